#include "ln_bwd_kernels.cuh"

// Create backward launch function and register. Macro signature:
//  HIDDEN_SIZE, WTYPE, ITYPE, RTYPE, OTYPE, CTYPE, CTAS_PER_ROW, WARPS_M, WARPS_N, BYTES_PER_LDG, BYTES_PER_LDG_FINAL

REGISTER_BWD_LAUNCHER(  768, fp32, fp32, fp32, fp32, fp32, 1, 4, 1, 16, 4);
REGISTER_BWD_LAUNCHER(  768, fp16, fp32, fp32, fp32, fp32, 1, 4, 1, 16, 4);
REGISTER_BWD_LAUNCHER(  768, fp32, fp16, fp32, fp16, fp32, 1, 4, 1, 16, 4);
REGISTER_BWD_LAUNCHER(  768, fp16, fp16, fp32, fp16, fp32, 1, 4, 1, 16, 4);
REGISTER_BWD_LAUNCHER(  768, fp32, fp16, fp16, fp16, fp32, 1, 4, 1, 16, 4);
REGISTER_BWD_LAUNCHER(  768, fp32, bf16, fp32, bf16, fp32, 1, 4, 1, 16, 4);
REGISTER_BWD_LAUNCHER(  768, bf16, bf16, fp32, bf16, fp32, 1, 4, 1, 16, 4);
REGISTER_BWD_LAUNCHER(  768, fp32, bf16, bf16, bf16, fp32, 1, 4, 1, 16, 4);
REGISTER_BWD_LAUNCHER(  768, fp16, fp16, fp16, fp16, fp32, 1, 4, 1, 16, 4);
REGISTER_BWD_LAUNCHER(  768, bf16, bf16, bf16, bf16, fp32, 1, 4, 1, 16, 4);


// ===== COMPILED SASS (sm_100a) =====

	.target	sm_100a

	.elftype	@"ET_EXEC"


//--------------------- .note.nv.tkinfo           --------------------------
	.section	.note.nv.tkinfo,"",@"SHT_NOTE"
	.sectionflags	@"SHF_NOTE_NV_TKINFO"
	.tkinfo
        /*0018*/ 	.word	0x00000002
        /*0030*/ 	.string	""
        /*0030*/ 	.string	"ptxas"
        /*0030*/ 	.string	"Cuda compilation tools, release 13.0, V13.0.88"
        /*0030*/ 	.string	"Build cuda_13.0.r13.0/compiler.36424714_0"
        /*0030*/ 	.string	"-arch sm_100a -m 64 "



//--------------------- .note.nv.cuinfo           --------------------------
	.section	.note.nv.cuinfo,"",@"SHT_NOTE"
	.sectionflags	@"SHF_NOTE_NV_CUINFO"
        /*0018*/ 	.short	0x0002
        /*001a*/ 	.short	0x0064
        /*001c*/ 	.short	0x0082
	.zero		2


//--------------------- .nv.info                  --------------------------
	.section	.nv.info,"",@"SHT_CUDA_INFO"
	.align	4


	//----- nvinfo : EIATTR_REGCOUNT
	.align		4
        /*0000*/ 	.byte	0x04, 0x2f
        /*0002*/ 	.short	(.L_1 - .L_0)
	.align		4
.L_0:
        /*0004*/ 	.word	index@(_ZN10layer_norm13ln_bwd_kernelINS_13Kernel_traitsIfffffjLj768ELj1ELj4ELj1ELj16ENS_18Kernel_traits_baseILj768EfffffjLj128EEEEELb1ELb1ELb1ELb1EEEvNS_9BwdParamsE)
        /*0008*/ 	.word	0x000000fe


	//----- nvinfo : EIATTR_FRAME_SIZE
	.align		4
.L_1:
        /*000c*/ 	.byte	0x04, 0x11
        /*000e*/ 	.short	(.L_3 - .L_2)
	.align		4
.L_2:
        /*0010*/ 	.word	index@(_ZN10layer_norm13ln_bwd_kernelINS_13Kernel_traitsIfffffjLj768ELj1ELj4ELj1ELj16ENS_18Kernel_traits_baseILj768EfffffjLj128EEEEELb1ELb1ELb1ELb1EEEvNS_9BwdParamsE)
        /*0014*/ 	.word	0x00000000


	//----- nvinfo : EIATTR_REGCOUNT
	.align		4
.L_3:
        /*0018*/ 	.byte	0x04, 0x2f
        /*001a*/ 	.short	(.L_5 - .L_4)
	.align		4
.L_4:
        /*001c*/ 	.word	index@(_ZN10layer_norm22ln_bwd_finalize_kernelINS_22Kernel_traits_finalizeILj768EfffffjLb1ELj1024ELj4ENS_18Kernel_traits_baseILj768EfffffjLj1024EEEEELb1ELb1EEEvNS_9BwdParamsE)
        /*0020*/ 	.word	0x00000020


	//----- nvinfo : EIATTR_FRAME_SIZE
	.align		4
.L_5:
        /*0024*/ 	.byte	0x04, 0x11
        /*0026*/ 	.short	(.L_7 - .L_6)
	.align		4
.L_6:
        /*0028*/ 	.word	index@(_ZN10layer_norm22ln_bwd_finalize_kernelINS_22Kernel_traits_finalizeILj768EfffffjLb1ELj1024ELj4ENS_18Kernel_traits_baseILj768EfffffjLj1024EEEEELb1ELb1EEEvNS_9BwdParamsE)
        /*002c*/ 	.word	0x00000000


	//----- nvinfo : EIATTR_REGCOUNT
	.align		4
.L_7:
        /*0030*/ 	.byte	0x04, 0x2f
        /*0032*/ 	.short	(.L_9 - .L_8)
	.align		4
.L_8:
        /*0034*/ 	.word	index@(_ZN10layer_norm13ln_bwd_kernelINS_13Kernel_traitsIfffffjLj768ELj1ELj4ELj1ELj16ENS_18Kernel_traits_baseILj768EfffffjLj128EEEEELb1ELb1ELb1ELb0EEEvNS_9BwdParamsE)
        /*0038*/ 	.word	0x000000fa


	//----- nvinfo : EIATTR_FRAME_SIZE
	.align		4
.L_9:
        /*003c*/ 	.byte	0x04, 0x11
        /*003e*/ 	.short	(.L_11 - .L_10)
	.align		4
.L_10:
        /*0040*/ 	.word	index@(_ZN10layer_norm13ln_bwd_kernelINS_13Kernel_traitsIfffffjLj768ELj1ELj4ELj1ELj16ENS_18Kernel_traits_baseILj768EfffffjLj128EEEEELb1ELb1ELb1ELb0EEEvNS_9BwdParamsE)
        /*0044*/ 	.word	0x00000000


	//----- nvinfo : EIATTR_REGCOUNT
	.align		4
.L_11:
        /*0048*/ 	.byte	0x04, 0x2f
        /*004a*/ 	.short	(.L_13 - .L_12)
	.align		4
.L_12:
        /*004c*/ 	.word	index@(_ZN10layer_norm22ln_bwd_finalize_kernelINS_22Kernel_traits_finalizeILj768EfffffjLb1ELj1024ELj4ENS_18Kernel_traits_baseILj768EfffffjLj1024EEEEELb1ELb0EEEvNS_9BwdParamsE)
        /*0050*/ 	.word	0x00000020


	//----- nvinfo : EIATTR_FRAME_SIZE
	.align		4
.L_13:
        /*0054*/ 	.byte	0x04, 0x11
        /*0056*/ 	.short	(.L_15 - .L_14)
	.align		4
.L_14:
        /*0058*/ 	.word	index@(_ZN10layer_norm22ln_bwd_finalize_kernelINS_22Kernel_traits_finalizeILj768EfffffjLb1ELj1024ELj4ENS_18Kernel_traits_baseILj768EfffffjLj1024EEEEELb1ELb0EEEvNS_9BwdParamsE)
        /*005c*/ 	.word	0x00000000


	//----- nvinfo : EIATTR_REGCOUNT
	.align		4
.L_15:
        /*0060*/ 	.byte	0x04, 0x2f
        /*0062*/ 	.short	(.L_17 - .L_16)
	.align		4
.L_16:
        /*0064*/ 	.word	index@(_ZN10layer_norm13ln_bwd_kernelINS_13Kernel_traitsIfffffjLj768ELj1ELj4ELj1ELj16ENS_18Kernel_traits_baseILj768EfffffjLj128EEEEELb1ELb1ELb0ELb1EEEvNS_9BwdParamsE)
        /*0068*/ 	.word	0x000000ff


	//----- nvinfo : EIATTR_FRAME_SIZE
	.align		4
.L_17:
        /*006c*/ 	.byte	0x04, 0x11
        /*006e*/ 	.short	(.L_19 - .L_18)
	.align		4
.L_18:
        /*0070*/ 	.word	index@(_ZN10layer_norm13ln_bwd_kernelINS_13Kernel_traitsIfffffjLj768ELj1ELj4ELj1ELj16ENS_18Kernel_traits_baseILj768EfffffjLj128EEEEELb1ELb1ELb0ELb1EEEvNS_9BwdParamsE)
        /*0074*/ 	.word	0x00000028


	//----- nvinfo : EIATTR_REGCOUNT
	.align		4
.L_19:
        /*0078*/ 	.byte	0x04, 0x2f
        /*007a*/ 	.short	(.L_21 - .L_20)
	.align		4
.L_20:
        /*007c*/ 	.word	index@(_ZN10layer_norm13ln_bwd_kernelINS_13Kernel_traitsIfffffjLj768ELj1ELj4ELj1ELj16ENS_18Kernel_traits_baseILj768EfffffjLj128EEEEELb1ELb1ELb0ELb0EEEvNS_9BwdParamsE)
        /*0080*/ 	.word	0x000000eb


	//----- nvinfo : EIATTR_FRAME_SIZE
	.align		4
.L_21:
        /*0084*/ 	.byte	0x04, 0x11
        /*0086*/ 	.short	(.L_23 - .L_22)
	.align		4
.L_22:
        /*0088*/ 	.word	index@(_ZN10layer_norm13ln_bwd_kernelINS_13Kernel_traitsIfffffjLj768ELj1ELj4ELj1ELj16ENS_18Kernel_traits_baseILj768EfffffjLj128EEEEELb1ELb1ELb0ELb0EEEvNS_9BwdParamsE)
        /*008c*/ 	.word	0x00000000


	//----- nvinfo : EIATTR_REGCOUNT
	.align		4
.L_23:
        /*0090*/ 	.byte	0x04, 0x2f
        /*0092*/ 	.short	(.L_25 - .L_24)
	.align		4
.L_24:
        /*0094*/ 	.word	index@(_ZN10layer_norm13ln_bwd_kernelINS_13Kernel_traitsIfffffjLj768ELj1ELj4ELj1ELj16ENS_18Kernel_traits_baseILj768EfffffjLj128EEEEELb1ELb0ELb1ELb1EEEvNS_9BwdParamsE)
        /*0098*/ 	.word	0x000000ca


	//----- nvinfo : EIATTR_FRAME_SIZE
	.align		4
.L_25:
        /*009c*/ 	.byte	0x04, 0x11
        /*009e*/ 	.short	(.L_27 - .L_26)
	.align		4
.L_26:
        /*00a0*/ 	.word	index@(_ZN10layer_norm13ln_bwd_kernelINS_13Kernel_traitsIfffffjLj768ELj1ELj4ELj1ELj16ENS_18Kernel_traits_baseILj768EfffffjLj128EEEEELb1ELb0ELb1ELb1EEEvNS_9BwdParamsE)
        /*00a4*/ 	.word	0x00000000


	//----- nvinfo : EIATTR_REGCOUNT
	.align		4
.L_27:
        /*00a8*/ 	.byte	0x04, 0x2f
        /*00aa*/ 	.short	(.L_29 - .L_28)
	.align		4
.L_28:
        /*00ac*/ 	.word	index@(_ZN10layer_norm22ln_bwd_finalize_kernelINS_22Kernel_traits_finalizeILj768EfffffjLb0ELj1024ELj4ENS_18Kernel_traits_baseILj768EfffffjLj1024EEEEELb0ELb1EEEvNS_9BwdParamsE)
        /*00b0*/ 	.word	0x0000003f


	//----- nvinfo : EIATTR_FRAME_SIZE
	.align		4
.L_29:
        /*00b4*/ 	.byte	0x04, 0x11
        /*00b6*/ 	.short	(.L_31 - .L_30)
	.align		4
.L_30:
        /*00b8*/ 	.word	index@(_ZN10layer_norm22ln_bwd_finalize_kernelINS_22Kernel_traits_finalizeILj768EfffffjLb0ELj1024ELj4ENS_18Kernel_traits_baseILj768EfffffjLj1024EEEEELb0ELb1EEEvNS_9BwdParamsE)
        /*00bc*/ 	.word	0x00000000


	//----- nvinfo : EIATTR_REGCOUNT
	.align		4
.L_31:
        /*00c0*/ 	.byte	0x04, 0x2f
        /*00c2*/ 	.short	(.L_33 - .L_32)
	.align		4
.L_32:
        /*00c4*/ 	.word	index@(_ZN10layer_norm13ln_bwd_kernelINS_13Kernel_traitsIfffffjLj768ELj1ELj4ELj1ELj16ENS_18Kernel_traits_baseILj768EfffffjLj128EEEEELb1ELb0ELb1ELb0EEEvNS_9BwdParamsE)
        /*00c8*/ 	.word	0x000000c7


	//----- nvinfo : EIATTR_FRAME_SIZE
	.align		4
.L_33:
        /*00cc*/ 	.byte	0x04, 0x11
        /*00ce*/ 	.short	(.L_35 - .L_34)
	.align		4
.L_34:
        /*00d0*/ 	.word	index@(_ZN10layer_norm13ln_bwd_kernelINS_13Kernel_traitsIfffffjLj768ELj1ELj4ELj1ELj16ENS_18Kernel_traits_baseILj768EfffffjLj128EEEEELb1ELb0ELb1ELb0EEEvNS_9BwdParamsE)
        /*00d4*/ 	.word	0x00000000


	//----- nvinfo : EIATTR_REGCOUNT
	.align		4
.L_35:
        /*00d8*/ 	.byte	0x04, 0x2f
        /*00da*/ 	.short	(.L_37 - .L_36)
	.align		4
.L_36:
        /*00dc*/ 	.word	index@(_ZN10layer_norm22ln_bwd_finalize_kernelINS_22Kernel_traits_finalizeILj768EfffffjLb0ELj1024ELj4ENS_18Kernel_traits_baseILj768EfffffjLj1024EEEEELb0ELb0EEEvNS_9BwdParamsE)
        /*00e0*/ 	.word	0x0000003f


	//----- nvinfo : EIATTR_FRAME_SIZE
	.align		4
.L_37:
        /*00e4*/ 	.byte	0x04, 0x11
        /*00e6*/ 	.short	(.L_39 - .L_38)
	.align		4
.L_38:
        /*00e8*/ 	.word	index@(_ZN10layer_norm22ln_bwd_finalize_kernelINS_22Kernel_traits_finalizeILj768EfffffjLb0ELj1024ELj4ENS_18Kernel_traits_baseILj768EfffffjLj1024EEEEELb0ELb0EEEvNS_9BwdParamsE)
        /*00ec*/ 	.word	0x00000000


	//----- nvinfo : EIATTR_REGCOUNT
	.align		4
.L_39:
        /*00f0*/ 	.byte	0x04, 0x2f
        /*00f2*/ 	.short	(.L_41 - .L_40)
	.align		4
.L_40:
        /*00f4*/ 	.word	index@(_ZN10layer_norm13ln_bwd_kernelINS_13Kernel_traitsIfffffjLj768ELj1ELj4ELj1ELj16ENS_18Kernel_traits_baseILj768EfffffjLj128EEEEELb1ELb0ELb0ELb1EEEvNS_9BwdParamsE)
        /*00f8*/ 	.word	0x000000dd


	//----- nvinfo : EIATTR_FRAME_SIZE
	.align		4
.L_41:
        /*00fc*/ 	.byte	0x04, 0x11
        /*00fe*/ 	.short	(.L_43 - .L_42)
	.align		4
.L_42:
        /*0100*/ 	.word	index@(_ZN10layer_norm13ln_bwd_kernelINS_13Kernel_traitsIfffffjLj768ELj1ELj4ELj1ELj16ENS_18Kernel_traits_baseILj768EfffffjLj128EEEEELb1ELb0ELb0ELb1EEEvNS_9BwdParamsE)
        /*0104*/ 	.word	0x00000000


	//----- nvinfo : EIATTR_REGCOUNT
	.align		4
.L_43:
        /*0108*/ 	.byte	0x04, 0x2f
        /*010a*/ 	.short	(.L_45 - .L_44)
	.align		4
.L_44:
        /*010c*/ 	.word	index@(_ZN10layer_norm13ln_bwd_kernelINS_13Kernel_traitsIfffffjLj768ELj1ELj4ELj1ELj16ENS_18Kernel_traits_baseILj768EfffffjLj128EEEEELb1ELb0ELb0ELb0EEEvNS_9BwdParamsE)
        /*0110*/ 	.word	0x000000b3


	//----- nvinfo : EIATTR_FRAME_SIZE
	.align		4
.L_45:
        /*0114*/ 	.byte	0x04, 0x11
        /*0116*/ 	.short	(.L_47 - .L_46)
	.align		4
.L_46:
        /*0118*/ 	.word	index@(_ZN10layer_norm13ln_bwd_kernelINS_13Kernel_traitsIfffffjLj768ELj1ELj4ELj1ELj16ENS_18Kernel_traits_baseILj768EfffffjLj128EEEEELb1ELb0ELb0ELb0EEEvNS_9BwdParamsE)
        /*011c*/ 	.word	0x00000000


	//----- nvinfo : EIATTR_REGCOUNT
	.align		4
.L_47:
        /*0120*/ 	.byte	0x04, 0x2f
        /*0122*/ 	.short	(.L_49 - .L_48)
	.align		4
.L_48:
        /*0124*/ 	.word	index@(_ZN10layer_norm13ln_bwd_kernelINS_13Kernel_traitsIfffffjLj768ELj1ELj4ELj1ELj16ENS_18Kernel_traits_baseILj768EfffffjLj128EEEEELb0ELb1ELb1ELb1EEEvNS_9BwdParamsE)
        /*0128*/ 	.word	0x000000ea


	//----- nvinfo : EIATTR_FRAME_SIZE
	.align		4
.L_49:
        /*012c*/ 	.byte	0x04, 0x11
        /*012e*/ 	.short	(.L_51 - .L_50)
	.align		4
.L_50:
        /*0130*/ 	.word	index@(_ZN10layer_norm13ln_bwd_kernelINS_13Kernel_traitsIfffffjLj768ELj1ELj4ELj1ELj16ENS_18Kernel_traits_baseILj768EfffffjLj128EEEEELb0ELb1ELb1ELb1EEEvNS_9BwdParamsE)
        /*0134*/ 	.word	0x00000000


	//----- nvinfo : EIATTR_REGCOUNT
	.align		4
.L_51:
        /*0138*/ 	.byte	0x04, 0x2f
        /*013a*/ 	.short	(.L_53 - .L_52)
	.align		4
.L_52:
        /*013c*/ 	.word	index@(_ZN10layer_norm13ln_bwd_kernelINS_13Kernel_traitsIfffffjLj768ELj1ELj4ELj1ELj16ENS_18Kernel_traits_baseILj768EfffffjLj128EEEEELb0ELb1ELb1ELb0EEEvNS_9BwdParamsE)
        /*0140*/ 	.word	0x000000ea


	//----- nvinfo : EIATTR_FRAME_SIZE
	.align		4
.L_53:
        /*0144*/ 	.byte	0x04, 0x11
        /*0146*/ 	.short	(.L_55 - .L_54)
	.align		4
.L_54:
        /*0148*/ 	.word	index@(_ZN10layer_norm13ln_bwd_kernelINS_13Kernel_traitsIfffffjLj768ELj1ELj4ELj1ELj16ENS_18Kernel_traits_baseILj768EfffffjLj128EEEEELb0ELb1ELb1ELb0EEEvNS_9BwdParamsE)
        /*014c*/ 	.word	0x00000000


	//----- nvinfo : EIATTR_REGCOUNT
	.align		4
.L_55:
        /*0150*/ 	.byte	0x04, 0x2f
        /*0152*/ 	.short	(.L_57 - .L_56)
	.align		4
.L_56:
        /*0154*/ 	.word	index@(_ZN10layer_norm13ln_bwd_kernelINS_13Kernel_traitsIfffffjLj768ELj1ELj4ELj1ELj16ENS_18Kernel_traits_baseILj768EfffffjLj128EEEEELb0ELb1ELb0ELb1EEEvNS_9BwdParamsE)
        /*0158*/ 	.word	0x000000ff


	//----- nvinfo : EIATTR_FRAME_SIZE
	.align		4
.L_57:
        /*015c*/ 	.byte	0x04, 0x11
        /*015e*/ 	.short	(.L_59 - .L_58)
	.align		4
.L_58:
        /*0160*/ 	.word	index@(_ZN10layer_norm13ln_bwd_kernelINS_13Kernel_traitsIfffffjLj768ELj1ELj4ELj1ELj16ENS_18Kernel_traits_baseILj768EfffffjLj128EEEEELb0ELb1ELb0ELb1EEEvNS_9BwdParamsE)
        /*0164*/ 	.word	0x00000010


	//----- nvinfo : EIATTR_REGCOUNT
	.align		4
.L_59:
        /*0168*/ 	.byte	0x04, 0x2f
        /*016a*/ 	.short	(.L_61 - .L_60)
	.align		4
.L_60:
        /*016c*/ 	.word	index@(_ZN10layer_norm13ln_bwd_kernelINS_13Kernel_traitsIfffffjLj768ELj1ELj4ELj1ELj16ENS_18Kernel_traits_baseILj768EfffffjLj128EEEEELb0ELb1ELb0ELb0EEEvNS_9BwdParamsE)
        /*0170*/ 	.word	0x000000e5


	//----- nvinfo : EIATTR_FRAME_SIZE
	.align		4
.L_61:
        /*0174*/ 	.byte	0x04, 0x11
        /*0176*/ 	.short	(.L_63 - .L_62)
	.align		4
.L_62:
        /*0178*/ 	.word	index@(_ZN10layer_norm13ln_bwd_kernelINS_13Kernel_traitsIfffffjLj768ELj1ELj4ELj1ELj16ENS_18Kernel_traits_baseILj768EfffffjLj128EEEEELb0ELb1ELb0ELb0EEEvNS_9BwdParamsE)
        /*017c*/ 	.word	0x00000000


	//----- nvinfo : EIATTR_REGCOUNT
	.align		4
.L_63:
        /*0180*/ 	.byte	0x04, 0x2f
        /*0182*/ 	.short	(.L_65 - .L_64)
	.align		4
.L_64:
        /*0184*/ 	.word	index@(_ZN10layer_norm13ln_bwd_kernelINS_13Kernel_traitsIfffffjLj768ELj1ELj4ELj1ELj16ENS_18Kernel_traits_baseILj768EfffffjLj128EEEEELb0ELb0ELb1ELb1EEEvNS_9BwdParamsE)
        /*0188*/ 	.word	0x000000ba


	//----- nvinfo : EIATTR_FRAME_SIZE
	.align		4
.L_65:
        /*018c*/ 	.byte	0x04, 0x11
        /*018e*/ 	.short	(.L_67 - .L_66)
	.align		4
.L_66:
        /*0190*/ 	.word	index@(_ZN10layer_norm13ln_bwd_kernelINS_13Kernel_traitsIfffffjLj768ELj1ELj4ELj1ELj16ENS_18Kernel_traits_baseILj768EfffffjLj128EEEEELb0ELb0ELb1ELb1EEEvNS_9BwdParamsE)
        /*0194*/ 	.word	0x00000000


	//----- nvinfo : EIATTR_REGCOUNT
	.align		4
.L_67:
        /*0198*/ 	.byte	0x04, 0x2f
        /*019a*/ 	.short	(.L_69 - .L_68)
	.align		4
.L_68:
        /*019c*/ 	.word	index@(_ZN10layer_norm13ln_bwd_kernelINS_13Kernel_traitsIfffffjLj768ELj1ELj4ELj1ELj16ENS_18Kernel_traits_baseILj768EfffffjLj128EEEEELb0ELb0ELb1ELb0EEEvNS_9BwdParamsE)
        /*01a0*/ 	.word	0x000000b6


	//----- nvinfo : EIATTR_FRAME_SIZE
	.align		4
.L_69:
        /*01a4*/ 	.byte	0x04, 0x11
        /*01a6*/ 	.short	(.L_71 - .L_70)
	.align		4
.L_70:
        /*01a8*/ 	.word	index@(_ZN10layer_norm13ln_bwd_kernelINS_13Kernel_traitsIfffffjLj768ELj1ELj4ELj1ELj16ENS_18Kernel_traits_baseILj768EfffffjLj128EEEEELb0ELb0ELb1ELb0EEEvNS_9BwdParamsE)
        /*01ac*/ 	.word	0x00000000


	//----- nvinfo : EIATTR_REGCOUNT
	.align		4
.L_71:
        /*01b0*/ 	.byte	0x04, 0x2f
        /*01b2*/ 	.short	(.L_73 - .L_72)
	.align		4
.L_72:
        /*01b4*/ 	.word	index@(_ZN10layer_norm13ln_bwd_kernelINS_13Kernel_traitsIfffffjLj768ELj1ELj4ELj1ELj16ENS_18Kernel_traits_baseILj768EfffffjLj128EEEEELb0ELb0ELb0ELb1EEEvNS_9BwdParamsE)
        /*01b8*/ 	.word	0x000000d0


	//----- nvinfo : EIATTR_FRAME_SIZE
	.align		4
.L_73:
        /*01bc*/ 	.byte	0x04, 0x11
        /*01be*/ 	.short	(.L_75 - .L_74)
	.align		4
.L_74:
        /*01c0*/ 	.word	index@(_ZN10layer_norm13ln_bwd_kernelINS_13Kernel_traitsIfffffjLj768ELj1ELj4ELj1ELj16ENS_18Kernel_traits_baseILj768EfffffjLj128EEEEELb0ELb0ELb0ELb1EEEvNS_9BwdParamsE)
        /*01c4*/ 	.word	0x00000000


	//----- nvinfo : EIATTR_REGCOUNT
	.align		4
.L_75:
        /*01c8*/ 	.byte	0x04, 0x2f
        /*01ca*/ 	.short	(.L_77 - .L_76)
	.align		4
.L_76:
        /*01cc*/ 	.word	index@(_ZN10layer_norm13ln_bwd_kernelINS_13Kernel_traitsIfffffjLj768ELj1ELj4ELj1ELj16ENS_18Kernel_traits_baseILj768EfffffjLj128EEEEELb0ELb0ELb0ELb0EEEvNS_9BwdParamsE)
        /*01d0*/ 	.word	0x000000ae


	//----- nvinfo : EIATTR_FRAME_SIZE
	.align		4
.L_77:
        /*01d4*/ 	.byte	0x04, 0x11
        /*01d6*/ 	.short	(.L_79 - .L_78)
	.align		4
.L_78:
        /*01d8*/ 	.word	index@(_ZN10layer_norm13ln_bwd_kernelINS_13Kernel_traitsIfffffjLj768ELj1ELj4ELj1ELj16ENS_18Kernel_traits_baseILj768EfffffjLj128EEEEELb0ELb0ELb0ELb0EEEvNS_9BwdParamsE)
        /*01dc*/ 	.word	0x00000000


	//----- nvinfo : EIATTR_REGCOUNT
	.align		4
.L_79:
        /*01e0*/ 	.byte	0x04, 0x2f
        /*01e2*/ 	.short	(.L_81 - .L_80)
	.align		4
.L_80:
        /*01e4*/ 	.word	index@(_ZN10layer_norm13ln_bwd_kernelINS_13Kernel_traitsI6__halfffffjLj768ELj1ELj4ELj1ELj16ENS_18Kernel_traits_baseILj768ES2_ffffjLj128EEEEELb1ELb1ELb1ELb1EEEvNS_9BwdParamsE)
        /*01e8*/ 	.word	0x000000ea


	//----- nvinfo : EIATTR_FRAME_SIZE
	.align		4
.L_81:
        /*01ec*/ 	.byte	0x04, 0x11
        /*01ee*/ 	.short	(.L_83 - .L_82)
	.align		4
.L_82:
        /*01f0*/ 	.word	index@(_ZN10layer_norm13ln_bwd_kernelINS_13Kernel_traitsI6__halfffffjLj768ELj1ELj4ELj1ELj16ENS_18Kernel_traits_baseILj768ES2_ffffjLj128EEEEELb1ELb1ELb1ELb1EEEvNS_9BwdParamsE)
        /*01f4*/ 	.word	0x00000000


	//----- nvinfo : EIATTR_REGCOUNT
	.align		4
.L_83:
        /*01f8*/ 	.byte	0x04, 0x2f
        /*01fa*/ 	.short	(.L_85 - .L_84)
	.align		4
.L_84:
        /*01fc*/ 	.word	index@(_ZN10layer_norm22ln_bwd_finalize_kernelINS_22Kernel_traits_finalizeILj768E6__halfffffjLb1ELj1024ELj4ENS_18Kernel_traits_baseILj768ES2_ffffjLj1024EEEEELb1ELb1EEEvNS_9BwdParamsE)
        /*0200*/ 	.word	0x00000020


	//----- nvinfo : EIATTR_FRAME_SIZE
	.align		4
.L_85:
        /*0204*/ 	.byte	0x04, 0x11
        /*0206*/ 	.short	(.L_87 - .L_86)
	.align		4
.L_86:
        /*0208*/ 	.word	index@(_ZN10layer_norm22ln_bwd_finalize_kernelINS_22Kernel_traits_finalizeILj768E6__halfffffjLb1ELj1024ELj4ENS_18Kernel_traits_baseILj768ES2_ffffjLj1024EEEEELb1ELb1EEEvNS_9BwdParamsE)
        /*020c*/ 	.word	0x00000000


	//----- nvinfo : EIATTR_REGCOUNT
	.align		4
.L_87:
        /*0210*/ 	.byte	0x04, 0x2f
        /*0212*/ 	.short	(.L_89 - .L_88)
	.align		4
.L_88:
        /*0214*/ 	.word	index@(_ZN10layer_norm13ln_bwd_kernelINS_13Kernel_traitsI6__halfffffjLj768ELj1ELj4ELj1ELj16ENS_18Kernel_traits_baseILj768ES2_ffffjLj128EEEEELb1ELb1ELb1ELb0EEEvNS_9BwdParamsE)
        /*0218*/ 	.word	0x000000e4


	//----- nvinfo : EIATTR_FRAME_SIZE
	.align		4
.L_89:
        /*021c*/ 	.byte	0x04, 0x11
        /*021e*/ 	.short	(.L_91 - .L_90)
	.align		4
.L_90:
        /*0220*/ 	.word	index@(_ZN10layer_norm13ln_bwd_kernelINS_13Kernel_traitsI6__halfffffjLj768ELj1ELj4ELj1ELj16ENS_18Kernel_traits_baseILj768ES2_ffffjLj128EEEEELb1ELb1ELb1ELb0EEEvNS_9BwdParamsE)
        /*0224*/ 	.word	0x00000000


	//----- nvinfo : EIATTR_REGCOUNT
	.align		4
.L_91:
        /*0228*/ 	.byte	0x04, 0x2f
        /*022a*/ 	.short	(.L_93 - .L_92)
	.align		4
.L_92:
        /*022c*/ 	.word	index@(_ZN10layer_norm22ln_bwd_finalize_kernelINS_22Kernel_traits_finalizeILj768E6__halfffffjLb1ELj1024ELj4ENS_18Kernel_traits_baseILj768ES2_ffffjLj1024EEEEELb1ELb0EEEvNS_9BwdParamsE)
        /*0230*/ 	.word	0x00000020


	//----- nvinfo : EIATTR_FRAME_SIZE
	.align		4
.L_93:
        /*0234*/ 	.byte	0x04, 0x11
        /*0236*/ 	.short	(.L_95 - .L_94)
	.align		4
.L_94:
        /*0238*/ 	.word	index@(_ZN10layer_norm22ln_bwd_finalize_kernelINS_22Kernel_traits_finalizeILj768E6__halfffffjLb1ELj1024ELj4ENS_18Kernel_traits_baseILj768ES2_ffffjLj1024EEEEELb1ELb0EEEvNS_9BwdParamsE)
        /*023c*/ 	.word	0x00000000


	//----- nvinfo : EIATTR_REGCOUNT
	.align		4
.L_95:
        /*0240*/ 	.byte	0x04, 0x2f
        /*0242*/ 	.short	(.L_97 - .L_96)
	.align		4
.L_96:
        /*0244*/ 	.word	index@(_ZN10layer_norm13ln_bwd_kernelINS_13Kernel_traitsI6__halfffffjLj768ELj1ELj4ELj1ELj16ENS_18Kernel_traits_baseILj768ES2_ffffjLj128EEEEELb1ELb1ELb0ELb1EEEvNS_9BwdParamsE)
        /*0248*/ 	.word	0x000000f9


	//----- nvinfo : EIATTR_FRAME_SIZE
	.align		4
.L_97:
        /*024c*/ 	.byte	0x04, 0x11
        /*024e*/ 	.short	(.L_99 - .L_98)
	.align		4
.L_98:
        /*0250*/ 	.word	index@(_ZN10layer_norm13ln_bwd_kernelINS_13Kernel_traitsI6__halfffffjLj768ELj1ELj4ELj1ELj16ENS_18Kernel_traits_baseILj768ES2_ffffjLj128EEEEELb1ELb1ELb0ELb1EEEvNS_9BwdParamsE)
        /*0254*/ 	.word	0x00000000


	//----- nvinfo : EIATTR_REGCOUNT
	.align		4
.L_99:
        /*0258*/ 	.byte	0x04, 0x2f
        /*025a*/ 	.short	(.L_101 - .L_100)
	.align		4
.L_100:
        /*025c*/ 	.word	index@(_ZN10layer_norm13ln_bwd_kernelINS_13Kernel_traitsI6__halfffffjLj768ELj1ELj4ELj1ELj16ENS_18Kernel_traits_baseILj768ES2_ffffjLj128EEEEELb1ELb1ELb0ELb0EEEvNS_9BwdParamsE)
        /*0260*/ 	.word	0x000000d6


	//----- nvinfo : EIATTR_FRAME_SIZE
	.align		4
.L_101:
        /*0264*/ 	.byte	0x04, 0x11
        /*0266*/ 	.short	(.L_103 - .L_102)
	.align		4
.L_102:
        /*0268*/ 	.word	index@(_ZN10layer_norm13ln_bwd_kernelINS_13Kernel_traitsI6__halfffffjLj768ELj1ELj4ELj1ELj16ENS_18Kernel_traits_baseILj768ES2_ffffjLj128EEEEELb1ELb1ELb0ELb0EEEvNS_9BwdParamsE)
        /*026c*/ 	.word	0x00000000


	//----- nvinfo : EIATTR_REGCOUNT
	.align		4
.L_103:
        /*0270*/ 	.byte	0x04, 0x2f
        /*0272*/ 	.short	(.L_105 - .L_104)
	.align		4
.L_104:
        /*0274*/ 	.word	index@(_ZN10layer_norm13ln_bwd_kernelINS_13Kernel_traitsI6__halfffffjLj768ELj1ELj4ELj1ELj16ENS_18Kernel_traits_baseILj768ES2_ffffjLj128EEEEELb1ELb0ELb1ELb1EEEvNS_9BwdParamsE)
        /*0278*/ 	.word	0x000000a8


	//----- nvinfo : EIATTR_FRAME_SIZE
	.align		4
.L_105:
        /*027c*/ 	.byte	0x04, 0x11
        /*027e*/ 	.short	(.L_107 - .L_106)
	.align		4
.L_106:
        /*0280*/ 	.word	index@(_ZN10layer_norm13ln_bwd_kernelINS_13Kernel_traitsI6__halfffffjLj768ELj1ELj4ELj1ELj16ENS_18Kernel_traits_baseILj768ES2_ffffjLj128EEEEELb1ELb0ELb1ELb1EEEvNS_9BwdParamsE)
        /*0284*/ 	.word	0x00000000


	//----- nvinfo : EIATTR_REGCOUNT
	.align		4
.L_107:
        /*0288*/ 	.byte	0x04, 0x2f
        /*028a*/ 	.short	(.L_109 - .L_108)
	.align		4
.L_108:
        /*028c*/ 	.word	index@(_ZN10layer_norm22ln_bwd_finalize_kernelINS_22Kernel_traits_finalizeILj768E6__halfffffjLb0ELj1024ELj4ENS_18Kernel_traits_baseILj768ES2_ffffjLj1024EEEEELb0ELb1EEEvNS_9BwdParamsE)
        /*0290*/ 	.word	0x0000003f


	//----- nvinfo : EIATTR_FRAME_SIZE
	.align		4
.L_109:
        /*0294*/ 	.byte	0x04, 0x11
        /*0296*/ 	.short	(.L_111 - .L_110)
	.align		4
.L_110:
        /*0298*/ 	.word	index@(_ZN10layer_norm22ln_bwd_finalize_kernelINS_22Kernel_traits_finalizeILj768E6__halfffffjLb0ELj1024ELj4ENS_18Kernel_traits_baseILj768ES2_ffffjLj1024EEEEELb0ELb1EEEvNS_9BwdParamsE)
        /*029c*/ 	.word	0x00000000


	//----- nvinfo : EIATTR_REGCOUNT
	.align		4
.L_111:
        /*02a0*/ 	.byte	0x04, 0x2f
        /*02a2*/ 	.short	(.L_113 - .L_112)
	.align		4
.L_112:
        /*02a4*/ 	.word	index@(_ZN10layer_norm13ln_bwd_kernelINS_13Kernel_traitsI6__halfffffjLj768ELj1ELj4ELj1ELj16ENS_18Kernel_traits_baseILj768ES2_ffffjLj128EEEEELb1ELb0ELb1ELb0EEEvNS_9BwdParamsE)
        /*02a8*/ 	.word	0x000000b2


	//----- nvinfo : EIATTR_FRAME_SIZE
	.align		4
.L_113:
        /*02ac*/ 	.byte	0x04, 0x11
        /*02ae*/ 	.short	(.L_115 - .L_114)
	.align		4
.L_114:
        /*02b0*/ 	.word	index@(_ZN10layer_norm13ln_bwd_kernelINS_13Kernel_traitsI6__halfffffjLj768ELj1ELj4ELj1ELj16ENS_18Kernel_traits_baseILj768ES2_ffffjLj128EEEEELb1ELb0ELb1ELb0EEEvNS_9BwdParamsE)
        /*02b4*/ 	.word	0x00000000


	//----- nvinfo : EIATTR_REGCOUNT
	.align		4
.L_115:
        /*02b8*/ 	.byte	0x04, 0x2f
        /*02ba*/ 	.short	(.L_117 - .L_116)
	.align		4
.L_116:
        /*02bc*/ 	.word	index@(_ZN10layer_norm22ln_bwd_finalize_kernelINS_22Kernel_traits_finalizeILj768E6__halfffffjLb0ELj1024ELj4ENS_18Kernel_traits_baseILj768ES2_ffffjLj1024EEEEELb0ELb0EEEvNS_9BwdParamsE)
        /*02c0*/ 	.word	0x0000003f


	//----- nvinfo : EIATTR_FRAME_SIZE
	.align		4
.L_117:
        /*02c4*/ 	.byte	0x04, 0x11
        /*02c6*/ 	.short	(.L_119 - .L_118)
	.align		4
.L_118:
        /*02c8*/ 	.word	index@(_ZN10layer_norm22ln_bwd_finalize_kernelINS_22Kernel_traits_finalizeILj768E6__halfffffjLb0ELj1024ELj4ENS_18Kernel_traits_baseILj768ES2_ffffjLj1024EEEEELb0ELb0EEEvNS_9BwdParamsE)
        /*02cc*/ 	.word	0x00000000


	//----- nvinfo : EIATTR_REGCOUNT
	.align		4
.L_119:
        /*02d0*/ 	.byte	0x04, 0x2f
        /*02d2*/ 	.short	(.L_121 - .L_120)
	.align		4
.L_120:
        /*02d4*/ 	.word	index@(_ZN10layer_norm13ln_bwd_kernelINS_13Kernel_traitsI6__halfffffjLj768ELj1ELj4ELj1ELj16ENS_18Kernel_traits_baseILj768ES2_ffffjLj128EEEEELb1ELb0ELb0ELb1EEEvNS_9BwdParamsE)
        /*02d8*/ 	.word	0x000000db


	//----- nvinfo : EIATTR_FRAME_SIZE
	.align		4
.L_121:
        /*02dc*/ 	.byte	0x04, 0x11
        /*02de*/ 	.short	(.L_123 - .L_122)
	.align		4
.L_122:
        /*02e0*/ 	.word	index@(_ZN10layer_norm13ln_bwd_kernelINS_13Kernel_traitsI6__halfffffjLj768ELj1ELj4ELj1ELj16ENS_18Kernel_traits_baseILj768ES2_ffffjLj128EEEEELb1ELb0ELb0ELb1EEEvNS_9BwdParamsE)
        /*02e4*/ 	.word	0x00000000


	//----- nvinfo : EIATTR_REGCOUNT
	.align		4
.L_123:
        /*02e8*/ 	.byte	0x04, 0x2f
        /*02ea*/ 	.short	(.L_125 - .L_124)
	.align		4
.L_124:
        /*02ec*/ 	.word	index@(_ZN10layer_norm13ln_bwd_kernelINS_13Kernel_traitsI6__halfffffjLj768ELj1ELj4ELj1ELj16ENS_18Kernel_traits_baseILj768ES2_ffffjLj128EEEEELb1ELb0ELb0ELb0EEEvNS_9BwdParamsE)
        /*02f0*/ 	.word	0x000000a6


	//----- nvinfo : EIATTR_FRAME_SIZE
	.align		4
.L_125:
        /*02f4*/ 	.byte	0x04, 0x11
        /*02f6*/ 	.short	(.L_127 - .L_126)
	.align		4
.L_126:
        /*02f8*/ 	.word	index@(_ZN10layer_norm13ln_bwd_kernelINS_13Kernel_traitsI6__halfffffjLj768ELj1ELj4ELj1ELj16ENS_18Kernel_traits_baseILj768ES2_ffffjLj128EEEEELb1ELb0ELb0ELb0EEEvNS_9BwdParamsE)
        /*02fc*/ 	.word	0x00000000


	//----- nvinfo : EIATTR_REGCOUNT
	.align		4
.L_127:
        /*0300*/ 	.byte	0x04, 0x2f
        /*0302*/ 	.short	(.L_129 - .L_128)
	.align		4
.L_128:
        /*0304*/ 	.word	index@(_ZN10layer_norm13ln_bwd_kernelINS_13Kernel_traitsI6__halfffffjLj768ELj1ELj4ELj1ELj16ENS_18Kernel_traits_baseILj768ES2_ffffjLj128EEEEELb0ELb1ELb1ELb1EEEvNS_9BwdParamsE)
        /*0308*/ 	.word	0x000000e2


	//----- nvinfo : EIATTR_FRAME_SIZE
	.align		4
.L_129:
        /*030c*/ 	.byte	0x04, 0x11
        /*030e*/ 	.short	(.L_131 - .L_130)
	.align		4
.L_130:
        /*0310*/ 	.word	index@(_ZN10layer_norm13ln_bwd_kernelINS_13Kernel_traitsI6__halfffffjLj768ELj1ELj4ELj1ELj16ENS_18Kernel_traits_baseILj768ES2_ffffjLj128EEEEELb0ELb1ELb1ELb1EEEvNS_9BwdParamsE)
        /*0314*/ 	.word	0x00000000


	//----- nvinfo : EIATTR_REGCOUNT
	.align		4
.L_131:
        /*0318*/ 	.byte	0x04, 0x2f
        /*031a*/ 	.short	(.L_133 - .L_132)
	.align		4
.L_132:
        /*031c*/ 	.word	index@(_ZN10layer_norm13ln_bwd_kernelINS_13Kernel_traitsI6__halfffffjLj768ELj1ELj4ELj1ELj16ENS_18Kernel_traits_baseILj768ES2_ffffjLj128EEEEELb0ELb1ELb1ELb0EEEvNS_9BwdParamsE)
        /*0320*/ 	.word	0x000000cf


	//----- nvinfo : EIATTR_FRAME_SIZE
	.align		4
.L_133:
        /*0324*/ 	.byte	0x04, 0x11
        /*0326*/ 	.short	(.L_135 - .L_134)
	.align		4
.L_134:
        /*0328*/ 	.word	index@(_ZN10layer_norm13ln_bwd_kernelINS_13Kernel_traitsI6__halfffffjLj768ELj1ELj4ELj1ELj16ENS_18Kernel_traits_baseILj768ES2_ffffjLj128EEEEELb0ELb1ELb1ELb0EEEvNS_9BwdParamsE)
        /*032c*/ 	.word	0x00000000


	//----- nvinfo : EIATTR_REGCOUNT
	.align		4
.L_135:
        /*0330*/ 	.byte	0x04, 0x2f
        /*0332*/ 	.short	(.L_137 - .L_136)
	.align		4
.L_136:
        /*0334*/ 	.word	index@(_ZN10layer_norm13ln_bwd_kernelINS_13Kernel_traitsI6__halfffffjLj768ELj1ELj4ELj1ELj16ENS_18Kernel_traits_baseILj768ES2_ffffjLj128EEEEELb0ELb1ELb0ELb1EEEvNS_9BwdParamsE)
        /*0338*/ 	.word	0x000000ff


	//----- nvinfo : EIATTR_FRAME_SIZE
	.align		4
.L_137:
        /*033c*/ 	.byte	0x04, 0x11
        /*033e*/ 	.short	(.L_139 - .L_138)
	.align		4
.L_138:
        /*0340*/ 	.word	index@(_ZN10layer_norm13ln_bwd_kernelINS_13Kernel_traitsI6__halfffffjLj768ELj1ELj4ELj1ELj16ENS_18Kernel_traits_baseILj768ES2_ffffjLj128EEEEELb0ELb1ELb0ELb1EEEvNS_9BwdParamsE)
        /*0344*/ 	.word	0x00000000


	//----- nvinfo : EIATTR_REGCOUNT
	.align		4
.L_139:
        /*0348*/ 	.byte	0x04, 0x2f
        /*034a*/ 	.short	(.L_141 - .L_140)
	.align		4
.L_140:
        /*034c*/ 	.word	index@(_ZN10layer_norm13ln_bwd_kernelINS_13Kernel_traitsI6__halfffffjLj768ELj1ELj4ELj1ELj16ENS_18Kernel_traits_baseILj768ES2_ffffjLj128EEEEELb0ELb1ELb0ELb0EEEvNS_9BwdParamsE)
        /*0350*/ 	.word	0x000000c9


	//----- nvinfo : EIATTR_FRAME_SIZE
	.align		4
.L_141:
        /*0354*/ 	.byte	0x04, 0x11
        /*0356*/ 	.short	(.L_143 - .L_142)
	.align		4
.L_142:
        /*0358*/ 	.word	index@(_ZN10layer_norm13ln_bwd_kernelINS_13Kernel_traitsI6__halfffffjLj768ELj1ELj4ELj1ELj16ENS_18Kernel_traits_baseILj768ES2_ffffjLj128EEEEELb0ELb1ELb0ELb0EEEvNS_9BwdParamsE)
        /*035c*/ 	.word	0x00000000


	//----- nvinfo : EIATTR_REGCOUNT
	.align		4
.L_143:
        /*0360*/ 	.byte	0x04, 0x2f
        /*0362*/ 	.short	(.L_145 - .L_144)
	.align		4
.L_144:
        /*0364*/ 	.word	index@(_ZN10layer_norm13ln_bwd_kernelINS_13Kernel_traitsI6__halfffffjLj768ELj1ELj4ELj1ELj16ENS_18Kernel_traits_baseILj768ES2_ffffjLj128EEEEELb0ELb0ELb1ELb1EEEvNS_9BwdParamsE)
        /*0368*/ 	.word	0x000000a8


	//----- nvinfo : EIATTR_FRAME_SIZE
	.align		4
.L_145:
        /*036c*/ 	.byte	0x04, 0x11
        /*036e*/ 	.short	(.L_147 - .L_146)
	.align		4
.L_146:
        /*0370*/ 	.word	index@(_ZN10layer_norm13ln_bwd_kernelINS_13Kernel_traitsI6__halfffffjLj768ELj1ELj4ELj1ELj16ENS_18Kernel_traits_baseILj768ES2_ffffjLj128EEEEELb0ELb0ELb1ELb1EEEvNS_9BwdParamsE)
        /*0374*/ 	.word	0x00000000


	//----- nvinfo : EIATTR_REGCOUNT
	.align		4
.L_147:
        /*0378*/ 	.byte	0x04, 0x2f
        /*037a*/ 	.short	(.L_149 - .L_148)
	.align		4
.L_148:
        /*037c*/ 	.word	index@(_ZN10layer_norm13ln_bwd_kernelINS_13Kernel_traitsI6__halfffffjLj768ELj1ELj4ELj1ELj16ENS_18Kernel_traits_baseILj768ES2_ffffjLj128EEEEELb0ELb0ELb1ELb0EEEvNS_9BwdParamsE)
        /*0380*/ 	.word	0x000000a8


	//----- nvinfo : EIATTR_FRAME_SIZE
	.align		4
.L_149:
        /*0384*/ 	.byte	0x04, 0x11
        /*0386*/ 	.short	(.L_151 - .L_150)
	.align		4
.L_150:
        /*0388*/ 	.word	index@(_ZN10layer_norm13ln_bwd_kernelINS_13Kernel_traitsI6__halfffffjLj768ELj1ELj4ELj1ELj16ENS_18Kernel_traits_baseILj768ES2_ffffjLj128EEEEELb0ELb0ELb1ELb0EEEvNS_9BwdParamsE)
        /*038c*/ 	.word	0x00000000


	//----- nvinfo : EIATTR_REGCOUNT
	.align		4
.L_151:
        /*0390*/ 	.byte	0x04, 0x2f
        /*0392*/ 	.short	(.L_153 - .L_152)
	.align		4
.L_152:
        /*0394*/ 	.word	index@(_ZN10layer_norm13ln_bwd_kernelINS_13Kernel_traitsI6__halfffffjLj768ELj1ELj4ELj1ELj16ENS_18Kernel_traits_baseILj768ES2_ffffjLj128EEEEELb0ELb0ELb0ELb1EEEvNS_9BwdParamsE)
        /*0398*/ 	.word	0x000000cd


	//----- nvinfo : EIATTR_FRAME_SIZE
	.align		4
.L_153:
        /*039c*/ 	.byte	0x04, 0x11
        /*039e*/ 	.short	(.L_155 - .L_154)
	.align		4
.L_154:
        /*03a0*/ 	.word	index@(_ZN10layer_norm13ln_bwd_kernelINS_13Kernel_traitsI6__halfffffjLj768ELj1ELj4ELj1ELj16ENS_18Kernel_traits_baseILj768ES2_ffffjLj128EEEEELb0ELb0ELb0ELb1EEEvNS_9BwdParamsE)
        /*03a4*/ 	.word	0x00000000


	//----- nvinfo : EIATTR_REGCOUNT
	.align		4
.L_155:
        /*03a8*/ 	.byte	0x04, 0x2f
        /*03aa*/ 	.short	(.L_157 - .L_156)
	.align		4
.L_156:
        /*03ac*/ 	.word	index@(_ZN10layer_norm13ln_bwd_kernelINS_13Kernel_traitsI6__halfffffjLj768ELj1ELj4ELj1ELj16ENS_18Kernel_traits_baseILj768ES2_ffffjLj128EEEEELb0ELb0ELb0ELb0EEEvNS_9BwdParamsE)
        /*03b0*/ 	.word	0x000000a4


	//----- nvinfo : EIATTR_FRAME_SIZE
	.align		4
.L_157:
        /*03b4*/ 	.byte	0x04, 0x11
        /*03b6*/ 	.short	(.L_159 - .L_158)
	.align		4
.L_158:
        /*03b8*/ 	.word	index@(_ZN10layer_norm13ln_bwd_kernelINS_13Kernel_traitsI6__halfffffjLj768ELj1ELj4ELj1ELj16ENS_18Kernel_traits_baseILj768ES2_ffffjLj128EEEEELb0ELb0ELb0ELb0EEEvNS_9BwdParamsE)
        /*03bc*/ 	.word	0x00000000


	//----- nvinfo : EIATTR_REGCOUNT
	.align		4
.L_159:
        /*03c0*/ 	.byte	0x04, 0x2f
        /*03c2*/ 	.short	(.L_161 - .L_160)
	.align		4
.L_160:
        /*03c4*/ 	.word	index@(_ZN10layer_norm13ln_bwd_kernelINS_13Kernel_traitsIf6__halffS2_fjLj768ELj1ELj4ELj1ELj16ENS_18Kernel_traits_baseILj768EfS2_fS2_fjLj128EEEEELb1ELb1ELb1ELb1EEEvNS_9BwdParamsE)
        /*03c8*/ 	.word	0x000000fe


	//----- nvinfo : EIATTR_FRAME_SIZE
	.align		4
.L_161:
        /*03cc*/ 	.byte	0x04, 0x11
        /*03ce*/ 	.short	(.L_163 - .L_162)
	.align		4
.L_162:
        /*03d0*/ 	.word	index@(_ZN10layer_norm13ln_bwd_kernelINS_13Kernel_traitsIf6__halffS2_fjLj768ELj1ELj4ELj1ELj16ENS_18Kernel_traits_baseILj768EfS2_fS2_fjLj128EEEEELb1ELb1ELb1ELb1EEEvNS_9BwdParamsE)
        /*03d4*/ 	.word	0x00000000


	//----- nvinfo : EIATTR_REGCOUNT
	.align		4
.L_163:
        /*03d8*/ 	.byte	0x04, 0x2f
        /*03da*/ 	.short	(.L_165 - .L_164)
	.align		4
.L_164:
        /*03dc*/ 	.word	index@(_ZN10layer_norm22ln_bwd_finalize_kernelINS_22Kernel_traits_finalizeILj768Ef6__halffS2_fjLb1ELj1024ELj4ENS_18Kernel_traits_baseILj768EfS2_fS2_fjLj1024EEEEELb1ELb1EEEvNS_9BwdParamsE)
        /*03e0*/ 	.word	0x00000020


	//----- nvinfo : EIATTR_FRAME_SIZE
	.align		4
.L_165:
        /*03e4*/ 	.byte	0x04, 0x11
        /*03e6*/ 	.short	(.L_167 - .L_166)
	.align		4
.L_166:
        /*03e8*/ 	.word	index@(_ZN10layer_norm22ln_bwd_finalize_kernelINS_22Kernel_traits_finalizeILj768Ef6__halffS2_fjLb1ELj1024ELj4ENS_18Kernel_traits_baseILj768EfS2_fS2_fjLj1024EEEEELb1ELb1EEEvNS_9BwdParamsE)
        /*03ec*/ 	.word	0x00000000


	//----- nvinfo : EIATTR_REGCOUNT
	.align		4
.L_167:
        /*03f0*/ 	.byte	0x04, 0x2f
        /*03f2*/ 	.short	(.L_169 - .L_168)
	.align		4
.L_168:
        /*03f4*/ 	.word	index@(_ZN10layer_norm13ln_bwd_kernelINS_13Kernel_traitsIf6__halffS2_fjLj768ELj1ELj4ELj1ELj16ENS_18Kernel_traits_baseILj768EfS2_fS2_fjLj128EEEEELb1ELb1ELb1ELb0EEEvNS_9BwdParamsE)
        /*03f8*/ 	.word	0x000000f4


	//----- nvinfo : EIATTR_FRAME_SIZE
	.align		4
.L_169:
        /*03fc*/ 	.byte	0x04, 0x11
        /*03fe*/ 	.short	(.L_171 - .L_170)
	.align		4
.L_170:
        /*0400*/ 	.word	index@(_ZN10layer_norm13ln_bwd_kernelINS_13Kernel_traitsIf6__halffS2_fjLj768ELj1ELj4ELj1ELj16ENS_18Kernel_traits_baseILj768EfS2_fS2_fjLj128EEEEELb1ELb1ELb1ELb0EEEvNS_9BwdParamsE)
        /*0404*/ 	.word	0x00000000


	//----- nvinfo : EIATTR_REGCOUNT
	.align		4
.L_171:
        /*0408*/ 	.byte	0x04, 0x2f
        /*040a*/ 	.short	(.L_173 - .L_172)
	.align		4
.L_172:
        /*040c*/ 	.word	index@(_ZN10layer_norm22ln_bwd_finalize_kernelINS_22Kernel_traits_finalizeILj768Ef6__halffS2_fjLb1ELj1024ELj4ENS_18Kernel_traits_baseILj768EfS2_fS2_fjLj1024EEEEELb1ELb0EEEvNS_9BwdParamsE)
        /*0410*/ 	.word	0x00000020


	//----- nvinfo : EIATTR_FRAME_SIZE
	.align		4
.L_173:
        /*0414*/ 	.byte	0x04, 0x11
        /*0416*/ 	.short	(.L_175 - .L_174)
	.align		4
.L_174:
        /*0418*/ 	.word	index@(_ZN10layer_norm22ln_bwd_finalize_kernelINS_22Kernel_traits_finalizeILj768Ef6__halffS2_fjLb1ELj1024ELj4ENS_18Kernel_traits_baseILj768EfS2_fS2_fjLj1024EEEEELb1ELb0EEEvNS_9BwdParamsE)
        /*041c*/ 	.word	0x00000000


	//----- nvinfo : EIATTR_REGCOUNT
	.align		4
.L_175:
        /*0420*/ 	.byte	0x04, 0x2f
        /*0422*/ 	.short	(.L_177 - .L_176)
	.align		4
.L_176:
        /*0424*/ 	.word	index@(_ZN10layer_norm13ln_bwd_kernelINS_13Kernel_traitsIf6__halffS2_fjLj768ELj1ELj4ELj1ELj16ENS_18Kernel_traits_baseILj768EfS2_fS2_fjLj128EEEEELb1ELb1ELb0ELb1EEEvNS_9BwdParamsE)
        /*0428*/ 	.word	0x000000fb


	//----- nvinfo : EIATTR_FRAME_SIZE
	.align		4
.L_177:
        /*042c*/ 	.byte	0x04, 0x11
        /*042e*/ 	.short	(.L_179 - .L_178)
	.align		4
.L_178:
        /*0430*/ 	.word	index@(_ZN10layer_norm13ln_bwd_kernelINS_13Kernel_traitsIf6__halffS2_fjLj768ELj1ELj4ELj1ELj16ENS_18Kernel_traits_baseILj768EfS2_fS2_fjLj128EEEEELb1ELb1ELb0ELb1EEEvNS_9BwdParamsE)
        /*0434*/ 	.word	0x00000000


	//----- nvinfo : EIATTR_REGCOUNT
	.align		4
.L_179:
        /*0438*/ 	.byte	0x04, 0x2f
        /*043a*/ 	.short	(.L_181 - .L_180)
	.align		4
.L_180:
        /*043c*/ 	.word	index@(_ZN10layer_norm13ln_bwd_kernelINS_13Kernel_traitsIf6__halffS2_fjLj768ELj1ELj4ELj1ELj16ENS_18Kernel_traits_baseILj768EfS2_fS2_fjLj128EEEEELb1ELb1ELb0ELb0EEEvNS_9BwdParamsE)
        /*0440*/ 	.word	0x000000f1


	//----- nvinfo : EIATTR_FRAME_SIZE
	.align		4
.L_181:
        /*0444*/ 	.byte	0x04, 0x11
        /*0446*/ 	.short	(.L_183 - .L_182)
	.align		4
.L_182:
        /*0448*/ 	.word	index@(_ZN10layer_norm13ln_bwd_kernelINS_13Kernel_traitsIf6__halffS2_fjLj768ELj1ELj4ELj1ELj16ENS_18Kernel_traits_baseILj768EfS2_fS2_fjLj128EEEEELb1ELb1ELb0ELb0EEEvNS_9BwdParamsE)
        /*044c*/ 	.word	0x00000000


	//----- nvinfo : EIATTR_REGCOUNT
	.align		4
.L_183:
        /*0450*/ 	.byte	0x04, 0x2f
        /*0452*/ 	.short	(.L_185 - .L_184)
	.align		4
.L_184:
        /*0454*/ 	.word	index@(_ZN10layer_norm13ln_bwd_kernelINS_13Kernel_traitsIf6__halffS2_fjLj768ELj1ELj4ELj1ELj16ENS_18Kernel_traits_baseILj768EfS2_fS2_fjLj128EEEEELb1ELb0ELb1ELb1EEEvNS_9BwdParamsE)
        /*0458*/ 	.word	0x000000cc


	//----- nvinfo : EIATTR_FRAME_SIZE
	.align		4
.L_185:
        /*045c*/ 	.byte	0x04, 0x11
        /*045e*/ 	.short	(.L_187 - .L_186)
	.align		4
.L_186:
        /*0460*/ 	.word	index@(_ZN10layer_norm13ln_bwd_kernelINS_13Kernel_traitsIf6__halffS2_fjLj768ELj1ELj4ELj1ELj16ENS_18Kernel_traits_baseILj768EfS2_fS2_fjLj128EEEEELb1ELb0ELb1ELb1EEEvNS_9BwdParamsE)
        /*0464*/ 	.word	0x00000000


	//----- nvinfo : EIATTR_REGCOUNT
	.align		4
.L_187:
        /*0468*/ 	.byte	0x04, 0x2f
        /*046a*/ 	.short	(.L_189 - .L_188)
	.align		4
.L_188:
        /*046c*/ 	.word	index@(_ZN10layer_norm22ln_bwd_finalize_kernelINS_22Kernel_traits_finalizeILj768Ef6__halffS2_fjLb0ELj1024ELj4ENS_18Kernel_traits_baseILj768EfS2_fS2_fjLj1024EEEEELb0ELb1EEEvNS_9BwdParamsE)
        /*0470*/ 	.word	0x0000003f


	//----- nvinfo : EIATTR_FRAME_SIZE
	.align		4
.L_189:
        /*0474*/ 	.byte	0x04, 0x11
        /*0476*/ 	.short	(.L_191 - .L_190)
	.align		4
.L_190:
        /*0478*/ 	.word	index@(_ZN10layer_norm22ln_bwd_finalize_kernelINS_22Kernel_traits_finalizeILj768Ef6__halffS2_fjLb0ELj1024ELj4ENS_18Kernel_traits_baseILj768EfS2_fS2_fjLj1024EEEEELb0ELb1EEEvNS_9BwdParamsE)
        /*047c*/ 	.word	0x00000000


	//----- nvinfo : EIATTR_REGCOUNT
	.align		4
.L_191:
        /*0480*/ 	.byte	0x04, 0x2f
        /*0482*/ 	.short	(.L_193 - .L_192)
	.align		4
.L_192:
        /*0484*/ 	.word	index@(_ZN10layer_norm13ln_bwd_kernelINS_13Kernel_traitsIf6__halffS2_fjLj768ELj1ELj4ELj1ELj16ENS_18Kernel_traits_baseILj768EfS2_fS2_fjLj128EEEEELb1ELb0ELb1ELb0EEEvNS_9BwdParamsE)
        /*0488*/ 	.word	0x000000c9


	//----- nvinfo : EIATTR_FRAME_SIZE
	.align		4
.L_193:
        /*048c*/ 	.byte	0x04, 0x11
        /*048e*/ 	.short	(.L_195 - .L_194)
	.align		4
.L_194:
        /*0490*/ 	.word	index@(_ZN10layer_norm13ln_bwd_kernelINS_13Kernel_traitsIf6__halffS2_fjLj768ELj1ELj4ELj1ELj16ENS_18Kernel_traits_baseILj768EfS2_fS2_fjLj128EEEEELb1ELb0ELb1ELb0EEEvNS_9BwdParamsE)
        /*0494*/ 	.word	0x00000000


	//----- nvinfo : EIATTR_REGCOUNT
	.align		4
.L_195:
        /*0498*/ 	.byte	0x04, 0x2f
        /*049a*/ 	.short	(.L_197 - .L_196)
	.align		4
.L_196:
        /*049c*/ 	.word	index@(_ZN10layer_norm22ln_bwd_finalize_kernelINS_22Kernel_traits_finalizeILj768Ef6__halffS2_fjLb0ELj1024ELj4ENS_18Kernel_traits_baseILj768EfS2_fS2_fjLj1024EEEEELb0ELb0EEEvNS_9BwdParamsE)
        /*04a0*/ 	.word	0x0000003f


	//----- nvinfo : EIATTR_FRAME_SIZE
	.align		4
.L_197:
        /*04a4*/ 	.byte	0x04, 0x11
        /*04a6*/ 	.short	(.L_199 - .L_198)
	.align		4
.L_198:
        /*04a8*/ 	.word	index@(_ZN10layer_norm22ln_bwd_finalize_kernelINS_22Kernel_traits_finalizeILj768Ef6__halffS2_fjLb0ELj1024ELj4ENS_18Kernel_traits_baseILj768EfS2_fS2_fjLj1024EEEEELb0ELb0EEEvNS_9BwdParamsE)
        /*04ac*/ 	.word	0x00000000


	//----- nvinfo : EIATTR_REGCOUNT
	.align		4
.L_199:
        /*04b0*/ 	.byte	0x04, 0x2f
        /*04b2*/ 	.short	(.L_201 - .L_200)
	.align		4
.L_200:
        /*04b4*/ 	.word	index@(_ZN10layer_norm13ln_bwd_kernelINS_13Kernel_traitsIf6__halffS2_fjLj768ELj1ELj4ELj1ELj16ENS_18Kernel_traits_baseILj768EfS2_fS2_fjLj128EEEEELb1ELb0ELb0ELb1EEEvNS_9BwdParamsE)
        /*04b8*/ 	.word	0x000000cb


	//----- nvinfo : EIATTR_FRAME_SIZE
	.align		4
.L_201:
        /*04bc*/ 	.byte	0x04, 0x11
        /*04be*/ 	.short	(.L_203 - .L_202)
	.align		4
.L_202:
        /*04c0*/ 	.word	index@(_ZN10layer_norm13ln_bwd_kernelINS_13Kernel_traitsIf6__halffS2_fjLj768ELj1ELj4ELj1ELj16ENS_18Kernel_traits_baseILj768EfS2_fS2_fjLj128EEEEELb1ELb0ELb0ELb1EEEvNS_9BwdParamsE)
        /*04c4*/ 	.word	0x00000000


	//----- nvinfo : EIATTR_REGCOUNT
	.align		4
.L_203:
        /*04c8*/ 	.byte	0x04, 0x2f
        /*04ca*/ 	.short	(.L_205 - .L_204)
	.align		4
.L_204:
        /*04cc*/ 	.word	index@(_ZN10layer_norm13ln_bwd_kernelINS_13Kernel_traitsIf6__halffS2_fjLj768ELj1ELj4ELj1ELj16ENS_18Kernel_traits_baseILj768EfS2_fS2_fjLj128EEEEELb1ELb0ELb0ELb0EEEvNS_9BwdParamsE)
        /*04d0*/ 	.word	0x000000bb


	//----- nvinfo : EIATTR_FRAME_SIZE
	.align		4
.L_205:
        /*04d4*/ 	.byte	0x04, 0x11
        /*04d6*/ 	.short	(.L_207 - .L_206)
	.align		4
.L_206:
        /*04d8*/ 	.word	index@(_ZN10layer_norm13ln_bwd_kernelINS_13Kernel_traitsIf6__halffS2_fjLj768ELj1ELj4ELj1ELj16ENS_18Kernel_traits_baseILj768EfS2_fS2_fjLj128EEEEELb1ELb0ELb0ELb0EEEvNS_9BwdParamsE)
        /*04dc*/ 	.word	0x00000000


	//----- nvinfo : EIATTR_REGCOUNT
	.align		4
.L_207:
        /*04e0*/ 	.byte	0x04, 0x2f
        /*04e2*/ 	.short	(.L_209 - .L_208)
	.align		4
.L_208:
        /*04e4*/ 	.word	index@(_ZN10layer_norm13ln_bwd_kernelINS_13Kernel_traitsIf6__halffS2_fjLj768ELj1ELj4ELj1ELj16ENS_18Kernel_traits_baseILj768EfS2_fS2_fjLj128EEEEELb0ELb1ELb1ELb1EEEvNS_9BwdParamsE)
        /*04e8*/ 	.word	0x000000fe


	//----- nvinfo : EIATTR_FRAME_SIZE
	.align		4
.L_209:
        /*04ec*/ 	.byte	0x04, 0x11
        /*04ee*/ 	.short	(.L_211 - .L_210)
	.align		4
.L_210:
        /*04f0*/ 	.word	index@(_ZN10layer_norm13ln_bwd_kernelINS_13Kernel_traitsIf6__halffS2_fjLj768ELj1ELj4ELj1ELj16ENS_18Kernel_traits_baseILj768EfS2_fS2_fjLj128EEEEELb0ELb1ELb1ELb1EEEvNS_9BwdParamsE)
        /*04f4*/ 	.word	0x00000000


	//----- nvinfo : EIATTR_REGCOUNT
	.align		4
.L_211:
        /*04f8*/ 	.byte	0x04, 0x2f
        /*04fa*/ 	.short	(.L_213 - .L_212)
	.align		4
.L_212:
        /*04fc*/ 	.word	index@(_ZN10layer_norm13ln_bwd_kernelINS_13Kernel_traitsIf6__halffS2_fjLj768ELj1ELj4ELj1ELj16ENS_18Kernel_traits_baseILj768EfS2_fS2_fjLj128EEEEELb0ELb1ELb1ELb0EEEvNS_9BwdParamsE)
        /*0500*/ 	.word	0x000000f1


	//----- nvinfo : EIATTR_FRAME_SIZE
	.align		4
.L_213:
        /*0504*/ 	.byte	0x04, 0x11
        /*0506*/ 	.short	(.L_215 - .L_214)
	.align		4
.L_214:
        /*0508*/ 	.word	index@(_ZN10layer_norm13ln_bwd_kernelINS_13Kernel_traitsIf6__halffS2_fjLj768ELj1ELj4ELj1ELj16ENS_18Kernel_traits_baseILj768EfS2_fS2_fjLj128EEEEELb0ELb1ELb1ELb0EEEvNS_9BwdParamsE)
        /*050c*/ 	.word	0x00000000


	//----- nvinfo : EIATTR_REGCOUNT
	.align		4
.L_215:
        /*0510*/ 	.byte	0x04, 0x2f
        /*0512*/ 	.short	(.L_217 - .L_216)
	.align		4
.L_216:
        /*0514*/ 	.word	index@(_ZN10layer_norm13ln_bwd_kernelINS_13Kernel_traitsIf6__halffS2_fjLj768ELj1ELj4ELj1ELj16ENS_18Kernel_traits_baseILj768EfS2_fS2_fjLj128EEEEELb0ELb1ELb0ELb1EEEvNS_9BwdParamsE)
        /*0518*/ 	.word	0x000000ef


	//----- nvinfo : EIATTR_FRAME_SIZE
	.align		4
.L_217:
        /*051c*/ 	.byte	0x04, 0x11
        /*051e*/ 	.short	(.L_219 - .L_218)
	.align		4
.L_218:
        /*0520*/ 	.word	index@(_ZN10layer_norm13ln_bwd_kernelINS_13Kernel_traitsIf6__halffS2_fjLj768ELj1ELj4ELj1ELj16ENS_18Kernel_traits_baseILj768EfS2_fS2_fjLj128EEEEELb0ELb1ELb0ELb1EEEvNS_9BwdParamsE)
        /*0524*/ 	.word	0x00000000


	//----- nvinfo : EIATTR_REGCOUNT
	.align		4
.L_219:
        /*0528*/ 	.byte	0x04, 0x2f
        /*052a*/ 	.short	(.L_221 - .L_220)
	.align		4
.L_220:
        /*052c*/ 	.word	index@(_ZN10layer_norm13ln_bwd_kernelINS_13Kernel_traitsIf6__halffS2_fjLj768ELj1ELj4ELj1ELj16ENS_18Kernel_traits_baseILj768EfS2_fS2_fjLj128EEEEELb0ELb1ELb0ELb0EEEvNS_9BwdParamsE)
        /*0530*/ 	.word	0x000000e7


	//----- nvinfo : EIATTR_FRAME_SIZE
	.align		4
.L_221:
        /*0534*/ 	.byte	0x04, 0x11
        /*0536*/ 	.short	(.L_223 - .L_222)
	.align		4
.L_222:
        /*0538*/ 	.word	index@(_ZN10layer_norm13ln_bwd_kernelINS_13Kernel_traitsIf6__halffS2_fjLj768ELj1ELj4ELj1ELj16ENS_18Kernel_traits_baseILj768EfS2_fS2_fjLj128EEEEELb0ELb1ELb0ELb0EEEvNS_9BwdParamsE)
        /*053c*/ 	.word	0x00000000


	//----- nvinfo : EIATTR_REGCOUNT
	.align		4
.L_223:
        /*0540*/ 	.byte	0x04, 0x2f
        /*0542*/ 	.short	(.L_225 - .L_224)
	.align		4
.L_224:
        /*0544*/ 	.word	index@(_ZN10layer_norm13ln_bwd_kernelINS_13Kernel_traitsIf6__halffS2_fjLj768ELj1ELj4ELj1ELj16ENS_18Kernel_traits_baseILj768EfS2_fS2_fjLj128EEEEELb0ELb0ELb1ELb1EEEvNS_9BwdParamsE)
        /*0548*/ 	.word	0x000000d1


	//----- nvinfo : EIATTR_FRAME_SIZE
	.align		4
.L_225:
        /*054c*/ 	.byte	0x04, 0x11
        /*054e*/ 	.short	(.L_227 - .L_226)
	.align		4
.L_226:
        /*0550*/ 	.word	index@(_ZN10layer_norm13ln_bwd_kernelINS_13Kernel_traitsIf6__halffS2_fjLj768ELj1ELj4ELj1ELj16ENS_18Kernel_traits_baseILj768EfS2_fS2_fjLj128EEEEELb0ELb0ELb1ELb1EEEvNS_9BwdParamsE)
        /*0554*/ 	.word	0x00000000


	//----- nvinfo : EIATTR_REGCOUNT
	.align		4
.L_227:
        /*0558*/ 	.byte	0x04, 0x2f
        /*055a*/ 	.short	(.L_229 - .L_228)
	.align		4
.L_228:
        /*055c*/ 	.word	index@(_ZN10layer_norm13ln_bwd_kernelINS_13Kernel_traitsIf6__halffS2_fjLj768ELj1ELj4ELj1ELj16ENS_18Kernel_traits_baseILj768EfS2_fS2_fjLj128EEEEELb0ELb0ELb1ELb0EEEvNS_9BwdParamsE)
        /*0560*/ 	.word	0x000000bb


	//----- nvinfo : EIATTR_FRAME_SIZE
	.align		4
.L_229:
        /*0564*/ 	.byte	0x04, 0x11
        /*0566*/ 	.short	(.L_231 - .L_230)
	.align		4
.L_230:
        /*0568*/ 	.word	index@(_ZN10layer_norm13ln_bwd_kernelINS_13Kernel_traitsIf6__halffS2_fjLj768ELj1ELj4ELj1ELj16ENS_18Kernel_traits_baseILj768EfS2_fS2_fjLj128EEEEELb0ELb0ELb1ELb0EEEvNS_9BwdParamsE)
        /*056c*/ 	.word	0x00000000


	//----- nvinfo : EIATTR_REGCOUNT
	.align		4
.L_231:
        /*0570*/ 	.byte	0x04, 0x2f
        /*0572*/ 	.short	(.L_233 - .L_232)
	.align		4
.L_232:
        /*0574*/ 	.word	index@(_ZN10layer_norm13ln_bwd_kernelINS_13Kernel_traitsIf6__halffS2_fjLj768ELj1ELj4ELj1ELj16ENS_18Kernel_traits_baseILj768EfS2_fS2_fjLj128EEEEELb0ELb0ELb0ELb1EEEvNS_9BwdParamsE)
        /*0578*/ 	.word	0x000000a8


	//----- nvinfo : EIATTR_FRAME_SIZE
	.align		4
.L_233:
        /*057c*/ 	.byte	0x04, 0x11
        /*057e*/ 	.short	(.L_235 - .L_234)
	.align		4
.L_234:
        /*0580*/ 	.word	index@(_ZN10layer_norm13ln_bwd_kernelINS_13Kernel_traitsIf6__halffS2_fjLj768ELj1ELj4ELj1ELj16ENS_18Kernel_traits_baseILj768EfS2_fS2_fjLj128EEEEELb0ELb0ELb0ELb1EEEvNS_9BwdParamsE)
        /*0584*/ 	.word	0x00000000


	//----- nvinfo : EIATTR_REGCOUNT
	.align		4
.L_235:
        /*0588*/ 	.byte	0x04, 0x2f
        /*058a*/ 	.short	(.L_237 - .L_236)
	.align		4
.L_236:
        /*058c*/ 	.word	index@(_ZN10layer_norm13ln_bwd_kernelINS_13Kernel_traitsIf6__halffS2_fjLj768ELj1ELj4ELj1ELj16ENS_18Kernel_traits_baseILj768EfS2_fS2_fjLj128EEEEELb0ELb0ELb0ELb0EEEvNS_9BwdParamsE)
        /*0590*/ 	.word	0x000000b6


	//----- nvinfo : EIATTR_FRAME_SIZE
	.align		4
.L_237:
        /*0594*/ 	.byte	0x04, 0x11
        /*0596*/ 	.short	(.L_239 - .L_238)
	.align		4
.L_238:
        /*0598*/ 	.word	index@(_ZN10layer_norm13ln_bwd_kernelINS_13Kernel_traitsIf6__halffS2_fjLj768ELj1ELj4ELj1ELj16ENS_18Kernel_traits_baseILj768EfS2_fS2_fjLj128EEEEELb0ELb0ELb0ELb0EEEvNS_9BwdParamsE)
        /*059c*/ 	.word	0x00000000


	//----- nvinfo : EIATTR_REGCOUNT
	.align		4
.L_239:
        /*05a0*/ 	.byte	0x04, 0x2f
        /*05a2*/ 	.short	(.L_241 - .L_240)
	.align		4
.L_240:
        /*05a4*/ 	.word	index@(_ZN10layer_norm13ln_bwd_kernelINS_13Kernel_traitsI6__halfS2_fS2_fjLj768ELj1ELj4ELj1ELj16ENS_18Kernel_traits_baseILj768ES2_S2_fS2_fjLj128EEEEELb1ELb1ELb1ELb1EEEvNS_9BwdParamsE)
        /*05a8*/ 	.word	0x000000f4


	//----- nvinfo : EIATTR_FRAME_SIZE
	.align		4
.L_241:
        /*05ac*/ 	.byte	0x04, 0x11
        /*05ae*/ 	.short	(.L_243 - .L_242)
	.align		4
.L_242:
        /*05b0*/ 	.word	index@(_ZN10layer_norm13ln_bwd_kernelINS_13Kernel_traitsI6__halfS2_fS2_fjLj768ELj1ELj4ELj1ELj16ENS_18Kernel_traits_baseILj768ES2_S2_fS2_fjLj128EEEEELb1ELb1ELb1ELb1EEEvNS_9BwdParamsE)
        /*05b4*/ 	.word	0x00000000


	//----- nvinfo : EIATTR_REGCOUNT
	.align		4
.L_243:
        /*05b8*/ 	.byte	0x04, 0x2f
        /*05ba*/ 	.short	(.L_245 - .L_244)
	.align		4
.L_244:
        /*05bc*/ 	.word	index@(_ZN10layer_norm22ln_bwd_finalize_kernelINS_22Kernel_traits_finalizeILj768E6__halfS2_fS2_fjLb1ELj1024ELj4ENS_18Kernel_traits_baseILj768ES2_S2_fS2_fjLj1024EEEEELb1ELb1EEEvNS_9BwdParamsE)
        /*05c0*/ 	.word	0x00000020


	//----- nvinfo : EIATTR_FRAME_SIZE
	.align		4
.L_245:
        /*05c4*/ 	.byte	0x04, 0x11
        /*05c6*/ 	.short	(.L_247 - .L_246)
	.align		4
.L_246:
        /*05c8*/ 	.word	index@(_ZN10layer_norm22ln_bwd_finalize_kernelINS_22Kernel_traits_finalizeILj768E6__halfS2_fS2_fjLb1ELj1024ELj4ENS_18Kernel_traits_baseILj768ES2_S2_fS2_fjLj1024EEEEELb1ELb1EEEvNS_9BwdParamsE)
        /*05cc*/ 	.word	0x00000000


	//----- nvinfo : EIATTR_REGCOUNT
	.align		4
.L_247:
        /*05d0*/ 	.byte	0x04, 0x2f
        /*05d2*/ 	.short	(.L_249 - .L_248)
	.align		4
.L_248:
        /*05d4*/ 	.word	index@(_ZN10layer_norm13ln_bwd_kernelINS_13Kernel_traitsI6__halfS2_fS2_fjLj768ELj1ELj4ELj1ELj16ENS_18Kernel_traits_baseILj768ES2_S2_fS2_fjLj128EEEEELb1ELb1ELb1ELb0EEEvNS_9BwdParamsE)
        /*05d8*/ 	.word	0x000000de


	//----- nvinfo : EIATTR_FRAME_SIZE
	.align		4
.L_249:
        /*05dc*/ 	.byte	0x04, 0x11
        /*05de*/ 	.short	(.L_251 - .L_250)
	.align		4
.L_250:
        /*05e0*/ 	.word	index@(_ZN10layer_norm13ln_bwd_kernelINS_13Kernel_traitsI6__halfS2_fS2_fjLj768ELj1ELj4ELj1ELj16ENS_18Kernel_traits_baseILj768ES2_S2_fS2_fjLj128EEEEELb1ELb1ELb1ELb0EEEvNS_9BwdParamsE)
        /*05e4*/ 	.word	0x00000000


	//----- nvinfo : EIATTR_REGCOUNT
	.align		4
.L_251:
        /*05e8*/ 	.byte	0x04, 0x2f
        /*05ea*/ 	.short	(.L_253 - .L_252)
	.align		4
.L_252:
        /*05ec*/ 	.word	index@(_ZN10layer_norm22ln_bwd_finalize_kernelINS_22Kernel_traits_finalizeILj768E6__halfS2_fS2_fjLb1ELj1024ELj4ENS_18Kernel_traits_baseILj768ES2_S2_fS2_fjLj1024EEEEELb1ELb0EEEvNS_9BwdParamsE)
        /*05f0*/ 	.word	0x00000020


	//----- nvinfo : EIATTR_FRAME_SIZE
	.align		4
.L_253:
        /*05f4*/ 	.byte	0x04, 0x11
        /*05f6*/ 	.short	(.L_255 - .L_254)
	.align		4
.L_254:
        /*05f8*/ 	.word	index@(_ZN10layer_norm22ln_bwd_finalize_kernelINS_22Kernel_traits_finalizeILj768E6__halfS2_fS2_fjLb1ELj1024ELj4ENS_18Kernel_traits_baseILj768ES2_S2_fS2_fjLj1024EEEEELb1ELb0EEEvNS_9BwdParamsE)
        /*05fc*/ 	.word	0x00000000


	//----- nvinfo : EIATTR_REGCOUNT
	.align		4
.L_255:
        /*0600*/ 	.byte	0x04, 0x2f
        /*0602*/ 	.short	(.L_257 - .L_256)
	.align		4
.L_256:
        /*0604*/ 	.word	index@(_ZN10layer_norm13ln_bwd_kernelINS_13Kernel_traitsI6__halfS2_fS2_fjLj768ELj1ELj4ELj1ELj16ENS_18Kernel_traits_baseILj768ES2_S2_fS2_fjLj128EEEEELb1ELb1ELb0ELb1EEEvNS_9BwdParamsE)
        /*0608*/ 	.word	0x000000ed


	//----- nvinfo : EIATTR_FRAME_SIZE
	.align		4
.L_257:
        /*060c*/ 	.byte	0x04, 0x11
        /*060e*/ 	.short	(.L_259 - .L_258)
	.align		4
.L_258:
        /*0610*/ 	.word	index@(_ZN10layer_norm13ln_bwd_kernelINS_13Kernel_traitsI6__halfS2_fS2_fjLj768ELj1ELj4ELj1ELj16ENS_18Kernel_traits_baseILj768ES2_S2_fS2_fjLj128EEEEELb1ELb1ELb0ELb1EEEvNS_9BwdParamsE)
        /*0614*/ 	.word	0x00000000


	//----- nvinfo : EIATTR_REGCOUNT
	.align		4
.L_259:
        /*0618*/ 	.byte	0x04, 0x2f
        /*061a*/ 	.short	(.L_261 - .L_260)
	.align		4
.L_260:
        /*061c*/ 	.word	index@(_ZN10layer_norm13ln_bwd_kernelINS_13Kernel_traitsI6__halfS2_fS2_fjLj768ELj1ELj4ELj1ELj16ENS_18Kernel_traits_baseILj768ES2_S2_fS2_fjLj128EEEEELb1ELb1ELb0ELb0EEEvNS_9BwdParamsE)
        /*0620*/ 	.word	0x000000de


	//----- nvinfo : EIATTR_FRAME_SIZE
	.align		4
.L_261:
        /*0624*/ 	.byte	0x04, 0x11
        /*0626*/ 	.short	(.L_263 - .L_262)
	.align		4
.L_262:
        /*0628*/ 	.word	index@(_ZN10layer_norm13ln_bwd_kernelINS_13Kernel_traitsI6__halfS2_fS2_fjLj768ELj1ELj4ELj1ELj16ENS_18Kernel_traits_baseILj768ES2_S2_fS2_fjLj128EEEEELb1ELb1ELb0ELb0EEEvNS_9BwdParamsE)
        /*062c*/ 	.word	0x00000000


	//----- nvinfo : EIATTR_REGCOUNT
	.align		4
.L_263:
        /*0630*/ 	.byte	0x04, 0x2f
        /*0632*/ 	.short	(.L_265 - .L_264)
	.align		4
.L_264:
        /*0634*/ 	.word	index@(_ZN10layer_norm13ln_bwd_kernelINS_13Kernel_traitsI6__halfS2_fS2_fjLj768ELj1ELj4ELj1ELj16ENS_18Kernel_traits_baseILj768ES2_S2_fS2_fjLj128EEEEELb1ELb0ELb1ELb1EEEvNS_9BwdParamsE)
        /*0638*/ 	.word	0x000000c2


	//----- nvinfo : EIATTR_FRAME_SIZE
	.align		4
.L_265:
        /*063c*/ 	.byte	0x04, 0x11
        /*063e*/ 	.short	(.L_267 - .L_266)
	.align		4
.L_266:
        /*0640*/ 	.word	index@(_ZN10layer_norm13ln_bwd_kernelINS_13Kernel_traitsI6__halfS2_fS2_fjLj768ELj1ELj4ELj1ELj16ENS_18Kernel_traits_baseILj768ES2_S2_fS2_fjLj128EEEEELb1ELb0ELb1ELb1EEEvNS_9BwdParamsE)
        /*0644*/ 	.word	0x00000000


	//----- nvinfo : EIATTR_REGCOUNT
	.align		4
.L_267:
        /*0648*/ 	.byte	0x04, 0x2f
        /*064a*/ 	.short	(.L_269 - .L_268)
	.align		4
.L_268:
        /*064c*/ 	.word	index@(_ZN10layer_norm22ln_bwd_finalize_kernelINS_22Kernel_traits_finalizeILj768E6__halfS2_fS2_fjLb0ELj1024ELj4ENS_18Kernel_traits_baseILj768ES2_S2_fS2_fjLj1024EEEEELb0ELb1EEEvNS_9BwdParamsE)
        /*0650*/ 	.word	0x0000003f


	//----- nvinfo : EIATTR_FRAME_SIZE
	.align		4
.L_269:
        /*0654*/ 	.byte	0x04, 0x11
        /*0656*/ 	.short	(.L_271 - .L_270)
	.align		4
.L_270:
        /*0658*/ 	.word	index@(_ZN10layer_norm22ln_bwd_finalize_kernelINS_22Kernel_traits_finalizeILj768E6__halfS2_fS2_fjLb0ELj1024ELj4ENS_18Kernel_traits_baseILj768ES2_S2_fS2_fjLj1024EEEEELb0ELb1EEEvNS_9BwdParamsE)
        /*065c*/ 	.word	0x00000000


	//----- nvinfo : EIATTR_REGCOUNT
	.align		4
.L_271:
        /*0660*/ 	.byte	0x04, 0x2f
        /*0662*/ 	.short	(.L_273 - .L_272)
	.align		4
.L_272:
        /*0664*/ 	.word	index@(_ZN10layer_norm13ln_bwd_kernelINS_13Kernel_traitsI6__halfS2_fS2_fjLj768ELj1ELj4ELj1ELj16ENS_18Kernel_traits_baseILj768ES2_S2_fS2_fjLj128EEEEELb1ELb0ELb1ELb0EEEvNS_9BwdParamsE)
        /*0668*/ 	.word	0x000000bf


	//----- nvinfo : EIATTR_FRAME_SIZE
	.align		4
.L_273:
        /*066c*/ 	.byte	0x04, 0x11
        /*066e*/ 	.short	(.L_275 - .L_274)
	.align		4
.L_274:
        /*0670*/ 	.word	index@(_ZN10layer_norm13ln_bwd_kernelINS_13Kernel_traitsI6__halfS2_fS2_fjLj768ELj1ELj4ELj1ELj16ENS_18Kernel_traits_baseILj768ES2_S2_fS2_fjLj128EEEEELb1ELb0ELb1ELb0EEEvNS_9BwdParamsE)
        /*0674*/ 	.word	0x00000000


	//----- nvinfo : EIATTR_REGCOUNT
	.align		4
.L_275:
        /*0678*/ 	.byte	0x04, 0x2f
        /*067a*/ 	.short	(.L_277 - .L_276)
	.align		4
.L_276:
        /*067c*/ 	.word	index@(_ZN10layer_norm22ln_bwd_finalize_kernelINS_22Kernel_traits_finalizeILj768E6__halfS2_fS2_fjLb0ELj1024ELj4ENS_18Kernel_traits_baseILj768ES2_S2_fS2_fjLj1024EEEEELb0ELb0EEEvNS_9BwdParamsE)
        /*0680*/ 	.word	0x0000003f


	//----- nvinfo : EIATTR_FRAME_SIZE
	.align		4
.L_277:
        /*0684*/ 	.byte	0x04, 0x11
        /*0686*/ 	.short	(.L_279 - .L_278)
	.align		4
.L_278:
        /*0688*/ 	.word	index@(_ZN10layer_norm22ln_bwd_finalize_kernelINS_22Kernel_traits_finalizeILj768E6__halfS2_fS2_fjLb0ELj1024ELj4ENS_18Kernel_traits_baseILj768ES2_S2_fS2_fjLj1024EEEEELb0ELb0EEEvNS_9BwdParamsE)
        /*068c*/ 	.word	0x00000000


	//----- nvinfo : EIATTR_REGCOUNT
	.align		4
.L_279:
        /*0690*/ 	.byte	0x04, 0x2f
        /*0692*/ 	.short	(.L_281 - .L_280)
	.align		4
.L_280:
        /*0694*/ 	.word	index@(_ZN10layer_norm13ln_bwd_kernelINS_13Kernel_traitsI6__halfS2_fS2_fjLj768ELj1ELj4ELj1ELj16ENS_18Kernel_traits_baseILj768ES2_S2_fS2_fjLj128EEEEELb1ELb0ELb0ELb1EEEvNS_9BwdParamsE)
        /*0698*/ 	.word	0x000000cb


	//----- nvinfo : EIATTR_FRAME_SIZE
	.align		4
.L_281:
        /*069c*/ 	.byte	0x04, 0x11
        /*069e*/ 	.short	(.L_283 - .L_282)
	.align		4
.L_282:
        /*06a0*/ 	.word	index@(_ZN10layer_norm13ln_bwd_kernelINS_13Kernel_traitsI6__halfS2_fS2_fjLj768ELj1ELj4ELj1ELj16ENS_18Kernel_traits_baseILj768ES2_S2_fS2_fjLj128EEEEELb1ELb0ELb0ELb1EEEvNS_9BwdParamsE)
        /*06a4*/ 	.word	0x00000000


	//----- nvinfo : EIATTR_REGCOUNT
	.align		4
.L_283:
        /*06a8*/ 	.byte	0x04, 0x2f
        /*06aa*/ 	.short	(.L_285 - .L_284)
	.align		4
.L_284:
        /*06ac*/ 	.word	index@(_ZN10layer_norm13ln_bwd_kernelINS_13Kernel_traitsI6__halfS2_fS2_fjLj768ELj1ELj4ELj1ELj16ENS_18Kernel_traits_baseILj768ES2_S2_fS2_fjLj128EEEEELb1ELb0ELb0ELb0EEEvNS_9BwdParamsE)
        /*06b0*/ 	.word	0x000000a8


	//----- nvinfo : EIATTR_FRAME_SIZE
	.align		4
.L_285:
        /*06b4*/ 	.byte	0x04, 0x11
        /*06b6*/ 	.short	(.L_287 - .L_286)
	.align		4
.L_286:
        /*06b8*/ 	.word	index@(_ZN10layer_norm13ln_bwd_kernelINS_13Kernel_traitsI6__halfS2_fS2_fjLj768ELj1ELj4ELj1ELj16ENS_18Kernel_traits_baseILj768ES2_S2_fS2_fjLj128EEEEELb1ELb0ELb0ELb0EEEvNS_9BwdParamsE)
        /*06bc*/ 	.word	0x00000018


	//----- nvinfo : EIATTR_REGCOUNT
	.align		4
.L_287:
        /*06c0*/ 	.byte	0x04, 0x2f
        /*06c2*/ 	.short	(.L_289 - .L_288)
	.align		4
.L_288:
        /*06c4*/ 	.word	index@(_ZN10layer_norm13ln_bwd_kernelINS_13Kernel_traitsI6__halfS2_fS2_fjLj768ELj1ELj4ELj1ELj16ENS_18Kernel_traits_baseILj768ES2_S2_fS2_fjLj128EEEEELb0ELb1ELb1ELb1EEEvNS_9BwdParamsE)
        /*06c8*/ 	.word	0x000000e3


	//----- nvinfo : EIATTR_FRAME_SIZE
	.align		4
.L_289:
        /*06cc*/ 	.byte	0x04, 0x11
        /*06ce*/ 	.short	(.L_291 - .L_290)
	.align		4
.L_290:
        /*06d0*/ 	.word	index@(_ZN10layer_norm13ln_bwd_kernelINS_13Kernel_traitsI6__halfS2_fS2_fjLj768ELj1ELj4ELj1ELj16ENS_18Kernel_traits_baseILj768ES2_S2_fS2_fjLj128EEEEELb0ELb1ELb1ELb1EEEvNS_9BwdParamsE)
        /*06d4*/ 	.word	0x00000000


	//----- nvinfo : EIATTR_REGCOUNT
	.align		4
.L_291:
        /*06d8*/ 	.byte	0x04, 0x2f
        /*06da*/ 	.short	(.L_293 - .L_292)
	.align		4
.L_292:
        /*06dc*/ 	.word	index@(_ZN10layer_norm13ln_bwd_kernelINS_13Kernel_traitsI6__halfS2_fS2_fjLj768ELj1ELj4ELj1ELj16ENS_18Kernel_traits_baseILj768ES2_S2_fS2_fjLj128EEEEELb0ELb1ELb1ELb0EEEvNS_9BwdParamsE)
        /*06e0*/ 	.word	0x000000da


	//----- nvinfo : EIATTR_FRAME_SIZE
	.align		4
.L_293:
        /*06e4*/ 	.byte	0x04, 0x11
        /*06e6*/ 	.short	(.L_295 - .L_294)
	.align		4
.L_294:
        /*06e8*/ 	.word	index@(_ZN10layer_norm13ln_bwd_kernelINS_13Kernel_traitsI6__halfS2_fS2_fjLj768ELj1ELj4ELj1ELj16ENS_18Kernel_traits_baseILj768ES2_S2_fS2_fjLj128EEEEELb0ELb1ELb1ELb0EEEvNS_9BwdParamsE)
        /*06ec*/ 	.word	0x00000000


	//----- nvinfo : EIATTR_REGCOUNT
	.align		4
.L_295:
        /*06f0*/ 	.byte	0x04, 0x2f
        /*06f2*/ 	.short	(.L_297 - .L_296)
	.align		4
.L_296:
        /*06f4*/ 	.word	index@(_ZN10layer_norm13ln_bwd_kernelINS_13Kernel_traitsI6__halfS2_fS2_fjLj768ELj1ELj4ELj1ELj16ENS_18Kernel_traits_baseILj768ES2_S2_fS2_fjLj128EEEEELb0ELb1ELb0ELb1EEEvNS_9BwdParamsE)
        /*06f8*/ 	.word	0x000000ed


	//----- nvinfo : EIATTR_FRAME_SIZE
	.align		4
.L_297:
        /*06fc*/ 	.byte	0x04, 0x11
        /*06fe*/ 	.short	(.L_299 - .L_298)
	.align		4
.L_298:
        /*0700*/ 	.word	index@(_ZN10layer_norm13ln_bwd_kernelINS_13Kernel_traitsI6__halfS2_fS2_fjLj768ELj1ELj4ELj1ELj16ENS_18Kernel_traits_baseILj768ES2_S2_fS2_fjLj128EEEEELb0ELb1ELb0ELb1EEEvNS_9BwdParamsE)
        /*0704*/ 	.word	0x00000000


	//----- nvinfo : EIATTR_REGCOUNT
	.align		4
.L_299:
        /*0708*/ 	.byte	0x04, 0x2f
        /*070a*/ 	.short	(.L_301 - .L_300)
	.align		4
.L_300:
        /*070c*/ 	.word	index@(_ZN10layer_norm13ln_bwd_kernelINS_13Kernel_traitsI6__halfS2_fS2_fjLj768ELj1ELj4ELj1ELj16ENS_18Kernel_traits_baseILj768ES2_S2_fS2_fjLj128EEEEELb0ELb1ELb0ELb0EEEvNS_9BwdParamsE)
        /*0710*/ 	.word	0x000000d2


	//----- nvinfo : EIATTR_FRAME_SIZE
	.align		4
.L_301:
        /*0714*/ 	.byte	0x04, 0x11
        /*0716*/ 	.short	(.L_303 - .L_302)
	.align		4
.L_302:
        /*0718*/ 	.word	index@(_ZN10layer_norm13ln_bwd_kernelINS_13Kernel_traitsI6__halfS2_fS2_fjLj768ELj1ELj4ELj1ELj16ENS_18Kernel_traits_baseILj768ES2_S2_fS2_fjLj128EEEEELb0ELb1ELb0ELb0EEEvNS_9BwdParamsE)
        /*071c*/ 	.word	0x00000000


	//----- nvinfo : EIATTR_REGCOUNT
	.align		4
.L_303:
        /*0720*/ 	.byte	0x04, 0x2f
        /*0722*/ 	.short	(.L_305 - .L_304)
	.align		4
.L_304:
        /*0724*/ 	.word	index@(_ZN10layer_norm13ln_bwd_kernelINS_13Kernel_traitsI6__halfS2_fS2_fjLj768ELj1ELj4ELj1ELj16ENS_18Kernel_traits_baseILj768ES2_S2_fS2_fjLj128EEEEELb0ELb0ELb1ELb1EEEvNS_9BwdParamsE)
        /*0728*/ 	.word	0x000000a8


	//----- nvinfo : EIATTR_FRAME_SIZE
	.align		4
.L_305:
        /*072c*/ 	.byte	0x04, 0x11
        /*072e*/ 	.short	(.L_307 - .L_306)
	.align		4
.L_306:
        /*0730*/ 	.word	index@(_ZN10layer_norm13ln_bwd_kernelINS_13Kernel_traitsI6__halfS2_fS2_fjLj768ELj1ELj4ELj1ELj16ENS_18Kernel_traits_baseILj768ES2_S2_fS2_fjLj128EEEEELb0ELb0ELb1ELb1EEEvNS_9BwdParamsE)
        /*0734*/ 	.word	0x00000000


	//----- nvinfo : EIATTR_REGCOUNT
	.align		4
.L_307:
        /*0738*/ 	.byte	0x04, 0x2f
        /*073a*/ 	.short	(.L_309 - .L_308)
	.align		4
.L_308:
        /*073c*/ 	.word	index@(_ZN10layer_norm13ln_bwd_kernelINS_13Kernel_traitsI6__halfS2_fS2_fjLj768ELj1ELj4ELj1ELj16ENS_18Kernel_traits_baseILj768ES2_S2_fS2_fjLj128EEEEELb0ELb0ELb1ELb0EEEvNS_9BwdParamsE)
        /*0740*/ 	.word	0x000000ad


	//----- nvinfo : EIATTR_FRAME_SIZE
	.align		4
.L_309:
        /*0744*/ 	.byte	0x04, 0x11
        /*0746*/ 	.short	(.L_311 - .L_310)
	.align		4
.L_310:
        /*0748*/ 	.word	index@(_ZN10layer_norm13ln_bwd_kernelINS_13Kernel_traitsI6__halfS2_fS2_fjLj768ELj1ELj4ELj1ELj16ENS_18Kernel_traits_baseILj768ES2_S2_fS2_fjLj128EEEEELb0ELb0ELb1ELb0EEEvNS_9BwdParamsE)
        /*074c*/ 	.word	0x00000000


	//----- nvinfo : EIATTR_REGCOUNT
	.align		4
.L_311:
        /*0750*/ 	.byte	0x04, 0x2f
        /*0752*/ 	.short	(.L_313 - .L_312)
	.align		4
.L_312:
        /*0754*/ 	.word	index@(_ZN10layer_norm13ln_bwd_kernelINS_13Kernel_traitsI6__halfS2_fS2_fjLj768ELj1ELj4ELj1ELj16ENS_18Kernel_traits_baseILj768ES2_S2_fS2_fjLj128EEEEELb0ELb0ELb0ELb1EEEvNS_9BwdParamsE)
        /*0758*/ 	.word	0x000000a8


	//----- nvinfo : EIATTR_FRAME_SIZE
	.align		4
.L_313:
        /*075c*/ 	.byte	0x04, 0x11
        /*075e*/ 	.short	(.L_315 - .L_314)
	.align		4
.L_314:
        /*0760*/ 	.word	index@(_ZN10layer_norm13ln_bwd_kernelINS_13Kernel_traitsI6__halfS2_fS2_fjLj768ELj1ELj4ELj1ELj16ENS_18Kernel_traits_baseILj768ES2_S2_fS2_fjLj128EEEEELb0ELb0ELb0ELb1EEEvNS_9BwdParamsE)
        /*0764*/ 	.word	0x00000000


	//----- nvinfo : EIATTR_REGCOUNT
	.align		4
.L_315:
        /*0768*/ 	.byte	0x04, 0x2f
        /*076a*/ 	.short	(.L_317 - .L_316)
	.align		4
.L_316:
        /*076c*/ 	.word	index@(_ZN10layer_norm13ln_bwd_kernelINS_13Kernel_traitsI6__halfS2_fS2_fjLj768ELj1ELj4ELj1ELj16ENS_18Kernel_traits_baseILj768ES2_S2_fS2_fjLj128EEEEELb0ELb0ELb0ELb0EEEvNS_9BwdParamsE)
        /*0770*/ 	.word	0x000000a7


	//----- nvinfo : EIATTR_FRAME_SIZE
	.align		4
.L_317:
        /*0774*/ 	.byte	0x04, 0x11
        /*0776*/ 	.short	(.L_319 - .L_318)
	.align		4
.L_318:
        /*0778*/ 	.word	index@(_ZN10layer_norm13ln_bwd_kernelINS_13Kernel_traitsI6__halfS2_fS2_fjLj768ELj1ELj4ELj1ELj16ENS_18Kernel_traits_baseILj768ES2_S2_fS2_fjLj128EEEEELb0ELb0ELb0ELb0EEEvNS_9BwdParamsE)
        /*077c*/ 	.word	0x00000000


	//----- nvinfo : EIATTR_REGCOUNT
	.align		4
.L_319:
        /*0780*/ 	.byte	0x04, 0x2f
        /*0782*/ 	.short	(.L_321 - .L_320)
	.align		4
.L_320:
        /*0784*/ 	.word	index@(_ZN10layer_norm13ln_bwd_kernelINS_13Kernel_traitsIf6__halfS2_S2_fjLj768ELj1ELj4ELj1ELj16ENS_18Kernel_traits_baseILj768EfS2_S2_S2_fjLj128EEEEELb1ELb1ELb1ELb1EEEvNS_9BwdParamsE)
        /*0788*/ 	.word	0x000000eb


	//----- nvinfo : EIATTR_FRAME_SIZE
	.align		4
.L_321:
        /*078c*/ 	.byte	0x04, 0x11
        /*078e*/ 	.short	(.L_323 - .L_322)
	.align		4
.L_322:
        /*0790*/ 	.word	index@(_ZN10layer_norm13ln_bwd_kernelINS_13Kernel_traitsIf6__halfS2_S2_fjLj768ELj1ELj4ELj1ELj16ENS_18Kernel_traits_baseILj768EfS2_S2_S2_fjLj128EEEEELb1ELb1ELb1ELb1EEEvNS_9BwdParamsE)
        /*0794*/ 	.word	0x00000000


	//----- nvinfo : EIATTR_REGCOUNT
	.align		4
.L_323:
        /*0798*/ 	.byte	0x04, 0x2f
        /*079a*/ 	.short	(.L_325 - .L_324)
	.align		4
.L_324:
        /*079c*/ 	.word	index@(_ZN10layer_norm22ln_bwd_finalize_kernelINS_22Kernel_traits_finalizeILj768Ef6__halfS2_S2_fjLb1ELj1024ELj4ENS_18Kernel_traits_baseILj768EfS2_S2_S2_fjLj1024EEEEELb1ELb1EEEvNS_9BwdParamsE)
        /*07a0*/ 	.word	0x00000020


	//----- nvinfo : EIATTR_FRAME_SIZE
	.align		4
.L_325:
        /*07a4*/ 	.byte	0x04, 0x11
        /*07a6*/ 	.short	(.L_327 - .L_326)
	.align		4
.L_326:
        /*07a8*/ 	.word	index@(_ZN10layer_norm22ln_bwd_finalize_kernelINS_22Kernel_traits_finalizeILj768Ef6__halfS2_S2_fjLb1ELj1024ELj4ENS_18Kernel_traits_baseILj768EfS2_S2_S2_fjLj1024EEEEELb1ELb1EEEvNS_9BwdParamsE)
        /*07ac*/ 	.word	0x00000000


	//----- nvinfo : EIATTR_REGCOUNT
	.align		4
.L_327:
        /*07b0*/ 	.byte	0x04, 0x2f
        /*07b2*/ 	.short	(.L_329 - .L_328)
	.align		4
.L_328:
        /*07b4*/ 	.word	index@(_ZN10layer_norm13ln_bwd_kernelINS_13Kernel_traitsIf6__halfS2_S2_fjLj768ELj1ELj4ELj1ELj16ENS_18Kernel_traits_baseILj768EfS2_S2_S2_fjLj128EEEEELb1ELb1ELb1ELb0EEEvNS_9BwdParamsE)
        /*07b8*/ 	.word	0x000000e4


	//----- nvinfo : EIATTR_FRAME_SIZE
	.align		4
.L_329:
        /*07bc*/ 	.byte	0x04, 0x11
        /*07be*/ 	.short	(.L_331 - .L_330)
	.align		4
.L_330:
        /*07c0*/ 	.word	index@(_ZN10layer_norm13ln_bwd_kernelINS_13Kernel_traitsIf6__halfS2_S2_fjLj768ELj1ELj4ELj1ELj16ENS_18Kernel_traits_baseILj768EfS2_S2_S2_fjLj128EEEEELb1ELb1ELb1ELb0EEEvNS_9BwdParamsE)
        /*07c4*/ 	.word	0x00000000


	//----- nvinfo : EIATTR_REGCOUNT
	.align		4
.L_331:
        /*07c8*/ 	.byte	0x04, 0x2f
        /*07ca*/ 	.short	(.L_333 - .L_332)
	.align		4
.L_332:
        /*07cc*/ 	.word	index@(_ZN10layer_norm22ln_bwd_finalize_kernelINS_22Kernel_traits_finalizeILj768Ef6__halfS2_S2_fjLb1ELj1024ELj4ENS_18Kernel_traits_baseILj768EfS2_S2_S2_fjLj1024EEEEELb1ELb0EEEvNS_9BwdParamsE)
        /*07d0*/ 	.word	0x00000020


	//----- nvinfo : EIATTR_FRAME_SIZE
	.align		4
.L_333:
        /*07d4*/ 	.byte	0x04, 0x11
        /*07d6*/ 	.short	(.L_335 - .L_334)
	.align		4
.L_334:
        /*07d8*/ 	.word	index@(_ZN10layer_norm22ln_bwd_finalize_kernelINS_22Kernel_traits_finalizeILj768Ef6__halfS2_S2_fjLb1ELj1024ELj4ENS_18Kernel_traits_baseILj768EfS2_S2_S2_fjLj1024EEEEELb1ELb0EEEvNS_9BwdParamsE)
        /*07dc*/ 	.word	0x00000000


	//----- nvinfo : EIATTR_REGCOUNT
	.align		4
.L_335:
        /*07e0*/ 	.byte	0x04, 0x2f
        /*07e2*/ 	.short	(.L_337 - .L_336)
	.align		4
.L_336:
        /*07e4*/ 	.word	index@(_ZN10layer_norm13ln_bwd_kernelINS_13Kernel_traitsIf6__halfS2_S2_fjLj768ELj1ELj4ELj1ELj16ENS_18Kernel_traits_baseILj768EfS2_S2_S2_fjLj128EEEEELb1ELb1ELb0ELb1EEEvNS_9BwdParamsE)
        /*07e8*/ 	.word	0x000000fb


	//----- nvinfo : EIATTR_FRAME_SIZE
	.align		4
.L_337:
        /*07ec*/ 	.byte	0x04, 0x11
        /*07ee*/ 	.short	(.L_339 - .L_338)
	.align		4
.L_338:
        /*07f0*/ 	.word	index@(_ZN10layer_norm13ln_bwd_kernelINS_13Kernel_traitsIf6__halfS2_S2_fjLj768ELj1ELj4ELj1ELj16ENS_18Kernel_traits_baseILj768EfS2_S2_S2_fjLj128EEEEELb1ELb1ELb0ELb1EEEvNS_9BwdParamsE)
        /*07f4*/ 	.word	0x00000000


	//----- nvinfo : EIATTR_REGCOUNT
	.align		4
.L_339:
        /*07f8*/ 	.byte	0x04, 0x2f
        /*07fa*/ 	.short	(.L_341 - .L_340)
	.align		4
.L_340:
        /*07fc*/ 	.word	index@(_ZN10layer_norm13ln_bwd_kernelINS_13Kernel_traitsIf6__halfS2_S2_fjLj768ELj1ELj4ELj1ELj16ENS_18Kernel_traits_baseILj768EfS2_S2_S2_fjLj128EEEEELb1ELb1ELb0ELb0EEEvNS_9BwdParamsE)
        /*0800*/ 	.word	0x000000e9


	//----- nvinfo : EIATTR_FRAME_SIZE
	.align		4
.L_341:
        /*0804*/ 	.byte	0x04, 0x11
        /*0806*/ 	.short	(.L_343 - .L_342)
	.align		4
.L_342:
        /*0808*/ 	.word	index@(_ZN10layer_norm13ln_bwd_kernelINS_13Kernel_traitsIf6__halfS2_S2_fjLj768ELj1ELj4ELj1ELj16ENS_18Kernel_traits_baseILj768EfS2_S2_S2_fjLj128EEEEELb1ELb1ELb0ELb0EEEvNS_9BwdParamsE)
        /*080c*/ 	.word	0x00000000


	//----- nvinfo : EIATTR_REGCOUNT
	.align		4
.L_343:
        /*0810*/ 	.byte	0x04, 0x2f
        /*0812*/ 	.short	(.L_345 - .L_344)
	.align		4
.L_344:
        /*0814*/ 	.word	index@(_ZN10layer_norm13ln_bwd_kernelINS_13Kernel_traitsIf6__halfS2_S2_fjLj768ELj1ELj4ELj1ELj16ENS_18Kernel_traits_baseILj768EfS2_S2_S2_fjLj128EEEEELb1ELb0ELb1ELb1EEEvNS_9BwdParamsE)
        /*0818*/ 	.word	0x000000ab


	//----- nvinfo : EIATTR_FRAME_SIZE
	.align		4
.L_345:
        /*081c*/ 	.byte	0x04, 0x11
        /*081e*/ 	.short	(.L_347 - .L_346)
	.align		4
.L_346:
        /*0820*/ 	.word	index@(_ZN10layer_norm13ln_bwd_kernelINS_13Kernel_traitsIf6__halfS2_S2_fjLj768ELj1ELj4ELj1ELj16ENS_18Kernel_traits_baseILj768EfS2_S2_S2_fjLj128EEEEELb1ELb0ELb1ELb1EEEvNS_9BwdParamsE)
        /*0824*/ 	.word	0x00000000


	//----- nvinfo : EIATTR_REGCOUNT
	.align		4
.L_347:
        /*0828*/ 	.byte	0x04, 0x2f
        /*082a*/ 	.short	(.L_349 - .L_348)
	.align		4
.L_348:
        /*082c*/ 	.word	index@(_ZN10layer_norm22ln_bwd_finalize_kernelINS_22Kernel_traits_finalizeILj768Ef6__halfS2_S2_fjLb0ELj1024ELj4ENS_18Kernel_traits_baseILj768EfS2_S2_S2_fjLj1024EEEEELb0ELb1EEEvNS_9BwdParamsE)
        /*0830*/ 	.word	0x0000003f


	//----- nvinfo : EIATTR_FRAME_SIZE
	.align		4
.L_349:
        /*0834*/ 	.byte	0x04, 0x11
        /*0836*/ 	.short	(.L_351 - .L_350)
	.align		4
.L_350:
        /*0838*/ 	.word	index@(_ZN10layer_norm22ln_bwd_finalize_kernelINS_22Kernel_traits_finalizeILj768Ef6__halfS2_S2_fjLb0ELj1024ELj4ENS_18Kernel_traits_baseILj768EfS2_S2_S2_fjLj1024EEEEELb0ELb1EEEvNS_9BwdParamsE)
        /*083c*/ 	.word	0x00000000


	//----- nvinfo : EIATTR_REGCOUNT
	.align		4
.L_351:
        /*0840*/ 	.byte	0x04, 0x2f
        /*0842*/ 	.short	(.L_353 - .L_352)
	.align		4
.L_352:
        /*0844*/ 	.word	index@(_ZN10layer_norm13ln_bwd_kernelINS_13Kernel_traitsIf6__halfS2_S2_fjLj768ELj1ELj4ELj1ELj16ENS_18Kernel_traits_baseILj768EfS2_S2_S2_fjLj128EEEEELb1ELb0ELb1ELb0EEEvNS_9BwdParamsE)
        /*0848*/ 	.word	0x000000ab


	//----- nvinfo : EIATTR_FRAME_SIZE
	.align		4
.L_353:
        /*084c*/ 	.byte	0x04, 0x11
        /*084e*/ 	.short	(.L_355 - .L_354)
	.align		4
.L_354:
        /*0850*/ 	.word	index@(_ZN10layer_norm13ln_bwd_kernelINS_13Kernel_traitsIf6__halfS2_S2_fjLj768ELj1ELj4ELj1ELj16ENS_18Kernel_traits_baseILj768EfS2_S2_S2_fjLj128EEEEELb1ELb0ELb1ELb0EEEvNS_9BwdParamsE)
        /*0854*/ 	.word	0x00000000


	//----- nvinfo : EIATTR_REGCOUNT
	.align		4
.L_355:
        /*0858*/ 	.byte	0x04, 0x2f
        /*085a*/ 	.short	(.L_357 - .L_356)
	.align		4
.L_356:
        /*085c*/ 	.word	index@(_ZN10layer_norm22ln_bwd_finalize_kernelINS_22Kernel_traits_finalizeILj768Ef6__halfS2_S2_fjLb0ELj1024ELj4ENS_18Kernel_traits_baseILj768EfS2_S2_S2_fjLj1024EEEEELb0ELb0EEEvNS_9BwdParamsE)
        /*0860*/ 	.word	0x0000003f


	//----- nvinfo : EIATTR_FRAME_SIZE
	.align		4
.L_357:
        /*0864*/ 	.byte	0x04, 0x11
        /*0866*/ 	.short	(.L_359 - .L_358)
	.align		4
.L_358:
        /*0868*/ 	.word	index@(_ZN10layer_norm22ln_bwd_finalize_kernelINS_22Kernel_traits_finalizeILj768Ef6__halfS2_S2_fjLb0ELj1024ELj4ENS_18Kernel_traits_baseILj768EfS2_S2_S2_fjLj1024EEEEELb0ELb0EEEvNS_9BwdParamsE)
        /*086c*/ 	.word	0x00000000


	//----- nvinfo : EIATTR_REGCOUNT
	.align		4
.L_359:
        /*0870*/ 	.byte	0x04, 0x2f
        /*0872*/ 	.short	(.L_361 - .L_360)
	.align		4
.L_360:
        /*0874*/ 	.word	index@(_ZN10layer_norm13ln_bwd_kernelINS_13Kernel_traitsIf6__halfS2_S2_fjLj768ELj1ELj4ELj1ELj16ENS_18Kernel_traits_baseILj768EfS2_S2_S2_fjLj128EEEEELb1ELb0ELb0ELb1EEEvNS_9BwdParamsE)
        /*0878*/ 	.word	0x000000ce


	//----- nvinfo : EIATTR_FRAME_SIZE
	.align		4
.L_361:
        /*087c*/ 	.byte	0x04, 0x11
        /*087e*/ 	.short	(.L_363 - .L_362)
	.align		4
.L_362:
        /*0880*/ 	.word	index@(_ZN10layer_norm13ln_bwd_kernelINS_13Kernel_traitsIf6__halfS2_S2_fjLj768ELj1ELj4ELj1ELj16ENS_18Kernel_traits_baseILj768EfS2_S2_S2_fjLj128EEEEELb1ELb0ELb0ELb1EEEvNS_9BwdParamsE)
        /*0884*/ 	.word	0x00000000


	//----- nvinfo : EIATTR_REGCOUNT
	.align		4
.L_363:
        /*0888*/ 	.byte	0x04, 0x2f
        /*088a*/ 	.short	(.L_365 - .L_364)
	.align		4
.L_364:
        /*088c*/ 	.word	index@(_ZN10layer_norm13ln_bwd_kernelINS_13Kernel_traitsIf6__halfS2_S2_fjLj768ELj1ELj4ELj1ELj16ENS_18Kernel_traits_baseILj768EfS2_S2_S2_fjLj128EEEEELb1ELb0ELb0ELb0EEEvNS_9BwdParamsE)
        /*0890*/ 	.word	0x000000a8


	//----- nvinfo : EIATTR_FRAME_SIZE
	.align		4
.L_365:
        /*0894*/ 	.byte	0x04, 0x11
        /*0896*/ 	.short	(.L_367 - .L_366)
	.align		4
.L_366:
        /*0898*/ 	.word	index@(_ZN10layer_norm13ln_bwd_kernelINS_13Kernel_traitsIf6__halfS2_S2_fjLj768ELj1ELj4ELj1ELj16ENS_18Kernel_traits_baseILj768EfS2_S2_S2_fjLj128EEEEELb1ELb0ELb0ELb0EEEvNS_9BwdParamsE)
        /*089c*/ 	.word	0x00000000


	//----- nvinfo : EIATTR_REGCOUNT
	.align		4
.L_367:
        /*08a0*/ 	.byte	0x04, 0x2f
        /*08a2*/ 	.short	(.L_369 - .L_368)
	.align		4
.L_368:
        /*08a4*/ 	.word	index@(_ZN10layer_norm13ln_bwd_kernelINS_13Kernel_traitsIf6__halfS2_S2_fjLj768ELj1ELj4ELj1ELj16ENS_18Kernel_traits_baseILj768EfS2_S2_S2_fjLj128EEEEELb0ELb1ELb1ELb1EEEvNS_9BwdParamsE)
        /*08a8*/ 	.word	0x000000e4


	//----- nvinfo : EIATTR_FRAME_SIZE
	.align		4
.L_369:
        /*08ac*/ 	.byte	0x04, 0x11
        /*08ae*/ 	.short	(.L_371 - .L_370)
	.align		4
.L_370:
        /*08b0*/ 	.word	index@(_ZN10layer_norm13ln_bwd_kernelINS_13Kernel_traitsIf6__halfS2_S2_fjLj768ELj1ELj4ELj1ELj16ENS_18Kernel_traits_baseILj768EfS2_S2_S2_fjLj128EEEEELb0ELb1ELb1ELb1EEEvNS_9BwdParamsE)
        /*08b4*/ 	.word	0x00000000


	//----- nvinfo : EIATTR_REGCOUNT
	.align		4
.L_371:
        /*08b8*/ 	.byte	0x04, 0x2f
        /*08ba*/ 	.short	(.L_373 - .L_372)
	.align		4
.L_372:
        /*08bc*/ 	.word	index@(_ZN10layer_norm13ln_bwd_kernelINS_13Kernel_traitsIf6__halfS2_S2_fjLj768ELj1ELj4ELj1ELj16ENS_18Kernel_traits_baseILj768EfS2_S2_S2_fjLj128EEEEELb0ELb1ELb1ELb0EEEvNS_9BwdParamsE)
        /*08c0*/ 	.word	0x000000e6


	//----- nvinfo : EIATTR_FRAME_SIZE
	.align		4
.L_373:
        /*08c4*/ 	.byte	0x04, 0x11
        /*08c6*/ 	.short	(.L_375 - .L_374)
	.align		4
.L_374:
        /*08c8*/ 	.word	index@(_ZN10layer_norm13ln_bwd_kernelINS_13Kernel_traitsIf6__halfS2_S2_fjLj768ELj1ELj4ELj1ELj16ENS_18Kernel_traits_baseILj768EfS2_S2_S2_fjLj128EEEEELb0ELb1ELb1ELb0EEEvNS_9BwdParamsE)
        /*08cc*/ 	.word	0x00000000


	//----- nvinfo : EIATTR_REGCOUNT
	.align		4
.L_375:
        /*08d0*/ 	.byte	0x04, 0x2f
        /*08d2*/ 	.short	(.L_377 - .L_376)
	.align		4
.L_376:
        /*08d4*/ 	.word	index@(_ZN10layer_norm13ln_bwd_kernelINS_13Kernel_traitsIf6__halfS2_S2_fjLj768ELj1ELj4ELj1ELj16ENS_18Kernel_traits_baseILj768EfS2_S2_S2_fjLj128EEEEELb0ELb1ELb0ELb1EEEvNS_9BwdParamsE)
        /*08d8*/ 	.word	0x000000fb


	//----- nvinfo : EIATTR_FRAME_SIZE
	.align		4
.L_377:
        /*08dc*/ 	.byte	0x04, 0x11
        /*08de*/ 	.short	(.L_379 - .L_378)
	.align		4
.L_378:
        /*08e0*/ 	.word	index@(_ZN10layer_norm13ln_bwd_kernelINS_13Kernel_traitsIf6__halfS2_S2_fjLj768ELj1ELj4ELj1ELj16ENS_18Kernel_traits_baseILj768EfS2_S2_S2_fjLj128EEEEELb0ELb1ELb0ELb1EEEvNS_9BwdParamsE)
        /*08e4*/ 	.word	0x00000000


	//----- nvinfo : EIATTR_REGCOUNT
	.align		4
.L_379:
        /*08e8*/ 	.byte	0x04, 0x2f
        /*08ea*/ 	.short	(.L_381 - .L_380)
	.align		4
.L_380:
        /*08ec*/ 	.word	index@(_ZN10layer_norm13ln_bwd_kernelINS_13Kernel_traitsIf6__halfS2_S2_fjLj768ELj1ELj4ELj1ELj16ENS_18Kernel_traits_baseILj768EfS2_S2_S2_fjLj128EEEEELb0ELb1ELb0ELb0EEEvNS_9BwdParamsE)
        /*08f0*/ 	.word	0x000000db


	//----- nvinfo : EIATTR_FRAME_SIZE
	.align		4
.L_381:
        /*08f4*/ 	.byte	0x04, 0x11
        /*08f6*/ 	.short	(.L_383 - .L_382)
	.align		4
.L_382:
        /*08f8*/ 	.word	index@(_ZN10layer_norm13ln_bwd_kernelINS_13Kernel_traitsIf6__halfS2_S2_fjLj768ELj1ELj4ELj1ELj16ENS_18Kernel_traits_baseILj768EfS2_S2_S2_fjLj128EEEEELb0ELb1ELb0ELb0EEEvNS_9BwdParamsE)
        /*08fc*/ 	.word	0x00000000


	//----- nvinfo : EIATTR_REGCOUNT
	.align		4
.L_383:
        /*0900*/ 	.byte	0x04, 0x2f
        /*0902*/ 	.short	(.L_385 - .L_384)
	.align		4
.L_384:
        /*0904*/ 	.word	index@(_ZN10layer_norm13ln_bwd_kernelINS_13Kernel_traitsIf6__halfS2_S2_fjLj768ELj1ELj4ELj1ELj16ENS_18Kernel_traits_baseILj768EfS2_S2_S2_fjLj128EEEEELb0ELb0ELb1ELb1EEEvNS_9BwdParamsE)
        /*0908*/ 	.word	0x000000a8


	//----- nvinfo : EIATTR_FRAME_SIZE
	.align		4
.L_385:
        /*090c*/ 	.byte	0x04, 0x11
        /*090e*/ 	.short	(.L_387 - .L_386)
	.align		4
.L_386:
        /*0910*/ 	.word	index@(_ZN10layer_norm13ln_bwd_kernelINS_13Kernel_traitsIf6__halfS2_S2_fjLj768ELj1ELj4ELj1ELj16ENS_18Kernel_traits_baseILj768EfS2_S2_S2_fjLj128EEEEELb0ELb0ELb1ELb1EEEvNS_9BwdParamsE)
        /*0914*/ 	.word	0x00000000


	//----- nvinfo : EIATTR_REGCOUNT
	.align		4
.L_387:
        /*0918*/ 	.byte	0x04, 0x2f
        /*091a*/ 	.short	(.L_389 - .L_388)
	.align		4
.L_388:
        /*091c*/ 	.word	index@(_ZN10layer_norm13ln_bwd_kernelINS_13Kernel_traitsIf6__halfS2_S2_fjLj768ELj1ELj4ELj1ELj16ENS_18Kernel_traits_baseILj768EfS2_S2_S2_fjLj128EEEEELb0ELb0ELb1ELb0EEEvNS_9BwdParamsE)
        /*0920*/ 	.word	0x000000a8


	//----- nvinfo : EIATTR_FRAME_SIZE
	.align		4
.L_389:
        /*0924*/ 	.byte	0x04, 0x11
        /*0926*/ 	.short	(.L_391 - .L_390)
	.align		4
.L_390:
        /*0928*/ 	.word	index@(_ZN10layer_norm13ln_bwd_kernelINS_13Kernel_traitsIf6__halfS2_S2_fjLj768ELj1ELj4ELj1ELj16ENS_18Kernel_traits_baseILj768EfS2_S2_S2_fjLj128EEEEELb0ELb0ELb1ELb0EEEvNS_9BwdParamsE)
        /*092c*/ 	.word	0x00000000


	//----- nvinfo : EIATTR_REGCOUNT
	.align		4
.L_391:
        /*0930*/ 	.byte	0x04, 0x2f
        /*0932*/ 	.short	(.L_393 - .L_392)
	.align		4
.L_392:
        /*0934*/ 	.word	index@(_ZN10layer_norm13ln_bwd_kernelINS_13Kernel_traitsIf6__halfS2_S2_fjLj768ELj1ELj4ELj1ELj16ENS_18Kernel_traits_baseILj768EfS2_S2_S2_fjLj128EEEEELb0ELb0ELb0ELb1EEEvNS_9BwdParamsE)
        /*0938*/ 	.word	0x000000c3


	//----- nvinfo : EIATTR_FRAME_SIZE
	.align		4
.L_393:
        /*093c*/ 	.byte	0x04, 0x11
        /*093e*/ 	.short	(.L_395 - .L_394)
	.align		4
.L_394:
        /*0940*/ 	.word	index@(_ZN10layer_norm13ln_bwd_kernelINS_13Kernel_traitsIf6__halfS2_S2_fjLj768ELj1ELj4ELj1ELj16ENS_18Kernel_traits_baseILj768EfS2_S2_S2_fjLj128EEEEELb0ELb0ELb0ELb1EEEvNS_9BwdParamsE)
        /*0944*/ 	.word	0x00000000


	//----- nvinfo : EIATTR_REGCOUNT
	.align		4
.L_395:
        /*0948*/ 	.byte	0x04, 0x2f
        /*094a*/ 	.short	(.L_397 - .L_396)
	.align		4
.L_396:
        /*094c*/ 	.word	index@(_ZN10layer_norm13ln_bwd_kernelINS_13Kernel_traitsIf6__halfS2_S2_fjLj768ELj1ELj4ELj1ELj16ENS_18Kernel_traits_baseILj768EfS2_S2_S2_fjLj128EEEEELb0ELb0ELb0ELb0EEEvNS_9BwdParamsE)
        /*0950*/ 	.word	0x000000a6


	//----- nvinfo : EIATTR_FRAME_SIZE
	.align		4
.L_397:
        /*0954*/ 	.byte	0x04, 0x11
        /*0956*/ 	.short	(.L_399 - .L_398)
	.align		4
.L_398:
        /*0958*/ 	.word	index@(_ZN10layer_norm13ln_bwd_kernelINS_13Kernel_traitsIf6__halfS2_S2_fjLj768ELj1ELj4ELj1ELj16ENS_18Kernel_traits_baseILj768EfS2_S2_S2_fjLj128EEEEELb0ELb0ELb0ELb0EEEvNS_9BwdParamsE)
        /*095c*/ 	.word	0x00000000


	//----- nvinfo : EIATTR_REGCOUNT
	.align		4
.L_399:
        /*0960*/ 	.byte	0x04, 0x2f
        /*0962*/ 	.short	(.L_401 - .L_400)
	.align		4
.L_400:
        /*0964*/ 	.word	index@(_ZN10layer_norm13ln_bwd_kernelINS_13Kernel_traitsIf13__nv_bfloat16fS2_fjLj768ELj1ELj4ELj1ELj16ENS_18Kernel_traits_baseILj768EfS2_fS2_fjLj128EEEEELb1ELb1ELb1ELb1EEEvNS_9BwdParamsE)
        /*0968*/ 	.word	0x000000fe


	//----- nvinfo : EIATTR_FRAME_SIZE
	.align		4
.L_401:
        /*096c*/ 	.byte	0x04, 0x11
        /*096e*/ 	.short	(.L_403 - .L_402)
	.align		4
.L_402:
        /*0970*/ 	.word	index@(_ZN10layer_norm13ln_bwd_kernelINS_13Kernel_traitsIf13__nv_bfloat16fS2_fjLj768ELj1ELj4ELj1ELj16ENS_18Kernel_traits_baseILj768EfS2_fS2_fjLj128EEEEELb1ELb1ELb1ELb1EEEvNS_9BwdParamsE)
        /*0974*/ 	.word	0x00000000


	//----- nvinfo : EIATTR_REGCOUNT
	.align		4
.L_403:
        /*0978*/ 	.byte	0x04, 0x2f
        /*097a*/ 	.short	(.L_405 - .L_404)
	.align		4
.L_404:
        /*097c*/ 	.word	index@(_ZN10layer_norm22ln_bwd_finalize_kernelINS_22Kernel_traits_finalizeILj768Ef13__nv_bfloat16fS2_fjLb1ELj1024ELj4ENS_18Kernel_traits_baseILj768EfS2_fS2_fjLj1024EEEEELb1ELb1EEEvNS_9BwdParamsE)
        /*0980*/ 	.word	0x00000020


	//----- nvinfo : EIATTR_FRAME_SIZE
	.align		4
.L_405:
        /*0984*/ 	.byte	0x04, 0x11
        /*0986*/ 	.short	(.L_407 - .L_406)
	.align		4
.L_406:
        /*0988*/ 	.word	index@(_ZN10layer_norm22ln_bwd_finalize_kernelINS_22Kernel_traits_finalizeILj768Ef13__nv_bfloat16fS2_fjLb1ELj1024ELj4ENS_18Kernel_traits_baseILj768EfS2_fS2_fjLj1024EEEEELb1ELb1EEEvNS_9BwdParamsE)
        /*098c*/ 	.word	0x00000000


	//----- nvinfo : EIATTR_REGCOUNT
	.align		4
.L_407:
        /*0990*/ 	.byte	0x04, 0x2f
        /*0992*/ 	.short	(.L_409 - .L_408)
	.align		4
.L_408:
        /*0994*/ 	.word	index@(_ZN10layer_norm13ln_bwd_kernelINS_13Kernel_traitsIf13__nv_bfloat16fS2_fjLj768ELj1ELj4ELj1ELj16ENS_18Kernel_traits_baseILj768EfS2_fS2_fjLj128EEEEELb1ELb1ELb1ELb0EEEvNS_9BwdParamsE)
        /*0998*/ 	.word	0x000000f8


	//----- nvinfo : EIATTR_FRAME_SIZE
	.align		4
.L_409:
        /*099c*/ 	.byte	0x04, 0x11
        /*099e*/ 	.short	(.L_411 - .L_410)
	.align		4
.L_410:
        /*09a0*/ 	.word	index@(_ZN10layer_norm13ln_bwd_kernelINS_13Kernel_traitsIf13__nv_bfloat16fS2_fjLj768ELj1ELj4ELj1ELj16ENS_18Kernel_traits_baseILj768EfS2_fS2_fjLj128EEEEELb1ELb1ELb1ELb0EEEvNS_9BwdParamsE)
        /*09a4*/ 	.word	0x00000000


	//----- nvinfo : EIATTR_REGCOUNT
	.align		4
.L_411:
        /*09a8*/ 	.byte	0x04, 0x2f
        /*09aa*/ 	.short	(.L_413 - .L_412)
	.align		4
.L_412:
        /*09ac*/ 	.word	index@(_ZN10layer_norm22ln_bwd_finalize_kernelINS_22Kernel_traits_finalizeILj768Ef13__nv_bfloat16fS2_fjLb1ELj1024ELj4ENS_18Kernel_traits_baseILj768EfS2_fS2_fjLj1024EEEEELb1ELb0EEEvNS_9BwdParamsE)
        /*09b0*/ 	.word	0x00000020


	//----- nvinfo : EIATTR_FRAME_SIZE
	.align		4
.L_413:
        /*09b4*/ 	.byte	0x04, 0x11
        /*09b6*/ 	.short	(.L_415 - .L_414)
	.align		4
.L_414:
        /*09b8*/ 	.word	index@(_ZN10layer_norm22ln_bwd_finalize_kernelINS_22Kernel_traits_finalizeILj768Ef13__nv_bfloat16fS2_fjLb1ELj1024ELj4ENS_18Kernel_traits_baseILj768EfS2_fS2_fjLj1024EEEEELb1ELb0EEEvNS_9BwdParamsE)
        /*09bc*/ 	.word	0x00000000


	//----- nvinfo : EIATTR_REGCOUNT
	.align		4
.L_415:
        /*09c0*/ 	.byte	0x04, 0x2f
        /*09c2*/ 	.short	(.L_417 - .L_416)
	.align		4
.L_416:
        /*09c4*/ 	.word	index@(_ZN10layer_norm13ln_bwd_kernelINS_13Kernel_traitsIf13__nv_bfloat16fS2_fjLj768ELj1ELj4ELj1ELj16ENS_18Kernel_traits_baseILj768EfS2_fS2_fjLj128EEEEELb1ELb1ELb0ELb1EEEvNS_9BwdParamsE)
        /*09c8*/ 	.word	0x000000fe


	//----- nvinfo : EIATTR_FRAME_SIZE
	.align		4
.L_417:
        /*09cc*/ 	.byte	0x04, 0x11
        /*09ce*/ 	.short	(.L_419 - .L_418)
	.align		4
.L_418:
        /*09d0*/ 	.word	index@(_ZN10layer_norm13ln_bwd_kernelINS_13Kernel_traitsIf13__nv_bfloat16fS2_fjLj768ELj1ELj4ELj1ELj16ENS_18Kernel_traits_baseILj768EfS2_fS2_fjLj128EEEEELb1ELb1ELb0ELb1EEEvNS_9BwdParamsE)
        /*09d4*/ 	.word	0x00000000


	//----- nvinfo : EIATTR_REGCOUNT
	.align		4
.L_419:
        /*09d8*/ 	.byte	0x04, 0x2f
        /*09da*/ 	.short	(.L_421 - .L_420)
	.align		4
.L_420:
        /*09dc*/ 	.word	index@(_ZN10layer_norm13ln_bwd_kernelINS_13Kernel_traitsIf13__nv_bfloat16fS2_fjLj768ELj1ELj4ELj1ELj16ENS_18Kernel_traits_baseILj768EfS2_fS2_fjLj128EEEEELb1ELb1ELb0ELb0EEEvNS_9BwdParamsE)
        /*09e0*/ 	.word	0x000000f1


	//----- nvinfo : EIATTR_FRAME_SIZE
	.align		4
.L_421:
        /*09e4*/ 	.byte	0x04, 0x11
        /*09e6*/ 	.short	(.L_423 - .L_422)
	.align		4
.L_422:
        /*09e8*/ 	.word	index@(_ZN10layer_norm13ln_bwd_kernelINS_13Kernel_traitsIf13__nv_bfloat16fS2_fjLj768ELj1ELj4ELj1ELj16ENS_18Kernel_traits_baseILj768EfS2_fS2_fjLj128EEEEELb1ELb1ELb0ELb0EEEvNS_9BwdParamsE)
        /*09ec*/ 	.word	0x00000000


	//----- nvinfo : EIATTR_REGCOUNT
	.align		4
.L_423:
        /*09f0*/ 	.byte	0x04, 0x2f
        /*09f2*/ 	.short	(.L_425 - .L_424)
	.align		4
.L_424:
        /*09f4*/ 	.word	index@(_ZN10layer_norm13ln_bwd_kernelINS_13Kernel_traitsIf13__nv_bfloat16fS2_fjLj768ELj1ELj4ELj1ELj16ENS_18Kernel_traits_baseILj768EfS2_fS2_fjLj128EEEEELb1ELb0ELb1ELb1EEEvNS_9BwdParamsE)
        /*09f8*/ 	.word	0x000000ca


	//----- nvinfo : EIATTR_FRAME_SIZE
	.align		4
.L_425:
        /*09fc*/ 	.byte	0x04, 0x11
        /*09fe*/ 	.short	(.L_427 - .L_426)
	.align		4
.L_426:
        /*0a00*/ 	.word	index@(_ZN10layer_norm13ln_bwd_kernelINS_13Kernel_traitsIf13__nv_bfloat16fS2_fjLj768ELj1ELj4ELj1ELj16ENS_18Kernel_traits_baseILj768EfS2_fS2_fjLj128EEEEELb1ELb0ELb1ELb1EEEvNS_9BwdParamsE)
        /*0a04*/ 	.word	0x00000000


	//----- nvinfo : EIATTR_REGCOUNT
	.align		4
.L_427:
        /*0a08*/ 	.byte	0x04, 0x2f
        /*0a0a*/ 	.short	(.L_429 - .L_428)
	.align		4
.L_428:
        /*0a0c*/ 	.word	index@(_ZN10layer_norm22ln_bwd_finalize_kernelINS_22Kernel_traits_finalizeILj768Ef13__nv_bfloat16fS2_fjLb0ELj1024ELj4ENS_18Kernel_traits_baseILj768EfS2_fS2_fjLj1024EEEEELb0ELb1EEEvNS_9BwdParamsE)
        /*0a10*/ 	.word	0x0000003f


	//----- nvinfo : EIATTR_FRAME_SIZE
	.align		4
.L_429:
        /*0a14*/ 	.byte	0x04, 0x11
        /*0a16*/ 	.short	(.L_431 - .L_430)
	.align		4
.L_430:
        /*0a18*/ 	.word	index@(_ZN10layer_norm22ln_bwd_finalize_kernelINS_22Kernel_traits_finalizeILj768Ef13__nv_bfloat16fS2_fjLb0ELj1024ELj4ENS_18Kernel_traits_baseILj768EfS2_fS2_fjLj1024EEEEELb0ELb1EEEvNS_9BwdParamsE)
        /*0a1c*/ 	.word	0x00000000


	//----- nvinfo : EIATTR_REGCOUNT
	.align		4
.L_431:
        /*0a20*/ 	.byte	0x04, 0x2f
        /*0a22*/ 	.short	(.L_433 - .L_432)
	.align		4
.L_432:
        /*0a24*/ 	.word	index@(_ZN10layer_norm13ln_bwd_kernelINS_13Kernel_traitsIf13__nv_bfloat16fS2_fjLj768ELj1ELj4ELj1ELj16ENS_18Kernel_traits_baseILj768EfS2_fS2_fjLj128EEEEELb1ELb0ELb1ELb0EEEvNS_9BwdParamsE)
        /*0a28*/ 	.word	0x000000c9


	//----- nvinfo : EIATTR_FRAME_SIZE
	.align		4
.L_433:
        /*0a2c*/ 	.byte	0x04, 0x11
        /*0a2e*/ 	.short	(.L_435 - .L_434)
	.align		4
.L_434:
        /*0a30*/ 	.word	index@(_ZN10layer_norm13ln_bwd_kernelINS_13Kernel_traitsIf13__nv_bfloat16fS2_fjLj768ELj1ELj4ELj1ELj16ENS_18Kernel_traits_baseILj768EfS2_fS2_fjLj128EEEEELb1ELb0ELb1ELb0EEEvNS_9BwdParamsE)
        /*0a34*/ 	.word	0x00000000


	//----- nvinfo : EIATTR_REGCOUNT
	.align		4
.L_435:
        /*0a38*/ 	.byte	0x04, 0x2f
        /*0a3a*/ 	.short	(.L_437 - .L_436)
	.align		4
.L_436:
        /*0a3c*/ 	.word	index@(_ZN10layer_norm22ln_bwd_finalize_kernelINS_22Kernel_traits_finalizeILj768Ef13__nv_bfloat16fS2_fjLb0ELj1024ELj4ENS_18Kernel_traits_baseILj768EfS2_fS2_fjLj1024EEEEELb0ELb0EEEvNS_9BwdParamsE)
        /*0a40*/ 	.word	0x0000003f


	//----- nvinfo : EIATTR_FRAME_SIZE
	.align		4
.L_437:
        /*0a44*/ 	.byte	0x04, 0x11
        /*0a46*/ 	.short	(.L_439 - .L_438)
	.align		4
.L_438:
        /*0a48*/ 	.word	index@(_ZN10layer_norm22ln_bwd_finalize_kernelINS_22Kernel_traits_finalizeILj768Ef13__nv_bfloat16fS2_fjLb0ELj1024ELj4ENS_18Kernel_traits_baseILj768EfS2_fS2_fjLj1024EEEEELb0ELb0EEEvNS_9BwdParamsE)
        /*0a4c*/ 	.word	0x00000000


	//----- nvinfo : EIATTR_REGCOUNT
	.align		4
.L_439:
        /*0a50*/ 	.byte	0x04, 0x2f
        /*0a52*/ 	.short	(.L_441 - .L_440)
	.align		4
.L_440:
        /*0a54*/ 	.word	index@(_ZN10layer_norm13ln_bwd_kernelINS_13Kernel_traitsIf13__nv_bfloat16fS2_fjLj768ELj1ELj4ELj1ELj16ENS_18Kernel_traits_baseILj768EfS2_fS2_fjLj128EEEEELb1ELb0ELb0ELb1EEEvNS_9BwdParamsE)
        /*0a58*/ 	.word	0x000000bf


	//----- nvinfo : EIATTR_FRAME_SIZE
	.align		4
.L_441:
        /*0a5c*/ 	.byte	0x04, 0x11
        /*0a5e*/ 	.short	(.L_443 - .L_442)
	.align		4
.L_442:
        /*0a60*/ 	.word	index@(_ZN10layer_norm13ln_bwd_kernelINS_13Kernel_traitsIf13__nv_bfloat16fS2_fjLj768ELj1ELj4ELj1ELj16ENS_18Kernel_traits_baseILj768EfS2_fS2_fjLj128EEEEELb1ELb0ELb0ELb1EEEvNS_9BwdParamsE)
        /*0a64*/ 	.word	0x00000000


	//----- nvinfo : EIATTR_REGCOUNT
	.align		4
.L_443:
        /*0a68*/ 	.byte	0x04, 0x2f
        /*0a6a*/ 	.short	(.L_445 - .L_444)
	.align		4
.L_444:
        /*0a6c*/ 	.word	index@(_ZN10layer_norm13ln_bwd_kernelINS_13Kernel_traitsIf13__nv_bfloat16fS2_fjLj768ELj1ELj4ELj1ELj16ENS_18Kernel_traits_baseILj768EfS2_fS2_fjLj128EEEEELb1ELb0ELb0ELb0EEEvNS_9BwdParamsE)
        /*0a70*/ 	.word	0x000000ba


	//----- nvinfo : EIATTR_FRAME_SIZE
	.align		4
.L_445:
        /*0a74*/ 	.byte	0x04, 0x11
        /*0a76*/ 	.short	(.L_447 - .L_446)
	.align		4
.L_446:
        /*0a78*/ 	.word	index@(_ZN10layer_norm13ln_bwd_kernelINS_13Kernel_traitsIf13__nv_bfloat16fS2_fjLj768ELj1ELj4ELj1ELj16ENS_18Kernel_traits_baseILj768EfS2_fS2_fjLj128EEEEELb1ELb0ELb0ELb0EEEvNS_9BwdParamsE)
        /*0a7c*/ 	.word	0x00000000


	//----- nvinfo : EIATTR_REGCOUNT
	.align		4
.L_447:
        /*0a80*/ 	.byte	0x04, 0x2f
        /*0a82*/ 	.short	(.L_449 - .L_448)
	.align		4
.L_448:
        /*0a84*/ 	.word	index@(_ZN10layer_norm13ln_bwd_kernelINS_13Kernel_traitsIf13__nv_bfloat16fS2_fjLj768ELj1ELj4ELj1ELj16ENS_18Kernel_traits_baseILj768EfS2_fS2_fjLj128EEEEELb0ELb1ELb1ELb1EEEvNS_9BwdParamsE)
        /*0a88*/ 	.word	0x000000ff


	//----- nvinfo : EIATTR_FRAME_SIZE
	.align		4
.L_449:
        /*0a8c*/ 	.byte	0x04, 0x11
        /*0a8e*/ 	.short	(.L_451 - .L_450)
	.align		4
.L_450:
        /*0a90*/ 	.word	index@(_ZN10layer_norm13ln_bwd_kernelINS_13Kernel_traitsIf13__nv_bfloat16fS2_fjLj768ELj1ELj4ELj1ELj16ENS_18Kernel_traits_baseILj768EfS2_fS2_fjLj128EEEEELb0ELb1ELb1ELb1EEEvNS_9BwdParamsE)
        /*0a94*/ 	.word	0x00000000


	//----- nvinfo : EIATTR_REGCOUNT
	.align		4
.L_451:
        /*0a98*/ 	.byte	0x04, 0x2f
        /*0a9a*/ 	.short	(.L_453 - .L_452)
	.align		4
.L_452:
        /*0a9c*/ 	.word	index@(_ZN10layer_norm13ln_bwd_kernelINS_13Kernel_traitsIf13__nv_bfloat16fS2_fjLj768ELj1ELj4ELj1ELj16ENS_18Kernel_traits_baseILj768EfS2_fS2_fjLj128EEEEELb0ELb1ELb1ELb0EEEvNS_9BwdParamsE)
        /*0aa0*/ 	.word	0x000000f0


	//----- nvinfo : EIATTR_FRAME_SIZE
	.align		4
.L_453:
        /*0aa4*/ 	.byte	0x04, 0x11
        /*0aa6*/ 	.short	(.L_455 - .L_454)
	.align		4
.L_454:
        /*0aa8*/ 	.word	index@(_ZN10layer_norm13ln_bwd_kernelINS_13Kernel_traitsIf13__nv_bfloat16fS2_fjLj768ELj1ELj4ELj1ELj16ENS_18Kernel_traits_baseILj768EfS2_fS2_fjLj128EEEEELb0ELb1ELb1ELb0EEEvNS_9BwdParamsE)
        /*0aac*/ 	.word	0x00000000


	//----- nvinfo : EIATTR_REGCOUNT
	.align		4
.L_455:
        /*0ab0*/ 	.byte	0x04, 0x2f
        /*0ab2*/ 	.short	(.L_457 - .L_456)
	.align		4
.L_456:
        /*0ab4*/ 	.word	index@(_ZN10layer_norm13ln_bwd_kernelINS_13Kernel_traitsIf13__nv_bfloat16fS2_fjLj768ELj1ELj4ELj1ELj16ENS_18Kernel_traits_baseILj768EfS2_fS2_fjLj128EEEEELb0ELb1ELb0ELb1EEEvNS_9BwdParamsE)
        /*0ab8*/ 	.word	0x000000e6


	//----- nvinfo : EIATTR_FRAME_SIZE
	.align		4
.L_457:
        /*0abc*/ 	.byte	0x04, 0x11
        /*0abe*/ 	.short	(.L_459 - .L_458)
	.align		4
.L_458:
        /*0ac0*/ 	.word	index@(_ZN10layer_norm13ln_bwd_kernelINS_13Kernel_traitsIf13__nv_bfloat16fS2_fjLj768ELj1ELj4ELj1ELj16ENS_18Kernel_traits_baseILj768EfS2_fS2_fjLj128EEEEELb0ELb1ELb0ELb1EEEvNS_9BwdParamsE)
        /*0ac4*/ 	.word	0x00000000


	//----- nvinfo : EIATTR_REGCOUNT
	.align		4
.L_459:
        /*0ac8*/ 	.byte	0x04, 0x2f
        /*0aca*/ 	.short	(.L_461 - .L_460)
	.align		4
.L_460:
        /*0acc*/ 	.word	index@(_ZN10layer_norm13ln_bwd_kernelINS_13Kernel_traitsIf13__nv_bfloat16fS2_fjLj768ELj1ELj4ELj1ELj16ENS_18Kernel_traits_baseILj768EfS2_fS2_fjLj128EEEEELb0ELb1ELb0ELb0EEEvNS_9BwdParamsE)
        /*0ad0*/ 	.word	0x000000e7


	//----- nvinfo : EIATTR_FRAME_SIZE
	.align		4
.L_461:
        /*0ad4*/ 	.byte	0x04, 0x11
        /*0ad6*/ 	.short	(.L_463 - .L_462)
	.align		4
.L_462:
        /*0ad8*/ 	.word	index@(_ZN10layer_norm13ln_bwd_kernelINS_13Kernel_traitsIf13__nv_bfloat16fS2_fjLj768ELj1ELj4ELj1ELj16ENS_18Kernel_traits_baseILj768EfS2_fS2_fjLj128EEEEELb0ELb1ELb0ELb0EEEvNS_9BwdParamsE)
        /*0adc*/ 	.word	0x00000000


	//----- nvinfo : EIATTR_REGCOUNT
	.align		4
.L_463:
        /*0ae0*/ 	.byte	0x04, 0x2f
        /*0ae2*/ 	.short	(.L_465 - .L_464)
	.align		4
.L_464:
        /*0ae4*/ 	.word	index@(_ZN10layer_norm13ln_bwd_kernelINS_13Kernel_traitsIf13__nv_bfloat16fS2_fjLj768ELj1ELj4ELj1ELj16ENS_18Kernel_traits_baseILj768EfS2_fS2_fjLj128EEEEELb0ELb0ELb1ELb1EEEvNS_9BwdParamsE)
        /*0ae8*/ 	.word	0x000000c3


	//----- nvinfo : EIATTR_FRAME_SIZE
	.align		4
.L_465:
        /*0aec*/ 	.byte	0x04, 0x11
        /*0aee*/ 	.short	(.L_467 - .L_466)
	.align		4
.L_466:
        /*0af0*/ 	.word	index@(_ZN10layer_norm13ln_bwd_kernelINS_13Kernel_traitsIf13__nv_bfloat16fS2_fjLj768ELj1ELj4ELj1ELj16ENS_18Kernel_traits_baseILj768EfS2_fS2_fjLj128EEEEELb0ELb0ELb1ELb1EEEvNS_9BwdParamsE)
        /*0af4*/ 	.word	0x00000000


	//----- nvinfo : EIATTR_REGCOUNT
	.align		4
.L_467:
        /*0af8*/ 	.byte	0x04, 0x2f
        /*0afa*/ 	.short	(.L_469 - .L_468)
	.align		4
.L_468:
        /*0afc*/ 	.word	index@(_ZN10layer_norm13ln_bwd_kernelINS_13Kernel_traitsIf13__nv_bfloat16fS2_fjLj768ELj1ELj4ELj1ELj16ENS_18Kernel_traits_baseILj768EfS2_fS2_fjLj128EEEEELb0ELb0ELb1ELb0EEEvNS_9BwdParamsE)
        /*0b00*/ 	.word	0x000000bb


	//----- nvinfo : EIATTR_FRAME_SIZE
	.align		4
.L_469:
        /*0b04*/ 	.byte	0x04, 0x11
        /*0b06*/ 	.short	(.L_471 - .L_470)
	.align		4
.L_470:
        /*0b08*/ 	.word	index@(_ZN10layer_norm13ln_bwd_kernelINS_13Kernel_traitsIf13__nv_bfloat16fS2_fjLj768ELj1ELj4ELj1ELj16ENS_18Kernel_traits_baseILj768EfS2_fS2_fjLj128EEEEELb0ELb0ELb1ELb0EEEvNS_9BwdParamsE)
        /*0b0c*/ 	.word	0x00000000


	//----- nvinfo : EIATTR_REGCOUNT
	.align		4
.L_471:
        /*0b10*/ 	.byte	0x04, 0x2f
        /*0b12*/ 	.short	(.L_473 - .L_472)
	.align		4
.L_472:
        /*0b14*/ 	.word	index@(_ZN10layer_norm13ln_bwd_kernelINS_13Kernel_traitsIf13__nv_bfloat16fS2_fjLj768ELj1ELj4ELj1ELj16ENS_18Kernel_traits_baseILj768EfS2_fS2_fjLj128EEEEELb0ELb0ELb0ELb1EEEvNS_9BwdParamsE)
        /*0b18*/ 	.word	0x000000a8


	//----- nvinfo : EIATTR_FRAME_SIZE
	.align		4
.L_473:
        /*0b1c*/ 	.byte	0x04, 0x11
        /*0b1e*/ 	.short	(.L_475 - .L_474)
	.align		4
.L_474:
        /*0b20*/ 	.word	index@(_ZN10layer_norm13ln_bwd_kernelINS_13Kernel_traitsIf13__nv_bfloat16fS2_fjLj768ELj1ELj4ELj1ELj16ENS_18Kernel_traits_baseILj768EfS2_fS2_fjLj128EEEEELb0ELb0ELb0ELb1EEEvNS_9BwdParamsE)
        /*0b24*/ 	.word	0x00000000


	//----- nvinfo : EIATTR_REGCOUNT
	.align		4
.L_475:
        /*0b28*/ 	.byte	0x04, 0x2f
        /*0b2a*/ 	.short	(.L_477 - .L_476)
	.align		4
.L_476:
        /*0b2c*/ 	.word	index@(_ZN10layer_norm13ln_bwd_kernelINS_13Kernel_traitsIf13__nv_bfloat16fS2_fjLj768ELj1ELj4ELj1ELj16ENS_18Kernel_traits_baseILj768EfS2_fS2_fjLj128EEEEELb0ELb0ELb0ELb0EEEvNS_9BwdParamsE)
        /*0b30*/ 	.word	0x000000b6


	//----- nvinfo : EIATTR_FRAME_SIZE
	.align		4
.L_477:
        /*0b34*/ 	.byte	0x04, 0x11
        /*0b36*/ 	.short	(.L_479 - .L_478)
	.align		4
.L_478:
        /*0b38*/ 	.word	index@(_ZN10layer_norm13ln_bwd_kernelINS_13Kernel_traitsIf13__nv_bfloat16fS2_fjLj768ELj1ELj4ELj1ELj16ENS_18Kernel_traits_baseILj768EfS2_fS2_fjLj128EEEEELb0ELb0ELb0ELb0EEEvNS_9BwdParamsE)
        /*0b3c*/ 	.word	0x00000000


	//----- nvinfo : EIATTR_REGCOUNT
	.align		4
.L_479:
        /*0b40*/ 	.byte	0x04, 0x2f
        /*0b42*/ 	.short	(.L_481 - .L_480)
	.align		4
.L_480:
        /*0b44*/ 	.word	index@(_ZN10layer_norm13ln_bwd_kernelINS_13Kernel_traitsI13__nv_bfloat16S2_fS2_fjLj768ELj1ELj4ELj1ELj16ENS_18Kernel_traits_baseILj768ES2_S2_fS2_fjLj128EEEEELb1ELb1ELb1ELb1EEEvNS_9BwdParamsE)
        /*0b48*/ 	.word	0x000000fe


	//----- nvinfo : EIATTR_FRAME_SIZE
	.align		4
.L_481:
        /*0b4c*/ 	.byte	0x04, 0x11
        /*0b4e*/ 	.short	(.L_483 - .L_482)
	.align		4
.L_482:
        /*0b50*/ 	.word	index@(_ZN10layer_norm13ln_bwd_kernelINS_13Kernel_traitsI13__nv_bfloat16S2_fS2_fjLj768ELj1ELj4ELj1ELj16ENS_18Kernel_traits_baseILj768ES2_S2_fS2_fjLj128EEEEELb1ELb1ELb1ELb1EEEvNS_9BwdParamsE)
        /*0b54*/ 	.word	0x00000000


	//----- nvinfo : EIATTR_REGCOUNT
	.align		4
.L_483:
        /*0b58*/ 	.byte	0x04, 0x2f
        /*0b5a*/ 	.short	(.L_485 - .L_484)
	.align		4
.L_484:
        /*0b5c*/ 	.word	index@(_ZN10layer_norm22ln_bwd_finalize_kernelINS_22Kernel_traits_finalizeILj768E13__nv_bfloat16S2_fS2_fjLb1ELj1024ELj4ENS_18Kernel_traits_baseILj768ES2_S2_fS2_fjLj1024EEEEELb1ELb1EEEvNS_9BwdParamsE)
        /*0b60*/ 	.word	0x00000020


	//----- nvinfo : EIATTR_FRAME_SIZE
	.align		4
.L_485:
        /*0b64*/ 	.byte	0x04, 0x11
        /*0b66*/ 	.short	(.L_487 - .L_486)
	.align		4
.L_486:
        /*0b68*/ 	.word	index@(_ZN10layer_norm22ln_bwd_finalize_kernelINS_22Kernel_traits_finalizeILj768E13__nv_bfloat16S2_fS2_fjLb1ELj1024ELj4ENS_18Kernel_traits_baseILj768ES2_S2_fS2_fjLj1024EEEEELb1ELb1EEEvNS_9BwdParamsE)
        /*0b6c*/ 	.word	0x00000000


	//----- nvinfo : EIATTR_REGCOUNT
	.align		4
.L_487:
        /*0b70*/ 	.byte	0x04, 0x2f
        /*0b72*/ 	.short	(.L_489 - .L_488)
	.align		4
.L_488:
        /*0b74*/ 	.word	index@(_ZN10layer_norm13ln_bwd_kernelINS_13Kernel_traitsI13__nv_bfloat16S2_fS2_fjLj768ELj1ELj4ELj1ELj16ENS_18Kernel_traits_baseILj768ES2_S2_fS2_fjLj128EEEEELb1ELb1ELb1ELb0EEEvNS_9BwdParamsE)
        /*0b78*/ 	.word	0x000000e6


	//----- nvinfo : EIATTR_FRAME_SIZE
	.align		4
.L_489:
        /*0b7c*/ 	.byte	0x04, 0x11
        /*0b7e*/ 	.short	(.L_491 - .L_490)
	.align		4
.L_490:
        /*0b80*/ 	.word	index@(_ZN10layer_norm13ln_bwd_kernelINS_13Kernel_traitsI13__nv_bfloat16S2_fS2_fjLj768ELj1ELj4ELj1ELj16ENS_18Kernel_traits_baseILj768ES2_S2_fS2_fjLj128EEEEELb1ELb1ELb1ELb0EEEvNS_9BwdParamsE)
        /*0b84*/ 	.word	0x00000000


	//----- nvinfo : EIATTR_REGCOUNT
	.align		4
.L_491:
        /*0b88*/ 	.byte	0x04, 0x2f
        /*0b8a*/ 	.short	(.L_493 - .L_492)
	.align		4
.L_492:
        /*0b8c*/ 	.word	index@(_ZN10layer_norm22ln_bwd_finalize_kernelINS_22Kernel_traits_finalizeILj768E13__nv_bfloat16S2_fS2_fjLb1ELj1024ELj4ENS_18Kernel_traits_baseILj768ES2_S2_fS2_fjLj1024EEEEELb1ELb0EEEvNS_9BwdParamsE)
        /*0b90*/ 	.word	0x00000020


	//----- nvinfo : EIATTR_FRAME_SIZE
	.align		4
.L_493:
        /*0b94*/ 	.byte	0x04, 0x11
        /*0b96*/ 	.short	(.L_495 - .L_494)
	.align		4
.L_494:
        /*0b98*/ 	.word	index@(_ZN10layer_norm22ln_bwd_finalize_kernelINS_22Kernel_traits_finalizeILj768E13__nv_bfloat16S2_fS2_fjLb1ELj1024ELj4ENS_18Kernel_traits_baseILj768ES2_S2_fS2_fjLj1024EEEEELb1ELb0EEEvNS_9BwdParamsE)
        /*0b9c*/ 	.word	0x00000000


	//----- nvinfo : EIATTR_REGCOUNT
	.align		4
.L_495:
        /*0ba0*/ 	.byte	0x04, 0x2f
        /*0ba2*/ 	.short	(.L_497 - .L_496)
	.align		4
.L_496:
        /*0ba4*/ 	.word	index@(_ZN10layer_norm13ln_bwd_kernelINS_13Kernel_traitsI13__nv_bfloat16S2_fS2_fjLj768ELj1ELj4ELj1ELj16ENS_18Kernel_traits_baseILj768ES2_S2_fS2_fjLj128EEEEELb1ELb1ELb0ELb1EEEvNS_9BwdParamsE)
        /*0ba8*/ 	.word	0x000000ed


	//----- nvinfo : EIATTR_FRAME_SIZE
	.align		4
.L_497:
        /*0bac*/ 	.byte	0x04, 0x11
        /*0bae*/ 	.short	(.L_499 - .L_498)
	.align		4
.L_498:
        /*0bb0*/ 	.word	index@(_ZN10layer_norm13ln_bwd_kernelINS_13Kernel_traitsI13__nv_bfloat16S2_fS2_fjLj768ELj1ELj4ELj1ELj16ENS_18Kernel_traits_baseILj768ES2_S2_fS2_fjLj128EEEEELb1ELb1ELb0ELb1EEEvNS_9BwdParamsE)
        /*0bb4*/ 	.word	0x00000000


	//----- nvinfo : EIATTR_REGCOUNT
	.align		4
.L_499:
        /*0bb8*/ 	.byte	0x04, 0x2f
        /*0bba*/ 	.short	(.L_501 - .L_500)
	.align		4
.L_500:
        /*0bbc*/ 	.word	index@(_ZN10layer_norm13ln_bwd_kernelINS_13Kernel_traitsI13__nv_bfloat16S2_fS2_fjLj768ELj1ELj4ELj1ELj16ENS_18Kernel_traits_baseILj768ES2_S2_fS2_fjLj128EEEEELb1ELb1ELb0ELb0EEEvNS_9BwdParamsE)
        /*0bc0*/ 	.word	0x000000f1


	//----- nvinfo : EIATTR_FRAME_SIZE
	.align		4
.L_501:
        /*0bc4*/ 	.byte	0x04, 0x11
        /*0bc6*/ 	.short	(.L_503 - .L_502)
	.align		4
.L_502:
        /*0bc8*/ 	.word	index@(_ZN10layer_norm13ln_bwd_kernelINS_13Kernel_traitsI13__nv_bfloat16S2_fS2_fjLj768ELj1ELj4ELj1ELj16ENS_18Kernel_traits_baseILj768ES2_S2_fS2_fjLj128EEEEELb1ELb1ELb0ELb0EEEvNS_9BwdParamsE)
        /*0bcc*/ 	.word	0x00000000


	//----- nvinfo : EIATTR_REGCOUNT
	.align		4
.L_503:
        /*0bd0*/ 	.byte	0x04, 0x2f
        /*0bd2*/ 	.short	(.L_505 - .L_504)
	.align		4
.L_504:
        /*0bd4*/ 	.word	index@(_ZN10layer_norm13ln_bwd_kernelINS_13Kernel_traitsI13__nv_bfloat16S2_fS2_fjLj768ELj1ELj4ELj1ELj16ENS_18Kernel_traits_baseILj768ES2_S2_fS2_fjLj128EEEEELb1ELb0ELb1ELb1EEEvNS_9BwdParamsE)
        /*0bd8*/ 	.word	0x000000c8


	//----- nvinfo : EIATTR_FRAME_SIZE
	.align		4
.L_505:
        /*0bdc*/ 	.byte	0x04, 0x11
        /*0bde*/ 	.short	(.L_507 - .L_506)
	.align		4
.L_506:
        /*0be0*/ 	.word	index@(_ZN10layer_norm13ln_bwd_kernelINS_13Kernel_traitsI13__nv_bfloat16S2_fS2_fjLj768ELj1ELj4ELj1ELj16ENS_18Kernel_traits_baseILj768ES2_S2_fS2_fjLj128EEEEELb1ELb0ELb1ELb1EEEvNS_9BwdParamsE)
        /*0be4*/ 	.word	0x00000000


	//----- nvinfo : EIATTR_REGCOUNT
	.align		4
.L_507:
        /*0be8*/ 	.byte	0x04, 0x2f
        /*0bea*/ 	.short	(.L_509 - .L_508)
	.align		4
.L_508:
        /*0bec*/ 	.word	index@(_ZN10layer_norm22ln_bwd_finalize_kernelINS_22Kernel_traits_finalizeILj768E13__nv_bfloat16S2_fS2_fjLb0ELj1024ELj4ENS_18Kernel_traits_baseILj768ES2_S2_fS2_fjLj1024EEEEELb0ELb1EEEvNS_9BwdParamsE)
        /*0bf0*/ 	.word	0x0000003f


	//----- nvinfo : EIATTR_FRAME_SIZE
	.align		4
.L_509:
        /*0bf4*/ 	.byte	0x04, 0x11
        /*0bf6*/ 	.short	(.L_511 - .L_510)
	.align		4
.L_510:
        /*0bf8*/ 	.word	index@(_ZN10layer_norm22ln_bwd_finalize_kernelINS_22Kernel_traits_finalizeILj768E13__nv_bfloat16S2_fS2_fjLb0ELj1024ELj4ENS_18Kernel_traits_baseILj768ES2_S2_fS2_fjLj1024EEEEELb0ELb1EEEvNS_9BwdParamsE)
        /*0bfc*/ 	.word	0x00000000


	//----- nvinfo : EIATTR_REGCOUNT
	.align		4
.L_511:
        /*0c00*/ 	.byte	0x04, 0x2f
        /*0c02*/ 	.short	(.L_513 - .L_512)
	.align		4
.L_512:
        /*0c04*/ 	.word	index@(_ZN10layer_norm13ln_bwd_kernelINS_13Kernel_traitsI13__nv_bfloat16S2_fS2_fjLj768ELj1ELj4ELj1ELj16ENS_18Kernel_traits_baseILj768ES2_S2_fS2_fjLj128EEEEELb1ELb0ELb1ELb0EEEvNS_9BwdParamsE)
        /*0c08*/ 	.word	0x000000c1


	//----- nvinfo : EIATTR_FRAME_SIZE
	.align		4
.L_513:
        /*0c0c*/ 	.byte	0x04, 0x11
        /*0c0e*/ 	.short	(.L_515 - .L_514)
	.align		4
.L_514:
        /*0c10*/ 	.word	index@(_ZN10layer_norm13ln_bwd_kernelINS_13Kernel_traitsI13__nv_bfloat16S2_fS2_fjLj768ELj1ELj4ELj1ELj16ENS_18Kernel_traits_baseILj768ES2_S2_fS2_fjLj128EEEEELb1ELb0ELb1ELb0EEEvNS_9BwdParamsE)
        /*0c14*/ 	.word	0x00000000


	//----- nvinfo : EIATTR_REGCOUNT
	.align		4
.L_515:
        /*0c18*/ 	.byte	0x04, 0x2f
        /*0c1a*/ 	.short	(.L_517 - .L_516)
	.align		4
.L_516:
        /*0c1c*/ 	.word	index@(_ZN10layer_norm22ln_bwd_finalize_kernelINS_22Kernel_traits_finalizeILj768E13__nv_bfloat16S2_fS2_fjLb0ELj1024ELj4ENS_18Kernel_traits_baseILj768ES2_S2_fS2_fjLj1024EEEEELb0ELb0EEEvNS_9BwdParamsE)
        /*0c20*/ 	.word	0x0000003f


	//----- nvinfo : EIATTR_FRAME_SIZE
	.align		4
.L_517:
        /*0c24*/ 	.byte	0x04, 0x11
        /*0c26*/ 	.short	(.L_519 - .L_518)
	.align		4
.L_518:
        /*0c28*/ 	.word	index@(_ZN10layer_norm22ln_bwd_finalize_kernelINS_22Kernel_traits_finalizeILj768E13__nv_bfloat16S2_fS2_fjLb0ELj1024ELj4ENS_18Kernel_traits_baseILj768ES2_S2_fS2_fjLj1024EEEEELb0ELb0EEEvNS_9BwdParamsE)
        /*0c2c*/ 	.word	0x00000000


	//----- nvinfo : EIATTR_REGCOUNT
	.align		4
.L_519:
        /*0c30*/ 	.byte	0x04, 0x2f
        /*0c32*/ 	.short	(.L_521 - .L_520)
	.align		4
.L_520:
        /*0c34*/ 	.word	index@(_ZN10layer_norm13ln_bwd_kernelINS_13Kernel_traitsI13__nv_bfloat16S2_fS2_fjLj768ELj1ELj4ELj1ELj16ENS_18Kernel_traits_baseILj768ES2_S2_fS2_fjLj128EEEEELb1ELb0ELb0ELb1EEEvNS_9BwdParamsE)
        /*0c38*/ 	.word	0x000000bf


	//----- nvinfo : EIATTR_FRAME_SIZE
	.align		4
.L_521:
        /*0c3c*/ 	.byte	0x04, 0x11
        /*0c3e*/ 	.short	(.L_523 - .L_522)
	.align		4
.L_522:
        /*0c40*/ 	.word	index@(_ZN10layer_norm13ln_bwd_kernelINS_13Kernel_traitsI13__nv_bfloat16S2_fS2_fjLj768ELj1ELj4ELj1ELj16ENS_18Kernel_traits_baseILj768ES2_S2_fS2_fjLj128EEEEELb1ELb0ELb0ELb1EEEvNS_9BwdParamsE)
        /*0c44*/ 	.word	0x00000000


	//----- nvinfo : EIATTR_REGCOUNT
	.align		4
.L_523:
        /*0c48*/ 	.byte	0x04, 0x2f
        /*0c4a*/ 	.short	(.L_525 - .L_524)
	.align		4
.L_524:
        /*0c4c*/ 	.word	index@(_ZN10layer_norm13ln_bwd_kernelINS_13Kernel_traitsI13__nv_bfloat16S2_fS2_fjLj768ELj1ELj4ELj1ELj16ENS_18Kernel_traits_baseILj768ES2_S2_fS2_fjLj128EEEEELb1ELb0ELb0ELb0EEEvNS_9BwdParamsE)
        /*0c50*/ 	.word	0x000000a8


	//----- nvinfo : EIATTR_FRAME_SIZE
	.align		4
.L_525:
        /*0c54*/ 	.byte	0x04, 0x11
        /*0c56*/ 	.short	(.L_527 - .L_526)
	.align		4
.L_526:
        /*0c58*/ 	.word	index@(_ZN10layer_norm13ln_bwd_kernelINS_13Kernel_traitsI13__nv_bfloat16S2_fS2_fjLj768ELj1ELj4ELj1ELj16ENS_18Kernel_traits_baseILj768ES2_S2_fS2_fjLj128EEEEELb1ELb0ELb0ELb0EEEvNS_9BwdParamsE)
        /*0c5c*/ 	.word	0x00000010


	//----- nvinfo : EIATTR_REGCOUNT
	.align		4
.L_527:
        /*0c60*/ 	.byte	0x04, 0x2f
        /*0c62*/ 	.short	(.L_529 - .L_528)
	.align		4
.L_528:
        /*0c64*/ 	.word	index@(_ZN10layer_norm13ln_bwd_kernelINS_13Kernel_traitsI13__nv_bfloat16S2_fS2_fjLj768ELj1ELj4ELj1ELj16ENS_18Kernel_traits_baseILj768ES2_S2_fS2_fjLj128EEEEELb0ELb1ELb1ELb1EEEvNS_9BwdParamsE)
        /*0c68*/ 	.word	0x000000f9


	//----- nvinfo : EIATTR_FRAME_SIZE
	.align		4
.L_529:
        /*0c6c*/ 	.byte	0x04, 0x11
        /*0c6e*/ 	.short	(.L_531 - .L_530)
	.align		4
.L_530:
        /*0c70*/ 	.word	index@(_ZN10layer_norm13ln_bwd_kernelINS_13Kernel_traitsI13__nv_bfloat16S2_fS2_fjLj768ELj1ELj4ELj1ELj16ENS_18Kernel_traits_baseILj768ES2_S2_fS2_fjLj128EEEEELb0ELb1ELb1ELb1EEEvNS_9BwdParamsE)
        /*0c74*/ 	.word	0x00000000


	//----- nvinfo : EIATTR_REGCOUNT
	.align		4
.L_531:
        /*0c78*/ 	.byte	0x04, 0x2f
        /*0c7a*/ 	.short	(.L_533 - .L_532)
	.align		4
.L_532:
        /*0c7c*/ 	.word	index@(_ZN10layer_norm13ln_bwd_kernelINS_13Kernel_traitsI13__nv_bfloat16S2_fS2_fjLj768ELj1ELj4ELj1ELj16ENS_18Kernel_traits_baseILj768ES2_S2_fS2_fjLj128EEEEELb0ELb1ELb1ELb0EEEvNS_9BwdParamsE)
        /*0c80*/ 	.word	0x000000f0


	//----- nvinfo : EIATTR_FRAME_SIZE
	.align		4
.L_533:
        /*0c84*/ 	.byte	0x04, 0x11
        /*0c86*/ 	.short	(.L_535 - .L_534)
	.align		4
.L_534:
        /*0c88*/ 	.word	index@(_ZN10layer_norm13ln_bwd_kernelINS_13Kernel_traitsI13__nv_bfloat16S2_fS2_fjLj768ELj1ELj4ELj1ELj16ENS_18Kernel_traits_baseILj768ES2_S2_fS2_fjLj128EEEEELb0ELb1ELb1ELb0EEEvNS_9BwdParamsE)
        /*0c8c*/ 	.word	0x00000000


	//----- nvinfo : EIATTR_REGCOUNT
	.align		4
.L_535:
        /*0c90*/ 	.byte	0x04, 0x2f
        /*0c92*/ 	.short	(.L_537 - .L_536)
	.align		4
.L_536:
        /*0c94*/ 	.word	index@(_ZN10layer_norm13ln_bwd_kernelINS_13Kernel_traitsI13__nv_bfloat16S2_fS2_fjLj768ELj1ELj4ELj1ELj16ENS_18Kernel_traits_baseILj768ES2_S2_fS2_fjLj128EEEEELb0ELb1ELb0ELb1EEEvNS_9BwdParamsE)
        /*0c98*/ 	.word	0x000000e9


	//----- nvinfo : EIATTR_FRAME_SIZE
	.align		4
.L_537:
        /*0c9c*/ 	.byte	0x04, 0x11
        /*0c9e*/ 	.short	(.L_539 - .L_538)
	.align		4
.L_538:
        /*0ca0*/ 	.word	index@(_ZN10layer_norm13ln_bwd_kernelINS_13Kernel_traitsI13__nv_bfloat16S2_fS2_fjLj768ELj1ELj4ELj1ELj16ENS_18Kernel_traits_baseILj768ES2_S2_fS2_fjLj128EEEEELb0ELb1ELb0ELb1EEEvNS_9BwdParamsE)
        /*0ca4*/ 	.word	0x00000000


	//----- nvinfo : EIATTR_REGCOUNT
	.align		4
.L_539:
        /*0ca8*/ 	.byte	0x04, 0x2f
        /*0caa*/ 	.short	(.L_541 - .L_540)
	.align		4
.L_540:
        /*0cac*/ 	.word	index@(_ZN10layer_norm13ln_bwd_kernelINS_13Kernel_traitsI13__nv_bfloat16S2_fS2_fjLj768ELj1ELj4ELj1ELj16ENS_18Kernel_traits_baseILj768ES2_S2_fS2_fjLj128EEEEELb0ELb1ELb0ELb0EEEvNS_9BwdParamsE)
        /*0cb0*/ 	.word	0x000000e9


	//----- nvinfo : EIATTR_FRAME_SIZE
	.align		4
.L_541:
        /*0cb4*/ 	.byte	0x04, 0x11
        /*0cb6*/ 	.short	(.L_543 - .L_542)
	.align		4
.L_542:
        /*0cb8*/ 	.word	index@(_ZN10layer_norm13ln_bwd_kernelINS_13Kernel_traitsI13__nv_bfloat16S2_fS2_fjLj768ELj1ELj4ELj1ELj16ENS_18Kernel_traits_baseILj768ES2_S2_fS2_fjLj128EEEEELb0ELb1ELb0ELb0EEEvNS_9BwdParamsE)
        /*0cbc*/ 	.word	0x00000000


	//----- nvinfo : EIATTR_REGCOUNT
	.align		4
.L_543:
        /*0cc0*/ 	.byte	0x04, 0x2f
        /*0cc2*/ 	.short	(.L_545 - .L_544)
	.align		4
.L_544:
        /*0cc4*/ 	.word	index@(_ZN10layer_norm13ln_bwd_kernelINS_13Kernel_traitsI13__nv_bfloat16S2_fS2_fjLj768ELj1ELj4ELj1ELj16ENS_18Kernel_traits_baseILj768ES2_S2_fS2_fjLj128EEEEELb0ELb0ELb1ELb1EEEvNS_9BwdParamsE)
        /*0cc8*/ 	.word	0x000000a8


	//----- nvinfo : EIATTR_FRAME_SIZE
	.align		4
.L_545:
        /*0ccc*/ 	.byte	0x04, 0x11
        /*0cce*/ 	.short	(.L_547 - .L_546)
	.align		4
.L_546:
        /*0cd0*/ 	.word	index@(_ZN10layer_norm13ln_bwd_kernelINS_13Kernel_traitsI13__nv_bfloat16S2_fS2_fjLj768ELj1ELj4ELj1ELj16ENS_18Kernel_traits_baseILj768ES2_S2_fS2_fjLj128EEEEELb0ELb0ELb1ELb1EEEvNS_9BwdParamsE)
        /*0cd4*/ 	.word	0x00000000


	//----- nvinfo : EIATTR_REGCOUNT
	.align		4
.L_547:
        /*0cd8*/ 	.byte	0x04, 0x2f
        /*0cda*/ 	.short	(.L_549 - .L_548)
	.align		4
.L_548:
        /*0cdc*/ 	.word	index@(_ZN10layer_norm13ln_bwd_kernelINS_13Kernel_traitsI13__nv_bfloat16S2_fS2_fjLj768ELj1ELj4ELj1ELj16ENS_18Kernel_traits_baseILj768ES2_S2_fS2_fjLj128EEEEELb0ELb0ELb1ELb0EEEvNS_9BwdParamsE)
        /*0ce0*/ 	.word	0x000000b0


	//----- nvinfo : EIATTR_FRAME_SIZE
	.align		4
.L_549:
        /*0ce4*/ 	.byte	0x04, 0x11
        /*0ce6*/ 	.short	(.L_551 - .L_550)
	.align		4
.L_550:
        /*0ce8*/ 	.word	index@(_ZN10layer_norm13ln_bwd_kernelINS_13Kernel_traitsI13__nv_bfloat16S2_fS2_fjLj768ELj1ELj4ELj1ELj16ENS_18Kernel_traits_baseILj768ES2_S2_fS2_fjLj128EEEEELb0ELb0ELb1ELb0EEEvNS_9BwdParamsE)
        /*0cec*/ 	.word	0x00000000


	//----- nvinfo : EIATTR_REGCOUNT
	.align		4
.L_551:
        /*0cf0*/ 	.byte	0x04, 0x2f
        /*0cf2*/ 	.short	(.L_553 - .L_552)
	.align		4
.L_552:
        /*0cf4*/ 	.word	index@(_ZN10layer_norm13ln_bwd_kernelINS_13Kernel_traitsI13__nv_bfloat16S2_fS2_fjLj768ELj1ELj4ELj1ELj16ENS_18Kernel_traits_baseILj768ES2_S2_fS2_fjLj128EEEEELb0ELb0ELb0ELb1EEEvNS_9BwdParamsE)
        /*0cf8*/ 	.word	0x000000a8


	//----- nvinfo : EIATTR_FRAME_SIZE
	.align		4
.L_553:
        /*0cfc*/ 	.byte	0x04, 0x11
        /*0cfe*/ 	.short	(.L_555 - .L_554)
	.align		4
.L_554:
        /*0d00*/ 	.word	index@(_ZN10layer_norm13ln_bwd_kernelINS_13Kernel_traitsI13__nv_bfloat16S2_fS2_fjLj768ELj1ELj4ELj1ELj16ENS_18Kernel_traits_baseILj768ES2_S2_fS2_fjLj128EEEEELb0ELb0ELb0ELb1EEEvNS_9BwdParamsE)
        /*0d04*/ 	.word	0x00000000


	//----- nvinfo : EIATTR_REGCOUNT
	.align		4
.L_555:
        /*0d08*/ 	.byte	0x04, 0x2f
        /*0d0a*/ 	.short	(.L_557 - .L_556)
	.align		4
.L_556:
        /*0d0c*/ 	.word	index@(_ZN10layer_norm13ln_bwd_kernelINS_13Kernel_traitsI13__nv_bfloat16S2_fS2_fjLj768ELj1ELj4ELj1ELj16ENS_18Kernel_traits_baseILj768ES2_S2_fS2_fjLj128EEEEELb0ELb0ELb0ELb0EEEvNS_9BwdParamsE)
        /*0d10*/ 	.word	0x000000b5


	//----- nvinfo : EIATTR_FRAME_SIZE
	.align		4
.L_557:
        /*0d14*/ 	.byte	0x04, 0x11
        /*0d16*/ 	.short	(.L_559 - .L_558)
	.align		4
.L_558:
        /*0d18*/ 	.word	index@(_ZN10layer_norm13ln_bwd_kernelINS_13Kernel_traitsI13__nv_bfloat16S2_fS2_fjLj768ELj1ELj4ELj1ELj16ENS_18Kernel_traits_baseILj768ES2_S2_fS2_fjLj128EEEEELb0ELb0ELb0ELb0EEEvNS_9BwdParamsE)
        /*0d1c*/ 	.word	0x00000000


	//----- nvinfo : EIATTR_REGCOUNT
	.align		4
.L_559:
        /*0d20*/ 	.byte	0x04, 0x2f
        /*0d22*/ 	.short	(.L_561 - .L_560)
	.align		4
.L_560:
        /*0d24*/ 	.word	index@(_ZN10layer_norm13ln_bwd_kernelINS_13Kernel_traitsIf13__nv_bfloat16S2_S2_fjLj768ELj1ELj4ELj1ELj16ENS_18Kernel_traits_baseILj768EfS2_S2_S2_fjLj128EEEEELb1ELb1ELb1ELb1EEEvNS_9BwdParamsE)
        /*0d28*/ 	.word	0x000000e5


	//----- nvinfo : EIATTR_FRAME_SIZE
	.align		4
.L_561:
        /*0d2c*/ 	.byte	0x04, 0x11
        /*0d2e*/ 	.short	(.L_563 - .L_562)
	.align		4
.L_562:
        /*0d30*/ 	.word	index@(_ZN10layer_norm13ln_bwd_kernelINS_13Kernel_traitsIf13__nv_bfloat16S2_S2_fjLj768ELj1ELj4ELj1ELj16ENS_18Kernel_traits_baseILj768EfS2_S2_S2_fjLj128EEEEELb1ELb1ELb1ELb1EEEvNS_9BwdParamsE)
        /*0d34*/ 	.word	0x00000000


	//----- nvinfo : EIATTR_REGCOUNT
	.align		4
.L_563:
        /*0d38*/ 	.byte	0x04, 0x2f
        /*0d3a*/ 	.short	(.L_565 - .L_564)
	.align		4
.L_564:
        /*0d3c*/ 	.word	index@(_ZN10layer_norm22ln_bwd_finalize_kernelINS_22Kernel_traits_finalizeILj768Ef13__nv_bfloat16S2_S2_fjLb1ELj1024ELj4ENS_18Kernel_traits_baseILj768EfS2_S2_S2_fjLj1024EEEEELb1ELb1EEEvNS_9BwdParamsE)
        /*0d40*/ 	.word	0x00000020


	//----- nvinfo : EIATTR_FRAME_SIZE
	.align		4
.L_565:
        /*0d44*/ 	.byte	0x04, 0x11
        /*0d46*/ 	.short	(.L_567 - .L_566)
	.align		4
.L_566:
        /*0d48*/ 	.word	index@(_ZN10layer_norm22ln_bwd_finalize_kernelINS_22Kernel_traits_finalizeILj768Ef13__nv_bfloat16S2_S2_fjLb1ELj1024ELj4ENS_18Kernel_traits_baseILj768EfS2_S2_S2_fjLj1024EEEEELb1ELb1EEEvNS_9BwdParamsE)
        /*0d4c*/ 	.word	0x00000000


	//----- nvinfo : EIATTR_REGCOUNT
	.align		4
.L_567:
        /*0d50*/ 	.byte	0x04, 0x2f
        /*0d52*/ 	.short	(.L_569 - .L_568)
	.align		4
.L_568:
        /*0d54*/ 	.word	index@(_ZN10layer_norm13ln_bwd_kernelINS_13Kernel_traitsIf13__nv_bfloat16S2_S2_fjLj768ELj1ELj4ELj1ELj16ENS_18Kernel_traits_baseILj768EfS2_S2_S2_fjLj128EEEEELb1ELb1ELb1ELb0EEEvNS_9BwdParamsE)
        /*0d58*/ 	.word	0x000000e4


	//----- nvinfo : EIATTR_FRAME_SIZE
	.align		4
.L_569:
        /*0d5c*/ 	.byte	0x04, 0x11
        /*0d5e*/ 	.short	(.L_571 - .L_570)
	.align		4
.L_570:
        /*0d60*/ 	.word	index@(_ZN10layer_norm13ln_bwd_kernelINS_13Kernel_traitsIf13__nv_bfloat16S2_S2_fjLj768ELj1ELj4ELj1ELj16ENS_18Kernel_traits_baseILj768EfS2_S2_S2_fjLj128EEEEELb1ELb1ELb1ELb0EEEvNS_9BwdParamsE)
        /*0d64*/ 	.word	0x00000000


	//----- nvinfo : EIATTR_REGCOUNT
	.align		4
.L_571:
        /*0d68*/ 	.byte	0x04, 0x2f
        /*0d6a*/ 	.short	(.L_573 - .L_572)
	.align		4
.L_572:
        /*0d6c*/ 	.word	index@(_ZN10layer_norm22ln_bwd_finalize_kernelINS_22Kernel_traits_finalizeILj768Ef13__nv_bfloat16S2_S2_fjLb1ELj1024ELj4ENS_18Kernel_traits_baseILj768EfS2_S2_S2_fjLj1024EEEEELb1ELb0EEEvNS_9BwdParamsE)
        /*0d70*/ 	.word	0x00000020


	//----- nvinfo : EIATTR_FRAME_SIZE
	.align		4
.L_573:
        /*0d74*/ 	.byte	0x04, 0x11
        /*0d76*/ 	.short	(.L_575 - .L_574)
	.align		4
.L_574:
        /*0d78*/ 	.word	index@(_ZN10layer_norm22ln_bwd_finalize_kernelINS_22Kernel_traits_finalizeILj768Ef13__nv_bfloat16S2_S2_fjLb1ELj1024ELj4ENS_18Kernel_traits_baseILj768EfS2_S2_S2_fjLj1024EEEEELb1ELb0EEEvNS_9BwdParamsE)
        /*0d7c*/ 	.word	0x00000000


	//----- nvinfo : EIATTR_REGCOUNT
	.align		4
.L_575:
        /*0d80*/ 	.byte	0x04, 0x2f
        /*0d82*/ 	.short	(.L_577 - .L_576)
	.align		4
.L_576:
        /*0d84*/ 	.word	index@(_ZN10layer_norm13ln_bwd_kernelINS_13Kernel_traitsIf13__nv_bfloat16S2_S2_fjLj768ELj1ELj4ELj1ELj16ENS_18Kernel_traits_baseILj768EfS2_S2_S2_fjLj128EEEEELb1ELb1ELb0ELb1EEEvNS_9BwdParamsE)
        /*0d88*/ 	.word	0x000000ff


	//----- nvinfo : EIATTR_FRAME_SIZE
	.align		4
.L_577:
        /*0d8c*/ 	.byte	0x04, 0x11
        /*0d8e*/ 	.short	(.L_579 - .L_578)
	.align		4
.L_578:
        /*0d90*/ 	.word	index@(_ZN10layer_norm13ln_bwd_kernelINS_13Kernel_traitsIf13__nv_bfloat16S2_S2_fjLj768ELj1ELj4ELj1ELj16ENS_18Kernel_traits_baseILj768EfS2_S2_S2_fjLj128EEEEELb1ELb1ELb0ELb1EEEvNS_9BwdParamsE)
        /*0d94*/ 	.word	0x00000000


	//----- nvinfo : EIATTR_REGCOUNT
	.align		4
.L_579:
        /*0d98*/ 	.byte	0x04, 0x2f
        /*0d9a*/ 	.short	(.L_581 - .L_580)
	.align		4
.L_580:
        /*0d9c*/ 	.word	index@(_ZN10layer_norm13ln_bwd_kernelINS_13Kernel_traitsIf13__nv_bfloat16S2_S2_fjLj768ELj1ELj4ELj1ELj16ENS_18Kernel_traits_baseILj768EfS2_S2_S2_fjLj128EEEEELb1ELb1ELb0ELb0EEEvNS_9BwdParamsE)
        /*0da0*/ 	.word	0x000000e9


	//----- nvinfo : EIATTR_FRAME_SIZE
	.align		4
.L_581:
        /*0da4*/ 	.byte	0x04, 0x11
        /*0da6*/ 	.short	(.L_583 - .L_582)
	.align		4
.L_582:
        /*0da8*/ 	.word	index@(_ZN10layer_norm13ln_bwd_kernelINS_13Kernel_traitsIf13__nv_bfloat16S2_S2_fjLj768ELj1ELj4ELj1ELj16ENS_18Kernel_traits_baseILj768EfS2_S2_S2_fjLj128EEEEELb1ELb1ELb0ELb0EEEvNS_9BwdParamsE)
        /*0dac*/ 	.word	0x00000000


	//----- nvinfo : EIATTR_REGCOUNT
	.align		4
.L_583:
        /*0db0*/ 	.byte	0x04, 0x2f
        /*0db2*/ 	.short	(.L_585 - .L_584)
	.align		4
.L_584:
        /*0db4*/ 	.word	index@(_ZN10layer_norm13ln_bwd_kernelINS_13Kernel_traitsIf13__nv_bfloat16S2_S2_fjLj768ELj1ELj4ELj1ELj16ENS_18Kernel_traits_baseILj768EfS2_S2_S2_fjLj128EEEEELb1ELb0ELb1ELb1EEEvNS_9BwdParamsE)
        /*0db8*/ 	.word	0x000000bc


	//----- nvinfo : EIATTR_FRAME_SIZE
	.align		4
.L_585:
        /*0dbc*/ 	.byte	0x04, 0x11
        /*0dbe*/ 	.short	(.L_587 - .L_586)
	.align		4
.L_586:
        /*0dc0*/ 	.word	index@(_ZN10layer_norm13ln_bwd_kernelINS_13Kernel_traitsIf13__nv_bfloat16S2_S2_fjLj768ELj1ELj4ELj1ELj16ENS_18Kernel_traits_baseILj768EfS2_S2_S2_fjLj128EEEEELb1ELb0ELb1ELb1EEEvNS_9BwdParamsE)
        /*0dc4*/ 	.word	0x00000000


	//----- nvinfo : EIATTR_REGCOUNT
	.align		4
.L_587:
        /*0dc8*/ 	.byte	0x04, 0x2f
        /*0dca*/ 	.short	(.L_589 - .L_588)
	.align		4
.L_588:
        /*0dcc*/ 	.word	index@(_ZN10layer_norm22ln_bwd_finalize_kernelINS_22Kernel_traits_finalizeILj768Ef13__nv_bfloat16S2_S2_fjLb0ELj1024ELj4ENS_18Kernel_traits_baseILj768EfS2_S2_S2_fjLj1024EEEEELb0ELb1EEEvNS_9BwdParamsE)
        /*0dd0*/ 	.word	0x0000003f


	//----- nvinfo : EIATTR_FRAME_SIZE
	.align		4
.L_589:
        /*0dd4*/ 	.byte	0x04, 0x11
        /*0dd6*/ 	.short	(.L_591 - .L_590)
	.align		4
.L_590:
        /*0dd8*/ 	.word	index@(_ZN10layer_norm22ln_bwd_finalize_kernelINS_22Kernel_traits_finalizeILj768Ef13__nv_bfloat16S2_S2_fjLb0ELj1024ELj4ENS_18Kernel_traits_baseILj768EfS2_S2_S2_fjLj1024EEEEELb0ELb1EEEvNS_9BwdParamsE)
        /*0ddc*/ 	.word	0x00000000


	//----- nvinfo : EIATTR_REGCOUNT
	.align		4
.L_591:
        /*0de0*/ 	.byte	0x04, 0x2f
        /*0de2*/ 	.short	(.L_593 - .L_592)
	.align		4
.L_592:
        /*0de4*/ 	.word	index@(_ZN10layer_norm13ln_bwd_kernelINS_13Kernel_traitsIf13__nv_bfloat16S2_S2_fjLj768ELj1ELj4ELj1ELj16ENS_18Kernel_traits_baseILj768EfS2_S2_S2_fjLj128EEEEELb1ELb0ELb1ELb0EEEvNS_9BwdParamsE)
        /*0de8*/ 	.word	0x000000bd


	//----- nvinfo : EIATTR_FRAME_SIZE
	.align		4
.L_593:
        /*0dec*/ 	.byte	0x04, 0x11
        /*0dee*/ 	.short	(.L_595 - .L_594)
	.align		4
.L_594:
        /*0df0*/ 	.word	index@(_ZN10layer_norm13ln_bwd_kernelINS_13Kernel_traitsIf13__nv_bfloat16S2_S2_fjLj768ELj1ELj4ELj1ELj16ENS_18Kernel_traits_baseILj768EfS2_S2_S2_fjLj128EEEEELb1ELb0ELb1ELb0EEEvNS_9BwdParamsE)
        /*0df4*/ 	.word	0x00000000


	//----- nvinfo : EIATTR_REGCOUNT
	.align		4
.L_595:
        /*0df8*/ 	.byte	0x04, 0x2f
        /*0dfa*/ 	.short	(.L_597 - .L_596)
	.align		4
.L_596:
        /*0dfc*/ 	.word	index@(_ZN10layer_norm22ln_bwd_finalize_kernelINS_22Kernel_traits_finalizeILj768Ef13__nv_bfloat16S2_S2_fjLb0ELj1024ELj4ENS_18Kernel_traits_baseILj768EfS2_S2_S2_fjLj1024EEEEELb0ELb0EEEvNS_9BwdParamsE)
        /*0e00*/ 	.word	0x0000003f


	//----- nvinfo : EIATTR_FRAME_SIZE
	.align		4
.L_597:
        /*0e04*/ 	.byte	0x04, 0x11
        /*0e06*/ 	.short	(.L_599 - .L_598)
	.align		4
.L_598:
        /*0e08*/ 	.word	index@(_ZN10layer_norm22ln_bwd_finalize_kernelINS_22Kernel_traits_finalizeILj768Ef13__nv_bfloat16S2_S2_fjLb0ELj1024ELj4ENS_18Kernel_traits_baseILj768EfS2_S2_S2_fjLj1024EEEEELb0ELb0EEEvNS_9BwdParamsE)
        /*0e0c*/ 	.word	0x00000000


	//----- nvinfo : EIATTR_REGCOUNT
	.align		4
.L_599:
        /*0e10*/ 	.byte	0x04, 0x2f
        /*0e12*/ 	.short	(.L_601 - .L_600)
	.align		4
.L_600:
        /*0e14*/ 	.word	index@(_ZN10layer_norm13ln_bwd_kernelINS_13Kernel_traitsIf13__nv_bfloat16S2_S2_fjLj768ELj1ELj4ELj1ELj16ENS_18Kernel_traits_baseILj768EfS2_S2_S2_fjLj128EEEEELb1ELb0ELb0ELb1EEEvNS_9BwdParamsE)
        /*0e18*/ 	.word	0x000000ce


	//----- nvinfo : EIATTR_FRAME_SIZE
	.align		4
.L_601:
        /*0e1c*/ 	.byte	0x04, 0x11
        /*0e1e*/ 	.short	(.L_603 - .L_602)
	.align		4
.L_602:
        /*0e20*/ 	.word	index@(_ZN10layer_norm13ln_bwd_kernelINS_13Kernel_traitsIf13__nv_bfloat16S2_S2_fjLj768ELj1ELj4ELj1ELj16ENS_18Kernel_traits_baseILj768EfS2_S2_S2_fjLj128EEEEELb1ELb0ELb0ELb1EEEvNS_9BwdParamsE)
        /*0e24*/ 	.word	0x00000000


	//----- nvinfo : EIATTR_REGCOUNT
	.align		4
.L_603:
        /*0e28*/ 	.byte	0x04, 0x2f
        /*0e2a*/ 	.short	(.L_605 - .L_604)
	.align		4
.L_604:
        /*0e2c*/ 	.word	index@(_ZN10layer_norm13ln_bwd_kernelINS_13Kernel_traitsIf13__nv_bfloat16S2_S2_fjLj768ELj1ELj4ELj1ELj16ENS_18Kernel_traits_baseILj768EfS2_S2_S2_fjLj128EEEEELb1ELb0ELb0ELb0EEEvNS_9BwdParamsE)
        /*0e30*/ 	.word	0x000000a8


	//----- nvinfo : EIATTR_FRAME_SIZE
	.align		4
.L_605:
        /*0e34*/ 	.byte	0x04, 0x11
        /*0e36*/ 	.short	(.L_607 - .L_606)
	.align		4
.L_606:
        /*0e38*/ 	.word	index@(_ZN10layer_norm13ln_bwd_kernelINS_13Kernel_traitsIf13__nv_bfloat16S2_S2_fjLj768ELj1ELj4ELj1ELj16ENS_18Kernel_traits_baseILj768EfS2_S2_S2_fjLj128EEEEELb1ELb0ELb0ELb0EEEvNS_9BwdParamsE)
        /*0e3c*/ 	.word	0x00000000


	//----- nvinfo : EIATTR_REGCOUNT
	.align		4
.L_607:
        /*0e40*/ 	.byte	0x04, 0x2f
        /*0e42*/ 	.short	(.L_609 - .L_608)
	.align		4
.L_608:
        /*0e44*/ 	.word	index@(_ZN10layer_norm13ln_bwd_kernelINS_13Kernel_traitsIf13__nv_bfloat16S2_S2_fjLj768ELj1ELj4ELj1ELj16ENS_18Kernel_traits_baseILj768EfS2_S2_S2_fjLj128EEEEELb0ELb1ELb1ELb1EEEvNS_9BwdParamsE)
        /*0e48*/ 	.word	0x000000e5


	//----- nvinfo : EIATTR_FRAME_SIZE
	.align		4
.L_609:
        /*0e4c*/ 	.byte	0x04, 0x11
        /*0e4e*/ 	.short	(.L_611 - .L_610)
	.align		4
.L_610:
        /*0e50*/ 	.word	index@(_ZN10layer_norm13ln_bwd_kernelINS_13Kernel_traitsIf13__nv_bfloat16S2_S2_fjLj768ELj1ELj4ELj1ELj16ENS_18Kernel_traits_baseILj768EfS2_S2_S2_fjLj128EEEEELb0ELb1ELb1ELb1EEEvNS_9BwdParamsE)
        /*0e54*/ 	.word	0x00000000


	//----- nvinfo : EIATTR_REGCOUNT
	.align		4
.L_611:
        /*0e58*/ 	.byte	0x04, 0x2f
        /*0e5a*/ 	.short	(.L_613 - .L_612)
	.align		4
.L_612:
        /*0e5c*/ 	.word	index@(_ZN10layer_norm13ln_bwd_kernelINS_13Kernel_traitsIf13__nv_bfloat16S2_S2_fjLj768ELj1ELj4ELj1ELj16ENS_18Kernel_traits_baseILj768EfS2_S2_S2_fjLj128EEEEELb0ELb1ELb1ELb0EEEvNS_9BwdParamsE)
        /*0e60*/ 	.word	0x000000e6


	//----- nvinfo : EIATTR_FRAME_SIZE
	.align		4
.L_613:
        /*0e64*/ 	.byte	0x04, 0x11
        /*0e66*/ 	.short	(.L_615 - .L_614)
	.align		4
.L_614:
        /*0e68*/ 	.word	index@(_ZN10layer_norm13ln_bwd_kernelINS_13Kernel_traitsIf13__nv_bfloat16S2_S2_fjLj768ELj1ELj4ELj1ELj16ENS_18Kernel_traits_baseILj768EfS2_S2_S2_fjLj128EEEEELb0ELb1ELb1ELb0EEEvNS_9BwdParamsE)
        /*0e6c*/ 	.word	0x00000000


	//----- nvinfo : EIATTR_REGCOUNT
	.align		4
.L_615:
        /*0e70*/ 	.byte	0x04, 0x2f
        /*0e72*/ 	.short	(.L_617 - .L_616)
	.align		4
.L_616:
        /*0e74*/ 	.word	index@(_ZN10layer_norm13ln_bwd_kernelINS_13Kernel_traitsIf13__nv_bfloat16S2_S2_fjLj768ELj1ELj4ELj1ELj16ENS_18Kernel_traits_baseILj768EfS2_S2_S2_fjLj128EEEEELb0ELb1ELb0ELb1EEEvNS_9BwdParamsE)
        /*0e78*/ 	.word	0x000000fb


	//----- nvinfo : EIATTR_FRAME_SIZE
	.align		4
.L_617:
        /*0e7c*/ 	.byte	0x04, 0x11
        /*0e7e*/ 	.short	(.L_619 - .L_618)
	.align		4
.L_618:
        /*0e80*/ 	.word	index@(_ZN10layer_norm13ln_bwd_kernelINS_13Kernel_traitsIf13__nv_bfloat16S2_S2_fjLj768ELj1ELj4ELj1ELj16ENS_18Kernel_traits_baseILj768EfS2_S2_S2_fjLj128EEEEELb0ELb1ELb0ELb1EEEvNS_9BwdParamsE)
        /*0e84*/ 	.word	0x00000000


	//----- nvinfo : EIATTR_REGCOUNT
	.align		4
.L_619:
        /*0e88*/ 	.byte	0x04, 0x2f
        /*0e8a*/ 	.short	(.L_621 - .L_620)
	.align		4
.L_620:
        /*0e8c*/ 	.word	index@(_ZN10layer_norm13ln_bwd_kernelINS_13Kernel_traitsIf13__nv_bfloat16S2_S2_fjLj768ELj1ELj4ELj1ELj16ENS_18Kernel_traits_baseILj768EfS2_S2_S2_fjLj128EEEEELb0ELb1ELb0ELb0EEEvNS_9BwdParamsE)
        /*0e90*/ 	.word	0x000000de


	//----- nvinfo : EIATTR_FRAME_SIZE
	.align		4
.L_621:
        /*0e94*/ 	.byte	0x04, 0x11
        /*0e96*/ 	.short	(.L_623 - .L_622)
	.align		4
.L_622:
        /*0e98*/ 	.word	index@(_ZN10layer_norm13ln_bwd_kernelINS_13Kernel_traitsIf13__nv_bfloat16S2_S2_fjLj768ELj1ELj4ELj1ELj16ENS_18Kernel_traits_baseILj768EfS2_S2_S2_fjLj128EEEEELb0ELb1ELb0ELb0EEEvNS_9BwdParamsE)
        /*0e9c*/ 	.word	0x00000000


	//----- nvinfo : EIATTR_REGCOUNT
	.align		4
.L_623:
        /*0ea0*/ 	.byte	0x04, 0x2f
        /*0ea2*/ 	.short	(.L_625 - .L_624)
	.align		4
.L_624:
        /*0ea4*/ 	.word	index@(_ZN10layer_norm13ln_bwd_kernelINS_13Kernel_traitsIf13__nv_bfloat16S2_S2_fjLj768ELj1ELj4ELj1ELj16ENS_18Kernel_traits_baseILj768EfS2_S2_S2_fjLj128EEEEELb0ELb0ELb1ELb1EEEvNS_9BwdParamsE)
        /*0ea8*/ 	.word	0x000000a8


	//----- nvinfo : EIATTR_FRAME_SIZE
	.align		4
.L_625:
        /*0eac*/ 	.byte	0x04, 0x11
        /*0eae*/ 	.short	(.L_627 - .L_626)
	.align		4
.L_626:
        /*0eb0*/ 	.word	index@(_ZN10layer_norm13ln_bwd_kernelINS_13Kernel_traitsIf13__nv_bfloat16S2_S2_fjLj768ELj1ELj4ELj1ELj16ENS_18Kernel_traits_baseILj768EfS2_S2_S2_fjLj128EEEEELb0ELb0ELb1ELb1EEEvNS_9BwdParamsE)
        /*0eb4*/ 	.word	0x00000000


	//----- nvinfo : EIATTR_REGCOUNT
	.align		4
.L_627:
        /*0eb8*/ 	.byte	0x04, 0x2f
        /*0eba*/ 	.short	(.L_629 - .L_628)
	.align		4
.L_628:
        /*0ebc*/ 	.word	index@(_ZN10layer_norm13ln_bwd_kernelINS_13Kernel_traitsIf13__nv_bfloat16S2_S2_fjLj768ELj1ELj4ELj1ELj16ENS_18Kernel_traits_baseILj768EfS2_S2_S2_fjLj128EEEEELb0ELb0ELb1ELb0EEEvNS_9BwdParamsE)
        /*0ec0*/ 	.word	0x000000a8


	//----- nvinfo : EIATTR_FRAME_SIZE
	.align		4
.L_629:
        /*0ec4*/ 	.byte	0x04, 0x11
        /*0ec6*/ 	.short	(.L_631 - .L_630)
	.align		4
.L_630:
        /*0ec8*/ 	.word	index@(_ZN10layer_norm13ln_bwd_kernelINS_13Kernel_traitsIf13__nv_bfloat16S2_S2_fjLj768ELj1ELj4ELj1ELj16ENS_18Kernel_traits_baseILj768EfS2_S2_S2_fjLj128EEEEELb0ELb0ELb1ELb0EEEvNS_9BwdParamsE)
        /*0ecc*/ 	.word	0x00000000


	//----- nvinfo : EIATTR_REGCOUNT
	.align		4
.L_631:
        /*0ed0*/ 	.byte	0x04, 0x2f
        /*0ed2*/ 	.short	(.L_633 - .L_632)
	.align		4
.L_632:
        /*0ed4*/ 	.word	index@(_ZN10layer_norm13ln_bwd_kernelINS_13Kernel_traitsIf13__nv_bfloat16S2_S2_fjLj768ELj1ELj4ELj1ELj16ENS_18Kernel_traits_baseILj768EfS2_S2_S2_fjLj128EEEEELb0ELb0ELb0ELb1EEEvNS_9BwdParamsE)
        /*0ed8*/ 	.word	0x000000c6


	//----- nvinfo : EIATTR_FRAME_SIZE
	.align		4
.L_633:
        /*0edc*/ 	.byte	0x04, 0x11
        /*0ede*/ 	.short	(.L_635 - .L_634)
	.align		4
.L_634:
        /*0ee0*/ 	.word	index@(_ZN10layer_norm13ln_bwd_kernelINS_13Kernel_traitsIf13__nv_bfloat16S2_S2_fjLj768ELj1ELj4ELj1ELj16ENS_18Kernel_traits_baseILj768EfS2_S2_S2_fjLj128EEEEELb0ELb0ELb0ELb1EEEvNS_9BwdParamsE)
        /*0ee4*/ 	.word	0x00000000


	//----- nvinfo : EIATTR_REGCOUNT
	.align		4
.L_635:
        /*0ee8*/ 	.byte	0x04, 0x2f
        /*0eea*/ 	.short	(.L_637 - .L_636)
	.align		4
.L_636:
        /*0eec*/ 	.word	index@(_ZN10layer_norm13ln_bwd_kernelINS_13Kernel_traitsIf13__nv_bfloat16S2_S2_fjLj768ELj1ELj4ELj1ELj16ENS_18Kernel_traits_baseILj768EfS2_S2_S2_fjLj128EEEEELb0ELb0ELb0ELb0EEEvNS_9BwdParamsE)
        /*0ef0*/ 	.word	0x000000a6


	//----- nvinfo : EIATTR_FRAME_SIZE
	.align		4
.L_637:
        /*0ef4*/ 	.byte	0x04, 0x11
        /*0ef6*/ 	.short	(.L_639 - .L_638)
	.align		4
.L_638:
        /*0ef8*/ 	.word	index@(_ZN10layer_norm13ln_bwd_kernelINS_13Kernel_traitsIf13__nv_bfloat16S2_S2_fjLj768ELj1ELj4ELj1ELj16ENS_18Kernel_traits_baseILj768EfS2_S2_S2_fjLj128EEEEELb0ELb0ELb0ELb0EEEvNS_9BwdParamsE)
        /*0efc*/ 	.word	0x00000000


	//----- nvinfo : EIATTR_REGCOUNT
	.align		4
.L_639:
        /*0f00*/ 	.byte	0x04, 0x2f
        /*0f02*/ 	.short	(.L_641 - .L_640)
	.align		4
.L_640:
        /*0f04*/ 	.word	index@(_ZN10layer_norm13ln_bwd_kernelINS_13Kernel_traitsI6__halfS2_S2_S2_fjLj768ELj1ELj4ELj1ELj16ENS_18Kernel_traits_baseILj768ES2_S2_S2_S2_fjLj128EEEEELb1ELb1ELb1ELb1EEEvNS_9BwdParamsE)
        /*0f08*/ 	.word	0x000000d2


	//----- nvinfo : EIATTR_FRAME_SIZE
	.align		4
.L_641:
        /*0f0c*/ 	.byte	0x04, 0x11
        /*0f0e*/ 	.short	(.L_643 - .L_642)
	.align		4
.L_642:
        /*0f10*/ 	.word	index@(_ZN10layer_norm13ln_bwd_kernelINS_13Kernel_traitsI6__halfS2_S2_S2_fjLj768ELj1ELj4ELj1ELj16ENS_18Kernel_traits_baseILj768ES2_S2_S2_S2_fjLj128EEEEELb1ELb1ELb1ELb1EEEvNS_9BwdParamsE)
        /*0f14*/ 	.word	0x00000000


	//----- nvinfo : EIATTR_REGCOUNT
	.align		4
.L_643:
        /*0f18*/ 	.byte	0x04, 0x2f
        /*0f1a*/ 	.short	(.L_645 - .L_644)
	.align		4
.L_644:
        /*0f1c*/ 	.word	index@(_ZN10layer_norm22ln_bwd_finalize_kernelINS_22Kernel_traits_finalizeILj768E6__halfS2_S2_S2_fjLb1ELj1024ELj4ENS_18Kernel_traits_baseILj768ES2_S2_S2_S2_fjLj1024EEEEELb1ELb1EEEvNS_9BwdParamsE)
        /*0f20*/ 	.word	0x00000020


	//----- nvinfo : EIATTR_FRAME_SIZE
	.align		4
.L_645:
        /*0f24*/ 	.byte	0x04, 0x11
        /*0f26*/ 	.short	(.L_647 - .L_646)
	.align		4
.L_646:
        /*0f28*/ 	.word	index@(_ZN10layer_norm22ln_bwd_finalize_kernelINS_22Kernel_traits_finalizeILj768E6__halfS2_S2_S2_fjLb1ELj1024ELj4ENS_18Kernel_traits_baseILj768ES2_S2_S2_S2_fjLj1024EEEEELb1ELb1EEEvNS_9BwdParamsE)
        /*0f2c*/ 	.word	0x00000000


	//----- nvinfo : EIATTR_REGCOUNT
	.align		4
.L_647:
        /*0f30*/ 	.byte	0x04, 0x2f
        /*0f32*/ 	.short	(.L_649 - .L_648)
	.align		4
.L_648:
        /*0f34*/ 	.word	index@(_ZN10layer_norm13ln_bwd_kernelINS_13Kernel_traitsI6__halfS2_S2_S2_fjLj768ELj1ELj4ELj1ELj16ENS_18Kernel_traits_baseILj768ES2_S2_S2_S2_fjLj128EEEEELb1ELb1ELb1ELb0EEEvNS_9BwdParamsE)
        /*0f38*/ 	.word	0x000000cd


	//----- nvinfo : EIATTR_FRAME_SIZE
	.align		4
.L_649:
        /*0f3c*/ 	.byte	0x04, 0x11
        /*0f3e*/ 	.short	(.L_651 - .L_650)
	.align		4
.L_650:
        /*0f40*/ 	.word	index@(_ZN10layer_norm13ln_bwd_kernelINS_13Kernel_traitsI6__halfS2_S2_S2_fjLj768ELj1ELj4ELj1ELj16ENS_18Kernel_traits_baseILj768ES2_S2_S2_S2_fjLj128EEEEELb1ELb1ELb1ELb0EEEvNS_9BwdParamsE)
        /*0f44*/ 	.word	0x00000000


	//----- nvinfo : EIATTR_REGCOUNT
	.align		4
.L_651:
        /*0f48*/ 	.byte	0x04, 0x2f
        /*0f4a*/ 	.short	(.L_653 - .L_652)
	.align		4
.L_652:
        /*0f4c*/ 	.word	index@(_ZN10layer_norm22ln_bwd_finalize_kernelINS_22Kernel_traits_finalizeILj768E6__halfS2_S2_S2_fjLb1ELj1024ELj4ENS_18Kernel_traits_baseILj768ES2_S2_S2_S2_fjLj1024EEEEELb1ELb0EEEvNS_9BwdParamsE)
        /*0f50*/ 	.word	0x00000020


	//----- nvinfo : EIATTR_FRAME_SIZE
	.align		4
.L_653:
        /*0f54*/ 	.byte	0x04, 0x11
        /*0f56*/ 	.short	(.L_655 - .L_654)
	.align		4
.L_654:
        /*0f58*/ 	.word	index@(_ZN10layer_norm22ln_bwd_finalize_kernelINS_22Kernel_traits_finalizeILj768E6__halfS2_S2_S2_fjLb1ELj1024ELj4ENS_18Kernel_traits_baseILj768ES2_S2_S2_S2_fjLj1024EEEEELb1ELb0EEEvNS_9BwdParamsE)
        /*0f5c*/ 	.word	0x00000000


	//----- nvinfo : EIATTR_REGCOUNT
	.align		4
.L_655:
        /*0f60*/ 	.byte	0x04, 0x2f
        /*0f62*/ 	.short	(.L_657 - .L_656)
	.align		4
.L_656:
        /*0f64*/ 	.word	index@(_ZN10layer_norm13ln_bwd_kernelINS_13Kernel_traitsI6__halfS2_S2_S2_fjLj768ELj1ELj4ELj1ELj16ENS_18Kernel_traits_baseILj768ES2_S2_S2_S2_fjLj128EEEEELb1ELb1ELb0ELb1EEEvNS_9BwdParamsE)
        /*0f68*/ 	.word	0x000000ec


	//----- nvinfo : EIATTR_FRAME_SIZE
	.align		4
.L_657:
        /*0f6c*/ 	.byte	0x04, 0x11
        /*0f6e*/ 	.short	(.L_659 - .L_658)
	.align		4
.L_658:
        /*0f70*/ 	.word	index@(_ZN10layer_norm13ln_bwd_kernelINS_13Kernel_traitsI6__halfS2_S2_S2_fjLj768ELj1ELj4ELj1ELj16ENS_18Kernel_traits_baseILj768ES2_S2_S2_S2_fjLj128EEEEELb1ELb1ELb0ELb1EEEvNS_9BwdParamsE)
        /*0f74*/ 	.word	0x00000000


	//----- nvinfo : EIATTR_REGCOUNT
	.align		4
.L_659:
        /*0f78*/ 	.byte	0x04, 0x2f
        /*0f7a*/ 	.short	(.L_661 - .L_660)
	.align		4
.L_660:
        /*0f7c*/ 	.word	index@(_ZN10layer_norm13ln_bwd_kernelINS_13Kernel_traitsI6__halfS2_S2_S2_fjLj768ELj1ELj4ELj1ELj16ENS_18Kernel_traits_baseILj768ES2_S2_S2_S2_fjLj128EEEEELb1ELb1ELb0ELb0EEEvNS_9BwdParamsE)
        /*0f80*/ 	.word	0x000000d9


	//----- nvinfo : EIATTR_FRAME_SIZE
	.align		4
.L_661:
        /*0f84*/ 	.byte	0x04, 0x11
        /*0f86*/ 	.short	(.L_663 - .L_662)
	.align		4
.L_662:
        /*0f88*/ 	.word	index@(_ZN10layer_norm13ln_bwd_kernelINS_13Kernel_traitsI6__halfS2_S2_S2_fjLj768ELj1ELj4ELj1ELj16ENS_18Kernel_traits_baseILj768ES2_S2_S2_S2_fjLj128EEEEELb1ELb1ELb0ELb0EEEvNS_9BwdParamsE)
        /*0f8c*/ 	.word	0x00000000


	//----- nvinfo : EIATTR_REGCOUNT
	.align		4
.L_663:
        /*0f90*/ 	.byte	0x04, 0x2f
        /*0f92*/ 	.short	(.L_665 - .L_664)
	.align		4
.L_664:
        /*0f94*/ 	.word	index@(_ZN10layer_norm13ln_bwd_kernelINS_13Kernel_traitsI6__halfS2_S2_S2_fjLj768ELj1ELj4ELj1ELj16ENS_18Kernel_traits_baseILj768ES2_S2_S2_S2_fjLj128EEEEELb1ELb0ELb1ELb1EEEvNS_9BwdParamsE)
        /*0f98*/ 	.word	0x000000a8


	//----- nvinfo : EIATTR_FRAME_SIZE
	.align		4
.L_665:
        /*0f9c*/ 	.byte	0x04, 0x11
        /*0f9e*/ 	.short	(.L_667 - .L_666)
	.align		4
.L_666:
        /*0fa0*/ 	.word	index@(_ZN10layer_norm13ln_bwd_kernelINS_13Kernel_traitsI6__halfS2_S2_S2_fjLj768ELj1ELj4ELj1ELj16ENS_18Kernel_traits_baseILj768ES2_S2_S2_S2_fjLj128EEEEELb1ELb0ELb1ELb1EEEvNS_9BwdParamsE)
        /*0fa4*/ 	.word	0x00000000


	//----- nvinfo : EIATTR_REGCOUNT
	.align		4
.L_667:
        /*0fa8*/ 	.byte	0x04, 0x2f
        /*0faa*/ 	.short	(.L_669 - .L_668)
	.align		4
.L_668:
        /*0fac*/ 	.word	index@(_ZN10layer_norm22ln_bwd_finalize_kernelINS_22Kernel_traits_finalizeILj768E6__halfS2_S2_S2_fjLb0ELj1024ELj4ENS_18Kernel_traits_baseILj768ES2_S2_S2_S2_fjLj1024EEEEELb0ELb1EEEvNS_9BwdParamsE)
        /*0fb0*/ 	.word	0x0000003f


	//----- nvinfo : EIATTR_FRAME_SIZE
	.align		4
.L_669:
        /*0fb4*/ 	.byte	0x04, 0x11
        /*0fb6*/ 	.short	(.L_671 - .L_670)
	.align		4
.L_670:
        /*0fb8*/ 	.word	index@(_ZN10layer_norm22ln_bwd_finalize_kernelINS_22Kernel_traits_finalizeILj768E6__halfS2_S2_S2_fjLb0ELj1024ELj4ENS_18Kernel_traits_baseILj768ES2_S2_S2_S2_fjLj1024EEEEELb0ELb1EEEvNS_9BwdParamsE)
        /*0fbc*/ 	.word	0x00000000


	//----- nvinfo : EIATTR_REGCOUNT
	.align		4
.L_671:
        /*0fc0*/ 	.byte	0x04, 0x2f
        /*0fc2*/ 	.short	(.L_673 - .L_672)
	.align		4
.L_672:
        /*0fc4*/ 	.word	index@(_ZN10layer_norm13ln_bwd_kernelINS_13Kernel_traitsI6__halfS2_S2_S2_fjLj768ELj1ELj4ELj1ELj16ENS_18Kernel_traits_baseILj768ES2_S2_S2_S2_fjLj128EEEEELb1ELb0ELb1ELb0EEEvNS_9BwdParamsE)
        /*0fc8*/ 	.word	0x000000a7


	//----- nvinfo : EIATTR_FRAME_SIZE
	.align		4
.L_673:
        /*0fcc*/ 	.byte	0x04, 0x11
        /*0fce*/ 	.short	(.L_675 - .L_674)
	.align		4
.L_674:
        /*0fd0*/ 	.word	index@(_ZN10layer_norm13ln_bwd_kernelINS_13Kernel_traitsI6__halfS2_S2_S2_fjLj768ELj1ELj4ELj1ELj16ENS_18Kernel_traits_baseILj768ES2_S2_S2_S2_fjLj128EEEEELb1ELb0ELb1ELb0EEEvNS_9BwdParamsE)
        /*0fd4*/ 	.word	0x00000000


	//----- nvinfo : EIATTR_REGCOUNT
	.align		4
.L_675:
        /*0fd8*/ 	.byte	0x04, 0x2f
        /*0fda*/ 	.short	(.L_677 - .L_676)
	.align		4
.L_676:
        /*0fdc*/ 	.word	index@(_ZN10layer_norm22ln_bwd_finalize_kernelINS_22Kernel_traits_finalizeILj768E6__halfS2_S2_S2_fjLb0ELj1024ELj4ENS_18Kernel_traits_baseILj768ES2_S2_S2_S2_fjLj1024EEEEELb0ELb0EEEvNS_9BwdParamsE)
        /*0fe0*/ 	.word	0x0000003f


	//----- nvinfo : EIATTR_FRAME_SIZE
	.align		4
.L_677:
        /*0fe4*/ 	.byte	0x04, 0x11
        /*0fe6*/ 	.short	(.L_679 - .L_678)
	.align		4
.L_678:
        /*0fe8*/ 	.word	index@(_ZN10layer_norm22ln_bwd_finalize_kernelINS_22Kernel_traits_finalizeILj768E6__halfS2_S2_S2_fjLb0ELj1024ELj4ENS_18Kernel_traits_baseILj768ES2_S2_S2_S2_fjLj1024EEEEELb0ELb0EEEvNS_9BwdParamsE)
        /*0fec*/ 	.word	0x00000000


	//----- nvinfo : EIATTR_REGCOUNT
	.align		4
.L_679:
        /*0ff0*/ 	.byte	0x04, 0x2f
        /*0ff2*/ 	.short	(.L_681 - .L_680)
	.align		4
.L_680:
        /*0ff4*/ 	.word	index@(_ZN10layer_norm13ln_bwd_kernelINS_13Kernel_traitsI6__halfS2_S2_S2_fjLj768ELj1ELj4ELj1ELj16ENS_18Kernel_traits_baseILj768ES2_S2_S2_S2_fjLj128EEEEELb1ELb0ELb0ELb1EEEvNS_9BwdParamsE)
        /*0ff8*/ 	.word	0x000000c6


	//----- nvinfo : EIATTR_FRAME_SIZE
	.align		4
.L_681:
        /*0ffc*/ 	.byte	0x04, 0x11
        /*0ffe*/ 	.short	(.L_683 - .L_682)
	.align		4
.L_682:
        /*1000*/ 	.word	index@(_ZN10layer_norm13ln_bwd_kernelINS_13Kernel_traitsI6__halfS2_S2_S2_fjLj768ELj1ELj4ELj1ELj16ENS_18Kernel_traits_baseILj768ES2_S2_S2_S2_fjLj128EEEEELb1ELb0ELb0ELb1EEEvNS_9BwdParamsE)
        /*1004*/ 	.word	0x00000000


	//----- nvinfo : EIATTR_REGCOUNT
	.align		4
.L_683:
        /*1008*/ 	.byte	0x04, 0x2f
        /*100a*/ 	.short	(.L_685 - .L_684)
	.align		4
.L_684:
        /*100c*/ 	.word	index@(_ZN10layer_norm13ln_bwd_kernelINS_13Kernel_traitsI6__halfS2_S2_S2_fjLj768ELj1ELj4ELj1ELj16ENS_18Kernel_traits_baseILj768ES2_S2_S2_S2_fjLj128EEEEELb1ELb0ELb0ELb0EEEvNS_9BwdParamsE)
        /*1010*/ 	.word	0x0000009d


	//----- nvinfo : EIATTR_FRAME_SIZE
	.align		4
.L_685:
        /*1014*/ 	.byte	0x04, 0x11
        /*1016*/ 	.short	(.L_687 - .L_686)
	.align		4
.L_686:
        /*1018*/ 	.word	index@(_ZN10layer_norm13ln_bwd_kernelINS_13Kernel_traitsI6__halfS2_S2_S2_fjLj768ELj1ELj4ELj1ELj16ENS_18Kernel_traits_baseILj768ES2_S2_S2_S2_fjLj128EEEEELb1ELb0ELb0ELb0EEEvNS_9BwdParamsE)
        /*101c*/ 	.word	0x00000000


	//----- nvinfo : EIATTR_REGCOUNT
	.align		4
.L_687:
        /*1020*/ 	.byte	0x04, 0x2f
        /*1022*/ 	.short	(.L_689 - .L_688)
	.align		4
.L_688:
        /*1024*/ 	.word	index@(_ZN10layer_norm13ln_bwd_kernelINS_13Kernel_traitsI6__halfS2_S2_S2_fjLj768ELj1ELj4ELj1ELj16ENS_18Kernel_traits_baseILj768ES2_S2_S2_S2_fjLj128EEEEELb0ELb1ELb1ELb1EEEvNS_9BwdParamsE)
        /*1028*/ 	.word	0x000000cd


	//----- nvinfo : EIATTR_FRAME_SIZE
	.align		4
.L_689:
        /*102c*/ 	.byte	0x04, 0x11
        /*102e*/ 	.short	(.L_691 - .L_690)
	.align		4
.L_690:
        /*1030*/ 	.word	index@(_ZN10layer_norm13ln_bwd_kernelINS_13Kernel_traitsI6__halfS2_S2_S2_fjLj768ELj1ELj4ELj1ELj16ENS_18Kernel_traits_baseILj768ES2_S2_S2_S2_fjLj128EEEEELb0ELb1ELb1ELb1EEEvNS_9BwdParamsE)
        /*1034*/ 	.word	0x00000000


	//----- nvinfo : EIATTR_REGCOUNT
	.align		4
.L_691:
        /*1038*/ 	.byte	0x04, 0x2f
        /*103a*/ 	.short	(.L_693 - .L_692)
	.align		4
.L_692:
        /*103c*/ 	.word	index@(_ZN10layer_norm13ln_bwd_kernelINS_13Kernel_traitsI6__halfS2_S2_S2_fjLj768ELj1ELj4ELj1ELj16ENS_18Kernel_traits_baseILj768ES2_S2_S2_S2_fjLj128EEEEELb0ELb1ELb1ELb0EEEvNS_9BwdParamsE)
        /*1040*/ 	.word	0x000000ce


	//----- nvinfo : EIATTR_FRAME_SIZE
	.align		4
.L_693:
        /*1044*/ 	.byte	0x04, 0x11
        /*1046*/ 	.short	(.L_695 - .L_694)
	.align		4
.L_694:
        /*1048*/ 	.word	index@(_ZN10layer_norm13ln_bwd_kernelINS_13Kernel_traitsI6__halfS2_S2_S2_fjLj768ELj1ELj4ELj1ELj16ENS_18Kernel_traits_baseILj768ES2_S2_S2_S2_fjLj128EEEEELb0ELb1ELb1ELb0EEEvNS_9BwdParamsE)
        /*104c*/ 	.word	0x00000000


	//----- nvinfo : EIATTR_REGCOUNT
	.align		4
.L_695:
        /*1050*/ 	.byte	0x04, 0x2f
        /*1052*/ 	.short	(.L_697 - .L_696)
	.align		4
.L_696:
        /*1054*/ 	.word	index@(_ZN10layer_norm13ln_bwd_kernelINS_13Kernel_traitsI6__halfS2_S2_S2_fjLj768ELj1ELj4ELj1ELj16ENS_18Kernel_traits_baseILj768ES2_S2_S2_S2_fjLj128EEEEELb0ELb1ELb0ELb1EEEvNS_9BwdParamsE)
        /*1058*/ 	.word	0x000000e9


	//----- nvinfo : EIATTR_FRAME_SIZE
	.align		4
.L_697:
        /*105c*/ 	.byte	0x04, 0x11
        /*105e*/ 	.short	(.L_699 - .L_698)
	.align		4
.L_698:
        /*1060*/ 	.word	index@(_ZN10layer_norm13ln_bwd_kernelINS_13Kernel_traitsI6__halfS2_S2_S2_fjLj768ELj1ELj4ELj1ELj16ENS_18Kernel_traits_baseILj768ES2_S2_S2_S2_fjLj128EEEEELb0ELb1ELb0ELb1EEEvNS_9BwdParamsE)
        /*1064*/ 	.word	0x00000000


	//----- nvinfo : EIATTR_REGCOUNT
	.align		4
.L_699:
        /*1068*/ 	.byte	0x04, 0x2f
        /*106a*/ 	.short	(.L_701 - .L_700)
	.align		4
.L_700:
        /*106c*/ 	.word	index@(_ZN10layer_norm13ln_bwd_kernelINS_13Kernel_traitsI6__halfS2_S2_S2_fjLj768ELj1ELj4ELj1ELj16ENS_18Kernel_traits_baseILj768ES2_S2_S2_S2_fjLj128EEEEELb0ELb1ELb0ELb0EEEvNS_9BwdParamsE)
        /*1070*/ 	.word	0x000000c5


	//----- nvinfo : EIATTR_FRAME_SIZE
	.align		4
.L_701:
        /*1074*/ 	.byte	0x04, 0x11
        /*1076*/ 	.short	(.L_703 - .L_702)
	.align		4
.L_702:
        /*1078*/ 	.word	index@(_ZN10layer_norm13ln_bwd_kernelINS_13Kernel_traitsI6__halfS2_S2_S2_fjLj768ELj1ELj4ELj1ELj16ENS_18Kernel_traits_baseILj768ES2_S2_S2_S2_fjLj128EEEEELb0ELb1ELb0ELb0EEEvNS_9BwdParamsE)
        /*107c*/ 	.word	0x00000000


	//----- nvinfo : EIATTR_REGCOUNT
	.align		4
.L_703:
        /*1080*/ 	.byte	0x04, 0x2f
        /*1082*/ 	.short	(.L_705 - .L_704)
	.align		4
.L_704:
        /*1084*/ 	.word	index@(_ZN10layer_norm13ln_bwd_kernelINS_13Kernel_traitsI6__halfS2_S2_S2_fjLj768ELj1ELj4ELj1ELj16ENS_18Kernel_traits_baseILj768ES2_S2_S2_S2_fjLj128EEEEELb0ELb0ELb1ELb1EEEvNS_9BwdParamsE)
        /*1088*/ 	.word	0x000000a7


	//----- nvinfo : EIATTR_FRAME_SIZE
	.align		4
.L_705:
        /*108c*/ 	.byte	0x04, 0x11
        /*108e*/ 	.short	(.L_707 - .L_706)
	.align		4
.L_706:
        /*1090*/ 	.word	index@(_ZN10layer_norm13ln_bwd_kernelINS_13Kernel_traitsI6__halfS2_S2_S2_fjLj768ELj1ELj4ELj1ELj16ENS_18Kernel_traits_baseILj768ES2_S2_S2_S2_fjLj128EEEEELb0ELb0ELb1ELb1EEEvNS_9BwdParamsE)
        /*1094*/ 	.word	0x00000000


	//----- nvinfo : EIATTR_REGCOUNT
	.align		4
.L_707:
        /*1098*/ 	.byte	0x04, 0x2f
        /*109a*/ 	.short	(.L_709 - .L_708)
	.align		4
.L_708:
        /*109c*/ 	.word	index@(_ZN10layer_norm13ln_bwd_kernelINS_13Kernel_traitsI6__halfS2_S2_S2_fjLj768ELj1ELj4ELj1ELj16ENS_18Kernel_traits_baseILj768ES2_S2_S2_S2_fjLj128EEEEELb0ELb0ELb1ELb0EEEvNS_9BwdParamsE)
        /*10a0*/ 	.word	0x0000009f


	//----- nvinfo : EIATTR_FRAME_SIZE
	.align		4
.L_709:
        /*10a4*/ 	.byte	0x04, 0x11
        /*10a6*/ 	.short	(.L_711 - .L_710)
	.align		4
.L_710:
        /*10a8*/ 	.word	index@(_ZN10layer_norm13ln_bwd_kernelINS_13Kernel_traitsI6__halfS2_S2_S2_fjLj768ELj1ELj4ELj1ELj16ENS_18Kernel_traits_baseILj768ES2_S2_S2_S2_fjLj128EEEEELb0ELb0ELb1ELb0EEEvNS_9BwdParamsE)
        /*10ac*/ 	.word	0x00000000


	//----- nvinfo : EIATTR_REGCOUNT
	.align		4
.L_711:
        /*10b0*/ 	.byte	0x04, 0x2f
        /*10b2*/ 	.short	(.L_713 - .L_712)
	.align		4
.L_712:
        /*10b4*/ 	.word	index@(_ZN10layer_norm13ln_bwd_kernelINS_13Kernel_traitsI6__halfS2_S2_S2_fjLj768ELj1ELj4ELj1ELj16ENS_18Kernel_traits_baseILj768ES2_S2_S2_S2_fjLj128EEEEELb0ELb0ELb0ELb1EEEvNS_9BwdParamsE)
        /*10b8*/ 	.word	0x000000b6


	//----- nvinfo : EIATTR_FRAME_SIZE
	.align		4
.L_713:
        /*10bc*/ 	.byte	0x04, 0x11
        /*10be*/ 	.short	(.L_715 - .L_714)
	.align		4
.L_714:
        /*10c0*/ 	.word	index@(_ZN10layer_norm13ln_bwd_kernelINS_13Kernel_traitsI6__halfS2_S2_S2_fjLj768ELj1ELj4ELj1ELj16ENS_18Kernel_traits_baseILj768ES2_S2_S2_S2_fjLj128EEEEELb0ELb0ELb0ELb1EEEvNS_9BwdParamsE)
        /*10c4*/ 	.word	0x00000000


	//----- nvinfo : EIATTR_REGCOUNT
	.align		4
.L_715:
        /*10c8*/ 	.byte	0x04, 0x2f
        /*10ca*/ 	.short	(.L_717 - .L_716)
	.align		4
.L_716:
        /*10cc*/ 	.word	index@(_ZN10layer_norm13ln_bwd_kernelINS_13Kernel_traitsI6__halfS2_S2_S2_fjLj768ELj1ELj4ELj1ELj16ENS_18Kernel_traits_baseILj768ES2_S2_S2_S2_fjLj128EEEEELb0ELb0ELb0ELb0EEEvNS_9BwdParamsE)
        /*10d0*/ 	.word	0x0000009c


	//----- nvinfo : EIATTR_FRAME_SIZE
	.align		4
.L_717:
        /*10d4*/ 	.byte	0x04, 0x11
        /*10d6*/ 	.short	(.L_719 - .L_718)
	.align		4
.L_718:
        /*10d8*/ 	.word	index@(_ZN10layer_norm13ln_bwd_kernelINS_13Kernel_traitsI6__halfS2_S2_S2_fjLj768ELj1ELj4ELj1ELj16ENS_18Kernel_traits_baseILj768ES2_S2_S2_S2_fjLj128EEEEELb0ELb0ELb0ELb0EEEvNS_9BwdParamsE)
        /*10dc*/ 	.word	0x00000000


	//----- nvinfo : EIATTR_REGCOUNT
	.align		4
.L_719:
        /*10e0*/ 	.byte	0x04, 0x2f
        /*10e2*/ 	.short	(.L_721 - .L_720)
	.align		4
.L_720:
        /*10e4*/ 	.word	index@(_ZN10layer_norm13ln_bwd_kernelINS_13Kernel_traitsI13__nv_bfloat16S2_S2_S2_fjLj768ELj1ELj4ELj1ELj16ENS_18Kernel_traits_baseILj768ES2_S2_S2_S2_fjLj128EEEEELb1ELb1ELb1ELb1EEEvNS_9BwdParamsE)
        /*10e8*/ 	.word	0x000000dc


	//----- nvinfo : EIATTR_FRAME_SIZE
	.align		4
.L_721:
        /*10ec*/ 	.byte	0x04, 0x11
        /*10ee*/ 	.short	(.L_723 - .L_722)
	.align		4
.L_722:
        /*10f0*/ 	.word	index@(_ZN10layer_norm13ln_bwd_kernelINS_13Kernel_traitsI13__nv_bfloat16S2_S2_S2_fjLj768ELj1ELj4ELj1ELj16ENS_18Kernel_traits_baseILj768ES2_S2_S2_S2_fjLj128EEEEELb1ELb1ELb1ELb1EEEvNS_9BwdParamsE)
        /*10f4*/ 	.word	0x00000000


	//----- nvinfo : EIATTR_REGCOUNT
	.align		4
.L_723:
        /*10f8*/ 	.byte	0x04, 0x2f
        /*10fa*/ 	.short	(.L_725 - .L_724)
	.align		4
.L_724:
        /*10fc*/ 	.word	index@(_ZN10layer_norm22ln_bwd_finalize_kernelINS_22Kernel_traits_finalizeILj768E13__nv_bfloat16S2_S2_S2_fjLb1ELj1024ELj4ENS_18Kernel_traits_baseILj768ES2_S2_S2_S2_fjLj1024EEEEELb1ELb1EEEvNS_9BwdParamsE)
        /*1100*/ 	.word	0x00000020


	//----- nvinfo : EIATTR_FRAME_SIZE
	.align		4
.L_725:
        /*1104*/ 	.byte	0x04, 0x11
        /*1106*/ 	.short	(.L_727 - .L_726)
	.align		4
.L_726:
        /*1108*/ 	.word	index@(_ZN10layer_norm22ln_bwd_finalize_kernelINS_22Kernel_traits_finalizeILj768E13__nv_bfloat16S2_S2_S2_fjLb1ELj1024ELj4ENS_18Kernel_traits_baseILj768ES2_S2_S2_S2_fjLj1024EEEEELb1ELb1EEEvNS_9BwdParamsE)
        /*110c*/ 	.word	0x00000000


	//----- nvinfo : EIATTR_REGCOUNT
	.align		4
.L_727:
        /*1110*/ 	.byte	0x04, 0x2f
        /*1112*/ 	.short	(.L_729 - .L_728)
	.align		4
.L_728:
        /*1114*/ 	.word	index@(_ZN10layer_norm13ln_bwd_kernelINS_13Kernel_traitsI13__nv_bfloat16S2_S2_S2_fjLj768ELj1ELj4ELj1ELj16ENS_18Kernel_traits_baseILj768ES2_S2_S2_S2_fjLj128EEEEELb1ELb1ELb1ELb0EEEvNS_9BwdParamsE)
        /*1118*/ 	.word	0x000000d6


	//----- nvinfo : EIATTR_FRAME_SIZE
	.align		4
.L_729:
        /*111c*/ 	.byte	0x04, 0x11
        /*111e*/ 	.short	(.L_731 - .L_730)
	.align		4
.L_730:
        /*1120*/ 	.word	index@(_ZN10layer_norm13ln_bwd_kernelINS_13Kernel_traitsI13__nv_bfloat16S2_S2_S2_fjLj768ELj1ELj4ELj1ELj16ENS_18Kernel_traits_baseILj768ES2_S2_S2_S2_fjLj128EEEEELb1ELb1ELb1ELb0EEEvNS_9BwdParamsE)
        /*1124*/ 	.word	0x00000000


	//----- nvinfo : EIATTR_REGCOUNT
	.align		4
.L_731:
        /*1128*/ 	.byte	0x04, 0x2f
        /*112a*/ 	.short	(.L_733 - .L_732)
	.align		4
.L_732:
        /*112c*/ 	.word	index@(_ZN10layer_norm22ln_bwd_finalize_kernelINS_22Kernel_traits_finalizeILj768E13__nv_bfloat16S2_S2_S2_fjLb1ELj1024ELj4ENS_18Kernel_traits_baseILj768ES2_S2_S2_S2_fjLj1024EEEEELb1ELb0EEEvNS_9BwdParamsE)
        /*1130*/ 	.word	0x00000020


	//----- nvinfo : EIATTR_FRAME_SIZE
	.align		4
.L_733:
        /*1134*/ 	.byte	0x04, 0x11
        /*1136*/ 	.short	(.L_735 - .L_734)
	.align		4
.L_734:
        /*1138*/ 	.word	index@(_ZN10layer_norm22ln_bwd_finalize_kernelINS_22Kernel_traits_finalizeILj768E13__nv_bfloat16S2_S2_S2_fjLb1ELj1024ELj4ENS_18Kernel_traits_baseILj768ES2_S2_S2_S2_fjLj1024EEEEELb1ELb0EEEvNS_9BwdParamsE)
        /*113c*/ 	.word	0x00000000


	//----- nvinfo : EIATTR_REGCOUNT
	.align		4
.L_735:
        /*1140*/ 	.byte	0x04, 0x2f
        /*1142*/ 	.short	(.L_737 - .L_736)
	.align		4
.L_736:
        /*1144*/ 	.word	index@(_ZN10layer_norm13ln_bwd_kernelINS_13Kernel_traitsI13__nv_bfloat16S2_S2_S2_fjLj768ELj1ELj4ELj1ELj16ENS_18Kernel_traits_baseILj768ES2_S2_S2_S2_fjLj128EEEEELb1ELb1ELb0ELb1EEEvNS_9BwdParamsE)
        /*1148*/ 	.word	0x000000fb


	//----- nvinfo : EIATTR_FRAME_SIZE
	.align		4
.L_737:
        /*114c*/ 	.byte	0x04, 0x11
        /*114e*/ 	.short	(.L_739 - .L_738)
	.align		4
.L_738:
        /*1150*/ 	.word	index@(_ZN10layer_norm13ln_bwd_kernelINS_13Kernel_traitsI13__nv_bfloat16S2_S2_S2_fjLj768ELj1ELj4ELj1ELj16ENS_18Kernel_traits_baseILj768ES2_S2_S2_S2_fjLj128EEEEELb1ELb1ELb0ELb1EEEvNS_9BwdParamsE)
        /*1154*/ 	.word	0x00000000


	//----- nvinfo : EIATTR_REGCOUNT
	.align		4
.L_739:
        /*1158*/ 	.byte	0x04, 0x2f
        /*115a*/ 	.short	(.L_741 - .L_740)
	.align		4
.L_740:
        /*115c*/ 	.word	index@(_ZN10layer_norm13ln_bwd_kernelINS_13Kernel_traitsI13__nv_bfloat16S2_S2_S2_fjLj768ELj1ELj4ELj1ELj16ENS_18Kernel_traits_baseILj768ES2_S2_S2_S2_fjLj128EEEEELb1ELb1ELb0ELb0EEEvNS_9BwdParamsE)
        /*1160*/ 	.word	0x000000f0


	//----- nvinfo : EIATTR_FRAME_SIZE
	.align		4
.L_741:
        /*1164*/ 	.byte	0x04, 0x11
        /*1166*/ 	.short	(.L_743 - .L_742)
	.align		4
.L_742:
        /*1168*/ 	.word	index@(_ZN10layer_norm13ln_bwd_kernelINS_13Kernel_traitsI13__nv_bfloat16S2_S2_S2_fjLj768ELj1ELj4ELj1ELj16ENS_18Kernel_traits_baseILj768ES2_S2_S2_S2_fjLj128EEEEELb1ELb1ELb0ELb0EEEvNS_9BwdParamsE)
        /*116c*/ 	.word	0x00000000


	//----- nvinfo : EIATTR_REGCOUNT
	.align		4
.L_743:
        /*1170*/ 	.byte	0x04, 0x2f
        /*1172*/ 	.short	(.L_745 - .L_744)
	.align		4
.L_744:
        /*1174*/ 	.word	index@(_ZN10layer_norm13ln_bwd_kernelINS_13Kernel_traitsI13__nv_bfloat16S2_S2_S2_fjLj768ELj1ELj4ELj1ELj16ENS_18Kernel_traits_baseILj768ES2_S2_S2_S2_fjLj128EEEEELb1ELb0ELb1ELb1EEEvNS_9BwdParamsE)
        /*1178*/ 	.word	0x000000bc


	//----- nvinfo : EIATTR_FRAME_SIZE
	.align		4
.L_745:
        /*117c*/ 	.byte	0x04, 0x11
        /*117e*/ 	.short	(.L_747 - .L_746)
	.align		4
.L_746:
        /*1180*/ 	.word	index@(_ZN10layer_norm13ln_bwd_kernelINS_13Kernel_traitsI13__nv_bfloat16S2_S2_S2_fjLj768ELj1ELj4ELj1ELj16ENS_18Kernel_traits_baseILj768ES2_S2_S2_S2_fjLj128EEEEELb1ELb0ELb1ELb1EEEvNS_9BwdParamsE)
        /*1184*/ 	.word	0x00000000


	//----- nvinfo : EIATTR_REGCOUNT
	.align		4
.L_747:
        /*1188*/ 	.byte	0x04, 0x2f
        /*118a*/ 	.short	(.L_749 - .L_748)
	.align		4
.L_748:
        /*118c*/ 	.word	index@(_ZN10layer_norm22ln_bwd_finalize_kernelINS_22Kernel_traits_finalizeILj768E13__nv_bfloat16S2_S2_S2_fjLb0ELj1024ELj4ENS_18Kernel_traits_baseILj768ES2_S2_S2_S2_fjLj1024EEEEELb0ELb1EEEvNS_9BwdParamsE)
        /*1190*/ 	.word	0x0000003f


	//----- nvinfo : EIATTR_FRAME_SIZE
	.align		4
.L_749:
        /*1194*/ 	.byte	0x04, 0x11
        /*1196*/ 	.short	(.L_751 - .L_750)
	.align		4
.L_750:
        /*1198*/ 	.word	index@(_ZN10layer_norm22ln_bwd_finalize_kernelINS_22Kernel_traits_finalizeILj768E13__nv_bfloat16S2_S2_S2_fjLb0ELj1024ELj4ENS_18Kernel_traits_baseILj768ES2_S2_S2_S2_fjLj1024EEEEELb0ELb1EEEvNS_9BwdParamsE)
        /*119c*/ 	.word	0x00000000


	//----- nvinfo : EIATTR_REGCOUNT
	.align		4
.L_751:
        /*11a0*/ 	.byte	0x04, 0x2f
        /*11a2*/ 	.short	(.L_753 - .L_752)
	.align		4
.L_752:
        /*11a4*/ 	.word	index@(_ZN10layer_norm13ln_bwd_kernelINS_13Kernel_traitsI13__nv_bfloat16S2_S2_S2_fjLj768ELj1ELj4ELj1ELj16ENS_18Kernel_traits_baseILj768ES2_S2_S2_S2_fjLj128EEEEELb1ELb0ELb1ELb0EEEvNS_9BwdParamsE)
        /*11a8*/ 	.word	0x000000bd


	//----- nvinfo : EIATTR_FRAME_SIZE
	.align		4
.L_753:
        /*11ac*/ 	.byte	0x04, 0x11
        /*11ae*/ 	.short	(.L_755 - .L_754)
	.align		4
.L_754:
        /*11b0*/ 	.word	index@(_ZN10layer_norm13ln_bwd_kernelINS_13Kernel_traitsI13__nv_bfloat16S2_S2_S2_fjLj768ELj1ELj4ELj1ELj16ENS_18Kernel_traits_baseILj768ES2_S2_S2_S2_fjLj128EEEEELb1ELb0ELb1ELb0EEEvNS_9BwdParamsE)
        /*11b4*/ 	.word	0x00000000


	//----- nvinfo : EIATTR_REGCOUNT
	.align		4
.L_755:
        /*11b8*/ 	.byte	0x04, 0x2f
        /*11ba*/ 	.short	(.L_757 - .L_756)
	.align		4
.L_756:
        /*11bc*/ 	.word	index@(_ZN10layer_norm22ln_bwd_finalize_kernelINS_22Kernel_traits_finalizeILj768E13__nv_bfloat16S2_S2_S2_fjLb0ELj1024ELj4ENS_18Kernel_traits_baseILj768ES2_S2_S2_S2_fjLj1024EEEEELb0ELb0EEEvNS_9BwdParamsE)
        /*11c0*/ 	.word	0x0000003f


	//----- nvinfo : EIATTR_FRAME_SIZE
	.align		4
.L_757:
        /*11c4*/ 	.byte	0x04, 0x11
        /*11c6*/ 	.short	(.L_759 - .L_758)
	.align		4
.L_758:
        /*11c8*/ 	.word	index@(_ZN10layer_norm22ln_bwd_finalize_kernelINS_22Kernel_traits_finalizeILj768E13__nv_bfloat16S2_S2_S2_fjLb0ELj1024ELj4ENS_18Kernel_traits_baseILj768ES2_S2_S2_S2_fjLj1024EEEEELb0ELb0EEEvNS_9BwdParamsE)
        /*11cc*/ 	.word	0x00000000


	//----- nvinfo : EIATTR_REGCOUNT
	.align		4
.L_759:
        /*11d0*/ 	.byte	0x04, 0x2f
        /*11d2*/ 	.short	(.L_761 - .L_760)
	.align		4
.L_760:
        /*11d4*/ 	.word	index@(_ZN10layer_norm13ln_bwd_kernelINS_13Kernel_traitsI13__nv_bfloat16S2_S2_S2_fjLj768ELj1ELj4ELj1ELj16ENS_18Kernel_traits_baseILj768ES2_S2_S2_S2_fjLj128EEEEELb1ELb0ELb0ELb1EEEvNS_9BwdParamsE)
        /*11d8*/ 	.word	0x000000d1


	//----- nvinfo : EIATTR_FRAME_SIZE
	.align		4
.L_761:
        /*11dc*/ 	.byte	0x04, 0x11
        /*11de*/ 	.short	(.L_763 - .L_762)
	.align		4
.L_762:
        /*11e0*/ 	.word	index@(_ZN10layer_norm13ln_bwd_kernelINS_13Kernel_traitsI13__nv_bfloat16S2_S2_S2_fjLj768ELj1ELj4ELj1ELj16ENS_18Kernel_traits_baseILj768ES2_S2_S2_S2_fjLj128EEEEELb1ELb0ELb0ELb1EEEvNS_9BwdParamsE)
        /*11e4*/ 	.word	0x00000000


	//----- nvinfo : EIATTR_REGCOUNT
	.align		4
.L_763:
        /*11e8*/ 	.byte	0x04, 0x2f
        /*11ea*/ 	.short	(.L_765 - .L_764)
	.align		4
.L_764:
        /*11ec*/ 	.word	index@(_ZN10layer_norm13ln_bwd_kernelINS_13Kernel_traitsI13__nv_bfloat16S2_S2_S2_fjLj768ELj1ELj4ELj1ELj16ENS_18Kernel_traits_baseILj768ES2_S2_S2_S2_fjLj128EEEEELb1ELb0ELb0ELb0EEEvNS_9BwdParamsE)
        /*11f0*/ 	.word	0x000000a6


	//----- nvinfo : EIATTR_FRAME_SIZE
	.align		4
.L_765:
        /*11f4*/ 	.byte	0x04, 0x11
        /*11f6*/ 	.short	(.L_767 - .L_766)
	.align		4
.L_766:
        /*11f8*/ 	.word	index@(_ZN10layer_norm13ln_bwd_kernelINS_13Kernel_traitsI13__nv_bfloat16S2_S2_S2_fjLj768ELj1ELj4ELj1ELj16ENS_18Kernel_traits_baseILj768ES2_S2_S2_S2_fjLj128EEEEELb1ELb0ELb0ELb0EEEvNS_9BwdParamsE)
        /*11fc*/ 	.word	0x00000000


	//----- nvinfo : EIATTR_REGCOUNT
	.align		4
.L_767:
        /*1200*/ 	.byte	0x04, 0x2f
        /*1202*/ 	.short	(.L_769 - .L_768)
	.align		4
.L_768:
        /*1204*/ 	.word	index@(_ZN10layer_norm13ln_bwd_kernelINS_13Kernel_traitsI13__nv_bfloat16S2_S2_S2_fjLj768ELj1ELj4ELj1ELj16ENS_18Kernel_traits_baseILj768ES2_S2_S2_S2_fjLj128EEEEELb0ELb1ELb1ELb1EEEvNS_9BwdParamsE)
        /*1208*/ 	.word	0x000000e4


	//----- nvinfo : EIATTR_FRAME_SIZE
	.align		4
.L_769:
        /*120c*/ 	.byte	0x04, 0x11
        /*120e*/ 	.short	(.L_771 - .L_770)
	.align		4
.L_770:
        /*1210*/ 	.word	index@(_ZN10layer_norm13ln_bwd_kernelINS_13Kernel_traitsI13__nv_bfloat16S2_S2_S2_fjLj768ELj1ELj4ELj1ELj16ENS_18Kernel_traits_baseILj768ES2_S2_S2_S2_fjLj128EEEEELb0ELb1ELb1ELb1EEEvNS_9BwdParamsE)
        /*1214*/ 	.word	0x00000000


	//----- nvinfo : EIATTR_REGCOUNT
	.align		4
.L_771:
        /*1218*/ 	.byte	0x04, 0x2f
        /*121a*/ 	.short	(.L_773 - .L_772)
	.align		4
.L_772:
        /*121c*/ 	.word	index@(_ZN10layer_norm13ln_bwd_kernelINS_13Kernel_traitsI13__nv_bfloat16S2_S2_S2_fjLj768ELj1ELj4ELj1ELj16ENS_18Kernel_traits_baseILj768ES2_S2_S2_S2_fjLj128EEEEELb0ELb1ELb1ELb0EEEvNS_9BwdParamsE)
        /*1220*/ 	.word	0x000000e6


	//----- nvinfo : EIATTR_FRAME_SIZE
	.align		4
.L_773:
        /*1224*/ 	.byte	0x04, 0x11
        /*1226*/ 	.short	(.L_775 - .L_774)
	.align		4
.L_774:
        /*1228*/ 	.word	index@(_ZN10layer_norm13ln_bwd_kernelINS_13Kernel_traitsI13__nv_bfloat16S2_S2_S2_fjLj768ELj1ELj4ELj1ELj16ENS_18Kernel_traits_baseILj768ES2_S2_S2_S2_fjLj128EEEEELb0ELb1ELb1ELb0EEEvNS_9BwdParamsE)
        /*122c*/ 	.word	0x00000000


	//----- nvinfo : EIATTR_REGCOUNT
	.align		4
.L_775:
        /*1230*/ 	.byte	0x04, 0x2f
        /*1232*/ 	.short	(.L_777 - .L_776)
	.align		4
.L_776:
        /*1234*/ 	.word	index@(_ZN10layer_norm13ln_bwd_kernelINS_13Kernel_traitsI13__nv_bfloat16S2_S2_S2_fjLj768ELj1ELj4ELj1ELj16ENS_18Kernel_traits_baseILj768ES2_S2_S2_S2_fjLj128EEEEELb0ELb1ELb0ELb1EEEvNS_9BwdParamsE)
        /*1238*/ 	.word	0x000000ff


	//----- nvinfo : EIATTR_FRAME_SIZE
	.align		4
.L_777:
        /*123c*/ 	.byte	0x04, 0x11
        /*123e*/ 	.short	(.L_779 - .L_778)
	.align		4
.L_778:
        /*1240*/ 	.word	index@(_ZN10layer_norm13ln_bwd_kernelINS_13Kernel_traitsI13__nv_bfloat16S2_S2_S2_fjLj768ELj1ELj4ELj1ELj16ENS_18Kernel_traits_baseILj768ES2_S2_S2_S2_fjLj128EEEEELb0ELb1ELb0ELb1EEEvNS_9BwdParamsE)
        /*1244*/ 	.word	0x00000000


	//----- nvinfo : EIATTR_REGCOUNT
	.align		4
.L_779:
        /*1248*/ 	.byte	0x04, 0x2f
        /*124a*/ 	.short	(.L_781 - .L_780)
	.align		4
.L_780:
        /*124c*/ 	.word	index@(_ZN10layer_norm13ln_bwd_kernelINS_13Kernel_traitsI13__nv_bfloat16S2_S2_S2_fjLj768ELj1ELj4ELj1ELj16ENS_18Kernel_traits_baseILj768ES2_S2_S2_S2_fjLj128EEEEELb0ELb1ELb0ELb0EEEvNS_9BwdParamsE)
        /*1250*/ 	.word	0x000000db


	//----- nvinfo : EIATTR_FRAME_SIZE
	.align		4
.L_781:
        /*1254*/ 	.byte	0x04, 0x11
        /*1256*/ 	.short	(.L_783 - .L_782)
	.align		4
.L_782:
        /*1258*/ 	.word	index@(_ZN10layer_norm13ln_bwd_kernelINS_13Kernel_traitsI13__nv_bfloat16S2_S2_S2_fjLj768ELj1ELj4ELj1ELj16ENS_18Kernel_traits_baseILj768ES2_S2_S2_S2_fjLj128EEEEELb0ELb1ELb0ELb0EEEvNS_9BwdParamsE)
        /*125c*/ 	.word	0x00000000


	//----- nvinfo : EIATTR_REGCOUNT
	.align		4
.L_783:
        /*1260*/ 	.byte	0x04, 0x2f
        /*1262*/ 	.short	(.L_785 - .L_784)
	.align		4
.L_784:
        /*1264*/ 	.word	index@(_ZN10layer_norm13ln_bwd_kernelINS_13Kernel_traitsI13__nv_bfloat16S2_S2_S2_fjLj768ELj1ELj4ELj1ELj16ENS_18Kernel_traits_baseILj768ES2_S2_S2_S2_fjLj128EEEEELb0ELb0ELb1ELb1EEEvNS_9BwdParamsE)
        /*1268*/ 	.word	0x000000a6


	//----- nvinfo : EIATTR_FRAME_SIZE
	.align		4
.L_785:
        /*126c*/ 	.byte	0x04, 0x11
        /*126e*/ 	.short	(.L_787 - .L_786)
	.align		4
.L_786:
        /*1270*/ 	.word	index@(_ZN10layer_norm13ln_bwd_kernelINS_13Kernel_traitsI13__nv_bfloat16S2_S2_S2_fjLj768ELj1ELj4ELj1ELj16ENS_18Kernel_traits_baseILj768ES2_S2_S2_S2_fjLj128EEEEELb0ELb0ELb1ELb1EEEvNS_9BwdParamsE)
        /*1274*/ 	.word	0x00000000


	//----- nvinfo : EIATTR_REGCOUNT
	.align		4
.L_787:
        /*1278*/ 	.byte	0x04, 0x2f
        /*127a*/ 	.short	(.L_789 - .L_788)
	.align		4
.L_788:
        /*127c*/ 	.word	index@(_ZN10layer_norm13ln_bwd_kernelINS_13Kernel_traitsI13__nv_bfloat16S2_S2_S2_fjLj768ELj1ELj4ELj1ELj16ENS_18Kernel_traits_baseILj768ES2_S2_S2_S2_fjLj128EEEEELb0ELb0ELb1ELb0EEEvNS_9BwdParamsE)
        /*1280*/ 	.word	0x000000a8


	//----- nvinfo : EIATTR_FRAME_SIZE
	.align		4
.L_789:
        /*1284*/ 	.byte	0x04, 0x11
        /*1286*/ 	.short	(.L_791 - .L_790)
	.align		4
.L_790:
        /*1288*/ 	.word	index@(_ZN10layer_norm13ln_bwd_kernelINS_13Kernel_traitsI13__nv_bfloat16S2_S2_S2_fjLj768ELj1ELj4ELj1ELj16ENS_18Kernel_traits_baseILj768ES2_S2_S2_S2_fjLj128EEEEELb0ELb0ELb1ELb0EEEvNS_9BwdParamsE)
        /*128c*/ 	.word	0x00000000


	//----- nvinfo : EIATTR_REGCOUNT
	.align		4
.L_791:
        /*1290*/ 	.byte	0x04, 0x2f
        /*1292*/ 	.short	(.L_793 - .L_792)
	.align		4
.L_792:
        /*1294*/ 	.word	index@(_ZN10layer_norm13ln_bwd_kernelINS_13Kernel_traitsI13__nv_bfloat16S2_S2_S2_fjLj768ELj1ELj4ELj1ELj16ENS_18Kernel_traits_baseILj768ES2_S2_S2_S2_fjLj128EEEEELb0ELb0ELb0ELb1EEEvNS_9BwdParamsE)
        /*1298*/ 	.word	0x000000c3


	//----- nvinfo : EIATTR_FRAME_SIZE
	.align		4
.L_793:
        /*129c*/ 	.byte	0x04, 0x11
        /*129e*/ 	.short	(.L_795 - .L_794)
	.align		4
.L_794:
        /*12a0*/ 	.word	index@(_ZN10layer_norm13ln_bwd_kernelINS_13Kernel_traitsI13__nv_bfloat16S2_S2_S2_fjLj768ELj1ELj4ELj1ELj16ENS_18Kernel_traits_baseILj768ES2_S2_S2_S2_fjLj128EEEEELb0ELb0ELb0ELb1EEEvNS_9BwdParamsE)
        /*12a4*/ 	.word	0x00000000


	//----- nvinfo : EIATTR_REGCOUNT
	.align		4
.L_795:
        /*12a8*/ 	.byte	0x04, 0x2f
        /*12aa*/ 	.short	(.L_797 - .L_796)
	.align		4
.L_796:
        /*12ac*/ 	.word	index@(_ZN10layer_norm13ln_bwd_kernelINS_13Kernel_traitsI13__nv_bfloat16S2_S2_S2_fjLj768ELj1ELj4ELj1ELj16ENS_18Kernel_traits_baseILj768ES2_S2_S2_S2_fjLj128EEEEELb0ELb0ELb0ELb0EEEvNS_9BwdParamsE)
        /*12b0*/ 	.word	0x000000a8


	//----- nvinfo : EIATTR_FRAME_SIZE
	.align		4
.L_797:
        /*12b4*/ 	.byte	0x04, 0x11
        /*12b6*/ 	.short	(.L_799 - .L_798)
	.align		4
.L_798:
        /*12b8*/ 	.word	index@(_ZN10layer_norm13ln_bwd_kernelINS_13Kernel_traitsI13__nv_bfloat16S2_S2_S2_fjLj768ELj1ELj4ELj1ELj16ENS_18Kernel_traits_baseILj768ES2_S2_S2_S2_fjLj128EEEEELb0ELb0ELb0ELb0EEEvNS_9BwdParamsE)
        /*12bc*/ 	.word	0x00000000


	//----- nvinfo : EIATTR_MIN_STACK_SIZE
	.align		4
.L_799:
        /*12c0*/ 	.byte	0x04, 0x12
        /*12c2*/ 	.short	(.L_801 - .L_800)
	.align		4
.L_800:
        /*12c4*/ 	.word	index@(_ZN10layer_norm13ln_bwd_kernelINS_13Kernel_traitsI13__nv_bfloat16S2_S2_S2_fjLj768ELj1ELj4ELj1ELj16ENS_18Kernel_traits_baseILj768ES2_S2_S2_S2_fjLj128EEEEELb0ELb0ELb0ELb0EEEvNS_9BwdParamsE)
        /*12c8*/ 	.word	0x00000000


	//----- nvinfo : EIATTR_MIN_STACK_SIZE
	.align		4
.L_801:
        /*12cc*/ 	.byte	0x04, 0x12
        /*12ce*/ 	.short	(.L_803 - .L_802)
	.align		4
.L_802:
        /*12d0*/ 	.word	index@(_ZN10layer_norm13ln_bwd_kernelINS_13Kernel_traitsI13__nv_bfloat16S2_S2_S2_fjLj768ELj1ELj4ELj1ELj16ENS_18Kernel_traits_baseILj768ES2_S2_S2_S2_fjLj128EEEEELb0ELb0ELb0ELb1EEEvNS_9BwdParamsE)
        /*12d4*/ 	.word	0x00000000


	//----- nvinfo : EIATTR_MIN_STACK_SIZE
	.align		4
.L_803:
        /*12d8*/ 	.byte	0x04, 0x12
        /*12da*/ 	.short	(.L_805 - .L_804)
	.align		4
.L_804:
        /*12dc*/ 	.word	index@(_ZN10layer_norm13ln_bwd_kernelINS_13Kernel_traitsI13__nv_bfloat16S2_S2_S2_fjLj768ELj1ELj4ELj1ELj16ENS_18Kernel_traits_baseILj768ES2_S2_S2_S2_fjLj128EEEEELb0ELb0ELb1ELb0EEEvNS_9BwdParamsE)
        /*12e0*/ 	.word	0x00000000


	//----- nvinfo : EIATTR_MIN_STACK_SIZE
	.align		4
.L_805:
        /*12e4*/ 	.byte	0x04, 0x12
        /*12e6*/ 	.short	(.L_807 - .L_806)
	.align		4
.L_806:
        /*12e8*/ 	.word	index@(_ZN10layer_norm13ln_bwd_kernelINS_13Kernel_traitsI13__nv_bfloat16S2_S2_S2_fjLj768ELj1ELj4ELj1ELj16ENS_18Kernel_traits_baseILj768ES2_S2_S2_S2_fjLj128EEEEELb0ELb0ELb1ELb1EEEvNS_9BwdParamsE)
        /*12ec*/ 	.word	0x00000000


	//----- nvinfo : EIATTR_MIN_STACK_SIZE
	.align		4
.L_807:
        /*12f0*/ 	.byte	0x04, 0x12
        /*12f2*/ 	.short	(.L_809 - .L_808)
	.align		4
.L_808:
        /*12f4*/ 	.word	index@(_ZN10layer_norm13ln_bwd_kernelINS_13Kernel_traitsI13__nv_bfloat16S2_S2_S2_fjLj768ELj1ELj4ELj1ELj16ENS_18Kernel_traits_baseILj768ES2_S2_S2_S2_fjLj128EEEEELb0ELb1ELb0ELb0EEEvNS_9BwdParamsE)
        /*12f8*/ 	.word	0x00000000


	//----- nvinfo : EIATTR_MIN_STACK_SIZE
	.align		4
.L_809:
        /*12fc*/ 	.byte	0x04, 0x12
        /*12fe*/ 	.short	(.L_811 - .L_810)
	.align		4
.L_810:
        /*1300*/ 	.word	index@(_ZN10layer_norm13ln_bwd_kernelINS_13Kernel_traitsI13__nv_bfloat16S2_S2_S2_fjLj768ELj1ELj4ELj1ELj16ENS_18Kernel_traits_baseILj768ES2_S2_S2_S2_fjLj128EEEEELb0ELb1ELb0ELb1EEEvNS_9BwdParamsE)
        /*1304*/ 	.word	0x00000000


	//----- nvinfo : EIATTR_MIN_STACK_SIZE
	.align		4
.L_811:
        /*1308*/ 	.byte	0x04, 0x12
        /*130a*/ 	.short	(.L_813 - .L_812)
	.align		4
.L_812:
        /*130c*/ 	.word	index@(_ZN10layer_norm13ln_bwd_kernelINS_13Kernel_traitsI13__nv_bfloat16S2_S2_S2_fjLj768ELj1ELj4ELj1ELj16ENS_18Kernel_traits_baseILj768ES2_S2_S2_S2_fjLj128EEEEELb0ELb1ELb1ELb0EEEvNS_9BwdParamsE)
        /*1310*/ 	.word	0x00000000


	//----- nvinfo : EIATTR_MIN_STACK_SIZE
	.align		4
.L_813:
        /*1314*/ 	.byte	0x04, 0x12
        /*1316*/ 	.short	(.L_815 - .L_814)
	.align		4
.L_814:
        /*1318*/ 	.word	index@(_ZN10layer_norm13ln_bwd_kernelINS_13Kernel_traitsI13__nv_bfloat16S2_S2_S2_fjLj768ELj1ELj4ELj1ELj16ENS_18Kernel_traits_baseILj768ES2_S2_S2_S2_fjLj128EEEEELb0ELb1ELb1ELb1EEEvNS_9BwdParamsE)
        /*131c*/ 	.word	0x00000000


	//----- nvinfo : EIATTR_MIN_STACK_SIZE
	.align		4
.L_815:
        /*1320*/ 	.byte	0x04, 0x12
        /*1322*/ 	.short	(.L_817 - .L_816)
	.align		4
.L_816:
        /*1324*/ 	.word	index@(_ZN10layer_norm13ln_bwd_kernelINS_13Kernel_traitsI13__nv_bfloat16S2_S2_S2_fjLj768ELj1ELj4ELj1ELj16ENS_18Kernel_traits_baseILj768ES2_S2_S2_S2_fjLj128EEEEELb1ELb0ELb0ELb0EEEvNS_9BwdParamsE)
        /*1328*/ 	.word	0x00000000


	//----- nvinfo : EIATTR_MIN_STACK_SIZE
	.align		4
.L_817:
        /*132c*/ 	.byte	0x04, 0x12
        /*132e*/ 	.short	(.L_819 - .L_818)
	.align		4
.L_818:
        /*1330*/ 	.word	index@(_ZN10layer_norm13ln_bwd_kernelINS_13Kernel_traitsI13__nv_bfloat16S2_S2_S2_fjLj768ELj1ELj4ELj1ELj16ENS_18Kernel_traits_baseILj768ES2_S2_S2_S2_fjLj128EEEEELb1ELb0ELb0ELb1EEEvNS_9BwdParamsE)
        /*1334*/ 	.word	0x00000000


	//----- nvinfo : EIATTR_MIN_STACK_SIZE
	.align		4
.L_819:
        /*1338*/ 	.byte	0x04, 0x12
        /*133a*/ 	.short	(.L_821 - .L_820)
	.align		4
.L_820:
        /*133c*/ 	.word	index@(_ZN10layer_norm22ln_bwd_finalize_kernelINS_22Kernel_traits_finalizeILj768E13__nv_bfloat16S2_S2_S2_fjLb0ELj1024ELj4ENS_18Kernel_traits_baseILj768ES2_S2_S2_S2_fjLj1024EEEEELb0ELb0EEEvNS_9BwdParamsE)
        /*1340*/ 	.word	0x00000000


	//----- nvinfo : EIATTR_MIN_STACK_SIZE
	.align		4
.L_821:
        /*1344*/ 	.byte	0x04, 0x12
        /*1346*/ 	.short	(.L_823 - .L_822)
	.align		4
.L_822:
        /*1348*/ 	.word	index@(_ZN10layer_norm13ln_bwd_kernelINS_13Kernel_traitsI13__nv_bfloat16S2_S2_S2_fjLj768ELj1ELj4ELj1ELj16ENS_18Kernel_traits_baseILj768ES2_S2_S2_S2_fjLj128EEEEELb1ELb0ELb1ELb0EEEvNS_9BwdParamsE)
        /*134c*/ 	.word	0x00000000


	//----- nvinfo : EIATTR_MIN_STACK_SIZE
	.align		4
.L_823:
        /*1350*/ 	.byte	0x04, 0x12
        /*1352*/ 	.short	(.L_825 - .L_824)
	.align		4
.L_824:
        /*1354*/ 	.word	index@(_ZN10layer_norm22ln_bwd_finalize_kernelINS_22Kernel_traits_finalizeILj768E13__nv_bfloat16S2_S2_S2_fjLb0ELj1024ELj4ENS_18Kernel_traits_baseILj768ES2_S2_S2_S2_fjLj1024EEEEELb0ELb1EEEvNS_9BwdParamsE)
        /*1358*/ 	.word	0x00000000


	//----- nvinfo : EIATTR_MIN_STACK_SIZE
	.align		4
.L_825:
        /*135c*/ 	.byte	0x04, 0x12
        /*135e*/ 	.short	(.L_827 - .L_826)
	.align		4
.L_826:
        /*1360*/ 	.word	index@(_ZN10layer_norm13ln_bwd_kernelINS_13Kernel_traitsI13__nv_bfloat16S2_S2_S2_fjLj768ELj1ELj4ELj1ELj16ENS_18Kernel_traits_baseILj768ES2_S2_S2_S2_fjLj128EEEEELb1ELb0ELb1ELb1EEEvNS_9BwdParamsE)
        /*1364*/ 	.word	0x00000000


	//----- nvinfo : EIATTR_MIN_STACK_SIZE
	.align		4
.L_827:
        /*1368*/ 	.byte	0x04, 0x12
        /*136a*/ 	.short	(.L_829 - .L_828)
	.align		4
.L_828:
        /*136c*/ 	.word	index@(_ZN10layer_norm13ln_bwd_kernelINS_13Kernel_traitsI13__nv_bfloat16S2_S2_S2_fjLj768ELj1ELj4ELj1ELj16ENS_18Kernel_traits_baseILj768ES2_S2_S2_S2_fjLj128EEEEELb1ELb1ELb0ELb0EEEvNS_9BwdParamsE)
        /*1370*/ 	.word	0x00000000


	//----- nvinfo : EIATTR_MIN_STACK_SIZE
	.align		4
.L_829:
        /*1374*/ 	.byte	0x04, 0x12
        /*1376*/ 	.short	(.L_831 - .L_830)
	.align		4
.L_830:
        /*1378*/ 	.word	index@(_ZN10layer_norm13ln_bwd_kernelINS_13Kernel_traitsI13__nv_bfloat16S2_S2_S2_fjLj768ELj1ELj4ELj1ELj16ENS_18Kernel_traits_baseILj768ES2_S2_S2_S2_fjLj128EEEEELb1ELb1ELb0ELb1EEEvNS_9BwdParamsE)
        /*137c*/ 	.word	0x00000000


	//----- nvinfo : EIATTR_MIN_STACK_SIZE
	.align		4
.L_831:
        /*1380*/ 	.byte	0x04, 0x12
        /*1382*/ 	.short	(.L_833 - .L_832)
	.align		4
.L_832:
        /*1384*/ 	.word	index@(_ZN10layer_norm22ln_bwd_finalize_kernelINS_22Kernel_traits_finalizeILj768E13__nv_bfloat16S2_S2_S2_fjLb1ELj1024ELj4ENS_18Kernel_traits_baseILj768ES2_S2_S2_S2_fjLj1024EEEEELb1ELb0EEEvNS_9BwdParamsE)
        /*1388*/ 	.word	0x00000000


	//----- nvinfo : EIATTR_MIN_STACK_SIZE
	.align		4
.L_833:
        /*138c*/ 	.byte	0x04, 0x12
        /*138e*/ 	.short	(.L_835 - .L_834)
	.align		4
.L_834:
        /*1390*/ 	.word	index@(_ZN10layer_norm13ln_bwd_kernelINS_13Kernel_traitsI13__nv_bfloat16S2_S2_S2_fjLj768ELj1ELj4ELj1ELj16ENS_18Kernel_traits_baseILj768ES2_S2_S2_S2_fjLj128EEEEELb1ELb1ELb1ELb0EEEvNS_9BwdParamsE)
        /*1394*/ 	.word	0x00000000


	//----- nvinfo : EIATTR_MIN_STACK_SIZE
	.align		4
.L_835:
        /*1398*/ 	.byte	0x04, 0x12
        /*139a*/ 	.short	(.L_837 - .L_836)
	.align		4
.L_836:
        /*139c*/ 	.word	index@(_ZN10layer_norm22ln_bwd_finalize_kernelINS_22Kernel_traits_finalizeILj768E13__nv_bfloat16S2_S2_S2_fjLb1ELj1024ELj4ENS_18Kernel_traits_baseILj768ES2_S2_S2_S2_fjLj1024EEEEELb1ELb1EEEvNS_9BwdParamsE)
        /*13a0*/ 	.word	0x00000000


	//----- nvinfo : EIATTR_MIN_STACK_SIZE
	.align		4
.L_837:
        /*13a4*/ 	.byte	0x04, 0x12
        /*13a6*/ 	.short	(.L_839 - .L_838)
	.align		4
.L_838:
        /*13a8*/ 	.word	index@(_ZN10layer_norm13ln_bwd_kernelINS_13Kernel_traitsI13__nv_bfloat16S2_S2_S2_fjLj768ELj1ELj4ELj1ELj16ENS_18Kernel_traits_baseILj768ES2_S2_S2_S2_fjLj128EEEEELb1ELb1ELb1ELb1EEEvNS_9BwdParamsE)
        /*13ac*/ 	.word	0x00000000


	//----- nvinfo : EIATTR_MIN_STACK_SIZE
	.align		4
.L_839:
        /*13b0*/ 	.byte	0x04, 0x12
        /*13b2*/ 	.short	(.L_841 - .L_840)
	.align		4
.L_840:
        /*13b4*/ 	.word	index@(_ZN10layer_norm13ln_bwd_kernelINS_13Kernel_traitsI6__halfS2_S2_S2_fjLj768ELj1ELj4ELj1ELj16ENS_18Kernel_traits_baseILj768ES2_S2_S2_S2_fjLj128EEEEELb0ELb0ELb0ELb0EEEvNS_9BwdParamsE)
        /*13b8*/ 	.word	0x00000000


	//----- nvinfo : EIATTR_MIN_STACK_SIZE
	.align		4
.L_841:
        /*13bc*/ 	.byte	0x04, 0x12
        /*13be*/ 	.short	(.L_843 - .L_842)
	.align		4
.L_842:
        /*13c0*/ 	.word	index@(_ZN10layer_norm13ln_bwd_kernelINS_13Kernel_traitsI6__halfS2_S2_S2_fjLj768ELj1ELj4ELj1ELj16ENS_18Kernel_traits_baseILj768ES2_S2_S2_S2_fjLj128EEEEELb0ELb0ELb0ELb1EEEvNS_9BwdParamsE)
        /*13c4*/ 	.word	0x00000000


	//----- nvinfo : EIATTR_MIN_STACK_SIZE
	.align		4
.L_843:
        /*13c8*/ 	.byte	0x04, 0x12
        /*13ca*/ 	.short	(.L_845 - .L_844)
	.align		4
.L_844:
        /*13cc*/ 	.word	index@(_ZN10layer_norm13ln_bwd_kernelINS_13Kernel_traitsI6__halfS2_S2_S2_fjLj768ELj1ELj4ELj1ELj16ENS_18Kernel_traits_baseILj768ES2_S2_S2_S2_fjLj128EEEEELb0ELb0ELb1ELb0EEEvNS_9BwdParamsE)
        /*13d0*/ 	.word	0x00000000


	//----- nvinfo : EIATTR_MIN_STACK_SIZE
	.align		4
.L_845:
        /*13d4*/ 	.byte	0x04, 0x12
        /*13d6*/ 	.short	(.L_847 - .L_846)
	.align		4
.L_846:
        /*13d8*/ 	.word	index@(_ZN10layer_norm13ln_bwd_kernelINS_13Kernel_traitsI6__halfS2_S2_S2_fjLj768ELj1ELj4ELj1ELj16ENS_18Kernel_traits_baseILj768ES2_S2_S2_S2_fjLj128EEEEELb0ELb0ELb1ELb1EEEvNS_9BwdParamsE)
        /*13dc*/ 	.word	0x00000000


	//----- nvinfo : EIATTR_MIN_STACK_SIZE
	.align		4
.L_847:
        /*13e0*/ 	.byte	0x04, 0x12
        /*13e2*/ 	.short	(.L_849 - .L_848)
	.align		4
.L_848:
        /*13e4*/ 	.word	index@(_ZN10layer_norm13ln_bwd_kernelINS_13Kernel_traitsI6__halfS2_S2_S2_fjLj768ELj1ELj4ELj1ELj16ENS_18Kernel_traits_baseILj768ES2_S2_S2_S2_fjLj128EEEEELb0ELb1ELb0ELb0EEEvNS_9BwdParamsE)
        /*13e8*/ 	.word	0x00000000


	//----- nvinfo : EIATTR_MIN_STACK_SIZE
	.align		4
.L_849:
        /*13ec*/ 	.byte	0x04, 0x12
        /*13ee*/ 	.short	(.L_851 - .L_850)
	.align		4
.L_850:
        /*13f0*/ 	.word	index@(_ZN10layer_norm13ln_bwd_kernelINS_13Kernel_traitsI6__halfS2_S2_S2_fjLj768ELj1ELj4ELj1ELj16ENS_18Kernel_traits_baseILj768ES2_S2_S2_S2_fjLj128EEEEELb0ELb1ELb0ELb1EEEvNS_9BwdParamsE)
        /*13f4*/ 	.word	0x00000000


	//----- nvinfo : EIATTR_MIN_STACK_SIZE
	.align		4
.L_851:
        /*13f8*/ 	.byte	0x04, 0x12
        /*13fa*/ 	.short	(.L_853 - .L_852)
	.align		4
.L_852:
        /*13fc*/ 	.word	index@(_ZN10layer_norm13ln_bwd_kernelINS_13Kernel_traitsI6__halfS2_S2_S2_fjLj768ELj1ELj4ELj1ELj16ENS_18Kernel_traits_baseILj768ES2_S2_S2_S2_fjLj128EEEEELb0ELb1ELb1ELb0EEEvNS_9BwdParamsE)
        /*1400*/ 	.word	0x00000000


	//----- nvinfo : EIATTR_MIN_STACK_SIZE
	.align		4
.L_853:
        /*1404*/ 	.byte	0x04, 0x12
        /*1406*/ 	.short	(.L_855 - .L_854)
	.align		4
.L_854:
        /*1408*/ 	.word	index@(_ZN10layer_norm13ln_bwd_kernelINS_13Kernel_traitsI6__halfS2_S2_S2_fjLj768ELj1ELj4ELj1ELj16ENS_18Kernel_traits_baseILj768ES2_S2_S2_S2_fjLj128EEEEELb0ELb1ELb1ELb1EEEvNS_9BwdParamsE)
        /*140c*/ 	.word	0x00000000


	//----- nvinfo : EIATTR_MIN_STACK_SIZE
	.align		4
.L_855:
        /*1410*/ 	.byte	0x04, 0x12
        /*1412*/ 	.short	(.L_857 - .L_856)
	.align		4
.L_856:
        /*1414*/ 	.word	index@(_ZN10layer_norm13ln_bwd_kernelINS_13Kernel_traitsI6__halfS2_S2_S2_fjLj768ELj1ELj4ELj1ELj16ENS_18Kernel_traits_baseILj768ES2_S2_S2_S2_fjLj128EEEEELb1ELb0ELb0ELb0EEEvNS_9BwdParamsE)
        /*1418*/ 	.word	0x00000000


	//----- nvinfo : EIATTR_MIN_STACK_SIZE
	.align		4
.L_857:
        /*141c*/ 	.byte	0x04, 0x12
        /*141e*/ 	.short	(.L_859 - .L_858)
	.align		4
.L_858:
        /*1420*/ 	.word	index@(_ZN10layer_norm13ln_bwd_kernelINS_13Kernel_traitsI6__halfS2_S2_S2_fjLj768ELj1ELj4ELj1ELj16ENS_18Kernel_traits_baseILj768ES2_S2_S2_S2_fjLj128EEEEELb1ELb0ELb0ELb1EEEvNS_9BwdParamsE)
        /*1424*/ 	.word	0x00000000


	//----- nvinfo : EIATTR_MIN_STACK_SIZE
	.align		4
.L_859:
        /*1428*/ 	.byte	0x04, 0x12
        /*142a*/ 	.short	(.L_861 - .L_860)
	.align		4
.L_860:
        /*142c*/ 	.word	index@(_ZN10layer_norm22ln_bwd_finalize_kernelINS_22Kernel_traits_finalizeILj768E6__halfS2_S2_S2_fjLb0ELj1024ELj4ENS_18Kernel_traits_baseILj768ES2_S2_S2_S2_fjLj1024EEEEELb0ELb0EEEvNS_9BwdParamsE)
        /*1430*/ 	.word	0x00000000


	//----- nvinfo : EIATTR_MIN_STACK_SIZE
	.align		4
.L_861:
        /*1434*/ 	.byte	0x04, 0x12
        /*1436*/ 	.short	(.L_863 - .L_862)
	.align		4
.L_862:
        /*1438*/ 	.word	index@(_ZN10layer_norm13ln_bwd_kernelINS_13Kernel_traitsI6__halfS2_S2_S2_fjLj768ELj1ELj4ELj1ELj16ENS_18Kernel_traits_baseILj768ES2_S2_S2_S2_fjLj128EEEEELb1ELb0ELb1ELb0EEEvNS_9BwdParamsE)
        /*143c*/ 	.word	0x00000000


	//----- nvinfo : EIATTR_MIN_STACK_SIZE
	.align		4
.L_863:
        /*1440*/ 	.byte	0x04, 0x12
        /*1442*/ 	.short	(.L_865 - .L_864)
	.align		4
.L_864:
        /*1444*/ 	.word	index@(_ZN10layer_norm22ln_bwd_finalize_kernelINS_22Kernel_traits_finalizeILj768E6__halfS2_S2_S2_fjLb0ELj1024ELj4ENS_18Kernel_traits_baseILj768ES2_S2_S2_S2_fjLj1024EEEEELb0ELb1EEEvNS_9BwdParamsE)
        /*1448*/ 	.word	0x00000000


	//----- nvinfo : EIATTR_MIN_STACK_SIZE
	.align		4
.L_865:
        /*144c*/ 	.byte	0x04, 0x12
        /*144e*/ 	.short	(.L_867 - .L_866)
	.align		4
.L_866:
        /*1450*/ 	.word	index@(_ZN10layer_norm13ln_bwd_kernelINS_13Kernel_traitsI6__halfS2_S2_S2_fjLj768ELj1ELj4ELj1ELj16ENS_18Kernel_traits_baseILj768ES2_S2_S2_S2_fjLj128EEEEELb1ELb0ELb1ELb1EEEvNS_9BwdParamsE)
        /*1454*/ 	.word	0x00000000


	//----- nvinfo : EIATTR_MIN_STACK_SIZE
	.align		4
.L_867:
        /*1458*/ 	.byte	0x04, 0x12
        /*145a*/ 	.short	(.L_869 - .L_868)
	.align		4
.L_868:
        /*145c*/ 	.word	index@(_ZN10layer_norm13ln_bwd_kernelINS_13Kernel_traitsI6__halfS2_S2_S2_fjLj768ELj1ELj4ELj1ELj16ENS_18Kernel_traits_baseILj768ES2_S2_S2_S2_fjLj128EEEEELb1ELb1ELb0ELb0EEEvNS_9BwdParamsE)
        /*1460*/ 	.word	0x00000000


	//----- nvinfo : EIATTR_MIN_STACK_SIZE
	.align		4
.L_869:
        /*1464*/ 	.byte	0x04, 0x12
        /*1466*/ 	.short	(.L_871 - .L_870)
	.align		4
.L_870:
        /*1468*/ 	.word	index@(_ZN10layer_norm13ln_bwd_kernelINS_13Kernel_traitsI6__halfS2_S2_S2_fjLj768ELj1ELj4ELj1ELj16ENS_18Kernel_traits_baseILj768ES2_S2_S2_S2_fjLj128EEEEELb1ELb1ELb0ELb1EEEvNS_9BwdParamsE)
        /*146c*/ 	.word	0x00000000


	//----- nvinfo : EIATTR_MIN_STACK_SIZE
	.align		4
.L_871:
        /*1470*/ 	.byte	0x04, 0x12
        /*1472*/ 	.short	(.L_873 - .L_872)
	.align		4
.L_872:
        /*1474*/ 	.word	index@(_ZN10layer_norm22ln_bwd_finalize_kernelINS_22Kernel_traits_finalizeILj768E6__halfS2_S2_S2_fjLb1ELj1024ELj4ENS_18Kernel_traits_baseILj768ES2_S2_S2_S2_fjLj1024EEEEELb1ELb0EEEvNS_9BwdParamsE)
        /*1478*/ 	.word	0x00000000


	//----- nvinfo : EIATTR_MIN_STACK_SIZE
	.align		4
.L_873:
        /*147c*/ 	.byte	0x04, 0x12
        /*147e*/ 	.short	(.L_875 - .L_874)
	.align		4
.L_874:
        /*1480*/ 	.word	index@(_ZN10layer_norm13ln_bwd_kernelINS_13Kernel_traitsI6__halfS2_S2_S2_fjLj768ELj1ELj4ELj1ELj16ENS_18Kernel_traits_baseILj768ES2_S2_S2_S2_fjLj128EEEEELb1ELb1ELb1ELb0EEEvNS_9BwdParamsE)
        /*1484*/ 	.word	0x00000000


	//----- nvinfo : EIATTR_MIN_STACK_SIZE
	.align		4
.L_875:
        /*1488*/ 	.byte	0x04, 0x12
        /*148a*/ 	.short	(.L_877 - .L_876)
	.align		4
.L_876:
        /*148c*/ 	.word	index@(_ZN10layer_norm22ln_bwd_finalize_kernelINS_22Kernel_traits_finalizeILj768E6__halfS2_S2_S2_fjLb1ELj1024ELj4ENS_18Kernel_traits_baseILj768ES2_S2_S2_S2_fjLj1024EEEEELb1ELb1EEEvNS_9BwdParamsE)
        /*1490*/ 	.word	0x00000000


	//----- nvinfo : EIATTR_MIN_STACK_SIZE
	.align		4
.L_877:
        /*1494*/ 	.byte	0x04, 0x12
        /*1496*/ 	.short	(.L_879 - .L_878)
	.align		4
.L_878:
        /*1498*/ 	.word	index@(_ZN10layer_norm13ln_bwd_kernelINS_13Kernel_traitsI6__halfS2_S2_S2_fjLj768ELj1ELj4ELj1ELj16ENS_18Kernel_traits_baseILj768ES2_S2_S2_S2_fjLj128EEEEELb1ELb1ELb1ELb1EEEvNS_9BwdParamsE)
        /*149c*/ 	.word	0x00000000


	//----- nvinfo : EIATTR_MIN_STACK_SIZE
	.align		4
.L_879:
        /*14a0*/ 	.byte	0x04, 0x12
        /*14a2*/ 	.short	(.L_881 - .L_880)
	.align		4
.L_880:
        /*14a4*/ 	.word	index@(_ZN10layer_norm13ln_bwd_kernelINS_13Kernel_traitsIf13__nv_bfloat16S2_S2_fjLj768ELj1ELj4ELj1ELj16ENS_18Kernel_traits_baseILj768EfS2_S2_S2_fjLj128EEEEELb0ELb0ELb0ELb0EEEvNS_9BwdParamsE)
        /*14a8*/ 	.word	0x00000000


	//----- nvinfo : EIATTR_MIN_STACK_SIZE
	.align		4
.L_881:
        /*14ac*/ 	.byte	0x04, 0x12
        /*14ae*/ 	.short	(.L_883 - .L_882)
	.align		4
.L_882:
        /*14b0*/ 	.word	index@(_ZN10layer_norm13ln_bwd_kernelINS_13Kernel_traitsIf13__nv_bfloat16S2_S2_fjLj768ELj1ELj4ELj1ELj16ENS_18Kernel_traits_baseILj768EfS2_S2_S2_fjLj128EEEEELb0ELb0ELb0ELb1EEEvNS_9BwdParamsE)
        /*14b4*/ 	.word	0x00000000


	//----- nvinfo : EIATTR_MIN_STACK_SIZE
	.align		4
.L_883:
        /*14b8*/ 	.byte	0x04, 0x12
        /*14ba*/ 	.short	(.L_885 - .L_884)
	.align		4
.L_884:
        /*14bc*/ 	.word	index@(_ZN10layer_norm13ln_bwd_kernelINS_13Kernel_traitsIf13__nv_bfloat16S2_S2_fjLj768ELj1ELj4ELj1ELj16ENS_18Kernel_traits_baseILj768EfS2_S2_S2_fjLj128EEEEELb0ELb0ELb1ELb0EEEvNS_9BwdParamsE)
        /*14c0*/ 	.word	0x00000000


	//----- nvinfo : EIATTR_MIN_STACK_SIZE
	.align		4
.L_885:
        /*14c4*/ 	.byte	0x04, 0x12
        /*14c6*/ 	.short	(.L_887 - .L_886)
	.align		4
.L_886:
        /*14c8*/ 	.word	index@(_ZN10layer_norm13ln_bwd_kernelINS_13Kernel_traitsIf13__nv_bfloat16S2_S2_fjLj768ELj1ELj4ELj1ELj16ENS_18Kernel_traits_baseILj768EfS2_S2_S2_fjLj128EEEEELb0ELb0ELb1ELb1EEEvNS_9BwdParamsE)
        /*14cc*/ 	.word	0x00000000


	//----- nvinfo : EIATTR_MIN_STACK_SIZE
	.align		4
.L_887:
        /*14d0*/ 	.byte	0x04, 0x12
        /*14d2*/ 	.short	(.L_889 - .L_888)
	.align		4
.L_888:
        /*14d4*/ 	.word	index@(_ZN10layer_norm13ln_bwd_kernelINS_13Kernel_traitsIf13__nv_bfloat16S2_S2_fjLj768ELj1ELj4ELj1ELj16ENS_18Kernel_traits_baseILj768EfS2_S2_S2_fjLj128EEEEELb0ELb1ELb0ELb0EEEvNS_9BwdParamsE)
        /*14d8*/ 	.word	0x00000000


	//----- nvinfo : EIATTR_MIN_STACK_SIZE
	.align		4
.L_889:
        /*14dc*/ 	.byte	0x04, 0x12
        /*14de*/ 	.short	(.L_891 - .L_890)
	.align		4
.L_890:
        /*14e0*/ 	.word	index@(_ZN10layer_norm13ln_bwd_kernelINS_13Kernel_traitsIf13__nv_bfloat16S2_S2_fjLj768ELj1ELj4ELj1ELj16ENS_18Kernel_traits_baseILj768EfS2_S2_S2_fjLj128EEEEELb0ELb1ELb0ELb1EEEvNS_9BwdParamsE)
        /*14e4*/ 	.word	0x00000000


	//----- nvinfo : EIATTR_MIN_STACK_SIZE
	.align		4
.L_891:
        /*14e8*/ 	.byte	0x04, 0x12
        /*14ea*/ 	.short	(.L_893 - .L_892)
	.align		4
.L_892:
        /*14ec*/ 	.word	index@(_ZN10layer_norm13ln_bwd_kernelINS_13Kernel_traitsIf13__nv_bfloat16S2_S2_fjLj768ELj1ELj4ELj1ELj16ENS_18Kernel_traits_baseILj768EfS2_S2_S2_fjLj128EEEEELb0ELb1ELb1ELb0EEEvNS_9BwdParamsE)
        /*14f0*/ 	.word	0x00000000


	//----- nvinfo : EIATTR_MIN_STACK_SIZE
	.align		4
.L_893:
        /*14f4*/ 	.byte	0x04, 0x12
        /*14f6*/ 	.short	(.L_895 - .L_894)
	.align		4
.L_894:
        /*14f8*/ 	.word	index@(_ZN10layer_norm13ln_bwd_kernelINS_13Kernel_traitsIf13__nv_bfloat16S2_S2_fjLj768ELj1ELj4ELj1ELj16ENS_18Kernel_traits_baseILj768EfS2_S2_S2_fjLj128EEEEELb0ELb1ELb1ELb1EEEvNS_9BwdParamsE)
        /*14fc*/ 	.word	0x00000000


	//----- nvinfo : EIATTR_MIN_STACK_SIZE
	.align		4
.L_895:
        /*1500*/ 	.byte	0x04, 0x12
        /*1502*/ 	.short	(.L_897 - .L_896)
	.align		4
.L_896:
        /*1504*/ 	.word	index@(_ZN10layer_norm13ln_bwd_kernelINS_13Kernel_traitsIf13__nv_bfloat16S2_S2_fjLj768ELj1ELj4ELj1ELj16ENS_18Kernel_traits_baseILj768EfS2_S2_S2_fjLj128EEEEELb1ELb0ELb0ELb0EEEvNS_9BwdParamsE)
        /*1508*/ 	.word	0x00000000


	//----- nvinfo : EIATTR_MIN_STACK_SIZE
	.align		4
.L_897:
        /*150c*/ 	.byte	0x04, 0x12
        /*150e*/ 	.short	(.L_899 - .L_898)
	.align		4
.L_898:
        /*1510*/ 	.word	index@(_ZN10layer_norm13ln_bwd_kernelINS_13Kernel_traitsIf13__nv_bfloat16S2_S2_fjLj768ELj1ELj4ELj1ELj16ENS_18Kernel_traits_baseILj768EfS2_S2_S2_fjLj128EEEEELb1ELb0ELb0ELb1EEEvNS_9BwdParamsE)
        /*1514*/ 	.word	0x00000000


	//----- nvinfo : EIATTR_MIN_STACK_SIZE
	.align		4
.L_899:
        /*1518*/ 	.byte	0x04, 0x12
        /*151a*/ 	.short	(.L_901 - .L_900)
	.align		4
.L_900:
        /*151c*/ 	.word	index@(_ZN10layer_norm22ln_bwd_finalize_kernelINS_22Kernel_traits_finalizeILj768Ef13__nv_bfloat16S2_S2_fjLb0ELj1024ELj4ENS_18Kernel_traits_baseILj768EfS2_S2_S2_fjLj1024EEEEELb0ELb0EEEvNS_9BwdParamsE)
        /*1520*/ 	.word	0x00000000


	//----- nvinfo : EIATTR_MIN_STACK_SIZE
	.align		4
.L_901:
        /*1524*/ 	.byte	0x04, 0x12
        /*1526*/ 	.short	(.L_903 - .L_902)
	.align		4
.L_902:
        /*1528*/ 	.word	index@(_ZN10layer_norm13ln_bwd_kernelINS_13Kernel_traitsIf13__nv_bfloat16S2_S2_fjLj768ELj1ELj4ELj1ELj16ENS_18Kernel_traits_baseILj768EfS2_S2_S2_fjLj128EEEEELb1ELb0ELb1ELb0EEEvNS_9BwdParamsE)
        /*152c*/ 	.word	0x00000000


	//----- nvinfo : EIATTR_MIN_STACK_SIZE
	.align		4
.L_903:
        /*1530*/ 	.byte	0x04, 0x12
        /*1532*/ 	.short	(.L_905 - .L_904)
	.align		4
.L_904:
        /*1534*/ 	.word	index@(_ZN10layer_norm22ln_bwd_finalize_kernelINS_22Kernel_traits_finalizeILj768Ef13__nv_bfloat16S2_S2_fjLb0ELj1024ELj4ENS_18Kernel_traits_baseILj768EfS2_S2_S2_fjLj1024EEEEELb0ELb1EEEvNS_9BwdParamsE)
        /*1538*/ 	.word	0x00000000


	//----- nvinfo : EIATTR_MIN_STACK_SIZE
	.align		4
.L_905:
        /*153c*/ 	.byte	0x04, 0x12
        /*153e*/ 	.short	(.L_907 - .L_906)
	.align		4
.L_906:
        /*1540*/ 	.word	index@(_ZN10layer_norm13ln_bwd_kernelINS_13Kernel_traitsIf13__nv_bfloat16S2_S2_fjLj768ELj1ELj4ELj1ELj16ENS_18Kernel_traits_baseILj768EfS2_S2_S2_fjLj128EEEEELb1ELb0ELb1ELb1EEEvNS_9BwdParamsE)
        /*1544*/ 	.word	0x00000000


	//----- nvinfo : EIATTR_MIN_STACK_SIZE
	.align		4
.L_907:
        /*1548*/ 	.byte	0x04, 0x12
        /*154a*/ 	.short	(.L_909 - .L_908)
	.align		4
.L_908:
        /*154c*/ 	.word	index@(_ZN10layer_norm13ln_bwd_kernelINS_13Kernel_traitsIf13__nv_bfloat16S2_S2_fjLj768ELj1ELj4ELj1ELj16ENS_18Kernel_traits_baseILj768EfS2_S2_S2_fjLj128EEEEELb1ELb1ELb0ELb0EEEvNS_9BwdParamsE)
        /*1550*/ 	.word	0x00000000


	//----- nvinfo : EIATTR_MIN_STACK_SIZE
	.align		4
.L_909:
        /*1554*/ 	.byte	0x04, 0x12
        /*1556*/ 	.short	(.L_911 - .L_910)
	.align		4
.L_910:
        /*1558*/ 	.word	index@(_ZN10layer_norm13ln_bwd_kernelINS_13Kernel_traitsIf13__nv_bfloat16S2_S2_fjLj768ELj1ELj4ELj1ELj16ENS_18Kernel_traits_baseILj768EfS2_S2_S2_fjLj128EEEEELb1ELb1ELb0ELb1EEEvNS_9BwdParamsE)
        /*155c*/ 	.word	0x00000000


	//----- nvinfo : EIATTR_MIN_STACK_SIZE
	.align		4
.L_911:
        /*1560*/ 	.byte	0x04, 0x12
        /*1562*/ 	.short	(.L_913 - .L_912)
	.align		4
.L_912:
        /*1564*/ 	.word	index@(_ZN10layer_norm22ln_bwd_finalize_kernelINS_22Kernel_traits_finalizeILj768Ef13__nv_bfloat16S2_S2_fjLb1ELj1024ELj4ENS_18Kernel_traits_baseILj768EfS2_S2_S2_fjLj1024EEEEELb1ELb0EEEvNS_9BwdParamsE)
        /*1568*/ 	.word	0x00000000


	//----- nvinfo : EIATTR_MIN_STACK_SIZE
	.align		4
.L_913:
        /*156c*/ 	.byte	0x04, 0x12
        /*156e*/ 	.short	(.L_915 - .L_914)
	.align		4
.L_914:
        /*1570*/ 	.word	index@(_ZN10layer_norm13ln_bwd_kernelINS_13Kernel_traitsIf13__nv_bfloat16S2_S2_fjLj768ELj1ELj4ELj1ELj16ENS_18Kernel_traits_baseILj768EfS2_S2_S2_fjLj128EEEEELb1ELb1ELb1ELb0EEEvNS_9BwdParamsE)
        /*1574*/ 	.word	0x00000000


	//----- nvinfo : EIATTR_MIN_STACK_SIZE
	.align		4
.L_915:
        /*1578*/ 	.byte	0x04, 0x12
        /*157a*/ 	.short	(.L_917 - .L_916)
	.align		4
.L_916:
        /*157c*/ 	.word	index@(_ZN10layer_norm22ln_bwd_finalize_kernelINS_22Kernel_traits_finalizeILj768Ef13__nv_bfloat16S2_S2_fjLb1ELj1024ELj4ENS_18Kernel_traits_baseILj768EfS2_S2_S2_fjLj1024EEEEELb1ELb1EEEvNS_9BwdParamsE)
        /*1580*/ 	.word	0x00000000


	//----- nvinfo : EIATTR_MIN_STACK_SIZE
	.align		4
.L_917:
        /*1584*/ 	.byte	0x04, 0x12
        /*1586*/ 	.short	(.L_919 - .L_918)
	.align		4
.L_918:
        /*1588*/ 	.word	index@(_ZN10layer_norm13ln_bwd_kernelINS_13Kernel_traitsIf13__nv_bfloat16S2_S2_fjLj768ELj1ELj4ELj1ELj16ENS_18Kernel_traits_baseILj768EfS2_S2_S2_fjLj128EEEEELb1ELb1ELb1ELb1EEEvNS_9BwdParamsE)
        /*158c*/ 	.word	0x00000000


	//----- nvinfo : EIATTR_MIN_STACK_SIZE
	.align		4
.L_919:
        /*1590*/ 	.byte	0x04, 0x12
        /*1592*/ 	.short	(.L_921 - .L_920)
	.align		4
.L_920:
        /*1594*/ 	.word	index@(_ZN10layer_norm13ln_bwd_kernelINS_13Kernel_traitsI13__nv_bfloat16S2_fS2_fjLj768ELj1ELj4ELj1ELj16ENS_18Kernel_traits_baseILj768ES2_S2_fS2_fjLj128EEEEELb0ELb0ELb0ELb0EEEvNS_9BwdParamsE)
        /*1598*/ 	.word	0x00000000


	//----- nvinfo : EIATTR_MIN_STACK_SIZE
	.align		4
.L_921:
        /*159c*/ 	.byte	0x04, 0x12
        /*159e*/ 	.short	(.L_923 - .L_922)
	.align		4
.L_922:
        /*15a0*/ 	.word	index@(_ZN10layer_norm13ln_bwd_kernelINS_13Kernel_traitsI13__nv_bfloat16S2_fS2_fjLj768ELj1ELj4ELj1ELj16ENS_18Kernel_traits_baseILj768ES2_S2_fS2_fjLj128EEEEELb0ELb0ELb0ELb1EEEvNS_9BwdParamsE)
        /*15a4*/ 	.word	0x00000000


	//----- nvinfo : EIATTR_MIN_STACK_SIZE
	.align		4
.L_923:
        /*15a8*/ 	.byte	0x04, 0x12
        /*15aa*/ 	.short	(.L_925 - .L_924)
	.align		4
.L_924:
        /*15ac*/ 	.word	index@(_ZN10layer_norm13ln_bwd_kernelINS_13Kernel_traitsI13__nv_bfloat16S2_fS2_fjLj768ELj1ELj4ELj1ELj16ENS_18Kernel_traits_baseILj768ES2_S2_fS2_fjLj128EEEEELb0ELb0ELb1ELb0EEEvNS_9BwdParamsE)
        /*15b0*/ 	.word	0x00000000


	//----- nvinfo : EIATTR_MIN_STACK_SIZE
	.align		4
.L_925:
        /*15b4*/ 	.byte	0x04, 0x12
        /*15b6*/ 	.short	(.L_927 - .L_926)
	.align		4
.L_926:
        /*15b8*/ 	.word	index@(_ZN10layer_norm13ln_bwd_kernelINS_13Kernel_traitsI13__nv_bfloat16S2_fS2_fjLj768ELj1ELj4ELj1ELj16ENS_18Kernel_traits_baseILj768ES2_S2_fS2_fjLj128EEEEELb0ELb0ELb1ELb1EEEvNS_9BwdParamsE)
        /*15bc*/ 	.word	0x00000000


	//----- nvinfo : EIATTR_MIN_STACK_SIZE
	.align		4
.L_927:
        /*15c0*/ 	.byte	0x04, 0x12
        /*15c2*/ 	.short	(.L_929 - .L_928)
	.align		4
.L_928:
        /*15c4*/ 	.word	index@(_ZN10layer_norm13ln_bwd_kernelINS_13Kernel_traitsI13__nv_bfloat16S2_fS2_fjLj768ELj1ELj4ELj1ELj16ENS_18Kernel_traits_baseILj768ES2_S2_fS2_fjLj128EEEEELb0ELb1ELb0ELb0EEEvNS_9BwdParamsE)
        /*15c8*/ 	.word	0x00000000


	//----- nvinfo : EIATTR_MIN_STACK_SIZE
	.align		4
.L_929:
        /*15cc*/ 	.byte	0x04, 0x12
        /*15ce*/ 	.short	(.L_931 - .L_930)
	.align		4
.L_930:
        /*15d0*/ 	.word	index@(_ZN10layer_norm13ln_bwd_kernelINS_13Kernel_traitsI13__nv_bfloat16S2_fS2_fjLj768ELj1ELj4ELj1ELj16ENS_18Kernel_traits_baseILj768ES2_S2_fS2_fjLj128EEEEELb0ELb1ELb0ELb1EEEvNS_9BwdParamsE)
        /*15d4*/ 	.word	0x00000000


	//----- nvinfo : EIATTR_MIN_STACK_SIZE
	.align		4
.L_931:
        /*15d8*/ 	.byte	0x04, 0x12
        /*15da*/ 	.short	(.L_933 - .L_932)
	.align		4
.L_932:
        /*15dc*/ 	.word	index@(_ZN10layer_norm13ln_bwd_kernelINS_13Kernel_traitsI13__nv_bfloat16S2_fS2_fjLj768ELj1ELj4ELj1ELj16ENS_18Kernel_traits_baseILj768ES2_S2_fS2_fjLj128EEEEELb0ELb1ELb1ELb0EEEvNS_9BwdParamsE)
        /*15e0*/ 	.word	0x00000000


	//----- nvinfo : EIATTR_MIN_STACK_SIZE
	.align		4
.L_933:
        /*15e4*/ 	.byte	0x04, 0x12
        /*15e6*/ 	.short	(.L_935 - .L_934)
	.align		4
.L_934:
        /*15e8*/ 	.word	index@(_ZN10layer_norm13ln_bwd_kernelINS_13Kernel_traitsI13__nv_bfloat16S2_fS2_fjLj768ELj1ELj4ELj1ELj16ENS_18Kernel_traits_baseILj768ES2_S2_fS2_fjLj128EEEEELb0ELb1ELb1ELb1EEEvNS_9BwdParamsE)
        /*15ec*/ 	.word	0x00000000


	//----- nvinfo : EIATTR_MIN_STACK_SIZE
	.align		4
.L_935:
        /*15f0*/ 	.byte	0x04, 0x12
        /*15f2*/ 	.short	(.L_937 - .L_936)
	.align		4
.L_936:
        /*15f4*/ 	.word	index@(_ZN10layer_norm13ln_bwd_kernelINS_13Kernel_traitsI13__nv_bfloat16S2_fS2_fjLj768ELj1ELj4ELj1ELj16ENS_18Kernel_traits_baseILj768ES2_S2_fS2_fjLj128EEEEELb1ELb0ELb0ELb0EEEvNS_9BwdParamsE)
        /*15f8*/ 	.word	0x00000010


	//----- nvinfo : EIATTR_MIN_STACK_SIZE
	.align		4
.L_937:
        /*15fc*/ 	.byte	0x04, 0x12
        /*15fe*/ 	.short	(.L_939 - .L_938)
	.align		4
.L_938:
        /*1600*/ 	.word	index@(_ZN10layer_norm13ln_bwd_kernelINS_13Kernel_traitsI13__nv_bfloat16S2_fS2_fjLj768ELj1ELj4ELj1ELj16ENS_18Kernel_traits_baseILj768ES2_S2_fS2_fjLj128EEEEELb1ELb0ELb0ELb1EEEvNS_9BwdParamsE)
        /*1604*/ 	.word	0x00000000


	//----- nvinfo : EIATTR_MIN_STACK_SIZE
	.align		4
.L_939:
        /*1608*/ 	.byte	0x04, 0x12
        /*160a*/ 	.short	(.L_941 - .L_940)
	.align		4
.L_940:
        /*160c*/ 	.word	index@(_ZN10layer_norm22ln_bwd_finalize_kernelINS_22Kernel_traits_finalizeILj768E13__nv_bfloat16S2_fS2_fjLb0ELj1024ELj4ENS_18Kernel_traits_baseILj768ES2_S2_fS2_fjLj1024EEEEELb0ELb0EEEvNS_9BwdParamsE)
        /*1610*/ 	.word	0x00000000


	//----- nvinfo : EIATTR_MIN_STACK_SIZE
	.align		4
.L_941:
        /*1614*/ 	.byte	0x04, 0x12
        /*1616*/ 	.short	(.L_943 - .L_942)
	.align		4
.L_942:
        /*1618*/ 	.word	index@(_ZN10layer_norm13ln_bwd_kernelINS_13Kernel_traitsI13__nv_bfloat16S2_fS2_fjLj768ELj1ELj4ELj1ELj16ENS_18Kernel_traits_baseILj768ES2_S2_fS2_fjLj128EEEEELb1ELb0ELb1ELb0EEEvNS_9BwdParamsE)
        /*161c*/ 	.word	0x00000000


	//----- nvinfo : EIATTR_MIN_STACK_SIZE
	.align		4
.L_943:
        /*1620*/ 	.byte	0x04, 0x12
        /*1622*/ 	.short	(.L_945 - .L_944)
	.align		4
.L_944:
        /*1624*/ 	.word	index@(_ZN10layer_norm22ln_bwd_finalize_kernelINS_22Kernel_traits_finalizeILj768E13__nv_bfloat16S2_fS2_fjLb0ELj1024ELj4ENS_18Kernel_traits_baseILj768ES2_S2_fS2_fjLj1024EEEEELb0ELb1EEEvNS_9BwdParamsE)
        /*1628*/ 	.word	0x00000000


	//----- nvinfo : EIATTR_MIN_STACK_SIZE
	.align		4
.L_945:
        /*162c*/ 	.byte	0x04, 0x12
        /*162e*/ 	.short	(.L_947 - .L_946)
	.align		4
.L_946:
        /*1630*/ 	.word	index@(_ZN10layer_norm13ln_bwd_kernelINS_13Kernel_traitsI13__nv_bfloat16S2_fS2_fjLj768ELj1ELj4ELj1ELj16ENS_18Kernel_traits_baseILj768ES2_S2_fS2_fjLj128EEEEELb1ELb0ELb1ELb1EEEvNS_9BwdParamsE)
        /*1634*/ 	.word	0x00000000


	//----- nvinfo : EIATTR_MIN_STACK_SIZE
	.align		4
.L_947:
        /*1638*/ 	.byte	0x04, 0x12
        /*163a*/ 	.short	(.L_949 - .L_948)
	.align		4
.L_948:
        /*163c*/ 	.word	index@(_ZN10layer_norm13ln_bwd_kernelINS_13Kernel_traitsI13__nv_bfloat16S2_fS2_fjLj768ELj1ELj4ELj1ELj16ENS_18Kernel_traits_baseILj768ES2_S2_fS2_fjLj128EEEEELb1ELb1ELb0ELb0EEEvNS_9BwdParamsE)
        /*1640*/ 	.word	0x00000000


	//----- nvinfo : EIATTR_MIN_STACK_SIZE
	.align		4
.L_949:
        /*1644*/ 	.byte	0x04, 0x12
        /*1646*/ 	.short	(.L_951 - .L_950)
	.align		4
.L_950:
        /*1648*/ 	.word	index@(_ZN10layer_norm13ln_bwd_kernelINS_13Kernel_traitsI13__nv_bfloat16S2_fS2_fjLj768ELj1ELj4ELj1ELj16ENS_18Kernel_traits_baseILj768ES2_S2_fS2_fjLj128EEEEELb1ELb1ELb0ELb1EEEvNS_9BwdParamsE)
        /*164c*/ 	.word	0x00000000


	//----- nvinfo : EIATTR_MIN_STACK_SIZE
	.align		4
.L_951:
        /*1650*/ 	.byte	0x04, 0x12
        /*1652*/ 	.short	(.L_953 - .L_952)
	.align		4
.L_952:
        /*1654*/ 	.word	index@(_ZN10layer_norm22ln_bwd_finalize_kernelINS_22Kernel_traits_finalizeILj768E13__nv_bfloat16S2_fS2_fjLb1ELj1024ELj4ENS_18Kernel_traits_baseILj768ES2_S2_fS2_fjLj1024EEEEELb1ELb0EEEvNS_9BwdParamsE)
        /*1658*/ 	.word	0x00000000


	//----- nvinfo : EIATTR_MIN_STACK_SIZE
	.align		4
.L_953:
        /*165c*/ 	.byte	0x04, 0x12
        /*165e*/ 	.short	(.L_955 - .L_954)
	.align		4
.L_954:
        /*1660*/ 	.word	index@(_ZN10layer_norm13ln_bwd_kernelINS_13Kernel_traitsI13__nv_bfloat16S2_fS2_fjLj768ELj1ELj4ELj1ELj16ENS_18Kernel_traits_baseILj768ES2_S2_fS2_fjLj128EEEEELb1ELb1ELb1ELb0EEEvNS_9BwdParamsE)
        /*1664*/ 	.word	0x00000000


	//----- nvinfo : EIATTR_MIN_STACK_SIZE
	.align		4
.L_955:
        /*1668*/ 	.byte	0x04, 0x12
        /*166a*/ 	.short	(.L_957 - .L_956)
	.align		4
.L_956:
        /*166c*/ 	.word	index@(_ZN10layer_norm22ln_bwd_finalize_kernelINS_22Kernel_traits_finalizeILj768E13__nv_bfloat16S2_fS2_fjLb1ELj1024ELj4ENS_18Kernel_traits_baseILj768ES2_S2_fS2_fjLj1024EEEEELb1ELb1EEEvNS_9BwdParamsE)
        /*1670*/ 	.word	0x00000000


	//----- nvinfo : EIATTR_MIN_STACK_SIZE
	.align		4
.L_957:
        /*1674*/ 	.byte	0x04, 0x12
        /*1676*/ 	.short	(.L_959 - .L_958)
	.align		4
.L_958:
        /*1678*/ 	.word	index@(_ZN10layer_norm13ln_bwd_kernelINS_13Kernel_traitsI13__nv_bfloat16S2_fS2_fjLj768ELj1ELj4ELj1ELj16ENS_18Kernel_traits_baseILj768ES2_S2_fS2_fjLj128EEEEELb1ELb1ELb1ELb1EEEvNS_9BwdParamsE)
        /*167c*/ 	.word	0x00000000


	//----- nvinfo : EIATTR_MIN_STACK_SIZE
	.align		4
.L_959:
        /*1680*/ 	.byte	0x04, 0x12
        /*1682*/ 	.short	(.L_961 - .L_960)
	.align		4
.L_960:
        /*1684*/ 	.word	index@(_ZN10layer_norm13ln_bwd_kernelINS_13Kernel_traitsIf13__nv_bfloat16fS2_fjLj768ELj1ELj4ELj1ELj16ENS_18Kernel_traits_baseILj768EfS2_fS2_fjLj128EEEEELb0ELb0ELb0ELb0EEEvNS_9BwdParamsE)
        /*1688*/ 	.word	0x00000000


	//----- nvinfo : EIATTR_MIN_STACK_SIZE
	.align		4
.L_961:
        /*168c*/ 	.byte	0x04, 0x12
        /*168e*/ 	.short	(.L_963 - .L_962)
	.align		4
.L_962:
        /*1690*/ 	.word	index@(_ZN10layer_norm13ln_bwd_kernelINS_13Kernel_traitsIf13__nv_bfloat16fS2_fjLj768ELj1ELj4ELj1ELj16ENS_18Kernel_traits_baseILj768EfS2_fS2_fjLj128EEEEELb0ELb0ELb0ELb1EEEvNS_9BwdParamsE)
        /*1694*/ 	.word	0x00000000


	//----- nvinfo : EIATTR_MIN_STACK_SIZE
	.align		4
.L_963:
        /*1698*/ 	.byte	0x04, 0x12
        /*169a*/ 	.short	(.L_965 - .L_964)
	.align		4
.L_964:
        /*169c*/ 	.word	index@(_ZN10layer_norm13ln_bwd_kernelINS_13Kernel_traitsIf13__nv_bfloat16fS2_fjLj768ELj1ELj4ELj1ELj16ENS_18Kernel_traits_baseILj768EfS2_fS2_fjLj128EEEEELb0ELb0ELb1ELb0EEEvNS_9BwdParamsE)
        /*16a0*/ 	.word	0x00000000


	//----- nvinfo : EIATTR_MIN_STACK_SIZE
	.align		4
.L_965:
        /*16a4*/ 	.byte	0x04, 0x12
        /*16a6*/ 	.short	(.L_967 - .L_966)
	.align		4
.L_966:
        /*16a8*/ 	.word	index@(_ZN10layer_norm13ln_bwd_kernelINS_13Kernel_traitsIf13__nv_bfloat16fS2_fjLj768ELj1ELj4ELj1ELj16ENS_18Kernel_traits_baseILj768EfS2_fS2_fjLj128EEEEELb0ELb0ELb1ELb1EEEvNS_9BwdParamsE)
        /*16ac*/ 	.word	0x00000000


	//----- nvinfo : EIATTR_MIN_STACK_SIZE
	.align		4
.L_967:
        /*16b0*/ 	.byte	0x04, 0x12
        /*16b2*/ 	.short	(.L_969 - .L_968)
	.align		4
.L_968:
        /*16b4*/ 	.word	index@(_ZN10layer_norm13ln_bwd_kernelINS_13Kernel_traitsIf13__nv_bfloat16fS2_fjLj768ELj1ELj4ELj1ELj16ENS_18Kernel_traits_baseILj768EfS2_fS2_fjLj128EEEEELb0ELb1ELb0ELb0EEEvNS_9BwdParamsE)
        /*16b8*/ 	.word	0x00000000


	//----- nvinfo : EIATTR_MIN_STACK_SIZE
	.align		4
.L_969:
        /*16bc*/ 	.byte	0x04, 0x12
        /*16be*/ 	.short	(.L_971 - .L_970)
	.align		4
.L_970:
        /*16c0*/ 	.word	index@(_ZN10layer_norm13ln_bwd_kernelINS_13Kernel_traitsIf13__nv_bfloat16fS2_fjLj768ELj1ELj4ELj1ELj16ENS_18Kernel_traits_baseILj768EfS2_fS2_fjLj128EEEEELb0ELb1ELb0ELb1EEEvNS_9BwdParamsE)
        /*16c4*/ 	.word	0x00000000


	//----- nvinfo : EIATTR_MIN_STACK_SIZE
	.align		4
.L_971:
        /*16c8*/ 	.byte	0x04, 0x12
        /*16ca*/ 	.short	(.L_973 - .L_972)
	.align		4
.L_972:
        /*16cc*/ 	.word	index@(_ZN10layer_norm13ln_bwd_kernelINS_13Kernel_traitsIf13__nv_bfloat16fS2_fjLj768ELj1ELj4ELj1ELj16ENS_18Kernel_traits_baseILj768EfS2_fS2_fjLj128EEEEELb0ELb1ELb1ELb0EEEvNS_9BwdParamsE)
        /*16d0*/ 	.word	0x00000000


	//----- nvinfo : EIATTR_MIN_STACK_SIZE
	.align		4
.L_973:
        /*16d4*/ 	.byte	0x04, 0x12
        /*16d6*/ 	.short	(.L_975 - .L_974)
	.align		4
.L_974:
        /*16d8*/ 	.word	index@(_ZN10layer_norm13ln_bwd_kernelINS_13Kernel_traitsIf13__nv_bfloat16fS2_fjLj768ELj1ELj4ELj1ELj16ENS_18Kernel_traits_baseILj768EfS2_fS2_fjLj128EEEEELb0ELb1ELb1ELb1EEEvNS_9BwdParamsE)
        /*16dc*/ 	.word	0x00000000


	//----- nvinfo : EIATTR_MIN_STACK_SIZE
	.align		4
.L_975:
        /*16e0*/ 	.byte	0x04, 0x12
        /*16e2*/ 	.short	(.L_977 - .L_976)
	.align		4
.L_976:
        /*16e4*/ 	.word	index@(_ZN10layer_norm13ln_bwd_kernelINS_13Kernel_traitsIf13__nv_bfloat16fS2_fjLj768ELj1ELj4ELj1ELj16ENS_18Kernel_traits_baseILj768EfS2_fS2_fjLj128EEEEELb1ELb0ELb0ELb0EEEvNS_9BwdParamsE)
        /*16e8*/ 	.word	0x00000000


	//----- nvinfo : EIATTR_MIN_STACK_SIZE
	.align		4
.L_977:
        /*16ec*/ 	.byte	0x04, 0x12
        /*16ee*/ 	.short	(.L_979 - .L_978)
	.align		4
.L_978:
        /*16f0*/ 	.word	index@(_ZN10layer_norm13ln_bwd_kernelINS_13Kernel_traitsIf13__nv_bfloat16fS2_fjLj768ELj1ELj4ELj1ELj16ENS_18Kernel_traits_baseILj768EfS2_fS2_fjLj128EEEEELb1ELb0ELb0ELb1EEEvNS_9BwdParamsE)
        /*16f4*/ 	.word	0x00000000


	//----- nvinfo : EIATTR_MIN_STACK_SIZE
	.align		4
.L_979:
        /*16f8*/ 	.byte	0x04, 0x12
        /*16fa*/ 	.short	(.L_981 - .L_980)
	.align		4
.L_980:
        /*16fc*/ 	.word	index@(_ZN10layer_norm22ln_bwd_finalize_kernelINS_22Kernel_traits_finalizeILj768Ef13__nv_bfloat16fS2_fjLb0ELj1024ELj4ENS_18Kernel_traits_baseILj768EfS2_fS2_fjLj1024EEEEELb0ELb0EEEvNS_9BwdParamsE)
        /*1700*/ 	.word	0x00000000


	//----- nvinfo : EIATTR_MIN_STACK_SIZE
	.align		4
.L_981:
        /*1704*/ 	.byte	0x04, 0x12
        /*1706*/ 	.short	(.L_983 - .L_982)
	.align		4
.L_982:
        /*1708*/ 	.word	index@(_ZN10layer_norm13ln_bwd_kernelINS_13Kernel_traitsIf13__nv_bfloat16fS2_fjLj768ELj1ELj4ELj1ELj16ENS_18Kernel_traits_baseILj768EfS2_fS2_fjLj128EEEEELb1ELb0ELb1ELb0EEEvNS_9BwdParamsE)
        /*170c*/ 	.word	0x00000000


	//----- nvinfo : EIATTR_MIN_STACK_SIZE
	.align		4
.L_983:
        /*1710*/ 	.byte	0x04, 0x12
        /*1712*/ 	.short	(.L_985 - .L_984)
	.align		4
.L_984:
        /*1714*/ 	.word	index@(_ZN10layer_norm22ln_bwd_finalize_kernelINS_22Kernel_traits_finalizeILj768Ef13__nv_bfloat16fS2_fjLb0ELj1024ELj4ENS_18Kernel_traits_baseILj768EfS2_fS2_fjLj1024EEEEELb0ELb1EEEvNS_9BwdParamsE)
        /*1718*/ 	.word	0x00000000


	//----- nvinfo : EIATTR_MIN_STACK_SIZE
	.align		4
.L_985:
        /*171c*/ 	.byte	0x04, 0x12
        /*171e*/ 	.short	(.L_987 - .L_986)
	.align		4
.L_986:
        /*1720*/ 	.word	index@(_ZN10layer_norm13ln_bwd_kernelINS_13Kernel_traitsIf13__nv_bfloat16fS2_fjLj768ELj1ELj4ELj1ELj16ENS_18Kernel_traits_baseILj768EfS2_fS2_fjLj128EEEEELb1ELb0ELb1ELb1EEEvNS_9BwdParamsE)
        /*1724*/ 	.word	0x00000000


	//----- nvinfo : EIATTR_MIN_STACK_SIZE
	.align		4
.L_987:
        /*1728*/ 	.byte	0x04, 0x12
        /*172a*/ 	.short	(.L_989 - .L_988)
	.align		4
.L_988:
        /*172c*/ 	.word	index@(_ZN10layer_norm13ln_bwd_kernelINS_13Kernel_traitsIf13__nv_bfloat16fS2_fjLj768ELj1ELj4ELj1ELj16ENS_18Kernel_traits_baseILj768EfS2_fS2_fjLj128EEEEELb1ELb1ELb0ELb0EEEvNS_9BwdParamsE)
        /*1730*/ 	.word	0x00000000


	//----- nvinfo : EIATTR_MIN_STACK_SIZE
	.align		4
.L_989:
        /*1734*/ 	.byte	0x04, 0x12
        /*1736*/ 	.short	(.L_991 - .L_990)
	.align		4
.L_990:
        /*1738*/ 	.word	index@(_ZN10layer_norm13ln_bwd_kernelINS_13Kernel_traitsIf13__nv_bfloat16fS2_fjLj768ELj1ELj4ELj1ELj16ENS_18Kernel_traits_baseILj768EfS2_fS2_fjLj128EEEEELb1ELb1ELb0ELb1EEEvNS_9BwdParamsE)
        /*173c*/ 	.word	0x00000000


	//----- nvinfo : EIATTR_MIN_STACK_SIZE
	.align		4
.L_991:
        /*1740*/ 	.byte	0x04, 0x12
        /*1742*/ 	.short	(.L_993 - .L_992)
	.align		4
.L_992:
        /*1744*/ 	.word	index@(_ZN10layer_norm22ln_bwd_finalize_kernelINS_22Kernel_traits_finalizeILj768Ef13__nv_bfloat16fS2_fjLb1ELj1024ELj4ENS_18Kernel_traits_baseILj768EfS2_fS2_fjLj1024EEEEELb1ELb0EEEvNS_9BwdParamsE)
        /*1748*/ 	.word	0x00000000


	//----- nvinfo : EIATTR_MIN_STACK_SIZE
	.align		4
.L_993:
        /*174c*/ 	.byte	0x04, 0x12
        /*174e*/ 	.short	(.L_995 - .L_994)
	.align		4
.L_994:
        /*1750*/ 	.word	index@(_ZN10layer_norm13ln_bwd_kernelINS_13Kernel_traitsIf13__nv_bfloat16fS2_fjLj768ELj1ELj4ELj1ELj16ENS_18Kernel_traits_baseILj768EfS2_fS2_fjLj128EEEEELb1ELb1ELb1ELb0EEEvNS_9BwdParamsE)
        /*1754*/ 	.word	0x00000000


	//----- nvinfo : EIATTR_MIN_STACK_SIZE
	.align		4
.L_995:
        /*1758*/ 	.byte	0x04, 0x12
        /*175a*/ 	.short	(.L_997 - .L_996)
	.align		4
.L_996:
        /*175c*/ 	.word	index@(_ZN10layer_norm22ln_bwd_finalize_kernelINS_22Kernel_traits_finalizeILj768Ef13__nv_bfloat16fS2_fjLb1ELj1024ELj4ENS_18Kernel_traits_baseILj768EfS2_fS2_fjLj1024EEEEELb1ELb1EEEvNS_9BwdParamsE)
        /*1760*/ 	.word	0x00000000


	//----- nvinfo : EIATTR_MIN_STACK_SIZE
	.align		4
.L_997:
        /*1764*/ 	.byte	0x04, 0x12
        /*1766*/ 	.short	(.L_999 - .L_998)
	.align		4
.L_998:
        /*1768*/ 	.word	index@(_ZN10layer_norm13ln_bwd_kernelINS_13Kernel_traitsIf13__nv_bfloat16fS2_fjLj768ELj1ELj4ELj1ELj16ENS_18Kernel_traits_baseILj768EfS2_fS2_fjLj128EEEEELb1ELb1ELb1ELb1EEEvNS_9BwdParamsE)
        /*176c*/ 	.word	0x00000000


	//----- nvinfo : EIATTR_MIN_STACK_SIZE
	.align		4
.L_999:
        /*1770*/ 	.byte	0x04, 0x12
        /*1772*/ 	.short	(.L_1001 - .L_1000)
	.align		4
.L_1000:
        /*1774*/ 	.word	index@(_ZN10layer_norm13ln_bwd_kernelINS_13Kernel_traitsIf6__halfS2_S2_fjLj768ELj1ELj4ELj1ELj16ENS_18Kernel_traits_baseILj768EfS2_S2_S2_fjLj128EEEEELb0ELb0ELb0ELb0EEEvNS_9BwdParamsE)
        /*1778*/ 	.word	0x00000000


	//----- nvinfo : EIATTR_MIN_STACK_SIZE
	.align		4
.L_1001:
        /*177c*/ 	.byte	0x04, 0x12
        /*177e*/ 	.short	(.L_1003 - .L_1002)
	.align		4
.L_1002:
        /*1780*/ 	.word	index@(_ZN10layer_norm13ln_bwd_kernelINS_13Kernel_traitsIf6__halfS2_S2_fjLj768ELj1ELj4ELj1ELj16ENS_18Kernel_traits_baseILj768EfS2_S2_S2_fjLj128EEEEELb0ELb0ELb0ELb1EEEvNS_9BwdParamsE)
        /*1784*/ 	.word	0x00000000


	//----- nvinfo : EIATTR_MIN_STACK_SIZE
	.align		4
.L_1003:
        /*1788*/ 	.byte	0x04, 0x12
        /*178a*/ 	.short	(.L_1005 - .L_1004)
	.align		4
.L_1004:
        /*178c*/ 	.word	index@(_ZN10layer_norm13ln_bwd_kernelINS_13Kernel_traitsIf6__halfS2_S2_fjLj768ELj1ELj4ELj1ELj16ENS_18Kernel_traits_baseILj768EfS2_S2_S2_fjLj128EEEEELb0ELb0ELb1ELb0EEEvNS_9BwdParamsE)
        /*1790*/ 	.word	0x00000000


	//----- nvinfo : EIATTR_MIN_STACK_SIZE
	.align		4
.L_1005:
        /*1794*/ 	.byte	0x04, 0x12
        /*1796*/ 	.short	(.L_1007 - .L_1006)
	.align		4
.L_1006:
        /*1798*/ 	.word	index@(_ZN10layer_norm13ln_bwd_kernelINS_13Kernel_traitsIf6__halfS2_S2_fjLj768ELj1ELj4ELj1ELj16ENS_18Kernel_traits_baseILj768EfS2_S2_S2_fjLj128EEEEELb0ELb0ELb1ELb1EEEvNS_9BwdParamsE)
        /*179c*/ 	.word	0x00000000


	//----- nvinfo : EIATTR_MIN_STACK_SIZE
	.align		4
.L_1007:
        /*17a0*/ 	.byte	0x04, 0x12
        /*17a2*/ 	.short	(.L_1009 - .L_1008)
	.align		4
.L_1008:
        /*17a4*/ 	.word	index@(_ZN10layer_norm13ln_bwd_kernelINS_13Kernel_traitsIf6__halfS2_S2_fjLj768ELj1ELj4ELj1ELj16ENS_18Kernel_traits_baseILj768EfS2_S2_S2_fjLj128EEEEELb0ELb1ELb0ELb0EEEvNS_9BwdParamsE)
        /*17a8*/ 	.word	0x00000000


	//----- nvinfo : EIATTR_MIN_STACK_SIZE
	.align		4
.L_1009:
        /*17ac*/ 	.byte	0x04, 0x12
        /*17ae*/ 	.short	(.L_1011 - .L_1010)
	.align		4
.L_1010:
        /*17b0*/ 	.word	index@(_ZN10layer_norm13ln_bwd_kernelINS_13Kernel_traitsIf6__halfS2_S2_fjLj768ELj1ELj4ELj1ELj16ENS_18Kernel_traits_baseILj768EfS2_S2_S2_fjLj128EEEEELb0ELb1ELb0ELb1EEEvNS_9BwdParamsE)
        /*17b4*/ 	.word	0x00000000


	//----- nvinfo : EIATTR_MIN_STACK_SIZE
	.align		4
.L_1011:
        /*17b8*/ 	.byte	0x04, 0x12
        /*17ba*/ 	.short	(.L_1013 - .L_1012)
	.align		4
.L_1012:
        /*17bc*/ 	.word	index@(_ZN10layer_norm13ln_bwd_kernelINS_13Kernel_traitsIf6__halfS2_S2_fjLj768ELj1ELj4ELj1ELj16ENS_18Kernel_traits_baseILj768EfS2_S2_S2_fjLj128EEEEELb0ELb1ELb1ELb0EEEvNS_9BwdParamsE)
        /*17c0*/ 	.word	0x00000000


	//----- nvinfo : EIATTR_MIN_STACK_SIZE
	.align		4
.L_1013:
        /*17c4*/ 	.byte	0x04, 0x12
        /*17c6*/ 	.short	(.L_1015 - .L_1014)
	.align		4
.L_1014:
        /*17c8*/ 	.word	index@(_ZN10layer_norm13ln_bwd_kernelINS_13Kernel_traitsIf6__halfS2_S2_fjLj768ELj1ELj4ELj1ELj16ENS_18Kernel_traits_baseILj768EfS2_S2_S2_fjLj128EEEEELb0ELb1ELb1ELb1EEEvNS_9BwdParamsE)
        /*17cc*/ 	.word	0x00000000


	//----- nvinfo : EIATTR_MIN_STACK_SIZE
	.align		4
.L_1015:
        /*17d0*/ 	.byte	0x04, 0x12
        /*17d2*/ 	.short	(.L_1017 - .L_1016)
	.align		4
.L_1016:
        /*17d4*/ 	.word	index@(_ZN10layer_norm13ln_bwd_kernelINS_13Kernel_traitsIf6__halfS2_S2_fjLj768ELj1ELj4ELj1ELj16ENS_18Kernel_traits_baseILj768EfS2_S2_S2_fjLj128EEEEELb1ELb0ELb0ELb0EEEvNS_9BwdParamsE)
        /*17d8*/ 	.word	0x00000000


	//----- nvinfo : EIATTR_MIN_STACK_SIZE
	.align		4
.L_1017:
        /*17dc*/ 	.byte	0x04, 0x12
        /*17de*/ 	.short	(.L_1019 - .L_1018)
	.align		4
.L_1018:
        /*17e0*/ 	.word	index@(_ZN10layer_norm13ln_bwd_kernelINS_13Kernel_traitsIf6__halfS2_S2_fjLj768ELj1ELj4ELj1ELj16ENS_18Kernel_traits_baseILj768EfS2_S2_S2_fjLj128EEEEELb1ELb0ELb0ELb1EEEvNS_9BwdParamsE)
        /*17e4*/ 	.word	0x00000000


	//----- nvinfo : EIATTR_MIN_STACK_SIZE
	.align		4
.L_1019:
        /*17e8*/ 	.byte	0x04, 0x12
        /*17ea*/ 	.short	(.L_1021 - .L_1020)
	.align		4
.L_1020:
        /*17ec*/ 	.word	index@(_ZN10layer_norm22ln_bwd_finalize_kernelINS_22Kernel_traits_finalizeILj768Ef6__halfS2_S2_fjLb0ELj1024ELj4ENS_18Kernel_traits_baseILj768EfS2_S2_S2_fjLj1024EEEEELb0ELb0EEEvNS_9BwdParamsE)
        /*17f0*/ 	.word	0x00000000


	//----- nvinfo : EIATTR_MIN_STACK_SIZE
	.align		4
.L_1021:
        /*17f4*/ 	.byte	0x04, 0x12
        /*17f6*/ 	.short	(.L_1023 - .L_1022)
	.align		4
.L_1022:
        /*17f8*/ 	.word	index@(_ZN10layer_norm13ln_bwd_kernelINS_13Kernel_traitsIf6__halfS2_S2_fjLj768ELj1ELj4ELj1ELj16ENS_18Kernel_traits_baseILj768EfS2_S2_S2_fjLj128EEEEELb1ELb0ELb1ELb0EEEvNS_9BwdParamsE)
        /*17fc*/ 	.word	0x00000000


	//----- nvinfo : EIATTR_MIN_STACK_SIZE
	.align		4
.L_1023:
        /*1800*/ 	.byte	0x04, 0x12
        /*1802*/ 	.short	(.L_1025 - .L_1024)
	.align		4
.L_1024:
        /*1804*/ 	.word	index@(_ZN10layer_norm22ln_bwd_finalize_kernelINS_22Kernel_traits_finalizeILj768Ef6__halfS2_S2_fjLb0ELj1024ELj4ENS_18Kernel_traits_baseILj768EfS2_S2_S2_fjLj1024EEEEELb0ELb1EEEvNS_9BwdParamsE)
        /*1808*/ 	.word	0x00000000


	//----- nvinfo : EIATTR_MIN_STACK_SIZE
	.align		4
.L_1025:
        /*180c*/ 	.byte	0x04, 0x12
        /*180e*/ 	.short	(.L_1027 - .L_1026)
	.align		4
.L_1026:
        /*1810*/ 	.word	index@(_ZN10layer_norm13ln_bwd_kernelINS_13Kernel_traitsIf6__halfS2_S2_fjLj768ELj1ELj4ELj1ELj16ENS_18Kernel_traits_baseILj768EfS2_S2_S2_fjLj128EEEEELb1ELb0ELb1ELb1EEEvNS_9BwdParamsE)
        /*1814*/ 	.word	0x00000000


	//----- nvinfo : EIATTR_MIN_STACK_SIZE
	.align		4
.L_1027:
        /*1818*/ 	.byte	0x04, 0x12
        /*181a*/ 	.short	(.L_1029 - .L_1028)
	.align		4
.L_1028:
        /*181c*/ 	.word	index@(_ZN10layer_norm13ln_bwd_kernelINS_13Kernel_traitsIf6__halfS2_S2_fjLj768ELj1ELj4ELj1ELj16ENS_18Kernel_traits_baseILj768EfS2_S2_S2_fjLj128EEEEELb1ELb1ELb0ELb0EEEvNS_9BwdParamsE)
        /*1820*/ 	.word	0x00000000


	//----- nvinfo : EIATTR_MIN_STACK_SIZE
	.align		4
.L_1029:
        /*1824*/ 	.byte	0x04, 0x12
        /*1826*/ 	.short	(.L_1031 - .L_1030)
	.align		4
.L_1030:
        /*1828*/ 	.word	index@(_ZN10layer_norm13ln_bwd_kernelINS_13Kernel_traitsIf6__halfS2_S2_fjLj768ELj1ELj4ELj1ELj16ENS_18Kernel_traits_baseILj768EfS2_S2_S2_fjLj128EEEEELb1ELb1ELb0ELb1EEEvNS_9BwdParamsE)
        /*182c*/ 	.word	0x00000000


	//----- nvinfo : EIATTR_MIN_STACK_SIZE
	.align		4
.L_1031:
        /*1830*/ 	.byte	0x04, 0x12
        /*1832*/ 	.short	(.L_1033 - .L_1032)
	.align		4
.L_1032:
        /*1834*/ 	.word	index@(_ZN10layer_norm22ln_bwd_finalize_kernelINS_22Kernel_traits_finalizeILj768Ef6__halfS2_S2_fjLb1ELj1024ELj4ENS_18Kernel_traits_baseILj768EfS2_S2_S2_fjLj1024EEEEELb1ELb0EEEvNS_9BwdParamsE)
        /*1838*/ 	.word	0x00000000


	//----- nvinfo : EIATTR_MIN_STACK_SIZE
	.align		4
.L_1033:
        /*183c*/ 	.byte	0x04, 0x12
        /*183e*/ 	.short	(.L_1035 - .L_1034)
	.align		4
.L_1034:
        /*1840*/ 	.word	index@(_ZN10layer_norm13ln_bwd_kernelINS_13Kernel_traitsIf6__halfS2_S2_fjLj768ELj1ELj4ELj1ELj16ENS_18Kernel_traits_baseILj768EfS2_S2_S2_fjLj128EEEEELb1ELb1ELb1ELb0EEEvNS_9BwdParamsE)
        /*1844*/ 	.word	0x00000000


	//----- nvinfo : EIATTR_MIN_STACK_SIZE
	.align		4
.L_1035:
        /*1848*/ 	.byte	0x04, 0x12
        /*184a*/ 	.short	(.L_1037 - .L_1036)
	.align		4
.L_1036:
        /*184c*/ 	.word	index@(_ZN10layer_norm22ln_bwd_finalize_kernelINS_22Kernel_traits_finalizeILj768Ef6__halfS2_S2_fjLb1ELj1024ELj4ENS_18Kernel_traits_baseILj768EfS2_S2_S2_fjLj1024EEEEELb1ELb1EEEvNS_9BwdParamsE)
        /*1850*/ 	.word	0x00000000


	//----- nvinfo : EIATTR_MIN_STACK_SIZE
	.align		4
.L_1037:
        /*1854*/ 	.byte	0x04, 0x12
        /*1856*/ 	.short	(.L_1039 - .L_1038)
	.align		4
.L_1038:
        /*1858*/ 	.word	index@(_ZN10layer_norm13ln_bwd_kernelINS_13Kernel_traitsIf6__halfS2_S2_fjLj768ELj1ELj4ELj1ELj16ENS_18Kernel_traits_baseILj768EfS2_S2_S2_fjLj128EEEEELb1ELb1ELb1ELb1EEEvNS_9BwdParamsE)
        /*185c*/ 	.word	0x00000000


	//----- nvinfo : EIATTR_MIN_STACK_SIZE
	.align		4
.L_1039:
        /*1860*/ 	.byte	0x04, 0x12
        /*1862*/ 	.short	(.L_1041 - .L_1040)
	.align		4
.L_1040:
        /*1864*/ 	.word	index@(_ZN10layer_norm13ln_bwd_kernelINS_13Kernel_traitsI6__halfS2_fS2_fjLj768ELj1ELj4ELj1ELj16ENS_18Kernel_traits_baseILj768ES2_S2_fS2_fjLj128EEEEELb0ELb0ELb0ELb0EEEvNS_9BwdParamsE)
        /*1868*/ 	.word	0x00000000


	//----- nvinfo : EIATTR_MIN_STACK_SIZE
	.align		4
.L_1041:
        /*186c*/ 	.byte	0x04, 0x12
        /*186e*/ 	.short	(.L_1043 - .L_1042)
	.align		4
.L_1042:
        /*1870*/ 	.word	index@(_ZN10layer_norm13ln_bwd_kernelINS_13Kernel_traitsI6__halfS2_fS2_fjLj768ELj1ELj4ELj1ELj16ENS_18Kernel_traits_baseILj768ES2_S2_fS2_fjLj128EEEEELb0ELb0ELb0ELb1EEEvNS_9BwdParamsE)
        /*1874*/ 	.word	0x00000000


	//----- nvinfo : EIATTR_MIN_STACK_SIZE
	.align		4
.L_1043:
        /*1878*/ 	.byte	0x04, 0x12
        /*187a*/ 	.short	(.L_1045 - .L_1044)
	.align		4
.L_1044:
        /*187c*/ 	.word	index@(_ZN10layer_norm13ln_bwd_kernelINS_13Kernel_traitsI6__halfS2_fS2_fjLj768ELj1ELj4ELj1ELj16ENS_18Kernel_traits_baseILj768ES2_S2_fS2_fjLj128EEEEELb0ELb0ELb1ELb0EEEvNS_9BwdParamsE)
        /*1880*/ 	.word	0x00000000


	//----- nvinfo : EIATTR_MIN_STACK_SIZE
	.align		4
.L_1045:
        /*1884*/ 	.byte	0x04, 0x12
        /*1886*/ 	.short	(.L_1047 - .L_1046)
	.align		4
.L_1046:
        /*1888*/ 	.word	index@(_ZN10layer_norm13ln_bwd_kernelINS_13Kernel_traitsI6__halfS2_fS2_fjLj768ELj1ELj4ELj1ELj16ENS_18Kernel_traits_baseILj768ES2_S2_fS2_fjLj128EEEEELb0ELb0ELb1ELb1EEEvNS_9BwdParamsE)
        /*188c*/ 	.word	0x00000000


	//----- nvinfo : EIATTR_MIN_STACK_SIZE
	.align		4
.L_1047:
        /*1890*/ 	.byte	0x04, 0x12
        /*1892*/ 	.short	(.L_1049 - .L_1048)
	.align		4
.L_1048:
        /*1894*/ 	.word	index@(_ZN10layer_norm13ln_bwd_kernelINS_13Kernel_traitsI6__halfS2_fS2_fjLj768ELj1ELj4ELj1ELj16ENS_18Kernel_traits_baseILj768ES2_S2_fS2_fjLj128EEEEELb0ELb1ELb0ELb0EEEvNS_9BwdParamsE)
        /*1898*/ 	.word	0x00000000


	//----- nvinfo : EIATTR_MIN_STACK_SIZE
	.align		4
.L_1049:
        /*189c*/ 	.byte	0x04, 0x12
        /*189e*/ 	.short	(.L_1051 - .L_1050)
	.align		4
.L_1050:
        /*18a0*/ 	.word	index@(_ZN10layer_norm13ln_bwd_kernelINS_13Kernel_traitsI6__halfS2_fS2_fjLj768ELj1ELj4ELj1ELj16ENS_18Kernel_traits_baseILj768ES2_S2_fS2_fjLj128EEEEELb0ELb1ELb0ELb1EEEvNS_9BwdParamsE)
        /*18a4*/ 	.word	0x00000000


	//----- nvinfo : EIATTR_MIN_STACK_SIZE
	.align		4
.L_1051:
        /*18a8*/ 	.byte	0x04, 0x12
        /*18aa*/ 	.short	(.L_1053 - .L_1052)
	.align		4
.L_1052:
        /*18ac*/ 	.word	index@(_ZN10layer_norm13ln_bwd_kernelINS_13Kernel_traitsI6__halfS2_fS2_fjLj768ELj1ELj4ELj1ELj16ENS_18Kernel_traits_baseILj768ES2_S2_fS2_fjLj128EEEEELb0ELb1ELb1ELb0EEEvNS_9BwdParamsE)
        /*18b0*/ 	.word	0x00000000


	//----- nvinfo : EIATTR_MIN_STACK_SIZE
	.align		4
.L_1053:
        /*18b4*/ 	.byte	0x04, 0x12
        /*18b6*/ 	.short	(.L_1055 - .L_1054)
	.align		4
.L_1054:
        /*18b8*/ 	.word	index@(_ZN10layer_norm13ln_bwd_kernelINS_13Kernel_traitsI6__halfS2_fS2_fjLj768ELj1ELj4ELj1ELj16ENS_18Kernel_traits_baseILj768ES2_S2_fS2_fjLj128EEEEELb0ELb1ELb1ELb1EEEvNS_9BwdParamsE)
        /*18bc*/ 	.word	0x00000000


	//----- nvinfo : EIATTR_MIN_STACK_SIZE
	.align		4
.L_1055:
        /*18c0*/ 	.byte	0x04, 0x12
        /*18c2*/ 	.short	(.L_1057 - .L_1056)
	.align		4
.L_1056:
        /*18c4*/ 	.word	index@(_ZN10layer_norm13ln_bwd_kernelINS_13Kernel_traitsI6__halfS2_fS2_fjLj768ELj1ELj4ELj1ELj16ENS_18Kernel_traits_baseILj768ES2_S2_fS2_fjLj128EEEEELb1ELb0ELb0ELb0EEEvNS_9BwdParamsE)
        /*18c8*/ 	.word	0x00000018


	//----- nvinfo : EIATTR_MIN_STACK_SIZE
	.align		4
.L_1057:
        /*18cc*/ 	.byte	0x04, 0x12
        /*18ce*/ 	.short	(.L_1059 - .L_1058)
	.align		4
.L_1058:
        /*18d0*/ 	.word	index@(_ZN10layer_norm13ln_bwd_kernelINS_13Kernel_traitsI6__halfS2_fS2_fjLj768ELj1ELj4ELj1ELj16ENS_18Kernel_traits_baseILj768ES2_S2_fS2_fjLj128EEEEELb1ELb0ELb0ELb1EEEvNS_9BwdParamsE)
        /*18d4*/ 	.word	0x00000000


	//----- nvinfo : EIATTR_MIN_STACK_SIZE
	.align		4
.L_1059:
        /*18d8*/ 	.byte	0x04, 0x12
        /*18da*/ 	.short	(.L_1061 - .L_1060)
	.align		4
.L_1060:
        /*18dc*/ 	.word	index@(_ZN10layer_norm22ln_bwd_finalize_kernelINS_22Kernel_traits_finalizeILj768E6__halfS2_fS2_fjLb0ELj1024ELj4ENS_18Kernel_traits_baseILj768ES2_S2_fS2_fjLj1024EEEEELb0ELb0EEEvNS_9BwdParamsE)
        /*18e0*/ 	.word	0x00000000


	//----- nvinfo : EIATTR_MIN_STACK_SIZE
	.align		4
.L_1061:
        /*18e4*/ 	.byte	0x04, 0x12
        /*18e6*/ 	.short	(.L_1063 - .L_1062)
	.align		4
.L_1062:
        /*18e8*/ 	.word	index@(_ZN10layer_norm13ln_bwd_kernelINS_13Kernel_traitsI6__halfS2_fS2_fjLj768ELj1ELj4ELj1ELj16ENS_18Kernel_traits_baseILj768ES2_S2_fS2_fjLj128EEEEELb1ELb0ELb1ELb0EEEvNS_9BwdParamsE)
        /*18ec*/ 	.word	0x00000000


	//----- nvinfo : EIATTR_MIN_STACK_SIZE
	.align		4
.L_1063:
        /*18f0*/ 	.byte	0x04, 0x12
        /*18f2*/ 	.short	(.L_1065 - .L_1064)
	.align		4
.L_1064:
        /*18f4*/ 	.word	index@(_ZN10layer_norm22ln_bwd_finalize_kernelINS_22Kernel_traits_finalizeILj768E6__halfS2_fS2_fjLb0ELj1024ELj4ENS_18Kernel_traits_baseILj768ES2_S2_fS2_fjLj1024EEEEELb0ELb1EEEvNS_9BwdParamsE)
        /*18f8*/ 	.word	0x00000000


	//----- nvinfo : EIATTR_MIN_STACK_SIZE
	.align		4
.L_1065:
        /*18fc*/ 	.byte	0x04, 0x12
        /*18fe*/ 	.short	(.L_1067 - .L_1066)
	.align		4
.L_1066:
        /*1900*/ 	.word	index@(_ZN10layer_norm13ln_bwd_kernelINS_13Kernel_traitsI6__halfS2_fS2_fjLj768ELj1ELj4ELj1ELj16ENS_18Kernel_traits_baseILj768ES2_S2_fS2_fjLj128EEEEELb1ELb0ELb1ELb1EEEvNS_9BwdParamsE)
        /*1904*/ 	.word	0x00000000


	//----- nvinfo : EIATTR_MIN_STACK_SIZE
	.align		4
.L_1067:
        /*1908*/ 	.byte	0x04, 0x12
        /*190a*/ 	.short	(.L_1069 - .L_1068)
	.align		4
.L_1068:
        /*190c*/ 	.word	index@(_ZN10layer_norm13ln_bwd_kernelINS_13Kernel_traitsI6__halfS2_fS2_fjLj768ELj1ELj4ELj1ELj16ENS_18Kernel_traits_baseILj768ES2_S2_fS2_fjLj128EEEEELb1ELb1ELb0ELb0EEEvNS_9BwdParamsE)
        /*1910*/ 	.word	0x00000000


	//----- nvinfo : EIATTR_MIN_STACK_SIZE
	.align		4
.L_1069:
        /*1914*/ 	.byte	0x04, 0x12
        /*1916*/ 	.short	(.L_1071 - .L_1070)
	.align		4
.L_1070:
        /*1918*/ 	.word	index@(_ZN10layer_norm13ln_bwd_kernelINS_13Kernel_traitsI6__halfS2_fS2_fjLj768ELj1ELj4ELj1ELj16ENS_18Kernel_traits_baseILj768ES2_S2_fS2_fjLj128EEEEELb1ELb1ELb0ELb1EEEvNS_9BwdParamsE)
        /*191c*/ 	.word	0x00000000


	//----- nvinfo : EIATTR_MIN_STACK_SIZE
	.align		4
.L_1071:
        /*1920*/ 	.byte	0x04, 0x12
        /*1922*/ 	.short	(.L_1073 - .L_1072)
	.align		4
.L_1072:
        /*1924*/ 	.word	index@(_ZN10layer_norm22ln_bwd_finalize_kernelINS_22Kernel_traits_finalizeILj768E6__halfS2_fS2_fjLb1ELj1024ELj4ENS_18Kernel_traits_baseILj768ES2_S2_fS2_fjLj1024EEEEELb1ELb0EEEvNS_9BwdParamsE)
        /*1928*/ 	.word	0x00000000


	//----- nvinfo : EIATTR_MIN_STACK_SIZE
	.align		4
.L_1073:
        /*192c*/ 	.byte	0x04, 0x12
        /*192e*/ 	.short	(.L_1075 - .L_1074)
	.align		4
.L_1074:
        /*1930*/ 	.word	index@(_ZN10layer_norm13ln_bwd_kernelINS_13Kernel_traitsI6__halfS2_fS2_fjLj768ELj1ELj4ELj1ELj16ENS_18Kernel_traits_baseILj768ES2_S2_fS2_fjLj128EEEEELb1ELb1ELb1ELb0EEEvNS_9BwdParamsE)
        /*1934*/ 	.word	0x00000000


	//----- nvinfo : EIATTR_MIN_STACK_SIZE
	.align		4
.L_1075:
        /*1938*/ 	.byte	0x04, 0x12
        /*193a*/ 	.short	(.L_1077 - .L_1076)
	.align		4
.L_1076:
        /*193c*/ 	.word	index@(_ZN10layer_norm22ln_bwd_finalize_kernelINS_22Kernel_traits_finalizeILj768E6__halfS2_fS2_fjLb1ELj1024ELj4ENS_18Kernel_traits_baseILj768ES2_S2_fS2_fjLj1024EEEEELb1ELb1EEEvNS_9BwdParamsE)
        /*1940*/ 	.word	0x00000000


	//----- nvinfo : EIATTR_MIN_STACK_SIZE
	.align		4
.L_1077:
        /*1944*/ 	.byte	0x04, 0x12
        /*1946*/ 	.short	(.L_1079 - .L_1078)
	.align		4
.L_1078:
        /*1948*/ 	.word	index@(_ZN10layer_norm13ln_bwd_kernelINS_13Kernel_traitsI6__halfS2_fS2_fjLj768ELj1ELj4ELj1ELj16ENS_18Kernel_traits_baseILj768ES2_S2_fS2_fjLj128EEEEELb1ELb1ELb1ELb1EEEvNS_9BwdParamsE)
        /*194c*/ 	.word	0x00000000


	//----- nvinfo : EIATTR_MIN_STACK_SIZE
	.align		4
.L_1079:
        /*1950*/ 	.byte	0x04, 0x12
        /*1952*/ 	.short	(.L_1081 - .L_1080)
	.align		4
.L_1080:
        /*1954*/ 	.word	index@(_ZN10layer_norm13ln_bwd_kernelINS_13Kernel_traitsIf6__halffS2_fjLj768ELj1ELj4ELj1ELj16ENS_18Kernel_traits_baseILj768EfS2_fS2_fjLj128EEEEELb0ELb0ELb0ELb0EEEvNS_9BwdParamsE)
        /*1958*/ 	.word	0x00000000


	//----- nvinfo : EIATTR_MIN_STACK_SIZE
	.align		4
.L_1081:
        /*195c*/ 	.byte	0x04, 0x12
        /*195e*/ 	.short	(.L_1083 - .L_1082)
	.align		4
.L_1082:
        /*1960*/ 	.word	index@(_ZN10layer_norm13ln_bwd_kernelINS_13Kernel_traitsIf6__halffS2_fjLj768ELj1ELj4ELj1ELj16ENS_18Kernel_traits_baseILj768EfS2_fS2_fjLj128EEEEELb0ELb0ELb0ELb1EEEvNS_9BwdParamsE)
        /*1964*/ 	.word	0x00000000


	//----- nvinfo : EIATTR_MIN_STACK_SIZE
	.align		4
.L_1083:
        /*1968*/ 	.byte	0x04, 0x12
        /*196a*/ 	.short	(.L_1085 - .L_1084)
	.align		4
.L_1084:
        /*196c*/ 	.word	index@(_ZN10layer_norm13ln_bwd_kernelINS_13Kernel_traitsIf6__halffS2_fjLj768ELj1ELj4ELj1ELj16ENS_18Kernel_traits_baseILj768EfS2_fS2_fjLj128EEEEELb0ELb0ELb1ELb0EEEvNS_9BwdParamsE)
        /*1970*/ 	.word	0x00000000


	//----- nvinfo : EIATTR_MIN_STACK_SIZE
	.align		4
.L_1085:
        /*1974*/ 	.byte	0x04, 0x12
        /*1976*/ 	.short	(.L_1087 - .L_1086)
	.align		4
.L_1086:
        /*1978*/ 	.word	index@(_ZN10layer_norm13ln_bwd_kernelINS_13Kernel_traitsIf6__halffS2_fjLj768ELj1ELj4ELj1ELj16ENS_18Kernel_traits_baseILj768EfS2_fS2_fjLj128EEEEELb0ELb0ELb1ELb1EEEvNS_9BwdParamsE)
        /*197c*/ 	.word	0x00000000


	//----- nvinfo : EIATTR_MIN_STACK_SIZE
	.align		4
.L_1087:
        /*1980*/ 	.byte	0x04, 0x12
        /*1982*/ 	.short	(.L_1089 - .L_1088)
	.align		4
.L_1088:
        /*1984*/ 	.word	index@(_ZN10layer_norm13ln_bwd_kernelINS_13Kernel_traitsIf6__halffS2_fjLj768ELj1ELj4ELj1ELj16ENS_18Kernel_traits_baseILj768EfS2_fS2_fjLj128EEEEELb0ELb1ELb0ELb0EEEvNS_9BwdParamsE)
        /*1988*/ 	.word	0x00000000


	//----- nvinfo : EIATTR_MIN_STACK_SIZE
	.align		4
.L_1089:
        /*198c*/ 	.byte	0x04, 0x12
        /*198e*/ 	.short	(.L_1091 - .L_1090)
	.align		4
.L_1090:
        /*1990*/ 	.word	index@(_ZN10layer_norm13ln_bwd_kernelINS_13Kernel_traitsIf6__halffS2_fjLj768ELj1ELj4ELj1ELj16ENS_18Kernel_traits_baseILj768EfS2_fS2_fjLj128EEEEELb0ELb1ELb0ELb1EEEvNS_9BwdParamsE)
        /*1994*/ 	.word	0x00000000


	//----- nvinfo : EIATTR_MIN_STACK_SIZE
	.align		4
.L_1091:
        /*1998*/ 	.byte	0x04, 0x12
        /*199a*/ 	.short	(.L_1093 - .L_1092)
	.align		4
.L_1092:
        /*199c*/ 	.word	index@(_ZN10layer_norm13ln_bwd_kernelINS_13Kernel_traitsIf6__halffS2_fjLj768ELj1ELj4ELj1ELj16ENS_18Kernel_traits_baseILj768EfS2_fS2_fjLj128EEEEELb0ELb1ELb1ELb0EEEvNS_9BwdParamsE)
        /*19a0*/ 	.word	0x00000000


	//----- nvinfo : EIATTR_MIN_STACK_SIZE
	.align		4
.L_1093:
        /*19a4*/ 	.byte	0x04, 0x12
        /*19a6*/ 	.short	(.L_1095 - .L_1094)
	.align		4
.L_1094:
        /*19a8*/ 	.word	index@(_ZN10layer_norm13ln_bwd_kernelINS_13Kernel_traitsIf6__halffS2_fjLj768ELj1ELj4ELj1ELj16ENS_18Kernel_traits_baseILj768EfS2_fS2_fjLj128EEEEELb0ELb1ELb1ELb1EEEvNS_9BwdParamsE)
        /*19ac*/ 	.word	0x00000000


	//----- nvinfo : EIATTR_MIN_STACK_SIZE
	.align		4
.L_1095:
        /*19b0*/ 	.byte	0x04, 0x12
        /*19b2*/ 	.short	(.L_1097 - .L_1096)
	.align		4
.L_1096:
        /*19b4*/ 	.word	index@(_ZN10layer_norm13ln_bwd_kernelINS_13Kernel_traitsIf6__halffS2_fjLj768ELj1ELj4ELj1ELj16ENS_18Kernel_traits_baseILj768EfS2_fS2_fjLj128EEEEELb1ELb0ELb0ELb0EEEvNS_9BwdParamsE)
        /*19b8*/ 	.word	0x00000000


	//----- nvinfo : EIATTR_MIN_STACK_SIZE
	.align		4
.L_1097:
        /*19bc*/ 	.byte	0x04, 0x12
        /*19be*/ 	.short	(.L_1099 - .L_1098)
	.align		4
.L_1098:
        /*19c0*/ 	.word	index@(_ZN10layer_norm13ln_bwd_kernelINS_13Kernel_traitsIf6__halffS2_fjLj768ELj1ELj4ELj1ELj16ENS_18Kernel_traits_baseILj768EfS2_fS2_fjLj128EEEEELb1ELb0ELb0ELb1EEEvNS_9BwdParamsE)
        /*19c4*/ 	.word	0x00000000


	//----- nvinfo : EIATTR_MIN_STACK_SIZE
	.align		4
.L_1099:
        /*19c8*/ 	.byte	0x04, 0x12
        /*19ca*/ 	.short	(.L_1101 - .L_1100)
	.align		4
.L_1100:
        /*19cc*/ 	.word	index@(_ZN10layer_norm22ln_bwd_finalize_kernelINS_22Kernel_traits_finalizeILj768Ef6__halffS2_fjLb0ELj1024ELj4ENS_18Kernel_traits_baseILj768EfS2_fS2_fjLj1024EEEEELb0ELb0EEEvNS_9BwdParamsE)
        /*19d0*/ 	.word	0x00000000


	//----- nvinfo : EIATTR_MIN_STACK_SIZE
	.align		4
.L_1101:
        /*19d4*/ 	.byte	0x04, 0x12
        /*19d6*/ 	.short	(.L_1103 - .L_1102)
	.align		4
.L_1102:
        /*19d8*/ 	.word	index@(_ZN10layer_norm13ln_bwd_kernelINS_13Kernel_traitsIf6__halffS2_fjLj768ELj1ELj4ELj1ELj16ENS_18Kernel_traits_baseILj768EfS2_fS2_fjLj128EEEEELb1ELb0ELb1ELb0EEEvNS_9BwdParamsE)
        /*19dc*/ 	.word	0x00000000


	//----- nvinfo : EIATTR_MIN_STACK_SIZE
	.align		4
.L_1103:
        /*19e0*/ 	.byte	0x04, 0x12
        /*19e2*/ 	.short	(.L_1105 - .L_1104)
	.align		4
.L_1104:
        /*19e4*/ 	.word	index@(_ZN10layer_norm22ln_bwd_finalize_kernelINS_22Kernel_traits_finalizeILj768Ef6__halffS2_fjLb0ELj1024ELj4ENS_18Kernel_traits_baseILj768EfS2_fS2_fjLj1024EEEEELb0ELb1EEEvNS_9BwdParamsE)
        /*19e8*/ 	.word	0x00000000


	//----- nvinfo : EIATTR_MIN_STACK_SIZE
	.align		4
.L_1105:
        /*19ec*/ 	.byte	0x04, 0x12
        /*19ee*/ 	.short	(.L_1107 - .L_1106)
	.align		4
.L_1106:
        /*19f0*/ 	.word	index@(_ZN10layer_norm13ln_bwd_kernelINS_13Kernel_traitsIf6__halffS2_fjLj768ELj1ELj4ELj1ELj16ENS_18Kernel_traits_baseILj768EfS2_fS2_fjLj128EEEEELb1ELb0ELb1ELb1EEEvNS_9BwdParamsE)
        /*19f4*/ 	.word	0x00000000


	//----- nvinfo : EIATTR_MIN_STACK_SIZE
	.align		4
.L_1107:
        /*19f8*/ 	.byte	0x04, 0x12
        /*19fa*/ 	.short	(.L_1109 - .L_1108)
	.align		4
.L_1108:
        /*19fc*/ 	.word	index@(_ZN10layer_norm13ln_bwd_kernelINS_13Kernel_traitsIf6__halffS2_fjLj768ELj1ELj4ELj1ELj16ENS_18Kernel_traits_baseILj768EfS2_fS2_fjLj128EEEEELb1ELb1ELb0ELb0EEEvNS_9BwdParamsE)
        /*1a00*/ 	.word	0x00000000


	//----- nvinfo : EIATTR_MIN_STACK_SIZE
	.align		4
.L_1109:
        /*1a04*/ 	.byte	0x04, 0x12
        /*1a06*/ 	.short	(.L_1111 - .L_1110)
	.align		4
.L_1110:
        /*1a08*/ 	.word	index@(_ZN10layer_norm13ln_bwd_kernelINS_13Kernel_traitsIf6__halffS2_fjLj768ELj1ELj4ELj1ELj16ENS_18Kernel_traits_baseILj768EfS2_fS2_fjLj128EEEEELb1ELb1ELb0ELb1EEEvNS_9BwdParamsE)
        /*1a0c*/ 	.word	0x00000000


	//----- nvinfo : EIATTR_MIN_STACK_SIZE
	.align		4
.L_1111:
        /*1a10*/ 	.byte	0x04, 0x12
        /*1a12*/ 	.short	(.L_1113 - .L_1112)
	.align		4
.L_1112:
        /*1a14*/ 	.word	index@(_ZN10layer_norm22ln_bwd_finalize_kernelINS_22Kernel_traits_finalizeILj768Ef6__halffS2_fjLb1ELj1024ELj4ENS_18Kernel_traits_baseILj768EfS2_fS2_fjLj1024EEEEELb1ELb0EEEvNS_9BwdParamsE)
        /*1a18*/ 	.word	0x00000000


	//----- nvinfo : EIATTR_MIN_STACK_SIZE
	.align		4
.L_1113:
        /*1a1c*/ 	.byte	0x04, 0x12
        /*1a1e*/ 	.short	(.L_1115 - .L_1114)
	.align		4
.L_1114:
        /*1a20*/ 	.word	index@(_ZN10layer_norm13ln_bwd_kernelINS_13Kernel_traitsIf6__halffS2_fjLj768ELj1ELj4ELj1ELj16ENS_18Kernel_traits_baseILj768EfS2_fS2_fjLj128EEEEELb1ELb1ELb1ELb0EEEvNS_9BwdParamsE)
        /*1a24*/ 	.word	0x00000000


	//----- nvinfo : EIATTR_MIN_STACK_SIZE
	.align		4
.L_1115:
        /*1a28*/ 	.byte	0x04, 0x12
        /*1a2a*/ 	.short	(.L_1117 - .L_1116)
	.align		4
.L_1116:
        /*1a2c*/ 	.word	index@(_ZN10layer_norm22ln_bwd_finalize_kernelINS_22Kernel_traits_finalizeILj768Ef6__halffS2_fjLb1ELj1024ELj4ENS_18Kernel_traits_baseILj768EfS2_fS2_fjLj1024EEEEELb1ELb1EEEvNS_9BwdParamsE)
        /*1a30*/ 	.word	0x00000000


	//----- nvinfo : EIATTR_MIN_STACK_SIZE
	.align		4
.L_1117:
        /*1a34*/ 	.byte	0x04, 0x12
        /*1a36*/ 	.short	(.L_1119 - .L_1118)
	.align		4
.L_1118:
        /*1a38*/ 	.word	index@(_ZN10layer_norm13ln_bwd_kernelINS_13Kernel_traitsIf6__halffS2_fjLj768ELj1ELj4ELj1ELj16ENS_18Kernel_traits_baseILj768EfS2_fS2_fjLj128EEEEELb1ELb1ELb1ELb1EEEvNS_9BwdParamsE)
        /*1a3c*/ 	.word	0x00000000


	//----- nvinfo : EIATTR_MIN_STACK_SIZE
	.align		4
.L_1119:
        /*1a40*/ 	.byte	0x04, 0x12
        /*1a42*/ 	.short	(.L_1121 - .L_1120)
	.align		4
.L_1120:
        /*1a44*/ 	.word	index@(_ZN10layer_norm13ln_bwd_kernelINS_13Kernel_traitsI6__halfffffjLj768ELj1ELj4ELj1ELj16ENS_18Kernel_traits_baseILj768ES2_ffffjLj128EEEEELb0ELb0ELb0ELb0EEEvNS_9BwdParamsE)
        /*1a48*/ 	.word	0x00000000


	//----- nvinfo : EIATTR_MIN_STACK_SIZE
	.align		4
.L_1121:
        /*1a4c*/ 	.byte	0x04, 0x12
        /*1a4e*/ 	.short	(.L_1123 - .L_1122)
	.align		4
.L_1122:
        /*1a50*/ 	.word	index@(_ZN10layer_norm13ln_bwd_kernelINS_13Kernel_traitsI6__halfffffjLj768ELj1ELj4ELj1ELj16ENS_18Kernel_traits_baseILj768ES2_ffffjLj128EEEEELb0ELb0ELb0ELb1EEEvNS_9BwdParamsE)
        /*1a54*/ 	.word	0x00000000


	//----- nvinfo : EIATTR_MIN_STACK_SIZE
	.align		4
.L_1123:
        /*1a58*/ 	.byte	0x04, 0x12
        /*1a5a*/ 	.short	(.L_1125 - .L_1124)
	.align		4
.L_1124:
        /*1a5c*/ 	.word	index@(_ZN10layer_norm13ln_bwd_kernelINS_13Kernel_traitsI6__halfffffjLj768ELj1ELj4ELj1ELj16ENS_18Kernel_traits_baseILj768ES2_ffffjLj128EEEEELb0ELb0ELb1ELb0EEEvNS_9BwdParamsE)
        /*1a60*/ 	.word	0x00000000


	//----- nvinfo : EIATTR_MIN_STACK_SIZE
	.align		4
.L_1125:
        /*1a64*/ 	.byte	0x04, 0x12
        /*1a66*/ 	.short	(.L_1127 - .L_1126)
	.align		4
.L_1126:
        /*1a68*/ 	.word	index@(_ZN10layer_norm13ln_bwd_kernelINS_13Kernel_traitsI6__halfffffjLj768ELj1ELj4ELj1ELj16ENS_18Kernel_traits_baseILj768ES2_ffffjLj128EEEEELb0ELb0ELb1ELb1EEEvNS_9BwdParamsE)
        /*1a6c*/ 	.word	0x00000000


	//----- nvinfo : EIATTR_MIN_STACK_SIZE
	.align		4
.L_1127:
        /*1a70*/ 	.byte	0x04, 0x12
        /*1a72*/ 	.short	(.L_1129 - .L_1128)
	.align		4
.L_1128:
        /*1a74*/ 	.word	index@(_ZN10layer_norm13ln_bwd_kernelINS_13Kernel_traitsI6__halfffffjLj768ELj1ELj4ELj1ELj16ENS_18Kernel_traits_baseILj768ES2_ffffjLj128EEEEELb0ELb1ELb0ELb0EEEvNS_9BwdParamsE)
        /*1a78*/ 	.word	0x00000000


	//----- nvinfo : EIATTR_MIN_STACK_SIZE
	.align		4
.L_1129:
        /*1a7c*/ 	.byte	0x04, 0x12
        /*1a7e*/ 	.short	(.L_1131 - .L_1130)
	.align		4
.L_1130:
        /*1a80*/ 	.word	index@(_ZN10layer_norm13ln_bwd_kernelINS_13Kernel_traitsI6__halfffffjLj768ELj1ELj4ELj1ELj16ENS_18Kernel_traits_baseILj768ES2_ffffjLj128EEEEELb0ELb1ELb0ELb1EEEvNS_9BwdParamsE)
        /*1a84*/ 	.word	0x00000000


	//----- nvinfo : EIATTR_MIN_STACK_SIZE
	.align		4
.L_1131:
        /*1a88*/ 	.byte	0x04, 0x12
        /*1a8a*/ 	.short	(.L_1133 - .L_1132)
	.align		4
.L_1132:
        /*1a8c*/ 	.word	index@(_ZN10layer_norm13ln_bwd_kernelINS_13Kernel_traitsI6__halfffffjLj768ELj1ELj4ELj1ELj16ENS_18Kernel_traits_baseILj768ES2_ffffjLj128EEEEELb0ELb1ELb1ELb0EEEvNS_9BwdParamsE)
        /*1a90*/ 	.word	0x00000000


	//----- nvinfo : EIATTR_MIN_STACK_SIZE
	.align		4
.L_1133:
        /*1a94*/ 	.byte	0x04, 0x12
        /*1a96*/ 	.short	(.L_1135 - .L_1134)
	.align		4
.L_1134:
        /*1a98*/ 	.word	index@(_ZN10layer_norm13ln_bwd_kernelINS_13Kernel_traitsI6__halfffffjLj768ELj1ELj4ELj1ELj16ENS_18Kernel_traits_baseILj768ES2_ffffjLj128EEEEELb0ELb1ELb1ELb1EEEvNS_9BwdParamsE)
        /*1a9c*/ 	.word	0x00000000


	//----- nvinfo : EIATTR_MIN_STACK_SIZE
	.align		4
.L_1135:
        /*1aa0*/ 	.byte	0x04, 0x12
        /*1aa2*/ 	.short	(.L_1137 - .L_1136)
	.align		4
.L_1136:
        /*1aa4*/ 	.word	index@(_ZN10layer_norm13ln_bwd_kernelINS_13Kernel_traitsI6__halfffffjLj768ELj1ELj4ELj1ELj16ENS_18Kernel_traits_baseILj768ES2_ffffjLj128EEEEELb1ELb0ELb0ELb0EEEvNS_9BwdParamsE)
        /*1aa8*/ 	.word	0x00000000


	//----- nvinfo : EIATTR_MIN_STACK_SIZE
	.align		4
.L_1137:
        /*1aac*/ 	.byte	0x04, 0x12
        /*1aae*/ 	.short	(.L_1139 - .L_1138)
	.align		4
.L_1138:
        /*1ab0*/ 	.word	index@(_ZN10layer_norm13ln_bwd_kernelINS_13Kernel_traitsI6__halfffffjLj768ELj1ELj4ELj1ELj16ENS_18Kernel_traits_baseILj768ES2_ffffjLj128EEEEELb1ELb0ELb0ELb1EEEvNS_9BwdParamsE)
        /*1ab4*/ 	.word	0x00000000


	//----- nvinfo : EIATTR_MIN_STACK_SIZE
	.align		4
.L_1139:
        /*1ab8*/ 	.byte	0x04, 0x12
        /*1aba*/ 	.short	(.L_1141 - .L_1140)
	.align		4
.L_1140:
        /*1abc*/ 	.word	index@(_ZN10layer_norm22ln_bwd_finalize_kernelINS_22Kernel_traits_finalizeILj768E6__halfffffjLb0ELj1024ELj4ENS_18Kernel_traits_baseILj768ES2_ffffjLj1024EEEEELb0ELb0EEEvNS_9BwdParamsE)
        /*1ac0*/ 	.word	0x00000000


	//----- nvinfo : EIATTR_MIN_STACK_SIZE
	.align		4
.L_1141:
        /*1ac4*/ 	.byte	0x04, 0x12
        /*1ac6*/ 	.short	(.L_1143 - .L_1142)
	.align		4
.L_1142:
        /*1ac8*/ 	.word	index@(_ZN10layer_norm13ln_bwd_kernelINS_13Kernel_traitsI6__halfffffjLj768ELj1ELj4ELj1ELj16ENS_18Kernel_traits_baseILj768ES2_ffffjLj128EEEEELb1ELb0ELb1ELb0EEEvNS_9BwdParamsE)
        /*1acc*/ 	.word	0x00000000


	//----- nvinfo : EIATTR_MIN_STACK_SIZE
	.align		4
.L_1143:
        /*1ad0*/ 	.byte	0x04, 0x12
        /*1ad2*/ 	.short	(.L_1145 - .L_1144)
	.align		4
.L_1144:
        /*1ad4*/ 	.word	index@(_ZN10layer_norm22ln_bwd_finalize_kernelINS_22Kernel_traits_finalizeILj768E6__halfffffjLb0ELj1024ELj4ENS_18Kernel_traits_baseILj768ES2_ffffjLj1024EEEEELb0ELb1EEEvNS_9BwdParamsE)
        /*1ad8*/ 	.word	0x00000000


	//----- nvinfo : EIATTR_MIN_STACK_SIZE
	.align		4
.L_1145:
        /*1adc*/ 	.byte	0x04, 0x12
        /*1ade*/ 	.short	(.L_1147 - .L_1146)
	.align		4
.L_1146:
        /*1ae0*/ 	.word	index@(_ZN10layer_norm13ln_bwd_kernelINS_13Kernel_traitsI6__halfffffjLj768ELj1ELj4ELj1ELj16ENS_18Kernel_traits_baseILj768ES2_ffffjLj128EEEEELb1ELb0ELb1ELb1EEEvNS_9BwdParamsE)
        /*1ae4*/ 	.word	0x00000000


	//----- nvinfo : EIATTR_MIN_STACK_SIZE
	.align		4
.L_1147:
        /*1ae8*/ 	.byte	0x04, 0x12
        /*1aea*/ 	.short	(.L_1149 - .L_1148)
	.align		4
.L_1148:
        /*1aec*/ 	.word	index@(_ZN10layer_norm13ln_bwd_kernelINS_13Kernel_traitsI6__halfffffjLj768ELj1ELj4ELj1ELj16ENS_18Kernel_traits_baseILj768ES2_ffffjLj128EEEEELb1ELb1ELb0ELb0EEEvNS_9BwdParamsE)
        /*1af0*/ 	.word	0x00000000


	//----- nvinfo : EIATTR_MIN_STACK_SIZE
	.align		4
.L_1149:
        /*1af4*/ 	.byte	0x04, 0x12
        /*1af6*/ 	.short	(.L_1151 - .L_1150)
	.align		4
.L_1150:
        /*1af8*/ 	.word	index@(_ZN10layer_norm13ln_bwd_kernelINS_13Kernel_traitsI6__halfffffjLj768ELj1ELj4ELj1ELj16ENS_18Kernel_traits_baseILj768ES2_ffffjLj128EEEEELb1ELb1ELb0ELb1EEEvNS_9BwdParamsE)
        /*1afc*/ 	.word	0x00000000


	//----- nvinfo : EIATTR_MIN_STACK_SIZE
	.align		4
.L_1151:
        /*1b00*/ 	.byte	0x04, 0x12
        /*1b02*/ 	.short	(.L_1153 - .L_1152)
	.align		4
.L_1152:
        /*1b04*/ 	.word	index@(_ZN10layer_norm22ln_bwd_finalize_kernelINS_22Kernel_traits_finalizeILj768E6__halfffffjLb1ELj1024ELj4ENS_18Kernel_traits_baseILj768ES2_ffffjLj1024EEEEELb1ELb0EEEvNS_9BwdParamsE)
        /*1b08*/ 	.word	0x00000000


	//----- nvinfo : EIATTR_MIN_STACK_SIZE
	.align		4
.L_1153:
        /*1b0c*/ 	.byte	0x04, 0x12
        /*1b0e*/ 	.short	(.L_1155 - .L_1154)
	.align		4
.L_1154:
        /*1b10*/ 	.word	index@(_ZN10layer_norm13ln_bwd_kernelINS_13Kernel_traitsI6__halfffffjLj768ELj1ELj4ELj1ELj16ENS_18Kernel_traits_baseILj768ES2_ffffjLj128EEEEELb1ELb1ELb1ELb0EEEvNS_9BwdParamsE)
        /*1b14*/ 	.word	0x00000000


	//----- nvinfo : EIATTR_MIN_STACK_SIZE
	.align		4
.L_1155:
        /*1b18*/ 	.byte	0x04, 0x12
        /*1b1a*/ 	.short	(.L_1157 - .L_1156)
	.align		4
.L_1156:
        /*1b1c*/ 	.word	index@(_ZN10layer_norm22ln_bwd_finalize_kernelINS_22Kernel_traits_finalizeILj768E6__halfffffjLb1ELj1024ELj4ENS_18Kernel_traits_baseILj768ES2_ffffjLj1024EEEEELb1ELb1EEEvNS_9BwdParamsE)
        /*1b20*/ 	.word	0x00000000


	//----- nvinfo : EIATTR_MIN_STACK_SIZE
	.align		4
.L_1157:
        /*1b24*/ 	.byte	0x04, 0x12
        /*1b26*/ 	.short	(.L_1159 - .L_1158)
	.align		4
.L_1158:
        /*1b28*/ 	.word	index@(_ZN10layer_norm13ln_bwd_kernelINS_13Kernel_traitsI6__halfffffjLj768ELj1ELj4ELj1ELj16ENS_18Kernel_traits_baseILj768ES2_ffffjLj128EEEEELb1ELb1ELb1ELb1EEEvNS_9BwdParamsE)
        /*1b2c*/ 	.word	0x00000000


	//----- nvinfo : EIATTR_MIN_STACK_SIZE
	.align		4
.L_1159:
        /*1b30*/ 	.byte	0x04, 0x12
        /*1b32*/ 	.short	(.L_1161 - .L_1160)
	.align		4
.L_1160:
        /*1b34*/ 	.word	index@(_ZN10layer_norm13ln_bwd_kernelINS_13Kernel_traitsIfffffjLj768ELj1ELj4ELj1ELj16ENS_18Kernel_traits_baseILj768EfffffjLj128EEEEELb0ELb0ELb0ELb0EEEvNS_9BwdParamsE)
        /*1b38*/ 	.word	0x00000000


	//----- nvinfo : EIATTR_MIN_STACK_SIZE
	.align		4
.L_1161:
        /*1b3c*/ 	.byte	0x04, 0x12
        /*1b3e*/ 	.short	(.L_1163 - .L_1162)
	.align		4
.L_1162:
        /*1b40*/ 	.word	index@(_ZN10layer_norm13ln_bwd_kernelINS_13Kernel_traitsIfffffjLj768ELj1ELj4ELj1ELj16ENS_18Kernel_traits_baseILj768EfffffjLj128EEEEELb0ELb0ELb0ELb1EEEvNS_9BwdParamsE)
        /*1b44*/ 	.word	0x00000000


	//----- nvinfo : EIATTR_MIN_STACK_SIZE
	.align		4
.L_1163:
        /*1b48*/ 	.byte	0x04, 0x12
        /*1b4a*/ 	.short	(.L_1165 - .L_1164)
	.align		4
.L_1164:
        /*1b4c*/ 	.word	index@(_ZN10layer_norm13ln_bwd_kernelINS_13Kernel_traitsIfffffjLj768ELj1ELj4ELj1ELj16ENS_18Kernel_traits_baseILj768EfffffjLj128EEEEELb0ELb0ELb1ELb0EEEvNS_9BwdParamsE)
        /*1b50*/ 	.word	0x00000000


	//----- nvinfo : EIATTR_MIN_STACK_SIZE
	.align		4
.L_1165:
        /*1b54*/ 	.byte	0x04, 0x12
        /*1b56*/ 	.short	(.L_1167 - .L_1166)
	.align		4
.L_1166:
        /*1b58*/ 	.word	index@(_ZN10layer_norm13ln_bwd_kernelINS_13Kernel_traitsIfffffjLj768ELj1ELj4ELj1ELj16ENS_18Kernel_traits_baseILj768EfffffjLj128EEEEELb0ELb0ELb1ELb1EEEvNS_9BwdParamsE)
        /*1b5c*/ 	.word	0x00000000


	//----- nvinfo : EIATTR_MIN_STACK_SIZE
	.align		4
.L_1167:
        /*1b60*/ 	.byte	0x04, 0x12
        /*1b62*/ 	.short	(.L_1169 - .L_1168)
	.align		4
.L_1168:
        /*1b64*/ 	.word	index@(_ZN10layer_norm13ln_bwd_kernelINS_13Kernel_traitsIfffffjLj768ELj1ELj4ELj1ELj16ENS_18Kernel_traits_baseILj768EfffffjLj128EEEEELb0ELb1ELb0ELb0EEEvNS_9BwdParamsE)
        /*1b68*/ 	.word	0x00000000


	//----- nvinfo : EIATTR_MIN_STACK_SIZE
	.align		4
.L_1169:
        /*1b6c*/ 	.byte	0x04, 0x12
        /*1b6e*/ 	.short	(.L_1171 - .L_1170)
	.align		4
.L_1170:
        /*1b70*/ 	.word	index@(_ZN10layer_norm13ln_bwd_kernelINS_13Kernel_traitsIfffffjLj768ELj1ELj4ELj1ELj16ENS_18Kernel_traits_baseILj768EfffffjLj128EEEEELb0ELb1ELb0ELb1EEEvNS_9BwdParamsE)
        /*1b74*/ 	.word	0x00000010


	//----- nvinfo : EIATTR_MIN_STACK_SIZE
	.align		4
.L_1171:
        /*1b78*/ 	.byte	0x04, 0x12
        /*1b7a*/ 	.short	(.L_1173 - .L_1172)
	.align		4
.L_1172:
        /*1b7c*/ 	.word	index@(_ZN10layer_norm13ln_bwd_kernelINS_13Kernel_traitsIfffffjLj768ELj1ELj4ELj1ELj16ENS_18Kernel_traits_baseILj768EfffffjLj128EEEEELb0ELb1ELb1ELb0EEEvNS_9BwdParamsE)
        /*1b80*/ 	.word	0x00000000


	//----- nvinfo : EIATTR_MIN_STACK_SIZE
	.align		4
.L_1173:
        /*1b84*/ 	.byte	0x04, 0x12
        /*1b86*/ 	.short	(.L_1175 - .L_1174)
	.align		4
.L_1174:
        /*1b88*/ 	.word	index@(_ZN10layer_norm13ln_bwd_kernelINS_13Kernel_traitsIfffffjLj768ELj1ELj4ELj1ELj16ENS_18Kernel_traits_baseILj768EfffffjLj128EEEEELb0ELb1ELb1ELb1EEEvNS_9BwdParamsE)
        /*1b8c*/ 	.word	0x00000000


	//----- nvinfo : EIATTR_MIN_STACK_SIZE
	.align		4
.L_1175:
        /*1b90*/ 	.byte	0x04, 0x12
        /*1b92*/ 	.short	(.L_1177 - .L_1176)
	.align		4
.L_1176:
        /*1b94*/ 	.word	index@(_ZN10layer_norm13ln_bwd_kernelINS_13Kernel_traitsIfffffjLj768ELj1ELj4ELj1ELj16ENS_18Kernel_traits_baseILj768EfffffjLj128EEEEELb1ELb0ELb0ELb0EEEvNS_9BwdParamsE)
        /*1b98*/ 	.word	0x00000000


	//----- nvinfo : EIATTR_MIN_STACK_SIZE
	.align		4
.L_1177:
        /*1b9c*/ 	.byte	0x04, 0x12
        /*1b9e*/ 	.short	(.L_1179 - .L_1178)
	.align		4
.L_1178:
        /*1ba0*/ 	.word	index@(_ZN10layer_norm13ln_bwd_kernelINS_13Kernel_traitsIfffffjLj768ELj1ELj4ELj1ELj16ENS_18Kernel_traits_baseILj768EfffffjLj128EEEEELb1ELb0ELb0ELb1EEEvNS_9BwdParamsE)
        /*1ba4*/ 	.word	0x00000000


	//----- nvinfo : EIATTR_MIN_STACK_SIZE
	.align		4
.L_1179:
        /*1ba8*/ 	.byte	0x04, 0x12
        /*1baa*/ 	.short	(.L_1181 - .L_1180)
	.align		4
.L_1180:
        /*1bac*/ 	.word	index@(_ZN10layer_norm22ln_bwd_finalize_kernelINS_22Kernel_traits_finalizeILj768EfffffjLb0ELj1024ELj4ENS_18Kernel_traits_baseILj768EfffffjLj1024EEEEELb0ELb0EEEvNS_9BwdParamsE)
        /*1bb0*/ 	.word	0x00000000


	//----- nvinfo : EIATTR_MIN_STACK_SIZE
	.align		4
.L_1181:
        /*1bb4*/ 	.byte	0x04, 0x12
        /*1bb6*/ 	.short	(.L_1183 - .L_1182)
	.align		4
.L_1182:
        /*1bb8*/ 	.word	index@(_ZN10layer_norm13ln_bwd_kernelINS_13Kernel_traitsIfffffjLj768ELj1ELj4ELj1ELj16ENS_18Kernel_traits_baseILj768EfffffjLj128EEEEELb1ELb0ELb1ELb0EEEvNS_9BwdParamsE)
        /*1bbc*/ 	.word	0x00000000


	//----- nvinfo : EIATTR_MIN_STACK_SIZE
	.align		4
.L_1183:
        /*1bc0*/ 	.byte	0x04, 0x12
        /*1bc2*/ 	.short	(.L_1185 - .L_1184)
	.align		4
.L_1184:
        /*1bc4*/ 	.word	index@(_ZN10layer_norm22ln_bwd_finalize_kernelINS_22Kernel_traits_finalizeILj768EfffffjLb0ELj1024ELj4ENS_18Kernel_traits_baseILj768EfffffjLj1024EEEEELb0ELb1EEEvNS_9BwdParamsE)
        /*1bc8*/ 	.word	0x00000000


	//----- nvinfo : EIATTR_MIN_STACK_SIZE
	.align		4
.L_1185:
        /*1bcc*/ 	.byte	0x04, 0x12
        /*1bce*/ 	.short	(.L_1187 - .L_1186)
	.align		4
.L_1186:
        /*1bd0*/ 	.word	index@(_ZN10layer_norm13ln_bwd_kernelINS_13Kernel_traitsIfffffjLj768ELj1ELj4ELj1ELj16ENS_18Kernel_traits_baseILj768EfffffjLj128EEEEELb1ELb0ELb1ELb1EEEvNS_9BwdParamsE)
        /*1bd4*/ 	.word	0x00000000


	//----- nvinfo : EIATTR_MIN_STACK_SIZE
	.align		4
.L_1187:
        /*1bd8*/ 	.byte	0x04, 0x12
        /*1bda*/ 	.short	(.L_1189 - .L_1188)
	.align		4
.L_1188:
        /*1bdc*/ 	.word	index@(_ZN10layer_norm13ln_bwd_kernelINS_13Kernel_traitsIfffffjLj768ELj1ELj4ELj1ELj16ENS_18Kernel_traits_baseILj768EfffffjLj128EEEEELb1ELb1ELb0ELb0EEEvNS_9BwdParamsE)
        /*1be0*/ 	.word	0x00000000


	//----- nvinfo : EIATTR_MIN_STACK_SIZE
	.align		4
.L_1189:
        /*1be4*/ 	.byte	0x04, 0x12
        /*1be6*/ 	.short	(.L_1191 - .L_1190)
	.align		4
.L_1190:
        /*1be8*/ 	.word	index@(_ZN10layer_norm13ln_bwd_kernelINS_13Kernel_traitsIfffffjLj768ELj1ELj4ELj1ELj16ENS_18Kernel_traits_baseILj768EfffffjLj128EEEEELb1ELb1ELb0ELb1EEEvNS_9BwdParamsE)
        /*1bec*/ 	.word	0x00000028


	//----- nvinfo : EIATTR_MIN_STACK_SIZE
	.align		4
.L_1191:
        /*1bf0*/ 	.byte	0x04, 0x12
        /*1bf2*/ 	.short	(.L_1193 - .L_1192)
	.align		4
.L_1192:
        /*1bf4*/ 	.word	index@(_ZN10layer_norm22ln_bwd_finalize_kernelINS_22Kernel_traits_finalizeILj768EfffffjLb1ELj1024ELj4ENS_18Kernel_traits_baseILj768EfffffjLj1024EEEEELb1ELb0EEEvNS_9BwdParamsE)
        /*1bf8*/ 	.word	0x00000000


	//----- nvinfo : EIATTR_MIN_STACK_SIZE
	.align		4
.L_1193:
        /*1bfc*/ 	.byte	0x04, 0x12
        /*1bfe*/ 	.short	(.L_1195 - .L_1194)
	.align		4
.L_1194:
        /*1c00*/ 	.word	index@(_ZN10layer_norm13ln_bwd_kernelINS_13Kernel_traitsIfffffjLj768ELj1ELj4ELj1ELj16ENS_18Kernel_traits_baseILj768EfffffjLj128EEEEELb1ELb1ELb1ELb0EEEvNS_9BwdParamsE)
        /*1c04*/ 	.word	0x00000000


	//----- nvinfo : EIATTR_MIN_STACK_SIZE
	.align		4
.L_1195:
        /*1c08*/ 	.byte	0x04, 0x12
        /*1c0a*/ 	.short	(.L_1197 - .L_1196)
	.align		4
.L_1196:
        /*1c0c*/ 	.word	index@(_ZN10layer_norm22ln_bwd_finalize_kernelINS_22Kernel_traits_finalizeILj768EfffffjLb1ELj1024ELj4ENS_18Kernel_traits_baseILj768EfffffjLj1024EEEEELb1ELb1EEEvNS_9BwdParamsE)
        /*1c10*/ 	.word	0x00000000


	//----- nvinfo : EIATTR_MIN_STACK_SIZE
	.align		4
.L_1197:
        /*1c14*/ 	.byte	0x04, 0x12
        /*1c16*/ 	.short	(.L_1199 - .L_1198)
	.align		4
.L_1198:
        /*1c18*/ 	.word	index@(_ZN10layer_norm13ln_bwd_kernelINS_13Kernel_traitsIfffffjLj768ELj1ELj4ELj1ELj16ENS_18Kernel_traits_baseILj768EfffffjLj128EEEEELb1ELb1ELb1ELb1EEEvNS_9BwdParamsE)
        /*1c1c*/ 	.word	0x00000000
.L_1199:


//--------------------- .nv.compat                --------------------------
	.section	.nv.compat,"",@"SHT_CUDA_COMPAT_INFO"
	.align	4
        /*0000*/ 	.byte	0x02, 0x09, 0x01, 0x00, 0x02, 0x02, 0x01, 0x00, 0x02, 0x05, 0x05, 0x00, 0x03, 0x07, 0x01, 0x01
        /*0010*/ 	.byte	0x02, 0x03, 0x00, 0x00, 0x02, 0x06, 0x01, 0x00, 0x04, 0x0b, 0x08, 0x00, 0x09, 0x00, 0x00, 0x00
        /*0020*/ 	.byte	0x00, 0x00, 0x00, 0x00


//--------------------- .nv.info._ZN10layer_norm13ln_bwd_kernelINS_13Kernel_traitsI13__nv_bfloat16S2_S2_S2_fjLj768ELj1ELj4ELj1ELj16ENS_18Kernel_traits_baseILj768ES2_S2_S2_S2_fjLj128EEEEELb0ELb0ELb0ELb0EEEvNS_9BwdParamsE --------------------------
	.section	.nv.info._ZN10layer_norm13ln_bwd_kernelINS_13Kernel_traitsI13__nv_bfloat16S2_S2_S2_fjLj768ELj1ELj4ELj1ELj16ENS_18Kernel_traits_baseILj768ES2_S2_S2_S2_fjLj128EEEEELb0ELb0ELb0ELb0EEEvNS_9BwdParamsE,"",@"SHT_CUDA_INFO"
	.sectionflags	@""
	.align	4


	//----- nvinfo : EIATTR_CUDA_API_VERSION
	.align		4
        /*0000*/ 	.byte	0x04, 0x37
        /*0002*/ 	.short	(.L_1201 - .L_1200)
.L_1200:
        /*0004*/ 	.word	0x00000082


	//----- nvinfo : EIATTR_KPARAM_INFO
	.align		4
.L_1201:
        /*0008*/ 	.byte	0x04, 0x17
        /*000a*/ 	.short	(.L_1203 - .L_1202)
.L_1202:
        /*000c*/ 	.word	0x00000000
        /*0010*/ 	.short	0x0000
        /*0012*/ 	.short	0x0000
        /*0014*/ 	.byte	0x00, 0xf0, 0xa1, 0x04


	//----- nvinfo : EIATTR_SPARSE_MMA_MASK
	.align		4
.L_1203:
        /*0018*/ 	.byte	0x03, 0x50
        /*001a*/ 	.short	0x0000


	//----- nvinfo : EIATTR_MAXREG_COUNT
	.align		4
        /*001c*/ 	.byte	0x03, 0x1b
        /*001e*/ 	.short	0x00ff


	//----- nvinfo : EIATTR_NUM_BARRIERS
	.align		4
        /*0020*/ 	.byte	0x02, 0x4c
        /*0022*/ 	.byte	0x01
	.zero		1


	//----- nvinfo : EIATTR_MERCURY_ISA_VERSION
	.align		4
        /*0024*/ 	.byte	0x03, 0x5f
        /*0026*/ 	.short	0x0101


	//----- nvinfo : EIATTR_COOP_GROUP_MASK_REGIDS
	.align		4
        /*0028*/ 	.byte	0x04, 0x29
        /*002a*/ 	.short	(.L_1205 - .L_1204)


	//   ....[0]....
.L_1204:
        /*002c*/ 	.word	0xffffffff


	//   ....[1]....
        /*0030*/ 	.word	0xffffffff


	//   ....[2]....
        /*0034*/ 	.word	0xffffffff


	//   ....[3]....
        /*0038*/ 	.word	0xffffffff


	//   ....[4]....
        /*003c*/ 	.word	0xffffffff


	//   ....[5]....
        /*0040*/ 	.word	0xffffffff


	//   ....[6]....
        /*0044*/ 	.word	0xffffffff


	//   ....[7]....
        /*0048*/ 	.word	0xffffffff


	//   ....[8]....
        /*004c*/ 	.word	0xffffffff


	//   ....[9]....
        /*0050*/ 	.word	0xffffffff


	//   ....[10]....
        /*0054*/ 	.word	0x05000098


	//   ....[11]....
        /*0058*/ 	.word	0x05000098


	//   ....[12]....
        /*005c*/ 	.word	0x05000098


	//   ....[13]....
        /*0060*/ 	.word	0x05000098


	//   ....[14]....
        /*0064*/ 	.word	0x05000098


	//   ....[15]....
        /*0068*/ 	.word	0x05000098


	//   ....[16]....
        /*006c*/ 	.word	0x05000098


	//   ....[17]....
        /*0070*/ 	.word	0x05000098


	//   ....[18]....
        /*0074*/ 	.word	0x05000098


	//   ....[19]....
        /*0078*/ 	.word	0x05000098


	//----- nvinfo : EIATTR_COOP_GROUP_INSTR_OFFSETS
	.align		4
.L_1205:
        /*007c*/ 	.byte	0x04, 0x28
        /*007e*/ 	.short	(.L_1207 - .L_1206)


	//   ....[0]....
.L_1206:
        /*0080*/ 	.word	0x00002d90


	//   ....[1]....
        /*0084*/ 	.word	0x00002da0


	//   ....[2]....
        /*0088*/ 	.word	0x00002dd0


	//   ....[3]....
        /*008c*/ 	.word	0x00002de0


	//   ....[4]....
        /*0090*/ 	.word	0x00002e10


	//   ....[5]....
        /*0094*/ 	.word	0x00002e20


	//   ....[6]....
        /*0098*/ 	.word	0x00002e50


	//   ....[7]....
        /*009c*/ 	.word	0x00002e60


	//   ....[8]....
        /*00a0*/ 	.word	0x00002e90


	//   ....[9]....
        /*00a4*/ 	.word	0x00002ea0


	//   ....[10]....
        /*00a8*/ 	.word	0x000062a0


	//   ....[11]....
        /*00ac*/ 	.word	0x00006340


	//   ....[12]....
        /*00b0*/ 	.word	0x000063a0


	//   ....[13]....
        /*00b4*/ 	.word	0x00006400


	//   ....[14]....
        /*00b8*/ 	.word	0x00006470


	//   ....[15]....
        /*00bc*/ 	.word	0x000064d0


	//   ....[16]....
        /*00c0*/ 	.word	0x00006540


	//   ....[17]....
        /*00c4*/ 	.word	0x000065a0


	//   ....[18]....
        /*00c8*/ 	.word	0x00006610


	//   ....[19]....
        /*00cc*/ 	.word	0x00006670


	//----- nvinfo : EIATTR_VRC_CTA_INIT_COUNT
	.align		4
.L_1207:
        /*00d0*/ 	.byte	0x02, 0x4a
	.zero		1
	.zero		1


	//----- nvinfo : EIATTR_EXIT_INSTR_OFFSETS
	.align		4
        /*00d4*/ 	.byte	0x04, 0x1c
        /*00d6*/ 	.short	(.L_1209 - .L_1208)


	//   ....[0]....
.L_1208:
        /*00d8*/ 	.word	0x00006210


	//   ....[1]....
        /*00dc*/ 	.word	0x00006240


	//----- nvinfo : EIATTR_MAX_THREADS
	.align		4
.L_1209:
        /*00e0*/ 	.byte	0x04, 0x05
        /*00e2*/ 	.short	(.L_1211 - .L_1210)
.L_1210:
        /*00e4*/ 	.word	0x00000080
        /*00e8*/ 	.word	0x00000001
        /*00ec*/ 	.word	0x00000001


	//----- nvinfo : EIATTR_CRS_STACK_SIZE
	.align		4
.L_1211:
        /*00f0*/ 	.byte	0x04, 0x1e
        /*00f2*/ 	.short	(.L_1213 - .L_1212)
.L_1212:
        /*00f4*/ 	.word	0x00000000


	//----- nvinfo : EIATTR_CBANK_PARAM_SIZE
	.align		4
.L_1213:
        /*00f8*/ 	.byte	0x03, 0x19
        /*00fa*/ 	.short	0x0128


	//----- nvinfo : EIATTR_PARAM_CBANK
	.align		4
        /*00fc*/ 	.byte	0x04, 0x0a
        /*00fe*/ 	.short	(.L_1215 - .L_1214)
	.align		4
.L_1214:
        /*0100*/ 	.word	index@(.nv.constant0._ZN10layer_norm13ln_bwd_kernelINS_13Kernel_traitsI13__nv_bfloat16S2_S2_S2_fjLj768ELj1ELj4ELj1ELj16ENS_18Kernel_traits_baseILj768ES2_S2_S2_S2_fjLj128EEEEELb0ELb0ELb0ELb0EEEvNS_9BwdParamsE)
        /*0104*/ 	.short	0x0380
        /*0106*/ 	.short	0x0128


	//----- nvinfo : EIATTR_SW_WAR
	.align		4
.L_1215:
        /*0108*/ 	.byte	0x04, 0x36
        /*010a*/ 	.short	(.L_1217 - .L_1216)
.L_1216:
        /*010c*/ 	.word	0x00000008
.L_1217:


//--------------------- .nv.info._ZN10layer_norm13ln_bwd_kernelINS_13Kernel_traitsI13__nv_bfloat16S2_S2_S2_fjLj768ELj1ELj4ELj1ELj16ENS_18Kernel_traits_baseILj768ES2_S2_S2_S2_fjLj128EEEEELb0ELb0ELb0ELb1EEEvNS_9BwdParamsE --------------------------
	.section	.nv.info._ZN10layer_norm13ln_bwd_kernelINS_13Kernel_traitsI13__nv_bfloat16S2_S2_S2_fjLj768ELj1ELj4ELj1ELj16ENS_18Kernel_traits_baseILj768ES2_S2_S2_S2_fjLj128EEEEELb0ELb0ELb0ELb1EEEvNS_9BwdParamsE,"",@"SHT_CUDA_INFO"
	.sectionflags	@""
	.align	4


	//----- nvinfo : EIATTR_CUDA_API_VERSION
	.align		4
        /*0000*/ 	.byte	0x04, 0x37
        /*0002*/ 	.short	(.L_1219 - .L_1218)
.L_1218:
        /*0004*/ 	.word	0x00000082


	//----- nvinfo : EIATTR_KPARAM_INFO
	.align		4
.L_1219:
        /*0008*/ 	.byte	0x04, 0x17
        /*000a*/ 	.short	(.L_1221 - .L_1220)
.L_1220:
        /*000c*/ 	.word	0x00000000
        /*0010*/ 	.short	0x0000
        /*0012*/ 	.short	0x0000
        /*0014*/ 	.byte	0x00, 0xf0, 0xa1, 0x04


	//----- nvinfo : EIATTR_SPARSE_MMA_MASK
	.align		4
.L_1221:
        /*0018*/ 	.byte	0x03, 0x50
        /*001a*/ 	.short	0x0000


	//----- nvinfo : EIATTR_MAXREG_COUNT
	.align		4
        /*001c*/ 	.byte	0x03, 0x1b
        /*001e*/ 	.short	0x00ff


	//----- nvinfo : EIATTR_NUM_BARRIERS
	.align		4
        /*0020*/ 	.byte	0x02, 0x4c
        /*0022*/ 	.byte	0x01
	.zero		1


	//----- nvinfo : EIATTR_MERCURY_ISA_VERSION
	.align		4
        /*0024*/ 	.byte	0x03, 0x5f
        /*0026*/ 	.short	0x0101


	//----- nvinfo : EIATTR_COOP_GROUP_MASK_REGIDS
	.align		4
        /*0028*/ 	.byte	0x04, 0x29
        /*002a*/ 	.short	(.L_1223 - .L_1222)


	//   ....[0]....
.L_1222:
        /*002c*/ 	.word	0xffffffff


	//   ....[1]....
        /*0030*/ 	.word	0xffffffff


	//   ....[2]....
        /*0034*/ 	.word	0xffffffff


	//   ....[3]....
        /*0038*/ 	.word	0xffffffff


	//   ....[4]....
        /*003c*/ 	.word	0xffffffff


	//   ....[5]....
        /*0040*/ 	.word	0xffffffff


	//   ....[6]....
        /*0044*/ 	.word	0xffffffff


	//   ....[7]....
        /*0048*/ 	.word	0xffffffff


	//   ....[8]....
        /*004c*/ 	.word	0xffffffff


	//   ....[9]....
        /*0050*/ 	.word	0xffffffff


	//   ....[10]....
        /*0054*/ 	.word	0x05000023


	//   ....[11]....
        /*0058*/ 	.word	0x05000023


	//   ....[12]....
        /*005c*/ 	.word	0x05000023


	//   ....[13]....
        /*0060*/ 	.word	0x05000023


	//   ....[14]....
        /*0064*/ 	.word	0x05000023


	//   ....[15]....
        /*0068*/ 	.word	0x05000023


	//   ....[16]....
        /*006c*/ 	.word	0x05000023


	//   ....[17]....
        /*0070*/ 	.word	0x05000023


	//   ....[18]....
        /*0074*/ 	.word	0x05000023


	//   ....[19]....
        /*0078*/ 	.word	0x05000023


	//----- nvinfo : EIATTR_COOP_GROUP_INSTR_OFFSETS
	.align		4
.L_1223:
        /*007c*/ 	.byte	0x04, 0x28
        /*007e*/ 	.short	(.L_1225 - .L_1224)


	//   ....[0]....
.L_1224:
        /*0080*/ 	.word	0x00002a60


	//   ....[1]....
        /*0084*/ 	.word	0x00002a90


	//   ....[2]....
        /*0088*/ 	.word	0x00002b10


	//   ....[3]....
        /*008c*/ 	.word	0x00002b20


	//   ....[4]....
        /*0090*/ 	.word	0x00002b60


	//   ....[5]....
        /*0094*/ 	.word	0x00002b80


	//   ....[6]....
        /*0098*/ 	.word	0x00002bc0


	//   ....[7]....
        /*009c*/ 	.word	0x00002bd0


	//   ....[8]....
        /*00a0*/ 	.word	0x00002c10


	//   ....[9]....
        /*00a4*/ 	.word	0x00002c30


	//   ....[10]....
        /*00a8*/ 	.word	0x00005c00


	//   ....[11]....
        /*00ac*/ 	.word	0x00005ca0


	//   ....[12]....
        /*00b0*/ 	.word	0x00005d50


	//   ....[13]....
        /*00b4*/ 	.word	0x00005db0


	//   ....[14]....
        /*00b8*/ 	.word	0x00005e30


	//   ....[15]....
        /*00bc*/ 	.word	0x00005ea0


	//   ....[16]....
        /*00c0*/ 	.word	0x00005f20


	//   ....[17]....
        /*00c4*/ 	.word	0x00005f80


	//   ....[18]....
        /*00c8*/ 	.word	0x00006000


	//   ....[19]....
        /*00cc*/ 	.word	0x00006070


	//----- nvinfo : EIATTR_VRC_CTA_INIT_COUNT
	.align		4
.L_1225:
        /*00d0*/ 	.byte	0x02, 0x4a
	.zero		1
	.zero		1


	//----- nvinfo : EIATTR_EXIT_INSTR_OFFSETS
	.align		4
        /*00d4*/ 	.byte	0x04, 0x1c
        /*00d6*/ 	.short	(.L_1227 - .L_1226)


	//   ....[0]....
.L_1226:
        /*00d8*/ 	.word	0x00005b90


	//----- nvinfo : EIATTR_MAX_THREADS
	.align		4
.L_1227:
        /*00dc*/ 	.byte	0x04, 0x05
        /*00de*/ 	.short	(.L_1229 - .L_1228)
.L_1228:
        /*00e0*/ 	.word	0x00000080
        /*00e4*/ 	.word	0x00000001
        /*00e8*/ 	.word	0x00000001


	//----- nvinfo : EIATTR_CRS_STACK_SIZE
	.align		4
.L_1229:
        /*00ec*/ 	.byte	0x04, 0x1e
        /*00ee*/ 	.short	(.L_1231 - .L_1230)
.L_1230:
        /*00f0*/ 	.word	0x00000000


	//----- nvinfo : EIATTR_CBANK_PARAM_SIZE
	.align		4
.L_1231:
        /*00f4*/ 	.byte	0x03, 0x19
        /*00f6*/ 	.short	0x0128


	//----- nvinfo : EIATTR_PARAM_CBANK
	.align		4
        /*00f8*/ 	.byte	0x04, 0x0a
        /*00fa*/ 	.short	(.L_1233 - .L_1232)
	.align		4
.L_1232:
        /*00fc*/ 	.word	index@(.nv.constant0._ZN10layer_norm13ln_bwd_kernelINS_13Kernel_traitsI13__nv_bfloat16S2_S2_S2_fjLj768ELj1ELj4ELj1ELj16ENS_18Kernel_traits_baseILj768ES2_S2_S2_S2_fjLj128EEEEELb0ELb0ELb0ELb1EEEvNS_9BwdParamsE)
        /*0100*/ 	.short	0x0380
        /*0102*/ 	.short	0x0128


	//----- nvinfo : EIATTR_SW_WAR
	.align		4
.L_1233:
        /*0104*/ 	.byte	0x04, 0x36
        /*0106*/ 	.short	(.L_1235 - .L_1234)
.L_1234:
        /*0108*/ 	.word	0x00000008
.L_1235:


//--------------------- .nv.info._ZN10layer_norm13ln_bwd_kernelINS_13Kernel_traitsI13__nv_bfloat16S2_S2_S2_fjLj768ELj1ELj4ELj1ELj16ENS_18Kernel_traits_baseILj768ES2_S2_S2_S2_fjLj128EEEEELb0ELb0ELb1ELb0EEEvNS_9BwdParamsE --------------------------
	.section	.nv.info._ZN10layer_norm13ln_bwd_kernelINS_13Kernel_traitsI13__nv_bfloat16S2_S2_S2_fjLj768ELj1ELj4ELj1ELj16ENS_18Kernel_traits_baseILj768ES2_S2_S2_S2_fjLj128EEEEELb0ELb0ELb1ELb0EEEvNS_9BwdParamsE,"",@"SHT_CUDA_INFO"
	.sectionflags	@""
	.align	4


	//----- nvinfo : EIATTR_CUDA_API_VERSION
	.align		4
        /*0000*/ 	.byte	0x04, 0x37
        /*0002*/ 	.short	(.L_1237 - .L_1236)
.L_1236:
        /*0004*/ 	.word	0x00000082


	//----- nvinfo : EIATTR_KPARAM_INFO
	.align		4
.L_1237:
        /*0008*/ 	.byte	0x04, 0x17
        /*000a*/ 	.short	(.L_1239 - .L_1238)
.L_1238:
        /*000c*/ 	.word	0x00000000
        /*0010*/ 	.short	0x0000
        /*0012*/ 	.short	0x0000
        /*0014*/ 	.byte	0x00, 0xf0, 0xa1, 0x04


	//----- nvinfo : EIATTR_SPARSE_MMA_MASK
	.align		4
.L_1239:
        /*0018*/ 	.byte	0x03, 0x50
        /*001a*/ 	.short	0x0000


	//----- nvinfo : EIATTR_MAXREG_COUNT
	.align		4
        /*001c*/ 	.byte	0x03, 0x1b
        /*001e*/ 	.short	0x00ff


	//----- nvinfo : EIATTR_NUM_BARRIERS
	.align		4
        /*0020*/ 	.byte	0x02, 0x4c
        /*0022*/ 	.byte	0x01
	.zero		1


	//----- nvinfo : EIATTR_MERCURY_ISA_VERSION
	.align		4
        /*0024*/ 	.byte	0x03, 0x5f
        /*0026*/ 	.short	0x0101


	//----- nvinfo : EIATTR_COOP_GROUP_MASK_REGIDS
	.align		4
        /*0028*/ 	.byte	0x04, 0x29
        /*002a*/ 	.short	(.L_1241 - .L_1240)


	//   ....[0]....
.L_1240:
        /*002c*/ 	.word	0xffffffff


	//   ....[1]....
        /*0030*/ 	.word	0xffffffff


	//   ....[2]....
        /*0034*/ 	.word	0xffffffff


	//   ....[3]....
        /*0038*/ 	.word	0xffffffff


	//   ....[4]....
        /*003c*/ 	.word	0xffffffff


	//   ....[5]....
        /*0040*/ 	.word	0xffffffff


	//   ....[6]....
        /*0044*/ 	.word	0xffffffff


	//   ....[7]....
        /*0048*/ 	.word	0xffffffff


	//   ....[8]....
        /*004c*/ 	.word	0xffffffff


	//   ....[9]....
        /*0050*/ 	.word	0xffffffff


	//   ....[10]....
        /*0054*/ 	.word	0x050000a1


	//   ....[11]....
        /*0058*/ 	.word	0x050000a1


	//   ....[12]....
        /*005c*/ 	.word	0x050000a1


	//   ....[13]....
        /*0060*/ 	.word	0x050000a1


	//   ....[14]....
        /*0064*/ 	.word	0x050000a1


	//   ....[15]....
        /*0068*/ 	.word	0x050000a1


	//   ....[16]....
        /*006c*/ 	.word	0x050000a1


	//   ....[17]....
        /*0070*/ 	.word	0x050000a1


	//   ....[18]....
        /*0074*/ 	.word	0x050000a1


	//   ....[19]....
        /*0078*/ 	.word	0x050000a1


	//----- nvinfo : EIATTR_COOP_GROUP_INSTR_OFFSETS
	.align		4
.L_1241:
        /*007c*/ 	.byte	0x04, 0x28
        /*007e*/ 	.short	(.L_1243 - .L_1242)


	//   ....[0]....
.L_1242:
        /*0080*/ 	.word	0x00001d70


	//   ....[1]....
        /*0084*/ 	.word	0x00001da0


	//   ....[2]....
        /*0088*/ 	.word	0x00001dd0


	//   ....[3]....
        /*008c*/ 	.word	0x00001de0


	//   ....[4]....
        /*0090*/ 	.word	0x00001e10


	//   ....[5]....
        /*0094*/ 	.word	0x00001e20


	//   ....[6]....
        /*0098*/ 	.word	0x00001e50


	//   ....[7]....
        /*009c*/ 	.word	0x00001e60


	//   ....[8]....
        /*00a0*/ 	.word	0x00001ea0


	//   ....[9]....
        /*00a4*/ 	.word	0x00001ec0


	//   ....[10]....
        /*00a8*/ 	.word	0x00006610


	//   ....[11]....
        /*00ac*/ 	.word	0x000066b0


	//   ....[12]....
        /*00b0*/ 	.word	0x00006730


	//   ....[13]....
        /*00b4*/ 	.word	0x00006790


	//   ....[14]....
        /*00b8*/ 	.word	0x00006800


	//   ....[15]....
        /*00bc*/ 	.word	0x00006860


	//   ....[16]....
        /*00c0*/ 	.word	0x000068c0


	//   ....[17]....
        /*00c4*/ 	.word	0x00006920


	//   ....[18]....
        /*00c8*/ 	.word	0x00006980


	//   ....[19]....
        /*00cc*/ 	.word	0x000069f0


	//----- nvinfo : EIATTR_VRC_CTA_INIT_COUNT
	.align		4
.L_1243:
        /*00d0*/ 	.byte	0x02, 0x4a
	.zero		1
	.zero		1


	//----- nvinfo : EIATTR_EXIT_INSTR_OFFSETS
	.align		4
        /*00d4*/ 	.byte	0x04, 0x1c
        /*00d6*/ 	.short	(.L_1245 - .L_1244)


	//   ....[0]....
.L_1244:
        /*00d8*/ 	.word	0x00006570


	//   ....[1]....
        /*00dc*/ 	.word	0x000065a0


	//----- nvinfo : EIATTR_MAX_THREADS
	.align		4
.L_1245:
        /*00e0*/ 	.byte	0x04, 0x05
        /*00e2*/ 	.short	(.L_1247 - .L_1246)
.L_1246:
        /*00e4*/ 	.word	0x00000080
        /*00e8*/ 	.word	0x00000001
        /*00ec*/ 	.word	0x00000001


	//----- nvinfo : EIATTR_CRS_STACK_SIZE
	.align		4
.L_1247:
        /*00f0*/ 	.byte	0x04, 0x1e
        /*00f2*/ 	.short	(.L_1249 - .L_1248)
.L_1248:
        /*00f4*/ 	.word	0x00000000


	//----- nvinfo : EIATTR_CBANK_PARAM_SIZE
	.align		4
.L_1249:
        /*00f8*/ 	.byte	0x03, 0x19
        /*00fa*/ 	.short	0x0128


	//----- nvinfo : EIATTR_PARAM_CBANK
	.align		4
        /*00fc*/ 	.byte	0x04, 0x0a
        /*00fe*/ 	.short	(.L_1251 - .L_1250)
	.align		4
.L_1250:
        /*0100*/ 	.word	index@(.nv.constant0._ZN10layer_norm13ln_bwd_kernelINS_13Kernel_traitsI13__nv_bfloat16S2_S2_S2_fjLj768ELj1ELj4ELj1ELj16ENS_18Kernel_traits_baseILj768ES2_S2_S2_S2_fjLj128EEEEELb0ELb0ELb1ELb0EEEvNS_9BwdParamsE)
        /*0104*/ 	.short	0x0380
        /*0106*/ 	.short	0x0128


	//----- nvinfo : EIATTR_SW_WAR
	.align		4
.L_1251:
        /*0108*/ 	.byte	0x04, 0x36
        /*010a*/ 	.short	(.L_1253 - .L_1252)
.L_1252:
        /*010c*/ 	.word	0x00000008
.L_1253:


//--------------------- .nv.info._ZN10layer_norm13ln_bwd_kernelINS_13Kernel_traitsI13__nv_bfloat16S2_S2_S2_fjLj768ELj1ELj4ELj1ELj16ENS_18Kernel_traits_baseILj768ES2_S2_S2_S2_fjLj128EEEEELb0ELb0ELb1ELb1EEEvNS_9BwdParamsE --------------------------
	.section	.nv.info._ZN10layer_norm13ln_bwd_kernelINS_13Kernel_traitsI13__nv_bfloat16S2_S2_S2_fjLj768ELj1ELj4ELj1ELj16ENS_18Kernel_traits_baseILj768ES2_S2_S2_S2_fjLj128EEEEELb0ELb0ELb1ELb1EEEvNS_9BwdParamsE,"",@"SHT_CUDA_INFO"
	.sectionflags	@""
	.align	4


	//----- nvinfo : EIATTR_CUDA_API_VERSION
	.align		4
        /*0000*/ 	.byte	0x04, 0x37
        /*0002*/ 	.short	(.L_1255 - .L_1254)
.L_1254:
        /*0004*/ 	.word	0x00000082


	//----- nvinfo : EIATTR_KPARAM_INFO
	.align		4
.L_1255:
        /*0008*/ 	.byte	0x04, 0x17
        /*000a*/ 	.short	(.L_1257 - .L_1256)
.L_1256:
        /*000c*/ 	.word	0x00000000
        /*0010*/ 	.short	0x0000
        /*0012*/ 	.short	0x0000
        /*0014*/ 	.byte	0x00, 0xf0, 0xa1, 0x04


	//----- nvinfo : EIATTR_SPARSE_MMA_MASK
	.align		4
.L_1257:
        /*0018*/ 	.byte	0x03, 0x50
        /*001a*/ 	.short	0x0000


	//----- nvinfo : EIATTR_MAXREG_COUNT
	.align		4
        /*001c*/ 	.byte	0x03, 0x1b
        /*001e*/ 	.short	0x00ff


	//----- nvinfo : EIATTR_NUM_BARRIERS
	.align		4
        /*0020*/ 	.byte	0x02, 0x4c
        /*0022*/ 	.byte	0x01
	.zero		1


	//----- nvinfo : EIATTR_MERCURY_ISA_VERSION
	.align		4
        /*0024*/ 	.byte	0x03, 0x5f
        /*0026*/ 	.short	0x0101


	//----- nvinfo : EIATTR_COOP_GROUP_MASK_REGIDS
	.align		4
        /*0028*/ 	.byte	0x04, 0x29
        /*002a*/ 	.short	(.L_1259 - .L_1258)


	//   ....[0]....
.L_1258:
        /*002c*/ 	.word	0xffffffff


	//   ....[1]....
        /*0030*/ 	.word	0xffffffff


	//   ....[2]....
        /*0034*/ 	.word	0xffffffff


	//   ....[3]....
        /*0038*/ 	.word	0xffffffff


	//   ....[4]....
        /*003c*/ 	.word	0xffffffff


	//   ....[5]....
        /*0040*/ 	.word	0xffffffff


	//   ....[6]....
        /*0044*/ 	.word	0xffffffff


	//   ....[7]....
        /*0048*/ 	.word	0xffffffff


	//   ....[8]....
        /*004c*/ 	.word	0xffffffff


	//   ....[9]....
        /*0050*/ 	.word	0xffffffff


	//   ....[10]....
        /*0054*/ 	.word	0x05000099


	//   ....[11]....
        /*0058*/ 	.word	0x05000099


	//   ....[12]....
        /*005c*/ 	.word	0x05000099


	//   ....[13]....
        /*0060*/ 	.word	0x05000099


	//   ....[14]....
        /*0064*/ 	.word	0x05000099


	//   ....[15]....
        /*0068*/ 	.word	0x05000099


	//   ....[16]....
        /*006c*/ 	.word	0x05000099


	//   ....[17]....
        /*0070*/ 	.word	0x05000099


	//   ....[18]....
        /*0074*/ 	.word	0x05000099


	//   ....[19]....
        /*0078*/ 	.word	0x05000099


	//----- nvinfo : EIATTR_COOP_GROUP_INSTR_OFFSETS
	.align		4
.L_1259:
        /*007c*/ 	.byte	0x04, 0x28
        /*007e*/ 	.short	(.L_1261 - .L_1260)


	//   ....[0]....
.L_1260:
        /*0080*/ 	.word	0x00001970


	//   ....[1]....
        /*0084*/ 	.word	0x000019a0


	//   ....[2]....
        /*0088*/ 	.word	0x00001a00


	//   ....[3]....
        /*008c*/ 	.word	0x00001a10


	//   ....[4]....
        /*0090*/ 	.word	0x00001a50


	//   ....[5]....
        /*0094*/ 	.word	0x00001a60


	//   ....[6]....
        /*0098*/ 	.word	0x00001aa0


	//   ....[7]....
        /*009c*/ 	.word	0x00001ac0


	//   ....[8]....
        /*00a0*/ 	.word	0x00001b00


	//   ....[9]....
        /*00a4*/ 	.word	0x00001b10


	//   ....[10]....
        /*00a8*/ 	.word	0x00005df0


	//   ....[11]....
        /*00ac*/ 	.word	0x00005e90


	//   ....[12]....
        /*00b0*/ 	.word	0x00005f40


	//   ....[13]....
        /*00b4*/ 	.word	0x00005fa0


	//   ....[14]....
        /*00b8*/ 	.word	0x00006020


	//   ....[15]....
        /*00bc*/ 	.word	0x00006080


	//   ....[16]....
        /*00c0*/ 	.word	0x000060e0


	//   ....[17]....
        /*00c4*/ 	.word	0x00006150


	//   ....[18]....
        /*00c8*/ 	.word	0x000061b0


	//   ....[19]....
        /*00cc*/ 	.word	0x00006210


	//----- nvinfo : EIATTR_VRC_CTA_INIT_COUNT
	.align		4
.L_1261:
        /*00d0*/ 	.byte	0x02, 0x4a
	.zero		1
	.zero		1


	//----- nvinfo : EIATTR_EXIT_INSTR_OFFSETS
	.align		4
        /*00d4*/ 	.byte	0x04, 0x1c
        /*00d6*/ 	.short	(.L_1263 - .L_1262)


	//   ....[0]....
.L_1262:
        /*00d8*/ 	.word	0x00005d80


	//----- nvinfo : EIATTR_MAX_THREADS
	.align		4
.L_1263:
        /*00dc*/ 	.byte	0x04, 0x05
        /*00de*/ 	.short	(.L_1265 - .L_1264)
.L_1264:
        /*00e0*/ 	.word	0x00000080
        /*00e4*/ 	.word	0x00000001
        /*00e8*/ 	.word	0x00000001


	//----- nvinfo : EIATTR_CRS_STACK_SIZE
	.align		4
.L_1265:
        /*00ec*/ 	.byte	0x04, 0x1e
        /*00ee*/ 	.short	(.L_1267 - .L_1266)
.L_1266:
        /*00f0*/ 	.word	0x00000000


	//----- nvinfo : EIATTR_CBANK_PARAM_SIZE
	.align		4
.L_1267:
        /*00f4*/ 	.byte	0x03, 0x19
        /*00f6*/ 	.short	0x0128


	//----- nvinfo : EIATTR_PARAM_CBANK
	.align		4
        /*00f8*/ 	.byte	0x04, 0x0a
        /*00fa*/ 	.short	(.L_1269 - .L_1268)
	.align		4
.L_1268:
        /*00fc*/ 	.word	index@(.nv.constant0._ZN10layer_norm13ln_bwd_kernelINS_13Kernel_traitsI13__nv_bfloat16S2_S2_S2_fjLj768ELj1ELj4ELj1ELj16ENS_18Kernel_traits_baseILj768ES2_S2_S2_S2_fjLj128EEEEELb0ELb0ELb1ELb1EEEvNS_9BwdParamsE)
        /*0100*/ 	.short	0x0380
        /*0102*/ 	.short	0x0128


	//----- nvinfo : EIATTR_SW_WAR
	.align		4
.L_1269:
        /*0104*/ 	.byte	0x04, 0x36
        /*0106*/ 	.short	(.L_1271 - .L_1270)
.L_1270:
        /*0108*/ 	.word	0x00000008
.L_1271:


//--------------------- .nv.info._ZN10layer_norm13ln_bwd_kernelINS_13Kernel_traitsI13__nv_bfloat16S2_S2_S2_fjLj768ELj1ELj4ELj1ELj16ENS_18Kernel_traits_baseILj768ES2_S2_S2_S2_fjLj128EEEEELb0ELb1ELb0ELb0EEEvNS_9BwdParamsE --------------------------
	.section	.nv.info._ZN10layer_norm13ln_bwd_kernelINS_13Kernel_traitsI13__nv_bfloat16S2_S2_S2_fjLj768ELj1ELj4ELj1ELj16ENS_18Kernel_traits_baseILj768ES2_S2_S2_S2_fjLj128EEEEELb0ELb1ELb0ELb0EEEvNS_9BwdParamsE,"",@"SHT_CUDA_INFO"
	.sectionflags	@""
	.align	4


	//----- nvinfo : EIATTR_CUDA_API_VERSION
	.align		4
        /*0000*/ 	.byte	0x04, 0x37
        /*0002*/ 	.short	(.L_1273 - .L_1272)
.L_1272:
        /*0004*/ 	.word	0x00000082


	//----- nvinfo : EIATTR_KPARAM_INFO
	.align		4
.L_1273:
        /*0008*/ 	.byte	0x04, 0x17
        /*000a*/ 	.short	(.L_1275 - .L_1274)
.L_1274:
        /*000c*/ 	.word	0x00000000
        /*0010*/ 	.short	0x0000
        /*0012*/ 	.short	0x0000
        /*0014*/ 	.byte	0x00, 0xf0, 0xa1, 0x04


	//----- nvinfo : EIATTR_SPARSE_MMA_MASK
	.align		4
.L_1275:
        /*0018*/ 	.byte	0x03, 0x50
        /*001a*/ 	.short	0x0000


	//----- nvinfo : EIATTR_MAXREG_COUNT
	.align		4
        /*001c*/ 	.byte	0x03, 0x1b
        /*001e*/ 	.short	0x00ff


	//----- nvinfo : EIATTR_NUM_BARRIERS
	.align		4
        /*0020*/ 	.byte	0x02, 0x4c
        /*0022*/ 	.byte	0x01
	.zero		1


	//----- nvinfo : EIATTR_MERCURY_ISA_VERSION
	.align		4
        /*0024*/ 	.byte	0x03, 0x5f
        /*0026*/ 	.short	0x0101


	//----- nvinfo : EIATTR_COOP_GROUP_MASK_REGIDS
	.align		4
        /*0028*/ 	.byte	0x04, 0x29
        /*002a*/ 	.short	(.L_1277 - .L_1276)


	//   ....[0]....
.L_1276:
        /*002c*/ 	.word	0xffffffff


	//   ....[1]....
        /*0030*/ 	.word	0xffffffff


	//   ....[2]....
        /*0034*/ 	.word	0xffffffff


	//   ....[3]....
        /*0038*/ 	.word	0xffffffff


	//   ....[4]....
        /*003c*/ 	.word	0xffffffff


	//   ....[5]....
        /*0040*/ 	.word	0xffffffff


	//   ....[6]....
        /*0044*/ 	.word	0xffffffff


	//   ....[7]....
        /*0048*/ 	.word	0xffffffff


	//   ....[8]....
        /*004c*/ 	.word	0xffffffff


	//   ....[9]....
        /*0050*/ 	.word	0xffffffff


	//   ....[10]....
        /*0054*/ 	.word	0x050000c8


	//   ....[11]....
        /*0058*/ 	.word	0x050000c8


	//   ....[12]....
        /*005c*/ 	.word	0x050000c8


	//   ....[13]....
        /*0060*/ 	.word	0x050000c8


	//   ....[14]....
        /*0064*/ 	.word	0x050000c8


	//   ....[15]....
        /*0068*/ 	.word	0x050000c8


	//   ....[16]....
        /*006c*/ 	.word	0x050000c8


	//   ....[17]....
        /*0070*/ 	.word	0x050000c8


	//   ....[18]....
        /*0074*/ 	.word	0x050000c8


	//   ....[19]....
        /*0078*/ 	.word	0x050000c8


	//----- nvinfo : EIATTR_COOP_GROUP_INSTR_OFFSETS
	.align		4
.L_1277:
        /*007c*/ 	.byte	0x04, 0x28
        /*007e*/ 	.short	(.L_1279 - .L_1278)


	//   ....[0]....
.L_1278:
        /*0080*/ 	.word	0x00003080


	//   ....[1]....
        /*0084*/ 	.word	0x00003090


	//   ....[2]....
        /*0088*/ 	.word	0x000030c0


	//   ....[3]....
        /*008c*/ 	.word	0x000030d0


	//   ....[4]....
        /*0090*/ 	.word	0x00003100


	//   ....[5]....
        /*0094*/ 	.word	0x00003110


	//   ....[6]....
        /*0098*/ 	.word	0x00003140


	//   ....[7]....
        /*009c*/ 	.word	0x00003150


	//   ....[8]....
        /*00a0*/ 	.word	0x00003180


	//   ....[9]....
        /*00a4*/ 	.word	0x00003190


	//   ....[10]....
        /*00a8*/ 	.word	0x00008850


	//   ....[11]....
        /*00ac*/ 	.word	0x000088e0


	//   ....[12]....
        /*00b0*/ 	.word	0x00008950


	//   ....[13]....
        /*00b4*/ 	.word	0x000089b0


	//   ....[14]....
        /*00b8*/ 	.word	0x00008a20


	//   ....[15]....
        /*00bc*/ 	.word	0x00008a80


	//   ....[16]....
        /*00c0*/ 	.word	0x00008af0


	//   ....[17]....
        /*00c4*/ 	.word	0x00008b50


	//   ....[18]....
        /*00c8*/ 	.word	0x00008bc0


	//   ....[19]....
        /*00cc*/ 	.word	0x00008c20


	//----- nvinfo : EIATTR_VRC_CTA_INIT_COUNT
	.align		4
.L_1279:
        /*00d0*/ 	.byte	0x02, 0x4a
	.zero		1
	.zero		1


	//----- nvinfo : EIATTR_EXIT_INSTR_OFFSETS
	.align		4
        /*00d4*/ 	.byte	0x04, 0x1c
        /*00d6*/ 	.short	(.L_1281 - .L_1280)


	//   ....[0]....
.L_1280:
        /*00d8*/ 	.word	0x00008760


	//   ....[1]....
        /*00dc*/ 	.word	0x000087e0


	//----- nvinfo : EIATTR_MAX_THREADS
	.align		4
.L_1281:
        /*00e0*/ 	.byte	0x04, 0x05
        /*00e2*/ 	.short	(.L_1283 - .L_1282)
.L_1282:
        /*00e4*/ 	.word	0x00000080
        /*00e8*/ 	.word	0x00000001
        /*00ec*/ 	.word	0x00000001


	//----- nvinfo : EIATTR_CRS_STACK_SIZE
	.align		4
.L_1283:
        /*00f0*/ 	.byte	0x04, 0x1e
        /*00f2*/ 	.short	(.L_1285 - .L_1284)
.L_1284:
        /*00f4*/ 	.word	0x00000000


	//----- nvinfo : EIATTR_CBANK_PARAM_SIZE
	.align		4
.L_1285:
        /*00f8*/ 	.byte	0x03, 0x19
        /*00fa*/ 	.short	0x0128


	//----- nvinfo : EIATTR_PARAM_CBANK
	.align		4
        /*00fc*/ 	.byte	0x04, 0x0a
        /*00fe*/ 	.short	(.L_1287 - .L_1286)
	.align		4
.L_1286:
        /*0100*/ 	.word	index@(.nv.constant0._ZN10layer_norm13ln_bwd_kernelINS_13Kernel_traitsI13__nv_bfloat16S2_S2_S2_fjLj768ELj1ELj4ELj1ELj16ENS_18Kernel_traits_baseILj768ES2_S2_S2_S2_fjLj128EEEEELb0ELb1ELb0ELb0EEEvNS_9BwdParamsE)
        /*0104*/ 	.short	0x0380
        /*0106*/ 	.short	0x0128


	//----- nvinfo : EIATTR_SW_WAR
	.align		4
.L_1287:
        /*0108*/ 	.byte	0x04, 0x36
        /*010a*/ 	.short	(.L_1289 - .L_1288)
.L_1288:
        /*010c*/ 	.word	0x00000008
.L_1289:


//--------------------- .nv.info._ZN10layer_norm13ln_bwd_kernelINS_13Kernel_traitsI13__nv_bfloat16S2_S2_S2_fjLj768ELj1ELj4ELj1ELj16ENS_18Kernel_traits_baseILj768ES2_S2_S2_S2_fjLj128EEEEELb0ELb1ELb0ELb1EEEvNS_9BwdParamsE --------------------------
	.section	.nv.info._ZN10layer_norm13ln_bwd_kernelINS_13Kernel_traitsI13__nv_bfloat16S2_S2_S2_fjLj768ELj1ELj4ELj1ELj16ENS_18Kernel_traits_baseILj768ES2_S2_S2_S2_fjLj128EEEEELb0ELb1ELb0ELb1EEEvNS_9BwdParamsE,"",@"SHT_CUDA_INFO"
	.sectionflags	@""
	.align	4


	//----- nvinfo : EIATTR_CUDA_API_VERSION
	.align		4
        /*0000*/ 	.byte	0x04, 0x37
        /*0002*/ 	.short	(.L_1291 - .L_1290)
.L_1290:
        /*0004*/ 	.word	0x00000082


	//----- nvinfo : EIATTR_KPARAM_INFO
	.align		4
.L_1291:
        /*0008*/ 	.byte	0x04, 0x17
        /*000a*/ 	.short	(.L_1293 - .L_1292)
.L_1292:
        /*000c*/ 	.word	0x00000000
        /*0010*/ 	.short	0x0000
        /*0012*/ 	.short	0x0000
        /*0014*/ 	.byte	0x00, 0xf0, 0xa1, 0x04


	//----- nvinfo : EIATTR_SPARSE_MMA_MASK
	.align		4
.L_1293:
        /*0018*/ 	.byte	0x03, 0x50
        /*001a*/ 	.short	0x0000


	//----- nvinfo : EIATTR_MAXREG_COUNT
	.align		4
        /*001c*/ 	.byte	0x03, 0x1b
        /*001e*/ 	.short	0x00ff


	//----- nvinfo : EIATTR_NUM_BARRIERS
	.align		4
        /*0020*/ 	.byte	0x02, 0x4c
        /*0022*/ 	.byte	0x01
	.zero		1


	//----- nvinfo : EIATTR_MERCURY_ISA_VERSION
	.align		4
        /*0024*/ 	.byte	0x03, 0x5f
        /*0026*/ 	.short	0x0101


	//----- nvinfo : EIATTR_COOP_GROUP_MASK_REGIDS
	.align		4
        /*0028*/ 	.byte	0x04, 0x29
        /*002a*/ 	.short	(.L_1295 - .L_1294)


	//   ....[0]....
.L_1294:
        /*002c*/ 	.word	0xffffffff


	//   ....[1]....
        /*0030*/ 	.word	0xffffffff


	//   ....[2]....
        /*0034*/ 	.word	0xffffffff


	//   ....[3]....
        /*0038*/ 	.word	0xffffffff


	//   ....[4]....
        /*003c*/ 	.word	0xffffffff


	//   ....[5]....
        /*0040*/ 	.word	0xffffffff


	//   ....[6]....
        /*0044*/ 	.word	0xffffffff


	//   ....[7]....
        /*0048*/ 	.word	0xffffffff


	//   ....[8]....
        /*004c*/ 	.word	0xffffffff


	//   ....[9]....
        /*0050*/ 	.word	0xffffffff


	//   ....[10]....
        /*0054*/ 	.word	0x050000b8


	//   ....[11]....
        /*0058*/ 	.word	0x050000b8


	//   ....[12]....
        /*005c*/ 	.word	0x050000b8


	//   ....[13]....
        /*0060*/ 	.word	0x050000b8


	//   ....[14]....
        /*0064*/ 	.word	0x050000b8


	//   ....[15]....
        /*0068*/ 	.word	0x050000b8


	//   ....[16]....
        /*006c*/ 	.word	0x050000b8


	//   ....[17]....
        /*0070*/ 	.word	0x050000b8


	//   ....[18]....
        /*0074*/ 	.word	0x050000b8


	//   ....[19]....
        /*0078*/ 	.word	0x050000b8


	//----- nvinfo : EIATTR_COOP_GROUP_INSTR_OFFSETS
	.align		4
.L_1295:
        /*007c*/ 	.byte	0x04, 0x28
        /*007e*/ 	.short	(.L_1297 - .L_1296)


	//   ....[0]....
.L_1296:
        /*0080*/ 	.word	0x00002d00


	//   ....[1]....
        /*0084*/ 	.word	0x00002d10


	//   ....[2]....
        /*0088*/ 	.word	0x00002d40


	//   ....[3]....
        /*008c*/ 	.word	0x00002d50


	//   ....[4]....
        /*0090*/ 	.word	0x00002d80


	//   ....[5]....
        /*0094*/ 	.word	0x00002d90


	//   ....[6]....
        /*0098*/ 	.word	0x00002dc0


	//   ....[7]....
        /*009c*/ 	.word	0x00002dd0


	//   ....[8]....
        /*00a0*/ 	.word	0x00002e00


	//   ....[9]....
        /*00a4*/ 	.word	0x00002e10


	//   ....[10]....
        /*00a8*/ 	.word	0x00008200


	//   ....[11]....
        /*00ac*/ 	.word	0x00008290


	//   ....[12]....
        /*00b0*/ 	.word	0x00008300


	//   ....[13]....
        /*00b4*/ 	.word	0x00008360


	//   ....[14]....
        /*00b8*/ 	.word	0x000083d0


	//   ....[15]....
        /*00bc*/ 	.word	0x00008430


	//   ....[16]....
        /*00c0*/ 	.word	0x000084a0


	//   ....[17]....
        /*00c4*/ 	.word	0x00008500


	//   ....[18]....
        /*00c8*/ 	.word	0x00008570


	//   ....[19]....
        /*00cc*/ 	.word	0x000085d0


	//----- nvinfo : EIATTR_VRC_CTA_INIT_COUNT
	.align		4
.L_1297:
        /*00d0*/ 	.byte	0x02, 0x4a
	.zero		1
	.zero		1


	//----- nvinfo : EIATTR_EXIT_INSTR_OFFSETS
	.align		4
        /*00d4*/ 	.byte	0x04, 0x1c
        /*00d6*/ 	.short	(.L_1299 - .L_1298)


	//   ....[0]....
.L_1298:
        /*00d8*/ 	.word	0x00008190


	//----- nvinfo : EIATTR_MAX_THREADS
	.align		4
.L_1299:
        /*00dc*/ 	.byte	0x04, 0x05
        /*00de*/ 	.short	(.L_1301 - .L_1300)
.L_1300:
        /*00e0*/ 	.word	0x00000080
        /*00e4*/ 	.word	0x00000001
        /*00e8*/ 	.word	0x00000001


	//----- nvinfo : EIATTR_CRS_STACK_SIZE
	.align		4
.L_1301:
        /*00ec*/ 	.byte	0x04, 0x1e
        /*00ee*/ 	.short	(.L_1303 - .L_1302)
.L_1302:
        /*00f0*/ 	.word	0x00000000


	//----- nvinfo : EIATTR_CBANK_PARAM_SIZE
	.align		4
.L_1303:
        /*00f4*/ 	.byte	0x03, 0x19
        /*00f6*/ 	.short	0x0128


	//----- nvinfo : EIATTR_PARAM_CBANK
	.align		4
        /*00f8*/ 	.byte	0x04, 0x0a
        /*00fa*/ 	.short	(.L_1305 - .L_1304)
	.align		4
.L_1304:
        /*00fc*/ 	.word	index@(.nv.constant0._ZN10layer_norm13ln_bwd_kernelINS_13Kernel_traitsI13__nv_bfloat16S2_S2_S2_fjLj768ELj1ELj4ELj1ELj16ENS_18Kernel_traits_baseILj768ES2_S2_S2_S2_fjLj128EEEEELb0ELb1ELb0ELb1EEEvNS_9BwdParamsE)
        /*0100*/ 	.short	0x0380
        /*0102*/ 	.short	0x0128


	//----- nvinfo : EIATTR_SW_WAR
	.align		4
.L_1305:
        /*0104*/ 	.byte	0x04, 0x36
        /*0106*/ 	.short	(.L_1307 - .L_1306)
.L_1306:
        /*0108*/ 	.word	0x00000008
.L_1307:


//--------------------- .nv.info._ZN10layer_norm13ln_bwd_kernelINS_13Kernel_traitsI13__nv_bfloat16S2_S2_S2_fjLj768ELj1ELj4ELj1ELj16ENS_18Kernel_traits_baseILj768ES2_S2_S2_S2_fjLj128EEEEELb0ELb1ELb1ELb0EEEvNS_9BwdParamsE --------------------------
	.section	.nv.info._ZN10layer_norm13ln_bwd_kernelINS_13Kernel_traitsI13__nv_bfloat16S2_S2_S2_fjLj768ELj1ELj4ELj1ELj16ENS_18Kernel_traits_baseILj768ES2_S2_S2_S2_fjLj128EEEEELb0ELb1ELb1ELb0EEEvNS_9BwdParamsE,"",@"SHT_CUDA_INFO"
	.sectionflags	@""
	.align	4


	//----- nvinfo : EIATTR_CUDA_API_VERSION
	.align		4
        /*0000*/ 	.byte	0x04, 0x37
        /*0002*/ 	.short	(.L_1309 - .L_1308)
.L_1308:
        /*0004*/ 	.word	0x00000082


	//----- nvinfo : EIATTR_KPARAM_INFO
	.align		4
.L_1309:
        /*0008*/ 	.byte	0x04, 0x17
        /*000a*/ 	.short	(.L_1311 - .L_1310)
.L_1310:
        /*000c*/ 	.word	0x00000000
        /*0010*/ 	.short	0x0000
        /*0012*/ 	.short	0x0000
        /*0014*/ 	.byte	0x00, 0xf0, 0xa1, 0x04


	//----- nvinfo : EIATTR_SPARSE_MMA_MASK
	.align		4
.L_1311:
        /*0018*/ 	.byte	0x03, 0x50
        /*001a*/ 	.short	0x0000


	//----- nvinfo : EIATTR_MAXREG_COUNT
	.align		4
        /*001c*/ 	.byte	0x03, 0x1b
        /*001e*/ 	.short	0x00ff


	//----- nvinfo : EIATTR_NUM_BARRIERS
	.align		4
        /*0020*/ 	.byte	0x02, 0x4c
        /*0022*/ 	.byte	0x01
	.zero		1


	//----- nvinfo : EIATTR_MERCURY_ISA_VERSION
	.align		4
        /*0024*/ 	.byte	0x03, 0x5f
        /*0026*/ 	.short	0x0101


	//----- nvinfo : EIATTR_COOP_GROUP_MASK_REGIDS
	.align		4
        /*0028*/ 	.byte	0x04, 0x29
        /*002a*/ 	.short	(.L_1313 - .L_1312)


	//   ....[0]....
.L_1312:
        /*002c*/ 	.word	0xffffffff


	//   ....[1]....
        /*0030*/ 	.word	0xffffffff


	//   ....[2]....
        /*0034*/ 	.word	0xffffffff


	//   ....[3]....
        /*0038*/ 	.word	0xffffffff


	//   ....[4]....
        /*003c*/ 	.word	0xffffffff


	//   ....[5]....
        /*0040*/ 	.word	0xffffffff


	//   ....[6]....
        /*0044*/ 	.word	0xffffffff


	//   ....[7]....
        /*0048*/ 	.word	0xffffffff


	//   ....[8]....
        /*004c*/ 	.word	0xffffffff


	//   ....[9]....
        /*0050*/ 	.word	0xffffffff


	//   ....[10]....
        /*0054*/ 	.word	0x050000d2


	//   ....[11]....
        /*0058*/ 	.word	0x050000d2


	//   ....[12]....
        /*005c*/ 	.word	0x050000d2


	//   ....[13]....
        /*0060*/ 	.word	0x050000d2


	//   ....[14]....
        /*0064*/ 	.word	0x050000d2


	//   ....[15]....
        /*0068*/ 	.word	0x050000d2


	//   ....[16]....
        /*006c*/ 	.word	0x050000d2


	//   ....[17]....
        /*0070*/ 	.word	0x050000d2


	//   ....[18]....
        /*0074*/ 	.word	0x050000d2


	//   ....[19]....
        /*0078*/ 	.word	0x050000d2


	//----- nvinfo : EIATTR_COOP_GROUP_INSTR_OFFSETS
	.align		4
.L_1313:
        /*007c*/ 	.byte	0x04, 0x28
        /*007e*/ 	.short	(.L_1315 - .L_1314)


	//   ....[0]....
.L_1314:
        /*0080*/ 	.word	0x00002020


	//   ....[1]....
        /*0084*/ 	.word	0x00002030


	//   ....[2]....
        /*0088*/ 	.word	0x00002060


	//   ....[3]....
        /*008c*/ 	.word	0x00002070


	//   ....[4]....
        /*0090*/ 	.word	0x000020a0


	//   ....[5]....
        /*0094*/ 	.word	0x000020b0


	//   ....[6]....
        /*0098*/ 	.word	0x000020e0


	//   ....[7]....
        /*009c*/ 	.word	0x000020f0


	//   ....[8]....
        /*00a0*/ 	.word	0x00002120


	//   ....[9]....
        /*00a4*/ 	.word	0x00002130


	//   ....[10]....
        /*00a8*/ 	.word	0x00008ff0


	//   ....[11]....
        /*00ac*/ 	.word	0x00009080


	//   ....[12]....
        /*00b0*/ 	.word	0x000090f0


	//   ....[13]....
        /*00b4*/ 	.word	0x00009150


	//   ....[14]....
        /*00b8*/ 	.word	0x000091c0


	//   ....[15]....
        /*00bc*/ 	.word	0x00009220


	//   ....[16]....
        /*00c0*/ 	.word	0x00009290


	//   ....[17]....
        /*00c4*/ 	.word	0x000092f0


	//   ....[18]....
        /*00c8*/ 	.word	0x00009360


	//   ....[19]....
        /*00cc*/ 	.word	0x000093c0


	//----- nvinfo : EIATTR_VRC_CTA_INIT_COUNT
	.align		4
.L_1315:
        /*00d0*/ 	.byte	0x02, 0x4a
	.zero		1
	.zero		1


	//----- nvinfo : EIATTR_EXIT_INSTR_OFFSETS
	.align		4
        /*00d4*/ 	.byte	0x04, 0x1c
        /*00d6*/ 	.short	(.L_1317 - .L_1316)


	//   ....[0]....
.L_1316:
        /*00d8*/ 	.word	0x00008f00


	//   ....[1]....
        /*00dc*/ 	.word	0x00008f80


	//----- nvinfo : EIATTR_MAX_THREADS
	.align		4
.L_1317:
        /*00e0*/ 	.byte	0x04, 0x05
        /*00e2*/ 	.short	(.L_1319 - .L_1318)
.L_1318:
        /*00e4*/ 	.word	0x00000080
        /*00e8*/ 	.word	0x00000001
        /*00ec*/ 	.word	0x00000001


	//----- nvinfo : EIATTR_CRS_STACK_SIZE
	.align		4
.L_1319:
        /*00f0*/ 	.byte	0x04, 0x1e
        /*00f2*/ 	.short	(.L_1321 - .L_1320)
.L_1320:
        /*00f4*/ 	.word	0x00000000


	//----- nvinfo : EIATTR_CBANK_PARAM_SIZE
	.align		4
.L_1321:
        /*00f8*/ 	.byte	0x03, 0x19
        /*00fa*/ 	.short	0x0128


	//----- nvinfo : EIATTR_PARAM_CBANK
	.align		4
        /*00fc*/ 	.byte	0x04, 0x0a
        /*00fe*/ 	.short	(.L_1323 - .L_1322)
	.align		4
.L_1322:
        /*0100*/ 	.word	index@(.nv.constant0._ZN10layer_norm13ln_bwd_kernelINS_13Kernel_traitsI13__nv_bfloat16S2_S2_S2_fjLj768ELj1ELj4ELj1ELj16ENS_18Kernel_traits_baseILj768ES2_S2_S2_S2_fjLj128EEEEELb0ELb1ELb1ELb0EEEvNS_9BwdParamsE)
        /*0104*/ 	.short	0x0380
        /*0106*/ 	.short	0x0128


	//----- nvinfo : EIATTR_SW_WAR
	.align		4
.L_1323:
        /*0108*/ 	.byte	0x04, 0x36
        /*010a*/ 	.short	(.L_1325 - .L_1324)
.L_1324:
        /*010c*/ 	.word	0x00000008
.L_1325:


//--------------------- .nv.info._ZN10layer_norm13ln_bwd_kernelINS_13Kernel_traitsI13__nv_bfloat16S2_S2_S2_fjLj768ELj1ELj4ELj1ELj16ENS_18Kernel_traits_baseILj768ES2_S2_S2_S2_fjLj128EEEEELb0ELb1ELb1ELb1EEEvNS_9BwdParamsE --------------------------
	.section	.nv.info._ZN10layer_norm13ln_bwd_kernelINS_13Kernel_traitsI13__nv_bfloat16S2_S2_S2_fjLj768ELj1ELj4ELj1ELj16ENS_18Kernel_traits_baseILj768ES2_S2_S2_S2_fjLj128EEEEELb0ELb1ELb1ELb1EEEvNS_9BwdParamsE,"",@"SHT_CUDA_INFO"
	.sectionflags	@""
	.align	4


	//----- nvinfo : EIATTR_CUDA_API_VERSION
	.align		4
        /*0000*/ 	.byte	0x04, 0x37
        /*0002*/ 	.short	(.L_1327 - .L_1326)
.L_1326:
        /*0004*/ 	.word	0x00000082


	//----- nvinfo : EIATTR_KPARAM_INFO
	.align		4
.L_1327:
        /*0008*/ 	.byte	0x04, 0x17
        /*000a*/ 	.short	(.L_1329 - .L_1328)
.L_1328:
        /*000c*/ 	.word	0x00000000
        /*0010*/ 	.short	0x0000
        /*0012*/ 	.short	0x0000
        /*0014*/ 	.byte	0x00, 0xf0, 0xa1, 0x04


	//----- nvinfo : EIATTR_SPARSE_MMA_MASK
	.align		4
.L_1329:
        /*0018*/ 	.byte	0x03, 0x50
        /*001a*/ 	.short	0x0000


	//----- nvinfo : EIATTR_MAXREG_COUNT
	.align		4
        /*001c*/ 	.byte	0x03, 0x1b
        /*001e*/ 	.short	0x00ff


	//----- nvinfo : EIATTR_NUM_BARRIERS
	.align		4
        /*0020*/ 	.byte	0x02, 0x4c
        /*0022*/ 	.byte	0x01
	.zero		1


	//----- nvinfo : EIATTR_MERCURY_ISA_VERSION
	.align		4
        /*0024*/ 	.byte	0x03, 0x5f
        /*0026*/ 	.short	0x0101


	//----- nvinfo : EIATTR_COOP_GROUP_MASK_REGIDS
	.align		4
        /*0028*/ 	.byte	0x04, 0x29
        /*002a*/ 	.short	(.L_1331 - .L_1330)


	//   ....[0]....
.L_1330:
        /*002c*/ 	.word	0xffffffff


	//   ....[1]....
        /*0030*/ 	.word	0xffffffff


	//   ....[2]....
        /*0034*/ 	.word	0xffffffff


	//   ....[3]....
        /*0038*/ 	.word	0xffffffff


	//   ....[4]....
        /*003c*/ 	.word	0xffffffff


	//   ....[5]....
        /*0040*/ 	.word	0xffffffff


	//   ....[6]....
        /*0044*/ 	.word	0xffffffff


	//   ....[7]....
        /*0048*/ 	.word	0xffffffff


	//   ....[8]....
        /*004c*/ 	.word	0xffffffff


	//   ....[9]....
        /*0050*/ 	.word	0xffffffff


	//   ....[10]....
        /*0054*/ 	.word	0x050000d1


	//   ....[11]....
        /*0058*/ 	.word	0x050000d1


	//   ....[12]....
        /*005c*/ 	.word	0x050000d1


	//   ....[13]....
        /*0060*/ 	.word	0x050000d1


	//   ....[14]....
        /*0064*/ 	.word	0x050000d1


	//   ....[15]....
        /*0068*/ 	.word	0x050000d1


	//   ....[16]....
        /*006c*/ 	.word	0x050000d1


	//   ....[17]....
        /*0070*/ 	.word	0x050000d1


	//   ....[18]....
        /*0074*/ 	.word	0x050000d1


	//   ....[19]....
        /*0078*/ 	.word	0x050000d1


	//----- nvinfo : EIATTR_COOP_GROUP_INSTR_OFFSETS
	.align		4
.L_1331:
        /*007c*/ 	.byte	0x04, 0x28
        /*007e*/ 	.short	(.L_1333 - .L_1332)


	//   ....[0]....
.L_1332:
        /*0080*/ 	.word	0x00001b40


	//   ....[1]....
        /*0084*/ 	.word	0x00001b50


	//   ....[2]....
        /*0088*/ 	.word	0x00001b80


	//   ....[3]....
        /*008c*/ 	.word	0x00001b90


	//   ....[4]....
        /*0090*/ 	.word	0x00001bc0


	//   ....[5]....
        /*0094*/ 	.word	0x00001bd0


	//   ....[6]....
        /*0098*/ 	.word	0x00001c00


	//   ....[7]....
        /*009c*/ 	.word	0x00001c10


	//   ....[8]....
        /*00a0*/ 	.word	0x00001c40


	//   ....[9]....
        /*00a4*/ 	.word	0x00001c50


	//   ....[10]....
        /*00a8*/ 	.word	0x00008440


	//   ....[11]....
        /*00ac*/ 	.word	0x000084d0


	//   ....[12]....
        /*00b0*/ 	.word	0x00008540


	//   ....[13]....
        /*00b4*/ 	.word	0x000085a0


	//   ....[14]....
        /*00b8*/ 	.word	0x00008610


	//   ....[15]....
        /*00bc*/ 	.word	0x00008670


	//   ....[16]....
        /*00c0*/ 	.word	0x000086e0


	//   ....[17]....
        /*00c4*/ 	.word	0x00008740


	//   ....[18]....
        /*00c8*/ 	.word	0x000087b0


	//   ....[19]....
        /*00cc*/ 	.word	0x00008810


	//----- nvinfo : EIATTR_VRC_CTA_INIT_COUNT
	.align		4
.L_1333:
        /*00d0*/ 	.byte	0x02, 0x4a
	.zero		1
	.zero		1


	//----- nvinfo : EIATTR_EXIT_INSTR_OFFSETS
	.align		4
        /*00d4*/ 	.byte	0x04, 0x1c
        /*00d6*/ 	.short	(.L_1335 - .L_1334)


	//   ....[0]....
.L_1334:
        /*00d8*/ 	.word	0x000083d0


	//----- nvinfo : EIATTR_MAX_THREADS
	.align		4
.L_1335:
        /*00dc*/ 	.byte	0x04, 0x05
        /*00de*/ 	.short	(.L_1337 - .L_1336)
.L_1336:
        /*00e0*/ 	.word	0x00000080
        /*00e4*/ 	.word	0x00000001
        /*00e8*/ 	.word	0x00000001


	//----- nvinfo : EIATTR_CRS_STACK_SIZE
	.align		4
.L_1337:
        /*00ec*/ 	.byte	0x04, 0x1e
        /*00ee*/ 	.short	(.L_1339 - .L_1338)
.L_1338:
        /*00f0*/ 	.word	0x00000000


	//----- nvinfo : EIATTR_CBANK_PARAM_SIZE
	.align		4
.L_1339:
        /*00f4*/ 	.byte	0x03, 0x19
        /*00f6*/ 	.short	0x0128


	//----- nvinfo : EIATTR_PARAM_CBANK
	.align		4
        /*00f8*/ 	.byte	0x04, 0x0a
        /*00fa*/ 	.short	(.L_1341 - .L_1340)
	.align		4
.L_1340:
        /*00fc*/ 	.word	index@(.nv.constant0._ZN10layer_norm13ln_bwd_kernelINS_13Kernel_traitsI13__nv_bfloat16S2_S2_S2_fjLj768ELj1ELj4ELj1ELj16ENS_18Kernel_traits_baseILj768ES2_S2_S2_S2_fjLj128EEEEELb0ELb1ELb1ELb1EEEvNS_9BwdParamsE)
        /*0100*/ 	.short	0x0380
        /*0102*/ 	.short	0x0128


	//----- nvinfo : EIATTR_SW_WAR
	.align		4
.L_1341:
        /*0104*/ 	.byte	0x04, 0x36
        /*0106*/ 	.short	(.L_1343 - .L_1342)
.L_1342:
        /*0108*/ 	.word	0x00000008
.L_1343:


//--------------------- .nv.info._ZN10layer_norm13ln_bwd_kernelINS_13Kernel_traitsI13__nv_bfloat16S2_S2_S2_fjLj768ELj1ELj4ELj1ELj16ENS_18Kernel_traits_baseILj768ES2_S2_S2_S2_fjLj128EEEEELb1ELb0ELb0ELb0EEEvNS_9BwdParamsE --------------------------
	.section	.nv.info._ZN10layer_norm13ln_bwd_kernelINS_13Kernel_traitsI13__nv_bfloat16S2_S2_S2_fjLj768ELj1ELj4ELj1ELj16ENS_18Kernel_traits_baseILj768ES2_S2_S2_S2_fjLj128EEEEELb1ELb0ELb0ELb0EEEvNS_9BwdParamsE,"",@"SHT_CUDA_INFO"
	.sectionflags	@""
	.align	4


	//----- nvinfo : EIATTR_CUDA_API_VERSION
	.align		4
        /*0000*/ 	.byte	0x04, 0x37
        /*0002*/ 	.short	(.L_1345 - .L_1344)
.L_1344:
        /*0004*/ 	.word	0x00000082


	//----- nvinfo : EIATTR_KPARAM_INFO
	.align		4
.L_1345:
        /*0008*/ 	.byte	0x04, 0x17
        /*000a*/ 	.short	(.L_1347 - .L_1346)
.L_1346:
        /*000c*/ 	.word	0x00000000
        /*0010*/ 	.short	0x0000
        /*0012*/ 	.short	0x0000
        /*0014*/ 	.byte	0x00, 0xf0, 0xa1, 0x04


	//----- nvinfo : EIATTR_SPARSE_MMA_MASK
	.align		4
.L_1347:
        /*0018*/ 	.byte	0x03, 0x50
        /*001a*/ 	.short	0x0000


	//----- nvinfo : EIATTR_MAXREG_COUNT
	.align		4
        /*001c*/ 	.byte	0x03, 0x1b
        /*001e*/ 	.short	0x00ff


	//----- nvinfo : EIATTR_NUM_BARRIERS
	.align		4
        /*0020*/ 	.byte	0x02, 0x4c
        /*0022*/ 	.byte	0x01
	.zero		1


	//----- nvinfo : EIATTR_MERCURY_ISA_VERSION
	.align		4
        /*0024*/ 	.byte	0x03, 0x5f
        /*0026*/ 	.short	0x0101


	//----- nvinfo : EIATTR_COOP_GROUP_MASK_REGIDS
	.align		4
        /*0028*/ 	.byte	0x04, 0x29
        /*002a*/ 	.short	(.L_1349 - .L_1348)


	//   ....[0]....
.L_1348:
        /*002c*/ 	.word	0xffffffff


	//   ....[1]....
        /*0030*/ 	.word	0xffffffff


	//   ....[2]....
        /*0034*/ 	.word	0xffffffff


	//   ....[3]....
        /*0038*/ 	.word	0xffffffff


	//   ....[4]....
        /*003c*/ 	.word	0xffffffff


	//   ....[5]....
        /*0040*/ 	.word	0xffffffff


	//   ....[6]....
        /*0044*/ 	.word	0xffffffff


	//   ....[7]....
        /*0048*/ 	.word	0xffffffff


	//   ....[8]....
        /*004c*/ 	.word	0xffffffff


	//   ....[9]....
        /*0050*/ 	.word	0xffffffff


	//   ....[10]....
        /*0054*/ 	.word	0x05000091


	//   ....[11]....
        /*0058*/ 	.word	0x05000091


	//   ....[12]....
        /*005c*/ 	.word	0x05000091


	//   ....[13]....
        /*0060*/ 	.word	0x05000091


	//   ....[14]....
        /*0064*/ 	.word	0x05000091


	//   ....[15]....
        /*0068*/ 	.word	0x05000091


	//   ....[16]....
        /*006c*/ 	.word	0x05000091


	//   ....[17]....
        /*0070*/ 	.word	0x05000091


	//   ....[18]....
        /*0074*/ 	.word	0x05000091


	//   ....[19]....
        /*0078*/ 	.word	0x05000091


	//----- nvinfo : EIATTR_COOP_GROUP_INSTR_OFFSETS
	.align		4
.L_1349:
        /*007c*/ 	.byte	0x04, 0x28
        /*007e*/ 	.short	(.L_1351 - .L_1350)


	//   ....[0]....
.L_1350:
        /*0080*/ 	.word	0x00001c00


	//   ....[1]....
        /*0084*/ 	.word	0x00001c10


	//   ....[2]....
        /*0088*/ 	.word	0x00001c40


	//   ....[3]....
        /*008c*/ 	.word	0x00001c50


	//   ....[4]....
        /*0090*/ 	.word	0x00001c80


	//   ....[5]....
        /*0094*/ 	.word	0x00001c90


	//   ....[6]....
        /*0098*/ 	.word	0x00001cc0


	//   ....[7]....
        /*009c*/ 	.word	0x00001cd0


	//   ....[8]....
        /*00a0*/ 	.word	0x00001d00


	//   ....[9]....
        /*00a4*/ 	.word	0x00001d10


	//   ....[10]....
        /*00a8*/ 	.word	0x000064a0


	//   ....[11]....
        /*00ac*/ 	.word	0x00006530


	//   ....[12]....
        /*00b0*/ 	.word	0x000065a0


	//   ....[13]....
        /*00b4*/ 	.word	0x00006600


	//   ....[14]....
        /*00b8*/ 	.word	0x00006670


	//   ....[15]....
        /*00bc*/ 	.word	0x000066d0


	//   ....[16]....
        /*00c0*/ 	.word	0x00006740


	//   ....[17]....
        /*00c4*/ 	.word	0x000067a0


	//   ....[18]....
        /*00c8*/ 	.word	0x00006810


	//   ....[19]....
        /*00cc*/ 	.word	0x00006870


	//----- nvinfo : EIATTR_VRC_CTA_INIT_COUNT
	.align		4
.L_1351:
        /*00d0*/ 	.byte	0x02, 0x4a
	.zero		1
	.zero		1


	//----- nvinfo : EIATTR_EXIT_INSTR_OFFSETS
	.align		4
        /*00d4*/ 	.byte	0x04, 0x1c
        /*00d6*/ 	.short	(.L_1353 - .L_1352)


	//   ....[0]....
.L_1352:
        /*00d8*/ 	.word	0x00006400


	//   ....[1]....
        /*00dc*/ 	.word	0x00006430


	//----- nvinfo : EIATTR_MAX_THREADS
	.align		4
.L_1353:
        /*00e0*/ 	.byte	0x04, 0x05
        /*00e2*/ 	.short	(.L_1355 - .L_1354)
.L_1354:
        /*00e4*/ 	.word	0x00000080
        /*00e8*/ 	.word	0x00000001
        /*00ec*/ 	.word	0x00000001


	//----- nvinfo : EIATTR_CRS_STACK_SIZE
	.align		4
.L_1355:
        /*00f0*/ 	.byte	0x04, 0x1e
        /*00f2*/ 	.short	(.L_1357 - .L_1356)
.L_1356:
        /*00f4*/ 	.word	0x00000000


	//----- nvinfo : EIATTR_CBANK_PARAM_SIZE
	.align		4
.L_1357:
        /*00f8*/ 	.byte	0x03, 0x19
        /*00fa*/ 	.short	0x0128


	//----- nvinfo : EIATTR_PARAM_CBANK
	.align		4
        /*00fc*/ 	.byte	0x04, 0x0a
        /*00fe*/ 	.short	(.L_1359 - .L_1358)
	.align		4
.L_1358:
        /*0100*/ 	.word	index@(.nv.constant0._ZN10layer_norm13ln_bwd_kernelINS_13Kernel_traitsI13__nv_bfloat16S2_S2_S2_fjLj768ELj1ELj4ELj1ELj16ENS_18Kernel_traits_baseILj768ES2_S2_S2_S2_fjLj128EEEEELb1ELb0ELb0ELb0EEEvNS_9BwdParamsE)
        /*0104*/ 	.short	0x0380
        /*0106*/ 	.short	0x0128


	//----- nvinfo : EIATTR_SW_WAR
	.align		4
.L_1359:
        /*0108*/ 	.byte	0x04, 0x36
        /*010a*/ 	.short	(.L_1361 - .L_1360)
.L_1360:
        /*010c*/ 	.word	0x00000008
.L_1361:


//--------------------- .nv.info._ZN10layer_norm13ln_bwd_kernelINS_13Kernel_traitsI13__nv_bfloat16S2_S2_S2_fjLj768ELj1ELj4ELj1ELj16ENS_18Kernel_traits_baseILj768ES2_S2_S2_S2_fjLj128EEEEELb1ELb0ELb0ELb1EEEvNS_9BwdParamsE --------------------------
	.section	.nv.info._ZN10layer_norm13ln_bwd_kernelINS_13Kernel_traitsI13__nv_bfloat16S2_S2_S2_fjLj768ELj1ELj4ELj1ELj16ENS_18Kernel_traits_baseILj768ES2_S2_S2_S2_fjLj128EEEEELb1ELb0ELb0ELb1EEEvNS_9BwdParamsE,"",@"SHT_CUDA_INFO"
	.sectionflags	@""
	.align	4


	//----- nvinfo : EIATTR_CUDA_API_VERSION
	.align		4
        /*0000*/ 	.byte	0x04, 0x37
        /*0002*/ 	.short	(.L_1363 - .L_1362)
.L_1362:
        /*0004*/ 	.word	0x00000082


	//----- nvinfo : EIATTR_KPARAM_INFO
	.align		4
.L_1363:
        /*0008*/ 	.byte	0x04, 0x17
        /*000a*/ 	.short	(.L_1365 - .L_1364)
.L_1364:
        /*000c*/ 	.word	0x00000000
        /*0010*/ 	.short	0x0000
        /*0012*/ 	.short	0x0000
        /*0014*/ 	.byte	0x00, 0xf0, 0xa1, 0x04


	//----- nvinfo : EIATTR_SPARSE_MMA_MASK
	.align		4
.L_1365:
        /*0018*/ 	.byte	0x03, 0x50
        /*001a*/ 	.short	0x0000


	//----- nvinfo : EIATTR_MAXREG_COUNT
	.align		4
        /*001c*/ 	.byte	0x03, 0x1b
        /*001e*/ 	.short	0x00ff


	//----- nvinfo : EIATTR_NUM_BARRIERS
	.align		4
        /*0020*/ 	.byte	0x02, 0x4c
        /*0022*/ 	.byte	0x01
	.zero		1


	//----- nvinfo : EIATTR_MERCURY_ISA_VERSION
	.align		4
        /*0024*/ 	.byte	0x03, 0x5f
        /*0026*/ 	.short	0x0101


	//----- nvinfo : EIATTR_COOP_GROUP_MASK_REGIDS
	.align		4
        /*0028*/ 	.byte	0x04, 0x29
        /*002a*/ 	.short	(.L_1367 - .L_1366)


	//   ....[0]....
.L_1366:
        /*002c*/ 	.word	0xffffffff


	//   ....[1]....
        /*0030*/ 	.word	0xffffffff


	//   ....[2]....
        /*0034*/ 	.word	0xffffffff


	//   ....[3]....
        /*0038*/ 	.word	0xffffffff


	//   ....[4]....
        /*003c*/ 	.word	0xffffffff


	//   ....[5]....
        /*0040*/ 	.word	0xffffffff


	//   ....[6]....
        /*0044*/ 	.word	0xffffffff


	//   ....[7]....
        /*0048*/ 	.word	0xffffffff


	//   ....[8]....
        /*004c*/ 	.word	0xffffffff


	//   ....[9]....
        /*0050*/ 	.word	0xffffffff


	//   ....[10]....
        /*0054*/ 	.word	0x05000089


	//   ....[11]....
        /*0058*/ 	.word	0x05000089


	//   ....[12]....
        /*005c*/ 	.word	0x05000089


	//   ....[13]....
        /*0060*/ 	.word	0x05000089


	//   ....[14]....
        /*0064*/ 	.word	0x05000089


	//   ....[15]....
        /*0068*/ 	.word	0x05000089


	//   ....[16]....
        /*006c*/ 	.word	0x05000089


	//   ....[17]....
        /*0070*/ 	.word	0x05000089


	//   ....[18]....
        /*0074*/ 	.word	0x05000089


	//   ....[19]....
        /*0078*/ 	.word	0x05000089


	//----- nvinfo : EIATTR_COOP_GROUP_INSTR_OFFSETS
	.align		4
.L_1367:
        /*007c*/ 	.byte	0x04, 0x28
        /*007e*/ 	.short	(.L_1369 - .L_1368)


	//   ....[0]....
.L_1368:
        /*0080*/ 	.word	0x00002b70


	//   ....[1]....
        /*0084*/ 	.word	0x00002b80


	//   ....[2]....
        /*0088*/ 	.word	0x00002bb0


	//   ....[3]....
        /*008c*/ 	.word	0x00002bc0


	//   ....[4]....
        /*0090*/ 	.word	0x00002bf0


	//   ....[5]....
        /*0094*/ 	.word	0x00002c00


	//   ....[6]....
        /*0098*/ 	.word	0x00002c30


	//   ....[7]....
        /*009c*/ 	.word	0x00002c40


	//   ....[8]....
        /*00a0*/ 	.word	0x00002c70


	//   ....[9]....
        /*00a4*/ 	.word	0x00002c80


	//   ....[10]....
        /*00a8*/ 	.word	0x00006f50


	//   ....[11]....
        /*00ac*/ 	.word	0x00006fe0


	//   ....[12]....
        /*00b0*/ 	.word	0x00007050


	//   ....[13]....
        /*00b4*/ 	.word	0x000070b0


	//   ....[14]....
        /*00b8*/ 	.word	0x00007120


	//   ....[15]....
        /*00bc*/ 	.word	0x00007180


	//   ....[16]....
        /*00c0*/ 	.word	0x000071f0


	//   ....[17]....
        /*00c4*/ 	.word	0x00007250


	//   ....[18]....
        /*00c8*/ 	.word	0x000072c0


	//   ....[19]....
        /*00cc*/ 	.word	0x00007320


	//----- nvinfo : EIATTR_VRC_CTA_INIT_COUNT
	.align		4
.L_1369:
        /*00d0*/ 	.byte	0x02, 0x4a
	.zero		1
	.zero		1


	//----- nvinfo : EIATTR_EXIT_INSTR_OFFSETS
	.align		4
        /*00d4*/ 	.byte	0x04, 0x1c
        /*00d6*/ 	.short	(.L_1371 - .L_1370)


	//   ....[0]....
.L_1370:
        /*00d8*/ 	.word	0x00006ee0


	//----- nvinfo : EIATTR_MAX_THREADS
	.align		4
.L_1371:
        /*00dc*/ 	.byte	0x04, 0x05
        /*00de*/ 	.short	(.L_1373 - .L_1372)
.L_1372:
        /*00e0*/ 	.word	0x00000080
        /*00e4*/ 	.word	0x00000001
        /*00e8*/ 	.word	0x00000001


	//----- nvinfo : EIATTR_CRS_STACK_SIZE
	.align		4
.L_1373:
        /*00ec*/ 	.byte	0x04, 0x1e
        /*00ee*/ 	.short	(.L_1375 - .L_1374)
.L_1374:
        /*00f0*/ 	.word	0x00000000


	//----- nvinfo : EIATTR_CBANK_PARAM_SIZE
	.align		4
.L_1375:
        /*00f4*/ 	.byte	0x03, 0x19
        /*00f6*/ 	.short	0x0128


	//----- nvinfo : EIATTR_PARAM_CBANK
	.align		4
        /*00f8*/ 	.byte	0x04, 0x0a
        /*00fa*/ 	.short	(.L_1377 - .L_1376)
	.align		4
.L_1376:
        /*00fc*/ 	.word	index@(.nv.constant0._ZN10layer_norm13ln_bwd_kernelINS_13Kernel_traitsI13__nv_bfloat16S2_S2_S2_fjLj768ELj1ELj4ELj1ELj16ENS_18Kernel_traits_baseILj768ES2_S2_S2_S2_fjLj128EEEEELb1ELb0ELb0ELb1EEEvNS_9BwdParamsE)
        /*0100*/ 	.short	0x0380
        /*0102*/ 	.short	0x0128


	//----- nvinfo : EIATTR_SW_WAR
	.align		4
.L_1377:
        /*0104*/ 	.byte	0x04, 0x36
        /*0106*/ 	.short	(.L_1379 - .L_1378)
.L_1378:
        /*0108*/ 	.word	0x00000008
.L_1379:


//--------------------- .nv.info._ZN10layer_norm22ln_bwd_finalize_kernelINS_22Kernel_traits_finalizeILj768E13__nv_bfloat16S2_S2_S2_fjLb0ELj1024ELj4ENS_18Kernel_traits_baseILj768ES2_S2_S2_S2_fjLj1024EEEEELb0ELb0EEEvNS_9BwdParamsE --------------------------
	.section	.nv.info._ZN10layer_norm22ln_bwd_finalize_kernelINS_22Kernel_traits_finalizeILj768E13__nv_bfloat16S2_S2_S2_fjLb0ELj1024ELj4ENS_18Kernel_traits_baseILj768ES2_S2_S2_S2_fjLj1024EEEEELb0ELb0EEEvNS_9BwdParamsE,"",@"SHT_CUDA_INFO"
	.sectionflags	@""
	.align	4


	//----- nvinfo : EIATTR_CUDA_API_VERSION
	.align		4
        /*0000*/ 	.byte	0x04, 0x37
        /*0002*/ 	.short	(.L_1381 - .L_1380)
.L_1380:
        /*0004*/ 	.word	0x00000082


	//----- nvinfo : EIATTR_KPARAM_INFO
	.align		4
.L_1381:
        /*0008*/ 	.byte	0x04, 0x17
        /*000a*/ 	.short	(.L_1383 - .L_1382)
.L_1382:
        /*000c*/ 	.word	0x00000000
        /*0010*/ 	.short	0x0000
        /*0012*/ 	.short	0x0000
        /*0014*/ 	.byte	0x00, 0xf0, 0xa1, 0x04


	//----- nvinfo : EIATTR_SPARSE_MMA_MASK
	.align		4
.L_1383:
        /*0018*/ 	.byte	0x03, 0x50
        /*001a*/ 	.short	0x0000


	//----- nvinfo : EIATTR_MAXREG_COUNT
	.align		4
        /*001c*/ 	.byte	0x03, 0x1b
        /*001e*/ 	.short	0x0040


	//----- nvinfo : EIATTR_NUM_BARRIERS
	.align		4
        /*0020*/ 	.byte	0x02, 0x4c
        /*0022*/ 	.byte	0x01
	.zero		1


	//----- nvinfo : EIATTR_MERCURY_ISA_VERSION
	.align		4
        /*0024*/ 	.byte	0x03, 0x5f
        /*0026*/ 	.short	0x0101


	//----- nvinfo : EIATTR_COOP_GROUP_MASK_REGIDS
	.align		4
        /*0028*/ 	.byte	0x04, 0x29
        /*002a*/ 	.short	(.L_1385 - .L_1384)


	//   ....[0]....
.L_1384:
        /*002c*/ 	.word	0xffffffff


	//   ....[1]....
        /*0030*/ 	.word	0xffffffff


	//   ....[2]....
        /*0034*/ 	.word	0xffffffff


	//   ....[3]....
        /*0038*/ 	.word	0xffffffff


	//   ....[4]....
        /*003c*/ 	.word	0xffffffff


	//   ....[5]....
        /*0040*/ 	.word	0xffffffff


	//   ....[6]....
        /*0044*/ 	.word	0xffffffff


	//   ....[7]....
        /*0048*/ 	.word	0xffffffff


	//   ....[8]....
        /*004c*/ 	.word	0xffffffff


	//   ....[9]....
        /*0050*/ 	.word	0xffffffff


	//----- nvinfo : EIATTR_COOP_GROUP_INSTR_OFFSETS
	.align		4
.L_1385:
        /*0054*/ 	.byte	0x04, 0x28
        /*0056*/ 	.short	(.L_1387 - .L_1386)


	//   ....[0]....
.L_1386:
        /*0058*/ 	.word	0x00001540


	//   ....[1]....
        /*005c*/ 	.word	0x00001550


	//   ....[2]....
        /*0060*/ 	.word	0x00001580


	//   ....[3]....
        /*0064*/ 	.word	0x00001590


	//   ....[4]....
        /*0068*/ 	.word	0x000015c0


	//   ....[5]....
        /*006c*/ 	.word	0x000015d0


	//   ....[6]....
        /*0070*/ 	.word	0x00001610


	//   ....[7]....
        /*0074*/ 	.word	0x00001630


	//   ....[8]....
        /*0078*/ 	.word	0x00001680


	//   ....[9]....
        /*007c*/ 	.word	0x00001690


	//----- nvinfo : EIATTR_VRC_CTA_INIT_COUNT
	.align		4
.L_1387:
        /*0080*/ 	.byte	0x02, 0x4a
	.zero		1
	.zero		1


	//----- nvinfo : EIATTR_EXIT_INSTR_OFFSETS
	.align		4
        /*0084*/ 	.byte	0x04, 0x1c
        /*0086*/ 	.short	(.L_1389 - .L_1388)


	//   ....[0]....
.L_1388:
        /*0088*/ 	.word	0x00000060


	//   ....[1]....
        /*008c*/ 	.word	0x000016f0


	//   ....[2]....
        /*0090*/ 	.word	0x00001720


	//   ....[3]....
        /*0094*/ 	.word	0x000017e0


	//----- nvinfo : EIATTR_MAX_THREADS
	.align		4
.L_1389:
        /*0098*/ 	.byte	0x04, 0x05
        /*009a*/ 	.short	(.L_1391 - .L_1390)
.L_1390:
        /*009c*/ 	.word	0x00000400
        /*00a0*/ 	.word	0x00000001
        /*00a4*/ 	.word	0x00000001


	//----- nvinfo : EIATTR_CRS_STACK_SIZE
	.align		4
.L_1391:
        /*00a8*/ 	.byte	0x04, 0x1e
        /*00aa*/ 	.short	(.L_1393 - .L_1392)
.L_1392:
        /*00ac*/ 	.word	0x00000000


	//----- nvinfo : EIATTR_CBANK_PARAM_SIZE
	.align		4
.L_1393:
        /*00b0*/ 	.byte	0x03, 0x19
        /*00b2*/ 	.short	0x0128


	//----- nvinfo : EIATTR_PARAM_CBANK
	.align		4
        /*00b4*/ 	.byte	0x04, 0x0a
        /*00b6*/ 	.short	(.L_1395 - .L_1394)
	.align		4
.L_1394:
        /*00b8*/ 	.word	index@(.nv.constant0._ZN10layer_norm22ln_bwd_finalize_kernelINS_22Kernel_traits_finalizeILj768E13__nv_bfloat16S2_S2_S2_fjLb0ELj1024ELj4ENS_18Kernel_traits_baseILj768ES2_S2_S2_S2_fjLj1024EEEEELb0ELb0EEEvNS_9BwdParamsE)
        /*00bc*/ 	.short	0x0380
        /*00be*/ 	.short	0x0128


	//----- nvinfo : EIATTR_SW_WAR
	.align		4
.L_1395:
        /*00c0*/ 	.byte	0x04, 0x36
        /*00c2*/ 	.short	(.L_1397 - .L_1396)
.L_1396:
        /*00c4*/ 	.word	0x00000008
.L_1397:


//--------------------- .nv.info._ZN10layer_norm13ln_bwd_kernelINS_13Kernel_traitsI13__nv_bfloat16S2_S2_S2_fjLj768ELj1ELj4ELj1ELj16ENS_18Kernel_traits_baseILj768ES2_S2_S2_S2_fjLj128EEEEELb1ELb0ELb1ELb0EEEvNS_9BwdParamsE --------------------------
	.section	.nv.info._ZN10layer_norm13ln_bwd_kernelINS_13Kernel_traitsI13__nv_bfloat16S2_S2_S2_fjLj768ELj1ELj4ELj1ELj16ENS_18Kernel_traits_baseILj768ES2_S2_S2_S2_fjLj128EEEEELb1ELb0ELb1ELb0EEEvNS_9BwdParamsE,"",@"SHT_CUDA_INFO"
	.sectionflags	@""
	.align	4


	//----- nvinfo : EIATTR_CUDA_API_VERSION
	.align		4
        /*0000*/ 	.byte	0x04, 0x37
        /*0002*/ 	.short	(.L_1399 - .L_1398)
.L_1398:
        /*0004*/ 	.word	0x00000082


	//----- nvinfo : EIATTR_KPARAM_INFO
	.align		4
.L_1399:
        /*0008*/ 	.byte	0x04, 0x17
        /*000a*/ 	.short	(.L_1401 - .L_1400)
.L_1400:
        /*000c*/ 	.word	0x00000000
        /*0010*/ 	.short	0x0000
        /*0012*/ 	.short	0x0000
        /*0014*/ 	.byte	0x00, 0xf0, 0xa1, 0x04


	//----- nvinfo : EIATTR_SPARSE_MMA_MASK
	.align		4
.L_1401:
        /*0018*/ 	.byte	0x03, 0x50
        /*001a*/ 	.short	0x0000


	//----- nvinfo : EIATTR_MAXREG_COUNT
	.align		4
        /*001c*/ 	.byte	0x03, 0x1b
        /*001e*/ 	.short	0x00ff


	//----- nvinfo : EIATTR_NUM_BARRIERS
	.align		4
        /*0020*/ 	.byte	0x02, 0x4c
        /*0022*/ 	.byte	0x01
	.zero		1


	//----- nvinfo : EIATTR_MERCURY_ISA_VERSION
	.align		4
        /*0024*/ 	.byte	0x03, 0x5f
        /*0026*/ 	.short	0x0101


	//----- nvinfo : EIATTR_COOP_GROUP_MASK_REGIDS
	.align		4
        /*0028*/ 	.byte	0x04, 0x29
        /*002a*/ 	.short	(.L_1403 - .L_1402)


	//   ....[0]....
.L_1402:
        /*002c*/ 	.word	0xffffffff


	//   ....[1]....
        /*0030*/ 	.word	0xffffffff


	//   ....[2]....
        /*0034*/ 	.word	0xffffffff


	//   ....[3]....
        /*0038*/ 	.word	0xffffffff


	//   ....[4]....
        /*003c*/ 	.word	0xffffffff


	//   ....[5]....
        /*0040*/ 	.word	0xffffffff


	//   ....[6]....
        /*0044*/ 	.word	0xffffffff


	//   ....[7]....
        /*0048*/ 	.word	0xffffffff


	//   ....[8]....
        /*004c*/ 	.word	0xffffffff


	//   ....[9]....
        /*0050*/ 	.word	0xffffffff


	//   ....[10]....
        /*0054*/ 	.word	0x05000098


	//   ....[11]....
        /*0058*/ 	.word	0x05000098


	//   ....[12]....
        /*005c*/ 	.word	0x05000098


	//   ....[13]....
        /*0060*/ 	.word	0x05000098


	//   ....[14]....
        /*0064*/ 	.word	0x05000098


	//   ....[15]....
        /*0068*/ 	.word	0x05000098


	//   ....[16]....
        /*006c*/ 	.word	0x05000098


	//   ....[17]....
        /*0070*/ 	.word	0x05000098


	//   ....[18]....
        /*0074*/ 	.word	0x05000098


	//   ....[19]....
        /*0078*/ 	.word	0x05000098


	//----- nvinfo : EIATTR_COOP_GROUP_INSTR_OFFSETS
	.align		4
.L_1403:
        /*007c*/ 	.byte	0x04, 0x28
        /*007e*/ 	.short	(.L_1405 - .L_1404)


	//   ....[0]....
.L_1404:
        /*0080*/ 	.word	0x00002070


	//   ....[1]....
        /*0084*/ 	.word	0x00002080


	//   ....[2]....
        /*0088*/ 	.word	0x000020b0


	//   ....[3]....
        /*008c*/ 	.word	0x000020c0


	//   ....[4]....
        /*0090*/ 	.word	0x000020f0


	//   ....[5]....
        /*0094*/ 	.word	0x00002100


	//   ....[6]....
        /*0098*/ 	.word	0x00002130


	//   ....[7]....
        /*009c*/ 	.word	0x00002140


	//   ....[8]....
        /*00a0*/ 	.word	0x00002180


	//   ....[9]....
        /*00a4*/ 	.word	0x000021a0


	//   ....[10]....
        /*00a8*/ 	.word	0x00007ee0


	//   ....[11]....
        /*00ac*/ 	.word	0x00007f70


	//   ....[12]....
        /*00b0*/ 	.word	0x00007fe0


	//   ....[13]....
        /*00b4*/ 	.word	0x00008040


	//   ....[14]....
        /*00b8*/ 	.word	0x000080b0


	//   ....[15]....
        /*00bc*/ 	.word	0x00008110


	//   ....[16]....
        /*00c0*/ 	.word	0x00008180


	//   ....[17]....
        /*00c4*/ 	.word	0x000081e0


	//   ....[18]....
        /*00c8*/ 	.word	0x00008260


	//   ....[19]....
        /*00cc*/ 	.word	0x000082d0


	//----- nvinfo : EIATTR_VRC_CTA_INIT_COUNT
	.align		4
.L_1405:
        /*00d0*/ 	.byte	0x02, 0x4a
	.zero		1
	.zero		1


	//----- nvinfo : EIATTR_EXIT_INSTR_OFFSETS
	.align		4
        /*00d4*/ 	.byte	0x04, 0x1c
        /*00d6*/ 	.short	(.L_1407 - .L_1406)


	//   ....[0]....
.L_1406:
        /*00d8*/ 	.word	0x00007e40


	//   ....[1]....
        /*00dc*/ 	.word	0x00007e70


	//----- nvinfo : EIATTR_MAX_THREADS
	.align		4
.L_1407:
        /*00e0*/ 	.byte	0x04, 0x05
        /*00e2*/ 	.short	(.L_1409 - .L_1408)
.L_1408:
        /*00e4*/ 	.word	0x00000080
        /*00e8*/ 	.word	0x00000001
        /*00ec*/ 	.word	0x00000001


	//----- nvinfo : EIATTR_CRS_STACK_SIZE
	.align		4
.L_1409:
        /*00f0*/ 	.byte	0x04, 0x1e
        /*00f2*/ 	.short	(.L_1411 - .L_1410)
.L_1410:
        /*00f4*/ 	.word	0x00000000


	//----- nvinfo : EIATTR_CBANK_PARAM_SIZE
	.align		4
.L_1411:
        /*00f8*/ 	.byte	0x03, 0x19
        /*00fa*/ 	.short	0x0128


	//----- nvinfo : EIATTR_PARAM_CBANK
	.align		4
        /*00fc*/ 	.byte	0x04, 0x0a
        /*00fe*/ 	.short	(.L_1413 - .L_1412)
	.align		4
.L_1412:
        /*0100*/ 	.word	index@(.nv.constant0._ZN10layer_norm13ln_bwd_kernelINS_13Kernel_traitsI13__nv_bfloat16S2_S2_S2_fjLj768ELj1ELj4ELj1ELj16ENS_18Kernel_traits_baseILj768ES2_S2_S2_S2_fjLj128EEEEELb1ELb0ELb1ELb0EEEvNS_9BwdParamsE)
        /*0104*/ 	.short	0x0380
        /*0106*/ 	.short	0x0128


	//----- nvinfo : EIATTR_SW_WAR
	.align		4
.L_1413:
        /*0108*/ 	.byte	0x04, 0x36
        /*010a*/ 	.short	(.L_1415 - .L_1414)
.L_1414:
        /*010c*/ 	.word	0x00000008
.L_1415:


//--------------------- .nv.info._ZN10layer_norm22ln_bwd_finalize_kernelINS_22Kernel_traits_finalizeILj768E13__nv_bfloat16S2_S2_S2_fjLb0ELj1024ELj4ENS_18Kernel_traits_baseILj768ES2_S2_S2_S2_fjLj1024EEEEELb0ELb1EEEvNS_9BwdParamsE --------------------------
	.section	.nv.info._ZN10layer_norm22ln_bwd_finalize_kernelINS_22Kernel_traits_finalizeILj768E13__nv_bfloat16S2_S2_S2_fjLb0ELj1024ELj4ENS_18Kernel_traits_baseILj768ES2_S2_S2_S2_fjLj1024EEEEELb0ELb1EEEvNS_9BwdParamsE,"",@"SHT_CUDA_INFO"
	.sectionflags	@""
	.align	4


	//----- nvinfo : EIATTR_CUDA_API_VERSION
	.align		4
        /*0000*/ 	.byte	0x04, 0x37
        /*0002*/ 	.short	(.L_1417 - .L_1416)
.L_1416:
        /*0004*/ 	.word	0x00000082


	//----- nvinfo : EIATTR_KPARAM_INFO
	.align		4
.L_1417:
        /*0008*/ 	.byte	0x04, 0x17
        /*000a*/ 	.short	(.L_1419 - .L_1418)
.L_1418:
        /*000c*/ 	.word	0x00000000
        /*0010*/ 	.short	0x0000
        /*0012*/ 	.short	0x0000
        /*0014*/ 	.byte	0x00, 0xf0, 0xa1, 0x04


	//----- nvinfo : EIATTR_SPARSE_MMA_MASK
	.align		4
.L_1419:
        /*0018*/ 	.byte	0x03, 0x50
        /*001a*/ 	.short	0x0000


	//----- nvinfo : EIATTR_MAXREG_COUNT
	.align		4
        /*001c*/ 	.byte	0x03, 0x1b
        /*001e*/ 	.short	0x0040


	//----- nvinfo : EIATTR_NUM_BARRIERS
	.align		4
        /*0020*/ 	.byte	0x02, 0x4c
        /*0022*/ 	.byte	0x01
	.zero		1


	//----- nvinfo : EIATTR_MERCURY_ISA_VERSION
	.align		4
        /*0024*/ 	.byte	0x03, 0x5f
        /*0026*/ 	.short	0x0101


	//----- nvinfo : EIATTR_COOP_GROUP_MASK_REGIDS
	.align		4
        /*0028*/ 	.byte	0x04, 0x29
        /*002a*/ 	.short	(.L_1421 - .L_1420)


	//   ....[0]....
.L_1420:
        /*002c*/ 	.word	0xffffffff


	//   ....[1]....
        /*0030*/ 	.word	0xffffffff


	//   ....[2]....
        /*0034*/ 	.word	0xffffffff


	//   ....[3]....
        /*0038*/ 	.word	0xffffffff


	//   ....[4]....
        /*003c*/ 	.word	0xffffffff


	//   ....[5]....
        /*0040*/ 	.word	0xffffffff


	//   ....[6]....
        /*0044*/ 	.word	0xffffffff


	//   ....[7]....
        /*0048*/ 	.word	0xffffffff


	//   ....[8]....
        /*004c*/ 	.word	0xffffffff


	//   ....[9]....
        /*0050*/ 	.word	0xffffffff


	//----- nvinfo : EIATTR_COOP_GROUP_INSTR_OFFSETS
	.align		4
.L_1421:
        /*0054*/ 	.byte	0x04, 0x28
        /*0056*/ 	.short	(.L_1423 - .L_1422)


	//   ....[0]....
.L_1422:
        /*0058*/ 	.word	0x00001560


	//   ....[1]....
        /*005c*/ 	.word	0x00001570


	//   ....[2]....
        /*0060*/ 	.word	0x000015a0


	//   ....[3]....
        /*0064*/ 	.word	0x000015b0


	//   ....[4]....
        /*0068*/ 	.word	0x000015e0


	//   ....[5]....
        /*006c*/ 	.word	0x000015f0


	//   ....[6]....
        /*0070*/ 	.word	0x00001620


	//   ....[7]....
        /*0074*/ 	.word	0x00001640


	//   ....[8]....
        /*0078*/ 	.word	0x00001670


	//   ....[9]....
        /*007c*/ 	.word	0x00001680


	//----- nvinfo : EIATTR_VRC_CTA_INIT_COUNT
	.align		4
.L_1423:
        /*0080*/ 	.byte	0x02, 0x4a
	.zero		1
	.zero		1


	//----- nvinfo : EIATTR_EXIT_INSTR_OFFSETS
	.align		4
        /*0084*/ 	.byte	0x04, 0x1c
        /*0086*/ 	.short	(.L_1425 - .L_1424)


	//   ....[0]....
.L_1424:
        /*0088*/ 	.word	0x00000060


	//   ....[1]....
        /*008c*/ 	.word	0x000016e0


	//   ....[2]....
        /*0090*/ 	.word	0x000017d0


	//----- nvinfo : EIATTR_MAX_THREADS
	.align		4
.L_1425:
        /*0094*/ 	.byte	0x04, 0x05
        /*0096*/ 	.short	(.L_1427 - .L_1426)
.L_1426:
        /*0098*/ 	.word	0x00000400
        /*009c*/ 	.word	0x00000001
        /*00a0*/ 	.word	0x00000001


	//----- nvinfo : EIATTR_CRS_STACK_SIZE
	.align		4
.L_1427:
        /*00a4*/ 	.byte	0x04, 0x1e
        /*00a6*/ 	.short	(.L_1429 - .L_1428)
.L_1428:
        /*00a8*/ 	.word	0x00000000


	//----- nvinfo : EIATTR_CBANK_PARAM_SIZE
	.align		4
.L_1429:
        /*00ac*/ 	.byte	0x03, 0x19
        /*00ae*/ 	.short	0x0128


	//----- nvinfo : EIATTR_PARAM_CBANK
	.align		4
        /*00b0*/ 	.byte	0x04, 0x0a
        /*00b2*/ 	.short	(.L_1431 - .L_1430)
	.align		4
.L_1430:
        /*00b4*/ 	.word	index@(.nv.constant0._ZN10layer_norm22ln_bwd_finalize_kernelINS_22Kernel_traits_finalizeILj768E13__nv_bfloat16S2_S2_S2_fjLb0ELj1024ELj4ENS_18Kernel_traits_baseILj768ES2_S2_S2_S2_fjLj1024EEEEELb0ELb1EEEvNS_9BwdParamsE)
        /*00b8*/ 	.short	0x0380
        /*00ba*/ 	.short	0x0128


	//----- nvinfo : EIATTR_SW_WAR
	.align		4
.L_1431:
        /*00bc*/ 	.byte	0x04, 0x36
        /*00be*/ 	.short	(.L_1433 - .L_1432)
.L_1432:
        /*00c0*/ 	.word	0x00000008
.L_1433:


//--------------------- .nv.info._ZN10layer_norm13ln_bwd_kernelINS_13Kernel_traitsI13__nv_bfloat16S2_S2_S2_fjLj768ELj1ELj4ELj1ELj16ENS_18Kernel_traits_baseILj768ES2_S2_S2_S2_fjLj128EEEEELb1ELb0ELb1ELb1EEEvNS_9BwdParamsE --------------------------
	.section	.nv.info._ZN10layer_norm13ln_bwd_kernelINS_13Kernel_traitsI13__nv_bfloat16S2_S2_S2_fjLj768ELj1ELj4ELj1ELj16ENS_18Kernel_traits_baseILj768ES2_S2_S2_S2_fjLj128EEEEELb1ELb0ELb1ELb1EEEvNS_9BwdParamsE,"",@"SHT_CUDA_INFO"
	.sectionflags	@""
	.align	4


	//----- nvinfo : EIATTR_CUDA_API_VERSION
	.align		4
        /*0000*/ 	.byte	0x04, 0x37
        /*0002*/ 	.short	(.L_1435 - .L_1434)
.L_1434:
        /*0004*/ 	.word	0x00000082


	//----- nvinfo : EIATTR_KPARAM_INFO
	.align		4
.L_1435:
        /*0008*/ 	.byte	0x04, 0x17
        /*000a*/ 	.short	(.L_1437 - .L_1436)
.L_1436:
        /*000c*/ 	.word	0x00000000
        /*0010*/ 	.short	0x0000
        /*0012*/ 	.short	0x0000
        /*0014*/ 	.byte	0x00, 0xf0, 0xa1, 0x04


	//----- nvinfo : EIATTR_SPARSE_MMA_MASK
	.align		4
.L_1437:
        /*0018*/ 	.byte	0x03, 0x50
        /*001a*/ 	.short	0x0000


	//----- nvinfo : EIATTR_MAXREG_COUNT
	.align		4
        /*001c*/ 	.byte	0x03, 0x1b
        /*001e*/ 	.short	0x00ff


	//----- nvinfo : EIATTR_NUM_BARRIERS
	.align		4
        /*0020*/ 	.byte	0x02, 0x4c
        /*0022*/ 	.byte	0x01
	.zero		1


	//----- nvinfo : EIATTR_MERCURY_ISA_VERSION
	.align		4
        /*0024*/ 	.byte	0x03, 0x5f
        /*0026*/ 	.short	0x0101


	//----- nvinfo : EIATTR_COOP_GROUP_MASK_REGIDS
	.align		4
        /*0028*/ 	.byte	0x04, 0x29
        /*002a*/ 	.short	(.L_1439 - .L_1438)


	//   ....[0]....
.L_1438:
        /*002c*/ 	.word	0xffffffff


	//   ....[1]....
        /*0030*/ 	.word	0xffffffff


	//   ....[2]....
        /*0034*/ 	.word	0xffffffff


	//   ....[3]....
        /*0038*/ 	.word	0xffffffff


	//   ....[4]....
        /*003c*/ 	.word	0xffffffff


	//   ....[5]....
        /*0040*/ 	.word	0xffffffff


	//   ....[6]....
        /*0044*/ 	.word	0xffffffff


	//   ....[7]....
        /*0048*/ 	.word	0xffffffff


	//   ....[8]....
        /*004c*/ 	.word	0xffffffff


	//   ....[9]....
        /*0050*/ 	.word	0xffffffff


	//   ....[10]....
        /*0054*/ 	.word	0x050000a2


	//   ....[11]....
        /*0058*/ 	.word	0x050000a2


	//   ....[12]....
        /*005c*/ 	.word	0x050000a2


	//   ....[13]....
        /*0060*/ 	.word	0x050000a2


	//   ....[14]....
        /*0064*/ 	.word	0x050000a2


	//   ....[15]....
        /*0068*/ 	.word	0x050000a2


	//   ....[16]....
        /*006c*/ 	.word	0x050000a2


	//   ....[17]....
        /*0070*/ 	.word	0x050000a2


	//   ....[18]....
        /*0074*/ 	.word	0x050000a2


	//   ....[19]....
        /*0078*/ 	.word	0x050000a2


	//----- nvinfo : EIATTR_COOP_GROUP_INSTR_OFFSETS
	.align		4
.L_1439:
        /*007c*/ 	.byte	0x04, 0x28
        /*007e*/ 	.short	(.L_1441 - .L_1440)


	//   ....[0]....
.L_1440:
        /*0080*/ 	.word	0x00001bf0


	//   ....[1]....
        /*0084*/ 	.word	0x00001c20


	//   ....[2]....
        /*0088*/ 	.word	0x00001c70


	//   ....[3]....
        /*008c*/ 	.word	0x00001c80


	//   ....[4]....
        /*0090*/ 	.word	0x00001cb0


	//   ....[5]....
        /*0094*/ 	.word	0x00001cc0


	//   ....[6]....
        /*0098*/ 	.word	0x00001d00


	//   ....[7]....
        /*009c*/ 	.word	0x00001d20


	//   ....[8]....
        /*00a0*/ 	.word	0x00001d50


	//   ....[9]....
        /*00a4*/ 	.word	0x00001d70


	//   ....[10]....
        /*00a8*/ 	.word	0x00007610


	//   ....[11]....
        /*00ac*/ 	.word	0x000076d0


	//   ....[12]....
        /*00b0*/ 	.word	0x00007750


	//   ....[13]....
        /*00b4*/ 	.word	0x000077b0


	//   ....[14]....
        /*00b8*/ 	.word	0x00007820


	//   ....[15]....
        /*00bc*/ 	.word	0x00007880


	//   ....[16]....
        /*00c0*/ 	.word	0x00007900


	//   ....[17]....
        /*00c4*/ 	.word	0x00007970


	//   ....[18]....
        /*00c8*/ 	.word	0x000079e0


	//   ....[19]....
        /*00cc*/ 	.word	0x00007a50


	//----- nvinfo : EIATTR_VRC_CTA_INIT_COUNT
	.align		4
.L_1441:
        /*00d0*/ 	.byte	0x02, 0x4a
	.zero		1
	.zero		1


	//----- nvinfo : EIATTR_EXIT_INSTR_OFFSETS
	.align		4
        /*00d4*/ 	.byte	0x04, 0x1c
        /*00d6*/ 	.short	(.L_1443 - .L_1442)


	//   ....[0]....
.L_1442:
        /*00d8*/ 	.word	0x000075a0


	//----- nvinfo : EIATTR_MAX_THREADS
	.align		4
.L_1443:
        /*00dc*/ 	.byte	0x04, 0x05
        /*00de*/ 	.short	(.L_1445 - .L_1444)
.L_1444:
        /*00e0*/ 	.word	0x00000080
        /*00e4*/ 	.word	0x00000001
        /*00e8*/ 	.word	0x00000001


	//----- nvinfo : EIATTR_CRS_STACK_SIZE
	.align		4
.L_1445:
        /*00ec*/ 	.byte	0x04, 0x1e
        /*00ee*/ 	.short	(.L_1447 - .L_1446)
.L_1446:
        /*00f0*/ 	.word	0x00000000


	//----- nvinfo : EIATTR_CBANK_PARAM_SIZE
	.align		4
.L_1447:
        /*00f4*/ 	.byte	0x03, 0x19
        /*00f6*/ 	.short	0x0128


	//----- nvinfo : EIATTR_PARAM_CBANK
	.align		4
        /*00f8*/ 	.byte	0x04, 0x0a
        /*00fa*/ 	.short	(.L_1449 - .L_1448)
	.align		4
.L_1448:
        /*00fc*/ 	.word	index@(.nv.constant0._ZN10layer_norm13ln_bwd_kernelINS_13Kernel_traitsI13__nv_bfloat16S2_S2_S2_fjLj768ELj1ELj4ELj1ELj16ENS_18Kernel_traits_baseILj768ES2_S2_S2_S2_fjLj128EEEEELb1ELb0ELb1ELb1EEEvNS_9BwdParamsE)
        /*0100*/ 	.short	0x0380
        /*0102*/ 	.short	0x0128


	//----- nvinfo : EIATTR_SW_WAR
	.align		4
.L_1449:
        /*0104*/ 	.byte	0x04, 0x36
        /*0106*/ 	.short	(.L_1451 - .L_1450)
.L_1450:
        /*0108*/ 	.word	0x00000008
.L_1451:


//--------------------- .nv.info._ZN10layer_norm13ln_bwd_kernelINS_13Kernel_traitsI13__nv_bfloat16S2_S2_S2_fjLj768ELj1ELj4ELj1ELj16ENS_18Kernel_traits_baseILj768ES2_S2_S2_S2_fjLj128EEEEELb1ELb1ELb0ELb0EEEvNS_9BwdParamsE --------------------------
	.section	.nv.info._ZN10layer_norm13ln_bwd_kernelINS_13Kernel_traitsI13__nv_bfloat16S2_S2_S2_fjLj768ELj1ELj4ELj1ELj16ENS_18Kernel_traits_baseILj768ES2_S2_S2_S2_fjLj128EEEEELb1ELb1ELb0ELb0EEEvNS_9BwdParamsE,"",@"SHT_CUDA_INFO"
	.sectionflags	@""
	.align	4


	//----- nvinfo : EIATTR_CUDA_API_VERSION
	.align		4
        /*0000*/ 	.byte	0x04, 0x37
        /*0002*/ 	.short	(.L_1453 - .L_1452)
.L_1452:
        /*0004*/ 	.word	0x00000082


	//----- nvinfo : EIATTR_KPARAM_INFO
	.align		4
.L_1453:
        /*0008*/ 	.byte	0x04, 0x17
        /*000a*/ 	.short	(.L_1455 - .L_1454)
.L_1454:
        /*000c*/ 	.word	0x00000000
        /*0010*/ 	.short	0x0000
        /*0012*/ 	.short	0x0000
        /*0014*/ 	.byte	0x00, 0xf0, 0xa1, 0x04


	//----- nvinfo : EIATTR_SPARSE_MMA_MASK
	.align		4
.L_1455:
        /*0018*/ 	.byte	0x03, 0x50
        /*001a*/ 	.short	0x0000


	//----- nvinfo : EIATTR_MAXREG_COUNT
	.align		4
        /*001c*/ 	.byte	0x03, 0x1b
        /*001e*/ 	.short	0x00ff


	//----- nvinfo : EIATTR_NUM_BARRIERS
	.align		4
        /*0020*/ 	.byte	0x02, 0x4c
        /*0022*/ 	.byte	0x01
	.zero		1


	//----- nvinfo : EIATTR_MERCURY_ISA_VERSION
	.align		4
        /*0024*/ 	.byte	0x03, 0x5f
        /*0026*/ 	.short	0x0101


	//----- nvinfo : EIATTR_COOP_GROUP_MASK_REGIDS
	.align		4
        /*0028*/ 	.byte	0x04, 0x29
        /*002a*/ 	.short	(.L_1457 - .L_1456)


	//   ....[0]....
.L_1456:
        /*002c*/ 	.word	0xffffffff


	//   ....[1]....
        /*0030*/ 	.word	0xffffffff


	//   ....[2]....
        /*0034*/ 	.word	0xffffffff


	//   ....[3]....
        /*0038*/ 	.word	0xffffffff


	//   ....[4]....
        /*003c*/ 	.word	0xffffffff


	//   ....[5]....
        /*0040*/ 	.word	0xffffffff


	//   ....[6]....
        /*0044*/ 	.word	0xffffffff


	//   ....[7]....
        /*0048*/ 	.word	0xffffffff


	//   ....[8]....
        /*004c*/ 	.word	0xffffffff


	//   ....[9]....
        /*0050*/ 	.word	0xffffffff


	//   ....[10]....
        /*0054*/ 	.word	0x050000c9


	//   ....[11]....
        /*0058*/ 	.word	0x050000c9


	//   ....[12]....
        /*005c*/ 	.word	0x050000c9


	//   ....[13]....
        /*0060*/ 	.word	0x050000c9


	//   ....[14]....
        /*0064*/ 	.word	0x050000c9


	//   ....[15]....
        /*0068*/ 	.word	0x050000c9


	//   ....[16]....
        /*006c*/ 	.word	0x050000c9


	//   ....[17]....
        /*0070*/ 	.word	0x050000c9


	//   ....[18]....
        /*0074*/ 	.word	0x050000c9


	//   ....[19]....
        /*0078*/ 	.word	0x050000c9


	//----- nvinfo : EIATTR_COOP_GROUP_INSTR_OFFSETS
	.align		4
.L_1457:
        /*007c*/ 	.byte	0x04, 0x28
        /*007e*/ 	.short	(.L_1459 - .L_1458)


	//   ....[0]....
.L_1458:
        /*0080*/ 	.word	0x00001ec0


	//   ....[1]....
        /*0084*/ 	.word	0x00001ed0


	//   ....[2]....
        /*0088*/ 	.word	0x00001f00


	//   ....[3]....
        /*008c*/ 	.word	0x00001f10


	//   ....[4]....
        /*0090*/ 	.word	0x00001f40


	//   ....[5]....
        /*0094*/ 	.word	0x00001f50


	//   ....[6]....
        /*0098*/ 	.word	0x00001f80


	//   ....[7]....
        /*009c*/ 	.word	0x00001f90


	//   ....[8]....
        /*00a0*/ 	.word	0x00001fc0


	//   ....[9]....
        /*00a4*/ 	.word	0x00001fd0


	//   ....[10]....
        /*00a8*/ 	.word	0x000094f0


	//   ....[11]....
        /*00ac*/ 	.word	0x00009580


	//   ....[12]....
        /*00b0*/ 	.word	0x000095f0


	//   ....[13]....
        /*00b4*/ 	.word	0x00009650


	//   ....[14]....
        /*00b8*/ 	.word	0x000096c0


	//   ....[15]....
        /*00bc*/ 	.word	0x00009720


	//   ....[16]....
        /*00c0*/ 	.word	0x00009790


	//   ....[17]....
        /*00c4*/ 	.word	0x000097f0


	//   ....[18]....
        /*00c8*/ 	.word	0x00009860


	//   ....[19]....
        /*00cc*/ 	.word	0x000098c0


	//----- nvinfo : EIATTR_VRC_CTA_INIT_COUNT
	.align		4
.L_1459:
        /*00d0*/ 	.byte	0x02, 0x4a
	.zero		1
	.zero		1


	//----- nvinfo : EIATTR_EXIT_INSTR_OFFSETS
	.align		4
        /*00d4*/ 	.byte	0x04, 0x1c
        /*00d6*/ 	.short	(.L_1461 - .L_1460)


	//   ....[0]....
.L_1460:
        /*00d8*/ 	.word	0x00009400


	//   ....[1]....
        /*00dc*/ 	.word	0x00009480


	//----- nvinfo : EIATTR_MAX_THREADS
	.align		4
.L_1461:
        /*00e0*/ 	.byte	0x04, 0x05
        /*00e2*/ 	.short	(.L_1463 - .L_1462)
.L_1462:
        /*00e4*/ 	.word	0x00000080
        /*00e8*/ 	.word	0x00000001
        /*00ec*/ 	.word	0x00000001


	//----- nvinfo : EIATTR_CRS_STACK_SIZE
	.align		4
.L_1463:
        /*00f0*/ 	.byte	0x04, 0x1e
        /*00f2*/ 	.short	(.L_1465 - .L_1464)
.L_1464:
        /*00f4*/ 	.word	0x00000000


	//----- nvinfo : EIATTR_CBANK_PARAM_SIZE
	.align		4
.L_1465:
        /*00f8*/ 	.byte	0x03, 0x19
        /*00fa*/ 	.short	0x0128


	//----- nvinfo : EIATTR_PARAM_CBANK
	.align		4
        /*00fc*/ 	.byte	0x04, 0x0a
        /*00fe*/ 	.short	(.L_1467 - .L_1466)
	.align		4
.L_1466:
        /*0100*/ 	.word	index@(.nv.constant0._ZN10layer_norm13ln_bwd_kernelINS_13Kernel_traitsI13__nv_bfloat16S2_S2_S2_fjLj768ELj1ELj4ELj1ELj16ENS_18Kernel_traits_baseILj768ES2_S2_S2_S2_fjLj128EEEEELb1ELb1ELb0ELb0EEEvNS_9BwdParamsE)
        /*0104*/ 	.short	0x0380
        /*0106*/ 	.short	0x0128


	//----- nvinfo : EIATTR_SW_WAR
	.align		4
.L_1467:
        /*0108*/ 	.byte	0x04, 0x36
        /*010a*/ 	.short	(.L_1469 - .L_1468)
.L_1468:
        /*010c*/ 	.word	0x00000008
.L_1469:


//--------------------- .nv.info._ZN10layer_norm13ln_bwd_kernelINS_13Kernel_traitsI13__nv_bfloat16S2_S2_S2_fjLj768ELj1ELj4ELj1ELj16ENS_18Kernel_traits_baseILj768ES2_S2_S2_S2_fjLj128EEEEELb1ELb1ELb0ELb1EEEvNS_9BwdParamsE --------------------------
	.section	.nv.info._ZN10layer_norm13ln_bwd_kernelINS_13Kernel_traitsI13__nv_bfloat16S2_S2_S2_fjLj768ELj1ELj4ELj1ELj16ENS_18Kernel_traits_baseILj768ES2_S2_S2_S2_fjLj128EEEEELb1ELb1ELb0ELb1EEEvNS_9BwdParamsE,"",@"SHT_CUDA_INFO"
	.sectionflags	@""
	.align	4


	//----- nvinfo : EIATTR_CUDA_API_VERSION
	.align		4
        /*0000*/ 	.byte	0x04, 0x37
        /*0002*/ 	.short	(.L_1471 - .L_1470)
.L_1470:
        /*0004*/ 	.word	0x00000082


	//----- nvinfo : EIATTR_KPARAM_INFO
	.align		4
.L_1471:
        /*0008*/ 	.byte	0x04, 0x17
        /*000a*/ 	.short	(.L_1473 - .L_1472)
.L_1472:
        /*000c*/ 	.word	0x00000000
        /*0010*/ 	.short	0x0000
        /*0012*/ 	.short	0x0000
        /*0014*/ 	.byte	0x00, 0xf0, 0xa1, 0x04


	//----- nvinfo : EIATTR_SPARSE_MMA_MASK
	.align		4
.L_1473:
        /*0018*/ 	.byte	0x03, 0x50
        /*001a*/ 	.short	0x0000


	//----- nvinfo : EIATTR_MAXREG_COUNT
	.align		4
        /*001c*/ 	.byte	0x03, 0x1b
        /*001e*/ 	.short	0x00ff


	//----- nvinfo : EIATTR_NUM_BARRIERS
	.align		4
        /*0020*/ 	.byte	0x02, 0x4c
        /*0022*/ 	.byte	0x01
	.zero		1


	//----- nvinfo : EIATTR_MERCURY_ISA_VERSION
	.align		4
        /*0024*/ 	.byte	0x03, 0x5f
        /*0026*/ 	.short	0x0101


	//----- nvinfo : EIATTR_COOP_GROUP_MASK_REGIDS
	.align		4
        /*0028*/ 	.byte	0x04, 0x29
        /*002a*/ 	.short	(.L_1475 - .L_1474)


	//   ....[0]....
.L_1474:
        /*002c*/ 	.word	0xffffffff


	//   ....[1]....
        /*0030*/ 	.word	0xffffffff


	//   ....[2]....
        /*0034*/ 	.word	0xffffffff


	//   ....[3]....
        /*0038*/ 	.word	0xffffffff


	//   ....[4]....
        /*003c*/ 	.word	0xffffffff


	//   ....[5]....
        /*0040*/ 	.word	0xffffffff


	//   ....[6]....
        /*0044*/ 	.word	0xffffffff


	//   ....[7]....
        /*0048*/ 	.word	0xffffffff


	//   ....[8]....
        /*004c*/ 	.word	0xffffffff


	//   ....[9]....
        /*0050*/ 	.word	0xffffffff


	//   ....[10]....
        /*0054*/ 	.word	0x050000bc


	//   ....[11]....
        /*0058*/ 	.word	0x050000bc


	//   ....[12]....
        /*005c*/ 	.word	0x050000bc


	//   ....[13]....
        /*0060*/ 	.word	0x050000bc


	//   ....[14]....
        /*0064*/ 	.word	0x050000bc


	//   ....[15]....
        /*0068*/ 	.word	0x050000bc


	//   ....[16]....
        /*006c*/ 	.word	0x050000bc


	//   ....[17]....
        /*0070*/ 	.word	0x050000bc


	//   ....[18]....
        /*0074*/ 	.word	0x050000bc


	//   ....[19]....
        /*0078*/ 	.word	0x050000bc


	//----- nvinfo : EIATTR_COOP_GROUP_INSTR_OFFSETS
	.align		4
.L_1475:
        /*007c*/ 	.byte	0x04, 0x28
        /*007e*/ 	.short	(.L_1477 - .L_1476)


	//   ....[0]....
.L_1476:
        /*0080*/ 	.word	0x00002e00


	//   ....[1]....
        /*0084*/ 	.word	0x00002e10


	//   ....[2]....
        /*0088*/ 	.word	0x00002e40


	//   ....[3]....
        /*008c*/ 	.word	0x00002e50


	//   ....[4]....
        /*0090*/ 	.word	0x00002e80


	//   ....[5]....
        /*0094*/ 	.word	0x00002e90


	//   ....[6]....
        /*0098*/ 	.word	0x00002ec0


	//   ....[7]....
        /*009c*/ 	.word	0x00002ed0


	//   ....[8]....
        /*00a0*/ 	.word	0x00002f00


	//   ....[9]....
        /*00a4*/ 	.word	0x00002f10


	//   ....[10]....
        /*00a8*/ 	.word	0x00009ed0


	//   ....[11]....
        /*00ac*/ 	.word	0x00009f60


	//   ....[12]....
        /*00b0*/ 	.word	0x00009fd0


	//   ....[13]....
        /*00b4*/ 	.word	0x0000a030


	//   ....[14]....
        /*00b8*/ 	.word	0x0000a0a0


	//   ....[15]....
        /*00bc*/ 	.word	0x0000a100


	//   ....[16]....
        /*00c0*/ 	.word	0x0000a170


	//   ....[17]....
        /*00c4*/ 	.word	0x0000a1d0


	//   ....[18]....
        /*00c8*/ 	.word	0x0000a240


	//   ....[19]....
        /*00cc*/ 	.word	0x0000a290


	//----- nvinfo : EIATTR_VRC_CTA_INIT_COUNT
	.align		4
.L_1477:
        /*00d0*/ 	.byte	0x02, 0x4a
	.zero		1
	.zero		1


	//----- nvinfo : EIATTR_EXIT_INSTR_OFFSETS
	.align		4
        /*00d4*/ 	.byte	0x04, 0x1c
        /*00d6*/ 	.short	(.L_1479 - .L_1478)


	//   ....[0]....
.L_1478:
        /*00d8*/ 	.word	0x00009e60


	//----- nvinfo : EIATTR_MAX_THREADS
	.align		4
.L_1479:
        /*00dc*/ 	.byte	0x04, 0x05
        /*00de*/ 	.short	(.L_1481 - .L_1480)
.L_1480:
        /*00e0*/ 	.word	0x00000080
        /*00e4*/ 	.word	0x00000001
        /*00e8*/ 	.word	0x00000001


	//----- nvinfo : EIATTR_CRS_STACK_SIZE
	.align		4
.L_1481:
        /*00ec*/ 	.byte	0x04, 0x1e
        /*00ee*/ 	.short	(.L_1483 - .L_1482)
.L_1482:
        /*00f0*/ 	.word	0x00000000


	//----- nvinfo : EIATTR_CBANK_PARAM_SIZE
	.align		4
.L_1483:
        /*00f4*/ 	.byte	0x03, 0x19
        /*00f6*/ 	.short	0x0128


	//----- nvinfo : EIATTR_PARAM_CBANK
	.align		4
        /*00f8*/ 	.byte	0x04, 0x0a
        /*00fa*/ 	.short	(.L_1485 - .L_1484)
	.align		4
.L_1484:
        /*00fc*/ 	.word	index@(.nv.constant0._ZN10layer_norm13ln_bwd_kernelINS_13Kernel_traitsI13__nv_bfloat16S2_S2_S2_fjLj768ELj1ELj4ELj1ELj16ENS_18Kernel_traits_baseILj768ES2_S2_S2_S2_fjLj128EEEEELb1ELb1ELb0ELb1EEEvNS_9BwdParamsE)
        /*0100*/ 	.short	0x0380
        /*0102*/ 	.short	0x0128


	//----- nvinfo : EIATTR_SW_WAR
	.align		4
.L_1485:
        /*0104*/ 	.byte	0x04, 0x36
        /*0106*/ 	.short	(.L_1487 - .L_1486)
.L_1486:
        /*0108*/ 	.word	0x00000008
.L_1487:


//--------------------- .nv.info._ZN10layer_norm22ln_bwd_finalize_kernelINS_22Kernel_traits_finalizeILj768E13__nv_bfloat16S2_S2_S2_fjLb1ELj1024ELj4ENS_18Kernel_traits_baseILj768ES2_S2_S2_S2_fjLj1024EEEEELb1ELb0EEEvNS_9BwdParamsE --------------------------
	.section	.nv.info._ZN10layer_norm22ln_bwd_finalize_kernelINS_22Kernel_traits_finalizeILj768E13__nv_bfloat16S2_S2_S2_fjLb1ELj1024ELj4ENS_18Kernel_traits_baseILj768ES2_S2_S2_S2_fjLj1024EEEEELb1ELb0EEEvNS_9BwdParamsE,"",@"SHT_CUDA_INFO"
	.sectionflags	@""
	.align	4


	//----- nvinfo : EIATTR_CUDA_API_VERSION
	.align		4
        /*0000*/ 	.byte	0x04, 0x37
        /*0002*/ 	.short	(.L_1489 - .L_1488)
.L_1488:
        /*0004*/ 	.word	0x00000082


	//----- nvinfo : EIATTR_KPARAM_INFO
	.align		4
.L_1489:
        /*0008*/ 	.byte	0x04, 0x17
        /*000a*/ 	.short	(.L_1491 - .L_1490)
.L_1490:
        /*000c*/ 	.word	0x00000000
        /*0010*/ 	.short	0x0000
        /*0012*/ 	.short	0x0000
        /*0014*/ 	.byte	0x00, 0xf0, 0xa1, 0x04


	//----- nvinfo : EIATTR_SPARSE_MMA_MASK
	.align		4
.L_1491:
        /*0018*/ 	.byte	0x03, 0x50
        /*001a*/ 	.short	0x0000


	//----- nvinfo : EIATTR_MAXREG_COUNT
	.align		4
        /*001c*/ 	.byte	0x03, 0x1b
        /*001e*/ 	.short	0x0040


	//----- nvinfo : EIATTR_NUM_BARRIERS
	.align		4
        /*0020*/ 	.byte	0x02, 0x4c
        /*0022*/ 	.byte	0x01
	.zero		1


	//----- nvinfo : EIATTR_MERCURY_ISA_VERSION
	.align		4
        /*0024*/ 	.byte	0x03, 0x5f
        /*0026*/ 	.short	0x0101


	//----- nvinfo : EIATTR_COOP_GROUP_MASK_REGIDS
	.align		4
        /*0028*/ 	.byte	0x04, 0x29
        /*002a*/ 	.short	(.L_1493 - .L_1492)


	//   ....[0]....
.L_1492:
        /*002c*/ 	.word	0xffffffff


	//   ....[1]....
        /*0030*/ 	.word	0xffffffff


	//   ....[2]....
        /*0034*/ 	.word	0xffffffff


	//   ....[3]....
        /*0038*/ 	.word	0xffffffff


	//   ....[4]....
        /*003c*/ 	.word	0xffffffff


	//   ....[5]....
        /*0040*/ 	.word	0xffffffff


	//   ....[6]....
        /*0044*/ 	.word	0xffffffff


	//   ....[7]....
        /*0048*/ 	.word	0xffffffff


	//   ....[8]....
        /*004c*/ 	.word	0xffffffff


	//   ....[9]....
        /*0050*/ 	.word	0xffffffff


	//   ....[10]....
        /*0054*/ 	.word	0xffffffff


	//   ....[11]....
        /*0058*/ 	.word	0xffffffff


	//   ....[12]....
        /*005c*/ 	.word	0xffffffff


	//   ....[13]....
        /*0060*/ 	.word	0xffffffff


	//   ....[14]....
        /*0064*/ 	.word	0xffffffff


	//----- nvinfo : EIATTR_COOP_GROUP_INSTR_OFFSETS
	.align		4
.L_1493:
        /*0068*/ 	.byte	0x04, 0x28
        /*006a*/ 	.short	(.L_1495 - .L_1494)


	//   ....[0]....
.L_1494:
        /*006c*/ 	.word	0x00001030


	//   ....[1]....
        /*0070*/ 	.word	0x00001040


	//   ....[2]....
        /*0074*/ 	.word	0x00001050


	//   ....[3]....
        /*0078*/ 	.word	0x00001080


	//   ....[4]....
        /*007c*/ 	.word	0x000010a0


	//   ....[5]....
        /*0080*/ 	.word	0x000010b0


	//   ....[6]....
        /*0084*/ 	.word	0x000010f0


	//   ....[7]....
        /*0088*/ 	.word	0x00001100


	//   ....[8]....
        /*008c*/ 	.word	0x00001110


	//   ....[9]....
        /*0090*/ 	.word	0x00001140


	//   ....[10]....
        /*0094*/ 	.word	0x00001170


	//   ....[11]....
        /*0098*/ 	.word	0x00001190


	//   ....[12]....
        /*009c*/ 	.word	0x000011c0


	//   ....[13]....
        /*00a0*/ 	.word	0x000011f0


	//   ....[14]....
        /*00a4*/ 	.word	0x00001220


	//----- nvinfo : EIATTR_VRC_CTA_INIT_COUNT
	.align		4
.L_1495:
        /*00a8*/ 	.byte	0x02, 0x4a
	.zero		1
	.zero		1


	//----- nvinfo : EIATTR_EXIT_INSTR_OFFSETS
	.align		4
        /*00ac*/ 	.byte	0x04, 0x1c
        /*00ae*/ 	.short	(.L_1497 - .L_1496)


	//   ....[0]....
.L_1496:
        /*00b0*/ 	.word	0x00000060


	//   ....[1]....
        /*00b4*/ 	.word	0x000012a0


	//   ....[2]....
        /*00b8*/ 	.word	0x000012d0


	//   ....[3]....
        /*00bc*/ 	.word	0x000013e0


	//----- nvinfo : EIATTR_MAX_THREADS
	.align		4
.L_1497:
        /*00c0*/ 	.byte	0x04, 0x05
        /*00c2*/ 	.short	(.L_1499 - .L_1498)
.L_1498:
        /*00c4*/ 	.word	0x00000400
        /*00c8*/ 	.word	0x00000001
        /*00cc*/ 	.word	0x00000001


	//----- nvinfo : EIATTR_CRS_STACK_SIZE
	.align		4
.L_1499:
        /*00d0*/ 	.byte	0x04, 0x1e
        /*00d2*/ 	.short	(.L_1501 - .L_1500)
.L_1500:
        /*00d4*/ 	.word	0x00000000


	//----- nvinfo : EIATTR_CBANK_PARAM_SIZE
	.align		4
.L_1501:
        /*00d8*/ 	.byte	0x03, 0x19
        /*00da*/ 	.short	0x0128


	//----- nvinfo : EIATTR_PARAM_CBANK
	.align		4
        /*00dc*/ 	.byte	0x04, 0x0a
        /*00de*/ 	.short	(.L_1503 - .L_1502)
	.align		4
.L_1502:
        /*00e0*/ 	.word	index@(.nv.constant0._ZN10layer_norm22ln_bwd_finalize_kernelINS_22Kernel_traits_finalizeILj768E13__nv_bfloat16S2_S2_S2_fjLb1ELj1024ELj4ENS_18Kernel_traits_baseILj768ES2_S2_S2_S2_fjLj1024EEEEELb1ELb0EEEvNS_9BwdParamsE)
        /*00e4*/ 	.short	0x0380
        /*00e6*/ 	.short	0x0128


	//----- nvinfo : EIATTR_SW_WAR
	.align		4
.L_1503:
        /*00e8*/ 	.byte	0x04, 0x36
        /*00ea*/ 	.short	(.L_1505 - .L_1504)
.L_1504:
        /*00ec*/ 	.word	0x00000008
.L_1505:


//--------------------- .nv.info._ZN10layer_norm13ln_bwd_kernelINS_13Kernel_traitsI13__nv_bfloat16S2_S2_S2_fjLj768ELj1ELj4ELj1ELj16ENS_18Kernel_traits_baseILj768ES2_S2_S2_S2_fjLj128EEEEELb1ELb1ELb1ELb0EEEvNS_9BwdParamsE --------------------------
	.section	.nv.info._ZN10layer_norm13ln_bwd_kernelINS_13Kernel_traitsI13__nv_bfloat16S2_S2_S2_fjLj768ELj1ELj4ELj1ELj16ENS_18Kernel_traits_baseILj768ES2_S2_S2_S2_fjLj128EEEEELb1ELb1ELb1ELb0EEEvNS_9BwdParamsE,"",@"SHT_CUDA_INFO"
	.sectionflags	@""
	.align	4


	//----- nvinfo : EIATTR_CUDA_API_VERSION
	.align		4
        /*0000*/ 	.byte	0x04, 0x37
        /*0002*/ 	.short	(.L_1507 - .L_1506)
.L_1506:
        /*0004*/ 	.word	0x00000082


	//----- nvinfo : EIATTR_KPARAM_INFO
	.align		4
.L_1507:
        /*0008*/ 	.byte	0x04, 0x17
        /*000a*/ 	.short	(.L_1509 - .L_1508)
.L_1508:
        /*000c*/ 	.word	0x00000000
        /*0010*/ 	.short	0x0000
        /*0012*/ 	.short	0x0000
        /*0014*/ 	.byte	0x00, 0xf0, 0xa1, 0x04


	//----- nvinfo : EIATTR_SPARSE_MMA_MASK
	.align		4
.L_1509:
        /*0018*/ 	.byte	0x03, 0x50
        /*001a*/ 	.short	0x0000


	//----- nvinfo : EIATTR_MAXREG_COUNT
	.align		4
        /*001c*/ 	.byte	0x03, 0x1b
        /*001e*/ 	.short	0x00ff


	//----- nvinfo : EIATTR_NUM_BARRIERS
	.align		4
        /*0020*/ 	.byte	0x02, 0x4c
        /*0022*/ 	.byte	0x01
	.zero		1


	//----- nvinfo : EIATTR_MERCURY_ISA_VERSION
	.align		4
        /*0024*/ 	.byte	0x03, 0x5f
        /*0026*/ 	.short	0x0101


	//----- nvinfo : EIATTR_COOP_GROUP_MASK_REGIDS
	.align		4
        /*0028*/ 	.byte	0x04, 0x29
        /*002a*/ 	.short	(.L_1511 - .L_1510)


	//   ....[0]....
.L_1510:
        /*002c*/ 	.word	0xffffffff


	//   ....[1]....
        /*0030*/ 	.word	0xffffffff


	//   ....[2]....
        /*0034*/ 	.word	0xffffffff


	//   ....[3]....
        /*0038*/ 	.word	0xffffffff


	//   ....[4]....
        /*003c*/ 	.word	0xffffffff


	//   ....[5]....
        /*0040*/ 	.word	0xffffffff


	//   ....[6]....
        /*0044*/ 	.word	0xffffffff


	//   ....[7]....
        /*0048*/ 	.word	0xffffffff


	//   ....[8]....
        /*004c*/ 	.word	0xffffffff


	//   ....[9]....
        /*0050*/ 	.word	0xffffffff


	//   ....[10]....
        /*0054*/ 	.word	0x05000086


	//   ....[11]....
        /*0058*/ 	.word	0x05000086


	//   ....[12]....
        /*005c*/ 	.word	0x05000086


	//   ....[13]....
        /*0060*/ 	.word	0x05000086


	//   ....[14]....
        /*0064*/ 	.word	0x05000086


	//   ....[15]....
        /*0068*/ 	.word	0x05000086


	//   ....[16]....
        /*006c*/ 	.word	0x05000086


	//   ....[17]....
        /*0070*/ 	.word	0x05000086


	//   ....[18]....
        /*0074*/ 	.word	0x05000086


	//   ....[19]....
        /*0078*/ 	.word	0x05000086


	//----- nvinfo : EIATTR_COOP_GROUP_INSTR_OFFSETS
	.align		4
.L_1511:
        /*007c*/ 	.byte	0x04, 0x28
        /*007e*/ 	.short	(.L_1513 - .L_1512)


	//   ....[0]....
.L_1512:
        /*0080*/ 	.word	0x00002300


	//   ....[1]....
        /*0084*/ 	.word	0x00002310


	//   ....[2]....
        /*0088*/ 	.word	0x00002340


	//   ....[3]....
        /*008c*/ 	.word	0x00002350


	//   ....[4]....
        /*0090*/ 	.word	0x00002380


	//   ....[5]....
        /*0094*/ 	.word	0x00002390


	//   ....[6]....
        /*0098*/ 	.word	0x000023c0


	//   ....[7]....
        /*009c*/ 	.word	0x000023d0


	//   ....[8]....
        /*00a0*/ 	.word	0x00002400


	//   ....[9]....
        /*00a4*/ 	.word	0x00002410


	//   ....[10]....
        /*00a8*/ 	.word	0x0000b9f0


	//   ....[11]....
        /*00ac*/ 	.word	0x0000ba80


	//   ....[12]....
        /*00b0*/ 	.word	0x0000baf0


	//   ....[13]....
        /*00b4*/ 	.word	0x0000bb50


	//   ....[14]....
        /*00b8*/ 	.word	0x0000bbc0


	//   ....[15]....
        /*00bc*/ 	.word	0x0000bc20


	//   ....[16]....
        /*00c0*/ 	.word	0x0000bc90


	//   ....[17]....
        /*00c4*/ 	.word	0x0000bcf0


	//   ....[18]....
        /*00c8*/ 	.word	0x0000bd60


	//   ....[19]....
        /*00cc*/ 	.word	0x0000bdc0


	//----- nvinfo : EIATTR_VRC_CTA_INIT_COUNT
	.align		4
.L_1513:
        /*00d0*/ 	.byte	0x02, 0x4a
	.zero		1
	.zero		1


	//----- nvinfo : EIATTR_EXIT_INSTR_OFFSETS
	.align		4
        /*00d4*/ 	.byte	0x04, 0x1c
        /*00d6*/ 	.short	(.L_1515 - .L_1514)


	//   ....[0]....
.L_1514:
        /*00d8*/ 	.word	0x0000b900


	//   ....[1]....
        /*00dc*/ 	.word	0x0000b980


	//----- nvinfo : EIATTR_MAX_THREADS
	.align		4
.L_1515:
        /*00e0*/ 	.byte	0x04, 0x05
        /*00e2*/ 	.short	(.L_1517 - .L_1516)
.L_1516:
        /*00e4*/ 	.word	0x00000080
        /*00e8*/ 	.word	0x00000001
        /*00ec*/ 	.word	0x00000001


	//----- nvinfo : EIATTR_CRS_STACK_SIZE
	.align		4
.L_1517:
        /*00f0*/ 	.byte	0x04, 0x1e
        /*00f2*/ 	.short	(.L_1519 - .L_1518)
.L_1518:
        /*00f4*/ 	.word	0x00000000


	//----- nvinfo : EIATTR_CBANK_PARAM_SIZE
	.align		4
.L_1519:
        /*00f8*/ 	.byte	0x03, 0x19
        /*00fa*/ 	.short	0x0128


	//----- nvinfo : EIATTR_PARAM_CBANK
	.align		4
        /*00fc*/ 	.byte	0x04, 0x0a
        /*00fe*/ 	.short	(.L_1521 - .L_1520)
	.align		4
.L_1520:
        /*0100*/ 	.word	index@(.nv.constant0._ZN10layer_norm13ln_bwd_kernelINS_13Kernel_traitsI13__nv_bfloat16S2_S2_S2_fjLj768ELj1ELj4ELj1ELj16ENS_18Kernel_traits_baseILj768ES2_S2_S2_S2_fjLj128EEEEELb1ELb1ELb1ELb0EEEvNS_9BwdParamsE)
        /*0104*/ 	.short	0x0380
        /*0106*/ 	.short	0x0128


	//----- nvinfo : EIATTR_SW_WAR
	.align		4
.L_1521:
        /*0108*/ 	.byte	0x04, 0x36
        /*010a*/ 	.short	(.L_1523 - .L_1522)
.L_1522:
        /*010c*/ 	.word	0x00000008
.L_1523:


//--------------------- .nv.info._ZN10layer_norm22ln_bwd_finalize_kernelINS_22Kernel_traits_finalizeILj768E13__nv_bfloat16S2_S2_S2_fjLb1ELj1024ELj4ENS_18Kernel_traits_baseILj768ES2_S2_S2_S2_fjLj1024EEEEELb1ELb1EEEvNS_9BwdParamsE --------------------------
	.section	.nv.info._ZN10layer_norm22ln_bwd_finalize_kernelINS_22Kernel_traits_finalizeILj768E13__nv_bfloat16S2_S2_S2_fjLb1ELj1024ELj4ENS_18Kernel_traits_baseILj768ES2_S2_S2_S2_fjLj1024EEEEELb1ELb1EEEvNS_9BwdParamsE,"",@"SHT_CUDA_INFO"
	.sectionflags	@""
	.align	4


	//----- nvinfo : EIATTR_CUDA_API_VERSION
	.align		4
        /*0000*/ 	.byte	0x04, 0x37
        /*0002*/ 	.short	(.L_1525 - .L_1524)
.L_1524:
        /*0004*/ 	.word	0x00000082


	//----- nvinfo : EIATTR_KPARAM_INFO
	.align		4
.L_1525:
        /*0008*/ 	.byte	0x04, 0x17
        /*000a*/ 	.short	(.L_1527 - .L_1526)
.L_1526:
        /*000c*/ 	.word	0x00000000
        /*0010*/ 	.short	0x0000
        /*0012*/ 	.short	0x0000
        /*0014*/ 	.byte	0x00, 0xf0, 0xa1, 0x04


	//----- nvinfo : EIATTR_SPARSE_MMA_MASK
	.align		4
.L_1527:
        /*0018*/ 	.byte	0x03, 0x50
        /*001a*/ 	.short	0x0000


	//----- nvinfo : EIATTR_MAXREG_COUNT
	.align		4
        /*001c*/ 	.byte	0x03, 0x1b
        /*001e*/ 	.short	0x0040


	//----- nvinfo : EIATTR_NUM_BARRIERS
	.align		4
        /*0020*/ 	.byte	0x02, 0x4c
        /*0022*/ 	.byte	0x01
	.zero		1


	//----- nvinfo : EIATTR_MERCURY_ISA_VERSION
	.align		4
        /*0024*/ 	.byte	0x03, 0x5f
        /*0026*/ 	.short	0x0101


	//----- nvinfo : EIATTR_COOP_GROUP_MASK_REGIDS
	.align		4
        /*0028*/ 	.byte	0x04, 0x29
        /*002a*/ 	.short	(.L_1529 - .L_1528)


	//   ....[0]....
.L_1528:
        /*002c*/ 	.word	0xffffffff


	//   ....[1]....
        /*0030*/ 	.word	0xffffffff


	//   ....[2]....
        /*0034*/ 	.word	0xffffffff


	//   ....[3]....
        /*0038*/ 	.word	0xffffffff


	//   ....[4]....
        /*003c*/ 	.word	0xffffffff


	//   ....[5]....
        /*0040*/ 	.word	0xffffffff


	//   ....[6]....
        /*0044*/ 	.word	0xffffffff


	//   ....[7]....
        /*0048*/ 	.word	0xffffffff


	//   ....[8]....
        /*004c*/ 	.word	0xffffffff


	//   ....[9]....
        /*0050*/ 	.word	0xffffffff


	//   ....[10]....
        /*0054*/ 	.word	0xffffffff


	//   ....[11]....
        /*0058*/ 	.word	0xffffffff


	//   ....[12]....
        /*005c*/ 	.word	0xffffffff


	//   ....[13]....
        /*0060*/ 	.word	0xffffffff


	//   ....[14]....
        /*0064*/ 	.word	0xffffffff


	//----- nvinfo : EIATTR_COOP_GROUP_INSTR_OFFSETS
	.align		4
.L_1529:
        /*0068*/ 	.byte	0x04, 0x28
        /*006a*/ 	.short	(.L_1531 - .L_1530)


	//   ....[0]....
.L_1530:
        /*006c*/ 	.word	0x00001060


	//   ....[1]....
        /*0070*/ 	.word	0x00001070


	//   ....[2]....
        /*0074*/ 	.word	0x00001080


	//   ....[3]....
        /*0078*/ 	.word	0x000010b0


	//   ....[4]....
        /*007c*/ 	.word	0x000010d0


	//   ....[5]....
        /*0080*/ 	.word	0x000010e0


	//   ....[6]....
        /*0084*/ 	.word	0x00001120


	//   ....[7]....
        /*0088*/ 	.word	0x00001140


	//   ....[8]....
        /*008c*/ 	.word	0x00001150


	//   ....[9]....
        /*0090*/ 	.word	0x00001180


	//   ....[10]....
        /*0094*/ 	.word	0x000011a0


	//   ....[11]....
        /*0098*/ 	.word	0x000011b0


	//   ....[12]....
        /*009c*/ 	.word	0x000011f0


	//   ....[13]....
        /*00a0*/ 	.word	0x00001200


	//   ....[14]....
        /*00a4*/ 	.word	0x00001210


	//----- nvinfo : EIATTR_VRC_CTA_INIT_COUNT
	.align		4
.L_1531:
        /*00a8*/ 	.byte	0x02, 0x4a
	.zero		1
	.zero		1


	//----- nvinfo : EIATTR_EXIT_INSTR_OFFSETS
	.align		4
        /*00ac*/ 	.byte	0x04, 0x1c
        /*00ae*/ 	.short	(.L_1533 - .L_1532)


	//   ....[0]....
.L_1532:
        /*00b0*/ 	.word	0x00000060


	//   ....[1]....
        /*00b4*/ 	.word	0x00001290


	//   ....[2]....
        /*00b8*/ 	.word	0x000013d0


	//----- nvinfo : EIATTR_MAX_THREADS
	.align		4
.L_1533:
        /*00bc*/ 	.byte	0x04, 0x05
        /*00be*/ 	.short	(.L_1535 - .L_1534)
.L_1534:
        /*00c0*/ 	.word	0x00000400
        /*00c4*/ 	.word	0x00000001
        /*00c8*/ 	.word	0x00000001


	//----- nvinfo : EIATTR_CRS_STACK_SIZE
	.align		4
.L_1535:
        /*00cc*/ 	.byte	0x04, 0x1e
        /*00ce*/ 	.short	(.L_1537 - .L_1536)
.L_1536:
        /*00d0*/ 	.word	0x00000000


	//----- nvinfo : EIATTR_CBANK_PARAM_SIZE
	.align		4
.L_1537:
        /*00d4*/ 	.byte	0x03, 0x19
        /*00d6*/ 	.short	0x0128


	//----- nvinfo : EIATTR_PARAM_CBANK
	.align		4
        /*00d8*/ 	.byte	0x04, 0x0a
        /*00da*/ 	.short	(.L_1539 - .L_1538)
	.align		4
.L_1538:
        /*00dc*/ 	.word	index@(.nv.constant0._ZN10layer_norm22ln_bwd_finalize_kernelINS_22Kernel_traits_finalizeILj768E13__nv_bfloat16S2_S2_S2_fjLb1ELj1024ELj4ENS_18Kernel_traits_baseILj768ES2_S2_S2_S2_fjLj1024EEEEELb1ELb1EEEvNS_9BwdParamsE)
        /*00e0*/ 	.short	0x0380
        /*00e2*/ 	.short	0x0128


	//----- nvinfo : EIATTR_SW_WAR
	.align		4
.L_1539:
        /*00e4*/ 	.byte	0x04, 0x36
        /*00e6*/ 	.short	(.L_1541 - .L_1540)
.L_1540:
        /*00e8*/ 	.word	0x00000008
.L_1541:


//--------------------- .nv.info._ZN10layer_norm13ln_bwd_kernelINS_13Kernel_traitsI13__nv_bfloat16S2_S2_S2_fjLj768ELj1ELj4ELj1ELj16ENS_18Kernel_traits_baseILj768ES2_S2_S2_S2_fjLj128EEEEELb1ELb1ELb1ELb1EEEvNS_9BwdParamsE --------------------------
	.section	.nv.info._ZN10layer_norm13ln_bwd_kernelINS_13Kernel_traitsI13__nv_bfloat16S2_S2_S2_fjLj768ELj1ELj4ELj1ELj16ENS_18Kernel_traits_baseILj768ES2_S2_S2_S2_fjLj128EEEEELb1ELb1ELb1ELb1EEEvNS_9BwdParamsE,"",@"SHT_CUDA_INFO"
	.sectionflags	@""
	.align	4


	//----- nvinfo : EIATTR_CUDA_API_VERSION
	.align		4
        /*0000*/ 	.byte	0x04, 0x37
        /*0002*/ 	.short	(.L_1543 - .L_1542)
.L_1542:
        /*0004*/ 	.word	0x00000082


	//----- nvinfo : EIATTR_KPARAM_INFO
	.align		4
.L_1543:
        /*0008*/ 	.byte	0x04, 0x17
        /*000a*/ 	.short	(.L_1545 - .L_1544)
.L_1544:
        /*000c*/ 	.word	0x00000000
        /*0010*/ 	.short	0x0000
        /*0012*/ 	.short	0x0000
        /*0014*/ 	.byte	0x00, 0xf0, 0xa1, 0x04


	//----- nvinfo : EIATTR_SPARSE_MMA_MASK
	.align		4
.L_1545:
        /*0018*/ 	.byte	0x03, 0x50
        /*001a*/ 	.short	0x0000


	//----- nvinfo : EIATTR_MAXREG_COUNT
	.align		4
        /*001c*/ 	.byte	0x03, 0x1b
        /*001e*/ 	.short	0x00ff


	//----- nvinfo : EIATTR_NUM_BARRIERS
	.align		4
        /*0020*/ 	.byte	0x02, 0x4c
        /*0022*/ 	.byte	0x01
	.zero		1


	//----- nvinfo : EIATTR_MERCURY_ISA_VERSION
	.align		4
        /*0024*/ 	.byte	0x03, 0x5f
        /*0026*/ 	.short	0x0101


	//----- nvinfo : EIATTR_COOP_GROUP_MASK_REGIDS
	.align		4
        /*0028*/ 	.byte	0x04, 0x29
        /*002a*/ 	.short	(.L_1547 - .L_1546)


	//   ....[0]....
.L_1546:
        /*002c*/ 	.word	0xffffffff


	//   ....[1]....
        /*0030*/ 	.word	0xffffffff


	//   ....[2]....
        /*0034*/ 	.word	0xffffffff


	//   ....[3]....
        /*0038*/ 	.word	0xffffffff


	//   ....[4]....
        /*003c*/ 	.word	0xffffffff


	//   ....[5]....
        /*0040*/ 	.word	0xffffffff


	//   ....[6]....
        /*0044*/ 	.word	0xffffffff


	//   ....[7]....
        /*0048*/ 	.word	0xffffffff


	//   ....[8]....
        /*004c*/ 	.word	0xffffffff


	//   ....[9]....
        /*0050*/ 	.word	0xffffffff


	//   ....[10]....
        /*0054*/ 	.word	0x050000bf


	//   ....[11]....
        /*0058*/ 	.word	0x050000bf


	//   ....[12]....
        /*005c*/ 	.word	0x050000bf


	//   ....[13]....
        /*0060*/ 	.word	0x050000bf


	//   ....[14]....
        /*0064*/ 	.word	0x050000bf


	//   ....[15]....
        /*0068*/ 	.word	0x050000bf


	//   ....[16]....
        /*006c*/ 	.word	0x050000bf


	//   ....[17]....
        /*0070*/ 	.word	0x050000bf


	//   ....[18]....
        /*0074*/ 	.word	0x050000bf


	//   ....[19]....
        /*0078*/ 	.word	0x050000bf


	//----- nvinfo : EIATTR_COOP_GROUP_INSTR_OFFSETS
	.align		4
.L_1547:
        /*007c*/ 	.byte	0x04, 0x28
        /*007e*/ 	.short	(.L_1549 - .L_1548)


	//   ....[0]....
.L_1548:
        /*0080*/ 	.word	0x00001d30


	//   ....[1]....
        /*0084*/ 	.word	0x00001d40


	//   ....[2]....
        /*0088*/ 	.word	0x00001d70


	//   ....[3]....
        /*008c*/ 	.word	0x00001d80


	//   ....[4]....
        /*0090*/ 	.word	0x00001db0


	//   ....[5]....
        /*0094*/ 	.word	0x00001dc0


	//   ....[6]....
        /*0098*/ 	.word	0x00001df0


	//   ....[7]....
        /*009c*/ 	.word	0x00001e00


	//   ....[8]....
        /*00a0*/ 	.word	0x00001e30


	//   ....[9]....
        /*00a4*/ 	.word	0x00001e40


	//   ....[10]....
        /*00a8*/ 	.word	0x0000ad40


	//   ....[11]....
        /*00ac*/ 	.word	0x0000add0


	//   ....[12]....
        /*00b0*/ 	.word	0x0000ae40


	//   ....[13]....
        /*00b4*/ 	.word	0x0000aea0


	//   ....[14]....
        /*00b8*/ 	.word	0x0000af10


	//   ....[15]....
        /*00bc*/ 	.word	0x0000af70


	//   ....[16]....
        /*00c0*/ 	.word	0x0000afe0


	//   ....[17]....
        /*00c4*/ 	.word	0x0000b040


	//   ....[18]....
        /*00c8*/ 	.word	0x0000b0b0


	//   ....[19]....
        /*00cc*/ 	.word	0x0000b110


	//----- nvinfo : EIATTR_VRC_CTA_INIT_COUNT
	.align		4
.L_1549:
        /*00d0*/ 	.byte	0x02, 0x4a
	.zero		1
	.zero		1


	//----- nvinfo : EIATTR_EXIT_INSTR_OFFSETS
	.align		4
        /*00d4*/ 	.byte	0x04, 0x1c
        /*00d6*/ 	.short	(.L_1551 - .L_1550)


	//   ....[0]....
.L_1550:
        /*00d8*/ 	.word	0x0000acd0


	//----- nvinfo : EIATTR_MAX_THREADS
	.align		4
.L_1551:
        /*00dc*/ 	.byte	0x04, 0x05
        /*00de*/ 	.short	(.L_1553 - .L_1552)
.L_1552:
        /*00e0*/ 	.word	0x00000080
        /*00e4*/ 	.word	0x00000001
        /*00e8*/ 	.word	0x00000001


	//----- nvinfo : EIATTR_CRS_STACK_SIZE
	.align		4
.L_1553:
        /*00ec*/ 	.byte	0x04, 0x1e
        /*00ee*/ 	.short	(.L_1555 - .L_1554)
.L_1554:
        /*00f0*/ 	.word	0x00000000


	//----- nvinfo : EIATTR_CBANK_PARAM_SIZE
	.align		4
.L_1555:
        /*00f4*/ 	.byte	0x03, 0x19
        /*00f6*/ 	.short	0x0128


	//----- nvinfo : EIATTR_PARAM_CBANK
	.align		4
        /*00f8*/ 	.byte	0x04, 0x0a
        /*00fa*/ 	.short	(.L_1557 - .L_1556)
	.align		4
.L_1556:
        /*00fc*/ 	.word	index@(.nv.constant0._ZN10layer_norm13ln_bwd_kernelINS_13Kernel_traitsI13__nv_bfloat16S2_S2_S2_fjLj768ELj1ELj4ELj1ELj16ENS_18Kernel_traits_baseILj768ES2_S2_S2_S2_fjLj128EEEEELb1ELb1ELb1ELb1EEEvNS_9BwdParamsE)
        /*0100*/ 	.short	0x0380
        /*0102*/ 	.short	0x0128


	//----- nvinfo : EIATTR_SW_WAR
	.align		4
.L_1557:
        /*0104*/ 	.byte	0x04, 0x36
        /*0106*/ 	.short	(.L_1559 - .L_1558)
.L_1558:
        /*0108*/ 	.word	0x00000008
.L_1559:


//--------------------- .nv.info._ZN10layer_norm13ln_bwd_kernelINS_13Kernel_traitsI6__halfS2_S2_S2_fjLj768ELj1ELj4ELj1ELj16ENS_18Kernel_traits_baseILj768ES2_S2_S2_S2_fjLj128EEEEELb0ELb0ELb0ELb0EEEvNS_9BwdParamsE --------------------------
	.section	.nv.info._ZN10layer_norm13ln_bwd_kernelINS_13Kernel_traitsI6__halfS2_S2_S2_fjLj768ELj1ELj4ELj1ELj16ENS_18Kernel_traits_baseILj768ES2_S2_S2_S2_fjLj128EEEEELb0ELb0ELb0ELb0EEEvNS_9BwdParamsE,"",@"SHT_CUDA_INFO"
	.sectionflags	@""
	.align	4


	//----- nvinfo : EIATTR_CUDA_API_VERSION
	.align		4
        /*0000*/ 	.byte	0x04, 0x37
        /*0002*/ 	.short	(.L_1561 - .L_1560)
.L_1560:
        /*0004*/ 	.word	0x00000082


	//----- nvinfo : EIATTR_KPARAM_INFO
	.align		4
.L_1561:
        /*0008*/ 	.byte	0x04, 0x17
        /*000a*/ 	.short	(.L_1563 - .L_1562)
.L_1562:
        /*000c*/ 	.word	0x00000000
        /*0010*/ 	.short	0x0000
        /*0012*/ 	.short	0x0000
        /*0014*/ 	.byte	0x00, 0xf0, 0xa1, 0x04


	//----- nvinfo : EIATTR_SPARSE_MMA_MASK
	.align		4
.L_1563:
        /*0018*/ 	.byte	0x03, 0x50
        /*001a*/ 	.short	0x0000


	//----- nvinfo : EIATTR_MAXREG_COUNT
	.align		4
        /*001c*/ 	.byte	0x03, 0x1b
        /*001e*/ 	.short	0x00ff


	//----- nvinfo : EIATTR_NUM_BARRIERS
	.align		4
        /*0020*/ 	.byte	0x02, 0x4c
        /*0022*/ 	.byte	0x01
	.zero		1


	//----- nvinfo : EIATTR_MERCURY_ISA_VERSION
	.align		4
        /*0024*/ 	.byte	0x03, 0x5f
        /*0026*/ 	.short	0x0101


	//----- nvinfo : EIATTR_COOP_GROUP_MASK_REGIDS
	.align		4
        /*0028*/ 	.byte	0x04, 0x29
        /*002a*/ 	.short	(.L_1565 - .L_1564)


	//   ....[0]....
.L_1564:
        /*002c*/ 	.word	0xffffffff


	//   ....[1]....
        /*0030*/ 	.word	0xffffffff


	//   ....[2]....
        /*0034*/ 	.word	0xffffffff


	//   ....[3]....
        /*0038*/ 	.word	0xffffffff


	//   ....[4]....
        /*003c*/ 	.word	0xffffffff


	//   ....[5]....
        /*0040*/ 	.word	0xffffffff


	//   ....[6]....
        /*0044*/ 	.word	0xffffffff


	//   ....[7]....
        /*0048*/ 	.word	0xffffffff


	//   ....[8]....
        /*004c*/ 	.word	0xffffffff


	//   ....[9]....
        /*0050*/ 	.word	0xffffffff


	//   ....[10]....
        /*0054*/ 	.word	0x0500008c


	//   ....[11]....
        /*0058*/ 	.word	0x0500008c


	//   ....[12]....
        /*005c*/ 	.word	0x0500008c


	//   ....[13]....
        /*0060*/ 	.word	0x0500008c


	//   ....[14]....
        /*0064*/ 	.word	0x0500008c


	//   ....[15]....
        /*0068*/ 	.word	0x0500008c


	//   ....[16]....
        /*006c*/ 	.word	0x0500008c


	//   ....[17]....
        /*0070*/ 	.word	0x0500008c


	//   ....[18]....
        /*0074*/ 	.word	0x0500008c


	//   ....[19]....
        /*0078*/ 	.word	0x0500008c


	//----- nvinfo : EIATTR_COOP_GROUP_INSTR_OFFSETS
	.align		4
.L_1565:
        /*007c*/ 	.byte	0x04, 0x28
        /*007e*/ 	.short	(.L_1567 - .L_1566)


	//   ....[0]....
.L_1566:
        /*0080*/ 	.word	0x000029d0


	//   ....[1]....
        /*0084*/ 	.word	0x000029e0


	//   ....[2]....
        /*0088*/ 	.word	0x00002a10


	//   ....[3]....
        /*008c*/ 	.word	0x00002a20


	//   ....[4]....
        /*0090*/ 	.word	0x00002a50


	//   ....[5]....
        /*0094*/ 	.word	0x00002a60


	//   ....[6]....
        /*0098*/ 	.word	0x00002a90


	//   ....[7]....
        /*009c*/ 	.word	0x00002aa0


	//   ....[8]....
        /*00a0*/ 	.word	0x00002ad0


	//   ....[9]....
        /*00a4*/ 	.word	0x00002ae0


	//   ....[10]....
        /*00a8*/ 	.word	0x00005d70


	//   ....[11]....
        /*00ac*/ 	.word	0x00005e00


	//   ....[12]....
        /*00b0*/ 	.word	0x00005e70


	//   ....[13]....
        /*00b4*/ 	.word	0x00005ed0


	//   ....[14]....
        /*00b8*/ 	.word	0x00005f40


	//   ....[15]....
        /*00bc*/ 	.word	0x00005fa0


	//   ....[16]....
        /*00c0*/ 	.word	0x00006010


	//   ....[17]....
        /*00c4*/ 	.word	0x00006070


	//   ....[18]....
        /*00c8*/ 	.word	0x000060e0


	//   ....[19]....
        /*00cc*/ 	.word	0x00006140


	//----- nvinfo : EIATTR_VRC_CTA_INIT_COUNT
	.align		4
.L_1567:
        /*00d0*/ 	.byte	0x02, 0x4a
	.zero		1
	.zero		1


	//----- nvinfo : EIATTR_EXIT_INSTR_OFFSETS
	.align		4
        /*00d4*/ 	.byte	0x04, 0x1c
        /*00d6*/ 	.short	(.L_1569 - .L_1568)


	//   ....[0]....
.L_1568:
        /*00d8*/ 	.word	0x00005cd0


	//   ....[1]....
        /*00dc*/ 	.word	0x00005d00


	//----- nvinfo : EIATTR_MAX_THREADS
	.align		4
.L_1569:
        /*00e0*/ 	.byte	0x04, 0x05
        /*00e2*/ 	.short	(.L_1571 - .L_1570)
.L_1570:
        /*00e4*/ 	.word	0x00000080
        /*00e8*/ 	.word	0x00000001
        /*00ec*/ 	.word	0x00000001


	//----- nvinfo : EIATTR_CRS_STACK_SIZE
	.align		4
.L_1571:
        /*00f0*/ 	.byte	0x04, 0x1e
        /*00f2*/ 	.short	(.L_1573 - .L_1572)
.L_1572:
        /*00f4*/ 	.word	0x00000000


	//----- nvinfo : EIATTR_CBANK_PARAM_SIZE
	.align		4
.L_1573:
        /*00f8*/ 	.byte	0x03, 0x19
        /*00fa*/ 	.short	0x0128


	//----- nvinfo : EIATTR_PARAM_CBANK
	.align		4
        /*00fc*/ 	.byte	0x04, 0x0a
        /*00fe*/ 	.short	(.L_1575 - .L_1574)
	.align		4
.L_1574:
        /*0100*/ 	.word	index@(.nv.constant0._ZN10layer_norm13ln_bwd_kernelINS_13Kernel_traitsI6__halfS2_S2_S2_fjLj768ELj1ELj4ELj1ELj16ENS_18Kernel_traits_baseILj768ES2_S2_S2_S2_fjLj128EEEEELb0ELb0ELb0ELb0EEEvNS_9BwdParamsE)
        /*0104*/ 	.short	0x0380
        /*0106*/ 	.short	0x0128


	//----- nvinfo : EIATTR_SW_WAR
	.align		4
.L_1575:
        /*0108*/ 	.byte	0x04, 0x36
        /*010a*/ 	.short	(.L_1577 - .L_1576)
.L_1576:
        /*010c*/ 	.word	0x00000008
.L_1577:


//--------------------- .nv.info._ZN10layer_norm13ln_bwd_kernelINS_13Kernel_traitsI6__halfS2_S2_S2_fjLj768ELj1ELj4ELj1ELj16ENS_18Kernel_traits_baseILj768ES2_S2_S2_S2_fjLj128EEEEELb0ELb0ELb0ELb1EEEvNS_9BwdParamsE --------------------------
	.section	.nv.info._ZN10layer_norm13ln_bwd_kernelINS_13Kernel_traitsI6__halfS2_S2_S2_fjLj768ELj1ELj4ELj1ELj16ENS_18Kernel_traits_baseILj768ES2_S2_S2_S2_fjLj128EEEEELb0ELb0ELb0ELb1EEEvNS_9BwdParamsE,"",@"SHT_CUDA_INFO"
	.sectionflags	@""
	.align	4


	//----- nvinfo : EIATTR_CUDA_API_VERSION
	.align		4
        /*0000*/ 	.byte	0x04, 0x37
        /*0002*/ 	.short	(.L_1579 - .L_1578)
.L_1578:
        /*0004*/ 	.word	0x00000082


	//----- nvinfo : EIATTR_KPARAM_INFO
	.align		4
.L_1579:
        /*0008*/ 	.byte	0x04, 0x17
        /*000a*/ 	.short	(.L_1581 - .L_1580)
.L_1580:
        /*000c*/ 	.word	0x00000000
        /*0010*/ 	.short	0x0000
        /*0012*/ 	.short	0x0000
        /*0014*/ 	.byte	0x00, 0xf0, 0xa1, 0x04


	//----- nvinfo : EIATTR_SPARSE_MMA_MASK
	.align		4
.L_1581:
        /*0018*/ 	.byte	0x03, 0x50
        /*001a*/ 	.short	0x0000


	//----- nvinfo : EIATTR_MAXREG_COUNT
	.align		4
        /*001c*/ 	.byte	0x03, 0x1b
        /*001e*/ 	.short	0x00ff


	//----- nvinfo : EIATTR_NUM_BARRIERS
	.align		4
        /*0020*/ 	.byte	0x02, 0x4c
        /*0022*/ 	.byte	0x01
	.zero		1


	//----- nvinfo : EIATTR_MERCURY_ISA_VERSION
	.align		4
        /*0024*/ 	.byte	0x03, 0x5f
        /*0026*/ 	.short	0x0101


	//----- nvinfo : EIATTR_COOP_GROUP_MASK_REGIDS
	.align		4
        /*0028*/ 	.byte	0x04, 0x29
        /*002a*/ 	.short	(.L_1583 - .L_1582)


	//   ....[0]....
.L_1582:
        /*002c*/ 	.word	0xffffffff


	//   ....[1]....
        /*0030*/ 	.word	0xffffffff


	//   ....[2]....
        /*0034*/ 	.word	0xffffffff


	//   ....[3]....
        /*0038*/ 	.word	0xffffffff


	//   ....[4]....
        /*003c*/ 	.word	0xffffffff


	//   ....[5]....
        /*0040*/ 	.word	0xffffffff


	//   ....[6]....
        /*0044*/ 	.word	0xffffffff


	//   ....[7]....
        /*0048*/ 	.word	0xffffffff


	//   ....[8]....
        /*004c*/ 	.word	0xffffffff


	//   ....[9]....
        /*0050*/ 	.word	0xffffffff


	//   ....[10]....
        /*0054*/ 	.word	0x05000020


	//   ....[11]....
        /*0058*/ 	.word	0x05000020


	//   ....[12]....
        /*005c*/ 	.word	0x05000020


	//   ....[13]....
        /*0060*/ 	.word	0x05000020


	//   ....[14]....
        /*0064*/ 	.word	0x05000020


	//   ....[15]....
        /*0068*/ 	.word	0x05000020


	//   ....[16]....
        /*006c*/ 	.word	0x05000020


	//   ....[17]....
        /*0070*/ 	.word	0x05000020


	//   ....[18]....
        /*0074*/ 	.word	0x05000020


	//   ....[19]....
        /*0078*/ 	.word	0x05000020


	//----- nvinfo : EIATTR_COOP_GROUP_INSTR_OFFSETS
	.align		4
.L_1583:
        /*007c*/ 	.byte	0x04, 0x28
        /*007e*/ 	.short	(.L_1585 - .L_1584)


	//   ....[0]....
.L_1584:
        /*0080*/ 	.word	0x00002690


	//   ....[1]....
        /*0084*/ 	.word	0x000026a0


	//   ....[2]....
        /*0088*/ 	.word	0x000026d0


	//   ....[3]....
        /*008c*/ 	.word	0x000026e0


	//   ....[4]....
        /*0090*/ 	.word	0x00002710


	//   ....[5]....
        /*0094*/ 	.word	0x00002720


	//   ....[6]....
        /*0098*/ 	.word	0x00002750


	//   ....[7]....
        /*009c*/ 	.word	0x00002760


	//   ....[8]....
        /*00a0*/ 	.word	0x00002790


	//   ....[9]....
        /*00a4*/ 	.word	0x000027a0


	//   ....[10]....
        /*00a8*/ 	.word	0x00005770


	//   ....[11]....
        /*00ac*/ 	.word	0x00005800


	//   ....[12]....
        /*00b0*/ 	.word	0x00005870


	//   ....[13]....
        /*00b4*/ 	.word	0x000058d0


	//   ....[14]....
        /*00b8*/ 	.word	0x00005940


	//   ....[15]....
        /*00bc*/ 	.word	0x000059a0


	//   ....[16]....
        /*00c0*/ 	.word	0x00005a10


	//   ....[17]....
        /*00c4*/ 	.word	0x00005a70


	//   ....[18]....
        /*00c8*/ 	.word	0x00005ae0


	//   ....[19]....
        /*00cc*/ 	.word	0x00005b40


	//----- nvinfo : EIATTR_VRC_CTA_INIT_COUNT
	.align		4
.L_1585:
        /*00d0*/ 	.byte	0x02, 0x4a
	.zero		1
	.zero		1


	//----- nvinfo : EIATTR_EXIT_INSTR_OFFSETS
	.align		4
        /*00d4*/ 	.byte	0x04, 0x1c
        /*00d6*/ 	.short	(.L_1587 - .L_1586)


	//   ....[0]....
.L_1586:
        /*00d8*/ 	.word	0x00005700


	//----- nvinfo : EIATTR_MAX_THREADS
	.align		4
.L_1587:
        /*00dc*/ 	.byte	0x04, 0x05
        /*00de*/ 	.short	(.L_1589 - .L_1588)
.L_1588:
        /*00e0*/ 	.word	0x00000080
        /*00e4*/ 	.word	0x00000001
        /*00e8*/ 	.word	0x00000001


	//----- nvinfo : EIATTR_CRS_STACK_SIZE
	.align		4
.L_1589:
        /*00ec*/ 	.byte	0x04, 0x1e
        /*00ee*/ 	.short	(.L_1591 - .L_1590)
.L_1590:
        /*00f0*/ 	.word	0x00000000


	//----- nvinfo : EIATTR_CBANK_PARAM_SIZE
	.align		4
.L_1591:
        /*00f4*/ 	.byte	0x03, 0x19
        /*00f6*/ 	.short	0x0128


	//----- nvinfo : EIATTR_PARAM_CBANK
	.align		4
        /*00f8*/ 	.byte	0x04, 0x0a
        /*00fa*/ 	.short	(.L_1593 - .L_1592)
	.align		4
.L_1592:
        /*00fc*/ 	.word	index@(.nv.constant0._ZN10layer_norm13ln_bwd_kernelINS_13Kernel_traitsI6__halfS2_S2_S2_fjLj768ELj1ELj4ELj1ELj16ENS_18Kernel_traits_baseILj768ES2_S2_S2_S2_fjLj128EEEEELb0ELb0ELb0ELb1EEEvNS_9BwdParamsE)
        /*0100*/ 	.short	0x0380
        /*0102*/ 	.short	0x0128


	//----- nvinfo : EIATTR_SW_WAR
	.align		4
.L_1593:
        /*0104*/ 	.byte	0x04, 0x36
        /*0106*/ 	.short	(.L_1595 - .L_1594)
.L_1594:
        /*0108*/ 	.word	0x00000008
.L_1595:


//--------------------- .nv.info._ZN10layer_norm13ln_bwd_kernelINS_13Kernel_traitsI6__halfS2_S2_S2_fjLj768ELj1ELj4ELj1ELj16ENS_18Kernel_traits_baseILj768ES2_S2_S2_S2_fjLj128EEEEELb0ELb0ELb1ELb0EEEvNS_9BwdParamsE --------------------------
	.section	.nv.info._ZN10layer_norm13ln_bwd_kernelINS_13Kernel_traitsI6__halfS2_S2_S2_fjLj768ELj1ELj4ELj1ELj16ENS_18Kernel_traits_baseILj768ES2_S2_S2_S2_fjLj128EEEEELb0ELb0ELb1ELb0EEEvNS_9BwdParamsE,"",@"SHT_CUDA_INFO"
	.sectionflags	@""
	.align	4


	//----- nvinfo : EIATTR_CUDA_API_VERSION
	.align		4
        /*0000*/ 	.byte	0x04, 0x37
        /*0002*/ 	.short	(.L_1597 - .L_1596)
.L_1596:
        /*0004*/ 	.word	0x00000082


	//----- nvinfo : EIATTR_KPARAM_INFO
	.align		4
.L_1597:
        /*0008*/ 	.byte	0x04, 0x17
        /*000a*/ 	.short	(.L_1599 - .L_1598)
.L_1598:
        /*000c*/ 	.word	0x00000000
        /*0010*/ 	.short	0x0000
        /*0012*/ 	.short	0x0000
        /*0014*/ 	.byte	0x00, 0xf0, 0xa1, 0x04


	//----- nvinfo : EIATTR_SPARSE_MMA_MASK
	.align		4
.L_1599:
        /*0018*/ 	.byte	0x03, 0x50
        /*001a*/ 	.short	0x0000


	//----- nvinfo : EIATTR_MAXREG_COUNT
	.align		4
        /*001c*/ 	.byte	0x03, 0x1b
        /*001e*/ 	.short	0x00ff


	//----- nvinfo : EIATTR_NUM_BARRIERS
	.align		4
        /*0020*/ 	.byte	0x02, 0x4c
        /*0022*/ 	.byte	0x01
	.zero		1


	//----- nvinfo : EIATTR_MERCURY_ISA_VERSION
	.align		4
        /*0024*/ 	.byte	0x03, 0x5f
        /*0026*/ 	.short	0x0101


	//----- nvinfo : EIATTR_COOP_GROUP_MASK_REGIDS
	.align		4
        /*0028*/ 	.byte	0x04, 0x29
        /*002a*/ 	.short	(.L_1601 - .L_1600)


	//   ....[0]....
.L_1600:
        /*002c*/ 	.word	0xffffffff


	//   ....[1]....
        /*0030*/ 	.word	0xffffffff


	//   ....[2]....
        /*0034*/ 	.word	0xffffffff


	//   ....[3]....
        /*0038*/ 	.word	0xffffffff


	//   ....[4]....
        /*003c*/ 	.word	0xffffffff


	//   ....[5]....
        /*0040*/ 	.word	0xffffffff


	//   ....[6]....
        /*0044*/ 	.word	0xffffffff


	//   ....[7]....
        /*0048*/ 	.word	0xffffffff


	//   ....[8]....
        /*004c*/ 	.word	0xffffffff


	//   ....[9]....
        /*0050*/ 	.word	0xffffffff


	//   ....[10]....
        /*0054*/ 	.word	0x05000093


	//   ....[11]....
        /*0058*/ 	.word	0x05000093


	//   ....[12]....
        /*005c*/ 	.word	0x05000093


	//   ....[13]....
        /*0060*/ 	.word	0x05000093


	//   ....[14]....
        /*0064*/ 	.word	0x05000093


	//   ....[15]....
        /*0068*/ 	.word	0x05000093


	//   ....[16]....
        /*006c*/ 	.word	0x05000093


	//   ....[17]....
        /*0070*/ 	.word	0x05000093


	//   ....[18]....
        /*0074*/ 	.word	0x05000093


	//   ....[19]....
        /*0078*/ 	.word	0x05000093


	//----- nvinfo : EIATTR_COOP_GROUP_INSTR_OFFSETS
	.align		4
.L_1601:
        /*007c*/ 	.byte	0x04, 0x28
        /*007e*/ 	.short	(.L_1603 - .L_1602)


	//   ....[0]....
.L_1602:
        /*0080*/ 	.word	0x00001b30


	//   ....[1]....
        /*0084*/ 	.word	0x00001b40


	//   ....[2]....
        /*0088*/ 	.word	0x00001b70


	//   ....[3]....
        /*008c*/ 	.word	0x00001b80


	//   ....[4]....
        /*0090*/ 	.word	0x00001bb0


	//   ....[5]....
        /*0094*/ 	.word	0x00001bc0


	//   ....[6]....
        /*0098*/ 	.word	0x00001bf0


	//   ....[7]....
        /*009c*/ 	.word	0x00001c00


	//   ....[8]....
        /*00a0*/ 	.word	0x00001c30


	//   ....[9]....
        /*00a4*/ 	.word	0x00001c40


	//   ....[10]....
        /*00a8*/ 	.word	0x00006290


	//   ....[11]....
        /*00ac*/ 	.word	0x00006320


	//   ....[12]....
        /*00b0*/ 	.word	0x00006390


	//   ....[13]....
        /*00b4*/ 	.word	0x000063f0


	//   ....[14]....
        /*00b8*/ 	.word	0x00006460


	//   ....[15]....
        /*00bc*/ 	.word	0x000064c0


	//   ....[16]....
        /*00c0*/ 	.word	0x00006530


	//   ....[17]....
        /*00c4*/ 	.word	0x00006590


	//   ....[18]....
        /*00c8*/ 	.word	0x00006600


	//   ....[19]....
        /*00cc*/ 	.word	0x00006660


	//----- nvinfo : EIATTR_VRC_CTA_INIT_COUNT
	.align		4
.L_1603:
        /*00d0*/ 	.byte	0x02, 0x4a
	.zero		1
	.zero		1


	//----- nvinfo : EIATTR_EXIT_INSTR_OFFSETS
	.align		4
        /*00d4*/ 	.byte	0x04, 0x1c
        /*00d6*/ 	.short	(.L_1605 - .L_1604)


	//   ....[0]....
.L_1604:
        /*00d8*/ 	.word	0x000061f0


	//   ....[1]....
        /*00dc*/ 	.word	0x00006220


	//----- nvinfo : EIATTR_MAX_THREADS
	.align		4
.L_1605:
        /*00e0*/ 	.byte	0x04, 0x05
        /*00e2*/ 	.short	(.L_1607 - .L_1606)
.L_1606:
        /*00e4*/ 	.word	0x00000080
        /*00e8*/ 	.word	0x00000001
        /*00ec*/ 	.word	0x00000001


	//----- nvinfo : EIATTR_CRS_STACK_SIZE
	.align		4
.L_1607:
        /*00f0*/ 	.byte	0x04, 0x1e
        /*00f2*/ 	.short	(.L_1609 - .L_1608)
.L_1608:
        /*00f4*/ 	.word	0x00000000


	//----- nvinfo : EIATTR_CBANK_PARAM_SIZE
	.align		4
.L_1609:
        /*00f8*/ 	.byte	0x03, 0x19
        /*00fa*/ 	.short	0x0128


	//----- nvinfo : EIATTR_PARAM_CBANK
	.align		4
        /*00fc*/ 	.byte	0x04, 0x0a
        /*00fe*/ 	.short	(.L_1611 - .L_1610)
	.align		4
.L_1610:
        /*0100*/ 	.word	index@(.nv.constant0._ZN10layer_norm13ln_bwd_kernelINS_13Kernel_traitsI6__halfS2_S2_S2_fjLj768ELj1ELj4ELj1ELj16ENS_18Kernel_traits_baseILj768ES2_S2_S2_S2_fjLj128EEEEELb0ELb0ELb1ELb0EEEvNS_9BwdParamsE)
        /*0104*/ 	.short	0x0380
        /*0106*/ 	.short	0x0128


	//----- nvinfo : EIATTR_SW_WAR
	.align		4
.L_1611:
        /*0108*/ 	.byte	0x04, 0x36
        /*010a*/ 	.short	(.L_1613 - .L_1612)
.L_1612:
        /*010c*/ 	.word	0x00000008
.L_1613:


//--------------------- .nv.info._ZN10layer_norm13ln_bwd_kernelINS_13Kernel_traitsI6__halfS2_S2_S2_fjLj768ELj1ELj4ELj1ELj16ENS_18Kernel_traits_baseILj768ES2_S2_S2_S2_fjLj128EEEEELb0ELb0ELb1ELb1EEEvNS_9BwdParamsE --------------------------
	.section	.nv.info._ZN10layer_norm13ln_bwd_kernelINS_13Kernel_traitsI6__halfS2_S2_S2_fjLj768ELj1ELj4ELj1ELj16ENS_18Kernel_traits_baseILj768ES2_S2_S2_S2_fjLj128EEEEELb0ELb0ELb1ELb1EEEvNS_9BwdParamsE,"",@"SHT_CUDA_INFO"
	.sectionflags	@""
	.align	4


	//----- nvinfo : EIATTR_CUDA_API_VERSION
	.align		4
        /*0000*/ 	.byte	0x04, 0x37
        /*0002*/ 	.short	(.L_1615 - .L_1614)
.L_1614:
        /*0004*/ 	.word	0x00000082


	//----- nvinfo : EIATTR_KPARAM_INFO
	.align		4
.L_1615:
        /*0008*/ 	.byte	0x04, 0x17
        /*000a*/ 	.short	(.L_1617 - .L_1616)
.L_1616:
        /*000c*/ 	.word	0x00000000
        /*0010*/ 	.short	0x0000
        /*0012*/ 	.short	0x0000
        /*0014*/ 	.byte	0x00, 0xf0, 0xa1, 0x04


	//----- nvinfo : EIATTR_SPARSE_MMA_MASK
	.align		4
.L_1617:
        /*0018*/ 	.byte	0x03, 0x50
        /*001a*/ 	.short	0x0000


	//----- nvinfo : EIATTR_MAXREG_COUNT
	.align		4
        /*001c*/ 	.byte	0x03, 0x1b
        /*001e*/ 	.short	0x00ff


	//----- nvinfo : EIATTR_NUM_BARRIERS
	.align		4
        /*0020*/ 	.byte	0x02, 0x4c
        /*0022*/ 	.byte	0x01
	.zero		1


	//----- nvinfo : EIATTR_MERCURY_ISA_VERSION
	.align		4
        /*0024*/ 	.byte	0x03, 0x5f
        /*0026*/ 	.short	0x0101


	//----- nvinfo : EIATTR_COOP_GROUP_MASK_REGIDS
	.align		4
        /*0028*/ 	.byte	0x04, 0x29
        /*002a*/ 	.short	(.L_1619 - .L_1618)


	//   ....[0]....
.L_1618:
        /*002c*/ 	.word	0xffffffff


	//   ....[1]....
        /*0030*/ 	.word	0xffffffff


	//   ....[2]....
        /*0034*/ 	.word	0xffffffff


	//   ....[3]....
        /*0038*/ 	.word	0xffffffff


	//   ....[4]....
        /*003c*/ 	.word	0xffffffff


	//   ....[5]....
        /*0040*/ 	.word	0xffffffff


	//   ....[6]....
        /*0044*/ 	.word	0xffffffff


	//   ....[7]....
        /*0048*/ 	.word	0xffffffff


	//   ....[8]....
        /*004c*/ 	.word	0xffffffff


	//   ....[9]....
        /*0050*/ 	.word	0xffffffff


	//   ....[10]....
        /*0054*/ 	.word	0x05000091


	//   ....[11]....
        /*0058*/ 	.word	0x05000091


	//   ....[12]....
        /*005c*/ 	.word	0x05000091


	//   ....[13]....
        /*0060*/ 	.word	0x05000091


	//   ....[14]....
        /*0064*/ 	.word	0x05000091


	//   ....[15]....
        /*0068*/ 	.word	0x05000091


	//   ....[16]....
        /*006c*/ 	.word	0x05000091


	//   ....[17]....
        /*0070*/ 	.word	0x05000091


	//   ....[18]....
        /*0074*/ 	.word	0x05000091


	//   ....[19]....
        /*0078*/ 	.word	0x05000091


	//----- nvinfo : EIATTR_COOP_GROUP_INSTR_OFFSETS
	.align		4
.L_1619:
        /*007c*/ 	.byte	0x04, 0x28
        /*007e*/ 	.short	(.L_1621 - .L_1620)


	//   ....[0]....
.L_1620:
        /*0080*/ 	.word	0x00001730


	//   ....[1]....
        /*0084*/ 	.word	0x00001740


	//   ....[2]....
        /*0088*/ 	.word	0x00001770


	//   ....[3]....
        /*008c*/ 	.word	0x00001780


	//   ....[4]....
        /*0090*/ 	.word	0x000017b0


	//   ....[5]....
        /*0094*/ 	.word	0x000017c0


	//   ....[6]....
        /*0098*/ 	.word	0x000017f0


	//   ....[7]....
        /*009c*/ 	.word	0x00001800


	//   ....[8]....
        /*00a0*/ 	.word	0x00001830


	//   ....[9]....
        /*00a4*/ 	.word	0x00001840


	//   ....[10]....
        /*00a8*/ 	.word	0x000059e0


	//   ....[11]....
        /*00ac*/ 	.word	0x00005a70


	//   ....[12]....
        /*00b0*/ 	.word	0x00005ae0


	//   ....[13]....
        /*00b4*/ 	.word	0x00005b40


	//   ....[14]....
        /*00b8*/ 	.word	0x00005bb0


	//   ....[15]....
        /*00bc*/ 	.word	0x00005c10


	//   ....[16]....
        /*00c0*/ 	.word	0x00005c80


	//   ....[17]....
        /*00c4*/ 	.word	0x00005ce0


	//   ....[18]....
        /*00c8*/ 	.word	0x00005d50


	//   ....[19]....
        /*00cc*/ 	.word	0x00005db0


	//----- nvinfo : EIATTR_VRC_CTA_INIT_COUNT
	.align		4
.L_1621:
        /*00d0*/ 	.byte	0x02, 0x4a
	.zero		1
	.zero		1


	//----- nvinfo : EIATTR_EXIT_INSTR_OFFSETS
	.align		4
        /*00d4*/ 	.byte	0x04, 0x1c
        /*00d6*/ 	.short	(.L_1623 - .L_1622)


	//   ....[0]....
.L_1622:
        /*00d8*/ 	.word	0x00005970


	//----- nvinfo : EIATTR_MAX_THREADS
	.align		4
.L_1623:
        /*00dc*/ 	.byte	0x04, 0x05
        /*00de*/ 	.short	(.L_1625 - .L_1624)
.L_1624:
        /*00e0*/ 	.word	0x00000080
        /*00e4*/ 	.word	0x00000001
        /*00e8*/ 	.word	0x00000001


	//----- nvinfo : EIATTR_CRS_STACK_SIZE
	.align		4
.L_1625:
        /*00ec*/ 	.byte	0x04, 0x1e
        /*00ee*/ 	.short	(.L_1627 - .L_1626)
.L_1626:
        /*00f0*/ 	.word	0x00000000


	//----- nvinfo : EIATTR_CBANK_PARAM_SIZE
	.align		4
.L_1627:
        /*00f4*/ 	.byte	0x03, 0x19
        /*00f6*/ 	.short	0x0128


	//----- nvinfo : EIATTR_PARAM_CBANK
	.align		4
        /*00f8*/ 	.byte	0x04, 0x0a
        /*00fa*/ 	.short	(.L_1629 - .L_1628)
	.align		4
.L_1628:
        /*00fc*/ 	.word	index@(.nv.constant0._ZN10layer_norm13ln_bwd_kernelINS_13Kernel_traitsI6__halfS2_S2_S2_fjLj768ELj1ELj4ELj1ELj16ENS_18Kernel_traits_baseILj768ES2_S2_S2_S2_fjLj128EEEEELb0ELb0ELb1ELb1EEEvNS_9BwdParamsE)
        /*0100*/ 	.short	0x0380
        /*0102*/ 	.short	0x0128


	//----- nvinfo : EIATTR_SW_WAR
	.align		4
.L_1629:
        /*0104*/ 	.byte	0x04, 0x36
        /*0106*/ 	.short	(.L_1631 - .L_1630)
.L_1630:
        /*0108*/ 	.word	0x00000008
.L_1631:


//--------------------- .nv.info._ZN10layer_norm13ln_bwd_kernelINS_13Kernel_traitsI6__halfS2_S2_S2_fjLj768ELj1ELj4ELj1ELj16ENS_18Kernel_traits_baseILj768ES2_S2_S2_S2_fjLj128EEEEELb0ELb1ELb0ELb0EEEvNS_9BwdParamsE --------------------------
	.section	.nv.info._ZN10layer_norm13ln_bwd_kernelINS_13Kernel_traitsI6__halfS2_S2_S2_fjLj768ELj1ELj4ELj1ELj16ENS_18Kernel_traits_baseILj768ES2_S2_S2_S2_fjLj128EEEEELb0ELb1ELb0ELb0EEEvNS_9BwdParamsE,"",@"SHT_CUDA_INFO"
	.sectionflags	@""
	.align	4


	//----- nvinfo : EIATTR_CUDA_API_VERSION
	.align		4
        /*0000*/ 	.byte	0x04, 0x37
        /*0002*/ 	.short	(.L_1633 - .L_1632)
.L_1632:
        /*0004*/ 	.word	0x00000082


	//----- nvinfo : EIATTR_KPARAM_INFO
	.align		4
.L_1633:
        /*0008*/ 	.byte	0x04, 0x17
        /*000a*/ 	.short	(.L_1635 - .L_1634)
.L_1634:
        /*000c*/ 	.word	0x00000000
        /*0010*/ 	.short	0x0000
        /*0012*/ 	.short	0x0000
        /*0014*/ 	.byte	0x00, 0xf0, 0xa1, 0x04


	//----- nvinfo : EIATTR_SPARSE_MMA_MASK
	.align		4
.L_1635:
        /*0018*/ 	.byte	0x03, 0x50
        /*001a*/ 	.short	0x0000


	//----- nvinfo : EIATTR_MAXREG_COUNT
	.align		4
        /*001c*/ 	.byte	0x03, 0x1b
        /*001e*/ 	.short	0x00ff


	//----- nvinfo : EIATTR_NUM_BARRIERS
	.align		4
        /*0020*/ 	.byte	0x02, 0x4c
        /*0022*/ 	.byte	0x01
	.zero		1


	//----- nvinfo : EIATTR_MERCURY_ISA_VERSION
	.align		4
        /*0024*/ 	.byte	0x03, 0x5f
        /*0026*/ 	.short	0x0101


	//----- nvinfo : EIATTR_COOP_GROUP_MASK_REGIDS
	.align		4
        /*0028*/ 	.byte	0x04, 0x29
        /*002a*/ 	.short	(.L_1637 - .L_1636)


	//   ....[0]....
.L_1636:
        /*002c*/ 	.word	0xffffffff


	//   ....[1]....
        /*0030*/ 	.word	0xffffffff


	//   ....[2]....
        /*0034*/ 	.word	0xffffffff


	//   ....[3]....
        /*0038*/ 	.word	0xffffffff


	//   ....[4]....
        /*003c*/ 	.word	0xffffffff


	//   ....[5]....
        /*0040*/ 	.word	0xffffffff


	//   ....[6]....
        /*0044*/ 	.word	0xffffffff


	//   ....[7]....
        /*0048*/ 	.word	0xffffffff


	//   ....[8]....
        /*004c*/ 	.word	0xffffffff


	//   ....[9]....
        /*0050*/ 	.word	0xffffffff


	//   ....[10]....
        /*0054*/ 	.word	0x050000b1


	//   ....[11]....
        /*0058*/ 	.word	0x050000b1


	//   ....[12]....
        /*005c*/ 	.word	0x050000b1


	//   ....[13]....
        /*0060*/ 	.word	0x050000b1


	//   ....[14]....
        /*0064*/ 	.word	0x050000b1


	//   ....[15]....
        /*0068*/ 	.word	0x050000b1


	//   ....[16]....
        /*006c*/ 	.word	0x050000b1


	//   ....[17]....
        /*0070*/ 	.word	0x050000b1


	//   ....[18]....
        /*0074*/ 	.word	0x050000b1


	//   ....[19]....
        /*0078*/ 	.word	0x050000b1


	//----- nvinfo : EIATTR_COOP_GROUP_INSTR_OFFSETS
	.align		4
.L_1637:
        /*007c*/ 	.byte	0x04, 0x28
        /*007e*/ 	.short	(.L_1639 - .L_1638)


	//   ....[0]....
.L_1638:
        /*0080*/ 	.word	0x00002be0


	//   ....[1]....
        /*0084*/ 	.word	0x00002bf0


	//   ....[2]....
        /*0088*/ 	.word	0x00002c20


	//   ....[3]....
        /*008c*/ 	.word	0x00002c30


	//   ....[4]....
        /*0090*/ 	.word	0x00002c60


	//   ....[5]....
        /*0094*/ 	.word	0x00002c70


	//   ....[6]....
        /*0098*/ 	.word	0x00002ca0


	//   ....[7]....
        /*009c*/ 	.word	0x00002cb0


	//   ....[8]....
        /*00a0*/ 	.word	0x00002ce0


	//   ....[9]....
        /*00a4*/ 	.word	0x00002cf0


	//   ....[10]....
        /*00a8*/ 	.word	0x00007fa0


	//   ....[11]....
        /*00ac*/ 	.word	0x00008030


	//   ....[12]....
        /*00b0*/ 	.word	0x000080a0


	//   ....[13]....
        /*00b4*/ 	.word	0x00008100


	//   ....[14]....
        /*00b8*/ 	.word	0x00008170


	//   ....[15]....
        /*00bc*/ 	.word	0x000081d0


	//   ....[16]....
        /*00c0*/ 	.word	0x00008240


	//   ....[17]....
        /*00c4*/ 	.word	0x000082a0


	//   ....[18]....
        /*00c8*/ 	.word	0x00008310


	//   ....[19]....
        /*00cc*/ 	.word	0x00008370


	//----- nvinfo : EIATTR_VRC_CTA_INIT_COUNT
	.align		4
.L_1639:
        /*00d0*/ 	.byte	0x02, 0x4a
	.zero		1
	.zero		1


	//----- nvinfo : EIATTR_EXIT_INSTR_OFFSETS
	.align		4
        /*00d4*/ 	.byte	0x04, 0x1c
        /*00d6*/ 	.short	(.L_1641 - .L_1640)


	//   ....[0]....
.L_1640:
        /*00d8*/ 	.word	0x00007eb0


	//   ....[1]....
        /*00dc*/ 	.word	0x00007f30


	//----- nvinfo : EIATTR_MAX_THREADS
	.align		4
.L_1641:
        /*00e0*/ 	.byte	0x04, 0x05
        /*00e2*/ 	.short	(.L_1643 - .L_1642)
.L_1642:
        /*00e4*/ 	.word	0x00000080
        /*00e8*/ 	.word	0x00000001
        /*00ec*/ 	.word	0x00000001


	//----- nvinfo : EIATTR_CRS_STACK_SIZE
	.align		4
.L_1643:
        /*00f0*/ 	.byte	0x04, 0x1e
        /*00f2*/ 	.short	(.L_1645 - .L_1644)
.L_1644:
        /*00f4*/ 	.word	0x00000000


	//----- nvinfo : EIATTR_CBANK_PARAM_SIZE
	.align		4
.L_1645:
        /*00f8*/ 	.byte	0x03, 0x19
        /*00fa*/ 	.short	0x0128


	//----- nvinfo : EIATTR_PARAM_CBANK
	.align		4
        /*00fc*/ 	.byte	0x04, 0x0a
        /*00fe*/ 	.short	(.L_1647 - .L_1646)
	.align		4
.L_1646:
        /*0100*/ 	.word	index@(.nv.constant0._ZN10layer_norm13ln_bwd_kernelINS_13Kernel_traitsI6__halfS2_S2_S2_fjLj768ELj1ELj4ELj1ELj16ENS_18Kernel_traits_baseILj768ES2_S2_S2_S2_fjLj128EEEEELb0ELb1ELb0ELb0EEEvNS_9BwdParamsE)
        /*0104*/ 	.short	0x0380
        /*0106*/ 	.short	0x0128


	//----- nvinfo : EIATTR_SW_WAR
	.align		4
.L_1647:
        /*0108*/ 	.byte	0x04, 0x36
        /*010a*/ 	.short	(.L_1649 - .L_1648)
.L_1648:
        /*010c*/ 	.word	0x00000008
.L_1649:


//--------------------- .nv.info._ZN10layer_norm13ln_bwd_kernelINS_13Kernel_traitsI6__halfS2_S2_S2_fjLj768ELj1ELj4ELj1ELj16ENS_18Kernel_traits_baseILj768ES2_S2_S2_S2_fjLj128EEEEELb0ELb1ELb0ELb1EEEvNS_9BwdParamsE --------------------------
	.section	.nv.info._ZN10layer_norm13ln_bwd_kernelINS_13Kernel_traitsI6__halfS2_S2_S2_fjLj768ELj1ELj4ELj1ELj16ENS_18Kernel_traits_baseILj768ES2_S2_S2_S2_fjLj128EEEEELb0ELb1ELb0ELb1EEEvNS_9BwdParamsE,"",@"SHT_CUDA_INFO"
	.sectionflags	@""
	.align	4


	//----- nvinfo : EIATTR_CUDA_API_VERSION
	.align		4
        /*0000*/ 	.byte	0x04, 0x37
        /*0002*/ 	.short	(.L_1651 - .L_1650)
.L_1650:
        /*0004*/ 	.word	0x00000082


	//----- nvinfo : EIATTR_KPARAM_INFO
	.align		4
.L_1651:
        /*0008*/ 	.byte	0x04, 0x17
        /*000a*/ 	.short	(.L_1653 - .L_1652)
.L_1652:
        /*000c*/ 	.word	0x00000000
        /*0010*/ 	.short	0x0000
        /*0012*/ 	.short	0x0000
        /*0014*/ 	.byte	0x00, 0xf0, 0xa1, 0x04


	//----- nvinfo : EIATTR_SPARSE_MMA_MASK
	.align		4
.L_1653:
        /*0018*/ 	.byte	0x03, 0x50
        /*001a*/ 	.short	0x0000


	//----- nvinfo : EIATTR_MAXREG_COUNT
	.align		4
        /*001c*/ 	.byte	0x03, 0x1b
        /*001e*/ 	.short	0x00ff


	//----- nvinfo : EIATTR_NUM_BARRIERS
	.align		4
        /*0020*/ 	.byte	0x02, 0x4c
        /*0022*/ 	.byte	0x01
	.zero		1


	//----- nvinfo : EIATTR_MERCURY_ISA_VERSION
	.align		4
        /*0024*/ 	.byte	0x03, 0x5f
        /*0026*/ 	.short	0x0101


	//----- nvinfo : EIATTR_COOP_GROUP_MASK_REGIDS
	.align		4
        /*0028*/ 	.byte	0x04, 0x29
        /*002a*/ 	.short	(.L_1655 - .L_1654)


	//   ....[0]....
.L_1654:
        /*002c*/ 	.word	0xffffffff


	//   ....[1]....
        /*0030*/ 	.word	0xffffffff


	//   ....[2]....
        /*0034*/ 	.word	0xffffffff


	//   ....[3]....
        /*0038*/ 	.word	0xffffffff


	//   ....[4]....
        /*003c*/ 	.word	0xffffffff


	//   ....[5]....
        /*0040*/ 	.word	0xffffffff


	//   ....[6]....
        /*0044*/ 	.word	0xffffffff


	//   ....[7]....
        /*0048*/ 	.word	0xffffffff


	//   ....[8]....
        /*004c*/ 	.word	0xffffffff


	//   ....[9]....
        /*0050*/ 	.word	0xffffffff


	//   ....[10]....
        /*0054*/ 	.word	0x05000098


	//   ....[11]....
        /*0058*/ 	.word	0x05000098


	//   ....[12]....
        /*005c*/ 	.word	0x05000098


	//   ....[13]....
        /*0060*/ 	.word	0x05000098


	//   ....[14]....
        /*0064*/ 	.word	0x05000098


	//   ....[15]....
        /*0068*/ 	.word	0x05000098


	//   ....[16]....
        /*006c*/ 	.word	0x05000098


	//   ....[17]....
        /*0070*/ 	.word	0x05000098


	//   ....[18]....
        /*0074*/ 	.word	0x05000098


	//   ....[19]....
        /*0078*/ 	.word	0x05000098


	//----- nvinfo : EIATTR_COOP_GROUP_INSTR_OFFSETS
	.align		4
.L_1655:
        /*007c*/ 	.byte	0x04, 0x28
        /*007e*/ 	.short	(.L_1657 - .L_1656)


	//   ....[0]....
.L_1656:
        /*0080*/ 	.word	0x00002880


	//   ....[1]....
        /*0084*/ 	.word	0x00002890


	//   ....[2]....
        /*0088*/ 	.word	0x000028c0


	//   ....[3]....
        /*008c*/ 	.word	0x000028d0


	//   ....[4]....
        /*0090*/ 	.word	0x00002900


	//   ....[5]....
        /*0094*/ 	.word	0x00002910


	//   ....[6]....
        /*0098*/ 	.word	0x00002940


	//   ....[7]....
        /*009c*/ 	.word	0x00002950


	//   ....[8]....
        /*00a0*/ 	.word	0x00002980


	//   ....[9]....
        /*00a4*/ 	.word	0x00002990


	//   ....[10]....
        /*00a8*/ 	.word	0x000077d0


	//   ....[11]....
        /*00ac*/ 	.word	0x00007860


	//   ....[12]....
        /*00b0*/ 	.word	0x000078d0


	//   ....[13]....
        /*00b4*/ 	.word	0x00007930


	//   ....[14]....
        /*00b8*/ 	.word	0x000079a0


	//   ....[15]....
        /*00bc*/ 	.word	0x00007a00


	//   ....[16]....
        /*00c0*/ 	.word	0x00007a70


	//   ....[17]....
        /*00c4*/ 	.word	0x00007ad0


	//   ....[18]....
        /*00c8*/ 	.word	0x00007b40


	//   ....[19]....
        /*00cc*/ 	.word	0x00007ba0


	//----- nvinfo : EIATTR_VRC_CTA_INIT_COUNT
	.align		4
.L_1657:
        /*00d0*/ 	.byte	0x02, 0x4a
	.zero		1
	.zero		1


	//----- nvinfo : EIATTR_EXIT_INSTR_OFFSETS
	.align		4
        /*00d4*/ 	.byte	0x04, 0x1c
        /*00d6*/ 	.short	(.L_1659 - .L_1658)


	//   ....[0]....
.L_1658:
        /*00d8*/ 	.word	0x00007760


	//----- nvinfo : EIATTR_MAX_THREADS
	.align		4
.L_1659:
        /*00dc*/ 	.byte	0x04, 0x05
        /*00de*/ 	.short	(.L_1661 - .L_1660)
.L_1660:
        /*00e0*/ 	.word	0x00000080
        /*00e4*/ 	.word	0x00000001
        /*00e8*/ 	.word	0x00000001


	//----- nvinfo : EIATTR_CRS_STACK_SIZE
	.align		4
.L_1661:
        /*00ec*/ 	.byte	0x04, 0x1e
        /*00ee*/ 	.short	(.L_1663 - .L_1662)
.L_1662:
        /*00f0*/ 	.word	0x00000000


	//----- nvinfo : EIATTR_CBANK_PARAM_SIZE
	.align		4
.L_1663:
        /*00f4*/ 	.byte	0x03, 0x19
        /*00f6*/ 	.short	0x0128


	//----- nvinfo : EIATTR_PARAM_CBANK
	.align		4
        /*00f8*/ 	.byte	0x04, 0x0a
        /*00fa*/ 	.short	(.L_1665 - .L_1664)
	.align		4
.L_1664:
        /*00fc*/ 	.word	index@(.nv.constant0._ZN10layer_norm13ln_bwd_kernelINS_13Kernel_traitsI6__halfS2_S2_S2_fjLj768ELj1ELj4ELj1ELj16ENS_18Kernel_traits_baseILj768ES2_S2_S2_S2_fjLj128EEEEELb0ELb1ELb0ELb1EEEvNS_9BwdParamsE)
        /*0100*/ 	.short	0x0380
        /*0102*/ 	.short	0x0128


	//----- nvinfo : EIATTR_SW_WAR
	.align		4
.L_1665:
        /*0104*/ 	.byte	0x04, 0x36
        /*0106*/ 	.short	(.L_1667 - .L_1666)
.L_1666:
        /*0108*/ 	.word	0x00000008
.L_1667:


//--------------------- .nv.info._ZN10layer_norm13ln_bwd_kernelINS_13Kernel_traitsI6__halfS2_S2_S2_fjLj768ELj1ELj4ELj1ELj16ENS_18Kernel_traits_baseILj768ES2_S2_S2_S2_fjLj128EEEEELb0ELb1ELb1ELb0EEEvNS_9BwdParamsE --------------------------
	.section	.nv.info._ZN10layer_norm13ln_bwd_kernelINS_13Kernel_traitsI6__halfS2_S2_S2_fjLj768ELj1ELj4ELj1ELj16ENS_18Kernel_traits_baseILj768ES2_S2_S2_S2_fjLj128EEEEELb0ELb1ELb1ELb0EEEvNS_9BwdParamsE,"",@"SHT_CUDA_INFO"
	.sectionflags	@""
	.align	4


	//----- nvinfo : EIATTR_CUDA_API_VERSION
	.align		4
        /*0000*/ 	.byte	0x04, 0x37
        /*0002*/ 	.short	(.L_1669 - .L_1668)
.L_1668:
        /*0004*/ 	.word	0x00000082


	//----- nvinfo : EIATTR_KPARAM_INFO
	.align		4
.L_1669:
        /*0008*/ 	.byte	0x04, 0x17
        /*000a*/ 	.short	(.L_1671 - .L_1670)
.L_1670:
        /*000c*/ 	.word	0x00000000
        /*0010*/ 	.short	0x0000
        /*0012*/ 	.short	0x0000
        /*0014*/ 	.byte	0x00, 0xf0, 0xa1, 0x04


	//----- nvinfo : EIATTR_SPARSE_MMA_MASK
	.align		4
.L_1671:
        /*0018*/ 	.byte	0x03, 0x50
        /*001a*/ 	.short	0x0000


	//----- nvinfo : EIATTR_MAXREG_COUNT
	.align		4
        /*001c*/ 	.byte	0x03, 0x1b
        /*001e*/ 	.short	0x00ff


	//----- nvinfo : EIATTR_NUM_BARRIERS
	.align		4
        /*0020*/ 	.byte	0x02, 0x4c
        /*0022*/ 	.byte	0x01
	.zero		1


	//----- nvinfo : EIATTR_MERCURY_ISA_VERSION
	.align		4
        /*0024*/ 	.byte	0x03, 0x5f
        /*0026*/ 	.short	0x0101


	//----- nvinfo : EIATTR_COOP_GROUP_MASK_REGIDS
	.align		4
        /*0028*/ 	.byte	0x04, 0x29
        /*002a*/ 	.short	(.L_1673 - .L_1672)


	//   ....[0]....
.L_1672:
        /*002c*/ 	.word	0xffffffff


	//   ....[1]....
        /*0030*/ 	.word	0xffffffff


	//   ....[2]....
        /*0034*/ 	.word	0xffffffff


	//   ....[3]....
        /*0038*/ 	.word	0xffffffff


	//   ....[4]....
        /*003c*/ 	.word	0xffffffff


	//   ....[5]....
        /*0040*/ 	.word	0xffffffff


	//   ....[6]....
        /*0044*/ 	.word	0xffffffff


	//   ....[7]....
        /*0048*/ 	.word	0xffffffff


	//   ....[8]....
        /*004c*/ 	.word	0xffffffff


	//   ....[9]....
        /*0050*/ 	.word	0xffffffff


	//   ....[10]....
        /*0054*/ 	.word	0x050000b8


	//   ....[11]....
        /*0058*/ 	.word	0x050000b8


	//   ....[12]....
        /*005c*/ 	.word	0x050000b8


	//   ....[13]....
        /*0060*/ 	.word	0x050000b8


	//   ....[14]....
        /*0064*/ 	.word	0x050000b8


	//   ....[15]....
        /*0068*/ 	.word	0x050000b8


	//   ....[16]....
        /*006c*/ 	.word	0x050000b8


	//   ....[17]....
        /*0070*/ 	.word	0x050000b8


	//   ....[18]....
        /*0074*/ 	.word	0x050000b8


	//   ....[19]....
        /*0078*/ 	.word	0x050000b8


	//----- nvinfo : EIATTR_COOP_GROUP_INSTR_OFFSETS
	.align		4
.L_1673:
        /*007c*/ 	.byte	0x04, 0x28
        /*007e*/ 	.short	(.L_1675 - .L_1674)


	//   ....[0]....
.L_1674:
        /*0080*/ 	.word	0x00001d40


	//   ....[1]....
        /*0084*/ 	.word	0x00001d50


	//   ....[2]....
        /*0088*/ 	.word	0x00001d80


	//   ....[3]....
        /*008c*/ 	.word	0x00001d90


	//   ....[4]....
        /*0090*/ 	.word	0x00001dc0


	//   ....[5]....
        /*0094*/ 	.word	0x00001dd0


	//   ....[6]....
        /*0098*/ 	.word	0x00001e00


	//   ....[7]....
        /*009c*/ 	.word	0x00001e10


	//   ....[8]....
        /*00a0*/ 	.word	0x00001e40


	//   ....[9]....
        /*00a4*/ 	.word	0x00001e50


	//   ....[10]....
        /*00a8*/ 	.word	0x000088d0


	//   ....[11]....
        /*00ac*/ 	.word	0x00008960


	//   ....[12]....
        /*00b0*/ 	.word	0x000089d0


	//   ....[13]....
        /*00b4*/ 	.word	0x00008a30


	//   ....[14]....
        /*00b8*/ 	.word	0x00008aa0


	//   ....[15]....
        /*00bc*/ 	.word	0x00008b00


	//   ....[16]....
        /*00c0*/ 	.word	0x00008b70


	//   ....[17]....
        /*00c4*/ 	.word	0x00008bd0


	//   ....[18]....
        /*00c8*/ 	.word	0x00008c40


	//   ....[19]....
        /*00cc*/ 	.word	0x00008ca0


	//----- nvinfo : EIATTR_VRC_CTA_INIT_COUNT
	.align		4
.L_1675:
        /*00d0*/ 	.byte	0x02, 0x4a
	.zero		1
	.zero		1


	//----- nvinfo : EIATTR_EXIT_INSTR_OFFSETS
	.align		4
        /*00d4*/ 	.byte	0x04, 0x1c
        /*00d6*/ 	.short	(.L_1677 - .L_1676)


	//   ....[0]....
.L_1676:
        /*00d8*/ 	.word	0x000087e0


	//   ....[1]....
        /*00dc*/ 	.word	0x00008860


	//----- nvinfo : EIATTR_MAX_THREADS
	.align		4
.L_1677:
        /*00e0*/ 	.byte	0x04, 0x05
        /*00e2*/ 	.short	(.L_1679 - .L_1678)
.L_1678:
        /*00e4*/ 	.word	0x00000080
        /*00e8*/ 	.word	0x00000001
        /*00ec*/ 	.word	0x00000001


	//----- nvinfo : EIATTR_CRS_STACK_SIZE
	.align		4
.L_1679:
        /*00f0*/ 	.byte	0x04, 0x1e
        /*00f2*/ 	.short	(.L_1681 - .L_1680)
.L_1680:
        /*00f4*/ 	.word	0x00000000


	//----- nvinfo : EIATTR_CBANK_PARAM_SIZE
	.align		4
.L_1681:
        /*00f8*/ 	.byte	0x03, 0x19
        /*00fa*/ 	.short	0x0128


	//----- nvinfo : EIATTR_PARAM_CBANK
	.align		4
        /*00fc*/ 	.byte	0x04, 0x0a
        /*00fe*/ 	.short	(.L_1683 - .L_1682)
	.align		4
.L_1682:
        /*0100*/ 	.word	index@(.nv.constant0._ZN10layer_norm13ln_bwd_kernelINS_13Kernel_traitsI6__halfS2_S2_S2_fjLj768ELj1ELj4ELj1ELj16ENS_18Kernel_traits_baseILj768ES2_S2_S2_S2_fjLj128EEEEELb0ELb1ELb1ELb0EEEvNS_9BwdParamsE)
        /*0104*/ 	.short	0x0380
        /*0106*/ 	.short	0x0128


	//----- nvinfo : EIATTR_SW_WAR
	.align		4
.L_1683:
        /*0108*/ 	.byte	0x04, 0x36
        /*010a*/ 	.short	(.L_1685 - .L_1684)
.L_1684:
        /*010c*/ 	.word	0x00000008
.L_1685:


//--------------------- .nv.info._ZN10layer_norm13ln_bwd_kernelINS_13Kernel_traitsI6__halfS2_S2_S2_fjLj768ELj1ELj4ELj1ELj16ENS_18Kernel_traits_baseILj768ES2_S2_S2_S2_fjLj128EEEEELb0ELb1ELb1ELb1EEEvNS_9BwdParamsE --------------------------
	.section	.nv.info._ZN10layer_norm13ln_bwd_kernelINS_13Kernel_traitsI6__halfS2_S2_S2_fjLj768ELj1ELj4ELj1ELj16ENS_18Kernel_traits_baseILj768ES2_S2_S2_S2_fjLj128EEEEELb0ELb1ELb1ELb1EEEvNS_9BwdParamsE,"",@"SHT_CUDA_INFO"
	.sectionflags	@""
	.align	4


	//----- nvinfo : EIATTR_CUDA_API_VERSION
	.align		4
        /*0000*/ 	.byte	0x04, 0x37
        /*0002*/ 	.short	(.L_1687 - .L_1686)
.L_1686:
        /*0004*/ 	.word	0x00000082


	//----- nvinfo : EIATTR_KPARAM_INFO
	.align		4
.L_1687:
        /*0008*/ 	.byte	0x04, 0x17
        /*000a*/ 	.short	(.L_1689 - .L_1688)
.L_1688:
        /*000c*/ 	.word	0x00000000
        /*0010*/ 	.short	0x0000
        /*0012*/ 	.short	0x0000
        /*0014*/ 	.byte	0x00, 0xf0, 0xa1, 0x04


	//----- nvinfo : EIATTR_SPARSE_MMA_MASK
	.align		4
.L_1689:
        /*0018*/ 	.byte	0x03, 0x50
        /*001a*/ 	.short	0x0000


	//----- nvinfo : EIATTR_MAXREG_COUNT
	.align		4
        /*001c*/ 	.byte	0x03, 0x1b
        /*001e*/ 	.short	0x00ff


	//----- nvinfo : EIATTR_NUM_BARRIERS
	.align		4
        /*0020*/ 	.byte	0x02, 0x4c
        /*0022*/ 	.byte	0x01
	.zero		1


	//----- nvinfo : EIATTR_MERCURY_ISA_VERSION
	.align		4
        /*0024*/ 	.byte	0x03, 0x5f
        /*0026*/ 	.short	0x0101


	//----- nvinfo : EIATTR_COOP_GROUP_MASK_REGIDS
	.align		4
        /*0028*/ 	.byte	0x04, 0x29
        /*002a*/ 	.short	(.L_1691 - .L_1690)


	//   ....[0]....
.L_1690:
        /*002c*/ 	.word	0xffffffff


	//   ....[1]....
        /*0030*/ 	.word	0xffffffff


	//   ....[2]....
        /*0034*/ 	.word	0xffffffff


	//   ....[3]....
        /*0038*/ 	.word	0xffffffff


	//   ....[4]....
        /*003c*/ 	.word	0xffffffff


	//   ....[5]....
        /*0040*/ 	.word	0xffffffff


	//   ....[6]....
        /*0044*/ 	.word	0xffffffff


	//   ....[7]....
        /*0048*/ 	.word	0xffffffff


	//   ....[8]....
        /*004c*/ 	.word	0xffffffff


	//   ....[9]....
        /*0050*/ 	.word	0xffffffff


	//   ....[10]....
        /*0054*/ 	.word	0x050000b9


	//   ....[11]....
        /*0058*/ 	.word	0x050000b9


	//   ....[12]....
        /*005c*/ 	.word	0x050000b9


	//   ....[13]....
        /*0060*/ 	.word	0x050000b9


	//   ....[14]....
        /*0064*/ 	.word	0x050000b9


	//   ....[15]....
        /*0068*/ 	.word	0x050000b9


	//   ....[16]....
        /*006c*/ 	.word	0x050000b9


	//   ....[17]....
        /*0070*/ 	.word	0x050000b9


	//   ....[18]....
        /*0074*/ 	.word	0x050000b9


	//   ....[19]....
        /*0078*/ 	.word	0x050000b9


	//----- nvinfo : EIATTR_COOP_GROUP_INSTR_OFFSETS
	.align		4
.L_1691:
        /*007c*/ 	.byte	0x04, 0x28
        /*007e*/ 	.short	(.L_1693 - .L_1692)


	//   ....[0]....
.L_1692:
        /*0080*/ 	.word	0x00001850


	//   ....[1]....
        /*0084*/ 	.word	0x00001860


	//   ....[2]....
        /*0088*/ 	.word	0x00001890


	//   ....[3]....
        /*008c*/ 	.word	0x000018a0


	//   ....[4]....
        /*0090*/ 	.word	0x000018d0


	//   ....[5]....
        /*0094*/ 	.word	0x000018e0


	//   ....[6]....
        /*0098*/ 	.word	0x00001910


	//   ....[7]....
        /*009c*/ 	.word	0x00001920


	//   ....[8]....
        /*00a0*/ 	.word	0x00001950


	//   ....[9]....
        /*00a4*/ 	.word	0x00001960


	//   ....[10]....
        /*00a8*/ 	.word	0x00007d10


	//   ....[11]....
        /*00ac*/ 	.word	0x00007da0


	//   ....[12]....
        /*00b0*/ 	.word	0x00007e10


	//   ....[13]....
        /*00b4*/ 	.word	0x00007e70


	//   ....[14]....
        /*00b8*/ 	.word	0x00007ee0


	//   ....[15]....
        /*00bc*/ 	.word	0x00007f40


	//   ....[16]....
        /*00c0*/ 	.word	0x00007fb0


	//   ....[17]....
        /*00c4*/ 	.word	0x00008010


	//   ....[18]....
        /*00c8*/ 	.word	0x00008080


	//   ....[19]....
        /*00cc*/ 	.word	0x000080e0


	//----- nvinfo : EIATTR_VRC_CTA_INIT_COUNT
	.align		4
.L_1693:
        /*00d0*/ 	.byte	0x02, 0x4a
	.zero		1
	.zero		1


	//----- nvinfo : EIATTR_EXIT_INSTR_OFFSETS
	.align		4
        /*00d4*/ 	.byte	0x04, 0x1c
        /*00d6*/ 	.short	(.L_1695 - .L_1694)


	//   ....[0]....
.L_1694:
        /*00d8*/ 	.word	0x00007ca0


	//----- nvinfo : EIATTR_MAX_THREADS
	.align		4
.L_1695:
        /*00dc*/ 	.byte	0x04, 0x05
        /*00de*/ 	.short	(.L_1697 - .L_1696)
.L_1696:
        /*00e0*/ 	.word	0x00000080
        /*00e4*/ 	.word	0x00000001
        /*00e8*/ 	.word	0x00000001


	//----- nvinfo : EIATTR_CRS_STACK_SIZE
	.align		4
.L_1697:
        /*00ec*/ 	.byte	0x04, 0x1e
        /*00ee*/ 	.short	(.L_1699 - .L_1698)
.L_1698:
        /*00f0*/ 	.word	0x00000000


	//----- nvinfo : EIATTR_CBANK_PARAM_SIZE
	.align		4
.L_1699:
        /*00f4*/ 	.byte	0x03, 0x19
        /*00f6*/ 	.short	0x0128


	//----- nvinfo : EIATTR_PARAM_CBANK
	.align		4
        /*00f8*/ 	.byte	0x04, 0x0a
        /*00fa*/ 	.short	(.L_1701 - .L_1700)
	.align		4
.L_1700:
        /*00fc*/ 	.word	index@(.nv.constant0._ZN10layer_norm13ln_bwd_kernelINS_13Kernel_traitsI6__halfS2_S2_S2_fjLj768ELj1ELj4ELj1ELj16ENS_18Kernel_traits_baseILj768ES2_S2_S2_S2_fjLj128EEEEELb0ELb1ELb1ELb1EEEvNS_9BwdParamsE)
        /*0100*/ 	.short	0x0380
        /*0102*/ 	.short	0x0128


	//----- nvinfo : EIATTR_SW_WAR
	.align		4
.L_1701:
        /*0104*/ 	.byte	0x04, 0x36
        /*0106*/ 	.short	(.L_1703 - .L_1702)
.L_1702:
        /*0108*/ 	.word	0x00000008
.L_1703:


//--------------------- .nv.info._ZN10layer_norm13ln_bwd_kernelINS_13Kernel_traitsI6__halfS2_S2_S2_fjLj768ELj1ELj4ELj1ELj16ENS_18Kernel_traits_baseILj768ES2_S2_S2_S2_fjLj128EEEEELb1ELb0ELb0ELb0EEEvNS_9BwdParamsE --------------------------
	.section	.nv.info._ZN10layer_norm13ln_bwd_kernelINS_13Kernel_traitsI6__halfS2_S2_S2_fjLj768ELj1ELj4ELj1ELj16ENS_18Kernel_traits_baseILj768ES2_S2_S2_S2_fjLj128EEEEELb1ELb0ELb0ELb0EEEvNS_9BwdParamsE,"",@"SHT_CUDA_INFO"
	.sectionflags	@""
	.align	4


	//----- nvinfo : EIATTR_CUDA_API_VERSION
	.align		4
        /*0000*/ 	.byte	0x04, 0x37
        /*0002*/ 	.short	(.L_1705 - .L_1704)
.L_1704:
        /*0004*/ 	.word	0x00000082


	//----- nvinfo : EIATTR_KPARAM_INFO
	.align		4
.L_1705:
        /*0008*/ 	.byte	0x04, 0x17
        /*000a*/ 	.short	(.L_1707 - .L_1706)
.L_1706:
        /*000c*/ 	.word	0x00000000
        /*0010*/ 	.short	0x0000
        /*0012*/ 	.short	0x0000
        /*0014*/ 	.byte	0x00, 0xf0, 0xa1, 0x04


	//----- nvinfo : EIATTR_SPARSE_MMA_MASK
	.align		4
.L_1707:
        /*0018*/ 	.byte	0x03, 0x50
        /*001a*/ 	.short	0x0000


	//----- nvinfo : EIATTR_MAXREG_COUNT
	.align		4
        /*001c*/ 	.byte	0x03, 0x1b
        /*001e*/ 	.short	0x00ff


	//----- nvinfo : EIATTR_NUM_BARRIERS
	.align		4
        /*0020*/ 	.byte	0x02, 0x4c
        /*0022*/ 	.byte	0x01
	.zero		1


	//----- nvinfo : EIATTR_MERCURY_ISA_VERSION
	.align		4
        /*0024*/ 	.byte	0x03, 0x5f
        /*0026*/ 	.short	0x0101


	//----- nvinfo : EIATTR_COOP_GROUP_MASK_REGIDS
	.align		4
        /*0028*/ 	.byte	0x04, 0x29
        /*002a*/ 	.short	(.L_1709 - .L_1708)


	//   ....[0]....
.L_1708:
        /*002c*/ 	.word	0xffffffff


	//   ....[1]....
        /*0030*/ 	.word	0xffffffff


	//   ....[2]....
        /*0034*/ 	.word	0xffffffff


	//   ....[3]....
        /*0038*/ 	.word	0xffffffff


	//   ....[4]....
        /*003c*/ 	.word	0xffffffff


	//   ....[5]....
        /*0040*/ 	.word	0xffffffff


	//   ....[6]....
        /*0044*/ 	.word	0xffffffff


	//   ....[7]....
        /*0048*/ 	.word	0xffffffff


	//   ....[8]....
        /*004c*/ 	.word	0xffffffff


	//   ....[9]....
        /*0050*/ 	.word	0xffffffff


	//   ....[10]....
        /*0054*/ 	.word	0x05000089


	//   ....[11]....
        /*0058*/ 	.word	0x05000089


	//   ....[12]....
        /*005c*/ 	.word	0x05000089


	//   ....[13]....
        /*0060*/ 	.word	0x05000089


	//   ....[14]....
        /*0064*/ 	.word	0x05000089


	//   ....[15]....
        /*0068*/ 	.word	0x05000089


	//   ....[16]....
        /*006c*/ 	.word	0x05000089


	//   ....[17]....
        /*0070*/ 	.word	0x05000089


	//   ....[18]....
        /*0074*/ 	.word	0x05000089


	//   ....[19]....
        /*0078*/ 	.word	0x05000089


	//----- nvinfo : EIATTR_COOP_GROUP_INSTR_OFFSETS
	.align		4
.L_1709:
        /*007c*/ 	.byte	0x04, 0x28
        /*007e*/ 	.short	(.L_1711 - .L_1710)


	//   ....[0]....
.L_1710:
        /*0080*/ 	.word	0x000019b0


	//   ....[1]....
        /*0084*/ 	.word	0x000019c0


	//   ....[2]....
        /*0088*/ 	.word	0x000019f0


	//   ....[3]....
        /*008c*/ 	.word	0x00001a00


	//   ....[4]....
        /*0090*/ 	.word	0x00001a30


	//   ....[5]....
        /*0094*/ 	.word	0x00001a40


	//   ....[6]....
        /*0098*/ 	.word	0x00001a70


	//   ....[7]....
        /*009c*/ 	.word	0x00001a80


	//   ....[8]....
        /*00a0*/ 	.word	0x00001ab0


	//   ....[9]....
        /*00a4*/ 	.word	0x00001ac0


	//   ....[10]....
        /*00a8*/ 	.word	0x000060d0


	//   ....[11]....
        /*00ac*/ 	.word	0x00006160


	//   ....[12]....
        /*00b0*/ 	.word	0x000061d0


	//   ....[13]....
        /*00b4*/ 	.word	0x00006230


	//   ....[14]....
        /*00b8*/ 	.word	0x000062a0


	//   ....[15]....
        /*00bc*/ 	.word	0x00006300


	//   ....[16]....
        /*00c0*/ 	.word	0x00006370


	//   ....[17]....
        /*00c4*/ 	.word	0x000063d0


	//   ....[18]....
        /*00c8*/ 	.word	0x00006440


	//   ....[19]....
        /*00cc*/ 	.word	0x000064a0


	//----- nvinfo : EIATTR_VRC_CTA_INIT_COUNT
	.align		4
.L_1711:
        /*00d0*/ 	.byte	0x02, 0x4a
	.zero		1
	.zero		1


	//----- nvinfo : EIATTR_EXIT_INSTR_OFFSETS
	.align		4
        /*00d4*/ 	.byte	0x04, 0x1c
        /*00d6*/ 	.short	(.L_1713 - .L_1712)


	//   ....[0]....
.L_1712:
        /*00d8*/ 	.word	0x00006030


	//   ....[1]....
        /*00dc*/ 	.word	0x00006060


	//----- nvinfo : EIATTR_MAX_THREADS
	.align		4
.L_1713:
        /*00e0*/ 	.byte	0x04, 0x05
        /*00e2*/ 	.short	(.L_1715 - .L_1714)
.L_1714:
        /*00e4*/ 	.word	0x00000080
        /*00e8*/ 	.word	0x00000001
        /*00ec*/ 	.word	0x00000001


	//----- nvinfo : EIATTR_CRS_STACK_SIZE
	.align		4
.L_1715:
        /*00f0*/ 	.byte	0x04, 0x1e
        /*00f2*/ 	.short	(.L_1717 - .L_1716)
.L_1716:
        /*00f4*/ 	.word	0x00000000


	//----- nvinfo : EIATTR_CBANK_PARAM_SIZE
	.align		4
.L_1717:
        /*00f8*/ 	.byte	0x03, 0x19
        /*00fa*/ 	.short	0x0128


	//----- nvinfo : EIATTR_PARAM_CBANK
	.align		4
        /*00fc*/ 	.byte	0x04, 0x0a
        /*00fe*/ 	.short	(.L_1719 - .L_1718)
	.align		4
.L_1718:
        /*0100*/ 	.word	index@(.nv.constant0._ZN10layer_norm13ln_bwd_kernelINS_13Kernel_traitsI6__halfS2_S2_S2_fjLj768ELj1ELj4ELj1ELj16ENS_18Kernel_traits_baseILj768ES2_S2_S2_S2_fjLj128EEEEELb1ELb0ELb0ELb0EEEvNS_9BwdParamsE)
        /*0104*/ 	.short	0x0380
        /*0106*/ 	.short	0x0128


	//----- nvinfo : EIATTR_SW_WAR
	.align		4
.L_1719:
        /*0108*/ 	.byte	0x04, 0x36
        /*010a*/ 	.short	(.L_1721 - .L_1720)
.L_1720:
        /*010c*/ 	.word	0x00000008
.L_1721:


//--------------------- .nv.info._ZN10layer_norm13ln_bwd_kernelINS_13Kernel_traitsI6__halfS2_S2_S2_fjLj768ELj1ELj4ELj1ELj16ENS_18Kernel_traits_baseILj768ES2_S2_S2_S2_fjLj128EEEEELb1ELb0ELb0ELb1EEEvNS_9BwdParamsE --------------------------
	.section	.nv.info._ZN10layer_norm13ln_bwd_kernelINS_13Kernel_traitsI6__halfS2_S2_S2_fjLj768ELj1ELj4ELj1ELj16ENS_18Kernel_traits_baseILj768ES2_S2_S2_S2_fjLj128EEEEELb1ELb0ELb0ELb1EEEvNS_9BwdParamsE,"",@"SHT_CUDA_INFO"
	.sectionflags	@""
	.align	4


	//----- nvinfo : EIATTR_CUDA_API_VERSION
	.align		4
        /*0000*/ 	.byte	0x04, 0x37
        /*0002*/ 	.short	(.L_1723 - .L_1722)
.L_1722:
        /*0004*/ 	.word	0x00000082


	//----- nvinfo : EIATTR_KPARAM_INFO
	.align		4
.L_1723:
        /*0008*/ 	.byte	0x04, 0x17
        /*000a*/ 	.short	(.L_1725 - .L_1724)
.L_1724:
        /*000c*/ 	.word	0x00000000
        /*0010*/ 	.short	0x0000
        /*0012*/ 	.short	0x0000
        /*0014*/ 	.byte	0x00, 0xf0, 0xa1, 0x04


	//----- nvinfo : EIATTR_SPARSE_MMA_MASK
	.align		4
.L_1725:
        /*0018*/ 	.byte	0x03, 0x50
        /*001a*/ 	.short	0x0000


	//----- nvinfo : EIATTR_MAXREG_COUNT
	.align		4
        /*001c*/ 	.byte	0x03, 0x1b
        /*001e*/ 	.short	0x00ff


	//----- nvinfo : EIATTR_NUM_BARRIERS
	.align		4
        /*0020*/ 	.byte	0x02, 0x4c
        /*0022*/ 	.byte	0x01
	.zero		1


	//----- nvinfo : EIATTR_MERCURY_ISA_VERSION
	.align		4
        /*0024*/ 	.byte	0x03, 0x5f
        /*0026*/ 	.short	0x0101


	//----- nvinfo : EIATTR_COOP_GROUP_MASK_REGIDS
	.align		4
        /*0028*/ 	.byte	0x04, 0x29
        /*002a*/ 	.short	(.L_1727 - .L_1726)


	//   ....[0]....
.L_1726:
        /*002c*/ 	.word	0xffffffff


	//   ....[1]....
        /*0030*/ 	.word	0xffffffff


	//   ....[2]....
        /*0034*/ 	.word	0xffffffff


	//   ....[3]....
        /*0038*/ 	.word	0xffffffff


	//   ....[4]....
        /*003c*/ 	.word	0xffffffff


	//   ....[5]....
        /*0040*/ 	.word	0xffffffff


	//   ....[6]....
        /*0044*/ 	.word	0xffffffff


	//   ....[7]....
        /*0048*/ 	.word	0xffffffff


	//   ....[8]....
        /*004c*/ 	.word	0xffffffff


	//   ....[9]....
        /*0050*/ 	.word	0xffffffff


	//   ....[10]....
        /*0054*/ 	.word	0x05000076


	//   ....[11]....
        /*0058*/ 	.word	0x05000076


	//   ....[12]....
        /*005c*/ 	.word	0x05000076


	//   ....[13]....
        /*0060*/ 	.word	0x05000076


	//   ....[14]....
        /*0064*/ 	.word	0x05000076


	//   ....[15]....
        /*0068*/ 	.word	0x05000076


	//   ....[16]....
        /*006c*/ 	.word	0x05000076


	//   ....[17]....
        /*0070*/ 	.word	0x05000076


	//   ....[18]....
        /*0074*/ 	.word	0x05000076


	//   ....[19]....
        /*0078*/ 	.word	0x05000076


	//----- nvinfo : EIATTR_COOP_GROUP_INSTR_OFFSETS
	.align		4
.L_1727:
        /*007c*/ 	.byte	0x04, 0x28
        /*007e*/ 	.short	(.L_1729 - .L_1728)


	//   ....[0]....
.L_1728:
        /*0080*/ 	.word	0x000027a0


	//   ....[1]....
        /*0084*/ 	.word	0x000027b0


	//   ....[2]....
        /*0088*/ 	.word	0x000027e0


	//   ....[3]....
        /*008c*/ 	.word	0x000027f0


	//   ....[4]....
        /*0090*/ 	.word	0x00002820


	//   ....[5]....
        /*0094*/ 	.word	0x00002830


	//   ....[6]....
        /*0098*/ 	.word	0x00002860


	//   ....[7]....
        /*009c*/ 	.word	0x00002870


	//   ....[8]....
        /*00a0*/ 	.word	0x000028a0


	//   ....[9]....
        /*00a4*/ 	.word	0x000028b0


	//   ....[10]....
        /*00a8*/ 	.word	0x00006a70


	//   ....[11]....
        /*00ac*/ 	.word	0x00006b00


	//   ....[12]....
        /*00b0*/ 	.word	0x00006b70


	//   ....[13]....
        /*00b4*/ 	.word	0x00006bd0


	//   ....[14]....
        /*00b8*/ 	.word	0x00006c40


	//   ....[15]....
        /*00bc*/ 	.word	0x00006ca0


	//   ....[16]....
        /*00c0*/ 	.word	0x00006d10


	//   ....[17]....
        /*00c4*/ 	.word	0x00006d70


	//   ....[18]....
        /*00c8*/ 	.word	0x00006de0


	//   ....[19]....
        /*00cc*/ 	.word	0x00006e40


	//----- nvinfo : EIATTR_VRC_CTA_INIT_COUNT
	.align		4
.L_1729:
        /*00d0*/ 	.byte	0x02, 0x4a
	.zero		1
	.zero		1


	//----- nvinfo : EIATTR_EXIT_INSTR_OFFSETS
	.align		4
        /*00d4*/ 	.byte	0x04, 0x1c
        /*00d6*/ 	.short	(.L_1731 - .L_1730)


	//   ....[0]....
.L_1730:
        /*00d8*/ 	.word	0x00006a00


	//----- nvinfo : EIATTR_MAX_THREADS
	.align		4
.L_1731:
        /*00dc*/ 	.byte	0x04, 0x05
        /*00de*/ 	.short	(.L_1733 - .L_1732)
.L_1732:
        /*00e0*/ 	.word	0x00000080
        /*00e4*/ 	.word	0x00000001
        /*00e8*/ 	.word	0x00000001


	//----- nvinfo : EIATTR_CRS_STACK_SIZE
	.align		4
.L_1733:
        /*00ec*/ 	.byte	0x04, 0x1e
        /*00ee*/ 	.short	(.L_1735 - .L_1734)
.L_1734:
        /*00f0*/ 	.word	0x00000000


	//----- nvinfo : EIATTR_CBANK_PARAM_SIZE
	.align		4
.L_1735:
        /*00f4*/ 	.byte	0x03, 0x19
        /*00f6*/ 	.short	0x0128


	//----- nvinfo : EIATTR_PARAM_CBANK
	.align		4
        /*00f8*/ 	.byte	0x04, 0x0a
        /*00fa*/ 	.short	(.L_1737 - .L_1736)
	.align		4
.L_1736:
        /*00fc*/ 	.word	index@(.nv.constant0._ZN10layer_norm13ln_bwd_kernelINS_13Kernel_traitsI6__halfS2_S2_S2_fjLj768ELj1ELj4ELj1ELj16ENS_18Kernel_traits_baseILj768ES2_S2_S2_S2_fjLj128EEEEELb1ELb0ELb0ELb1EEEvNS_9BwdParamsE)
        /*0100*/ 	.short	0x0380
        /*0102*/ 	.short	0x0128


	//----- nvinfo : EIATTR_SW_WAR
	.align		4
.L_1737:
        /*0104*/ 	.byte	0x04, 0x36
        /*0106*/ 	.short	(.L_1739 - .L_1738)
.L_1738:
        /*0108*/ 	.word	0x00000008
.L_1739:


//--------------------- .nv.info._ZN10layer_norm22ln_bwd_finalize_kernelINS_22Kernel_traits_finalizeILj768E6__halfS2_S2_S2_fjLb0ELj1024ELj4ENS_18Kernel_traits_baseILj768ES2_S2_S2_S2_fjLj1024EEEEELb0ELb0EEEvNS_9BwdParamsE --------------------------
	.section	.nv.info._ZN10layer_norm22ln_bwd_finalize_kernelINS_22Kernel_traits_finalizeILj768E6__halfS2_S2_S2_fjLb0ELj1024ELj4ENS_18Kernel_traits_baseILj768ES2_S2_S2_S2_fjLj1024EEEEELb0ELb0EEEvNS_9BwdParamsE,"",@"SHT_CUDA_INFO"
	.sectionflags	@""
	.align	4


	//----- nvinfo : EIATTR_CUDA_API_VERSION
	.align		4
        /*0000*/ 	.byte	0x04, 0x37
        /*0002*/ 	.short	(.L_1741 - .L_1740)
.L_1740:
        /*0004*/ 	.word	0x00000082


	//----- nvinfo : EIATTR_KPARAM_INFO
	.align		4
.L_1741:
        /*0008*/ 	.byte	0x04, 0x17
        /*000a*/ 	.short	(.L_1743 - .L_1742)
.L_1742:
        /*000c*/ 	.word	0x00000000
        /*0010*/ 	.short	0x0000
        /*0012*/ 	.short	0x0000
        /*0014*/ 	.byte	0x00, 0xf0, 0xa1, 0x04


	//----- nvinfo : EIATTR_SPARSE_MMA_MASK
	.align		4
.L_1743:
        /*0018*/ 	.byte	0x03, 0x50
        /*001a*/ 	.short	0x0000


	//----- nvinfo : EIATTR_MAXREG_COUNT
	.align		4
        /*001c*/ 	.byte	0x03, 0x1b
        /*001e*/ 	.short	0x0040


	//----- nvinfo : EIATTR_NUM_BARRIERS
	.align		4
        /*0020*/ 	.byte	0x02, 0x4c
        /*0022*/ 	.byte	0x01
	.zero		1


	//----- nvinfo : EIATTR_MERCURY_ISA_VERSION
	.align		4
        /*0024*/ 	.byte	0x03, 0x5f
        /*0026*/ 	.short	0x0101


	//----- nvinfo : EIATTR_COOP_GROUP_MASK_REGIDS
	.align		4
        /*0028*/ 	.byte	0x04, 0x29
        /*002a*/ 	.short	(.L_1745 - .L_1744)


	//   ....[0]....
.L_1744:
        /*002c*/ 	.word	0xffffffff


	//   ....[1]....
        /*0030*/ 	.word	0xffffffff


	//   ....[2]....
        /*0034*/ 	.word	0xffffffff


	//   ....[3]....
        /*0038*/ 	.word	0xffffffff


	//   ....[4]....
        /*003c*/ 	.word	0xffffffff


	//   ....[5]....
        /*0040*/ 	.word	0xffffffff


	//   ....[6]....
        /*0044*/ 	.word	0xffffffff


	//   ....[7]....
        /*0048*/ 	.word	0xffffffff


	//   ....[8]....
        /*004c*/ 	.word	0xffffffff


	//   ....[9]....
        /*0050*/ 	.word	0xffffffff


	//----- nvinfo : EIATTR_COOP_GROUP_INSTR_OFFSETS
	.align		4
.L_1745:
        /*0054*/ 	.byte	0x04, 0x28
        /*0056*/ 	.short	(.L_1747 - .L_1746)


	//   ....[0]....
.L_1746:
        /*0058*/ 	.word	0x00001540


	//   ....[1]....
        /*005c*/ 	.word	0x00001550


	//   ....[2]....
        /*0060*/ 	.word	0x00001580


	//   ....[3]....
        /*0064*/ 	.word	0x00001590


	//   ....[4]....
        /*0068*/ 	.word	0x000015c0


	//   ....[5]....
        /*006c*/ 	.word	0x000015d0


	//   ....[6]....
        /*0070*/ 	.word	0x00001610


	//   ....[7]....
        /*0074*/ 	.word	0x00001630


	//   ....[8]....
        /*0078*/ 	.word	0x00001680


	//   ....[9]....
        /*007c*/ 	.word	0x00001690


	//----- nvinfo : EIATTR_VRC_CTA_INIT_COUNT
	.align		4
.L_1747:
        /*0080*/ 	.byte	0x02, 0x4a
	.zero		1
	.zero		1


	//----- nvinfo : EIATTR_EXIT_INSTR_OFFSETS
	.align		4
        /*0084*/ 	.byte	0x04, 0x1c
        /*0086*/ 	.short	(.L_1749 - .L_1748)


	//   ....[0]....
.L_1748:
        /*0088*/ 	.word	0x00000060


	//   ....[1]....
        /*008c*/ 	.word	0x000016f0


	//   ....[2]....
        /*0090*/ 	.word	0x00001720


	//   ....[3]....
        /*0094*/ 	.word	0x000017e0


	//----- nvinfo : EIATTR_MAX_THREADS
	.align		4
.L_1749:
        /*0098*/ 	.byte	0x04, 0x05
        /*009a*/ 	.short	(.L_1751 - .L_1750)
.L_1750:
        /*009c*/ 	.word	0x00000400
        /*00a0*/ 	.word	0x00000001
        /*00a4*/ 	.word	0x00000001


	//----- nvinfo : EIATTR_CRS_STACK_SIZE
	.align		4
.L_1751:
        /*00a8*/ 	.byte	0x04, 0x1e
        /*00aa*/ 	.short	(.L_1753 - .L_1752)
.L_1752:
        /*00ac*/ 	.word	0x00000000


	//----- nvinfo : EIATTR_CBANK_PARAM_SIZE
	.align		4
.L_1753:
        /*00b0*/ 	.byte	0x03, 0x19
        /*00b2*/ 	.short	0x0128


	//----- nvinfo : EIATTR_PARAM_CBANK
	.align		4
        /*00b4*/ 	.byte	0x04, 0x0a
        /*00b6*/ 	.short	(.L_1755 - .L_1754)
	.align		4
.L_1754:
        /*00b8*/ 	.word	index@(.nv.constant0._ZN10layer_norm22ln_bwd_finalize_kernelINS_22Kernel_traits_finalizeILj768E6__halfS2_S2_S2_fjLb0ELj1024ELj4ENS_18Kernel_traits_baseILj768ES2_S2_S2_S2_fjLj1024EEEEELb0ELb0EEEvNS_9BwdParamsE)
        /*00bc*/ 	.short	0x0380
        /*00be*/ 	.short	0x0128


	//----- nvinfo : EIATTR_SW_WAR
	.align		4
.L_1755:
        /*00c0*/ 	.byte	0x04, 0x36
        /*00c2*/ 	.short	(.L_1757 - .L_1756)
.L_1756:
        /*00c4*/ 	.word	0x00000008
.L_1757:


//--------------------- .nv.info._ZN10layer_norm13ln_bwd_kernelINS_13Kernel_traitsI6__halfS2_S2_S2_fjLj768ELj1ELj4ELj1ELj16ENS_18Kernel_traits_baseILj768ES2_S2_S2_S2_fjLj128EEEEELb1ELb0ELb1ELb0EEEvNS_9BwdParamsE --------------------------
	.section	.nv.info._ZN10layer_norm13ln_bwd_kernelINS_13Kernel_traitsI6__halfS2_S2_S2_fjLj768ELj1ELj4ELj1ELj16ENS_18Kernel_traits_baseILj768ES2_S2_S2_S2_fjLj128EEEEELb1ELb0ELb1ELb0EEEvNS_9BwdParamsE,"",@"SHT_CUDA_INFO"
	.sectionflags	@""
	.align	4


	//----- nvinfo : EIATTR_CUDA_API_VERSION
	.align		4
        /*0000*/ 	.byte	0x04, 0x37
        /*0002*/ 	.short	(.L_1759 - .L_1758)
.L_1758:
        /*0004*/ 	.word	0x00000082


	//----- nvinfo : EIATTR_KPARAM_INFO
	.align		4
.L_1759:
        /*0008*/ 	.byte	0x04, 0x17
        /*000a*/ 	.short	(.L_1761 - .L_1760)
.L_1760:
        /*000c*/ 	.word	0x00000000
        /*0010*/ 	.short	0x0000
        /*0012*/ 	.short	0x0000
        /*0014*/ 	.byte	0x00, 0xf0, 0xa1, 0x04


	//----- nvinfo : EIATTR_SPARSE_MMA_MASK
	.align		4
.L_1761:
        /*0018*/ 	.byte	0x03, 0x50
        /*001a*/ 	.short	0x0000


	//----- nvinfo : EIATTR_MAXREG_COUNT
	.align		4
        /*001c*/ 	.byte	0x03, 0x1b
        /*001e*/ 	.short	0x00ff


	//----- nvinfo : EIATTR_NUM_BARRIERS
	.align		4
        /*0020*/ 	.byte	0x02, 0x4c
        /*0022*/ 	.byte	0x01
	.zero		1


	//----- nvinfo : EIATTR_MERCURY_ISA_VERSION
	.align		4
        /*0024*/ 	.byte	0x03, 0x5f
        /*0026*/ 	.short	0x0101


	//----- nvinfo : EIATTR_COOP_GROUP_MASK_REGIDS
	.align		4
        /*0028*/ 	.byte	0x04, 0x29
        /*002a*/ 	.short	(.L_1763 - .L_1762)


	//   ....[0]....
.L_1762:
        /*002c*/ 	.word	0xffffffff


	//   ....[1]....
        /*0030*/ 	.word	0xffffffff


	//   ....[2]....
        /*0034*/ 	.word	0xffffffff


	//   ....[3]....
        /*0038*/ 	.word	0xffffffff


	//   ....[4]....
        /*003c*/ 	.word	0xffffffff


	//   ....[5]....
        /*0040*/ 	.word	0xffffffff


	//   ....[6]....
        /*0044*/ 	.word	0xffffffff


	//   ....[7]....
        /*0048*/ 	.word	0xffffffff


	//   ....[8]....
        /*004c*/ 	.word	0xffffffff


	//   ....[9]....
        /*0050*/ 	.word	0xffffffff


	//   ....[10]....
        /*0054*/ 	.word	0x05000083


	//   ....[11]....
        /*0058*/ 	.word	0x05000083


	//   ....[12]....
        /*005c*/ 	.word	0x05000083


	//   ....[13]....
        /*0060*/ 	.word	0x05000083


	//   ....[14]....
        /*0064*/ 	.word	0x05000083


	//   ....[15]....
        /*0068*/ 	.word	0x05000083


	//   ....[16]....
        /*006c*/ 	.word	0x05000083


	//   ....[17]....
        /*0070*/ 	.word	0x05000083


	//   ....[18]....
        /*0074*/ 	.word	0x05000083


	//   ....[19]....
        /*0078*/ 	.word	0x05000083


	//----- nvinfo : EIATTR_COOP_GROUP_INSTR_OFFSETS
	.align		4
.L_1763:
        /*007c*/ 	.byte	0x04, 0x28
        /*007e*/ 	.short	(.L_1765 - .L_1764)


	//   ....[0]....
.L_1764:
        /*0080*/ 	.word	0x00001e30


	//   ....[1]....
        /*0084*/ 	.word	0x00001e40


	//   ....[2]....
        /*0088*/ 	.word	0x00001e70


	//   ....[3]....
        /*008c*/ 	.word	0x00001e80


	//   ....[4]....
        /*0090*/ 	.word	0x00001eb0


	//   ....[5]....
        /*0094*/ 	.word	0x00001ec0


	//   ....[6]....
        /*0098*/ 	.word	0x00001ef0


	//   ....[7]....
        /*009c*/ 	.word	0x00001f00


	//   ....[8]....
        /*00a0*/ 	.word	0x00001f30


	//   ....[9]....
        /*00a4*/ 	.word	0x00001f40


	//   ....[10]....
        /*00a8*/ 	.word	0x00007b30


	//   ....[11]....
        /*00ac*/ 	.word	0x00007bc0


	//   ....[12]....
        /*00b0*/ 	.word	0x00007c30


	//   ....[13]....
        /*00b4*/ 	.word	0x00007c90


	//   ....[14]....
        /*00b8*/ 	.word	0x00007d00


	//   ....[15]....
        /*00bc*/ 	.word	0x00007d60


	//   ....[16]....
        /*00c0*/ 	.word	0x00007dd0


	//   ....[17]....
        /*00c4*/ 	.word	0x00007e30


	//   ....[18]....
        /*00c8*/ 	.word	0x00007ea0


	//   ....[19]....
        /*00cc*/ 	.word	0x00007f00


	//----- nvinfo : EIATTR_VRC_CTA_INIT_COUNT
	.align		4
.L_1765:
        /*00d0*/ 	.byte	0x02, 0x4a
	.zero		1
	.zero		1


	//----- nvinfo : EIATTR_EXIT_INSTR_OFFSETS
	.align		4
        /*00d4*/ 	.byte	0x04, 0x1c
        /*00d6*/ 	.short	(.L_1767 - .L_1766)


	//   ....[0]....
.L_1766:
        /*00d8*/ 	.word	0x00007a90


	//   ....[1]....
        /*00dc*/ 	.word	0x00007ac0


	//----- nvinfo : EIATTR_MAX_THREADS
	.align		4
.L_1767:
        /*00e0*/ 	.byte	0x04, 0x05
        /*00e2*/ 	.short	(.L_1769 - .L_1768)
.L_1768:
        /*00e4*/ 	.word	0x00000080
        /*00e8*/ 	.word	0x00000001
        /*00ec*/ 	.word	0x00000001


	//----- nvinfo : EIATTR_CRS_STACK_SIZE
	.align		4
.L_1769:
        /*00f0*/ 	.byte	0x04, 0x1e
        /*00f2*/ 	.short	(.L_1771 - .L_1770)
.L_1770:
        /*00f4*/ 	.word	0x00000000


	//----- nvinfo : EIATTR_CBANK_PARAM_SIZE
	.align		4
.L_1771:
        /*00f8*/ 	.byte	0x03, 0x19
        /*00fa*/ 	.short	0x0128


	//----- nvinfo : EIATTR_PARAM_CBANK
	.align		4
        /*00fc*/ 	.byte	0x04, 0x0a
        /*00fe*/ 	.short	(.L_1773 - .L_1772)
	.align		4
.L_1772:
        /*0100*/ 	.word	index@(.nv.constant0._ZN10layer_norm13ln_bwd_kernelINS_13Kernel_traitsI6__halfS2_S2_S2_fjLj768ELj1ELj4ELj1ELj16ENS_18Kernel_traits_baseILj768ES2_S2_S2_S2_fjLj128EEEEELb1ELb0ELb1ELb0EEEvNS_9BwdParamsE)
        /*0104*/ 	.short	0x0380
        /*0106*/ 	.short	0x0128


	//----- nvinfo : EIATTR_SW_WAR
	.align		4
.L_1773:
        /*0108*/ 	.byte	0x04, 0x36
        /*010a*/ 	.short	(.L_1775 - .L_1774)
.L_1774:
        /*010c*/ 	.word	0x00000008
.L_1775:


//--------------------- .nv.info._ZN10layer_norm22ln_bwd_finalize_kernelINS_22Kernel_traits_finalizeILj768E6__halfS2_S2_S2_fjLb0ELj1024ELj4ENS_18Kernel_traits_baseILj768ES2_S2_S2_S2_fjLj1024EEEEELb0ELb1EEEvNS_9BwdParamsE --------------------------
	.section	.nv.info._ZN10layer_norm22ln_bwd_finalize_kernelINS_22Kernel_traits_finalizeILj768E6__halfS2_S2_S2_fjLb0ELj1024ELj4ENS_18Kernel_traits_baseILj768ES2_S2_S2_S2_fjLj1024EEEEELb0ELb1EEEvNS_9BwdParamsE,"",@"SHT_CUDA_INFO"
	.sectionflags	@""
	.align	4


	//----- nvinfo : EIATTR_CUDA_API_VERSION
	.align		4
        /*0000*/ 	.byte	0x04, 0x37
        /*0002*/ 	.short	(.L_1777 - .L_1776)
.L_1776:
        /*0004*/ 	.word	0x00000082


	//----- nvinfo : EIATTR_KPARAM_INFO
	.align		4
.L_1777:
        /*0008*/ 	.byte	0x04, 0x17
        /*000a*/ 	.short	(.L_1779 - .L_1778)
.L_1778:
        /*000c*/ 	.word	0x00000000
        /*0010*/ 	.short	0x0000
        /*0012*/ 	.short	0x0000
        /*0014*/ 	.byte	0x00, 0xf0, 0xa1, 0x04


	//----- nvinfo : EIATTR_SPARSE_MMA_MASK
	.align		4
.L_1779:
        /*0018*/ 	.byte	0x03, 0x50
        /*001a*/ 	.short	0x0000


	//----- nvinfo : EIATTR_MAXREG_COUNT
	.align		4
        /*001c*/ 	.byte	0x03, 0x1b
        /*001e*/ 	.short	0x0040


	//----- nvinfo : EIATTR_NUM_BARRIERS
	.align		4
        /*0020*/ 	.byte	0x02, 0x4c
        /*0022*/ 	.byte	0x01
	.zero		1


	//----- nvinfo : EIATTR_MERCURY_ISA_VERSION
	.align		4
        /*0024*/ 	.byte	0x03, 0x5f
        /*0026*/ 	.short	0x0101


	//----- nvinfo : EIATTR_COOP_GROUP_MASK_REGIDS
	.align		4
        /*0028*/ 	.byte	0x04, 0x29
        /*002a*/ 	.short	(.L_1781 - .L_1780)


	//   ....[0]....
.L_1780:
        /*002c*/ 	.word	0xffffffff


	//   ....[1]....
        /*0030*/ 	.word	0xffffffff


	//   ....[2]....
        /*0034*/ 	.word	0xffffffff


	//   ....[3]....
        /*0038*/ 	.word	0xffffffff


	//   ....[4]....
        /*003c*/ 	.word	0xffffffff


	//   ....[5]....
        /*0040*/ 	.word	0xffffffff


	//   ....[6]....
        /*0044*/ 	.word	0xffffffff


	//   ....[7]....
        /*0048*/ 	.word	0xffffffff


	//   ....[8]....
        /*004c*/ 	.word	0xffffffff


	//   ....[9]....
        /*0050*/ 	.word	0xffffffff


	//----- nvinfo : EIATTR_COOP_GROUP_INSTR_OFFSETS
	.align		4
.L_1781:
        /*0054*/ 	.byte	0x04, 0x28
        /*0056*/ 	.short	(.L_1783 - .L_1782)


	//   ....[0]....
.L_1782:
        /*0058*/ 	.word	0x00001560


	//   ....[1]....
        /*005c*/ 	.word	0x00001570


	//   ....[2]....
        /*0060*/ 	.word	0x000015a0


	//   ....[3]....
        /*0064*/ 	.word	0x000015b0


	//   ....[4]....
        /*0068*/ 	.word	0x000015e0


	//   ....[5]....
        /*006c*/ 	.word	0x000015f0


	//   ....[6]....
        /*0070*/ 	.word	0x00001620


	//   ....[7]....
        /*0074*/ 	.word	0x00001640


	//   ....[8]....
        /*0078*/ 	.word	0x00001670


	//   ....[9]....
        /*007c*/ 	.word	0x00001680


	//----- nvinfo : EIATTR_VRC_CTA_INIT_COUNT
	.align		4
.L_1783:
        /*0080*/ 	.byte	0x02, 0x4a
	.zero		1
	.zero		1


	//----- nvinfo : EIATTR_EXIT_INSTR_OFFSETS
	.align		4
        /*0084*/ 	.byte	0x04, 0x1c
        /*0086*/ 	.short	(.L_1785 - .L_1784)


	//   ....[0]....
.L_1784:
        /*0088*/ 	.word	0x00000060


	//   ....[1]....
        /*008c*/ 	.word	0x000016e0


	//   ....[2]....
        /*0090*/ 	.word	0x000017d0


	//----- nvinfo : EIATTR_MAX_THREADS
	.align		4
.L_1785:
        /*0094*/ 	.byte	0x04, 0x05
        /*0096*/ 	.short	(.L_1787 - .L_1786)
.L_1786:
        /*0098*/ 	.word	0x00000400
        /*009c*/ 	.word	0x00000001
        /*00a0*/ 	.word	0x00000001


	//----- nvinfo : EIATTR_CRS_STACK_SIZE
	.align		4
.L_1787:
        /*00a4*/ 	.byte	0x04, 0x1e
        /*00a6*/ 	.short	(.L_1789 - .L_1788)
.L_1788:
        /*00a8*/ 	.word	0x00000000


	//----- nvinfo : EIATTR_CBANK_PARAM_SIZE
	.align		4
.L_1789:
        /*00ac*/ 	.byte	0x03, 0x19
        /*00ae*/ 	.short	0x0128


	//----- nvinfo : EIATTR_PARAM_CBANK
	.align		4
        /*00b0*/ 	.byte	0x04, 0x0a
        /*00b2*/ 	.short	(.L_1791 - .L_1790)
	.align		4
.L_1790:
        /*00b4*/ 	.word	index@(.nv.constant0._ZN10layer_norm22ln_bwd_finalize_kernelINS_22Kernel_traits_finalizeILj768E6__halfS2_S2_S2_fjLb0ELj1024ELj4ENS_18Kernel_traits_baseILj768ES2_S2_S2_S2_fjLj1024EEEEELb0ELb1EEEvNS_9BwdParamsE)
        /*00b8*/ 	.short	0x0380
        /*00ba*/ 	.short	0x0128


	//----- nvinfo : EIATTR_SW_WAR
	.align		4
.L_1791:
        /*00bc*/ 	.byte	0x04, 0x36
        /*00be*/ 	.short	(.L_1793 - .L_1792)
.L_1792:
        /*00c0*/ 	.word	0x00000008
.L_1793:


//--------------------- .nv.info._ZN10layer_norm13ln_bwd_kernelINS_13Kernel_traitsI6__halfS2_S2_S2_fjLj768ELj1ELj4ELj1ELj16ENS_18Kernel_traits_baseILj768ES2_S2_S2_S2_fjLj128EEEEELb1ELb0ELb1ELb1EEEvNS_9BwdParamsE --------------------------
	.section	.nv.info._ZN10layer_norm13ln_bwd_kernelINS_13Kernel_traitsI6__halfS2_S2_S2_fjLj768ELj1ELj4ELj1ELj16ENS_18Kernel_traits_baseILj768ES2_S2_S2_S2_fjLj128EEEEELb1ELb0ELb1ELb1EEEvNS_9BwdParamsE,"",@"SHT_CUDA_INFO"
	.sectionflags	@""
	.align	4


	//----- nvinfo : EIATTR_CUDA_API_VERSION
	.align		4
        /*0000*/ 	.byte	0x04, 0x37
        /*0002*/ 	.short	(.L_1795 - .L_1794)
.L_1794:
        /*0004*/ 	.word	0x00000082


	//----- nvinfo : EIATTR_KPARAM_INFO
	.align		4
.L_1795:
        /*0008*/ 	.byte	0x04, 0x17
        /*000a*/ 	.short	(.L_1797 - .L_1796)
.L_1796:
        /*000c*/ 	.word	0x00000000
        /*0010*/ 	.short	0x0000
        /*0012*/ 	.short	0x0000
        /*0014*/ 	.byte	0x00, 0xf0, 0xa1, 0x04


	//----- nvinfo : EIATTR_SPARSE_MMA_MASK
	.align		4
.L_1797:
        /*0018*/ 	.byte	0x03, 0x50
        /*001a*/ 	.short	0x0000


	//----- nvinfo : EIATTR_MAXREG_COUNT
	.align		4
        /*001c*/ 	.byte	0x03, 0x1b
        /*001e*/ 	.short	0x00ff


	//----- nvinfo : EIATTR_NUM_BARRIERS
	.align		4
        /*0020*/ 	.byte	0x02, 0x4c
        /*0022*/ 	.byte	0x01
	.zero		1


	//----- nvinfo : EIATTR_MERCURY_ISA_VERSION
	.align		4
        /*0024*/ 	.byte	0x03, 0x5f
        /*0026*/ 	.short	0x0101


	//----- nvinfo : EIATTR_COOP_GROUP_MASK_REGIDS
	.align		4
        /*0028*/ 	.byte	0x04, 0x29
        /*002a*/ 	.short	(.L_1799 - .L_1798)


	//   ....[0]....
.L_1798:
        /*002c*/ 	.word	0xffffffff


	//   ....[1]....
        /*0030*/ 	.word	0xffffffff


	//   ....[2]....
        /*0034*/ 	.word	0xffffffff


	//   ....[3]....
        /*0038*/ 	.word	0xffffffff


	//   ....[4]....
        /*003c*/ 	.word	0xffffffff


	//   ....[5]....
        /*0040*/ 	.word	0xffffffff


	//   ....[6]....
        /*0044*/ 	.word	0xffffffff


	//   ....[7]....
        /*0048*/ 	.word	0xffffffff


	//   ....[8]....
        /*004c*/ 	.word	0xffffffff


	//   ....[9]....
        /*0050*/ 	.word	0xffffffff


	//   ....[10]....
        /*0054*/ 	.word	0x0500007e


	//   ....[11]....
        /*0058*/ 	.word	0x0500007e


	//   ....[12]....
        /*005c*/ 	.word	0x0500007e


	//   ....[13]....
        /*0060*/ 	.word	0x0500007e


	//   ....[14]....
        /*0064*/ 	.word	0x0500007e


	//   ....[15]....
        /*0068*/ 	.word	0x0500007e


	//   ....[16]....
        /*006c*/ 	.word	0x0500007e


	//   ....[17]....
        /*0070*/ 	.word	0x0500007e


	//   ....[18]....
        /*0074*/ 	.word	0x0500007e


	//   ....[19]....
        /*0078*/ 	.word	0x0500007e


	//----- nvinfo : EIATTR_COOP_GROUP_INSTR_OFFSETS
	.align		4
.L_1799:
        /*007c*/ 	.byte	0x04, 0x28
        /*007e*/ 	.short	(.L_1801 - .L_1800)


	//   ....[0]....
.L_1800:
        /*0080*/ 	.word	0x000019a0


	//   ....[1]....
        /*0084*/ 	.word	0x000019b0


	//   ....[2]....
        /*0088*/ 	.word	0x000019e0


	//   ....[3]....
        /*008c*/ 	.word	0x000019f0


	//   ....[4]....
        /*0090*/ 	.word	0x00001a20


	//   ....[5]....
        /*0094*/ 	.word	0x00001a30


	//   ....[6]....
        /*0098*/ 	.word	0x00001a60


	//   ....[7]....
        /*009c*/ 	.word	0x00001a70


	//   ....[8]....
        /*00a0*/ 	.word	0x00001aa0


	//   ....[9]....
        /*00a4*/ 	.word	0x00001ab0


	//   ....[10]....
        /*00a8*/ 	.word	0x00007240


	//   ....[11]....
        /*00ac*/ 	.word	0x000072d0


	//   ....[12]....
        /*00b0*/ 	.word	0x00007340


	//   ....[13]....
        /*00b4*/ 	.word	0x000073a0


	//   ....[14]....
        /*00b8*/ 	.word	0x00007410


	//   ....[15]....
        /*00bc*/ 	.word	0x00007470


	//   ....[16]....
        /*00c0*/ 	.word	0x000074e0


	//   ....[17]....
        /*00c4*/ 	.word	0x00007540


	//   ....[18]....
        /*00c8*/ 	.word	0x000075b0


	//   ....[19]....
        /*00cc*/ 	.word	0x00007610


	//----- nvinfo : EIATTR_VRC_CTA_INIT_COUNT
	.align		4
.L_1801:
        /*00d0*/ 	.byte	0x02, 0x4a
	.zero		1
	.zero		1


	//----- nvinfo : EIATTR_EXIT_INSTR_OFFSETS
	.align		4
        /*00d4*/ 	.byte	0x04, 0x1c
        /*00d6*/ 	.short	(.L_1803 - .L_1802)


	//   ....[0]....
.L_1802:
        /*00d8*/ 	.word	0x000071d0


	//----- nvinfo : EIATTR_MAX_THREADS
	.align		4
.L_1803:
        /*00dc*/ 	.byte	0x04, 0x05
        /*00de*/ 	.short	(.L_1805 - .L_1804)
.L_1804:
        /*00e0*/ 	.word	0x00000080
        /*00e4*/ 	.word	0x00000001
        /*00e8*/ 	.word	0x00000001


	//----- nvinfo : EIATTR_CRS_STACK_SIZE
	.align		4
.L_1805:
        /*00ec*/ 	.byte	0x04, 0x1e
        /*00ee*/ 	.short	(.L_1807 - .L_1806)
.L_1806:
        /*00f0*/ 	.word	0x00000000


	//----- nvinfo : EIATTR_CBANK_PARAM_SIZE
	.align		4
.L_1807:
        /*00f4*/ 	.byte	0x03, 0x19
        /*00f6*/ 	.short	0x0128


	//----- nvinfo : EIATTR_PARAM_CBANK
	.align		4
        /*00f8*/ 	.byte	0x04, 0x0a
        /*00fa*/ 	.short	(.L_1809 - .L_1808)
	.align		4
.L_1808:
        /*00fc*/ 	.word	index@(.nv.constant0._ZN10layer_norm13ln_bwd_kernelINS_13Kernel_traitsI6__halfS2_S2_S2_fjLj768ELj1ELj4ELj1ELj16ENS_18Kernel_traits_baseILj768ES2_S2_S2_S2_fjLj128EEEEELb1ELb0ELb1ELb1EEEvNS_9BwdParamsE)
        /*0100*/ 	.short	0x0380
        /*0102*/ 	.short	0x0128


	//----- nvinfo : EIATTR_SW_WAR
	.align		4
.L_1809:
        /*0104*/ 	.byte	0x04, 0x36
        /*0106*/ 	.short	(.L_1811 - .L_1810)
.L_1810:
        /*0108*/ 	.word	0x00000008
.L_1811:


//--------------------- .nv.info._ZN10layer_norm13ln_bwd_kernelINS_13Kernel_traitsI6__halfS2_S2_S2_fjLj768ELj1ELj4ELj1ELj16ENS_18Kernel_traits_baseILj768ES2_S2_S2_S2_fjLj128EEEEELb1ELb1ELb0ELb0EEEvNS_9BwdParamsE --------------------------
	.section	.nv.info._ZN10layer_norm13ln_bwd_kernelINS_13Kernel_traitsI6__halfS2_S2_S2_fjLj768ELj1ELj4ELj1ELj16ENS_18Kernel_traits_baseILj768ES2_S2_S2_S2_fjLj128EEEEELb1ELb1ELb0ELb0EEEvNS_9BwdParamsE,"",@"SHT_CUDA_INFO"
	.sectionflags	@""
	.align	4


	//----- nvinfo : EIATTR_CUDA_API_VERSION
	.align		4
        /*0000*/ 	.byte	0x04, 0x37
        /*0002*/ 	.short	(.L_1813 - .L_1812)
.L_1812:
        /*0004*/ 	.word	0x00000082


	//----- nvinfo : EIATTR_KPARAM_INFO
	.align		4
.L_1813:
        /*0008*/ 	.byte	0x04, 0x17
        /*000a*/ 	.short	(.L_1815 - .L_1814)
.L_1814:
        /*000c*/ 	.word	0x00000000
        /*0010*/ 	.short	0x0000
        /*0012*/ 	.short	0x0000
        /*0014*/ 	.byte	0x00, 0xf0, 0xa1, 0x04


	//----- nvinfo : EIATTR_SPARSE_MMA_MASK
	.align		4
.L_1815:
        /*0018*/ 	.byte	0x03, 0x50
        /*001a*/ 	.short	0x0000


	//----- nvinfo : EIATTR_MAXREG_COUNT
	.align		4
        /*001c*/ 	.byte	0x03, 0x1b
        /*001e*/ 	.short	0x00ff


	//----- nvinfo : EIATTR_NUM_BARRIERS
	.align		4
        /*0020*/ 	.byte	0x02, 0x4c
        /*0022*/ 	.byte	0x01
	.zero		1


	//----- nvinfo : EIATTR_MERCURY_ISA_VERSION
	.align		4
        /*0024*/ 	.byte	0x03, 0x5f
        /*0026*/ 	.short	0x0101


	//----- nvinfo : EIATTR_COOP_GROUP_MASK_REGIDS
	.align		4
        /*0028*/ 	.byte	0x04, 0x29
        /*002a*/ 	.short	(.L_1817 - .L_1816)


	//   ....[0]....
.L_1816:
        /*002c*/ 	.word	0xffffffff


	//   ....[1]....
        /*0030*/ 	.word	0xffffffff


	//   ....[2]....
        /*0034*/ 	.word	0xffffffff


	//   ....[3]....
        /*0038*/ 	.word	0xffffffff


	//   ....[4]....
        /*003c*/ 	.word	0xffffffff


	//   ....[5]....
        /*0040*/ 	.word	0xffffffff


	//   ....[6]....
        /*0044*/ 	.word	0xffffffff


	//   ....[7]....
        /*0048*/ 	.word	0xffffffff


	//   ....[8]....
        /*004c*/ 	.word	0xffffffff


	//   ....[9]....
        /*0050*/ 	.word	0xffffffff


	//   ....[10]....
        /*0054*/ 	.word	0x050000b1


	//   ....[11]....
        /*0058*/ 	.word	0x050000b1


	//   ....[12]....
        /*005c*/ 	.word	0x050000b1


	//   ....[13]....
        /*0060*/ 	.word	0x050000b1


	//   ....[14]....
        /*0064*/ 	.word	0x050000b1


	//   ....[15]....
        /*0068*/ 	.word	0x050000b1


	//   ....[16]....
        /*006c*/ 	.word	0x050000b1


	//   ....[17]....
        /*0070*/ 	.word	0x050000b1


	//   ....[18]....
        /*0074*/ 	.word	0x050000b1


	//   ....[19]....
        /*0078*/ 	.word	0x050000b1


	//----- nvinfo : EIATTR_COOP_GROUP_INSTR_OFFSETS
	.align		4
.L_1817:
        /*007c*/ 	.byte	0x04, 0x28
        /*007e*/ 	.short	(.L_1819 - .L_1818)


	//   ....[0]....
.L_1818:
        /*0080*/ 	.word	0x00001bb0


	//   ....[1]....
        /*0084*/ 	.word	0x00001bc0


	//   ....[2]....
        /*0088*/ 	.word	0x00001bf0


	//   ....[3]....
        /*008c*/ 	.word	0x00001c00


	//   ....[4]....
        /*0090*/ 	.word	0x00001c30


	//   ....[5]....
        /*0094*/ 	.word	0x00001c40


	//   ....[6]....
        /*0098*/ 	.word	0x00001c70


	//   ....[7]....
        /*009c*/ 	.word	0x00001c80


	//   ....[8]....
        /*00a0*/ 	.word	0x00001cb0


	//   ....[9]....
        /*00a4*/ 	.word	0x00001cc0


	//   ....[10]....
        /*00a8*/ 	.word	0x00008cc0


	//   ....[11]....
        /*00ac*/ 	.word	0x00008d50


	//   ....[12]....
        /*00b0*/ 	.word	0x00008dc0


	//   ....[13]....
        /*00b4*/ 	.word	0x00008e20


	//   ....[14]....
        /*00b8*/ 	.word	0x00008e90


	//   ....[15]....
        /*00bc*/ 	.word	0x00008ef0


	//   ....[16]....
        /*00c0*/ 	.word	0x00008f60


	//   ....[17]....
        /*00c4*/ 	.word	0x00008fc0


	//   ....[18]....
        /*00c8*/ 	.word	0x00009030


	//   ....[19]....
        /*00cc*/ 	.word	0x00009090


	//----- nvinfo : EIATTR_VRC_CTA_INIT_COUNT
	.align		4
.L_1819:
        /*00d0*/ 	.byte	0x02, 0x4a
	.zero		1
	.zero		1


	//----- nvinfo : EIATTR_EXIT_INSTR_OFFSETS
	.align		4
        /*00d4*/ 	.byte	0x04, 0x1c
        /*00d6*/ 	.short	(.L_1821 - .L_1820)


	//   ....[0]....
.L_1820:
        /*00d8*/ 	.word	0x00008bd0


	//   ....[1]....
        /*00dc*/ 	.word	0x00008c50


	//----- nvinfo : EIATTR_MAX_THREADS
	.align		4
.L_1821:
        /*00e0*/ 	.byte	0x04, 0x05
        /*00e2*/ 	.short	(.L_1823 - .L_1822)
.L_1822:
        /*00e4*/ 	.word	0x00000080
        /*00e8*/ 	.word	0x00000001
        /*00ec*/ 	.word	0x00000001


	//----- nvinfo : EIATTR_CRS_STACK_SIZE
	.align		4
.L_1823:
        /*00f0*/ 	.byte	0x04, 0x1e
        /*00f2*/ 	.short	(.L_1825 - .L_1824)
.L_1824:
        /*00f4*/ 	.word	0x00000000


	//----- nvinfo : EIATTR_CBANK_PARAM_SIZE
	.align		4
.L_1825:
        /*00f8*/ 	.byte	0x03, 0x19
        /*00fa*/ 	.short	0x0128


	//----- nvinfo : EIATTR_PARAM_CBANK
	.align		4
        /*00fc*/ 	.byte	0x04, 0x0a
        /*00fe*/ 	.short	(.L_1827 - .L_1826)
	.align		4
.L_1826:
        /*0100*/ 	.word	index@(.nv.constant0._ZN10layer_norm13ln_bwd_kernelINS_13Kernel_traitsI6__halfS2_S2_S2_fjLj768ELj1ELj4ELj1ELj16ENS_18Kernel_traits_baseILj768ES2_S2_S2_S2_fjLj128EEEEELb1ELb1ELb0ELb0EEEvNS_9BwdParamsE)
        /*0104*/ 	.short	0x0380
        /*0106*/ 	.short	0x0128


	//----- nvinfo : EIATTR_SW_WAR
	.align		4
.L_1827:
        /*0108*/ 	.byte	0x04, 0x36
        /*010a*/ 	.short	(.L_1829 - .L_1828)
.L_1828:
        /*010c*/ 	.word	0x00000008
.L_1829:


//--------------------- .nv.info._ZN10layer_norm13ln_bwd_kernelINS_13Kernel_traitsI6__halfS2_S2_S2_fjLj768ELj1ELj4ELj1ELj16ENS_18Kernel_traits_baseILj768ES2_S2_S2_S2_fjLj128EEEEELb1ELb1ELb0ELb1EEEvNS_9BwdParamsE --------------------------
	.section	.nv.info._ZN10layer_norm13ln_bwd_kernelINS_13Kernel_traitsI6__halfS2_S2_S2_fjLj768ELj1ELj4ELj1ELj16ENS_18Kernel_traits_baseILj768ES2_S2_S2_S2_fjLj128EEEEELb1ELb1ELb0ELb1EEEvNS_9BwdParamsE,"",@"SHT_CUDA_INFO"
	.sectionflags	@""
	.align	4


	//----- nvinfo : EIATTR_CUDA_API_VERSION
	.align		4
        /*0000*/ 	.byte	0x04, 0x37
        /*0002*/ 	.short	(.L_1831 - .L_1830)
.L_1830:
        /*0004*/ 	.word	0x00000082


	//----- nvinfo : EIATTR_KPARAM_INFO
	.align		4
.L_1831:
        /*0008*/ 	.byte	0x04, 0x17
        /*000a*/ 	.short	(.L_1833 - .L_1832)
.L_1832:
        /*000c*/ 	.word	0x00000000
        /*0010*/ 	.short	0x0000
        /*0012*/ 	.short	0x0000
        /*0014*/ 	.byte	0x00, 0xf0, 0xa1, 0x04


	//----- nvinfo : EIATTR_SPARSE_MMA_MASK
	.align		4
.L_1833:
        /*0018*/ 	.byte	0x03, 0x50
        /*001a*/ 	.short	0x0000


	//----- nvinfo : EIATTR_MAXREG_COUNT
	.align		4
        /*001c*/ 	.byte	0x03, 0x1b
        /*001e*/ 	.short	0x00ff


	//----- nvinfo : EIATTR_NUM_BARRIERS
	.align		4
        /*0020*/ 	.byte	0x02, 0x4c
        /*0022*/ 	.byte	0x01
	.zero		1


	//----- nvinfo : EIATTR_MERCURY_ISA_VERSION
	.align		4
        /*0024*/ 	.byte	0x03, 0x5f
        /*0026*/ 	.short	0x0101


	//----- nvinfo : EIATTR_COOP_GROUP_MASK_REGIDS
	.align		4
        /*0028*/ 	.byte	0x04, 0x29
        /*002a*/ 	.short	(.L_1835 - .L_1834)


	//   ....[0]....
.L_1834:
        /*002c*/ 	.word	0xffffffff


	//   ....[1]....
        /*0030*/ 	.word	0xffffffff


	//   ....[2]....
        /*0034*/ 	.word	0xffffffff


	//   ....[3]....
        /*0038*/ 	.word	0xffffffff


	//   ....[4]....
        /*003c*/ 	.word	0xffffffff


	//   ....[5]....
        /*0040*/ 	.word	0xffffffff


	//   ....[6]....
        /*0044*/ 	.word	0xffffffff


	//   ....[7]....
        /*0048*/ 	.word	0xffffffff


	//   ....[8]....
        /*004c*/ 	.word	0xffffffff


	//   ....[9]....
        /*0050*/ 	.word	0xffffffff


	//   ....[10]....
        /*0054*/ 	.word	0x05000036


	//   ....[11]....
        /*0058*/ 	.word	0x05000036


	//   ....[12]....
        /*005c*/ 	.word	0x05000036


	//   ....[13]....
        /*0060*/ 	.word	0x05000036


	//   ....[14]....
        /*0064*/ 	.word	0x05000036


	//   ....[15]....
        /*0068*/ 	.word	0x05000036


	//   ....[16]....
        /*006c*/ 	.word	0x05000036


	//   ....[17]....
        /*0070*/ 	.word	0x05000036


	//   ....[18]....
        /*0074*/ 	.word	0x05000036


	//   ....[19]....
        /*0078*/ 	.word	0x05000036


	//----- nvinfo : EIATTR_COOP_GROUP_INSTR_OFFSETS
	.align		4
.L_1835:
        /*007c*/ 	.byte	0x04, 0x28
        /*007e*/ 	.short	(.L_1837 - .L_1836)


	//   ....[0]....
.L_1836:
        /*0080*/ 	.word	0x00002970


	//   ....[1]....
        /*0084*/ 	.word	0x00002980


	//   ....[2]....
        /*0088*/ 	.word	0x000029b0


	//   ....[3]....
        /*008c*/ 	.word	0x000029c0


	//   ....[4]....
        /*0090*/ 	.word	0x000029f0


	//   ....[5]....
        /*0094*/ 	.word	0x00002a00


	//   ....[6]....
        /*0098*/ 	.word	0x00002a30


	//   ....[7]....
        /*009c*/ 	.word	0x00002a40


	//   ....[8]....
        /*00a0*/ 	.word	0x00002a70


	//   ....[9]....
        /*00a4*/ 	.word	0x00002a80


	//   ....[10]....
        /*00a8*/ 	.word	0x00009590


	//   ....[11]....
        /*00ac*/ 	.word	0x00009620


	//   ....[12]....
        /*00b0*/ 	.word	0x00009690


	//   ....[13]....
        /*00b4*/ 	.word	0x000096f0


	//   ....[14]....
        /*00b8*/ 	.word	0x00009760


	//   ....[15]....
        /*00bc*/ 	.word	0x000097c0


	//   ....[16]....
        /*00c0*/ 	.word	0x00009830


	//   ....[17]....
        /*00c4*/ 	.word	0x00009890


	//   ....[18]....
        /*00c8*/ 	.word	0x00009900


	//   ....[19]....
        /*00cc*/ 	.word	0x00009960


	//----- nvinfo : EIATTR_VRC_CTA_INIT_COUNT
	.align		4
.L_1837:
        /*00d0*/ 	.byte	0x02, 0x4a
	.zero		1
	.zero		1


	//----- nvinfo : EIATTR_EXIT_INSTR_OFFSETS
	.align		4
        /*00d4*/ 	.byte	0x04, 0x1c
        /*00d6*/ 	.short	(.L_1839 - .L_1838)


	//   ....[0]....
.L_1838:
        /*00d8*/ 	.word	0x00009520


	//----- nvinfo : EIATTR_MAX_THREADS
	.align		4
.L_1839:
        /*00dc*/ 	.byte	0x04, 0x05
        /*00de*/ 	.short	(.L_1841 - .L_1840)
.L_1840:
        /*00e0*/ 	.word	0x00000080
        /*00e4*/ 	.word	0x00000001
        /*00e8*/ 	.word	0x00000001


	//----- nvinfo : EIATTR_CRS_STACK_SIZE
	.align		4
.L_1841:
        /*00ec*/ 	.byte	0x04, 0x1e
        /*00ee*/ 	.short	(.L_1843 - .L_1842)
.L_1842:
        /*00f0*/ 	.word	0x00000000


	//----- nvinfo : EIATTR_CBANK_PARAM_SIZE
	.align		4
.L_1843:
        /*00f4*/ 	.byte	0x03, 0x19
        /*00f6*/ 	.short	0x0128


	//----- nvinfo : EIATTR_PARAM_CBANK
	.align		4
        /*00f8*/ 	.byte	0x04, 0x0a
        /*00fa*/ 	.short	(.L_1845 - .L_1844)
	.align		4
.L_1844:
        /*00fc*/ 	.word	index@(.nv.constant0._ZN10layer_norm13ln_bwd_kernelINS_13Kernel_traitsI6__halfS2_S2_S2_fjLj768ELj1ELj4ELj1ELj16ENS_18Kernel_traits_baseILj768ES2_S2_S2_S2_fjLj128EEEEELb1ELb1ELb0ELb1EEEvNS_9BwdParamsE)
        /*0100*/ 	.short	0x0380
        /*0102*/ 	.short	0x0128


	//----- nvinfo : EIATTR_SW_WAR
	.align		4
.L_1845:
        /*0104*/ 	.byte	0x04, 0x36
        /*0106*/ 	.short	(.L_1847 - .L_1846)
.L_1846:
        /*0108*/ 	.word	0x00000008
.L_1847:


//--------------------- .nv.info._ZN10layer_norm22ln_bwd_finalize_kernelINS_22Kernel_traits_finalizeILj768E6__halfS2_S2_S2_fjLb1ELj1024ELj4ENS_18Kernel_traits_baseILj768ES2_S2_S2_S2_fjLj1024EEEEELb1ELb0EEEvNS_9BwdParamsE --------------------------
	.section	.nv.info._ZN10layer_norm22ln_bwd_finalize_kernelINS_22Kernel_traits_finalizeILj768E6__halfS2_S2_S2_fjLb1ELj1024ELj4ENS_18Kernel_traits_baseILj768ES2_S2_S2_S2_fjLj1024EEEEELb1ELb0EEEvNS_9BwdParamsE,"",@"SHT_CUDA_INFO"
	.sectionflags	@""
	.align	4


	//----- nvinfo : EIATTR_CUDA_API_VERSION
	.align		4
        /*0000*/ 	.byte	0x04, 0x37
        /*0002*/ 	.short	(.L_1849 - .L_1848)
.L_1848:
        /*0004*/ 	.word	0x00000082


	//----- nvinfo : EIATTR_KPARAM_INFO
	.align		4
.L_1849:
        /*0008*/ 	.byte	0x04, 0x17
        /*000a*/ 	.short	(.L_1851 - .L_1850)
.L_1850:
        /*000c*/ 	.word	0x00000000
        /*0010*/ 	.short	0x0000
        /*0012*/ 	.short	0x0000
        /*0014*/ 	.byte	0x00, 0xf0, 0xa1, 0x04


	//----- nvinfo : EIATTR_SPARSE_MMA_MASK
	.align		4
.L_1851:
        /*0018*/ 	.byte	0x03, 0x50
        /*001a*/ 	.short	0x0000


	//----- nvinfo : EIATTR_MAXREG_COUNT
	.align		4
        /*001c*/ 	.byte	0x03, 0x1b
        /*001e*/ 	.short	0x0040


	//----- nvinfo : EIATTR_NUM_BARRIERS
	.align		4
        /*0020*/ 	.byte	0x02, 0x4c
        /*0022*/ 	.byte	0x01
	.zero		1


	//----- nvinfo : EIATTR_MERCURY_ISA_VERSION
	.align		4
        /*0024*/ 	.byte	0x03, 0x5f
        /*0026*/ 	.short	0x0101


	//----- nvinfo : EIATTR_COOP_GROUP_MASK_REGIDS
	.align		4
        /*0028*/ 	.byte	0x04, 0x29
        /*002a*/ 	.short	(.L_1853 - .L_1852)


	//   ....[0]....
.L_1852:
        /*002c*/ 	.word	0xffffffff


	//   ....[1]....
        /*0030*/ 	.word	0xffffffff


	//   ....[2]....
        /*0034*/ 	.word	0xffffffff


	//   ....[3]....
        /*0038*/ 	.word	0xffffffff


	//   ....[4]....
        /*003c*/ 	.word	0xffffffff


	//   ....[5]....
        /*0040*/ 	.word	0xffffffff


	//   ....[6]....
        /*0044*/ 	.word	0xffffffff


	//   ....[7]....
        /*0048*/ 	.word	0xffffffff


	//   ....[8]....
        /*004c*/ 	.word	0xffffffff


	//   ....[9]....
        /*0050*/ 	.word	0xffffffff


	//   ....[10]....
        /*0054*/ 	.word	0xffffffff


	//   ....[11]....
        /*0058*/ 	.word	0xffffffff


	//   ....[12]....
        /*005c*/ 	.word	0xffffffff


	//   ....[13]....
        /*0060*/ 	.word	0xffffffff


	//   ....[14]....
        /*0064*/ 	.word	0xffffffff


	//----- nvinfo : EIATTR_COOP_GROUP_INSTR_OFFSETS
	.align		4
.L_1853:
        /*0068*/ 	.byte	0x04, 0x28
        /*006a*/ 	.short	(.L_1855 - .L_1854)


	//   ....[0]....
.L_1854:
        /*006c*/ 	.word	0x00001030


	//   ....[1]....
        /*0070*/ 	.word	0x00001040


	//   ....[2]....
        /*0074*/ 	.word	0x00001050


	//   ....[3]....
        /*0078*/ 	.word	0x00001080


	//   ....[4]....
        /*007c*/ 	.word	0x000010a0


	//   ....[5]....
        /*0080*/ 	.word	0x000010b0


	//   ....[6]....
        /*0084*/ 	.word	0x000010f0


	//   ....[7]....
        /*0088*/ 	.word	0x00001100


	//   ....[8]....
        /*008c*/ 	.word	0x00001110


	//   ....[9]....
        /*0090*/ 	.word	0x00001140


	//   ....[10]....
        /*0094*/ 	.word	0x00001170


	//   ....[11]....
        /*0098*/ 	.word	0x00001190


	//   ....[12]....
        /*009c*/ 	.word	0x000011c0


	//   ....[13]....
        /*00a0*/ 	.word	0x000011f0


	//   ....[14]....
        /*00a4*/ 	.word	0x00001220


	//----- nvinfo : EIATTR_VRC_CTA_INIT_COUNT
	.align		4
.L_1855:
        /*00a8*/ 	.byte	0x02, 0x4a
	.zero		1
	.zero		1


	//----- nvinfo : EIATTR_EXIT_INSTR_OFFSETS
	.align		4
        /*00ac*/ 	.byte	0x04, 0x1c
        /*00ae*/ 	.short	(.L_1857 - .L_1856)


	//   ....[0]....
.L_1856:
        /*00b0*/ 	.word	0x00000060


	//   ....[1]....
        /*00b4*/ 	.word	0x000012a0


	//   ....[2]....
        /*00b8*/ 	.word	0x000012d0


	//   ....[3]....
        /*00bc*/ 	.word	0x000013e0


	//----- nvinfo : EIATTR_MAX_THREADS
	.align		4
.L_1857:
        /*00c0*/ 	.byte	0x04, 0x05
        /*00c2*/ 	.short	(.L_1859 - .L_1858)
.L_1858:
        /*00c4*/ 	.word	0x00000400
        /*00c8*/ 	.word	0x00000001
        /*00cc*/ 	.word	0x00000001


	//----- nvinfo : EIATTR_CRS_STACK_SIZE
	.align		4
.L_1859:
        /*00d0*/ 	.byte	0x04, 0x1e
        /*00d2*/ 	.short	(.L_1861 - .L_1860)
.L_1860:
        /*00d4*/ 	.word	0x00000000


	//----- nvinfo : EIATTR_CBANK_PARAM_SIZE
	.align		4
.L_1861:
        /*00d8*/ 	.byte	0x03, 0x19
        /*00da*/ 	.short	0x0128


	//----- nvinfo : EIATTR_PARAM_CBANK
	.align		4
        /*00dc*/ 	.byte	0x04, 0x0a
        /*00de*/ 	.short	(.L_1863 - .L_1862)
	.align		4
.L_1862:
        /*00e0*/ 	.word	index@(.nv.constant0._ZN10layer_norm22ln_bwd_finalize_kernelINS_22Kernel_traits_finalizeILj768E6__halfS2_S2_S2_fjLb1ELj1024ELj4ENS_18Kernel_traits_baseILj768ES2_S2_S2_S2_fjLj1024EEEEELb1ELb0EEEvNS_9BwdParamsE)
        /*00e4*/ 	.short	0x0380
        /*00e6*/ 	.short	0x0128


	//----- nvinfo : EIATTR_SW_WAR
	.align		4
.L_1863:
        /*00e8*/ 	.byte	0x04, 0x36
        /*00ea*/ 	.short	(.L_1865 - .L_1864)
.L_1864:
        /*00ec*/ 	.word	0x00000008
.L_1865:


//--------------------- .nv.info._ZN10layer_norm13ln_bwd_kernelINS_13Kernel_traitsI6__halfS2_S2_S2_fjLj768ELj1ELj4ELj1ELj16ENS_18Kernel_traits_baseILj768ES2_S2_S2_S2_fjLj128EEEEELb1ELb1ELb1ELb0EEEvNS_9BwdParamsE --------------------------
	.section	.nv.info._ZN10layer_norm13ln_bwd_kernelINS_13Kernel_traitsI6__halfS2_S2_S2_fjLj768ELj1ELj4ELj1ELj16ENS_18Kernel_traits_baseILj768ES2_S2_S2_S2_fjLj128EEEEELb1ELb1ELb1ELb0EEEvNS_9BwdParamsE,"",@"SHT_CUDA_INFO"
	.sectionflags	@""
	.align	4


	//----- nvinfo : EIATTR_CUDA_API_VERSION
	.align		4
        /*0000*/ 	.byte	0x04, 0x37
        /*0002*/ 	.short	(.L_1867 - .L_1866)
.L_1866:
        /*0004*/ 	.word	0x00000082


	//----- nvinfo : EIATTR_KPARAM_INFO
	.align		4
.L_1867:
        /*0008*/ 	.byte	0x04, 0x17
        /*000a*/ 	.short	(.L_1869 - .L_1868)
.L_1868:
        /*000c*/ 	.word	0x00000000
        /*0010*/ 	.short	0x0000
        /*0012*/ 	.short	0x0000
        /*0014*/ 	.byte	0x00, 0xf0, 0xa1, 0x04


	//----- nvinfo : EIATTR_SPARSE_MMA_MASK
	.align		4
.L_1869:
        /*0018*/ 	.byte	0x03, 0x50
        /*001a*/ 	.short	0x0000


	//----- nvinfo : EIATTR_MAXREG_COUNT
	.align		4
        /*001c*/ 	.byte	0x03, 0x1b
        /*001e*/ 	.short	0x00ff


	//----- nvinfo : EIATTR_NUM_BARRIERS
	.align		4
        /*0020*/ 	.byte	0x02, 0x4c
        /*0022*/ 	.byte	0x01
	.zero		1


	//----- nvinfo : EIATTR_MERCURY_ISA_VERSION
	.align		4
        /*0024*/ 	.byte	0x03, 0x5f
        /*0026*/ 	.short	0x0101


	//----- nvinfo : EIATTR_COOP_GROUP_MASK_REGIDS
	.align		4
        /*0028*/ 	.byte	0x04, 0x29
        /*002a*/ 	.short	(.L_1871 - .L_1870)


	//   ....[0]....
.L_1870:
        /*002c*/ 	.word	0xffffffff


	//   ....[1]....
        /*0030*/ 	.word	0xffffffff


	//   ....[2]....
        /*0034*/ 	.word	0xffffffff


	//   ....[3]....
        /*0038*/ 	.word	0xffffffff


	//   ....[4]....
        /*003c*/ 	.word	0xffffffff


	//   ....[5]....
        /*0040*/ 	.word	0xffffffff


	//   ....[6]....
        /*0044*/ 	.word	0xffffffff


	//   ....[7]....
        /*0048*/ 	.word	0xffffffff


	//   ....[8]....
        /*004c*/ 	.word	0xffffffff


	//   ....[9]....
        /*0050*/ 	.word	0xffffffff


	//   ....[10]....
        /*0054*/ 	.word	0x05000086


	//   ....[11]....
        /*0058*/ 	.word	0x05000086


	//   ....[12]....
        /*005c*/ 	.word	0x05000086


	//   ....[13]....
        /*0060*/ 	.word	0x05000086


	//   ....[14]....
        /*0064*/ 	.word	0x05000086


	//   ....[15]....
        /*0068*/ 	.word	0x05000086


	//   ....[16]....
        /*006c*/ 	.word	0x05000086


	//   ....[17]....
        /*0070*/ 	.word	0x05000086


	//   ....[18]....
        /*0074*/ 	.word	0x05000086


	//   ....[19]....
        /*0078*/ 	.word	0x05000086


	//----- nvinfo : EIATTR_COOP_GROUP_INSTR_OFFSETS
	.align		4
.L_1871:
        /*007c*/ 	.byte	0x04, 0x28
        /*007e*/ 	.short	(.L_1873 - .L_1872)


	//   ....[0]....
.L_1872:
        /*0080*/ 	.word	0x00002040


	//   ....[1]....
        /*0084*/ 	.word	0x00002050


	//   ....[2]....
        /*0088*/ 	.word	0x00002080


	//   ....[3]....
        /*008c*/ 	.word	0x00002090


	//   ....[4]....
        /*0090*/ 	.word	0x000020c0


	//   ....[5]....
        /*0094*/ 	.word	0x000020d0


	//   ....[6]....
        /*0098*/ 	.word	0x00002100


	//   ....[7]....
        /*009c*/ 	.word	0x00002110


	//   ....[8]....
        /*00a0*/ 	.word	0x00002140


	//   ....[9]....
        /*00a4*/ 	.word	0x00002150


	//   ....[10]....
        /*00a8*/ 	.word	0x0000adb0


	//   ....[11]....
        /*00ac*/ 	.word	0x0000ae40


	//   ....[12]....
        /*00b0*/ 	.word	0x0000aeb0


	//   ....[13]....
        /*00b4*/ 	.word	0x0000af10


	//   ....[14]....
        /*00b8*/ 	.word	0x0000af80


	//   ....[15]....
        /*00bc*/ 	.word	0x0000afe0


	//   ....[16]....
        /*00c0*/ 	.word	0x0000b050


	//   ....[17]....
        /*00c4*/ 	.word	0x0000b0b0


	//   ....[18]....
        /*00c8*/ 	.word	0x0000b120


	//   ....[19]....
        /*00cc*/ 	.word	0x0000b180


	//----- nvinfo : EIATTR_VRC_CTA_INIT_COUNT
	.align		4
.L_1873:
        /*00d0*/ 	.byte	0x02, 0x4a
	.zero		1
	.zero		1


	//----- nvinfo : EIATTR_EXIT_INSTR_OFFSETS
	.align		4
        /*00d4*/ 	.byte	0x04, 0x1c
        /*00d6*/ 	.short	(.L_1875 - .L_1874)


	//   ....[0]....
.L_1874:
        /*00d8*/ 	.word	0x0000acc0


	//   ....[1]....
        /*00dc*/ 	.word	0x0000ad40


	//----- nvinfo : EIATTR_MAX_THREADS
	.align		4
.L_1875:
        /*00e0*/ 	.byte	0x04, 0x05
        /*00e2*/ 	.short	(.L_1877 - .L_1876)
.L_1876:
        /*00e4*/ 	.word	0x00000080
        /*00e8*/ 	.word	0x00000001
        /*00ec*/ 	.word	0x00000001


	//----- nvinfo : EIATTR_CRS_STACK_SIZE
	.align		4
.L_1877:
        /*00f0*/ 	.byte	0x04, 0x1e
        /*00f2*/ 	.short	(.L_1879 - .L_1878)
.L_1878:
        /*00f4*/ 	.word	0x00000000


	//----- nvinfo : EIATTR_CBANK_PARAM_SIZE
	.align		4
.L_1879:
        /*00f8*/ 	.byte	0x03, 0x19
        /*00fa*/ 	.short	0x0128


	//----- nvinfo : EIATTR_PARAM_CBANK
	.align		4
        /*00fc*/ 	.byte	0x04, 0x0a
        /*00fe*/ 	.short	(.L_1881 - .L_1880)
	.align		4
.L_1880:
        /*0100*/ 	.word	index@(.nv.constant0._ZN10layer_norm13ln_bwd_kernelINS_13Kernel_traitsI6__halfS2_S2_S2_fjLj768ELj1ELj4ELj1ELj16ENS_18Kernel_traits_baseILj768ES2_S2_S2_S2_fjLj128EEEEELb1ELb1ELb1ELb0EEEvNS_9BwdParamsE)
        /*0104*/ 	.short	0x0380
        /*0106*/ 	.short	0x0128


	//----- nvinfo : EIATTR_SW_WAR
	.align		4
.L_1881:
        /*0108*/ 	.byte	0x04, 0x36
        /*010a*/ 	.short	(.L_1883 - .L_1882)
.L_1882:
        /*010c*/ 	.word	0x00000008
.L_1883:


//--------------------- .nv.info._ZN10layer_norm22ln_bwd_finalize_kernelINS_22Kernel_traits_finalizeILj768E6__halfS2_S2_S2_fjLb1ELj1024ELj4ENS_18Kernel_traits_baseILj768ES2_S2_S2_S2_fjLj1024EEEEELb1ELb1EEEvNS_9BwdParamsE --------------------------
	.section	.nv.info._ZN10layer_norm22ln_bwd_finalize_kernelINS_22Kernel_traits_finalizeILj768E6__halfS2_S2_S2_fjLb1ELj1024ELj4ENS_18Kernel_traits_baseILj768ES2_S2_S2_S2_fjLj1024EEEEELb1ELb1EEEvNS_9BwdParamsE,"",@"SHT_CUDA_INFO"
	.sectionflags	@""
	.align	4


	//----- nvinfo : EIATTR_CUDA_API_VERSION
	.align		4
        /*0000*/ 	.byte	0x04, 0x37
        /*0002*/ 	.short	(.L_1885 - .L_1884)
.L_1884:
        /*0004*/ 	.word	0x00000082


	//----- nvinfo : EIATTR_KPARAM_INFO
	.align		4
.L_1885:
        /*0008*/ 	.byte	0x04, 0x17
        /*000a*/ 	.short	(.L_1887 - .L_1886)
.L_1886:
        /*000c*/ 	.word	0x00000000
        /*0010*/ 	.short	0x0000
        /*0012*/ 	.short	0x0000
        /*0014*/ 	.byte	0x00, 0xf0, 0xa1, 0x04


	//----- nvinfo : EIATTR_SPARSE_MMA_MASK
	.align		4
.L_1887:
        /*0018*/ 	.byte	0x03, 0x50
        /*001a*/ 	.short	0x0000


	//----- nvinfo : EIATTR_MAXREG_COUNT
	.align		4
        /*001c*/ 	.byte	0x03, 0x1b
        /*001e*/ 	.short	0x0040


	//----- nvinfo : EIATTR_NUM_BARRIERS
	.align		4
        /*0020*/ 	.byte	0x02, 0x4c
        /*0022*/ 	.byte	0x01
	.zero		1


	//----- nvinfo : EIATTR_MERCURY_ISA_VERSION
	.align		4
        /*0024*/ 	.byte	0x03, 0x5f
        /*0026*/ 	.short	0x0101


	//----- nvinfo : EIATTR_COOP_GROUP_MASK_REGIDS
	.align		4
        /*0028*/ 	.byte	0x04, 0x29
        /*002a*/ 	.short	(.L_1889 - .L_1888)


	//   ....[0]....
.L_1888:
        /*002c*/ 	.word	0xffffffff


	//   ....[1]....
        /*0030*/ 	.word	0xffffffff


	//   ....[2]....
        /*0034*/ 	.word	0xffffffff


	//   ....[3]....
        /*0038*/ 	.word	0xffffffff


	//   ....[4]....
        /*003c*/ 	.word	0xffffffff


	//   ....[5]....
        /*0040*/ 	.word	0xffffffff


	//   ....[6]....
        /*0044*/ 	.word	0xffffffff


	//   ....[7]....
        /*0048*/ 	.word	0xffffffff


	//   ....[8]....
        /*004c*/ 	.word	0xffffffff


	//   ....[9]....
        /*0050*/ 	.word	0xffffffff


	//   ....[10]....
        /*0054*/ 	.word	0xffffffff


	//   ....[11]....
        /*0058*/ 	.word	0xffffffff


	//   ....[12]....
        /*005c*/ 	.word	0xffffffff


	//   ....[13]....
        /*0060*/ 	.word	0xffffffff


	//   ....[14]....
        /*0064*/ 	.word	0xffffffff


	//----- nvinfo : EIATTR_COOP_GROUP_INSTR_OFFSETS
	.align		4
.L_1889:
        /*0068*/ 	.byte	0x04, 0x28
        /*006a*/ 	.short	(.L_1891 - .L_1890)


	//   ....[0]....
.L_1890:
        /*006c*/ 	.word	0x00001060


	//   ....[1]....
        /*0070*/ 	.word	0x00001070


	//   ....[2]....
        /*0074*/ 	.word	0x00001080


	//   ....[3]....
        /*0078*/ 	.word	0x000010b0


	//   ....[4]....
        /*007c*/ 	.word	0x000010d0


	//   ....[5]....
        /*0080*/ 	.word	0x000010e0


	//   ....[6]....
        /*0084*/ 	.word	0x00001120


	//   ....[7]....
        /*0088*/ 	.word	0x00001140


	//   ....[8]....
        /*008c*/ 	.word	0x00001150


	//   ....[9]....
        /*0090*/ 	.word	0x00001180


	//   ....[10]....
        /*0094*/ 	.word	0x000011a0


	//   ....[11]....
        /*0098*/ 	.word	0x000011b0


	//   ....[12]....
        /*009c*/ 	.word	0x000011f0


	//   ....[13]....
        /*00a0*/ 	.word	0x00001200


	//   ....[14]....
        /*00a4*/ 	.word	0x00001210


	//----- nvinfo : EIATTR_VRC_CTA_INIT_COUNT
	.align		4
.L_1891:
        /*00a8*/ 	.byte	0x02, 0x4a
	.zero		1
	.zero		1


	//----- nvinfo : EIATTR_EXIT_INSTR_OFFSETS
	.align		4
        /*00ac*/ 	.byte	0x04, 0x1c
        /*00ae*/ 	.short	(.L_1893 - .L_1892)


	//   ....[0]....
.L_1892:
        /*00b0*/ 	.word	0x00000060


	//   ....[1]....
        /*00b4*/ 	.word	0x00001290


	//   ....[2]....
        /*00b8*/ 	.word	0x000013d0


	//----- nvinfo : EIATTR_MAX_THREADS
	.align		4
.L_1893:
        /*00bc*/ 	.byte	0x04, 0x05
        /*00be*/ 	.short	(.L_1895 - .L_1894)
.L_1894:
        /*00c0*/ 	.word	0x00000400
        /*00c4*/ 	.word	0x00000001
        /*00c8*/ 	.word	0x00000001


	//----- nvinfo : EIATTR_CRS_STACK_SIZE
	.align		4
.L_1895:
        /*00cc*/ 	.byte	0x04, 0x1e
        /*00ce*/ 	.short	(.L_1897 - .L_1896)
.L_1896:
        /*00d0*/ 	.word	0x00000000


	//----- nvinfo : EIATTR_CBANK_PARAM_SIZE
	.align		4
.L_1897:
        /*00d4*/ 	.byte	0x03, 0x19
        /*00d6*/ 	.short	0x0128


	//----- nvinfo : EIATTR_PARAM_CBANK
	.align		4
        /*00d8*/ 	.byte	0x04, 0x0a
        /*00da*/ 	.short	(.L_1899 - .L_1898)
	.align		4
.L_1898:
        /*00dc*/ 	.word	index@(.nv.constant0._ZN10layer_norm22ln_bwd_finalize_kernelINS_22Kernel_traits_finalizeILj768E6__halfS2_S2_S2_fjLb1ELj1024ELj4ENS_18Kernel_traits_baseILj768ES2_S2_S2_S2_fjLj1024EEEEELb1ELb1EEEvNS_9BwdParamsE)
        /*00e0*/ 	.short	0x0380
        /*00e2*/ 	.short	0x0128


	//----- nvinfo : EIATTR_SW_WAR
	.align		4
.L_1899:
        /*00e4*/ 	.byte	0x04, 0x36
        /*00e6*/ 	.short	(.L_1901 - .L_1900)
.L_1900:
        /*00e8*/ 	.word	0x00000008
.L_1901:


//--------------------- .nv.info._ZN10layer_norm13ln_bwd_kernelINS_13Kernel_traitsI6__halfS2_S2_S2_fjLj768ELj1ELj4ELj1ELj16ENS_18Kernel_traits_baseILj768ES2_S2_S2_S2_fjLj128EEEEELb1ELb1ELb1ELb1EEEvNS_9BwdParamsE --------------------------
	.section	.nv.info._ZN10layer_norm13ln_bwd_kernelINS_13Kernel_traitsI6__halfS2_S2_S2_fjLj768ELj1ELj4ELj1ELj16ENS_18Kernel_traits_baseILj768ES2_S2_S2_S2_fjLj128EEEEELb1ELb1ELb1ELb1EEEvNS_9BwdParamsE,"",@"SHT_CUDA_INFO"
	.sectionflags	@""
	.align	4


	//----- nvinfo : EIATTR_CUDA_API_VERSION
	.align		4
        /*0000*/ 	.byte	0x04, 0x37
        /*0002*/ 	.short	(.L_1903 - .L_1902)
.L_1902:
        /*0004*/ 	.word	0x00000082


	//----- nvinfo : EIATTR_KPARAM_INFO
	.align		4
.L_1903:
        /*0008*/ 	.byte	0x04, 0x17
        /*000a*/ 	.short	(.L_1905 - .L_1904)
.L_1904:
        /*000c*/ 	.word	0x00000000
        /*0010*/ 	.short	0x0000
        /*0012*/ 	.short	0x0000
        /*0014*/ 	.byte	0x00, 0xf0, 0xa1, 0x04


	//----- nvinfo : EIATTR_SPARSE_MMA_MASK
	.align		4
.L_1905:
        /*0018*/ 	.byte	0x03, 0x50
        /*001a*/ 	.short	0x0000


	//----- nvinfo : EIATTR_MAXREG_COUNT
	.align		4
        /*001c*/ 	.byte	0x03, 0x1b
        /*001e*/ 	.short	0x00ff


	//----- nvinfo : EIATTR_NUM_BARRIERS
	.align		4
        /*0020*/ 	.byte	0x02, 0x4c
        /*0022*/ 	.byte	0x01
	.zero		1


	//----- nvinfo : EIATTR_MERCURY_ISA_VERSION
	.align		4
        /*0024*/ 	.byte	0x03, 0x5f
        /*0026*/ 	.short	0x0101


	//----- nvinfo : EIATTR_COOP_GROUP_MASK_REGIDS
	.align		4
        /*0028*/ 	.byte	0x04, 0x29
        /*002a*/ 	.short	(.L_1907 - .L_1906)


	//   ....[0]....
.L_1906:
        /*002c*/ 	.word	0xffffffff


	//   ....[1]....
        /*0030*/ 	.word	0xffffffff


	//   ....[2]....
        /*0034*/ 	.word	0xffffffff


	//   ....[3]....
        /*0038*/ 	.word	0xffffffff


	//   ....[4]....
        /*003c*/ 	.word	0xffffffff


	//   ....[5]....
        /*0040*/ 	.word	0xffffffff


	//   ....[6]....
        /*0044*/ 	.word	0xffffffff


	//   ....[7]....
        /*0048*/ 	.word	0xffffffff


	//   ....[8]....
        /*004c*/ 	.word	0xffffffff


	//   ....[9]....
        /*0050*/ 	.word	0xffffffff


	//   ....[10]....
        /*0054*/ 	.word	0x050000bf


	//   ....[11]....
        /*0058*/ 	.word	0x050000bf


	//   ....[12]....
        /*005c*/ 	.word	0x050000bf


	//   ....[13]....
        /*0060*/ 	.word	0x050000bf


	//   ....[14]....
        /*0064*/ 	.word	0x050000bf


	//   ....[15]....
        /*0068*/ 	.word	0x050000bf


	//   ....[16]....
        /*006c*/ 	.word	0x050000bf


	//   ....[17]....
        /*0070*/ 	.word	0x050000bf


	//   ....[18]....
        /*0074*/ 	.word	0x050000bf


	//   ....[19]....
        /*0078*/ 	.word	0x050000bf


	//----- nvinfo : EIATTR_COOP_GROUP_INSTR_OFFSETS
	.align		4
.L_1907:
        /*007c*/ 	.byte	0x04, 0x28
        /*007e*/ 	.short	(.L_1909 - .L_1908)


	//   ....[0]....
.L_1908:
        /*0080*/ 	.word	0x00001ac0


	//   ....[1]....
        /*0084*/ 	.word	0x00001ad0


	//   ....[2]....
        /*0088*/ 	.word	0x00001b00


	//   ....[3]....
        /*008c*/ 	.word	0x00001b10


	//   ....[4]....
        /*0090*/ 	.word	0x00001b40


	//   ....[5]....
        /*0094*/ 	.word	0x00001b50


	//   ....[6]....
        /*0098*/ 	.word	0x00001b80


	//   ....[7]....
        /*009c*/ 	.word	0x00001b90


	//   ....[8]....
        /*00a0*/ 	.word	0x00001bc0


	//   ....[9]....
        /*00a4*/ 	.word	0x00001bd0


	//   ....[10]....
        /*00a8*/ 	.word	0x0000a3c0


	//   ....[11]....
        /*00ac*/ 	.word	0x0000a450


	//   ....[12]....
        /*00b0*/ 	.word	0x0000a4c0


	//   ....[13]....
        /*00b4*/ 	.word	0x0000a520


	//   ....[14]....
        /*00b8*/ 	.word	0x0000a590


	//   ....[15]....
        /*00bc*/ 	.word	0x0000a5f0


	//   ....[16]....
        /*00c0*/ 	.word	0x0000a660


	//   ....[17]....
        /*00c4*/ 	.word	0x0000a6c0


	//   ....[18]....
        /*00c8*/ 	.word	0x0000a730


	//   ....[19]....
        /*00cc*/ 	.word	0x0000a790


	//----- nvinfo : EIATTR_VRC_CTA_INIT_COUNT
	.align		4
.L_1909:
        /*00d0*/ 	.byte	0x02, 0x4a
	.zero		1
	.zero		1


	//----- nvinfo : EIATTR_EXIT_INSTR_OFFSETS
	.align		4
        /*00d4*/ 	.byte	0x04, 0x1c
        /*00d6*/ 	.short	(.L_1911 - .L_1910)


	//   ....[0]....
.L_1910:
        /*00d8*/ 	.word	0x0000a350


	//----- nvinfo : EIATTR_MAX_THREADS
	.align		4
.L_1911:
        /*00dc*/ 	.byte	0x04, 0x05
        /*00de*/ 	.short	(.L_1913 - .L_1912)
.L_1912:
        /*00e0*/ 	.word	0x00000080
        /*00e4*/ 	.word	0x00000001
        /*00e8*/ 	.word	0x00000001


	//----- nvinfo : EIATTR_CRS_STACK_SIZE
	.align		4
.L_1913:
        /*00ec*/ 	.byte	0x04, 0x1e
        /*00ee*/ 	.short	(.L_1915 - .L_1914)
.L_1914:
        /*00f0*/ 	.word	0x00000000


	//----- nvinfo : EIATTR_CBANK_PARAM_SIZE
	.align		4
.L_1915:
        /*00f4*/ 	.byte	0x03, 0x19
        /*00f6*/ 	.short	0x0128


	//----- nvinfo : EIATTR_PARAM_CBANK
	.align		4
        /*00f8*/ 	.byte	0x04, 0x0a
        /*00fa*/ 	.short	(.L_1917 - .L_1916)
	.align		4
.L_1916:
        /*00fc*/ 	.word	index@(.nv.constant0._ZN10layer_norm13ln_bwd_kernelINS_13Kernel_traitsI6__halfS2_S2_S2_fjLj768ELj1ELj4ELj1ELj16ENS_18Kernel_traits_baseILj768ES2_S2_S2_S2_fjLj128EEEEELb1ELb1ELb1ELb1EEEvNS_9BwdParamsE)
        /*0100*/ 	.short	0x0380
        /*0102*/ 	.short	0x0128


	//----- nvinfo : EIATTR_SW_WAR
	.align		4
.L_1917:
        /*0104*/ 	.byte	0x04, 0x36
        /*0106*/ 	.short	(.L_1919 - .L_1918)
.L_1918:
        /*0108*/ 	.word	0x00000008
.L_1919:


//--------------------- .nv.info._ZN10layer_norm13ln_bwd_kernelINS_13Kernel_traitsIf13__nv_bfloat16S2_S2_fjLj768ELj1ELj4ELj1ELj16ENS_18Kernel_traits_baseILj768EfS2_S2_S2_fjLj128EEEEELb0ELb0ELb0ELb0EEEvNS_9BwdParamsE --------------------------
	.section	.nv.info._ZN10layer_norm13ln_bwd_kernelINS_13Kernel_traitsIf13__nv_bfloat16S2_S2_fjLj768ELj1ELj4ELj1ELj16ENS_18Kernel_traits_baseILj768EfS2_S2_S2_fjLj128EEEEELb0ELb0ELb0ELb0EEEvNS_9BwdParamsE,"",@"SHT_CUDA_INFO"
	.sectionflags	@""
	.align	4


	//----- nvinfo : EIATTR_CUDA_API_VERSION
	.align		4
        /*0000*/ 	.byte	0x04, 0x37
        /*0002*/ 	.short	(.L_1921 - .L_1920)
.L_1920:
        /*0004*/ 	.word	0x00000082


	//----- nvinfo : EIATTR_KPARAM_INFO
	.align		4
.L_1921:
        /*0008*/ 	.byte	0x04, 0x17
        /*000a*/ 	.short	(.L_1923 - .L_1922)
.L_1922:
        /*000c*/ 	.word	0x00000000
        /*0010*/ 	.short	0x0000
        /*0012*/ 	.short	0x0000
        /*0014*/ 	.byte	0x00, 0xf0, 0xa1, 0x04


	//----- nvinfo : EIATTR_SPARSE_MMA_MASK
	.align		4
.L_1923:
        /*0018*/ 	.byte	0x03, 0x50
        /*001a*/ 	.short	0x0000


	//----- nvinfo : EIATTR_MAXREG_COUNT
	.align		4
        /*001c*/ 	.byte	0x03, 0x1b
        /*001e*/ 	.short	0x00ff


	//----- nvinfo : EIATTR_NUM_BARRIERS
	.align		4
        /*0020*/ 	.byte	0x02, 0x4c
        /*0022*/ 	.byte	0x01
	.zero		1


	//----- nvinfo : EIATTR_MERCURY_ISA_VERSION
	.align		4
        /*0024*/ 	.byte	0x03, 0x5f
        /*0026*/ 	.short	0x0101


	//----- nvinfo : EIATTR_COOP_GROUP_MASK_REGIDS
	.align		4
        /*0028*/ 	.byte	0x04, 0x29
        /*002a*/ 	.short	(.L_1925 - .L_1924)


	//   ....[0]....
.L_1924:
        /*002c*/ 	.word	0xffffffff


	//   ....[1]....
        /*0030*/ 	.word	0xffffffff


	//   ....[2]....
        /*0034*/ 	.word	0xffffffff


	//   ....[3]....
        /*0038*/ 	.word	0xffffffff


	//   ....[4]....
        /*003c*/ 	.word	0xffffffff


	//   ....[5]....
        /*0040*/ 	.word	0xffffffff


	//   ....[6]....
        /*0044*/ 	.word	0xffffffff


	//   ....[7]....
        /*0048*/ 	.word	0xffffffff


	//   ....[8]....
        /*004c*/ 	.word	0xffffffff


	//   ....[9]....
        /*0050*/ 	.word	0xffffffff


	//   ....[10]....
        /*0054*/ 	.word	0x05000098


	//   ....[11]....
        /*0058*/ 	.word	0x05000098


	//   ....[12]....
        /*005c*/ 	.word	0x05000098


	//   ....[13]....
        /*0060*/ 	.word	0x05000098


	//   ....[14]....
        /*0064*/ 	.word	0x05000098


	//   ....[15]....
        /*0068*/ 	.word	0x05000098


	//   ....[16]....
        /*006c*/ 	.word	0x05000098


	//   ....[17]....
        /*0070*/ 	.word	0x05000098


	//   ....[18]....
        /*0074*/ 	.word	0x05000098


	//   ....[19]....
        /*0078*/ 	.word	0x05000098


	//----- nvinfo : EIATTR_COOP_GROUP_INSTR_OFFSETS
	.align		4
.L_1925:
        /*007c*/ 	.byte	0x04, 0x28
        /*007e*/ 	.short	(.L_1927 - .L_1926)


	//   ....[0]....
.L_1926:
        /*0080*/ 	.word	0x00002a20


	//   ....[1]....
        /*0084*/ 	.word	0x00002a30


	//   ....[2]....
        /*0088*/ 	.word	0x00002a60


	//   ....[3]....
        /*008c*/ 	.word	0x00002a70


	//   ....[4]....
        /*0090*/ 	.word	0x00002aa0


	//   ....[5]....
        /*0094*/ 	.word	0x00002ab0


	//   ....[6]....
        /*0098*/ 	.word	0x00002ae0


	//   ....[7]....
        /*009c*/ 	.word	0x00002af0


	//   ....[8]....
        /*00a0*/ 	.word	0x00002b20


	//   ....[9]....
        /*00a4*/ 	.word	0x00002b30


	//   ....[10]....
        /*00a8*/ 	.word	0x00005f40


	//   ....[11]....
        /*00ac*/ 	.word	0x00005fd0


	//   ....[12]....
        /*00b0*/ 	.word	0x00006040


	//   ....[13]....
        /*00b4*/ 	.word	0x000060a0


	//   ....[14]....
        /*00b8*/ 	.word	0x00006110


	//   ....[15]....
        /*00bc*/ 	.word	0x00006170


	//   ....[16]....
        /*00c0*/ 	.word	0x000061e0


	//   ....[17]....
        /*00c4*/ 	.word	0x00006240


	//   ....[18]....
        /*00c8*/ 	.word	0x000062b0


	//   ....[19]....
        /*00cc*/ 	.word	0x00006310


	//----- nvinfo : EIATTR_VRC_CTA_INIT_COUNT
	.align		4
.L_1927:
        /*00d0*/ 	.byte	0x02, 0x4a
	.zero		1
	.zero		1


	//----- nvinfo : EIATTR_EXIT_INSTR_OFFSETS
	.align		4
        /*00d4*/ 	.byte	0x04, 0x1c
        /*00d6*/ 	.short	(.L_1929 - .L_1928)


	//   ....[0]....
.L_1928:
        /*00d8*/ 	.word	0x00005ea0


	//   ....[1]....
        /*00dc*/ 	.word	0x00005ed0


	//----- nvinfo : EIATTR_MAX_THREADS
	.align		4
.L_1929:
        /*00e0*/ 	.byte	0x04, 0x05
        /*00e2*/ 	.short	(.L_1931 - .L_1930)
.L_1930:
        /*00e4*/ 	.word	0x00000080
        /*00e8*/ 	.word	0x00000001
        /*00ec*/ 	.word	0x00000001


	//----- nvinfo : EIATTR_CRS_STACK_SIZE
	.align		4
.L_1931:
        /*00f0*/ 	.byte	0x04, 0x1e
        /*00f2*/ 	.short	(.L_1933 - .L_1932)
.L_1932:
        /*00f4*/ 	.word	0x00000000


	//----- nvinfo : EIATTR_CBANK_PARAM_SIZE
	.align		4
.L_1933:
        /*00f8*/ 	.byte	0x03, 0x19
        /*00fa*/ 	.short	0x0128


	//----- nvinfo : EIATTR_PARAM_CBANK
	.align		4
        /*00fc*/ 	.byte	0x04, 0x0a
        /*00fe*/ 	.short	(.L_1935 - .L_1934)
	.align		4
.L_1934:
        /*0100*/ 	.word	index@(.nv.constant0._ZN10layer_norm13ln_bwd_kernelINS_13Kernel_traitsIf13__nv_bfloat16S2_S2_fjLj768ELj1ELj4ELj1ELj16ENS_18Kernel_traits_baseILj768EfS2_S2_S2_fjLj128EEEEELb0ELb0ELb0ELb0EEEvNS_9BwdParamsE)
        /*0104*/ 	.short	0x0380
        /*0106*/ 	.short	0x0128


	//----- nvinfo : EIATTR_SW_WAR
	.align		4
.L_1935:
        /*0108*/ 	.byte	0x04, 0x36
        /*010a*/ 	.short	(.L_1937 - .L_1936)
.L_1936:
        /*010c*/ 	.word	0x00000008
.L_1937:


//--------------------- .nv.info._ZN10layer_norm13ln_bwd_kernelINS_13Kernel_traitsIf13__nv_bfloat16S2_S2_fjLj768ELj1ELj4ELj1ELj16ENS_18Kernel_traits_baseILj768EfS2_S2_S2_fjLj128EEEEELb0ELb0ELb0ELb1EEEvNS_9BwdParamsE --------------------------
	.section	.nv.info._ZN10layer_norm13ln_bwd_kernelINS_13Kernel_traitsIf13__nv_bfloat16S2_S2_fjLj768ELj1ELj4ELj1ELj16ENS_18Kernel_traits_baseILj768EfS2_S2_S2_fjLj128EEEEELb0ELb0ELb0ELb1EEEvNS_9BwdParamsE,"",@"SHT_CUDA_INFO"
	.sectionflags	@""
	.align	4


	//----- nvinfo : EIATTR_CUDA_API_VERSION
	.align		4
        /*0000*/ 	.byte	0x04, 0x37
        /*0002*/ 	.short	(.L_1939 - .L_1938)
.L_1938:
        /*0004*/ 	.word	0x00000082


	//----- nvinfo : EIATTR_KPARAM_INFO
	.align		4
.L_1939:
        /*0008*/ 	.byte	0x04, 0x17
        /*000a*/ 	.short	(.L_1941 - .L_1940)
.L_1940:
        /*000c*/ 	.word	0x00000000
        /*0010*/ 	.short	0x0000
        /*0012*/ 	.short	0x0000
        /*0014*/ 	.byte	0x00, 0xf0, 0xa1, 0x04


	//----- nvinfo : EIATTR_SPARSE_MMA_MASK
	.align		4
.L_1941:
        /*0018*/ 	.byte	0x03, 0x50
        /*001a*/ 	.short	0x0000


	//----- nvinfo : EIATTR_MAXREG_COUNT
	.align		4
        /*001c*/ 	.byte	0x03, 0x1b
        /*001e*/ 	.short	0x00ff


	//----- nvinfo : EIATTR_NUM_BARRIERS
	.align		4
        /*0020*/ 	.byte	0x02, 0x4c
        /*0022*/ 	.byte	0x01
	.zero		1


	//----- nvinfo : EIATTR_MERCURY_ISA_VERSION
	.align		4
        /*0024*/ 	.byte	0x03, 0x5f
        /*0026*/ 	.short	0x0101


	//----- nvinfo : EIATTR_COOP_GROUP_MASK_REGIDS
	.align		4
        /*0028*/ 	.byte	0x04, 0x29
        /*002a*/ 	.short	(.L_1943 - .L_1942)


	//   ....[0]....
.L_1942:
        /*002c*/ 	.word	0xffffffff


	//   ....[1]....
        /*0030*/ 	.word	0xffffffff


	//   ....[2]....
        /*0034*/ 	.word	0xffffffff


	//   ....[3]....
        /*0038*/ 	.word	0xffffffff


	//   ....[4]....
        /*003c*/ 	.word	0xffffffff


	//   ....[5]....
        /*0040*/ 	.word	0xffffffff


	//   ....[6]....
        /*0044*/ 	.word	0xffffffff


	//   ....[7]....
        /*0048*/ 	.word	0xffffffff


	//   ....[8]....
        /*004c*/ 	.word	0xffffffff


	//   ....[9]....
        /*0050*/ 	.word	0xffffffff


	//   ....[10]....
        /*0054*/ 	.word	0x05000033


	//   ....[11]....
        /*0058*/ 	.word	0x05000033


	//   ....[12]....
        /*005c*/ 	.word	0x05000033


	//   ....[13]....
        /*0060*/ 	.word	0x05000033


	//   ....[14]....
        /*0064*/ 	.word	0x05000033


	//   ....[15]....
        /*0068*/ 	.word	0x05000033


	//   ....[16]....
        /*006c*/ 	.word	0x05000033


	//   ....[17]....
        /*0070*/ 	.word	0x05000033


	//   ....[18]....
        /*0074*/ 	.word	0x05000033


	//   ....[19]....
        /*0078*/ 	.word	0x05000033


	//----- nvinfo : EIATTR_COOP_GROUP_INSTR_OFFSETS
	.align		4
.L_1943:
        /*007c*/ 	.byte	0x04, 0x28
        /*007e*/ 	.short	(.L_1945 - .L_1944)


	//   ....[0]....
.L_1944:
        /*0080*/ 	.word	0x000026c0


	//   ....[1]....
        /*0084*/ 	.word	0x000026f0


	//   ....[2]....
        /*0088*/ 	.word	0x00002770


	//   ....[3]....
        /*008c*/ 	.word	0x00002780


	//   ....[4]....
        /*0090*/ 	.word	0x000027c0


	//   ....[5]....
        /*0094*/ 	.word	0x000027e0


	//   ....[6]....
        /*0098*/ 	.word	0x00002810


	//   ....[7]....
        /*009c*/ 	.word	0x00002830


	//   ....[8]....
        /*00a0*/ 	.word	0x00002870


	//   ....[9]....
        /*00a4*/ 	.word	0x00002890


	//   ....[10]....
        /*00a8*/ 	.word	0x00005860


	//   ....[11]....
        /*00ac*/ 	.word	0x00005900


	//   ....[12]....
        /*00b0*/ 	.word	0x000059b0


	//   ....[13]....
        /*00b4*/ 	.word	0x00005a10


	//   ....[14]....
        /*00b8*/ 	.word	0x00005a90


	//   ....[15]....
        /*00bc*/ 	.word	0x00005b00


	//   ....[16]....
        /*00c0*/ 	.word	0x00005b70


	//   ....[17]....
        /*00c4*/ 	.word	0x00005be0


	//   ....[18]....
        /*00c8*/ 	.word	0x00005c60


	//   ....[19]....
        /*00cc*/ 	.word	0x00005cb0


	//----- nvinfo : EIATTR_VRC_CTA_INIT_COUNT
	.align		4
.L_1945:
        /*00d0*/ 	.byte	0x02, 0x4a
	.zero		1
	.zero		1


	//----- nvinfo : EIATTR_EXIT_INSTR_OFFSETS
	.align		4
        /*00d4*/ 	.byte	0x04, 0x1c
        /*00d6*/ 	.short	(.L_1947 - .L_1946)


	//   ....[0]....
.L_1946:
        /*00d8*/ 	.word	0x000057f0


	//----- nvinfo : EIATTR_MAX_THREADS
	.align		4
.L_1947:
        /*00dc*/ 	.byte	0x04, 0x05
        /*00de*/ 	.short	(.L_1949 - .L_1948)
.L_1948:
        /*00e0*/ 	.word	0x00000080
        /*00e4*/ 	.word	0x00000001
        /*00e8*/ 	.word	0x00000001


	//----- nvinfo : EIATTR_CRS_STACK_SIZE
	.align		4
.L_1949:
        /*00ec*/ 	.byte	0x04, 0x1e
        /*00ee*/ 	.short	(.L_1951 - .L_1950)
.L_1950:
        /*00f0*/ 	.word	0x00000000


	//----- nvinfo : EIATTR_CBANK_PARAM_SIZE
	.align		4
.L_1951:
        /*00f4*/ 	.byte	0x03, 0x19
        /*00f6*/ 	.short	0x0128


	//----- nvinfo : EIATTR_PARAM_CBANK
	.align		4
        /*00f8*/ 	.byte	0x04, 0x0a
        /*00fa*/ 	.short	(.L_1953 - .L_1952)
	.align		4
.L_1952:
        /*00fc*/ 	.word	index@(.nv.constant0._ZN10layer_norm13ln_bwd_kernelINS_13Kernel_traitsIf13__nv_bfloat16S2_S2_fjLj768ELj1ELj4ELj1ELj16ENS_18Kernel_traits_baseILj768EfS2_S2_S2_fjLj128EEEEELb0ELb0ELb0ELb1EEEvNS_9BwdParamsE)
        /*0100*/ 	.short	0x0380
        /*0102*/ 	.short	0x0128


	//----- nvinfo : EIATTR_SW_WAR
	.align		4
.L_1953:
        /*0104*/ 	.byte	0x04, 0x36
        /*0106*/ 	.short	(.L_1955 - .L_1954)
.L_1954:
        /*0108*/ 	.word	0x00000008
.L_1955:


//--------------------- .nv.info._ZN10layer_norm13ln_bwd_kernelINS_13Kernel_traitsIf13__nv_bfloat16S2_S2_fjLj768ELj1ELj4ELj1ELj16ENS_18Kernel_traits_baseILj768EfS2_S2_S2_fjLj128EEEEELb0ELb0ELb1ELb0EEEvNS_9BwdParamsE --------------------------
	.section	.nv.info._ZN10layer_norm13ln_bwd_kernelINS_13Kernel_traitsIf13__nv_bfloat16S2_S2_fjLj768ELj1ELj4ELj1ELj16ENS_18Kernel_traits_baseILj768EfS2_S2_S2_fjLj128EEEEELb0ELb0ELb1ELb0EEEvNS_9BwdParamsE,"",@"SHT_CUDA_INFO"
	.sectionflags	@""
	.align	4


	//----- nvinfo : EIATTR_CUDA_API_VERSION
	.align		4
        /*0000*/ 	.byte	0x04, 0x37
        /*0002*/ 	.short	(.L_1957 - .L_1956)
.L_1956:
        /*0004*/ 	.word	0x00000082


	//----- nvinfo : EIATTR_KPARAM_INFO
	.align		4
.L_1957:
        /*0008*/ 	.byte	0x04, 0x17
        /*000a*/ 	.short	(.L_1959 - .L_1958)
.L_1958:
        /*000c*/ 	.word	0x00000000
        /*0010*/ 	.short	0x0000
        /*0012*/ 	.short	0x0000
        /*0014*/ 	.byte	0x00, 0xf0, 0xa1, 0x04


	//----- nvinfo : EIATTR_SPARSE_MMA_MASK
	.align		4
.L_1959:
        /*0018*/ 	.byte	0x03, 0x50
        /*001a*/ 	.short	0x0000


	//----- nvinfo : EIATTR_MAXREG_COUNT
	.align		4
        /*001c*/ 	.byte	0x03, 0x1b
        /*001e*/ 	.short	0x00ff


	//----- nvinfo : EIATTR_NUM_BARRIERS
	.align		4
        /*0020*/ 	.byte	0x02, 0x4c
        /*0022*/ 	.byte	0x01
	.zero		1


	//----- nvinfo : EIATTR_MERCURY_ISA_VERSION
	.align		4
        /*0024*/ 	.byte	0x03, 0x5f
        /*0026*/ 	.short	0x0101


	//----- nvinfo : EIATTR_COOP_GROUP_MASK_REGIDS
	.align		4
        /*0028*/ 	.byte	0x04, 0x29
        /*002a*/ 	.short	(.L_1961 - .L_1960)


	//   ....[0]....
.L_1960:
        /*002c*/ 	.word	0xffffffff


	//   ....[1]....
        /*0030*/ 	.word	0xffffffff


	//   ....[2]....
        /*0034*/ 	.word	0xffffffff


	//   ....[3]....
        /*0038*/ 	.word	0xffffffff


	//   ....[4]....
        /*003c*/ 	.word	0xffffffff


	//   ....[5]....
        /*0040*/ 	.word	0xffffffff


	//   ....[6]....
        /*0044*/ 	.word	0xffffffff


	//   ....[7]....
        /*0048*/ 	.word	0xffffffff


	//   ....[8]....
        /*004c*/ 	.word	0xffffffff


	//   ....[9]....
        /*0050*/ 	.word	0xffffffff


	//   ....[10]....
        /*0054*/ 	.word	0x050000a2


	//   ....[11]....
        /*0058*/ 	.word	0x050000a2


	//   ....[12]....
        /*005c*/ 	.word	0x050000a2


	//   ....[13]....
        /*0060*/ 	.word	0x050000a2


	//   ....[14]....
        /*0064*/ 	.word	0x050000a2


	//   ....[15]....
        /*0068*/ 	.word	0x050000a2


	//   ....[16]....
        /*006c*/ 	.word	0x050000a2


	//   ....[17]....
        /*0070*/ 	.word	0x050000a2


	//   ....[18]....
        /*0074*/ 	.word	0x050000a2


	//   ....[19]....
        /*0078*/ 	.word	0x050000a2


	//----- nvinfo : EIATTR_COOP_GROUP_INSTR_OFFSETS
	.align		4
.L_1961:
        /*007c*/ 	.byte	0x04, 0x28
        /*007e*/ 	.short	(.L_1963 - .L_1962)


	//   ....[0]....
.L_1962:
        /*0080*/ 	.word	0x00001b40


	//   ....[1]....
        /*0084*/ 	.word	0x00001b70


	//   ....[2]....
        /*0088*/ 	.word	0x00001ba0


	//   ....[3]....
        /*008c*/ 	.word	0x00001bb0


	//   ....[4]....
        /*0090*/ 	.word	0x00001be0


	//   ....[5]....
        /*0094*/ 	.word	0x00001bf0


	//   ....[6]....
        /*0098*/ 	.word	0x00001c20


	//   ....[7]....
        /*009c*/ 	.word	0x00001c30


	//   ....[8]....
        /*00a0*/ 	.word	0x00001c60


	//   ....[9]....
        /*00a4*/ 	.word	0x00001c80


	//   ....[10]....
        /*00a8*/ 	.word	0x000063d0


	//   ....[11]....
        /*00ac*/ 	.word	0x00006490


	//   ....[12]....
        /*00b0*/ 	.word	0x000064f0


	//   ....[13]....
        /*00b4*/ 	.word	0x00006550


	//   ....[14]....
        /*00b8*/ 	.word	0x000065c0


	//   ....[15]....
        /*00bc*/ 	.word	0x00006620


	//   ....[16]....
        /*00c0*/ 	.word	0x00006690


	//   ....[17]....
        /*00c4*/ 	.word	0x000066f0


	//   ....[18]....
        /*00c8*/ 	.word	0x00006760


	//   ....[19]....
        /*00cc*/ 	.word	0x000067b0


	//----- nvinfo : EIATTR_VRC_CTA_INIT_COUNT
	.align		4
.L_1963:
        /*00d0*/ 	.byte	0x02, 0x4a
	.zero		1
	.zero		1


	//----- nvinfo : EIATTR_EXIT_INSTR_OFFSETS
	.align		4
        /*00d4*/ 	.byte	0x04, 0x1c
        /*00d6*/ 	.short	(.L_1965 - .L_1964)


	//   ....[0]....
.L_1964:
        /*00d8*/ 	.word	0x00006340


	//   ....[1]....
        /*00dc*/ 	.word	0x00006370


	//----- nvinfo : EIATTR_MAX_THREADS
	.align		4
.L_1965:
        /*00e0*/ 	.byte	0x04, 0x05
        /*00e2*/ 	.short	(.L_1967 - .L_1966)
.L_1966:
        /*00e4*/ 	.word	0x00000080
        /*00e8*/ 	.word	0x00000001
        /*00ec*/ 	.word	0x00000001


	//----- nvinfo : EIATTR_CRS_STACK_SIZE
	.align		4
.L_1967:
        /*00f0*/ 	.byte	0x04, 0x1e
        /*00f2*/ 	.short	(.L_1969 - .L_1968)
.L_1968:
        /*00f4*/ 	.word	0x00000000


	//----- nvinfo : EIATTR_CBANK_PARAM_SIZE
	.align		4
.L_1969:
        /*00f8*/ 	.byte	0x03, 0x19
        /*00fa*/ 	.short	0x0128


	//----- nvinfo : EIATTR_PARAM_CBANK
	.align		4
        /*00fc*/ 	.byte	0x04, 0x0a
        /*00fe*/ 	.short	(.L_1971 - .L_1970)
	.align		4
.L_1970:
        /*0100*/ 	.word	index@(.nv.constant0._ZN10layer_norm13ln_bwd_kernelINS_13Kernel_traitsIf13__nv_bfloat16S2_S2_fjLj768ELj1ELj4ELj1ELj16ENS_18Kernel_traits_baseILj768EfS2_S2_S2_fjLj128EEEEELb0ELb0ELb1ELb0EEEvNS_9BwdParamsE)
        /*0104*/ 	.short	0x0380
        /*0106*/ 	.short	0x0128


	//----- nvinfo : EIATTR_SW_WAR
	.align		4
.L_1971:
        /*0108*/ 	.byte	0x04, 0x36
        /*010a*/ 	.short	(.L_1973 - .L_1972)
.L_1972:
        /*010c*/ 	.word	0x00000008
.L_1973:


//--------------------- .nv.info._ZN10layer_norm13ln_bwd_kernelINS_13Kernel_traitsIf13__nv_bfloat16S2_S2_fjLj768ELj1ELj4ELj1ELj16ENS_18Kernel_traits_baseILj768EfS2_S2_S2_fjLj128EEEEELb0ELb0ELb1ELb1EEEvNS_9BwdParamsE --------------------------
	.section	.nv.info._ZN10layer_norm13ln_bwd_kernelINS_13Kernel_traitsIf13__nv_bfloat16S2_S2_fjLj768ELj1ELj4ELj1ELj16ENS_18Kernel_traits_baseILj768EfS2_S2_S2_fjLj128EEEEELb0ELb0ELb1ELb1EEEvNS_9BwdParamsE,"",@"SHT_CUDA_INFO"
	.sectionflags	@""
	.align	4


	//----- nvinfo : EIATTR_CUDA_API_VERSION
	.align		4
        /*0000*/ 	.byte	0x04, 0x37
        /*0002*/ 	.short	(.L_1975 - .L_1974)
.L_1974:
        /*0004*/ 	.word	0x00000082


	//----- nvinfo : EIATTR_KPARAM_INFO
	.align		4
.L_1975:
        /*0008*/ 	.byte	0x04, 0x17
        /*000a*/ 	.short	(.L_1977 - .L_1976)
.L_1976:
        /*000c*/ 	.word	0x00000000
        /*0010*/ 	.short	0x0000
        /*0012*/ 	.short	0x0000
        /*0014*/ 	.byte	0x00, 0xf0, 0xa1, 0x04


	//----- nvinfo : EIATTR_SPARSE_MMA_MASK
	.align		4
.L_1977:
        /*0018*/ 	.byte	0x03, 0x50
        /*001a*/ 	.short	0x0000


	//----- nvinfo : EIATTR_MAXREG_COUNT
	.align		4
        /*001c*/ 	.byte	0x03, 0x1b
        /*001e*/ 	.short	0x00ff


	//----- nvinfo : EIATTR_NUM_BARRIERS
	.align		4
        /*0020*/ 	.byte	0x02, 0x4c
        /*0022*/ 	.byte	0x01
	.zero		1


	//----- nvinfo : EIATTR_MERCURY_ISA_VERSION
	.align		4
        /*0024*/ 	.byte	0x03, 0x5f
        /*0026*/ 	.short	0x0101


	//----- nvinfo : EIATTR_COOP_GROUP_MASK_REGIDS
	.align		4
        /*0028*/ 	.byte	0x04, 0x29
        /*002a*/ 	.short	(.L_1979 - .L_1978)


	//   ....[0]....
.L_1978:
        /*002c*/ 	.word	0xffffffff


	//   ....[1]....
        /*0030*/ 	.word	0xffffffff


	//   ....[2]....
        /*0034*/ 	.word	0xffffffff


	//   ....[3]....
        /*0038*/ 	.word	0xffffffff


	//   ....[4]....
        /*003c*/ 	.word	0xffffffff


	//   ....[5]....
        /*0040*/ 	.word	0xffffffff


	//   ....[6]....
        /*0044*/ 	.word	0xffffffff


	//   ....[7]....
        /*0048*/ 	.word	0xffffffff


	//   ....[8]....
        /*004c*/ 	.word	0xffffffff


	//   ....[9]....
        /*0050*/ 	.word	0xffffffff


	//   ....[10]....
        /*0054*/ 	.word	0x050000a3


	//   ....[11]....
        /*0058*/ 	.word	0x050000a3


	//   ....[12]....
        /*005c*/ 	.word	0x050000a3


	//   ....[13]....
        /*0060*/ 	.word	0x050000a3


	//   ....[14]....
        /*0064*/ 	.word	0x050000a3


	//   ....[15]....
        /*0068*/ 	.word	0x050000a3


	//   ....[16]....
        /*006c*/ 	.word	0x050000a3


	//   ....[17]....
        /*0070*/ 	.word	0x050000a3


	//   ....[18]....
        /*0074*/ 	.word	0x050000a3


	//   ....[19]....
        /*0078*/ 	.word	0x050000a3


	//----- nvinfo : EIATTR_COOP_GROUP_INSTR_OFFSETS
	.align		4
.L_1979:
        /*007c*/ 	.byte	0x04, 0x28
        /*007e*/ 	.short	(.L_1981 - .L_1980)


	//   ....[0]....
.L_1980:
        /*0080*/ 	.word	0x00001760


	//   ....[1]....
        /*0084*/ 	.word	0x00001790


	//   ....[2]....
        /*0088*/ 	.word	0x000017d0


	//   ....[3]....
        /*008c*/ 	.word	0x000017f0


	//   ....[4]....
        /*0090*/ 	.word	0x00001840


	//   ....[5]....
        /*0094*/ 	.word	0x00001850


	//   ....[6]....
        /*0098*/ 	.word	0x00001880


	//   ....[7]....
        /*009c*/ 	.word	0x000018a0


	//   ....[8]....
        /*00a0*/ 	.word	0x000018e0


	//   ....[9]....
        /*00a4*/ 	.word	0x00001900


	//   ....[10]....
        /*00a8*/ 	.word	0x00005be0


	//   ....[11]....
        /*00ac*/ 	.word	0x00005c80


	//   ....[12]....
        /*00b0*/ 	.word	0x00005d00


	//   ....[13]....
        /*00b4*/ 	.word	0x00005d70


	//   ....[14]....
        /*00b8*/ 	.word	0x00005df0


	//   ....[15]....
        /*00bc*/ 	.word	0x00005e60


	//   ....[16]....
        /*00c0*/ 	.word	0x00005ed0


	//   ....[17]....
        /*00c4*/ 	.word	0x00005f20


	//   ....[18]....
        /*00c8*/ 	.word	0x00005fa0


	//   ....[19]....
        /*00cc*/ 	.word	0x00006010


	//----- nvinfo : EIATTR_VRC_CTA_INIT_COUNT
	.align		4
.L_1981:
        /*00d0*/ 	.byte	0x02, 0x4a
	.zero		1
	.zero		1


	//----- nvinfo : EIATTR_EXIT_INSTR_OFFSETS
	.align		4
        /*00d4*/ 	.byte	0x04, 0x1c
        /*00d6*/ 	.short	(.L_1983 - .L_1982)


	//   ....[0]....
.L_1982:
        /*00d8*/ 	.word	0x00005b70


	//----- nvinfo : EIATTR_MAX_THREADS
	.align		4
.L_1983:
        /*00dc*/ 	.byte	0x04, 0x05
        /*00de*/ 	.short	(.L_1985 - .L_1984)
.L_1984:
        /*00e0*/ 	.word	0x00000080
        /*00e4*/ 	.word	0x00000001
        /*00e8*/ 	.word	0x00000001


	//----- nvinfo : EIATTR_CRS_STACK_SIZE
	.align		4
.L_1985:
        /*00ec*/ 	.byte	0x04, 0x1e
        /*00ee*/ 	.short	(.L_1987 - .L_1986)
.L_1986:
        /*00f0*/ 	.word	0x00000000


	//----- nvinfo : EIATTR_CBANK_PARAM_SIZE
	.align		4
.L_1987:
        /*00f4*/ 	.byte	0x03, 0x19
        /*00f6*/ 	.short	0x0128


	//----- nvinfo : EIATTR_PARAM_CBANK
	.align		4
        /*00f8*/ 	.byte	0x04, 0x0a
        /*00fa*/ 	.short	(.L_1989 - .L_1988)
	.align		4
.L_1988:
        /*00fc*/ 	.word	index@(.nv.constant0._ZN10layer_norm13ln_bwd_kernelINS_13Kernel_traitsIf13__nv_bfloat16S2_S2_fjLj768ELj1ELj4ELj1ELj16ENS_18Kernel_traits_baseILj768EfS2_S2_S2_fjLj128EEEEELb0ELb0ELb1ELb1EEEvNS_9BwdParamsE)
        /*0100*/ 	.short	0x0380
        /*0102*/ 	.short	0x0128


	//----- nvinfo : EIATTR_SW_WAR
	.align		4
.L_1989:
        /*0104*/ 	.byte	0x04, 0x36
        /*0106*/ 	.short	(.L_1991 - .L_1990)
.L_1990:
        /*0108*/ 	.word	0x00000008
.L_1991:


//--------------------- .nv.info._ZN10layer_norm13ln_bwd_kernelINS_13Kernel_traitsIf13__nv_bfloat16S2_S2_fjLj768ELj1ELj4ELj1ELj16ENS_18Kernel_traits_baseILj768EfS2_S2_S2_fjLj128EEEEELb0ELb1ELb0ELb0EEEvNS_9BwdParamsE --------------------------
	.section	.nv.info._ZN10layer_norm13ln_bwd_kernelINS_13Kernel_traitsIf13__nv_bfloat16S2_S2_fjLj768ELj1ELj4ELj1ELj16ENS_18Kernel_traits_baseILj768EfS2_S2_S2_fjLj128EEEEELb0ELb1ELb0ELb0EEEvNS_9BwdParamsE,"",@"SHT_CUDA_INFO"
	.sectionflags	@""
	.align	4


	//----- nvinfo : EIATTR_CUDA_API_VERSION
	.align		4
        /*0000*/ 	.byte	0x04, 0x37
        /*0002*/ 	.short	(.L_1993 - .L_1992)
.L_1992:
        /*0004*/ 	.word	0x00000082


	//----- nvinfo : EIATTR_KPARAM_INFO
	.align		4
.L_1993:
        /*0008*/ 	.byte	0x04, 0x17
        /*000a*/ 	.short	(.L_1995 - .L_1994)
.L_1994:
        /*000c*/ 	.word	0x00000000
        /*0010*/ 	.short	0x0000
        /*0012*/ 	.short	0x0000
        /*0014*/ 	.byte	0x00, 0xf0, 0xa1, 0x04


	//----- nvinfo : EIATTR_SPARSE_MMA_MASK
	.align		4
.L_1995:
        /*0018*/ 	.byte	0x03, 0x50
        /*001a*/ 	.short	0x0000


	//----- nvinfo : EIATTR_MAXREG_COUNT
	.align		4
        /*001c*/ 	.byte	0x03, 0x1b
        /*001e*/ 	.short	0x00ff


	//----- nvinfo : EIATTR_NUM_BARRIERS
	.align		4
        /*0020*/ 	.byte	0x02, 0x4c
        /*0022*/ 	.byte	0x01
	.zero		1


	//----- nvinfo : EIATTR_MERCURY_ISA_VERSION
	.align		4
        /*0024*/ 	.byte	0x03, 0x5f
        /*0026*/ 	.short	0x0101


	//----- nvinfo : EIATTR_COOP_GROUP_MASK_REGIDS
	.align		4
        /*0028*/ 	.byte	0x04, 0x29
        /*002a*/ 	.short	(.L_1997 - .L_1996)


	//   ....[0]....
.L_1996:
        /*002c*/ 	.word	0xffffffff


	//   ....[1]....
        /*0030*/ 	.word	0xffffffff


	//   ....[2]....
        /*0034*/ 	.word	0xffffffff


	//   ....[3]....
        /*0038*/ 	.word	0xffffffff


	//   ....[4]....
        /*003c*/ 	.word	0xffffffff


	//   ....[5]....
        /*0040*/ 	.word	0xffffffff


	//   ....[6]....
        /*0044*/ 	.word	0xffffffff


	//   ....[7]....
        /*0048*/ 	.word	0xffffffff


	//   ....[8]....
        /*004c*/ 	.word	0xffffffff


	//   ....[9]....
        /*0050*/ 	.word	0xffffffff


	//   ....[10]....
        /*0054*/ 	.word	0x050000c8


	//   ....[11]....
        /*0058*/ 	.word	0x050000c8


	//   ....[12]....
        /*005c*/ 	.word	0x050000c8


	//   ....[13]....
        /*0060*/ 	.word	0x050000c8


	//   ....[14]....
        /*0064*/ 	.word	0x050000c8


	//   ....[15]....
        /*0068*/ 	.word	0x050000c8


	//   ....[16]....
        /*006c*/ 	.word	0x050000c8


	//   ....[17]....
        /*0070*/ 	.word	0x050000c8


	//   ....[18]....
        /*0074*/ 	.word	0x050000c8


	//   ....[19]....
        /*0078*/ 	.word	0x050000c8


	//----- nvinfo : EIATTR_COOP_GROUP_INSTR_OFFSETS
	.align		4
.L_1997:
        /*007c*/ 	.byte	0x04, 0x28
        /*007e*/ 	.short	(.L_1999 - .L_1998)


	//   ....[0]....
.L_1998:
        /*0080*/ 	.word	0x00002c40


	//   ....[1]....
        /*0084*/ 	.word	0x00002c50


	//   ....[2]....
        /*0088*/ 	.word	0x00002c80


	//   ....[3]....
        /*008c*/ 	.word	0x00002c90


	//   ....[4]....
        /*0090*/ 	.word	0x00002cc0


	//   ....[5]....
        /*0094*/ 	.word	0x00002cd0


	//   ....[6]....
        /*0098*/ 	.word	0x00002d00


	//   ....[7]....
        /*009c*/ 	.word	0x00002d10


	//   ....[8]....
        /*00a0*/ 	.word	0x00002d40


	//   ....[9]....
        /*00a4*/ 	.word	0x00002d50


	//   ....[10]....
        /*00a8*/ 	.word	0x00007e10


	//   ....[11]....
        /*00ac*/ 	.word	0x00007ea0


	//   ....[12]....
        /*00b0*/ 	.word	0x00007f10


	//   ....[13]....
        /*00b4*/ 	.word	0x00007f70


	//   ....[14]....
        /*00b8*/ 	.word	0x00007fe0


	//   ....[15]....
        /*00bc*/ 	.word	0x00008040


	//   ....[16]....
        /*00c0*/ 	.word	0x000080b0


	//   ....[17]....
        /*00c4*/ 	.word	0x00008110


	//   ....[18]....
        /*00c8*/ 	.word	0x00008180


	//   ....[19]....
        /*00cc*/ 	.word	0x000081e0


	//----- nvinfo : EIATTR_VRC_CTA_INIT_COUNT
	.align		4
.L_1999:
        /*00d0*/ 	.byte	0x02, 0x4a
	.zero		1
	.zero		1


	//----- nvinfo : EIATTR_EXIT_INSTR_OFFSETS
	.align		4
        /*00d4*/ 	.byte	0x04, 0x1c
        /*00d6*/ 	.short	(.L_2001 - .L_2000)


	//   ....[0]....
.L_2000:
        /*00d8*/ 	.word	0x00007d20


	//   ....[1]....
        /*00dc*/ 	.word	0x00007da0


	//----- nvinfo : EIATTR_MAX_THREADS
	.align		4
.L_2001:
        /*00e0*/ 	.byte	0x04, 0x05
        /*00e2*/ 	.short	(.L_2003 - .L_2002)
.L_2002:
        /*00e4*/ 	.word	0x00000080
        /*00e8*/ 	.word	0x00000001
        /*00ec*/ 	.word	0x00000001


	//----- nvinfo : EIATTR_CRS_STACK_SIZE
	.align		4
.L_2003:
        /*00f0*/ 	.byte	0x04, 0x1e
        /*00f2*/ 	.short	(.L_2005 - .L_2004)
.L_2004:
        /*00f4*/ 	.word	0x00000000


	//----- nvinfo : EIATTR_CBANK_PARAM_SIZE
	.align		4
.L_2005:
        /*00f8*/ 	.byte	0x03, 0x19
        /*00fa*/ 	.short	0x0128


	//----- nvinfo : EIATTR_PARAM_CBANK
	.align		4
        /*00fc*/ 	.byte	0x04, 0x0a
        /*00fe*/ 	.short	(.L_2007 - .L_2006)
	.align		4
.L_2006:
        /*0100*/ 	.word	index@(.nv.constant0._ZN10layer_norm13ln_bwd_kernelINS_13Kernel_traitsIf13__nv_bfloat16S2_S2_fjLj768ELj1ELj4ELj1ELj16ENS_18Kernel_traits_baseILj768EfS2_S2_S2_fjLj128EEEEELb0ELb1ELb0ELb0EEEvNS_9BwdParamsE)
        /*0104*/ 	.short	0x0380
        /*0106*/ 	.short	0x0128


	//----- nvinfo : EIATTR_SW_WAR
	.align		4
.L_2007:
        /*0108*/ 	.byte	0x04, 0x36
        /*010a*/ 	.short	(.L_2009 - .L_2008)
.L_2008:
        /*010c*/ 	.word	0x00000008
.L_2009:


//--------------------- .nv.info._ZN10layer_norm13ln_bwd_kernelINS_13Kernel_traitsIf13__nv_bfloat16S2_S2_fjLj768ELj1ELj4ELj1ELj16ENS_18Kernel_traits_baseILj768EfS2_S2_S2_fjLj128EEEEELb0ELb1ELb0ELb1EEEvNS_9BwdParamsE --------------------------
	.section	.nv.info._ZN10layer_norm13ln_bwd_kernelINS_13Kernel_traitsIf13__nv_bfloat16S2_S2_fjLj768ELj1ELj4ELj1ELj16ENS_18Kernel_traits_baseILj768EfS2_S2_S2_fjLj128EEEEELb0ELb1ELb0ELb1EEEvNS_9BwdParamsE,"",@"SHT_CUDA_INFO"
	.sectionflags	@""
	.align	4


	//----- nvinfo : EIATTR_CUDA_API_VERSION
	.align		4
        /*0000*/ 	.byte	0x04, 0x37
        /*0002*/ 	.short	(.L_2011 - .L_2010)
.L_2010:
        /*0004*/ 	.word	0x00000082


	//----- nvinfo : EIATTR_KPARAM_INFO
	.align		4
.L_2011:
        /*0008*/ 	.byte	0x04, 0x17
        /*000a*/ 	.short	(.L_2013 - .L_2012)
.L_2012:
        /*000c*/ 	.word	0x00000000
        /*0010*/ 	.short	0x0000
        /*0012*/ 	.short	0x0000
        /*0014*/ 	.byte	0x00, 0xf0, 0xa1, 0x04


	//----- nvinfo : EIATTR_SPARSE_MMA_MASK
	.align		4
.L_2013:
        /*0018*/ 	.byte	0x03, 0x50
        /*001a*/ 	.short	0x0000


	//----- nvinfo : EIATTR_MAXREG_COUNT
	.align		4
        /*001c*/ 	.byte	0x03, 0x1b
        /*001e*/ 	.short	0x00ff


	//----- nvinfo : EIATTR_NUM_BARRIERS
	.align		4
        /*0020*/ 	.byte	0x02, 0x4c
        /*0022*/ 	.byte	0x01
	.zero		1


	//----- nvinfo : EIATTR_MERCURY_ISA_VERSION
	.align		4
        /*0024*/ 	.byte	0x03, 0x5f
        /*0026*/ 	.short	0x0101


	//----- nvinfo : EIATTR_COOP_GROUP_MASK_REGIDS
	.align		4
        /*0028*/ 	.byte	0x04, 0x29
        /*002a*/ 	.short	(.L_2015 - .L_2014)


	//   ....[0]....
.L_2014:
        /*002c*/ 	.word	0xffffffff


	//   ....[1]....
        /*0030*/ 	.word	0xffffffff


	//   ....[2]....
        /*0034*/ 	.word	0xffffffff


	//   ....[3]....
        /*0038*/ 	.word	0xffffffff


	//   ....[4]....
        /*003c*/ 	.word	0xffffffff


	//   ....[5]....
        /*0040*/ 	.word	0xffffffff


	//   ....[6]....
        /*0044*/ 	.word	0xffffffff


	//   ....[7]....
        /*0048*/ 	.word	0xffffffff


	//   ....[8]....
        /*004c*/ 	.word	0xffffffff


	//   ....[9]....
        /*0050*/ 	.word	0xffffffff


	//   ....[10]....
        /*0054*/ 	.word	0x05000055


	//   ....[11]....
        /*0058*/ 	.word	0x05000055


	//   ....[12]....
        /*005c*/ 	.word	0x05000055


	//   ....[13]....
        /*0060*/ 	.word	0x05000055


	//   ....[14]....
        /*0064*/ 	.word	0x05000055


	//   ....[15]....
        /*0068*/ 	.word	0x05000055


	//   ....[16]....
        /*006c*/ 	.word	0x05000055


	//   ....[17]....
        /*0070*/ 	.word	0x05000055


	//   ....[18]....
        /*0074*/ 	.word	0x05000055


	//   ....[19]....
        /*0078*/ 	.word	0x05000055


	//----- nvinfo : EIATTR_COOP_GROUP_INSTR_OFFSETS
	.align		4
.L_2015:
        /*007c*/ 	.byte	0x04, 0x28
        /*007e*/ 	.short	(.L_2017 - .L_2016)


	//   ....[0]....
.L_2016:
        /*0080*/ 	.word	0x000028e0


	//   ....[1]....
        /*0084*/ 	.word	0x000028f0


	//   ....[2]....
        /*0088*/ 	.word	0x00002920


	//   ....[3]....
        /*008c*/ 	.word	0x00002930


	//   ....[4]....
        /*0090*/ 	.word	0x00002960


	//   ....[5]....
        /*0094*/ 	.word	0x00002970


	//   ....[6]....
        /*0098*/ 	.word	0x000029a0


	//   ....[7]....
        /*009c*/ 	.word	0x000029b0


	//   ....[8]....
        /*00a0*/ 	.word	0x000029e0


	//   ....[9]....
        /*00a4*/ 	.word	0x000029f0


	//   ....[10]....
        /*00a8*/ 	.word	0x00007840


	//   ....[11]....
        /*00ac*/ 	.word	0x000078d0


	//   ....[12]....
        /*00b0*/ 	.word	0x00007940


	//   ....[13]....
        /*00b4*/ 	.word	0x000079a0


	//   ....[14]....
        /*00b8*/ 	.word	0x00007a10


	//   ....[15]....
        /*00bc*/ 	.word	0x00007a70


	//   ....[16]....
        /*00c0*/ 	.word	0x00007ae0


	//   ....[17]....
        /*00c4*/ 	.word	0x00007b40


	//   ....[18]....
        /*00c8*/ 	.word	0x00007bb0


	//   ....[19]....
        /*00cc*/ 	.word	0x00007c10


	//----- nvinfo : EIATTR_VRC_CTA_INIT_COUNT
	.align		4
.L_2017:
        /*00d0*/ 	.byte	0x02, 0x4a
	.zero		1
	.zero		1


	//----- nvinfo : EIATTR_EXIT_INSTR_OFFSETS
	.align		4
        /*00d4*/ 	.byte	0x04, 0x1c
        /*00d6*/ 	.short	(.L_2019 - .L_2018)


	//   ....[0]....
.L_2018:
        /*00d8*/ 	.word	0x000077d0


	//----- nvinfo : EIATTR_MAX_THREADS
	.align		4
.L_2019:
        /*00dc*/ 	.byte	0x04, 0x05
        /*00de*/ 	.short	(.L_2021 - .L_2020)
.L_2020:
        /*00e0*/ 	.word	0x00000080
        /*00e4*/ 	.word	0x00000001
        /*00e8*/ 	.word	0x00000001


	//----- nvinfo : EIATTR_CRS_STACK_SIZE
	.align		4
.L_2021:
        /*00ec*/ 	.byte	0x04, 0x1e
        /*00ee*/ 	.short	(.L_2023 - .L_2022)
.L_2022:
        /*00f0*/ 	.word	0x00000000


	//----- nvinfo : EIATTR_CBANK_PARAM_SIZE
	.align		4
.L_2023:
        /*00f4*/ 	.byte	0x03, 0x19
        /*00f6*/ 	.short	0x0128


	//----- nvinfo : EIATTR_PARAM_CBANK
	.align		4
        /*00f8*/ 	.byte	0x04, 0x0a
        /*00fa*/ 	.short	(.L_2025 - .L_2024)
	.align		4
.L_2024:
        /*00fc*/ 	.word	index@(.nv.constant0._ZN10layer_norm13ln_bwd_kernelINS_13Kernel_traitsIf13__nv_bfloat16S2_S2_fjLj768ELj1ELj4ELj1ELj16ENS_18Kernel_traits_baseILj768EfS2_S2_S2_fjLj128EEEEELb0ELb1ELb0ELb1EEEvNS_9BwdParamsE)
        /*0100*/ 	.short	0x0380
        /*0102*/ 	.short	0x0128


	//----- nvinfo : EIATTR_SW_WAR
	.align		4
.L_2025:
        /*0104*/ 	.byte	0x04, 0x36
        /*0106*/ 	.short	(.L_2027 - .L_2026)
.L_2026:
        /*0108*/ 	.word	0x00000008
.L_2027:


//--------------------- .nv.info._ZN10layer_norm13ln_bwd_kernelINS_13Kernel_traitsIf13__nv_bfloat16S2_S2_fjLj768ELj1ELj4ELj1ELj16ENS_18Kernel_traits_baseILj768EfS2_S2_S2_fjLj128EEEEELb0ELb1ELb1ELb0EEEvNS_9BwdParamsE --------------------------
	.section	.nv.info._ZN10layer_norm13ln_bwd_kernelINS_13Kernel_traitsIf13__nv_bfloat16S2_S2_fjLj768ELj1ELj4ELj1ELj16ENS_18Kernel_traits_baseILj768EfS2_S2_S2_fjLj128EEEEELb0ELb1ELb1ELb0EEEvNS_9BwdParamsE,"",@"SHT_CUDA_INFO"
	.sectionflags	@""
	.align	4


	//----- nvinfo : EIATTR_CUDA_API_VERSION
	.align		4
        /*0000*/ 	.byte	0x04, 0x37
        /*0002*/ 	.short	(.L_2029 - .L_2028)
.L_2028:
        /*0004*/ 	.word	0x00000082


	//----- nvinfo : EIATTR_KPARAM_INFO
	.align		4
.L_2029:
        /*0008*/ 	.byte	0x04, 0x17
        /*000a*/ 	.short	(.L_2031 - .L_2030)
.L_2030:
        /*000c*/ 	.word	0x00000000
        /*0010*/ 	.short	0x0000
        /*0012*/ 	.short	0x0000
        /*0014*/ 	.byte	0x00, 0xf0, 0xa1, 0x04


	//----- nvinfo : EIATTR_SPARSE_MMA_MASK
	.align		4
.L_2031:
        /*0018*/ 	.byte	0x03, 0x50
        /*001a*/ 	.short	0x0000


	//----- nvinfo : EIATTR_MAXREG_COUNT
	.align		4
        /*001c*/ 	.byte	0x03, 0x1b
        /*001e*/ 	.short	0x00ff


	//----- nvinfo : EIATTR_NUM_BARRIERS
	.align		4
        /*0020*/ 	.byte	0x02, 0x4c
        /*0022*/ 	.byte	0x01
	.zero		1


	//----- nvinfo : EIATTR_MERCURY_ISA_VERSION
	.align		4
        /*0024*/ 	.byte	0x03, 0x5f
        /*0026*/ 	.short	0x0101


	//----- nvinfo : EIATTR_COOP_GROUP_MASK_REGIDS
	.align		4
        /*0028*/ 	.byte	0x04, 0x29
        /*002a*/ 	.short	(.L_2033 - .L_2032)


	//   ....[0]....
.L_2032:
        /*002c*/ 	.word	0xffffffff


	//   ....[1]....
        /*0030*/ 	.word	0xffffffff


	//   ....[2]....
        /*0034*/ 	.word	0xffffffff


	//   ....[3]....
        /*0038*/ 	.word	0xffffffff


	//   ....[4]....
        /*003c*/ 	.word	0xffffffff


	//   ....[5]....
        /*0040*/ 	.word	0xffffffff


	//   ....[6]....
        /*0044*/ 	.word	0xffffffff


	//   ....[7]....
        /*0048*/ 	.word	0xffffffff


	//   ....[8]....
        /*004c*/ 	.word	0xffffffff


	//   ....[9]....
        /*0050*/ 	.word	0xffffffff


	//   ....[10]....
        /*0054*/ 	.word	0x050000d0


	//   ....[11]....
        /*0058*/ 	.word	0x050000d0


	//   ....[12]....
        /*005c*/ 	.word	0x050000d0


	//   ....[13]....
        /*0060*/ 	.word	0x050000d0


	//   ....[14]....
        /*0064*/ 	.word	0x050000d0


	//   ....[15]....
        /*0068*/ 	.word	0x050000d0


	//   ....[16]....
        /*006c*/ 	.word	0x050000d0


	//   ....[17]....
        /*0070*/ 	.word	0x050000d0


	//   ....[18]....
        /*0074*/ 	.word	0x050000d0


	//   ....[19]....
        /*0078*/ 	.word	0x050000d0


	//----- nvinfo : EIATTR_COOP_GROUP_INSTR_OFFSETS
	.align		4
.L_2033:
        /*007c*/ 	.byte	0x04, 0x28
        /*007e*/ 	.short	(.L_2035 - .L_2034)


	//   ....[0]....
.L_2034:
        /*0080*/ 	.word	0x00001d80


	//   ....[1]....
        /*0084*/ 	.word	0x00001d90


	//   ....[2]....
        /*0088*/ 	.word	0x00001dc0


	//   ....[3]....
        /*008c*/ 	.word	0x00001dd0


	//   ....[4]....
        /*0090*/ 	.word	0x00001e00


	//   ....[5]....
        /*0094*/ 	.word	0x00001e10


	//   ....[6]....
        /*0098*/ 	.word	0x00001e40


	//   ....[7]....
        /*009c*/ 	.word	0x00001e50


	//   ....[8]....
        /*00a0*/ 	.word	0x00001e80


	//   ....[9]....
        /*00a4*/ 	.word	0x00001e90


	//   ....[10]....
        /*00a8*/ 	.word	0x00008760


	//   ....[11]....
        /*00ac*/ 	.word	0x000087f0


	//   ....[12]....
        /*00b0*/ 	.word	0x00008860


	//   ....[13]....
        /*00b4*/ 	.word	0x000088c0


	//   ....[14]....
        /*00b8*/ 	.word	0x00008930


	//   ....[15]....
        /*00bc*/ 	.word	0x00008990


	//   ....[16]....
        /*00c0*/ 	.word	0x00008a00


	//   ....[17]....
        /*00c4*/ 	.word	0x00008a60


	//   ....[18]....
        /*00c8*/ 	.word	0x00008ad0


	//   ....[19]....
        /*00cc*/ 	.word	0x00008b30


	//----- nvinfo : EIATTR_VRC_CTA_INIT_COUNT
	.align		4
.L_2035:
        /*00d0*/ 	.byte	0x02, 0x4a
	.zero		1
	.zero		1


	//----- nvinfo : EIATTR_EXIT_INSTR_OFFSETS
	.align		4
        /*00d4*/ 	.byte	0x04, 0x1c
        /*00d6*/ 	.short	(.L_2037 - .L_2036)


	//   ....[0]....
.L_2036:
        /*00d8*/ 	.word	0x00008670


	//   ....[1]....
        /*00dc*/ 	.word	0x000086f0


	//----- nvinfo : EIATTR_MAX_THREADS
	.align		4
.L_2037:
        /*00e0*/ 	.byte	0x04, 0x05
        /*00e2*/ 	.short	(.L_2039 - .L_2038)
.L_2038:
        /*00e4*/ 	.word	0x00000080
        /*00e8*/ 	.word	0x00000001
        /*00ec*/ 	.word	0x00000001


	//----- nvinfo : EIATTR_CRS_STACK_SIZE
	.align		4
.L_2039:
        /*00f0*/ 	.byte	0x04, 0x1e
        /*00f2*/ 	.short	(.L_2041 - .L_2040)
.L_2040:
        /*00f4*/ 	.word	0x00000000


	//----- nvinfo : EIATTR_CBANK_PARAM_SIZE
	.align		4
.L_2041:
        /*00f8*/ 	.byte	0x03, 0x19
        /*00fa*/ 	.short	0x0128


	//----- nvinfo : EIATTR_PARAM_CBANK
	.align		4
        /*00fc*/ 	.byte	0x04, 0x0a
        /*00fe*/ 	.short	(.L_2043 - .L_2042)
	.align		4
.L_2042:
        /*0100*/ 	.word	index@(.nv.constant0._ZN10layer_norm13ln_bwd_kernelINS_13Kernel_traitsIf13__nv_bfloat16S2_S2_fjLj768ELj1ELj4ELj1ELj16ENS_18Kernel_traits_baseILj768EfS2_S2_S2_fjLj128EEEEELb0ELb1ELb1ELb0EEEvNS_9BwdParamsE)
        /*0104*/ 	.short	0x0380
        /*0106*/ 	.short	0x0128


	//----- nvinfo : EIATTR_SW_WAR
	.align		4
.L_2043:
        /*0108*/ 	.byte	0x04, 0x36
        /*010a*/ 	.short	(.L_2045 - .L_2044)
.L_2044:
        /*010c*/ 	.word	0x00000008
.L_2045:


//--------------------- .nv.info._ZN10layer_norm13ln_bwd_kernelINS_13Kernel_traitsIf13__nv_bfloat16S2_S2_fjLj768ELj1ELj4ELj1ELj16ENS_18Kernel_traits_baseILj768EfS2_S2_S2_fjLj128EEEEELb0ELb1ELb1ELb1EEEvNS_9BwdParamsE --------------------------
	.section	.nv.info._ZN10layer_norm13ln_bwd_kernelINS_13Kernel_traitsIf13__nv_bfloat16S2_S2_fjLj768ELj1ELj4ELj1ELj16ENS_18Kernel_traits_baseILj768EfS2_S2_S2_fjLj128EEEEELb0ELb1ELb1ELb1EEEvNS_9BwdParamsE,"",@"SHT_CUDA_INFO"
	.sectionflags	@""
	.align	4


	//----- nvinfo : EIATTR_CUDA_API_VERSION
	.align		4
        /*0000*/ 	.byte	0x04, 0x37
        /*0002*/ 	.short	(.L_2047 - .L_2046)
.L_2046:
        /*0004*/ 	.word	0x00000082


	//----- nvinfo : EIATTR_KPARAM_INFO
	.align		4
.L_2047:
        /*0008*/ 	.byte	0x04, 0x17
        /*000a*/ 	.short	(.L_2049 - .L_2048)
.L_2048:
        /*000c*/ 	.word	0x00000000
        /*0010*/ 	.short	0x0000
        /*0012*/ 	.short	0x0000
        /*0014*/ 	.byte	0x00, 0xf0, 0xa1, 0x04


	//----- nvinfo : EIATTR_SPARSE_MMA_MASK
	.align		4
.L_2049:
        /*0018*/ 	.byte	0x03, 0x50
        /*001a*/ 	.short	0x0000


	//----- nvinfo : EIATTR_MAXREG_COUNT
	.align		4
        /*001c*/ 	.byte	0x03, 0x1b
        /*001e*/ 	.short	0x00ff


	//----- nvinfo : EIATTR_NUM_BARRIERS
	.align		4
        /*0020*/ 	.byte	0x02, 0x4c
        /*0022*/ 	.byte	0x01
	.zero		1


	//----- nvinfo : EIATTR_MERCURY_ISA_VERSION
	.align		4
        /*0024*/ 	.byte	0x03, 0x5f
        /*0026*/ 	.short	0x0101


	//----- nvinfo : EIATTR_COOP_GROUP_MASK_REGIDS
	.align		4
        /*0028*/ 	.byte	0x04, 0x29
        /*002a*/ 	.short	(.L_2051 - .L_2050)


	//   ....[0]....
.L_2050:
        /*002c*/ 	.word	0xffffffff


	//   ....[1]....
        /*0030*/ 	.word	0xffffffff


	//   ....[2]....
        /*0034*/ 	.word	0xffffffff


	//   ....[3]....
        /*0038*/ 	.word	0xffffffff


	//   ....[4]....
        /*003c*/ 	.word	0xffffffff


	//   ....[5]....
        /*0040*/ 	.word	0xffffffff


	//   ....[6]....
        /*0044*/ 	.word	0xffffffff


	//   ....[7]....
        /*0048*/ 	.word	0xffffffff


	//   ....[8]....
        /*004c*/ 	.word	0xffffffff


	//   ....[9]....
        /*0050*/ 	.word	0xffffffff


	//   ....[10]....
        /*0054*/ 	.word	0x050000d2


	//   ....[11]....
        /*0058*/ 	.word	0x050000d2


	//   ....[12]....
        /*005c*/ 	.word	0x050000d2


	//   ....[13]....
        /*0060*/ 	.word	0x050000d2


	//   ....[14]....
        /*0064*/ 	.word	0x050000d2


	//   ....[15]....
        /*0068*/ 	.word	0x050000d2


	//   ....[16]....
        /*006c*/ 	.word	0x050000d2


	//   ....[17]....
        /*0070*/ 	.word	0x050000d2


	//   ....[18]....
        /*0074*/ 	.word	0x050000d2


	//   ....[19]....
        /*0078*/ 	.word	0x050000d2


	//----- nvinfo : EIATTR_COOP_GROUP_INSTR_OFFSETS
	.align		4
.L_2051:
        /*007c*/ 	.byte	0x04, 0x28
        /*007e*/ 	.short	(.L_2053 - .L_2052)


	//   ....[0]....
.L_2052:
        /*0080*/ 	.word	0x000018a0


	//   ....[1]....
        /*0084*/ 	.word	0x000018b0


	//   ....[2]....
        /*0088*/ 	.word	0x000018e0


	//   ....[3]....
        /*008c*/ 	.word	0x000018f0


	//   ....[4]....
        /*0090*/ 	.word	0x00001920


	//   ....[5]....
        /*0094*/ 	.word	0x00001930


	//   ....[6]....
        /*0098*/ 	.word	0x00001960


	//   ....[7]....
        /*009c*/ 	.word	0x00001970


	//   ....[8]....
        /*00a0*/ 	.word	0x000019a0


	//   ....[9]....
        /*00a4*/ 	.word	0x000019b0


	//   ....[10]....
        /*00a8*/ 	.word	0x00007ba0


	//   ....[11]....
        /*00ac*/ 	.word	0x00007c30


	//   ....[12]....
        /*00b0*/ 	.word	0x00007ca0


	//   ....[13]....
        /*00b4*/ 	.word	0x00007d00


	//   ....[14]....
        /*00b8*/ 	.word	0x00007d70


	//   ....[15]....
        /*00bc*/ 	.word	0x00007dd0


	//   ....[16]....
        /*00c0*/ 	.word	0x00007e40


	//   ....[17]....
        /*00c4*/ 	.word	0x00007ea0


	//   ....[18]....
        /*00c8*/ 	.word	0x00007f10


	//   ....[19]....
        /*00cc*/ 	.word	0x00007f60


	//----- nvinfo : EIATTR_VRC_CTA_INIT_COUNT
	.align		4
.L_2053:
        /*00d0*/ 	.byte	0x02, 0x4a
	.zero		1
	.zero		1


	//----- nvinfo : EIATTR_EXIT_INSTR_OFFSETS
	.align		4
        /*00d4*/ 	.byte	0x04, 0x1c
        /*00d6*/ 	.short	(.L_2055 - .L_2054)


	//   ....[0]....
.L_2054:
        /*00d8*/ 	.word	0x00007b30


	//----- nvinfo : EIATTR_MAX_THREADS
	.align		4
.L_2055:
        /*00dc*/ 	.byte	0x04, 0x05
        /*00de*/ 	.short	(.L_2057 - .L_2056)
.L_2056:
        /*00e0*/ 	.word	0x00000080
        /*00e4*/ 	.word	0x00000001
        /*00e8*/ 	.word	0x00000001


	//----- nvinfo : EIATTR_CRS_STACK_SIZE
	.align		4
.L_2057:
        /*00ec*/ 	.byte	0x04, 0x1e
        /*00ee*/ 	.short	(.L_2059 - .L_2058)
.L_2058:
        /*00f0*/ 	.word	0x00000000


	//----- nvinfo : EIATTR_CBANK_PARAM_SIZE
	.align		4
.L_2059:
        /*00f4*/ 	.byte	0x03, 0x19
        /*00f6*/ 	.short	0x0128


	//----- nvinfo : EIATTR_PARAM_CBANK
	.align		4
        /*00f8*/ 	.byte	0x04, 0x0a
        /*00fa*/ 	.short	(.L_2061 - .L_2060)
	.align		4
.L_2060:
        /*00fc*/ 	.word	index@(.nv.constant0._ZN10layer_norm13ln_bwd_kernelINS_13Kernel_traitsIf13__nv_bfloat16S2_S2_fjLj768ELj1ELj4ELj1ELj16ENS_18Kernel_traits_baseILj768EfS2_S2_S2_fjLj128EEEEELb0ELb1ELb1ELb1EEEvNS_9BwdParamsE)
        /*0100*/ 	.short	0x0380
        /*0102*/ 	.short	0x0128


	//----- nvinfo : EIATTR_SW_WAR
	.align		4
.L_2061:
        /*0104*/ 	.byte	0x04, 0x36
        /*0106*/ 	.short	(.L_2063 - .L_2062)
.L_2062:
        /*0108*/ 	.word	0x00000008
.L_2063:


//--------------------- .nv.info._ZN10layer_norm13ln_bwd_kernelINS_13Kernel_traitsIf13__nv_bfloat16S2_S2_fjLj768ELj1ELj4ELj1ELj16ENS_18Kernel_traits_baseILj768EfS2_S2_S2_fjLj128EEEEELb1ELb0ELb0ELb0EEEvNS_9BwdParamsE --------------------------
	.section	.nv.info._ZN10layer_norm13ln_bwd_kernelINS_13Kernel_traitsIf13__nv_bfloat16S2_S2_fjLj768ELj1ELj4ELj1ELj16ENS_18Kernel_traits_baseILj768EfS2_S2_S2_fjLj128EEEEELb1ELb0ELb0ELb0EEEvNS_9BwdParamsE,"",@"SHT_CUDA_INFO"
	.sectionflags	@""
	.align	4


	//----- nvinfo : EIATTR_CUDA_API_VERSION
	.align		4
        /*0000*/ 	.byte	0x04, 0x37
        /*0002*/ 	.short	(.L_2065 - .L_2064)
.L_2064:
        /*0004*/ 	.word	0x00000082


	//----- nvinfo : EIATTR_KPARAM_INFO
	.align		4
.L_2065:
        /*0008*/ 	.byte	0x04, 0x17
        /*000a*/ 	.short	(.L_2067 - .L_2066)
.L_2066:
        /*000c*/ 	.word	0x00000000
        /*0010*/ 	.short	0x0000
        /*0012*/ 	.short	0x0000
        /*0014*/ 	.byte	0x00, 0xf0, 0xa1, 0x04


	//----- nvinfo : EIATTR_SPARSE_MMA_MASK
	.align		4
.L_2067:
        /*0018*/ 	.byte	0x03, 0x50
        /*001a*/ 	.short	0x0000


	//----- nvinfo : EIATTR_MAXREG_COUNT
	.align		4
        /*001c*/ 	.byte	0x03, 0x1b
        /*001e*/ 	.short	0x00ff


	//----- nvinfo : EIATTR_NUM_BARRIERS
	.align		4
        /*0020*/ 	.byte	0x02, 0x4c
        /*0022*/ 	.byte	0x01
	.zero		1


	//----- nvinfo : EIATTR_MERCURY_ISA_VERSION
	.align		4
        /*0024*/ 	.byte	0x03, 0x5f
        /*0026*/ 	.short	0x0101


	//----- nvinfo : EIATTR_COOP_GROUP_MASK_REGIDS
	.align		4
        /*0028*/ 	.byte	0x04, 0x29
        /*002a*/ 	.short	(.L_2069 - .L_2068)


	//   ....[0]....
.L_2068:
        /*002c*/ 	.word	0xffffffff


	//   ....[1]....
        /*0030*/ 	.word	0xffffffff


	//   ....[2]....
        /*0034*/ 	.word	0xffffffff


	//   ....[3]....
        /*0038*/ 	.word	0xffffffff


	//   ....[4]....
        /*003c*/ 	.word	0xffffffff


	//   ....[5]....
        /*0040*/ 	.word	0xffffffff


	//   ....[6]....
        /*0044*/ 	.word	0xffffffff


	//   ....[7]....
        /*0048*/ 	.word	0xffffffff


	//   ....[8]....
        /*004c*/ 	.word	0xffffffff


	//   ....[9]....
        /*0050*/ 	.word	0xffffffff


	//   ....[10]....
        /*0054*/ 	.word	0x05000095


	//   ....[11]....
        /*0058*/ 	.word	0x05000095


	//   ....[12]....
        /*005c*/ 	.word	0x05000095


	//   ....[13]....
        /*0060*/ 	.word	0x05000095


	//   ....[14]....
        /*0064*/ 	.word	0x05000095


	//   ....[15]....
        /*0068*/ 	.word	0x05000095


	//   ....[16]....
        /*006c*/ 	.word	0x05000095


	//   ....[17]....
        /*0070*/ 	.word	0x05000095


	//   ....[18]....
        /*0074*/ 	.word	0x05000095


	//   ....[19]....
        /*0078*/ 	.word	0x05000095


	//----- nvinfo : EIATTR_COOP_GROUP_INSTR_OFFSETS
	.align		4
.L_2069:
        /*007c*/ 	.byte	0x04, 0x28
        /*007e*/ 	.short	(.L_2071 - .L_2070)


	//   ....[0]....
.L_2070:
        /*0080*/ 	.word	0x000019f0


	//   ....[1]....
        /*0084*/ 	.word	0x00001a00


	//   ....[2]....
        /*0088*/ 	.word	0x00001a30


	//   ....[3]....
        /*008c*/ 	.word	0x00001a40


	//   ....[4]....
        /*0090*/ 	.word	0x00001a70


	//   ....[5]....
        /*0094*/ 	.word	0x00001a80


	//   ....[6]....
        /*0098*/ 	.word	0x00001ab0


	//   ....[7]....
        /*009c*/ 	.word	0x00001ac0


	//   ....[8]....
        /*00a0*/ 	.word	0x00001af0


	//   ....[9]....
        /*00a4*/ 	.word	0x00001b00


	//   ....[10]....
        /*00a8*/ 	.word	0x00006290


	//   ....[11]....
        /*00ac*/ 	.word	0x00006320


	//   ....[12]....
        /*00b0*/ 	.word	0x00006390


	//   ....[13]....
        /*00b4*/ 	.word	0x000063f0


	//   ....[14]....
        /*00b8*/ 	.word	0x00006460


	//   ....[15]....
        /*00bc*/ 	.word	0x000064c0


	//   ....[16]....
        /*00c0*/ 	.word	0x00006530


	//   ....[17]....
        /*00c4*/ 	.word	0x00006590


	//   ....[18]....
        /*00c8*/ 	.word	0x00006600


	//   ....[19]....
        /*00cc*/ 	.word	0x00006660


	//----- nvinfo : EIATTR_VRC_CTA_INIT_COUNT
	.align		4
.L_2071:
        /*00d0*/ 	.byte	0x02, 0x4a
	.zero		1
	.zero		1


	//----- nvinfo : EIATTR_EXIT_INSTR_OFFSETS
	.align		4
        /*00d4*/ 	.byte	0x04, 0x1c
        /*00d6*/ 	.short	(.L_2073 - .L_2072)


	//   ....[0]....
.L_2072:
        /*00d8*/ 	.word	0x000061f0


	//   ....[1]....
        /*00dc*/ 	.word	0x00006220


	//----- nvinfo : EIATTR_MAX_THREADS
	.align		4
.L_2073:
        /*00e0*/ 	.byte	0x04, 0x05
        /*00e2*/ 	.short	(.L_2075 - .L_2074)
.L_2074:
        /*00e4*/ 	.word	0x00000080
        /*00e8*/ 	.word	0x00000001
        /*00ec*/ 	.word	0x00000001


	//----- nvinfo : EIATTR_CRS_STACK_SIZE
	.align		4
.L_2075:
        /*00f0*/ 	.byte	0x04, 0x1e
        /*00f2*/ 	.short	(.L_2077 - .L_2076)
.L_2076:
        /*00f4*/ 	.word	0x00000000


	//----- nvinfo : EIATTR_CBANK_PARAM_SIZE
	.align		4
.L_2077:
        /*00f8*/ 	.byte	0x03, 0x19
        /*00fa*/ 	.short	0x0128


	//----- nvinfo : EIATTR_PARAM_CBANK
	.align		4
        /*00fc*/ 	.byte	0x04, 0x0a
        /*00fe*/ 	.short	(.L_2079 - .L_2078)
	.align		4
.L_2078:
        /*0100*/ 	.word	index@(.nv.constant0._ZN10layer_norm13ln_bwd_kernelINS_13Kernel_traitsIf13__nv_bfloat16S2_S2_fjLj768ELj1ELj4ELj1ELj16ENS_18Kernel_traits_baseILj768EfS2_S2_S2_fjLj128EEEEELb1ELb0ELb0ELb0EEEvNS_9BwdParamsE)
        /*0104*/ 	.short	0x0380
        /*0106*/ 	.short	0x0128


	//----- nvinfo : EIATTR_SW_WAR
	.align		4
.L_2079:
        /*0108*/ 	.byte	0x04, 0x36
        /*010a*/ 	.short	(.L_2081 - .L_2080)
.L_2080:
        /*010c*/ 	.word	0x00000008
.L_2081:


//--------------------- .nv.info._ZN10layer_norm13ln_bwd_kernelINS_13Kernel_traitsIf13__nv_bfloat16S2_S2_fjLj768ELj1ELj4ELj1ELj16ENS_18Kernel_traits_baseILj768EfS2_S2_S2_fjLj128EEEEELb1ELb0ELb0ELb1EEEvNS_9BwdParamsE --------------------------
	.section	.nv.info._ZN10layer_norm13ln_bwd_kernelINS_13Kernel_traitsIf13__nv_bfloat16S2_S2_fjLj768ELj1ELj4ELj1ELj16ENS_18Kernel_traits_baseILj768EfS2_S2_S2_fjLj128EEEEELb1ELb0ELb0ELb1EEEvNS_9BwdParamsE,"",@"SHT_CUDA_INFO"
	.sectionflags	@""
	.align	4


	//----- nvinfo : EIATTR_CUDA_API_VERSION
	.align		4
        /*0000*/ 	.byte	0x04, 0x37
        /*0002*/ 	.short	(.L_2083 - .L_2082)
.L_2082:
        /*0004*/ 	.word	0x00000082


	//----- nvinfo : EIATTR_KPARAM_INFO
	.align		4
.L_2083:
        /*0008*/ 	.byte	0x04, 0x17
        /*000a*/ 	.short	(.L_2085 - .L_2084)
.L_2084:
        /*000c*/ 	.word	0x00000000
        /*0010*/ 	.short	0x0000
        /*0012*/ 	.short	0x0000
        /*0014*/ 	.byte	0x00, 0xf0, 0xa1, 0x04


	//----- nvinfo : EIATTR_SPARSE_MMA_MASK
	.align		4
.L_2085:
        /*0018*/ 	.byte	0x03, 0x50
        /*001a*/ 	.short	0x0000


	//----- nvinfo : EIATTR_MAXREG_COUNT
	.align		4
        /*001c*/ 	.byte	0x03, 0x1b
        /*001e*/ 	.short	0x00ff


	//----- nvinfo : EIATTR_NUM_BARRIERS
	.align		4
        /*0020*/ 	.byte	0x02, 0x4c
        /*0022*/ 	.byte	0x01
	.zero		1


	//----- nvinfo : EIATTR_MERCURY_ISA_VERSION
	.align		4
        /*0024*/ 	.byte	0x03, 0x5f
        /*0026*/ 	.short	0x0101


	//----- nvinfo : EIATTR_COOP_GROUP_MASK_REGIDS
	.align		4
        /*0028*/ 	.byte	0x04, 0x29
        /*002a*/ 	.short	(.L_2087 - .L_2086)


	//   ....[0]....
.L_2086:
        /*002c*/ 	.word	0xffffffff


	//   ....[1]....
        /*0030*/ 	.word	0xffffffff


	//   ....[2]....
        /*0034*/ 	.word	0xffffffff


	//   ....[3]....
        /*0038*/ 	.word	0xffffffff


	//   ....[4]....
        /*003c*/ 	.word	0xffffffff


	//   ....[5]....
        /*0040*/ 	.word	0xffffffff


	//   ....[6]....
        /*0044*/ 	.word	0xffffffff


	//   ....[7]....
        /*0048*/ 	.word	0xffffffff


	//   ....[8]....
        /*004c*/ 	.word	0xffffffff


	//   ....[9]....
        /*0050*/ 	.word	0xffffffff


	//   ....[10]....
        /*0054*/ 	.word	0x0500008b


	//   ....[11]....
        /*0058*/ 	.word	0x0500008b


	//   ....[12]....
        /*005c*/ 	.word	0x0500008b


	//   ....[13]....
        /*0060*/ 	.word	0x0500008b


	//   ....[14]....
        /*0064*/ 	.word	0x0500008b


	//   ....[15]....
        /*0068*/ 	.word	0x0500008b


	//   ....[16]....
        /*006c*/ 	.word	0x0500008b


	//   ....[17]....
        /*0070*/ 	.word	0x0500008b


	//   ....[18]....
        /*0074*/ 	.word	0x0500008b


	//   ....[19]....
        /*0078*/ 	.word	0x0500008b


	//----- nvinfo : EIATTR_COOP_GROUP_INSTR_OFFSETS
	.align		4
.L_2087:
        /*007c*/ 	.byte	0x04, 0x28
        /*007e*/ 	.short	(.L_2089 - .L_2088)


	//   ....[0]....
.L_2088:
        /*0080*/ 	.word	0x000027d0


	//   ....[1]....
        /*0084*/ 	.word	0x000027e0


	//   ....[2]....
        /*0088*/ 	.word	0x00002810


	//   ....[3]....
        /*008c*/ 	.word	0x00002820


	//   ....[4]....
        /*0090*/ 	.word	0x00002850


	//   ....[5]....
        /*0094*/ 	.word	0x00002860


	//   ....[6]....
        /*0098*/ 	.word	0x00002890


	//   ....[7]....
        /*009c*/ 	.word	0x000028a0


	//   ....[8]....
        /*00a0*/ 	.word	0x000028d0


	//   ....[9]....
        /*00a4*/ 	.word	0x000028e0


	//   ....[10]....
        /*00a8*/ 	.word	0x00006aa0


	//   ....[11]....
        /*00ac*/ 	.word	0x00006b30


	//   ....[12]....
        /*00b0*/ 	.word	0x00006ba0


	//   ....[13]....
        /*00b4*/ 	.word	0x00006c00


	//   ....[14]....
        /*00b8*/ 	.word	0x00006c70


	//   ....[15]....
        /*00bc*/ 	.word	0x00006cd0


	//   ....[16]....
        /*00c0*/ 	.word	0x00006d40


	//   ....[17]....
        /*00c4*/ 	.word	0x00006da0


	//   ....[18]....
        /*00c8*/ 	.word	0x00006e10


	//   ....[19]....
        /*00cc*/ 	.word	0x00006e70


	//----- nvinfo : EIATTR_VRC_CTA_INIT_COUNT
	.align		4
.L_2089:
        /*00d0*/ 	.byte	0x02, 0x4a
	.zero		1
	.zero		1


	//----- nvinfo : EIATTR_EXIT_INSTR_OFFSETS
	.align		4
        /*00d4*/ 	.byte	0x04, 0x1c
        /*00d6*/ 	.short	(.L_2091 - .L_2090)


	//   ....[0]....
.L_2090:
        /*00d8*/ 	.word	0x00006a30


	//----- nvinfo : EIATTR_MAX_THREADS
	.align		4
.L_2091:
        /*00dc*/ 	.byte	0x04, 0x05
        /*00de*/ 	.short	(.L_2093 - .L_2092)
.L_2092:
        /*00e0*/ 	.word	0x00000080
        /*00e4*/ 	.word	0x00000001
        /*00e8*/ 	.word	0x00000001


	//----- nvinfo : EIATTR_CRS_STACK_SIZE
	.align		4
.L_2093:
        /*00ec*/ 	.byte	0x04, 0x1e
        /*00ee*/ 	.short	(.L_2095 - .L_2094)
.L_2094:
        /*00f0*/ 	.word	0x00000000


	//----- nvinfo : EIATTR_CBANK_PARAM_SIZE
	.align		4
.L_2095:
        /*00f4*/ 	.byte	0x03, 0x19
        /*00f6*/ 	.short	0x0128


	//----- nvinfo : EIATTR_PARAM_CBANK
	.align		4
        /*00f8*/ 	.byte	0x04, 0x0a
        /*00fa*/ 	.short	(.L_2097 - .L_2096)
	.align		4
.L_2096:
        /*00fc*/ 	.word	index@(.nv.constant0._ZN10layer_norm13ln_bwd_kernelINS_13Kernel_traitsIf13__nv_bfloat16S2_S2_fjLj768ELj1ELj4ELj1ELj16ENS_18Kernel_traits_baseILj768EfS2_S2_S2_fjLj128EEEEELb1ELb0ELb0ELb1EEEvNS_9BwdParamsE)
        /*0100*/ 	.short	0x0380
        /*0102*/ 	.short	0x0128


	//----- nvinfo : EIATTR_SW_WAR
	.align		4
.L_2097:
        /*0104*/ 	.byte	0x04, 0x36
        /*0106*/ 	.short	(.L_2099 - .L_2098)
.L_2098:
        /*0108*/ 	.word	0x00000008
.L_2099:


//--------------------- .nv.info._ZN10layer_norm22ln_bwd_finalize_kernelINS_22Kernel_traits_finalizeILj768Ef13__nv_bfloat16S2_S2_fjLb0ELj1024ELj4ENS_18Kernel_traits_baseILj768EfS2_S2_S2_fjLj1024EEEEELb0ELb0EEEvNS_9BwdParamsE --------------------------
	.section	.nv.info._ZN10layer_norm22ln_bwd_finalize_kernelINS_22Kernel_traits_finalizeILj768Ef13__nv_bfloat16S2_S2_fjLb0ELj1024ELj4ENS_18Kernel_traits_baseILj768EfS2_S2_S2_fjLj1024EEEEELb0ELb0EEEvNS_9BwdParamsE,"",@"SHT_CUDA_INFO"
	.sectionflags	@""
	.align	4


	//----- nvinfo : EIATTR_CUDA_API_VERSION
	.align		4
        /*0000*/ 	.byte	0x04, 0x37
        /*0002*/ 	.short	(.L_2101 - .L_2100)
.L_2100:
        /*0004*/ 	.word	0x00000082


	//----- nvinfo : EIATTR_KPARAM_INFO
	.align		4
.L_2101:
        /*0008*/ 	.byte	0x04, 0x17
        /*000a*/ 	.short	(.L_2103 - .L_2102)
.L_2102:
        /*000c*/ 	.word	0x00000000
        /*0010*/ 	.short	0x0000
        /*0012*/ 	.short	0x0000
        /*0014*/ 	.byte	0x00, 0xf0, 0xa1, 0x04


	//----- nvinfo : EIATTR_SPARSE_MMA_MASK
	.align		4
.L_2103:
        /*0018*/ 	.byte	0x03, 0x50
        /*001a*/ 	.short	0x0000


	//----- nvinfo : EIATTR_MAXREG_COUNT
	.align		4
        /*001c*/ 	.byte	0x03, 0x1b
        /*001e*/ 	.short	0x0040


	//----- nvinfo : EIATTR_NUM_BARRIERS
	.align		4
        /*0020*/ 	.byte	0x02, 0x4c
        /*0022*/ 	.byte	0x01
	.zero		1


	//----- nvinfo : EIATTR_MERCURY_ISA_VERSION
	.align		4
        /*0024*/ 	.byte	0x03, 0x5f
        /*0026*/ 	.short	0x0101


	//----- nvinfo : EIATTR_COOP_GROUP_MASK_REGIDS
	.align		4
        /*0028*/ 	.byte	0x04, 0x29
        /*002a*/ 	.short	(.L_2105 - .L_2104)


	//   ....[0]....
.L_2104:
        /*002c*/ 	.word	0xffffffff


	//   ....[1]....
        /*0030*/ 	.word	0xffffffff


	//   ....[2]....
        /*0034*/ 	.word	0xffffffff


	//   ....[3]....
        /*0038*/ 	.word	0xffffffff


	//   ....[4]....
        /*003c*/ 	.word	0xffffffff


	//   ....[5]....
        /*0040*/ 	.word	0xffffffff


	//   ....[6]....
        /*0044*/ 	.word	0xffffffff


	//   ....[7]....
        /*0048*/ 	.word	0xffffffff


	//   ....[8]....
        /*004c*/ 	.word	0xffffffff


	//   ....[9]....
        /*0050*/ 	.word	0xffffffff


	//----- nvinfo : EIATTR_COOP_GROUP_INSTR_OFFSETS
	.align		4
.L_2105:
        /*0054*/ 	.byte	0x04, 0x28
        /*0056*/ 	.short	(.L_2107 - .L_2106)


	//   ....[0]....
.L_2106:
        /*0058*/ 	.word	0x00001550


	//   ....[1]....
        /*005c*/ 	.word	0x00001560


	//   ....[2]....
        /*0060*/ 	.word	0x00001590


	//   ....[3]....
        /*0064*/ 	.word	0x000015a0


	//   ....[4]....
        /*0068*/ 	.word	0x000015d0


	//   ....[5]....
        /*006c*/ 	.word	0x000015e0


	//   ....[6]....
        /*0070*/ 	.word	0x00001610


	//   ....[7]....
        /*0074*/ 	.word	0x00001630


	//   ....[8]....
        /*0078*/ 	.word	0x00001680


	//   ....[9]....
        /*007c*/ 	.word	0x00001690


	//----- nvinfo : EIATTR_VRC_CTA_INIT_COUNT
	.align		4
.L_2107:
        /*0080*/ 	.byte	0x02, 0x4a
	.zero		1
	.zero		1


	//----- nvinfo : EIATTR_EXIT_INSTR_OFFSETS
	.align		4
        /*0084*/ 	.byte	0x04, 0x1c
        /*0086*/ 	.short	(.L_2109 - .L_2108)


	//   ....[0]....
.L_2108:
        /*0088*/ 	.word	0x00000060


	//   ....[1]....
        /*008c*/ 	.word	0x000016f0


	//   ....[2]....
        /*0090*/ 	.word	0x00001720


	//   ....[3]....
        /*0094*/ 	.word	0x000017c0


	//----- nvinfo : EIATTR_MAX_THREADS
	.align		4
.L_2109:
        /*0098*/ 	.byte	0x04, 0x05
        /*009a*/ 	.short	(.L_2111 - .L_2110)
.L_2110:
        /*009c*/ 	.word	0x00000400
        /*00a0*/ 	.word	0x00000001
        /*00a4*/ 	.word	0x00000001


	//----- nvinfo : EIATTR_CRS_STACK_SIZE
	.align		4
.L_2111:
        /*00a8*/ 	.byte	0x04, 0x1e
        /*00aa*/ 	.short	(.L_2113 - .L_2112)
.L_2112:
        /*00ac*/ 	.word	0x00000000


	//----- nvinfo : EIATTR_CBANK_PARAM_SIZE
	.align		4
.L_2113:
        /*00b0*/ 	.byte	0x03, 0x19
        /*00b2*/ 	.short	0x0128


	//----- nvinfo : EIATTR_PARAM_CBANK
	.align		4
        /*00b4*/ 	.byte	0x04, 0x0a
        /*00b6*/ 	.short	(.L_2115 - .L_2114)
	.align		4
.L_2114:
        /*00b8*/ 	.word	index@(.nv.constant0._ZN10layer_norm22ln_bwd_finalize_kernelINS_22Kernel_traits_finalizeILj768Ef13__nv_bfloat16S2_S2_fjLb0ELj1024ELj4ENS_18Kernel_traits_baseILj768EfS2_S2_S2_fjLj1024EEEEELb0ELb0EEEvNS_9BwdParamsE)
        /*00bc*/ 	.short	0x0380
        /*00be*/ 	.short	0x0128


	//----- nvinfo : EIATTR_SW_WAR
	.align		4
.L_2115:
        /*00c0*/ 	.byte	0x04, 0x36
        /*00c2*/ 	.short	(.L_2117 - .L_2116)
.L_2116:
        /*00c4*/ 	.word	0x00000008
.L_2117:


//--------------------- .nv.info._ZN10layer_norm13ln_bwd_kernelINS_13Kernel_traitsIf13__nv_bfloat16S2_S2_fjLj768ELj1ELj4ELj1ELj16ENS_18Kernel_traits_baseILj768EfS2_S2_S2_fjLj128EEEEELb1ELb0ELb1ELb0EEEvNS_9BwdParamsE --------------------------
	.section	.nv.info._ZN10layer_norm13ln_bwd_kernelINS_13Kernel_traitsIf13__nv_bfloat16S2_S2_fjLj768ELj1ELj4ELj1ELj16ENS_18Kernel_traits_baseILj768EfS2_S2_S2_fjLj128EEEEELb1ELb0ELb1ELb0EEEvNS_9BwdParamsE,"",@"SHT_CUDA_INFO"
	.sectionflags	@""
	.align	4


	//----- nvinfo : EIATTR_CUDA_API_VERSION
	.align		4
        /*0000*/ 	.byte	0x04, 0x37
        /*0002*/ 	.short	(.L_2119 - .L_2118)
.L_2118:
        /*0004*/ 	.word	0x00000082


	//----- nvinfo : EIATTR_KPARAM_INFO
	.align		4
.L_2119:
        /*0008*/ 	.byte	0x04, 0x17
        /*000a*/ 	.short	(.L_2121 - .L_2120)
.L_2120:
        /*000c*/ 	.word	0x00000000
        /*0010*/ 	.short	0x0000
        /*0012*/ 	.short	0x0000
        /*0014*/ 	.byte	0x00, 0xf0, 0xa1, 0x04


	//----- nvinfo : EIATTR_SPARSE_MMA_MASK
	.align		4
.L_2121:
        /*0018*/ 	.byte	0x03, 0x50
        /*001a*/ 	.short	0x0000


	//----- nvinfo : EIATTR_MAXREG_COUNT
	.align		4
        /*001c*/ 	.byte	0x03, 0x1b
        /*001e*/ 	.short	0x00ff


	//----- nvinfo : EIATTR_NUM_BARRIERS
	.align		4
        /*0020*/ 	.byte	0x02, 0x4c
        /*0022*/ 	.byte	0x01
	.zero		1


	//----- nvinfo : EIATTR_MERCURY_ISA_VERSION
	.align		4
        /*0024*/ 	.byte	0x03, 0x5f
        /*0026*/ 	.short	0x0101


	//----- nvinfo : EIATTR_COOP_GROUP_MASK_REGIDS
	.align		4
        /*0028*/ 	.byte	0x04, 0x29
        /*002a*/ 	.short	(.L_2123 - .L_2122)


	//   ....[0]....
.L_2122:
        /*002c*/ 	.word	0xffffffff


	//   ....[1]....
        /*0030*/ 	.word	0xffffffff


	//   ....[2]....
        /*0034*/ 	.word	0xffffffff


	//   ....[3]....
        /*0038*/ 	.word	0xffffffff


	//   ....[4]....
        /*003c*/ 	.word	0xffffffff


	//   ....[5]....
        /*0040*/ 	.word	0xffffffff


	//   ....[6]....
        /*0044*/ 	.word	0xffffffff


	//   ....[7]....
        /*0048*/ 	.word	0xffffffff


	//   ....[8]....
        /*004c*/ 	.word	0xffffffff


	//   ....[9]....
        /*0050*/ 	.word	0xffffffff


	//   ....[10]....
        /*0054*/ 	.word	0x050000a4


	//   ....[11]....
        /*0058*/ 	.word	0x050000a4


	//   ....[12]....
        /*005c*/ 	.word	0x050000a4


	//   ....[13]....
        /*0060*/ 	.word	0x050000a4


	//   ....[14]....
        /*0064*/ 	.word	0x050000a4


	//   ....[15]....
        /*0068*/ 	.word	0x050000a4


	//   ....[16]....
        /*006c*/ 	.word	0x050000a4


	//   ....[17]....
        /*0070*/ 	.word	0x050000a4


	//   ....[18]....
        /*0074*/ 	.word	0x050000a4


	//   ....[19]....
        /*0078*/ 	.word	0x050000a4


	//----- nvinfo : EIATTR_COOP_GROUP_INSTR_OFFSETS
	.align		4
.L_2123:
        /*007c*/ 	.byte	0x04, 0x28
        /*007e*/ 	.short	(.L_2125 - .L_2124)


	//   ....[0]....
.L_2124:
        /*0080*/ 	.word	0x00001e60


	//   ....[1]....
        /*0084*/ 	.word	0x00001e70


	//   ....[2]....
        /*0088*/ 	.word	0x00001ea0


	//   ....[3]....
        /*008c*/ 	.word	0x00001eb0


	//   ....[4]....
        /*0090*/ 	.word	0x00001ee0


	//   ....[5]....
        /*0094*/ 	.word	0x00001ef0


	//   ....[6]....
        /*0098*/ 	.word	0x00001f20


	//   ....[7]....
        /*009c*/ 	.word	0x00001f30


	//   ....[8]....
        /*00a0*/ 	.word	0x00001f70


	//   ....[9]....
        /*00a4*/ 	.word	0x00001f90


	//   ....[10]....
        /*00a8*/ 	.word	0x00007cd0


	//   ....[11]....
        /*00ac*/ 	.word	0x00007d60


	//   ....[12]....
        /*00b0*/ 	.word	0x00007dd0


	//   ....[13]....
        /*00b4*/ 	.word	0x00007e30


	//   ....[14]....
        /*00b8*/ 	.word	0x00007ea0


	//   ....[15]....
        /*00bc*/ 	.word	0x00007f00


	//   ....[16]....
        /*00c0*/ 	.word	0x00007f70


	//   ....[17]....
        /*00c4*/ 	.word	0x00007fd0


	//   ....[18]....
        /*00c8*/ 	.word	0x00008050


	//   ....[19]....
        /*00cc*/ 	.word	0x000080a0


	//----- nvinfo : EIATTR_VRC_CTA_INIT_COUNT
	.align		4
.L_2125:
        /*00d0*/ 	.byte	0x02, 0x4a
	.zero		1
	.zero		1


	//----- nvinfo : EIATTR_EXIT_INSTR_OFFSETS
	.align		4
        /*00d4*/ 	.byte	0x04, 0x1c
        /*00d6*/ 	.short	(.L_2127 - .L_2126)


	//   ....[0]....
.L_2126:
        /*00d8*/ 	.word	0x00007c30


	//   ....[1]....
        /*00dc*/ 	.word	0x00007c60


	//----- nvinfo : EIATTR_MAX_THREADS
	.align		4
.L_2127:
        /*00e0*/ 	.byte	0x04, 0x05
        /*00e2*/ 	.short	(.L_2129 - .L_2128)
.L_2128:
        /*00e4*/ 	.word	0x00000080
        /*00e8*/ 	.word	0x00000001
        /*00ec*/ 	.word	0x00000001


	//----- nvinfo : EIATTR_CRS_STACK_SIZE
	.align		4
.L_2129:
        /*00f0*/ 	.byte	0x04, 0x1e
        /*00f2*/ 	.short	(.L_2131 - .L_2130)
.L_2130:
        /*00f4*/ 	.word	0x00000000


	//----- nvinfo : EIATTR_CBANK_PARAM_SIZE
	.align		4
.L_2131:
        /*00f8*/ 	.byte	0x03, 0x19
        /*00fa*/ 	.short	0x0128


	//----- nvinfo : EIATTR_PARAM_CBANK
	.align		4
        /*00fc*/ 	.byte	0x04, 0x0a
        /*00fe*/ 	.short	(.L_2133 - .L_2132)
	.align		4
.L_2132:
        /*0100*/ 	.word	index@(.nv.constant0._ZN10layer_norm13ln_bwd_kernelINS_13Kernel_traitsIf13__nv_bfloat16S2_S2_fjLj768ELj1ELj4ELj1ELj16ENS_18Kernel_traits_baseILj768EfS2_S2_S2_fjLj128EEEEELb1ELb0ELb1ELb0EEEvNS_9BwdParamsE)
        /*0104*/ 	.short	0x0380
        /*0106*/ 	.short	0x0128


	//----- nvinfo : EIATTR_SW_WAR
	.align		4
.L_2133:
        /*0108*/ 	.byte	0x04, 0x36
        /*010a*/ 	.short	(.L_2135 - .L_2134)
.L_2134:
        /*010c*/ 	.word	0x00000008
.L_2135:


//--------------------- .nv.info._ZN10layer_norm22ln_bwd_finalize_kernelINS_22Kernel_traits_finalizeILj768Ef13__nv_bfloat16S2_S2_fjLb0ELj1024ELj4ENS_18Kernel_traits_baseILj768EfS2_S2_S2_fjLj1024EEEEELb0ELb1EEEvNS_9BwdParamsE --------------------------
	.section	.nv.info._ZN10layer_norm22ln_bwd_finalize_kernelINS_22Kernel_traits_finalizeILj768Ef13__nv_bfloat16S2_S2_fjLb0ELj1024ELj4ENS_18Kernel_traits_baseILj768EfS2_S2_S2_fjLj1024EEEEELb0ELb1EEEvNS_9BwdParamsE,"",@"SHT_CUDA_INFO"
	.sectionflags	@""
	.align	4


	//----- nvinfo : EIATTR_CUDA_API_VERSION
	.align		4
        /*0000*/ 	.byte	0x04, 0x37
        /*0002*/ 	.short	(.L_2137 - .L_2136)
.L_2136:
        /*0004*/ 	.word	0x00000082


	//----- nvinfo : EIATTR_KPARAM_INFO
	.align		4
.L_2137:
        /*0008*/ 	.byte	0x04, 0x17
        /*000a*/ 	.short	(.L_2139 - .L_2138)
.L_2138:
        /*000c*/ 	.word	0x00000000
        /*0010*/ 	.short	0x0000
        /*0012*/ 	.short	0x0000
        /*0014*/ 	.byte	0x00, 0xf0, 0xa1, 0x04


	//----- nvinfo : EIATTR_SPARSE_MMA_MASK
	.align		4
.L_2139:
        /*0018*/ 	.byte	0x03, 0x50
        /*001a*/ 	.short	0x0000


	//----- nvinfo : EIATTR_MAXREG_COUNT
	.align		4
        /*001c*/ 	.byte	0x03, 0x1b
        /*001e*/ 	.short	0x0040


	//----- nvinfo : EIATTR_NUM_BARRIERS
	.align		4
        /*0020*/ 	.byte	0x02, 0x4c
        /*0022*/ 	.byte	0x01
	.zero		1


	//----- nvinfo : EIATTR_MERCURY_ISA_VERSION
	.align		4
        /*0024*/ 	.byte	0x03, 0x5f
        /*0026*/ 	.short	0x0101


	//----- nvinfo : EIATTR_COOP_GROUP_MASK_REGIDS
	.align		4
        /*0028*/ 	.byte	0x04, 0x29
        /*002a*/ 	.short	(.L_2141 - .L_2140)


	//   ....[0]....
.L_2140:
        /*002c*/ 	.word	0xffffffff


	//   ....[1]....
        /*0030*/ 	.word	0xffffffff


	//   ....[2]....
        /*0034*/ 	.word	0xffffffff


	//   ....[3]....
        /*0038*/ 	.word	0xffffffff


	//   ....[4]....
        /*003c*/ 	.word	0xffffffff


	//   ....[5]....
        /*0040*/ 	.word	0xffffffff


	//   ....[6]....
        /*0044*/ 	.word	0xffffffff


	//   ....[7]....
        /*0048*/ 	.word	0xffffffff


	//   ....[8]....
        /*004c*/ 	.word	0xffffffff


	//   ....[9]....
        /*0050*/ 	.word	0xffffffff


	//----- nvinfo : EIATTR_COOP_GROUP_INSTR_OFFSETS
	.align		4
.L_2141:
        /*0054*/ 	.byte	0x04, 0x28
        /*0056*/ 	.short	(.L_2143 - .L_2142)


	//   ....[0]....
.L_2142:
        /*0058*/ 	.word	0x00001560


	//   ....[1]....
        /*005c*/ 	.word	0x00001570


	//   ....[2]....
        /*0060*/ 	.word	0x000015a0


	//   ....[3]....
        /*0064*/ 	.word	0x000015b0


	//   ....[4]....
        /*0068*/ 	.word	0x000015e0


	//   ....[5]....
        /*006c*/ 	.word	0x000015f0


	//   ....[6]....
        /*0070*/ 	.word	0x00001620


	//   ....[7]....
        /*0074*/ 	.word	0x00001640


	//   ....[8]....
        /*0078*/ 	.word	0x00001670


	//   ....[9]....
        /*007c*/ 	.word	0x00001680


	//----- nvinfo : EIATTR_VRC_CTA_INIT_COUNT
	.align		4
.L_2143:
        /*0080*/ 	.byte	0x02, 0x4a
	.zero		1
	.zero		1


	//----- nvinfo : EIATTR_EXIT_INSTR_OFFSETS
	.align		4
        /*0084*/ 	.byte	0x04, 0x1c
        /*0086*/ 	.short	(.L_2145 - .L_2144)


	//   ....[0]....
.L_2144:
        /*0088*/ 	.word	0x00000060


	//   ....[1]....
        /*008c*/ 	.word	0x000016e0


	//   ....[2]....
        /*0090*/ 	.word	0x000017b0


	//----- nvinfo : EIATTR_MAX_THREADS
	.align		4
.L_2145:
        /*0094*/ 	.byte	0x04, 0x05
        /*0096*/ 	.short	(.L_2147 - .L_2146)
.L_2146:
        /*0098*/ 	.word	0x00000400
        /*009c*/ 	.word	0x00000001
        /*00a0*/ 	.word	0x00000001


	//----- nvinfo : EIATTR_CRS_STACK_SIZE
	.align		4
.L_2147:
        /*00a4*/ 	.byte	0x04, 0x1e
        /*00a6*/ 	.short	(.L_2149 - .L_2148)
.L_2148:
        /*00a8*/ 	.word	0x00000000


	//----- nvinfo : EIATTR_CBANK_PARAM_SIZE
	.align		4
.L_2149:
        /*00ac*/ 	.byte	0x03, 0x19
        /*00ae*/ 	.short	0x0128


	//----- nvinfo : EIATTR_PARAM_CBANK
	.align		4
        /*00b0*/ 	.byte	0x04, 0x0a
        /*00b2*/ 	.short	(.L_2151 - .L_2150)
	.align		4
.L_2150:
        /*00b4*/ 	.word	index@(.nv.constant0._ZN10layer_norm22ln_bwd_finalize_kernelINS_22Kernel_traits_finalizeILj768Ef13__nv_bfloat16S2_S2_fjLb0ELj1024ELj4ENS_18Kernel_traits_baseILj768EfS2_S2_S2_fjLj1024EEEEELb0ELb1EEEvNS_9BwdParamsE)
        /*00b8*/ 	.short	0x0380
        /*00ba*/ 	.short	0x0128


	//----- nvinfo : EIATTR_SW_WAR
	.align		4
.L_2151:
        /*00bc*/ 	.byte	0x04, 0x36
        /*00be*/ 	.short	(.L_2153 - .L_2152)
.L_2152:
        /*00c0*/ 	.word	0x00000008
.L_2153:


//--------------------- .nv.info._ZN10layer_norm13ln_bwd_kernelINS_13Kernel_traitsIf13__nv_bfloat16S2_S2_fjLj768ELj1ELj4ELj1ELj16ENS_18Kernel_traits_baseILj768EfS2_S2_S2_fjLj128EEEEELb1ELb0ELb1ELb1EEEvNS_9BwdParamsE --------------------------
	.section	.nv.info._ZN10layer_norm13ln_bwd_kernelINS_13Kernel_traitsIf13__nv_bfloat16S2_S2_fjLj768ELj1ELj4ELj1ELj16ENS_18Kernel_traits_baseILj768EfS2_S2_S2_fjLj128EEEEELb1ELb0ELb1ELb1EEEvNS_9BwdParamsE,"",@"SHT_CUDA_INFO"
	.sectionflags	@""
	.align	4


	//----- nvinfo : EIATTR_CUDA_API_VERSION
	.align		4
        /*0000*/ 	.byte	0x04, 0x37
        /*0002*/ 	.short	(.L_2155 - .L_2154)
.L_2154:
        /*0004*/ 	.word	0x00000082


	//----- nvinfo : EIATTR_KPARAM_INFO
	.align		4
.L_2155:
        /*0008*/ 	.byte	0x04, 0x17
        /*000a*/ 	.short	(.L_2157 - .L_2156)
.L_2156:
        /*000c*/ 	.word	0x00000000
        /*0010*/ 	.short	0x0000
        /*0012*/ 	.short	0x0000
        /*0014*/ 	.byte	0x00, 0xf0, 0xa1, 0x04


	//----- nvinfo : EIATTR_SPARSE_MMA_MASK
	.align		4
.L_2157:
        /*0018*/ 	.byte	0x03, 0x50
        /*001a*/ 	.short	0x0000


	//----- nvinfo : EIATTR_MAXREG_COUNT
	.align		4
        /*001c*/ 	.byte	0x03, 0x1b
        /*001e*/ 	.short	0x00ff


	//----- nvinfo : EIATTR_NUM_BARRIERS
	.align		4
        /*0020*/ 	.byte	0x02, 0x4c
        /*0022*/ 	.byte	0x01
	.zero		1


	//----- nvinfo : EIATTR_MERCURY_ISA_VERSION
	.align		4
        /*0024*/ 	.byte	0x03, 0x5f
        /*0026*/ 	.short	0x0101


	//----- nvinfo : EIATTR_COOP_GROUP_MASK_REGIDS
	.align		4
        /*0028*/ 	.byte	0x04, 0x29
        /*002a*/ 	.short	(.L_2159 - .L_2158)


	//   ....[0]....
.L_2158:
        /*002c*/ 	.word	0xffffffff


	//   ....[1]....
        /*0030*/ 	.word	0xffffffff


	//   ....[2]....
        /*0034*/ 	.word	0xffffffff


	//   ....[3]....
        /*0038*/ 	.word	0xffffffff


	//   ....[4]....
        /*003c*/ 	.word	0xffffffff


	//   ....[5]....
        /*0040*/ 	.word	0xffffffff


	//   ....[6]....
        /*0044*/ 	.word	0xffffffff


	//   ....[7]....
        /*0048*/ 	.word	0xffffffff


	//   ....[8]....
        /*004c*/ 	.word	0xffffffff


	//   ....[9]....
        /*0050*/ 	.word	0xffffffff


	//   ....[10]....
        /*0054*/ 	.word	0x050000a6


	//   ....[11]....
        /*0058*/ 	.word	0x050000a6


	//   ....[12]....
        /*005c*/ 	.word	0x050000a6


	//   ....[13]....
        /*0060*/ 	.word	0x050000a6


	//   ....[14]....
        /*0064*/ 	.word	0x050000a6


	//   ....[15]....
        /*0068*/ 	.word	0x050000a6


	//   ....[16]....
        /*006c*/ 	.word	0x050000a6


	//   ....[17]....
        /*0070*/ 	.word	0x050000a6


	//   ....[18]....
        /*0074*/ 	.word	0x050000a6


	//   ....[19]....
        /*0078*/ 	.word	0x050000a6


	//----- nvinfo : EIATTR_COOP_GROUP_INSTR_OFFSETS
	.align		4
.L_2159:
        /*007c*/ 	.byte	0x04, 0x28
        /*007e*/ 	.short	(.L_2161 - .L_2160)


	//   ....[0]....
.L_2160:
        /*0080*/ 	.word	0x000019e0


	//   ....[1]....
        /*0084*/ 	.word	0x00001a10


	//   ....[2]....
        /*0088*/ 	.word	0x00001a60


	//   ....[3]....
        /*008c*/ 	.word	0x00001a70


	//   ....[4]....
        /*0090*/ 	.word	0x00001aa0


	//   ....[5]....
        /*0094*/ 	.word	0x00001ab0


	//   ....[6]....
        /*0098*/ 	.word	0x00001af0


	//   ....[7]....
        /*009c*/ 	.word	0x00001b10


	//   ....[8]....
        /*00a0*/ 	.word	0x00001b40


	//   ....[9]....
        /*00a4*/ 	.word	0x00001b60


	//   ....[10]....
        /*00a8*/ 	.word	0x00007400


	//   ....[11]....
        /*00ac*/ 	.word	0x000074a0


	//   ....[12]....
        /*00b0*/ 	.word	0x00007540


	//   ....[13]....
        /*00b4*/ 	.word	0x000075a0


	//   ....[14]....
        /*00b8*/ 	.word	0x00007610


	//   ....[15]....
        /*00bc*/ 	.word	0x00007670


	//   ....[16]....
        /*00c0*/ 	.word	0x000076f0


	//   ....[17]....
        /*00c4*/ 	.word	0x00007760


	//   ....[18]....
        /*00c8*/ 	.word	0x000077d0


	//   ....[19]....
        /*00cc*/ 	.word	0x00007840


	//----- nvinfo : EIATTR_VRC_CTA_INIT_COUNT
	.align		4
.L_2161:
        /*00d0*/ 	.byte	0x02, 0x4a
	.zero		1
	.zero		1


	//----- nvinfo : EIATTR_EXIT_INSTR_OFFSETS
	.align		4
        /*00d4*/ 	.byte	0x04, 0x1c
        /*00d6*/ 	.short	(.L_2163 - .L_2162)


	//   ....[0]....
.L_2162:
        /*00d8*/ 	.word	0x00007390


	//----- nvinfo : EIATTR_MAX_THREADS
	.align		4
.L_2163:
        /*00dc*/ 	.byte	0x04, 0x05
        /*00de*/ 	.short	(.L_2165 - .L_2164)
.L_2164:
        /*00e0*/ 	.word	0x00000080
        /*00e4*/ 	.word	0x00000001
        /*00e8*/ 	.word	0x00000001


	//----- nvinfo : EIATTR_CRS_STACK_SIZE
	.align		4
.L_2165:
        /*00ec*/ 	.byte	0x04, 0x1e
        /*00ee*/ 	.short	(.L_2167 - .L_2166)
.L_2166:
        /*00f0*/ 	.word	0x00000000


	//----- nvinfo : EIATTR_CBANK_PARAM_SIZE
	.align		4
.L_2167:
        /*00f4*/ 	.byte	0x03, 0x19
        /*00f6*/ 	.short	0x0128


	//----- nvinfo : EIATTR_PARAM_CBANK
	.align		4
        /*00f8*/ 	.byte	0x04, 0x0a
        /*00fa*/ 	.short	(.L_2169 - .L_2168)
	.align		4
.L_2168:
        /*00fc*/ 	.word	index@(.nv.constant0._ZN10layer_norm13ln_bwd_kernelINS_13Kernel_traitsIf13__nv_bfloat16S2_S2_fjLj768ELj1ELj4ELj1ELj16ENS_18Kernel_traits_baseILj768EfS2_S2_S2_fjLj128EEEEELb1ELb0ELb1ELb1EEEvNS_9BwdParamsE)
        /*0100*/ 	.short	0x0380
        /*0102*/ 	.short	0x0128


	//----- nvinfo : EIATTR_SW_WAR
	.align		4
.L_2169:
        /*0104*/ 	.byte	0x04, 0x36
        /*0106*/ 	.short	(.L_2171 - .L_2170)
.L_2170:
        /*0108*/ 	.word	0x00000008
.L_2171:


//--------------------- .nv.info._ZN10layer_norm13ln_bwd_kernelINS_13Kernel_traitsIf13__nv_bfloat16S2_S2_fjLj768ELj1ELj4ELj1ELj16ENS_18Kernel_traits_baseILj768EfS2_S2_S2_fjLj128EEEEELb1ELb1ELb0ELb0EEEvNS_9BwdParamsE --------------------------
	.section	.nv.info._ZN10layer_norm13ln_bwd_kernelINS_13Kernel_traitsIf13__nv_bfloat16S2_S2_fjLj768ELj1ELj4ELj1ELj16ENS_18Kernel_traits_baseILj768EfS2_S2_S2_fjLj128EEEEELb1ELb1ELb0ELb0EEEvNS_9BwdParamsE,"",@"SHT_CUDA_INFO"
	.sectionflags	@""
	.align	4


	//----- nvinfo : EIATTR_CUDA_API_VERSION
	.align		4
        /*0000*/ 	.byte	0x04, 0x37
        /*0002*/ 	.short	(.L_2173 - .L_2172)
.L_2172:
        /*0004*/ 	.word	0x00000082


	//----- nvinfo : EIATTR_KPARAM_INFO
	.align		4
.L_2173:
        /*0008*/ 	.byte	0x04, 0x17
        /*000a*/ 	.short	(.L_2175 - .L_2174)
.L_2174:
        /*000c*/ 	.word	0x00000000
        /*0010*/ 	.short	0x0000
        /*0012*/ 	.short	0x0000
        /*0014*/ 	.byte	0x00, 0xf0, 0xa1, 0x04


	//----- nvinfo : EIATTR_SPARSE_MMA_MASK
	.align		4
.L_2175:
        /*0018*/ 	.byte	0x03, 0x50
        /*001a*/ 	.short	0x0000


	//----- nvinfo : EIATTR_MAXREG_COUNT
	.align		4
        /*001c*/ 	.byte	0x03, 0x1b
        /*001e*/ 	.short	0x00ff


	//----- nvinfo : EIATTR_NUM_BARRIERS
	.align		4
        /*0020*/ 	.byte	0x02, 0x4c
        /*0022*/ 	.byte	0x01
	.zero		1


	//----- nvinfo : EIATTR_MERCURY_ISA_VERSION
	.align		4
        /*0024*/ 	.byte	0x03, 0x5f
        /*0026*/ 	.short	0x0101


	//----- nvinfo : EIATTR_COOP_GROUP_MASK_REGIDS
	.align		4
        /*0028*/ 	.byte	0x04, 0x29
        /*002a*/ 	.short	(.L_2177 - .L_2176)


	//   ....[0]....
.L_2176:
        /*002c*/ 	.word	0xffffffff


	//   ....[1]....
        /*0030*/ 	.word	0xffffffff


	//   ....[2]....
        /*0034*/ 	.word	0xffffffff


	//   ....[3]....
        /*0038*/ 	.word	0xffffffff


	//   ....[4]....
        /*003c*/ 	.word	0xffffffff


	//   ....[5]....
        /*0040*/ 	.word	0xffffffff


	//   ....[6]....
        /*0044*/ 	.word	0xffffffff


	//   ....[7]....
        /*0048*/ 	.word	0xffffffff


	//   ....[8]....
        /*004c*/ 	.word	0xffffffff


	//   ....[9]....
        /*0050*/ 	.word	0xffffffff


	//   ....[10]....
        /*0054*/ 	.word	0x050000c9


	//   ....[11]....
        /*0058*/ 	.word	0x050000c9


	//   ....[12]....
        /*005c*/ 	.word	0x050000c9


	//   ....[13]....
        /*0060*/ 	.word	0x050000c9


	//   ....[14]....
        /*0064*/ 	.word	0x050000c9


	//   ....[15]....
        /*0068*/ 	.word	0x050000c9


	//   ....[16]....
        /*006c*/ 	.word	0x050000c9


	//   ....[17]....
        /*0070*/ 	.word	0x050000c9


	//   ....[18]....
        /*0074*/ 	.word	0x050000c9


	//   ....[19]....
        /*0078*/ 	.word	0x050000c9


	//----- nvinfo : EIATTR_COOP_GROUP_INSTR_OFFSETS
	.align		4
.L_2177:
        /*007c*/ 	.byte	0x04, 0x28
        /*007e*/ 	.short	(.L_2179 - .L_2178)


	//   ....[0]....
.L_2178:
        /*0080*/ 	.word	0x00001c20


	//   ....[1]....
        /*0084*/ 	.word	0x00001c30


	//   ....[2]....
        /*0088*/ 	.word	0x00001c60


	//   ....[3]....
        /*008c*/ 	.word	0x00001c70


	//   ....[4]....
        /*0090*/ 	.word	0x00001ca0


	//   ....[5]....
        /*0094*/ 	.word	0x00001cb0


	//   ....[6]....
        /*0098*/ 	.word	0x00001ce0


	//   ....[7]....
        /*009c*/ 	.word	0x00001cf0


	//   ....[8]....
        /*00a0*/ 	.word	0x00001d20


	//   ....[9]....
        /*00a4*/ 	.word	0x00001d30


	//   ....[10]....
        /*00a8*/ 	.word	0x00008d10


	//   ....[11]....
        /*00ac*/ 	.word	0x00008da0


	//   ....[12]....
        /*00b0*/ 	.word	0x00008e10


	//   ....[13]....
        /*00b4*/ 	.word	0x00008e70


	//   ....[14]....
        /*00b8*/ 	.word	0x00008ee0


	//   ....[15]....
        /*00bc*/ 	.word	0x00008f40


	//   ....[16]....
        /*00c0*/ 	.word	0x00008fb0


	//   ....[17]....
        /*00c4*/ 	.word	0x00009010


	//   ....[18]....
        /*00c8*/ 	.word	0x00009080


	//   ....[19]....
        /*00cc*/ 	.word	0x000090e0


	//----- nvinfo : EIATTR_VRC_CTA_INIT_COUNT
	.align		4
.L_2179:
        /*00d0*/ 	.byte	0x02, 0x4a
	.zero		1
	.zero		1


	//----- nvinfo : EIATTR_EXIT_INSTR_OFFSETS
	.align		4
        /*00d4*/ 	.byte	0x04, 0x1c
        /*00d6*/ 	.short	(.L_2181 - .L_2180)


	//   ....[0]....
.L_2180:
        /*00d8*/ 	.word	0x00008c20


	//   ....[1]....
        /*00dc*/ 	.word	0x00008ca0


	//----- nvinfo : EIATTR_MAX_THREADS
	.align		4
.L_2181:
        /*00e0*/ 	.byte	0x04, 0x05
        /*00e2*/ 	.short	(.L_2183 - .L_2182)
.L_2182:
        /*00e4*/ 	.word	0x00000080
        /*00e8*/ 	.word	0x00000001
        /*00ec*/ 	.word	0x00000001


	//----- nvinfo : EIATTR_CRS_STACK_SIZE
	.align		4
.L_2183:
        /*00f0*/ 	.byte	0x04, 0x1e
        /*00f2*/ 	.short	(.L_2185 - .L_2184)
.L_2184:
        /*00f4*/ 	.word	0x00000000


	//----- nvinfo : EIATTR_CBANK_PARAM_SIZE
	.align		4
.L_2185:
        /*00f8*/ 	.byte	0x03, 0x19
        /*00fa*/ 	.short	0x0128


	//----- nvinfo : EIATTR_PARAM_CBANK
	.align		4
        /*00fc*/ 	.byte	0x04, 0x0a
        /*00fe*/ 	.short	(.L_2187 - .L_2186)
	.align		4
.L_2186:
        /*0100*/ 	.word	index@(.nv.constant0._ZN10layer_norm13ln_bwd_kernelINS_13Kernel_traitsIf13__nv_bfloat16S2_S2_fjLj768ELj1ELj4ELj1ELj16ENS_18Kernel_traits_baseILj768EfS2_S2_S2_fjLj128EEEEELb1ELb1ELb0ELb0EEEvNS_9BwdParamsE)
        /*0104*/ 	.short	0x0380
        /*0106*/ 	.short	0x0128


	//----- nvinfo : EIATTR_SW_WAR
	.align		4
.L_2187:
        /*0108*/ 	.byte	0x04, 0x36
        /*010a*/ 	.short	(.L_2189 - .L_2188)
.L_2188:
        /*010c*/ 	.word	0x00000008
.L_2189:


//--------------------- .nv.info._ZN10layer_norm13ln_bwd_kernelINS_13Kernel_traitsIf13__nv_bfloat16S2_S2_fjLj768ELj1ELj4ELj1ELj16ENS_18Kernel_traits_baseILj768EfS2_S2_S2_fjLj128EEEEELb1ELb1ELb0ELb1EEEvNS_9BwdParamsE --------------------------
	.section	.nv.info._ZN10layer_norm13ln_bwd_kernelINS_13Kernel_traitsIf13__nv_bfloat16S2_S2_fjLj768ELj1ELj4ELj1ELj16ENS_18Kernel_traits_baseILj768EfS2_S2_S2_fjLj128EEEEELb1ELb1ELb0ELb1EEEvNS_9BwdParamsE,"",@"SHT_CUDA_INFO"
	.sectionflags	@""
	.align	4


	//----- nvinfo : EIATTR_CUDA_API_VERSION
	.align		4
        /*0000*/ 	.byte	0x04, 0x37
        /*0002*/ 	.short	(.L_2191 - .L_2190)
.L_2190:
        /*0004*/ 	.word	0x00000082


	//----- nvinfo : EIATTR_KPARAM_INFO
	.align		4
.L_2191:
        /*0008*/ 	.byte	0x04, 0x17
        /*000a*/ 	.short	(.L_2193 - .L_2192)
.L_2192:
        /*000c*/ 	.word	0x00000000
        /*0010*/ 	.short	0x0000
        /*0012*/ 	.short	0x0000
        /*0014*/ 	.byte	0x00, 0xf0, 0xa1, 0x04


	//----- nvinfo : EIATTR_SPARSE_MMA_MASK
	.align		4
.L_2193:
        /*0018*/ 	.byte	0x03, 0x50
        /*001a*/ 	.short	0x0000


	//----- nvinfo : EIATTR_MAXREG_COUNT
	.align		4
        /*001c*/ 	.byte	0x03, 0x1b
        /*001e*/ 	.short	0x00ff


	//----- nvinfo : EIATTR_NUM_BARRIERS
	.align		4
        /*0020*/ 	.byte	0x02, 0x4c
        /*0022*/ 	.byte	0x01
	.zero		1


	//----- nvinfo : EIATTR_MERCURY_ISA_VERSION
	.align		4
        /*0024*/ 	.byte	0x03, 0x5f
        /*0026*/ 	.short	0x0101


	//----- nvinfo : EIATTR_COOP_GROUP_MASK_REGIDS
	.align		4
        /*0028*/ 	.byte	0x04, 0x29
        /*002a*/ 	.short	(.L_2195 - .L_2194)


	//   ....[0]....
.L_2194:
        /*002c*/ 	.word	0xffffffff


	//   ....[1]....
        /*0030*/ 	.word	0xffffffff


	//   ....[2]....
        /*0034*/ 	.word	0xffffffff


	//   ....[3]....
        /*0038*/ 	.word	0xffffffff


	//   ....[4]....
        /*003c*/ 	.word	0xffffffff


	//   ....[5]....
        /*0040*/ 	.word	0xffffffff


	//   ....[6]....
        /*0044*/ 	.word	0xffffffff


	//   ....[7]....
        /*0048*/ 	.word	0xffffffff


	//   ....[8]....
        /*004c*/ 	.word	0xffffffff


	//   ....[9]....
        /*0050*/ 	.word	0xffffffff


	//   ....[10]....
        /*0054*/ 	.word	0x0500007d


	//   ....[11]....
        /*0058*/ 	.word	0x0500007d


	//   ....[12]....
        /*005c*/ 	.word	0x0500007d


	//   ....[13]....
        /*0060*/ 	.word	0x0500007d


	//   ....[14]....
        /*0064*/ 	.word	0x0500007d


	//   ....[15]....
        /*0068*/ 	.word	0x0500007d


	//   ....[16]....
        /*006c*/ 	.word	0x0500007d


	//   ....[17]....
        /*0070*/ 	.word	0x0500007d


	//   ....[18]....
        /*0074*/ 	.word	0x0500007d


	//   ....[19]....
        /*0078*/ 	.word	0x0500007d


	//----- nvinfo : EIATTR_COOP_GROUP_INSTR_OFFSETS
	.align		4
.L_2195:
        /*007c*/ 	.byte	0x04, 0x28
        /*007e*/ 	.short	(.L_2197 - .L_2196)


	//   ....[0]....
.L_2196:
        /*0080*/ 	.word	0x000029d0


	//   ....[1]....
        /*0084*/ 	.word	0x000029e0


	//   ....[2]....
        /*0088*/ 	.word	0x00002a10


	//   ....[3]....
        /*008c*/ 	.word	0x00002a20


	//   ....[4]....
        /*0090*/ 	.word	0x00002a50


	//   ....[5]....
        /*0094*/ 	.word	0x00002a60


	//   ....[6]....
        /*0098*/ 	.word	0x00002a90


	//   ....[7]....
        /*009c*/ 	.word	0x00002aa0


	//   ....[8]....
        /*00a0*/ 	.word	0x00002ad0


	//   ....[9]....
        /*00a4*/ 	.word	0x00002ae0


	//   ....[10]....
        /*00a8*/ 	.word	0x00009430


	//   ....[11]....
        /*00ac*/ 	.word	0x000094c0


	//   ....[12]....
        /*00b0*/ 	.word	0x00009530


	//   ....[13]....
        /*00b4*/ 	.word	0x00009590


	//   ....[14]....
        /*00b8*/ 	.word	0x00009600


	//   ....[15]....
        /*00bc*/ 	.word	0x00009660


	//   ....[16]....
        /*00c0*/ 	.word	0x000096d0


	//   ....[17]....
        /*00c4*/ 	.word	0x00009730


	//   ....[18]....
        /*00c8*/ 	.word	0x000097a0


	//   ....[19]....
        /*00cc*/ 	.word	0x00009800


	//----- nvinfo : EIATTR_VRC_CTA_INIT_COUNT
	.align		4
.L_2197:
        /*00d0*/ 	.byte	0x02, 0x4a
	.zero		1
	.zero		1


	//----- nvinfo : EIATTR_EXIT_INSTR_OFFSETS
	.align		4
        /*00d4*/ 	.byte	0x04, 0x1c
        /*00d6*/ 	.short	(.L_2199 - .L_2198)


	//   ....[0]....
.L_2198:
        /*00d8*/ 	.word	0x000093c0


	//----- nvinfo : EIATTR_MAX_THREADS
	.align		4
.L_2199:
        /*00dc*/ 	.byte	0x04, 0x05
        /*00de*/ 	.short	(.L_2201 - .L_2200)
.L_2200:
        /*00e0*/ 	.word	0x00000080
        /*00e4*/ 	.word	0x00000001
        /*00e8*/ 	.word	0x00000001


	//----- nvinfo : EIATTR_CRS_STACK_SIZE
	.align		4
.L_2201:
        /*00ec*/ 	.byte	0x04, 0x1e
        /*00ee*/ 	.short	(.L_2203 - .L_2202)
.L_2202:
        /*00f0*/ 	.word	0x00000000


	//----- nvinfo : EIATTR_CBANK_PARAM_SIZE
	.align		4
.L_2203:
        /*00f4*/ 	.byte	0x03, 0x19
        /*00f6*/ 	.short	0x0128


	//----- nvinfo : EIATTR_PARAM_CBANK
	.align		4
        /*00f8*/ 	.byte	0x04, 0x0a
        /*00fa*/ 	.short	(.L_2205 - .L_2204)
	.align		4
.L_2204:
        /*00fc*/ 	.word	index@(.nv.constant0._ZN10layer_norm13ln_bwd_kernelINS_13Kernel_traitsIf13__nv_bfloat16S2_S2_fjLj768ELj1ELj4ELj1ELj16ENS_18Kernel_traits_baseILj768EfS2_S2_S2_fjLj128EEEEELb1ELb1ELb0ELb1EEEvNS_9BwdParamsE)
        /*0100*/ 	.short	0x0380
        /*0102*/ 	.short	0x0128


	//----- nvinfo : EIATTR_SW_WAR
	.align		4
.L_2205:
        /*0104*/ 	.byte	0x04, 0x36
        /*0106*/ 	.short	(.L_2207 - .L_2206)
.L_2206:
        /*0108*/ 	.word	0x00000008
.L_2207:


//--------------------- .nv.info._ZN10layer_norm22ln_bwd_finalize_kernelINS_22Kernel_traits_finalizeILj768Ef13__nv_bfloat16S2_S2_fjLb1ELj1024ELj4ENS_18Kernel_traits_baseILj768EfS2_S2_S2_fjLj1024EEEEELb1ELb0EEEvNS_9BwdParamsE --------------------------
	.section	.nv.info._ZN10layer_norm22ln_bwd_finalize_kernelINS_22Kernel_traits_finalizeILj768Ef13__nv_bfloat16S2_S2_fjLb1ELj1024ELj4ENS_18Kernel_traits_baseILj768EfS2_S2_S2_fjLj1024EEEEELb1ELb0EEEvNS_9BwdParamsE,"",@"SHT_CUDA_INFO"
	.sectionflags	@""
	.align	4


	//----- nvinfo : EIATTR_CUDA_API_VERSION
	.align		4
        /*0000*/ 	.byte	0x04, 0x37
        /*0002*/ 	.short	(.L_2209 - .L_2208)
.L_2208:
        /*0004*/ 	.word	0x00000082


	//----- nvinfo : EIATTR_KPARAM_INFO
	.align		4
.L_2209:
        /*0008*/ 	.byte	0x04, 0x17
        /*000a*/ 	.short	(.L_2211 - .L_2210)
.L_2210:
        /*000c*/ 	.word	0x00000000
        /*0010*/ 	.short	0x0000
        /*0012*/ 	.short	0x0000
        /*0014*/ 	.byte	0x00, 0xf0, 0xa1, 0x04


	//----- nvinfo : EIATTR_SPARSE_MMA_MASK
	.align		4
.L_2211:
        /*0018*/ 	.byte	0x03, 0x50
        /*001a*/ 	.short	0x0000


	//----- nvinfo : EIATTR_MAXREG_COUNT
	.align		4
        /*001c*/ 	.byte	0x03, 0x1b
        /*001e*/ 	.short	0x0040


	//----- nvinfo : EIATTR_NUM_BARRIERS
	.align		4
        /*0020*/ 	.byte	0x02, 0x4c
        /*0022*/ 	.byte	0x01
	.zero		1


	//----- nvinfo : EIATTR_MERCURY_ISA_VERSION
	.align		4
        /*0024*/ 	.byte	0x03, 0x5f
        /*0026*/ 	.short	0x0101


	//----- nvinfo : EIATTR_COOP_GROUP_MASK_REGIDS
	.align		4
        /*0028*/ 	.byte	0x04, 0x29
        /*002a*/ 	.short	(.L_2213 - .L_2212)


	//   ....[0]....
.L_2212:
        /*002c*/ 	.word	0xffffffff


	//   ....[1]....
        /*0030*/ 	.word	0xffffffff


	//   ....[2]....
        /*0034*/ 	.word	0xffffffff


	//   ....[3]....
        /*0038*/ 	.word	0xffffffff


	//   ....[4]....
        /*003c*/ 	.word	0xffffffff


	//   ....[5]....
        /*0040*/ 	.word	0xffffffff


	//   ....[6]....
        /*0044*/ 	.word	0xffffffff


	//   ....[7]....
        /*0048*/ 	.word	0xffffffff


	//   ....[8]....
        /*004c*/ 	.word	0xffffffff


	//   ....[9]....
        /*0050*/ 	.word	0xffffffff


	//   ....[10]....
        /*0054*/ 	.word	0xffffffff


	//   ....[11]....
        /*0058*/ 	.word	0xffffffff


	//   ....[12]....
        /*005c*/ 	.word	0xffffffff


	//   ....[13]....
        /*0060*/ 	.word	0xffffffff


	//   ....[14]....
        /*0064*/ 	.word	0xffffffff


	//----- nvinfo : EIATTR_COOP_GROUP_INSTR_OFFSETS
	.align		4
.L_2213:
        /*0068*/ 	.byte	0x04, 0x28
        /*006a*/ 	.short	(.L_2215 - .L_2214)


	//   ....[0]....
.L_2214:
        /*006c*/ 	.word	0x00001030


	//   ....[1]....
        /*0070*/ 	.word	0x00001040


	//   ....[2]....
        /*0074*/ 	.word	0x00001050


	//   ....[3]....
        /*0078*/ 	.word	0x00001090


	//   ....[4]....
        /*007c*/ 	.word	0x000010a0


	//   ....[5]....
        /*0080*/ 	.word	0x000010b0


	//   ....[6]....
        /*0084*/ 	.word	0x000010e0


	//   ....[7]....
        /*0088*/ 	.word	0x00001100


	//   ....[8]....
        /*008c*/ 	.word	0x00001120


	//   ....[9]....
        /*0090*/ 	.word	0x00001160


	//   ....[10]....
        /*0094*/ 	.word	0x00001180


	//   ....[11]....
        /*0098*/ 	.word	0x00001190


	//   ....[12]....
        /*009c*/ 	.word	0x000011e0


	//   ....[13]....
        /*00a0*/ 	.word	0x00001210


	//   ....[14]....
        /*00a4*/ 	.word	0x00001220


	//----- nvinfo : EIATTR_VRC_CTA_INIT_COUNT
	.align		4
.L_2215:
        /*00a8*/ 	.byte	0x02, 0x4a
	.zero		1
	.zero		1


	//----- nvinfo : EIATTR_EXIT_INSTR_OFFSETS
	.align		4
        /*00ac*/ 	.byte	0x04, 0x1c
        /*00ae*/ 	.short	(.L_2217 - .L_2216)


	//   ....[0]....
.L_2216:
        /*00b0*/ 	.word	0x00000060


	//   ....[1]....
        /*00b4*/ 	.word	0x000012a0


	//   ....[2]....
        /*00b8*/ 	.word	0x000012d0


	//   ....[3]....
        /*00bc*/ 	.word	0x000013b0


	//----- nvinfo : EIATTR_MAX_THREADS
	.align		4
.L_2217:
        /*00c0*/ 	.byte	0x04, 0x05
        /*00c2*/ 	.short	(.L_2219 - .L_2218)
.L_2218:
        /*00c4*/ 	.word	0x00000400
        /*00c8*/ 	.word	0x00000001
        /*00cc*/ 	.word	0x00000001


	//----- nvinfo : EIATTR_CRS_STACK_SIZE
	.align		4
.L_2219:
        /*00d0*/ 	.byte	0x04, 0x1e
        /*00d2*/ 	.short	(.L_2221 - .L_2220)
.L_2220:
        /*00d4*/ 	.word	0x00000000


	//----- nvinfo : EIATTR_CBANK_PARAM_SIZE
	.align		4
.L_2221:
        /*00d8*/ 	.byte	0x03, 0x19
        /*00da*/ 	.short	0x0128


	//----- nvinfo : EIATTR_PARAM_CBANK
	.align		4
        /*00dc*/ 	.byte	0x04, 0x0a
        /*00de*/ 	.short	(.L_2223 - .L_2222)
	.align		4
.L_2222:
        /*00e0*/ 	.word	index@(.nv.constant0._ZN10layer_norm22ln_bwd_finalize_kernelINS_22Kernel_traits_finalizeILj768Ef13__nv_bfloat16S2_S2_fjLb1ELj1024ELj4ENS_18Kernel_traits_baseILj768EfS2_S2_S2_fjLj1024EEEEELb1ELb0EEEvNS_9BwdParamsE)
        /*00e4*/ 	.short	0x0380
        /*00e6*/ 	.short	0x0128


	//----- nvinfo : EIATTR_SW_WAR
	.align		4
.L_2223:
        /*00e8*/ 	.byte	0x04, 0x36
        /*00ea*/ 	.short	(.L_2225 - .L_2224)
.L_2224:
        /*00ec*/ 	.word	0x00000008
.L_2225:


//--------------------- .nv.info._ZN10layer_norm13ln_bwd_kernelINS_13Kernel_traitsIf13__nv_bfloat16S2_S2_fjLj768ELj1ELj4ELj1ELj16ENS_18Kernel_traits_baseILj768EfS2_S2_S2_fjLj128EEEEELb1ELb1ELb1ELb0EEEvNS_9BwdParamsE --------------------------
	.section	.nv.info._ZN10layer_norm13ln_bwd_kernelINS_13Kernel_traitsIf13__nv_bfloat16S2_S2_fjLj768ELj1ELj4ELj1ELj16ENS_18Kernel_traits_baseILj768EfS2_S2_S2_fjLj128EEEEELb1ELb1ELb1ELb0EEEvNS_9BwdParamsE,"",@"SHT_CUDA_INFO"
	.sectionflags	@""
	.align	4


	//----- nvinfo : EIATTR_CUDA_API_VERSION
	.align		4
        /*0000*/ 	.byte	0x04, 0x37
        /*0002*/ 	.short	(.L_2227 - .L_2226)
.L_2226:
        /*0004*/ 	.word	0x00000082


	//----- nvinfo : EIATTR_KPARAM_INFO
	.align		4
.L_2227:
        /*0008*/ 	.byte	0x04, 0x17
        /*000a*/ 	.short	(.L_2229 - .L_2228)
.L_2228:
        /*000c*/ 	.word	0x00000000
        /*0010*/ 	.short	0x0000
        /*0012*/ 	.short	0x0000
        /*0014*/ 	.byte	0x00, 0xf0, 0xa1, 0x04


	//----- nvinfo : EIATTR_SPARSE_MMA_MASK
	.align		4
.L_2229:
        /*0018*/ 	.byte	0x03, 0x50
        /*001a*/ 	.short	0x0000


	//----- nvinfo : EIATTR_MAXREG_COUNT
	.align		4
        /*001c*/ 	.byte	0x03, 0x1b
        /*001e*/ 	.short	0x00ff


	//----- nvinfo : EIATTR_NUM_BARRIERS
	.align		4
        /*0020*/ 	.byte	0x02, 0x4c
        /*0022*/ 	.byte	0x01
	.zero		1


	//----- nvinfo : EIATTR_MERCURY_ISA_VERSION
	.align		4
        /*0024*/ 	.byte	0x03, 0x5f
        /*0026*/ 	.short	0x0101


	//----- nvinfo : EIATTR_COOP_GROUP_MASK_REGIDS
	.align		4
        /*0028*/ 	.byte	0x04, 0x29
        /*002a*/ 	.short	(.L_2231 - .L_2230)


	//   ....[0]....
.L_2230:
        /*002c*/ 	.word	0xffffffff


	//   ....[1]....
        /*0030*/ 	.word	0xffffffff


	//   ....[2]....
        /*0034*/ 	.word	0xffffffff


	//   ....[3]....
        /*0038*/ 	.word	0xffffffff


	//   ....[4]....
        /*003c*/ 	.word	0xffffffff


	//   ....[5]....
        /*0040*/ 	.word	0xffffffff


	//   ....[6]....
        /*0044*/ 	.word	0xffffffff


	//   ....[7]....
        /*0048*/ 	.word	0xffffffff


	//   ....[8]....
        /*004c*/ 	.word	0xffffffff


	//   ....[9]....
        /*0050*/ 	.word	0xffffffff


	//   ....[10]....
        /*0054*/ 	.word	0x050000cc


	//   ....[11]....
        /*0058*/ 	.word	0x050000cc


	//   ....[12]....
        /*005c*/ 	.word	0x050000cc


	//   ....[13]....
        /*0060*/ 	.word	0x050000cc


	//   ....[14]....
        /*0064*/ 	.word	0x050000cc


	//   ....[15]....
        /*0068*/ 	.word	0x050000cc


	//   ....[16]....
        /*006c*/ 	.word	0x050000cc


	//   ....[17]....
        /*0070*/ 	.word	0x050000cc


	//   ....[18]....
        /*0074*/ 	.word	0x050000cc


	//   ....[19]....
        /*0078*/ 	.word	0x050000cc


	//----- nvinfo : EIATTR_COOP_GROUP_INSTR_OFFSETS
	.align		4
.L_2231:
        /*007c*/ 	.byte	0x04, 0x28
        /*007e*/ 	.short	(.L_2233 - .L_2232)


	//   ....[0]....
.L_2232:
        /*0080*/ 	.word	0x000020d0


	//   ....[1]....
        /*0084*/ 	.word	0x000020e0


	//   ....[2]....
        /*0088*/ 	.word	0x00002110


	//   ....[3]....
        /*008c*/ 	.word	0x00002120


	//   ....[4]....
        /*0090*/ 	.word	0x00002150


	//   ....[5]....
        /*0094*/ 	.word	0x00002160


	//   ....[6]....
        /*0098*/ 	.word	0x00002190


	//   ....[7]....
        /*009c*/ 	.word	0x000021a0


	//   ....[8]....
        /*00a0*/ 	.word	0x000021d0


	//   ....[9]....
        /*00a4*/ 	.word	0x000021e0


	//   ....[10]....
        /*00a8*/ 	.word	0x0000b1f0


	//   ....[11]....
        /*00ac*/ 	.word	0x0000b280


	//   ....[12]....
        /*00b0*/ 	.word	0x0000b2f0


	//   ....[13]....
        /*00b4*/ 	.word	0x0000b350


	//   ....[14]....
        /*00b8*/ 	.word	0x0000b3c0


	//   ....[15]....
        /*00bc*/ 	.word	0x0000b420


	//   ....[16]....
        /*00c0*/ 	.word	0x0000b490


	//   ....[17]....
        /*00c4*/ 	.word	0x0000b4f0


	//   ....[18]....
        /*00c8*/ 	.word	0x0000b560


	//   ....[19]....
        /*00cc*/ 	.word	0x0000b5c0


	//----- nvinfo : EIATTR_VRC_CTA_INIT_COUNT
	.align		4
.L_2233:
        /*00d0*/ 	.byte	0x02, 0x4a
	.zero		1
	.zero		1


	//----- nvinfo : EIATTR_EXIT_INSTR_OFFSETS
	.align		4
        /*00d4*/ 	.byte	0x04, 0x1c
        /*00d6*/ 	.short	(.L_2235 - .L_2234)


	//   ....[0]....
.L_2234:
        /*00d8*/ 	.word	0x0000b100


	//   ....[1]....
        /*00dc*/ 	.word	0x0000b180


	//----- nvinfo : EIATTR_MAX_THREADS
	.align		4
.L_2235:
        /*00e0*/ 	.byte	0x04, 0x05
        /*00e2*/ 	.short	(.L_2237 - .L_2236)
.L_2236:
        /*00e4*/ 	.word	0x00000080
        /*00e8*/ 	.word	0x00000001
        /*00ec*/ 	.word	0x00000001


	//----- nvinfo : EIATTR_CRS_STACK_SIZE
	.align		4
.L_2237:
        /*00f0*/ 	.byte	0x04, 0x1e
        /*00f2*/ 	.short	(.L_2239 - .L_2238)
.L_2238:
        /*00f4*/ 	.word	0x00000000


	//----- nvinfo : EIATTR_CBANK_PARAM_SIZE
	.align		4
.L_2239:
        /*00f8*/ 	.byte	0x03, 0x19
        /*00fa*/ 	.short	0x0128


	//----- nvinfo : EIATTR_PARAM_CBANK
	.align		4
        /*00fc*/ 	.byte	0x04, 0x0a
        /*00fe*/ 	.short	(.L_2241 - .L_2240)
	.align		4
.L_2240:
        /*0100*/ 	.word	index@(.nv.constant0._ZN10layer_norm13ln_bwd_kernelINS_13Kernel_traitsIf13__nv_bfloat16S2_S2_fjLj768ELj1ELj4ELj1ELj16ENS_18Kernel_traits_baseILj768EfS2_S2_S2_fjLj128EEEEELb1ELb1ELb1ELb0EEEvNS_9BwdParamsE)
        /*0104*/ 	.short	0x0380
        /*0106*/ 	.short	0x0128


	//----- nvinfo : EIATTR_SW_WAR
	.align		4
.L_2241:
        /*0108*/ 	.byte	0x04, 0x36
        /*010a*/ 	.short	(.L_2243 - .L_2242)
.L_2242:
        /*010c*/ 	.word	0x00000008
.L_2243:


//--------------------- .nv.info._ZN10layer_norm22ln_bwd_finalize_kernelINS_22Kernel_traits_finalizeILj768Ef13__nv_bfloat16S2_S2_fjLb1ELj1024ELj4ENS_18Kernel_traits_baseILj768EfS2_S2_S2_fjLj1024EEEEELb1ELb1EEEvNS_9BwdParamsE --------------------------
	.section	.nv.info._ZN10layer_norm22ln_bwd_finalize_kernelINS_22Kernel_traits_finalizeILj768Ef13__nv_bfloat16S2_S2_fjLb1ELj1024ELj4ENS_18Kernel_traits_baseILj768EfS2_S2_S2_fjLj1024EEEEELb1ELb1EEEvNS_9BwdParamsE,"",@"SHT_CUDA_INFO"
	.sectionflags	@""
	.align	4


	//----- nvinfo : EIATTR_CUDA_API_VERSION
	.align		4
        /*0000*/ 	.byte	0x04, 0x37
        /*0002*/ 	.short	(.L_2245 - .L_2244)
.L_2244:
        /*0004*/ 	.word	0x00000082


	//----- nvinfo : EIATTR_KPARAM_INFO
	.align		4
.L_2245:
        /*0008*/ 	.byte	0x04, 0x17
        /*000a*/ 	.short	(.L_2247 - .L_2246)
.L_2246:
        /*000c*/ 	.word	0x00000000
        /*0010*/ 	.short	0x0000
        /*0012*/ 	.short	0x0000
        /*0014*/ 	.byte	0x00, 0xf0, 0xa1, 0x04


	//----- nvinfo : EIATTR_SPARSE_MMA_MASK
	.align		4
.L_2247:
        /*0018*/ 	.byte	0x03, 0x50
        /*001a*/ 	.short	0x0000


	//----- nvinfo : EIATTR_MAXREG_COUNT
	.align		4
        /*001c*/ 	.byte	0x03, 0x1b
        /*001e*/ 	.short	0x0040


	//----- nvinfo : EIATTR_NUM_BARRIERS
	.align		4
        /*0020*/ 	.byte	0x02, 0x4c
        /*0022*/ 	.byte	0x01
	.zero		1


	//----- nvinfo : EIATTR_MERCURY_ISA_VERSION
	.align		4
        /*0024*/ 	.byte	0x03, 0x5f
        /*0026*/ 	.short	0x0101


	//----- nvinfo : EIATTR_COOP_GROUP_MASK_REGIDS
	.align		4
        /*0028*/ 	.byte	0x04, 0x29
        /*002a*/ 	.short	(.L_2249 - .L_2248)


	//   ....[0]....
.L_2248:
        /*002c*/ 	.word	0xffffffff


	//   ....[1]....
        /*0030*/ 	.word	0xffffffff


	//   ....[2]....
        /*0034*/ 	.word	0xffffffff


	//   ....[3]....
        /*0038*/ 	.word	0xffffffff


	//   ....[4]....
        /*003c*/ 	.word	0xffffffff


	//   ....[5]....
        /*0040*/ 	.word	0xffffffff


	//   ....[6]....
        /*0044*/ 	.word	0xffffffff


	//   ....[7]....
        /*0048*/ 	.word	0xffffffff


	//   ....[8]....
        /*004c*/ 	.word	0xffffffff


	//   ....[9]....
        /*0050*/ 	.word	0xffffffff


	//   ....[10]....
        /*0054*/ 	.word	0xffffffff


	//   ....[11]....
        /*0058*/ 	.word	0xffffffff


	//   ....[12]....
        /*005c*/ 	.word	0xffffffff


	//   ....[13]....
        /*0060*/ 	.word	0xffffffff


	//   ....[14]....
        /*0064*/ 	.word	0xffffffff


	//----- nvinfo : EIATTR_COOP_GROUP_INSTR_OFFSETS
	.align		4
.L_2249:
        /*0068*/ 	.byte	0x04, 0x28
        /*006a*/ 	.short	(.L_2251 - .L_2250)


	//   ....[0]....
.L_2250:
        /*006c*/ 	.word	0x00001070


	//   ....[1]....
        /*0070*/ 	.word	0x00001080


	//   ....[2]....
        /*0074*/ 	.word	0x00001090


	//   ....[3]....
        /*0078*/ 	.word	0x000010c0


	//   ....[4]....
        /*007c*/ 	.word	0x000010e0


	//   ....[5]....
        /*0080*/ 	.word	0x000010f0


	//   ....[6]....
        /*0084*/ 	.word	0x00001120


	//   ....[7]....
        /*0088*/ 	.word	0x00001140


	//   ....[8]....
        /*008c*/ 	.word	0x00001150


	//   ....[9]....
        /*0090*/ 	.word	0x00001180


	//   ....[10]....
        /*0094*/ 	.word	0x000011a0


	//   ....[11]....
        /*0098*/ 	.word	0x000011b0


	//   ....[12]....
        /*009c*/ 	.word	0x000011e0


	//   ....[13]....
        /*00a0*/ 	.word	0x00001200


	//   ....[14]....
        /*00a4*/ 	.word	0x00001210


	//----- nvinfo : EIATTR_VRC_CTA_INIT_COUNT
	.align		4
.L_2251:
        /*00a8*/ 	.byte	0x02, 0x4a
	.zero		1
	.zero		1


	//----- nvinfo : EIATTR_EXIT_INSTR_OFFSETS
	.align		4
        /*00ac*/ 	.byte	0x04, 0x1c
        /*00ae*/ 	.short	(.L_2253 - .L_2252)


	//   ....[0]....
.L_2252:
        /*00b0*/ 	.word	0x00000060


	//   ....[1]....
        /*00b4*/ 	.word	0x00001290


	//   ....[2]....
        /*00b8*/ 	.word	0x000013a0


	//----- nvinfo : EIATTR_MAX_THREADS
	.align		4
.L_2253:
        /*00bc*/ 	.byte	0x04, 0x05
        /*00be*/ 	.short	(.L_2255 - .L_2254)
.L_2254:
        /*00c0*/ 	.word	0x00000400
        /*00c4*/ 	.word	0x00000001
        /*00c8*/ 	.word	0x00000001


	//----- nvinfo : EIATTR_CRS_STACK_SIZE
	.align		4
.L_2255:
        /*00cc*/ 	.byte	0x04, 0x1e
        /*00ce*/ 	.short	(.L_2257 - .L_2256)
.L_2256:
        /*00d0*/ 	.word	0x00000000


	//----- nvinfo : EIATTR_CBANK_PARAM_SIZE
	.align		4
.L_2257:
        /*00d4*/ 	.byte	0x03, 0x19
        /*00d6*/ 	.short	0x0128


	//----- nvinfo : EIATTR_PARAM_CBANK
	.align		4
        /*00d8*/ 	.byte	0x04, 0x0a
        /*00da*/ 	.short	(.L_2259 - .L_2258)
	.align		4
.L_2258:
        /*00dc*/ 	.word	index@(.nv.constant0._ZN10layer_norm22ln_bwd_finalize_kernelINS_22Kernel_traits_finalizeILj768Ef13__nv_bfloat16S2_S2_fjLb1ELj1024ELj4ENS_18Kernel_traits_baseILj768EfS2_S2_S2_fjLj1024EEEEELb1ELb1EEEvNS_9BwdParamsE)
        /*00e0*/ 	.short	0x0380
        /*00e2*/ 	.short	0x0128


	//----- nvinfo : EIATTR_SW_WAR
	.align		4
.L_2259:
        /*00e4*/ 	.byte	0x04, 0x36
        /*00e6*/ 	.short	(.L_2261 - .L_2260)
.L_2260:
        /*00e8*/ 	.word	0x00000008
.L_2261:


//--------------------- .nv.info._ZN10layer_norm13ln_bwd_kernelINS_13Kernel_traitsIf13__nv_bfloat16S2_S2_fjLj768ELj1ELj4ELj1ELj16ENS_18Kernel_traits_baseILj768EfS2_S2_S2_fjLj128EEEEELb1ELb1ELb1ELb1EEEvNS_9BwdParamsE --------------------------
	.section	.nv.info._ZN10layer_norm13ln_bwd_kernelINS_13Kernel_traitsIf13__nv_bfloat16S2_S2_fjLj768ELj1ELj4ELj1ELj16ENS_18Kernel_traits_baseILj768EfS2_S2_S2_fjLj128EEEEELb1ELb1ELb1ELb1EEEvNS_9BwdParamsE,"",@"SHT_CUDA_INFO"
	.sectionflags	@""
	.align	4


	//----- nvinfo : EIATTR_CUDA_API_VERSION
	.align		4
        /*0000*/ 	.byte	0x04, 0x37
        /*0002*/ 	.short	(.L_2263 - .L_2262)
.L_2262:
        /*0004*/ 	.word	0x00000082


	//----- nvinfo : EIATTR_KPARAM_INFO
	.align		4
.L_2263:
        /*0008*/ 	.byte	0x04, 0x17
        /*000a*/ 	.short	(.L_2265 - .L_2264)
.L_2264:
        /*000c*/ 	.word	0x00000000
        /*0010*/ 	.short	0x0000
        /*0012*/ 	.short	0x0000
        /*0014*/ 	.byte	0x00, 0xf0, 0xa1, 0x04


	//----- nvinfo : EIATTR_SPARSE_MMA_MASK
	.align		4
.L_2265:
        /*0018*/ 	.byte	0x03, 0x50
        /*001a*/ 	.short	0x0000


	//----- nvinfo : EIATTR_MAXREG_COUNT
	.align		4
        /*001c*/ 	.byte	0x03, 0x1b
        /*001e*/ 	.short	0x00ff


	//----- nvinfo : EIATTR_NUM_BARRIERS
	.align		4
        /*0020*/ 	.byte	0x02, 0x4c
        /*0022*/ 	.byte	0x01
	.zero		1


	//----- nvinfo : EIATTR_MERCURY_ISA_VERSION
	.align		4
        /*0024*/ 	.byte	0x03, 0x5f
        /*0026*/ 	.short	0x0101


	//----- nvinfo : EIATTR_COOP_GROUP_MASK_REGIDS
	.align		4
        /*0028*/ 	.byte	0x04, 0x29
        /*002a*/ 	.short	(.L_2267 - .L_2266)


	//   ....[0]....
.L_2266:
        /*002c*/ 	.word	0xffffffff


	//   ....[1]....
        /*0030*/ 	.word	0xffffffff


	//   ....[2]....
        /*0034*/ 	.word	0xffffffff


	//   ....[3]....
        /*0038*/ 	.word	0xffffffff


	//   ....[4]....
        /*003c*/ 	.word	0xffffffff


	//   ....[5]....
        /*0040*/ 	.word	0xffffffff


	//   ....[6]....
        /*0044*/ 	.word	0xffffffff


	//   ....[7]....
        /*0048*/ 	.word	0xffffffff


	//   ....[8]....
        /*004c*/ 	.word	0xffffffff


	//   ....[9]....
        /*0050*/ 	.word	0xffffffff


	//   ....[10]....
        /*0054*/ 	.word	0x050000d5


	//   ....[11]....
        /*0058*/ 	.word	0x050000d5


	//   ....[12]....
        /*005c*/ 	.word	0x050000d5


	//   ....[13]....
        /*0060*/ 	.word	0x050000d5


	//   ....[14]....
        /*0064*/ 	.word	0x050000d5


	//   ....[15]....
        /*0068*/ 	.word	0x050000d5


	//   ....[16]....
        /*006c*/ 	.word	0x050000d5


	//   ....[17]....
        /*0070*/ 	.word	0x050000d5


	//   ....[18]....
        /*0074*/ 	.word	0x050000d5


	//   ....[19]....
        /*0078*/ 	.word	0x050000d5


	//----- nvinfo : EIATTR_COOP_GROUP_INSTR_OFFSETS
	.align		4
.L_2267:
        /*007c*/ 	.byte	0x04, 0x28
        /*007e*/ 	.short	(.L_2269 - .L_2268)


	//   ....[0]....
.L_2268:
        /*0080*/ 	.word	0x00001b20


	//   ....[1]....
        /*0084*/ 	.word	0x00001b30


	//   ....[2]....
        /*0088*/ 	.word	0x00001b60


	//   ....[3]....
        /*008c*/ 	.word	0x00001b70


	//   ....[4]....
        /*0090*/ 	.word	0x00001ba0


	//   ....[5]....
        /*0094*/ 	.word	0x00001bb0


	//   ....[6]....
        /*0098*/ 	.word	0x00001be0


	//   ....[7]....
        /*009c*/ 	.word	0x00001bf0


	//   ....[8]....
        /*00a0*/ 	.word	0x00001c20


	//   ....[9]....
        /*00a4*/ 	.word	0x00001c30


	//   ....[10]....
        /*00a8*/ 	.word	0x0000a4f0


	//   ....[11]....
        /*00ac*/ 	.word	0x0000a580


	//   ....[12]....
        /*00b0*/ 	.word	0x0000a5f0


	//   ....[13]....
        /*00b4*/ 	.word	0x0000a650


	//   ....[14]....
        /*00b8*/ 	.word	0x0000a6c0


	//   ....[15]....
        /*00bc*/ 	.word	0x0000a720


	//   ....[16]....
        /*00c0*/ 	.word	0x0000a790


	//   ....[17]....
        /*00c4*/ 	.word	0x0000a7f0


	//   ....[18]....
        /*00c8*/ 	.word	0x0000a860


	//   ....[19]....
        /*00cc*/ 	.word	0x0000a8c0


	//----- nvinfo : EIATTR_VRC_CTA_INIT_COUNT
	.align		4
.L_2269:
        /*00d0*/ 	.byte	0x02, 0x4a
	.zero		1
	.zero		1


	//----- nvinfo : EIATTR_EXIT_INSTR_OFFSETS
	.align		4
        /*00d4*/ 	.byte	0x04, 0x1c
        /*00d6*/ 	.short	(.L_2271 - .L_2270)


	//   ....[0]....
.L_2270:
        /*00d8*/ 	.word	0x0000a480


	//----- nvinfo : EIATTR_MAX_THREADS
	.align		4
.L_2271:
        /*00dc*/ 	.byte	0x04, 0x05
        /*00de*/ 	.short	(.L_2273 - .L_2272)
.L_2272:
        /*00e0*/ 	.word	0x00000080
        /*00e4*/ 	.word	0x00000001
        /*00e8*/ 	.word	0x00000001


	//----- nvinfo : EIATTR_CRS_STACK_SIZE
	.align		4
.L_2273:
        /*00ec*/ 	.byte	0x04, 0x1e
        /*00ee*/ 	.short	(.L_2275 - .L_2274)
.L_2274:
        /*00f0*/ 	.word	0x00000000


	//----- nvinfo : EIATTR_CBANK_PARAM_SIZE
	.align		4
.L_2275:
        /*00f4*/ 	.byte	0x03, 0x19
        /*00f6*/ 	.short	0x0128


	//----- nvinfo : EIATTR_PARAM_CBANK
	.align		4
        /*00f8*/ 	.byte	0x04, 0x0a
        /*00fa*/ 	.short	(.L_2277 - .L_2276)
	.align		4
.L_2276:
        /*00fc*/ 	.word	index@(.nv.constant0._ZN10layer_norm13ln_bwd_kernelINS_13Kernel_traitsIf13__nv_bfloat16S2_S2_fjLj768ELj1ELj4ELj1ELj16ENS_18Kernel_traits_baseILj768EfS2_S2_S2_fjLj128EEEEELb1ELb1ELb1ELb1EEEvNS_9BwdParamsE)
        /*0100*/ 	.short	0x0380
        /*0102*/ 	.short	0x0128


	//----- nvinfo : EIATTR_SW_WAR
	.align		4
.L_2277:
        /*0104*/ 	.byte	0x04, 0x36
        /*0106*/ 	.short	(.L_2279 - .L_2278)
.L_2278:
        /*0108*/ 	.word	0x00000008
.L_2279:


//--------------------- .nv.info._ZN10layer_norm13ln_bwd_kernelINS_13Kernel_traitsI13__nv_bfloat16S2_fS2_fjLj768ELj1ELj4ELj1ELj16ENS_18Kernel_traits_baseILj768ES2_S2_fS2_fjLj128EEEEELb0ELb0ELb0ELb0EEEvNS_9BwdParamsE --------------------------
	.section	.nv.info._ZN10layer_norm13ln_bwd_kernelINS_13Kernel_traitsI13__nv_bfloat16S2_fS2_fjLj768ELj1ELj4ELj1ELj16ENS_18Kernel_traits_baseILj768ES2_S2_fS2_fjLj128EEEEELb0ELb0ELb0ELb0EEEvNS_9BwdParamsE,"",@"SHT_CUDA_INFO"
	.sectionflags	@""
	.align	4


	//----- nvinfo : EIATTR_CUDA_API_VERSION
	.align		4
        /*0000*/ 	.byte	0x04, 0x37
        /*0002*/ 	.short	(.L_2281 - .L_2280)
.L_2280:
        /*0004*/ 	.word	0x00000082


	//----- nvinfo : EIATTR_KPARAM_INFO
	.align		4
.L_2281:
        /*0008*/ 	.byte	0x04, 0x17
        /*000a*/ 	.short	(.L_2283 - .L_2282)
.L_2282:
        /*000c*/ 	.word	0x00000000
        /*0010*/ 	.short	0x0000
        /*0012*/ 	.short	0x0000
        /*0014*/ 	.byte	0x00, 0xf0, 0xa1, 0x04


	//----- nvinfo : EIATTR_SPARSE_MMA_MASK
	.align		4
.L_2283:
        /*0018*/ 	.byte	0x03, 0x50
        /*001a*/ 	.short	0x0000


	//----- nvinfo : EIATTR_MAXREG_COUNT
	.align		4
        /*001c*/ 	.byte	0x03, 0x1b
        /*001e*/ 	.short	0x00ff


	//----- nvinfo : EIATTR_NUM_BARRIERS
	.align		4
        /*0020*/ 	.byte	0x02, 0x4c
        /*0022*/ 	.byte	0x01
	.zero		1


	//----- nvinfo : EIATTR_MERCURY_ISA_VERSION
	.align		4
        /*0024*/ 	.byte	0x03, 0x5f
        /*0026*/ 	.short	0x0101


	//----- nvinfo : EIATTR_COOP_GROUP_MASK_REGIDS
	.align		4
        /*0028*/ 	.byte	0x04, 0x29
        /*002a*/ 	.short	(.L_2285 - .L_2284)


	//   ....[0]....
.L_2284:
        /*002c*/ 	.word	0xffffffff


	//   ....[1]....
        /*0030*/ 	.word	0xffffffff


	//   ....[2]....
        /*0034*/ 	.word	0xffffffff


	//   ....[3]....
        /*0038*/ 	.word	0xffffffff


	//   ....[4]....
        /*003c*/ 	.word	0xffffffff


	//   ....[5]....
        /*0040*/ 	.word	0xffffffff


	//   ....[6]....
        /*0044*/ 	.word	0xffffffff


	//   ....[7]....
        /*0048*/ 	.word	0xffffffff


	//   ....[8]....
        /*004c*/ 	.word	0xffffffff


	//   ....[9]....
        /*0050*/ 	.word	0xffffffff


	//   ....[10]....
        /*0054*/ 	.word	0x05000064


	//   ....[11]....
        /*0058*/ 	.word	0x05000064


	//   ....[12]....
        /*005c*/ 	.word	0x05000064


	//   ....[13]....
        /*0060*/ 	.word	0x05000064


	//   ....[14]....
        /*0064*/ 	.word	0x05000064


	//   ....[15]....
        /*0068*/ 	.word	0x05000064


	//   ....[16]....
        /*006c*/ 	.word	0x05000064


	//   ....[17]....
        /*0070*/ 	.word	0x05000064


	//   ....[18]....
        /*0074*/ 	.word	0x05000064


	//   ....[19]....
        /*0078*/ 	.word	0x05000064


	//----- nvinfo : EIATTR_COOP_GROUP_INSTR_OFFSETS
	.align		4
.L_2285:
        /*007c*/ 	.byte	0x04, 0x28
        /*007e*/ 	.short	(.L_2287 - .L_2286)


	//   ....[0]....
.L_2286:
        /*0080*/ 	.word	0x00001970


	//   ....[1]....
        /*0084*/ 	.word	0x00001980


	//   ....[2]....
        /*0088*/ 	.word	0x000019b0


	//   ....[3]....
        /*008c*/ 	.word	0x000019c0


	//   ....[4]....
        /*0090*/ 	.word	0x000019f0


	//   ....[5]....
        /*0094*/ 	.word	0x00001a00


	//   ....[6]....
        /*0098*/ 	.word	0x00001a30


	//   ....[7]....
        /*009c*/ 	.word	0x00001a40


	//   ....[8]....
        /*00a0*/ 	.word	0x00001a70


	//   ....[9]....
        /*00a4*/ 	.word	0x00001a80


	//   ....[10]....
        /*00a8*/ 	.word	0x000048f0


	//   ....[11]....
        /*00ac*/ 	.word	0x00004980


	//   ....[12]....
        /*00b0*/ 	.word	0x000049f0


	//   ....[13]....
        /*00b4*/ 	.word	0x00004a50


	//   ....[14]....
        /*00b8*/ 	.word	0x00004ac0


	//   ....[15]....
        /*00bc*/ 	.word	0x00004b20


	//   ....[16]....
        /*00c0*/ 	.word	0x00004b90


	//   ....[17]....
        /*00c4*/ 	.word	0x00004bf0


	//   ....[18]....
        /*00c8*/ 	.word	0x00004c60


	//   ....[19]....
        /*00cc*/ 	.word	0x00004cc0


	//----- nvinfo : EIATTR_VRC_CTA_INIT_COUNT
	.align		4
.L_2287:
        /*00d0*/ 	.byte	0x02, 0x4a
	.zero		1
	.zero		1


	//----- nvinfo : EIATTR_EXIT_INSTR_OFFSETS
	.align		4
        /*00d4*/ 	.byte	0x04, 0x1c
        /*00d6*/ 	.short	(.L_2289 - .L_2288)


	//   ....[0]....
.L_2288:
        /*00d8*/ 	.word	0x00004850


	//   ....[1]....
        /*00dc*/ 	.word	0x00004880


	//----- nvinfo : EIATTR_MAX_THREADS
	.align		4
.L_2289:
        /*00e0*/ 	.byte	0x04, 0x05
        /*00e2*/ 	.short	(.L_2291 - .L_2290)
.L_2290:
        /*00e4*/ 	.word	0x00000080
        /*00e8*/ 	.word	0x00000001
        /*00ec*/ 	.word	0x00000001


	//----- nvinfo : EIATTR_CRS_STACK_SIZE
	.align		4
.L_2291:
        /*00f0*/ 	.byte	0x04, 0x1e
        /*00f2*/ 	.short	(.L_2293 - .L_2292)
.L_2292:
        /*00f4*/ 	.word	0x00000000


	//----- nvinfo : EIATTR_CBANK_PARAM_SIZE
	.align		4
.L_2293:
        /*00f8*/ 	.byte	0x03, 0x19
        /*00fa*/ 	.short	0x0128


	//----- nvinfo : EIATTR_PARAM_CBANK
	.align		4
        /*00fc*/ 	.byte	0x04, 0x0a
        /*00fe*/ 	.short	(.L_2295 - .L_2294)
	.align		4
.L_2294:
        /*0100*/ 	.word	index@(.nv.constant0._ZN10layer_norm13ln_bwd_kernelINS_13Kernel_traitsI13__nv_bfloat16S2_fS2_fjLj768ELj1ELj4ELj1ELj16ENS_18Kernel_traits_baseILj768ES2_S2_fS2_fjLj128EEEEELb0ELb0ELb0ELb0EEEvNS_9BwdParamsE)
        /*0104*/ 	.short	0x0380
        /*0106*/ 	.short	0x0128


	//----- nvinfo : EIATTR_SW_WAR
	.align		4
.L_2295:
        /*0108*/ 	.byte	0x04, 0x36
        /*010a*/ 	.short	(.L_2297 - .L_2296)
.L_2296:
        /*010c*/ 	.word	0x00000008
.L_2297:


//--------------------- .nv.info._ZN10layer_norm13ln_bwd_kernelINS_13Kernel_traitsI13__nv_bfloat16S2_fS2_fjLj768ELj1ELj4ELj1ELj16ENS_18Kernel_traits_baseILj768ES2_S2_fS2_fjLj128EEEEELb0ELb0ELb0ELb1EEEvNS_9BwdParamsE --------------------------
	.section	.nv.info._ZN10layer_norm13ln_bwd_kernelINS_13Kernel_traitsI13__nv_bfloat16S2_fS2_fjLj768ELj1ELj4ELj1ELj16ENS_18Kernel_traits_baseILj768ES2_S2_fS2_fjLj128EEEEELb0ELb0ELb0ELb1EEEvNS_9BwdParamsE,"",@"SHT_CUDA_INFO"
	.sectionflags	@""
	.align	4


	//----- nvinfo : EIATTR_CUDA_API_VERSION
	.align		4
        /*0000*/ 	.byte	0x04, 0x37
        /*0002*/ 	.short	(.L_2299 - .L_2298)
.L_2298:
        /*0004*/ 	.word	0x00000082


	//----- nvinfo : EIATTR_KPARAM_INFO
	.align		4
.L_2299:
        /*0008*/ 	.byte	0x04, 0x17
        /*000a*/ 	.short	(.L_2301 - .L_2300)
.L_2300:
        /*000c*/ 	.word	0x00000000
        /*0010*/ 	.short	0x0000
        /*0012*/ 	.short	0x0000
        /*0014*/ 	.byte	0x00, 0xf0, 0xa1, 0x04


	//----- nvinfo : EIATTR_SPARSE_MMA_MASK
	.align		4
.L_2301:
        /*0018*/ 	.byte	0x03, 0x50
        /*001a*/ 	.short	0x0000


	//----- nvinfo : EIATTR_MAXREG_COUNT
	.align		4
        /*001c*/ 	.byte	0x03, 0x1b
        /*001e*/ 	.short	0x00ff


	//----- nvinfo : EIATTR_NUM_BARRIERS
	.align		4
        /*0020*/ 	.byte	0x02, 0x4c
        /*0022*/ 	.byte	0x01
	.zero		1


	//----- nvinfo : EIATTR_MERCURY_ISA_VERSION
	.align		4
        /*0024*/ 	.byte	0x03, 0x5f
        /*0026*/ 	.short	0x0101


	//----- nvinfo : EIATTR_COOP_GROUP_MASK_REGIDS
	.align		4
        /*0028*/ 	.byte	0x04, 0x29
        /*002a*/ 	.short	(.L_2303 - .L_2302)


	//   ....[0]....
.L_2302:
        /*002c*/ 	.word	0xffffffff


	//   ....[1]....
        /*0030*/ 	.word	0xffffffff


	//   ....[2]....
        /*0034*/ 	.word	0xffffffff


	//   ....[3]....
        /*0038*/ 	.word	0xffffffff


	//   ....[4]....
        /*003c*/ 	.word	0xffffffff


	//   ....[5]....
        /*0040*/ 	.word	0xffffffff


	//   ....[6]....
        /*0044*/ 	.word	0xffffffff


	//   ....[7]....
        /*0048*/ 	.word	0xffffffff


	//   ....[8]....
        /*004c*/ 	.word	0xffffffff


	//   ....[9]....
        /*0050*/ 	.word	0xffffffff


	//   ....[10]....
        /*0054*/ 	.word	0x050000a3


	//   ....[11]....
        /*0058*/ 	.word	0x050000a3


	//   ....[12]....
        /*005c*/ 	.word	0x050000a3


	//   ....[13]....
        /*0060*/ 	.word	0x050000a3


	//   ....[14]....
        /*0064*/ 	.word	0x050000a3


	//   ....[15]....
        /*0068*/ 	.word	0x050000a3


	//   ....[16]....
        /*006c*/ 	.word	0x050000a3


	//   ....[17]....
        /*0070*/ 	.word	0x050000a3


	//   ....[18]....
        /*0074*/ 	.word	0x050000a3


	//   ....[19]....
        /*0078*/ 	.word	0x050000a3


	//----- nvinfo : EIATTR_COOP_GROUP_INSTR_OFFSETS
	.align		4
.L_2303:
        /*007c*/ 	.byte	0x04, 0x28
        /*007e*/ 	.short	(.L_2305 - .L_2304)


	//   ....[0]....
.L_2304:
        /*0080*/ 	.word	0x00001710


	//   ....[1]....
        /*0084*/ 	.word	0x00001720


	//   ....[2]....
        /*0088*/ 	.word	0x00001750


	//   ....[3]....
        /*008c*/ 	.word	0x00001760


	//   ....[4]....
        /*0090*/ 	.word	0x00001790


	//   ....[5]....
        /*0094*/ 	.word	0x000017b0


	//   ....[6]....
        /*0098*/ 	.word	0x000017d0


	//   ....[7]....
        /*009c*/ 	.word	0x000017e0


	//   ....[8]....
        /*00a0*/ 	.word	0x00001810


	//   ....[9]....
        /*00a4*/ 	.word	0x00001820


	//   ....[10]....
        /*00a8*/ 	.word	0x000043f0


	//   ....[11]....
        /*00ac*/ 	.word	0x00004480


	//   ....[12]....
        /*00b0*/ 	.word	0x000044f0


	//   ....[13]....
        /*00b4*/ 	.word	0x00004550


	//   ....[14]....
        /*00b8*/ 	.word	0x000045b0


	//   ....[15]....
        /*00bc*/ 	.word	0x00004600


	//   ....[16]....
        /*00c0*/ 	.word	0x00004660


	//   ....[17]....
        /*00c4*/ 	.word	0x000046b0


	//   ....[18]....
        /*00c8*/ 	.word	0x00004720


	//   ....[19]....
        /*00cc*/ 	.word	0x00004770


	//----- nvinfo : EIATTR_VRC_CTA_INIT_COUNT
	.align		4
.L_2305:
        /*00d0*/ 	.byte	0x02, 0x4a
	.zero		1
	.zero		1


	//----- nvinfo : EIATTR_EXIT_INSTR_OFFSETS
	.align		4
        /*00d4*/ 	.byte	0x04, 0x1c
        /*00d6*/ 	.short	(.L_2307 - .L_2306)


	//   ....[0]....
.L_2306:
        /*00d8*/ 	.word	0x00004380


	//----- nvinfo : EIATTR_MAX_THREADS
	.align		4
.L_2307:
        /*00dc*/ 	.byte	0x04, 0x05
        /*00de*/ 	.short	(.L_2309 - .L_2308)
.L_2308:
        /*00e0*/ 	.word	0x00000080
        /*00e4*/ 	.word	0x00000001
        /*00e8*/ 	.word	0x00000001


	//----- nvinfo : EIATTR_CRS_STACK_SIZE
	.align		4
.L_2309:
        /*00ec*/ 	.byte	0x04, 0x1e
        /*00ee*/ 	.short	(.L_2311 - .L_2310)
.L_2310:
        /*00f0*/ 	.word	0x00000000


	//----- nvinfo : EIATTR_CBANK_PARAM_SIZE
	.align		4
.L_2311:
        /*00f4*/ 	.byte	0x03, 0x19
        /*00f6*/ 	.short	0x0128


	//----- nvinfo : EIATTR_PARAM_CBANK
	.align		4
        /*00f8*/ 	.byte	0x04, 0x0a
        /*00fa*/ 	.short	(.L_2313 - .L_2312)
	.align		4
.L_2312:
        /*00fc*/ 	.word	index@(.nv.constant0._ZN10layer_norm13ln_bwd_kernelINS_13Kernel_traitsI13__nv_bfloat16S2_fS2_fjLj768ELj1ELj4ELj1ELj16ENS_18Kernel_traits_baseILj768ES2_S2_fS2_fjLj128EEEEELb0ELb0ELb0ELb1EEEvNS_9BwdParamsE)
        /*0100*/ 	.short	0x0380
        /*0102*/ 	.short	0x0128


	//----- nvinfo : EIATTR_SW_WAR
	.align		4
.L_2313:
        /*0104*/ 	.byte	0x04, 0x36
        /*0106*/ 	.short	(.L_2315 - .L_2314)
.L_2314:
        /*0108*/ 	.word	0x00000008
.L_2315:


//--------------------- .nv.info._ZN10layer_norm13ln_bwd_kernelINS_13Kernel_traitsI13__nv_bfloat16S2_fS2_fjLj768ELj1ELj4ELj1ELj16ENS_18Kernel_traits_baseILj768ES2_S2_fS2_fjLj128EEEEELb0ELb0ELb1ELb0EEEvNS_9BwdParamsE --------------------------
	.section	.nv.info._ZN10layer_norm13ln_bwd_kernelINS_13Kernel_traitsI13__nv_bfloat16S2_fS2_fjLj768ELj1ELj4ELj1ELj16ENS_18Kernel_traits_baseILj768ES2_S2_fS2_fjLj128EEEEELb0ELb0ELb1ELb0EEEvNS_9BwdParamsE,"",@"SHT_CUDA_INFO"
	.sectionflags	@""
	.align	4


	//----- nvinfo : EIATTR_CUDA_API_VERSION
	.align		4
        /*0000*/ 	.byte	0x04, 0x37
        /*0002*/ 	.short	(.L_2317 - .L_2316)
.L_2316:
        /*0004*/ 	.word	0x00000082


	//----- nvinfo : EIATTR_KPARAM_INFO
	.align		4
.L_2317:
        /*0008*/ 	.byte	0x04, 0x17
        /*000a*/ 	.short	(.L_2319 - .L_2318)
.L_2318:
        /*000c*/ 	.word	0x00000000
        /*0010*/ 	.short	0x0000
        /*0012*/ 	.short	0x0000
        /*0014*/ 	.byte	0x00, 0xf0, 0xa1, 0x04


	//----- nvinfo : EIATTR_SPARSE_MMA_MASK
	.align		4
.L_2319:
        /*0018*/ 	.byte	0x03, 0x50
        /*001a*/ 	.short	0x0000


	//----- nvinfo : EIATTR_MAXREG_COUNT
	.align		4
        /*001c*/ 	.byte	0x03, 0x1b
        /*001e*/ 	.short	0x00ff


	//----- nvinfo : EIATTR_NUM_BARRIERS
	.align		4
        /*0020*/ 	.byte	0x02, 0x4c
        /*0022*/ 	.byte	0x01
	.zero		1


	//----- nvinfo : EIATTR_MERCURY_ISA_VERSION
	.align		4
        /*0024*/ 	.byte	0x03, 0x5f
        /*0026*/ 	.short	0x0101


	//----- nvinfo : EIATTR_COOP_GROUP_MASK_REGIDS
	.align		4
        /*0028*/ 	.byte	0x04, 0x29
        /*002a*/ 	.short	(.L_2321 - .L_2320)


	//   ....[0]....
.L_2320:
        /*002c*/ 	.word	0xffffffff


	//   ....[1]....
        /*0030*/ 	.word	0xffffffff


	//   ....[2]....
        /*0034*/ 	.word	0xffffffff


	//   ....[3]....
        /*0038*/ 	.word	0xffffffff


	//   ....[4]....
        /*003c*/ 	.word	0xffffffff


	//   ....[5]....
        /*0040*/ 	.word	0xffffffff


	//   ....[6]....
        /*0044*/ 	.word	0xffffffff


	//   ....[7]....
        /*0048*/ 	.word	0xffffffff


	//   ....[8]....
        /*004c*/ 	.word	0xffffffff


	//   ....[9]....
        /*0050*/ 	.word	0xffffffff


	//   ....[10]....
        /*0054*/ 	.word	0x05000000


	//   ....[11]....
        /*0058*/ 	.word	0x05000000


	//   ....[12]....
        /*005c*/ 	.word	0x05000000


	//   ....[13]....
        /*0060*/ 	.word	0x05000000


	//   ....[14]....
        /*0064*/ 	.word	0x05000000


	//   ....[15]....
        /*0068*/ 	.word	0x05000000


	//   ....[16]....
        /*006c*/ 	.word	0x05000000


	//   ....[17]....
        /*0070*/ 	.word	0x05000000


	//   ....[18]....
        /*0074*/ 	.word	0x05000000


	//   ....[19]....
        /*0078*/ 	.word	0x05000000


	//----- nvinfo : EIATTR_COOP_GROUP_INSTR_OFFSETS
	.align		4
.L_2321:
        /*007c*/ 	.byte	0x04, 0x28
        /*007e*/ 	.short	(.L_2323 - .L_2322)


	//   ....[0]....
.L_2322:
        /*0080*/ 	.word	0x00001be0


	//   ....[1]....
        /*0084*/ 	.word	0x00001bf0


	//   ....[2]....
        /*0088*/ 	.word	0x00001c20


	//   ....[3]....
        /*008c*/ 	.word	0x00001c30


	//   ....[4]....
        /*0090*/ 	.word	0x00001c60


	//   ....[5]....
        /*0094*/ 	.word	0x00001c70


	//   ....[6]....
        /*0098*/ 	.word	0x00001ca0


	//   ....[7]....
        /*009c*/ 	.word	0x00001cb0


	//   ....[8]....
        /*00a0*/ 	.word	0x00001ce0


	//   ....[9]....
        /*00a4*/ 	.word	0x00001cf0


	//   ....[10]....
        /*00a8*/ 	.word	0x00006db0


	//   ....[11]....
        /*00ac*/ 	.word	0x00006e50


	//   ....[12]....
        /*00b0*/ 	.word	0x00006eb0


	//   ....[13]....
        /*00b4*/ 	.word	0x00006f10


	//   ....[14]....
        /*00b8*/ 	.word	0x00006f80


	//   ....[15]....
        /*00bc*/ 	.word	0x00006fe0


	//   ....[16]....
        /*00c0*/ 	.word	0x00007050


	//   ....[17]....
        /*00c4*/ 	.word	0x000070b0


	//   ....[18]....
        /*00c8*/ 	.word	0x00007110


	//   ....[19]....
        /*00cc*/ 	.word	0x00007170


	//----- nvinfo : EIATTR_VRC_CTA_INIT_COUNT
	.align		4
.L_2323:
        /*00d0*/ 	.byte	0x02, 0x4a
	.zero		1
	.zero		1


	//----- nvinfo : EIATTR_EXIT_INSTR_OFFSETS
	.align		4
        /*00d4*/ 	.byte	0x04, 0x1c
        /*00d6*/ 	.short	(.L_2325 - .L_2324)


	//   ....[0]....
.L_2324:
        /*00d8*/ 	.word	0x00006d20


	//   ....[1]....
        /*00dc*/ 	.word	0x00006d50


	//----- nvinfo : EIATTR_MAX_THREADS
	.align		4
.L_2325:
        /*00e0*/ 	.byte	0x04, 0x05
        /*00e2*/ 	.short	(.L_2327 - .L_2326)
.L_2326:
        /*00e4*/ 	.word	0x00000080
        /*00e8*/ 	.word	0x00000001
        /*00ec*/ 	.word	0x00000001


	//----- nvinfo : EIATTR_CRS_STACK_SIZE
	.align		4
.L_2327:
        /*00f0*/ 	.byte	0x04, 0x1e
        /*00f2*/ 	.short	(.L_2329 - .L_2328)
.L_2328:
        /*00f4*/ 	.word	0x00000000


	//----- nvinfo : EIATTR_CBANK_PARAM_SIZE
	.align		4
.L_2329:
        /*00f8*/ 	.byte	0x03, 0x19
        /*00fa*/ 	.short	0x0128


	//----- nvinfo : EIATTR_PARAM_CBANK
	.align		4
        /*00fc*/ 	.byte	0x04, 0x0a
        /*00fe*/ 	.short	(.L_2331 - .L_2330)
	.align		4
.L_2330:
        /*0100*/ 	.word	index@(.nv.constant0._ZN10layer_norm13ln_bwd_kernelINS_13Kernel_traitsI13__nv_bfloat16S2_fS2_fjLj768ELj1ELj4ELj1ELj16ENS_18Kernel_traits_baseILj768ES2_S2_fS2_fjLj128EEEEELb0ELb0ELb1ELb0EEEvNS_9BwdParamsE)
        /*0104*/ 	.short	0x0380
        /*0106*/ 	.short	0x0128


	//----- nvinfo : EIATTR_SW_WAR
	.align		4
.L_2331:
        /*0108*/ 	.byte	0x04, 0x36
        /*010a*/ 	.short	(.L_2333 - .L_2332)
.L_2332:
        /*010c*/ 	.word	0x00000008
.L_2333:


//--------------------- .nv.info._ZN10layer_norm13ln_bwd_kernelINS_13Kernel_traitsI13__nv_bfloat16S2_fS2_fjLj768ELj1ELj4ELj1ELj16ENS_18Kernel_traits_baseILj768ES2_S2_fS2_fjLj128EEEEELb0ELb0ELb1ELb1EEEvNS_9BwdParamsE --------------------------
	.section	.nv.info._ZN10layer_norm13ln_bwd_kernelINS_13Kernel_traitsI13__nv_bfloat16S2_fS2_fjLj768ELj1ELj4ELj1ELj16ENS_18Kernel_traits_baseILj768ES2_S2_fS2_fjLj128EEEEELb0ELb0ELb1ELb1EEEvNS_9BwdParamsE,"",@"SHT_CUDA_INFO"
	.sectionflags	@""
	.align	4


	//----- nvinfo : EIATTR_CUDA_API_VERSION
	.align		4
        /*0000*/ 	.byte	0x04, 0x37
        /*0002*/ 	.short	(.L_2335 - .L_2334)
.L_2334:
        /*0004*/ 	.word	0x00000082


	//----- nvinfo : EIATTR_KPARAM_INFO
	.align		4
.L_2335:
        /*0008*/ 	.byte	0x04, 0x17
        /*000a*/ 	.short	(.L_2337 - .L_2336)
.L_2336:
        /*000c*/ 	.word	0x00000000
        /*0010*/ 	.short	0x0000
        /*0012*/ 	.short	0x0000
        /*0014*/ 	.byte	0x00, 0xf0, 0xa1, 0x04


	//----- nvinfo : EIATTR_SPARSE_MMA_MASK
	.align		4
.L_2337:
        /*0018*/ 	.byte	0x03, 0x50
        /*001a*/ 	.short	0x0000


	//----- nvinfo : EIATTR_MAXREG_COUNT
	.align		4
        /*001c*/ 	.byte	0x03, 0x1b
        /*001e*/ 	.short	0x00ff


	//----- nvinfo : EIATTR_NUM_BARRIERS
	.align		4
        /*0020*/ 	.byte	0x02, 0x4c
        /*0022*/ 	.byte	0x01
	.zero		1


	//----- nvinfo : EIATTR_MERCURY_ISA_VERSION
	.align		4
        /*0024*/ 	.byte	0x03, 0x5f
        /*0026*/ 	.short	0x0101


	//----- nvinfo : EIATTR_COOP_GROUP_MASK_REGIDS
	.align		4
        /*0028*/ 	.byte	0x04, 0x29
        /*002a*/ 	.short	(.L_2339 - .L_2338)


	//   ....[0]....
.L_2338:
        /*002c*/ 	.word	0xffffffff


	//   ....[1]....
        /*0030*/ 	.word	0xffffffff


	//   ....[2]....
        /*0034*/ 	.word	0xffffffff


	//   ....[3]....
        /*0038*/ 	.word	0xffffffff


	//   ....[4]....
        /*003c*/ 	.word	0xffffffff


	//   ....[5]....
        /*0040*/ 	.word	0xffffffff


	//   ....[6]....
        /*0044*/ 	.word	0xffffffff


	//   ....[7]....
        /*0048*/ 	.word	0xffffffff


	//   ....[8]....
        /*004c*/ 	.word	0xffffffff


	//   ....[9]....
        /*0050*/ 	.word	0xffffffff


	//   ....[10]....
        /*0054*/ 	.word	0x0500008a


	//   ....[11]....
        /*0058*/ 	.word	0x0500008a


	//   ....[12]....
        /*005c*/ 	.word	0x0500008a


	//   ....[13]....
        /*0060*/ 	.word	0x0500008a


	//   ....[14]....
        /*0064*/ 	.word	0x0500008a


	//   ....[15]....
        /*0068*/ 	.word	0x0500008a


	//   ....[16]....
        /*006c*/ 	.word	0x0500008a


	//   ....[17]....
        /*0070*/ 	.word	0x0500008a


	//   ....[18]....
        /*0074*/ 	.word	0x0500008a


	//   ....[19]....
        /*0078*/ 	.word	0x0500008a


	//----- nvinfo : EIATTR_COOP_GROUP_INSTR_OFFSETS
	.align		4
.L_2339:
        /*007c*/ 	.byte	0x04, 0x28
        /*007e*/ 	.short	(.L_2341 - .L_2340)


	//   ....[0]....
.L_2340:
        /*0080*/ 	.word	0x00001810


	//   ....[1]....
        /*0084*/ 	.word	0x00001820


	//   ....[2]....
        /*0088*/ 	.word	0x00001850


	//   ....[3]....
        /*008c*/ 	.word	0x00001860


	//   ....[4]....
        /*0090*/ 	.word	0x00001890


	//   ....[5]....
        /*0094*/ 	.word	0x000018a0


	//   ....[6]....
        /*0098*/ 	.word	0x000018d0


	//   ....[7]....
        /*009c*/ 	.word	0x000018e0


	//   ....[8]....
        /*00a0*/ 	.word	0x00001910


	//   ....[9]....
        /*00a4*/ 	.word	0x00001920


	//   ....[10]....
        /*00a8*/ 	.word	0x00006560


	//   ....[11]....
        /*00ac*/ 	.word	0x000065f0


	//   ....[12]....
        /*00b0*/ 	.word	0x00006660


	//   ....[13]....
        /*00b4*/ 	.word	0x000066c0


	//   ....[14]....
        /*00b8*/ 	.word	0x00006730


	//   ....[15]....
        /*00bc*/ 	.word	0x00006790


	//   ....[16]....
        /*00c0*/ 	.word	0x00006800


	//   ....[17]....
        /*00c4*/ 	.word	0x00006860


	//   ....[18]....
        /*00c8*/ 	.word	0x000068d0


	//   ....[19]....
        /*00cc*/ 	.word	0x00006930


	//----- nvinfo : EIATTR_VRC_CTA_INIT_COUNT
	.align		4
.L_2341:
        /*00d0*/ 	.byte	0x02, 0x4a
	.zero		1
	.zero		1


	//----- nvinfo : EIATTR_EXIT_INSTR_OFFSETS
	.align		4
        /*00d4*/ 	.byte	0x04, 0x1c
        /*00d6*/ 	.short	(.L_2343 - .L_2342)


	//   ....[0]....
.L_2342:
        /*00d8*/ 	.word	0x000064f0


	//----- nvinfo : EIATTR_MAX_THREADS
	.align		4
.L_2343:
        /*00dc*/ 	.byte	0x04, 0x05
        /*00de*/ 	.short	(.L_2345 - .L_2344)
.L_2344:
        /*00e0*/ 	.word	0x00000080
        /*00e4*/ 	.word	0x00000001
        /*00e8*/ 	.word	0x00000001


	//----- nvinfo : EIATTR_CRS_STACK_SIZE
	.align		4
.L_2345:
        /*00ec*/ 	.byte	0x04, 0x1e
        /*00ee*/ 	.short	(.L_2347 - .L_2346)
.L_2346:
        /*00f0*/ 	.word	0x00000000


	//----- nvinfo : EIATTR_CBANK_PARAM_SIZE
	.align		4
.L_2347:
        /*00f4*/ 	.byte	0x03, 0x19
        /*00f6*/ 	.short	0x0128


	//----- nvinfo : EIATTR_PARAM_CBANK
	.align		4
        /*00f8*/ 	.byte	0x04, 0x0a
        /*00fa*/ 	.short	(.L_2349 - .L_2348)
	.align		4
.L_2348:
        /*00fc*/ 	.word	index@(.nv.constant0._ZN10layer_norm13ln_bwd_kernelINS_13Kernel_traitsI13__nv_bfloat16S2_fS2_fjLj768ELj1ELj4ELj1ELj16ENS_18Kernel_traits_baseILj768ES2_S2_fS2_fjLj128EEEEELb0ELb0ELb1ELb1EEEvNS_9BwdParamsE)
        /*0100*/ 	.short	0x0380
        /*0102*/ 	.short	0x0128


	//----- nvinfo : EIATTR_SW_WAR
	.align		4
.L_2349:
        /*0104*/ 	.byte	0x04, 0x36
        /*0106*/ 	.short	(.L_2351 - .L_2350)
.L_2350:
        /*0108*/ 	.word	0x00000008
.L_2351:


//--------------------- .nv.info._ZN10layer_norm13ln_bwd_kernelINS_13Kernel_traitsI13__nv_bfloat16S2_fS2_fjLj768ELj1ELj4ELj1ELj16ENS_18Kernel_traits_baseILj768ES2_S2_fS2_fjLj128EEEEELb0ELb1ELb0ELb0EEEvNS_9BwdParamsE --------------------------
	.section	.nv.info._ZN10layer_norm13ln_bwd_kernelINS_13Kernel_traitsI13__nv_bfloat16S2_fS2_fjLj768ELj1ELj4ELj1ELj16ENS_18Kernel_traits_baseILj768ES2_S2_fS2_fjLj128EEEEELb0ELb1ELb0ELb0EEEvNS_9BwdParamsE,"",@"SHT_CUDA_INFO"
	.sectionflags	@""
	.align	4


	//----- nvinfo : EIATTR_CUDA_API_VERSION
	.align		4
        /*0000*/ 	.byte	0x04, 0x37
        /*0002*/ 	.short	(.L_2353 - .L_2352)
.L_2352:
        /*0004*/ 	.word	0x00000082


	//----- nvinfo : EIATTR_KPARAM_INFO
	.align		4
.L_2353:
        /*0008*/ 	.byte	0x04, 0x17
        /*000a*/ 	.short	(.L_2355 - .L_2354)
.L_2354:
        /*000c*/ 	.word	0x00000000
        /*0010*/ 	.short	0x0000
        /*0012*/ 	.short	0x0000
        /*0014*/ 	.byte	0x00, 0xf0, 0xa1, 0x04


	//----- nvinfo : EIATTR_SPARSE_MMA_MASK
	.align		4
.L_2355:
        /*0018*/ 	.byte	0x03, 0x50
        /*001a*/ 	.short	0x0000


	//----- nvinfo : EIATTR_MAXREG_COUNT
	.align		4
        /*001c*/ 	.byte	0x03, 0x1b
        /*001e*/ 	.short	0x00ff


	//----- nvinfo : EIATTR_NUM_BARRIERS
	.align		4
        /*0020*/ 	.byte	0x02, 0x4c
        /*0022*/ 	.byte	0x01
	.zero		1


	//----- nvinfo : EIATTR_MERCURY_ISA_VERSION
	.align		4
        /*0024*/ 	.byte	0x03, 0x5f
        /*0026*/ 	.short	0x0101


	//----- nvinfo : EIATTR_COOP_GROUP_MASK_REGIDS
	.align		4
        /*0028*/ 	.byte	0x04, 0x29
        /*002a*/ 	.short	(.L_2357 - .L_2356)


	//   ....[0]....
.L_2356:
        /*002c*/ 	.word	0xffffffff


	//   ....[1]....
        /*0030*/ 	.word	0xffffffff


	//   ....[2]....
        /*0034*/ 	.word	0xffffffff


	//   ....[3]....
        /*0038*/ 	.word	0xffffffff


	//   ....[4]....
        /*003c*/ 	.word	0xffffffff


	//   ....[5]....
        /*0040*/ 	.word	0xffffffff


	//   ....[6]....
        /*0044*/ 	.word	0xffffffff


	//   ....[7]....
        /*0048*/ 	.word	0xffffffff


	//   ....[8]....
        /*004c*/ 	.word	0xffffffff


	//   ....[9]....
        /*0050*/ 	.word	0xffffffff


	//   ....[10]....
        /*0054*/ 	.word	0x050000a4


	//   ....[11]....
        /*0058*/ 	.word	0x050000a4


	//   ....[12]....
        /*005c*/ 	.word	0x050000a4


	//   ....[13]....
        /*0060*/ 	.word	0x050000a4


	//   ....[14]....
        /*0064*/ 	.word	0x050000a4


	//   ....[15]....
        /*0068*/ 	.word	0x050000a4


	//   ....[16]....
        /*006c*/ 	.word	0x050000a4


	//   ....[17]....
        /*0070*/ 	.word	0x050000a4


	//   ....[18]....
        /*0074*/ 	.word	0x050000a4


	//   ....[19]....
        /*0078*/ 	.word	0x050000a4


	//----- nvinfo : EIATTR_COOP_GROUP_INSTR_OFFSETS
	.align		4
.L_2357:
        /*007c*/ 	.byte	0x04, 0x28
        /*007e*/ 	.short	(.L_2359 - .L_2358)


	//   ....[0]....
.L_2358:
        /*0080*/ 	.word	0x00001c50


	//   ....[1]....
        /*0084*/ 	.word	0x00001c60


	//   ....[2]....
        /*0088*/ 	.word	0x00001c90


	//   ....[3]....
        /*008c*/ 	.word	0x00001ca0


	//   ....[4]....
        /*0090*/ 	.word	0x00001cd0


	//   ....[5]....
        /*0094*/ 	.word	0x00001ce0


	//   ....[6]....
        /*0098*/ 	.word	0x00001d10


	//   ....[7]....
        /*009c*/ 	.word	0x00001d20


	//   ....[8]....
        /*00a0*/ 	.word	0x00001d50


	//   ....[9]....
        /*00a4*/ 	.word	0x00001d60


	//   ....[10]....
        /*00a8*/ 	.word	0x00006e80


	//   ....[11]....
        /*00ac*/ 	.word	0x00006f10


	//   ....[12]....
        /*00b0*/ 	.word	0x00006f80


	//   ....[13]....
        /*00b4*/ 	.word	0x00006fe0


	//   ....[14]....
        /*00b8*/ 	.word	0x00007050


	//   ....[15]....
        /*00bc*/ 	.word	0x000070b0


	//   ....[16]....
        /*00c0*/ 	.word	0x00007120


	//   ....[17]....
        /*00c4*/ 	.word	0x00007180


	//   ....[18]....
        /*00c8*/ 	.word	0x000071f0


	//   ....[19]....
        /*00cc*/ 	.word	0x00007250


	//----- nvinfo : EIATTR_VRC_CTA_INIT_COUNT
	.align		4
.L_2359:
        /*00d0*/ 	.byte	0x02, 0x4a
	.zero		1
	.zero		1


	//----- nvinfo : EIATTR_EXIT_INSTR_OFFSETS
	.align		4
        /*00d4*/ 	.byte	0x04, 0x1c
        /*00d6*/ 	.short	(.L_2361 - .L_2360)


	//   ....[0]....
.L_2360:
        /*00d8*/ 	.word	0x00006d90


	//   ....[1]....
        /*00dc*/ 	.word	0x00006e10


	//----- nvinfo : EIATTR_MAX_THREADS
	.align		4
.L_2361:
        /*00e0*/ 	.byte	0x04, 0x05
        /*00e2*/ 	.short	(.L_2363 - .L_2362)
.L_2362:
        /*00e4*/ 	.word	0x00000080
        /*00e8*/ 	.word	0x00000001
        /*00ec*/ 	.word	0x00000001


	//----- nvinfo : EIATTR_CRS_STACK_SIZE
	.align		4
.L_2363:
        /*00f0*/ 	.byte	0x04, 0x1e
        /*00f2*/ 	.short	(.L_2365 - .L_2364)
.L_2364:
        /*00f4*/ 	.word	0x00000000


	//----- nvinfo : EIATTR_CBANK_PARAM_SIZE
	.align		4
.L_2365:
        /*00f8*/ 	.byte	0x03, 0x19
        /*00fa*/ 	.short	0x0128


	//----- nvinfo : EIATTR_PARAM_CBANK
	.align		4
        /*00fc*/ 	.byte	0x04, 0x0a
        /*00fe*/ 	.short	(.L_2367 - .L_2366)
	.align		4
.L_2366:
        /*0100*/ 	.word	index@(.nv.constant0._ZN10layer_norm13ln_bwd_kernelINS_13Kernel_traitsI13__nv_bfloat16S2_fS2_fjLj768ELj1ELj4ELj1ELj16ENS_18Kernel_traits_baseILj768ES2_S2_fS2_fjLj128EEEEELb0ELb1ELb0ELb0EEEvNS_9BwdParamsE)
        /*0104*/ 	.short	0x0380
        /*0106*/ 	.short	0x0128


	//----- nvinfo : EIATTR_SW_WAR
	.align		4
.L_2367:
        /*0108*/ 	.byte	0x04, 0x36
        /*010a*/ 	.short	(.L_2369 - .L_2368)
.L_2368:
        /*010c*/ 	.word	0x00000008
.L_2369:


//--------------------- .nv.info._ZN10layer_norm13ln_bwd_kernelINS_13Kernel_traitsI13__nv_bfloat16S2_fS2_fjLj768ELj1ELj4ELj1ELj16ENS_18Kernel_traits_baseILj768ES2_S2_fS2_fjLj128EEEEELb0ELb1ELb0ELb1EEEvNS_9BwdParamsE --------------------------
	.section	.nv.info._ZN10layer_norm13ln_bwd_kernelINS_13Kernel_traitsI13__nv_bfloat16S2_fS2_fjLj768ELj1ELj4ELj1ELj16ENS_18Kernel_traits_baseILj768ES2_S2_fS2_fjLj128EEEEELb0ELb1ELb0ELb1EEEvNS_9BwdParamsE,"",@"SHT_CUDA_INFO"
	.sectionflags	@""
	.align	4


	//----- nvinfo : EIATTR_CUDA_API_VERSION
	.align		4
        /*0000*/ 	.byte	0x04, 0x37
        /*0002*/ 	.short	(.L_2371 - .L_2370)
.L_2370:
        /*0004*/ 	.word	0x00000082


	//----- nvinfo : EIATTR_KPARAM_INFO
	.align		4
.L_2371:
        /*0008*/ 	.byte	0x04, 0x17
        /*000a*/ 	.short	(.L_2373 - .L_2372)
.L_2372:
        /*000c*/ 	.word	0x00000000
        /*0010*/ 	.short	0x0000
        /*0012*/ 	.short	0x0000
        /*0014*/ 	.byte	0x00, 0xf0, 0xa1, 0x04


	//----- nvinfo : EIATTR_SPARSE_MMA_MASK
	.align		4
.L_2373:
        /*0018*/ 	.byte	0x03, 0x50
        /*001a*/ 	.short	0x0000


	//----- nvinfo : EIATTR_MAXREG_COUNT
	.align		4
        /*001c*/ 	.byte	0x03, 0x1b
        /*001e*/ 	.short	0x00ff


	//----- nvinfo : EIATTR_NUM_BARRIERS
	.align		4
        /*0020*/ 	.byte	0x02, 0x4c
        /*0022*/ 	.byte	0x01
	.zero		1


	//----- nvinfo : EIATTR_MERCURY_ISA_VERSION
	.align		4
        /*0024*/ 	.byte	0x03, 0x5f
        /*0026*/ 	.short	0x0101


	//----- nvinfo : EIATTR_COOP_GROUP_MASK_REGIDS
	.align		4
        /*0028*/ 	.byte	0x04, 0x29
        /*002a*/ 	.short	(.L_2375 - .L_2374)


	//   ....[0]....
.L_2374:
        /*002c*/ 	.word	0xffffffff


	//   ....[1]....
        /*0030*/ 	.word	0xffffffff


	//   ....[2]....
        /*0034*/ 	.word	0xffffffff


	//   ....[3]....
        /*0038*/ 	.word	0xffffffff


	//   ....[4]....
        /*003c*/ 	.word	0xffffffff


	//   ....[5]....
        /*0040*/ 	.word	0xffffffff


	//   ....[6]....
        /*0044*/ 	.word	0xffffffff


	//   ....[7]....
        /*0048*/ 	.word	0xffffffff


	//   ....[8]....
        /*004c*/ 	.word	0xffffffff


	//   ....[9]....
        /*0050*/ 	.word	0xffffffff


	//   ....[10]....
        /*0054*/ 	.word	0x050000c9


	//   ....[11]....
        /*0058*/ 	.word	0x050000c9


	//   ....[12]....
        /*005c*/ 	.word	0x050000c9


	//   ....[13]....
        /*0060*/ 	.word	0x050000c9


	//   ....[14]....
        /*0064*/ 	.word	0x050000c9


	//   ....[15]....
        /*0068*/ 	.word	0x050000c9


	//   ....[16]....
        /*006c*/ 	.word	0x050000c9


	//   ....[17]....
        /*0070*/ 	.word	0x050000c9


	//   ....[18]....
        /*0074*/ 	.word	0x050000c9


	//   ....[19]....
        /*0078*/ 	.word	0x050000c9


	//----- nvinfo : EIATTR_COOP_GROUP_INSTR_OFFSETS
	.align		4
.L_2375:
        /*007c*/ 	.byte	0x04, 0x28
        /*007e*/ 	.short	(.L_2377 - .L_2376)


	//   ....[0]....
.L_2376:
        /*0080*/ 	.word	0x000019d0


	//   ....[1]....
        /*0084*/ 	.word	0x000019e0


	//   ....[2]....
        /*0088*/ 	.word	0x00001a10


	//   ....[3]....
        /*008c*/ 	.word	0x00001a20


	//   ....[4]....
        /*0090*/ 	.word	0x00001a50


	//   ....[5]....
        /*0094*/ 	.word	0x00001a60


	//   ....[6]....
        /*0098*/ 	.word	0x00001a90


	//   ....[7]....
        /*009c*/ 	.word	0x00001aa0


	//   ....[8]....
        /*00a0*/ 	.word	0x00001ad0


	//   ....[9]....
        /*00a4*/ 	.word	0x00001ae0


	//   ....[10]....
        /*00a8*/ 	.word	0x00006990


	//   ....[11]....
        /*00ac*/ 	.word	0x00006a20


	//   ....[12]....
        /*00b0*/ 	.word	0x00006a90


	//   ....[13]....
        /*00b4*/ 	.word	0x00006af0


	//   ....[14]....
        /*00b8*/ 	.word	0x00006b60


	//   ....[15]....
        /*00bc*/ 	.word	0x00006bc0


	//   ....[16]....
        /*00c0*/ 	.word	0x00006c30


	//   ....[17]....
        /*00c4*/ 	.word	0x00006c90


	//   ....[18]....
        /*00c8*/ 	.word	0x00006d00


	//   ....[19]....
        /*00cc*/ 	.word	0x00006d60


	//----- nvinfo : EIATTR_VRC_CTA_INIT_COUNT
	.align		4
.L_2377:
        /*00d0*/ 	.byte	0x02, 0x4a
	.zero		1
	.zero		1


	//----- nvinfo : EIATTR_EXIT_INSTR_OFFSETS
	.align		4
        /*00d4*/ 	.byte	0x04, 0x1c
        /*00d6*/ 	.short	(.L_2379 - .L_2378)


	//   ....[0]....
.L_2378:
        /*00d8*/ 	.word	0x00006920


	//----- nvinfo : EIATTR_MAX_THREADS
	.align		4
.L_2379:
        /*00dc*/ 	.byte	0x04, 0x05
        /*00de*/ 	.short	(.L_2381 - .L_2380)
.L_2380:
        /*00e0*/ 	.word	0x00000080
        /*00e4*/ 	.word	0x00000001
        /*00e8*/ 	.word	0x00000001


	//----- nvinfo : EIATTR_CRS_STACK_SIZE
	.align		4
.L_2381:
        /*00ec*/ 	.byte	0x04, 0x1e
        /*00ee*/ 	.short	(.L_2383 - .L_2382)
.L_2382:
        /*00f0*/ 	.word	0x00000000


	//----- nvinfo : EIATTR_CBANK_PARAM_SIZE
	.align		4
.L_2383:
        /*00f4*/ 	.byte	0x03, 0x19
        /*00f6*/ 	.short	0x0128


	//----- nvinfo : EIATTR_PARAM_CBANK
	.align		4
        /*00f8*/ 	.byte	0x04, 0x0a
        /*00fa*/ 	.short	(.L_2385 - .L_2384)
	.align		4
.L_2384:
        /*00fc*/ 	.word	index@(.nv.constant0._ZN10layer_norm13ln_bwd_kernelINS_13Kernel_traitsI13__nv_bfloat16S2_fS2_fjLj768ELj1ELj4ELj1ELj16ENS_18Kernel_traits_baseILj768ES2_S2_fS2_fjLj128EEEEELb0ELb1ELb0ELb1EEEvNS_9BwdParamsE)
        /*0100*/ 	.short	0x0380
        /*0102*/ 	.short	0x0128


	//----- nvinfo : EIATTR_SW_WAR
	.align		4
.L_2385:
        /*0104*/ 	.byte	0x04, 0x36
        /*0106*/ 	.short	(.L_2387 - .L_2386)
.L_2386:
        /*0108*/ 	.word	0x00000008
.L_2387:


//--------------------- .nv.info._ZN10layer_norm13ln_bwd_kernelINS_13Kernel_traitsI13__nv_bfloat16S2_fS2_fjLj768ELj1ELj4ELj1ELj16ENS_18Kernel_traits_baseILj768ES2_S2_fS2_fjLj128EEEEELb0ELb1ELb1ELb0EEEvNS_9BwdParamsE --------------------------
	.section	.nv.info._ZN10layer_norm13ln_bwd_kernelINS_13Kernel_traitsI13__nv_bfloat16S2_fS2_fjLj768ELj1ELj4ELj1ELj16ENS_18Kernel_traits_baseILj768ES2_S2_fS2_fjLj128EEEEELb0ELb1ELb1ELb0EEEvNS_9BwdParamsE,"",@"SHT_CUDA_INFO"
	.sectionflags	@""
	.align	4


	//----- nvinfo : EIATTR_CUDA_API_VERSION
	.align		4
        /*0000*/ 	.byte	0x04, 0x37
        /*0002*/ 	.short	(.L_2389 - .L_2388)
.L_2388:
        /*0004*/ 	.word	0x00000082


	//----- nvinfo : EIATTR_KPARAM_INFO
	.align		4
.L_2389:
        /*0008*/ 	.byte	0x04, 0x17
        /*000a*/ 	.short	(.L_2391 - .L_2390)
.L_2390:
        /*000c*/ 	.word	0x00000000
        /*0010*/ 	.short	0x0000
        /*0012*/ 	.short	0x0000
        /*0014*/ 	.byte	0x00, 0xf0, 0xa1, 0x04


	//----- nvinfo : EIATTR_SPARSE_MMA_MASK
	.align		4
.L_2391:
        /*0018*/ 	.byte	0x03, 0x50
        /*001a*/ 	.short	0x0000


	//----- nvinfo : EIATTR_MAXREG_COUNT
	.align		4
        /*001c*/ 	.byte	0x03, 0x1b
        /*001e*/ 	.short	0x00ff


	//----- nvinfo : EIATTR_NUM_BARRIERS
	.align		4
        /*0020*/ 	.byte	0x02, 0x4c
        /*0022*/ 	.byte	0x01
	.zero		1


	//----- nvinfo : EIATTR_MERCURY_ISA_VERSION
	.align		4
        /*0024*/ 	.byte	0x03, 0x5f
        /*0026*/ 	.short	0x0101


	//----- nvinfo : EIATTR_COOP_GROUP_MASK_REGIDS
	.align		4
        /*0028*/ 	.byte	0x04, 0x29
        /*002a*/ 	.short	(.L_2393 - .L_2392)


	//   ....[0]....
.L_2392:
        /*002c*/ 	.word	0xffffffff


	//   ....[1]....
        /*0030*/ 	.word	0xffffffff


	//   ....[2]....
        /*0034*/ 	.word	0xffffffff


	//   ....[3]....
        /*0038*/ 	.word	0xffffffff


	//   ....[4]....
        /*003c*/ 	.word	0xffffffff


	//   ....[5]....
        /*0040*/ 	.word	0xffffffff


	//   ....[6]....
        /*0044*/ 	.word	0xffffffff


	//   ....[7]....
        /*0048*/ 	.word	0xffffffff


	//   ....[8]....
        /*004c*/ 	.word	0xffffffff


	//   ....[9]....
        /*0050*/ 	.word	0xffffffff


	//   ....[10]....
        /*0054*/ 	.word	0x050000ac


	//   ....[11]....
        /*0058*/ 	.word	0x050000ac


	//   ....[12]....
        /*005c*/ 	.word	0x050000ac


	//   ....[13]....
        /*0060*/ 	.word	0x050000ac


	//   ....[14]....
        /*0064*/ 	.word	0x050000ac


	//   ....[15]....
        /*0068*/ 	.word	0x050000ac


	//   ....[16]....
        /*006c*/ 	.word	0x050000ac


	//   ....[17]....
        /*0070*/ 	.word	0x050000ac


	//   ....[18]....
        /*0074*/ 	.word	0x050000ac


	//   ....[19]....
        /*0078*/ 	.word	0x050000ac


	//----- nvinfo : EIATTR_COOP_GROUP_INSTR_OFFSETS
	.align		4
.L_2393:
        /*007c*/ 	.byte	0x04, 0x28
        /*007e*/ 	.short	(.L_2395 - .L_2394)


	//   ....[0]....
.L_2394:
        /*0080*/ 	.word	0x00001e90


	//   ....[1]....
        /*0084*/ 	.word	0x00001ea0


	//   ....[2]....
        /*0088*/ 	.word	0x00001ed0


	//   ....[3]....
        /*008c*/ 	.word	0x00001ee0


	//   ....[4]....
        /*0090*/ 	.word	0x00001f10


	//   ....[5]....
        /*0094*/ 	.word	0x00001f20


	//   ....[6]....
        /*0098*/ 	.word	0x00001f50


	//   ....[7]....
        /*009c*/ 	.word	0x00001f60


	//   ....[8]....
        /*00a0*/ 	.word	0x00001f90


	//   ....[9]....
        /*00a4*/ 	.word	0x00001fa0


	//   ....[10]....
        /*00a8*/ 	.word	0x000089d0


	//   ....[11]....
        /*00ac*/ 	.word	0x00008a70


	//   ....[12]....
        /*00b0*/ 	.word	0x00008ad0


	//   ....[13]....
        /*00b4*/ 	.word	0x00008b30


	//   ....[14]....
        /*00b8*/ 	.word	0x00008ba0


	//   ....[15]....
        /*00bc*/ 	.word	0x00008c00


	//   ....[16]....
        /*00c0*/ 	.word	0x00008c70


	//   ....[17]....
        /*00c4*/ 	.word	0x00008cd0


	//   ....[18]....
        /*00c8*/ 	.word	0x00008d40


	//   ....[19]....
        /*00cc*/ 	.word	0x00008da0


	//----- nvinfo : EIATTR_VRC_CTA_INIT_COUNT
	.align		4
.L_2395:
        /*00d0*/ 	.byte	0x02, 0x4a
	.zero		1
	.zero		1


	//----- nvinfo : EIATTR_EXIT_INSTR_OFFSETS
	.align		4
        /*00d4*/ 	.byte	0x04, 0x1c
        /*00d6*/ 	.short	(.L_2397 - .L_2396)


	//   ....[0]....
.L_2396:
        /*00d8*/ 	.word	0x000088f0


	//   ....[1]....
        /*00dc*/ 	.word	0x00008970


	//----- nvinfo : EIATTR_MAX_THREADS
	.align		4
.L_2397:
        /*00e0*/ 	.byte	0x04, 0x05
        /*00e2*/ 	.short	(.L_2399 - .L_2398)
.L_2398:
        /*00e4*/ 	.word	0x00000080
        /*00e8*/ 	.word	0x00000001
        /*00ec*/ 	.word	0x00000001


	//----- nvinfo : EIATTR_CRS_STACK_SIZE
	.align		4
.L_2399:
        /*00f0*/ 	.byte	0x04, 0x1e
        /*00f2*/ 	.short	(.L_2401 - .L_2400)
.L_2400:
        /*00f4*/ 	.word	0x00000000


	//----- nvinfo : EIATTR_CBANK_PARAM_SIZE
	.align		4
.L_2401:
        /*00f8*/ 	.byte	0x03, 0x19
        /*00fa*/ 	.short	0x0128


	//----- nvinfo : EIATTR_PARAM_CBANK
	.align		4
        /*00fc*/ 	.byte	0x04, 0x0a
        /*00fe*/ 	.short	(.L_2403 - .L_2402)
	.align		4
.L_2402:
        /*0100*/ 	.word	index@(.nv.constant0._ZN10layer_norm13ln_bwd_kernelINS_13Kernel_traitsI13__nv_bfloat16S2_fS2_fjLj768ELj1ELj4ELj1ELj16ENS_18Kernel_traits_baseILj768ES2_S2_fS2_fjLj128EEEEELb0ELb1ELb1ELb0EEEvNS_9BwdParamsE)
        /*0104*/ 	.short	0x0380
        /*0106*/ 	.short	0x0128


	//----- nvinfo : EIATTR_SW_WAR
	.align		4
.L_2403:
        /*0108*/ 	.byte	0x04, 0x36
        /*010a*/ 	.short	(.L_2405 - .L_2404)
.L_2404:
        /*010c*/ 	.word	0x00000008
.L_2405:


//--------------------- .nv.info._ZN10layer_norm13ln_bwd_kernelINS_13Kernel_traitsI13__nv_bfloat16S2_fS2_fjLj768ELj1ELj4ELj1ELj16ENS_18Kernel_traits_baseILj768ES2_S2_fS2_fjLj128EEEEELb0ELb1ELb1ELb1EEEvNS_9BwdParamsE --------------------------
	.section	.nv.info._ZN10layer_norm13ln_bwd_kernelINS_13Kernel_traitsI13__nv_bfloat16S2_fS2_fjLj768ELj1ELj4ELj1ELj16ENS_18Kernel_traits_baseILj768ES2_S2_fS2_fjLj128EEEEELb0ELb1ELb1ELb1EEEvNS_9BwdParamsE,"",@"SHT_CUDA_INFO"
	.sectionflags	@""
	.align	4


	//----- nvinfo : EIATTR_CUDA_API_VERSION
	.align		4
        /*0000*/ 	.byte	0x04, 0x37
        /*0002*/ 	.short	(.L_2407 - .L_2406)
.L_2406:
        /*0004*/ 	.word	0x00000082


	//----- nvinfo : EIATTR_KPARAM_INFO
	.align		4
.L_2407:
        /*0008*/ 	.byte	0x04, 0x17
        /*000a*/ 	.short	(.L_2409 - .L_2408)
.L_2408:
        /*000c*/ 	.word	0x00000000
        /*0010*/ 	.short	0x0000
        /*0012*/ 	.short	0x0000
        /*0014*/ 	.byte	0x00, 0xf0, 0xa1, 0x04


	//----- nvinfo : EIATTR_SPARSE_MMA_MASK
	.align		4
.L_2409:
        /*0018*/ 	.byte	0x03, 0x50
        /*001a*/ 	.short	0x0000


	//----- nvinfo : EIATTR_MAXREG_COUNT
	.align		4
        /*001c*/ 	.byte	0x03, 0x1b
        /*001e*/ 	.short	0x00ff


	//----- nvinfo : EIATTR_NUM_BARRIERS
	.align		4
        /*0020*/ 	.byte	0x02, 0x4c
        /*0022*/ 	.byte	0x01
	.zero		1


	//----- nvinfo : EIATTR_MERCURY_ISA_VERSION
	.align		4
        /*0024*/ 	.byte	0x03, 0x5f
        /*0026*/ 	.short	0x0101


	//----- nvinfo : EIATTR_COOP_GROUP_MASK_REGIDS
	.align		4
        /*0028*/ 	.byte	0x04, 0x29
        /*002a*/ 	.short	(.L_2411 - .L_2410)


	//   ....[0]....
.L_2410:
        /*002c*/ 	.word	0xffffffff


	//   ....[1]....
        /*0030*/ 	.word	0xffffffff


	//   ....[2]....
        /*0034*/ 	.word	0xffffffff


	//   ....[3]....
        /*0038*/ 	.word	0xffffffff


	//   ....[4]....
        /*003c*/ 	.word	0xffffffff


	//   ....[5]....
        /*0040*/ 	.word	0xffffffff


	//   ....[6]....
        /*0044*/ 	.word	0xffffffff


	//   ....[7]....
        /*0048*/ 	.word	0xffffffff


	//   ....[8]....
        /*004c*/ 	.word	0xffffffff


	//   ....[9]....
        /*0050*/ 	.word	0xffffffff


	//   ....[10]....
        /*0054*/ 	.word	0x050000e1


	//   ....[11]....
        /*0058*/ 	.word	0x050000e1


	//   ....[12]....
        /*005c*/ 	.word	0x050000e1


	//   ....[13]....
        /*0060*/ 	.word	0x050000e1


	//   ....[14]....
        /*0064*/ 	.word	0x050000e1


	//   ....[15]....
        /*0068*/ 	.word	0x050000e1


	//   ....[16]....
        /*006c*/ 	.word	0x050000e1


	//   ....[17]....
        /*0070*/ 	.word	0x050000e1


	//   ....[18]....
        /*0074*/ 	.word	0x050000e1


	//   ....[19]....
        /*0078*/ 	.word	0x050000e1


	//----- nvinfo : EIATTR_COOP_GROUP_INSTR_OFFSETS
	.align		4
.L_2411:
        /*007c*/ 	.byte	0x04, 0x28
        /*007e*/ 	.short	(.L_2413 - .L_2412)


	//   ....[0]....
.L_2412:
        /*0080*/ 	.word	0x000019e0


	//   ....[1]....
        /*0084*/ 	.word	0x000019f0


	//   ....[2]....
        /*0088*/ 	.word	0x00001a20


	//   ....[3]....
        /*008c*/ 	.word	0x00001a30


	//   ....[4]....
        /*0090*/ 	.word	0x00001a60


	//   ....[5]....
        /*0094*/ 	.word	0x00001a70


	//   ....[6]....
        /*0098*/ 	.word	0x00001aa0


	//   ....[7]....
        /*009c*/ 	.word	0x00001ab0


	//   ....[8]....
        /*00a0*/ 	.word	0x00001ae0


	//   ....[9]....
        /*00a4*/ 	.word	0x00001af0


	//   ....[10]....
        /*00a8*/ 	.word	0x00007e10


	//   ....[11]....
        /*00ac*/ 	.word	0x00007ea0


	//   ....[12]....
        /*00b0*/ 	.word	0x00007f10


	//   ....[13]....
        /*00b4*/ 	.word	0x00007f70


	//   ....[14]....
        /*00b8*/ 	.word	0x00007fe0


	//   ....[15]....
        /*00bc*/ 	.word	0x00008040


	//   ....[16]....
        /*00c0*/ 	.word	0x000080b0


	//   ....[17]....
        /*00c4*/ 	.word	0x00008110


	//   ....[18]....
        /*00c8*/ 	.word	0x00008180


	//   ....[19]....
        /*00cc*/ 	.word	0x000081e0


	//----- nvinfo : EIATTR_VRC_CTA_INIT_COUNT
	.align		4
.L_2413:
        /*00d0*/ 	.byte	0x02, 0x4a
	.zero		1
	.zero		1


	//----- nvinfo : EIATTR_EXIT_INSTR_OFFSETS
	.align		4
        /*00d4*/ 	.byte	0x04, 0x1c
        /*00d6*/ 	.short	(.L_2415 - .L_2414)


	//   ....[0]....
.L_2414:
        /*00d8*/ 	.word	0x00007da0


	//----- nvinfo : EIATTR_MAX_THREADS
	.align		4
.L_2415:
        /*00dc*/ 	.byte	0x04, 0x05
        /*00de*/ 	.short	(.L_2417 - .L_2416)
.L_2416:
        /*00e0*/ 	.word	0x00000080
        /*00e4*/ 	.word	0x00000001
        /*00e8*/ 	.word	0x00000001


	//----- nvinfo : EIATTR_CRS_STACK_SIZE
	.align		4
.L_2417:
        /*00ec*/ 	.byte	0x04, 0x1e
        /*00ee*/ 	.short	(.L_2419 - .L_2418)
.L_2418:
        /*00f0*/ 	.word	0x00000000


	//----- nvinfo : EIATTR_CBANK_PARAM_SIZE
	.align		4
.L_2419:
        /*00f4*/ 	.byte	0x03, 0x19
        /*00f6*/ 	.short	0x0128


	//----- nvinfo : EIATTR_PARAM_CBANK
	.align		4
        /*00f8*/ 	.byte	0x04, 0x0a
        /*00fa*/ 	.short	(.L_2421 - .L_2420)
	.align		4
.L_2420:
        /*00fc*/ 	.word	index@(.nv.constant0._ZN10layer_norm13ln_bwd_kernelINS_13Kernel_traitsI13__nv_bfloat16S2_fS2_fjLj768ELj1ELj4ELj1ELj16ENS_18Kernel_traits_baseILj768ES2_S2_fS2_fjLj128EEEEELb0ELb1ELb1ELb1EEEvNS_9BwdParamsE)
        /*0100*/ 	.short	0x0380
        /*0102*/ 	.short	0x0128


	//----- nvinfo : EIATTR_SW_WAR
	.align		4
.L_2421:
        /*0104*/ 	.byte	0x04, 0x36
        /*0106*/ 	.short	(.L_2423 - .L_2422)
.L_2422:
        /*0108*/ 	.word	0x00000008
.L_2423:


//--------------------- .nv.info._ZN10layer_norm13ln_bwd_kernelINS_13Kernel_traitsI13__nv_bfloat16S2_fS2_fjLj768ELj1ELj4ELj1ELj16ENS_18Kernel_traits_baseILj768ES2_S2_fS2_fjLj128EEEEELb1ELb0ELb0ELb0EEEvNS_9BwdParamsE --------------------------
	.section	.nv.info._ZN10layer_norm13ln_bwd_kernelINS_13Kernel_traitsI13__nv_bfloat16S2_fS2_fjLj768ELj1ELj4ELj1ELj16ENS_18Kernel_traits_baseILj768ES2_S2_fS2_fjLj128EEEEELb1ELb0ELb0ELb0EEEvNS_9BwdParamsE,"",@"SHT_CUDA_INFO"
	.sectionflags	@""
	.align	4


	//----- nvinfo : EIATTR_CUDA_API_VERSION
	.align		4
        /*0000*/ 	.byte	0x04, 0x37
        /*0002*/ 	.short	(.L_2425 - .L_2424)
.L_2424:
        /*0004*/ 	.word	0x00000082


	//----- nvinfo : EIATTR_KPARAM_INFO
	.align		4
.L_2425:
        /*0008*/ 	.byte	0x04, 0x17
        /*000a*/ 	.short	(.L_2427 - .L_2426)
.L_2426:
        /*000c*/ 	.word	0x00000000
        /*0010*/ 	.short	0x0000
        /*0012*/ 	.short	0x0000
        /*0014*/ 	.byte	0x00, 0xf0, 0xa1, 0x04


	//----- nvinfo : EIATTR_SPARSE_MMA_MASK
	.align		4
.L_2427:
        /*0018*/ 	.byte	0x03, 0x50
        /*001a*/ 	.short	0x0000


	//----- nvinfo : EIATTR_MAXREG_COUNT
	.align		4
        /*001c*/ 	.byte	0x03, 0x1b
        /*001e*/ 	.short	0x00ff


	//----- nvinfo : EIATTR_NUM_BARRIERS
	.align		4
        /*0020*/ 	.byte	0x02, 0x4c
        /*0022*/ 	.byte	0x01
	.zero		1


	//----- nvinfo : EIATTR_ANNOTATIONS
	.align		4
        /*0024*/ 	.byte	0x04, 0x55
        /*0026*/ 	.short	(.L_2429 - .L_2428)


	//   ....[0]....
.L_2428:
        /*0028*/ 	.word	0x00000001
        /*002c*/ 	.byte	0xb0, 0x00, 0x00, 0x00, 0x01, 0x00, 0x00, 0x00, 0x20, 0x01, 0x00, 0x00, 0x01, 0x00, 0x00, 0x00
        /*003c*/ 	.byte	0x60, 0x01, 0x00, 0x00, 0x01, 0x00, 0x00, 0x00, 0xe0, 0x05, 0x00, 0x00, 0x01, 0x00, 0x00, 0x00
        /*004c*/ 	.byte	0x70, 0x06, 0x00, 0x00, 0x01, 0x00, 0x00, 0x00, 0xf0, 0x06, 0x00, 0x00, 0x01, 0x00, 0x00, 0x00
        /*005c*/ 	.byte	0x90, 0x0d, 0x00, 0x00, 0x01, 0x00, 0x00, 0x00, 0x40, 0x1c, 0x00, 0x00, 0x01, 0x00, 0x00, 0x00
        /*006c*/ 	.byte	0xf0, 0x35, 0x00, 0x00, 0x01, 0x00, 0x00, 0x00, 0x30, 0x36, 0x00, 0x00, 0x01, 0x00, 0x00, 0x00
        /*007c*/ 	.byte	0xe0, 0x42, 0x00, 0x00, 0x01, 0x00, 0x00, 0x00, 0x70, 0x50, 0x00, 0x00, 0x01, 0x00, 0x00, 0x00
        /*008c*/ 	.byte	0x80, 0x50, 0x00, 0x00


	//----- nvinfo : EIATTR_MERCURY_ISA_VERSION
	.align		4
.L_2429:
        /*0090*/ 	.byte	0x03, 0x5f
        /*0092*/ 	.short	0x0101


	//----- nvinfo : EIATTR_COOP_GROUP_MASK_REGIDS
	.align		4
        /*0094*/ 	.byte	0x04, 0x29
        /*0096*/ 	.short	(.L_2431 - .L_2430)


	//   ....[0]....
.L_2430:
        /*0098*/ 	.word	0xffffffff


	//   ....[1]....
        /*009c*/ 	.word	0xffffffff


	//   ....[2]....
        /*00a0*/ 	.word	0xffffffff


	//   ....[3]....
        /*00a4*/ 	.word	0xffffffff


	//   ....[4]....
        /*00a8*/ 	.word	0xffffffff


	//   ....[5]....
        /*00ac*/ 	.word	0xffffffff


	//   ....[6]....
        /*00b0*/ 	.word	0xffffffff


	//   ....[7]....
        /*00b4*/ 	.word	0xffffffff


	//   ....[8]....
        /*00b8*/ 	.word	0xffffffff


	//   ....[9]....
        /*00bc*/ 	.word	0xffffffff


	//   ....[10]....
        /*00c0*/ 	.word	0x05000070


	//   ....[11]....
        /*00c4*/ 	.word	0x05000070


	//   ....[12]....
        /*00c8*/ 	.word	0x05000070


	//   ....[13]....
        /*00cc*/ 	.word	0x05000070


	//   ....[14]....
        /*00d0*/ 	.word	0x05000070


	//   ....[15]....
        /*00d4*/ 	.word	0x05000070


	//   ....[16]....
        /*00d8*/ 	.word	0x05000070


	//   ....[17]....
        /*00dc*/ 	.word	0x05000070


	//   ....[18]....
        /*00e0*/ 	.word	0x05000070


	//   ....[19]....
        /*00e4*/ 	.word	0x05000070


	//----- nvinfo : EIATTR_COOP_GROUP_INSTR_OFFSETS
	.align		4
.L_2431:
        /*00e8*/ 	.byte	0x04, 0x28
        /*00ea*/ 	.short	(.L_2433 - .L_2432)


	//   ....[0]....
.L_2432:
        /*00ec*/ 	.word	0x00001a90


	//   ....[1]....
        /*00f0*/ 	.word	0x00001aa0


	//   ....[2]....
        /*00f4*/ 	.word	0x00001ad0


	//   ....[3]....
        /*00f8*/ 	.word	0x00001ae0


	//   ....[4]....
        /*00fc*/ 	.word	0x00001b10


	//   ....[5]....
        /*0100*/ 	.word	0x00001b20


	//   ....[6]....
        /*0104*/ 	.word	0x00001b50


	//   ....[7]....
        /*0108*/ 	.word	0x00001b60


	//   ....[8]....
        /*010c*/ 	.word	0x00001b90


	//   ....[9]....
        /*0110*/ 	.word	0x00001ba0


	//   ....[10]....
        /*0114*/ 	.word	0x00005d30


	//   ....[11]....
        /*0118*/ 	.word	0x00005dc0


	//   ....[12]....
        /*011c*/ 	.word	0x00005e20


	//   ....[13]....
        /*0120*/ 	.word	0x00005e80


	//   ....[14]....
        /*0124*/ 	.word	0x00005ee0


	//   ....[15]....
        /*0128*/ 	.word	0x00005f40


	//   ....[16]....
        /*012c*/ 	.word	0x00005fa0


	//   ....[17]....
        /*0130*/ 	.word	0x00006000


	//   ....[18]....
        /*0134*/ 	.word	0x00006060


	//   ....[19]....
        /*0138*/ 	.word	0x000060c0


	//----- nvinfo : EIATTR_VRC_CTA_INIT_COUNT
	.align		4
.L_2433:
        /*013c*/ 	.byte	0x02, 0x4a
	.zero		1
	.zero		1


	//----- nvinfo : EIATTR_EXIT_INSTR_OFFSETS
	.align		4
        /*0140*/ 	.byte	0x04, 0x1c
        /*0142*/ 	.short	(.L_2435 - .L_2434)


	//   ....[0]....
.L_2434:
        /*0144*/ 	.word	0x00005ca0


	//   ....[1]....
        /*0148*/ 	.word	0x00005cd0


	//----- nvinfo : EIATTR_MAX_THREADS
	.align		4
.L_2435:
        /*014c*/ 	.byte	0x04, 0x05
        /*014e*/ 	.short	(.L_2437 - .L_2436)
.L_2436:
        /*0150*/ 	.word	0x00000080
        /*0154*/ 	.word	0x00000001
        /*0158*/ 	.word	0x00000001


	//----- nvinfo : EIATTR_CRS_STACK_SIZE
	.align		4
.L_2437:
        /*015c*/ 	.byte	0x04, 0x1e
        /*015e*/ 	.short	(.L_2439 - .L_2438)
.L_2438:
        /*0160*/ 	.word	0x00000000


	//----- nvinfo : EIATTR_CBANK_PARAM_SIZE
	.align		4
.L_2439:
        /*0164*/ 	.byte	0x03, 0x19
        /*0166*/ 	.short	0x0128


	//----- nvinfo : EIATTR_PARAM_CBANK
	.align		4
        /*0168*/ 	.byte	0x04, 0x0a
        /*016a*/ 	.short	(.L_2441 - .L_2440)
	.align		4
.L_2440:
        /*016c*/ 	.word	index@(.nv.constant0._ZN10layer_norm13ln_bwd_kernelINS_13Kernel_traitsI13__nv_bfloat16S2_fS2_fjLj768ELj1ELj4ELj1ELj16ENS_18Kernel_traits_baseILj768ES2_S2_fS2_fjLj128EEEEELb1ELb0ELb0ELb0EEEvNS_9BwdParamsE)
        /*0170*/ 	.short	0x0380
        /*0172*/ 	.short	0x0128


	//----- nvinfo : EIATTR_SW_WAR
	.align		4
.L_2441:
        /*0174*/ 	.byte	0x04, 0x36
        /*0176*/ 	.short	(.L_2443 - .L_2442)
.L_2442:
        /*0178*/ 	.word	0x00000008
.L_2443:


//--------------------- .nv.info._ZN10layer_norm13ln_bwd_kernelINS_13Kernel_traitsI13__nv_bfloat16S2_fS2_fjLj768ELj1ELj4ELj1ELj16ENS_18Kernel_traits_baseILj768ES2_S2_fS2_fjLj128EEEEELb1ELb0ELb0ELb1EEEvNS_9BwdParamsE --------------------------
	.section	.nv.info._ZN10layer_norm13ln_bwd_kernelINS_13Kernel_traitsI13__nv_bfloat16S2_fS2_fjLj768ELj1ELj4ELj1ELj16ENS_18Kernel_traits_baseILj768ES2_S2_fS2_fjLj128EEEEELb1ELb0ELb0ELb1EEEvNS_9BwdParamsE,"",@"SHT_CUDA_INFO"
	.sectionflags	@""
	.align	4


	//----- nvinfo : EIATTR_CUDA_API_VERSION
	.align		4
        /*0000*/ 	.byte	0x04, 0x37
        /*0002*/ 	.short	(.L_2445 - .L_2444)
.L_2444:
        /*0004*/ 	.word	0x00000082


	//----- nvinfo : EIATTR_KPARAM_INFO
	.align		4
.L_2445:
        /*0008*/ 	.byte	0x04, 0x17
        /*000a*/ 	.short	(.L_2447 - .L_2446)
.L_2446:
        /*000c*/ 	.word	0x00000000
        /*0010*/ 	.short	0x0000
        /*0012*/ 	.short	0x0000
        /*0014*/ 	.byte	0x00, 0xf0, 0xa1, 0x04


	//----- nvinfo : EIATTR_SPARSE_MMA_MASK
	.align		4
.L_2447:
        /*0018*/ 	.byte	0x03, 0x50
        /*001a*/ 	.short	0x0000


	//----- nvinfo : EIATTR_MAXREG_COUNT
	.align		4
        /*001c*/ 	.byte	0x03, 0x1b
        /*001e*/ 	.short	0x00ff


	//----- nvinfo : EIATTR_NUM_BARRIERS
	.align		4
        /*0020*/ 	.byte	0x02, 0x4c
        /*0022*/ 	.byte	0x01
	.zero		1


	//----- nvinfo : EIATTR_MERCURY_ISA_VERSION
	.align		4
        /*0024*/ 	.byte	0x03, 0x5f
        /*0026*/ 	.short	0x0101


	//----- nvinfo : EIATTR_COOP_GROUP_MASK_REGIDS
	.align		4
        /*0028*/ 	.byte	0x04, 0x29
        /*002a*/ 	.short	(.L_2449 - .L_2448)


	//   ....[0]....
.L_2448:
        /*002c*/ 	.word	0xffffffff


	//   ....[1]....
        /*0030*/ 	.word	0xffffffff


	//   ....[2]....
        /*0034*/ 	.word	0xffffffff


	//   ....[3]....
        /*0038*/ 	.word	0xffffffff


	//   ....[4]....
        /*003c*/ 	.word	0xffffffff


	//   ....[5]....
        /*0040*/ 	.word	0xffffffff


	//   ....[6]....
        /*0044*/ 	.word	0xffffffff


	//   ....[7]....
        /*0048*/ 	.word	0xffffffff


	//   ....[8]....
        /*004c*/ 	.word	0xffffffff


	//   ....[9]....
        /*0050*/ 	.word	0xffffffff


	//   ....[10]....
        /*0054*/ 	.word	0x050000b0


	//   ....[11]....
        /*0058*/ 	.word	0x050000b0


	//   ....[12]....
        /*005c*/ 	.word	0x050000b0


	//   ....[13]....
        /*0060*/ 	.word	0x050000b0


	//   ....[14]....
        /*0064*/ 	.word	0x050000b0


	//   ....[15]....
        /*0068*/ 	.word	0x050000b0


	//   ....[16]....
        /*006c*/ 	.word	0x050000b0


	//   ....[17]....
        /*0070*/ 	.word	0x050000b0


	//   ....[18]....
        /*0074*/ 	.word	0x050000b0


	//   ....[19]....
        /*0078*/ 	.word	0x050000b0


	//----- nvinfo : EIATTR_COOP_GROUP_INSTR_OFFSETS
	.align		4
.L_2449:
        /*007c*/ 	.byte	0x04, 0x28
        /*007e*/ 	.short	(.L_2451 - .L_2450)


	//   ....[0]....
.L_2450:
        /*0080*/ 	.word	0x00001780


	//   ....[1]....
        /*0084*/ 	.word	0x00001790


	//   ....[2]....
        /*0088*/ 	.word	0x000017c0


	//   ....[3]....
        /*008c*/ 	.word	0x000017f0


	//   ....[4]....
        /*0090*/ 	.word	0x00001830


	//   ....[5]....
        /*0094*/ 	.word	0x00001850


	//   ....[6]....
        /*0098*/ 	.word	0x00001890


	//   ....[7]....
        /*009c*/ 	.word	0x000018b0


	//   ....[8]....
        /*00a0*/ 	.word	0x000018f0


	//   ....[9]....
        /*00a4*/ 	.word	0x00001900


	//   ....[10]....
        /*00a8*/ 	.word	0x000054b0


	//   ....[11]....
        /*00ac*/ 	.word	0x00005540


	//   ....[12]....
        /*00b0*/ 	.word	0x000055b0


	//   ....[13]....
        /*00b4*/ 	.word	0x00005630


	//   ....[14]....
        /*00b8*/ 	.word	0x000056b0


	//   ....[15]....
        /*00bc*/ 	.word	0x00005720


	//   ....[16]....
        /*00c0*/ 	.word	0x000057a0


	//   ....[17]....
        /*00c4*/ 	.word	0x00005810


	//   ....[18]....
        /*00c8*/ 	.word	0x00005890


	//   ....[19]....
        /*00cc*/ 	.word	0x000058f0


	//----- nvinfo : EIATTR_VRC_CTA_INIT_COUNT
	.align		4
.L_2451:
        /*00d0*/ 	.byte	0x02, 0x4a
	.zero		1
	.zero		1


	//----- nvinfo : EIATTR_EXIT_INSTR_OFFSETS
	.align		4
        /*00d4*/ 	.byte	0x04, 0x1c
        /*00d6*/ 	.short	(.L_2453 - .L_2452)


	//   ....[0]....
.L_2452:
        /*00d8*/ 	.word	0x00005440


	//----- nvinfo : EIATTR_MAX_THREADS
	.align		4
.L_2453:
        /*00dc*/ 	.byte	0x04, 0x05
        /*00de*/ 	.short	(.L_2455 - .L_2454)
.L_2454:
        /*00e0*/ 	.word	0x00000080
        /*00e4*/ 	.word	0x00000001
        /*00e8*/ 	.word	0x00000001


	//----- nvinfo : EIATTR_CRS_STACK_SIZE
	.align		4
.L_2455:
        /*00ec*/ 	.byte	0x04, 0x1e
        /*00ee*/ 	.short	(.L_2457 - .L_2456)
.L_2456:
        /*00f0*/ 	.word	0x00000000


	//----- nvinfo : EIATTR_CBANK_PARAM_SIZE
	.align		4
.L_2457:
        /*00f4*/ 	.byte	0x03, 0x19
        /*00f6*/ 	.short	0x0128


	//----- nvinfo : EIATTR_PARAM_CBANK
	.align		4
        /*00f8*/ 	.byte	0x04, 0x0a
        /*00fa*/ 	.short	(.L_2459 - .L_2458)
	.align		4
.L_2458:
        /*00fc*/ 	.word	index@(.nv.constant0._ZN10layer_norm13ln_bwd_kernelINS_13Kernel_traitsI13__nv_bfloat16S2_fS2_fjLj768ELj1ELj4ELj1ELj16ENS_18Kernel_traits_baseILj768ES2_S2_fS2_fjLj128EEEEELb1ELb0ELb0ELb1EEEvNS_9BwdParamsE)
        /*0100*/ 	.short	0x0380
        /*0102*/ 	.short	0x0128


	//----- nvinfo : EIATTR_SW_WAR
	.align		4
.L_2459:
        /*0104*/ 	.byte	0x04, 0x36
        /*0106*/ 	.short	(.L_2461 - .L_2460)
.L_2460:
        /*0108*/ 	.word	0x00000008
.L_2461:


//--------------------- .nv.info._ZN10layer_norm22ln_bwd_finalize_kernelINS_22Kernel_traits_finalizeILj768E13__nv_bfloat16S2_fS2_fjLb0ELj1024ELj4ENS_18Kernel_traits_baseILj768ES2_S2_fS2_fjLj1024EEEEELb0ELb0EEEvNS_9BwdParamsE --------------------------
	.section	.nv.info._ZN10layer_norm22ln_bwd_finalize_kernelINS_22Kernel_traits_finalizeILj768E13__nv_bfloat16S2_fS2_fjLb0ELj1024ELj4ENS_18Kernel_traits_baseILj768ES2_S2_fS2_fjLj1024EEEEELb0ELb0EEEvNS_9BwdParamsE,"",@"SHT_CUDA_INFO"
	.sectionflags	@""
	.align	4


	//----- nvinfo : EIATTR_CUDA_API_VERSION
	.align		4
        /*0000*/ 	.byte	0x04, 0x37
        /*0002*/ 	.short	(.L_2463 - .L_2462)
.L_2462:
        /*0004*/ 	.word	0x00000082


	//----- nvinfo : EIATTR_KPARAM_INFO
	.align		4
.L_2463:
        /*0008*/ 	.byte	0x04, 0x17
        /*000a*/ 	.short	(.L_2465 - .L_2464)
.L_2464:
        /*000c*/ 	.word	0x00000000
        /*0010*/ 	.short	0x0000
        /*0012*/ 	.short	0x0000
        /*0014*/ 	.byte	0x00, 0xf0, 0xa1, 0x04


	//----- nvinfo : EIATTR_SPARSE_MMA_MASK
	.align		4
.L_2465:
        /*0018*/ 	.byte	0x03, 0x50
        /*001a*/ 	.short	0x0000


	//----- nvinfo : EIATTR_MAXREG_COUNT
	.align		4
        /*001c*/ 	.byte	0x03, 0x1b
        /*001e*/ 	.short	0x0040


	//----- nvinfo : EIATTR_NUM_BARRIERS
	.align		4
        /*0020*/ 	.byte	0x02, 0x4c
        /*0022*/ 	.byte	0x01
	.zero		1


	//----- nvinfo : EIATTR_MERCURY_ISA_VERSION
	.align		4
        /*0024*/ 	.byte	0x03, 0x5f
        /*0026*/ 	.short	0x0101


	//----- nvinfo : EIATTR_COOP_GROUP_MASK_REGIDS
	.align		4
        /*0028*/ 	.byte	0x04, 0x29
        /*002a*/ 	.short	(.L_2467 - .L_2466)


	//   ....[0]....
.L_2466:
        /*002c*/ 	.word	0xffffffff


	//   ....[1]....
        /*0030*/ 	.word	0xffffffff


	//   ....[2]....
        /*0034*/ 	.word	0xffffffff


	//   ....[3]....
        /*0038*/ 	.word	0xffffffff


	//   ....[4]....
        /*003c*/ 	.word	0xffffffff


	//   ....[5]....
        /*0040*/ 	.word	0xffffffff


	//   ....[6]....
        /*0044*/ 	.word	0xffffffff


	//   ....[7]....
        /*0048*/ 	.word	0xffffffff


	//   ....[8]....
        /*004c*/ 	.word	0xffffffff


	//   ....[9]....
        /*0050*/ 	.word	0xffffffff


	//----- nvinfo : EIATTR_COOP_GROUP_INSTR_OFFSETS
	.align		4
.L_2467:
        /*0054*/ 	.byte	0x04, 0x28
        /*0056*/ 	.short	(.L_2469 - .L_2468)


	//   ....[0]....
.L_2468:
        /*0058*/ 	.word	0x00001540


	//   ....[1]....
        /*005c*/ 	.word	0x00001550


	//   ....[2]....
        /*0060*/ 	.word	0x00001580


	//   ....[3]....
        /*0064*/ 	.word	0x00001590


	//   ....[4]....
        /*0068*/ 	.word	0x000015c0


	//   ....[5]....
        /*006c*/ 	.word	0x000015d0


	//   ....[6]....
        /*0070*/ 	.word	0x00001610


	//   ....[7]....
        /*0074*/ 	.word	0x00001630


	//   ....[8]....
        /*0078*/ 	.word	0x00001680


	//   ....[9]....
        /*007c*/ 	.word	0x00001690


	//----- nvinfo : EIATTR_VRC_CTA_INIT_COUNT
	.align		4
.L_2469:
        /*0080*/ 	.byte	0x02, 0x4a
	.zero		1
	.zero		1


	//----- nvinfo : EIATTR_EXIT_INSTR_OFFSETS
	.align		4
        /*0084*/ 	.byte	0x04, 0x1c
        /*0086*/ 	.short	(.L_2471 - .L_2470)


	//   ....[0]....
.L_2470:
        /*0088*/ 	.word	0x00000060


	//   ....[1]....
        /*008c*/ 	.word	0x000016f0


	//   ....[2]....
        /*0090*/ 	.word	0x00001720


	//   ....[3]....
        /*0094*/ 	.word	0x000017e0


	//----- nvinfo : EIATTR_MAX_THREADS
	.align		4
.L_2471:
        /*0098*/ 	.byte	0x04, 0x05
        /*009a*/ 	.short	(.L_2473 - .L_2472)
.L_2472:
        /*009c*/ 	.word	0x00000400
        /*00a0*/ 	.word	0x00000001
        /*00a4*/ 	.word	0x00000001


	//----- nvinfo : EIATTR_CRS_STACK_SIZE
	.align		4
.L_2473:
        /*00a8*/ 	.byte	0x04, 0x1e
        /*00aa*/ 	.short	(.L_2475 - .L_2474)
.L_2474:
        /*00ac*/ 	.word	0x00000000


	//----- nvinfo : EIATTR_CBANK_PARAM_SIZE
	.align		4
.L_2475:
        /*00b0*/ 	.byte	0x03, 0x19
        /*00b2*/ 	.short	0x0128


	//----- nvinfo : EIATTR_PARAM_CBANK
	.align		4
        /*00b4*/ 	.byte	0x04, 0x0a
        /*00b6*/ 	.short	(.L_2477 - .L_2476)
	.align		4
.L_2476:
        /*00b8*/ 	.word	index@(.nv.constant0._ZN10layer_norm22ln_bwd_finalize_kernelINS_22Kernel_traits_finalizeILj768E13__nv_bfloat16S2_fS2_fjLb0ELj1024ELj4ENS_18Kernel_traits_baseILj768ES2_S2_fS2_fjLj1024EEEEELb0ELb0EEEvNS_9BwdParamsE)
        /*00bc*/ 	.short	0x0380
        /*00be*/ 	.short	0x0128


	//----- nvinfo : EIATTR_SW_WAR
	.align		4
.L_2477:
        /*00c0*/ 	.byte	0x04, 0x36
        /*00c2*/ 	.short	(.L_2479 - .L_2478)
.L_2478:
        /*00c4*/ 	.word	0x00000008
.L_2479:


//--------------------- .nv.info._ZN10layer_norm13ln_bwd_kernelINS_13Kernel_traitsI13__nv_bfloat16S2_fS2_fjLj768ELj1ELj4ELj1ELj16ENS_18Kernel_traits_baseILj768ES2_S2_fS2_fjLj128EEEEELb1ELb0ELb1ELb0EEEvNS_9BwdParamsE --------------------------
	.section	.nv.info._ZN10layer_norm13ln_bwd_kernelINS_13Kernel_traitsI13__nv_bfloat16S2_fS2_fjLj768ELj1ELj4ELj1ELj16ENS_18Kernel_traits_baseILj768ES2_S2_fS2_fjLj128EEEEELb1ELb0ELb1ELb0EEEvNS_9BwdParamsE,"",@"SHT_CUDA_INFO"
	.sectionflags	@""
	.align	4


	//----- nvinfo : EIATTR_CUDA_API_VERSION
	.align		4
        /*0000*/ 	.byte	0x04, 0x37
        /*0002*/ 	.short	(.L_2481 - .L_2480)
.L_2480:
        /*0004*/ 	.word	0x00000082


	//----- nvinfo : EIATTR_KPARAM_INFO
	.align		4
.L_2481:
        /*0008*/ 	.byte	0x04, 0x17
        /*000a*/ 	.short	(.L_2483 - .L_2482)
.L_2482:
        /*000c*/ 	.word	0x00000000
        /*0010*/ 	.short	0x0000
        /*0012*/ 	.short	0x0000
        /*0014*/ 	.byte	0x00, 0xf0, 0xa1, 0x04


	//----- nvinfo : EIATTR_SPARSE_MMA_MASK
	.align		4
.L_2483:
        /*0018*/ 	.byte	0x03, 0x50
        /*001a*/ 	.short	0x0000


	//----- nvinfo : EIATTR_MAXREG_COUNT
	.align		4
        /*001c*/ 	.byte	0x03, 0x1b
        /*001e*/ 	.short	0x00ff


	//----- nvinfo : EIATTR_NUM_BARRIERS
	.align		4
        /*0020*/ 	.byte	0x02, 0x4c
        /*0022*/ 	.byte	0x01
	.zero		1


	//----- nvinfo : EIATTR_MERCURY_ISA_VERSION
	.align		4
        /*0024*/ 	.byte	0x03, 0x5f
        /*0026*/ 	.short	0x0101


	//----- nvinfo : EIATTR_COOP_GROUP_MASK_REGIDS
	.align		4
        /*0028*/ 	.byte	0x04, 0x29
        /*002a*/ 	.short	(.L_2485 - .L_2484)


	//   ....[0]....
.L_2484:
        /*002c*/ 	.word	0xffffffff


	//   ....[1]....
        /*0030*/ 	.word	0xffffffff


	//   ....[2]....
        /*0034*/ 	.word	0xffffffff


	//   ....[3]....
        /*0038*/ 	.word	0xffffffff


	//   ....[4]....
        /*003c*/ 	.word	0xffffffff


	//   ....[5]....
        /*0040*/ 	.word	0xffffffff


	//   ....[6]....
        /*0044*/ 	.word	0xffffffff


	//   ....[7]....
        /*0048*/ 	.word	0xffffffff


	//   ....[8]....
        /*004c*/ 	.word	0xffffffff


	//   ....[9]....
        /*0050*/ 	.word	0xffffffff


	//   ....[10]....
        /*0054*/ 	.word	0x05000068


	//   ....[11]....
        /*0058*/ 	.word	0x05000068


	//   ....[12]....
        /*005c*/ 	.word	0x05000068


	//   ....[13]....
        /*0060*/ 	.word	0x05000068


	//   ....[14]....
        /*0064*/ 	.word	0x05000068


	//   ....[15]....
        /*0068*/ 	.word	0x05000068


	//   ....[16]....
        /*006c*/ 	.word	0x05000068


	//   ....[17]....
        /*0070*/ 	.word	0x05000068


	//   ....[18]....
        /*0074*/ 	.word	0x05000068


	//   ....[19]....
        /*0078*/ 	.word	0x05000068


	//----- nvinfo : EIATTR_COOP_GROUP_INSTR_OFFSETS
	.align		4
.L_2485:
        /*007c*/ 	.byte	0x04, 0x28
        /*007e*/ 	.short	(.L_2487 - .L_2486)


	//   ....[0]....
.L_2486:
        /*0080*/ 	.word	0x00001f00


	//   ....[1]....
        /*0084*/ 	.word	0x00001f10


	//   ....[2]....
        /*0088*/ 	.word	0x00001f40


	//   ....[3]....
        /*008c*/ 	.word	0x00001f50


	//   ....[4]....
        /*0090*/ 	.word	0x00001f80


	//   ....[5]....
        /*0094*/ 	.word	0x00001f90


	//   ....[6]....
        /*0098*/ 	.word	0x00001fc0


	//   ....[7]....
        /*009c*/ 	.word	0x00001fd0


	//   ....[8]....
        /*00a0*/ 	.word	0x00002000


	//   ....[9]....
        /*00a4*/ 	.word	0x00002010


	//   ....[10]....
        /*00a8*/ 	.word	0x000083c0


	//   ....[11]....
        /*00ac*/ 	.word	0x00008450


	//   ....[12]....
        /*00b0*/ 	.word	0x000084c0


	//   ....[13]....
        /*00b4*/ 	.word	0x00008520


	//   ....[14]....
        /*00b8*/ 	.word	0x00008590


	//   ....[15]....
        /*00bc*/ 	.word	0x000085f0


	//   ....[16]....
        /*00c0*/ 	.word	0x00008660


	//   ....[17]....
        /*00c4*/ 	.word	0x000086c0


	//   ....[18]....
        /*00c8*/ 	.word	0x00008730


	//   ....[19]....
        /*00cc*/ 	.word	0x00008790


	//----- nvinfo : EIATTR_VRC_CTA_INIT_COUNT
	.align		4
.L_2487:
        /*00d0*/ 	.byte	0x02, 0x4a
	.zero		1
	.zero		1


	//----- nvinfo : EIATTR_EXIT_INSTR_OFFSETS
	.align		4
        /*00d4*/ 	.byte	0x04, 0x1c
        /*00d6*/ 	.short	(.L_2489 - .L_2488)


	//   ....[0]....
.L_2488:
        /*00d8*/ 	.word	0x00008320


	//   ....[1]....
        /*00dc*/ 	.word	0x00008350


	//----- nvinfo : EIATTR_MAX_THREADS
	.align		4
.L_2489:
        /*00e0*/ 	.byte	0x04, 0x05
        /*00e2*/ 	.short	(.L_2491 - .L_2490)
.L_2490:
        /*00e4*/ 	.word	0x00000080
        /*00e8*/ 	.word	0x00000001
        /*00ec*/ 	.word	0x00000001


	//----- nvinfo : EIATTR_CRS_STACK_SIZE
	.align		4
.L_2491:
        /*00f0*/ 	.byte	0x04, 0x1e
        /*00f2*/ 	.short	(.L_2493 - .L_2492)
.L_2492:
        /*00f4*/ 	.word	0x00000000


	//----- nvinfo : EIATTR_CBANK_PARAM_SIZE
	.align		4
.L_2493:
        /*00f8*/ 	.byte	0x03, 0x19
        /*00fa*/ 	.short	0x0128


	//----- nvinfo : EIATTR_PARAM_CBANK
	.align		4
        /*00fc*/ 	.byte	0x04, 0x0a
        /*00fe*/ 	.short	(.L_2495 - .L_2494)
	.align		4
.L_2494:
        /*0100*/ 	.word	index@(.nv.constant0._ZN10layer_norm13ln_bwd_kernelINS_13Kernel_traitsI13__nv_bfloat16S2_fS2_fjLj768ELj1ELj4ELj1ELj16ENS_18Kernel_traits_baseILj768ES2_S2_fS2_fjLj128EEEEELb1ELb0ELb1ELb0EEEvNS_9BwdParamsE)
        /*0104*/ 	.short	0x0380
        /*0106*/ 	.short	0x0128


	//----- nvinfo : EIATTR_SW_WAR
	.align		4
.L_2495:
        /*0108*/ 	.byte	0x04, 0x36
        /*010a*/ 	.short	(.L_2497 - .L_2496)
.L_2496:
        /*010c*/ 	.word	0x00000008
.L_2497:


//--------------------- .nv.info._ZN10layer_norm22ln_bwd_finalize_kernelINS_22Kernel_traits_finalizeILj768E13__nv_bfloat16S2_fS2_fjLb0ELj1024ELj4ENS_18Kernel_traits_baseILj768ES2_S2_fS2_fjLj1024EEEEELb0ELb1EEEvNS_9BwdParamsE --------------------------
	.section	.nv.info._ZN10layer_norm22ln_bwd_finalize_kernelINS_22Kernel_traits_finalizeILj768E13__nv_bfloat16S2_fS2_fjLb0ELj1024ELj4ENS_18Kernel_traits_baseILj768ES2_S2_fS2_fjLj1024EEEEELb0ELb1EEEvNS_9BwdParamsE,"",@"SHT_CUDA_INFO"
	.sectionflags	@""
	.align	4


	//----- nvinfo : EIATTR_CUDA_API_VERSION
	.align		4
        /*0000*/ 	.byte	0x04, 0x37
        /*0002*/ 	.short	(.L_2499 - .L_2498)
.L_2498:
        /*0004*/ 	.word	0x00000082


	//----- nvinfo : EIATTR_KPARAM_INFO
	.align		4
.L_2499:
        /*0008*/ 	.byte	0x04, 0x17
        /*000a*/ 	.short	(.L_2501 - .L_2500)
.L_2500:
        /*000c*/ 	.word	0x00000000
        /*0010*/ 	.short	0x0000
        /*0012*/ 	.short	0x0000
        /*0014*/ 	.byte	0x00, 0xf0, 0xa1, 0x04


	//----- nvinfo : EIATTR_SPARSE_MMA_MASK
	.align		4
.L_2501:
        /*0018*/ 	.byte	0x03, 0x50
        /*001a*/ 	.short	0x0000


	//----- nvinfo : EIATTR_MAXREG_COUNT
	.align		4
        /*001c*/ 	.byte	0x03, 0x1b
        /*001e*/ 	.short	0x0040


	//----- nvinfo : EIATTR_NUM_BARRIERS
	.align		4
        /*0020*/ 	.byte	0x02, 0x4c
        /*0022*/ 	.byte	0x01
	.zero		1


	//----- nvinfo : EIATTR_MERCURY_ISA_VERSION
	.align		4
        /*0024*/ 	.byte	0x03, 0x5f
        /*0026*/ 	.short	0x0101


	//----- nvinfo : EIATTR_COOP_GROUP_MASK_REGIDS
	.align		4
        /*0028*/ 	.byte	0x04, 0x29
        /*002a*/ 	.short	(.L_2503 - .L_2502)


	//   ....[0]....
.L_2502:
        /*002c*/ 	.word	0xffffffff


	//   ....[1]....
        /*0030*/ 	.word	0xffffffff


	//   ....[2]....
        /*0034*/ 	.word	0xffffffff


	//   ....[3]....
        /*0038*/ 	.word	0xffffffff


	//   ....[4]....
        /*003c*/ 	.word	0xffffffff


	//   ....[5]....
        /*0040*/ 	.word	0xffffffff


	//   ....[6]....
        /*0044*/ 	.word	0xffffffff


	//   ....[7]....
        /*0048*/ 	.word	0xffffffff


	//   ....[8]....
        /*004c*/ 	.word	0xffffffff


	//   ....[9]....
        /*0050*/ 	.word	0xffffffff


	//----- nvinfo : EIATTR_COOP_GROUP_INSTR_OFFSETS
	.align		4
.L_2503:
        /*0054*/ 	.byte	0x04, 0x28
        /*0056*/ 	.short	(.L_2505 - .L_2504)


	//   ....[0]....
.L_2504:
        /*0058*/ 	.word	0x00001560


	//   ....[1]....
        /*005c*/ 	.word	0x00001570


	//   ....[2]....
        /*0060*/ 	.word	0x000015a0


	//   ....[3]....
        /*0064*/ 	.word	0x000015b0


	//   ....[4]....
        /*0068*/ 	.word	0x000015e0


	//   ....[5]....
        /*006c*/ 	.word	0x000015f0


	//   ....[6]....
        /*0070*/ 	.word	0x00001620


	//   ....[7]....
        /*0074*/ 	.word	0x00001640


	//   ....[8]....
        /*0078*/ 	.word	0x00001670


	//   ....[9]....
        /*007c*/ 	.word	0x00001680


	//----- nvinfo : EIATTR_VRC_CTA_INIT_COUNT
	.align		4
.L_2505:
        /*0080*/ 	.byte	0x02, 0x4a
	.zero		1
	.zero		1


	//----- nvinfo : EIATTR_EXIT_INSTR_OFFSETS
	.align		4
        /*0084*/ 	.byte	0x04, 0x1c
        /*0086*/ 	.short	(.L_2507 - .L_2506)


	//   ....[0]....
.L_2506:
        /*0088*/ 	.word	0x00000060


	//   ....[1]....
        /*008c*/ 	.word	0x000016e0


	//   ....[2]....
        /*0090*/ 	.word	0x000017d0


	//----- nvinfo : EIATTR_MAX_THREADS
	.align		4
.L_2507:
        /*0094*/ 	.byte	0x04, 0x05
        /*0096*/ 	.short	(.L_2509 - .L_2508)
.L_2508:
        /*0098*/ 	.word	0x00000400
        /*009c*/ 	.word	0x00000001
        /*00a0*/ 	.word	0x00000001


	//----- nvinfo : EIATTR_CRS_STACK_SIZE
	.align		4
.L_2509:
        /*00a4*/ 	.byte	0x04, 0x1e
        /*00a6*/ 	.short	(.L_2511 - .L_2510)
.L_2510:
        /*00a8*/ 	.word	0x00000000


	//----- nvinfo : EIATTR_CBANK_PARAM_SIZE
	.align		4
.L_2511:
        /*00ac*/ 	.byte	0x03, 0x19
        /*00ae*/ 	.short	0x0128


	//----- nvinfo : EIATTR_PARAM_CBANK
	.align		4
        /*00b0*/ 	.byte	0x04, 0x0a
        /*00b2*/ 	.short	(.L_2513 - .L_2512)
	.align		4
.L_2512:
        /*00b4*/ 	.word	index@(.nv.constant0._ZN10layer_norm22ln_bwd_finalize_kernelINS_22Kernel_traits_finalizeILj768E13__nv_bfloat16S2_fS2_fjLb0ELj1024ELj4ENS_18Kernel_traits_baseILj768ES2_S2_fS2_fjLj1024EEEEELb0ELb1EEEvNS_9BwdParamsE)
        /*00b8*/ 	.short	0x0380
        /*00ba*/ 	.short	0x0128


	//----- nvinfo : EIATTR_SW_WAR
	.align		4
.L_2513:
        /*00bc*/ 	.byte	0x04, 0x36
        /*00be*/ 	.short	(.L_2515 - .L_2514)
.L_2514:
        /*00c0*/ 	.word	0x00000008
.L_2515:


//--------------------- .nv.info._ZN10layer_norm13ln_bwd_kernelINS_13Kernel_traitsI13__nv_bfloat16S2_fS2_fjLj768ELj1ELj4ELj1ELj16ENS_18Kernel_traits_baseILj768ES2_S2_fS2_fjLj128EEEEELb1ELb0ELb1ELb1EEEvNS_9BwdParamsE --------------------------
	.section	.nv.info._ZN10layer_norm13ln_bwd_kernelINS_13Kernel_traitsI13__nv_bfloat16S2_fS2_fjLj768ELj1ELj4ELj1ELj16ENS_18Kernel_traits_baseILj768ES2_S2_fS2_fjLj128EEEEELb1ELb0ELb1ELb1EEEvNS_9BwdParamsE,"",@"SHT_CUDA_INFO"
	.sectionflags	@""
	.align	4


	//----- nvinfo : EIATTR_CUDA_API_VERSION
	.align		4
        /*0000*/ 	.byte	0x04, 0x37
        /*0002*/ 	.short	(.L_2517 - .L_2516)
.L_2516:
        /*0004*/ 	.word	0x00000082


	//----- nvinfo : EIATTR_KPARAM_INFO
	.align		4
.L_2517:
        /*0008*/ 	.byte	0x04, 0x17
        /*000a*/ 	.short	(.L_2519 - .L_2518)
.L_2518:
        /*000c*/ 	.word	0x00000000
        /*0010*/ 	.short	0x0000
        /*0012*/ 	.short	0x0000
        /*0014*/ 	.byte	0x00, 0xf0, 0xa1, 0x04


	//----- nvinfo : EIATTR_SPARSE_MMA_MASK
	.align		4
.L_2519:
        /*0018*/ 	.byte	0x03, 0x50
        /*001a*/ 	.short	0x0000


	//----- nvinfo : EIATTR_MAXREG_COUNT
	.align		4
        /*001c*/ 	.byte	0x03, 0x1b
        /*001e*/ 	.short	0x00ff


	//----- nvinfo : EIATTR_NUM_BARRIERS
	.align		4
        /*0020*/ 	.byte	0x02, 0x4c
        /*0022*/ 	.byte	0x01
	.zero		1


	//----- nvinfo : EIATTR_MERCURY_ISA_VERSION
	.align		4
        /*0024*/ 	.byte	0x03, 0x5f
        /*0026*/ 	.short	0x0101


	//----- nvinfo : EIATTR_COOP_GROUP_MASK_REGIDS
	.align		4
        /*0028*/ 	.byte	0x04, 0x29
        /*002a*/ 	.short	(.L_2521 - .L_2520)


	//   ....[0]....
.L_2520:
        /*002c*/ 	.word	0xffffffff


	//   ....[1]....
        /*0030*/ 	.word	0xffffffff


	//   ....[2]....
        /*0034*/ 	.word	0xffffffff


	//   ....[3]....
        /*0038*/ 	.word	0xffffffff


	//   ....[4]....
        /*003c*/ 	.word	0xffffffff


	//   ....[5]....
        /*0040*/ 	.word	0xffffffff


	//   ....[6]....
        /*0044*/ 	.word	0xffffffff


	//   ....[7]....
        /*0048*/ 	.word	0xffffffff


	//   ....[8]....
        /*004c*/ 	.word	0xffffffff


	//   ....[9]....
        /*0050*/ 	.word	0xffffffff


	//   ....[10]....
        /*0054*/ 	.word	0x050000a9


	//   ....[11]....
        /*0058*/ 	.word	0x050000a9


	//   ....[12]....
        /*005c*/ 	.word	0x050000a9


	//   ....[13]....
        /*0060*/ 	.word	0x050000a9


	//   ....[14]....
        /*0064*/ 	.word	0x050000a9


	//   ....[15]....
        /*0068*/ 	.word	0x050000a9


	//   ....[16]....
        /*006c*/ 	.word	0x050000a9


	//   ....[17]....
        /*0070*/ 	.word	0x050000a9


	//   ....[18]....
        /*0074*/ 	.word	0x050000a9


	//   ....[19]....
        /*0078*/ 	.word	0x050000a9


	//----- nvinfo : EIATTR_COOP_GROUP_INSTR_OFFSETS
	.align		4
.L_2521:
        /*007c*/ 	.byte	0x04, 0x28
        /*007e*/ 	.short	(.L_2523 - .L_2522)


	//   ....[0]....
.L_2522:
        /*0080*/ 	.word	0x00001aa0


	//   ....[1]....
        /*0084*/ 	.word	0x00001ab0


	//   ....[2]....
        /*0088*/ 	.word	0x00001ae0


	//   ....[3]....
        /*008c*/ 	.word	0x00001af0


	//   ....[4]....
        /*0090*/ 	.word	0x00001b20


	//   ....[5]....
        /*0094*/ 	.word	0x00001b30


	//   ....[6]....
        /*0098*/ 	.word	0x00001b60


	//   ....[7]....
        /*009c*/ 	.word	0x00001b70


	//   ....[8]....
        /*00a0*/ 	.word	0x00001ba0


	//   ....[9]....
        /*00a4*/ 	.word	0x00001bb0


	//   ....[10]....
        /*00a8*/ 	.word	0x00007b10


	//   ....[11]....
        /*00ac*/ 	.word	0x00007ba0


	//   ....[12]....
        /*00b0*/ 	.word	0x00007c10


	//   ....[13]....
        /*00b4*/ 	.word	0x00007c70


	//   ....[14]....
        /*00b8*/ 	.word	0x00007ce0


	//   ....[15]....
        /*00bc*/ 	.word	0x00007d40


	//   ....[16]....
        /*00c0*/ 	.word	0x00007db0


	//   ....[17]....
        /*00c4*/ 	.word	0x00007e10


	//   ....[18]....
        /*00c8*/ 	.word	0x00007e80


	//   ....[19]....
        /*00cc*/ 	.word	0x00007ee0


	//----- nvinfo : EIATTR_VRC_CTA_INIT_COUNT
	.align		4
.L_2523:
        /*00d0*/ 	.byte	0x02, 0x4a
	.zero		1
	.zero		1


	//----- nvinfo : EIATTR_EXIT_INSTR_OFFSETS
	.align		4
        /*00d4*/ 	.byte	0x04, 0x1c
        /*00d6*/ 	.short	(.L_2525 - .L_2524)


	//   ....[0]....
.L_2524:
        /*00d8*/ 	.word	0x00007aa0


	//----- nvinfo : EIATTR_MAX_THREADS
	.align		4
.L_2525:
        /*00dc*/ 	.byte	0x04, 0x05
        /*00de*/ 	.short	(.L_2527 - .L_2526)
.L_2526:
        /*00e0*/ 	.word	0x00000080
        /*00e4*/ 	.word	0x00000001
        /*00e8*/ 	.word	0x00000001


	//----- nvinfo : EIATTR_CRS_STACK_SIZE
	.align		4
.L_2527:
        /*00ec*/ 	.byte	0x04, 0x1e
        /*00ee*/ 	.short	(.L_2529 - .L_2528)
.L_2528:
        /*00f0*/ 	.word	0x00000000


	//----- nvinfo : EIATTR_CBANK_PARAM_SIZE
	.align		4
.L_2529:
        /*00f4*/ 	.byte	0x03, 0x19
        /*00f6*/ 	.short	0x0128


	//----- nvinfo : EIATTR_PARAM_CBANK
	.align		4
        /*00f8*/ 	.byte	0x04, 0x0a
        /*00fa*/ 	.short	(.L_2531 - .L_2530)
	.align		4
.L_2530:
        /*00fc*/ 	.word	index@(.nv.constant0._ZN10layer_norm13ln_bwd_kernelINS_13Kernel_traitsI13__nv_bfloat16S2_fS2_fjLj768ELj1ELj4ELj1ELj16ENS_18Kernel_traits_baseILj768ES2_S2_fS2_fjLj128EEEEELb1ELb0ELb1ELb1EEEvNS_9BwdParamsE)
        /*0100*/ 	.short	0x0380
        /*0102*/ 	.short	0x0128


	//----- nvinfo : EIATTR_SW_WAR
	.align		4
.L_2531:
        /*0104*/ 	.byte	0x04, 0x36
        /*0106*/ 	.short	(.L_2533 - .L_2532)
.L_2532:
        /*0108*/ 	.word	0x00000008
.L_2533:


//--------------------- .nv.info._ZN10layer_norm13ln_bwd_kernelINS_13Kernel_traitsI13__nv_bfloat16S2_fS2_fjLj768ELj1ELj4ELj1ELj16ENS_18Kernel_traits_baseILj768ES2_S2_fS2_fjLj128EEEEELb1ELb1ELb0ELb0EEEvNS_9BwdParamsE --------------------------
	.section	.nv.info._ZN10layer_norm13ln_bwd_kernelINS_13Kernel_traitsI13__nv_bfloat16S2_fS2_fjLj768ELj1ELj4ELj1ELj16ENS_18Kernel_traits_baseILj768ES2_S2_fS2_fjLj128EEEEELb1ELb1ELb0ELb0EEEvNS_9BwdParamsE,"",@"SHT_CUDA_INFO"
	.sectionflags	@""
	.align	4


	//----- nvinfo : EIATTR_CUDA_API_VERSION
	.align		4
        /*0000*/ 	.byte	0x04, 0x37
        /*0002*/ 	.short	(.L_2535 - .L_2534)
.L_2534:
        /*0004*/ 	.word	0x00000082


	//----- nvinfo : EIATTR_KPARAM_INFO
	.align		4
.L_2535:
        /*0008*/ 	.byte	0x04, 0x17
        /*000a*/ 	.short	(.L_2537 - .L_2536)
.L_2536:
        /*000c*/ 	.word	0x00000000
        /*0010*/ 	.short	0x0000
        /*0012*/ 	.short	0x0000
        /*0014*/ 	.byte	0x00, 0xf0, 0xa1, 0x04


	//----- nvinfo : EIATTR_SPARSE_MMA_MASK
	.align		4
.L_2537:
        /*0018*/ 	.byte	0x03, 0x50
        /*001a*/ 	.short	0x0000


	//----- nvinfo : EIATTR_MAXREG_COUNT
	.align		4
        /*001c*/ 	.byte	0x03, 0x1b
        /*001e*/ 	.short	0x00ff


	//----- nvinfo : EIATTR_NUM_BARRIERS
	.align		4
        /*0020*/ 	.byte	0x02, 0x4c
        /*0022*/ 	.byte	0x01
	.zero		1


	//----- nvinfo : EIATTR_MERCURY_ISA_VERSION
	.align		4
        /*0024*/ 	.byte	0x03, 0x5f
        /*0026*/ 	.short	0x0101


	//----- nvinfo : EIATTR_COOP_GROUP_MASK_REGIDS
	.align		4
        /*0028*/ 	.byte	0x04, 0x29
        /*002a*/ 	.short	(.L_2539 - .L_2538)


	//   ....[0]....
.L_2538:
        /*002c*/ 	.word	0xffffffff


	//   ....[1]....
        /*0030*/ 	.word	0xffffffff


	//   ....[2]....
        /*0034*/ 	.word	0xffffffff


	//   ....[3]....
        /*0038*/ 	.word	0xffffffff


	//   ....[4]....
        /*003c*/ 	.word	0xffffffff


	//   ....[5]....
        /*0040*/ 	.word	0xffffffff


	//   ....[6]....
        /*0044*/ 	.word	0xffffffff


	//   ....[7]....
        /*0048*/ 	.word	0xffffffff


	//   ....[8]....
        /*004c*/ 	.word	0xffffffff


	//   ....[9]....
        /*0050*/ 	.word	0xffffffff


	//   ....[10]....
        /*0054*/ 	.word	0x050000a4


	//   ....[11]....
        /*0058*/ 	.word	0x050000a4


	//   ....[12]....
        /*005c*/ 	.word	0x050000a4


	//   ....[13]....
        /*0060*/ 	.word	0x050000a4


	//   ....[14]....
        /*0064*/ 	.word	0x050000a4


	//   ....[15]....
        /*0068*/ 	.word	0x050000a4


	//   ....[16]....
        /*006c*/ 	.word	0x050000a4


	//   ....[17]....
        /*0070*/ 	.word	0x050000a4


	//   ....[18]....
        /*0074*/ 	.word	0x050000a4


	//   ....[19]....
        /*0078*/ 	.word	0x050000a4


	//----- nvinfo : EIATTR_COOP_GROUP_INSTR_OFFSETS
	.align		4
.L_2539:
        /*007c*/ 	.byte	0x04, 0x28
        /*007e*/ 	.short	(.L_2541 - .L_2540)


	//   ....[0]....
.L_2540:
        /*0080*/ 	.word	0x00001ce0


	//   ....[1]....
        /*0084*/ 	.word	0x00001cf0


	//   ....[2]....
        /*0088*/ 	.word	0x00001d20


	//   ....[3]....
        /*008c*/ 	.word	0x00001d30


	//   ....[4]....
        /*0090*/ 	.word	0x00001d60


	//   ....[5]....
        /*0094*/ 	.word	0x00001d70


	//   ....[6]....
        /*0098*/ 	.word	0x00001da0


	//   ....[7]....
        /*009c*/ 	.word	0x00001db0


	//   ....[8]....
        /*00a0*/ 	.word	0x00001de0


	//   ....[9]....
        /*00a4*/ 	.word	0x00001df0


	//   ....[10]....
        /*00a8*/ 	.word	0x00008b40


	//   ....[11]....
        /*00ac*/ 	.word	0x00008be0


	//   ....[12]....
        /*00b0*/ 	.word	0x00008c40


	//   ....[13]....
        /*00b4*/ 	.word	0x00008ca0


	//   ....[14]....
        /*00b8*/ 	.word	0x00008d10


	//   ....[15]....
        /*00bc*/ 	.word	0x00008d70


	//   ....[16]....
        /*00c0*/ 	.word	0x00008de0


	//   ....[17]....
        /*00c4*/ 	.word	0x00008e40


	//   ....[18]....
        /*00c8*/ 	.word	0x00008eb0


	//   ....[19]....
        /*00cc*/ 	.word	0x00008f10


	//----- nvinfo : EIATTR_VRC_CTA_INIT_COUNT
	.align		4
.L_2541:
        /*00d0*/ 	.byte	0x02, 0x4a
	.zero		1
	.zero		1


	//----- nvinfo : EIATTR_EXIT_INSTR_OFFSETS
	.align		4
        /*00d4*/ 	.byte	0x04, 0x1c
        /*00d6*/ 	.short	(.L_2543 - .L_2542)


	//   ....[0]....
.L_2542:
        /*00d8*/ 	.word	0x00008a60


	//   ....[1]....
        /*00dc*/ 	.word	0x00008ae0


	//----- nvinfo : EIATTR_MAX_THREADS
	.align		4
.L_2543:
        /*00e0*/ 	.byte	0x04, 0x05
        /*00e2*/ 	.short	(.L_2545 - .L_2544)
.L_2544:
        /*00e4*/ 	.word	0x00000080
        /*00e8*/ 	.word	0x00000001
        /*00ec*/ 	.word	0x00000001


	//----- nvinfo : EIATTR_CRS_STACK_SIZE
	.align		4
.L_2545:
        /*00f0*/ 	.byte	0x04, 0x1e
        /*00f2*/ 	.short	(.L_2547 - .L_2546)
.L_2546:
        /*00f4*/ 	.word	0x00000000


	//----- nvinfo : EIATTR_CBANK_PARAM_SIZE
	.align		4
.L_2547:
        /*00f8*/ 	.byte	0x03, 0x19
        /*00fa*/ 	.short	0x0128


	//----- nvinfo : EIATTR_PARAM_CBANK
	.align		4
        /*00fc*/ 	.byte	0x04, 0x0a
        /*00fe*/ 	.short	(.L_2549 - .L_2548)
	.align		4
.L_2548:
        /*0100*/ 	.word	index@(.nv.constant0._ZN10layer_norm13ln_bwd_kernelINS_13Kernel_traitsI13__nv_bfloat16S2_fS2_fjLj768ELj1ELj4ELj1ELj16ENS_18Kernel_traits_baseILj768ES2_S2_fS2_fjLj128EEEEELb1ELb1ELb0ELb0EEEvNS_9BwdParamsE)
        /*0104*/ 	.short	0x0380
        /*0106*/ 	.short	0x0128


	//----- nvinfo : EIATTR_SW_WAR
	.align		4
.L_2549:
        /*0108*/ 	.byte	0x04, 0x36
        /*010a*/ 	.short	(.L_2551 - .L_2550)
.L_2550:
        /*010c*/ 	.word	0x00000008
.L_2551:


//--------------------- .nv.info._ZN10layer_norm13ln_bwd_kernelINS_13Kernel_traitsI13__nv_bfloat16S2_fS2_fjLj768ELj1ELj4ELj1ELj16ENS_18Kernel_traits_baseILj768ES2_S2_fS2_fjLj128EEEEELb1ELb1ELb0ELb1EEEvNS_9BwdParamsE --------------------------
	.section	.nv.info._ZN10layer_norm13ln_bwd_kernelINS_13Kernel_traitsI13__nv_bfloat16S2_fS2_fjLj768ELj1ELj4ELj1ELj16ENS_18Kernel_traits_baseILj768ES2_S2_fS2_fjLj128EEEEELb1ELb1ELb0ELb1EEEvNS_9BwdParamsE,"",@"SHT_CUDA_INFO"
	.sectionflags	@""
	.align	4


	//----- nvinfo : EIATTR_CUDA_API_VERSION
	.align		4
        /*0000*/ 	.byte	0x04, 0x37
        /*0002*/ 	.short	(.L_2553 - .L_2552)
.L_2552:
        /*0004*/ 	.word	0x00000082


	//----- nvinfo : EIATTR_KPARAM_INFO
	.align		4
.L_2553:
        /*0008*/ 	.byte	0x04, 0x17
        /*000a*/ 	.short	(.L_2555 - .L_2554)
.L_2554:
        /*000c*/ 	.word	0x00000000
        /*0010*/ 	.short	0x0000
        /*0012*/ 	.short	0x0000
        /*0014*/ 	.byte	0x00, 0xf0, 0xa1, 0x04


	//----- nvinfo : EIATTR_SPARSE_MMA_MASK
	.align		4
.L_2555:
        /*0018*/ 	.byte	0x03, 0x50
        /*001a*/ 	.short	0x0000


	//----- nvinfo : EIATTR_MAXREG_COUNT
	.align		4
        /*001c*/ 	.byte	0x03, 0x1b
        /*001e*/ 	.short	0x00ff


	//----- nvinfo : EIATTR_NUM_BARRIERS
	.align		4
        /*0020*/ 	.byte	0x02, 0x4c
        /*0022*/ 	.byte	0x01
	.zero		1


	//----- nvinfo : EIATTR_MERCURY_ISA_VERSION
	.align		4
        /*0024*/ 	.byte	0x03, 0x5f
        /*0026*/ 	.short	0x0101


	//----- nvinfo : EIATTR_COOP_GROUP_MASK_REGIDS
	.align		4
        /*0028*/ 	.byte	0x04, 0x29
        /*002a*/ 	.short	(.L_2557 - .L_2556)


	//   ....[0]....
.L_2556:
        /*002c*/ 	.word	0xffffffff


	//   ....[1]....
        /*0030*/ 	.word	0xffffffff


	//   ....[2]....
        /*0034*/ 	.word	0xffffffff


	//   ....[3]....
        /*0038*/ 	.word	0xffffffff


	//   ....[4]....
        /*003c*/ 	.word	0xffffffff


	//   ....[5]....
        /*0040*/ 	.word	0xffffffff


	//   ....[6]....
        /*0044*/ 	.word	0xffffffff


	//   ....[7]....
        /*0048*/ 	.word	0xffffffff


	//   ....[8]....
        /*004c*/ 	.word	0xffffffff


	//   ....[9]....
        /*0050*/ 	.word	0xffffffff


	//   ....[10]....
        /*0054*/ 	.word	0x050000cf


	//   ....[11]....
        /*0058*/ 	.word	0x050000cf


	//   ....[12]....
        /*005c*/ 	.word	0x050000cf


	//   ....[13]....
        /*0060*/ 	.word	0x050000cf


	//   ....[14]....
        /*0064*/ 	.word	0x050000cf


	//   ....[15]....
        /*0068*/ 	.word	0x050000cf


	//   ....[16]....
        /*006c*/ 	.word	0x050000cf


	//   ....[17]....
        /*0070*/ 	.word	0x050000cf


	//   ....[18]....
        /*0074*/ 	.word	0x050000cf


	//   ....[19]....
        /*0078*/ 	.word	0x050000cf


	//----- nvinfo : EIATTR_COOP_GROUP_INSTR_OFFSETS
	.align		4
.L_2557:
        /*007c*/ 	.byte	0x04, 0x28
        /*007e*/ 	.short	(.L_2559 - .L_2558)


	//   ....[0]....
.L_2558:
        /*0080*/ 	.word	0x00001a30


	//   ....[1]....
        /*0084*/ 	.word	0x00001a40


	//   ....[2]....
        /*0088*/ 	.word	0x00001a70


	//   ....[3]....
        /*008c*/ 	.word	0x00001a80


	//   ....[4]....
        /*0090*/ 	.word	0x00001ab0


	//   ....[5]....
        /*0094*/ 	.word	0x00001ac0


	//   ....[6]....
        /*0098*/ 	.word	0x00001af0


	//   ....[7]....
        /*009c*/ 	.word	0x00001b00


	//   ....[8]....
        /*00a0*/ 	.word	0x00001b30


	//   ....[9]....
        /*00a4*/ 	.word	0x00001b40


	//   ....[10]....
        /*00a8*/ 	.word	0x00007fc0


	//   ....[11]....
        /*00ac*/ 	.word	0x00008050


	//   ....[12]....
        /*00b0*/ 	.word	0x000080c0


	//   ....[13]....
        /*00b4*/ 	.word	0x00008120


	//   ....[14]....
        /*00b8*/ 	.word	0x00008190


	//   ....[15]....
        /*00bc*/ 	.word	0x000081f0


	//   ....[16]....
        /*00c0*/ 	.word	0x00008260


	//   ....[17]....
        /*00c4*/ 	.word	0x000082c0


	//   ....[18]....
        /*00c8*/ 	.word	0x00008330


	//   ....[19]....
        /*00cc*/ 	.word	0x00008390


	//----- nvinfo : EIATTR_VRC_CTA_INIT_COUNT
	.align		4
.L_2559:
        /*00d0*/ 	.byte	0x02, 0x4a
	.zero		1
	.zero		1


	//----- nvinfo : EIATTR_EXIT_INSTR_OFFSETS
	.align		4
        /*00d4*/ 	.byte	0x04, 0x1c
        /*00d6*/ 	.short	(.L_2561 - .L_2560)


	//   ....[0]....
.L_2560:
        /*00d8*/ 	.word	0x00007f50


	//----- nvinfo : EIATTR_MAX_THREADS
	.align		4
.L_2561:
        /*00dc*/ 	.byte	0x04, 0x05
        /*00de*/ 	.short	(.L_2563 - .L_2562)
.L_2562:
        /*00e0*/ 	.word	0x00000080
        /*00e4*/ 	.word	0x00000001
        /*00e8*/ 	.word	0x00000001


	//----- nvinfo : EIATTR_CRS_STACK_SIZE
	.align		4
.L_2563:
        /*00ec*/ 	.byte	0x04, 0x1e
        /*00ee*/ 	.short	(.L_2565 - .L_2564)
.L_2564:
        /*00f0*/ 	.word	0x00000000


	//----- nvinfo : EIATTR_CBANK_PARAM_SIZE
	.align		4
.L_2565:
        /*00f4*/ 	.byte	0x03, 0x19
        /*00f6*/ 	.short	0x0128


	//----- nvinfo : EIATTR_PARAM_CBANK
	.align		4
        /*00f8*/ 	.byte	0x04, 0x0a
        /*00fa*/ 	.short	(.L_2567 - .L_2566)
	.align		4
.L_2566:
        /*00fc*/ 	.word	index@(.nv.constant0._ZN10layer_norm13ln_bwd_kernelINS_13Kernel_traitsI13__nv_bfloat16S2_fS2_fjLj768ELj1ELj4ELj1ELj16ENS_18Kernel_traits_baseILj768ES2_S2_fS2_fjLj128EEEEELb1ELb1ELb0ELb1EEEvNS_9BwdParamsE)
        /*0100*/ 	.short	0x0380
        /*0102*/ 	.short	0x0128


	//----- nvinfo : EIATTR_SW_WAR
	.align		4
.L_2567:
        /*0104*/ 	.byte	0x04, 0x36
        /*0106*/ 	.short	(.L_2569 - .L_2568)
.L_2568:
        /*0108*/ 	.word	0x00000008
.L_2569:


//--------------------- .nv.info._ZN10layer_norm22ln_bwd_finalize_kernelINS_22Kernel_traits_finalizeILj768E13__nv_bfloat16S2_fS2_fjLb1ELj1024ELj4ENS_18Kernel_traits_baseILj768ES2_S2_fS2_fjLj1024EEEEELb1ELb0EEEvNS_9BwdParamsE --------------------------
	.section	.nv.info._ZN10layer_norm22ln_bwd_finalize_kernelINS_22Kernel_traits_finalizeILj768E13__nv_bfloat16S2_fS2_fjLb1ELj1024ELj4ENS_18Kernel_traits_baseILj768ES2_S2_fS2_fjLj1024EEEEELb1ELb0EEEvNS_9BwdParamsE,"",@"SHT_CUDA_INFO"
	.sectionflags	@""
	.align	4


	//----- nvinfo : EIATTR_CUDA_API_VERSION
	.align		4
        /*0000*/ 	.byte	0x04, 0x37
        /*0002*/ 	.short	(.L_2571 - .L_2570)
.L_2570:
        /*0004*/ 	.word	0x00000082


	//----- nvinfo : EIATTR_KPARAM_INFO
	.align		4
.L_2571:
        /*0008*/ 	.byte	0x04, 0x17
        /*000a*/ 	.short	(.L_2573 - .L_2572)
.L_2572:
        /*000c*/ 	.word	0x00000000
        /*0010*/ 	.short	0x0000
        /*0012*/ 	.short	0x0000
        /*0014*/ 	.byte	0x00, 0xf0, 0xa1, 0x04


	//----- nvinfo : EIATTR_SPARSE_MMA_MASK
	.align		4
.L_2573:
        /*0018*/ 	.byte	0x03, 0x50
        /*001a*/ 	.short	0x0000


	//----- nvinfo : EIATTR_MAXREG_COUNT
	.align		4
        /*001c*/ 	.byte	0x03, 0x1b
        /*001e*/ 	.short	0x0040


	//----- nvinfo : EIATTR_NUM_BARRIERS
	.align		4
        /*0020*/ 	.byte	0x02, 0x4c
        /*0022*/ 	.byte	0x01
	.zero		1


	//----- nvinfo : EIATTR_MERCURY_ISA_VERSION
	.align		4
        /*0024*/ 	.byte	0x03, 0x5f
        /*0026*/ 	.short	0x0101


	//----- nvinfo : EIATTR_COOP_GROUP_MASK_REGIDS
	.align		4
        /*0028*/ 	.byte	0x04, 0x29
        /*002a*/ 	.short	(.L_2575 - .L_2574)


	//   ....[0]....
.L_2574:
        /*002c*/ 	.word	0xffffffff


	//   ....[1]....
        /*0030*/ 	.word	0xffffffff


	//   ....[2]....
        /*0034*/ 	.word	0xffffffff


	//   ....[3]....
        /*0038*/ 	.word	0xffffffff


	//   ....[4]....
        /*003c*/ 	.word	0xffffffff


	//   ....[5]....
        /*0040*/ 	.word	0xffffffff


	//   ....[6]....
        /*0044*/ 	.word	0xffffffff


	//   ....[7]....
        /*0048*/ 	.word	0xffffffff


	//   ....[8]....
        /*004c*/ 	.word	0xffffffff


	//   ....[9]....
        /*0050*/ 	.word	0xffffffff


	//   ....[10]....
        /*0054*/ 	.word	0xffffffff


	//   ....[11]....
        /*0058*/ 	.word	0xffffffff


	//   ....[12]....
        /*005c*/ 	.word	0xffffffff


	//   ....[13]....
        /*0060*/ 	.word	0xffffffff


	//   ....[14]....
        /*0064*/ 	.word	0xffffffff


	//----- nvinfo : EIATTR_COOP_GROUP_INSTR_OFFSETS
	.align		4
.L_2575:
        /*0068*/ 	.byte	0x04, 0x28
        /*006a*/ 	.short	(.L_2577 - .L_2576)


	//   ....[0]....
.L_2576:
        /*006c*/ 	.word	0x00001030


	//   ....[1]....
        /*0070*/ 	.word	0x00001040


	//   ....[2]....
        /*0074*/ 	.word	0x00001050


	//   ....[3]....
        /*0078*/ 	.word	0x00001080


	//   ....[4]....
        /*007c*/ 	.word	0x000010a0


	//   ....[5]....
        /*0080*/ 	.word	0x000010b0


	//   ....[6]....
        /*0084*/ 	.word	0x000010f0


	//   ....[7]....
        /*0088*/ 	.word	0x00001100


	//   ....[8]....
        /*008c*/ 	.word	0x00001110


	//   ....[9]....
        /*0090*/ 	.word	0x00001140


	//   ....[10]....
        /*0094*/ 	.word	0x00001170


	//   ....[11]....
        /*0098*/ 	.word	0x00001190


	//   ....[12]....
        /*009c*/ 	.word	0x000011c0


	//   ....[13]....
        /*00a0*/ 	.word	0x000011f0


	//   ....[14]....
        /*00a4*/ 	.word	0x00001220


	//----- nvinfo : EIATTR_VRC_CTA_INIT_COUNT
	.align		4
.L_2577:
        /*00a8*/ 	.byte	0x02, 0x4a
	.zero		1
	.zero		1


	//----- nvinfo : EIATTR_EXIT_INSTR_OFFSETS
	.align		4
        /*00ac*/ 	.byte	0x04, 0x1c
        /*00ae*/ 	.short	(.L_2579 - .L_2578)


	//   ....[0]....
.L_2578:
        /*00b0*/ 	.word	0x00000060


	//   ....[1]....
        /*00b4*/ 	.word	0x000012a0


	//   ....[2]....
        /*00b8*/ 	.word	0x000012d0


	//   ....[3]....
        /*00bc*/ 	.word	0x000013e0


	//----- nvinfo : EIATTR_MAX_THREADS
	.align		4
.L_2579:
        /*00c0*/ 	.byte	0x04, 0x05
        /*00c2*/ 	.short	(.L_2581 - .L_2580)
.L_2580:
        /*00c4*/ 	.word	0x00000400
        /*00c8*/ 	.word	0x00000001
        /*00cc*/ 	.word	0x00000001


	//----- nvinfo : EIATTR_CRS_STACK_SIZE
	.align		4
.L_2581:
        /*00d0*/ 	.byte	0x04, 0x1e
        /*00d2*/ 	.short	(.L_2583 - .L_2582)
.L_2582:
        /*00d4*/ 	.word	0x00000000


	//----- nvinfo : EIATTR_CBANK_PARAM_SIZE
	.align		4
.L_2583:
        /*00d8*/ 	.byte	0x03, 0x19
        /*00da*/ 	.short	0x0128


	//----- nvinfo : EIATTR_PARAM_CBANK
	.align		4
        /*00dc*/ 	.byte	0x04, 0x0a
        /*00de*/ 	.short	(.L_2585 - .L_2584)
	.align		4
.L_2584:
        /*00e0*/ 	.word	index@(.nv.constant0._ZN10layer_norm22ln_bwd_finalize_kernelINS_22Kernel_traits_finalizeILj768E13__nv_bfloat16S2_fS2_fjLb1ELj1024ELj4ENS_18Kernel_traits_baseILj768ES2_S2_fS2_fjLj1024EEEEELb1ELb0EEEvNS_9BwdParamsE)
        /*00e4*/ 	.short	0x0380
        /*00e6*/ 	.short	0x0128


	//----- nvinfo : EIATTR_SW_WAR
	.align		4
.L_2585:
        /*00e8*/ 	.byte	0x04, 0x36
        /*00ea*/ 	.short	(.L_2587 - .L_2586)
.L_2586:
        /*00ec*/ 	.word	0x00000008
.L_2587:


//--------------------- .nv.info._ZN10layer_norm13ln_bwd_kernelINS_13Kernel_traitsI13__nv_bfloat16S2_fS2_fjLj768ELj1ELj4ELj1ELj16ENS_18Kernel_traits_baseILj768ES2_S2_fS2_fjLj128EEEEELb1ELb1ELb1ELb0EEEvNS_9BwdParamsE --------------------------
	.section	.nv.info._ZN10layer_norm13ln_bwd_kernelINS_13Kernel_traitsI13__nv_bfloat16S2_fS2_fjLj768ELj1ELj4ELj1ELj16ENS_18Kernel_traits_baseILj768ES2_S2_fS2_fjLj128EEEEELb1ELb1ELb1ELb0EEEvNS_9BwdParamsE,"",@"SHT_CUDA_INFO"
	.sectionflags	@""
	.align	4


	//----- nvinfo : EIATTR_CUDA_API_VERSION
	.align		4
        /*0000*/ 	.byte	0x04, 0x37
        /*0002*/ 	.short	(.L_2589 - .L_2588)
.L_2588:
        /*0004*/ 	.word	0x00000082


	//----- nvinfo : EIATTR_KPARAM_INFO
	.align		4
.L_2589:
        /*0008*/ 	.byte	0x04, 0x17
        /*000a*/ 	.short	(.L_2591 - .L_2590)
.L_2590:
        /*000c*/ 	.word	0x00000000
        /*0010*/ 	.short	0x0000
        /*0012*/ 	.short	0x0000
        /*0014*/ 	.byte	0x00, 0xf0, 0xa1, 0x04


	//----- nvinfo : EIATTR_SPARSE_MMA_MASK
	.align		4
.L_2591:
        /*0018*/ 	.byte	0x03, 0x50
        /*001a*/ 	.short	0x0000


	//----- nvinfo : EIATTR_MAXREG_COUNT
	.align		4
        /*001c*/ 	.byte	0x03, 0x1b
        /*001e*/ 	.short	0x00ff


	//----- nvinfo : EIATTR_NUM_BARRIERS
	.align		4
        /*0020*/ 	.byte	0x02, 0x4c
        /*0022*/ 	.byte	0x01
	.zero		1


	//----- nvinfo : EIATTR_MERCURY_ISA_VERSION
	.align		4
        /*0024*/ 	.byte	0x03, 0x5f
        /*0026*/ 	.short	0x0101


	//----- nvinfo : EIATTR_COOP_GROUP_MASK_REGIDS
	.align		4
        /*0028*/ 	.byte	0x04, 0x29
        /*002a*/ 	.short	(.L_2593 - .L_2592)


	//   ....[0]....
.L_2592:
        /*002c*/ 	.word	0xffffffff


	//   ....[1]....
        /*0030*/ 	.word	0xffffffff


	//   ....[2]....
        /*0034*/ 	.word	0xffffffff


	//   ....[3]....
        /*0038*/ 	.word	0xffffffff


	//   ....[4]....
        /*003c*/ 	.word	0xffffffff


	//   ....[5]....
        /*0040*/ 	.word	0xffffffff


	//   ....[6]....
        /*0044*/ 	.word	0xffffffff


	//   ....[7]....
        /*0048*/ 	.word	0xffffffff


	//   ....[8]....
        /*004c*/ 	.word	0xffffffff


	//   ....[9]....
        /*0050*/ 	.word	0xffffffff


	//   ....[10]....
        /*0054*/ 	.word	0x050000ac


	//   ....[11]....
        /*0058*/ 	.word	0x050000ac


	//   ....[12]....
        /*005c*/ 	.word	0x050000ac


	//   ....[13]....
        /*0060*/ 	.word	0x050000ac


	//   ....[14]....
        /*0064*/ 	.word	0x050000ac


	//   ....[15]....
        /*0068*/ 	.word	0x050000ac


	//   ....[16]....
        /*006c*/ 	.word	0x050000ac


	//   ....[17]....
        /*0070*/ 	.word	0x050000ac


	//   ....[18]....
        /*0074*/ 	.word	0x050000ac


	//   ....[19]....
        /*0078*/ 	.word	0x050000ac


	//----- nvinfo : EIATTR_COOP_GROUP_INSTR_OFFSETS
	.align		4
.L_2593:
        /*007c*/ 	.byte	0x04, 0x28
        /*007e*/ 	.short	(.L_2595 - .L_2594)


	//   ....[0]....
.L_2594:
        /*0080*/ 	.word	0x00002190


	//   ....[1]....
        /*0084*/ 	.word	0x000021a0


	//   ....[2]....
        /*0088*/ 	.word	0x000021d0


	//   ....[3]....
        /*008c*/ 	.word	0x000021e0


	//   ....[4]....
        /*0090*/ 	.word	0x00002210


	//   ....[5]....
        /*0094*/ 	.word	0x00002220


	//   ....[6]....
        /*0098*/ 	.word	0x00002250


	//   ....[7]....
        /*009c*/ 	.word	0x00002260


	//   ....[8]....
        /*00a0*/ 	.word	0x00002290


	//   ....[9]....
        /*00a4*/ 	.word	0x000022a0


	//   ....[10]....
        /*00a8*/ 	.word	0x0000cbc0


	//   ....[11]....
        /*00ac*/ 	.word	0x0000cc50


	//   ....[12]....
        /*00b0*/ 	.word	0x0000ccc0


	//   ....[13]....
        /*00b4*/ 	.word	0x0000cd20


	//   ....[14]....
        /*00b8*/ 	.word	0x0000cd90


	//   ....[15]....
        /*00bc*/ 	.word	0x0000cdf0


	//   ....[16]....
        /*00c0*/ 	.word	0x0000ce60


	//   ....[17]....
        /*00c4*/ 	.word	0x0000cec0


	//   ....[18]....
        /*00c8*/ 	.word	0x0000cf30


	//   ....[19]....
        /*00cc*/ 	.word	0x0000cf90


	//----- nvinfo : EIATTR_VRC_CTA_INIT_COUNT
	.align		4
.L_2595:
        /*00d0*/ 	.byte	0x02, 0x4a
	.zero		1
	.zero		1


	//----- nvinfo : EIATTR_EXIT_INSTR_OFFSETS
	.align		4
        /*00d4*/ 	.byte	0x04, 0x1c
        /*00d6*/ 	.short	(.L_2597 - .L_2596)


	//   ....[0]....
.L_2596:
        /*00d8*/ 	.word	0x0000cad0


	//   ....[1]....
        /*00dc*/ 	.word	0x0000cb50


	//----- nvinfo : EIATTR_MAX_THREADS
	.align		4
.L_2597:
        /*00e0*/ 	.byte	0x04, 0x05
        /*00e2*/ 	.short	(.L_2599 - .L_2598)
.L_2598:
        /*00e4*/ 	.word	0x00000080
        /*00e8*/ 	.word	0x00000001
        /*00ec*/ 	.word	0x00000001


	//----- nvinfo : EIATTR_CRS_STACK_SIZE
	.align		4
.L_2599:
        /*00f0*/ 	.byte	0x04, 0x1e
        /*00f2*/ 	.short	(.L_2601 - .L_2600)
.L_2600:
        /*00f4*/ 	.word	0x00000000


	//----- nvinfo : EIATTR_CBANK_PARAM_SIZE
	.align		4
.L_2601:
        /*00f8*/ 	.byte	0x03, 0x19
        /*00fa*/ 	.short	0x0128


	//----- nvinfo : EIATTR_PARAM_CBANK
	.align		4
        /*00fc*/ 	.byte	0x04, 0x0a
        /*00fe*/ 	.short	(.L_2603 - .L_2602)
	.align		4
.L_2602:
        /*0100*/ 	.word	index@(.nv.constant0._ZN10layer_norm13ln_bwd_kernelINS_13Kernel_traitsI13__nv_bfloat16S2_fS2_fjLj768ELj1ELj4ELj1ELj16ENS_18Kernel_traits_baseILj768ES2_S2_fS2_fjLj128EEEEELb1ELb1ELb1ELb0EEEvNS_9BwdParamsE)
        /*0104*/ 	.short	0x0380
        /*0106*/ 	.short	0x0128


	//----- nvinfo : EIATTR_SW_WAR
	.align		4
.L_2603:
        /*0108*/ 	.byte	0x04, 0x36
        /*010a*/ 	.short	(.L_2605 - .L_2604)
.L_2604:
        /*010c*/ 	.word	0x00000008
.L_2605:


//--------------------- .nv.info._ZN10layer_norm22ln_bwd_finalize_kernelINS_22Kernel_traits_finalizeILj768E13__nv_bfloat16S2_fS2_fjLb1ELj1024ELj4ENS_18Kernel_traits_baseILj768ES2_S2_fS2_fjLj1024EEEEELb1ELb1EEEvNS_9BwdParamsE --------------------------
	.section	.nv.info._ZN10layer_norm22ln_bwd_finalize_kernelINS_22Kernel_traits_finalizeILj768E13__nv_bfloat16S2_fS2_fjLb1ELj1024ELj4ENS_18Kernel_traits_baseILj768ES2_S2_fS2_fjLj1024EEEEELb1ELb1EEEvNS_9BwdParamsE,"",@"SHT_CUDA_INFO"
	.sectionflags	@""
	.align	4


	//----- nvinfo : EIATTR_CUDA_API_VERSION
	.align		4
        /*0000*/ 	.byte	0x04, 0x37
        /*0002*/ 	.short	(.L_2607 - .L_2606)
.L_2606:
        /*0004*/ 	.word	0x00000082


	//----- nvinfo : EIATTR_KPARAM_INFO
	.align		4
.L_2607:
        /*0008*/ 	.byte	0x04, 0x17
        /*000a*/ 	.short	(.L_2609 - .L_2608)
.L_2608:
        /*000c*/ 	.word	0x00000000
        /*0010*/ 	.short	0x0000
        /*0012*/ 	.short	0x0000
        /*0014*/ 	.byte	0x00, 0xf0, 0xa1, 0x04


	//----- nvinfo : EIATTR_SPARSE_MMA_MASK
	.align		4
.L_2609:
        /*0018*/ 	.byte	0x03, 0x50
        /*001a*/ 	.short	0x0000


	//----- nvinfo : EIATTR_MAXREG_COUNT
	.align		4
        /*001c*/ 	.byte	0x03, 0x1b
        /*001e*/ 	.short	0x0040


	//----- nvinfo : EIATTR_NUM_BARRIERS
	.align		4
        /*0020*/ 	.byte	0x02, 0x4c
        /*0022*/ 	.byte	0x01
	.zero		1


	//----- nvinfo : EIATTR_MERCURY_ISA_VERSION
	.align		4
        /*0024*/ 	.byte	0x03, 0x5f
        /*0026*/ 	.short	0x0101


	//----- nvinfo : EIATTR_COOP_GROUP_MASK_REGIDS
	.align		4
        /*0028*/ 	.byte	0x04, 0x29
        /*002a*/ 	.short	(.L_2611 - .L_2610)


	//   ....[0]....
.L_2610:
        /*002c*/ 	.word	0xffffffff


	//   ....[1]....
        /*0030*/ 	.word	0xffffffff


	//   ....[2]....
        /*0034*/ 	.word	0xffffffff


	//   ....[3]....
        /*0038*/ 	.word	0xffffffff


	//   ....[4]....
        /*003c*/ 	.word	0xffffffff


	//   ....[5]....
        /*0040*/ 	.word	0xffffffff


	//   ....[6]....
        /*0044*/ 	.word	0xffffffff


	//   ....[7]....
        /*0048*/ 	.word	0xffffffff


	//   ....[8]....
        /*004c*/ 	.word	0xffffffff


	//   ....[9]....
        /*0050*/ 	.word	0xffffffff


	//   ....[10]....
        /*0054*/ 	.word	0xffffffff


	//   ....[11]....
        /*0058*/ 	.word	0xffffffff


	//   ....[12]....
        /*005c*/ 	.word	0xffffffff


	//   ....[13]....
        /*0060*/ 	.word	0xffffffff


	//   ....[14]....
        /*0064*/ 	.word	0xffffffff


	//----- nvinfo : EIATTR_COOP_GROUP_INSTR_OFFSETS
	.align		4
.L_2611:
        /*0068*/ 	.byte	0x04, 0x28
        /*006a*/ 	.short	(.L_2613 - .L_2612)


	//   ....[0]....
.L_2612:
        /*006c*/ 	.word	0x00001060


	//   ....[1]....
        /*0070*/ 	.word	0x00001070


	//   ....[2]....
        /*0074*/ 	.word	0x00001080


	//   ....[3]....
        /*0078*/ 	.word	0x000010b0


	//   ....[4]....
        /*007c*/ 	.word	0x000010d0


	//   ....[5]....
        /*0080*/ 	.word	0x000010e0


	//   ....[6]....
        /*0084*/ 	.word	0x00001120


	//   ....[7]....
        /*0088*/ 	.word	0x00001140


	//   ....[8]....
        /*008c*/ 	.word	0x00001150


	//   ....[9]....
        /*0090*/ 	.word	0x00001180


	//   ....[10]....
        /*0094*/ 	.word	0x000011a0


	//   ....[11]....
        /*0098*/ 	.word	0x000011b0


	//   ....[12]....
        /*009c*/ 	.word	0x000011f0


	//   ....[13]....
        /*00a0*/ 	.word	0x00001200


	//   ....[14]....
        /*00a4*/ 	.word	0x00001210


	//----- nvinfo : EIATTR_VRC_CTA_INIT_COUNT
	.align		4
.L_2613:
        /*00a8*/ 	.byte	0x02, 0x4a
	.zero		1
	.zero		1


	//----- nvinfo : EIATTR_EXIT_INSTR_OFFSETS
	.align		4
        /*00ac*/ 	.byte	0x04, 0x1c
        /*00ae*/ 	.short	(.L_2615 - .L_2614)


	//   ....[0]....
.L_2614:
        /*00b0*/ 	.word	0x00000060


	//   ....[1]....
        /*00b4*/ 	.word	0x00001290


	//   ....[2]....
        /*00b8*/ 	.word	0x000013d0


	//----- nvinfo : EIATTR_MAX_THREADS
	.align		4
.L_2615:
        /*00bc*/ 	.byte	0x04, 0x05
        /*00be*/ 	.short	(.L_2617 - .L_2616)
.L_2616:
        /*00c0*/ 	.word	0x00000400
        /*00c4*/ 	.word	0x00000001
        /*00c8*/ 	.word	0x00000001


	//----- nvinfo : EIATTR_CRS_STACK_SIZE
	.align		4
.L_2617:
        /*00cc*/ 	.byte	0x04, 0x1e
        /*00ce*/ 	.short	(.L_2619 - .L_2618)
.L_2618:
        /*00d0*/ 	.word	0x00000000


	//----- nvinfo : EIATTR_CBANK_PARAM_SIZE
	.align		4
.L_2619:
        /*00d4*/ 	.byte	0x03, 0x19
        /*00d6*/ 	.short	0x0128


	//----- nvinfo : EIATTR_PARAM_CBANK
	.align		4
        /*00d8*/ 	.byte	0x04, 0x0a
        /*00da*/ 	.short	(.L_2621 - .L_2620)
	.align		4
.L_2620:
        /*00dc*/ 	.word	index@(.nv.constant0._ZN10layer_norm22ln_bwd_finalize_kernelINS_22Kernel_traits_finalizeILj768E13__nv_bfloat16S2_fS2_fjLb1ELj1024ELj4ENS_18Kernel_traits_baseILj768ES2_S2_fS2_fjLj1024EEEEELb1ELb1EEEvNS_9BwdParamsE)
        /*00e0*/ 	.short	0x0380
        /*00e2*/ 	.short	0x0128


	//----- nvinfo : EIATTR_SW_WAR
	.align		4
.L_2621:
        /*00e4*/ 	.byte	0x04, 0x36
        /*00e6*/ 	.short	(.L_2623 - .L_2622)
.L_2622:
        /*00e8*/ 	.word	0x00000008
.L_2623:


//--------------------- .nv.info._ZN10layer_norm13ln_bwd_kernelINS_13Kernel_traitsI13__nv_bfloat16S2_fS2_fjLj768ELj1ELj4ELj1ELj16ENS_18Kernel_traits_baseILj768ES2_S2_fS2_fjLj128EEEEELb1ELb1ELb1ELb1EEEvNS_9BwdParamsE --------------------------
	.section	.nv.info._ZN10layer_norm13ln_bwd_kernelINS_13Kernel_traitsI13__nv_bfloat16S2_fS2_fjLj768ELj1ELj4ELj1ELj16ENS_18Kernel_traits_baseILj768ES2_S2_fS2_fjLj128EEEEELb1ELb1ELb1ELb1EEEvNS_9BwdParamsE,"",@"SHT_CUDA_INFO"
	.sectionflags	@""
	.align	4


	//----- nvinfo : EIATTR_CUDA_API_VERSION
	.align		4
        /*0000*/ 	.byte	0x04, 0x37
        /*0002*/ 	.short	(.L_2625 - .L_2624)
.L_2624:
        /*0004*/ 	.word	0x00000082


	//----- nvinfo : EIATTR_KPARAM_INFO
	.align		4
.L_2625:
        /*0008*/ 	.byte	0x04, 0x17
        /*000a*/ 	.short	(.L_2627 - .L_2626)
.L_2626:
        /*000c*/ 	.word	0x00000000
        /*0010*/ 	.short	0x0000
        /*0012*/ 	.short	0x0000
        /*0014*/ 	.byte	0x00, 0xf0, 0xa1, 0x04


	//----- nvinfo : EIATTR_SPARSE_MMA_MASK
	.align		4
.L_2627:
        /*0018*/ 	.byte	0x03, 0x50
        /*001a*/ 	.short	0x0000


	//----- nvinfo : EIATTR_MAXREG_COUNT
	.align		4
        /*001c*/ 	.byte	0x03, 0x1b
        /*001e*/ 	.short	0x00ff


	//----- nvinfo : EIATTR_NUM_BARRIERS
	.align		4
        /*0020*/ 	.byte	0x02, 0x4c
        /*0022*/ 	.byte	0x01
	.zero		1


	//----- nvinfo : EIATTR_MERCURY_ISA_VERSION
	.align		4
        /*0024*/ 	.byte	0x03, 0x5f
        /*0026*/ 	.short	0x0101


	//----- nvinfo : EIATTR_COOP_GROUP_MASK_REGIDS
	.align		4
        /*0028*/ 	.byte	0x04, 0x29
        /*002a*/ 	.short	(.L_2629 - .L_2628)


	//   ....[0]....
.L_2628:
        /*002c*/ 	.word	0xffffffff


	//   ....[1]....
        /*0030*/ 	.word	0xffffffff


	//   ....[2]....
        /*0034*/ 	.word	0xffffffff


	//   ....[3]....
        /*0038*/ 	.word	0xffffffff


	//   ....[4]....
        /*003c*/ 	.word	0xffffffff


	//   ....[5]....
        /*0040*/ 	.word	0xffffffff


	//   ....[6]....
        /*0044*/ 	.word	0xffffffff


	//   ....[7]....
        /*0048*/ 	.word	0xffffffff


	//   ....[8]....
        /*004c*/ 	.word	0xffffffff


	//   ....[9]....
        /*0050*/ 	.word	0xffffffff


	//   ....[10]....
        /*0054*/ 	.word	0x050000d5


	//   ....[11]....
        /*0058*/ 	.word	0x050000d5


	//   ....[12]....
        /*005c*/ 	.word	0x050000d5


	//   ....[13]....
        /*0060*/ 	.word	0x050000d5


	//   ....[14]....
        /*0064*/ 	.word	0x050000d5


	//   ....[15]....
        /*0068*/ 	.word	0x050000d5


	//   ....[16]....
        /*006c*/ 	.word	0x050000d5


	//   ....[17]....
        /*0070*/ 	.word	0x050000d5


	//   ....[18]....
        /*0074*/ 	.word	0x050000d5


	//   ....[19]....
        /*0078*/ 	.word	0x050000d5


	//----- nvinfo : EIATTR_COOP_GROUP_INSTR_OFFSETS
	.align		4
.L_2629:
        /*007c*/ 	.byte	0x04, 0x28
        /*007e*/ 	.short	(.L_2631 - .L_2630)


	//   ....[0]....
.L_2630:
        /*0080*/ 	.word	0x00001c30


	//   ....[1]....
        /*0084*/ 	.word	0x00001c40


	//   ....[2]....
        /*0088*/ 	.word	0x00001c70


	//   ....[3]....
        /*008c*/ 	.word	0x00001c80


	//   ....[4]....
        /*0090*/ 	.word	0x00001cb0


	//   ....[5]....
        /*0094*/ 	.word	0x00001cc0


	//   ....[6]....
        /*0098*/ 	.word	0x00001cf0


	//   ....[7]....
        /*009c*/ 	.word	0x00001d00


	//   ....[8]....
        /*00a0*/ 	.word	0x00001d30


	//   ....[9]....
        /*00a4*/ 	.word	0x00001d40


	//   ....[10]....
        /*00a8*/ 	.word	0x0000a6f0


	//   ....[11]....
        /*00ac*/ 	.word	0x0000a780


	//   ....[12]....
        /*00b0*/ 	.word	0x0000a7f0


	//   ....[13]....
        /*00b4*/ 	.word	0x0000a850


	//   ....[14]....
        /*00b8*/ 	.word	0x0000a8c0


	//   ....[15]....
        /*00bc*/ 	.word	0x0000a920


	//   ....[16]....
        /*00c0*/ 	.word	0x0000a990


	//   ....[17]....
        /*00c4*/ 	.word	0x0000a9f0


	//   ....[18]....
        /*00c8*/ 	.word	0x0000aa60


	//   ....[19]....
        /*00cc*/ 	.word	0x0000aac0


	//----- nvinfo : EIATTR_VRC_CTA_INIT_COUNT
	.align		4
.L_2631:
        /*00d0*/ 	.byte	0x02, 0x4a
	.zero		1
	.zero		1


	//----- nvinfo : EIATTR_EXIT_INSTR_OFFSETS
	.align		4
        /*00d4*/ 	.byte	0x04, 0x1c
        /*00d6*/ 	.short	(.L_2633 - .L_2632)


	//   ....[0]....
.L_2632:
        /*00d8*/ 	.word	0x0000a680


	//----- nvinfo : EIATTR_MAX_THREADS
	.align		4
.L_2633:
        /*00dc*/ 	.byte	0x04, 0x05
        /*00de*/ 	.short	(.L_2635 - .L_2634)
.L_2634:
        /*00e0*/ 	.word	0x00000080
        /*00e4*/ 	.word	0x00000001
        /*00e8*/ 	.word	0x00000001


	//----- nvinfo : EIATTR_CRS_STACK_SIZE
	.align		4
.L_2635:
        /*00ec*/ 	.byte	0x04, 0x1e
        /*00ee*/ 	.short	(.L_2637 - .L_2636)
.L_2636:
        /*00f0*/ 	.word	0x00000000


	//----- nvinfo : EIATTR_CBANK_PARAM_SIZE
	.align		4
.L_2637:
        /*00f4*/ 	.byte	0x03, 0x19
        /*00f6*/ 	.short	0x0128


	//----- nvinfo : EIATTR_PARAM_CBANK
	.align		4
        /*00f8*/ 	.byte	0x04, 0x0a
        /*00fa*/ 	.short	(.L_2639 - .L_2638)
	.align		4
.L_2638:
        /*00fc*/ 	.word	index@(.nv.constant0._ZN10layer_norm13ln_bwd_kernelINS_13Kernel_traitsI13__nv_bfloat16S2_fS2_fjLj768ELj1ELj4ELj1ELj16ENS_18Kernel_traits_baseILj768ES2_S2_fS2_fjLj128EEEEELb1ELb1ELb1ELb1EEEvNS_9BwdParamsE)
        /*0100*/ 	.short	0x0380
        /*0102*/ 	.short	0x0128


	//----- nvinfo : EIATTR_SW_WAR
	.align		4
.L_2639:
        /*0104*/ 	.byte	0x04, 0x36
        /*0106*/ 	.short	(.L_2641 - .L_2640)
.L_2640:
        /*0108*/ 	.word	0x00000008
.L_2641:


//--------------------- .nv.info._ZN10layer_norm13ln_bwd_kernelINS_13Kernel_traitsIf13__nv_bfloat16fS2_fjLj768ELj1ELj4ELj1ELj16ENS_18Kernel_traits_baseILj768EfS2_fS2_fjLj128EEEEELb0ELb0ELb0ELb0EEEvNS_9BwdParamsE --------------------------
	.section	.nv.info._ZN10layer_norm13ln_bwd_kernelINS_13Kernel_traitsIf13__nv_bfloat16fS2_fjLj768ELj1ELj4ELj1ELj16ENS_18Kernel_traits_baseILj768EfS2_fS2_fjLj128EEEEELb0ELb0ELb0ELb0EEEvNS_9BwdParamsE,"",@"SHT_CUDA_INFO"
	.sectionflags	@""
	.align	4


	//----- nvinfo : EIATTR_CUDA_API_VERSION
	.align		4
        /*0000*/ 	.byte	0x04, 0x37
        /*0002*/ 	.short	(.L_2643 - .L_2642)
.L_2642:
        /*0004*/ 	.word	0x00000082


	//----- nvinfo : EIATTR_KPARAM_INFO
	.align		4
.L_2643:
        /*0008*/ 	.byte	0x04, 0x17
        /*000a*/ 	.short	(.L_2645 - .L_2644)
.L_2644:
        /*000c*/ 	.word	0x00000000
        /*0010*/ 	.short	0x0000
        /*0012*/ 	.short	0x0000
        /*0014*/ 	.byte	0x00, 0xf0, 0xa1, 0x04


	//----- nvinfo : EIATTR_SPARSE_MMA_MASK
	.align		4
.L_2645:
        /*0018*/ 	.byte	0x03, 0x50
        /*001a*/ 	.short	0x0000


	//----- nvinfo : EIATTR_MAXREG_COUNT
	.align		4
        /*001c*/ 	.byte	0x03, 0x1b
        /*001e*/ 	.short	0x00ff


	//----- nvinfo : EIATTR_NUM_BARRIERS
	.align		4
        /*0020*/ 	.byte	0x02, 0x4c
        /*0022*/ 	.byte	0x01
	.zero		1


	//----- nvinfo : EIATTR_MERCURY_ISA_VERSION
	.align		4
        /*0024*/ 	.byte	0x03, 0x5f
        /*0026*/ 	.short	0x0101


	//----- nvinfo : EIATTR_COOP_GROUP_MASK_REGIDS
	.align		4
        /*0028*/ 	.byte	0x04, 0x29
        /*002a*/ 	.short	(.L_2647 - .L_2646)


	//   ....[0]....
.L_2646:
        /*002c*/ 	.word	0xffffffff


	//   ....[1]....
        /*0030*/ 	.word	0xffffffff


	//   ....[2]....
        /*0034*/ 	.word	0xffffffff


	//   ....[3]....
        /*0038*/ 	.word	0xffffffff


	//   ....[4]....
        /*003c*/ 	.word	0xffffffff


	//   ....[5]....
        /*0040*/ 	.word	0xffffffff


	//   ....[6]....
        /*0044*/ 	.word	0xffffffff


	//   ....[7]....
        /*0048*/ 	.word	0xffffffff


	//   ....[8]....
        /*004c*/ 	.word	0xffffffff


	//   ....[9]....
        /*0050*/ 	.word	0xffffffff


	//   ....[10]....
        /*0054*/ 	.word	0x05000074


	//   ....[11]....
        /*0058*/ 	.word	0x05000074


	//   ....[12]....
        /*005c*/ 	.word	0x05000074


	//   ....[13]....
        /*0060*/ 	.word	0x05000074


	//   ....[14]....
        /*0064*/ 	.word	0x05000074


	//   ....[15]....
        /*0068*/ 	.word	0x05000074


	//   ....[16]....
        /*006c*/ 	.word	0x05000074


	//   ....[17]....
        /*0070*/ 	.word	0x05000074


	//   ....[18]....
        /*0074*/ 	.word	0x05000074


	//   ....[19]....
        /*0078*/ 	.word	0x05000074


	//----- nvinfo : EIATTR_COOP_GROUP_INSTR_OFFSETS
	.align		4
.L_2647:
        /*007c*/ 	.byte	0x04, 0x28
        /*007e*/ 	.short	(.L_2649 - .L_2648)


	//   ....[0]....
.L_2648:
        /*0080*/ 	.word	0x00001770


	//   ....[1]....
        /*0084*/ 	.word	0x00001780


	//   ....[2]....
        /*0088*/ 	.word	0x000017b0


	//   ....[3]....
        /*008c*/ 	.word	0x000017c0


	//   ....[4]....
        /*0090*/ 	.word	0x000017f0


	//   ....[5]....
        /*0094*/ 	.word	0x00001800


	//   ....[6]....
        /*0098*/ 	.word	0x00001830


	//   ....[7]....
        /*009c*/ 	.word	0x00001840


	//   ....[8]....
        /*00a0*/ 	.word	0x00001870


	//   ....[9]....
        /*00a4*/ 	.word	0x00001880


	//   ....[10]....
        /*00a8*/ 	.word	0x000046f0


	//   ....[11]....
        /*00ac*/ 	.word	0x00004780


	//   ....[12]....
        /*00b0*/ 	.word	0x000047f0


	//   ....[13]....
        /*00b4*/ 	.word	0x00004850


	//   ....[14]....
        /*00b8*/ 	.word	0x000048c0


	//   ....[15]....
        /*00bc*/ 	.word	0x00004920


	//   ....[16]....
        /*00c0*/ 	.word	0x00004990


	//   ....[17]....
        /*00c4*/ 	.word	0x000049f0


	//   ....[18]....
        /*00c8*/ 	.word	0x00004a60


	//   ....[19]....
        /*00cc*/ 	.word	0x00004ac0


	//----- nvinfo : EIATTR_VRC_CTA_INIT_COUNT
	.align		4
.L_2649:
        /*00d0*/ 	.byte	0x02, 0x4a
	.zero		1
	.zero		1


	//----- nvinfo : EIATTR_EXIT_INSTR_OFFSETS
	.align		4
        /*00d4*/ 	.byte	0x04, 0x1c
        /*00d6*/ 	.short	(.L_2651 - .L_2650)


	//   ....[0]....
.L_2650:
        /*00d8*/ 	.word	0x00004650


	//   ....[1]....
        /*00dc*/ 	.word	0x00004680


	//----- nvinfo : EIATTR_MAX_THREADS
	.align		4
.L_2651:
        /*00e0*/ 	.byte	0x04, 0x05
        /*00e2*/ 	.short	(.L_2653 - .L_2652)
.L_2652:
        /*00e4*/ 	.word	0x00000080
        /*00e8*/ 	.word	0x00000001
        /*00ec*/ 	.word	0x00000001


	//----- nvinfo : EIATTR_CRS_STACK_SIZE
	.align		4
.L_2653:
        /*00f0*/ 	.byte	0x04, 0x1e
        /*00f2*/ 	.short	(.L_2655 - .L_2654)
.L_2654:
        /*00f4*/ 	.word	0x00000000


	//----- nvinfo : EIATTR_CBANK_PARAM_SIZE
	.align		4
.L_2655:
        /*00f8*/ 	.byte	0x03, 0x19
        /*00fa*/ 	.short	0x0128


	//----- nvinfo : EIATTR_PARAM_CBANK
	.align		4
        /*00fc*/ 	.byte	0x04, 0x0a
        /*00fe*/ 	.short	(.L_2657 - .L_2656)
	.align		4
.L_2656:
        /*0100*/ 	.word	index@(.nv.constant0._ZN10layer_norm13ln_bwd_kernelINS_13Kernel_traitsIf13__nv_bfloat16fS2_fjLj768ELj1ELj4ELj1ELj16ENS_18Kernel_traits_baseILj768EfS2_fS2_fjLj128EEEEELb0ELb0ELb0ELb0EEEvNS_9BwdParamsE)
        /*0104*/ 	.short	0x0380
        /*0106*/ 	.short	0x0128


	//----- nvinfo : EIATTR_SW_WAR
	.align		4
.L_2657:
        /*0108*/ 	.byte	0x04, 0x36
        /*010a*/ 	.short	(.L_2659 - .L_2658)
.L_2658:
        /*010c*/ 	.word	0x00000008
.L_2659:


//--------------------- .nv.info._ZN10layer_norm13ln_bwd_kernelINS_13Kernel_traitsIf13__nv_bfloat16fS2_fjLj768ELj1ELj4ELj1ELj16ENS_18Kernel_traits_baseILj768EfS2_fS2_fjLj128EEEEELb0ELb0ELb0ELb1EEEvNS_9BwdParamsE --------------------------
	.section	.nv.info._ZN10layer_norm13ln_bwd_kernelINS_13Kernel_traitsIf13__nv_bfloat16fS2_fjLj768ELj1ELj4ELj1ELj16ENS_18Kernel_traits_baseILj768EfS2_fS2_fjLj128EEEEELb0ELb0ELb0ELb1EEEvNS_9BwdParamsE,"",@"SHT_CUDA_INFO"
	.sectionflags	@""
	.align	4


	//----- nvinfo : EIATTR_CUDA_API_VERSION
	.align		4
        /*0000*/ 	.byte	0x04, 0x37
        /*0002*/ 	.short	(.L_2661 - .L_2660)
.L_2660:
        /*0004*/ 	.word	0x00000082


	//----- nvinfo : EIATTR_KPARAM_INFO
	.align		4
.L_2661:
        /*0008*/ 	.byte	0x04, 0x17
        /*000a*/ 	.short	(.L_2663 - .L_2662)
.L_2662:
        /*000c*/ 	.word	0x00000000
        /*0010*/ 	.short	0x0000
        /*0012*/ 	.short	0x0000
        /*0014*/ 	.byte	0x00, 0xf0, 0xa1, 0x04


	//----- nvinfo : EIATTR_SPARSE_MMA_MASK
	.align		4
.L_2663:
        /*0018*/ 	.byte	0x03, 0x50
        /*001a*/ 	.short	0x0000


	//----- nvinfo : EIATTR_MAXREG_COUNT
	.align		4
        /*001c*/ 	.byte	0x03, 0x1b
        /*001e*/ 	.short	0x00ff


	//----- nvinfo : EIATTR_NUM_BARRIERS
	.align		4
        /*0020*/ 	.byte	0x02, 0x4c
        /*0022*/ 	.byte	0x01
	.zero		1


	//----- nvinfo : EIATTR_MERCURY_ISA_VERSION
	.align		4
        /*0024*/ 	.byte	0x03, 0x5f
        /*0026*/ 	.short	0x0101


	//----- nvinfo : EIATTR_COOP_GROUP_MASK_REGIDS
	.align		4
        /*0028*/ 	.byte	0x04, 0x29
        /*002a*/ 	.short	(.L_2665 - .L_2664)


	//   ....[0]....
.L_2664:
        /*002c*/ 	.word	0xffffffff


	//   ....[1]....
        /*0030*/ 	.word	0xffffffff


	//   ....[2]....
        /*0034*/ 	.word	0xffffffff


	//   ....[3]....
        /*0038*/ 	.word	0xffffffff


	//   ....[4]....
        /*003c*/ 	.word	0xffffffff


	//   ....[5]....
        /*0040*/ 	.word	0xffffffff


	//   ....[6]....
        /*0044*/ 	.word	0xffffffff


	//   ....[7]....
        /*0048*/ 	.word	0xffffffff


	//   ....[8]....
        /*004c*/ 	.word	0xffffffff


	//   ....[9]....
        /*0050*/ 	.word	0xffffffff


	//   ....[10]....
        /*0054*/ 	.word	0x050000a3


	//   ....[11]....
        /*0058*/ 	.word	0x050000a3


	//   ....[12]....
        /*005c*/ 	.word	0x050000a3


	//   ....[13]....
        /*0060*/ 	.word	0x050000a3


	//   ....[14]....
        /*0064*/ 	.word	0x050000a3


	//   ....[15]....
        /*0068*/ 	.word	0x050000a3


	//   ....[16]....
        /*006c*/ 	.word	0x050000a3


	//   ....[17]....
        /*0070*/ 	.word	0x050000a3


	//   ....[18]....
        /*0074*/ 	.word	0x050000a3


	//   ....[19]....
        /*0078*/ 	.word	0x050000a3


	//----- nvinfo : EIATTR_COOP_GROUP_INSTR_OFFSETS
	.align		4
.L_2665:
        /*007c*/ 	.byte	0x04, 0x28
        /*007e*/ 	.short	(.L_2667 - .L_2666)


	//   ....[0]....
.L_2666:
        /*0080*/ 	.word	0x00001500


	//   ....[1]....
        /*0084*/ 	.word	0x00001510


	//   ....[2]....
        /*0088*/ 	.word	0x00001540


	//   ....[3]....
        /*008c*/ 	.word	0x00001550


	//   ....[4]....
        /*0090*/ 	.word	0x00001580


	//   ....[5]....
        /*0094*/ 	.word	0x000015a0


	//   ....[6]....
        /*0098*/ 	.word	0x000015c0


	//   ....[7]....
        /*009c*/ 	.word	0x000015d0


	//   ....[8]....
        /*00a0*/ 	.word	0x00001600


	//   ....[9]....
        /*00a4*/ 	.word	0x00001610


	//   ....[10]....
        /*00a8*/ 	.word	0x00004150


	//   ....[11]....
        /*00ac*/ 	.word	0x000041e0


	//   ....[12]....
        /*00b0*/ 	.word	0x00004250


	//   ....[13]....
        /*00b4*/ 	.word	0x000042b0


	//   ....[14]....
        /*00b8*/ 	.word	0x00004310


	//   ....[15]....
        /*00bc*/ 	.word	0x00004360


	//   ....[16]....
        /*00c0*/ 	.word	0x000043c0


	//   ....[17]....
        /*00c4*/ 	.word	0x00004410


	//   ....[18]....
        /*00c8*/ 	.word	0x00004480


	//   ....[19]....
        /*00cc*/ 	.word	0x000044d0


	//----- nvinfo : EIATTR_VRC_CTA_INIT_COUNT
	.align		4
.L_2667:
        /*00d0*/ 	.byte	0x02, 0x4a
	.zero		1
	.zero		1


	//----- nvinfo : EIATTR_EXIT_INSTR_OFFSETS
	.align		4
        /*00d4*/ 	.byte	0x04, 0x1c
        /*00d6*/ 	.short	(.L_2669 - .L_2668)


	//   ....[0]....
.L_2668:
        /*00d8*/ 	.word	0x000040e0


	//----- nvinfo : EIATTR_MAX_THREADS
	.align		4
.L_2669:
        /*00dc*/ 	.byte	0x04, 0x05
        /*00de*/ 	.short	(.L_2671 - .L_2670)
.L_2670:
        /*00e0*/ 	.word	0x00000080
        /*00e4*/ 	.word	0x00000001
        /*00e8*/ 	.word	0x00000001


	//----- nvinfo : EIATTR_CRS_STACK_SIZE
	.align		4
.L_2671:
        /*00ec*/ 	.byte	0x04, 0x1e
        /*00ee*/ 	.short	(.L_2673 - .L_2672)
.L_2672:
        /*00f0*/ 	.word	0x00000000


	//----- nvinfo : EIATTR_CBANK_PARAM_SIZE
	.align		4
.L_2673:
        /*00f4*/ 	.byte	0x03, 0x19
        /*00f6*/ 	.short	0x0128


	//----- nvinfo : EIATTR_PARAM_CBANK
	.align		4
        /*00f8*/ 	.byte	0x04, 0x0a
        /*00fa*/ 	.short	(.L_2675 - .L_2674)
	.align		4
.L_2674:
        /*00fc*/ 	.word	index@(.nv.constant0._ZN10layer_norm13ln_bwd_kernelINS_13Kernel_traitsIf13__nv_bfloat16fS2_fjLj768ELj1ELj4ELj1ELj16ENS_18Kernel_traits_baseILj768EfS2_fS2_fjLj128EEEEELb0ELb0ELb0ELb1EEEvNS_9BwdParamsE)
        /*0100*/ 	.short	0x0380
        /*0102*/ 	.short	0x0128


	//----- nvinfo : EIATTR_SW_WAR
	.align		4
.L_2675:
        /*0104*/ 	.byte	0x04, 0x36
        /*0106*/ 	.short	(.L_2677 - .L_2676)
.L_2676:
        /*0108*/ 	.word	0x00000008
.L_2677:


//--------------------- .nv.info._ZN10layer_norm13ln_bwd_kernelINS_13Kernel_traitsIf13__nv_bfloat16fS2_fjLj768ELj1ELj4ELj1ELj16ENS_18Kernel_traits_baseILj768EfS2_fS2_fjLj128EEEEELb0ELb0ELb1ELb0EEEvNS_9BwdParamsE --------------------------
	.section	.nv.info._ZN10layer_norm13ln_bwd_kernelINS_13Kernel_traitsIf13__nv_bfloat16fS2_fjLj768ELj1ELj4ELj1ELj16ENS_18Kernel_traits_baseILj768EfS2_fS2_fjLj128EEEEELb0ELb0ELb1ELb0EEEvNS_9BwdParamsE,"",@"SHT_CUDA_INFO"
	.sectionflags	@""
	.align	4


	//----- nvinfo : EIATTR_CUDA_API_VERSION
	.align		4
        /*0000*/ 	.byte	0x04, 0x37
        /*0002*/ 	.short	(.L_2679 - .L_2678)
.L_2678:
        /*0004*/ 	.word	0x00000082


	//----- nvinfo : EIATTR_KPARAM_INFO
	.align		4
.L_2679:
        /*0008*/ 	.byte	0x04, 0x17
        /*000a*/ 	.short	(.L_2681 - .L_2680)
.L_2680:
        /*000c*/ 	.word	0x00000000
        /*0010*/ 	.short	0x0000
        /*0012*/ 	.short	0x0000
        /*0014*/ 	.byte	0x00, 0xf0, 0xa1, 0x04


	//----- nvinfo : EIATTR_SPARSE_MMA_MASK
	.align		4
.L_2681:
        /*0018*/ 	.byte	0x03, 0x50
        /*001a*/ 	.short	0x0000


	//----- nvinfo : EIATTR_MAXREG_COUNT
	.align		4
        /*001c*/ 	.byte	0x03, 0x1b
        /*001e*/ 	.short	0x00ff


	//----- nvinfo : EIATTR_NUM_BARRIERS
	.align		4
        /*0020*/ 	.byte	0x02, 0x4c
        /*0022*/ 	.byte	0x01
	.zero		1


	//----- nvinfo : EIATTR_MERCURY_ISA_VERSION
	.align		4
        /*0024*/ 	.byte	0x03, 0x5f
        /*0026*/ 	.short	0x0101


	//----- nvinfo : EIATTR_COOP_GROUP_MASK_REGIDS
	.align		4
        /*0028*/ 	.byte	0x04, 0x29
        /*002a*/ 	.short	(.L_2683 - .L_2682)


	//   ....[0]....
.L_2682:
        /*002c*/ 	.word	0xffffffff


	//   ....[1]....
        /*0030*/ 	.word	0xffffffff


	//   ....[2]....
        /*0034*/ 	.word	0xffffffff


	//   ....[3]....
        /*0038*/ 	.word	0xffffffff


	//   ....[4]....
        /*003c*/ 	.word	0xffffffff


	//   ....[5]....
        /*0040*/ 	.word	0xffffffff


	//   ....[6]....
        /*0044*/ 	.word	0xffffffff


	//   ....[7]....
        /*0048*/ 	.word	0xffffffff


	//   ....[8]....
        /*004c*/ 	.word	0xffffffff


	//   ....[9]....
        /*0050*/ 	.word	0xffffffff


	//   ....[10]....
        /*0054*/ 	.word	0x05000078


	//   ....[11]....
        /*0058*/ 	.word	0x05000078


	//   ....[12]....
        /*005c*/ 	.word	0x05000078


	//   ....[13]....
        /*0060*/ 	.word	0x05000078


	//   ....[14]....
        /*0064*/ 	.word	0x05000078


	//   ....[15]....
        /*0068*/ 	.word	0x05000078


	//   ....[16]....
        /*006c*/ 	.word	0x05000078


	//   ....[17]....
        /*0070*/ 	.word	0x05000078


	//   ....[18]....
        /*0074*/ 	.word	0x05000078


	//   ....[19]....
        /*0078*/ 	.word	0x05000078


	//----- nvinfo : EIATTR_COOP_GROUP_INSTR_OFFSETS
	.align		4
.L_2683:
        /*007c*/ 	.byte	0x04, 0x28
        /*007e*/ 	.short	(.L_2685 - .L_2684)


	//   ....[0]....
.L_2684:
        /*0080*/ 	.word	0x000019d0


	//   ....[1]....
        /*0084*/ 	.word	0x000019e0


	//   ....[2]....
        /*0088*/ 	.word	0x00001a10


	//   ....[3]....
        /*008c*/ 	.word	0x00001a20


	//   ....[4]....
        /*0090*/ 	.word	0x00001a50


	//   ....[5]....
        /*0094*/ 	.word	0x00001a60


	//   ....[6]....
        /*0098*/ 	.word	0x00001a90


	//   ....[7]....
        /*009c*/ 	.word	0x00001aa0


	//   ....[8]....
        /*00a0*/ 	.word	0x00001ad0


	//   ....[9]....
        /*00a4*/ 	.word	0x00001ae0


	//   ....[10]....
        /*00a8*/ 	.word	0x00006bf0


	//   ....[11]....
        /*00ac*/ 	.word	0x00006c80


	//   ....[12]....
        /*00b0*/ 	.word	0x00006cf0


	//   ....[13]....
        /*00b4*/ 	.word	0x00006d50


	//   ....[14]....
        /*00b8*/ 	.word	0x00006dc0


	//   ....[15]....
        /*00bc*/ 	.word	0x00006e20


	//   ....[16]....
        /*00c0*/ 	.word	0x00006e90


	//   ....[17]....
        /*00c4*/ 	.word	0x00006ef0


	//   ....[18]....
        /*00c8*/ 	.word	0x00006f60


	//   ....[19]....
        /*00cc*/ 	.word	0x00006fc0


	//----- nvinfo : EIATTR_VRC_CTA_INIT_COUNT
	.align		4
.L_2685:
        /*00d0*/ 	.byte	0x02, 0x4a
	.zero		1
	.zero		1


	//----- nvinfo : EIATTR_EXIT_INSTR_OFFSETS
	.align		4
        /*00d4*/ 	.byte	0x04, 0x1c
        /*00d6*/ 	.short	(.L_2687 - .L_2686)


	//   ....[0]....
.L_2686:
        /*00d8*/ 	.word	0x00006b50


	//   ....[1]....
        /*00dc*/ 	.word	0x00006b80


	//----- nvinfo : EIATTR_MAX_THREADS
	.align		4
.L_2687:
        /*00e0*/ 	.byte	0x04, 0x05
        /*00e2*/ 	.short	(.L_2689 - .L_2688)
.L_2688:
        /*00e4*/ 	.word	0x00000080
        /*00e8*/ 	.word	0x00000001
        /*00ec*/ 	.word	0x00000001


	//----- nvinfo : EIATTR_CRS_STACK_SIZE
	.align		4
.L_2689:
        /*00f0*/ 	.byte	0x04, 0x1e
        /*00f2*/ 	.short	(.L_2691 - .L_2690)
.L_2690:
        /*00f4*/ 	.word	0x00000000


	//----- nvinfo : EIATTR_CBANK_PARAM_SIZE
	.align		4
.L_2691:
        /*00f8*/ 	.byte	0x03, 0x19
        /*00fa*/ 	.short	0x0128


	//----- nvinfo : EIATTR_PARAM_CBANK
	.align		4
        /*00fc*/ 	.byte	0x04, 0x0a
        /*00fe*/ 	.short	(.L_2693 - .L_2692)
	.align		4
.L_2692:
        /*0100*/ 	.word	index@(.nv.constant0._ZN10layer_norm13ln_bwd_kernelINS_13Kernel_traitsIf13__nv_bfloat16fS2_fjLj768ELj1ELj4ELj1ELj16ENS_18Kernel_traits_baseILj768EfS2_fS2_fjLj128EEEEELb0ELb0ELb1ELb0EEEvNS_9BwdParamsE)
        /*0104*/ 	.short	0x0380
        /*0106*/ 	.short	0x0128


	//----- nvinfo : EIATTR_SW_WAR
	.align		4
.L_2693:
        /*0108*/ 	.byte	0x04, 0x36
        /*010a*/ 	.short	(.L_2695 - .L_2694)
.L_2694:
        /*010c*/ 	.word	0x00000008
.L_2695:


//--------------------- .nv.info._ZN10layer_norm13ln_bwd_kernelINS_13Kernel_traitsIf13__nv_bfloat16fS2_fjLj768ELj1ELj4ELj1ELj16ENS_18Kernel_traits_baseILj768EfS2_fS2_fjLj128EEEEELb0ELb0ELb1ELb1EEEvNS_9BwdParamsE --------------------------
	.section	.nv.info._ZN10layer_norm13ln_bwd_kernelINS_13Kernel_traitsIf13__nv_bfloat16fS2_fjLj768ELj1ELj4ELj1ELj16ENS_18Kernel_traits_baseILj768EfS2_fS2_fjLj128EEEEELb0ELb0ELb1ELb1EEEvNS_9BwdParamsE,"",@"SHT_CUDA_INFO"
	.sectionflags	@""
	.align	4


	//----- nvinfo : EIATTR_CUDA_API_VERSION
	.align		4
        /*0000*/ 	.byte	0x04, 0x37
        /*0002*/ 	.short	(.L_2697 - .L_2696)
.L_2696:
        /*0004*/ 	.word	0x00000082


	//----- nvinfo : EIATTR_KPARAM_INFO
	.align		4
.L_2697:
        /*0008*/ 	.byte	0x04, 0x17
        /*000a*/ 	.short	(.L_2699 - .L_2698)
.L_2698:
        /*000c*/ 	.word	0x00000000
        /*0010*/ 	.short	0x0000
        /*0012*/ 	.short	0x0000
        /*0014*/ 	.byte	0x00, 0xf0, 0xa1, 0x04


	//----- nvinfo : EIATTR_SPARSE_MMA_MASK
	.align		4
.L_2699:
        /*0018*/ 	.byte	0x03, 0x50
        /*001a*/ 	.short	0x0000


	//----- nvinfo : EIATTR_MAXREG_COUNT
	.align		4
        /*001c*/ 	.byte	0x03, 0x1b
        /*001e*/ 	.short	0x00ff


	//----- nvinfo : EIATTR_NUM_BARRIERS
	.align		4
        /*0020*/ 	.byte	0x02, 0x4c
        /*0022*/ 	.byte	0x01
	.zero		1


	//----- nvinfo : EIATTR_MERCURY_ISA_VERSION
	.align		4
        /*0024*/ 	.byte	0x03, 0x5f
        /*0026*/ 	.short	0x0101


	//----- nvinfo : EIATTR_COOP_GROUP_MASK_REGIDS
	.align		4
        /*0028*/ 	.byte	0x04, 0x29
        /*002a*/ 	.short	(.L_2701 - .L_2700)


	//   ....[0]....
.L_2700:
        /*002c*/ 	.word	0xffffffff


	//   ....[1]....
        /*0030*/ 	.word	0xffffffff


	//   ....[2]....
        /*0034*/ 	.word	0xffffffff


	//   ....[3]....
        /*0038*/ 	.word	0xffffffff


	//   ....[4]....
        /*003c*/ 	.word	0xffffffff


	//   ....[5]....
        /*0040*/ 	.word	0xffffffff


	//   ....[6]....
        /*0044*/ 	.word	0xffffffff


	//   ....[7]....
        /*0048*/ 	.word	0xffffffff


	//   ....[8]....
        /*004c*/ 	.word	0xffffffff


	//   ....[9]....
        /*0050*/ 	.word	0xffffffff


	//   ....[10]....
        /*0054*/ 	.word	0x050000ac


	//   ....[11]....
        /*0058*/ 	.word	0x050000ac


	//   ....[12]....
        /*005c*/ 	.word	0x050000ac


	//   ....[13]....
        /*0060*/ 	.word	0x050000ac


	//   ....[14]....
        /*0064*/ 	.word	0x050000ac


	//   ....[15]....
        /*0068*/ 	.word	0x050000ac


	//   ....[16]....
        /*006c*/ 	.word	0x050000ac


	//   ....[17]....
        /*0070*/ 	.word	0x050000ac


	//   ....[18]....
        /*0074*/ 	.word	0x050000ac


	//   ....[19]....
        /*0078*/ 	.word	0x050000ac


	//----- nvinfo : EIATTR_COOP_GROUP_INSTR_OFFSETS
	.align		4
.L_2701:
        /*007c*/ 	.byte	0x04, 0x28
        /*007e*/ 	.short	(.L_2703 - .L_2702)


	//   ....[0]....
.L_2702:
        /*0080*/ 	.word	0x00001600


	//   ....[1]....
        /*0084*/ 	.word	0x00001610


	//   ....[2]....
        /*0088*/ 	.word	0x00001640


	//   ....[3]....
        /*008c*/ 	.word	0x00001650


	//   ....[4]....
        /*0090*/ 	.word	0x00001680


	//   ....[5]....
        /*0094*/ 	.word	0x00001690


	//   ....[6]....
        /*0098*/ 	.word	0x000016c0


	//   ....[7]....
        /*009c*/ 	.word	0x000016d0


	//   ....[8]....
        /*00a0*/ 	.word	0x00001700


	//   ....[9]....
        /*00a4*/ 	.word	0x00001710


	//   ....[10]....
        /*00a8*/ 	.word	0x00006390


	//   ....[11]....
        /*00ac*/ 	.word	0x00006420


	//   ....[12]....
        /*00b0*/ 	.word	0x00006490


	//   ....[13]....
        /*00b4*/ 	.word	0x000064f0


	//   ....[14]....
        /*00b8*/ 	.word	0x00006560


	//   ....[15]....
        /*00bc*/ 	.word	0x000065c0


	//   ....[16]....
        /*00c0*/ 	.word	0x00006630


	//   ....[17]....
        /*00c4*/ 	.word	0x00006690


	//   ....[18]....
        /*00c8*/ 	.word	0x00006700


	//   ....[19]....
        /*00cc*/ 	.word	0x00006760


	//----- nvinfo : EIATTR_VRC_CTA_INIT_COUNT
	.align		4
.L_2703:
        /*00d0*/ 	.byte	0x02, 0x4a
	.zero		1
	.zero		1


	//----- nvinfo : EIATTR_EXIT_INSTR_OFFSETS
	.align		4
        /*00d4*/ 	.byte	0x04, 0x1c
        /*00d6*/ 	.short	(.L_2705 - .L_2704)


	//   ....[0]....
.L_2704:
        /*00d8*/ 	.word	0x00006320


	//----- nvinfo : EIATTR_MAX_THREADS
	.align		4
.L_2705:
        /*00dc*/ 	.byte	0x04, 0x05
        /*00de*/ 	.short	(.L_2707 - .L_2706)
.L_2706:
        /*00e0*/ 	.word	0x00000080
        /*00e4*/ 	.word	0x00000001
        /*00e8*/ 	.word	0x00000001


	//----- nvinfo : EIATTR_CRS_STACK_SIZE
	.align		4
.L_2707:
        /*00ec*/ 	.byte	0x04, 0x1e
        /*00ee*/ 	.short	(.L_2709 - .L_2708)
.L_2708:
        /*00f0*/ 	.word	0x00000000


	//----- nvinfo : EIATTR_CBANK_PARAM_SIZE
	.align		4
.L_2709:
        /*00f4*/ 	.byte	0x03, 0x19
        /*00f6*/ 	.short	0x0128


	//----- nvinfo : EIATTR_PARAM_CBANK
	.align		4
        /*00f8*/ 	.byte	0x04, 0x0a
        /*00fa*/ 	.short	(.L_2711 - .L_2710)
	.align		4
.L_2710:
        /*00fc*/ 	.word	index@(.nv.constant0._ZN10layer_norm13ln_bwd_kernelINS_13Kernel_traitsIf13__nv_bfloat16fS2_fjLj768ELj1ELj4ELj1ELj16ENS_18Kernel_traits_baseILj768EfS2_fS2_fjLj128EEEEELb0ELb0ELb1ELb1EEEvNS_9BwdParamsE)
        /*0100*/ 	.short	0x0380
        /*0102*/ 	.short	0x0128


	//----- nvinfo : EIATTR_SW_WAR
	.align		4
.L_2711:
        /*0104*/ 	.byte	0x04, 0x36
        /*0106*/ 	.short	(.L_2713 - .L_2712)
.L_2712:
        /*0108*/ 	.word	0x00000008
.L_2713:


//--------------------- .nv.info._ZN10layer_norm13ln_bwd_kernelINS_13Kernel_traitsIf13__nv_bfloat16fS2_fjLj768ELj1ELj4ELj1ELj16ENS_18Kernel_traits_baseILj768EfS2_fS2_fjLj128EEEEELb0ELb1ELb0ELb0EEEvNS_9BwdParamsE --------------------------
	.section	.nv.info._ZN10layer_norm13ln_bwd_kernelINS_13Kernel_traitsIf13__nv_bfloat16fS2_fjLj768ELj1ELj4ELj1ELj16ENS_18Kernel_traits_baseILj768EfS2_fS2_fjLj128EEEEELb0ELb1ELb0ELb0EEEvNS_9BwdParamsE,"",@"SHT_CUDA_INFO"
	.sectionflags	@""
	.align	4


	//----- nvinfo : EIATTR_CUDA_API_VERSION
	.align		4
        /*0000*/ 	.byte	0x04, 0x37
        /*0002*/ 	.short	(.L_2715 - .L_2714)
.L_2714:
        /*0004*/ 	.word	0x00000082


	//----- nvinfo : EIATTR_KPARAM_INFO
	.align		4
.L_2715:
        /*0008*/ 	.byte	0x04, 0x17
        /*000a*/ 	.short	(.L_2717 - .L_2716)
.L_2716:
        /*000c*/ 	.word	0x00000000
        /*0010*/ 	.short	0x0000
        /*0012*/ 	.short	0x0000
        /*0014*/ 	.byte	0x00, 0xf0, 0xa1, 0x04


	//----- nvinfo : EIATTR_SPARSE_MMA_MASK
	.align		4
.L_2717:
        /*0018*/ 	.byte	0x03, 0x50
        /*001a*/ 	.short	0x0000


	//----- nvinfo : EIATTR_MAXREG_COUNT
	.align		4
        /*001c*/ 	.byte	0x03, 0x1b
        /*001e*/ 	.short	0x00ff


	//----- nvinfo : EIATTR_NUM_BARRIERS
	.align		4
        /*0020*/ 	.byte	0x02, 0x4c
        /*0022*/ 	.byte	0x01
	.zero		1


	//----- nvinfo : EIATTR_MERCURY_ISA_VERSION
	.align		4
        /*0024*/ 	.byte	0x03, 0x5f
        /*0026*/ 	.short	0x0101


	//----- nvinfo : EIATTR_COOP_GROUP_MASK_REGIDS
	.align		4
        /*0028*/ 	.byte	0x04, 0x29
        /*002a*/ 	.short	(.L_2719 - .L_2718)


	//   ....[0]....
.L_2718:
        /*002c*/ 	.word	0xffffffff


	//   ....[1]....
        /*0030*/ 	.word	0xffffffff


	//   ....[2]....
        /*0034*/ 	.word	0xffffffff


	//   ....[3]....
        /*0038*/ 	.word	0xffffffff


	//   ....[4]....
        /*003c*/ 	.word	0xffffffff


	//   ....[5]....
        /*0040*/ 	.word	0xffffffff


	//   ....[6]....
        /*0044*/ 	.word	0xffffffff


	//   ....[7]....
        /*0048*/ 	.word	0xffffffff


	//   ....[8]....
        /*004c*/ 	.word	0xffffffff


	//   ....[9]....
        /*0050*/ 	.word	0xffffffff


	//   ....[10]....
        /*0054*/ 	.word	0x050000b8


	//   ....[11]....
        /*0058*/ 	.word	0x050000b8


	//   ....[12]....
        /*005c*/ 	.word	0x050000b8


	//   ....[13]....
        /*0060*/ 	.word	0x050000b8


	//   ....[14]....
        /*0064*/ 	.word	0x050000b8


	//   ....[15]....
        /*0068*/ 	.word	0x050000b8


	//   ....[16]....
        /*006c*/ 	.word	0x050000b8


	//   ....[17]....
        /*0070*/ 	.word	0x050000b8


	//   ....[18]....
        /*0074*/ 	.word	0x050000b8


	//   ....[19]....
        /*0078*/ 	.word	0x050000b8


	//----- nvinfo : EIATTR_COOP_GROUP_INSTR_OFFSETS
	.align		4
.L_2719:
        /*007c*/ 	.byte	0x04, 0x28
        /*007e*/ 	.short	(.L_2721 - .L_2720)


	//   ....[0]....
.L_2720:
        /*0080*/ 	.word	0x000019b0


	//   ....[1]....
        /*0084*/ 	.word	0x000019c0


	//   ....[2]....
        /*0088*/ 	.word	0x000019f0


	//   ....[3]....
        /*008c*/ 	.word	0x00001a00


	//   ....[4]....
        /*0090*/ 	.word	0x00001a30


	//   ....[5]....
        /*0094*/ 	.word	0x00001a40


	//   ....[6]....
        /*0098*/ 	.word	0x00001a70


	//   ....[7]....
        /*009c*/ 	.word	0x00001a80


	//   ....[8]....
        /*00a0*/ 	.word	0x00001ab0


	//   ....[9]....
        /*00a4*/ 	.word	0x00001ac0


	//   ....[10]....
        /*00a8*/ 	.word	0x000065e0


	//   ....[11]....
        /*00ac*/ 	.word	0x00006670


	//   ....[12]....
        /*00b0*/ 	.word	0x000066e0


	//   ....[13]....
        /*00b4*/ 	.word	0x00006740


	//   ....[14]....
        /*00b8*/ 	.word	0x000067b0


	//   ....[15]....
        /*00bc*/ 	.word	0x00006810


	//   ....[16]....
        /*00c0*/ 	.word	0x00006880


	//   ....[17]....
        /*00c4*/ 	.word	0x000068e0


	//   ....[18]....
        /*00c8*/ 	.word	0x00006950


	//   ....[19]....
        /*00cc*/ 	.word	0x000069b0


	//----- nvinfo : EIATTR_VRC_CTA_INIT_COUNT
	.align		4
.L_2721:
        /*00d0*/ 	.byte	0x02, 0x4a
	.zero		1
	.zero		1


	//----- nvinfo : EIATTR_EXIT_INSTR_OFFSETS
	.align		4
        /*00d4*/ 	.byte	0x04, 0x1c
        /*00d6*/ 	.short	(.L_2723 - .L_2722)


	//   ....[0]....
.L_2722:
        /*00d8*/ 	.word	0x000064f0


	//   ....[1]....
        /*00dc*/ 	.word	0x00006570


	//----- nvinfo : EIATTR_MAX_THREADS
	.align		4
.L_2723:
        /*00e0*/ 	.byte	0x04, 0x05
        /*00e2*/ 	.short	(.L_2725 - .L_2724)
.L_2724:
        /*00e4*/ 	.word	0x00000080
        /*00e8*/ 	.word	0x00000001
        /*00ec*/ 	.word	0x00000001


	//----- nvinfo : EIATTR_CRS_STACK_SIZE
	.align		4
.L_2725:
        /*00f0*/ 	.byte	0x04, 0x1e
        /*00f2*/ 	.short	(.L_2727 - .L_2726)
.L_2726:
        /*00f4*/ 	.word	0x00000000


	//----- nvinfo : EIATTR_CBANK_PARAM_SIZE
	.align		4
.L_2727:
        /*00f8*/ 	.byte	0x03, 0x19
        /*00fa*/ 	.short	0x0128


	//----- nvinfo : EIATTR_PARAM_CBANK
	.align		4
        /*00fc*/ 	.byte	0x04, 0x0a
        /*00fe*/ 	.short	(.L_2729 - .L_2728)
	.align		4
.L_2728:
        /*0100*/ 	.word	index@(.nv.constant0._ZN10layer_norm13ln_bwd_kernelINS_13Kernel_traitsIf13__nv_bfloat16fS2_fjLj768ELj1ELj4ELj1ELj16ENS_18Kernel_traits_baseILj768EfS2_fS2_fjLj128EEEEELb0ELb1ELb0ELb0EEEvNS_9BwdParamsE)
        /*0104*/ 	.short	0x0380
        /*0106*/ 	.short	0x0128


	//----- nvinfo : EIATTR_SW_WAR
	.align		4
.L_2729:
        /*0108*/ 	.byte	0x04, 0x36
        /*010a*/ 	.short	(.L_2731 - .L_2730)
.L_2730:
        /*010c*/ 	.word	0x00000008
.L_2731:


//--------------------- .nv.info._ZN10layer_norm13ln_bwd_kernelINS_13Kernel_traitsIf13__nv_bfloat16fS2_fjLj768ELj1ELj4ELj1ELj16ENS_18Kernel_traits_baseILj768EfS2_fS2_fjLj128EEEEELb0ELb1ELb0ELb1EEEvNS_9BwdParamsE --------------------------
	.section	.nv.info._ZN10layer_norm13ln_bwd_kernelINS_13Kernel_traitsIf13__nv_bfloat16fS2_fjLj768ELj1ELj4ELj1ELj16ENS_18Kernel_traits_baseILj768EfS2_fS2_fjLj128EEEEELb0ELb1ELb0ELb1EEEvNS_9BwdParamsE,"",@"SHT_CUDA_INFO"
	.sectionflags	@""
	.align	4


	//----- nvinfo : EIATTR_CUDA_API_VERSION
	.align		4
        /*0000*/ 	.byte	0x04, 0x37
        /*0002*/ 	.short	(.L_2733 - .L_2732)
.L_2732:
        /*0004*/ 	.word	0x00000082


	//----- nvinfo : EIATTR_KPARAM_INFO
	.align		4
.L_2733:
        /*0008*/ 	.byte	0x04, 0x17
        /*000a*/ 	.short	(.L_2735 - .L_2734)
.L_2734:
        /*000c*/ 	.word	0x00000000
        /*0010*/ 	.short	0x0000
        /*0012*/ 	.short	0x0000
        /*0014*/ 	.byte	0x00, 0xf0, 0xa1, 0x04


	//----- nvinfo : EIATTR_SPARSE_MMA_MASK
	.align		4
.L_2735:
        /*0018*/ 	.byte	0x03, 0x50
        /*001a*/ 	.short	0x0000


	//----- nvinfo : EIATTR_MAXREG_COUNT
	.align		4
        /*001c*/ 	.byte	0x03, 0x1b
        /*001e*/ 	.short	0x00ff


	//----- nvinfo : EIATTR_NUM_BARRIERS
	.align		4
        /*0020*/ 	.byte	0x02, 0x4c
        /*0022*/ 	.byte	0x01
	.zero		1


	//----- nvinfo : EIATTR_MERCURY_ISA_VERSION
	.align		4
        /*0024*/ 	.byte	0x03, 0x5f
        /*0026*/ 	.short	0x0101


	//----- nvinfo : EIATTR_COOP_GROUP_MASK_REGIDS
	.align		4
        /*0028*/ 	.byte	0x04, 0x29
        /*002a*/ 	.short	(.L_2737 - .L_2736)


	//   ....[0]....
.L_2736:
        /*002c*/ 	.word	0xffffffff


	//   ....[1]....
        /*0030*/ 	.word	0xffffffff


	//   ....[2]....
        /*0034*/ 	.word	0xffffffff


	//   ....[3]....
        /*0038*/ 	.word	0xffffffff


	//   ....[4]....
        /*003c*/ 	.word	0xffffffff


	//   ....[5]....
        /*0040*/ 	.word	0xffffffff


	//   ....[6]....
        /*0044*/ 	.word	0xffffffff


	//   ....[7]....
        /*0048*/ 	.word	0xffffffff


	//   ....[8]....
        /*004c*/ 	.word	0xffffffff


	//   ....[9]....
        /*0050*/ 	.word	0xffffffff


	//   ....[10]....
        /*0054*/ 	.word	0x050000c9


	//   ....[11]....
        /*0058*/ 	.word	0x050000c9


	//   ....[12]....
        /*005c*/ 	.word	0x050000c9


	//   ....[13]....
        /*0060*/ 	.word	0x050000c9


	//   ....[14]....
        /*0064*/ 	.word	0x050000c9


	//   ....[15]....
        /*0068*/ 	.word	0x050000c9


	//   ....[16]....
        /*006c*/ 	.word	0x050000c9


	//   ....[17]....
        /*0070*/ 	.word	0x050000c9


	//   ....[18]....
        /*0074*/ 	.word	0x050000c9


	//   ....[19]....
        /*0078*/ 	.word	0x050000c9


	//----- nvinfo : EIATTR_COOP_GROUP_INSTR_OFFSETS
	.align		4
.L_2737:
        /*007c*/ 	.byte	0x04, 0x28
        /*007e*/ 	.short	(.L_2739 - .L_2738)


	//   ....[0]....
.L_2738:
        /*0080*/ 	.word	0x00001720


	//   ....[1]....
        /*0084*/ 	.word	0x00001730


	//   ....[2]....
        /*0088*/ 	.word	0x00001760


	//   ....[3]....
        /*008c*/ 	.word	0x00001770


	//   ....[4]....
        /*0090*/ 	.word	0x000017a0


	//   ....[5]....
        /*0094*/ 	.word	0x000017b0


	//   ....[6]....
        /*0098*/ 	.word	0x000017e0


	//   ....[7]....
        /*009c*/ 	.word	0x000017f0


	//   ....[8]....
        /*00a0*/ 	.word	0x00001820


	//   ....[9]....
        /*00a4*/ 	.word	0x00001830


	//   ....[10]....
        /*00a8*/ 	.word	0x000060b0


	//   ....[11]....
        /*00ac*/ 	.word	0x00006140


	//   ....[12]....
        /*00b0*/ 	.word	0x000061b0


	//   ....[13]....
        /*00b4*/ 	.word	0x00006210


	//   ....[14]....
        /*00b8*/ 	.word	0x00006280


	//   ....[15]....
        /*00bc*/ 	.word	0x000062e0


	//   ....[16]....
        /*00c0*/ 	.word	0x00006350


	//   ....[17]....
        /*00c4*/ 	.word	0x000063b0


	//   ....[18]....
        /*00c8*/ 	.word	0x00006420


	//   ....[19]....
        /*00cc*/ 	.word	0x00006480


	//----- nvinfo : EIATTR_VRC_CTA_INIT_COUNT
	.align		4
.L_2739:
        /*00d0*/ 	.byte	0x02, 0x4a
	.zero		1
	.zero		1


	//----- nvinfo : EIATTR_EXIT_INSTR_OFFSETS
	.align		4
        /*00d4*/ 	.byte	0x04, 0x1c
        /*00d6*/ 	.short	(.L_2741 - .L_2740)


	//   ....[0]....
.L_2740:
        /*00d8*/ 	.word	0x00006040


	//----- nvinfo : EIATTR_MAX_THREADS
	.align		4
.L_2741:
        /*00dc*/ 	.byte	0x04, 0x05
        /*00de*/ 	.short	(.L_2743 - .L_2742)
.L_2742:
        /*00e0*/ 	.word	0x00000080
        /*00e4*/ 	.word	0x00000001
        /*00e8*/ 	.word	0x00000001


	//----- nvinfo : EIATTR_CRS_STACK_SIZE
	.align		4
.L_2743:
        /*00ec*/ 	.byte	0x04, 0x1e
        /*00ee*/ 	.short	(.L_2745 - .L_2744)
.L_2744:
        /*00f0*/ 	.word	0x00000000


	//----- nvinfo : EIATTR_CBANK_PARAM_SIZE
	.align		4
.L_2745:
        /*00f4*/ 	.byte	0x03, 0x19
        /*00f6*/ 	.short	0x0128


	//----- nvinfo : EIATTR_PARAM_CBANK
	.align		4
        /*00f8*/ 	.byte	0x04, 0x0a
        /*00fa*/ 	.short	(.L_2747 - .L_2746)
	.align		4
.L_2746:
        /*00fc*/ 	.word	index@(.nv.constant0._ZN10layer_norm13ln_bwd_kernelINS_13Kernel_traitsIf13__nv_bfloat16fS2_fjLj768ELj1ELj4ELj1ELj16ENS_18Kernel_traits_baseILj768EfS2_fS2_fjLj128EEEEELb0ELb1ELb0ELb1EEEvNS_9BwdParamsE)
        /*0100*/ 	.short	0x0380
        /*0102*/ 	.short	0x0128


	//----- nvinfo : EIATTR_SW_WAR
	.align		4
.L_2747:
        /*0104*/ 	.byte	0x04, 0x36
        /*0106*/ 	.short	(.L_2749 - .L_2748)
.L_2748:
        /*0108*/ 	.word	0x00000008
.L_2749:


//--------------------- .nv.info._ZN10layer_norm13ln_bwd_kernelINS_13Kernel_traitsIf13__nv_bfloat16fS2_fjLj768ELj1ELj4ELj1ELj16ENS_18Kernel_traits_baseILj768EfS2_fS2_fjLj128EEEEELb0ELb1ELb1ELb0EEEvNS_9BwdParamsE --------------------------
	.section	.nv.info._ZN10layer_norm13ln_bwd_kernelINS_13Kernel_traitsIf13__nv_bfloat16fS2_fjLj768ELj1ELj4ELj1ELj16ENS_18Kernel_traits_baseILj768EfS2_fS2_fjLj128EEEEELb0ELb1ELb1ELb0EEEvNS_9BwdParamsE,"",@"SHT_CUDA_INFO"
	.sectionflags	@""
	.align	4


	//----- nvinfo : EIATTR_CUDA_API_VERSION
	.align		4
        /*0000*/ 	.byte	0x04, 0x37
        /*0002*/ 	.short	(.L_2751 - .L_2750)
.L_2750:
        /*0004*/ 	.word	0x00000082


	//----- nvinfo : EIATTR_KPARAM_INFO
	.align		4
.L_2751:
        /*0008*/ 	.byte	0x04, 0x17
        /*000a*/ 	.short	(.L_2753 - .L_2752)
.L_2752:
        /*000c*/ 	.word	0x00000000
        /*0010*/ 	.short	0x0000
        /*0012*/ 	.short	0x0000
        /*0014*/ 	.byte	0x00, 0xf0, 0xa1, 0x04


	//----- nvinfo : EIATTR_SPARSE_MMA_MASK
	.align		4
.L_2753:
        /*0018*/ 	.byte	0x03, 0x50
        /*001a*/ 	.short	0x0000


	//----- nvinfo : EIATTR_MAXREG_COUNT
	.align		4
        /*001c*/ 	.byte	0x03, 0x1b
        /*001e*/ 	.short	0x00ff


	//----- nvinfo : EIATTR_NUM_BARRIERS
	.align		4
        /*0020*/ 	.byte	0x02, 0x4c
        /*0022*/ 	.byte	0x01
	.zero		1


	//----- nvinfo : EIATTR_MERCURY_ISA_VERSION
	.align		4
        /*0024*/ 	.byte	0x03, 0x5f
        /*0026*/ 	.short	0x0101


	//----- nvinfo : EIATTR_COOP_GROUP_MASK_REGIDS
	.align		4
        /*0028*/ 	.byte	0x04, 0x29
        /*002a*/ 	.short	(.L_2755 - .L_2754)


	//   ....[0]....
.L_2754:
        /*002c*/ 	.word	0xffffffff


	//   ....[1]....
        /*0030*/ 	.word	0xffffffff


	//   ....[2]....
        /*0034*/ 	.word	0xffffffff


	//   ....[3]....
        /*0038*/ 	.word	0xffffffff


	//   ....[4]....
        /*003c*/ 	.word	0xffffffff


	//   ....[5]....
        /*0040*/ 	.word	0xffffffff


	//   ....[6]....
        /*0044*/ 	.word	0xffffffff


	//   ....[7]....
        /*0048*/ 	.word	0xffffffff


	//   ....[8]....
        /*004c*/ 	.word	0xffffffff


	//   ....[9]....
        /*0050*/ 	.word	0xffffffff


	//   ....[10]....
        /*0054*/ 	.word	0x050000be


	//   ....[11]....
        /*0058*/ 	.word	0x050000be


	//   ....[12]....
        /*005c*/ 	.word	0x050000be


	//   ....[13]....
        /*0060*/ 	.word	0x050000be


	//   ....[14]....
        /*0064*/ 	.word	0x050000be


	//   ....[15]....
        /*0068*/ 	.word	0x050000be


	//   ....[16]....
        /*006c*/ 	.word	0x050000be


	//   ....[17]....
        /*0070*/ 	.word	0x050000be


	//   ....[18]....
        /*0074*/ 	.word	0x050000be


	//   ....[19]....
        /*0078*/ 	.word	0x050000be


	//----- nvinfo : EIATTR_COOP_GROUP_INSTR_OFFSETS
	.align		4
.L_2755:
        /*007c*/ 	.byte	0x04, 0x28
        /*007e*/ 	.short	(.L_2757 - .L_2756)


	//   ....[0]....
.L_2756:
        /*0080*/ 	.word	0x00001bf0


	//   ....[1]....
        /*0084*/ 	.word	0x00001c00


	//   ....[2]....
        /*0088*/ 	.word	0x00001c30


	//   ....[3]....
        /*008c*/ 	.word	0x00001c40


	//   ....[4]....
        /*0090*/ 	.word	0x00001c70


	//   ....[5]....
        /*0094*/ 	.word	0x00001c80


	//   ....[6]....
        /*0098*/ 	.word	0x00001cb0


	//   ....[7]....
        /*009c*/ 	.word	0x00001cc0


	//   ....[8]....
        /*00a0*/ 	.word	0x00001cf0


	//   ....[9]....
        /*00a4*/ 	.word	0x00001d00


	//   ....[10]....
        /*00a8*/ 	.word	0x00008130


	//   ....[11]....
        /*00ac*/ 	.word	0x000081d0


	//   ....[12]....
        /*00b0*/ 	.word	0x00008230


	//   ....[13]....
        /*00b4*/ 	.word	0x00008290


	//   ....[14]....
        /*00b8*/ 	.word	0x00008300


	//   ....[15]....
        /*00bc*/ 	.word	0x00008360


	//   ....[16]....
        /*00c0*/ 	.word	0x000083d0


	//   ....[17]....
        /*00c4*/ 	.word	0x00008430


	//   ....[18]....
        /*00c8*/ 	.word	0x000084a0


	//   ....[19]....
        /*00cc*/ 	.word	0x00008500


	//----- nvinfo : EIATTR_VRC_CTA_INIT_COUNT
	.align		4
.L_2757:
        /*00d0*/ 	.byte	0x02, 0x4a
	.zero		1
	.zero		1


	//----- nvinfo : EIATTR_EXIT_INSTR_OFFSETS
	.align		4
        /*00d4*/ 	.byte	0x04, 0x1c
        /*00d6*/ 	.short	(.L_2759 - .L_2758)


	//   ....[0]....
.L_2758:
        /*00d8*/ 	.word	0x00008050


	//   ....[1]....
        /*00dc*/ 	.word	0x000080d0


	//----- nvinfo : EIATTR_MAX_THREADS
	.align		4
.L_2759:
        /*00e0*/ 	.byte	0x04, 0x05
        /*00e2*/ 	.short	(.L_2761 - .L_2760)
.L_2760:
        /*00e4*/ 	.word	0x00000080
        /*00e8*/ 	.word	0x00000001
        /*00ec*/ 	.word	0x00000001


	//----- nvinfo : EIATTR_CRS_STACK_SIZE
	.align		4
.L_2761:
        /*00f0*/ 	.byte	0x04, 0x1e
        /*00f2*/ 	.short	(.L_2763 - .L_2762)
.L_2762:
        /*00f4*/ 	.word	0x00000000


	//----- nvinfo : EIATTR_CBANK_PARAM_SIZE
	.align		4
.L_2763:
        /*00f8*/ 	.byte	0x03, 0x19
        /*00fa*/ 	.short	0x0128


	//----- nvinfo : EIATTR_PARAM_CBANK
	.align		4
        /*00fc*/ 	.byte	0x04, 0x0a
        /*00fe*/ 	.short	(.L_2765 - .L_2764)
	.align		4
.L_2764:
        /*0100*/ 	.word	index@(.nv.constant0._ZN10layer_norm13ln_bwd_kernelINS_13Kernel_traitsIf13__nv_bfloat16fS2_fjLj768ELj1ELj4ELj1ELj16ENS_18Kernel_traits_baseILj768EfS2_fS2_fjLj128EEEEELb0ELb1ELb1ELb0EEEvNS_9BwdParamsE)
        /*0104*/ 	.short	0x0380
        /*0106*/ 	.short	0x0128


	//----- nvinfo : EIATTR_SW_WAR
	.align		4
.L_2765:
        /*0108*/ 	.byte	0x04, 0x36
        /*010a*/ 	.short	(.L_2767 - .L_2766)
.L_2766:
        /*010c*/ 	.word	0x00000008
.L_2767:


//--------------------- .nv.info._ZN10layer_norm13ln_bwd_kernelINS_13Kernel_traitsIf13__nv_bfloat16fS2_fjLj768ELj1ELj4ELj1ELj16ENS_18Kernel_traits_baseILj768EfS2_fS2_fjLj128EEEEELb0ELb1ELb1ELb1EEEvNS_9BwdParamsE --------------------------
	.section	.nv.info._ZN10layer_norm13ln_bwd_kernelINS_13Kernel_traitsIf13__nv_bfloat16fS2_fjLj768ELj1ELj4ELj1ELj16ENS_18Kernel_traits_baseILj768EfS2_fS2_fjLj128EEEEELb0ELb1ELb1ELb1EEEvNS_9BwdParamsE,"",@"SHT_CUDA_INFO"
	.sectionflags	@""
	.align	4


	//----- nvinfo : EIATTR_CUDA_API_VERSION
	.align		4
        /*0000*/ 	.byte	0x04, 0x37
        /*0002*/ 	.short	(.L_2769 - .L_2768)
.L_2768:
        /*0004*/ 	.word	0x00000082


	//----- nvinfo : EIATTR_KPARAM_INFO
	.align		4
.L_2769:
        /*0008*/ 	.byte	0x04, 0x17
        /*000a*/ 	.short	(.L_2771 - .L_2770)
.L_2770:
        /*000c*/ 	.word	0x00000000
        /*0010*/ 	.short	0x0000
        /*0012*/ 	.short	0x0000
        /*0014*/ 	.byte	0x00, 0xf0, 0xa1, 0x04


	//----- nvinfo : EIATTR_SPARSE_MMA_MASK
	.align		4
.L_2771:
        /*0018*/ 	.byte	0x03, 0x50
        /*001a*/ 	.short	0x0000


	//----- nvinfo : EIATTR_MAXREG_COUNT
	.align		4
        /*001c*/ 	.byte	0x03, 0x1b
        /*001e*/ 	.short	0x00ff


	//----- nvinfo : EIATTR_NUM_BARRIERS
	.align		4
        /*0020*/ 	.byte	0x02, 0x4c
        /*0022*/ 	.byte	0x01
	.zero		1


	//----- nvinfo : EIATTR_MERCURY_ISA_VERSION
	.align		4
        /*0024*/ 	.byte	0x03, 0x5f
        /*0026*/ 	.short	0x0101


	//----- nvinfo : EIATTR_COOP_GROUP_MASK_REGIDS
	.align		4
        /*0028*/ 	.byte	0x04, 0x29
        /*002a*/ 	.short	(.L_2773 - .L_2772)


	//   ....[0]....
.L_2772:
        /*002c*/ 	.word	0xffffffff


	//   ....[1]....
        /*0030*/ 	.word	0xffffffff


	//   ....[2]....
        /*0034*/ 	.word	0xffffffff


	//   ....[3]....
        /*0038*/ 	.word	0xffffffff


	//   ....[4]....
        /*003c*/ 	.word	0xffffffff


	//   ....[5]....
        /*0040*/ 	.word	0xffffffff


	//   ....[6]....
        /*0044*/ 	.word	0xffffffff


	//   ....[7]....
        /*0048*/ 	.word	0xffffffff


	//   ....[8]....
        /*004c*/ 	.word	0xffffffff


	//   ....[9]....
        /*0050*/ 	.word	0xffffffff


	//   ....[10]....
        /*0054*/ 	.word	0x050000df


	//   ....[11]....
        /*0058*/ 	.word	0x050000df


	//   ....[12]....
        /*005c*/ 	.word	0x050000df


	//   ....[13]....
        /*0060*/ 	.word	0x050000df


	//   ....[14]....
        /*0064*/ 	.word	0x050000df


	//   ....[15]....
        /*0068*/ 	.word	0x050000df


	//   ....[16]....
        /*006c*/ 	.word	0x050000df


	//   ....[17]....
        /*0070*/ 	.word	0x050000df


	//   ....[18]....
        /*0074*/ 	.word	0x050000df


	//   ....[19]....
        /*0078*/ 	.word	0x050000df


	//----- nvinfo : EIATTR_COOP_GROUP_INSTR_OFFSETS
	.align		4
.L_2773:
        /*007c*/ 	.byte	0x04, 0x28
        /*007e*/ 	.short	(.L_2775 - .L_2774)


	//   ....[0]....
.L_2774:
        /*0080*/ 	.word	0x00001740


	//   ....[1]....
        /*0084*/ 	.word	0x00001750


	//   ....[2]....
        /*0088*/ 	.word	0x00001780


	//   ....[3]....
        /*008c*/ 	.word	0x00001790


	//   ....[4]....
        /*0090*/ 	.word	0x000017c0


	//   ....[5]....
        /*0094*/ 	.word	0x000017d0


	//   ....[6]....
        /*0098*/ 	.word	0x00001800


	//   ....[7]....
        /*009c*/ 	.word	0x00001810


	//   ....[8]....
        /*00a0*/ 	.word	0x00001840


	//   ....[9]....
        /*00a4*/ 	.word	0x00001850


	//   ....[10]....
        /*00a8*/ 	.word	0x00007570


	//   ....[11]....
        /*00ac*/ 	.word	0x00007600


	//   ....[12]....
        /*00b0*/ 	.word	0x00007670


	//   ....[13]....
        /*00b4*/ 	.word	0x000076d0


	//   ....[14]....
        /*00b8*/ 	.word	0x00007740


	//   ....[15]....
        /*00bc*/ 	.word	0x000077a0


	//   ....[16]....
        /*00c0*/ 	.word	0x00007810


	//   ....[17]....
        /*00c4*/ 	.word	0x00007870


	//   ....[18]....
        /*00c8*/ 	.word	0x000078e0


	//   ....[19]....
        /*00cc*/ 	.word	0x00007940


	//----- nvinfo : EIATTR_VRC_CTA_INIT_COUNT
	.align		4
.L_2775:
        /*00d0*/ 	.byte	0x02, 0x4a
	.zero		1
	.zero		1


	//----- nvinfo : EIATTR_EXIT_INSTR_OFFSETS
	.align		4
        /*00d4*/ 	.byte	0x04, 0x1c
        /*00d6*/ 	.short	(.L_2777 - .L_2776)


	//   ....[0]....
.L_2776:
        /*00d8*/ 	.word	0x00007500


	//----- nvinfo : EIATTR_MAX_THREADS
	.align		4
.L_2777:
        /*00dc*/ 	.byte	0x04, 0x05
        /*00de*/ 	.short	(.L_2779 - .L_2778)
.L_2778:
        /*00e0*/ 	.word	0x00000080
        /*00e4*/ 	.word	0x00000001
        /*00e8*/ 	.word	0x00000001


	//----- nvinfo : EIATTR_CRS_STACK_SIZE
	.align		4
.L_2779:
        /*00ec*/ 	.byte	0x04, 0x1e
        /*00ee*/ 	.short	(.L_2781 - .L_2780)
.L_2780:
        /*00f0*/ 	.word	0x00000000


	//----- nvinfo : EIATTR_CBANK_PARAM_SIZE
	.align		4
.L_2781:
        /*00f4*/ 	.byte	0x03, 0x19
        /*00f6*/ 	.short	0x0128


	//----- nvinfo : EIATTR_PARAM_CBANK
	.align		4
        /*00f8*/ 	.byte	0x04, 0x0a
        /*00fa*/ 	.short	(.L_2783 - .L_2782)
	.align		4
.L_2782:
        /*00fc*/ 	.word	index@(.nv.constant0._ZN10layer_norm13ln_bwd_kernelINS_13Kernel_traitsIf13__nv_bfloat16fS2_fjLj768ELj1ELj4ELj1ELj16ENS_18Kernel_traits_baseILj768EfS2_fS2_fjLj128EEEEELb0ELb1ELb1ELb1EEEvNS_9BwdParamsE)
        /*0100*/ 	.short	0x0380
        /*0102*/ 	.short	0x0128


	//----- nvinfo : EIATTR_SW_WAR
	.align		4
.L_2783:
        /*0104*/ 	.byte	0x04, 0x36
        /*0106*/ 	.short	(.L_2785 - .L_2784)
.L_2784:
        /*0108*/ 	.word	0x00000008
.L_2785:


//--------------------- .nv.info._ZN10layer_norm13ln_bwd_kernelINS_13Kernel_traitsIf13__nv_bfloat16fS2_fjLj768ELj1ELj4ELj1ELj16ENS_18Kernel_traits_baseILj768EfS2_fS2_fjLj128EEEEELb1ELb0ELb0ELb0EEEvNS_9BwdParamsE --------------------------
	.section	.nv.info._ZN10layer_norm13ln_bwd_kernelINS_13Kernel_traitsIf13__nv_bfloat16fS2_fjLj768ELj1ELj4ELj1ELj16ENS_18Kernel_traits_baseILj768EfS2_fS2_fjLj128EEEEELb1ELb0ELb0ELb0EEEvNS_9BwdParamsE,"",@"SHT_CUDA_INFO"
	.sectionflags	@""
	.align	4


	//----- nvinfo : EIATTR_CUDA_API_VERSION
	.align		4
        /*0000*/ 	.byte	0x04, 0x37
        /*0002*/ 	.short	(.L_2787 - .L_2786)
.L_2786:
        /*0004*/ 	.word	0x00000082


	//----- nvinfo : EIATTR_KPARAM_INFO
	.align		4
.L_2787:
        /*0008*/ 	.byte	0x04, 0x17
        /*000a*/ 	.short	(.L_2789 - .L_2788)
.L_2788:
        /*000c*/ 	.word	0x00000000
        /*0010*/ 	.short	0x0000
        /*0012*/ 	.short	0x0000
        /*0014*/ 	.byte	0x00, 0xf0, 0xa1, 0x04


	//----- nvinfo : EIATTR_SPARSE_MMA_MASK
	.align		4
.L_2789:
        /*0018*/ 	.byte	0x03, 0x50
        /*001a*/ 	.short	0x0000


	//----- nvinfo : EIATTR_MAXREG_COUNT
	.align		4
        /*001c*/ 	.byte	0x03, 0x1b
        /*001e*/ 	.short	0x00ff


	//----- nvinfo : EIATTR_NUM_BARRIERS
	.align		4
        /*0020*/ 	.byte	0x02, 0x4c
        /*0022*/ 	.byte	0x01
	.zero		1


	//----- nvinfo : EIATTR_MERCURY_ISA_VERSION
	.align		4
        /*0024*/ 	.byte	0x03, 0x5f
        /*0026*/ 	.short	0x0101


	//----- nvinfo : EIATTR_COOP_GROUP_MASK_REGIDS
	.align		4
        /*0028*/ 	.byte	0x04, 0x29
        /*002a*/ 	.short	(.L_2791 - .L_2790)


	//   ....[0]....
.L_2790:
        /*002c*/ 	.word	0xffffffff


	//   ....[1]....
        /*0030*/ 	.word	0xffffffff


	//   ....[2]....
        /*0034*/ 	.word	0xffffffff


	//   ....[3]....
        /*0038*/ 	.word	0xffffffff


	//   ....[4]....
        /*003c*/ 	.word	0xffffffff


	//   ....[5]....
        /*0040*/ 	.word	0xffffffff


	//   ....[6]....
        /*0044*/ 	.word	0xffffffff


	//   ....[7]....
        /*0048*/ 	.word	0xffffffff


	//   ....[8]....
        /*004c*/ 	.word	0xffffffff


	//   ....[9]....
        /*0050*/ 	.word	0xffffffff


	//   ....[10]....
        /*0054*/ 	.word	0x05000074


	//   ....[11]....
        /*0058*/ 	.word	0x05000074


	//   ....[12]....
        /*005c*/ 	.word	0x05000074


	//   ....[13]....
        /*0060*/ 	.word	0x05000074


	//   ....[14]....
        /*0064*/ 	.word	0x05000074


	//   ....[15]....
        /*0068*/ 	.word	0x05000074


	//   ....[16]....
        /*006c*/ 	.word	0x05000074


	//   ....[17]....
        /*0070*/ 	.word	0x05000074


	//   ....[18]....
        /*0074*/ 	.word	0x05000074


	//   ....[19]....
        /*0078*/ 	.word	0x05000074


	//----- nvinfo : EIATTR_COOP_GROUP_INSTR_OFFSETS
	.align		4
.L_2791:
        /*007c*/ 	.byte	0x04, 0x28
        /*007e*/ 	.short	(.L_2793 - .L_2792)


	//   ....[0]....
.L_2792:
        /*0080*/ 	.word	0x00001800


	//   ....[1]....
        /*0084*/ 	.word	0x00001810


	//   ....[2]....
        /*0088*/ 	.word	0x00001840


	//   ....[3]....
        /*008c*/ 	.word	0x00001850


	//   ....[4]....
        /*0090*/ 	.word	0x00001880


	//   ....[5]....
        /*0094*/ 	.word	0x00001890


	//   ....[6]....
        /*0098*/ 	.word	0x000018c0


	//   ....[7]....
        /*009c*/ 	.word	0x000018d0


	//   ....[8]....
        /*00a0*/ 	.word	0x00001900


	//   ....[9]....
        /*00a4*/ 	.word	0x00001910


	//   ....[10]....
        /*00a8*/ 	.word	0x00005a40


	//   ....[11]....
        /*00ac*/ 	.word	0x00005ad0


	//   ....[12]....
        /*00b0*/ 	.word	0x00005b40


	//   ....[13]....
        /*00b4*/ 	.word	0x00005ba0


	//   ....[14]....
        /*00b8*/ 	.word	0x00005c10


	//   ....[15]....
        /*00bc*/ 	.word	0x00005c70


	//   ....[16]....
        /*00c0*/ 	.word	0x00005ce0


	//   ....[17]....
        /*00c4*/ 	.word	0x00005d40


	//   ....[18]....
        /*00c8*/ 	.word	0x00005db0


	//   ....[19]....
        /*00cc*/ 	.word	0x00005e10


	//----- nvinfo : EIATTR_VRC_CTA_INIT_COUNT
	.align		4
.L_2793:
        /*00d0*/ 	.byte	0x02, 0x4a
	.zero		1
	.zero		1


	//----- nvinfo : EIATTR_EXIT_INSTR_OFFSETS
	.align		4
        /*00d4*/ 	.byte	0x04, 0x1c
        /*00d6*/ 	.short	(.L_2795 - .L_2794)


	//   ....[0]....
.L_2794:
        /*00d8*/ 	.word	0x000059a0


	//   ....[1]....
        /*00dc*/ 	.word	0x000059d0


	//----- nvinfo : EIATTR_MAX_THREADS
	.align		4
.L_2795:
        /*00e0*/ 	.byte	0x04, 0x05
        /*00e2*/ 	.short	(.L_2797 - .L_2796)
.L_2796:
        /*00e4*/ 	.word	0x00000080
        /*00e8*/ 	.word	0x00000001
        /*00ec*/ 	.word	0x00000001


	//----- nvinfo : EIATTR_CRS_STACK_SIZE
	.align		4
.L_2797:
        /*00f0*/ 	.byte	0x04, 0x1e
        /*00f2*/ 	.short	(.L_2799 - .L_2798)
.L_2798:
        /*00f4*/ 	.word	0x00000000


	//----- nvinfo : EIATTR_CBANK_PARAM_SIZE
	.align		4
.L_2799:
        /*00f8*/ 	.byte	0x03, 0x19
        /*00fa*/ 	.short	0x0128


	//----- nvinfo : EIATTR_PARAM_CBANK
	.align		4
        /*00fc*/ 	.byte	0x04, 0x0a
        /*00fe*/ 	.short	(.L_2801 - .L_2800)
	.align		4
.L_2800:
        /*0100*/ 	.word	index@(.nv.constant0._ZN10layer_norm13ln_bwd_kernelINS_13Kernel_traitsIf13__nv_bfloat16fS2_fjLj768ELj1ELj4ELj1ELj16ENS_18Kernel_traits_baseILj768EfS2_fS2_fjLj128EEEEELb1ELb0ELb0ELb0EEEvNS_9BwdParamsE)
        /*0104*/ 	.short	0x0380
        /*0106*/ 	.short	0x0128


	//----- nvinfo : EIATTR_SW_WAR
	.align		4
.L_2801:
        /*0108*/ 	.byte	0x04, 0x36
        /*010a*/ 	.short	(.L_2803 - .L_2802)
.L_2802:
        /*010c*/ 	.word	0x00000008
.L_2803:


//--------------------- .nv.info._ZN10layer_norm13ln_bwd_kernelINS_13Kernel_traitsIf13__nv_bfloat16fS2_fjLj768ELj1ELj4ELj1ELj16ENS_18Kernel_traits_baseILj768EfS2_fS2_fjLj128EEEEELb1ELb0ELb0ELb1EEEvNS_9BwdParamsE --------------------------
	.section	.nv.info._ZN10layer_norm13ln_bwd_kernelINS_13Kernel_traitsIf13__nv_bfloat16fS2_fjLj768ELj1ELj4ELj1ELj16ENS_18Kernel_traits_baseILj768EfS2_fS2_fjLj128EEEEELb1ELb0ELb0ELb1EEEvNS_9BwdParamsE,"",@"SHT_CUDA_INFO"
	.sectionflags	@""
	.align	4


	//----- nvinfo : EIATTR_CUDA_API_VERSION
	.align		4
        /*0000*/ 	.byte	0x04, 0x37
        /*0002*/ 	.short	(.L_2805 - .L_2804)
.L_2804:
        /*0004*/ 	.word	0x00000082


	//----- nvinfo : EIATTR_KPARAM_INFO
	.align		4
.L_2805:
        /*0008*/ 	.byte	0x04, 0x17
        /*000a*/ 	.short	(.L_2807 - .L_2806)
.L_2806:
        /*000c*/ 	.word	0x00000000
        /*0010*/ 	.short	0x0000
        /*0012*/ 	.short	0x0000
        /*0014*/ 	.byte	0x00, 0xf0, 0xa1, 0x04


	//----- nvinfo : EIATTR_SPARSE_MMA_MASK
	.align		4
.L_2807:
        /*0018*/ 	.byte	0x03, 0x50
        /*001a*/ 	.short	0x0000


	//----- nvinfo : EIATTR_MAXREG_COUNT
	.align		4
        /*001c*/ 	.byte	0x03, 0x1b
        /*001e*/ 	.short	0x00ff


	//----- nvinfo : EIATTR_NUM_BARRIERS
	.align		4
        /*0020*/ 	.byte	0x02, 0x4c
        /*0022*/ 	.byte	0x01
	.zero		1


	//----- nvinfo : EIATTR_MERCURY_ISA_VERSION
	.align		4
        /*0024*/ 	.byte	0x03, 0x5f
        /*0026*/ 	.short	0x0101


	//----- nvinfo : EIATTR_COOP_GROUP_MASK_REGIDS
	.align		4
        /*0028*/ 	.byte	0x04, 0x29
        /*002a*/ 	.short	(.L_2809 - .L_2808)


	//   ....[0]....
.L_2808:
        /*002c*/ 	.word	0xffffffff


	//   ....[1]....
        /*0030*/ 	.word	0xffffffff


	//   ....[2]....
        /*0034*/ 	.word	0xffffffff


	//   ....[3]....
        /*0038*/ 	.word	0xffffffff


	//   ....[4]....
        /*003c*/ 	.word	0xffffffff


	//   ....[5]....
        /*0040*/ 	.word	0xffffffff


	//   ....[6]....
        /*0044*/ 	.word	0xffffffff


	//   ....[7]....
        /*0048*/ 	.word	0xffffffff


	//   ....[8]....
        /*004c*/ 	.word	0xffffffff


	//   ....[9]....
        /*0050*/ 	.word	0xffffffff


	//   ....[10]....
        /*0054*/ 	.word	0x050000ae


	//   ....[11]....
        /*0058*/ 	.word	0x050000ae


	//   ....[12]....
        /*005c*/ 	.word	0x050000ae


	//   ....[13]....
        /*0060*/ 	.word	0x050000ae


	//   ....[14]....
        /*0064*/ 	.word	0x050000ae


	//   ....[15]....
        /*0068*/ 	.word	0x050000ae


	//   ....[16]....
        /*006c*/ 	.word	0x050000ae


	//   ....[17]....
        /*0070*/ 	.word	0x050000ae


	//   ....[18]....
        /*0074*/ 	.word	0x050000ae


	//   ....[19]....
        /*0078*/ 	.word	0x050000ae


	//----- nvinfo : EIATTR_COOP_GROUP_INSTR_OFFSETS
	.align		4
.L_2809:
        /*007c*/ 	.byte	0x04, 0x28
        /*007e*/ 	.short	(.L_2811 - .L_2810)


	//   ....[0]....
.L_2810:
        /*0080*/ 	.word	0x00001570


	//   ....[1]....
        /*0084*/ 	.word	0x00001580


	//   ....[2]....
        /*0088*/ 	.word	0x000015b0


	//   ....[3]....
        /*008c*/ 	.word	0x000015c0


	//   ....[4]....
        /*0090*/ 	.word	0x00001600


	//   ....[5]....
        /*0094*/ 	.word	0x00001610


	//   ....[6]....
        /*0098*/ 	.word	0x00001660


	//   ....[7]....
        /*009c*/ 	.word	0x00001690


	//   ....[8]....
        /*00a0*/ 	.word	0x000016c0


	//   ....[9]....
        /*00a4*/ 	.word	0x000016e0


	//   ....[10]....
        /*00a8*/ 	.word	0x00005290


	//   ....[11]....
        /*00ac*/ 	.word	0x00005320


	//   ....[12]....
        /*00b0*/ 	.word	0x00005390


	//   ....[13]....
        /*00b4*/ 	.word	0x000053f0


	//   ....[14]....
        /*00b8*/ 	.word	0x00005470


	//   ....[15]....
        /*00bc*/ 	.word	0x000054d0


	//   ....[16]....
        /*00c0*/ 	.word	0x00005560


	//   ....[17]....
        /*00c4*/ 	.word	0x000055e0


	//   ....[18]....
        /*00c8*/ 	.word	0x00005650


	//   ....[19]....
        /*00cc*/ 	.word	0x000056c0


	//----- nvinfo : EIATTR_VRC_CTA_INIT_COUNT
	.align		4
.L_2811:
        /*00d0*/ 	.byte	0x02, 0x4a
	.zero		1
	.zero		1


	//----- nvinfo : EIATTR_EXIT_INSTR_OFFSETS
	.align		4
        /*00d4*/ 	.byte	0x04, 0x1c
        /*00d6*/ 	.short	(.L_2813 - .L_2812)


	//   ....[0]....
.L_2812:
        /*00d8*/ 	.word	0x00005220


	//----- nvinfo : EIATTR_MAX_THREADS
	.align		4
.L_2813:
        /*00dc*/ 	.byte	0x04, 0x05
        /*00de*/ 	.short	(.L_2815 - .L_2814)
.L_2814:
        /*00e0*/ 	.word	0x00000080
        /*00e4*/ 	.word	0x00000001
        /*00e8*/ 	.word	0x00000001


	//----- nvinfo : EIATTR_CRS_STACK_SIZE
	.align		4
.L_2815:
        /*00ec*/ 	.byte	0x04, 0x1e
        /*00ee*/ 	.short	(.L_2817 - .L_2816)
.L_2816:
        /*00f0*/ 	.word	0x00000000


	//----- nvinfo : EIATTR_CBANK_PARAM_SIZE
	.align		4
.L_2817:
        /*00f4*/ 	.byte	0x03, 0x19
        /*00f6*/ 	.short	0x0128


	//----- nvinfo : EIATTR_PARAM_CBANK
	.align		4
        /*00f8*/ 	.byte	0x04, 0x0a
        /*00fa*/ 	.short	(.L_2819 - .L_2818)
	.align		4
.L_2818:
        /*00fc*/ 	.word	index@(.nv.constant0._ZN10layer_norm13ln_bwd_kernelINS_13Kernel_traitsIf13__nv_bfloat16fS2_fjLj768ELj1ELj4ELj1ELj16ENS_18Kernel_traits_baseILj768EfS2_fS2_fjLj128EEEEELb1ELb0ELb0ELb1EEEvNS_9BwdParamsE)
        /*0100*/ 	.short	0x0380
        /*0102*/ 	.short	0x0128


	//----- nvinfo : EIATTR_SW_WAR
	.align		4
.L_2819:
        /*0104*/ 	.byte	0x04, 0x36
        /*0106*/ 	.short	(.L_2821 - .L_2820)
.L_2820:
        /*0108*/ 	.word	0x00000008
.L_2821:


//--------------------- .nv.info._ZN10layer_norm22ln_bwd_finalize_kernelINS_22Kernel_traits_finalizeILj768Ef13__nv_bfloat16fS2_fjLb0ELj1024ELj4ENS_18Kernel_traits_baseILj768EfS2_fS2_fjLj1024EEEEELb0ELb0EEEvNS_9BwdParamsE --------------------------
	.section	.nv.info._ZN10layer_norm22ln_bwd_finalize_kernelINS_22Kernel_traits_finalizeILj768Ef13__nv_bfloat16fS2_fjLb0ELj1024ELj4ENS_18Kernel_traits_baseILj768EfS2_fS2_fjLj1024EEEEELb0ELb0EEEvNS_9BwdParamsE,"",@"SHT_CUDA_INFO"
	.sectionflags	@""
	.align	4


	//----- nvinfo : EIATTR_CUDA_API_VERSION
	.align		4
        /*0000*/ 	.byte	0x04, 0x37
        /*0002*/ 	.short	(.L_2823 - .L_2822)
.L_2822:
        /*0004*/ 	.word	0x00000082


	//----- nvinfo : EIATTR_KPARAM_INFO
	.align		4
.L_2823:
        /*0008*/ 	.byte	0x04, 0x17
        /*000a*/ 	.short	(.L_2825 - .L_2824)
.L_2824:
        /*000c*/ 	.word	0x00000000
        /*0010*/ 	.short	0x0000
        /*0012*/ 	.short	0x0000
        /*0014*/ 	.byte	0x00, 0xf0, 0xa1, 0x04


	//----- nvinfo : EIATTR_SPARSE_MMA_MASK
	.align		4
.L_2825:
        /*0018*/ 	.byte	0x03, 0x50
        /*001a*/ 	.short	0x0000


	//----- nvinfo : EIATTR_MAXREG_COUNT
	.align		4
        /*001c*/ 	.byte	0x03, 0x1b
        /*001e*/ 	.short	0x0040


	//----- nvinfo : EIATTR_NUM_BARRIERS
	.align		4
        /*0020*/ 	.byte	0x02, 0x4c
        /*0022*/ 	.byte	0x01
	.zero		1


	//----- nvinfo : EIATTR_MERCURY_ISA_VERSION
	.align		4
        /*0024*/ 	.byte	0x03, 0x5f
        /*0026*/ 	.short	0x0101


	//----- nvinfo : EIATTR_COOP_GROUP_MASK_REGIDS
	.align		4
        /*0028*/ 	.byte	0x04, 0x29
        /*002a*/ 	.short	(.L_2827 - .L_2826)


	//   ....[0]....
.L_2826:
        /*002c*/ 	.word	0xffffffff


	//   ....[1]....
        /*0030*/ 	.word	0xffffffff


	//   ....[2]....
        /*0034*/ 	.word	0xffffffff


	//   ....[3]....
        /*0038*/ 	.word	0xffffffff


	//   ....[4]....
        /*003c*/ 	.word	0xffffffff


	//   ....[5]....
        /*0040*/ 	.word	0xffffffff


	//   ....[6]....
        /*0044*/ 	.word	0xffffffff


	//   ....[7]....
        /*0048*/ 	.word	0xffffffff


	//   ....[8]....
        /*004c*/ 	.word	0xffffffff


	//   ....[9]....
        /*0050*/ 	.word	0xffffffff


	//----- nvinfo : EIATTR_COOP_GROUP_INSTR_OFFSETS
	.align		4
.L_2827:
        /*0054*/ 	.byte	0x04, 0x28
        /*0056*/ 	.short	(.L_2829 - .L_2828)


	//   ....[0]....
.L_2828:
        /*0058*/ 	.word	0x00001550


	//   ....[1]....
        /*005c*/ 	.word	0x00001560


	//   ....[2]....
        /*0060*/ 	.word	0x00001590


	//   ....[3]....
        /*0064*/ 	.word	0x000015a0


	//   ....[4]....
        /*0068*/ 	.word	0x000015d0


	//   ....[5]....
        /*006c*/ 	.word	0x000015e0


	//   ....[6]....
        /*0070*/ 	.word	0x00001610


	//   ....[7]....
        /*0074*/ 	.word	0x00001630


	//   ....[8]....
        /*0078*/ 	.word	0x00001680


	//   ....[9]....
        /*007c*/ 	.word	0x00001690


	//----- nvinfo : EIATTR_VRC_CTA_INIT_COUNT
	.align		4
.L_2829:
        /*0080*/ 	.byte	0x02, 0x4a
	.zero		1
	.zero		1


	//----- nvinfo : EIATTR_EXIT_INSTR_OFFSETS
	.align		4
        /*0084*/ 	.byte	0x04, 0x1c
        /*0086*/ 	.short	(.L_2831 - .L_2830)


	//   ....[0]....
.L_2830:
        /*0088*/ 	.word	0x00000060


	//   ....[1]....
        /*008c*/ 	.word	0x000016f0


	//   ....[2]....
        /*0090*/ 	.word	0x00001720


	//   ....[3]....
        /*0094*/ 	.word	0x000017c0


	//----- nvinfo : EIATTR_MAX_THREADS
	.align		4
.L_2831:
        /*0098*/ 	.byte	0x04, 0x05
        /*009a*/ 	.short	(.L_2833 - .L_2832)
.L_2832:
        /*009c*/ 	.word	0x00000400
        /*00a0*/ 	.word	0x00000001
        /*00a4*/ 	.word	0x00000001


	//----- nvinfo : EIATTR_CRS_STACK_SIZE
	.align		4
.L_2833:
        /*00a8*/ 	.byte	0x04, 0x1e
        /*00aa*/ 	.short	(.L_2835 - .L_2834)
.L_2834:
        /*00ac*/ 	.word	0x00000000


	//----- nvinfo : EIATTR_CBANK_PARAM_SIZE
	.align		4
.L_2835:
        /*00b0*/ 	.byte	0x03, 0x19
        /*00b2*/ 	.short	0x0128


	//----- nvinfo : EIATTR_PARAM_CBANK
	.align		4
        /*00b4*/ 	.byte	0x04, 0x0a
        /*00b6*/ 	.short	(.L_2837 - .L_2836)
	.align		4
.L_2836:
        /*00b8*/ 	.word	index@(.nv.constant0._ZN10layer_norm22ln_bwd_finalize_kernelINS_22Kernel_traits_finalizeILj768Ef13__nv_bfloat16fS2_fjLb0ELj1024ELj4ENS_18Kernel_traits_baseILj768EfS2_fS2_fjLj1024EEEEELb0ELb0EEEvNS_9BwdParamsE)
        /*00bc*/ 	.short	0x0380
        /*00be*/ 	.short	0x0128


	//----- nvinfo : EIATTR_SW_WAR
	.align		4
.L_2837:
        /*00c0*/ 	.byte	0x04, 0x36
        /*00c2*/ 	.short	(.L_2839 - .L_2838)
.L_2838:
        /*00c4*/ 	.word	0x00000008
.L_2839:


//--------------------- .nv.info._ZN10layer_norm13ln_bwd_kernelINS_13Kernel_traitsIf13__nv_bfloat16fS2_fjLj768ELj1ELj4ELj1ELj16ENS_18Kernel_traits_baseILj768EfS2_fS2_fjLj128EEEEELb1ELb0ELb1ELb0EEEvNS_9BwdParamsE --------------------------
	.section	.nv.info._ZN10layer_norm13ln_bwd_kernelINS_13Kernel_traitsIf13__nv_bfloat16fS2_fjLj768ELj1ELj4ELj1ELj16ENS_18Kernel_traits_baseILj768EfS2_fS2_fjLj128EEEEELb1ELb0ELb1ELb0EEEvNS_9BwdParamsE,"",@"SHT_CUDA_INFO"
	.sectionflags	@""
	.align	4


	//----- nvinfo : EIATTR_CUDA_API_VERSION
	.align		4
        /*0000*/ 	.byte	0x04, 0x37
        /*0002*/ 	.short	(.L_2841 - .L_2840)
.L_2840:
        /*0004*/ 	.word	0x00000082


	//----- nvinfo : EIATTR_KPARAM_INFO
	.align		4
.L_2841:
        /*0008*/ 	.byte	0x04, 0x17
        /*000a*/ 	.short	(.L_2843 - .L_2842)
.L_2842:
        /*000c*/ 	.word	0x00000000
        /*0010*/ 	.short	0x0000
        /*0012*/ 	.short	0x0000
        /*0014*/ 	.byte	0x00, 0xf0, 0xa1, 0x04


	//----- nvinfo : EIATTR_SPARSE_MMA_MASK
	.align		4
.L_2843:
        /*0018*/ 	.byte	0x03, 0x50
        /*001a*/ 	.short	0x0000


	//----- nvinfo : EIATTR_MAXREG_COUNT
	.align		4
        /*001c*/ 	.byte	0x03, 0x1b
        /*001e*/ 	.short	0x00ff


	//----- nvinfo : EIATTR_NUM_BARRIERS
	.align		4
        /*0020*/ 	.byte	0x02, 0x4c
        /*0022*/ 	.byte	0x01
	.zero		1


	//----- nvinfo : EIATTR_MERCURY_ISA_VERSION
	.align		4
        /*0024*/ 	.byte	0x03, 0x5f
        /*0026*/ 	.short	0x0101


	//----- nvinfo : EIATTR_COOP_GROUP_MASK_REGIDS
	.align		4
        /*0028*/ 	.byte	0x04, 0x29
        /*002a*/ 	.short	(.L_2845 - .L_2844)


	//   ....[0]....
.L_2844:
        /*002c*/ 	.word	0xffffffff


	//   ....[1]....
        /*0030*/ 	.word	0xffffffff


	//   ....[2]....
        /*0034*/ 	.word	0xffffffff


	//   ....[3]....
        /*0038*/ 	.word	0xffffffff


	//   ....[4]....
        /*003c*/ 	.word	0xffffffff


	//   ....[5]....
        /*0040*/ 	.word	0xffffffff


	//   ....[6]....
        /*0044*/ 	.word	0xffffffff


	//   ....[7]....
        /*0048*/ 	.word	0xffffffff


	//   ....[8]....
        /*004c*/ 	.word	0xffffffff


	//   ....[9]....
        /*0050*/ 	.word	0xffffffff


	//   ....[10]....
        /*0054*/ 	.word	0x05000078


	//   ....[11]....
        /*0058*/ 	.word	0x05000078


	//   ....[12]....
        /*005c*/ 	.word	0x05000078


	//   ....[13]....
        /*0060*/ 	.word	0x05000078


	//   ....[14]....
        /*0064*/ 	.word	0x05000078


	//   ....[15]....
        /*0068*/ 	.word	0x05000078


	//   ....[16]....
        /*006c*/ 	.word	0x05000078


	//   ....[17]....
        /*0070*/ 	.word	0x05000078


	//   ....[18]....
        /*0074*/ 	.word	0x05000078


	//   ....[19]....
        /*0078*/ 	.word	0x05000078


	//----- nvinfo : EIATTR_COOP_GROUP_INSTR_OFFSETS
	.align		4
.L_2845:
        /*007c*/ 	.byte	0x04, 0x28
        /*007e*/ 	.short	(.L_2847 - .L_2846)


	//   ....[0]....
.L_2846:
        /*0080*/ 	.word	0x00001cf0


	//   ....[1]....
        /*0084*/ 	.word	0x00001d00


	//   ....[2]....
        /*0088*/ 	.word	0x00001d30


	//   ....[3]....
        /*008c*/ 	.word	0x00001d40


	//   ....[4]....
        /*0090*/ 	.word	0x00001d70


	//   ....[5]....
        /*0094*/ 	.word	0x00001d80


	//   ....[6]....
        /*0098*/ 	.word	0x00001db0


	//   ....[7]....
        /*009c*/ 	.word	0x00001dc0


	//   ....[8]....
        /*00a0*/ 	.word	0x00001df0


	//   ....[9]....
        /*00a4*/ 	.word	0x00001e00


	//   ....[10]....
        /*00a8*/ 	.word	0x000081b0


	//   ....[11]....
        /*00ac*/ 	.word	0x00008250


	//   ....[12]....
        /*00b0*/ 	.word	0x000082b0


	//   ....[13]....
        /*00b4*/ 	.word	0x00008310


	//   ....[14]....
        /*00b8*/ 	.word	0x00008380


	//   ....[15]....
        /*00bc*/ 	.word	0x000083e0


	//   ....[16]....
        /*00c0*/ 	.word	0x00008450


	//   ....[17]....
        /*00c4*/ 	.word	0x000084b0


	//   ....[18]....
        /*00c8*/ 	.word	0x00008520


	//   ....[19]....
        /*00cc*/ 	.word	0x00008580


	//----- nvinfo : EIATTR_VRC_CTA_INIT_COUNT
	.align		4
.L_2847:
        /*00d0*/ 	.byte	0x02, 0x4a
	.zero		1
	.zero		1


	//----- nvinfo : EIATTR_EXIT_INSTR_OFFSETS
	.align		4
        /*00d4*/ 	.byte	0x04, 0x1c
        /*00d6*/ 	.short	(.L_2849 - .L_2848)


	//   ....[0]....
.L_2848:
        /*00d8*/ 	.word	0x00008110


	//   ....[1]....
        /*00dc*/ 	.word	0x00008140


	//----- nvinfo : EIATTR_MAX_THREADS
	.align		4
.L_2849:
        /*00e0*/ 	.byte	0x04, 0x05
        /*00e2*/ 	.short	(.L_2851 - .L_2850)
.L_2850:
        /*00e4*/ 	.word	0x00000080
        /*00e8*/ 	.word	0x00000001
        /*00ec*/ 	.word	0x00000001


	//----- nvinfo : EIATTR_CRS_STACK_SIZE
	.align		4
.L_2851:
        /*00f0*/ 	.byte	0x04, 0x1e
        /*00f2*/ 	.short	(.L_2853 - .L_2852)
.L_2852:
        /*00f4*/ 	.word	0x00000000


	//----- nvinfo : EIATTR_CBANK_PARAM_SIZE
	.align		4
.L_2853:
        /*00f8*/ 	.byte	0x03, 0x19
        /*00fa*/ 	.short	0x0128


	//----- nvinfo : EIATTR_PARAM_CBANK
	.align		4
        /*00fc*/ 	.byte	0x04, 0x0a
        /*00fe*/ 	.short	(.L_2855 - .L_2854)
	.align		4
.L_2854:
        /*0100*/ 	.word	index@(.nv.constant0._ZN10layer_norm13ln_bwd_kernelINS_13Kernel_traitsIf13__nv_bfloat16fS2_fjLj768ELj1ELj4ELj1ELj16ENS_18Kernel_traits_baseILj768EfS2_fS2_fjLj128EEEEELb1ELb0ELb1ELb0EEEvNS_9BwdParamsE)
        /*0104*/ 	.short	0x0380
        /*0106*/ 	.short	0x0128


	//----- nvinfo : EIATTR_SW_WAR
	.align		4
.L_2855:
        /*0108*/ 	.byte	0x04, 0x36
        /*010a*/ 	.short	(.L_2857 - .L_2856)
.L_2856:
        /*010c*/ 	.word	0x00000008
.L_2857:


//--------------------- .nv.info._ZN10layer_norm22ln_bwd_finalize_kernelINS_22Kernel_traits_finalizeILj768Ef13__nv_bfloat16fS2_fjLb0ELj1024ELj4ENS_18Kernel_traits_baseILj768EfS2_fS2_fjLj1024EEEEELb0ELb1EEEvNS_9BwdParamsE --------------------------
	.section	.nv.info._ZN10layer_norm22ln_bwd_finalize_kernelINS_22Kernel_traits_finalizeILj768Ef13__nv_bfloat16fS2_fjLb0ELj1024ELj4ENS_18Kernel_traits_baseILj768EfS2_fS2_fjLj1024EEEEELb0ELb1EEEvNS_9BwdParamsE,"",@"SHT_CUDA_INFO"
	.sectionflags	@""
	.align	4


	//----- nvinfo : EIATTR_CUDA_API_VERSION
	.align		4
        /*0000*/ 	.byte	0x04, 0x37
        /*0002*/ 	.short	(.L_2859 - .L_2858)
.L_2858:
        /*0004*/ 	.word	0x00000082


	//----- nvinfo : EIATTR_KPARAM_INFO
	.align		4
.L_2859:
        /*0008*/ 	.byte	0x04, 0x17
        /*000a*/ 	.short	(.L_2861 - .L_2860)
.L_2860:
        /*000c*/ 	.word	0x00000000
        /*0010*/ 	.short	0x0000
        /*0012*/ 	.short	0x0000
        /*0014*/ 	.byte	0x00, 0xf0, 0xa1, 0x04


	//----- nvinfo : EIATTR_SPARSE_MMA_MASK
	.align		4
.L_2861:
        /*0018*/ 	.byte	0x03, 0x50
        /*001a*/ 	.short	0x0000


	//----- nvinfo : EIATTR_MAXREG_COUNT
	.align		4
        /*001c*/ 	.byte	0x03, 0x1b
        /*001e*/ 	.short	0x0040


	//----- nvinfo : EIATTR_NUM_BARRIERS
	.align		4
        /*0020*/ 	.byte	0x02, 0x4c
        /*0022*/ 	.byte	0x01
	.zero		1


	//----- nvinfo : EIATTR_MERCURY_ISA_VERSION
	.align		4
        /*0024*/ 	.byte	0x03, 0x5f
        /*0026*/ 	.short	0x0101


	//----- nvinfo : EIATTR_COOP_GROUP_MASK_REGIDS
	.align		4
        /*0028*/ 	.byte	0x04, 0x29
        /*002a*/ 	.short	(.L_2863 - .L_2862)


	//   ....[0]....
.L_2862:
        /*002c*/ 	.word	0xffffffff


	//   ....[1]....
        /*0030*/ 	.word	0xffffffff


	//   ....[2]....
        /*0034*/ 	.word	0xffffffff


	//   ....[3]....
        /*0038*/ 	.word	0xffffffff


	//   ....[4]....
        /*003c*/ 	.word	0xffffffff


	//   ....[5]....
        /*0040*/ 	.word	0xffffffff


	//   ....[6]....
        /*0044*/ 	.word	0xffffffff


	//   ....[7]....
        /*0048*/ 	.word	0xffffffff


	//   ....[8]....
        /*004c*/ 	.word	0xffffffff


	//   ....[9]....
        /*0050*/ 	.word	0xffffffff


	//----- nvinfo : EIATTR_COOP_GROUP_INSTR_OFFSETS
	.align		4
.L_2863:
        /*0054*/ 	.byte	0x04, 0x28
        /*0056*/ 	.short	(.L_2865 - .L_2864)


	//   ....[0]....
.L_2864:
        /*0058*/ 	.word	0x00001560


	//   ....[1]....
        /*005c*/ 	.word	0x00001570


	//   ....[2]....
        /*0060*/ 	.word	0x000015a0


	//   ....[3]....
        /*0064*/ 	.word	0x000015b0


	//   ....[4]....
        /*0068*/ 	.word	0x000015e0


	//   ....[5]....
        /*006c*/ 	.word	0x000015f0


	//   ....[6]....
        /*0070*/ 	.word	0x00001620


	//   ....[7]....
        /*0074*/ 	.word	0x00001640


	//   ....[8]....
        /*0078*/ 	.word	0x00001670


	//   ....[9]....
        /*007c*/ 	.word	0x00001680


	//----- nvinfo : EIATTR_VRC_CTA_INIT_COUNT
	.align		4
.L_2865:
        /*0080*/ 	.byte	0x02, 0x4a
	.zero		1
	.zero		1


	//----- nvinfo : EIATTR_EXIT_INSTR_OFFSETS
	.align		4
        /*0084*/ 	.byte	0x04, 0x1c
        /*0086*/ 	.short	(.L_2867 - .L_2866)


	//   ....[0]....
.L_2866:
        /*0088*/ 	.word	0x00000060


	//   ....[1]....
        /*008c*/ 	.word	0x000016e0


	//   ....[2]....
        /*0090*/ 	.word	0x000017b0


	//----- nvinfo : EIATTR_MAX_THREADS
	.align		4
.L_2867:
        /*0094*/ 	.byte	0x04, 0x05
        /*0096*/ 	.short	(.L_2869 - .L_2868)
.L_2868:
        /*0098*/ 	.word	0x00000400
        /*009c*/ 	.word	0x00000001
        /*00a0*/ 	.word	0x00000001


	//----- nvinfo : EIATTR_CRS_STACK_SIZE
	.align		4
.L_2869:
        /*00a4*/ 	.byte	0x04, 0x1e
        /*00a6*/ 	.short	(.L_2871 - .L_2870)
.L_2870:
        /*00a8*/ 	.word	0x00000000


	//----- nvinfo : EIATTR_CBANK_PARAM_SIZE
	.align		4
.L_2871:
        /*00ac*/ 	.byte	0x03, 0x19
        /*00ae*/ 	.short	0x0128


	//----- nvinfo : EIATTR_PARAM_CBANK
	.align		4
        /*00b0*/ 	.byte	0x04, 0x0a
        /*00b2*/ 	.short	(.L_2873 - .L_2872)
	.align		4
.L_2872:
        /*00b4*/ 	.word	index@(.nv.constant0._ZN10layer_norm22ln_bwd_finalize_kernelINS_22Kernel_traits_finalizeILj768Ef13__nv_bfloat16fS2_fjLb0ELj1024ELj4ENS_18Kernel_traits_baseILj768EfS2_fS2_fjLj1024EEEEELb0ELb1EEEvNS_9BwdParamsE)
        /*00b8*/ 	.short	0x0380
        /*00ba*/ 	.short	0x0128


	//----- nvinfo : EIATTR_SW_WAR
	.align		4
.L_2873:
        /*00bc*/ 	.byte	0x04, 0x36
        /*00be*/ 	.short	(.L_2875 - .L_2874)
.L_2874:
        /*00c0*/ 	.word	0x00000008
.L_2875:


//--------------------- .nv.info._ZN10layer_norm13ln_bwd_kernelINS_13Kernel_traitsIf13__nv_bfloat16fS2_fjLj768ELj1ELj4ELj1ELj16ENS_18Kernel_traits_baseILj768EfS2_fS2_fjLj128EEEEELb1ELb0ELb1ELb1EEEvNS_9BwdParamsE --------------------------
	.section	.nv.info._ZN10layer_norm13ln_bwd_kernelINS_13Kernel_traitsIf13__nv_bfloat16fS2_fjLj768ELj1ELj4ELj1ELj16ENS_18Kernel_traits_baseILj768EfS2_fS2_fjLj128EEEEELb1ELb0ELb1ELb1EEEvNS_9BwdParamsE,"",@"SHT_CUDA_INFO"
	.sectionflags	@""
	.align	4


	//----- nvinfo : EIATTR_CUDA_API_VERSION
	.align		4
        /*0000*/ 	.byte	0x04, 0x37
        /*0002*/ 	.short	(.L_2877 - .L_2876)
.L_2876:
        /*0004*/ 	.word	0x00000082


	//----- nvinfo : EIATTR_KPARAM_INFO
	.align		4
.L_2877:
        /*0008*/ 	.byte	0x04, 0x17
        /*000a*/ 	.short	(.L_2879 - .L_2878)
.L_2878:
        /*000c*/ 	.word	0x00000000
        /*0010*/ 	.short	0x0000
        /*0012*/ 	.short	0x0000
        /*0014*/ 	.byte	0x00, 0xf0, 0xa1, 0x04


	//----- nvinfo : EIATTR_SPARSE_MMA_MASK
	.align		4
.L_2879:
        /*0018*/ 	.byte	0x03, 0x50
        /*001a*/ 	.short	0x0000


	//----- nvinfo : EIATTR_MAXREG_COUNT
	.align		4
        /*001c*/ 	.byte	0x03, 0x1b
        /*001e*/ 	.short	0x00ff


	//----- nvinfo : EIATTR_NUM_BARRIERS
	.align		4
        /*0020*/ 	.byte	0x02, 0x4c
        /*0022*/ 	.byte	0x01
	.zero		1


	//----- nvinfo : EIATTR_MERCURY_ISA_VERSION
	.align		4
        /*0024*/ 	.byte	0x03, 0x5f
        /*0026*/ 	.short	0x0101


	//----- nvinfo : EIATTR_COOP_GROUP_MASK_REGIDS
	.align		4
        /*0028*/ 	.byte	0x04, 0x29
        /*002a*/ 	.short	(.L_2881 - .L_2880)


	//   ....[0]....
.L_2880:
        /*002c*/ 	.word	0xffffffff


	//   ....[1]....
        /*0030*/ 	.word	0xffffffff


	//   ....[2]....
        /*0034*/ 	.word	0xffffffff


	//   ....[3]....
        /*0038*/ 	.word	0xffffffff


	//   ....[4]....
        /*003c*/ 	.word	0xffffffff


	//   ....[5]....
        /*0040*/ 	.word	0xffffffff


	//   ....[6]....
        /*0044*/ 	.word	0xffffffff


	//   ....[7]....
        /*0048*/ 	.word	0xffffffff


	//   ....[8]....
        /*004c*/ 	.word	0xffffffff


	//   ....[9]....
        /*0050*/ 	.word	0xffffffff


	//   ....[10]....
        /*0054*/ 	.word	0x050000b2


	//   ....[11]....
        /*0058*/ 	.word	0x050000b2


	//   ....[12]....
        /*005c*/ 	.word	0x050000b2


	//   ....[13]....
        /*0060*/ 	.word	0x050000b2


	//   ....[14]....
        /*0064*/ 	.word	0x050000b2


	//   ....[15]....
        /*0068*/ 	.word	0x050000b2


	//   ....[16]....
        /*006c*/ 	.word	0x050000b2


	//   ....[17]....
        /*0070*/ 	.word	0x050000b2


	//   ....[18]....
        /*0074*/ 	.word	0x050000b2


	//   ....[19]....
        /*0078*/ 	.word	0x050000b2


	//----- nvinfo : EIATTR_COOP_GROUP_INSTR_OFFSETS
	.align		4
.L_2881:
        /*007c*/ 	.byte	0x04, 0x28
        /*007e*/ 	.short	(.L_2883 - .L_2882)


	//   ....[0]....
.L_2882:
        /*0080*/ 	.word	0x00001890


	//   ....[1]....
        /*0084*/ 	.word	0x000018a0


	//   ....[2]....
        /*0088*/ 	.word	0x000018d0


	//   ....[3]....
        /*008c*/ 	.word	0x000018e0


	//   ....[4]....
        /*0090*/ 	.word	0x00001910


	//   ....[5]....
        /*0094*/ 	.word	0x00001920


	//   ....[6]....
        /*0098*/ 	.word	0x00001950


	//   ....[7]....
        /*009c*/ 	.word	0x00001960


	//   ....[8]....
        /*00a0*/ 	.word	0x00001990


	//   ....[9]....
        /*00a4*/ 	.word	0x000019a0


	//   ....[10]....
        /*00a8*/ 	.word	0x00007900


	//   ....[11]....
        /*00ac*/ 	.word	0x00007990


	//   ....[12]....
        /*00b0*/ 	.word	0x00007a00


	//   ....[13]....
        /*00b4*/ 	.word	0x00007a60


	//   ....[14]....
        /*00b8*/ 	.word	0x00007ad0


	//   ....[15]....
        /*00bc*/ 	.word	0x00007b30


	//   ....[16]....
        /*00c0*/ 	.word	0x00007ba0


	//   ....[17]....
        /*00c4*/ 	.word	0x00007c00


	//   ....[18]....
        /*00c8*/ 	.word	0x00007c70


	//   ....[19]....
        /*00cc*/ 	.word	0x00007cd0


	//----- nvinfo : EIATTR_VRC_CTA_INIT_COUNT
	.align		4
.L_2883:
        /*00d0*/ 	.byte	0x02, 0x4a
	.zero		1
	.zero		1


	//----- nvinfo : EIATTR_EXIT_INSTR_OFFSETS
	.align		4
        /*00d4*/ 	.byte	0x04, 0x1c
        /*00d6*/ 	.short	(.L_2885 - .L_2884)


	//   ....[0]....
.L_2884:
        /*00d8*/ 	.word	0x00007890


	//----- nvinfo : EIATTR_MAX_THREADS
	.align		4
.L_2885:
        /*00dc*/ 	.byte	0x04, 0x05
        /*00de*/ 	.short	(.L_2887 - .L_2886)
.L_2886:
        /*00e0*/ 	.word	0x00000080
        /*00e4*/ 	.word	0x00000001
        /*00e8*/ 	.word	0x00000001


	//----- nvinfo : EIATTR_CRS_STACK_SIZE
	.align		4
.L_2887:
        /*00ec*/ 	.byte	0x04, 0x1e
        /*00ee*/ 	.short	(.L_2889 - .L_2888)
.L_2888:
        /*00f0*/ 	.word	0x00000000


	//----- nvinfo : EIATTR_CBANK_PARAM_SIZE
	.align		4
.L_2889:
        /*00f4*/ 	.byte	0x03, 0x19
        /*00f6*/ 	.short	0x0128


	//----- nvinfo : EIATTR_PARAM_CBANK
	.align		4
        /*00f8*/ 	.byte	0x04, 0x0a
        /*00fa*/ 	.short	(.L_2891 - .L_2890)
	.align		4
.L_2890:
        /*00fc*/ 	.word	index@(.nv.constant0._ZN10layer_norm13ln_bwd_kernelINS_13Kernel_traitsIf13__nv_bfloat16fS2_fjLj768ELj1ELj4ELj1ELj16ENS_18Kernel_traits_baseILj768EfS2_fS2_fjLj128EEEEELb1ELb0ELb1ELb1EEEvNS_9BwdParamsE)
        /*0100*/ 	.short	0x0380
        /*0102*/ 	.short	0x0128


	//----- nvinfo : EIATTR_SW_WAR
	.align		4
.L_2891:
        /*0104*/ 	.byte	0x04, 0x36
        /*0106*/ 	.short	(.L_2893 - .L_2892)
.L_2892:
        /*0108*/ 	.word	0x00000008
.L_2893:


//--------------------- .nv.info._ZN10layer_norm13ln_bwd_kernelINS_13Kernel_traitsIf13__nv_bfloat16fS2_fjLj768ELj1ELj4ELj1ELj16ENS_18Kernel_traits_baseILj768EfS2_fS2_fjLj128EEEEELb1ELb1ELb0ELb0EEEvNS_9BwdParamsE --------------------------
	.section	.nv.info._ZN10layer_norm13ln_bwd_kernelINS_13Kernel_traitsIf13__nv_bfloat16fS2_fjLj768ELj1ELj4ELj1ELj16ENS_18Kernel_traits_baseILj768EfS2_fS2_fjLj128EEEEELb1ELb1ELb0ELb0EEEvNS_9BwdParamsE,"",@"SHT_CUDA_INFO"
	.sectionflags	@""
	.align	4


	//----- nvinfo : EIATTR_CUDA_API_VERSION
	.align		4
        /*0000*/ 	.byte	0x04, 0x37
        /*0002*/ 	.short	(.L_2895 - .L_2894)
.L_2894:
        /*0004*/ 	.word	0x00000082


	//----- nvinfo : EIATTR_KPARAM_INFO
	.align		4
.L_2895:
        /*0008*/ 	.byte	0x04, 0x17
        /*000a*/ 	.short	(.L_2897 - .L_2896)
.L_2896:
        /*000c*/ 	.word	0x00000000
        /*0010*/ 	.short	0x0000
        /*0012*/ 	.short	0x0000
        /*0014*/ 	.byte	0x00, 0xf0, 0xa1, 0x04


	//----- nvinfo : EIATTR_SPARSE_MMA_MASK
	.align		4
.L_2897:
        /*0018*/ 	.byte	0x03, 0x50
        /*001a*/ 	.short	0x0000


	//----- nvinfo : EIATTR_MAXREG_COUNT
	.align		4
        /*001c*/ 	.byte	0x03, 0x1b
        /*001e*/ 	.short	0x00ff


	//----- nvinfo : EIATTR_NUM_BARRIERS
	.align		4
        /*0020*/ 	.byte	0x02, 0x4c
        /*0022*/ 	.byte	0x01
	.zero		1


	//----- nvinfo : EIATTR_MERCURY_ISA_VERSION
	.align		4
        /*0024*/ 	.byte	0x03, 0x5f
        /*0026*/ 	.short	0x0101


	//----- nvinfo : EIATTR_COOP_GROUP_MASK_REGIDS
	.align		4
        /*0028*/ 	.byte	0x04, 0x29
        /*002a*/ 	.short	(.L_2899 - .L_2898)


	//   ....[0]....
.L_2898:
        /*002c*/ 	.word	0xffffffff


	//   ....[1]....
        /*0030*/ 	.word	0xffffffff


	//   ....[2]....
        /*0034*/ 	.word	0xffffffff


	//   ....[3]....
        /*0038*/ 	.word	0xffffffff


	//   ....[4]....
        /*003c*/ 	.word	0xffffffff


	//   ....[5]....
        /*0040*/ 	.word	0xffffffff


	//   ....[6]....
        /*0044*/ 	.word	0xffffffff


	//   ....[7]....
        /*0048*/ 	.word	0xffffffff


	//   ....[8]....
        /*004c*/ 	.word	0xffffffff


	//   ....[9]....
        /*0050*/ 	.word	0xffffffff


	//   ....[10]....
        /*0054*/ 	.word	0x050000b8


	//   ....[11]....
        /*0058*/ 	.word	0x050000b8


	//   ....[12]....
        /*005c*/ 	.word	0x050000b8


	//   ....[13]....
        /*0060*/ 	.word	0x050000b8


	//   ....[14]....
        /*0064*/ 	.word	0x050000b8


	//   ....[15]....
        /*0068*/ 	.word	0x050000b8


	//   ....[16]....
        /*006c*/ 	.word	0x050000b8


	//   ....[17]....
        /*0070*/ 	.word	0x050000b8


	//   ....[18]....
        /*0074*/ 	.word	0x050000b8


	//   ....[19]....
        /*0078*/ 	.word	0x050000b8


	//----- nvinfo : EIATTR_COOP_GROUP_INSTR_OFFSETS
	.align		4
.L_2899:
        /*007c*/ 	.byte	0x04, 0x28
        /*007e*/ 	.short	(.L_2901 - .L_2900)


	//   ....[0]....
.L_2900:
        /*0080*/ 	.word	0x00001a40


	//   ....[1]....
        /*0084*/ 	.word	0x00001a50


	//   ....[2]....
        /*0088*/ 	.word	0x00001a80


	//   ....[3]....
        /*008c*/ 	.word	0x00001a90


	//   ....[4]....
        /*0090*/ 	.word	0x00001ac0


	//   ....[5]....
        /*0094*/ 	.word	0x00001ad0


	//   ....[6]....
        /*0098*/ 	.word	0x00001b00


	//   ....[7]....
        /*009c*/ 	.word	0x00001b10


	//   ....[8]....
        /*00a0*/ 	.word	0x00001b40


	//   ....[9]....
        /*00a4*/ 	.word	0x00001b50


	//   ....[10]....
        /*00a8*/ 	.word	0x00008480


	//   ....[11]....
        /*00ac*/ 	.word	0x00008520


	//   ....[12]....
        /*00b0*/ 	.word	0x00008580


	//   ....[13]....
        /*00b4*/ 	.word	0x000085e0


	//   ....[14]....
        /*00b8*/ 	.word	0x00008650


	//   ....[15]....
        /*00bc*/ 	.word	0x000086b0


	//   ....[16]....
        /*00c0*/ 	.word	0x00008720


	//   ....[17]....
        /*00c4*/ 	.word	0x00008780


	//   ....[18]....
        /*00c8*/ 	.word	0x000087f0


	//   ....[19]....
        /*00cc*/ 	.word	0x00008850


	//----- nvinfo : EIATTR_VRC_CTA_INIT_COUNT
	.align		4
.L_2901:
        /*00d0*/ 	.byte	0x02, 0x4a
	.zero		1
	.zero		1


	//----- nvinfo : EIATTR_EXIT_INSTR_OFFSETS
	.align		4
        /*00d4*/ 	.byte	0x04, 0x1c
        /*00d6*/ 	.short	(.L_2903 - .L_2902)


	//   ....[0]....
.L_2902:
        /*00d8*/ 	.word	0x000083a0


	//   ....[1]....
        /*00dc*/ 	.word	0x00008420


	//----- nvinfo : EIATTR_MAX_THREADS
	.align		4
.L_2903:
        /*00e0*/ 	.byte	0x04, 0x05
        /*00e2*/ 	.short	(.L_2905 - .L_2904)
.L_2904:
        /*00e4*/ 	.word	0x00000080
        /*00e8*/ 	.word	0x00000001
        /*00ec*/ 	.word	0x00000001


	//----- nvinfo : EIATTR_CRS_STACK_SIZE
	.align		4
.L_2905:
        /*00f0*/ 	.byte	0x04, 0x1e
        /*00f2*/ 	.short	(.L_2907 - .L_2906)
.L_2906:
        /*00f4*/ 	.word	0x00000000


	//----- nvinfo : EIATTR_CBANK_PARAM_SIZE
	.align		4
.L_2907:
        /*00f8*/ 	.byte	0x03, 0x19
        /*00fa*/ 	.short	0x0128


	//----- nvinfo : EIATTR_PARAM_CBANK
	.align		4
        /*00fc*/ 	.byte	0x04, 0x0a
        /*00fe*/ 	.short	(.L_2909 - .L_2908)
	.align		4
.L_2908:
        /*0100*/ 	.word	index@(.nv.constant0._ZN10layer_norm13ln_bwd_kernelINS_13Kernel_traitsIf13__nv_bfloat16fS2_fjLj768ELj1ELj4ELj1ELj16ENS_18Kernel_traits_baseILj768EfS2_fS2_fjLj128EEEEELb1ELb1ELb0ELb0EEEvNS_9BwdParamsE)
        /*0104*/ 	.short	0x0380
        /*0106*/ 	.short	0x0128


	//----- nvinfo : EIATTR_SW_WAR
	.align		4
.L_2909:
        /*0108*/ 	.byte	0x04, 0x36
        /*010a*/ 	.short	(.L_2911 - .L_2910)
.L_2910:
        /*010c*/ 	.word	0x00000008
.L_2911:


//--------------------- .nv.info._ZN10layer_norm13ln_bwd_kernelINS_13Kernel_traitsIf13__nv_bfloat16fS2_fjLj768ELj1ELj4ELj1ELj16ENS_18Kernel_traits_baseILj768EfS2_fS2_fjLj128EEEEELb1ELb1ELb0ELb1EEEvNS_9BwdParamsE --------------------------
	.section	.nv.info._ZN10layer_norm13ln_bwd_kernelINS_13Kernel_traitsIf13__nv_bfloat16fS2_fjLj768ELj1ELj4ELj1ELj16ENS_18Kernel_traits_baseILj768EfS2_fS2_fjLj128EEEEELb1ELb1ELb0ELb1EEEvNS_9BwdParamsE,"",@"SHT_CUDA_INFO"
	.sectionflags	@""
	.align	4


	//----- nvinfo : EIATTR_CUDA_API_VERSION
	.align		4
        /*0000*/ 	.byte	0x04, 0x37
        /*0002*/ 	.short	(.L_2913 - .L_2912)
.L_2912:
        /*0004*/ 	.word	0x00000082


	//----- nvinfo : EIATTR_KPARAM_INFO
	.align		4
.L_2913:
        /*0008*/ 	.byte	0x04, 0x17
        /*000a*/ 	.short	(.L_2915 - .L_2914)
.L_2914:
        /*000c*/ 	.word	0x00000000
        /*0010*/ 	.short	0x0000
        /*0012*/ 	.short	0x0000
        /*0014*/ 	.byte	0x00, 0xf0, 0xa1, 0x04


	//----- nvinfo : EIATTR_SPARSE_MMA_MASK
	.align		4
.L_2915:
        /*0018*/ 	.byte	0x03, 0x50
        /*001a*/ 	.short	0x0000


	//----- nvinfo : EIATTR_MAXREG_COUNT
	.align		4
        /*001c*/ 	.byte	0x03, 0x1b
        /*001e*/ 	.short	0x00ff


	//----- nvinfo : EIATTR_NUM_BARRIERS
	.align		4
        /*0020*/ 	.byte	0x02, 0x4c
        /*0022*/ 	.byte	0x01
	.zero		1


	//----- nvinfo : EIATTR_MERCURY_ISA_VERSION
	.align		4
        /*0024*/ 	.byte	0x03, 0x5f
        /*0026*/ 	.short	0x0101


	//----- nvinfo : EIATTR_COOP_GROUP_MASK_REGIDS
	.align		4
        /*0028*/ 	.byte	0x04, 0x29
        /*002a*/ 	.short	(.L_2917 - .L_2916)


	//   ....[0]....
.L_2916:
        /*002c*/ 	.word	0xffffffff


	//   ....[1]....
        /*0030*/ 	.word	0xffffffff


	//   ....[2]....
        /*0034*/ 	.word	0xffffffff


	//   ....[3]....
        /*0038*/ 	.word	0xffffffff


	//   ....[4]....
        /*003c*/ 	.word	0xffffffff


	//   ....[5]....
        /*0040*/ 	.word	0xffffffff


	//   ....[6]....
        /*0044*/ 	.word	0xffffffff


	//   ....[7]....
        /*0048*/ 	.word	0xffffffff


	//   ....[8]....
        /*004c*/ 	.word	0xffffffff


	//   ....[9]....
        /*0050*/ 	.word	0xffffffff


	//   ....[10]....
        /*0054*/ 	.word	0x05000089


	//   ....[11]....
        /*0058*/ 	.word	0x05000089


	//   ....[12]....
        /*005c*/ 	.word	0x05000089


	//   ....[13]....
        /*0060*/ 	.word	0x05000089


	//   ....[14]....
        /*0064*/ 	.word	0x05000089


	//   ....[15]....
        /*0068*/ 	.word	0x05000089


	//   ....[16]....
        /*006c*/ 	.word	0x05000089


	//   ....[17]....
        /*0070*/ 	.word	0x05000089


	//   ....[18]....
        /*0074*/ 	.word	0x05000089


	//   ....[19]....
        /*0078*/ 	.word	0x05000089


	//----- nvinfo : EIATTR_COOP_GROUP_INSTR_OFFSETS
	.align		4
.L_2917:
        /*007c*/ 	.byte	0x04, 0x28
        /*007e*/ 	.short	(.L_2919 - .L_2918)


	//   ....[0]....
.L_2918:
        /*0080*/ 	.word	0x00001790


	//   ....[1]....
        /*0084*/ 	.word	0x000017a0


	//   ....[2]....
        /*0088*/ 	.word	0x000017d0


	//   ....[3]....
        /*008c*/ 	.word	0x000017e0


	//   ....[4]....
        /*0090*/ 	.word	0x00001810


	//   ....[5]....
        /*0094*/ 	.word	0x00001820


	//   ....[6]....
        /*0098*/ 	.word	0x00001850


	//   ....[7]....
        /*009c*/ 	.word	0x00001860


	//   ....[8]....
        /*00a0*/ 	.word	0x00001890


	//   ....[9]....
        /*00a4*/ 	.word	0x000018a0


	//   ....[10]....
        /*00a8*/ 	.word	0x000077e0


	//   ....[11]....
        /*00ac*/ 	.word	0x00007870


	//   ....[12]....
        /*00b0*/ 	.word	0x000078e0


	//   ....[13]....
        /*00b4*/ 	.word	0x00007940


	//   ....[14]....
        /*00b8*/ 	.word	0x000079b0


	//   ....[15]....
        /*00bc*/ 	.word	0x00007a10


	//   ....[16]....
        /*00c0*/ 	.word	0x00007a80


	//   ....[17]....
        /*00c4*/ 	.word	0x00007ae0


	//   ....[18]....
        /*00c8*/ 	.word	0x00007b50


	//   ....[19]....
        /*00cc*/ 	.word	0x00007bb0


	//----- nvinfo : EIATTR_VRC_CTA_INIT_COUNT
	.align		4
.L_2919:
        /*00d0*/ 	.byte	0x02, 0x4a
	.zero		1
	.zero		1


	//----- nvinfo : EIATTR_EXIT_INSTR_OFFSETS
	.align		4
        /*00d4*/ 	.byte	0x04, 0x1c
        /*00d6*/ 	.short	(.L_2921 - .L_2920)


	//   ....[0]....
.L_2920:
        /*00d8*/ 	.word	0x00007770


	//----- nvinfo : EIATTR_MAX_THREADS
	.align		4
.L_2921:
        /*00dc*/ 	.byte	0x04, 0x05
        /*00de*/ 	.short	(.L_2923 - .L_2922)
.L_2922:
        /*00e0*/ 	.word	0x00000080
        /*00e4*/ 	.word	0x00000001
        /*00e8*/ 	.word	0x00000001


	//----- nvinfo : EIATTR_CRS_STACK_SIZE
	.align		4
.L_2923:
        /*00ec*/ 	.byte	0x04, 0x1e
        /*00ee*/ 	.short	(.L_2925 - .L_2924)
.L_2924:
        /*00f0*/ 	.word	0x00000000


	//----- nvinfo : EIATTR_CBANK_PARAM_SIZE
	.align		4
.L_2925:
        /*00f4*/ 	.byte	0x03, 0x19
        /*00f6*/ 	.short	0x0128


	//----- nvinfo : EIATTR_PARAM_CBANK
	.align		4
        /*00f8*/ 	.byte	0x04, 0x0a
        /*00fa*/ 	.short	(.L_2927 - .L_2926)
	.align		4
.L_2926:
        /*00fc*/ 	.word	index@(.nv.constant0._ZN10layer_norm13ln_bwd_kernelINS_13Kernel_traitsIf13__nv_bfloat16fS2_fjLj768ELj1ELj4ELj1ELj16ENS_18Kernel_traits_baseILj768EfS2_fS2_fjLj128EEEEELb1ELb1ELb0ELb1EEEvNS_9BwdParamsE)
        /*0100*/ 	.short	0x0380
        /*0102*/ 	.short	0x0128


	//----- nvinfo : EIATTR_SW_WAR
	.align		4
.L_2927:
        /*0104*/ 	.byte	0x04, 0x36
        /*0106*/ 	.short	(.L_2929 - .L_2928)
.L_2928:
        /*0108*/ 	.word	0x00000008
.L_2929:


//--------------------- .nv.info._ZN10layer_norm22ln_bwd_finalize_kernelINS_22Kernel_traits_finalizeILj768Ef13__nv_bfloat16fS2_fjLb1ELj1024ELj4ENS_18Kernel_traits_baseILj768EfS2_fS2_fjLj1024EEEEELb1ELb0EEEvNS_9BwdParamsE --------------------------
	.section	.nv.info._ZN10layer_norm22ln_bwd_finalize_kernelINS_22Kernel_traits_finalizeILj768Ef13__nv_bfloat16fS2_fjLb1ELj1024ELj4ENS_18Kernel_traits_baseILj768EfS2_fS2_fjLj1024EEEEELb1ELb0EEEvNS_9BwdParamsE,"",@"SHT_CUDA_INFO"
	.sectionflags	@""
	.align	4


	//----- nvinfo : EIATTR_CUDA_API_VERSION
	.align		4
        /*0000*/ 	.byte	0x04, 0x37
        /*0002*/ 	.short	(.L_2931 - .L_2930)
.L_2930:
        /*0004*/ 	.word	0x00000082


	//----- nvinfo : EIATTR_KPARAM_INFO
	.align		4
.L_2931:
        /*0008*/ 	.byte	0x04, 0x17
        /*000a*/ 	.short	(.L_2933 - .L_2932)
.L_2932:
        /*000c*/ 	.word	0x00000000
        /*0010*/ 	.short	0x0000
        /*0012*/ 	.short	0x0000
        /*0014*/ 	.byte	0x00, 0xf0, 0xa1, 0x04


	//----- nvinfo : EIATTR_SPARSE_MMA_MASK
	.align		4
.L_2933:
        /*0018*/ 	.byte	0x03, 0x50
        /*001a*/ 	.short	0x0000


	//----- nvinfo : EIATTR_MAXREG_COUNT
	.align		4
        /*001c*/ 	.byte	0x03, 0x1b
        /*001e*/ 	.short	0x0040


	//----- nvinfo : EIATTR_NUM_BARRIERS
	.align		4
        /*0020*/ 	.byte	0x02, 0x4c
        /*0022*/ 	.byte	0x01
	.zero		1


	//----- nvinfo : EIATTR_MERCURY_ISA_VERSION
	.align		4
        /*0024*/ 	.byte	0x03, 0x5f
        /*0026*/ 	.short	0x0101


	//----- nvinfo : EIATTR_COOP_GROUP_MASK_REGIDS
	.align		4
        /*0028*/ 	.byte	0x04, 0x29
        /*002a*/ 	.short	(.L_2935 - .L_2934)


	//   ....[0]....
.L_2934:
        /*002c*/ 	.word	0xffffffff


	//   ....[1]....
        /*0030*/ 	.word	0xffffffff


	//   ....[2]....
        /*0034*/ 	.word	0xffffffff


	//   ....[3]....
        /*0038*/ 	.word	0xffffffff


	//   ....[4]....
        /*003c*/ 	.word	0xffffffff


	//   ....[5]....
        /*0040*/ 	.word	0xffffffff


	//   ....[6]....
        /*0044*/ 	.word	0xffffffff


	//   ....[7]....
        /*0048*/ 	.word	0xffffffff


	//   ....[8]....
        /*004c*/ 	.word	0xffffffff


	//   ....[9]....
        /*0050*/ 	.word	0xffffffff


	//   ....[10]....
        /*0054*/ 	.word	0xffffffff


	//   ....[11]....
        /*0058*/ 	.word	0xffffffff


	//   ....[12]....
        /*005c*/ 	.word	0xffffffff


	//   ....[13]....
        /*0060*/ 	.word	0xffffffff


	//   ....[14]....
        /*0064*/ 	.word	0xffffffff


	//----- nvinfo : EIATTR_COOP_GROUP_INSTR_OFFSETS
	.align		4
.L_2935:
        /*0068*/ 	.byte	0x04, 0x28
        /*006a*/ 	.short	(.L_2937 - .L_2936)


	//   ....[0]....
.L_2936:
        /*006c*/ 	.word	0x00001030


	//   ....[1]....
        /*0070*/ 	.word	0x00001040


	//   ....[2]....
        /*0074*/ 	.word	0x00001050


	//   ....[3]....
        /*0078*/ 	.word	0x00001090


	//   ....[4]....
        /*007c*/ 	.word	0x000010a0


	//   ....[5]....
        /*0080*/ 	.word	0x000010b0


	//   ....[6]....
        /*0084*/ 	.word	0x000010e0


	//   ....[7]....
        /*0088*/ 	.word	0x00001100


	//   ....[8]....
        /*008c*/ 	.word	0x00001120


	//   ....[9]....
        /*0090*/ 	.word	0x00001160


	//   ....[10]....
        /*0094*/ 	.word	0x00001180


	//   ....[11]....
        /*0098*/ 	.word	0x00001190


	//   ....[12]....
        /*009c*/ 	.word	0x000011e0


	//   ....[13]....
        /*00a0*/ 	.word	0x00001210


	//   ....[14]....
        /*00a4*/ 	.word	0x00001220


	//----- nvinfo : EIATTR_VRC_CTA_INIT_COUNT
	.align		4
.L_2937:
        /*00a8*/ 	.byte	0x02, 0x4a
	.zero		1
	.zero		1


	//----- nvinfo : EIATTR_EXIT_INSTR_OFFSETS
	.align		4
        /*00ac*/ 	.byte	0x04, 0x1c
        /*00ae*/ 	.short	(.L_2939 - .L_2938)


	//   ....[0]....
.L_2938:
        /*00b0*/ 	.word	0x00000060


	//   ....[1]....
        /*00b4*/ 	.word	0x000012a0


	//   ....[2]....
        /*00b8*/ 	.word	0x000012d0


	//   ....[3]....
        /*00bc*/ 	.word	0x000013b0


	//----- nvinfo : EIATTR_MAX_THREADS
	.align		4
.L_2939:
        /*00c0*/ 	.byte	0x04, 0x05
        /*00c2*/ 	.short	(.L_2941 - .L_2940)
.L_2940:
        /*00c4*/ 	.word	0x00000400
        /*00c8*/ 	.word	0x00000001
        /*00cc*/ 	.word	0x00000001


	//----- nvinfo : EIATTR_CRS_STACK_SIZE
	.align		4
.L_2941:
        /*00d0*/ 	.byte	0x04, 0x1e
        /*00d2*/ 	.short	(.L_2943 - .L_2942)
.L_2942:
        /*00d4*/ 	.word	0x00000000


	//----- nvinfo : EIATTR_CBANK_PARAM_SIZE
	.align		4
.L_2943:
        /*00d8*/ 	.byte	0x03, 0x19
        /*00da*/ 	.short	0x0128


	//----- nvinfo : EIATTR_PARAM_CBANK
	.align		4
        /*00dc*/ 	.byte	0x04, 0x0a
        /*00de*/ 	.short	(.L_2945 - .L_2944)
	.align		4
.L_2944:
        /*00e0*/ 	.word	index@(.nv.constant0._ZN10layer_norm22ln_bwd_finalize_kernelINS_22Kernel_traits_finalizeILj768Ef13__nv_bfloat16fS2_fjLb1ELj1024ELj4ENS_18Kernel_traits_baseILj768EfS2_fS2_fjLj1024EEEEELb1ELb0EEEvNS_9BwdParamsE)
        /*00e4*/ 	.short	0x0380
        /*00e6*/ 	.short	0x0128


	//----- nvinfo : EIATTR_SW_WAR
	.align		4
.L_2945:
        /*00e8*/ 	.byte	0x04, 0x36
        /*00ea*/ 	.short	(.L_2947 - .L_2946)
.L_2946:
        /*00ec*/ 	.word	0x00000008
.L_2947:


//--------------------- .nv.info._ZN10layer_norm13ln_bwd_kernelINS_13Kernel_traitsIf13__nv_bfloat16fS2_fjLj768ELj1ELj4ELj1ELj16ENS_18Kernel_traits_baseILj768EfS2_fS2_fjLj128EEEEELb1ELb1ELb1ELb0EEEvNS_9BwdParamsE --------------------------
	.section	.nv.info._ZN10layer_norm13ln_bwd_kernelINS_13Kernel_traitsIf13__nv_bfloat16fS2_fjLj768ELj1ELj4ELj1ELj16ENS_18Kernel_traits_baseILj768EfS2_fS2_fjLj128EEEEELb1ELb1ELb1ELb0EEEvNS_9BwdParamsE,"",@"SHT_CUDA_INFO"
	.sectionflags	@""
	.align	4


	//----- nvinfo : EIATTR_CUDA_API_VERSION
	.align		4
        /*0000*/ 	.byte	0x04, 0x37
        /*0002*/ 	.short	(.L_2949 - .L_2948)
.L_2948:
        /*0004*/ 	.word	0x00000082


	//----- nvinfo : EIATTR_KPARAM_INFO
	.align		4
.L_2949:
        /*0008*/ 	.byte	0x04, 0x17
        /*000a*/ 	.short	(.L_2951 - .L_2950)
.L_2950:
        /*000c*/ 	.word	0x00000000
        /*0010*/ 	.short	0x0000
        /*0012*/ 	.short	0x0000
        /*0014*/ 	.byte	0x00, 0xf0, 0xa1, 0x04


	//----- nvinfo : EIATTR_SPARSE_MMA_MASK
	.align		4
.L_2951:
        /*0018*/ 	.byte	0x03, 0x50
        /*001a*/ 	.short	0x0000


	//----- nvinfo : EIATTR_MAXREG_COUNT
	.align		4
        /*001c*/ 	.byte	0x03, 0x1b
        /*001e*/ 	.short	0x00ff


	//----- nvinfo : EIATTR_NUM_BARRIERS
	.align		4
        /*0020*/ 	.byte	0x02, 0x4c
        /*0022*/ 	.byte	0x01
	.zero		1


	//----- nvinfo : EIATTR_MERCURY_ISA_VERSION
	.align		4
        /*0024*/ 	.byte	0x03, 0x5f
        /*0026*/ 	.short	0x0101


	//----- nvinfo : EIATTR_COOP_GROUP_MASK_REGIDS
	.align		4
        /*0028*/ 	.byte	0x04, 0x29
        /*002a*/ 	.short	(.L_2953 - .L_2952)


	//   ....[0]....
.L_2952:
        /*002c*/ 	.word	0xffffffff


	//   ....[1]....
        /*0030*/ 	.word	0xffffffff


	//   ....[2]....
        /*0034*/ 	.word	0xffffffff


	//   ....[3]....
        /*0038*/ 	.word	0xffffffff


	//   ....[4]....
        /*003c*/ 	.word	0xffffffff


	//   ....[5]....
        /*0040*/ 	.word	0xffffffff


	//   ....[6]....
        /*0044*/ 	.word	0xffffffff


	//   ....[7]....
        /*0048*/ 	.word	0xffffffff


	//   ....[8]....
        /*004c*/ 	.word	0xffffffff


	//   ....[9]....
        /*0050*/ 	.word	0xffffffff


	//   ....[10]....
        /*0054*/ 	.word	0x050000bd


	//   ....[11]....
        /*0058*/ 	.word	0x050000bd


	//   ....[12]....
        /*005c*/ 	.word	0x050000bd


	//   ....[13]....
        /*0060*/ 	.word	0x050000bd


	//   ....[14]....
        /*0064*/ 	.word	0x050000bd


	//   ....[15]....
        /*0068*/ 	.word	0x050000bd


	//   ....[16]....
        /*006c*/ 	.word	0x050000bd


	//   ....[17]....
        /*0070*/ 	.word	0x050000bd


	//   ....[18]....
        /*0074*/ 	.word	0x050000bd


	//   ....[19]....
        /*0078*/ 	.word	0x050000bd


	//----- nvinfo : EIATTR_COOP_GROUP_INSTR_OFFSETS
	.align		4
.L_2953:
        /*007c*/ 	.byte	0x04, 0x28
        /*007e*/ 	.short	(.L_2955 - .L_2954)


	//   ....[0]....
.L_2954:
        /*0080*/ 	.word	0x00001f30


	//   ....[1]....
        /*0084*/ 	.word	0x00001f40


	//   ....[2]....
        /*0088*/ 	.word	0x00001f70


	//   ....[3]....
        /*008c*/ 	.word	0x00001f80


	//   ....[4]....
        /*0090*/ 	.word	0x00001fb0


	//   ....[5]....
        /*0094*/ 	.word	0x00001fc0


	//   ....[6]....
        /*0098*/ 	.word	0x00001ff0


	//   ....[7]....
        /*009c*/ 	.word	0x00002000


	//   ....[8]....
        /*00a0*/ 	.word	0x00002030


	//   ....[9]....
        /*00a4*/ 	.word	0x00002040


	//   ....[10]....
        /*00a8*/ 	.word	0x0000b7f0


	//   ....[11]....
        /*00ac*/ 	.word	0x0000b880


	//   ....[12]....
        /*00b0*/ 	.word	0x0000b8f0


	//   ....[13]....
        /*00b4*/ 	.word	0x0000b950


	//   ....[14]....
        /*00b8*/ 	.word	0x0000b9c0


	//   ....[15]....
        /*00bc*/ 	.word	0x0000ba20


	//   ....[16]....
        /*00c0*/ 	.word	0x0000ba90


	//   ....[17]....
        /*00c4*/ 	.word	0x0000baf0


	//   ....[18]....
        /*00c8*/ 	.word	0x0000bb60


	//   ....[19]....
        /*00cc*/ 	.word	0x0000bbc0


	//----- nvinfo : EIATTR_VRC_CTA_INIT_COUNT
	.align		4
.L_2955:
        /*00d0*/ 	.byte	0x02, 0x4a
	.zero		1
	.zero		1


	//----- nvinfo : EIATTR_EXIT_INSTR_OFFSETS
	.align		4
        /*00d4*/ 	.byte	0x04, 0x1c
        /*00d6*/ 	.short	(.L_2957 - .L_2956)


	//   ....[0]....
.L_2956:
        /*00d8*/ 	.word	0x0000b700


	//   ....[1]....
        /*00dc*/ 	.word	0x0000b780


	//----- nvinfo : EIATTR_MAX_THREADS
	.align		4
.L_2957:
        /*00e0*/ 	.byte	0x04, 0x05
        /*00e2*/ 	.short	(.L_2959 - .L_2958)
.L_2958:
        /*00e4*/ 	.word	0x00000080
        /*00e8*/ 	.word	0x00000001
        /*00ec*/ 	.word	0x00000001


	//----- nvinfo : EIATTR_CRS_STACK_SIZE
	.align		4
.L_2959:
        /*00f0*/ 	.byte	0x04, 0x1e
        /*00f2*/ 	.short	(.L_2961 - .L_2960)
.L_2960:
        /*00f4*/ 	.word	0x00000000


	//----- nvinfo : EIATTR_CBANK_PARAM_SIZE
	.align		4
.L_2961:
        /*00f8*/ 	.byte	0x03, 0x19
        /*00fa*/ 	.short	0x0128


	//----- nvinfo : EIATTR_PARAM_CBANK
	.align		4
        /*00fc*/ 	.byte	0x04, 0x0a
        /*00fe*/ 	.short	(.L_2963 - .L_2962)
	.align		4
.L_2962:
        /*0100*/ 	.word	index@(.nv.constant0._ZN10layer_norm13ln_bwd_kernelINS_13Kernel_traitsIf13__nv_bfloat16fS2_fjLj768ELj1ELj4ELj1ELj16ENS_18Kernel_traits_baseILj768EfS2_fS2_fjLj128EEEEELb1ELb1ELb1ELb0EEEvNS_9BwdParamsE)
        /*0104*/ 	.short	0x0380
        /*0106*/ 	.short	0x0128


	//----- nvinfo : EIATTR_SW_WAR
	.align		4
.L_2963:
        /*0108*/ 	.byte	0x04, 0x36
        /*010a*/ 	.short	(.L_2965 - .L_2964)
.L_2964:
        /*010c*/ 	.word	0x00000008
.L_2965:


//--------------------- .nv.info._ZN10layer_norm22ln_bwd_finalize_kernelINS_22Kernel_traits_finalizeILj768Ef13__nv_bfloat16fS2_fjLb1ELj1024ELj4ENS_18Kernel_traits_baseILj768EfS2_fS2_fjLj1024EEEEELb1ELb1EEEvNS_9BwdParamsE --------------------------
	.section	.nv.info._ZN10layer_norm22ln_bwd_finalize_kernelINS_22Kernel_traits_finalizeILj768Ef13__nv_bfloat16fS2_fjLb1ELj1024ELj4ENS_18Kernel_traits_baseILj768EfS2_fS2_fjLj1024EEEEELb1ELb1EEEvNS_9BwdParamsE,"",@"SHT_CUDA_INFO"
	.sectionflags	@""
	.align	4


	//----- nvinfo : EIATTR_CUDA_API_VERSION
	.align		4
        /*0000*/ 	.byte	0x04, 0x37
        /*0002*/ 	.short	(.L_2967 - .L_2966)
.L_2966:
        /*0004*/ 	.word	0x00000082


	//----- nvinfo : EIATTR_KPARAM_INFO
	.align		4
.L_2967:
        /*0008*/ 	.byte	0x04, 0x17
        /*000a*/ 	.short	(.L_2969 - .L_2968)
.L_2968:
        /*000c*/ 	.word	0x00000000
        /*0010*/ 	.short	0x0000
        /*0012*/ 	.short	0x0000
        /*0014*/ 	.byte	0x00, 0xf0, 0xa1, 0x04


	//----- nvinfo : EIATTR_SPARSE_MMA_MASK
	.align		4
.L_2969:
        /*0018*/ 	.byte	0x03, 0x50
        /*001a*/ 	.short	0x0000


	//----- nvinfo : EIATTR_MAXREG_COUNT
	.align		4
        /*001c*/ 	.byte	0x03, 0x1b
        /*001e*/ 	.short	0x0040


	//----- nvinfo : EIATTR_NUM_BARRIERS
	.align		4
        /*0020*/ 	.byte	0x02, 0x4c
        /*0022*/ 	.byte	0x01
	.zero		1


	//----- nvinfo : EIATTR_MERCURY_ISA_VERSION
	.align		4
        /*0024*/ 	.byte	0x03, 0x5f
        /*0026*/ 	.short	0x0101


	//----- nvinfo : EIATTR_COOP_GROUP_MASK_REGIDS
	.align		4
        /*0028*/ 	.byte	0x04, 0x29
        /*002a*/ 	.short	(.L_2971 - .L_2970)


	//   ....[0]....
.L_2970:
        /*002c*/ 	.word	0xffffffff


	//   ....[1]....
        /*0030*/ 	.word	0xffffffff


	//   ....[2]....
        /*0034*/ 	.word	0xffffffff


	//   ....[3]....
        /*0038*/ 	.word	0xffffffff


	//   ....[4]....
        /*003c*/ 	.word	0xffffffff


	//   ....[5]....
        /*0040*/ 	.word	0xffffffff


	//   ....[6]....
        /*0044*/ 	.word	0xffffffff


	//   ....[7]....
        /*0048*/ 	.word	0xffffffff


	//   ....[8]....
        /*004c*/ 	.word	0xffffffff


	//   ....[9]....
        /*0050*/ 	.word	0xffffffff


	//   ....[10]....
        /*0054*/ 	.word	0xffffffff


	//   ....[11]....
        /*0058*/ 	.word	0xffffffff


	//   ....[12]....
        /*005c*/ 	.word	0xffffffff


	//   ....[13]....
        /*0060*/ 	.word	0xffffffff


	//   ....[14]....
        /*0064*/ 	.word	0xffffffff


	//----- nvinfo : EIATTR_COOP_GROUP_INSTR_OFFSETS
	.align		4
.L_2971:
        /*0068*/ 	.byte	0x04, 0x28
        /*006a*/ 	.short	(.L_2973 - .L_2972)


	//   ....[0]....
.L_2972:
        /*006c*/ 	.word	0x00001070


	//   ....[1]....
        /*0070*/ 	.word	0x00001080


	//   ....[2]....
        /*0074*/ 	.word	0x00001090


	//   ....[3]....
        /*0078*/ 	.word	0x000010c0


	//   ....[4]....
        /*007c*/ 	.word	0x000010e0


	//   ....[5]....
        /*0080*/ 	.word	0x000010f0


	//   ....[6]....
        /*0084*/ 	.word	0x00001120


	//   ....[7]....
        /*0088*/ 	.word	0x00001140


	//   ....[8]....
        /*008c*/ 	.word	0x00001150


	//   ....[9]....
        /*0090*/ 	.word	0x00001180


	//   ....[10]....
        /*0094*/ 	.word	0x000011a0


	//   ....[11]....
        /*0098*/ 	.word	0x000011b0


	//   ....[12]....
        /*009c*/ 	.word	0x000011e0


	//   ....[13]....
        /*00a0*/ 	.word	0x00001200


	//   ....[14]....
        /*00a4*/ 	.word	0x00001210


	//----- nvinfo : EIATTR_VRC_CTA_INIT_COUNT
	.align		4
.L_2973:
        /*00a8*/ 	.byte	0x02, 0x4a
	.zero		1
	.zero		1


	//----- nvinfo : EIATTR_EXIT_INSTR_OFFSETS
	.align		4
        /*00ac*/ 	.byte	0x04, 0x1c
        /*00ae*/ 	.short	(.L_2975 - .L_2974)


	//   ....[0]....
.L_2974:
        /*00b0*/ 	.word	0x00000060


	//   ....[1]....
        /*00b4*/ 	.word	0x00001290


	//   ....[2]....
        /*00b8*/ 	.word	0x000013a0


	//----- nvinfo : EIATTR_MAX_THREADS
	.align		4
.L_2975:
        /*00bc*/ 	.byte	0x04, 0x05
        /*00be*/ 	.short	(.L_2977 - .L_2976)
.L_2976:
        /*00c0*/ 	.word	0x00000400
        /*00c4*/ 	.word	0x00000001
        /*00c8*/ 	.word	0x00000001


	//----- nvinfo : EIATTR_CRS_STACK_SIZE
	.align		4
.L_2977:
        /*00cc*/ 	.byte	0x04, 0x1e
        /*00ce*/ 	.short	(.L_2979 - .L_2978)
.L_2978:
        /*00d0*/ 	.word	0x00000000


	//----- nvinfo : EIATTR_CBANK_PARAM_SIZE
	.align		4
.L_2979:
        /*00d4*/ 	.byte	0x03, 0x19
        /*00d6*/ 	.short	0x0128


	//----- nvinfo : EIATTR_PARAM_CBANK
	.align		4
        /*00d8*/ 	.byte	0x04, 0x0a
        /*00da*/ 	.short	(.L_2981 - .L_2980)
	.align		4
.L_2980:
        /*00dc*/ 	.word	index@(.nv.constant0._ZN10layer_norm22ln_bwd_finalize_kernelINS_22Kernel_traits_finalizeILj768Ef13__nv_bfloat16fS2_fjLb1ELj1024ELj4ENS_18Kernel_traits_baseILj768EfS2_fS2_fjLj1024EEEEELb1ELb1EEEvNS_9BwdParamsE)
        /*00e0*/ 	.short	0x0380
        /*00e2*/ 	.short	0x0128


	//----- nvinfo : EIATTR_SW_WAR
	.align		4
.L_2981:
        /*00e4*/ 	.byte	0x04, 0x36
        /*00e6*/ 	.short	(.L_2983 - .L_2982)
.L_2982:
        /*00e8*/ 	.word	0x00000008
.L_2983:


//--------------------- .nv.info._ZN10layer_norm13ln_bwd_kernelINS_13Kernel_traitsIf13__nv_bfloat16fS2_fjLj768ELj1ELj4ELj1ELj16ENS_18Kernel_traits_baseILj768EfS2_fS2_fjLj128EEEEELb1ELb1ELb1ELb1EEEvNS_9BwdParamsE --------------------------
	.section	.nv.info._ZN10layer_norm13ln_bwd_kernelINS_13Kernel_traitsIf13__nv_bfloat16fS2_fjLj768ELj1ELj4ELj1ELj16ENS_18Kernel_traits_baseILj768EfS2_fS2_fjLj128EEEEELb1ELb1ELb1ELb1EEEvNS_9BwdParamsE,"",@"SHT_CUDA_INFO"
	.sectionflags	@""
	.align	4


	//----- nvinfo : EIATTR_CUDA_API_VERSION
	.align		4
        /*0000*/ 	.byte	0x04, 0x37
        /*0002*/ 	.short	(.L_2985 - .L_2984)
.L_2984:
        /*0004*/ 	.word	0x00000082


	//----- nvinfo : EIATTR_KPARAM_INFO
	.align		4
.L_2985:
        /*0008*/ 	.byte	0x04, 0x17
        /*000a*/ 	.short	(.L_2987 - .L_2986)
.L_2986:
        /*000c*/ 	.word	0x00000000
        /*0010*/ 	.short	0x0000
        /*0012*/ 	.short	0x0000
        /*0014*/ 	.byte	0x00, 0xf0, 0xa1, 0x04


	//----- nvinfo : EIATTR_SPARSE_MMA_MASK
	.align		4
.L_2987:
        /*0018*/ 	.byte	0x03, 0x50
        /*001a*/ 	.short	0x0000


	//----- nvinfo : EIATTR_MAXREG_COUNT
	.align		4
        /*001c*/ 	.byte	0x03, 0x1b
        /*001e*/ 	.short	0x00ff


	//----- nvinfo : EIATTR_NUM_BARRIERS
	.align		4
        /*0020*/ 	.byte	0x02, 0x4c
        /*0022*/ 	.byte	0x01
	.zero		1


	//----- nvinfo : EIATTR_MERCURY_ISA_VERSION
	.align		4
        /*0024*/ 	.byte	0x03, 0x5f
        /*0026*/ 	.short	0x0101


	//----- nvinfo : EIATTR_COOP_GROUP_MASK_REGIDS
	.align		4
        /*0028*/ 	.byte	0x04, 0x29
        /*002a*/ 	.short	(.L_2989 - .L_2988)


	//   ....[0]....
.L_2988:
        /*002c*/ 	.word	0xffffffff


	//   ....[1]....
        /*0030*/ 	.word	0xffffffff


	//   ....[2]....
        /*0034*/ 	.word	0xffffffff


	//   ....[3]....
        /*0038*/ 	.word	0xffffffff


	//   ....[4]....
        /*003c*/ 	.word	0xffffffff


	//   ....[5]....
        /*0040*/ 	.word	0xffffffff


	//   ....[6]....
        /*0044*/ 	.word	0xffffffff


	//   ....[7]....
        /*0048*/ 	.word	0xffffffff


	//   ....[8]....
        /*004c*/ 	.word	0xffffffff


	//   ....[9]....
        /*0050*/ 	.word	0xffffffff


	//   ....[10]....
        /*0054*/ 	.word	0x050000e5


	//   ....[11]....
        /*0058*/ 	.word	0x050000e5


	//   ....[12]....
        /*005c*/ 	.word	0x050000e5


	//   ....[13]....
        /*0060*/ 	.word	0x050000e5


	//   ....[14]....
        /*0064*/ 	.word	0x050000e5


	//   ....[15]....
        /*0068*/ 	.word	0x050000e5


	//   ....[16]....
        /*006c*/ 	.word	0x050000e5


	//   ....[17]....
        /*0070*/ 	.word	0x050000e5


	//   ....[18]....
        /*0074*/ 	.word	0x050000e5


	//   ....[19]....
        /*0078*/ 	.word	0x050000e5


	//----- nvinfo : EIATTR_COOP_GROUP_INSTR_OFFSETS
	.align		4
.L_2989:
        /*007c*/ 	.byte	0x04, 0x28
        /*007e*/ 	.short	(.L_2991 - .L_2990)


	//   ....[0]....
.L_2990:
        /*0080*/ 	.word	0x000019d0


	//   ....[1]....
        /*0084*/ 	.word	0x000019e0


	//   ....[2]....
        /*0088*/ 	.word	0x00001a10


	//   ....[3]....
        /*008c*/ 	.word	0x00001a20


	//   ....[4]....
        /*0090*/ 	.word	0x00001a50


	//   ....[5]....
        /*0094*/ 	.word	0x00001a60


	//   ....[6]....
        /*0098*/ 	.word	0x00001a90


	//   ....[7]....
        /*009c*/ 	.word	0x00001aa0


	//   ....[8]....
        /*00a0*/ 	.word	0x00001ad0


	//   ....[9]....
        /*00a4*/ 	.word	0x00001ae0


	//   ....[10]....
        /*00a8*/ 	.word	0x00009eb0


	//   ....[11]....
        /*00ac*/ 	.word	0x00009f40


	//   ....[12]....
        /*00b0*/ 	.word	0x00009fb0


	//   ....[13]....
        /*00b4*/ 	.word	0x0000a010


	//   ....[14]....
        /*00b8*/ 	.word	0x0000a080


	//   ....[15]....
        /*00bc*/ 	.word	0x0000a0e0


	//   ....[16]....
        /*00c0*/ 	.word	0x0000a150


	//   ....[17]....
        /*00c4*/ 	.word	0x0000a1b0


	//   ....[18]....
        /*00c8*/ 	.word	0x0000a220


	//   ....[19]....
        /*00cc*/ 	.word	0x0000a280


	//----- nvinfo : EIATTR_VRC_CTA_INIT_COUNT
	.align		4
.L_2991:
        /*00d0*/ 	.byte	0x02, 0x4a
	.zero		1
	.zero		1


	//----- nvinfo : EIATTR_EXIT_INSTR_OFFSETS
	.align		4
        /*00d4*/ 	.byte	0x04, 0x1c
        /*00d6*/ 	.short	(.L_2993 - .L_2992)


	//   ....[0]....
.L_2992:
        /*00d8*/ 	.word	0x00009e40


	//----- nvinfo : EIATTR_MAX_THREADS
	.align		4
.L_2993:
        /*00dc*/ 	.byte	0x04, 0x05
        /*00de*/ 	.short	(.L_2995 - .L_2994)
.L_2994:
        /*00e0*/ 	.word	0x00000080
        /*00e4*/ 	.word	0x00000001
        /*00e8*/ 	.word	0x00000001


	//----- nvinfo : EIATTR_CRS_STACK_SIZE
	.align		4
.L_2995:
        /*00ec*/ 	.byte	0x04, 0x1e
        /*00ee*/ 	.short	(.L_2997 - .L_2996)
.L_2996:
        /*00f0*/ 	.word	0x00000000


	//----- nvinfo : EIATTR_CBANK_PARAM_SIZE
	.align		4
.L_2997:
        /*00f4*/ 	.byte	0x03, 0x19
        /*00f6*/ 	.short	0x0128


	//----- nvinfo : EIATTR_PARAM_CBANK
	.align		4
        /*00f8*/ 	.byte	0x04, 0x0a
        /*00fa*/ 	.short	(.L_2999 - .L_2998)
	.align		4
.L_2998:
        /*00fc*/ 	.word	index@(.nv.constant0._ZN10layer_norm13ln_bwd_kernelINS_13Kernel_traitsIf13__nv_bfloat16fS2_fjLj768ELj1ELj4ELj1ELj16ENS_18Kernel_traits_baseILj768EfS2_fS2_fjLj128EEEEELb1ELb1ELb1ELb1EEEvNS_9BwdParamsE)
        /*0100*/ 	.short	0x0380
        /*0102*/ 	.short	0x0128


	//----- nvinfo : EIATTR_SW_WAR
	.align		4
.L_2999:
        /*0104*/ 	.byte	0x04, 0x36
        /*0106*/ 	.short	(.L_3001 - .L_3000)
.L_3000:
        /*0108*/ 	.word	0x00000008
.L_3001:


//--------------------- .nv.info._ZN10layer_norm13ln_bwd_kernelINS_13Kernel_traitsIf6__halfS2_S2_fjLj768ELj1ELj4ELj1ELj16ENS_18Kernel_traits_baseILj768EfS2_S2_S2_fjLj128EEEEELb0ELb0ELb0ELb0EEEvNS_9BwdParamsE --------------------------
	.section	.nv.info._ZN10layer_norm13ln_bwd_kernelINS_13Kernel_traitsIf6__halfS2_S2_fjLj768ELj1ELj4ELj1ELj16ENS_18Kernel_traits_baseILj768EfS2_S2_S2_fjLj128EEEEELb0ELb0ELb0ELb0EEEvNS_9BwdParamsE,"",@"SHT_CUDA_INFO"
	.sectionflags	@""
	.align	4


	//----- nvinfo : EIATTR_CUDA_API_VERSION
	.align		4
        /*0000*/ 	.byte	0x04, 0x37
        /*0002*/ 	.short	(.L_3003 - .L_3002)
.L_3002:
        /*0004*/ 	.word	0x00000082


	//----- nvinfo : EIATTR_KPARAM_INFO
	.align		4
.L_3003:
        /*0008*/ 	.byte	0x04, 0x17
        /*000a*/ 	.short	(.L_3005 - .L_3004)
.L_3004:
        /*000c*/ 	.word	0x00000000
        /*0010*/ 	.short	0x0000
        /*0012*/ 	.short	0x0000
        /*0014*/ 	.byte	0x00, 0xf0, 0xa1, 0x04


	//----- nvinfo : EIATTR_SPARSE_MMA_MASK
	.align		4
.L_3005:
        /*0018*/ 	.byte	0x03, 0x50
        /*001a*/ 	.short	0x0000


	//----- nvinfo : EIATTR_MAXREG_COUNT
	.align		4
        /*001c*/ 	.byte	0x03, 0x1b
        /*001e*/ 	.short	0x00ff


	//----- nvinfo : EIATTR_NUM_BARRIERS
	.align		4
        /*0020*/ 	.byte	0x02, 0x4c
        /*0022*/ 	.byte	0x01
	.zero		1


	//----- nvinfo : EIATTR_MERCURY_ISA_VERSION
	.align		4
        /*0024*/ 	.byte	0x03, 0x5f
        /*0026*/ 	.short	0x0101


	//----- nvinfo : EIATTR_COOP_GROUP_MASK_REGIDS
	.align		4
        /*0028*/ 	.byte	0x04, 0x29
        /*002a*/ 	.short	(.L_3007 - .L_3006)


	//   ....[0]....
.L_3006:
        /*002c*/ 	.word	0xffffffff


	//   ....[1]....
        /*0030*/ 	.word	0xffffffff


	//   ....[2]....
        /*0034*/ 	.word	0xffffffff


	//   ....[3]....
        /*0038*/ 	.word	0xffffffff


	//   ....[4]....
        /*003c*/ 	.word	0xffffffff


	//   ....[5]....
        /*0040*/ 	.word	0xffffffff


	//   ....[6]....
        /*0044*/ 	.word	0xffffffff


	//   ....[7]....
        /*0048*/ 	.word	0xffffffff


	//   ....[8]....
        /*004c*/ 	.word	0xffffffff


	//   ....[9]....
        /*0050*/ 	.word	0xffffffff


	//   ....[10]....
        /*0054*/ 	.word	0x05000098


	//   ....[11]....
        /*0058*/ 	.word	0x05000098


	//   ....[12]....
        /*005c*/ 	.word	0x05000098


	//   ....[13]....
        /*0060*/ 	.word	0x05000098


	//   ....[14]....
        /*0064*/ 	.word	0x05000098


	//   ....[15]....
        /*0068*/ 	.word	0x05000098


	//   ....[16]....
        /*006c*/ 	.word	0x05000098


	//   ....[17]....
        /*0070*/ 	.word	0x05000098


	//   ....[18]....
        /*0074*/ 	.word	0x05000098


	//   ....[19]....
        /*0078*/ 	.word	0x05000098


	//----- nvinfo : EIATTR_COOP_GROUP_INSTR_OFFSETS
	.align		4
.L_3007:
        /*007c*/ 	.byte	0x04, 0x28
        /*007e*/ 	.short	(.L_3009 - .L_3008)


	//   ....[0]....
.L_3008:
        /*0080*/ 	.word	0x00002720


	//   ....[1]....
        /*0084*/ 	.word	0x00002730


	//   ....[2]....
        /*0088*/ 	.word	0x00002760


	//   ....[3]....
        /*008c*/ 	.word	0x00002770


	//   ....[4]....
        /*0090*/ 	.word	0x000027a0


	//   ....[5]....
        /*0094*/ 	.word	0x000027b0


	//   ....[6]....
        /*0098*/ 	.word	0x000027e0


	//   ....[7]....
        /*009c*/ 	.word	0x000027f0


	//   ....[8]....
        /*00a0*/ 	.word	0x00002820


	//   ....[9]....
        /*00a4*/ 	.word	0x00002830


	//   ....[10]....
        /*00a8*/ 	.word	0x00005ac0


	//   ....[11]....
        /*00ac*/ 	.word	0x00005b50


	//   ....[12]....
        /*00b0*/ 	.word	0x00005bc0


	//   ....[13]....
        /*00b4*/ 	.word	0x00005c20


	//   ....[14]....
        /*00b8*/ 	.word	0x00005c90


	//   ....[15]....
        /*00bc*/ 	.word	0x00005cf0


	//   ....[16]....
        /*00c0*/ 	.word	0x00005d60


	//   ....[17]....
        /*00c4*/ 	.word	0x00005dc0


	//   ....[18]....
        /*00c8*/ 	.word	0x00005e30


	//   ....[19]....
        /*00cc*/ 	.word	0x00005e90


	//----- nvinfo : EIATTR_VRC_CTA_INIT_COUNT
	.align		4
.L_3009:
        /*00d0*/ 	.byte	0x02, 0x4a
	.zero		1
	.zero		1


	//----- nvinfo : EIATTR_EXIT_INSTR_OFFSETS
	.align		4
        /*00d4*/ 	.byte	0x04, 0x1c
        /*00d6*/ 	.short	(.L_3011 - .L_3010)


	//   ....[0]....
.L_3010:
        /*00d8*/ 	.word	0x00005a20


	//   ....[1]....
        /*00dc*/ 	.word	0x00005a50


	//----- nvinfo : EIATTR_MAX_THREADS
	.align		4
.L_3011:
        /*00e0*/ 	.byte	0x04, 0x05
        /*00e2*/ 	.short	(.L_3013 - .L_3012)
.L_3012:
        /*00e4*/ 	.word	0x00000080
        /*00e8*/ 	.word	0x00000001
        /*00ec*/ 	.word	0x00000001


	//----- nvinfo : EIATTR_CRS_STACK_SIZE
	.align		4
.L_3013:
        /*00f0*/ 	.byte	0x04, 0x1e
        /*00f2*/ 	.short	(.L_3015 - .L_3014)
.L_3014:
        /*00f4*/ 	.word	0x00000000


	//----- nvinfo : EIATTR_CBANK_PARAM_SIZE
	.align		4
.L_3015:
        /*00f8*/ 	.byte	0x03, 0x19
        /*00fa*/ 	.short	0x0128


	//----- nvinfo : EIATTR_PARAM_CBANK
	.align		4
        /*00fc*/ 	.byte	0x04, 0x0a
        /*00fe*/ 	.short	(.L_3017 - .L_3016)
	.align		4
.L_3016:
        /*0100*/ 	.word	index@(.nv.constant0._ZN10layer_norm13ln_bwd_kernelINS_13Kernel_traitsIf6__halfS2_S2_fjLj768ELj1ELj4ELj1ELj16ENS_18Kernel_traits_baseILj768EfS2_S2_S2_fjLj128EEEEELb0ELb0ELb0ELb0EEEvNS_9BwdParamsE)
        /*0104*/ 	.short	0x0380
        /*0106*/ 	.short	0x0128


	//----- nvinfo : EIATTR_SW_WAR
	.align		4
.L_3017:
        /*0108*/ 	.byte	0x04, 0x36
        /*010a*/ 	.short	(.L_3019 - .L_3018)
.L_3018:
        /*010c*/ 	.word	0x00000008
.L_3019:


//--------------------- .nv.info._ZN10layer_norm13ln_bwd_kernelINS_13Kernel_traitsIf6__halfS2_S2_fjLj768ELj1ELj4ELj1ELj16ENS_18Kernel_traits_baseILj768EfS2_S2_S2_fjLj128EEEEELb0ELb0ELb0ELb1EEEvNS_9BwdParamsE --------------------------
	.section	.nv.info._ZN10layer_norm13ln_bwd_kernelINS_13Kernel_traitsIf6__halfS2_S2_fjLj768ELj1ELj4ELj1ELj16ENS_18Kernel_traits_baseILj768EfS2_S2_S2_fjLj128EEEEELb0ELb0ELb0ELb1EEEvNS_9BwdParamsE,"",@"SHT_CUDA_INFO"
	.sectionflags	@""
	.align	4


	//----- nvinfo : EIATTR_CUDA_API_VERSION
	.align		4
        /*0000*/ 	.byte	0x04, 0x37
        /*0002*/ 	.short	(.L_3021 - .L_3020)
.L_3020:
        /*0004*/ 	.word	0x00000082


	//----- nvinfo : EIATTR_KPARAM_INFO
	.align		4
.L_3021:
        /*0008*/ 	.byte	0x04, 0x17
        /*000a*/ 	.short	(.L_3023 - .L_3022)
.L_3022:
        /*000c*/ 	.word	0x00000000
        /*0010*/ 	.short	0x0000
        /*0012*/ 	.short	0x0000
        /*0014*/ 	.byte	0x00, 0xf0, 0xa1, 0x04


	//----- nvinfo : EIATTR_SPARSE_MMA_MASK
	.align		4
.L_3023:
        /*0018*/ 	.byte	0x03, 0x50
        /*001a*/ 	.short	0x0000


	//----- nvinfo : EIATTR_MAXREG_COUNT
	.align		4
        /*001c*/ 	.byte	0x03, 0x1b
        /*001e*/ 	.short	0x00ff


	//----- nvinfo : EIATTR_NUM_BARRIERS
	.align		4
        /*0020*/ 	.byte	0x02, 0x4c
        /*0022*/ 	.byte	0x01
	.zero		1


	//----- nvinfo : EIATTR_MERCURY_ISA_VERSION
	.align		4
        /*0024*/ 	.byte	0x03, 0x5f
        /*0026*/ 	.short	0x0101


	//----- nvinfo : EIATTR_COOP_GROUP_MASK_REGIDS
	.align		4
        /*0028*/ 	.byte	0x04, 0x29
        /*002a*/ 	.short	(.L_3025 - .L_3024)


	//   ....[0]....
.L_3024:
        /*002c*/ 	.word	0xffffffff


	//   ....[1]....
        /*0030*/ 	.word	0xffffffff


	//   ....[2]....
        /*0034*/ 	.word	0xffffffff


	//   ....[3]....
        /*0038*/ 	.word	0xffffffff


	//   ....[4]....
        /*003c*/ 	.word	0xffffffff


	//   ....[5]....
        /*0040*/ 	.word	0xffffffff


	//   ....[6]....
        /*0044*/ 	.word	0xffffffff


	//   ....[7]....
        /*0048*/ 	.word	0xffffffff


	//   ....[8]....
        /*004c*/ 	.word	0xffffffff


	//   ....[9]....
        /*0050*/ 	.word	0xffffffff


	//   ....[10]....
        /*0054*/ 	.word	0x05000030


	//   ....[11]....
        /*0058*/ 	.word	0x05000030


	//   ....[12]....
        /*005c*/ 	.word	0x05000030


	//   ....[13]....
        /*0060*/ 	.word	0x05000030


	//   ....[14]....
        /*0064*/ 	.word	0x05000030


	//   ....[15]....
        /*0068*/ 	.word	0x05000030


	//   ....[16]....
        /*006c*/ 	.word	0x05000030


	//   ....[17]....
        /*0070*/ 	.word	0x05000030


	//   ....[18]....
        /*0074*/ 	.word	0x05000030


	//   ....[19]....
        /*0078*/ 	.word	0x05000030


	//----- nvinfo : EIATTR_COOP_GROUP_INSTR_OFFSETS
	.align		4
.L_3025:
        /*007c*/ 	.byte	0x04, 0x28
        /*007e*/ 	.short	(.L_3027 - .L_3026)


	//   ....[0]....
.L_3026:
        /*0080*/ 	.word	0x000023c0


	//   ....[1]....
        /*0084*/ 	.word	0x000023d0


	//   ....[2]....
        /*0088*/ 	.word	0x00002400


	//   ....[3]....
        /*008c*/ 	.word	0x00002410


	//   ....[4]....
        /*0090*/ 	.word	0x00002440


	//   ....[5]....
        /*0094*/ 	.word	0x00002450


	//   ....[6]....
        /*0098*/ 	.word	0x00002480


	//   ....[7]....
        /*009c*/ 	.word	0x00002490


	//   ....[8]....
        /*00a0*/ 	.word	0x000024c0


	//   ....[9]....
        /*00a4*/ 	.word	0x000024d0


	//   ....[10]....
        /*00a8*/ 	.word	0x000054a0


	//   ....[11]....
        /*00ac*/ 	.word	0x00005530


	//   ....[12]....
        /*00b0*/ 	.word	0x000055a0


	//   ....[13]....
        /*00b4*/ 	.word	0x00005600


	//   ....[14]....
        /*00b8*/ 	.word	0x00005670


	//   ....[15]....
        /*00bc*/ 	.word	0x000056d0


	//   ....[16]....
        /*00c0*/ 	.word	0x00005740


	//   ....[17]....
        /*00c4*/ 	.word	0x000057a0


	//   ....[18]....
        /*00c8*/ 	.word	0x00005810


	//   ....[19]....
        /*00cc*/ 	.word	0x00005870


	//----- nvinfo : EIATTR_VRC_CTA_INIT_COUNT
	.align		4
.L_3027:
        /*00d0*/ 	.byte	0x02, 0x4a
	.zero		1
	.zero		1


	//----- nvinfo : EIATTR_EXIT_INSTR_OFFSETS
	.align		4
        /*00d4*/ 	.byte	0x04, 0x1c
        /*00d6*/ 	.short	(.L_3029 - .L_3028)


	//   ....[0]....
.L_3028:
        /*00d8*/ 	.word	0x00005430


	//----- nvinfo : EIATTR_MAX_THREADS
	.align		4
.L_3029:
        /*00dc*/ 	.byte	0x04, 0x05
        /*00de*/ 	.short	(.L_3031 - .L_3030)
.L_3030:
        /*00e0*/ 	.word	0x00000080
        /*00e4*/ 	.word	0x00000001
        /*00e8*/ 	.word	0x00000001


	//----- nvinfo : EIATTR_CRS_STACK_SIZE
	.align		4
.L_3031:
        /*00ec*/ 	.byte	0x04, 0x1e
        /*00ee*/ 	.short	(.L_3033 - .L_3032)
.L_3032:
        /*00f0*/ 	.word	0x00000000


	//----- nvinfo : EIATTR_CBANK_PARAM_SIZE
	.align		4
.L_3033:
        /*00f4*/ 	.byte	0x03, 0x19
        /*00f6*/ 	.short	0x0128


	//----- nvinfo : EIATTR_PARAM_CBANK
	.align		4
        /*00f8*/ 	.byte	0x04, 0x0a
        /*00fa*/ 	.short	(.L_3035 - .L_3034)
	.align		4
.L_3034:
        /*00fc*/ 	.word	index@(.nv.constant0._ZN10layer_norm13ln_bwd_kernelINS_13Kernel_traitsIf6__halfS2_S2_fjLj768ELj1ELj4ELj1ELj16ENS_18Kernel_traits_baseILj768EfS2_S2_S2_fjLj128EEEEELb0ELb0ELb0ELb1EEEvNS_9BwdParamsE)
        /*0100*/ 	.short	0x0380
        /*0102*/ 	.short	0x0128


	//----- nvinfo : EIATTR_SW_WAR
	.align		4
.L_3035:
        /*0104*/ 	.byte	0x04, 0x36
        /*0106*/ 	.short	(.L_3037 - .L_3036)
.L_3036:
        /*0108*/ 	.word	0x00000008
.L_3037:


//--------------------- .nv.info._ZN10layer_norm13ln_bwd_kernelINS_13Kernel_traitsIf6__halfS2_S2_fjLj768ELj1ELj4ELj1ELj16ENS_18Kernel_traits_baseILj768EfS2_S2_S2_fjLj128EEEEELb0ELb0ELb1ELb0EEEvNS_9BwdParamsE --------------------------
	.section	.nv.info._ZN10layer_norm13ln_bwd_kernelINS_13Kernel_traitsIf6__halfS2_S2_fjLj768ELj1ELj4ELj1ELj16ENS_18Kernel_traits_baseILj768EfS2_S2_S2_fjLj128EEEEELb0ELb0ELb1ELb0EEEvNS_9BwdParamsE,"",@"SHT_CUDA_INFO"
	.sectionflags	@""
	.align	4


	//----- nvinfo : EIATTR_CUDA_API_VERSION
	.align		4
        /*0000*/ 	.byte	0x04, 0x37
        /*0002*/ 	.short	(.L_3039 - .L_3038)
.L_3038:
        /*0004*/ 	.word	0x00000082


	//----- nvinfo : EIATTR_KPARAM_INFO
	.align		4
.L_3039:
        /*0008*/ 	.byte	0x04, 0x17
        /*000a*/ 	.short	(.L_3041 - .L_3040)
.L_3040:
        /*000c*/ 	.word	0x00000000
        /*0010*/ 	.short	0x0000
        /*0012*/ 	.short	0x0000
        /*0014*/ 	.byte	0x00, 0xf0, 0xa1, 0x04


	//----- nvinfo : EIATTR_SPARSE_MMA_MASK
	.align		4
.L_3041:
        /*0018*/ 	.byte	0x03, 0x50
        /*001a*/ 	.short	0x0000


	//----- nvinfo : EIATTR_MAXREG_COUNT
	.align		4
        /*001c*/ 	.byte	0x03, 0x1b
        /*001e*/ 	.short	0x00ff


	//----- nvinfo : EIATTR_NUM_BARRIERS
	.align		4
        /*0020*/ 	.byte	0x02, 0x4c
        /*0022*/ 	.byte	0x01
	.zero		1


	//----- nvinfo : EIATTR_MERCURY_ISA_VERSION
	.align		4
        /*0024*/ 	.byte	0x03, 0x5f
        /*0026*/ 	.short	0x0101


	//----- nvinfo : EIATTR_COOP_GROUP_MASK_REGIDS
	.align		4
        /*0028*/ 	.byte	0x04, 0x29
        /*002a*/ 	.short	(.L_3043 - .L_3042)


	//   ....[0]....
.L_3042:
        /*002c*/ 	.word	0xffffffff


	//   ....[1]....
        /*0030*/ 	.word	0xffffffff


	//   ....[2]....
        /*0034*/ 	.word	0xffffffff


	//   ....[3]....
        /*0038*/ 	.word	0xffffffff


	//   ....[4]....
        /*003c*/ 	.word	0xffffffff


	//   ....[5]....
        /*0040*/ 	.word	0xffffffff


	//   ....[6]....
        /*0044*/ 	.word	0xffffffff


	//   ....[7]....
        /*0048*/ 	.word	0xffffffff


	//   ....[8]....
        /*004c*/ 	.word	0xffffffff


	//   ....[9]....
        /*0050*/ 	.word	0xffffffff


	//   ....[10]....
        /*0054*/ 	.word	0x05000070


	//   ....[11]....
        /*0058*/ 	.word	0x05000070


	//   ....[12]....
        /*005c*/ 	.word	0x05000070


	//   ....[13]....
        /*0060*/ 	.word	0x05000070


	//   ....[14]....
        /*0064*/ 	.word	0x05000070


	//   ....[15]....
        /*0068*/ 	.word	0x05000070


	//   ....[16]....
        /*006c*/ 	.word	0x05000070


	//   ....[17]....
        /*0070*/ 	.word	0x05000070


	//   ....[18]....
        /*0074*/ 	.word	0x05000070


	//   ....[19]....
        /*0078*/ 	.word	0x05000070


	//----- nvinfo : EIATTR_COOP_GROUP_INSTR_OFFSETS
	.align		4
.L_3043:
        /*007c*/ 	.byte	0x04, 0x28
        /*007e*/ 	.short	(.L_3045 - .L_3044)


	//   ....[0]....
.L_3044:
        /*0080*/ 	.word	0x000019c0


	//   ....[1]....
        /*0084*/ 	.word	0x000019d0


	//   ....[2]....
        /*0088*/ 	.word	0x00001a00


	//   ....[3]....
        /*008c*/ 	.word	0x00001a10


	//   ....[4]....
        /*0090*/ 	.word	0x00001a40


	//   ....[5]....
        /*0094*/ 	.word	0x00001a50


	//   ....[6]....
        /*0098*/ 	.word	0x00001a80


	//   ....[7]....
        /*009c*/ 	.word	0x00001a90


	//   ....[8]....
        /*00a0*/ 	.word	0x00001ac0


	//   ....[9]....
        /*00a4*/ 	.word	0x00001ad0


	//   ....[10]....
        /*00a8*/ 	.word	0x00006110


	//   ....[11]....
        /*00ac*/ 	.word	0x000061b0


	//   ....[12]....
        /*00b0*/ 	.word	0x00006210


	//   ....[13]....
        /*00b4*/ 	.word	0x00006270


	//   ....[14]....
        /*00b8*/ 	.word	0x000062e0


	//   ....[15]....
        /*00bc*/ 	.word	0x00006340


	//   ....[16]....
        /*00c0*/ 	.word	0x000063b0


	//   ....[17]....
        /*00c4*/ 	.word	0x00006410


	//   ....[18]....
        /*00c8*/ 	.word	0x00006480


	//   ....[19]....
        /*00cc*/ 	.word	0x000064e0


	//----- nvinfo : EIATTR_VRC_CTA_INIT_COUNT
	.align		4
.L_3045:
        /*00d0*/ 	.byte	0x02, 0x4a
	.zero		1
	.zero		1


	//----- nvinfo : EIATTR_EXIT_INSTR_OFFSETS
	.align		4
        /*00d4*/ 	.byte	0x04, 0x1c
        /*00d6*/ 	.short	(.L_3047 - .L_3046)


	//   ....[0]....
.L_3046:
        /*00d8*/ 	.word	0x00006080


	//   ....[1]....
        /*00dc*/ 	.word	0x000060b0


	//----- nvinfo : EIATTR_MAX_THREADS
	.align		4
.L_3047:
        /*00e0*/ 	.byte	0x04, 0x05
        /*00e2*/ 	.short	(.L_3049 - .L_3048)
.L_3048:
        /*00e4*/ 	.word	0x00000080
        /*00e8*/ 	.word	0x00000001
        /*00ec*/ 	.word	0x00000001


	//----- nvinfo : EIATTR_CRS_STACK_SIZE
	.align		4
.L_3049:
        /*00f0*/ 	.byte	0x04, 0x1e
        /*00f2*/ 	.short	(.L_3051 - .L_3050)
.L_3050:
        /*00f4*/ 	.word	0x00000000


	//----- nvinfo : EIATTR_CBANK_PARAM_SIZE
	.align		4
.L_3051:
        /*00f8*/ 	.byte	0x03, 0x19
        /*00fa*/ 	.short	0x0128


	//----- nvinfo : EIATTR_PARAM_CBANK
	.align		4
        /*00fc*/ 	.byte	0x04, 0x0a
        /*00fe*/ 	.short	(.L_3053 - .L_3052)
	.align		4
.L_3052:
        /*0100*/ 	.word	index@(.nv.constant0._ZN10layer_norm13ln_bwd_kernelINS_13Kernel_traitsIf6__halfS2_S2_fjLj768ELj1ELj4ELj1ELj16ENS_18Kernel_traits_baseILj768EfS2_S2_S2_fjLj128EEEEELb0ELb0ELb1ELb0EEEvNS_9BwdParamsE)
        /*0104*/ 	.short	0x0380
        /*0106*/ 	.short	0x0128


	//----- nvinfo : EIATTR_SW_WAR
	.align		4
.L_3053:
        /*0108*/ 	.byte	0x04, 0x36
        /*010a*/ 	.short	(.L_3055 - .L_3054)
.L_3054:
        /*010c*/ 	.word	0x00000008
.L_3055:


//--------------------- .nv.info._ZN10layer_norm13ln_bwd_kernelINS_13Kernel_traitsIf6__halfS2_S2_fjLj768ELj1ELj4ELj1ELj16ENS_18Kernel_traits_baseILj768EfS2_S2_S2_fjLj128EEEEELb0ELb0ELb1ELb1EEEvNS_9BwdParamsE --------------------------
	.section	.nv.info._ZN10layer_norm13ln_bwd_kernelINS_13Kernel_traitsIf6__halfS2_S2_fjLj768ELj1ELj4ELj1ELj16ENS_18Kernel_traits_baseILj768EfS2_S2_S2_fjLj128EEEEELb0ELb0ELb1ELb1EEEvNS_9BwdParamsE,"",@"SHT_CUDA_INFO"
	.sectionflags	@""
	.align	4


	//----- nvinfo : EIATTR_CUDA_API_VERSION
	.align		4
        /*0000*/ 	.byte	0x04, 0x37
        /*0002*/ 	.short	(.L_3057 - .L_3056)
.L_3056:
        /*0004*/ 	.word	0x00000082


	//----- nvinfo : EIATTR_KPARAM_INFO
	.align		4
.L_3057:
        /*0008*/ 	.byte	0x04, 0x17
        /*000a*/ 	.short	(.L_3059 - .L_3058)
.L_3058:
        /*000c*/ 	.word	0x00000000
        /*0010*/ 	.short	0x0000
        /*0012*/ 	.short	0x0000
        /*0014*/ 	.byte	0x00, 0xf0, 0xa1, 0x04


	//----- nvinfo : EIATTR_SPARSE_MMA_MASK
	.align		4
.L_3059:
        /*0018*/ 	.byte	0x03, 0x50
        /*001a*/ 	.short	0x0000


	//----- nvinfo : EIATTR_MAXREG_COUNT
	.align		4
        /*001c*/ 	.byte	0x03, 0x1b
        /*001e*/ 	.short	0x00ff


	//----- nvinfo : EIATTR_NUM_BARRIERS
	.align		4
        /*0020*/ 	.byte	0x02, 0x4c
        /*0022*/ 	.byte	0x01
	.zero		1


	//----- nvinfo : EIATTR_MERCURY_ISA_VERSION
	.align		4
        /*0024*/ 	.byte	0x03, 0x5f
        /*0026*/ 	.short	0x0101


	//----- nvinfo : EIATTR_COOP_GROUP_MASK_REGIDS
	.align		4
        /*0028*/ 	.byte	0x04, 0x29
        /*002a*/ 	.short	(.L_3061 - .L_3060)


	//   ....[0]....
.L_3060:
        /*002c*/ 	.word	0xffffffff


	//   ....[1]....
        /*0030*/ 	.word	0xffffffff


	//   ....[2]....
        /*0034*/ 	.word	0xffffffff


	//   ....[3]....
        /*0038*/ 	.word	0xffffffff


	//   ....[4]....
        /*003c*/ 	.word	0xffffffff


	//   ....[5]....
        /*0040*/ 	.word	0xffffffff


	//   ....[6]....
        /*0044*/ 	.word	0xffffffff


	//   ....[7]....
        /*0048*/ 	.word	0xffffffff


	//   ....[8]....
        /*004c*/ 	.word	0xffffffff


	//   ....[9]....
        /*0050*/ 	.word	0xffffffff


	//   ....[10]....
        /*0054*/ 	.word	0x0500009d


	//   ....[11]....
        /*0058*/ 	.word	0x0500009d


	//   ....[12]....
        /*005c*/ 	.word	0x0500009d


	//   ....[13]....
        /*0060*/ 	.word	0x0500009d


	//   ....[14]....
        /*0064*/ 	.word	0x0500009d


	//   ....[15]....
        /*0068*/ 	.word	0x0500009d


	//   ....[16]....
        /*006c*/ 	.word	0x0500009d


	//   ....[17]....
        /*0070*/ 	.word	0x0500009d


	//   ....[18]....
        /*0074*/ 	.word	0x0500009d


	//   ....[19]....
        /*0078*/ 	.word	0x0500009d


	//----- nvinfo : EIATTR_COOP_GROUP_INSTR_OFFSETS
	.align		4
.L_3061:
        /*007c*/ 	.byte	0x04, 0x28
        /*007e*/ 	.short	(.L_3063 - .L_3062)


	//   ....[0]....
.L_3062:
        /*0080*/ 	.word	0x000015f0


	//   ....[1]....
        /*0084*/ 	.word	0x00001600


	//   ....[2]....
        /*0088*/ 	.word	0x00001630


	//   ....[3]....
        /*008c*/ 	.word	0x00001640


	//   ....[4]....
        /*0090*/ 	.word	0x00001670


	//   ....[5]....
        /*0094*/ 	.word	0x00001680


	//   ....[6]....
        /*0098*/ 	.word	0x000016b0


	//   ....[7]....
        /*009c*/ 	.word	0x000016c0


	//   ....[8]....
        /*00a0*/ 	.word	0x000016f0


	//   ....[9]....
        /*00a4*/ 	.word	0x00001700


	//   ....[10]....
        /*00a8*/ 	.word	0x000058a0


	//   ....[11]....
        /*00ac*/ 	.word	0x00005930


	//   ....[12]....
        /*00b0*/ 	.word	0x000059a0


	//   ....[13]....
        /*00b4*/ 	.word	0x00005a00


	//   ....[14]....
        /*00b8*/ 	.word	0x00005a70


	//   ....[15]....
        /*00bc*/ 	.word	0x00005ad0


	//   ....[16]....
        /*00c0*/ 	.word	0x00005b40


	//   ....[17]....
        /*00c4*/ 	.word	0x00005ba0


	//   ....[18]....
        /*00c8*/ 	.word	0x00005c10


	//   ....[19]....
        /*00cc*/ 	.word	0x00005c70


	//----- nvinfo : EIATTR_VRC_CTA_INIT_COUNT
	.align		4
.L_3063:
        /*00d0*/ 	.byte	0x02, 0x4a
	.zero		1
	.zero		1


	//----- nvinfo : EIATTR_EXIT_INSTR_OFFSETS
	.align		4
        /*00d4*/ 	.byte	0x04, 0x1c
        /*00d6*/ 	.short	(.L_3065 - .L_3064)


	//   ....[0]....
.L_3064:
        /*00d8*/ 	.word	0x00005830


	//----- nvinfo : EIATTR_MAX_THREADS
	.align		4
.L_3065:
        /*00dc*/ 	.byte	0x04, 0x05
        /*00de*/ 	.short	(.L_3067 - .L_3066)
.L_3066:
        /*00e0*/ 	.word	0x00000080
        /*00e4*/ 	.word	0x00000001
        /*00e8*/ 	.word	0x00000001


	//----- nvinfo : EIATTR_CRS_STACK_SIZE
	.align		4
.L_3067:
        /*00ec*/ 	.byte	0x04, 0x1e
        /*00ee*/ 	.short	(.L_3069 - .L_3068)
.L_3068:
        /*00f0*/ 	.word	0x00000000


	//----- nvinfo : EIATTR_CBANK_PARAM_SIZE
	.align		4
.L_3069:
        /*00f4*/ 	.byte	0x03, 0x19
        /*00f6*/ 	.short	0x0128


	//----- nvinfo : EIATTR_PARAM_CBANK
	.align		4
        /*00f8*/ 	.byte	0x04, 0x0a
        /*00fa*/ 	.short	(.L_3071 - .L_3070)
	.align		4
.L_3070:
        /*00fc*/ 	.word	index@(.nv.constant0._ZN10layer_norm13ln_bwd_kernelINS_13Kernel_traitsIf6__halfS2_S2_fjLj768ELj1ELj4ELj1ELj16ENS_18Kernel_traits_baseILj768EfS2_S2_S2_fjLj128EEEEELb0ELb0ELb1ELb1EEEvNS_9BwdParamsE)
        /*0100*/ 	.short	0x0380
        /*0102*/ 	.short	0x0128


	//----- nvinfo : EIATTR_SW_WAR
	.align		4
.L_3071:
        /*0104*/ 	.byte	0x04, 0x36
        /*0106*/ 	.short	(.L_3073 - .L_3072)
.L_3072:
        /*0108*/ 	.word	0x00000008
.L_3073:


//--------------------- .nv.info._ZN10layer_norm13ln_bwd_kernelINS_13Kernel_traitsIf6__halfS2_S2_fjLj768ELj1ELj4ELj1ELj16ENS_18Kernel_traits_baseILj768EfS2_S2_S2_fjLj128EEEEELb0ELb1ELb0ELb0EEEvNS_9BwdParamsE --------------------------
	.section	.nv.info._ZN10layer_norm13ln_bwd_kernelINS_13Kernel_traitsIf6__halfS2_S2_fjLj768ELj1ELj4ELj1ELj16ENS_18Kernel_traits_baseILj768EfS2_S2_S2_fjLj128EEEEELb0ELb1ELb0ELb0EEEvNS_9BwdParamsE,"",@"SHT_CUDA_INFO"
	.sectionflags	@""
	.align	4


	//----- nvinfo : EIATTR_CUDA_API_VERSION
	.align		4
        /*0000*/ 	.byte	0x04, 0x37
        /*0002*/ 	.short	(.L_3075 - .L_3074)
.L_3074:
        /*0004*/ 	.word	0x00000082


	//----- nvinfo : EIATTR_KPARAM_INFO
	.align		4
.L_3075:
        /*0008*/ 	.byte	0x04, 0x17
        /*000a*/ 	.short	(.L_3077 - .L_3076)
.L_3076:
        /*000c*/ 	.word	0x00000000
        /*0010*/ 	.short	0x0000
        /*0012*/ 	.short	0x0000
        /*0014*/ 	.byte	0x00, 0xf0, 0xa1, 0x04


	//----- nvinfo : EIATTR_SPARSE_MMA_MASK
	.align		4
.L_3077:
        /*0018*/ 	.byte	0x03, 0x50
        /*001a*/ 	.short	0x0000


	//----- nvinfo : EIATTR_MAXREG_COUNT
	.align		4
        /*001c*/ 	.byte	0x03, 0x1b
        /*001e*/ 	.short	0x00ff


	//----- nvinfo : EIATTR_NUM_BARRIERS
	.align		4
        /*0020*/ 	.byte	0x02, 0x4c
        /*0022*/ 	.byte	0x01
	.zero		1


	//----- nvinfo : EIATTR_MERCURY_ISA_VERSION
	.align		4
        /*0024*/ 	.byte	0x03, 0x5f
        /*0026*/ 	.short	0x0101


	//----- nvinfo : EIATTR_COOP_GROUP_MASK_REGIDS
	.align		4
        /*0028*/ 	.byte	0x04, 0x29
        /*002a*/ 	.short	(.L_3079 - .L_3078)


	//   ....[0]....
.L_3078:
        /*002c*/ 	.word	0xffffffff


	//   ....[1]....
        /*0030*/ 	.word	0xffffffff


	//   ....[2]....
        /*0034*/ 	.word	0xffffffff


	//   ....[3]....
        /*0038*/ 	.word	0xffffffff


	//   ....[4]....
        /*003c*/ 	.word	0xffffffff


	//   ....[5]....
        /*0040*/ 	.word	0xffffffff


	//   ....[6]....
        /*0044*/ 	.word	0xffffffff


	//   ....[7]....
        /*0048*/ 	.word	0xffffffff


	//   ....[8]....
        /*004c*/ 	.word	0xffffffff


	//   ....[9]....
        /*0050*/ 	.word	0xffffffff


	//   ....[10]....
        /*0054*/ 	.word	0x050000c8


	//   ....[11]....
        /*0058*/ 	.word	0x050000c8


	//   ....[12]....
        /*005c*/ 	.word	0x050000c8


	//   ....[13]....
        /*0060*/ 	.word	0x050000c8


	//   ....[14]....
        /*0064*/ 	.word	0x050000c8


	//   ....[15]....
        /*0068*/ 	.word	0x050000c8


	//   ....[16]....
        /*006c*/ 	.word	0x050000c8


	//   ....[17]....
        /*0070*/ 	.word	0x050000c8


	//   ....[18]....
        /*0074*/ 	.word	0x050000c8


	//   ....[19]....
        /*0078*/ 	.word	0x050000c8


	//----- nvinfo : EIATTR_COOP_GROUP_INSTR_OFFSETS
	.align		4
.L_3079:
        /*007c*/ 	.byte	0x04, 0x28
        /*007e*/ 	.short	(.L_3081 - .L_3080)


	//   ....[0]....
.L_3080:
        /*0080*/ 	.word	0x00002940


	//   ....[1]....
        /*0084*/ 	.word	0x00002950


	//   ....[2]....
        /*0088*/ 	.word	0x00002980


	//   ....[3]....
        /*008c*/ 	.word	0x00002990


	//   ....[4]....
        /*0090*/ 	.word	0x000029c0


	//   ....[5]....
        /*0094*/ 	.word	0x000029d0


	//   ....[6]....
        /*0098*/ 	.word	0x00002a00


	//   ....[7]....
        /*009c*/ 	.word	0x00002a10


	//   ....[8]....
        /*00a0*/ 	.word	0x00002a40


	//   ....[9]....
        /*00a4*/ 	.word	0x00002a50


	//   ....[10]....
        /*00a8*/ 	.word	0x000076b0


	//   ....[11]....
        /*00ac*/ 	.word	0x00007740


	//   ....[12]....
        /*00b0*/ 	.word	0x000077b0


	//   ....[13]....
        /*00b4*/ 	.word	0x00007810


	//   ....[14]....
        /*00b8*/ 	.word	0x00007880


	//   ....[15]....
        /*00bc*/ 	.word	0x000078e0


	//   ....[16]....
        /*00c0*/ 	.word	0x00007950


	//   ....[17]....
        /*00c4*/ 	.word	0x000079b0


	//   ....[18]....
        /*00c8*/ 	.word	0x00007a20


	//   ....[19]....
        /*00cc*/ 	.word	0x00007a80


	//----- nvinfo : EIATTR_VRC_CTA_INIT_COUNT
	.align		4
.L_3081:
        /*00d0*/ 	.byte	0x02, 0x4a
	.zero		1
	.zero		1


	//----- nvinfo : EIATTR_EXIT_INSTR_OFFSETS
	.align		4
        /*00d4*/ 	.byte	0x04, 0x1c
        /*00d6*/ 	.short	(.L_3083 - .L_3082)


	//   ....[0]....
.L_3082:
        /*00d8*/ 	.word	0x000075c0


	//   ....[1]....
        /*00dc*/ 	.word	0x00007640


	//----- nvinfo : EIATTR_MAX_THREADS
	.align		4
.L_3083:
        /*00e0*/ 	.byte	0x04, 0x05
        /*00e2*/ 	.short	(.L_3085 - .L_3084)
.L_3084:
        /*00e4*/ 	.word	0x00000080
        /*00e8*/ 	.word	0x00000001
        /*00ec*/ 	.word	0x00000001


	//----- nvinfo : EIATTR_CRS_STACK_SIZE
	.align		4
.L_3085:
        /*00f0*/ 	.byte	0x04, 0x1e
        /*00f2*/ 	.short	(.L_3087 - .L_3086)
.L_3086:
        /*00f4*/ 	.word	0x00000000


	//----- nvinfo : EIATTR_CBANK_PARAM_SIZE
	.align		4
.L_3087:
        /*00f8*/ 	.byte	0x03, 0x19
        /*00fa*/ 	.short	0x0128


	//----- nvinfo : EIATTR_PARAM_CBANK
	.align		4
        /*00fc*/ 	.byte	0x04, 0x0a
        /*00fe*/ 	.short	(.L_3089 - .L_3088)
	.align		4
.L_3088:
        /*0100*/ 	.word	index@(.nv.constant0._ZN10layer_norm13ln_bwd_kernelINS_13Kernel_traitsIf6__halfS2_S2_fjLj768ELj1ELj4ELj1ELj16ENS_18Kernel_traits_baseILj768EfS2_S2_S2_fjLj128EEEEELb0ELb1ELb0ELb0EEEvNS_9BwdParamsE)
        /*0104*/ 	.short	0x0380
        /*0106*/ 	.short	0x0128


	//----- nvinfo : EIATTR_SW_WAR
	.align		4
.L_3089:
        /*0108*/ 	.byte	0x04, 0x36
        /*010a*/ 	.short	(.L_3091 - .L_3090)
.L_3090:
        /*010c*/ 	.word	0x00000008
.L_3091:


//--------------------- .nv.info._ZN10layer_norm13ln_bwd_kernelINS_13Kernel_traitsIf6__halfS2_S2_fjLj768ELj1ELj4ELj1ELj16ENS_18Kernel_traits_baseILj768EfS2_S2_S2_fjLj128EEEEELb0ELb1ELb0ELb1EEEvNS_9BwdParamsE --------------------------
	.section	.nv.info._ZN10layer_norm13ln_bwd_kernelINS_13Kernel_traitsIf6__halfS2_S2_fjLj768ELj1ELj4ELj1ELj16ENS_18Kernel_traits_baseILj768EfS2_S2_S2_fjLj128EEEEELb0ELb1ELb0ELb1EEEvNS_9BwdParamsE,"",@"SHT_CUDA_INFO"
	.sectionflags	@""
	.align	4


	//----- nvinfo : EIATTR_CUDA_API_VERSION
	.align		4
        /*0000*/ 	.byte	0x04, 0x37
        /*0002*/ 	.short	(.L_3093 - .L_3092)
.L_3092:
        /*0004*/ 	.word	0x00000082


	//----- nvinfo : EIATTR_KPARAM_INFO
	.align		4
.L_3093:
        /*0008*/ 	.byte	0x04, 0x17
        /*000a*/ 	.short	(.L_3095 - .L_3094)
.L_3094:
        /*000c*/ 	.word	0x00000000
        /*0010*/ 	.short	0x0000
        /*0012*/ 	.short	0x0000
        /*0014*/ 	.byte	0x00, 0xf0, 0xa1, 0x04


	//----- nvinfo : EIATTR_SPARSE_MMA_MASK
	.align		4
.L_3095:
        /*0018*/ 	.byte	0x03, 0x50
        /*001a*/ 	.short	0x0000


	//----- nvinfo : EIATTR_MAXREG_COUNT
	.align		4
        /*001c*/ 	.byte	0x03, 0x1b
        /*001e*/ 	.short	0x00ff


	//----- nvinfo : EIATTR_NUM_BARRIERS
	.align		4
        /*0020*/ 	.byte	0x02, 0x4c
        /*0022*/ 	.byte	0x01
	.zero		1


	//----- nvinfo : EIATTR_MERCURY_ISA_VERSION
	.align		4
        /*0024*/ 	.byte	0x03, 0x5f
        /*0026*/ 	.short	0x0101


	//----- nvinfo : EIATTR_COOP_GROUP_MASK_REGIDS
	.align		4
        /*0028*/ 	.byte	0x04, 0x29
        /*002a*/ 	.short	(.L_3097 - .L_3096)


	//   ....[0]....
.L_3096:
        /*002c*/ 	.word	0xffffffff


	//   ....[1]....
        /*0030*/ 	.word	0xffffffff


	//   ....[2]....
        /*0034*/ 	.word	0xffffffff


	//   ....[3]....
        /*0038*/ 	.word	0xffffffff


	//   ....[4]....
        /*003c*/ 	.word	0xffffffff


	//   ....[5]....
        /*0040*/ 	.word	0xffffffff


	//   ....[6]....
        /*0044*/ 	.word	0xffffffff


	//   ....[7]....
        /*0048*/ 	.word	0xffffffff


	//   ....[8]....
        /*004c*/ 	.word	0xffffffff


	//   ....[9]....
        /*0050*/ 	.word	0xffffffff


	//   ....[10]....
        /*0054*/ 	.word	0x05000054


	//   ....[11]....
        /*0058*/ 	.word	0x05000054


	//   ....[12]....
        /*005c*/ 	.word	0x05000054


	//   ....[13]....
        /*0060*/ 	.word	0x05000054


	//   ....[14]....
        /*0064*/ 	.word	0x05000054


	//   ....[15]....
        /*0068*/ 	.word	0x05000054


	//   ....[16]....
        /*006c*/ 	.word	0x05000054


	//   ....[17]....
        /*0070*/ 	.word	0x05000054


	//   ....[18]....
        /*0074*/ 	.word	0x05000054


	//   ....[19]....
        /*0078*/ 	.word	0x05000054


	//----- nvinfo : EIATTR_COOP_GROUP_INSTR_OFFSETS
	.align		4
.L_3097:
        /*007c*/ 	.byte	0x04, 0x28
        /*007e*/ 	.short	(.L_3099 - .L_3098)


	//   ....[0]....
.L_3098:
        /*0080*/ 	.word	0x000025e0


	//   ....[1]....
        /*0084*/ 	.word	0x000025f0


	//   ....[2]....
        /*0088*/ 	.word	0x00002620


	//   ....[3]....
        /*008c*/ 	.word	0x00002630


	//   ....[4]....
        /*0090*/ 	.word	0x00002660


	//   ....[5]....
        /*0094*/ 	.word	0x00002670


	//   ....[6]....
        /*0098*/ 	.word	0x000026a0


	//   ....[7]....
        /*009c*/ 	.word	0x000026b0


	//   ....[8]....
        /*00a0*/ 	.word	0x000026e0


	//   ....[9]....
        /*00a4*/ 	.word	0x000026f0


	//   ....[10]....
        /*00a8*/ 	.word	0x000070c0


	//   ....[11]....
        /*00ac*/ 	.word	0x00007150


	//   ....[12]....
        /*00b0*/ 	.word	0x000071c0


	//   ....[13]....
        /*00b4*/ 	.word	0x00007220


	//   ....[14]....
        /*00b8*/ 	.word	0x00007290


	//   ....[15]....
        /*00bc*/ 	.word	0x000072f0


	//   ....[16]....
        /*00c0*/ 	.word	0x00007360


	//   ....[17]....
        /*00c4*/ 	.word	0x000073c0


	//   ....[18]....
        /*00c8*/ 	.word	0x00007430


	//   ....[19]....
        /*00cc*/ 	.word	0x00007490


	//----- nvinfo : EIATTR_VRC_CTA_INIT_COUNT
	.align		4
.L_3099:
        /*00d0*/ 	.byte	0x02, 0x4a
	.zero		1
	.zero		1


	//----- nvinfo : EIATTR_EXIT_INSTR_OFFSETS
	.align		4
        /*00d4*/ 	.byte	0x04, 0x1c
        /*00d6*/ 	.short	(.L_3101 - .L_3100)


	//   ....[0]....
.L_3100:
        /*00d8*/ 	.word	0x00007050


	//----- nvinfo : EIATTR_MAX_THREADS
	.align		4
.L_3101:
        /*00dc*/ 	.byte	0x04, 0x05
        /*00de*/ 	.short	(.L_3103 - .L_3102)
.L_3102:
        /*00e0*/ 	.word	0x00000080
        /*00e4*/ 	.word	0x00000001
        /*00e8*/ 	.word	0x00000001


	//----- nvinfo : EIATTR_CRS_STACK_SIZE
	.align		4
.L_3103:
        /*00ec*/ 	.byte	0x04, 0x1e
        /*00ee*/ 	.short	(.L_3105 - .L_3104)
.L_3104:
        /*00f0*/ 	.word	0x00000000


	//----- nvinfo : EIATTR_CBANK_PARAM_SIZE
	.align		4
.L_3105:
        /*00f4*/ 	.byte	0x03, 0x19
        /*00f6*/ 	.short	0x0128


	//----- nvinfo : EIATTR_PARAM_CBANK
	.align		4
        /*00f8*/ 	.byte	0x04, 0x0a
        /*00fa*/ 	.short	(.L_3107 - .L_3106)
	.align		4
.L_3106:
        /*00fc*/ 	.word	index@(.nv.constant0._ZN10layer_norm13ln_bwd_kernelINS_13Kernel_traitsIf6__halfS2_S2_fjLj768ELj1ELj4ELj1ELj16ENS_18Kernel_traits_baseILj768EfS2_S2_S2_fjLj128EEEEELb0ELb1ELb0ELb1EEEvNS_9BwdParamsE)
        /*0100*/ 	.short	0x0380
        /*0102*/ 	.short	0x0128


	//----- nvinfo : EIATTR_SW_WAR
	.align		4
.L_3107:
        /*0104*/ 	.byte	0x04, 0x36
        /*0106*/ 	.short	(.L_3109 - .L_3108)
.L_3108:
        /*0108*/ 	.word	0x00000008
.L_3109:


//--------------------- .nv.info._ZN10layer_norm13ln_bwd_kernelINS_13Kernel_traitsIf6__halfS2_S2_fjLj768ELj1ELj4ELj1ELj16ENS_18Kernel_traits_baseILj768EfS2_S2_S2_fjLj128EEEEELb0ELb1ELb1ELb0EEEvNS_9BwdParamsE --------------------------
	.section	.nv.info._ZN10layer_norm13ln_bwd_kernelINS_13Kernel_traitsIf6__halfS2_S2_fjLj768ELj1ELj4ELj1ELj16ENS_18Kernel_traits_baseILj768EfS2_S2_S2_fjLj128EEEEELb0ELb1ELb1ELb0EEEvNS_9BwdParamsE,"",@"SHT_CUDA_INFO"
	.sectionflags	@""
	.align	4


	//----- nvinfo : EIATTR_CUDA_API_VERSION
	.align		4
        /*0000*/ 	.byte	0x04, 0x37
        /*0002*/ 	.short	(.L_3111 - .L_3110)
.L_3110:
        /*0004*/ 	.word	0x00000082


	//----- nvinfo : EIATTR_KPARAM_INFO
	.align		4
.L_3111:
        /*0008*/ 	.byte	0x04, 0x17
        /*000a*/ 	.short	(.L_3113 - .L_3112)
.L_3112:
        /*000c*/ 	.word	0x00000000
        /*0010*/ 	.short	0x0000
        /*0012*/ 	.short	0x0000
        /*0014*/ 	.byte	0x00, 0xf0, 0xa1, 0x04


	//----- nvinfo : EIATTR_SPARSE_MMA_MASK
	.align		4
.L_3113:
        /*0018*/ 	.byte	0x03, 0x50
        /*001a*/ 	.short	0x0000


	//----- nvinfo : EIATTR_MAXREG_COUNT
	.align		4
        /*001c*/ 	.byte	0x03, 0x1b
        /*001e*/ 	.short	0x00ff


	//----- nvinfo : EIATTR_NUM_BARRIERS
	.align		4
        /*0020*/ 	.byte	0x02, 0x4c
        /*0022*/ 	.byte	0x01
	.zero		1


	//----- nvinfo : EIATTR_MERCURY_ISA_VERSION
	.align		4
        /*0024*/ 	.byte	0x03, 0x5f
        /*0026*/ 	.short	0x0101


	//----- nvinfo : EIATTR_COOP_GROUP_MASK_REGIDS
	.align		4
        /*0028*/ 	.byte	0x04, 0x29
        /*002a*/ 	.short	(.L_3115 - .L_3114)


	//   ....[0]....
.L_3114:
        /*002c*/ 	.word	0xffffffff


	//   ....[1]....
        /*0030*/ 	.word	0xffffffff


	//   ....[2]....
        /*0034*/ 	.word	0xffffffff


	//   ....[3]....
        /*0038*/ 	.word	0xffffffff


	//   ....[4]....
        /*003c*/ 	.word	0xffffffff


	//   ....[5]....
        /*0040*/ 	.word	0xffffffff


	//   ....[6]....
        /*0044*/ 	.word	0xffffffff


	//   ....[7]....
        /*0048*/ 	.word	0xffffffff


	//   ....[8]....
        /*004c*/ 	.word	0xffffffff


	//   ....[9]....
        /*0050*/ 	.word	0xffffffff


	//   ....[10]....
        /*0054*/ 	.word	0x050000d0


	//   ....[11]....
        /*0058*/ 	.word	0x050000d0


	//   ....[12]....
        /*005c*/ 	.word	0x050000d0


	//   ....[13]....
        /*0060*/ 	.word	0x050000d0


	//   ....[14]....
        /*0064*/ 	.word	0x050000d0


	//   ....[15]....
        /*0068*/ 	.word	0x050000d0


	//   ....[16]....
        /*006c*/ 	.word	0x050000d0


	//   ....[17]....
        /*0070*/ 	.word	0x050000d0


	//   ....[18]....
        /*0074*/ 	.word	0x050000d0


	//   ....[19]....
        /*0078*/ 	.word	0x050000d0


	//----- nvinfo : EIATTR_COOP_GROUP_INSTR_OFFSETS
	.align		4
.L_3115:
        /*007c*/ 	.byte	0x04, 0x28
        /*007e*/ 	.short	(.L_3117 - .L_3116)


	//   ....[0]....
.L_3116:
        /*0080*/ 	.word	0x00001c00


	//   ....[1]....
        /*0084*/ 	.word	0x00001c10


	//   ....[2]....
        /*0088*/ 	.word	0x00001c40


	//   ....[3]....
        /*008c*/ 	.word	0x00001c50


	//   ....[4]....
        /*0090*/ 	.word	0x00001c80


	//   ....[5]....
        /*0094*/ 	.word	0x00001c90


	//   ....[6]....
        /*0098*/ 	.word	0x00001cc0


	//   ....[7]....
        /*009c*/ 	.word	0x00001cd0


	//   ....[8]....
        /*00a0*/ 	.word	0x00001d00


	//   ....[9]....
        /*00a4*/ 	.word	0x00001d10


	//   ....[10]....
        /*00a8*/ 	.word	0x00008190


	//   ....[11]....
        /*00ac*/ 	.word	0x00008220


	//   ....[12]....
        /*00b0*/ 	.word	0x00008290


	//   ....[13]....
        /*00b4*/ 	.word	0x000082f0


	//   ....[14]....
        /*00b8*/ 	.word	0x00008360


	//   ....[15]....
        /*00bc*/ 	.word	0x000083c0


	//   ....[16]....
        /*00c0*/ 	.word	0x00008430


	//   ....[17]....
        /*00c4*/ 	.word	0x00008490


	//   ....[18]....
        /*00c8*/ 	.word	0x00008500


	//   ....[19]....
        /*00cc*/ 	.word	0x00008560


	//----- nvinfo : EIATTR_VRC_CTA_INIT_COUNT
	.align		4
.L_3117:
        /*00d0*/ 	.byte	0x02, 0x4a
	.zero		1
	.zero		1


	//----- nvinfo : EIATTR_EXIT_INSTR_OFFSETS
	.align		4
        /*00d4*/ 	.byte	0x04, 0x1c
        /*00d6*/ 	.short	(.L_3119 - .L_3118)


	//   ....[0]....
.L_3118:
        /*00d8*/ 	.word	0x000080a0


	//   ....[1]....
        /*00dc*/ 	.word	0x00008120


	//----- nvinfo : EIATTR_MAX_THREADS
	.align		4
.L_3119:
        /*00e0*/ 	.byte	0x04, 0x05
        /*00e2*/ 	.short	(.L_3121 - .L_3120)
.L_3120:
        /*00e4*/ 	.word	0x00000080
        /*00e8*/ 	.word	0x00000001
        /*00ec*/ 	.word	0x00000001


	//----- nvinfo : EIATTR_CRS_STACK_SIZE
	.align		4
.L_3121:
        /*00f0*/ 	.byte	0x04, 0x1e
        /*00f2*/ 	.short	(.L_3123 - .L_3122)
.L_3122:
        /*00f4*/ 	.word	0x00000000


	//----- nvinfo : EIATTR_CBANK_PARAM_SIZE
	.align		4
.L_3123:
        /*00f8*/ 	.byte	0x03, 0x19
        /*00fa*/ 	.short	0x0128


	//----- nvinfo : EIATTR_PARAM_CBANK
	.align		4
        /*00fc*/ 	.byte	0x04, 0x0a
        /*00fe*/ 	.short	(.L_3125 - .L_3124)
	.align		4
.L_3124:
        /*0100*/ 	.word	index@(.nv.constant0._ZN10layer_norm13ln_bwd_kernelINS_13Kernel_traitsIf6__halfS2_S2_fjLj768ELj1ELj4ELj1ELj16ENS_18Kernel_traits_baseILj768EfS2_S2_S2_fjLj128EEEEELb0ELb1ELb1ELb0EEEvNS_9BwdParamsE)
        /*0104*/ 	.short	0x0380
        /*0106*/ 	.short	0x0128


	//----- nvinfo : EIATTR_SW_WAR
	.align		4
.L_3125:
        /*0108*/ 	.byte	0x04, 0x36
        /*010a*/ 	.short	(.L_3127 - .L_3126)
.L_3126:
        /*010c*/ 	.word	0x00000008
.L_3127:


//--------------------- .nv.info._ZN10layer_norm13ln_bwd_kernelINS_13Kernel_traitsIf6__halfS2_S2_fjLj768ELj1ELj4ELj1ELj16ENS_18Kernel_traits_baseILj768EfS2_S2_S2_fjLj128EEEEELb0ELb1ELb1ELb1EEEvNS_9BwdParamsE --------------------------
	.section	.nv.info._ZN10layer_norm13ln_bwd_kernelINS_13Kernel_traitsIf6__halfS2_S2_fjLj768ELj1ELj4ELj1ELj16ENS_18Kernel_traits_baseILj768EfS2_S2_S2_fjLj128EEEEELb0ELb1ELb1ELb1EEEvNS_9BwdParamsE,"",@"SHT_CUDA_INFO"
	.sectionflags	@""
	.align	4


	//----- nvinfo : EIATTR_CUDA_API_VERSION
	.align		4
        /*0000*/ 	.byte	0x04, 0x37
        /*0002*/ 	.short	(.L_3129 - .L_3128)
.L_3128:
        /*0004*/ 	.word	0x00000082


	//----- nvinfo : EIATTR_KPARAM_INFO
	.align		4
.L_3129:
        /*0008*/ 	.byte	0x04, 0x17
        /*000a*/ 	.short	(.L_3131 - .L_3130)
.L_3130:
        /*000c*/ 	.word	0x00000000
        /*0010*/ 	.short	0x0000
        /*0012*/ 	.short	0x0000
        /*0014*/ 	.byte	0x00, 0xf0, 0xa1, 0x04


	//----- nvinfo : EIATTR_SPARSE_MMA_MASK
	.align		4
.L_3131:
        /*0018*/ 	.byte	0x03, 0x50
        /*001a*/ 	.short	0x0000


	//----- nvinfo : EIATTR_MAXREG_COUNT
	.align		4
        /*001c*/ 	.byte	0x03, 0x1b
        /*001e*/ 	.short	0x00ff


	//----- nvinfo : EIATTR_NUM_BARRIERS
	.align		4
        /*0020*/ 	.byte	0x02, 0x4c
        /*0022*/ 	.byte	0x01
	.zero		1


	//----- nvinfo : EIATTR_MERCURY_ISA_VERSION
	.align		4
        /*0024*/ 	.byte	0x03, 0x5f
        /*0026*/ 	.short	0x0101


	//----- nvinfo : EIATTR_COOP_GROUP_MASK_REGIDS
	.align		4
        /*0028*/ 	.byte	0x04, 0x29
        /*002a*/ 	.short	(.L_3133 - .L_3132)


	//   ....[0]....
.L_3132:
        /*002c*/ 	.word	0xffffffff


	//   ....[1]....
        /*0030*/ 	.word	0xffffffff


	//   ....[2]....
        /*0034*/ 	.word	0xffffffff


	//   ....[3]....
        /*0038*/ 	.word	0xffffffff


	//   ....[4]....
        /*003c*/ 	.word	0xffffffff


	//   ....[5]....
        /*0040*/ 	.word	0xffffffff


	//   ....[6]....
        /*0044*/ 	.word	0xffffffff


	//   ....[7]....
        /*0048*/ 	.word	0xffffffff


	//   ....[8]....
        /*004c*/ 	.word	0xffffffff


	//   ....[9]....
        /*0050*/ 	.word	0xffffffff


	//   ....[10]....
        /*0054*/ 	.word	0x050000d2


	//   ....[11]....
        /*0058*/ 	.word	0x050000d2


	//   ....[12]....
        /*005c*/ 	.word	0x050000d2


	//   ....[13]....
        /*0060*/ 	.word	0x050000d2


	//   ....[14]....
        /*0064*/ 	.word	0x050000d2


	//   ....[15]....
        /*0068*/ 	.word	0x050000d2


	//   ....[16]....
        /*006c*/ 	.word	0x050000d2


	//   ....[17]....
        /*0070*/ 	.word	0x050000d2


	//   ....[18]....
        /*0074*/ 	.word	0x050000d2


	//   ....[19]....
        /*0078*/ 	.word	0x050000d2


	//----- nvinfo : EIATTR_COOP_GROUP_INSTR_OFFSETS
	.align		4
.L_3133:
        /*007c*/ 	.byte	0x04, 0x28
        /*007e*/ 	.short	(.L_3135 - .L_3134)


	//   ....[0]....
.L_3134:
        /*0080*/ 	.word	0x00001720


	//   ....[1]....
        /*0084*/ 	.word	0x00001730


	//   ....[2]....
        /*0088*/ 	.word	0x00001760


	//   ....[3]....
        /*008c*/ 	.word	0x00001770


	//   ....[4]....
        /*0090*/ 	.word	0x000017a0


	//   ....[5]....
        /*0094*/ 	.word	0x000017b0


	//   ....[6]....
        /*0098*/ 	.word	0x000017e0


	//   ....[7]....
        /*009c*/ 	.word	0x000017f0


	//   ....[8]....
        /*00a0*/ 	.word	0x00001820


	//   ....[9]....
        /*00a4*/ 	.word	0x00001830


	//   ....[10]....
        /*00a8*/ 	.word	0x000075e0


	//   ....[11]....
        /*00ac*/ 	.word	0x00007670


	//   ....[12]....
        /*00b0*/ 	.word	0x000076e0


	//   ....[13]....
        /*00b4*/ 	.word	0x00007740


	//   ....[14]....
        /*00b8*/ 	.word	0x000077b0


	//   ....[15]....
        /*00bc*/ 	.word	0x00007810


	//   ....[16]....
        /*00c0*/ 	.word	0x00007880


	//   ....[17]....
        /*00c4*/ 	.word	0x000078e0


	//   ....[18]....
        /*00c8*/ 	.word	0x00007950


	//   ....[19]....
        /*00cc*/ 	.word	0x000079a0


	//----- nvinfo : EIATTR_VRC_CTA_INIT_COUNT
	.align		4
.L_3135:
        /*00d0*/ 	.byte	0x02, 0x4a
	.zero		1
	.zero		1


	//----- nvinfo : EIATTR_EXIT_INSTR_OFFSETS
	.align		4
        /*00d4*/ 	.byte	0x04, 0x1c
        /*00d6*/ 	.short	(.L_3137 - .L_3136)


	//   ....[0]....
.L_3136:
        /*00d8*/ 	.word	0x00007570


	//----- nvinfo : EIATTR_MAX_THREADS
	.align		4
.L_3137:
        /*00dc*/ 	.byte	0x04, 0x05
        /*00de*/ 	.short	(.L_3139 - .L_3138)
.L_3138:
        /*00e0*/ 	.word	0x00000080
        /*00e4*/ 	.word	0x00000001
        /*00e8*/ 	.word	0x00000001


	//----- nvinfo : EIATTR_CRS_STACK_SIZE
	.align		4
.L_3139:
        /*00ec*/ 	.byte	0x04, 0x1e
        /*00ee*/ 	.short	(.L_3141 - .L_3140)
.L_3140:
        /*00f0*/ 	.word	0x00000000


	//----- nvinfo : EIATTR_CBANK_PARAM_SIZE
	.align		4
.L_3141:
        /*00f4*/ 	.byte	0x03, 0x19
        /*00f6*/ 	.short	0x0128


	//----- nvinfo : EIATTR_PARAM_CBANK
	.align		4
        /*00f8*/ 	.byte	0x04, 0x0a
        /*00fa*/ 	.short	(.L_3143 - .L_3142)
	.align		4
.L_3142:
        /*00fc*/ 	.word	index@(.nv.constant0._ZN10layer_norm13ln_bwd_kernelINS_13Kernel_traitsIf6__halfS2_S2_fjLj768ELj1ELj4ELj1ELj16ENS_18Kernel_traits_baseILj768EfS2_S2_S2_fjLj128EEEEELb0ELb1ELb1ELb1EEEvNS_9BwdParamsE)
        /*0100*/ 	.short	0x0380
        /*0102*/ 	.short	0x0128


	//----- nvinfo : EIATTR_SW_WAR
	.align		4
.L_3143:
        /*0104*/ 	.byte	0x04, 0x36
        /*0106*/ 	.short	(.L_3145 - .L_3144)
.L_3144:
        /*0108*/ 	.word	0x00000008
.L_3145:


//--------------------- .nv.info._ZN10layer_norm13ln_bwd_kernelINS_13Kernel_traitsIf6__halfS2_S2_fjLj768ELj1ELj4ELj1ELj16ENS_18Kernel_traits_baseILj768EfS2_S2_S2_fjLj128EEEEELb1ELb0ELb0ELb0EEEvNS_9BwdParamsE --------------------------
	.section	.nv.info._ZN10layer_norm13ln_bwd_kernelINS_13Kernel_traitsIf6__halfS2_S2_fjLj768ELj1ELj4ELj1ELj16ENS_18Kernel_traits_baseILj768EfS2_S2_S2_fjLj128EEEEELb1ELb0ELb0ELb0EEEvNS_9BwdParamsE,"",@"SHT_CUDA_INFO"
	.sectionflags	@""
	.align	4


	//----- nvinfo : EIATTR_CUDA_API_VERSION
	.align		4
        /*0000*/ 	.byte	0x04, 0x37
        /*0002*/ 	.short	(.L_3147 - .L_3146)
.L_3146:
        /*0004*/ 	.word	0x00000082


	//----- nvinfo : EIATTR_KPARAM_INFO
	.align		4
.L_3147:
        /*0008*/ 	.byte	0x04, 0x17
        /*000a*/ 	.short	(.L_3149 - .L_3148)
.L_3148:
        /*000c*/ 	.word	0x00000000
        /*0010*/ 	.short	0x0000
        /*0012*/ 	.short	0x0000
        /*0014*/ 	.byte	0x00, 0xf0, 0xa1, 0x04


	//----- nvinfo : EIATTR_SPARSE_MMA_MASK
	.align		4
.L_3149:
        /*0018*/ 	.byte	0x03, 0x50
        /*001a*/ 	.short	0x0000


	//----- nvinfo : EIATTR_MAXREG_COUNT
	.align		4
        /*001c*/ 	.byte	0x03, 0x1b
        /*001e*/ 	.short	0x00ff


	//----- nvinfo : EIATTR_NUM_BARRIERS
	.align		4
        /*0020*/ 	.byte	0x02, 0x4c
        /*0022*/ 	.byte	0x01
	.zero		1


	//----- nvinfo : EIATTR_MERCURY_ISA_VERSION
	.align		4
        /*0024*/ 	.byte	0x03, 0x5f
        /*0026*/ 	.short	0x0101


	//----- nvinfo : EIATTR_COOP_GROUP_MASK_REGIDS
	.align		4
        /*0028*/ 	.byte	0x04, 0x29
        /*002a*/ 	.short	(.L_3151 - .L_3150)


	//   ....[0]....
.L_3150:
        /*002c*/ 	.word	0xffffffff


	//   ....[1]....
        /*0030*/ 	.word	0xffffffff


	//   ....[2]....
        /*0034*/ 	.word	0xffffffff


	//   ....[3]....
        /*0038*/ 	.word	0xffffffff


	//   ....[4]....
        /*003c*/ 	.word	0xffffffff


	//   ....[5]....
        /*0040*/ 	.word	0xffffffff


	//   ....[6]....
        /*0044*/ 	.word	0xffffffff


	//   ....[7]....
        /*0048*/ 	.word	0xffffffff


	//   ....[8]....
        /*004c*/ 	.word	0xffffffff


	//   ....[9]....
        /*0050*/ 	.word	0xffffffff


	//   ....[10]....
        /*0054*/ 	.word	0x05000095


	//   ....[11]....
        /*0058*/ 	.word	0x05000095


	//   ....[12]....
        /*005c*/ 	.word	0x05000095


	//   ....[13]....
        /*0060*/ 	.word	0x05000095


	//   ....[14]....
        /*0064*/ 	.word	0x05000095


	//   ....[15]....
        /*0068*/ 	.word	0x05000095


	//   ....[16]....
        /*006c*/ 	.word	0x05000095


	//   ....[17]....
        /*0070*/ 	.word	0x05000095


	//   ....[18]....
        /*0074*/ 	.word	0x05000095


	//   ....[19]....
        /*0078*/ 	.word	0x05000095


	//----- nvinfo : EIATTR_COOP_GROUP_INSTR_OFFSETS
	.align		4
.L_3151:
        /*007c*/ 	.byte	0x04, 0x28
        /*007e*/ 	.short	(.L_3153 - .L_3152)


	//   ....[0]....
.L_3152:
        /*0080*/ 	.word	0x00001870


	//   ....[1]....
        /*0084*/ 	.word	0x00001880


	//   ....[2]....
        /*0088*/ 	.word	0x000018b0


	//   ....[3]....
        /*008c*/ 	.word	0x000018c0


	//   ....[4]....
        /*0090*/ 	.word	0x000018f0


	//   ....[5]....
        /*0094*/ 	.word	0x00001900


	//   ....[6]....
        /*0098*/ 	.word	0x00001930


	//   ....[7]....
        /*009c*/ 	.word	0x00001940


	//   ....[8]....
        /*00a0*/ 	.word	0x00001970


	//   ....[9]....
        /*00a4*/ 	.word	0x00001980


	//   ....[10]....
        /*00a8*/ 	.word	0x00005f90


	//   ....[11]....
        /*00ac*/ 	.word	0x00006020


	//   ....[12]....
        /*00b0*/ 	.word	0x00006090


	//   ....[13]....
        /*00b4*/ 	.word	0x000060f0


	//   ....[14]....
        /*00b8*/ 	.word	0x00006160


	//   ....[15]....
        /*00bc*/ 	.word	0x000061c0


	//   ....[16]....
        /*00c0*/ 	.word	0x00006230


	//   ....[17]....
        /*00c4*/ 	.word	0x00006290


	//   ....[18]....
        /*00c8*/ 	.word	0x00006300


	//   ....[19]....
        /*00cc*/ 	.word	0x00006360


	//----- nvinfo : EIATTR_VRC_CTA_INIT_COUNT
	.align		4
.L_3153:
        /*00d0*/ 	.byte	0x02, 0x4a
	.zero		1
	.zero		1


	//----- nvinfo : EIATTR_EXIT_INSTR_OFFSETS
	.align		4
        /*00d4*/ 	.byte	0x04, 0x1c
        /*00d6*/ 	.short	(.L_3155 - .L_3154)


	//   ....[0]....
.L_3154:
        /*00d8*/ 	.word	0x00005ef0


	//   ....[1]....
        /*00dc*/ 	.word	0x00005f20


	//----- nvinfo : EIATTR_MAX_THREADS
	.align		4
.L_3155:
        /*00e0*/ 	.byte	0x04, 0x05
        /*00e2*/ 	.short	(.L_3157 - .L_3156)
.L_3156:
        /*00e4*/ 	.word	0x00000080
        /*00e8*/ 	.word	0x00000001
        /*00ec*/ 	.word	0x00000001


	//----- nvinfo : EIATTR_CRS_STACK_SIZE
	.align		4
.L_3157:
        /*00f0*/ 	.byte	0x04, 0x1e
        /*00f2*/ 	.short	(.L_3159 - .L_3158)
.L_3158:
        /*00f4*/ 	.word	0x00000000


	//----- nvinfo : EIATTR_CBANK_PARAM_SIZE
	.align		4
.L_3159:
        /*00f8*/ 	.byte	0x03, 0x19
        /*00fa*/ 	.short	0x0128


	//----- nvinfo : EIATTR_PARAM_CBANK
	.align		4
        /*00fc*/ 	.byte	0x04, 0x0a
        /*00fe*/ 	.short	(.L_3161 - .L_3160)
	.align		4
.L_3160:
        /*0100*/ 	.word	index@(.nv.constant0._ZN10layer_norm13ln_bwd_kernelINS_13Kernel_traitsIf6__halfS2_S2_fjLj768ELj1ELj4ELj1ELj16ENS_18Kernel_traits_baseILj768EfS2_S2_S2_fjLj128EEEEELb1ELb0ELb0ELb0EEEvNS_9BwdParamsE)
        /*0104*/ 	.short	0x0380
        /*0106*/ 	.short	0x0128


	//----- nvinfo : EIATTR_SW_WAR
	.align		4
.L_3161:
        /*0108*/ 	.byte	0x04, 0x36
        /*010a*/ 	.short	(.L_3163 - .L_3162)
.L_3162:
        /*010c*/ 	.word	0x00000008
.L_3163:


//--------------------- .nv.info._ZN10layer_norm13ln_bwd_kernelINS_13Kernel_traitsIf6__halfS2_S2_fjLj768ELj1ELj4ELj1ELj16ENS_18Kernel_traits_baseILj768EfS2_S2_S2_fjLj128EEEEELb1ELb0ELb0ELb1EEEvNS_9BwdParamsE --------------------------
	.section	.nv.info._ZN10layer_norm13ln_bwd_kernelINS_13Kernel_traitsIf6__halfS2_S2_fjLj768ELj1ELj4ELj1ELj16ENS_18Kernel_traits_baseILj768EfS2_S2_S2_fjLj128EEEEELb1ELb0ELb0ELb1EEEvNS_9BwdParamsE,"",@"SHT_CUDA_INFO"
	.sectionflags	@""
	.align	4


	//----- nvinfo : EIATTR_CUDA_API_VERSION
	.align		4
        /*0000*/ 	.byte	0x04, 0x37
        /*0002*/ 	.short	(.L_3165 - .L_3164)
.L_3164:
        /*0004*/ 	.word	0x00000082


	//----- nvinfo : EIATTR_KPARAM_INFO
	.align		4
.L_3165:
        /*0008*/ 	.byte	0x04, 0x17
        /*000a*/ 	.short	(.L_3167 - .L_3166)
.L_3166:
        /*000c*/ 	.word	0x00000000
        /*0010*/ 	.short	0x0000
        /*0012*/ 	.short	0x0000
        /*0014*/ 	.byte	0x00, 0xf0, 0xa1, 0x04


	//----- nvinfo : EIATTR_SPARSE_MMA_MASK
	.align		4
.L_3167:
        /*0018*/ 	.byte	0x03, 0x50
        /*001a*/ 	.short	0x0000


	//----- nvinfo : EIATTR_MAXREG_COUNT
	.align		4
        /*001c*/ 	.byte	0x03, 0x1b
        /*001e*/ 	.short	0x00ff


	//----- nvinfo : EIATTR_NUM_BARRIERS
	.align		4
        /*0020*/ 	.byte	0x02, 0x4c
        /*0022*/ 	.byte	0x01
	.zero		1


	//----- nvinfo : EIATTR_MERCURY_ISA_VERSION
	.align		4
        /*0024*/ 	.byte	0x03, 0x5f
        /*0026*/ 	.short	0x0101


	//----- nvinfo : EIATTR_COOP_GROUP_MASK_REGIDS
	.align		4
        /*0028*/ 	.byte	0x04, 0x29
        /*002a*/ 	.short	(.L_3169 - .L_3168)


	//   ....[0]....
.L_3168:
        /*002c*/ 	.word	0xffffffff


	//   ....[1]....
        /*0030*/ 	.word	0xffffffff


	//   ....[2]....
        /*0034*/ 	.word	0xffffffff


	//   ....[3]....
        /*0038*/ 	.word	0xffffffff


	//   ....[4]....
        /*003c*/ 	.word	0xffffffff


	//   ....[5]....
        /*0040*/ 	.word	0xffffffff


	//   ....[6]....
        /*0044*/ 	.word	0xffffffff


	//   ....[7]....
        /*0048*/ 	.word	0xffffffff


	//   ....[8]....
        /*004c*/ 	.word	0xffffffff


	//   ....[9]....
        /*0050*/ 	.word	0xffffffff


	//   ....[10]....
        /*0054*/ 	.word	0x05000083


	//   ....[11]....
        /*0058*/ 	.word	0x05000083


	//   ....[12]....
        /*005c*/ 	.word	0x05000083


	//   ....[13]....
        /*0060*/ 	.word	0x05000083


	//   ....[14]....
        /*0064*/ 	.word	0x05000083


	//   ....[15]....
        /*0068*/ 	.word	0x05000083


	//   ....[16]....
        /*006c*/ 	.word	0x05000083


	//   ....[17]....
        /*0070*/ 	.word	0x05000083


	//   ....[18]....
        /*0074*/ 	.word	0x05000083


	//   ....[19]....
        /*0078*/ 	.word	0x05000083


	//----- nvinfo : EIATTR_COOP_GROUP_INSTR_OFFSETS
	.align		4
.L_3169:
        /*007c*/ 	.byte	0x04, 0x28
        /*007e*/ 	.short	(.L_3171 - .L_3170)


	//   ....[0]....
.L_3170:
        /*0080*/ 	.word	0x000024d0


	//   ....[1]....
        /*0084*/ 	.word	0x000024e0


	//   ....[2]....
        /*0088*/ 	.word	0x00002510


	//   ....[3]....
        /*008c*/ 	.word	0x00002520


	//   ....[4]....
        /*0090*/ 	.word	0x00002550


	//   ....[5]....
        /*0094*/ 	.word	0x00002560


	//   ....[6]....
        /*0098*/ 	.word	0x00002590


	//   ....[7]....
        /*009c*/ 	.word	0x000025a0


	//   ....[8]....
        /*00a0*/ 	.word	0x000025d0


	//   ....[9]....
        /*00a4*/ 	.word	0x000025e0


	//   ....[10]....
        /*00a8*/ 	.word	0x000066e0


	//   ....[11]....
        /*00ac*/ 	.word	0x00006770


	//   ....[12]....
        /*00b0*/ 	.word	0x000067e0


	//   ....[13]....
        /*00b4*/ 	.word	0x00006840


	//   ....[14]....
        /*00b8*/ 	.word	0x000068b0


	//   ....[15]....
        /*00bc*/ 	.word	0x00006910


	//   ....[16]....
        /*00c0*/ 	.word	0x00006980


	//   ....[17]....
        /*00c4*/ 	.word	0x000069e0


	//   ....[18]....
        /*00c8*/ 	.word	0x00006a50


	//   ....[19]....
        /*00cc*/ 	.word	0x00006ab0


	//----- nvinfo : EIATTR_VRC_CTA_INIT_COUNT
	.align		4
.L_3171:
        /*00d0*/ 	.byte	0x02, 0x4a
	.zero		1
	.zero		1


	//----- nvinfo : EIATTR_EXIT_INSTR_OFFSETS
	.align		4
        /*00d4*/ 	.byte	0x04, 0x1c
        /*00d6*/ 	.short	(.L_3173 - .L_3172)


	//   ....[0]....
.L_3172:
        /*00d8*/ 	.word	0x00006670


	//----- nvinfo : EIATTR_MAX_THREADS
	.align		4
.L_3173:
        /*00dc*/ 	.byte	0x04, 0x05
        /*00de*/ 	.short	(.L_3175 - .L_3174)
.L_3174:
        /*00e0*/ 	.word	0x00000080
        /*00e4*/ 	.word	0x00000001
        /*00e8*/ 	.word	0x00000001


	//----- nvinfo : EIATTR_CRS_STACK_SIZE
	.align		4
.L_3175:
        /*00ec*/ 	.byte	0x04, 0x1e
        /*00ee*/ 	.short	(.L_3177 - .L_3176)
.L_3176:
        /*00f0*/ 	.word	0x00000000


	//----- nvinfo : EIATTR_CBANK_PARAM_SIZE
	.align		4
.L_3177:
        /*00f4*/ 	.byte	0x03, 0x19
        /*00f6*/ 	.short	0x0128


	//----- nvinfo : EIATTR_PARAM_CBANK
	.align		4
        /*00f8*/ 	.byte	0x04, 0x0a
        /*00fa*/ 	.short	(.L_3179 - .L_3178)
	.align		4
.L_3178:
        /*00fc*/ 	.word	index@(.nv.constant0._ZN10layer_norm13ln_bwd_kernelINS_13Kernel_traitsIf6__halfS2_S2_fjLj768ELj1ELj4ELj1ELj16ENS_18Kernel_traits_baseILj768EfS2_S2_S2_fjLj128EEEEELb1ELb0ELb0ELb1EEEvNS_9BwdParamsE)
        /*0100*/ 	.short	0x0380
        /*0102*/ 	.short	0x0128


	//----- nvinfo : EIATTR_SW_WAR
	.align		4
.L_3179:
        /*0104*/ 	.byte	0x04, 0x36
        /*0106*/ 	.short	(.L_3181 - .L_3180)
.L_3180:
        /*0108*/ 	.word	0x00000008
.L_3181:


//--------------------- .nv.info._ZN10layer_norm22ln_bwd_finalize_kernelINS_22Kernel_traits_finalizeILj768Ef6__halfS2_S2_fjLb0ELj1024ELj4ENS_18Kernel_traits_baseILj768EfS2_S2_S2_fjLj1024EEEEELb0ELb0EEEvNS_9BwdParamsE --------------------------
	.section	.nv.info._ZN10layer_norm22ln_bwd_finalize_kernelINS_22Kernel_traits_finalizeILj768Ef6__halfS2_S2_fjLb0ELj1024ELj4ENS_18Kernel_traits_baseILj768EfS2_S2_S2_fjLj1024EEEEELb0ELb0EEEvNS_9BwdParamsE,"",@"SHT_CUDA_INFO"
	.sectionflags	@""
	.align	4


	//----- nvinfo : EIATTR_CUDA_API_VERSION
	.align		4
        /*0000*/ 	.byte	0x04, 0x37
        /*0002*/ 	.short	(.L_3183 - .L_3182)
.L_3182:
        /*0004*/ 	.word	0x00000082


	//----- nvinfo : EIATTR_KPARAM_INFO
	.align		4
.L_3183:
        /*0008*/ 	.byte	0x04, 0x17
        /*000a*/ 	.short	(.L_3185 - .L_3184)
.L_3184:
        /*000c*/ 	.word	0x00000000
        /*0010*/ 	.short	0x0000
        /*0012*/ 	.short	0x0000
        /*0014*/ 	.byte	0x00, 0xf0, 0xa1, 0x04


	//----- nvinfo : EIATTR_SPARSE_MMA_MASK
	.align		4
.L_3185:
        /*0018*/ 	.byte	0x03, 0x50
        /*001a*/ 	.short	0x0000


	//----- nvinfo : EIATTR_MAXREG_COUNT
	.align		4
        /*001c*/ 	.byte	0x03, 0x1b
        /*001e*/ 	.short	0x0040


	//----- nvinfo : EIATTR_NUM_BARRIERS
	.align		4
        /*0020*/ 	.byte	0x02, 0x4c
        /*0022*/ 	.byte	0x01
	.zero		1


	//----- nvinfo : EIATTR_MERCURY_ISA_VERSION
	.align		4
        /*0024*/ 	.byte	0x03, 0x5f
        /*0026*/ 	.short	0x0101


	//----- nvinfo : EIATTR_COOP_GROUP_MASK_REGIDS
	.align		4
        /*0028*/ 	.byte	0x04, 0x29
        /*002a*/ 	.short	(.L_3187 - .L_3186)


	//   ....[0]....
.L_3186:
        /*002c*/ 	.word	0xffffffff


	//   ....[1]....
        /*0030*/ 	.word	0xffffffff


	//   ....[2]....
        /*0034*/ 	.word	0xffffffff


	//   ....[3]....
        /*0038*/ 	.word	0xffffffff


	//   ....[4]....
        /*003c*/ 	.word	0xffffffff


	//   ....[5]....
        /*0040*/ 	.word	0xffffffff


	//   ....[6]....
        /*0044*/ 	.word	0xffffffff


	//   ....[7]....
        /*0048*/ 	.word	0xffffffff


	//   ....[8]....
        /*004c*/ 	.word	0xffffffff


	//   ....[9]....
        /*0050*/ 	.word	0xffffffff


	//----- nvinfo : EIATTR_COOP_GROUP_INSTR_OFFSETS
	.align		4
.L_3187:
        /*0054*/ 	.byte	0x04, 0x28
        /*0056*/ 	.short	(.L_3189 - .L_3188)


	//   ....[0]....
.L_3188:
        /*0058*/ 	.word	0x00001550


	//   ....[1]....
        /*005c*/ 	.word	0x00001560


	//   ....[2]....
        /*0060*/ 	.word	0x00001590


	//   ....[3]....
        /*0064*/ 	.word	0x000015a0


	//   ....[4]....
        /*0068*/ 	.word	0x000015d0


	//   ....[5]....
        /*006c*/ 	.word	0x000015e0


	//   ....[6]....
        /*0070*/ 	.word	0x00001610


	//   ....[7]....
        /*0074*/ 	.word	0x00001630


	//   ....[8]....
        /*0078*/ 	.word	0x00001680


	//   ....[9]....
        /*007c*/ 	.word	0x00001690


	//----- nvinfo : EIATTR_VRC_CTA_INIT_COUNT
	.align		4
.L_3189:
        /*0080*/ 	.byte	0x02, 0x4a
	.zero		1
	.zero		1


	//----- nvinfo : EIATTR_EXIT_INSTR_OFFSETS
	.align		4
        /*0084*/ 	.byte	0x04, 0x1c
        /*0086*/ 	.short	(.L_3191 - .L_3190)


	//   ....[0]....
.L_3190:
        /*0088*/ 	.word	0x00000060


	//   ....[1]....
        /*008c*/ 	.word	0x000016f0


	//   ....[2]....
        /*0090*/ 	.word	0x00001720


	//   ....[3]....
        /*0094*/ 	.word	0x000017c0


	//----- nvinfo : EIATTR_MAX_THREADS
	.align		4
.L_3191:
        /*0098*/ 	.byte	0x04, 0x05
        /*009a*/ 	.short	(.L_3193 - .L_3192)
.L_3192:
        /*009c*/ 	.word	0x00000400
        /*00a0*/ 	.word	0x00000001
        /*00a4*/ 	.word	0x00000001


	//----- nvinfo : EIATTR_CRS_STACK_SIZE
	.align		4
.L_3193:
        /*00a8*/ 	.byte	0x04, 0x1e
        /*00aa*/ 	.short	(.L_3195 - .L_3194)
.L_3194:
        /*00ac*/ 	.word	0x00000000


	//----- nvinfo : EIATTR_CBANK_PARAM_SIZE
	.align		4
.L_3195:
        /*00b0*/ 	.byte	0x03, 0x19
        /*00b2*/ 	.short	0x0128


	//----- nvinfo : EIATTR_PARAM_CBANK
	.align		4
        /*00b4*/ 	.byte	0x04, 0x0a
        /*00b6*/ 	.short	(.L_3197 - .L_3196)
	.align		4
.L_3196:
        /*00b8*/ 	.word	index@(.nv.constant0._ZN10layer_norm22ln_bwd_finalize_kernelINS_22Kernel_traits_finalizeILj768Ef6__halfS2_S2_fjLb0ELj1024ELj4ENS_18Kernel_traits_baseILj768EfS2_S2_S2_fjLj1024EEEEELb0ELb0EEEvNS_9BwdParamsE)
        /*00bc*/ 	.short	0x0380
        /*00be*/ 	.short	0x0128


	//----- nvinfo : EIATTR_SW_WAR
	.align		4
.L_3197:
        /*00c0*/ 	.byte	0x04, 0x36
        /*00c2*/ 	.short	(.L_3199 - .L_3198)
.L_3198:
        /*00c4*/ 	.word	0x00000008
.L_3199:


//--------------------- .nv.info._ZN10layer_norm13ln_bwd_kernelINS_13Kernel_traitsIf6__halfS2_S2_fjLj768ELj1ELj4ELj1ELj16ENS_18Kernel_traits_baseILj768EfS2_S2_S2_fjLj128EEEEELb1ELb0ELb1ELb0EEEvNS_9BwdParamsE --------------------------
	.section	.nv.info._ZN10layer_norm13ln_bwd_kernelINS_13Kernel_traitsIf6__halfS2_S2_fjLj768ELj1ELj4ELj1ELj16ENS_18Kernel_traits_baseILj768EfS2_S2_S2_fjLj128EEEEELb1ELb0ELb1ELb0EEEvNS_9BwdParamsE,"",@"SHT_CUDA_INFO"
	.sectionflags	@""
	.align	4


	//----- nvinfo : EIATTR_CUDA_API_VERSION
	.align		4
        /*0000*/ 	.byte	0x04, 0x37
        /*0002*/ 	.short	(.L_3201 - .L_3200)
.L_3200:
        /*0004*/ 	.word	0x00000082


	//----- nvinfo : EIATTR_KPARAM_INFO
	.align		4
.L_3201:
        /*0008*/ 	.byte	0x04, 0x17
        /*000a*/ 	.short	(.L_3203 - .L_3202)
.L_3202:
        /*000c*/ 	.word	0x00000000
        /*0010*/ 	.short	0x0000
        /*0012*/ 	.short	0x0000
        /*0014*/ 	.byte	0x00, 0xf0, 0xa1, 0x04


	//----- nvinfo : EIATTR_SPARSE_MMA_MASK
	.align		4
.L_3203:
        /*0018*/ 	.byte	0x03, 0x50
        /*001a*/ 	.short	0x0000


	//----- nvinfo : EIATTR_MAXREG_COUNT
	.align		4
        /*001c*/ 	.byte	0x03, 0x1b
        /*001e*/ 	.short	0x00ff


	//----- nvinfo : EIATTR_NUM_BARRIERS
	.align		4
        /*0020*/ 	.byte	0x02, 0x4c
        /*0022*/ 	.byte	0x01
	.zero		1


	//----- nvinfo : EIATTR_MERCURY_ISA_VERSION
	.align		4
        /*0024*/ 	.byte	0x03, 0x5f
        /*0026*/ 	.short	0x0101


	//----- nvinfo : EIATTR_COOP_GROUP_MASK_REGIDS
	.align		4
        /*0028*/ 	.byte	0x04, 0x29
        /*002a*/ 	.short	(.L_3205 - .L_3204)


	//   ....[0]....
.L_3204:
        /*002c*/ 	.word	0xffffffff


	//   ....[1]....
        /*0030*/ 	.word	0xffffffff


	//   ....[2]....
        /*0034*/ 	.word	0xffffffff


	//   ....[3]....
        /*0038*/ 	.word	0xffffffff


	//   ....[4]....
        /*003c*/ 	.word	0xffffffff


	//   ....[5]....
        /*0040*/ 	.word	0xffffffff


	//   ....[6]....
        /*0044*/ 	.word	0xffffffff


	//   ....[7]....
        /*0048*/ 	.word	0xffffffff


	//   ....[8]....
        /*004c*/ 	.word	0xffffffff


	//   ....[9]....
        /*0050*/ 	.word	0xffffffff


	//   ....[10]....
        /*0054*/ 	.word	0x05000070


	//   ....[11]....
        /*0058*/ 	.word	0x05000070


	//   ....[12]....
        /*005c*/ 	.word	0x05000070


	//   ....[13]....
        /*0060*/ 	.word	0x05000070


	//   ....[14]....
        /*0064*/ 	.word	0x05000070


	//   ....[15]....
        /*0068*/ 	.word	0x05000070


	//   ....[16]....
        /*006c*/ 	.word	0x05000070


	//   ....[17]....
        /*0070*/ 	.word	0x05000070


	//   ....[18]....
        /*0074*/ 	.word	0x05000070


	//   ....[19]....
        /*0078*/ 	.word	0x05000070


	//----- nvinfo : EIATTR_COOP_GROUP_INSTR_OFFSETS
	.align		4
.L_3205:
        /*007c*/ 	.byte	0x04, 0x28
        /*007e*/ 	.short	(.L_3207 - .L_3206)


	//   ....[0]....
.L_3206:
        /*0080*/ 	.word	0x00001ce0


	//   ....[1]....
        /*0084*/ 	.word	0x00001cf0


	//   ....[2]....
        /*0088*/ 	.word	0x00001d20


	//   ....[3]....
        /*008c*/ 	.word	0x00001d30


	//   ....[4]....
        /*0090*/ 	.word	0x00001d60


	//   ....[5]....
        /*0094*/ 	.word	0x00001d70


	//   ....[6]....
        /*0098*/ 	.word	0x00001da0


	//   ....[7]....
        /*009c*/ 	.word	0x00001db0


	//   ....[8]....
        /*00a0*/ 	.word	0x00001de0


	//   ....[9]....
        /*00a4*/ 	.word	0x00001df0


	//   ....[10]....
        /*00a8*/ 	.word	0x000079e0


	//   ....[11]....
        /*00ac*/ 	.word	0x00007a80


	//   ....[12]....
        /*00b0*/ 	.word	0x00007ae0


	//   ....[13]....
        /*00b4*/ 	.word	0x00007b40


	//   ....[14]....
        /*00b8*/ 	.word	0x00007bb0


	//   ....[15]....
        /*00bc*/ 	.word	0x00007c10


	//   ....[16]....
        /*00c0*/ 	.word	0x00007c80


	//   ....[17]....
        /*00c4*/ 	.word	0x00007ce0


	//   ....[18]....
        /*00c8*/ 	.word	0x00007d50


	//   ....[19]....
        /*00cc*/ 	.word	0x00007db0


	//----- nvinfo : EIATTR_VRC_CTA_INIT_COUNT
	.align		4
.L_3207:
        /*00d0*/ 	.byte	0x02, 0x4a
	.zero		1
	.zero		1


	//----- nvinfo : EIATTR_EXIT_INSTR_OFFSETS
	.align		4
        /*00d4*/ 	.byte	0x04, 0x1c
        /*00d6*/ 	.short	(.L_3209 - .L_3208)


	//   ....[0]....
.L_3208:
        /*00d8*/ 	.word	0x00007950


	//   ....[1]....
        /*00dc*/ 	.word	0x00007980


	//----- nvinfo : EIATTR_MAX_THREADS
	.align		4
.L_3209:
        /*00e0*/ 	.byte	0x04, 0x05
        /*00e2*/ 	.short	(.L_3211 - .L_3210)
.L_3210:
        /*00e4*/ 	.word	0x00000080
        /*00e8*/ 	.word	0x00000001
        /*00ec*/ 	.word	0x00000001


	//----- nvinfo : EIATTR_CRS_STACK_SIZE
	.align		4
.L_3211:
        /*00f0*/ 	.byte	0x04, 0x1e
        /*00f2*/ 	.short	(.L_3213 - .L_3212)
.L_3212:
        /*00f4*/ 	.word	0x00000000


	//----- nvinfo : EIATTR_CBANK_PARAM_SIZE
	.align		4
.L_3213:
        /*00f8*/ 	.byte	0x03, 0x19
        /*00fa*/ 	.short	0x0128


	//----- nvinfo : EIATTR_PARAM_CBANK
	.align		4
        /*00fc*/ 	.byte	0x04, 0x0a
        /*00fe*/ 	.short	(.L_3215 - .L_3214)
	.align		4
.L_3214:
        /*0100*/ 	.word	index@(.nv.constant0._ZN10layer_norm13ln_bwd_kernelINS_13Kernel_traitsIf6__halfS2_S2_fjLj768ELj1ELj4ELj1ELj16ENS_18Kernel_traits_baseILj768EfS2_S2_S2_fjLj128EEEEELb1ELb0ELb1ELb0EEEvNS_9BwdParamsE)
        /*0104*/ 	.short	0x0380
        /*0106*/ 	.short	0x0128


	//----- nvinfo : EIATTR_SW_WAR
	.align		4
.L_3215:
        /*0108*/ 	.byte	0x04, 0x36
        /*010a*/ 	.short	(.L_3217 - .L_3216)
.L_3216:
        /*010c*/ 	.word	0x00000008
.L_3217:


//--------------------- .nv.info._ZN10layer_norm22ln_bwd_finalize_kernelINS_22Kernel_traits_finalizeILj768Ef6__halfS2_S2_fjLb0ELj1024ELj4ENS_18Kernel_traits_baseILj768EfS2_S2_S2_fjLj1024EEEEELb0ELb1EEEvNS_9BwdParamsE --------------------------
	.section	.nv.info._ZN10layer_norm22ln_bwd_finalize_kernelINS_22Kernel_traits_finalizeILj768Ef6__halfS2_S2_fjLb0ELj1024ELj4ENS_18Kernel_traits_baseILj768EfS2_S2_S2_fjLj1024EEEEELb0ELb1EEEvNS_9BwdParamsE,"",@"SHT_CUDA_INFO"
	.sectionflags	@""
	.align	4


	//----- nvinfo : EIATTR_CUDA_API_VERSION
	.align		4
        /*0000*/ 	.byte	0x04, 0x37
        /*0002*/ 	.short	(.L_3219 - .L_3218)
.L_3218:
        /*0004*/ 	.word	0x00000082


	//----- nvinfo : EIATTR_KPARAM_INFO
	.align		4
.L_3219:
        /*0008*/ 	.byte	0x04, 0x17
        /*000a*/ 	.short	(.L_3221 - .L_3220)
.L_3220:
        /*000c*/ 	.word	0x00000000
        /*0010*/ 	.short	0x0000
        /*0012*/ 	.short	0x0000
        /*0014*/ 	.byte	0x00, 0xf0, 0xa1, 0x04


	//----- nvinfo : EIATTR_SPARSE_MMA_MASK
	.align		4
.L_3221:
        /*0018*/ 	.byte	0x03, 0x50
        /*001a*/ 	.short	0x0000


	//----- nvinfo : EIATTR_MAXREG_COUNT
	.align		4
        /*001c*/ 	.byte	0x03, 0x1b
        /*001e*/ 	.short	0x0040


	//----- nvinfo : EIATTR_NUM_BARRIERS
	.align		4
        /*0020*/ 	.byte	0x02, 0x4c
        /*0022*/ 	.byte	0x01
	.zero		1


	//----- nvinfo : EIATTR_MERCURY_ISA_VERSION
	.align		4
        /*0024*/ 	.byte	0x03, 0x5f
        /*0026*/ 	.short	0x0101


	//----- nvinfo : EIATTR_COOP_GROUP_MASK_REGIDS
	.align		4
        /*0028*/ 	.byte	0x04, 0x29
        /*002a*/ 	.short	(.L_3223 - .L_3222)


	//   ....[0]....
.L_3222:
        /*002c*/ 	.word	0xffffffff


	//   ....[1]....
        /*0030*/ 	.word	0xffffffff


	//   ....[2]....
        /*0034*/ 	.word	0xffffffff


	//   ....[3]....
        /*0038*/ 	.word	0xffffffff


	//   ....[4]....
        /*003c*/ 	.word	0xffffffff


	//   ....[5]....
        /*0040*/ 	.word	0xffffffff


	//   ....[6]....
        /*0044*/ 	.word	0xffffffff


	//   ....[7]....
        /*0048*/ 	.word	0xffffffff


	//   ....[8]....
        /*004c*/ 	.word	0xffffffff


	//   ....[9]....
        /*0050*/ 	.word	0xffffffff


	//----- nvinfo : EIATTR_COOP_GROUP_INSTR_OFFSETS
	.align		4
.L_3223:
        /*0054*/ 	.byte	0x04, 0x28
        /*0056*/ 	.short	(.L_3225 - .L_3224)


	//   ....[0]....
.L_3224:
        /*0058*/ 	.word	0x00001560


	//   ....[1]....
        /*005c*/ 	.word	0x00001570


	//   ....[2]....
        /*0060*/ 	.word	0x000015a0


	//   ....[3]....
        /*0064*/ 	.word	0x000015b0


	//   ....[4]....
        /*0068*/ 	.word	0x000015e0


	//   ....[5]....
        /*006c*/ 	.word	0x000015f0


	//   ....[6]....
        /*0070*/ 	.word	0x00001620


	//   ....[7]....
        /*0074*/ 	.word	0x00001640


	//   ....[8]....
        /*0078*/ 	.word	0x00001670


	//   ....[9]....
        /*007c*/ 	.word	0x00001680


	//----- nvinfo : EIATTR_VRC_CTA_INIT_COUNT
	.align		4
.L_3225:
        /*0080*/ 	.byte	0x02, 0x4a
	.zero		1
	.zero		1


	//----- nvinfo : EIATTR_EXIT_INSTR_OFFSETS
	.align		4
        /*0084*/ 	.byte	0x04, 0x1c
        /*0086*/ 	.short	(.L_3227 - .L_3226)


	//   ....[0]....
.L_3226:
        /*0088*/ 	.word	0x00000060


	//   ....[1]....
        /*008c*/ 	.word	0x000016e0


	//   ....[2]....
        /*0090*/ 	.word	0x000017b0


	//----- nvinfo : EIATTR_MAX_THREADS
	.align		4
.L_3227:
        /*0094*/ 	.byte	0x04, 0x05
        /*0096*/ 	.short	(.L_3229 - .L_3228)
.L_3228:
        /*0098*/ 	.word	0x00000400
        /*009c*/ 	.word	0x00000001
        /*00a0*/ 	.word	0x00000001


	//----- nvinfo : EIATTR_CRS_STACK_SIZE
	.align		4
.L_3229:
        /*00a4*/ 	.byte	0x04, 0x1e
        /*00a6*/ 	.short	(.L_3231 - .L_3230)
.L_3230:
        /*00a8*/ 	.word	0x00000000


	//----- nvinfo : EIATTR_CBANK_PARAM_SIZE
	.align		4
.L_3231:
        /*00ac*/ 	.byte	0x03, 0x19
        /*00ae*/ 	.short	0x0128


	//----- nvinfo : EIATTR_PARAM_CBANK
	.align		4
        /*00b0*/ 	.byte	0x04, 0x0a
        /*00b2*/ 	.short	(.L_3233 - .L_3232)
	.align		4
.L_3232:
        /*00b4*/ 	.word	index@(.nv.constant0._ZN10layer_norm22ln_bwd_finalize_kernelINS_22Kernel_traits_finalizeILj768Ef6__halfS2_S2_fjLb0ELj1024ELj4ENS_18Kernel_traits_baseILj768EfS2_S2_S2_fjLj1024EEEEELb0ELb1EEEvNS_9BwdParamsE)
        /*00b8*/ 	.short	0x0380
        /*00ba*/ 	.short	0x0128


	//----- nvinfo : EIATTR_SW_WAR
	.align		4
.L_3233:
        /*00bc*/ 	.byte	0x04, 0x36
        /*00be*/ 	.short	(.L_3235 - .L_3234)
.L_3234:
        /*00c0*/ 	.word	0x00000008
.L_3235:


//--------------------- .nv.info._ZN10layer_norm13ln_bwd_kernelINS_13Kernel_traitsIf6__halfS2_S2_fjLj768ELj1ELj4ELj1ELj16ENS_18Kernel_traits_baseILj768EfS2_S2_S2_fjLj128EEEEELb1ELb0ELb1ELb1EEEvNS_9BwdParamsE --------------------------
	.section	.nv.info._ZN10layer_norm13ln_bwd_kernelINS_13Kernel_traitsIf6__halfS2_S2_fjLj768ELj1ELj4ELj1ELj16ENS_18Kernel_traits_baseILj768EfS2_S2_S2_fjLj128EEEEELb1ELb0ELb1ELb1EEEvNS_9BwdParamsE,"",@"SHT_CUDA_INFO"
	.sectionflags	@""
	.align	4


	//----- nvinfo : EIATTR_CUDA_API_VERSION
	.align		4
        /*0000*/ 	.byte	0x04, 0x37
        /*0002*/ 	.short	(.L_3237 - .L_3236)
.L_3236:
        /*0004*/ 	.word	0x00000082


	//----- nvinfo : EIATTR_KPARAM_INFO
	.align		4
.L_3237:
        /*0008*/ 	.byte	0x04, 0x17
        /*000a*/ 	.short	(.L_3239 - .L_3238)
.L_3238:
        /*000c*/ 	.word	0x00000000
        /*0010*/ 	.short	0x0000
        /*0012*/ 	.short	0x0000
        /*0014*/ 	.byte	0x00, 0xf0, 0xa1, 0x04


	//----- nvinfo : EIATTR_SPARSE_MMA_MASK
	.align		4
.L_3239:
        /*0018*/ 	.byte	0x03, 0x50
        /*001a*/ 	.short	0x0000


	//----- nvinfo : EIATTR_MAXREG_COUNT
	.align		4
        /*001c*/ 	.byte	0x03, 0x1b
        /*001e*/ 	.short	0x00ff


	//----- nvinfo : EIATTR_NUM_BARRIERS
	.align		4
        /*0020*/ 	.byte	0x02, 0x4c
        /*0022*/ 	.byte	0x01
	.zero		1


	//----- nvinfo : EIATTR_MERCURY_ISA_VERSION
	.align		4
        /*0024*/ 	.byte	0x03, 0x5f
        /*0026*/ 	.short	0x0101


	//----- nvinfo : EIATTR_COOP_GROUP_MASK_REGIDS
	.align		4
        /*0028*/ 	.byte	0x04, 0x29
        /*002a*/ 	.short	(.L_3241 - .L_3240)


	//   ....[0]....
.L_3240:
        /*002c*/ 	.word	0xffffffff


	//   ....[1]....
        /*0030*/ 	.word	0xffffffff


	//   ....[2]....
        /*0034*/ 	.word	0xffffffff


	//   ....[3]....
        /*0038*/ 	.word	0xffffffff


	//   ....[4]....
        /*003c*/ 	.word	0xffffffff


	//   ....[5]....
        /*0040*/ 	.word	0xffffffff


	//   ....[6]....
        /*0044*/ 	.word	0xffffffff


	//   ....[7]....
        /*0048*/ 	.word	0xffffffff


	//   ....[8]....
        /*004c*/ 	.word	0xffffffff


	//   ....[9]....
        /*0050*/ 	.word	0xffffffff


	//   ....[10]....
        /*0054*/ 	.word	0x05000081


	//   ....[11]....
        /*0058*/ 	.word	0x05000081


	//   ....[12]....
        /*005c*/ 	.word	0x05000081


	//   ....[13]....
        /*0060*/ 	.word	0x05000081


	//   ....[14]....
        /*0064*/ 	.word	0x05000081


	//   ....[15]....
        /*0068*/ 	.word	0x05000081


	//   ....[16]....
        /*006c*/ 	.word	0x05000081


	//   ....[17]....
        /*0070*/ 	.word	0x05000081


	//   ....[18]....
        /*0074*/ 	.word	0x05000081


	//   ....[19]....
        /*0078*/ 	.word	0x05000081


	//----- nvinfo : EIATTR_COOP_GROUP_INSTR_OFFSETS
	.align		4
.L_3241:
        /*007c*/ 	.byte	0x04, 0x28
        /*007e*/ 	.short	(.L_3243 - .L_3242)


	//   ....[0]....
.L_3242:
        /*0080*/ 	.word	0x00001860


	//   ....[1]....
        /*0084*/ 	.word	0x00001870


	//   ....[2]....
        /*0088*/ 	.word	0x000018a0


	//   ....[3]....
        /*008c*/ 	.word	0x000018b0


	//   ....[4]....
        /*0090*/ 	.word	0x000018e0


	//   ....[5]....
        /*0094*/ 	.word	0x000018f0


	//   ....[6]....
        /*0098*/ 	.word	0x00001920


	//   ....[7]....
        /*009c*/ 	.word	0x00001930


	//   ....[8]....
        /*00a0*/ 	.word	0x00001960


	//   ....[9]....
        /*00a4*/ 	.word	0x00001970


	//   ....[10]....
        /*00a8*/ 	.word	0x000070f0


	//   ....[11]....
        /*00ac*/ 	.word	0x00007190


	//   ....[12]....
        /*00b0*/ 	.word	0x000071f0


	//   ....[13]....
        /*00b4*/ 	.word	0x00007250


	//   ....[14]....
        /*00b8*/ 	.word	0x000072c0


	//   ....[15]....
        /*00bc*/ 	.word	0x00007320


	//   ....[16]....
        /*00c0*/ 	.word	0x00007390


	//   ....[17]....
        /*00c4*/ 	.word	0x000073f0


	//   ....[18]....
        /*00c8*/ 	.word	0x00007460


	//   ....[19]....
        /*00cc*/ 	.word	0x000074c0


	//----- nvinfo : EIATTR_VRC_CTA_INIT_COUNT
	.align		4
.L_3243:
        /*00d0*/ 	.byte	0x02, 0x4a
	.zero		1
	.zero		1


	//----- nvinfo : EIATTR_EXIT_INSTR_OFFSETS
	.align		4
        /*00d4*/ 	.byte	0x04, 0x1c
        /*00d6*/ 	.short	(.L_3245 - .L_3244)


	//   ....[0]....
.L_3244:
        /*00d8*/ 	.word	0x00007090


	//----- nvinfo : EIATTR_MAX_THREADS
	.align		4
.L_3245:
        /*00dc*/ 	.byte	0x04, 0x05
        /*00de*/ 	.short	(.L_3247 - .L_3246)
.L_3246:
        /*00e0*/ 	.word	0x00000080
        /*00e4*/ 	.word	0x00000001
        /*00e8*/ 	.word	0x00000001


	//----- nvinfo : EIATTR_CRS_STACK_SIZE
	.align		4
.L_3247:
        /*00ec*/ 	.byte	0x04, 0x1e
        /*00ee*/ 	.short	(.L_3249 - .L_3248)
.L_3248:
        /*00f0*/ 	.word	0x00000000


	//----- nvinfo : EIATTR_CBANK_PARAM_SIZE
	.align		4
.L_3249:
        /*00f4*/ 	.byte	0x03, 0x19
        /*00f6*/ 	.short	0x0128


	//----- nvinfo : EIATTR_PARAM_CBANK
	.align		4
        /*00f8*/ 	.byte	0x04, 0x0a
        /*00fa*/ 	.short	(.L_3251 - .L_3250)
	.align		4
.L_3250:
        /*00fc*/ 	.word	index@(.nv.constant0._ZN10layer_norm13ln_bwd_kernelINS_13Kernel_traitsIf6__halfS2_S2_fjLj768ELj1ELj4ELj1ELj16ENS_18Kernel_traits_baseILj768EfS2_S2_S2_fjLj128EEEEELb1ELb0ELb1ELb1EEEvNS_9BwdParamsE)
        /*0100*/ 	.short	0x0380
        /*0102*/ 	.short	0x0128


	//----- nvinfo : EIATTR_SW_WAR
	.align		4
.L_3251:
        /*0104*/ 	.byte	0x04, 0x36
        /*0106*/ 	.short	(.L_3253 - .L_3252)
.L_3252:
        /*0108*/ 	.word	0x00000008
.L_3253:


//--------------------- .nv.info._ZN10layer_norm13ln_bwd_kernelINS_13Kernel_traitsIf6__halfS2_S2_fjLj768ELj1ELj4ELj1ELj16ENS_18Kernel_traits_baseILj768EfS2_S2_S2_fjLj128EEEEELb1ELb1ELb0ELb0EEEvNS_9BwdParamsE --------------------------
	.section	.nv.info._ZN10layer_norm13ln_bwd_kernelINS_13Kernel_traitsIf6__halfS2_S2_fjLj768ELj1ELj4ELj1ELj16ENS_18Kernel_traits_baseILj768EfS2_S2_S2_fjLj128EEEEELb1ELb1ELb0ELb0EEEvNS_9BwdParamsE,"",@"SHT_CUDA_INFO"
	.sectionflags	@""
	.align	4


	//----- nvinfo : EIATTR_CUDA_API_VERSION
	.align		4
        /*0000*/ 	.byte	0x04, 0x37
        /*0002*/ 	.short	(.L_3255 - .L_3254)
.L_3254:
        /*0004*/ 	.word	0x00000082


	//----- nvinfo : EIATTR_KPARAM_INFO
	.align		4
.L_3255:
        /*0008*/ 	.byte	0x04, 0x17
        /*000a*/ 	.short	(.L_3257 - .L_3256)
.L_3256:
        /*000c*/ 	.word	0x00000000
        /*0010*/ 	.short	0x0000
        /*0012*/ 	.short	0x0000
        /*0014*/ 	.byte	0x00, 0xf0, 0xa1, 0x04


	//----- nvinfo : EIATTR_SPARSE_MMA_MASK
	.align		4
.L_3257:
        /*0018*/ 	.byte	0x03, 0x50
        /*001a*/ 	.short	0x0000


	//----- nvinfo : EIATTR_MAXREG_COUNT
	.align		4
        /*001c*/ 	.byte	0x03, 0x1b
        /*001e*/ 	.short	0x00ff


	//----- nvinfo : EIATTR_NUM_BARRIERS
	.align		4
        /*0020*/ 	.byte	0x02, 0x4c
        /*0022*/ 	.byte	0x01
	.zero		1


	//----- nvinfo : EIATTR_MERCURY_ISA_VERSION
	.align		4
        /*0024*/ 	.byte	0x03, 0x5f
        /*0026*/ 	.short	0x0101


	//----- nvinfo : EIATTR_COOP_GROUP_MASK_REGIDS
	.align		4
        /*0028*/ 	.byte	0x04, 0x29
        /*002a*/ 	.short	(.L_3259 - .L_3258)


	//   ....[0]....
.L_3258:
        /*002c*/ 	.word	0xffffffff


	//   ....[1]....
        /*0030*/ 	.word	0xffffffff


	//   ....[2]....
        /*0034*/ 	.word	0xffffffff


	//   ....[3]....
        /*0038*/ 	.word	0xffffffff


	//   ....[4]....
        /*003c*/ 	.word	0xffffffff


	//   ....[5]....
        /*0040*/ 	.word	0xffffffff


	//   ....[6]....
        /*0044*/ 	.word	0xffffffff


	//   ....[7]....
        /*0048*/ 	.word	0xffffffff


	//   ....[8]....
        /*004c*/ 	.word	0xffffffff


	//   ....[9]....
        /*0050*/ 	.word	0xffffffff


	//   ....[10]....
        /*0054*/ 	.word	0x050000c9


	//   ....[11]....
        /*0058*/ 	.word	0x050000c9


	//   ....[12]....
        /*005c*/ 	.word	0x050000c9


	//   ....[13]....
        /*0060*/ 	.word	0x050000c9


	//   ....[14]....
        /*0064*/ 	.word	0x050000c9


	//   ....[15]....
        /*0068*/ 	.word	0x050000c9


	//   ....[16]....
        /*006c*/ 	.word	0x050000c9


	//   ....[17]....
        /*0070*/ 	.word	0x050000c9


	//   ....[18]....
        /*0074*/ 	.word	0x050000c9


	//   ....[19]....
        /*0078*/ 	.word	0x050000c9


	//----- nvinfo : EIATTR_COOP_GROUP_INSTR_OFFSETS
	.align		4
.L_3259:
        /*007c*/ 	.byte	0x04, 0x28
        /*007e*/ 	.short	(.L_3261 - .L_3260)


	//   ....[0]....
.L_3260:
        /*0080*/ 	.word	0x00001aa0


	//   ....[1]....
        /*0084*/ 	.word	0x00001ab0


	//   ....[2]....
        /*0088*/ 	.word	0x00001ae0


	//   ....[3]....
        /*008c*/ 	.word	0x00001af0


	//   ....[4]....
        /*0090*/ 	.word	0x00001b20


	//   ....[5]....
        /*0094*/ 	.word	0x00001b30


	//   ....[6]....
        /*0098*/ 	.word	0x00001b60


	//   ....[7]....
        /*009c*/ 	.word	0x00001b70


	//   ....[8]....
        /*00a0*/ 	.word	0x00001ba0


	//   ....[9]....
        /*00a4*/ 	.word	0x00001bb0


	//   ....[10]....
        /*00a8*/ 	.word	0x00008740


	//   ....[11]....
        /*00ac*/ 	.word	0x000087d0


	//   ....[12]....
        /*00b0*/ 	.word	0x00008840


	//   ....[13]....
        /*00b4*/ 	.word	0x000088a0


	//   ....[14]....
        /*00b8*/ 	.word	0x00008910


	//   ....[15]....
        /*00bc*/ 	.word	0x00008970


	//   ....[16]....
        /*00c0*/ 	.word	0x000089e0


	//   ....[17]....
        /*00c4*/ 	.word	0x00008a40


	//   ....[18]....
        /*00c8*/ 	.word	0x00008ab0


	//   ....[19]....
        /*00cc*/ 	.word	0x00008b10


	//----- nvinfo : EIATTR_VRC_CTA_INIT_COUNT
	.align		4
.L_3261:
        /*00d0*/ 	.byte	0x02, 0x4a
	.zero		1
	.zero		1


	//----- nvinfo : EIATTR_EXIT_INSTR_OFFSETS
	.align		4
        /*00d4*/ 	.byte	0x04, 0x1c
        /*00d6*/ 	.short	(.L_3263 - .L_3262)


	//   ....[0]....
.L_3262:
        /*00d8*/ 	.word	0x00008650


	//   ....[1]....
        /*00dc*/ 	.word	0x000086d0


	//----- nvinfo : EIATTR_MAX_THREADS
	.align		4
.L_3263:
        /*00e0*/ 	.byte	0x04, 0x05
        /*00e2*/ 	.short	(.L_3265 - .L_3264)
.L_3264:
        /*00e4*/ 	.word	0x00000080
        /*00e8*/ 	.word	0x00000001
        /*00ec*/ 	.word	0x00000001


	//----- nvinfo : EIATTR_CRS_STACK_SIZE
	.align		4
.L_3265:
        /*00f0*/ 	.byte	0x04, 0x1e
        /*00f2*/ 	.short	(.L_3267 - .L_3266)
.L_3266:
        /*00f4*/ 	.word	0x00000000


	//----- nvinfo : EIATTR_CBANK_PARAM_SIZE
	.align		4
.L_3267:
        /*00f8*/ 	.byte	0x03, 0x19
        /*00fa*/ 	.short	0x0128


	//----- nvinfo : EIATTR_PARAM_CBANK
	.align		4
        /*00fc*/ 	.byte	0x04, 0x0a
        /*00fe*/ 	.short	(.L_3269 - .L_3268)
	.align		4
.L_3268:
        /*0100*/ 	.word	index@(.nv.constant0._ZN10layer_norm13ln_bwd_kernelINS_13Kernel_traitsIf6__halfS2_S2_fjLj768ELj1ELj4ELj1ELj16ENS_18Kernel_traits_baseILj768EfS2_S2_S2_fjLj128EEEEELb1ELb1ELb0ELb0EEEvNS_9BwdParamsE)
        /*0104*/ 	.short	0x0380
        /*0106*/ 	.short	0x0128


	//----- nvinfo : EIATTR_SW_WAR
	.align		4
.L_3269:
        /*0108*/ 	.byte	0x04, 0x36
        /*010a*/ 	.short	(.L_3271 - .L_3270)
.L_3270:
        /*010c*/ 	.word	0x00000008
.L_3271:


//--------------------- .nv.info._ZN10layer_norm13ln_bwd_kernelINS_13Kernel_traitsIf6__halfS2_S2_fjLj768ELj1ELj4ELj1ELj16ENS_18Kernel_traits_baseILj768EfS2_S2_S2_fjLj128EEEEELb1ELb1ELb0ELb1EEEvNS_9BwdParamsE --------------------------
	.section	.nv.info._ZN10layer_norm13ln_bwd_kernelINS_13Kernel_traitsIf6__halfS2_S2_fjLj768ELj1ELj4ELj1ELj16ENS_18Kernel_traits_baseILj768EfS2_S2_S2_fjLj128EEEEELb1ELb1ELb0ELb1EEEvNS_9BwdParamsE,"",@"SHT_CUDA_INFO"
	.sectionflags	@""
	.align	4


	//----- nvinfo : EIATTR_CUDA_API_VERSION
	.align		4
        /*0000*/ 	.byte	0x04, 0x37
        /*0002*/ 	.short	(.L_3273 - .L_3272)
.L_3272:
        /*0004*/ 	.word	0x00000082


	//----- nvinfo : EIATTR_KPARAM_INFO
	.align		4
.L_3273:
        /*0008*/ 	.byte	0x04, 0x17
        /*000a*/ 	.short	(.L_3275 - .L_3274)
.L_3274:
        /*000c*/ 	.word	0x00000000
        /*0010*/ 	.short	0x0000
        /*0012*/ 	.short	0x0000
        /*0014*/ 	.byte	0x00, 0xf0, 0xa1, 0x04


	//----- nvinfo : EIATTR_SPARSE_MMA_MASK
	.align		4
.L_3275:
        /*0018*/ 	.byte	0x03, 0x50
        /*001a*/ 	.short	0x0000


	//----- nvinfo : EIATTR_MAXREG_COUNT
	.align		4
        /*001c*/ 	.byte	0x03, 0x1b
        /*001e*/ 	.short	0x00ff


	//----- nvinfo : EIATTR_NUM_BARRIERS
	.align		4
        /*0020*/ 	.byte	0x02, 0x4c
        /*0022*/ 	.byte	0x01
	.zero		1


	//----- nvinfo : EIATTR_MERCURY_ISA_VERSION
	.align		4
        /*0024*/ 	.byte	0x03, 0x5f
        /*0026*/ 	.short	0x0101


	//----- nvinfo : EIATTR_COOP_GROUP_MASK_REGIDS
	.align		4
        /*0028*/ 	.byte	0x04, 0x29
        /*002a*/ 	.short	(.L_3277 - .L_3276)


	//   ....[0]....
.L_3276:
        /*002c*/ 	.word	0xffffffff


	//   ....[1]....
        /*0030*/ 	.word	0xffffffff


	//   ....[2]....
        /*0034*/ 	.word	0xffffffff


	//   ....[3]....
        /*0038*/ 	.word	0xffffffff


	//   ....[4]....
        /*003c*/ 	.word	0xffffffff


	//   ....[5]....
        /*0040*/ 	.word	0xffffffff


	//   ....[6]....
        /*0044*/ 	.word	0xffffffff


	//   ....[7]....
        /*0048*/ 	.word	0xffffffff


	//   ....[8]....
        /*004c*/ 	.word	0xffffffff


	//   ....[9]....
        /*0050*/ 	.word	0xffffffff


	//   ....[10]....
        /*0054*/ 	.word	0x05000082


	//   ....[11]....
        /*0058*/ 	.word	0x05000082


	//   ....[12]....
        /*005c*/ 	.word	0x05000082


	//   ....[13]....
        /*0060*/ 	.word	0x05000082


	//   ....[14]....
        /*0064*/ 	.word	0x05000082


	//   ....[15]....
        /*0068*/ 	.word	0x05000082


	//   ....[16]....
        /*006c*/ 	.word	0x05000082


	//   ....[17]....
        /*0070*/ 	.word	0x05000082


	//   ....[18]....
        /*0074*/ 	.word	0x05000082


	//   ....[19]....
        /*0078*/ 	.word	0x05000082


	//----- nvinfo : EIATTR_COOP_GROUP_INSTR_OFFSETS
	.align		4
.L_3277:
        /*007c*/ 	.byte	0x04, 0x28
        /*007e*/ 	.short	(.L_3279 - .L_3278)


	//   ....[0]....
.L_3278:
        /*0080*/ 	.word	0x000026d0


	//   ....[1]....
        /*0084*/ 	.word	0x000026e0


	//   ....[2]....
        /*0088*/ 	.word	0x00002710


	//   ....[3]....
        /*008c*/ 	.word	0x00002720


	//   ....[4]....
        /*0090*/ 	.word	0x00002750


	//   ....[5]....
        /*0094*/ 	.word	0x00002760


	//   ....[6]....
        /*0098*/ 	.word	0x00002790


	//   ....[7]....
        /*009c*/ 	.word	0x000027a0


	//   ....[8]....
        /*00a0*/ 	.word	0x000027d0


	//   ....[9]....
        /*00a4*/ 	.word	0x000027e0


	//   ....[10]....
        /*00a8*/ 	.word	0x00008ca0


	//   ....[11]....
        /*00ac*/ 	.word	0x00008d30


	//   ....[12]....
        /*00b0*/ 	.word	0x00008da0


	//   ....[13]....
        /*00b4*/ 	.word	0x00008e00


	//   ....[14]....
        /*00b8*/ 	.word	0x00008e70


	//   ....[15]....
        /*00bc*/ 	.word	0x00008ed0


	//   ....[16]....
        /*00c0*/ 	.word	0x00008f40


	//   ....[17]....
        /*00c4*/ 	.word	0x00008fa0


	//   ....[18]....
        /*00c8*/ 	.word	0x00009010


	//   ....[19]....
        /*00cc*/ 	.word	0x00009060


	//----- nvinfo : EIATTR_VRC_CTA_INIT_COUNT
	.align		4
.L_3279:
        /*00d0*/ 	.byte	0x02, 0x4a
	.zero		1
	.zero		1


	//----- nvinfo : EIATTR_EXIT_INSTR_OFFSETS
	.align		4
        /*00d4*/ 	.byte	0x04, 0x1c
        /*00d6*/ 	.short	(.L_3281 - .L_3280)


	//   ....[0]....
.L_3280:
        /*00d8*/ 	.word	0x00008c30


	//----- nvinfo : EIATTR_MAX_THREADS
	.align		4
.L_3281:
        /*00dc*/ 	.byte	0x04, 0x05
        /*00de*/ 	.short	(.L_3283 - .L_3282)
.L_3282:
        /*00e0*/ 	.word	0x00000080
        /*00e4*/ 	.word	0x00000001
        /*00e8*/ 	.word	0x00000001


	//----- nvinfo : EIATTR_CRS_STACK_SIZE
	.align		4
.L_3283:
        /*00ec*/ 	.byte	0x04, 0x1e
        /*00ee*/ 	.short	(.L_3285 - .L_3284)
.L_3284:
        /*00f0*/ 	.word	0x00000000


	//----- nvinfo : EIATTR_CBANK_PARAM_SIZE
	.align		4
.L_3285:
        /*00f4*/ 	.byte	0x03, 0x19
        /*00f6*/ 	.short	0x0128


	//----- nvinfo : EIATTR_PARAM_CBANK
	.align		4
        /*00f8*/ 	.byte	0x04, 0x0a
        /*00fa*/ 	.short	(.L_3287 - .L_3286)
	.align		4
.L_3286:
        /*00fc*/ 	.word	index@(.nv.constant0._ZN10layer_norm13ln_bwd_kernelINS_13Kernel_traitsIf6__halfS2_S2_fjLj768ELj1ELj4ELj1ELj16ENS_18Kernel_traits_baseILj768EfS2_S2_S2_fjLj128EEEEELb1ELb1ELb0ELb1EEEvNS_9BwdParamsE)
        /*0100*/ 	.short	0x0380
        /*0102*/ 	.short	0x0128


	//----- nvinfo : EIATTR_SW_WAR
	.align		4
.L_3287:
        /*0104*/ 	.byte	0x04, 0x36
        /*0106*/ 	.short	(.L_3289 - .L_3288)
.L_3288:
        /*0108*/ 	.word	0x00000008
.L_3289:


//--------------------- .nv.info._ZN10layer_norm22ln_bwd_finalize_kernelINS_22Kernel_traits_finalizeILj768Ef6__halfS2_S2_fjLb1ELj1024ELj4ENS_18Kernel_traits_baseILj768EfS2_S2_S2_fjLj1024EEEEELb1ELb0EEEvNS_9BwdParamsE --------------------------
	.section	.nv.info._ZN10layer_norm22ln_bwd_finalize_kernelINS_22Kernel_traits_finalizeILj768Ef6__halfS2_S2_fjLb1ELj1024ELj4ENS_18Kernel_traits_baseILj768EfS2_S2_S2_fjLj1024EEEEELb1ELb0EEEvNS_9BwdParamsE,"",@"SHT_CUDA_INFO"
	.sectionflags	@""
	.align	4


	//----- nvinfo : EIATTR_CUDA_API_VERSION
	.align		4
        /*0000*/ 	.byte	0x04, 0x37
        /*0002*/ 	.short	(.L_3291 - .L_3290)
.L_3290:
        /*0004*/ 	.word	0x00000082


	//----- nvinfo : EIATTR_KPARAM_INFO
	.align		4
.L_3291:
        /*0008*/ 	.byte	0x04, 0x17
        /*000a*/ 	.short	(.L_3293 - .L_3292)
.L_3292:
        /*000c*/ 	.word	0x00000000
        /*0010*/ 	.short	0x0000
        /*0012*/ 	.short	0x0000
        /*0014*/ 	.byte	0x00, 0xf0, 0xa1, 0x04


	//----- nvinfo : EIATTR_SPARSE_MMA_MASK
	.align		4
.L_3293:
        /*0018*/ 	.byte	0x03, 0x50
        /*001a*/ 	.short	0x0000


	//----- nvinfo : EIATTR_MAXREG_COUNT
	.align		4
        /*001c*/ 	.byte	0x03, 0x1b
        /*001e*/ 	.short	0x0040


	//----- nvinfo : EIATTR_NUM_BARRIERS
	.align		4
        /*0020*/ 	.byte	0x02, 0x4c
        /*0022*/ 	.byte	0x01
	.zero		1


	//----- nvinfo : EIATTR_MERCURY_ISA_VERSION
	.align		4
        /*0024*/ 	.byte	0x03, 0x5f
        /*0026*/ 	.short	0x0101


	//----- nvinfo : EIATTR_COOP_GROUP_MASK_REGIDS
	.align		4
        /*0028*/ 	.byte	0x04, 0x29
        /*002a*/ 	.short	(.L_3295 - .L_3294)


	//   ....[0]....
.L_3294:
        /*002c*/ 	.word	0xffffffff


	//   ....[1]....
        /*0030*/ 	.word	0xffffffff


	//   ....[2]....
        /*0034*/ 	.word	0xffffffff


	//   ....[3]....
        /*0038*/ 	.word	0xffffffff


	//   ....[4]....
        /*003c*/ 	.word	0xffffffff


	//   ....[5]....
        /*0040*/ 	.word	0xffffffff


	//   ....[6]....
        /*0044*/ 	.word	0xffffffff


	//   ....[7]....
        /*0048*/ 	.word	0xffffffff


	//   ....[8]....
        /*004c*/ 	.word	0xffffffff


	//   ....[9]....
        /*0050*/ 	.word	0xffffffff


	//   ....[10]....
        /*0054*/ 	.word	0xffffffff


	//   ....[11]....
        /*0058*/ 	.word	0xffffffff


	//   ....[12]....
        /*005c*/ 	.word	0xffffffff


	//   ....[13]....
        /*0060*/ 	.word	0xffffffff


	//   ....[14]....
        /*0064*/ 	.word	0xffffffff


	//----- nvinfo : EIATTR_COOP_GROUP_INSTR_OFFSETS
	.align		4
.L_3295:
        /*0068*/ 	.byte	0x04, 0x28
        /*006a*/ 	.short	(.L_3297 - .L_3296)


	//   ....[0]....
.L_3296:
        /*006c*/ 	.word	0x00001030


	//   ....[1]....
        /*0070*/ 	.word	0x00001040


	//   ....[2]....
        /*0074*/ 	.word	0x00001050


	//   ....[3]....
        /*0078*/ 	.word	0x00001090


	//   ....[4]....
        /*007c*/ 	.word	0x000010a0


	//   ....[5]....
        /*0080*/ 	.word	0x000010b0


	//   ....[6]....
        /*0084*/ 	.word	0x000010e0


	//   ....[7]....
        /*0088*/ 	.word	0x00001100


	//   ....[8]....
        /*008c*/ 	.word	0x00001120


	//   ....[9]....
        /*0090*/ 	.word	0x00001160


	//   ....[10]....
        /*0094*/ 	.word	0x00001180


	//   ....[11]....
        /*0098*/ 	.word	0x00001190


	//   ....[12]....
        /*009c*/ 	.word	0x000011e0


	//   ....[13]....
        /*00a0*/ 	.word	0x00001210


	//   ....[14]....
        /*00a4*/ 	.word	0x00001220


	//----- nvinfo : EIATTR_VRC_CTA_INIT_COUNT
	.align		4
.L_3297:
        /*00a8*/ 	.byte	0x02, 0x4a
	.zero		1
	.zero		1


	//----- nvinfo : EIATTR_EXIT_INSTR_OFFSETS
	.align		4
        /*00ac*/ 	.byte	0x04, 0x1c
        /*00ae*/ 	.short	(.L_3299 - .L_3298)


	//   ....[0]....
.L_3298:
        /*00b0*/ 	.word	0x00000060


	//   ....[1]....
        /*00b4*/ 	.word	0x000012a0


	//   ....[2]....
        /*00b8*/ 	.word	0x000012d0


	//   ....[3]....
        /*00bc*/ 	.word	0x000013b0


	//----- nvinfo : EIATTR_MAX_THREADS
	.align		4
.L_3299:
        /*00c0*/ 	.byte	0x04, 0x05
        /*00c2*/ 	.short	(.L_3301 - .L_3300)
.L_3300:
        /*00c4*/ 	.word	0x00000400
        /*00c8*/ 	.word	0x00000001
        /*00cc*/ 	.word	0x00000001


	//----- nvinfo : EIATTR_CRS_STACK_SIZE
	.align		4
.L_3301:
        /*00d0*/ 	.byte	0x04, 0x1e
        /*00d2*/ 	.short	(.L_3303 - .L_3302)
.L_3302:
        /*00d4*/ 	.word	0x00000000


	//----- nvinfo : EIATTR_CBANK_PARAM_SIZE
	.align		4
.L_3303:
        /*00d8*/ 	.byte	0x03, 0x19
        /*00da*/ 	.short	0x0128


	//----- nvinfo : EIATTR_PARAM_CBANK
	.align		4
        /*00dc*/ 	.byte	0x04, 0x0a
        /*00de*/ 	.short	(.L_3305 - .L_3304)
	.align		4
.L_3304:
        /*00e0*/ 	.word	index@(.nv.constant0._ZN10layer_norm22ln_bwd_finalize_kernelINS_22Kernel_traits_finalizeILj768Ef6__halfS2_S2_fjLb1ELj1024ELj4ENS_18Kernel_traits_baseILj768EfS2_S2_S2_fjLj1024EEEEELb1ELb0EEEvNS_9BwdParamsE)
        /*00e4*/ 	.short	0x0380
        /*00e6*/ 	.short	0x0128


	//----- nvinfo : EIATTR_SW_WAR
	.align		4
.L_3305:
        /*00e8*/ 	.byte	0x04, 0x36
        /*00ea*/ 	.short	(.L_3307 - .L_3306)
.L_3306:
        /*00ec*/ 	.word	0x00000008
.L_3307:


//--------------------- .nv.info._ZN10layer_norm13ln_bwd_kernelINS_13Kernel_traitsIf6__halfS2_S2_fjLj768ELj1ELj4ELj1ELj16ENS_18Kernel_traits_baseILj768EfS2_S2_S2_fjLj128EEEEELb1ELb1ELb1ELb0EEEvNS_9BwdParamsE --------------------------
	.section	.nv.info._ZN10layer_norm13ln_bwd_kernelINS_13Kernel_traitsIf6__halfS2_S2_fjLj768ELj1ELj4ELj1ELj16ENS_18Kernel_traits_baseILj768EfS2_S2_S2_fjLj128EEEEELb1ELb1ELb1ELb0EEEvNS_9BwdParamsE,"",@"SHT_CUDA_INFO"
	.sectionflags	@""
	.align	4


	//----- nvinfo : EIATTR_CUDA_API_VERSION
	.align		4
        /*0000*/ 	.byte	0x04, 0x37
        /*0002*/ 	.short	(.L_3309 - .L_3308)
.L_3308:
        /*0004*/ 	.word	0x00000082


	//----- nvinfo : EIATTR_KPARAM_INFO
	.align		4
.L_3309:
        /*0008*/ 	.byte	0x04, 0x17
        /*000a*/ 	.short	(.L_3311 - .L_3310)
.L_3310:
        /*000c*/ 	.word	0x00000000
        /*0010*/ 	.short	0x0000
        /*0012*/ 	.short	0x0000
        /*0014*/ 	.byte	0x00, 0xf0, 0xa1, 0x04


	//----- nvinfo : EIATTR_SPARSE_MMA_MASK
	.align		4
.L_3311:
        /*0018*/ 	.byte	0x03, 0x50
        /*001a*/ 	.short	0x0000


	//----- nvinfo : EIATTR_MAXREG_COUNT
	.align		4
        /*001c*/ 	.byte	0x03, 0x1b
        /*001e*/ 	.short	0x00ff


	//----- nvinfo : EIATTR_NUM_BARRIERS
	.align		4
        /*0020*/ 	.byte	0x02, 0x4c
        /*0022*/ 	.byte	0x01
	.zero		1


	//----- nvinfo : EIATTR_MERCURY_ISA_VERSION
	.align		4
        /*0024*/ 	.byte	0x03, 0x5f
        /*0026*/ 	.short	0x0101


	//----- nvinfo : EIATTR_COOP_GROUP_MASK_REGIDS
	.align		4
        /*0028*/ 	.byte	0x04, 0x29
        /*002a*/ 	.short	(.L_3313 - .L_3312)


	//   ....[0]....
.L_3312:
        /*002c*/ 	.word	0xffffffff


	//   ....[1]....
        /*0030*/ 	.word	0xffffffff


	//   ....[2]....
        /*0034*/ 	.word	0xffffffff


	//   ....[3]....
        /*0038*/ 	.word	0xffffffff


	//   ....[4]....
        /*003c*/ 	.word	0xffffffff


	//   ....[5]....
        /*0040*/ 	.word	0xffffffff


	//   ....[6]....
        /*0044*/ 	.word	0xffffffff


	//   ....[7]....
        /*0048*/ 	.word	0xffffffff


	//   ....[8]....
        /*004c*/ 	.word	0xffffffff


	//   ....[9]....
        /*0050*/ 	.word	0xffffffff


	//   ....[10]....
        /*0054*/ 	.word	0x050000cc


	//   ....[11]....
        /*0058*/ 	.word	0x050000cc


	//   ....[12]....
        /*005c*/ 	.word	0x050000cc


	//   ....[13]....
        /*0060*/ 	.word	0x050000cc


	//   ....[14]....
        /*0064*/ 	.word	0x050000cc


	//   ....[15]....
        /*0068*/ 	.word	0x050000cc


	//   ....[16]....
        /*006c*/ 	.word	0x050000cc


	//   ....[17]....
        /*0070*/ 	.word	0x050000cc


	//   ....[18]....
        /*0074*/ 	.word	0x050000cc


	//   ....[19]....
        /*0078*/ 	.word	0x050000cc


	//----- nvinfo : EIATTR_COOP_GROUP_INSTR_OFFSETS
	.align		4
.L_3313:
        /*007c*/ 	.byte	0x04, 0x28
        /*007e*/ 	.short	(.L_3315 - .L_3314)


	//   ....[0]....
.L_3314:
        /*0080*/ 	.word	0x00001f50


	//   ....[1]....
        /*0084*/ 	.word	0x00001f60


	//   ....[2]....
        /*0088*/ 	.word	0x00001f90


	//   ....[3]....
        /*008c*/ 	.word	0x00001fa0


	//   ....[4]....
        /*0090*/ 	.word	0x00001fd0


	//   ....[5]....
        /*0094*/ 	.word	0x00001fe0


	//   ....[6]....
        /*0098*/ 	.word	0x00002010


	//   ....[7]....
        /*009c*/ 	.word	0x00002020


	//   ....[8]....
        /*00a0*/ 	.word	0x00002050


	//   ....[9]....
        /*00a4*/ 	.word	0x00002060


	//   ....[10]....
        /*00a8*/ 	.word	0x0000abf0


	//   ....[11]....
        /*00ac*/ 	.word	0x0000ac80


	//   ....[12]....
        /*00b0*/ 	.word	0x0000acf0


	//   ....[13]....
        /*00b4*/ 	.word	0x0000ad50


	//   ....[14]....
        /*00b8*/ 	.word	0x0000adc0


	//   ....[15]....
        /*00bc*/ 	.word	0x0000ae20


	//   ....[16]....
        /*00c0*/ 	.word	0x0000ae90


	//   ....[17]....
        /*00c4*/ 	.word	0x0000aef0


	//   ....[18]....
        /*00c8*/ 	.word	0x0000af60


	//   ....[19]....
        /*00cc*/ 	.word	0x0000afc0


	//----- nvinfo : EIATTR_VRC_CTA_INIT_COUNT
	.align		4
.L_3315:
        /*00d0*/ 	.byte	0x02, 0x4a
	.zero		1
	.zero		1


	//----- nvinfo : EIATTR_EXIT_INSTR_OFFSETS
	.align		4
        /*00d4*/ 	.byte	0x04, 0x1c
        /*00d6*/ 	.short	(.L_3317 - .L_3316)


	//   ....[0]....
.L_3316:
        /*00d8*/ 	.word	0x0000ab00


	//   ....[1]....
        /*00dc*/ 	.word	0x0000ab80


	//----- nvinfo : EIATTR_MAX_THREADS
	.align		4
.L_3317:
        /*00e0*/ 	.byte	0x04, 0x05
        /*00e2*/ 	.short	(.L_3319 - .L_3318)
.L_3318:
        /*00e4*/ 	.word	0x00000080
        /*00e8*/ 	.word	0x00000001
        /*00ec*/ 	.word	0x00000001


	//----- nvinfo : EIATTR_CRS_STACK_SIZE
	.align		4
.L_3319:
        /*00f0*/ 	.byte	0x04, 0x1e
        /*00f2*/ 	.short	(.L_3321 - .L_3320)
.L_3320:
        /*00f4*/ 	.word	0x00000000


	//----- nvinfo : EIATTR_CBANK_PARAM_SIZE
	.align		4
.L_3321:
        /*00f8*/ 	.byte	0x03, 0x19
        /*00fa*/ 	.short	0x0128


	//----- nvinfo : EIATTR_PARAM_CBANK
	.align		4
        /*00fc*/ 	.byte	0x04, 0x0a
        /*00fe*/ 	.short	(.L_3323 - .L_3322)
	.align		4
.L_3322:
        /*0100*/ 	.word	index@(.nv.constant0._ZN10layer_norm13ln_bwd_kernelINS_13Kernel_traitsIf6__halfS2_S2_fjLj768ELj1ELj4ELj1ELj16ENS_18Kernel_traits_baseILj768EfS2_S2_S2_fjLj128EEEEELb1ELb1ELb1ELb0EEEvNS_9BwdParamsE)
        /*0104*/ 	.short	0x0380
        /*0106*/ 	.short	0x0128


	//----- nvinfo : EIATTR_SW_WAR
	.align		4
.L_3323:
        /*0108*/ 	.byte	0x04, 0x36
        /*010a*/ 	.short	(.L_3325 - .L_3324)
.L_3324:
        /*010c*/ 	.word	0x00000008
.L_3325:


//--------------------- .nv.info._ZN10layer_norm22ln_bwd_finalize_kernelINS_22Kernel_traits_finalizeILj768Ef6__halfS2_S2_fjLb1ELj1024ELj4ENS_18Kernel_traits_baseILj768EfS2_S2_S2_fjLj1024EEEEELb1ELb1EEEvNS_9BwdParamsE --------------------------
	.section	.nv.info._ZN10layer_norm22ln_bwd_finalize_kernelINS_22Kernel_traits_finalizeILj768Ef6__halfS2_S2_fjLb1ELj1024ELj4ENS_18Kernel_traits_baseILj768EfS2_S2_S2_fjLj1024EEEEELb1ELb1EEEvNS_9BwdParamsE,"",@"SHT_CUDA_INFO"
	.sectionflags	@""
	.align	4


	//----- nvinfo : EIATTR_CUDA_API_VERSION
	.align		4
        /*0000*/ 	.byte	0x04, 0x37
        /*0002*/ 	.short	(.L_3327 - .L_3326)
.L_3326:
        /*0004*/ 	.word	0x00000082


	//----- nvinfo : EIATTR_KPARAM_INFO
	.align		4
.L_3327:
        /*0008*/ 	.byte	0x04, 0x17
        /*000a*/ 	.short	(.L_3329 - .L_3328)
.L_3328:
        /*000c*/ 	.word	0x00000000
        /*0010*/ 	.short	0x0000
        /*0012*/ 	.short	0x0000
        /*0014*/ 	.byte	0x00, 0xf0, 0xa1, 0x04


	//----- nvinfo : EIATTR_SPARSE_MMA_MASK
	.align		4
.L_3329:
        /*0018*/ 	.byte	0x03, 0x50
        /*001a*/ 	.short	0x0000


	//----- nvinfo : EIATTR_MAXREG_COUNT
	.align		4
        /*001c*/ 	.byte	0x03, 0x1b
        /*001e*/ 	.short	0x0040


	//----- nvinfo : EIATTR_NUM_BARRIERS
	.align		4
        /*0020*/ 	.byte	0x02, 0x4c
        /*0022*/ 	.byte	0x01
	.zero		1


	//----- nvinfo : EIATTR_MERCURY_ISA_VERSION
	.align		4
        /*0024*/ 	.byte	0x03, 0x5f
        /*0026*/ 	.short	0x0101


	//----- nvinfo : EIATTR_COOP_GROUP_MASK_REGIDS
	.align		4
        /*0028*/ 	.byte	0x04, 0x29
        /*002a*/ 	.short	(.L_3331 - .L_3330)


	//   ....[0]....
.L_3330:
        /*002c*/ 	.word	0xffffffff


	//   ....[1]....
        /*0030*/ 	.word	0xffffffff


	//   ....[2]....
        /*0034*/ 	.word	0xffffffff


	//   ....[3]....
        /*0038*/ 	.word	0xffffffff


	//   ....[4]....
        /*003c*/ 	.word	0xffffffff


	//   ....[5]....
        /*0040*/ 	.word	0xffffffff


	//   ....[6]....
        /*0044*/ 	.word	0xffffffff


	//   ....[7]....
        /*0048*/ 	.word	0xffffffff


	//   ....[8]....
        /*004c*/ 	.word	0xffffffff


	//   ....[9]....
        /*0050*/ 	.word	0xffffffff


	//   ....[10]....
        /*0054*/ 	.word	0xffffffff


	//   ....[11]....
        /*0058*/ 	.word	0xffffffff


	//   ....[12]....
        /*005c*/ 	.word	0xffffffff


	//   ....[13]....
        /*0060*/ 	.word	0xffffffff


	//   ....[14]....
        /*0064*/ 	.word	0xffffffff


	//----- nvinfo : EIATTR_COOP_GROUP_INSTR_OFFSETS
	.align		4
.L_3331:
        /*0068*/ 	.byte	0x04, 0x28
        /*006a*/ 	.short	(.L_3333 - .L_3332)


	//   ....[0]....
.L_3332:
        /*006c*/ 	.word	0x00001070


	//   ....[1]....
        /*0070*/ 	.word	0x00001080


	//   ....[2]....
        /*0074*/ 	.word	0x00001090


	//   ....[3]....
        /*0078*/ 	.word	0x000010c0


	//   ....[4]....
        /*007c*/ 	.word	0x000010e0


	//   ....[5]....
        /*0080*/ 	.word	0x000010f0


	//   ....[6]....
        /*0084*/ 	.word	0x00001120


	//   ....[7]....
        /*0088*/ 	.word	0x00001140


	//   ....[8]....
        /*008c*/ 	.word	0x00001150


	//   ....[9]....
        /*0090*/ 	.word	0x00001180


	//   ....[10]....
        /*0094*/ 	.word	0x000011a0


	//   ....[11]....
        /*0098*/ 	.word	0x000011b0


	//   ....[12]....
        /*009c*/ 	.word	0x000011e0


	//   ....[13]....
        /*00a0*/ 	.word	0x00001200


	//   ....[14]....
        /*00a4*/ 	.word	0x00001210


	//----- nvinfo : EIATTR_VRC_CTA_INIT_COUNT
	.align		4
.L_3333:
        /*00a8*/ 	.byte	0x02, 0x4a
	.zero		1
	.zero		1


	//----- nvinfo : EIATTR_EXIT_INSTR_OFFSETS
	.align		4
        /*00ac*/ 	.byte	0x04, 0x1c
        /*00ae*/ 	.short	(.L_3335 - .L_3334)


	//   ....[0]....
.L_3334:
        /*00b0*/ 	.word	0x00000060


	//   ....[1]....
        /*00b4*/ 	.word	0x00001290


	//   ....[2]....
        /*00b8*/ 	.word	0x000013a0


	//----- nvinfo : EIATTR_MAX_THREADS
	.align		4
.L_3335:
        /*00bc*/ 	.byte	0x04, 0x05
        /*00be*/ 	.short	(.L_3337 - .L_3336)
.L_3336:
        /*00c0*/ 	.word	0x00000400
        /*00c4*/ 	.word	0x00000001
        /*00c8*/ 	.word	0x00000001


	//----- nvinfo : EIATTR_CRS_STACK_SIZE
	.align		4
.L_3337:
        /*00cc*/ 	.byte	0x04, 0x1e
        /*00ce*/ 	.short	(.L_3339 - .L_3338)
.L_3338:
        /*00d0*/ 	.word	0x00000000


	//----- nvinfo : EIATTR_CBANK_PARAM_SIZE
	.align		4
.L_3339:
        /*00d4*/ 	.byte	0x03, 0x19
        /*00d6*/ 	.short	0x0128


	//----- nvinfo : EIATTR_PARAM_CBANK
	.align		4
        /*00d8*/ 	.byte	0x04, 0x0a
        /*00da*/ 	.short	(.L_3341 - .L_3340)
	.align		4
.L_3340:
        /*00dc*/ 	.word	index@(.nv.constant0._ZN10layer_norm22ln_bwd_finalize_kernelINS_22Kernel_traits_finalizeILj768Ef6__halfS2_S2_fjLb1ELj1024ELj4ENS_18Kernel_traits_baseILj768EfS2_S2_S2_fjLj1024EEEEELb1ELb1EEEvNS_9BwdParamsE)
        /*00e0*/ 	.short	0x0380
        /*00e2*/ 	.short	0x0128


	//----- nvinfo : EIATTR_SW_WAR
	.align		4
.L_3341:
        /*00e4*/ 	.byte	0x04, 0x36
        /*00e6*/ 	.short	(.L_3343 - .L_3342)
.L_3342:
        /*00e8*/ 	.word	0x00000008
.L_3343:


//--------------------- .nv.info._ZN10layer_norm13ln_bwd_kernelINS_13Kernel_traitsIf6__halfS2_S2_fjLj768ELj1ELj4ELj1ELj16ENS_18Kernel_traits_baseILj768EfS2_S2_S2_fjLj128EEEEELb1ELb1ELb1ELb1EEEvNS_9BwdParamsE --------------------------
	.section	.nv.info._ZN10layer_norm13ln_bwd_kernelINS_13Kernel_traitsIf6__halfS2_S2_fjLj768ELj1ELj4ELj1ELj16ENS_18Kernel_traits_baseILj768EfS2_S2_S2_fjLj128EEEEELb1ELb1ELb1ELb1EEEvNS_9BwdParamsE,"",@"SHT_CUDA_INFO"
	.sectionflags	@""
	.align	4


	//----- nvinfo : EIATTR_CUDA_API_VERSION
	.align		4
        /*0000*/ 	.byte	0x04, 0x37
        /*0002*/ 	.short	(.L_3345 - .L_3344)
.L_3344:
        /*0004*/ 	.word	0x00000082


	//----- nvinfo : EIATTR_KPARAM_INFO
	.align		4
.L_3345:
        /*0008*/ 	.byte	0x04, 0x17
        /*000a*/ 	.short	(.L_3347 - .L_3346)
.L_3346:
        /*000c*/ 	.word	0x00000000
        /*0010*/ 	.short	0x0000
        /*0012*/ 	.short	0x0000
        /*0014*/ 	.byte	0x00, 0xf0, 0xa1, 0x04


	//----- nvinfo : EIATTR_SPARSE_MMA_MASK
	.align		4
.L_3347:
        /*0018*/ 	.byte	0x03, 0x50
        /*001a*/ 	.short	0x0000


	//----- nvinfo : EIATTR_MAXREG_COUNT
	.align		4
        /*001c*/ 	.byte	0x03, 0x1b
        /*001e*/ 	.short	0x00ff


	//----- nvinfo : EIATTR_NUM_BARRIERS
	.align		4
        /*0020*/ 	.byte	0x02, 0x4c
        /*0022*/ 	.byte	0x01
	.zero		1


	//----- nvinfo : EIATTR_MERCURY_ISA_VERSION
	.align		4
        /*0024*/ 	.byte	0x03, 0x5f
        /*0026*/ 	.short	0x0101


	//----- nvinfo : EIATTR_COOP_GROUP_MASK_REGIDS
	.align		4
        /*0028*/ 	.byte	0x04, 0x29
        /*002a*/ 	.short	(.L_3349 - .L_3348)


	//   ....[0]....
.L_3348:
        /*002c*/ 	.word	0xffffffff


	//   ....[1]....
        /*0030*/ 	.word	0xffffffff


	//   ....[2]....
        /*0034*/ 	.word	0xffffffff


	//   ....[3]....
        /*0038*/ 	.word	0xffffffff


	//   ....[4]....
        /*003c*/ 	.word	0xffffffff


	//   ....[5]....
        /*0040*/ 	.word	0xffffffff


	//   ....[6]....
        /*0044*/ 	.word	0xffffffff


	//   ....[7]....
        /*0048*/ 	.word	0xffffffff


	//   ....[8]....
        /*004c*/ 	.word	0xffffffff


	//   ....[9]....
        /*0050*/ 	.word	0xffffffff


	//   ....[10]....
        /*0054*/ 	.word	0x050000d5


	//   ....[11]....
        /*0058*/ 	.word	0x050000d5


	//   ....[12]....
        /*005c*/ 	.word	0x050000d5


	//   ....[13]....
        /*0060*/ 	.word	0x050000d5


	//   ....[14]....
        /*0064*/ 	.word	0x050000d5


	//   ....[15]....
        /*0068*/ 	.word	0x050000d5


	//   ....[16]....
        /*006c*/ 	.word	0x050000d5


	//   ....[17]....
        /*0070*/ 	.word	0x050000d5


	//   ....[18]....
        /*0074*/ 	.word	0x050000d5


	//   ....[19]....
        /*0078*/ 	.word	0x050000d5


	//----- nvinfo : EIATTR_COOP_GROUP_INSTR_OFFSETS
	.align		4
.L_3349:
        /*007c*/ 	.byte	0x04, 0x28
        /*007e*/ 	.short	(.L_3351 - .L_3350)


	//   ....[0]....
.L_3350:
        /*0080*/ 	.word	0x000019a0


	//   ....[1]....
        /*0084*/ 	.word	0x000019b0


	//   ....[2]....
        /*0088*/ 	.word	0x000019e0


	//   ....[3]....
        /*008c*/ 	.word	0x000019f0


	//   ....[4]....
        /*0090*/ 	.word	0x00001a20


	//   ....[5]....
        /*0094*/ 	.word	0x00001a30


	//   ....[6]....
        /*0098*/ 	.word	0x00001a60


	//   ....[7]....
        /*009c*/ 	.word	0x00001a70


	//   ....[8]....
        /*00a0*/ 	.word	0x00001aa0


	//   ....[9]....
        /*00a4*/ 	.word	0x00001ab0


	//   ....[10]....
        /*00a8*/ 	.word	0x00009f00


	//   ....[11]....
        /*00ac*/ 	.word	0x00009f90


	//   ....[12]....
        /*00b0*/ 	.word	0x0000a000


	//   ....[13]....
        /*00b4*/ 	.word	0x0000a060


	//   ....[14]....
        /*00b8*/ 	.word	0x0000a0d0


	//   ....[15]....
        /*00bc*/ 	.word	0x0000a130


	//   ....[16]....
        /*00c0*/ 	.word	0x0000a1a0


	//   ....[17]....
        /*00c4*/ 	.word	0x0000a200


	//   ....[18]....
        /*00c8*/ 	.word	0x0000a270


	//   ....[19]....
        /*00cc*/ 	.word	0x0000a2d0


	//----- nvinfo : EIATTR_VRC_CTA_INIT_COUNT
	.align		4
.L_3351:
        /*00d0*/ 	.byte	0x02, 0x4a
	.zero		1
	.zero		1


	//----- nvinfo : EIATTR_EXIT_INSTR_OFFSETS
	.align		4
        /*00d4*/ 	.byte	0x04, 0x1c
        /*00d6*/ 	.short	(.L_3353 - .L_3352)


	//   ....[0]....
.L_3352:
        /*00d8*/ 	.word	0x00009e90


	//----- nvinfo : EIATTR_MAX_THREADS
	.align		4
.L_3353:
        /*00dc*/ 	.byte	0x04, 0x05
        /*00de*/ 	.short	(.L_3355 - .L_3354)
.L_3354:
        /*00e0*/ 	.word	0x00000080
        /*00e4*/ 	.word	0x00000001
        /*00e8*/ 	.word	0x00000001


	//----- nvinfo : EIATTR_CRS_STACK_SIZE
	.align		4
.L_3355:
        /*00ec*/ 	.byte	0x04, 0x1e
        /*00ee*/ 	.short	(.L_3357 - .L_3356)
.L_3356:
        /*00f0*/ 	.word	0x00000000


	//----- nvinfo : EIATTR_CBANK_PARAM_SIZE
	.align		4
.L_3357:
        /*00f4*/ 	.byte	0x03, 0x19
        /*00f6*/ 	.short	0x0128


	//----- nvinfo : EIATTR_PARAM_CBANK
	.align		4
        /*00f8*/ 	.byte	0x04, 0x0a
        /*00fa*/ 	.short	(.L_3359 - .L_3358)
	.align		4
.L_3358:
        /*00fc*/ 	.word	index@(.nv.constant0._ZN10layer_norm13ln_bwd_kernelINS_13Kernel_traitsIf6__halfS2_S2_fjLj768ELj1ELj4ELj1ELj16ENS_18Kernel_traits_baseILj768EfS2_S2_S2_fjLj128EEEEELb1ELb1ELb1ELb1EEEvNS_9BwdParamsE)
        /*0100*/ 	.short	0x0380
        /*0102*/ 	.short	0x0128


	//----- nvinfo : EIATTR_SW_WAR
	.align		4
.L_3359:
        /*0104*/ 	.byte	0x04, 0x36
        /*0106*/ 	.short	(.L_3361 - .L_3360)
.L_3360:
        /*0108*/ 	.word	0x00000008
.L_3361:


//--------------------- .nv.info._ZN10layer_norm13ln_bwd_kernelINS_13Kernel_traitsI6__halfS2_fS2_fjLj768ELj1ELj4ELj1ELj16ENS_18Kernel_traits_baseILj768ES2_S2_fS2_fjLj128EEEEELb0ELb0ELb0ELb0EEEvNS_9BwdParamsE --------------------------
	.section	.nv.info._ZN10layer_norm13ln_bwd_kernelINS_13Kernel_traitsI6__halfS2_fS2_fjLj768ELj1ELj4ELj1ELj16ENS_18Kernel_traits_baseILj768ES2_S2_fS2_fjLj128EEEEELb0ELb0ELb0ELb0EEEvNS_9BwdParamsE,"",@"SHT_CUDA_INFO"
	.sectionflags	@""
	.align	4


	//----- nvinfo : EIATTR_CUDA_API_VERSION
	.align		4
        /*0000*/ 	.byte	0x04, 0x37
        /*0002*/ 	.short	(.L_3363 - .L_3362)
.L_3362:
        /*0004*/ 	.word	0x00000082


	//----- nvinfo : EIATTR_KPARAM_INFO
	.align		4
.L_3363:
        /*0008*/ 	.byte	0x04, 0x17
        /*000a*/ 	.short	(.L_3365 - .L_3364)
.L_3364:
        /*000c*/ 	.word	0x00000000
        /*0010*/ 	.short	0x0000
        /*0012*/ 	.short	0x0000
        /*0014*/ 	.byte	0x00, 0xf0, 0xa1, 0x04


	//----- nvinfo : EIATTR_SPARSE_MMA_MASK
	.align		4
.L_3365:
        /*0018*/ 	.byte	0x03, 0x50
        /*001a*/ 	.short	0x0000


	//----- nvinfo : EIATTR_MAXREG_COUNT
	.align		4
        /*001c*/ 	.byte	0x03, 0x1b
        /*001e*/ 	.short	0x00ff


	//----- nvinfo : EIATTR_NUM_BARRIERS
	.align		4
        /*0020*/ 	.byte	0x02, 0x4c
        /*0022*/ 	.byte	0x01
	.zero		1


	//----- nvinfo : EIATTR_MERCURY_ISA_VERSION
	.align		4
        /*0024*/ 	.byte	0x03, 0x5f
        /*0026*/ 	.short	0x0101


	//----- nvinfo : EIATTR_COOP_GROUP_MASK_REGIDS
	.align		4
        /*0028*/ 	.byte	0x04, 0x29
        /*002a*/ 	.short	(.L_3367 - .L_3366)


	//   ....[0]....
.L_3366:
        /*002c*/ 	.word	0xffffffff


	//   ....[1]....
        /*0030*/ 	.word	0xffffffff


	//   ....[2]....
        /*0034*/ 	.word	0xffffffff


	//   ....[3]....
        /*0038*/ 	.word	0xffffffff


	//   ....[4]....
        /*003c*/ 	.word	0xffffffff


	//   ....[5]....
        /*0040*/ 	.word	0xffffffff


	//   ....[6]....
        /*0044*/ 	.word	0xffffffff


	//   ....[7]....
        /*0048*/ 	.word	0xffffffff


	//   ....[8]....
        /*004c*/ 	.word	0xffffffff


	//   ....[9]....
        /*0050*/ 	.word	0xffffffff


	//   ....[10]....
        /*0054*/ 	.word	0x05000074


	//   ....[11]....
        /*0058*/ 	.word	0x05000074


	//   ....[12]....
        /*005c*/ 	.word	0x05000074


	//   ....[13]....
        /*0060*/ 	.word	0x05000074


	//   ....[14]....
        /*0064*/ 	.word	0x05000074


	//   ....[15]....
        /*0068*/ 	.word	0x05000074


	//   ....[16]....
        /*006c*/ 	.word	0x05000074


	//   ....[17]....
        /*0070*/ 	.word	0x05000074


	//   ....[18]....
        /*0074*/ 	.word	0x05000074


	//   ....[19]....
        /*0078*/ 	.word	0x05000074


	//----- nvinfo : EIATTR_COOP_GROUP_INSTR_OFFSETS
	.align		4
.L_3367:
        /*007c*/ 	.byte	0x04, 0x28
        /*007e*/ 	.short	(.L_3369 - .L_3368)


	//   ....[0]....
.L_3368:
        /*0080*/ 	.word	0x00001800


	//   ....[1]....
        /*0084*/ 	.word	0x00001810


	//   ....[2]....
        /*0088*/ 	.word	0x00001840


	//   ....[3]....
        /*008c*/ 	.word	0x00001850


	//   ....[4]....
        /*0090*/ 	.word	0x00001880


	//   ....[5]....
        /*0094*/ 	.word	0x00001890


	//   ....[6]....
        /*0098*/ 	.word	0x000018c0


	//   ....[7]....
        /*009c*/ 	.word	0x000018d0


	//   ....[8]....
        /*00a0*/ 	.word	0x00001900


	//   ....[9]....
        /*00a4*/ 	.word	0x00001910


	//   ....[10]....
        /*00a8*/ 	.word	0x00004770


	//   ....[11]....
        /*00ac*/ 	.word	0x00004810


	//   ....[12]....
        /*00b0*/ 	.word	0x00004870


	//   ....[13]....
        /*00b4*/ 	.word	0x000048d0


	//   ....[14]....
        /*00b8*/ 	.word	0x00004940


	//   ....[15]....
        /*00bc*/ 	.word	0x000049a0


	//   ....[16]....
        /*00c0*/ 	.word	0x00004a10


	//   ....[17]....
        /*00c4*/ 	.word	0x00004a70


	//   ....[18]....
        /*00c8*/ 	.word	0x00004ae0


	//   ....[19]....
        /*00cc*/ 	.word	0x00004b40


	//----- nvinfo : EIATTR_VRC_CTA_INIT_COUNT
	.align		4
.L_3369:
        /*00d0*/ 	.byte	0x02, 0x4a
	.zero		1
	.zero		1


	//----- nvinfo : EIATTR_EXIT_INSTR_OFFSETS
	.align		4
        /*00d4*/ 	.byte	0x04, 0x1c
        /*00d6*/ 	.short	(.L_3371 - .L_3370)


	//   ....[0]....
.L_3370:
        /*00d8*/ 	.word	0x000046e0


	//   ....[1]....
        /*00dc*/ 	.word	0x00004710


	//----- nvinfo : EIATTR_MAX_THREADS
	.align		4
.L_3371:
        /*00e0*/ 	.byte	0x04, 0x05
        /*00e2*/ 	.short	(.L_3373 - .L_3372)
.L_3372:
        /*00e4*/ 	.word	0x00000080
        /*00e8*/ 	.word	0x00000001
        /*00ec*/ 	.word	0x00000001


	//----- nvinfo : EIATTR_CRS_STACK_SIZE
	.align		4
.L_3373:
        /*00f0*/ 	.byte	0x04, 0x1e
        /*00f2*/ 	.short	(.L_3375 - .L_3374)
.L_3374:
        /*00f4*/ 	.word	0x00000000


	//----- nvinfo : EIATTR_CBANK_PARAM_SIZE
	.align		4
.L_3375:
        /*00f8*/ 	.byte	0x03, 0x19
        /*00fa*/ 	.short	0x0128


	//----- nvinfo : EIATTR_PARAM_CBANK
	.align		4
        /*00fc*/ 	.byte	0x04, 0x0a
        /*00fe*/ 	.short	(.L_3377 - .L_3376)
	.align		4
.L_3376:
        /*0100*/ 	.word	index@(.nv.constant0._ZN10layer_norm13ln_bwd_kernelINS_13Kernel_traitsI6__halfS2_fS2_fjLj768ELj1ELj4ELj1ELj16ENS_18Kernel_traits_baseILj768ES2_S2_fS2_fjLj128EEEEELb0ELb0ELb0ELb0EEEvNS_9BwdParamsE)
        /*0104*/ 	.short	0x0380
        /*0106*/ 	.short	0x0128


	//----- nvinfo : EIATTR_SW_WAR
	.align		4
.L_3377:
        /*0108*/ 	.byte	0x04, 0x36
        /*010a*/ 	.short	(.L_3379 - .L_3378)
.L_3378:
        /*010c*/ 	.word	0x00000008
.L_3379:


//--------------------- .nv.info._ZN10layer_norm13ln_bwd_kernelINS_13Kernel_traitsI6__halfS2_fS2_fjLj768ELj1ELj4ELj1ELj16ENS_18Kernel_traits_baseILj768ES2_S2_fS2_fjLj128EEEEELb0ELb0ELb0ELb1EEEvNS_9BwdParamsE --------------------------
	.section	.nv.info._ZN10layer_norm13ln_bwd_kernelINS_13Kernel_traitsI6__halfS2_fS2_fjLj768ELj1ELj4ELj1ELj16ENS_18Kernel_traits_baseILj768ES2_S2_fS2_fjLj128EEEEELb0ELb0ELb0ELb1EEEvNS_9BwdParamsE,"",@"SHT_CUDA_INFO"
	.sectionflags	@""
	.align	4


	//----- nvinfo : EIATTR_CUDA_API_VERSION
	.align		4
        /*0000*/ 	.byte	0x04, 0x37
        /*0002*/ 	.short	(.L_3381 - .L_3380)
.L_3380:
        /*0004*/ 	.word	0x00000082


	//----- nvinfo : EIATTR_KPARAM_INFO
	.align		4
.L_3381:
        /*0008*/ 	.byte	0x04, 0x17
        /*000a*/ 	.short	(.L_3383 - .L_3382)
.L_3382:
        /*000c*/ 	.word	0x00000000
        /*0010*/ 	.short	0x0000
        /*0012*/ 	.short	0x0000
        /*0014*/ 	.byte	0x00, 0xf0, 0xa1, 0x04


	//----- nvinfo : EIATTR_SPARSE_MMA_MASK
	.align		4
.L_3383:
        /*0018*/ 	.byte	0x03, 0x50
        /*001a*/ 	.short	0x0000


	//----- nvinfo : EIATTR_MAXREG_COUNT
	.align		4
        /*001c*/ 	.byte	0x03, 0x1b
        /*001e*/ 	.short	0x00ff


	//----- nvinfo : EIATTR_NUM_BARRIERS
	.align		4
        /*0020*/ 	.byte	0x02, 0x4c
        /*0022*/ 	.byte	0x01
	.zero		1


	//----- nvinfo : EIATTR_MERCURY_ISA_VERSION
	.align		4
        /*0024*/ 	.byte	0x03, 0x5f
        /*0026*/ 	.short	0x0101


	//----- nvinfo : EIATTR_COOP_GROUP_MASK_REGIDS
	.align		4
        /*0028*/ 	.byte	0x04, 0x29
        /*002a*/ 	.short	(.L_3385 - .L_3384)


	//   ....[0]....
.L_3384:
        /*002c*/ 	.word	0xffffffff


	//   ....[1]....
        /*0030*/ 	.word	0xffffffff


	//   ....[2]....
        /*0034*/ 	.word	0xffffffff


	//   ....[3]....
        /*0038*/ 	.word	0xffffffff


	//   ....[4]....
        /*003c*/ 	.word	0xffffffff


	//   ....[5]....
        /*0040*/ 	.word	0xffffffff


	//   ....[6]....
        /*0044*/ 	.word	0xffffffff


	//   ....[7]....
        /*0048*/ 	.word	0xffffffff


	//   ....[8]....
        /*004c*/ 	.word	0xffffffff


	//   ....[9]....
        /*0050*/ 	.word	0xffffffff


	//   ....[10]....
        /*0054*/ 	.word	0x05000059


	//   ....[11]....
        /*0058*/ 	.word	0x05000059


	//   ....[12]....
        /*005c*/ 	.word	0x05000059


	//   ....[13]....
        /*0060*/ 	.word	0x05000059


	//   ....[14]....
        /*0064*/ 	.word	0x05000059


	//   ....[15]....
        /*0068*/ 	.word	0x05000059


	//   ....[16]....
        /*006c*/ 	.word	0x05000059


	//   ....[17]....
        /*0070*/ 	.word	0x05000059


	//   ....[18]....
        /*0074*/ 	.word	0x05000059


	//   ....[19]....
        /*0078*/ 	.word	0x05000059


	//----- nvinfo : EIATTR_COOP_GROUP_INSTR_OFFSETS
	.align		4
.L_3385:
        /*007c*/ 	.byte	0x04, 0x28
        /*007e*/ 	.short	(.L_3387 - .L_3386)


	//   ....[0]....
.L_3386:
        /*0080*/ 	.word	0x00001590


	//   ....[1]....
        /*0084*/ 	.word	0x000015a0


	//   ....[2]....
        /*0088*/ 	.word	0x000015d0


	//   ....[3]....
        /*008c*/ 	.word	0x000015f0


	//   ....[4]....
        /*0090*/ 	.word	0x00001600


	//   ....[5]....
        /*0094*/ 	.word	0x00001630


	//   ....[6]....
        /*0098*/ 	.word	0x00001640


	//   ....[7]....
        /*009c*/ 	.word	0x00001670


	//   ....[8]....
        /*00a0*/ 	.word	0x00001680


	//   ....[9]....
        /*00a4*/ 	.word	0x000016a0


	//   ....[10]....
        /*00a8*/ 	.word	0x00004270


	//   ....[11]....
        /*00ac*/ 	.word	0x00004300


	//   ....[12]....
        /*00b0*/ 	.word	0x00004370


	//   ....[13]....
        /*00b4*/ 	.word	0x000043d0


	//   ....[14]....
        /*00b8*/ 	.word	0x00004440


	//   ....[15]....
        /*00bc*/ 	.word	0x00004490


	//   ....[16]....
        /*00c0*/ 	.word	0x00004500


	//   ....[17]....
        /*00c4*/ 	.word	0x00004550


	//   ....[18]....
        /*00c8*/ 	.word	0x000045b0


	//   ....[19]....
        /*00cc*/ 	.word	0x00004600


	//----- nvinfo : EIATTR_VRC_CTA_INIT_COUNT
	.align		4
.L_3387:
        /*00d0*/ 	.byte	0x02, 0x4a
	.zero		1
	.zero		1


	//----- nvinfo : EIATTR_EXIT_INSTR_OFFSETS
	.align		4
        /*00d4*/ 	.byte	0x04, 0x1c
        /*00d6*/ 	.short	(.L_3389 - .L_3388)


	//   ....[0]....
.L_3388:
        /*00d8*/ 	.word	0x00004200


	//----- nvinfo : EIATTR_MAX_THREADS
	.align		4
.L_3389:
        /*00dc*/ 	.byte	0x04, 0x05
        /*00de*/ 	.short	(.L_3391 - .L_3390)
.L_3390:
        /*00e0*/ 	.word	0x00000080
        /*00e4*/ 	.word	0x00000001
        /*00e8*/ 	.word	0x00000001


	//----- nvinfo : EIATTR_CRS_STACK_SIZE
	.align		4
.L_3391:
        /*00ec*/ 	.byte	0x04, 0x1e
        /*00ee*/ 	.short	(.L_3393 - .L_3392)
.L_3392:
        /*00f0*/ 	.word	0x00000000


	//----- nvinfo : EIATTR_CBANK_PARAM_SIZE
	.align		4
.L_3393:
        /*00f4*/ 	.byte	0x03, 0x19
        /*00f6*/ 	.short	0x0128


	//----- nvinfo : EIATTR_PARAM_CBANK
	.align		4
        /*00f8*/ 	.byte	0x04, 0x0a
        /*00fa*/ 	.short	(.L_3395 - .L_3394)
	.align		4
.L_3394:
        /*00fc*/ 	.word	index@(.nv.constant0._ZN10layer_norm13ln_bwd_kernelINS_13Kernel_traitsI6__halfS2_fS2_fjLj768ELj1ELj4ELj1ELj16ENS_18Kernel_traits_baseILj768ES2_S2_fS2_fjLj128EEEEELb0ELb0ELb0ELb1EEEvNS_9BwdParamsE)
        /*0100*/ 	.short	0x0380
        /*0102*/ 	.short	0x0128


	//----- nvinfo : EIATTR_SW_WAR
	.align		4
.L_3395:
        /*0104*/ 	.byte	0x04, 0x36
        /*0106*/ 	.short	(.L_3397 - .L_3396)
.L_3396:
        /*0108*/ 	.word	0x00000008
.L_3397:


//--------------------- .nv.info._ZN10layer_norm13ln_bwd_kernelINS_13Kernel_traitsI6__halfS2_fS2_fjLj768ELj1ELj4ELj1ELj16ENS_18Kernel_traits_baseILj768ES2_S2_fS2_fjLj128EEEEELb0ELb0ELb1ELb0EEEvNS_9BwdParamsE --------------------------
	.section	.nv.info._ZN10layer_norm13ln_bwd_kernelINS_13Kernel_traitsI6__halfS2_fS2_fjLj768ELj1ELj4ELj1ELj16ENS_18Kernel_traits_baseILj768ES2_S2_fS2_fjLj128EEEEELb0ELb0ELb1ELb0EEEvNS_9BwdParamsE,"",@"SHT_CUDA_INFO"
	.sectionflags	@""
	.align	4


	//----- nvinfo : EIATTR_CUDA_API_VERSION
	.align		4
        /*0000*/ 	.byte	0x04, 0x37
        /*0002*/ 	.short	(.L_3399 - .L_3398)
.L_3398:
        /*0004*/ 	.word	0x00000082


	//----- nvinfo : EIATTR_KPARAM_INFO
	.align		4
.L_3399:
        /*0008*/ 	.byte	0x04, 0x17
        /*000a*/ 	.short	(.L_3401 - .L_3400)
.L_3400:
        /*000c*/ 	.word	0x00000000
        /*0010*/ 	.short	0x0000
        /*0012*/ 	.short	0x0000
        /*0014*/ 	.byte	0x00, 0xf0, 0xa1, 0x04


	//----- nvinfo : EIATTR_SPARSE_MMA_MASK
	.align		4
.L_3401:
        /*0018*/ 	.byte	0x03, 0x50
        /*001a*/ 	.short	0x0000


	//----- nvinfo : EIATTR_MAXREG_COUNT
	.align		4
        /*001c*/ 	.byte	0x03, 0x1b
        /*001e*/ 	.short	0x00ff


	//----- nvinfo : EIATTR_NUM_BARRIERS
	.align		4
        /*0020*/ 	.byte	0x02, 0x4c
        /*0022*/ 	.byte	0x01
	.zero		1


	//----- nvinfo : EIATTR_MERCURY_ISA_VERSION
	.align		4
        /*0024*/ 	.byte	0x03, 0x5f
        /*0026*/ 	.short	0x0101


	//----- nvinfo : EIATTR_COOP_GROUP_MASK_REGIDS
	.align		4
        /*0028*/ 	.byte	0x04, 0x29
        /*002a*/ 	.short	(.L_3403 - .L_3402)


	//   ....[0]....
.L_3402:
        /*002c*/ 	.word	0xffffffff


	//   ....[1]....
        /*0030*/ 	.word	0xffffffff


	//   ....[2]....
        /*0034*/ 	.word	0xffffffff


	//   ....[3]....
        /*0038*/ 	.word	0xffffffff


	//   ....[4]....
        /*003c*/ 	.word	0xffffffff


	//   ....[5]....
        /*0040*/ 	.word	0xffffffff


	//   ....[6]....
        /*0044*/ 	.word	0xffffffff


	//   ....[7]....
        /*0048*/ 	.word	0xffffffff


	//   ....[8]....
        /*004c*/ 	.word	0xffffffff


	//   ....[9]....
        /*0050*/ 	.word	0xffffffff


	//   ....[10]....
        /*0054*/ 	.word	0x05000000


	//   ....[11]....
        /*0058*/ 	.word	0x05000000


	//   ....[12]....
        /*005c*/ 	.word	0x05000000


	//   ....[13]....
        /*0060*/ 	.word	0x05000000


	//   ....[14]....
        /*0064*/ 	.word	0x05000000


	//   ....[15]....
        /*0068*/ 	.word	0x05000000


	//   ....[16]....
        /*006c*/ 	.word	0x05000000


	//   ....[17]....
        /*0070*/ 	.word	0x05000000


	//   ....[18]....
        /*0074*/ 	.word	0x05000000


	//   ....[19]....
        /*0078*/ 	.word	0x05000000


	//----- nvinfo : EIATTR_COOP_GROUP_INSTR_OFFSETS
	.align		4
.L_3403:
        /*007c*/ 	.byte	0x04, 0x28
        /*007e*/ 	.short	(.L_3405 - .L_3404)


	//   ....[0]....
.L_3404:
        /*0080*/ 	.word	0x00001a60


	//   ....[1]....
        /*0084*/ 	.word	0x00001a70


	//   ....[2]....
        /*0088*/ 	.word	0x00001aa0


	//   ....[3]....
        /*008c*/ 	.word	0x00001ab0


	//   ....[4]....
        /*0090*/ 	.word	0x00001ae0


	//   ....[5]....
        /*0094*/ 	.word	0x00001af0


	//   ....[6]....
        /*0098*/ 	.word	0x00001b20


	//   ....[7]....
        /*009c*/ 	.word	0x00001b30


	//   ....[8]....
        /*00a0*/ 	.word	0x00001b60


	//   ....[9]....
        /*00a4*/ 	.word	0x00001b70


	//   ....[10]....
        /*00a8*/ 	.word	0x00006c30


	//   ....[11]....
        /*00ac*/ 	.word	0x00006cd0


	//   ....[12]....
        /*00b0*/ 	.word	0x00006d30


	//   ....[13]....
        /*00b4*/ 	.word	0x00006d90


	//   ....[14]....
        /*00b8*/ 	.word	0x00006e00


	//   ....[15]....
        /*00bc*/ 	.word	0x00006e60


	//   ....[16]....
        /*00c0*/ 	.word	0x00006ed0


	//   ....[17]....
        /*00c4*/ 	.word	0x00006f30


	//   ....[18]....
        /*00c8*/ 	.word	0x00006f90


	//   ....[19]....
        /*00cc*/ 	.word	0x00006ff0


	//----- nvinfo : EIATTR_VRC_CTA_INIT_COUNT
	.align		4
.L_3405:
        /*00d0*/ 	.byte	0x02, 0x4a
	.zero		1
	.zero		1


	//----- nvinfo : EIATTR_EXIT_INSTR_OFFSETS
	.align		4
        /*00d4*/ 	.byte	0x04, 0x1c
        /*00d6*/ 	.short	(.L_3407 - .L_3406)


	//   ....[0]....
.L_3406:
        /*00d8*/ 	.word	0x00006ba0


	//   ....[1]....
        /*00dc*/ 	.word	0x00006bd0


	//----- nvinfo : EIATTR_MAX_THREADS
	.align		4
.L_3407:
        /*00e0*/ 	.byte	0x04, 0x05
        /*00e2*/ 	.short	(.L_3409 - .L_3408)
.L_3408:
        /*00e4*/ 	.word	0x00000080
        /*00e8*/ 	.word	0x00000001
        /*00ec*/ 	.word	0x00000001


	//----- nvinfo : EIATTR_CRS_STACK_SIZE
	.align		4
.L_3409:
        /*00f0*/ 	.byte	0x04, 0x1e
        /*00f2*/ 	.short	(.L_3411 - .L_3410)
.L_3410:
        /*00f4*/ 	.word	0x00000000


	//----- nvinfo : EIATTR_CBANK_PARAM_SIZE
	.align		4
.L_3411:
        /*00f8*/ 	.byte	0x03, 0x19
        /*00fa*/ 	.short	0x0128


	//----- nvinfo : EIATTR_PARAM_CBANK
	.align		4
        /*00fc*/ 	.byte	0x04, 0x0a
        /*00fe*/ 	.short	(.L_3413 - .L_3412)
	.align		4
.L_3412:
        /*0100*/ 	.word	index@(.nv.constant0._ZN10layer_norm13ln_bwd_kernelINS_13Kernel_traitsI6__halfS2_fS2_fjLj768ELj1ELj4ELj1ELj16ENS_18Kernel_traits_baseILj768ES2_S2_fS2_fjLj128EEEEELb0ELb0ELb1ELb0EEEvNS_9BwdParamsE)
        /*0104*/ 	.short	0x0380
        /*0106*/ 	.short	0x0128


	//----- nvinfo : EIATTR_SW_WAR
	.align		4
.L_3413:
        /*0108*/ 	.byte	0x04, 0x36
        /*010a*/ 	.short	(.L_3415 - .L_3414)
.L_3414:
        /*010c*/ 	.word	0x00000008
.L_3415:


//--------------------- .nv.info._ZN10layer_norm13ln_bwd_kernelINS_13Kernel_traitsI6__halfS2_fS2_fjLj768ELj1ELj4ELj1ELj16ENS_18Kernel_traits_baseILj768ES2_S2_fS2_fjLj128EEEEELb0ELb0ELb1ELb1EEEvNS_9BwdParamsE --------------------------
	.section	.nv.info._ZN10layer_norm13ln_bwd_kernelINS_13Kernel_traitsI6__halfS2_fS2_fjLj768ELj1ELj4ELj1ELj16ENS_18Kernel_traits_baseILj768ES2_S2_fS2_fjLj128EEEEELb0ELb0ELb1ELb1EEEvNS_9BwdParamsE,"",@"SHT_CUDA_INFO"
	.sectionflags	@""
	.align	4


	//----- nvinfo : EIATTR_CUDA_API_VERSION
	.align		4
        /*0000*/ 	.byte	0x04, 0x37
        /*0002*/ 	.short	(.L_3417 - .L_3416)
.L_3416:
        /*0004*/ 	.word	0x00000082


	//----- nvinfo : EIATTR_KPARAM_INFO
	.align		4
.L_3417:
        /*0008*/ 	.byte	0x04, 0x17
        /*000a*/ 	.short	(.L_3419 - .L_3418)
.L_3418:
        /*000c*/ 	.word	0x00000000
        /*0010*/ 	.short	0x0000
        /*0012*/ 	.short	0x0000
        /*0014*/ 	.byte	0x00, 0xf0, 0xa1, 0x04


	//----- nvinfo : EIATTR_SPARSE_MMA_MASK
	.align		4
.L_3419:
        /*0018*/ 	.byte	0x03, 0x50
        /*001a*/ 	.short	0x0000


	//----- nvinfo : EIATTR_MAXREG_COUNT
	.align		4
        /*001c*/ 	.byte	0x03, 0x1b
        /*001e*/ 	.short	0x00ff


	//----- nvinfo : EIATTR_NUM_BARRIERS
	.align		4
        /*0020*/ 	.byte	0x02, 0x4c
        /*0022*/ 	.byte	0x01
	.zero		1


	//----- nvinfo : EIATTR_MERCURY_ISA_VERSION
	.align		4
        /*0024*/ 	.byte	0x03, 0x5f
        /*0026*/ 	.short	0x0101


	//----- nvinfo : EIATTR_COOP_GROUP_MASK_REGIDS
	.align		4
        /*0028*/ 	.byte	0x04, 0x29
        /*002a*/ 	.short	(.L_3421 - .L_3420)


	//   ....[0]....
.L_3420:
        /*002c*/ 	.word	0xffffffff


	//   ....[1]....
        /*0030*/ 	.word	0xffffffff


	//   ....[2]....
        /*0034*/ 	.word	0xffffffff


	//   ....[3]....
        /*0038*/ 	.word	0xffffffff


	//   ....[4]....
        /*003c*/ 	.word	0xffffffff


	//   ....[5]....
        /*0040*/ 	.word	0xffffffff


	//   ....[6]....
        /*0044*/ 	.word	0xffffffff


	//   ....[7]....
        /*0048*/ 	.word	0xffffffff


	//   ....[8]....
        /*004c*/ 	.word	0xffffffff


	//   ....[9]....
        /*0050*/ 	.word	0xffffffff


	//   ....[10]....
        /*0054*/ 	.word	0x0500009e


	//   ....[11]....
        /*0058*/ 	.word	0x0500009e


	//   ....[12]....
        /*005c*/ 	.word	0x0500009e


	//   ....[13]....
        /*0060*/ 	.word	0x0500009e


	//   ....[14]....
        /*0064*/ 	.word	0x0500009e


	//   ....[15]....
        /*0068*/ 	.word	0x0500009e


	//   ....[16]....
        /*006c*/ 	.word	0x0500009e


	//   ....[17]....
        /*0070*/ 	.word	0x0500009e


	//   ....[18]....
        /*0074*/ 	.word	0x0500009e


	//   ....[19]....
        /*0078*/ 	.word	0x0500009e


	//----- nvinfo : EIATTR_COOP_GROUP_INSTR_OFFSETS
	.align		4
.L_3421:
        /*007c*/ 	.byte	0x04, 0x28
        /*007e*/ 	.short	(.L_3423 - .L_3422)


	//   ....[0]....
.L_3422:
        /*0080*/ 	.word	0x00001690


	//   ....[1]....
        /*0084*/ 	.word	0x000016a0


	//   ....[2]....
        /*0088*/ 	.word	0x000016d0


	//   ....[3]....
        /*008c*/ 	.word	0x000016e0


	//   ....[4]....
        /*0090*/ 	.word	0x00001710


	//   ....[5]....
        /*0094*/ 	.word	0x00001720


	//   ....[6]....
        /*0098*/ 	.word	0x00001750


	//   ....[7]....
        /*009c*/ 	.word	0x00001760


	//   ....[8]....
        /*00a0*/ 	.word	0x00001790


	//   ....[9]....
        /*00a4*/ 	.word	0x000017a0


	//   ....[10]....
        /*00a8*/ 	.word	0x000063d0


	//   ....[11]....
        /*00ac*/ 	.word	0x00006460


	//   ....[12]....
        /*00b0*/ 	.word	0x000064d0


	//   ....[13]....
        /*00b4*/ 	.word	0x00006530


	//   ....[14]....
        /*00b8*/ 	.word	0x000065a0


	//   ....[15]....
        /*00bc*/ 	.word	0x00006600


	//   ....[16]....
        /*00c0*/ 	.word	0x00006670


	//   ....[17]....
        /*00c4*/ 	.word	0x000066d0


	//   ....[18]....
        /*00c8*/ 	.word	0x00006740


	//   ....[19]....
        /*00cc*/ 	.word	0x000067a0


	//----- nvinfo : EIATTR_VRC_CTA_INIT_COUNT
	.align		4
.L_3423:
        /*00d0*/ 	.byte	0x02, 0x4a
	.zero		1
	.zero		1


	//----- nvinfo : EIATTR_EXIT_INSTR_OFFSETS
	.align		4
        /*00d4*/ 	.byte	0x04, 0x1c
        /*00d6*/ 	.short	(.L_3425 - .L_3424)


	//   ....[0]....
.L_3424:
        /*00d8*/ 	.word	0x00006360


	//----- nvinfo : EIATTR_MAX_THREADS
	.align		4
.L_3425:
        /*00dc*/ 	.byte	0x04, 0x05
        /*00de*/ 	.short	(.L_3427 - .L_3426)
.L_3426:
        /*00e0*/ 	.word	0x00000080
        /*00e4*/ 	.word	0x00000001
        /*00e8*/ 	.word	0x00000001


	//----- nvinfo : EIATTR_CRS_STACK_SIZE
	.align		4
.L_3427:
        /*00ec*/ 	.byte	0x04, 0x1e
        /*00ee*/ 	.short	(.L_3429 - .L_3428)
.L_3428:
        /*00f0*/ 	.word	0x00000000


	//----- nvinfo : EIATTR_CBANK_PARAM_SIZE
	.align		4
.L_3429:
        /*00f4*/ 	.byte	0x03, 0x19
        /*00f6*/ 	.short	0x0128


	//----- nvinfo : EIATTR_PARAM_CBANK
	.align		4
        /*00f8*/ 	.byte	0x04, 0x0a
        /*00fa*/ 	.short	(.L_3431 - .L_3430)
	.align		4
.L_3430:
        /*00fc*/ 	.word	index@(.nv.constant0._ZN10layer_norm13ln_bwd_kernelINS_13Kernel_traitsI6__halfS2_fS2_fjLj768ELj1ELj4ELj1ELj16ENS_18Kernel_traits_baseILj768ES2_S2_fS2_fjLj128EEEEELb0ELb0ELb1ELb1EEEvNS_9BwdParamsE)
        /*0100*/ 	.short	0x0380
        /*0102*/ 	.short	0x0128


	//----- nvinfo : EIATTR_SW_WAR
	.align		4
.L_3431:
        /*0104*/ 	.byte	0x04, 0x36
        /*0106*/ 	.short	(.L_3433 - .L_3432)
.L_3432:
        /*0108*/ 	.word	0x00000008
.L_3433:


//--------------------- .nv.info._ZN10layer_norm13ln_bwd_kernelINS_13Kernel_traitsI6__halfS2_fS2_fjLj768ELj1ELj4ELj1ELj16ENS_18Kernel_traits_baseILj768ES2_S2_fS2_fjLj128EEEEELb0ELb1ELb0ELb0EEEvNS_9BwdParamsE --------------------------
	.section	.nv.info._ZN10layer_norm13ln_bwd_kernelINS_13Kernel_traitsI6__halfS2_fS2_fjLj768ELj1ELj4ELj1ELj16ENS_18Kernel_traits_baseILj768ES2_S2_fS2_fjLj128EEEEELb0ELb1ELb0ELb0EEEvNS_9BwdParamsE,"",@"SHT_CUDA_INFO"
	.sectionflags	@""
	.align	4


	//----- nvinfo : EIATTR_CUDA_API_VERSION
	.align		4
        /*0000*/ 	.byte	0x04, 0x37
        /*0002*/ 	.short	(.L_3435 - .L_3434)
.L_3434:
        /*0004*/ 	.word	0x00000082


	//----- nvinfo : EIATTR_KPARAM_INFO
	.align		4
.L_3435:
        /*0008*/ 	.byte	0x04, 0x17
        /*000a*/ 	.short	(.L_3437 - .L_3436)
.L_3436:
        /*000c*/ 	.word	0x00000000
        /*0010*/ 	.short	0x0000
        /*0012*/ 	.short	0x0000
        /*0014*/ 	.byte	0x00, 0xf0, 0xa1, 0x04


	//----- nvinfo : EIATTR_SPARSE_MMA_MASK
	.align		4
.L_3437:
        /*0018*/ 	.byte	0x03, 0x50
        /*001a*/ 	.short	0x0000


	//----- nvinfo : EIATTR_MAXREG_COUNT
	.align		4
        /*001c*/ 	.byte	0x03, 0x1b
        /*001e*/ 	.short	0x00ff


	//----- nvinfo : EIATTR_NUM_BARRIERS
	.align		4
        /*0020*/ 	.byte	0x02, 0x4c
        /*0022*/ 	.byte	0x01
	.zero		1


	//----- nvinfo : EIATTR_MERCURY_ISA_VERSION
	.align		4
        /*0024*/ 	.byte	0x03, 0x5f
        /*0026*/ 	.short	0x0101


	//----- nvinfo : EIATTR_COOP_GROUP_MASK_REGIDS
	.align		4
        /*0028*/ 	.byte	0x04, 0x29
        /*002a*/ 	.short	(.L_3439 - .L_3438)


	//   ....[0]....
.L_3438:
        /*002c*/ 	.word	0xffffffff


	//   ....[1]....
        /*0030*/ 	.word	0xffffffff


	//   ....[2]....
        /*0034*/ 	.word	0xffffffff


	//   ....[3]....
        /*0038*/ 	.word	0xffffffff


	//   ....[4]....
        /*003c*/ 	.word	0xffffffff


	//   ....[5]....
        /*0040*/ 	.word	0xffffffff


	//   ....[6]....
        /*0044*/ 	.word	0xffffffff


	//   ....[7]....
        /*0048*/ 	.word	0xffffffff


	//   ....[8]....
        /*004c*/ 	.word	0xffffffff


	//   ....[9]....
        /*0050*/ 	.word	0xffffffff


	//   ....[10]....
        /*0054*/ 	.word	0x050000c2


	//   ....[11]....
        /*0058*/ 	.word	0x050000c2


	//   ....[12]....
        /*005c*/ 	.word	0x050000c2


	//   ....[13]....
        /*0060*/ 	.word	0x050000c2


	//   ....[14]....
        /*0064*/ 	.word	0x050000c2


	//   ....[15]....
        /*0068*/ 	.word	0x050000c2


	//   ....[16]....
        /*006c*/ 	.word	0x050000c2


	//   ....[17]....
        /*0070*/ 	.word	0x050000c2


	//   ....[18]....
        /*0074*/ 	.word	0x050000c2


	//   ....[19]....
        /*0078*/ 	.word	0x050000c2


	//----- nvinfo : EIATTR_COOP_GROUP_INSTR_OFFSETS
	.align		4
.L_3439:
        /*007c*/ 	.byte	0x04, 0x28
        /*007e*/ 	.short	(.L_3441 - .L_3440)


	//   ....[0]....
.L_3440:
        /*0080*/ 	.word	0x00001a00


	//   ....[1]....
        /*0084*/ 	.word	0x00001a10


	//   ....[2]....
        /*0088*/ 	.word	0x00001a40


	//   ....[3]....
        /*008c*/ 	.word	0x00001a50


	//   ....[4]....
        /*0090*/ 	.word	0x00001a80


	//   ....[5]....
        /*0094*/ 	.word	0x00001a90


	//   ....[6]....
        /*0098*/ 	.word	0x00001ac0


	//   ....[7]....
        /*009c*/ 	.word	0x00001ad0


	//   ....[8]....
        /*00a0*/ 	.word	0x00001b00


	//   ....[9]....
        /*00a4*/ 	.word	0x00001b10


	//   ....[10]....
        /*00a8*/ 	.word	0x00006970


	//   ....[11]....
        /*00ac*/ 	.word	0x00006a00


	//   ....[12]....
        /*00b0*/ 	.word	0x00006a70


	//   ....[13]....
        /*00b4*/ 	.word	0x00006ad0


	//   ....[14]....
        /*00b8*/ 	.word	0x00006b40


	//   ....[15]....
        /*00bc*/ 	.word	0x00006ba0


	//   ....[16]....
        /*00c0*/ 	.word	0x00006c10


	//   ....[17]....
        /*00c4*/ 	.word	0x00006c70


	//   ....[18]....
        /*00c8*/ 	.word	0x00006ce0


	//   ....[19]....
        /*00cc*/ 	.word	0x00006d40


	//----- nvinfo : EIATTR_VRC_CTA_INIT_COUNT
	.align		4
.L_3441:
        /*00d0*/ 	.byte	0x02, 0x4a
	.zero		1
	.zero		1


	//----- nvinfo : EIATTR_EXIT_INSTR_OFFSETS
	.align		4
        /*00d4*/ 	.byte	0x04, 0x1c
        /*00d6*/ 	.short	(.L_3443 - .L_3442)


	//   ....[0]....
.L_3442:
        /*00d8*/ 	.word	0x00006880


	//   ....[1]....
        /*00dc*/ 	.word	0x00006900


	//----- nvinfo : EIATTR_MAX_THREADS
	.align		4
.L_3443:
        /*00e0*/ 	.byte	0x04, 0x05
        /*00e2*/ 	.short	(.L_3445 - .L_3444)
.L_3444:
        /*00e4*/ 	.word	0x00000080
        /*00e8*/ 	.word	0x00000001
        /*00ec*/ 	.word	0x00000001


	//----- nvinfo : EIATTR_CRS_STACK_SIZE
	.align		4
.L_3445:
        /*00f0*/ 	.byte	0x04, 0x1e
        /*00f2*/ 	.short	(.L_3447 - .L_3446)
.L_3446:
        /*00f4*/ 	.word	0x00000000


	//----- nvinfo : EIATTR_CBANK_PARAM_SIZE
	.align		4
.L_3447:
        /*00f8*/ 	.byte	0x03, 0x19
        /*00fa*/ 	.short	0x0128


	//----- nvinfo : EIATTR_PARAM_CBANK
	.align		4
        /*00fc*/ 	.byte	0x04, 0x0a
        /*00fe*/ 	.short	(.L_3449 - .L_3448)
	.align		4
.L_3448:
        /*0100*/ 	.word	index@(.nv.constant0._ZN10layer_norm13ln_bwd_kernelINS_13Kernel_traitsI6__halfS2_fS2_fjLj768ELj1ELj4ELj1ELj16ENS_18Kernel_traits_baseILj768ES2_S2_fS2_fjLj128EEEEELb0ELb1ELb0ELb0EEEvNS_9BwdParamsE)
        /*0104*/ 	.short	0x0380
        /*0106*/ 	.short	0x0128


	//----- nvinfo : EIATTR_SW_WAR
	.align		4
.L_3449:
        /*0108*/ 	.byte	0x04, 0x36
        /*010a*/ 	.short	(.L_3451 - .L_3450)
.L_3450:
        /*010c*/ 	.word	0x00000008
.L_3451:


//--------------------- .nv.info._ZN10layer_norm13ln_bwd_kernelINS_13Kernel_traitsI6__halfS2_fS2_fjLj768ELj1ELj4ELj1ELj16ENS_18Kernel_traits_baseILj768ES2_S2_fS2_fjLj128EEEEELb0ELb1ELb0ELb1EEEvNS_9BwdParamsE --------------------------
	.section	.nv.info._ZN10layer_norm13ln_bwd_kernelINS_13Kernel_traitsI6__halfS2_fS2_fjLj768ELj1ELj4ELj1ELj16ENS_18Kernel_traits_baseILj768ES2_S2_fS2_fjLj128EEEEELb0ELb1ELb0ELb1EEEvNS_9BwdParamsE,"",@"SHT_CUDA_INFO"
	.sectionflags	@""
	.align	4


	//----- nvinfo : EIATTR_CUDA_API_VERSION
	.align		4
        /*0000*/ 	.byte	0x04, 0x37
        /*0002*/ 	.short	(.L_3453 - .L_3452)
.L_3452:
        /*0004*/ 	.word	0x00000082


	//----- nvinfo : EIATTR_KPARAM_INFO
	.align		4
.L_3453:
        /*0008*/ 	.byte	0x04, 0x17
        /*000a*/ 	.short	(.L_3455 - .L_3454)
.L_3454:
        /*000c*/ 	.word	0x00000000
        /*0010*/ 	.short	0x0000
        /*0012*/ 	.short	0x0000
        /*0014*/ 	.byte	0x00, 0xf0, 0xa1, 0x04


	//----- nvinfo : EIATTR_SPARSE_MMA_MASK
	.align		4
.L_3455:
        /*0018*/ 	.byte	0x03, 0x50
        /*001a*/ 	.short	0x0000


	//----- nvinfo : EIATTR_MAXREG_COUNT
	.align		4
        /*001c*/ 	.byte	0x03, 0x1b
        /*001e*/ 	.short	0x00ff


	//----- nvinfo : EIATTR_NUM_BARRIERS
	.align		4
        /*0020*/ 	.byte	0x02, 0x4c
        /*0022*/ 	.byte	0x01
	.zero		1


	//----- nvinfo : EIATTR_MERCURY_ISA_VERSION
	.align		4
        /*0024*/ 	.byte	0x03, 0x5f
        /*0026*/ 	.short	0x0101


	//----- nvinfo : EIATTR_COOP_GROUP_MASK_REGIDS
	.align		4
        /*0028*/ 	.byte	0x04, 0x29
        /*002a*/ 	.short	(.L_3457 - .L_3456)


	//   ....[0]....
.L_3456:
        /*002c*/ 	.word	0xffffffff


	//   ....[1]....
        /*0030*/ 	.word	0xffffffff


	//   ....[2]....
        /*0034*/ 	.word	0xffffffff


	//   ....[3]....
        /*0038*/ 	.word	0xffffffff


	//   ....[4]....
        /*003c*/ 	.word	0xffffffff


	//   ....[5]....
        /*0040*/ 	.word	0xffffffff


	//   ....[6]....
        /*0044*/ 	.word	0xffffffff


	//   ....[7]....
        /*0048*/ 	.word	0xffffffff


	//   ....[8]....
        /*004c*/ 	.word	0xffffffff


	//   ....[9]....
        /*0050*/ 	.word	0xffffffff


	//   ....[10]....
        /*0054*/ 	.word	0x050000cc


	//   ....[11]....
        /*0058*/ 	.word	0x050000cc


	//   ....[12]....
        /*005c*/ 	.word	0x050000cc


	//   ....[13]....
        /*0060*/ 	.word	0x050000cc


	//   ....[14]....
        /*0064*/ 	.word	0x050000cc


	//   ....[15]....
        /*0068*/ 	.word	0x050000cc


	//   ....[16]....
        /*006c*/ 	.word	0x050000cc


	//   ....[17]....
        /*0070*/ 	.word	0x050000cc


	//   ....[18]....
        /*0074*/ 	.word	0x050000cc


	//   ....[19]....
        /*0078*/ 	.word	0x050000cc


	//----- nvinfo : EIATTR_COOP_GROUP_INSTR_OFFSETS
	.align		4
.L_3457:
        /*007c*/ 	.byte	0x04, 0x28
        /*007e*/ 	.short	(.L_3459 - .L_3458)


	//   ....[0]....
.L_3458:
        /*0080*/ 	.word	0x00001780


	//   ....[1]....
        /*0084*/ 	.word	0x00001790


	//   ....[2]....
        /*0088*/ 	.word	0x000017c0


	//   ....[3]....
        /*008c*/ 	.word	0x000017d0


	//   ....[4]....
        /*0090*/ 	.word	0x00001810


	//   ....[5]....
        /*0094*/ 	.word	0x00001830


	//   ....[6]....
        /*0098*/ 	.word	0x00001870


	//   ....[7]....
        /*009c*/ 	.word	0x00001880


	//   ....[8]....
        /*00a0*/ 	.word	0x000018c0


	//   ....[9]....
        /*00a4*/ 	.word	0x000018e0


	//   ....[10]....
        /*00a8*/ 	.word	0x00006460


	//   ....[11]....
        /*00ac*/ 	.word	0x000064f0


	//   ....[12]....
        /*00b0*/ 	.word	0x00006560


	//   ....[13]....
        /*00b4*/ 	.word	0x000065c0


	//   ....[14]....
        /*00b8*/ 	.word	0x00006640


	//   ....[15]....
        /*00bc*/ 	.word	0x000066b0


	//   ....[16]....
        /*00c0*/ 	.word	0x00006730


	//   ....[17]....
        /*00c4*/ 	.word	0x00006790


	//   ....[18]....
        /*00c8*/ 	.word	0x00006810


	//   ....[19]....
        /*00cc*/ 	.word	0x00006880


	//----- nvinfo : EIATTR_VRC_CTA_INIT_COUNT
	.align		4
.L_3459:
        /*00d0*/ 	.byte	0x02, 0x4a
	.zero		1
	.zero		1


	//----- nvinfo : EIATTR_EXIT_INSTR_OFFSETS
	.align		4
        /*00d4*/ 	.byte	0x04, 0x1c
        /*00d6*/ 	.short	(.L_3461 - .L_3460)


	//   ....[0]....
.L_3460:
        /*00d8*/ 	.word	0x000063f0


	//----- nvinfo : EIATTR_MAX_THREADS
	.align		4
.L_3461:
        /*00dc*/ 	.byte	0x04, 0x05
        /*00de*/ 	.short	(.L_3463 - .L_3462)
.L_3462:
        /*00e0*/ 	.word	0x00000080
        /*00e4*/ 	.word	0x00000001
        /*00e8*/ 	.word	0x00000001


	//----- nvinfo : EIATTR_CRS_STACK_SIZE
	.align		4
.L_3463:
        /*00ec*/ 	.byte	0x04, 0x1e
        /*00ee*/ 	.short	(.L_3465 - .L_3464)
.L_3464:
        /*00f0*/ 	.word	0x00000000


	//----- nvinfo : EIATTR_CBANK_PARAM_SIZE
	.align		4
.L_3465:
        /*00f4*/ 	.byte	0x03, 0x19
        /*00f6*/ 	.short	0x0128


	//----- nvinfo : EIATTR_PARAM_CBANK
	.align		4
        /*00f8*/ 	.byte	0x04, 0x0a
        /*00fa*/ 	.short	(.L_3467 - .L_3466)
	.align		4
.L_3466:
        /*00fc*/ 	.word	index@(.nv.constant0._ZN10layer_norm13ln_bwd_kernelINS_13Kernel_traitsI6__halfS2_fS2_fjLj768ELj1ELj4ELj1ELj16ENS_18Kernel_traits_baseILj768ES2_S2_fS2_fjLj128EEEEELb0ELb1ELb0ELb1EEEvNS_9BwdParamsE)
        /*0100*/ 	.short	0x0380
        /*0102*/ 	.short	0x0128


	//----- nvinfo : EIATTR_SW_WAR
	.align		4
.L_3467:
        /*0104*/ 	.byte	0x04, 0x36
        /*0106*/ 	.short	(.L_3469 - .L_3468)
.L_3468:
        /*0108*/ 	.word	0x00000008
.L_3469:


//--------------------- .nv.info._ZN10layer_norm13ln_bwd_kernelINS_13Kernel_traitsI6__halfS2_fS2_fjLj768ELj1ELj4ELj1ELj16ENS_18Kernel_traits_baseILj768ES2_S2_fS2_fjLj128EEEEELb0ELb1ELb1ELb0EEEvNS_9BwdParamsE --------------------------
	.section	.nv.info._ZN10layer_norm13ln_bwd_kernelINS_13Kernel_traitsI6__halfS2_fS2_fjLj768ELj1ELj4ELj1ELj16ENS_18Kernel_traits_baseILj768ES2_S2_fS2_fjLj128EEEEELb0ELb1ELb1ELb0EEEvNS_9BwdParamsE,"",@"SHT_CUDA_INFO"
	.sectionflags	@""
	.align	4


	//----- nvinfo : EIATTR_CUDA_API_VERSION
	.align		4
        /*0000*/ 	.byte	0x04, 0x37
        /*0002*/ 	.short	(.L_3471 - .L_3470)
.L_3470:
        /*0004*/ 	.word	0x00000082


	//----- nvinfo : EIATTR_KPARAM_INFO
	.align		4
.L_3471:
        /*0008*/ 	.byte	0x04, 0x17
        /*000a*/ 	.short	(.L_3473 - .L_3472)
.L_3472:
        /*000c*/ 	.word	0x00000000
        /*0010*/ 	.short	0x0000
        /*0012*/ 	.short	0x0000
        /*0014*/ 	.byte	0x00, 0xf0, 0xa1, 0x04


	//----- nvinfo : EIATTR_SPARSE_MMA_MASK
	.align		4
.L_3473:
        /*0018*/ 	.byte	0x03, 0x50
        /*001a*/ 	.short	0x0000


	//----- nvinfo : EIATTR_MAXREG_COUNT
	.align		4
        /*001c*/ 	.byte	0x03, 0x1b
        /*001e*/ 	.short	0x00ff


	//----- nvinfo : EIATTR_NUM_BARRIERS
	.align		4
        /*0020*/ 	.byte	0x02, 0x4c
        /*0022*/ 	.byte	0x01
	.zero		1


	//----- nvinfo : EIATTR_MERCURY_ISA_VERSION
	.align		4
        /*0024*/ 	.byte	0x03, 0x5f
        /*0026*/ 	.short	0x0101


	//----- nvinfo : EIATTR_COOP_GROUP_MASK_REGIDS
	.align		4
        /*0028*/ 	.byte	0x04, 0x29
        /*002a*/ 	.short	(.L_3475 - .L_3474)


	//   ....[0]....
.L_3474:
        /*002c*/ 	.word	0xffffffff


	//   ....[1]....
        /*0030*/ 	.word	0xffffffff


	//   ....[2]....
        /*0034*/ 	.word	0xffffffff


	//   ....[3]....
        /*0038*/ 	.word	0xffffffff


	//   ....[4]....
        /*003c*/ 	.word	0xffffffff


	//   ....[5]....
        /*0040*/ 	.word	0xffffffff


	//   ....[6]....
        /*0044*/ 	.word	0xffffffff


	//   ....[7]....
        /*0048*/ 	.word	0xffffffff


	//   ....[8]....
        /*004c*/ 	.word	0xffffffff


	//   ....[9]....
        /*0050*/ 	.word	0xffffffff


	//   ....[10]....
        /*0054*/ 	.word	0x05000090


	//   ....[11]....
        /*0058*/ 	.word	0x05000090


	//   ....[12]....
        /*005c*/ 	.word	0x05000090


	//   ....[13]....
        /*0060*/ 	.word	0x05000090


	//   ....[14]....
        /*0064*/ 	.word	0x05000090


	//   ....[15]....
        /*0068*/ 	.word	0x05000090


	//   ....[16]....
        /*006c*/ 	.word	0x05000090


	//   ....[17]....
        /*0070*/ 	.word	0x05000090


	//   ....[18]....
        /*0074*/ 	.word	0x05000090


	//   ....[19]....
        /*0078*/ 	.word	0x05000090


	//----- nvinfo : EIATTR_COOP_GROUP_INSTR_OFFSETS
	.align		4
.L_3475:
        /*007c*/ 	.byte	0x04, 0x28
        /*007e*/ 	.short	(.L_3477 - .L_3476)


	//   ....[0]....
.L_3476:
        /*0080*/ 	.word	0x00001c50


	//   ....[1]....
        /*0084*/ 	.word	0x00001c60


	//   ....[2]....
        /*0088*/ 	.word	0x00001c90


	//   ....[3]....
        /*008c*/ 	.word	0x00001ca0


	//   ....[4]....
        /*0090*/ 	.word	0x00001cd0


	//   ....[5]....
        /*0094*/ 	.word	0x00001ce0


	//   ....[6]....
        /*0098*/ 	.word	0x00001d10


	//   ....[7]....
        /*009c*/ 	.word	0x00001d20


	//   ....[8]....
        /*00a0*/ 	.word	0x00001d50


	//   ....[9]....
        /*00a4*/ 	.word	0x00001d60


	//   ....[10]....
        /*00a8*/ 	.word	0x000084b0


	//   ....[11]....
        /*00ac*/ 	.word	0x00008540


	//   ....[12]....
        /*00b0*/ 	.word	0x000085b0


	//   ....[13]....
        /*00b4*/ 	.word	0x00008610


	//   ....[14]....
        /*00b8*/ 	.word	0x00008680


	//   ....[15]....
        /*00bc*/ 	.word	0x000086e0


	//   ....[16]....
        /*00c0*/ 	.word	0x00008750


	//   ....[17]....
        /*00c4*/ 	.word	0x000087b0


	//   ....[18]....
        /*00c8*/ 	.word	0x00008820


	//   ....[19]....
        /*00cc*/ 	.word	0x00008880


	//----- nvinfo : EIATTR_VRC_CTA_INIT_COUNT
	.align		4
.L_3477:
        /*00d0*/ 	.byte	0x02, 0x4a
	.zero		1
	.zero		1


	//----- nvinfo : EIATTR_EXIT_INSTR_OFFSETS
	.align		4
        /*00d4*/ 	.byte	0x04, 0x1c
        /*00d6*/ 	.short	(.L_3479 - .L_3478)


	//   ....[0]....
.L_3478:
        /*00d8*/ 	.word	0x000083c0


	//   ....[1]....
        /*00dc*/ 	.word	0x00008440


	//----- nvinfo : EIATTR_MAX_THREADS
	.align		4
.L_3479:
        /*00e0*/ 	.byte	0x04, 0x05
        /*00e2*/ 	.short	(.L_3481 - .L_3480)
.L_3480:
        /*00e4*/ 	.word	0x00000080
        /*00e8*/ 	.word	0x00000001
        /*00ec*/ 	.word	0x00000001


	//----- nvinfo : EIATTR_CRS_STACK_SIZE
	.align		4
.L_3481:
        /*00f0*/ 	.byte	0x04, 0x1e
        /*00f2*/ 	.short	(.L_3483 - .L_3482)
.L_3482:
        /*00f4*/ 	.word	0x00000000


	//----- nvinfo : EIATTR_CBANK_PARAM_SIZE
	.align		4
.L_3483:
        /*00f8*/ 	.byte	0x03, 0x19
        /*00fa*/ 	.short	0x0128


	//----- nvinfo : EIATTR_PARAM_CBANK
	.align		4
        /*00fc*/ 	.byte	0x04, 0x0a
        /*00fe*/ 	.short	(.L_3485 - .L_3484)
	.align		4
.L_3484:
        /*0100*/ 	.word	index@(.nv.constant0._ZN10layer_norm13ln_bwd_kernelINS_13Kernel_traitsI6__halfS2_fS2_fjLj768ELj1ELj4ELj1ELj16ENS_18Kernel_traits_baseILj768ES2_S2_fS2_fjLj128EEEEELb0ELb1ELb1ELb0EEEvNS_9BwdParamsE)
        /*0104*/ 	.short	0x0380
        /*0106*/ 	.short	0x0128


	//----- nvinfo : EIATTR_SW_WAR
	.align		4
.L_3485:
        /*0108*/ 	.byte	0x04, 0x36
        /*010a*/ 	.short	(.L_3487 - .L_3486)
.L_3486:
        /*010c*/ 	.word	0x00000008
.L_3487:


//--------------------- .nv.info._ZN10layer_norm13ln_bwd_kernelINS_13Kernel_traitsI6__halfS2_fS2_fjLj768ELj1ELj4ELj1ELj16ENS_18Kernel_traits_baseILj768ES2_S2_fS2_fjLj128EEEEELb0ELb1ELb1ELb1EEEvNS_9BwdParamsE --------------------------
	.section	.nv.info._ZN10layer_norm13ln_bwd_kernelINS_13Kernel_traitsI6__halfS2_fS2_fjLj768ELj1ELj4ELj1ELj16ENS_18Kernel_traits_baseILj768ES2_S2_fS2_fjLj128EEEEELb0ELb1ELb1ELb1EEEvNS_9BwdParamsE,"",@"SHT_CUDA_INFO"
	.sectionflags	@""
	.align	4


	//----- nvinfo : EIATTR_CUDA_API_VERSION
	.align		4
        /*0000*/ 	.byte	0x04, 0x37
        /*0002*/ 	.short	(.L_3489 - .L_3488)
.L_3488:
        /*0004*/ 	.word	0x00000082


	//----- nvinfo : EIATTR_KPARAM_INFO
	.align		4
.L_3489:
        /*0008*/ 	.byte	0x04, 0x17
        /*000a*/ 	.short	(.L_3491 - .L_3490)
.L_3490:
        /*000c*/ 	.word	0x00000000
        /*0010*/ 	.short	0x0000
        /*0012*/ 	.short	0x0000
        /*0014*/ 	.byte	0x00, 0xf0, 0xa1, 0x04


	//----- nvinfo : EIATTR_SPARSE_MMA_MASK
	.align		4
.L_3491:
        /*0018*/ 	.byte	0x03, 0x50
        /*001a*/ 	.short	0x0000


	//----- nvinfo : EIATTR_MAXREG_COUNT
	.align		4
        /*001c*/ 	.byte	0x03, 0x1b
        /*001e*/ 	.short	0x00ff


	//----- nvinfo : EIATTR_NUM_BARRIERS
	.align		4
        /*0020*/ 	.byte	0x02, 0x4c
        /*0022*/ 	.byte	0x01
	.zero		1


	//----- nvinfo : EIATTR_MERCURY_ISA_VERSION
	.align		4
        /*0024*/ 	.byte	0x03, 0x5f
        /*0026*/ 	.short	0x0101


	//----- nvinfo : EIATTR_COOP_GROUP_MASK_REGIDS
	.align		4
        /*0028*/ 	.byte	0x04, 0x29
        /*002a*/ 	.short	(.L_3493 - .L_3492)


	//   ....[0]....
.L_3492:
        /*002c*/ 	.word	0xffffffff


	//   ....[1]....
        /*0030*/ 	.word	0xffffffff


	//   ....[2]....
        /*0034*/ 	.word	0xffffffff


	//   ....[3]....
        /*0038*/ 	.word	0xffffffff


	//   ....[4]....
        /*003c*/ 	.word	0xffffffff


	//   ....[5]....
        /*0040*/ 	.word	0xffffffff


	//   ....[6]....
        /*0044*/ 	.word	0xffffffff


	//   ....[7]....
        /*0048*/ 	.word	0xffffffff


	//   ....[8]....
        /*004c*/ 	.word	0xffffffff


	//   ....[9]....
        /*0050*/ 	.word	0xffffffff


	//   ....[10]....
        /*0054*/ 	.word	0x050000ca


	//   ....[11]....
        /*0058*/ 	.word	0x050000ca


	//   ....[12]....
        /*005c*/ 	.word	0x050000ca


	//   ....[13]....
        /*0060*/ 	.word	0x050000ca


	//   ....[14]....
        /*0064*/ 	.word	0x050000ca


	//   ....[15]....
        /*0068*/ 	.word	0x050000ca


	//   ....[16]....
        /*006c*/ 	.word	0x050000ca


	//   ....[17]....
        /*0070*/ 	.word	0x050000ca


	//   ....[18]....
        /*0074*/ 	.word	0x050000ca


	//   ....[19]....
        /*0078*/ 	.word	0x050000ca


	//----- nvinfo : EIATTR_COOP_GROUP_INSTR_OFFSETS
	.align		4
.L_3493:
        /*007c*/ 	.byte	0x04, 0x28
        /*007e*/ 	.short	(.L_3495 - .L_3494)


	//   ....[0]....
.L_3494:
        /*0080*/ 	.word	0x000017a0


	//   ....[1]....
        /*0084*/ 	.word	0x000017b0


	//   ....[2]....
        /*0088*/ 	.word	0x000017e0


	//   ....[3]....
        /*008c*/ 	.word	0x000017f0


	//   ....[4]....
        /*0090*/ 	.word	0x00001820


	//   ....[5]....
        /*0094*/ 	.word	0x00001830


	//   ....[6]....
        /*0098*/ 	.word	0x00001860


	//   ....[7]....
        /*009c*/ 	.word	0x00001870


	//   ....[8]....
        /*00a0*/ 	.word	0x000018a0


	//   ....[9]....
        /*00a4*/ 	.word	0x000018b0


	//   ....[10]....
        /*00a8*/ 	.word	0x000078e0


	//   ....[11]....
        /*00ac*/ 	.word	0x00007970


	//   ....[12]....
        /*00b0*/ 	.word	0x000079e0


	//   ....[13]....
        /*00b4*/ 	.word	0x00007a40


	//   ....[14]....
        /*00b8*/ 	.word	0x00007ab0


	//   ....[15]....
        /*00bc*/ 	.word	0x00007b10


	//   ....[16]....
        /*00c0*/ 	.word	0x00007b80


	//   ....[17]....
        /*00c4*/ 	.word	0x00007be0


	//   ....[18]....
        /*00c8*/ 	.word	0x00007c50


	//   ....[19]....
        /*00cc*/ 	.word	0x00007cb0


	//----- nvinfo : EIATTR_VRC_CTA_INIT_COUNT
	.align		4
.L_3495:
        /*00d0*/ 	.byte	0x02, 0x4a
	.zero		1
	.zero		1


	//----- nvinfo : EIATTR_EXIT_INSTR_OFFSETS
	.align		4
        /*00d4*/ 	.byte	0x04, 0x1c
        /*00d6*/ 	.short	(.L_3497 - .L_3496)


	//   ....[0]....
.L_3496:
        /*00d8*/ 	.word	0x00007870


	//----- nvinfo : EIATTR_MAX_THREADS
	.align		4
.L_3497:
        /*00dc*/ 	.byte	0x04, 0x05
        /*00de*/ 	.short	(.L_3499 - .L_3498)
.L_3498:
        /*00e0*/ 	.word	0x00000080
        /*00e4*/ 	.word	0x00000001
        /*00e8*/ 	.word	0x00000001


	//----- nvinfo : EIATTR_CRS_STACK_SIZE
	.align		4
.L_3499:
        /*00ec*/ 	.byte	0x04, 0x1e
        /*00ee*/ 	.short	(.L_3501 - .L_3500)
.L_3500:
        /*00f0*/ 	.word	0x00000000


	//----- nvinfo : EIATTR_CBANK_PARAM_SIZE
	.align		4
.L_3501:
        /*00f4*/ 	.byte	0x03, 0x19
        /*00f6*/ 	.short	0x0128


	//----- nvinfo : EIATTR_PARAM_CBANK
	.align		4
        /*00f8*/ 	.byte	0x04, 0x0a
        /*00fa*/ 	.short	(.L_3503 - .L_3502)
	.align		4
.L_3502:
        /*00fc*/ 	.word	index@(.nv.constant0._ZN10layer_norm13ln_bwd_kernelINS_13Kernel_traitsI6__halfS2_fS2_fjLj768ELj1ELj4ELj1ELj16ENS_18Kernel_traits_baseILj768ES2_S2_fS2_fjLj128EEEEELb0ELb1ELb1ELb1EEEvNS_9BwdParamsE)
        /*0100*/ 	.short	0x0380
        /*0102*/ 	.short	0x0128


	//----- nvinfo : EIATTR_SW_WAR
	.align		4
.L_3503:
        /*0104*/ 	.byte	0x04, 0x36
        /*0106*/ 	.short	(.L_3505 - .L_3504)
.L_3504:
        /*0108*/ 	.word	0x00000008
.L_3505:


//--------------------- .nv.info._ZN10layer_norm13ln_bwd_kernelINS_13Kernel_traitsI6__halfS2_fS2_fjLj768ELj1ELj4ELj1ELj16ENS_18Kernel_traits_baseILj768ES2_S2_fS2_fjLj128EEEEELb1ELb0ELb0ELb0EEEvNS_9BwdParamsE --------------------------
	.section	.nv.info._ZN10layer_norm13ln_bwd_kernelINS_13Kernel_traitsI6__halfS2_fS2_fjLj768ELj1ELj4ELj1ELj16ENS_18Kernel_traits_baseILj768ES2_S2_fS2_fjLj128EEEEELb1ELb0ELb0ELb0EEEvNS_9BwdParamsE,"",@"SHT_CUDA_INFO"
	.sectionflags	@""
	.align	4


	//----- nvinfo : EIATTR_CUDA_API_VERSION
	.align		4
        /*0000*/ 	.byte	0x04, 0x37
        /*0002*/ 	.short	(.L_3507 - .L_3506)
.L_3506:
        /*0004*/ 	.word	0x00000082


	//----- nvinfo : EIATTR_KPARAM_INFO
	.align		4
.L_3507:
        /*0008*/ 	.byte	0x04, 0x17
        /*000a*/ 	.short	(.L_3509 - .L_3508)
.L_3508:
        /*000c*/ 	.word	0x00000000
        /*0010*/ 	.short	0x0000
        /*0012*/ 	.short	0x0000
        /*0014*/ 	.byte	0x00, 0xf0, 0xa1, 0x04


	//----- nvinfo : EIATTR_SPARSE_MMA_MASK
	.align		4
.L_3509:
        /*0018*/ 	.byte	0x03, 0x50
        /*001a*/ 	.short	0x0000


	//----- nvinfo : EIATTR_MAXREG_COUNT
	.align		4
        /*001c*/ 	.byte	0x03, 0x1b
        /*001e*/ 	.short	0x00ff


	//----- nvinfo : EIATTR_NUM_BARRIERS
	.align		4
        /*0020*/ 	.byte	0x02, 0x4c
        /*0022*/ 	.byte	0x01
	.zero		1


	//----- nvinfo : EIATTR_ANNOTATIONS
	.align		4
        /*0024*/ 	.byte	0x04, 0x55
        /*0026*/ 	.short	(.L_3511 - .L_3510)


	//   ....[0]....
.L_3510:
        /*0028*/ 	.word	0x00000001
        /*002c*/ 	.byte	0xb0, 0x00, 0x00, 0x00, 0x01, 0x00, 0x00, 0x00, 0x20, 0x01, 0x00, 0x00, 0x01, 0x00, 0x00, 0x00
        /*003c*/ 	.byte	0x60, 0x01, 0x00, 0x00, 0x01, 0x00, 0x00, 0x00, 0xe0, 0x05, 0x00, 0x00, 0x01, 0x00, 0x00, 0x00
        /*004c*/ 	.byte	0x80, 0x06, 0x00, 0x00, 0x01, 0x00, 0x00, 0x00, 0x00, 0x07, 0x00, 0x00, 0x01, 0x00, 0x00, 0x00
        /*005c*/ 	.byte	0x00, 0x0c, 0x00, 0x00, 0x01, 0x00, 0x00, 0x00, 0xf0, 0x10, 0x00, 0x00, 0x01, 0x00, 0x00, 0x00
        /*006c*/ 	.byte	0xe0, 0x1a, 0x00, 0x00, 0x01, 0x00, 0x00, 0x00, 0x80, 0x23, 0x00, 0x00, 0x01, 0x00, 0x00, 0x00
        /*007c*/ 	.byte	0xa0, 0x34, 0x00, 0x00, 0x01, 0x00, 0x00, 0x00, 0xe0, 0x34, 0x00, 0x00, 0x01, 0x00, 0x00, 0x00
        /*008c*/ 	.byte	0x30, 0x39, 0x00, 0x00, 0x01, 0x00, 0x00, 0x00, 0xa0, 0x41, 0x00, 0x00, 0x01, 0x00, 0x00, 0x00
        /*009c*/ 	.byte	0x30, 0x46, 0x00, 0x00, 0x01, 0x00, 0x00, 0x00, 0x40, 0x4f, 0x00, 0x00, 0x01, 0x00, 0x00, 0x00
        /*00ac*/ 	.byte	0x50, 0x4f, 0x00, 0x00


	//----- nvinfo : EIATTR_MERCURY_ISA_VERSION
	.align		4
.L_3511:
        /*00b0*/ 	.byte	0x03, 0x5f
        /*00b2*/ 	.short	0x0101


	//----- nvinfo : EIATTR_COOP_GROUP_MASK_REGIDS
	.align		4
        /*00b4*/ 	.byte	0x04, 0x29
        /*00b6*/ 	.short	(.L_3513 - .L_3512)


	//   ....[0]....
.L_3512:
        /*00b8*/ 	.word	0xffffffff


	//   ....[1]....
        /*00bc*/ 	.word	0xffffffff


	//   ....[2]....
        /*00c0*/ 	.word	0xffffffff


	//   ....[3]....
        /*00c4*/ 	.word	0xffffffff


	//   ....[4]....
        /*00c8*/ 	.word	0xffffffff


	//   ....[5]....
        /*00cc*/ 	.word	0xffffffff


	//   ....[6]....
        /*00d0*/ 	.word	0xffffffff


	//   ....[7]....
        /*00d4*/ 	.word	0xffffffff


	//   ....[8]....
        /*00d8*/ 	.word	0xffffffff


	//   ....[9]....
        /*00dc*/ 	.word	0xffffffff


	//   ....[10]....
        /*00e0*/ 	.word	0x0500006c


	//   ....[11]....
        /*00e4*/ 	.word	0x0500006c


	//   ....[12]....
        /*00e8*/ 	.word	0x0500006c


	//   ....[13]....
        /*00ec*/ 	.word	0x0500006c


	//   ....[14]....
        /*00f0*/ 	.word	0x0500006c


	//   ....[15]....
        /*00f4*/ 	.word	0x0500006c


	//   ....[16]....
        /*00f8*/ 	.word	0x0500006c


	//   ....[17]....
        /*00fc*/ 	.word	0x0500006c


	//   ....[18]....
        /*0100*/ 	.word	0x0500006c


	//   ....[19]....
        /*0104*/ 	.word	0x0500006c


	//----- nvinfo : EIATTR_COOP_GROUP_INSTR_OFFSETS
	.align		4
.L_3513:
        /*0108*/ 	.byte	0x04, 0x28
        /*010a*/ 	.short	(.L_3515 - .L_3514)


	//   ....[0]....
.L_3514:
        /*010c*/ 	.word	0x00001930


	//   ....[1]....
        /*0110*/ 	.word	0x00001940


	//   ....[2]....
        /*0114*/ 	.word	0x00001970


	//   ....[3]....
        /*0118*/ 	.word	0x00001980


	//   ....[4]....
        /*011c*/ 	.word	0x000019b0


	//   ....[5]....
        /*0120*/ 	.word	0x000019c0


	//   ....[6]....
        /*0124*/ 	.word	0x000019f0


	//   ....[7]....
        /*0128*/ 	.word	0x00001a00


	//   ....[8]....
        /*012c*/ 	.word	0x00001a30


	//   ....[9]....
        /*0130*/ 	.word	0x00001a40


	//   ....[10]....
        /*0134*/ 	.word	0x00005c10


	//   ....[11]....
        /*0138*/ 	.word	0x00005ca0


	//   ....[12]....
        /*013c*/ 	.word	0x00005d00


	//   ....[13]....
        /*0140*/ 	.word	0x00005d60


	//   ....[14]....
        /*0144*/ 	.word	0x00005dc0


	//   ....[15]....
        /*0148*/ 	.word	0x00005e20


	//   ....[16]....
        /*014c*/ 	.word	0x00005e80


	//   ....[17]....
        /*0150*/ 	.word	0x00005ee0


	//   ....[18]....
        /*0154*/ 	.word	0x00005f40


	//   ....[19]....
        /*0158*/ 	.word	0x00005fa0


	//----- nvinfo : EIATTR_VRC_CTA_INIT_COUNT
	.align		4
.L_3515:
        /*015c*/ 	.byte	0x02, 0x4a
	.zero		1
	.zero		1


	//----- nvinfo : EIATTR_EXIT_INSTR_OFFSETS
	.align		4
        /*0160*/ 	.byte	0x04, 0x1c
        /*0162*/ 	.short	(.L_3517 - .L_3516)


	//   ....[0]....
.L_3516:
        /*0164*/ 	.word	0x00005b70


	//   ....[1]....
        /*0168*/ 	.word	0x00005ba0


	//----- nvinfo : EIATTR_MAX_THREADS
	.align		4
.L_3517:
        /*016c*/ 	.byte	0x04, 0x05
        /*016e*/ 	.short	(.L_3519 - .L_3518)
.L_3518:
        /*0170*/ 	.word	0x00000080
        /*0174*/ 	.word	0x00000001
        /*0178*/ 	.word	0x00000001


	//----- nvinfo : EIATTR_CRS_STACK_SIZE
	.align		4
.L_3519:
        /*017c*/ 	.byte	0x04, 0x1e
        /*017e*/ 	.short	(.L_3521 - .L_3520)
.L_3520:
        /*0180*/ 	.word	0x00000000


	//----- nvinfo : EIATTR_CBANK_PARAM_SIZE
	.align		4
.L_3521:
        /*0184*/ 	.byte	0x03, 0x19
        /*0186*/ 	.short	0x0128


	//----- nvinfo : EIATTR_PARAM_CBANK
	.align		4
        /*0188*/ 	.byte	0x04, 0x0a
        /*018a*/ 	.short	(.L_3523 - .L_3522)
	.align		4
.L_3522:
        /*018c*/ 	.word	index@(.nv.constant0._ZN10layer_norm13ln_bwd_kernelINS_13Kernel_traitsI6__halfS2_fS2_fjLj768ELj1ELj4ELj1ELj16ENS_18Kernel_traits_baseILj768ES2_S2_fS2_fjLj128EEEEELb1ELb0ELb0ELb0EEEvNS_9BwdParamsE)
        /*0190*/ 	.short	0x0380
        /*0192*/ 	.short	0x0128


	//----- nvinfo : EIATTR_SW_WAR
	.align		4
.L_3523:
        /*0194*/ 	.byte	0x04, 0x36
        /*0196*/ 	.short	(.L_3525 - .L_3524)
.L_3524:
        /*0198*/ 	.word	0x00000008
.L_3525:


//--------------------- .nv.info._ZN10layer_norm13ln_bwd_kernelINS_13Kernel_traitsI6__halfS2_fS2_fjLj768ELj1ELj4ELj1ELj16ENS_18Kernel_traits_baseILj768ES2_S2_fS2_fjLj128EEEEELb1ELb0ELb0ELb1EEEvNS_9BwdParamsE --------------------------
	.section	.nv.info._ZN10layer_norm13ln_bwd_kernelINS_13Kernel_traitsI6__halfS2_fS2_fjLj768ELj1ELj4ELj1ELj16ENS_18Kernel_traits_baseILj768ES2_S2_fS2_fjLj128EEEEELb1ELb0ELb0ELb1EEEvNS_9BwdParamsE,"",@"SHT_CUDA_INFO"
	.sectionflags	@""
	.align	4


	//----- nvinfo : EIATTR_CUDA_API_VERSION
	.align		4
        /*0000*/ 	.byte	0x04, 0x37
        /*0002*/ 	.short	(.L_3527 - .L_3526)
.L_3526:
        /*0004*/ 	.word	0x00000082


	//----- nvinfo : EIATTR_KPARAM_INFO
	.align		4
.L_3527:
        /*0008*/ 	.byte	0x04, 0x17
        /*000a*/ 	.short	(.L_3529 - .L_3528)
.L_3528:
        /*000c*/ 	.word	0x00000000
        /*0010*/ 	.short	0x0000
        /*0012*/ 	.short	0x0000
        /*0014*/ 	.byte	0x00, 0xf0, 0xa1, 0x04


	//----- nvinfo : EIATTR_SPARSE_MMA_MASK
	.align		4
.L_3529:
        /*0018*/ 	.byte	0x03, 0x50
        /*001a*/ 	.short	0x0000


	//----- nvinfo : EIATTR_MAXREG_COUNT
	.align		4
        /*001c*/ 	.byte	0x03, 0x1b
        /*001e*/ 	.short	0x00ff


	//----- nvinfo : EIATTR_NUM_BARRIERS
	.align		4
        /*0020*/ 	.byte	0x02, 0x4c
        /*0022*/ 	.byte	0x01
	.zero		1


	//----- nvinfo : EIATTR_MERCURY_ISA_VERSION
	.align		4
        /*0024*/ 	.byte	0x03, 0x5f
        /*0026*/ 	.short	0x0101


	//----- nvinfo : EIATTR_COOP_GROUP_MASK_REGIDS
	.align		4
        /*0028*/ 	.byte	0x04, 0x29
        /*002a*/ 	.short	(.L_3531 - .L_3530)


	//   ....[0]....
.L_3530:
        /*002c*/ 	.word	0xffffffff


	//   ....[1]....
        /*0030*/ 	.word	0xffffffff


	//   ....[2]....
        /*0034*/ 	.word	0xffffffff


	//   ....[3]....
        /*0038*/ 	.word	0xffffffff


	//   ....[4]....
        /*003c*/ 	.word	0xffffffff


	//   ....[5]....
        /*0040*/ 	.word	0xffffffff


	//   ....[6]....
        /*0044*/ 	.word	0xffffffff


	//   ....[7]....
        /*0048*/ 	.word	0xffffffff


	//   ....[8]....
        /*004c*/ 	.word	0xffffffff


	//   ....[9]....
        /*0050*/ 	.word	0xffffffff


	//   ....[10]....
        /*0054*/ 	.word	0x050000b0


	//   ....[11]....
        /*0058*/ 	.word	0x050000b0


	//   ....[12]....
        /*005c*/ 	.word	0x050000b0


	//   ....[13]....
        /*0060*/ 	.word	0x050000b0


	//   ....[14]....
        /*0064*/ 	.word	0x050000b0


	//   ....[15]....
        /*0068*/ 	.word	0x050000b0


	//   ....[16]....
        /*006c*/ 	.word	0x050000b0


	//   ....[17]....
        /*0070*/ 	.word	0x050000b0


	//   ....[18]....
        /*0074*/ 	.word	0x050000b0


	//   ....[19]....
        /*0078*/ 	.word	0x050000b0


	//----- nvinfo : EIATTR_COOP_GROUP_INSTR_OFFSETS
	.align		4
.L_3531:
        /*007c*/ 	.byte	0x04, 0x28
        /*007e*/ 	.short	(.L_3533 - .L_3532)


	//   ....[0]....
.L_3532:
        /*0080*/ 	.word	0x00001600


	//   ....[1]....
        /*0084*/ 	.word	0x00001610


	//   ....[2]....
        /*0088*/ 	.word	0x00001640


	//   ....[3]....
        /*008c*/ 	.word	0x00001650


	//   ....[4]....
        /*0090*/ 	.word	0x000016a0


	//   ....[5]....
        /*0094*/ 	.word	0x000016d0


	//   ....[6]....
        /*0098*/ 	.word	0x00001700


	//   ....[7]....
        /*009c*/ 	.word	0x00001730


	//   ....[8]....
        /*00a0*/ 	.word	0x00001760


	//   ....[9]....
        /*00a4*/ 	.word	0x00001790


	//   ....[10]....
        /*00a8*/ 	.word	0x00005340


	//   ....[11]....
        /*00ac*/ 	.word	0x000053d0


	//   ....[12]....
        /*00b0*/ 	.word	0x00005440


	//   ....[13]....
        /*00b4*/ 	.word	0x000054a0


	//   ....[14]....
        /*00b8*/ 	.word	0x00005530


	//   ....[15]....
        /*00bc*/ 	.word	0x000055b0


	//   ....[16]....
        /*00c0*/ 	.word	0x00005620


	//   ....[17]....
        /*00c4*/ 	.word	0x000056a0


	//   ....[18]....
        /*00c8*/ 	.word	0x00005710


	//   ....[19]....
        /*00cc*/ 	.word	0x00005790


	//----- nvinfo : EIATTR_VRC_CTA_INIT_COUNT
	.align		4
.L_3533:
        /*00d0*/ 	.byte	0x02, 0x4a
	.zero		1
	.zero		1


	//----- nvinfo : EIATTR_EXIT_INSTR_OFFSETS
	.align		4
        /*00d4*/ 	.byte	0x04, 0x1c
        /*00d6*/ 	.short	(.L_3535 - .L_3534)


	//   ....[0]....
.L_3534:
        /*00d8*/ 	.word	0x000052d0


	//----- nvinfo : EIATTR_MAX_THREADS
	.align		4
.L_3535:
        /*00dc*/ 	.byte	0x04, 0x05
        /*00de*/ 	.short	(.L_3537 - .L_3536)
.L_3536:
        /*00e0*/ 	.word	0x00000080
        /*00e4*/ 	.word	0x00000001
        /*00e8*/ 	.word	0x00000001


	//----- nvinfo : EIATTR_CRS_STACK_SIZE
	.align		4
.L_3537:
        /*00ec*/ 	.byte	0x04, 0x1e
        /*00ee*/ 	.short	(.L_3539 - .L_3538)
.L_3538:
        /*00f0*/ 	.word	0x00000000


	//----- nvinfo : EIATTR_CBANK_PARAM_SIZE
	.align		4
.L_3539:
        /*00f4*/ 	.byte	0x03, 0x19
        /*00f6*/ 	.short	0x0128


	//----- nvinfo : EIATTR_PARAM_CBANK
	.align		4
        /*00f8*/ 	.byte	0x04, 0x0a
        /*00fa*/ 	.short	(.L_3541 - .L_3540)
	.align		4
.L_3540:
        /*00fc*/ 	.word	index@(.nv.constant0._ZN10layer_norm13ln_bwd_kernelINS_13Kernel_traitsI6__halfS2_fS2_fjLj768ELj1ELj4ELj1ELj16ENS_18Kernel_traits_baseILj768ES2_S2_fS2_fjLj128EEEEELb1ELb0ELb0ELb1EEEvNS_9BwdParamsE)
        /*0100*/ 	.short	0x0380
        /*0102*/ 	.short	0x0128


	//----- nvinfo : EIATTR_SW_WAR
	.align		4
.L_3541:
        /*0104*/ 	.byte	0x04, 0x36
        /*0106*/ 	.short	(.L_3543 - .L_3542)
.L_3542:
        /*0108*/ 	.word	0x00000008
.L_3543:


//--------------------- .nv.info._ZN10layer_norm22ln_bwd_finalize_kernelINS_22Kernel_traits_finalizeILj768E6__halfS2_fS2_fjLb0ELj1024ELj4ENS_18Kernel_traits_baseILj768ES2_S2_fS2_fjLj1024EEEEELb0ELb0EEEvNS_9BwdParamsE --------------------------
	.section	.nv.info._ZN10layer_norm22ln_bwd_finalize_kernelINS_22Kernel_traits_finalizeILj768E6__halfS2_fS2_fjLb0ELj1024ELj4ENS_18Kernel_traits_baseILj768ES2_S2_fS2_fjLj1024EEEEELb0ELb0EEEvNS_9BwdParamsE,"",@"SHT_CUDA_INFO"
	.sectionflags	@""
	.align	4


	//----- nvinfo : EIATTR_CUDA_API_VERSION
	.align		4
        /*0000*/ 	.byte	0x04, 0x37
        /*0002*/ 	.short	(.L_3545 - .L_3544)
.L_3544:
        /*0004*/ 	.word	0x00000082


	//----- nvinfo : EIATTR_KPARAM_INFO
	.align		4
.L_3545:
        /*0008*/ 	.byte	0x04, 0x17
        /*000a*/ 	.short	(.L_3547 - .L_3546)
.L_3546:
        /*000c*/ 	.word	0x00000000
        /*0010*/ 	.short	0x0000
        /*0012*/ 	.short	0x0000
        /*0014*/ 	.byte	0x00, 0xf0, 0xa1, 0x04


	//----- nvinfo : EIATTR_SPARSE_MMA_MASK
	.align		4
.L_3547:
        /*0018*/ 	.byte	0x03, 0x50
        /*001a*/ 	.short	0x0000


	//----- nvinfo : EIATTR_MAXREG_COUNT
	.align		4
        /*001c*/ 	.byte	0x03, 0x1b
        /*001e*/ 	.short	0x0040


	//----- nvinfo : EIATTR_NUM_BARRIERS
	.align		4
        /*0020*/ 	.byte	0x02, 0x4c
        /*0022*/ 	.byte	0x01
	.zero		1


	//----- nvinfo : EIATTR_MERCURY_ISA_VERSION
	.align		4
        /*0024*/ 	.byte	0x03, 0x5f
        /*0026*/ 	.short	0x0101


	//----- nvinfo : EIATTR_COOP_GROUP_MASK_REGIDS
	.align		4
        /*0028*/ 	.byte	0x04, 0x29
        /*002a*/ 	.short	(.L_3549 - .L_3548)


	//   ....[0]....
.L_3548:
        /*002c*/ 	.word	0xffffffff


	//   ....[1]....
        /*0030*/ 	.word	0xffffffff


	//   ....[2]....
        /*0034*/ 	.word	0xffffffff


	//   ....[3]....
        /*0038*/ 	.word	0xffffffff


	//   ....[4]....
        /*003c*/ 	.word	0xffffffff


	//   ....[5]....
        /*0040*/ 	.word	0xffffffff


	//   ....[6]....
        /*0044*/ 	.word	0xffffffff


	//   ....[7]....
        /*0048*/ 	.word	0xffffffff


	//   ....[8]....
        /*004c*/ 	.word	0xffffffff


	//   ....[9]....
        /*0050*/ 	.word	0xffffffff


	//----- nvinfo : EIATTR_COOP_GROUP_INSTR_OFFSETS
	.align		4
.L_3549:
        /*0054*/ 	.byte	0x04, 0x28
        /*0056*/ 	.short	(.L_3551 - .L_3550)


	//   ....[0]....
.L_3550:
        /*0058*/ 	.word	0x00001540


	//   ....[1]....
        /*005c*/ 	.word	0x00001550


	//   ....[2]....
        /*0060*/ 	.word	0x00001580


	//   ....[3]....
        /*0064*/ 	.word	0x00001590


	//   ....[4]....
        /*0068*/ 	.word	0x000015c0


	//   ....[5]....
        /*006c*/ 	.word	0x000015d0


	//   ....[6]....
        /*0070*/ 	.word	0x00001610


	//   ....[7]....
        /*0074*/ 	.word	0x00001630


	//   ....[8]....
        /*0078*/ 	.word	0x00001680


	//   ....[9]....
        /*007c*/ 	.word	0x00001690


	//----- nvinfo : EIATTR_VRC_CTA_INIT_COUNT
	.align		4
.L_3551:
        /*0080*/ 	.byte	0x02, 0x4a
	.zero		1
	.zero		1


	//----- nvinfo : EIATTR_EXIT_INSTR_OFFSETS
	.align		4
        /*0084*/ 	.byte	0x04, 0x1c
        /*0086*/ 	.short	(.L_3553 - .L_3552)


	//   ....[0]....
.L_3552:
        /*0088*/ 	.word	0x00000060


	//   ....[1]....
        /*008c*/ 	.word	0x000016f0


	//   ....[2]....
        /*0090*/ 	.word	0x00001720


	//   ....[3]....
        /*0094*/ 	.word	0x000017e0


	//----- nvinfo : EIATTR_MAX_THREADS
	.align		4
.L_3553:
        /*0098*/ 	.byte	0x04, 0x05
        /*009a*/ 	.short	(.L_3555 - .L_3554)
.L_3554:
        /*009c*/ 	.word	0x00000400
        /*00a0*/ 	.word	0x00000001
        /*00a4*/ 	.word	0x00000001


	//----- nvinfo : EIATTR_CRS_STACK_SIZE
	.align		4
.L_3555:
        /*00a8*/ 	.byte	0x04, 0x1e
        /*00aa*/ 	.short	(.L_3557 - .L_3556)
.L_3556:
        /*00ac*/ 	.word	0x00000000


	//----- nvinfo : EIATTR_CBANK_PARAM_SIZE
	.align		4
.L_3557:
        /*00b0*/ 	.byte	0x03, 0x19
        /*00b2*/ 	.short	0x0128


	//----- nvinfo : EIATTR_PARAM_CBANK
	.align		4
        /*00b4*/ 	.byte	0x04, 0x0a
        /*00b6*/ 	.short	(.L_3559 - .L_3558)
	.align		4
.L_3558:
        /*00b8*/ 	.word	index@(.nv.constant0._ZN10layer_norm22ln_bwd_finalize_kernelINS_22Kernel_traits_finalizeILj768E6__halfS2_fS2_fjLb0ELj1024ELj4ENS_18Kernel_traits_baseILj768ES2_S2_fS2_fjLj1024EEEEELb0ELb0EEEvNS_9BwdParamsE)
        /*00bc*/ 	.short	0x0380
        /*00be*/ 	.short	0x0128


	//----- nvinfo : EIATTR_SW_WAR
	.align		4
.L_3559:
        /*00c0*/ 	.byte	0x04, 0x36
        /*00c2*/ 	.short	(.L_3561 - .L_3560)
.L_3560:
        /*00c4*/ 	.word	0x00000008
.L_3561:


//--------------------- .nv.info._ZN10layer_norm13ln_bwd_kernelINS_13Kernel_traitsI6__halfS2_fS2_fjLj768ELj1ELj4ELj1ELj16ENS_18Kernel_traits_baseILj768ES2_S2_fS2_fjLj128EEEEELb1ELb0ELb1ELb0EEEvNS_9BwdParamsE --------------------------
	.section	.nv.info._ZN10layer_norm13ln_bwd_kernelINS_13Kernel_traitsI6__halfS2_fS2_fjLj768ELj1ELj4ELj1ELj16ENS_18Kernel_traits_baseILj768ES2_S2_fS2_fjLj128EEEEELb1ELb0ELb1ELb0EEEvNS_9BwdParamsE,"",@"SHT_CUDA_INFO"
	.sectionflags	@""
	.align	4


	//----- nvinfo : EIATTR_CUDA_API_VERSION
	.align		4
        /*0000*/ 	.byte	0x04, 0x37
        /*0002*/ 	.short	(.L_3563 - .L_3562)
.L_3562:
        /*0004*/ 	.word	0x00000082


	//----- nvinfo : EIATTR_KPARAM_INFO
	.align		4
.L_3563:
        /*0008*/ 	.byte	0x04, 0x17
        /*000a*/ 	.short	(.L_3565 - .L_3564)
.L_3564:
        /*000c*/ 	.word	0x00000000
        /*0010*/ 	.short	0x0000
        /*0012*/ 	.short	0x0000
        /*0014*/ 	.byte	0x00, 0xf0, 0xa1, 0x04


	//----- nvinfo : EIATTR_SPARSE_MMA_MASK
	.align		4
.L_3565:
        /*0018*/ 	.byte	0x03, 0x50
        /*001a*/ 	.short	0x0000


	//----- nvinfo : EIATTR_MAXREG_COUNT
	.align		4
        /*001c*/ 	.byte	0x03, 0x1b
        /*001e*/ 	.short	0x00ff


	//----- nvinfo : EIATTR_NUM_BARRIERS
	.align		4
        /*0020*/ 	.byte	0x02, 0x4c
        /*0022*/ 	.byte	0x01
	.zero		1


	//----- nvinfo : EIATTR_MERCURY_ISA_VERSION
	.align		4
        /*0024*/ 	.byte	0x03, 0x5f
        /*0026*/ 	.short	0x0101


	//----- nvinfo : EIATTR_COOP_GROUP_MASK_REGIDS
	.align		4
        /*0028*/ 	.byte	0x04, 0x29
        /*002a*/ 	.short	(.L_3567 - .L_3566)


	//   ....[0]....
.L_3566:
        /*002c*/ 	.word	0xffffffff


	//   ....[1]....
        /*0030*/ 	.word	0xffffffff


	//   ....[2]....
        /*0034*/ 	.word	0xffffffff


	//   ....[3]....
        /*0038*/ 	.word	0xffffffff


	//   ....[4]....
        /*003c*/ 	.word	0xffffffff


	//   ....[5]....
        /*0040*/ 	.word	0xffffffff


	//   ....[6]....
        /*0044*/ 	.word	0xffffffff


	//   ....[7]....
        /*0048*/ 	.word	0xffffffff


	//   ....[8]....
        /*004c*/ 	.word	0xffffffff


	//   ....[9]....
        /*0050*/ 	.word	0xffffffff


	//   ....[10]....
        /*0054*/ 	.word	0x05000068


	//   ....[11]....
        /*0058*/ 	.word	0x05000068


	//   ....[12]....
        /*005c*/ 	.word	0x05000068


	//   ....[13]....
        /*0060*/ 	.word	0x05000068


	//   ....[14]....
        /*0064*/ 	.word	0x05000068


	//   ....[15]....
        /*0068*/ 	.word	0x05000068


	//   ....[16]....
        /*006c*/ 	.word	0x05000068


	//   ....[17]....
        /*0070*/ 	.word	0x05000068


	//   ....[18]....
        /*0074*/ 	.word	0x05000068


	//   ....[19]....
        /*0078*/ 	.word	0x05000068


	//----- nvinfo : EIATTR_COOP_GROUP_INSTR_OFFSETS
	.align		4
.L_3567:
        /*007c*/ 	.byte	0x04, 0x28
        /*007e*/ 	.short	(.L_3569 - .L_3568)


	//   ....[0]....
.L_3568:
        /*0080*/ 	.word	0x00001d80


	//   ....[1]....
        /*0084*/ 	.word	0x00001d90


	//   ....[2]....
        /*0088*/ 	.word	0x00001dc0


	//   ....[3]....
        /*008c*/ 	.word	0x00001dd0


	//   ....[4]....
        /*0090*/ 	.word	0x00001e00


	//   ....[5]....
        /*0094*/ 	.word	0x00001e10


	//   ....[6]....
        /*0098*/ 	.word	0x00001e40


	//   ....[7]....
        /*009c*/ 	.word	0x00001e50


	//   ....[8]....
        /*00a0*/ 	.word	0x00001e80


	//   ....[9]....
        /*00a4*/ 	.word	0x00001e90


	//   ....[10]....
        /*00a8*/ 	.word	0x00008240


	//   ....[11]....
        /*00ac*/ 	.word	0x000082d0


	//   ....[12]....
        /*00b0*/ 	.word	0x00008340


	//   ....[13]....
        /*00b4*/ 	.word	0x000083a0


	//   ....[14]....
        /*00b8*/ 	.word	0x00008410


	//   ....[15]....
        /*00bc*/ 	.word	0x00008470


	//   ....[16]....
        /*00c0*/ 	.word	0x000084e0


	//   ....[17]....
        /*00c4*/ 	.word	0x00008540


	//   ....[18]....
        /*00c8*/ 	.word	0x000085b0


	//   ....[19]....
        /*00cc*/ 	.word	0x00008610


	//----- nvinfo : EIATTR_VRC_CTA_INIT_COUNT
	.align		4
.L_3569:
        /*00d0*/ 	.byte	0x02, 0x4a
	.zero		1
	.zero		1


	//----- nvinfo : EIATTR_EXIT_INSTR_OFFSETS
	.align		4
        /*00d4*/ 	.byte	0x04, 0x1c
        /*00d6*/ 	.short	(.L_3571 - .L_3570)


	//   ....[0]....
.L_3570:
        /*00d8*/ 	.word	0x000081a0


	//   ....[1]....
        /*00dc*/ 	.word	0x000081d0


	//----- nvinfo : EIATTR_MAX_THREADS
	.align		4
.L_3571:
        /*00e0*/ 	.byte	0x04, 0x05
        /*00e2*/ 	.short	(.L_3573 - .L_3572)
.L_3572:
        /*00e4*/ 	.word	0x00000080
        /*00e8*/ 	.word	0x00000001
        /*00ec*/ 	.word	0x00000001


	//----- nvinfo : EIATTR_CRS_STACK_SIZE
	.align		4
.L_3573:
        /*00f0*/ 	.byte	0x04, 0x1e
        /*00f2*/ 	.short	(.L_3575 - .L_3574)
.L_3574:
        /*00f4*/ 	.word	0x00000000


	//----- nvinfo : EIATTR_CBANK_PARAM_SIZE
	.align		4
.L_3575:
        /*00f8*/ 	.byte	0x03, 0x19
        /*00fa*/ 	.short	0x0128


	//----- nvinfo : EIATTR_PARAM_CBANK
	.align		4
        /*00fc*/ 	.byte	0x04, 0x0a
        /*00fe*/ 	.short	(.L_3577 - .L_3576)
	.align		4
.L_3576:
        /*0100*/ 	.word	index@(.nv.constant0._ZN10layer_norm13ln_bwd_kernelINS_13Kernel_traitsI6__halfS2_fS2_fjLj768ELj1ELj4ELj1ELj16ENS_18Kernel_traits_baseILj768ES2_S2_fS2_fjLj128EEEEELb1ELb0ELb1ELb0EEEvNS_9BwdParamsE)
        /*0104*/ 	.short	0x0380
        /*0106*/ 	.short	0x0128


	//----- nvinfo : EIATTR_SW_WAR
	.align		4
.L_3577:
        /*0108*/ 	.byte	0x04, 0x36
        /*010a*/ 	.short	(.L_3579 - .L_3578)
.L_3578:
        /*010c*/ 	.word	0x00000008
.L_3579:


//--------------------- .nv.info._ZN10layer_norm22ln_bwd_finalize_kernelINS_22Kernel_traits_finalizeILj768E6__halfS2_fS2_fjLb0ELj1024ELj4ENS_18Kernel_traits_baseILj768ES2_S2_fS2_fjLj1024EEEEELb0ELb1EEEvNS_9BwdParamsE --------------------------
	.section	.nv.info._ZN10layer_norm22ln_bwd_finalize_kernelINS_22Kernel_traits_finalizeILj768E6__halfS2_fS2_fjLb0ELj1024ELj4ENS_18Kernel_traits_baseILj768ES2_S2_fS2_fjLj1024EEEEELb0ELb1EEEvNS_9BwdParamsE,"",@"SHT_CUDA_INFO"
	.sectionflags	@""
	.align	4


	//----- nvinfo : EIATTR_CUDA_API_VERSION
	.align		4
        /*0000*/ 	.byte	0x04, 0x37
        /*0002*/ 	.short	(.L_3581 - .L_3580)
.L_3580:
        /*0004*/ 	.word	0x00000082


	//----- nvinfo : EIATTR_KPARAM_INFO
	.align		4
.L_3581:
        /*0008*/ 	.byte	0x04, 0x17
        /*000a*/ 	.short	(.L_3583 - .L_3582)
.L_3582:
        /*000c*/ 	.word	0x00000000
        /*0010*/ 	.short	0x0000
        /*0012*/ 	.short	0x0000
        /*0014*/ 	.byte	0x00, 0xf0, 0xa1, 0x04


	//----- nvinfo : EIATTR_SPARSE_MMA_MASK
	.align		4
.L_3583:
        /*0018*/ 	.byte	0x03, 0x50
        /*001a*/ 	.short	0x0000


	//----- nvinfo : EIATTR_MAXREG_COUNT
	.align		4
        /*001c*/ 	.byte	0x03, 0x1b
        /*001e*/ 	.short	0x0040


	//----- nvinfo : EIATTR_NUM_BARRIERS
	.align		4
        /*0020*/ 	.byte	0x02, 0x4c
        /*0022*/ 	.byte	0x01
	.zero		1


	//----- nvinfo : EIATTR_MERCURY_ISA_VERSION
	.align		4
        /*0024*/ 	.byte	0x03, 0x5f
        /*0026*/ 	.short	0x0101


	//----- nvinfo : EIATTR_COOP_GROUP_MASK_REGIDS
	.align		4
        /*0028*/ 	.byte	0x04, 0x29
        /*002a*/ 	.short	(.L_3585 - .L_3584)


	//   ....[0]....
.L_3584:
        /*002c*/ 	.word	0xffffffff


	//   ....[1]....
        /*0030*/ 	.word	0xffffffff


	//   ....[2]....
        /*0034*/ 	.word	0xffffffff


	//   ....[3]....
        /*0038*/ 	.word	0xffffffff


	//   ....[4]....
        /*003c*/ 	.word	0xffffffff


	//   ....[5]....
        /*0040*/ 	.word	0xffffffff


	//   ....[6]....
        /*0044*/ 	.word	0xffffffff


	//   ....[7]....
        /*0048*/ 	.word	0xffffffff


	//   ....[8]....
        /*004c*/ 	.word	0xffffffff


	//   ....[9]....
        /*0050*/ 	.word	0xffffffff


	//----- nvinfo : EIATTR_COOP_GROUP_INSTR_OFFSETS
	.align		4
.L_3585:
        /*0054*/ 	.byte	0x04, 0x28
        /*0056*/ 	.short	(.L_3587 - .L_3586)


	//   ....[0]....
.L_3586:
        /*0058*/ 	.word	0x00001560


	//   ....[1]....
        /*005c*/ 	.word	0x00001570


	//   ....[2]....
        /*0060*/ 	.word	0x000015a0


	//   ....[3]....
        /*0064*/ 	.word	0x000015b0


	//   ....[4]....
        /*0068*/ 	.word	0x000015e0


	//   ....[5]....
        /*006c*/ 	.word	0x000015f0


	//   ....[6]....
        /*0070*/ 	.word	0x00001620


	//   ....[7]....
        /*0074*/ 	.word	0x00001640


	//   ....[8]....
        /*0078*/ 	.word	0x00001670


	//   ....[9]....
        /*007c*/ 	.word	0x00001680


	//----- nvinfo : EIATTR_VRC_CTA_INIT_COUNT
	.align		4
.L_3587:
        /*0080*/ 	.byte	0x02, 0x4a
	.zero		1
	.zero		1


	//----- nvinfo : EIATTR_EXIT_INSTR_OFFSETS
	.align		4
        /*0084*/ 	.byte	0x04, 0x1c
        /*0086*/ 	.short	(.L_3589 - .L_3588)


	//   ....[0]....
.L_3588:
        /*0088*/ 	.word	0x00000060


	//   ....[1]....
        /*008c*/ 	.word	0x000016e0


	//   ....[2]....
        /*0090*/ 	.word	0x000017d0


	//----- nvinfo : EIATTR_MAX_THREADS
	.align		4
.L_3589:
        /*0094*/ 	.byte	0x04, 0x05
        /*0096*/ 	.short	(.L_3591 - .L_3590)
.L_3590:
        /*0098*/ 	.word	0x00000400
        /*009c*/ 	.word	0x00000001
        /*00a0*/ 	.word	0x00000001


	//----- nvinfo : EIATTR_CRS_STACK_SIZE
	.align		4
.L_3591:
        /*00a4*/ 	.byte	0x04, 0x1e
        /*00a6*/ 	.short	(.L_3593 - .L_3592)
.L_3592:
        /*00a8*/ 	.word	0x00000000


	//----- nvinfo : EIATTR_CBANK_PARAM_SIZE
	.align		4
.L_3593:
        /*00ac*/ 	.byte	0x03, 0x19
        /*00ae*/ 	.short	0x0128


	//----- nvinfo : EIATTR_PARAM_CBANK
	.align		4
        /*00b0*/ 	.byte	0x04, 0x0a
        /*00b2*/ 	.short	(.L_3595 - .L_3594)
	.align		4
.L_3594:
        /*00b4*/ 	.word	index@(.nv.constant0._ZN10layer_norm22ln_bwd_finalize_kernelINS_22Kernel_traits_finalizeILj768E6__halfS2_fS2_fjLb0ELj1024ELj4ENS_18Kernel_traits_baseILj768ES2_S2_fS2_fjLj1024EEEEELb0ELb1EEEvNS_9BwdParamsE)
        /*00b8*/ 	.short	0x0380
        /*00ba*/ 	.short	0x0128


	//----- nvinfo : EIATTR_SW_WAR
	.align		4
.L_3595:
        /*00bc*/ 	.byte	0x04, 0x36
        /*00be*/ 	.short	(.L_3597 - .L_3596)
.L_3596:
        /*00c0*/ 	.word	0x00000008
.L_3597:


//--------------------- .nv.info._ZN10layer_norm13ln_bwd_kernelINS_13Kernel_traitsI6__halfS2_fS2_fjLj768ELj1ELj4ELj1ELj16ENS_18Kernel_traits_baseILj768ES2_S2_fS2_fjLj128EEEEELb1ELb0ELb1ELb1EEEvNS_9BwdParamsE --------------------------
	.section	.nv.info._ZN10layer_norm13ln_bwd_kernelINS_13Kernel_traitsI6__halfS2_fS2_fjLj768ELj1ELj4ELj1ELj16ENS_18Kernel_traits_baseILj768ES2_S2_fS2_fjLj128EEEEELb1ELb0ELb1ELb1EEEvNS_9BwdParamsE,"",@"SHT_CUDA_INFO"
	.sectionflags	@""
	.align	4


	//----- nvinfo : EIATTR_CUDA_API_VERSION
	.align		4
        /*0000*/ 	.byte	0x04, 0x37
        /*0002*/ 	.short	(.L_3599 - .L_3598)
.L_3598:
        /*0004*/ 	.word	0x00000082


	//----- nvinfo : EIATTR_KPARAM_INFO
	.align		4
.L_3599:
        /*0008*/ 	.byte	0x04, 0x17
        /*000a*/ 	.short	(.L_3601 - .L_3600)
.L_3600:
        /*000c*/ 	.word	0x00000000
        /*0010*/ 	.short	0x0000
        /*0012*/ 	.short	0x0000
        /*0014*/ 	.byte	0x00, 0xf0, 0xa1, 0x04


	//----- nvinfo : EIATTR_SPARSE_MMA_MASK
	.align		4
.L_3601:
        /*0018*/ 	.byte	0x03, 0x50
        /*001a*/ 	.short	0x0000


	//----- nvinfo : EIATTR_MAXREG_COUNT
	.align		4
        /*001c*/ 	.byte	0x03, 0x1b
        /*001e*/ 	.short	0x00ff


	//----- nvinfo : EIATTR_NUM_BARRIERS
	.align		4
        /*0020*/ 	.byte	0x02, 0x4c
        /*0022*/ 	.byte	0x01
	.zero		1


	//----- nvinfo : EIATTR_MERCURY_ISA_VERSION
	.align		4
        /*0024*/ 	.byte	0x03, 0x5f
        /*0026*/ 	.short	0x0101


	//----- nvinfo : EIATTR_COOP_GROUP_MASK_REGIDS
	.align		4
        /*0028*/ 	.byte	0x04, 0x29
        /*002a*/ 	.short	(.L_3603 - .L_3602)


	//   ....[0]....
.L_3602:
        /*002c*/ 	.word	0xffffffff


	//   ....[1]....
        /*0030*/ 	.word	0xffffffff


	//   ....[2]....
        /*0034*/ 	.word	0xffffffff


	//   ....[3]....
        /*0038*/ 	.word	0xffffffff


	//   ....[4]....
        /*003c*/ 	.word	0xffffffff


	//   ....[5]....
        /*0040*/ 	.word	0xffffffff


	//   ....[6]....
        /*0044*/ 	.word	0xffffffff


	//   ....[7]....
        /*0048*/ 	.word	0xffffffff


	//   ....[8]....
        /*004c*/ 	.word	0xffffffff


	//   ....[9]....
        /*0050*/ 	.word	0xffffffff


	//   ....[10]....
        /*0054*/ 	.word	0x050000a6


	//   ....[11]....
        /*0058*/ 	.word	0x050000a6


	//   ....[12]....
        /*005c*/ 	.word	0x050000a6


	//   ....[13]....
        /*0060*/ 	.word	0x050000a6


	//   ....[14]....
        /*0064*/ 	.word	0x050000a6


	//   ....[15]....
        /*0068*/ 	.word	0x050000a6


	//   ....[16]....
        /*006c*/ 	.word	0x050000a6


	//   ....[17]....
        /*0070*/ 	.word	0x050000a6


	//   ....[18]....
        /*0074*/ 	.word	0x050000a6


	//   ....[19]....
        /*0078*/ 	.word	0x050000a6


	//----- nvinfo : EIATTR_COOP_GROUP_INSTR_OFFSETS
	.align		4
.L_3603:
        /*007c*/ 	.byte	0x04, 0x28
        /*007e*/ 	.short	(.L_3605 - .L_3604)


	//   ....[0]....
.L_3604:
        /*0080*/ 	.word	0x00001920


	//   ....[1]....
        /*0084*/ 	.word	0x00001930


	//   ....[2]....
        /*0088*/ 	.word	0x00001960


	//   ....[3]....
        /*008c*/ 	.word	0x00001970


	//   ....[4]....
        /*0090*/ 	.word	0x000019a0


	//   ....[5]....
        /*0094*/ 	.word	0x000019b0


	//   ....[6]....
        /*0098*/ 	.word	0x000019e0


	//   ....[7]....
        /*009c*/ 	.word	0x000019f0


	//   ....[8]....
        /*00a0*/ 	.word	0x00001a20


	//   ....[9]....
        /*00a4*/ 	.word	0x00001a30


	//   ....[10]....
        /*00a8*/ 	.word	0x00007990


	//   ....[11]....
        /*00ac*/ 	.word	0x00007a20


	//   ....[12]....
        /*00b0*/ 	.word	0x00007a90


	//   ....[13]....
        /*00b4*/ 	.word	0x00007af0


	//   ....[14]....
        /*00b8*/ 	.word	0x00007b60


	//   ....[15]....
        /*00bc*/ 	.word	0x00007bc0


	//   ....[16]....
        /*00c0*/ 	.word	0x00007c30


	//   ....[17]....
        /*00c4*/ 	.word	0x00007c90


	//   ....[18]....
        /*00c8*/ 	.word	0x00007d00


	//   ....[19]....
        /*00cc*/ 	.word	0x00007d60


	//----- nvinfo : EIATTR_VRC_CTA_INIT_COUNT
	.align		4
.L_3605:
        /*00d0*/ 	.byte	0x02, 0x4a
	.zero		1
	.zero		1


	//----- nvinfo : EIATTR_EXIT_INSTR_OFFSETS
	.align		4
        /*00d4*/ 	.byte	0x04, 0x1c
        /*00d6*/ 	.short	(.L_3607 - .L_3606)


	//   ....[0]....
.L_3606:
        /*00d8*/ 	.word	0x00007920


	//----- nvinfo : EIATTR_MAX_THREADS
	.align		4
.L_3607:
        /*00dc*/ 	.byte	0x04, 0x05
        /*00de*/ 	.short	(.L_3609 - .L_3608)
.L_3608:
        /*00e0*/ 	.word	0x00000080
        /*00e4*/ 	.word	0x00000001
        /*00e8*/ 	.word	0x00000001


	//----- nvinfo : EIATTR_CRS_STACK_SIZE
	.align		4
.L_3609:
        /*00ec*/ 	.byte	0x04, 0x1e
        /*00ee*/ 	.short	(.L_3611 - .L_3610)
.L_3610:
        /*00f0*/ 	.word	0x00000000


	//----- nvinfo : EIATTR_CBANK_PARAM_SIZE
	.align		4
.L_3611:
        /*00f4*/ 	.byte	0x03, 0x19
        /*00f6*/ 	.short	0x0128


	//----- nvinfo : EIATTR_PARAM_CBANK
	.align		4
        /*00f8*/ 	.byte	0x04, 0x0a
        /*00fa*/ 	.short	(.L_3613 - .L_3612)
	.align		4
.L_3612:
        /*00fc*/ 	.word	index@(.nv.constant0._ZN10layer_norm13ln_bwd_kernelINS_13Kernel_traitsI6__halfS2_fS2_fjLj768ELj1ELj4ELj1ELj16ENS_18Kernel_traits_baseILj768ES2_S2_fS2_fjLj128EEEEELb1ELb0ELb1ELb1EEEvNS_9BwdParamsE)
        /*0100*/ 	.short	0x0380
        /*0102*/ 	.short	0x0128


	//----- nvinfo : EIATTR_SW_WAR
	.align		4
.L_3613:
        /*0104*/ 	.byte	0x04, 0x36
        /*0106*/ 	.short	(.L_3615 - .L_3614)
.L_3614:
        /*0108*/ 	.word	0x00000008
.L_3615:


//--------------------- .nv.info._ZN10layer_norm13ln_bwd_kernelINS_13Kernel_traitsI6__halfS2_fS2_fjLj768ELj1ELj4ELj1ELj16ENS_18Kernel_traits_baseILj768ES2_S2_fS2_fjLj128EEEEELb1ELb1ELb0ELb0EEEvNS_9BwdParamsE --------------------------
	.section	.nv.info._ZN10layer_norm13ln_bwd_kernelINS_13Kernel_traitsI6__halfS2_fS2_fjLj768ELj1ELj4ELj1ELj16ENS_18Kernel_traits_baseILj768ES2_S2_fS2_fjLj128EEEEELb1ELb1ELb0ELb0EEEvNS_9BwdParamsE,"",@"SHT_CUDA_INFO"
	.sectionflags	@""
	.align	4


	//----- nvinfo : EIATTR_CUDA_API_VERSION
	.align		4
        /*0000*/ 	.byte	0x04, 0x37
        /*0002*/ 	.short	(.L_3617 - .L_3616)
.L_3616:
        /*0004*/ 	.word	0x00000082


	//----- nvinfo : EIATTR_KPARAM_INFO
	.align		4
.L_3617:
        /*0008*/ 	.byte	0x04, 0x17
        /*000a*/ 	.short	(.L_3619 - .L_3618)
.L_3618:
        /*000c*/ 	.word	0x00000000
        /*0010*/ 	.short	0x0000
        /*0012*/ 	.short	0x0000
        /*0014*/ 	.byte	0x00, 0xf0, 0xa1, 0x04


	//----- nvinfo : EIATTR_SPARSE_MMA_MASK
	.align		4
.L_3619:
        /*0018*/ 	.byte	0x03, 0x50
        /*001a*/ 	.short	0x0000


	//----- nvinfo : EIATTR_MAXREG_COUNT
	.align		4
        /*001c*/ 	.byte	0x03, 0x1b
        /*001e*/ 	.short	0x00ff


	//----- nvinfo : EIATTR_NUM_BARRIERS
	.align		4
        /*0020*/ 	.byte	0x02, 0x4c
        /*0022*/ 	.byte	0x01
	.zero		1


	//----- nvinfo : EIATTR_MERCURY_ISA_VERSION
	.align		4
        /*0024*/ 	.byte	0x03, 0x5f
        /*0026*/ 	.short	0x0101


	//----- nvinfo : EIATTR_COOP_GROUP_MASK_REGIDS
	.align		4
        /*0028*/ 	.byte	0x04, 0x29
        /*002a*/ 	.short	(.L_3621 - .L_3620)


	//   ....[0]....
.L_3620:
        /*002c*/ 	.word	0xffffffff


	//   ....[1]....
        /*0030*/ 	.word	0xffffffff


	//   ....[2]....
        /*0034*/ 	.word	0xffffffff


	//   ....[3]....
        /*0038*/ 	.word	0xffffffff


	//   ....[4]....
        /*003c*/ 	.word	0xffffffff


	//   ....[5]....
        /*0040*/ 	.word	0xffffffff


	//   ....[6]....
        /*0044*/ 	.word	0xffffffff


	//   ....[7]....
        /*0048*/ 	.word	0xffffffff


	//   ....[8]....
        /*004c*/ 	.word	0xffffffff


	//   ....[9]....
        /*0050*/ 	.word	0xffffffff


	//   ....[10]....
        /*0054*/ 	.word	0x050000c6


	//   ....[11]....
        /*0058*/ 	.word	0x050000c6


	//   ....[12]....
        /*005c*/ 	.word	0x050000c6


	//   ....[13]....
        /*0060*/ 	.word	0x050000c6


	//   ....[14]....
        /*0064*/ 	.word	0x050000c6


	//   ....[15]....
        /*0068*/ 	.word	0x050000c6


	//   ....[16]....
        /*006c*/ 	.word	0x050000c6


	//   ....[17]....
        /*0070*/ 	.word	0x050000c6


	//   ....[18]....
        /*0074*/ 	.word	0x050000c6


	//   ....[19]....
        /*0078*/ 	.word	0x050000c6


	//----- nvinfo : EIATTR_COOP_GROUP_INSTR_OFFSETS
	.align		4
.L_3621:
        /*007c*/ 	.byte	0x04, 0x28
        /*007e*/ 	.short	(.L_3623 - .L_3622)


	//   ....[0]....
.L_3622:
        /*0080*/ 	.word	0x00001aa0


	//   ....[1]....
        /*0084*/ 	.word	0x00001ab0


	//   ....[2]....
        /*0088*/ 	.word	0x00001ae0


	//   ....[3]....
        /*008c*/ 	.word	0x00001af0


	//   ....[4]....
        /*0090*/ 	.word	0x00001b20


	//   ....[5]....
        /*0094*/ 	.word	0x00001b30


	//   ....[6]....
        /*0098*/ 	.word	0x00001b60


	//   ....[7]....
        /*009c*/ 	.word	0x00001b70


	//   ....[8]....
        /*00a0*/ 	.word	0x00001ba0


	//   ....[9]....
        /*00a4*/ 	.word	0x00001bb0


	//   ....[10]....
        /*00a8*/ 	.word	0x000086c0


	//   ....[11]....
        /*00ac*/ 	.word	0x00008750


	//   ....[12]....
        /*00b0*/ 	.word	0x000087c0


	//   ....[13]....
        /*00b4*/ 	.word	0x00008820


	//   ....[14]....
        /*00b8*/ 	.word	0x00008890


	//   ....[15]....
        /*00bc*/ 	.word	0x000088f0


	//   ....[16]....
        /*00c0*/ 	.word	0x00008960


	//   ....[17]....
        /*00c4*/ 	.word	0x000089c0


	//   ....[18]....
        /*00c8*/ 	.word	0x00008a30


	//   ....[19]....
        /*00cc*/ 	.word	0x00008a90


	//----- nvinfo : EIATTR_VRC_CTA_INIT_COUNT
	.align		4
.L_3623:
        /*00d0*/ 	.byte	0x02, 0x4a
	.zero		1
	.zero		1


	//----- nvinfo : EIATTR_EXIT_INSTR_OFFSETS
	.align		4
        /*00d4*/ 	.byte	0x04, 0x1c
        /*00d6*/ 	.short	(.L_3625 - .L_3624)


	//   ....[0]....
.L_3624:
        /*00d8*/ 	.word	0x000085d0


	//   ....[1]....
        /*00dc*/ 	.word	0x00008650


	//----- nvinfo : EIATTR_MAX_THREADS
	.align		4
.L_3625:
        /*00e0*/ 	.byte	0x04, 0x05
        /*00e2*/ 	.short	(.L_3627 - .L_3626)
.L_3626:
        /*00e4*/ 	.word	0x00000080
        /*00e8*/ 	.word	0x00000001
        /*00ec*/ 	.word	0x00000001


	//----- nvinfo : EIATTR_CRS_STACK_SIZE
	.align		4
.L_3627:
        /*00f0*/ 	.byte	0x04, 0x1e
        /*00f2*/ 	.short	(.L_3629 - .L_3628)
.L_3628:
        /*00f4*/ 	.word	0x00000000


	//----- nvinfo : EIATTR_CBANK_PARAM_SIZE
	.align		4
.L_3629:
        /*00f8*/ 	.byte	0x03, 0x19
        /*00fa*/ 	.short	0x0128


	//----- nvinfo : EIATTR_PARAM_CBANK
	.align		4
        /*00fc*/ 	.byte	0x04, 0x0a
        /*00fe*/ 	.short	(.L_3631 - .L_3630)
	.align		4
.L_3630:
        /*0100*/ 	.word	index@(.nv.constant0._ZN10layer_norm13ln_bwd_kernelINS_13Kernel_traitsI6__halfS2_fS2_fjLj768ELj1ELj4ELj1ELj16ENS_18Kernel_traits_baseILj768ES2_S2_fS2_fjLj128EEEEELb1ELb1ELb0ELb0EEEvNS_9BwdParamsE)
        /*0104*/ 	.short	0x0380
        /*0106*/ 	.short	0x0128


	//----- nvinfo : EIATTR_SW_WAR
	.align		4
.L_3631:
        /*0108*/ 	.byte	0x04, 0x36
        /*010a*/ 	.short	(.L_3633 - .L_3632)
.L_3632:
        /*010c*/ 	.word	0x00000008
.L_3633:


//--------------------- .nv.info._ZN10layer_norm13ln_bwd_kernelINS_13Kernel_traitsI6__halfS2_fS2_fjLj768ELj1ELj4ELj1ELj16ENS_18Kernel_traits_baseILj768ES2_S2_fS2_fjLj128EEEEELb1ELb1ELb0ELb1EEEvNS_9BwdParamsE --------------------------
	.section	.nv.info._ZN10layer_norm13ln_bwd_kernelINS_13Kernel_traitsI6__halfS2_fS2_fjLj768ELj1ELj4ELj1ELj16ENS_18Kernel_traits_baseILj768ES2_S2_fS2_fjLj128EEEEELb1ELb1ELb0ELb1EEEvNS_9BwdParamsE,"",@"SHT_CUDA_INFO"
	.sectionflags	@""
	.align	4


	//----- nvinfo : EIATTR_CUDA_API_VERSION
	.align		4
        /*0000*/ 	.byte	0x04, 0x37
        /*0002*/ 	.short	(.L_3635 - .L_3634)
.L_3634:
        /*0004*/ 	.word	0x00000082


	//----- nvinfo : EIATTR_KPARAM_INFO
	.align		4
.L_3635:
        /*0008*/ 	.byte	0x04, 0x17
        /*000a*/ 	.short	(.L_3637 - .L_3636)
.L_3636:
        /*000c*/ 	.word	0x00000000
        /*0010*/ 	.short	0x0000
        /*0012*/ 	.short	0x0000
        /*0014*/ 	.byte	0x00, 0xf0, 0xa1, 0x04


	//----- nvinfo : EIATTR_SPARSE_MMA_MASK
	.align		4
.L_3637:
        /*0018*/ 	.byte	0x03, 0x50
        /*001a*/ 	.short	0x0000


	//----- nvinfo : EIATTR_MAXREG_COUNT
	.align		4
        /*001c*/ 	.byte	0x03, 0x1b
        /*001e*/ 	.short	0x00ff


	//----- nvinfo : EIATTR_NUM_BARRIERS
	.align		4
        /*0020*/ 	.byte	0x02, 0x4c
        /*0022*/ 	.byte	0x01
	.zero		1


	//----- nvinfo : EIATTR_MERCURY_ISA_VERSION
	.align		4
        /*0024*/ 	.byte	0x03, 0x5f
        /*0026*/ 	.short	0x0101


	//----- nvinfo : EIATTR_COOP_GROUP_MASK_REGIDS
	.align		4
        /*0028*/ 	.byte	0x04, 0x29
        /*002a*/ 	.short	(.L_3639 - .L_3638)


	//   ....[0]....
.L_3638:
        /*002c*/ 	.word	0xffffffff


	//   ....[1]....
        /*0030*/ 	.word	0xffffffff


	//   ....[2]....
        /*0034*/ 	.word	0xffffffff


	//   ....[3]....
        /*0038*/ 	.word	0xffffffff


	//   ....[4]....
        /*003c*/ 	.word	0xffffffff


	//   ....[5]....
        /*0040*/ 	.word	0xffffffff


	//   ....[6]....
        /*0044*/ 	.word	0xffffffff


	//   ....[7]....
        /*0048*/ 	.word	0xffffffff


	//   ....[8]....
        /*004c*/ 	.word	0xffffffff


	//   ....[9]....
        /*0050*/ 	.word	0xffffffff


	//   ....[10]....
        /*0054*/ 	.word	0x050000c3


	//   ....[11]....
        /*0058*/ 	.word	0x050000c3


	//   ....[12]....
        /*005c*/ 	.word	0x050000c3


	//   ....[13]....
        /*0060*/ 	.word	0x050000c3


	//   ....[14]....
        /*0064*/ 	.word	0x050000c3


	//   ....[15]....
        /*0068*/ 	.word	0x050000c3


	//   ....[16]....
        /*006c*/ 	.word	0x050000c3


	//   ....[17]....
        /*0070*/ 	.word	0x050000c3


	//   ....[18]....
        /*0074*/ 	.word	0x050000c3


	//   ....[19]....
        /*0078*/ 	.word	0x050000c3


	//----- nvinfo : EIATTR_COOP_GROUP_INSTR_OFFSETS
	.align		4
.L_3639:
        /*007c*/ 	.byte	0x04, 0x28
        /*007e*/ 	.short	(.L_3641 - .L_3640)


	//   ....[0]....
.L_3640:
        /*0080*/ 	.word	0x000017f0


	//   ....[1]....
        /*0084*/ 	.word	0x00001800


	//   ....[2]....
        /*0088*/ 	.word	0x00001830


	//   ....[3]....
        /*008c*/ 	.word	0x00001840


	//   ....[4]....
        /*0090*/ 	.word	0x00001870


	//   ....[5]....
        /*0094*/ 	.word	0x00001880


	//   ....[6]....
        /*0098*/ 	.word	0x000018b0


	//   ....[7]....
        /*009c*/ 	.word	0x000018c0


	//   ....[8]....
        /*00a0*/ 	.word	0x00001900


	//   ....[9]....
        /*00a4*/ 	.word	0x00001910


	//   ....[10]....
        /*00a8*/ 	.word	0x00007a70


	//   ....[11]....
        /*00ac*/ 	.word	0x00007b00


	//   ....[12]....
        /*00b0*/ 	.word	0x00007b70


	//   ....[13]....
        /*00b4*/ 	.word	0x00007bd0


	//   ....[14]....
        /*00b8*/ 	.word	0x00007c40


	//   ....[15]....
        /*00bc*/ 	.word	0x00007ca0


	//   ....[16]....
        /*00c0*/ 	.word	0x00007d10


	//   ....[17]....
        /*00c4*/ 	.word	0x00007d70


	//   ....[18]....
        /*00c8*/ 	.word	0x00007df0


	//   ....[19]....
        /*00cc*/ 	.word	0x00007e50


	//----- nvinfo : EIATTR_VRC_CTA_INIT_COUNT
	.align		4
.L_3641:
        /*00d0*/ 	.byte	0x02, 0x4a
	.zero		1
	.zero		1


	//----- nvinfo : EIATTR_EXIT_INSTR_OFFSETS
	.align		4
        /*00d4*/ 	.byte	0x04, 0x1c
        /*00d6*/ 	.short	(.L_3643 - .L_3642)


	//   ....[0]....
.L_3642:
        /*00d8*/ 	.word	0x00007a00


	//----- nvinfo : EIATTR_MAX_THREADS
	.align		4
.L_3643:
        /*00dc*/ 	.byte	0x04, 0x05
        /*00de*/ 	.short	(.L_3645 - .L_3644)
.L_3644:
        /*00e0*/ 	.word	0x00000080
        /*00e4*/ 	.word	0x00000001
        /*00e8*/ 	.word	0x00000001


	//----- nvinfo : EIATTR_CRS_STACK_SIZE
	.align		4
.L_3645:
        /*00ec*/ 	.byte	0x04, 0x1e
        /*00ee*/ 	.short	(.L_3647 - .L_3646)
.L_3646:
        /*00f0*/ 	.word	0x00000000


	//----- nvinfo : EIATTR_CBANK_PARAM_SIZE
	.align		4
.L_3647:
        /*00f4*/ 	.byte	0x03, 0x19
        /*00f6*/ 	.short	0x0128


	//----- nvinfo : EIATTR_PARAM_CBANK
	.align		4
        /*00f8*/ 	.byte	0x04, 0x0a
        /*00fa*/ 	.short	(.L_3649 - .L_3648)
	.align		4
.L_3648:
        /*00fc*/ 	.word	index@(.nv.constant0._ZN10layer_norm13ln_bwd_kernelINS_13Kernel_traitsI6__halfS2_fS2_fjLj768ELj1ELj4ELj1ELj16ENS_18Kernel_traits_baseILj768ES2_S2_fS2_fjLj128EEEEELb1ELb1ELb0ELb1EEEvNS_9BwdParamsE)
        /*0100*/ 	.short	0x0380
        /*0102*/ 	.short	0x0128


	//----- nvinfo : EIATTR_SW_WAR
	.align		4
.L_3649:
        /*0104*/ 	.byte	0x04, 0x36
        /*0106*/ 	.short	(.L_3651 - .L_3650)
.L_3650:
        /*0108*/ 	.word	0x00000008
.L_3651:


//--------------------- .nv.info._ZN10layer_norm22ln_bwd_finalize_kernelINS_22Kernel_traits_finalizeILj768E6__halfS2_fS2_fjLb1ELj1024ELj4ENS_18Kernel_traits_baseILj768ES2_S2_fS2_fjLj1024EEEEELb1ELb0EEEvNS_9BwdParamsE --------------------------
	.section	.nv.info._ZN10layer_norm22ln_bwd_finalize_kernelINS_22Kernel_traits_finalizeILj768E6__halfS2_fS2_fjLb1ELj1024ELj4ENS_18Kernel_traits_baseILj768ES2_S2_fS2_fjLj1024EEEEELb1ELb0EEEvNS_9BwdParamsE,"",@"SHT_CUDA_INFO"
	.sectionflags	@""
	.align	4


	//----- nvinfo : EIATTR_CUDA_API_VERSION
	.align		4
        /*0000*/ 	.byte	0x04, 0x37
        /*0002*/ 	.short	(.L_3653 - .L_3652)
.L_3652:
        /*0004*/ 	.word	0x00000082


	//----- nvinfo : EIATTR_KPARAM_INFO
	.align		4
.L_3653:
        /*0008*/ 	.byte	0x04, 0x17
        /*000a*/ 	.short	(.L_3655 - .L_3654)
.L_3654:
        /*000c*/ 	.word	0x00000000
        /*0010*/ 	.short	0x0000
        /*0012*/ 	.short	0x0000
        /*0014*/ 	.byte	0x00, 0xf0, 0xa1, 0x04


	//----- nvinfo : EIATTR_SPARSE_MMA_MASK
	.align		4
.L_3655:
        /*0018*/ 	.byte	0x03, 0x50
        /*001a*/ 	.short	0x0000


	//----- nvinfo : EIATTR_MAXREG_COUNT
	.align		4
        /*001c*/ 	.byte	0x03, 0x1b
        /*001e*/ 	.short	0x0040


	//----- nvinfo : EIATTR_NUM_BARRIERS
	.align		4
        /*0020*/ 	.byte	0x02, 0x4c
        /*0022*/ 	.byte	0x01
	.zero		1


	//----- nvinfo : EIATTR_MERCURY_ISA_VERSION
	.align		4
        /*0024*/ 	.byte	0x03, 0x5f
        /*0026*/ 	.short	0x0101


	//----- nvinfo : EIATTR_COOP_GROUP_MASK_REGIDS
	.align		4
        /*0028*/ 	.byte	0x04, 0x29
        /*002a*/ 	.short	(.L_3657 - .L_3656)


	//   ....[0]....
.L_3656:
        /*002c*/ 	.word	0xffffffff


	//   ....[1]....
        /*0030*/ 	.word	0xffffffff


	//   ....[2]....
        /*0034*/ 	.word	0xffffffff


	//   ....[3]....
        /*0038*/ 	.word	0xffffffff


	//   ....[4]....
        /*003c*/ 	.word	0xffffffff


	//   ....[5]....
        /*0040*/ 	.word	0xffffffff


	//   ....[6]....
        /*0044*/ 	.word	0xffffffff


	//   ....[7]....
        /*0048*/ 	.word	0xffffffff


	//   ....[8]....
        /*004c*/ 	.word	0xffffffff


	//   ....[9]....
        /*0050*/ 	.word	0xffffffff


	//   ....[10]....
        /*0054*/ 	.word	0xffffffff


	//   ....[11]....
        /*0058*/ 	.word	0xffffffff


	//   ....[12]....
        /*005c*/ 	.word	0xffffffff


	//   ....[13]....
        /*0060*/ 	.word	0xffffffff


	//   ....[14]....
        /*0064*/ 	.word	0xffffffff


	//----- nvinfo : EIATTR_COOP_GROUP_INSTR_OFFSETS
	.align		4
.L_3657:
        /*0068*/ 	.byte	0x04, 0x28
        /*006a*/ 	.short	(.L_3659 - .L_3658)


	//   ....[0]....
.L_3658:
        /*006c*/ 	.word	0x00001030


	//   ....[1]....
        /*0070*/ 	.word	0x00001040


	//   ....[2]....
        /*0074*/ 	.word	0x00001050


	//   ....[3]....
        /*0078*/ 	.word	0x00001080


	//   ....[4]....
        /*007c*/ 	.word	0x000010a0


	//   ....[5]....
        /*0080*/ 	.word	0x000010b0


	//   ....[6]....
        /*0084*/ 	.word	0x000010f0


	//   ....[7]....
        /*0088*/ 	.word	0x00001100


	//   ....[8]....
        /*008c*/ 	.word	0x00001110


	//   ....[9]....
        /*0090*/ 	.word	0x00001140


	//   ....[10]....
        /*0094*/ 	.word	0x00001170


	//   ....[11]....
        /*0098*/ 	.word	0x00001190


	//   ....[12]....
        /*009c*/ 	.word	0x000011c0


	//   ....[13]....
        /*00a0*/ 	.word	0x000011f0


	//   ....[14]....
        /*00a4*/ 	.word	0x00001220


	//----- nvinfo : EIATTR_VRC_CTA_INIT_COUNT
	.align		4
.L_3659:
        /*00a8*/ 	.byte	0x02, 0x4a
	.zero		1
	.zero		1


	//----- nvinfo : EIATTR_EXIT_INSTR_OFFSETS
	.align		4
        /*00ac*/ 	.byte	0x04, 0x1c
        /*00ae*/ 	.short	(.L_3661 - .L_3660)


	//   ....[0]....
.L_3660:
        /*00b0*/ 	.word	0x00000060


	//   ....[1]....
        /*00b4*/ 	.word	0x000012a0


	//   ....[2]....
        /*00b8*/ 	.word	0x000012d0


	//   ....[3]....
        /*00bc*/ 	.word	0x000013e0


	//----- nvinfo : EIATTR_MAX_THREADS
	.align		4
.L_3661:
        /*00c0*/ 	.byte	0x04, 0x05
        /*00c2*/ 	.short	(.L_3663 - .L_3662)
.L_3662:
        /*00c4*/ 	.word	0x00000400
        /*00c8*/ 	.word	0x00000001
        /*00cc*/ 	.word	0x00000001


	//----- nvinfo : EIATTR_CRS_STACK_SIZE
	.align		4
.L_3663:
        /*00d0*/ 	.byte	0x04, 0x1e
        /*00d2*/ 	.short	(.L_3665 - .L_3664)
.L_3664:
        /*00d4*/ 	.word	0x00000000


	//----- nvinfo : EIATTR_CBANK_PARAM_SIZE
	.align		4
.L_3665:
        /*00d8*/ 	.byte	0x03, 0x19
        /*00da*/ 	.short	0x0128


	//----- nvinfo : EIATTR_PARAM_CBANK
	.align		4
        /*00dc*/ 	.byte	0x04, 0x0a
        /*00de*/ 	.short	(.L_3667 - .L_3666)
	.align		4
.L_3666:
        /*00e0*/ 	.word	index@(.nv.constant0._ZN10layer_norm22ln_bwd_finalize_kernelINS_22Kernel_traits_finalizeILj768E6__halfS2_fS2_fjLb1ELj1024ELj4ENS_18Kernel_traits_baseILj768ES2_S2_fS2_fjLj1024EEEEELb1ELb0EEEvNS_9BwdParamsE)
        /*00e4*/ 	.short	0x0380
        /*00e6*/ 	.short	0x0128


	//----- nvinfo : EIATTR_SW_WAR
	.align		4
.L_3667:
        /*00e8*/ 	.byte	0x04, 0x36
        /*00ea*/ 	.short	(.L_3669 - .L_3668)
.L_3668:
        /*00ec*/ 	.word	0x00000008
.L_3669:


//--------------------- .nv.info._ZN10layer_norm13ln_bwd_kernelINS_13Kernel_traitsI6__halfS2_fS2_fjLj768ELj1ELj4ELj1ELj16ENS_18Kernel_traits_baseILj768ES2_S2_fS2_fjLj128EEEEELb1ELb1ELb1ELb0EEEvNS_9BwdParamsE --------------------------
	.section	.nv.info._ZN10layer_norm13ln_bwd_kernelINS_13Kernel_traitsI6__halfS2_fS2_fjLj768ELj1ELj4ELj1ELj16ENS_18Kernel_traits_baseILj768ES2_S2_fS2_fjLj128EEEEELb1ELb1ELb1ELb0EEEvNS_9BwdParamsE,"",@"SHT_CUDA_INFO"
	.sectionflags	@""
	.align	4


	//----- nvinfo : EIATTR_CUDA_API_VERSION
	.align		4
        /*0000*/ 	.byte	0x04, 0x37
        /*0002*/ 	.short	(.L_3671 - .L_3670)
.L_3670:
        /*0004*/ 	.word	0x00000082


	//----- nvinfo : EIATTR_KPARAM_INFO
	.align		4
.L_3671:
        /*0008*/ 	.byte	0x04, 0x17
        /*000a*/ 	.short	(.L_3673 - .L_3672)
.L_3672:
        /*000c*/ 	.word	0x00000000
        /*0010*/ 	.short	0x0000
        /*0012*/ 	.short	0x0000
        /*0014*/ 	.byte	0x00, 0xf0, 0xa1, 0x04


	//----- nvinfo : EIATTR_SPARSE_MMA_MASK
	.align		4
.L_3673:
        /*0018*/ 	.byte	0x03, 0x50
        /*001a*/ 	.short	0x0000


	//----- nvinfo : EIATTR_MAXREG_COUNT
	.align		4
        /*001c*/ 	.byte	0x03, 0x1b
        /*001e*/ 	.short	0x00ff


	//----- nvinfo : EIATTR_NUM_BARRIERS
	.align		4
        /*0020*/ 	.byte	0x02, 0x4c
        /*0022*/ 	.byte	0x01
	.zero		1


	//----- nvinfo : EIATTR_MERCURY_ISA_VERSION
	.align		4
        /*0024*/ 	.byte	0x03, 0x5f
        /*0026*/ 	.short	0x0101


	//----- nvinfo : EIATTR_COOP_GROUP_MASK_REGIDS
	.align		4
        /*0028*/ 	.byte	0x04, 0x29
        /*002a*/ 	.short	(.L_3675 - .L_3674)


	//   ....[0]....
.L_3674:
        /*002c*/ 	.word	0xffffffff


	//   ....[1]....
        /*0030*/ 	.word	0xffffffff


	//   ....[2]....
        /*0034*/ 	.word	0xffffffff


	//   ....[3]....
        /*0038*/ 	.word	0xffffffff


	//   ....[4]....
        /*003c*/ 	.word	0xffffffff


	//   ....[5]....
        /*0040*/ 	.word	0xffffffff


	//   ....[6]....
        /*0044*/ 	.word	0xffffffff


	//   ....[7]....
        /*0048*/ 	.word	0xffffffff


	//   ....[8]....
        /*004c*/ 	.word	0xffffffff


	//   ....[9]....
        /*0050*/ 	.word	0xffffffff


	//   ....[10]....
        /*0054*/ 	.word	0x050000ac


	//   ....[11]....
        /*0058*/ 	.word	0x050000ac


	//   ....[12]....
        /*005c*/ 	.word	0x050000ac


	//   ....[13]....
        /*0060*/ 	.word	0x050000ac


	//   ....[14]....
        /*0064*/ 	.word	0x050000ac


	//   ....[15]....
        /*0068*/ 	.word	0x050000ac


	//   ....[16]....
        /*006c*/ 	.word	0x050000ac


	//   ....[17]....
        /*0070*/ 	.word	0x050000ac


	//   ....[18]....
        /*0074*/ 	.word	0x050000ac


	//   ....[19]....
        /*0078*/ 	.word	0x050000ac


	//----- nvinfo : EIATTR_COOP_GROUP_INSTR_OFFSETS
	.align		4
.L_3675:
        /*007c*/ 	.byte	0x04, 0x28
        /*007e*/ 	.short	(.L_3677 - .L_3676)


	//   ....[0]....
.L_3676:
        /*0080*/ 	.word	0x00001f90


	//   ....[1]....
        /*0084*/ 	.word	0x00001fa0


	//   ....[2]....
        /*0088*/ 	.word	0x00001fd0


	//   ....[3]....
        /*008c*/ 	.word	0x00001fe0


	//   ....[4]....
        /*0090*/ 	.word	0x00002010


	//   ....[5]....
        /*0094*/ 	.word	0x00002020


	//   ....[6]....
        /*0098*/ 	.word	0x00002050


	//   ....[7]....
        /*009c*/ 	.word	0x00002060


	//   ....[8]....
        /*00a0*/ 	.word	0x00002090


	//   ....[9]....
        /*00a4*/ 	.word	0x000020a0


	//   ....[10]....
        /*00a8*/ 	.word	0x0000c560


	//   ....[11]....
        /*00ac*/ 	.word	0x0000c5f0


	//   ....[12]....
        /*00b0*/ 	.word	0x0000c660


	//   ....[13]....
        /*00b4*/ 	.word	0x0000c6c0


	//   ....[14]....
        /*00b8*/ 	.word	0x0000c730


	//   ....[15]....
        /*00bc*/ 	.word	0x0000c790


	//   ....[16]....
        /*00c0*/ 	.word	0x0000c800


	//   ....[17]....
        /*00c4*/ 	.word	0x0000c860


	//   ....[18]....
        /*00c8*/ 	.word	0x0000c8d0


	//   ....[19]....
        /*00cc*/ 	.word	0x0000c930


	//----- nvinfo : EIATTR_VRC_CTA_INIT_COUNT
	.align		4
.L_3677:
        /*00d0*/ 	.byte	0x02, 0x4a
	.zero		1
	.zero		1


	//----- nvinfo : EIATTR_EXIT_INSTR_OFFSETS
	.align		4
        /*00d4*/ 	.byte	0x04, 0x1c
        /*00d6*/ 	.short	(.L_3679 - .L_3678)


	//   ....[0]....
.L_3678:
        /*00d8*/ 	.word	0x0000c470


	//   ....[1]....
        /*00dc*/ 	.word	0x0000c4f0


	//----- nvinfo : EIATTR_MAX_THREADS
	.align		4
.L_3679:
        /*00e0*/ 	.byte	0x04, 0x05
        /*00e2*/ 	.short	(.L_3681 - .L_3680)
.L_3680:
        /*00e4*/ 	.word	0x00000080
        /*00e8*/ 	.word	0x00000001
        /*00ec*/ 	.word	0x00000001


	//----- nvinfo : EIATTR_CRS_STACK_SIZE
	.align		4
.L_3681:
        /*00f0*/ 	.byte	0x04, 0x1e
        /*00f2*/ 	.short	(.L_3683 - .L_3682)
.L_3682:
        /*00f4*/ 	.word	0x00000000


	//----- nvinfo : EIATTR_CBANK_PARAM_SIZE
	.align		4
.L_3683:
        /*00f8*/ 	.byte	0x03, 0x19
        /*00fa*/ 	.short	0x0128


	//----- nvinfo : EIATTR_PARAM_CBANK
	.align		4
        /*00fc*/ 	.byte	0x04, 0x0a
        /*00fe*/ 	.short	(.L_3685 - .L_3684)
	.align		4
.L_3684:
        /*0100*/ 	.word	index@(.nv.constant0._ZN10layer_norm13ln_bwd_kernelINS_13Kernel_traitsI6__halfS2_fS2_fjLj768ELj1ELj4ELj1ELj16ENS_18Kernel_traits_baseILj768ES2_S2_fS2_fjLj128EEEEELb1ELb1ELb1ELb0EEEvNS_9BwdParamsE)
        /*0104*/ 	.short	0x0380
        /*0106*/ 	.short	0x0128


	//----- nvinfo : EIATTR_SW_WAR
	.align		4
.L_3685:
        /*0108*/ 	.byte	0x04, 0x36
        /*010a*/ 	.short	(.L_3687 - .L_3686)
.L_3686:
        /*010c*/ 	.word	0x00000008
.L_3687:


//--------------------- .nv.info._ZN10layer_norm22ln_bwd_finalize_kernelINS_22Kernel_traits_finalizeILj768E6__halfS2_fS2_fjLb1ELj1024ELj4ENS_18Kernel_traits_baseILj768ES2_S2_fS2_fjLj1024EEEEELb1ELb1EEEvNS_9BwdParamsE --------------------------
	.section	.nv.info._ZN10layer_norm22ln_bwd_finalize_kernelINS_22Kernel_traits_finalizeILj768E6__halfS2_fS2_fjLb1ELj1024ELj4ENS_18Kernel_traits_baseILj768ES2_S2_fS2_fjLj1024EEEEELb1ELb1EEEvNS_9BwdParamsE,"",@"SHT_CUDA_INFO"
	.sectionflags	@""
	.align	4


	//----- nvinfo : EIATTR_CUDA_API_VERSION
	.align		4
        /*0000*/ 	.byte	0x04, 0x37
        /*0002*/ 	.short	(.L_3689 - .L_3688)
.L_3688:
        /*0004*/ 	.word	0x00000082


	//----- nvinfo : EIATTR_KPARAM_INFO
	.align		4
.L_3689:
        /*0008*/ 	.byte	0x04, 0x17
        /*000a*/ 	.short	(.L_3691 - .L_3690)
.L_3690:
        /*000c*/ 	.word	0x00000000
        /*0010*/ 	.short	0x0000
        /*0012*/ 	.short	0x0000
        /*0014*/ 	.byte	0x00, 0xf0, 0xa1, 0x04


	//----- nvinfo : EIATTR_SPARSE_MMA_MASK
	.align		4
.L_3691:
        /*0018*/ 	.byte	0x03, 0x50
        /*001a*/ 	.short	0x0000


	//----- nvinfo : EIATTR_MAXREG_COUNT
	.align		4
        /*001c*/ 	.byte	0x03, 0x1b
        /*001e*/ 	.short	0x0040


	//----- nvinfo : EIATTR_NUM_BARRIERS
	.align		4
        /*0020*/ 	.byte	0x02, 0x4c
        /*0022*/ 	.byte	0x01
	.zero		1


	//----- nvinfo : EIATTR_MERCURY_ISA_VERSION
	.align		4
        /*0024*/ 	.byte	0x03, 0x5f
        /*0026*/ 	.short	0x0101


	//----- nvinfo : EIATTR_COOP_GROUP_MASK_REGIDS
	.align		4
        /*0028*/ 	.byte	0x04, 0x29
        /*002a*/ 	.short	(.L_3693 - .L_3692)


	//   ....[0]....
.L_3692:
        /*002c*/ 	.word	0xffffffff


	//   ....[1]....
        /*0030*/ 	.word	0xffffffff


	//   ....[2]....
        /*0034*/ 	.word	0xffffffff


	//   ....[3]....
        /*0038*/ 	.word	0xffffffff


	//   ....[4]....
        /*003c*/ 	.word	0xffffffff


	//   ....[5]....
        /*0040*/ 	.word	0xffffffff


	//   ....[6]....
        /*0044*/ 	.word	0xffffffff


	//   ....[7]....
        /*0048*/ 	.word	0xffffffff


	//   ....[8]....
        /*004c*/ 	.word	0xffffffff


	//   ....[9]....
        /*0050*/ 	.word	0xffffffff


	//   ....[10]....
        /*0054*/ 	.word	0xffffffff


	//   ....[11]....
        /*0058*/ 	.word	0xffffffff


	//   ....[12]....
        /*005c*/ 	.word	0xffffffff


	//   ....[13]....
        /*0060*/ 	.word	0xffffffff


	//   ....[14]....
        /*0064*/ 	.word	0xffffffff


	//----- nvinfo : EIATTR_COOP_GROUP_INSTR_OFFSETS
	.align		4
.L_3693:
        /*0068*/ 	.byte	0x04, 0x28
        /*006a*/ 	.short	(.L_3695 - .L_3694)


	//   ....[0]....
.L_3694:
        /*006c*/ 	.word	0x00001060


	//   ....[1]....
        /*0070*/ 	.word	0x00001070


	//   ....[2]....
        /*0074*/ 	.word	0x00001080


	//   ....[3]....
        /*0078*/ 	.word	0x000010b0


	//   ....[4]....
        /*007c*/ 	.word	0x000010d0


	//   ....[5]....
        /*0080*/ 	.word	0x000010e0


	//   ....[6]....
        /*0084*/ 	.word	0x00001120


	//   ....[7]....
        /*0088*/ 	.word	0x00001140


	//   ....[8]....
        /*008c*/ 	.word	0x00001150


	//   ....[9]....
        /*0090*/ 	.word	0x00001180


	//   ....[10]....
        /*0094*/ 	.word	0x000011a0


	//   ....[11]....
        /*0098*/ 	.word	0x000011b0


	//   ....[12]....
        /*009c*/ 	.word	0x000011f0


	//   ....[13]....
        /*00a0*/ 	.word	0x00001200


	//   ....[14]....
        /*00a4*/ 	.word	0x00001210


	//----- nvinfo : EIATTR_VRC_CTA_INIT_COUNT
	.align		4
.L_3695:
        /*00a8*/ 	.byte	0x02, 0x4a
	.zero		1
	.zero		1


	//----- nvinfo : EIATTR_EXIT_INSTR_OFFSETS
	.align		4
        /*00ac*/ 	.byte	0x04, 0x1c
        /*00ae*/ 	.short	(.L_3697 - .L_3696)


	//   ....[0]....
.L_3696:
        /*00b0*/ 	.word	0x00000060


	//   ....[1]....
        /*00b4*/ 	.word	0x00001290


	//   ....[2]....
        /*00b8*/ 	.word	0x000013d0


	//----- nvinfo : EIATTR_MAX_THREADS
	.align		4
.L_3697:
        /*00bc*/ 	.byte	0x04, 0x05
        /*00be*/ 	.short	(.L_3699 - .L_3698)
.L_3698:
        /*00c0*/ 	.word	0x00000400
        /*00c4*/ 	.word	0x00000001
        /*00c8*/ 	.word	0x00000001


	//----- nvinfo : EIATTR_CRS_STACK_SIZE
	.align		4
.L_3699:
        /*00cc*/ 	.byte	0x04, 0x1e
        /*00ce*/ 	.short	(.L_3701 - .L_3700)
.L_3700:
        /*00d0*/ 	.word	0x00000000


	//----- nvinfo : EIATTR_CBANK_PARAM_SIZE
	.align		4
.L_3701:
        /*00d4*/ 	.byte	0x03, 0x19
        /*00d6*/ 	.short	0x0128


	//----- nvinfo : EIATTR_PARAM_CBANK
	.align		4
        /*00d8*/ 	.byte	0x04, 0x0a
        /*00da*/ 	.short	(.L_3703 - .L_3702)
	.align		4
.L_3702:
        /*00dc*/ 	.word	index@(.nv.constant0._ZN10layer_norm22ln_bwd_finalize_kernelINS_22Kernel_traits_finalizeILj768E6__halfS2_fS2_fjLb1ELj1024ELj4ENS_18Kernel_traits_baseILj768ES2_S2_fS2_fjLj1024EEEEELb1ELb1EEEvNS_9BwdParamsE)
        /*00e0*/ 	.short	0x0380
        /*00e2*/ 	.short	0x0128


	//----- nvinfo : EIATTR_SW_WAR
	.align		4
.L_3703:
        /*00e4*/ 	.byte	0x04, 0x36
        /*00e6*/ 	.short	(.L_3705 - .L_3704)
.L_3704:
        /*00e8*/ 	.word	0x00000008
.L_3705:


//--------------------- .nv.info._ZN10layer_norm13ln_bwd_kernelINS_13Kernel_traitsI6__halfS2_fS2_fjLj768ELj1ELj4ELj1ELj16ENS_18Kernel_traits_baseILj768ES2_S2_fS2_fjLj128EEEEELb1ELb1ELb1ELb1EEEvNS_9BwdParamsE --------------------------
	.section	.nv.info._ZN10layer_norm13ln_bwd_kernelINS_13Kernel_traitsI6__halfS2_fS2_fjLj768ELj1ELj4ELj1ELj16ENS_18Kernel_traits_baseILj768ES2_S2_fS2_fjLj128EEEEELb1ELb1ELb1ELb1EEEvNS_9BwdParamsE,"",@"SHT_CUDA_INFO"
	.sectionflags	@""
	.align	4


	//----- nvinfo : EIATTR_CUDA_API_VERSION
	.align		4
        /*0000*/ 	.byte	0x04, 0x37
        /*0002*/ 	.short	(.L_3707 - .L_3706)
.L_3706:
        /*0004*/ 	.word	0x00000082


	//----- nvinfo : EIATTR_KPARAM_INFO
	.align		4
.L_3707:
        /*0008*/ 	.byte	0x04, 0x17
        /*000a*/ 	.short	(.L_3709 - .L_3708)
.L_3708:
        /*000c*/ 	.word	0x00000000
        /*0010*/ 	.short	0x0000
        /*0012*/ 	.short	0x0000
        /*0014*/ 	.byte	0x00, 0xf0, 0xa1, 0x04


	//----- nvinfo : EIATTR_SPARSE_MMA_MASK
	.align		4
.L_3709:
        /*0018*/ 	.byte	0x03, 0x50
        /*001a*/ 	.short	0x0000


	//----- nvinfo : EIATTR_MAXREG_COUNT
	.align		4
        /*001c*/ 	.byte	0x03, 0x1b
        /*001e*/ 	.short	0x00ff


	//----- nvinfo : EIATTR_NUM_BARRIERS
	.align		4
        /*0020*/ 	.byte	0x02, 0x4c
        /*0022*/ 	.byte	0x01
	.zero		1


	//----- nvinfo : EIATTR_MERCURY_ISA_VERSION
	.align		4
        /*0024*/ 	.byte	0x03, 0x5f
        /*0026*/ 	.short	0x0101


	//----- nvinfo : EIATTR_COOP_GROUP_MASK_REGIDS
	.align		4
        /*0028*/ 	.byte	0x04, 0x29
        /*002a*/ 	.short	(.L_3711 - .L_3710)


	//   ....[0]....
.L_3710:
        /*002c*/ 	.word	0xffffffff


	//   ....[1]....
        /*0030*/ 	.word	0xffffffff


	//   ....[2]....
        /*0034*/ 	.word	0xffffffff


	//   ....[3]....
        /*0038*/ 	.word	0xffffffff


	//   ....[4]....
        /*003c*/ 	.word	0xffffffff


	//   ....[5]....
        /*0040*/ 	.word	0xffffffff


	//   ....[6]....
        /*0044*/ 	.word	0xffffffff


	//   ....[7]....
        /*0048*/ 	.word	0xffffffff


	//   ....[8]....
        /*004c*/ 	.word	0xffffffff


	//   ....[9]....
        /*0050*/ 	.word	0xffffffff


	//   ....[10]....
        /*0054*/ 	.word	0x050000cb


	//   ....[11]....
        /*0058*/ 	.word	0x050000cb


	//   ....[12]....
        /*005c*/ 	.word	0x050000cb


	//   ....[13]....
        /*0060*/ 	.word	0x050000cb


	//   ....[14]....
        /*0064*/ 	.word	0x050000cb


	//   ....[15]....
        /*0068*/ 	.word	0x050000cb


	//   ....[16]....
        /*006c*/ 	.word	0x050000cb


	//   ....[17]....
        /*0070*/ 	.word	0x050000cb


	//   ....[18]....
        /*0074*/ 	.word	0x050000cb


	//   ....[19]....
        /*0078*/ 	.word	0x050000cb


	//----- nvinfo : EIATTR_COOP_GROUP_INSTR_OFFSETS
	.align		4
.L_3711:
        /*007c*/ 	.byte	0x04, 0x28
        /*007e*/ 	.short	(.L_3713 - .L_3712)


	//   ....[0]....
.L_3712:
        /*0080*/ 	.word	0x00001a30


	//   ....[1]....
        /*0084*/ 	.word	0x00001a40


	//   ....[2]....
        /*0088*/ 	.word	0x00001a70


	//   ....[3]....
        /*008c*/ 	.word	0x00001a80


	//   ....[4]....
        /*0090*/ 	.word	0x00001ab0


	//   ....[5]....
        /*0094*/ 	.word	0x00001ac0


	//   ....[6]....
        /*0098*/ 	.word	0x00001af0


	//   ....[7]....
        /*009c*/ 	.word	0x00001b00


	//   ....[8]....
        /*00a0*/ 	.word	0x00001b30


	//   ....[9]....
        /*00a4*/ 	.word	0x00001b40


	//   ....[10]....
        /*00a8*/ 	.word	0x0000a270


	//   ....[11]....
        /*00ac*/ 	.word	0x0000a300


	//   ....[12]....
        /*00b0*/ 	.word	0x0000a370


	//   ....[13]....
        /*00b4*/ 	.word	0x0000a3d0


	//   ....[14]....
        /*00b8*/ 	.word	0x0000a440


	//   ....[15]....
        /*00bc*/ 	.word	0x0000a4a0


	//   ....[16]....
        /*00c0*/ 	.word	0x0000a510


	//   ....[17]....
        /*00c4*/ 	.word	0x0000a570


	//   ....[18]....
        /*00c8*/ 	.word	0x0000a5e0


	//   ....[19]....
        /*00cc*/ 	.word	0x0000a640


	//----- nvinfo : EIATTR_VRC_CTA_INIT_COUNT
	.align		4
.L_3713:
        /*00d0*/ 	.byte	0x02, 0x4a
	.zero		1
	.zero		1


	//----- nvinfo : EIATTR_EXIT_INSTR_OFFSETS
	.align		4
        /*00d4*/ 	.byte	0x04, 0x1c
        /*00d6*/ 	.short	(.L_3715 - .L_3714)


	//   ....[0]....
.L_3714:
        /*00d8*/ 	.word	0x0000a200


	//----- nvinfo : EIATTR_MAX_THREADS
	.align		4
.L_3715:
        /*00dc*/ 	.byte	0x04, 0x05
        /*00de*/ 	.short	(.L_3717 - .L_3716)
.L_3716:
        /*00e0*/ 	.word	0x00000080
        /*00e4*/ 	.word	0x00000001
        /*00e8*/ 	.word	0x00000001


	//----- nvinfo : EIATTR_CRS_STACK_SIZE
	.align		4
.L_3717:
        /*00ec*/ 	.byte	0x04, 0x1e
        /*00ee*/ 	.short	(.L_3719 - .L_3718)
.L_3718:
        /*00f0*/ 	.word	0x00000000


	//----- nvinfo : EIATTR_CBANK_PARAM_SIZE
	.align		4
.L_3719:
        /*00f4*/ 	.byte	0x03, 0x19
        /*00f6*/ 	.short	0x0128


	//----- nvinfo : EIATTR_PARAM_CBANK
	.align		4
        /*00f8*/ 	.byte	0x04, 0x0a
        /*00fa*/ 	.short	(.L_3721 - .L_3720)
	.align		4
.L_3720:
        /*00fc*/ 	.word	index@(.nv.constant0._ZN10layer_norm13ln_bwd_kernelINS_13Kernel_traitsI6__halfS2_fS2_fjLj768ELj1ELj4ELj1ELj16ENS_18Kernel_traits_baseILj768ES2_S2_fS2_fjLj128EEEEELb1ELb1ELb1ELb1EEEvNS_9BwdParamsE)
        /*0100*/ 	.short	0x0380
        /*0102*/ 	.short	0x0128


	//----- nvinfo : EIATTR_SW_WAR
	.align		4
.L_3721:
        /*0104*/ 	.byte	0x04, 0x36
        /*0106*/ 	.short	(.L_3723 - .L_3722)
.L_3722:
        /*0108*/ 	.word	0x00000008
.L_3723:


//--------------------- .nv.info._ZN10layer_norm13ln_bwd_kernelINS_13Kernel_traitsIf6__halffS2_fjLj768ELj1ELj4ELj1ELj16ENS_18Kernel_traits_baseILj768EfS2_fS2_fjLj128EEEEELb0ELb0ELb0ELb0EEEvNS_9BwdParamsE --------------------------
	.section	.nv.info._ZN10layer_norm13ln_bwd_kernelINS_13Kernel_traitsIf6__halffS2_fjLj768ELj1ELj4ELj1ELj16ENS_18Kernel_traits_baseILj768EfS2_fS2_fjLj128EEEEELb0ELb0ELb0ELb0EEEvNS_9BwdParamsE,"",@"SHT_CUDA_INFO"
	.sectionflags	@""
	.align	4


	//----- nvinfo : EIATTR_CUDA_API_VERSION
	.align		4
        /*0000*/ 	.byte	0x04, 0x37
        /*0002*/ 	.short	(.L_3725 - .L_3724)
.L_3724:
        /*0004*/ 	.word	0x00000082


	//----- nvinfo : EIATTR_KPARAM_INFO
	.align		4
.L_3725:
        /*0008*/ 	.byte	0x04, 0x17
        /*000a*/ 	.short	(.L_3727 - .L_3726)
.L_3726:
        /*000c*/ 	.word	0x00000000
        /*0010*/ 	.short	0x0000
        /*0012*/ 	.short	0x0000
        /*0014*/ 	.byte	0x00, 0xf0, 0xa1, 0x04


	//----- nvinfo : EIATTR_SPARSE_MMA_MASK
	.align		4
.L_3727:
        /*0018*/ 	.byte	0x03, 0x50
        /*001a*/ 	.short	0x0000


	//----- nvinfo : EIATTR_MAXREG_COUNT
	.align		4
        /*001c*/ 	.byte	0x03, 0x1b
        /*001e*/ 	.short	0x00ff


	//----- nvinfo : EIATTR_NUM_BARRIERS
	.align		4
        /*0020*/ 	.byte	0x02, 0x4c
        /*0022*/ 	.byte	0x01
	.zero		1


	//----- nvinfo : EIATTR_MERCURY_ISA_VERSION
	.align		4
        /*0024*/ 	.byte	0x03, 0x5f
        /*0026*/ 	.short	0x0101


	//----- nvinfo : EIATTR_COOP_GROUP_MASK_REGIDS
	.align		4
        /*0028*/ 	.byte	0x04, 0x29
        /*002a*/ 	.short	(.L_3729 - .L_3728)


	//   ....[0]....
.L_3728:
        /*002c*/ 	.word	0xffffffff


	//   ....[1]....
        /*0030*/ 	.word	0xffffffff


	//   ....[2]....
        /*0034*/ 	.word	0xffffffff


	//   ....[3]....
        /*0038*/ 	.word	0xffffffff


	//   ....[4]....
        /*003c*/ 	.word	0xffffffff


	//   ....[5]....
        /*0040*/ 	.word	0xffffffff


	//   ....[6]....
        /*0044*/ 	.word	0xffffffff


	//   ....[7]....
        /*0048*/ 	.word	0xffffffff


	//   ....[8]....
        /*004c*/ 	.word	0xffffffff


	//   ....[9]....
        /*0050*/ 	.word	0xffffffff


	//   ....[10]....
        /*0054*/ 	.word	0x05000074


	//   ....[11]....
        /*0058*/ 	.word	0x05000074


	//   ....[12]....
        /*005c*/ 	.word	0x05000074


	//   ....[13]....
        /*0060*/ 	.word	0x05000074


	//   ....[14]....
        /*0064*/ 	.word	0x05000074


	//   ....[15]....
        /*0068*/ 	.word	0x05000074


	//   ....[16]....
        /*006c*/ 	.word	0x05000074


	//   ....[17]....
        /*0070*/ 	.word	0x05000074


	//   ....[18]....
        /*0074*/ 	.word	0x05000074


	//   ....[19]....
        /*0078*/ 	.word	0x05000074


	//----- nvinfo : EIATTR_COOP_GROUP_INSTR_OFFSETS
	.align		4
.L_3729:
        /*007c*/ 	.byte	0x04, 0x28
        /*007e*/ 	.short	(.L_3731 - .L_3730)


	//   ....[0]....
.L_3730:
        /*0080*/ 	.word	0x000016b0


	//   ....[1]....
        /*0084*/ 	.word	0x000016c0


	//   ....[2]....
        /*0088*/ 	.word	0x000016f0


	//   ....[3]....
        /*008c*/ 	.word	0x00001700


	//   ....[4]....
        /*0090*/ 	.word	0x00001730


	//   ....[5]....
        /*0094*/ 	.word	0x00001740


	//   ....[6]....
        /*0098*/ 	.word	0x00001770


	//   ....[7]....
        /*009c*/ 	.word	0x00001780


	//   ....[8]....
        /*00a0*/ 	.word	0x000017b0


	//   ....[9]....
        /*00a4*/ 	.word	0x000017c0


	//   ....[10]....
        /*00a8*/ 	.word	0x00004630


	//   ....[11]....
        /*00ac*/ 	.word	0x000046c0


	//   ....[12]....
        /*00b0*/ 	.word	0x00004730


	//   ....[13]....
        /*00b4*/ 	.word	0x00004790


	//   ....[14]....
        /*00b8*/ 	.word	0x00004800


	//   ....[15]....
        /*00bc*/ 	.word	0x00004860


	//   ....[16]....
        /*00c0*/ 	.word	0x000048d0


	//   ....[17]....
        /*00c4*/ 	.word	0x00004930


	//   ....[18]....
        /*00c8*/ 	.word	0x000049a0


	//   ....[19]....
        /*00cc*/ 	.word	0x00004a00


	//----- nvinfo : EIATTR_VRC_CTA_INIT_COUNT
	.align		4
.L_3731:
        /*00d0*/ 	.byte	0x02, 0x4a
	.zero		1
	.zero		1


	//----- nvinfo : EIATTR_EXIT_INSTR_OFFSETS
	.align		4
        /*00d4*/ 	.byte	0x04, 0x1c
        /*00d6*/ 	.short	(.L_3733 - .L_3732)


	//   ....[0]....
.L_3732:
        /*00d8*/ 	.word	0x00004590


	//   ....[1]....
        /*00dc*/ 	.word	0x000045c0


	//----- nvinfo : EIATTR_MAX_THREADS
	.align		4
.L_3733:
        /*00e0*/ 	.byte	0x04, 0x05
        /*00e2*/ 	.short	(.L_3735 - .L_3734)
.L_3734:
        /*00e4*/ 	.word	0x00000080
        /*00e8*/ 	.word	0x00000001
        /*00ec*/ 	.word	0x00000001


	//----- nvinfo : EIATTR_CRS_STACK_SIZE
	.align		4
.L_3735:
        /*00f0*/ 	.byte	0x04, 0x1e
        /*00f2*/ 	.short	(.L_3737 - .L_3736)
.L_3736:
        /*00f4*/ 	.word	0x00000000


	//----- nvinfo : EIATTR_CBANK_PARAM_SIZE
	.align		4
.L_3737:
        /*00f8*/ 	.byte	0x03, 0x19
        /*00fa*/ 	.short	0x0128


	//----- nvinfo : EIATTR_PARAM_CBANK
	.align		4
        /*00fc*/ 	.byte	0x04, 0x0a
        /*00fe*/ 	.short	(.L_3739 - .L_3738)
	.align		4
.L_3738:
        /*0100*/ 	.word	index@(.nv.constant0._ZN10layer_norm13ln_bwd_kernelINS_13Kernel_traitsIf6__halffS2_fjLj768ELj1ELj4ELj1ELj16ENS_18Kernel_traits_baseILj768EfS2_fS2_fjLj128EEEEELb0ELb0ELb0ELb0EEEvNS_9BwdParamsE)
        /*0104*/ 	.short	0x0380
        /*0106*/ 	.short	0x0128


	//----- nvinfo : EIATTR_SW_WAR
	.align		4
.L_3739:
        /*0108*/ 	.byte	0x04, 0x36
        /*010a*/ 	.short	(.L_3741 - .L_3740)
.L_3740:
        /*010c*/ 	.word	0x00000008
.L_3741:


//--------------------- .nv.info._ZN10layer_norm13ln_bwd_kernelINS_13Kernel_traitsIf6__halffS2_fjLj768ELj1ELj4ELj1ELj16ENS_18Kernel_traits_baseILj768EfS2_fS2_fjLj128EEEEELb0ELb0ELb0ELb1EEEvNS_9BwdParamsE --------------------------
	.section	.nv.info._ZN10layer_norm13ln_bwd_kernelINS_13Kernel_traitsIf6__halffS2_fjLj768ELj1ELj4ELj1ELj16ENS_18Kernel_traits_baseILj768EfS2_fS2_fjLj128EEEEELb0ELb0ELb0ELb1EEEvNS_9BwdParamsE,"",@"SHT_CUDA_INFO"
	.sectionflags	@""
	.align	4


	//----- nvinfo : EIATTR_CUDA_API_VERSION
	.align		4
        /*0000*/ 	.byte	0x04, 0x37
        /*0002*/ 	.short	(.L_3743 - .L_3742)
.L_3742:
        /*0004*/ 	.word	0x00000082


	//----- nvinfo : EIATTR_KPARAM_INFO
	.align		4
.L_3743:
        /*0008*/ 	.byte	0x04, 0x17
        /*000a*/ 	.short	(.L_3745 - .L_3744)
.L_3744:
        /*000c*/ 	.word	0x00000000
        /*0010*/ 	.short	0x0000
        /*0012*/ 	.short	0x0000
        /*0014*/ 	.byte	0x00, 0xf0, 0xa1, 0x04


	//----- nvinfo : EIATTR_SPARSE_MMA_MASK
	.align		4
.L_3745:
        /*0018*/ 	.byte	0x03, 0x50
        /*001a*/ 	.short	0x0000


	//----- nvinfo : EIATTR_MAXREG_COUNT
	.align		4
        /*001c*/ 	.byte	0x03, 0x1b
        /*001e*/ 	.short	0x00ff


	//----- nvinfo : EIATTR_NUM_BARRIERS
	.align		4
        /*0020*/ 	.byte	0x02, 0x4c
        /*0022*/ 	.byte	0x01
	.zero		1


	//----- nvinfo : EIATTR_MERCURY_ISA_VERSION
	.align		4
        /*0024*/ 	.byte	0x03, 0x5f
        /*0026*/ 	.short	0x0101


	//----- nvinfo : EIATTR_COOP_GROUP_MASK_REGIDS
	.align		4
        /*0028*/ 	.byte	0x04, 0x29
        /*002a*/ 	.short	(.L_3747 - .L_3746)


	//   ....[0]....
.L_3746:
        /*002c*/ 	.word	0xffffffff


	//   ....[1]....
        /*0030*/ 	.word	0xffffffff


	//   ....[2]....
        /*0034*/ 	.word	0xffffffff


	//   ....[3]....
        /*0038*/ 	.word	0xffffffff


	//   ....[4]....
        /*003c*/ 	.word	0xffffffff


	//   ....[5]....
        /*0040*/ 	.word	0xffffffff


	//   ....[6]....
        /*0044*/ 	.word	0xffffffff


	//   ....[7]....
        /*0048*/ 	.word	0xffffffff


	//   ....[8]....
        /*004c*/ 	.word	0xffffffff


	//   ....[9]....
        /*0050*/ 	.word	0xffffffff


	//   ....[10]....
        /*0054*/ 	.word	0x0500006d


	//   ....[11]....
        /*0058*/ 	.word	0x0500006d


	//   ....[12]....
        /*005c*/ 	.word	0x0500006d


	//   ....[13]....
        /*0060*/ 	.word	0x0500006d


	//   ....[14]....
        /*0064*/ 	.word	0x0500006d


	//   ....[15]....
        /*0068*/ 	.word	0x0500006d


	//   ....[16]....
        /*006c*/ 	.word	0x0500006d


	//   ....[17]....
        /*0070*/ 	.word	0x0500006d


	//   ....[18]....
        /*0074*/ 	.word	0x0500006d


	//   ....[19]....
        /*0078*/ 	.word	0x0500006d


	//----- nvinfo : EIATTR_COOP_GROUP_INSTR_OFFSETS
	.align		4
.L_3747:
        /*007c*/ 	.byte	0x04, 0x28
        /*007e*/ 	.short	(.L_3749 - .L_3748)


	//   ....[0]....
.L_3748:
        /*0080*/ 	.word	0x00001440


	//   ....[1]....
        /*0084*/ 	.word	0x00001450


	//   ....[2]....
        /*0088*/ 	.word	0x00001480


	//   ....[3]....
        /*008c*/ 	.word	0x000014a0


	//   ....[4]....
        /*0090*/ 	.word	0x000014b0


	//   ....[5]....
        /*0094*/ 	.word	0x000014e0


	//   ....[6]....
        /*0098*/ 	.word	0x000014f0


	//   ....[7]....
        /*009c*/ 	.word	0x00001520


	//   ....[8]....
        /*00a0*/ 	.word	0x00001530


	//   ....[9]....
        /*00a4*/ 	.word	0x00001550


	//   ....[10]....
        /*00a8*/ 	.word	0x00004090


	//   ....[11]....
        /*00ac*/ 	.word	0x00004120


	//   ....[12]....
        /*00b0*/ 	.word	0x00004190


	//   ....[13]....
        /*00b4*/ 	.word	0x000041f0


	//   ....[14]....
        /*00b8*/ 	.word	0x00004260


	//   ....[15]....
        /*00bc*/ 	.word	0x000042b0


	//   ....[16]....
        /*00c0*/ 	.word	0x00004320


	//   ....[17]....
        /*00c4*/ 	.word	0x00004370


	//   ....[18]....
        /*00c8*/ 	.word	0x000043d0


	//   ....[19]....
        /*00cc*/ 	.word	0x00004420


	//----- nvinfo : EIATTR_VRC_CTA_INIT_COUNT
	.align		4
.L_3749:
        /*00d0*/ 	.byte	0x02, 0x4a
	.zero		1
	.zero		1


	//----- nvinfo : EIATTR_EXIT_INSTR_OFFSETS
	.align		4
        /*00d4*/ 	.byte	0x04, 0x1c
        /*00d6*/ 	.short	(.L_3751 - .L_3750)


	//   ....[0]....
.L_3750:
        /*00d8*/ 	.word	0x00004020


	//----- nvinfo : EIATTR_MAX_THREADS
	.align		4
.L_3751:
        /*00dc*/ 	.byte	0x04, 0x05
        /*00de*/ 	.short	(.L_3753 - .L_3752)
.L_3752:
        /*00e0*/ 	.word	0x00000080
        /*00e4*/ 	.word	0x00000001
        /*00e8*/ 	.word	0x00000001


	//----- nvinfo : EIATTR_CRS_STACK_SIZE
	.align		4
.L_3753:
        /*00ec*/ 	.byte	0x04, 0x1e
        /*00ee*/ 	.short	(.L_3755 - .L_3754)
.L_3754:
        /*00f0*/ 	.word	0x00000000


	//----- nvinfo : EIATTR_CBANK_PARAM_SIZE
	.align		4
.L_3755:
        /*00f4*/ 	.byte	0x03, 0x19
        /*00f6*/ 	.short	0x0128


	//----- nvinfo : EIATTR_PARAM_CBANK
	.align		4
        /*00f8*/ 	.byte	0x04, 0x0a
        /*00fa*/ 	.short	(.L_3757 - .L_3756)
	.align		4
.L_3756:
        /*00fc*/ 	.word	index@(.nv.constant0._ZN10layer_norm13ln_bwd_kernelINS_13Kernel_traitsIf6__halffS2_fjLj768ELj1ELj4ELj1ELj16ENS_18Kernel_traits_baseILj768EfS2_fS2_fjLj128EEEEELb0ELb0ELb0ELb1EEEvNS_9BwdParamsE)
        /*0100*/ 	.short	0x0380
        /*0102*/ 	.short	0x0128


	//----- nvinfo : EIATTR_SW_WAR
	.align		4
.L_3757:
        /*0104*/ 	.byte	0x04, 0x36
        /*0106*/ 	.short	(.L_3759 - .L_3758)
.L_3758:
        /*0108*/ 	.word	0x00000008
.L_3759:


//--------------------- .nv.info._ZN10layer_norm13ln_bwd_kernelINS_13Kernel_traitsIf6__halffS2_fjLj768ELj1ELj4ELj1ELj16ENS_18Kernel_traits_baseILj768EfS2_fS2_fjLj128EEEEELb0ELb0ELb1ELb0EEEvNS_9BwdParamsE --------------------------
	.section	.nv.info._ZN10layer_norm13ln_bwd_kernelINS_13Kernel_traitsIf6__halffS2_fjLj768ELj1ELj4ELj1ELj16ENS_18Kernel_traits_baseILj768EfS2_fS2_fjLj128EEEEELb0ELb0ELb1ELb0EEEvNS_9BwdParamsE,"",@"SHT_CUDA_INFO"
	.sectionflags	@""
	.align	4


	//----- nvinfo : EIATTR_CUDA_API_VERSION
	.align		4
        /*0000*/ 	.byte	0x04, 0x37
        /*0002*/ 	.short	(.L_3761 - .L_3760)
.L_3760:
        /*0004*/ 	.word	0x00000082


	//----- nvinfo : EIATTR_KPARAM_INFO
	.align		4
.L_3761:
        /*0008*/ 	.byte	0x04, 0x17
        /*000a*/ 	.short	(.L_3763 - .L_3762)
.L_3762:
        /*000c*/ 	.word	0x00000000
        /*0010*/ 	.short	0x0000
        /*0012*/ 	.short	0x0000
        /*0014*/ 	.byte	0x00, 0xf0, 0xa1, 0x04


	//----- nvinfo : EIATTR_SPARSE_MMA_MASK
	.align		4
.L_3763:
        /*0018*/ 	.byte	0x03, 0x50
        /*001a*/ 	.short	0x0000


	//----- nvinfo : EIATTR_MAXREG_COUNT
	.align		4
        /*001c*/ 	.byte	0x03, 0x1b
        /*001e*/ 	.short	0x00ff


	//----- nvinfo : EIATTR_NUM_BARRIERS
	.align		4
        /*0020*/ 	.byte	0x02, 0x4c
        /*0022*/ 	.byte	0x01
	.zero		1


	//----- nvinfo : EIATTR_MERCURY_ISA_VERSION
	.align		4
        /*0024*/ 	.byte	0x03, 0x5f
        /*0026*/ 	.short	0x0101


	//----- nvinfo : EIATTR_COOP_GROUP_MASK_REGIDS
	.align		4
        /*0028*/ 	.byte	0x04, 0x29
        /*002a*/ 	.short	(.L_3765 - .L_3764)


	//   ....[0]....
.L_3764:
        /*002c*/ 	.word	0xffffffff


	//   ....[1]....
        /*0030*/ 	.word	0xffffffff


	//   ....[2]....
        /*0034*/ 	.word	0xffffffff


	//   ....[3]....
        /*0038*/ 	.word	0xffffffff


	//   ....[4]....
        /*003c*/ 	.word	0xffffffff


	//   ....[5]....
        /*0040*/ 	.word	0xffffffff


	//   ....[6]....
        /*0044*/ 	.word	0xffffffff


	//   ....[7]....
        /*0048*/ 	.word	0xffffffff


	//   ....[8]....
        /*004c*/ 	.word	0xffffffff


	//   ....[9]....
        /*0050*/ 	.word	0xffffffff


	//   ....[10]....
        /*0054*/ 	.word	0x05000078


	//   ....[11]....
        /*0058*/ 	.word	0x05000078


	//   ....[12]....
        /*005c*/ 	.word	0x05000078


	//   ....[13]....
        /*0060*/ 	.word	0x05000078


	//   ....[14]....
        /*0064*/ 	.word	0x05000078


	//   ....[15]....
        /*0068*/ 	.word	0x05000078


	//   ....[16]....
        /*006c*/ 	.word	0x05000078


	//   ....[17]....
        /*0070*/ 	.word	0x05000078


	//   ....[18]....
        /*0074*/ 	.word	0x05000078


	//   ....[19]....
        /*0078*/ 	.word	0x05000078


	//----- nvinfo : EIATTR_COOP_GROUP_INSTR_OFFSETS
	.align		4
.L_3765:
        /*007c*/ 	.byte	0x04, 0x28
        /*007e*/ 	.short	(.L_3767 - .L_3766)


	//   ....[0]....
.L_3766:
        /*0080*/ 	.word	0x00001910


	//   ....[1]....
        /*0084*/ 	.word	0x00001920


	//   ....[2]....
        /*0088*/ 	.word	0x00001950


	//   ....[3]....
        /*008c*/ 	.word	0x00001960


	//   ....[4]....
        /*0090*/ 	.word	0x00001990


	//   ....[5]....
        /*0094*/ 	.word	0x000019a0


	//   ....[6]....
        /*0098*/ 	.word	0x000019d0


	//   ....[7]....
        /*009c*/ 	.word	0x000019e0


	//   ....[8]....
        /*00a0*/ 	.word	0x00001a10


	//   ....[9]....
        /*00a4*/ 	.word	0x00001a20


	//   ....[10]....
        /*00a8*/ 	.word	0x00006b30


	//   ....[11]....
        /*00ac*/ 	.word	0x00006bc0


	//   ....[12]....
        /*00b0*/ 	.word	0x00006c30


	//   ....[13]....
        /*00b4*/ 	.word	0x00006c90


	//   ....[14]....
        /*00b8*/ 	.word	0x00006d00


	//   ....[15]....
        /*00bc*/ 	.word	0x00006d60


	//   ....[16]....
        /*00c0*/ 	.word	0x00006dd0


	//   ....[17]....
        /*00c4*/ 	.word	0x00006e30


	//   ....[18]....
        /*00c8*/ 	.word	0x00006ea0


	//   ....[19]....
        /*00cc*/ 	.word	0x00006f00


	//----- nvinfo : EIATTR_VRC_CTA_INIT_COUNT
	.align		4
.L_3767:
        /*00d0*/ 	.byte	0x02, 0x4a
	.zero		1
	.zero		1


	//----- nvinfo : EIATTR_EXIT_INSTR_OFFSETS
	.align		4
        /*00d4*/ 	.byte	0x04, 0x1c
        /*00d6*/ 	.short	(.L_3769 - .L_3768)


	//   ....[0]....
.L_3768:
        /*00d8*/ 	.word	0x00006a90


	//   ....[1]....
        /*00dc*/ 	.word	0x00006ac0


	//----- nvinfo : EIATTR_MAX_THREADS
	.align		4
.L_3769:
        /*00e0*/ 	.byte	0x04, 0x05
        /*00e2*/ 	.short	(.L_3771 - .L_3770)
.L_3770:
        /*00e4*/ 	.word	0x00000080
        /*00e8*/ 	.word	0x00000001
        /*00ec*/ 	.word	0x00000001


	//----- nvinfo : EIATTR_CRS_STACK_SIZE
	.align		4
.L_3771:
        /*00f0*/ 	.byte	0x04, 0x1e
        /*00f2*/ 	.short	(.L_3773 - .L_3772)
.L_3772:
        /*00f4*/ 	.word	0x00000000


	//----- nvinfo : EIATTR_CBANK_PARAM_SIZE
	.align		4
.L_3773:
        /*00f8*/ 	.byte	0x03, 0x19
        /*00fa*/ 	.short	0x0128


	//----- nvinfo : EIATTR_PARAM_CBANK
	.align		4
        /*00fc*/ 	.byte	0x04, 0x0a
        /*00fe*/ 	.short	(.L_3775 - .L_3774)
	.align		4
.L_3774:
        /*0100*/ 	.word	index@(.nv.constant0._ZN10layer_norm13ln_bwd_kernelINS_13Kernel_traitsIf6__halffS2_fjLj768ELj1ELj4ELj1ELj16ENS_18Kernel_traits_baseILj768EfS2_fS2_fjLj128EEEEELb0ELb0ELb1ELb0EEEvNS_9BwdParamsE)
        /*0104*/ 	.short	0x0380
        /*0106*/ 	.short	0x0128


	//----- nvinfo : EIATTR_SW_WAR
	.align		4
.L_3775:
        /*0108*/ 	.byte	0x04, 0x36
        /*010a*/ 	.short	(.L_3777 - .L_3776)
.L_3776:
        /*010c*/ 	.word	0x00000008
.L_3777:


//--------------------- .nv.info._ZN10layer_norm13ln_bwd_kernelINS_13Kernel_traitsIf6__halffS2_fjLj768ELj1ELj4ELj1ELj16ENS_18Kernel_traits_baseILj768EfS2_fS2_fjLj128EEEEELb0ELb0ELb1ELb1EEEvNS_9BwdParamsE --------------------------
	.section	.nv.info._ZN10layer_norm13ln_bwd_kernelINS_13Kernel_traitsIf6__halffS2_fjLj768ELj1ELj4ELj1ELj16ENS_18Kernel_traits_baseILj768EfS2_fS2_fjLj128EEEEELb0ELb0ELb1ELb1EEEvNS_9BwdParamsE,"",@"SHT_CUDA_INFO"
	.sectionflags	@""
	.align	4


	//----- nvinfo : EIATTR_CUDA_API_VERSION
	.align		4
        /*0000*/ 	.byte	0x04, 0x37
        /*0002*/ 	.short	(.L_3779 - .L_3778)
.L_3778:
        /*0004*/ 	.word	0x00000082


	//----- nvinfo : EIATTR_KPARAM_INFO
	.align		4
.L_3779:
        /*0008*/ 	.byte	0x04, 0x17
        /*000a*/ 	.short	(.L_3781 - .L_3780)
.L_3780:
        /*000c*/ 	.word	0x00000000
        /*0010*/ 	.short	0x0000
        /*0012*/ 	.short	0x0000
        /*0014*/ 	.byte	0x00, 0xf0, 0xa1, 0x04


	//----- nvinfo : EIATTR_SPARSE_MMA_MASK
	.align		4
.L_3781:
        /*0018*/ 	.byte	0x03, 0x50
        /*001a*/ 	.short	0x0000


	//----- nvinfo : EIATTR_MAXREG_COUNT
	.align		4
        /*001c*/ 	.byte	0x03, 0x1b
        /*001e*/ 	.short	0x00ff


	//----- nvinfo : EIATTR_NUM_BARRIERS
	.align		4
        /*0020*/ 	.byte	0x02, 0x4c
        /*0022*/ 	.byte	0x01
	.zero		1


	//----- nvinfo : EIATTR_MERCURY_ISA_VERSION
	.align		4
        /*0024*/ 	.byte	0x03, 0x5f
        /*0026*/ 	.short	0x0101


	//----- nvinfo : EIATTR_COOP_GROUP_MASK_REGIDS
	.align		4
        /*0028*/ 	.byte	0x04, 0x29
        /*002a*/ 	.short	(.L_3783 - .L_3782)


	//   ....[0]....
.L_3782:
        /*002c*/ 	.word	0xffffffff


	//   ....[1]....
        /*0030*/ 	.word	0xffffffff


	//   ....[2]....
        /*0034*/ 	.word	0xffffffff


	//   ....[3]....
        /*0038*/ 	.word	0xffffffff


	//   ....[4]....
        /*003c*/ 	.word	0xffffffff


	//   ....[5]....
        /*0040*/ 	.word	0xffffffff


	//   ....[6]....
        /*0044*/ 	.word	0xffffffff


	//   ....[7]....
        /*0048*/ 	.word	0xffffffff


	//   ....[8]....
        /*004c*/ 	.word	0xffffffff


	//   ....[9]....
        /*0050*/ 	.word	0xffffffff


	//   ....[10]....
        /*0054*/ 	.word	0x050000ad


	//   ....[11]....
        /*0058*/ 	.word	0x050000ad


	//   ....[12]....
        /*005c*/ 	.word	0x050000ad


	//   ....[13]....
        /*0060*/ 	.word	0x050000ad


	//   ....[14]....
        /*0064*/ 	.word	0x050000ad


	//   ....[15]....
        /*0068*/ 	.word	0x050000ad


	//   ....[16]....
        /*006c*/ 	.word	0x050000ad


	//   ....[17]....
        /*0070*/ 	.word	0x050000ad


	//   ....[18]....
        /*0074*/ 	.word	0x050000ad


	//   ....[19]....
        /*0078*/ 	.word	0x050000ad


	//----- nvinfo : EIATTR_COOP_GROUP_INSTR_OFFSETS
	.align		4
.L_3783:
        /*007c*/ 	.byte	0x04, 0x28
        /*007e*/ 	.short	(.L_3785 - .L_3784)


	//   ....[0]....
.L_3784:
        /*0080*/ 	.word	0x00001540


	//   ....[1]....
        /*0084*/ 	.word	0x00001550


	//   ....[2]....
        /*0088*/ 	.word	0x00001580


	//   ....[3]....
        /*008c*/ 	.word	0x00001590


	//   ....[4]....
        /*0090*/ 	.word	0x000015c0


	//   ....[5]....
        /*0094*/ 	.word	0x000015d0


	//   ....[6]....
        /*0098*/ 	.word	0x00001600


	//   ....[7]....
        /*009c*/ 	.word	0x00001610


	//   ....[8]....
        /*00a0*/ 	.word	0x00001640


	//   ....[9]....
        /*00a4*/ 	.word	0x00001650


	//   ....[10]....
        /*00a8*/ 	.word	0x000062d0


	//   ....[11]....
        /*00ac*/ 	.word	0x00006360


	//   ....[12]....
        /*00b0*/ 	.word	0x000063d0


	//   ....[13]....
        /*00b4*/ 	.word	0x00006430


	//   ....[14]....
        /*00b8*/ 	.word	0x000064a0


	//   ....[15]....
        /*00bc*/ 	.word	0x00006500


	//   ....[16]....
        /*00c0*/ 	.word	0x00006570


	//   ....[17]....
        /*00c4*/ 	.word	0x000065d0


	//   ....[18]....
        /*00c8*/ 	.word	0x00006640


	//   ....[19]....
        /*00cc*/ 	.word	0x000066a0


	//----- nvinfo : EIATTR_VRC_CTA_INIT_COUNT
	.align		4
.L_3785:
        /*00d0*/ 	.byte	0x02, 0x4a
	.zero		1
	.zero		1


	//----- nvinfo : EIATTR_EXIT_INSTR_OFFSETS
	.align		4
        /*00d4*/ 	.byte	0x04, 0x1c
        /*00d6*/ 	.short	(.L_3787 - .L_3786)


	//   ....[0]....
.L_3786:
        /*00d8*/ 	.word	0x00006260


	//----- nvinfo : EIATTR_MAX_THREADS
	.align		4
.L_3787:
        /*00dc*/ 	.byte	0x04, 0x05
        /*00de*/ 	.short	(.L_3789 - .L_3788)
.L_3788:
        /*00e0*/ 	.word	0x00000080
        /*00e4*/ 	.word	0x00000001
        /*00e8*/ 	.word	0x00000001


	//----- nvinfo : EIATTR_CRS_STACK_SIZE
	.align		4
.L_3789:
        /*00ec*/ 	.byte	0x04, 0x1e
        /*00ee*/ 	.short	(.L_3791 - .L_3790)
.L_3790:
        /*00f0*/ 	.word	0x00000000


	//----- nvinfo : EIATTR_CBANK_PARAM_SIZE
	.align		4
.L_3791:
        /*00f4*/ 	.byte	0x03, 0x19
        /*00f6*/ 	.short	0x0128


	//----- nvinfo : EIATTR_PARAM_CBANK
	.align		4
        /*00f8*/ 	.byte	0x04, 0x0a
        /*00fa*/ 	.short	(.L_3793 - .L_3792)
	.align		4
.L_3792:
        /*00fc*/ 	.word	index@(.nv.constant0._ZN10layer_norm13ln_bwd_kernelINS_13Kernel_traitsIf6__halffS2_fjLj768ELj1ELj4ELj1ELj16ENS_18Kernel_traits_baseILj768EfS2_fS2_fjLj128EEEEELb0ELb0ELb1ELb1EEEvNS_9BwdParamsE)
        /*0100*/ 	.short	0x0380
        /*0102*/ 	.short	0x0128


	//----- nvinfo : EIATTR_SW_WAR
	.align		4
.L_3793:
        /*0104*/ 	.byte	0x04, 0x36
        /*0106*/ 	.short	(.L_3795 - .L_3794)
.L_3794:
        /*0108*/ 	.word	0x00000008
.L_3795:


//--------------------- .nv.info._ZN10layer_norm13ln_bwd_kernelINS_13Kernel_traitsIf6__halffS2_fjLj768ELj1ELj4ELj1ELj16ENS_18Kernel_traits_baseILj768EfS2_fS2_fjLj128EEEEELb0ELb1ELb0ELb0EEEvNS_9BwdParamsE --------------------------
	.section	.nv.info._ZN10layer_norm13ln_bwd_kernelINS_13Kernel_traitsIf6__halffS2_fjLj768ELj1ELj4ELj1ELj16ENS_18Kernel_traits_baseILj768EfS2_fS2_fjLj128EEEEELb0ELb1ELb0ELb0EEEvNS_9BwdParamsE,"",@"SHT_CUDA_INFO"
	.sectionflags	@""
	.align	4


	//----- nvinfo : EIATTR_CUDA_API_VERSION
	.align		4
        /*0000*/ 	.byte	0x04, 0x37
        /*0002*/ 	.short	(.L_3797 - .L_3796)
.L_3796:
        /*0004*/ 	.word	0x00000082


	//----- nvinfo : EIATTR_KPARAM_INFO
	.align		4
.L_3797:
        /*0008*/ 	.byte	0x04, 0x17
        /*000a*/ 	.short	(.L_3799 - .L_3798)
.L_3798:
        /*000c*/ 	.word	0x00000000
        /*0010*/ 	.short	0x0000
        /*0012*/ 	.short	0x0000
        /*0014*/ 	.byte	0x00, 0xf0, 0xa1, 0x04


	//----- nvinfo : EIATTR_SPARSE_MMA_MASK
	.align		4
.L_3799:
        /*0018*/ 	.byte	0x03, 0x50
        /*001a*/ 	.short	0x0000


	//----- nvinfo : EIATTR_MAXREG_COUNT
	.align		4
        /*001c*/ 	.byte	0x03, 0x1b
        /*001e*/ 	.short	0x00ff


	//----- nvinfo : EIATTR_NUM_BARRIERS
	.align		4
        /*0020*/ 	.byte	0x02, 0x4c
        /*0022*/ 	.byte	0x01
	.zero		1


	//----- nvinfo : EIATTR_MERCURY_ISA_VERSION
	.align		4
        /*0024*/ 	.byte	0x03, 0x5f
        /*0026*/ 	.short	0x0101


	//----- nvinfo : EIATTR_COOP_GROUP_MASK_REGIDS
	.align		4
        /*0028*/ 	.byte	0x04, 0x29
        /*002a*/ 	.short	(.L_3801 - .L_3800)


	//   ....[0]....
.L_3800:
        /*002c*/ 	.word	0xffffffff


	//   ....[1]....
        /*0030*/ 	.word	0xffffffff


	//   ....[2]....
        /*0034*/ 	.word	0xffffffff


	//   ....[3]....
        /*0038*/ 	.word	0xffffffff


	//   ....[4]....
        /*003c*/ 	.word	0xffffffff


	//   ....[5]....
        /*0040*/ 	.word	0xffffffff


	//   ....[6]....
        /*0044*/ 	.word	0xffffffff


	//   ....[7]....
        /*0048*/ 	.word	0xffffffff


	//   ....[8]....
        /*004c*/ 	.word	0xffffffff


	//   ....[9]....
        /*0050*/ 	.word	0xffffffff


	//   ....[10]....
        /*0054*/ 	.word	0x050000b8


	//   ....[11]....
        /*0058*/ 	.word	0x050000b8


	//   ....[12]....
        /*005c*/ 	.word	0x050000b8


	//   ....[13]....
        /*0060*/ 	.word	0x050000b8


	//   ....[14]....
        /*0064*/ 	.word	0x050000b8


	//   ....[15]....
        /*0068*/ 	.word	0x050000b8


	//   ....[16]....
        /*006c*/ 	.word	0x050000b8


	//   ....[17]....
        /*0070*/ 	.word	0x050000b8


	//   ....[18]....
        /*0074*/ 	.word	0x050000b8


	//   ....[19]....
        /*0078*/ 	.word	0x050000b8


	//----- nvinfo : EIATTR_COOP_GROUP_INSTR_OFFSETS
	.align		4
.L_3801:
        /*007c*/ 	.byte	0x04, 0x28
        /*007e*/ 	.short	(.L_3803 - .L_3802)


	//   ....[0]....
.L_3802:
        /*0080*/ 	.word	0x000018f0


	//   ....[1]....
        /*0084*/ 	.word	0x00001900


	//   ....[2]....
        /*0088*/ 	.word	0x00001930


	//   ....[3]....
        /*008c*/ 	.word	0x00001940


	//   ....[4]....
        /*0090*/ 	.word	0x00001970


	//   ....[5]....
        /*0094*/ 	.word	0x00001980


	//   ....[6]....
        /*0098*/ 	.word	0x000019b0


	//   ....[7]....
        /*009c*/ 	.word	0x000019c0


	//   ....[8]....
        /*00a0*/ 	.word	0x000019f0


	//   ....[9]....
        /*00a4*/ 	.word	0x00001a00


	//   ....[10]....
        /*00a8*/ 	.word	0x00006220


	//   ....[11]....
        /*00ac*/ 	.word	0x000062b0


	//   ....[12]....
        /*00b0*/ 	.word	0x00006320


	//   ....[13]....
        /*00b4*/ 	.word	0x00006380


	//   ....[14]....
        /*00b8*/ 	.word	0x000063f0


	//   ....[15]....
        /*00bc*/ 	.word	0x00006450


	//   ....[16]....
        /*00c0*/ 	.word	0x000064c0


	//   ....[17]....
        /*00c4*/ 	.word	0x00006520


	//   ....[18]....
        /*00c8*/ 	.word	0x00006590


	//   ....[19]....
        /*00cc*/ 	.word	0x000065f0


	//----- nvinfo : EIATTR_VRC_CTA_INIT_COUNT
	.align		4
.L_3803:
        /*00d0*/ 	.byte	0x02, 0x4a
	.zero		1
	.zero		1


	//----- nvinfo : EIATTR_EXIT_INSTR_OFFSETS
	.align		4
        /*00d4*/ 	.byte	0x04, 0x1c
        /*00d6*/ 	.short	(.L_3805 - .L_3804)


	//   ....[0]....
.L_3804:
        /*00d8*/ 	.word	0x00006130


	//   ....[1]....
        /*00dc*/ 	.word	0x000061b0


	//----- nvinfo : EIATTR_MAX_THREADS
	.align		4
.L_3805:
        /*00e0*/ 	.byte	0x04, 0x05
        /*00e2*/ 	.short	(.L_3807 - .L_3806)
.L_3806:
        /*00e4*/ 	.word	0x00000080
        /*00e8*/ 	.word	0x00000001
        /*00ec*/ 	.word	0x00000001


	//----- nvinfo : EIATTR_CRS_STACK_SIZE
	.align		4
.L_3807:
        /*00f0*/ 	.byte	0x04, 0x1e
        /*00f2*/ 	.short	(.L_3809 - .L_3808)
.L_3808:
        /*00f4*/ 	.word	0x00000000


	//----- nvinfo : EIATTR_CBANK_PARAM_SIZE
	.align		4
.L_3809:
        /*00f8*/ 	.byte	0x03, 0x19
        /*00fa*/ 	.short	0x0128


	//----- nvinfo : EIATTR_PARAM_CBANK
	.align		4
        /*00fc*/ 	.byte	0x04, 0x0a
        /*00fe*/ 	.short	(.L_3811 - .L_3810)
	.align		4
.L_3810:
        /*0100*/ 	.word	index@(.nv.constant0._ZN10layer_norm13ln_bwd_kernelINS_13Kernel_traitsIf6__halffS2_fjLj768ELj1ELj4ELj1ELj16ENS_18Kernel_traits_baseILj768EfS2_fS2_fjLj128EEEEELb0ELb1ELb0ELb0EEEvNS_9BwdParamsE)
        /*0104*/ 	.short	0x0380
        /*0106*/ 	.short	0x0128


	//----- nvinfo : EIATTR_SW_WAR
	.align		4
.L_3811:
        /*0108*/ 	.byte	0x04, 0x36
        /*010a*/ 	.short	(.L_3813 - .L_3812)
.L_3812:
        /*010c*/ 	.word	0x00000008
.L_3813:


//--------------------- .nv.info._ZN10layer_norm13ln_bwd_kernelINS_13Kernel_traitsIf6__halffS2_fjLj768ELj1ELj4ELj1ELj16ENS_18Kernel_traits_baseILj768EfS2_fS2_fjLj128EEEEELb0ELb1ELb0ELb1EEEvNS_9BwdParamsE --------------------------
	.section	.nv.info._ZN10layer_norm13ln_bwd_kernelINS_13Kernel_traitsIf6__halffS2_fjLj768ELj1ELj4ELj1ELj16ENS_18Kernel_traits_baseILj768EfS2_fS2_fjLj128EEEEELb0ELb1ELb0ELb1EEEvNS_9BwdParamsE,"",@"SHT_CUDA_INFO"
	.sectionflags	@""
	.align	4


	//----- nvinfo : EIATTR_CUDA_API_VERSION
	.align		4
        /*0000*/ 	.byte	0x04, 0x37
        /*0002*/ 	.short	(.L_3815 - .L_3814)
.L_3814:
        /*0004*/ 	.word	0x00000082


	//----- nvinfo : EIATTR_KPARAM_INFO
	.align		4
.L_3815:
        /*0008*/ 	.byte	0x04, 0x17
        /*000a*/ 	.short	(.L_3817 - .L_3816)
.L_3816:
        /*000c*/ 	.word	0x00000000
        /*0010*/ 	.short	0x0000
        /*0012*/ 	.short	0x0000
        /*0014*/ 	.byte	0x00, 0xf0, 0xa1, 0x04


	//----- nvinfo : EIATTR_SPARSE_MMA_MASK
	.align		4
.L_3817:
        /*0018*/ 	.byte	0x03, 0x50
        /*001a*/ 	.short	0x0000


	//----- nvinfo : EIATTR_MAXREG_COUNT
	.align		4
        /*001c*/ 	.byte	0x03, 0x1b
        /*001e*/ 	.short	0x00ff


	//----- nvinfo : EIATTR_NUM_BARRIERS
	.align		4
        /*0020*/ 	.byte	0x02, 0x4c
        /*0022*/ 	.byte	0x01
	.zero		1


	//----- nvinfo : EIATTR_MERCURY_ISA_VERSION
	.align		4
        /*0024*/ 	.byte	0x03, 0x5f
        /*0026*/ 	.short	0x0101


	//----- nvinfo : EIATTR_COOP_GROUP_MASK_REGIDS
	.align		4
        /*0028*/ 	.byte	0x04, 0x29
        /*002a*/ 	.short	(.L_3819 - .L_3818)


	//   ....[0]....
.L_3818:
        /*002c*/ 	.word	0xffffffff


	//   ....[1]....
        /*0030*/ 	.word	0xffffffff


	//   ....[2]....
        /*0034*/ 	.word	0xffffffff


	//   ....[3]....
        /*0038*/ 	.word	0xffffffff


	//   ....[4]....
        /*003c*/ 	.word	0xffffffff


	//   ....[5]....
        /*0040*/ 	.word	0xffffffff


	//   ....[6]....
        /*0044*/ 	.word	0xffffffff


	//   ....[7]....
        /*0048*/ 	.word	0xffffffff


	//   ....[8]....
        /*004c*/ 	.word	0xffffffff


	//   ....[9]....
        /*0050*/ 	.word	0xffffffff


	//   ....[10]....
        /*0054*/ 	.word	0x050000cb


	//   ....[11]....
        /*0058*/ 	.word	0x050000cb


	//   ....[12]....
        /*005c*/ 	.word	0x050000cb


	//   ....[13]....
        /*0060*/ 	.word	0x050000cb


	//   ....[14]....
        /*0064*/ 	.word	0x050000cb


	//   ....[15]....
        /*0068*/ 	.word	0x050000cb


	//   ....[16]....
        /*006c*/ 	.word	0x050000cb


	//   ....[17]....
        /*0070*/ 	.word	0x050000cb


	//   ....[18]....
        /*0074*/ 	.word	0x050000cb


	//   ....[19]....
        /*0078*/ 	.word	0x050000cb


	//----- nvinfo : EIATTR_COOP_GROUP_INSTR_OFFSETS
	.align		4
.L_3819:
        /*007c*/ 	.byte	0x04, 0x28
        /*007e*/ 	.short	(.L_3821 - .L_3820)


	//   ....[0]....
.L_3820:
        /*0080*/ 	.word	0x00001660


	//   ....[1]....
        /*0084*/ 	.word	0x00001670


	//   ....[2]....
        /*0088*/ 	.word	0x000016a0


	//   ....[3]....
        /*008c*/ 	.word	0x000016b0


	//   ....[4]....
        /*0090*/ 	.word	0x000016e0


	//   ....[5]....
        /*0094*/ 	.word	0x000016f0


	//   ....[6]....
        /*0098*/ 	.word	0x00001720


	//   ....[7]....
        /*009c*/ 	.word	0x00001730


	//   ....[8]....
        /*00a0*/ 	.word	0x00001760


	//   ....[9]....
        /*00a4*/ 	.word	0x00001770


	//   ....[10]....
        /*00a8*/ 	.word	0x00005cf0


	//   ....[11]....
        /*00ac*/ 	.word	0x00005d80


	//   ....[12]....
        /*00b0*/ 	.word	0x00005df0


	//   ....[13]....
        /*00b4*/ 	.word	0x00005e50


	//   ....[14]....
        /*00b8*/ 	.word	0x00005ec0


	//   ....[15]....
        /*00bc*/ 	.word	0x00005f20


	//   ....[16]....
        /*00c0*/ 	.word	0x00005f90


	//   ....[17]....
        /*00c4*/ 	.word	0x00005ff0


	//   ....[18]....
        /*00c8*/ 	.word	0x00006060


	//   ....[19]....
        /*00cc*/ 	.word	0x000060c0


	//----- nvinfo : EIATTR_VRC_CTA_INIT_COUNT
	.align		4
.L_3821:
        /*00d0*/ 	.byte	0x02, 0x4a
	.zero		1
	.zero		1


	//----- nvinfo : EIATTR_EXIT_INSTR_OFFSETS
	.align		4
        /*00d4*/ 	.byte	0x04, 0x1c
        /*00d6*/ 	.short	(.L_3823 - .L_3822)


	//   ....[0]....
.L_3822:
        /*00d8*/ 	.word	0x00005c80


	//----- nvinfo : EIATTR_MAX_THREADS
	.align		4
.L_3823:
        /*00dc*/ 	.byte	0x04, 0x05
        /*00de*/ 	.short	(.L_3825 - .L_3824)
.L_3824:
        /*00e0*/ 	.word	0x00000080
        /*00e4*/ 	.word	0x00000001
        /*00e8*/ 	.word	0x00000001


	//----- nvinfo : EIATTR_CRS_STACK_SIZE
	.align		4
.L_3825:
        /*00ec*/ 	.byte	0x04, 0x1e
        /*00ee*/ 	.short	(.L_3827 - .L_3826)
.L_3826:
        /*00f0*/ 	.word	0x00000000


	//----- nvinfo : EIATTR_CBANK_PARAM_SIZE
	.align		4
.L_3827:
        /*00f4*/ 	.byte	0x03, 0x19
        /*00f6*/ 	.short	0x0128


	//----- nvinfo : EIATTR_PARAM_CBANK
	.align		4
        /*00f8*/ 	.byte	0x04, 0x0a
        /*00fa*/ 	.short	(.L_3829 - .L_3828)
	.align		4
.L_3828:
        /*00fc*/ 	.word	index@(.nv.constant0._ZN10layer_norm13ln_bwd_kernelINS_13Kernel_traitsIf6__halffS2_fjLj768ELj1ELj4ELj1ELj16ENS_18Kernel_traits_baseILj768EfS2_fS2_fjLj128EEEEELb0ELb1ELb0ELb1EEEvNS_9BwdParamsE)
        /*0100*/ 	.short	0x0380
        /*0102*/ 	.short	0x0128


	//----- nvinfo : EIATTR_SW_WAR
	.align		4
.L_3829:
        /*0104*/ 	.byte	0x04, 0x36
        /*0106*/ 	.short	(.L_3831 - .L_3830)
.L_3830:
        /*0108*/ 	.word	0x00000008
.L_3831:


//--------------------- .nv.info._ZN10layer_norm13ln_bwd_kernelINS_13Kernel_traitsIf6__halffS2_fjLj768ELj1ELj4ELj1ELj16ENS_18Kernel_traits_baseILj768EfS2_fS2_fjLj128EEEEELb0ELb1ELb1ELb0EEEvNS_9BwdParamsE --------------------------
	.section	.nv.info._ZN10layer_norm13ln_bwd_kernelINS_13Kernel_traitsIf6__halffS2_fjLj768ELj1ELj4ELj1ELj16ENS_18Kernel_traits_baseILj768EfS2_fS2_fjLj128EEEEELb0ELb1ELb1ELb0EEEvNS_9BwdParamsE,"",@"SHT_CUDA_INFO"
	.sectionflags	@""
	.align	4


	//----- nvinfo : EIATTR_CUDA_API_VERSION
	.align		4
        /*0000*/ 	.byte	0x04, 0x37
        /*0002*/ 	.short	(.L_3833 - .L_3832)
.L_3832:
        /*0004*/ 	.word	0x00000082


	//----- nvinfo : EIATTR_KPARAM_INFO
	.align		4
.L_3833:
        /*0008*/ 	.byte	0x04, 0x17
        /*000a*/ 	.short	(.L_3835 - .L_3834)
.L_3834:
        /*000c*/ 	.word	0x00000000
        /*0010*/ 	.short	0x0000
        /*0012*/ 	.short	0x0000
        /*0014*/ 	.byte	0x00, 0xf0, 0xa1, 0x04


	//----- nvinfo : EIATTR_SPARSE_MMA_MASK
	.align		4
.L_3835:
        /*0018*/ 	.byte	0x03, 0x50
        /*001a*/ 	.short	0x0000


	//----- nvinfo : EIATTR_MAXREG_COUNT
	.align		4
        /*001c*/ 	.byte	0x03, 0x1b
        /*001e*/ 	.short	0x00ff


	//----- nvinfo : EIATTR_NUM_BARRIERS
	.align		4
        /*0020*/ 	.byte	0x02, 0x4c
        /*0022*/ 	.byte	0x01
	.zero		1


	//----- nvinfo : EIATTR_MERCURY_ISA_VERSION
	.align		4
        /*0024*/ 	.byte	0x03, 0x5f
        /*0026*/ 	.short	0x0101


	//----- nvinfo : EIATTR_COOP_GROUP_MASK_REGIDS
	.align		4
        /*0028*/ 	.byte	0x04, 0x29
        /*002a*/ 	.short	(.L_3837 - .L_3836)


	//   ....[0]....
.L_3836:
        /*002c*/ 	.word	0xffffffff


	//   ....[1]....
        /*0030*/ 	.word	0xffffffff


	//   ....[2]....
        /*0034*/ 	.word	0xffffffff


	//   ....[3]....
        /*0038*/ 	.word	0xffffffff


	//   ....[4]....
        /*003c*/ 	.word	0xffffffff


	//   ....[5]....
        /*0040*/ 	.word	0xffffffff


	//   ....[6]....
        /*0044*/ 	.word	0xffffffff


	//   ....[7]....
        /*0048*/ 	.word	0xffffffff


	//   ....[8]....
        /*004c*/ 	.word	0xffffffff


	//   ....[9]....
        /*0050*/ 	.word	0xffffffff


	//   ....[10]....
        /*0054*/ 	.word	0x050000ba


	//   ....[11]....
        /*0058*/ 	.word	0x050000ba


	//   ....[12]....
        /*005c*/ 	.word	0x050000ba


	//   ....[13]....
        /*0060*/ 	.word	0x050000ba


	//   ....[14]....
        /*0064*/ 	.word	0x050000ba


	//   ....[15]....
        /*0068*/ 	.word	0x050000ba


	//   ....[16]....
        /*006c*/ 	.word	0x050000ba


	//   ....[17]....
        /*0070*/ 	.word	0x050000ba


	//   ....[18]....
        /*0074*/ 	.word	0x050000ba


	//   ....[19]....
        /*0078*/ 	.word	0x050000ba


	//----- nvinfo : EIATTR_COOP_GROUP_INSTR_OFFSETS
	.align		4
.L_3837:
        /*007c*/ 	.byte	0x04, 0x28
        /*007e*/ 	.short	(.L_3839 - .L_3838)


	//   ....[0]....
.L_3838:
        /*0080*/ 	.word	0x00001b30


	//   ....[1]....
        /*0084*/ 	.word	0x00001b40


	//   ....[2]....
        /*0088*/ 	.word	0x00001b70


	//   ....[3]....
        /*008c*/ 	.word	0x00001b80


	//   ....[4]....
        /*0090*/ 	.word	0x00001bb0


	//   ....[5]....
        /*0094*/ 	.word	0x00001bc0


	//   ....[6]....
        /*0098*/ 	.word	0x00001bf0


	//   ....[7]....
        /*009c*/ 	.word	0x00001c00


	//   ....[8]....
        /*00a0*/ 	.word	0x00001c30


	//   ....[9]....
        /*00a4*/ 	.word	0x00001c40


	//   ....[10]....
        /*00a8*/ 	.word	0x00007d60


	//   ....[11]....
        /*00ac*/ 	.word	0x00007e00


	//   ....[12]....
        /*00b0*/ 	.word	0x00007e60


	//   ....[13]....
        /*00b4*/ 	.word	0x00007ec0


	//   ....[14]....
        /*00b8*/ 	.word	0x00007f30


	//   ....[15]....
        /*00bc*/ 	.word	0x00007f90


	//   ....[16]....
        /*00c0*/ 	.word	0x00008000


	//   ....[17]....
        /*00c4*/ 	.word	0x00008060


	//   ....[18]....
        /*00c8*/ 	.word	0x000080d0


	//   ....[19]....
        /*00cc*/ 	.word	0x00008130


	//----- nvinfo : EIATTR_VRC_CTA_INIT_COUNT
	.align		4
.L_3839:
        /*00d0*/ 	.byte	0x02, 0x4a
	.zero		1
	.zero		1


	//----- nvinfo : EIATTR_EXIT_INSTR_OFFSETS
	.align		4
        /*00d4*/ 	.byte	0x04, 0x1c
        /*00d6*/ 	.short	(.L_3841 - .L_3840)


	//   ....[0]....
.L_3840:
        /*00d8*/ 	.word	0x00007c80


	//   ....[1]....
        /*00dc*/ 	.word	0x00007d00


	//----- nvinfo : EIATTR_MAX_THREADS
	.align		4
.L_3841:
        /*00e0*/ 	.byte	0x04, 0x05
        /*00e2*/ 	.short	(.L_3843 - .L_3842)
.L_3842:
        /*00e4*/ 	.word	0x00000080
        /*00e8*/ 	.word	0x00000001
        /*00ec*/ 	.word	0x00000001


	//----- nvinfo : EIATTR_CRS_STACK_SIZE
	.align		4
.L_3843:
        /*00f0*/ 	.byte	0x04, 0x1e
        /*00f2*/ 	.short	(.L_3845 - .L_3844)
.L_3844:
        /*00f4*/ 	.word	0x00000000


	//----- nvinfo : EIATTR_CBANK_PARAM_SIZE
	.align		4
.L_3845:
        /*00f8*/ 	.byte	0x03, 0x19
        /*00fa*/ 	.short	0x0128


	//----- nvinfo : EIATTR_PARAM_CBANK
	.align		4
        /*00fc*/ 	.byte	0x04, 0x0a
        /*00fe*/ 	.short	(.L_3847 - .L_3846)
	.align		4
.L_3846:
        /*0100*/ 	.word	index@(.nv.constant0._ZN10layer_norm13ln_bwd_kernelINS_13Kernel_traitsIf6__halffS2_fjLj768ELj1ELj4ELj1ELj16ENS_18Kernel_traits_baseILj768EfS2_fS2_fjLj128EEEEELb0ELb1ELb1ELb0EEEvNS_9BwdParamsE)
        /*0104*/ 	.short	0x0380
        /*0106*/ 	.short	0x0128


	//----- nvinfo : EIATTR_SW_WAR
	.align		4
.L_3847:
        /*0108*/ 	.byte	0x04, 0x36
        /*010a*/ 	.short	(.L_3849 - .L_3848)
.L_3848:
        /*010c*/ 	.word	0x00000008
.L_3849:


//--------------------- .nv.info._ZN10layer_norm13ln_bwd_kernelINS_13Kernel_traitsIf6__halffS2_fjLj768ELj1ELj4ELj1ELj16ENS_18Kernel_traits_baseILj768EfS2_fS2_fjLj128EEEEELb0ELb1ELb1ELb1EEEvNS_9BwdParamsE --------------------------
	.section	.nv.info._ZN10layer_norm13ln_bwd_kernelINS_13Kernel_traitsIf6__halffS2_fjLj768ELj1ELj4ELj1ELj16ENS_18Kernel_traits_baseILj768EfS2_fS2_fjLj128EEEEELb0ELb1ELb1ELb1EEEvNS_9BwdParamsE,"",@"SHT_CUDA_INFO"
	.sectionflags	@""
	.align	4


	//----- nvinfo : EIATTR_CUDA_API_VERSION
	.align		4
        /*0000*/ 	.byte	0x04, 0x37
        /*0002*/ 	.short	(.L_3851 - .L_3850)
.L_3850:
        /*0004*/ 	.word	0x00000082


	//----- nvinfo : EIATTR_KPARAM_INFO
	.align		4
.L_3851:
        /*0008*/ 	.byte	0x04, 0x17
        /*000a*/ 	.short	(.L_3853 - .L_3852)
.L_3852:
        /*000c*/ 	.word	0x00000000
        /*0010*/ 	.short	0x0000
        /*0012*/ 	.short	0x0000
        /*0014*/ 	.byte	0x00, 0xf0, 0xa1, 0x04


	//----- nvinfo : EIATTR_SPARSE_MMA_MASK
	.align		4
.L_3853:
        /*0018*/ 	.byte	0x03, 0x50
        /*001a*/ 	.short	0x0000


	//----- nvinfo : EIATTR_MAXREG_COUNT
	.align		4
        /*001c*/ 	.byte	0x03, 0x1b
        /*001e*/ 	.short	0x00ff


	//----- nvinfo : EIATTR_NUM_BARRIERS
	.align		4
        /*0020*/ 	.byte	0x02, 0x4c
        /*0022*/ 	.byte	0x01
	.zero		1


	//----- nvinfo : EIATTR_MERCURY_ISA_VERSION
	.align		4
        /*0024*/ 	.byte	0x03, 0x5f
        /*0026*/ 	.short	0x0101


	//----- nvinfo : EIATTR_COOP_GROUP_MASK_REGIDS
	.align		4
        /*0028*/ 	.byte	0x04, 0x29
        /*002a*/ 	.short	(.L_3855 - .L_3854)


	//   ....[0]....
.L_3854:
        /*002c*/ 	.word	0xffffffff


	//   ....[1]....
        /*0030*/ 	.word	0xffffffff


	//   ....[2]....
        /*0034*/ 	.word	0xffffffff


	//   ....[3]....
        /*0038*/ 	.word	0xffffffff


	//   ....[4]....
        /*003c*/ 	.word	0xffffffff


	//   ....[5]....
        /*0040*/ 	.word	0xffffffff


	//   ....[6]....
        /*0044*/ 	.word	0xffffffff


	//   ....[7]....
        /*0048*/ 	.word	0xffffffff


	//   ....[8]....
        /*004c*/ 	.word	0xffffffff


	//   ....[9]....
        /*0050*/ 	.word	0xffffffff


	//   ....[10]....
        /*0054*/ 	.word	0x050000e2


	//   ....[11]....
        /*0058*/ 	.word	0x050000e2


	//   ....[12]....
        /*005c*/ 	.word	0x050000e2


	//   ....[13]....
        /*0060*/ 	.word	0x050000e2


	//   ....[14]....
        /*0064*/ 	.word	0x050000e2


	//   ....[15]....
        /*0068*/ 	.word	0x050000e2


	//   ....[16]....
        /*006c*/ 	.word	0x050000e2


	//   ....[17]....
        /*0070*/ 	.word	0x050000e2


	//   ....[18]....
        /*0074*/ 	.word	0x050000e2


	//   ....[19]....
        /*0078*/ 	.word	0x050000e2


	//----- nvinfo : EIATTR_COOP_GROUP_INSTR_OFFSETS
	.align		4
.L_3855:
        /*007c*/ 	.byte	0x04, 0x28
        /*007e*/ 	.short	(.L_3857 - .L_3856)


	//   ....[0]....
.L_3856:
        /*0080*/ 	.word	0x00001680


	//   ....[1]....
        /*0084*/ 	.word	0x00001690


	//   ....[2]....
        /*0088*/ 	.word	0x000016c0


	//   ....[3]....
        /*008c*/ 	.word	0x000016d0


	//   ....[4]....
        /*0090*/ 	.word	0x00001700


	//   ....[5]....
        /*0094*/ 	.word	0x00001710


	//   ....[6]....
        /*0098*/ 	.word	0x00001740


	//   ....[7]....
        /*009c*/ 	.word	0x00001750


	//   ....[8]....
        /*00a0*/ 	.word	0x00001780


	//   ....[9]....
        /*00a4*/ 	.word	0x00001790


	//   ....[10]....
        /*00a8*/ 	.word	0x000071a0


	//   ....[11]....
        /*00ac*/ 	.word	0x00007230


	//   ....[12]....
        /*00b0*/ 	.word	0x000072a0


	//   ....[13]....
        /*00b4*/ 	.word	0x00007300


	//   ....[14]....
        /*00b8*/ 	.word	0x00007370


	//   ....[15]....
        /*00bc*/ 	.word	0x000073d0


	//   ....[16]....
        /*00c0*/ 	.word	0x00007440


	//   ....[17]....
        /*00c4*/ 	.word	0x000074a0


	//   ....[18]....
        /*00c8*/ 	.word	0x00007510


	//   ....[19]....
        /*00cc*/ 	.word	0x00007570


	//----- nvinfo : EIATTR_VRC_CTA_INIT_COUNT
	.align		4
.L_3857:
        /*00d0*/ 	.byte	0x02, 0x4a
	.zero		1
	.zero		1


	//----- nvinfo : EIATTR_EXIT_INSTR_OFFSETS
	.align		4
        /*00d4*/ 	.byte	0x04, 0x1c
        /*00d6*/ 	.short	(.L_3859 - .L_3858)


	//   ....[0]....
.L_3858:
        /*00d8*/ 	.word	0x00007130


	//----- nvinfo : EIATTR_MAX_THREADS
	.align		4
.L_3859:
        /*00dc*/ 	.byte	0x04, 0x05
        /*00de*/ 	.short	(.L_3861 - .L_3860)
.L_3860:
        /*00e0*/ 	.word	0x00000080
        /*00e4*/ 	.word	0x00000001
        /*00e8*/ 	.word	0x00000001


	//----- nvinfo : EIATTR_CRS_STACK_SIZE
	.align		4
.L_3861:
        /*00ec*/ 	.byte	0x04, 0x1e
        /*00ee*/ 	.short	(.L_3863 - .L_3862)
.L_3862:
        /*00f0*/ 	.word	0x00000000


	//----- nvinfo : EIATTR_CBANK_PARAM_SIZE
	.align		4
.L_3863:
        /*00f4*/ 	.byte	0x03, 0x19
        /*00f6*/ 	.short	0x0128


	//----- nvinfo : EIATTR_PARAM_CBANK
	.align		4
        /*00f8*/ 	.byte	0x04, 0x0a
        /*00fa*/ 	.short	(.L_3865 - .L_3864)
	.align		4
.L_3864:
        /*00fc*/ 	.word	index@(.nv.constant0._ZN10layer_norm13ln_bwd_kernelINS_13Kernel_traitsIf6__halffS2_fjLj768ELj1ELj4ELj1ELj16ENS_18Kernel_traits_baseILj768EfS2_fS2_fjLj128EEEEELb0ELb1ELb1ELb1EEEvNS_9BwdParamsE)
        /*0100*/ 	.short	0x0380
        /*0102*/ 	.short	0x0128


	//----- nvinfo : EIATTR_SW_WAR
	.align		4
.L_3865:
        /*0104*/ 	.byte	0x04, 0x36
        /*0106*/ 	.short	(.L_3867 - .L_3866)
.L_3866:
        /*0108*/ 	.word	0x00000008
.L_3867:


//--------------------- .nv.info._ZN10layer_norm13ln_bwd_kernelINS_13Kernel_traitsIf6__halffS2_fjLj768ELj1ELj4ELj1ELj16ENS_18Kernel_traits_baseILj768EfS2_fS2_fjLj128EEEEELb1ELb0ELb0ELb0EEEvNS_9BwdParamsE --------------------------
	.section	.nv.info._ZN10layer_norm13ln_bwd_kernelINS_13Kernel_traitsIf6__halffS2_fjLj768ELj1ELj4ELj1ELj16ENS_18Kernel_traits_baseILj768EfS2_fS2_fjLj128EEEEELb1ELb0ELb0ELb0EEEvNS_9BwdParamsE,"",@"SHT_CUDA_INFO"
	.sectionflags	@""
	.align	4


	//----- nvinfo : EIATTR_CUDA_API_VERSION
	.align		4
        /*0000*/ 	.byte	0x04, 0x37
        /*0002*/ 	.short	(.L_3869 - .L_3868)
.L_3868:
        /*0004*/ 	.word	0x00000082


	//----- nvinfo : EIATTR_KPARAM_INFO
	.align		4
.L_3869:
        /*0008*/ 	.byte	0x04, 0x17
        /*000a*/ 	.short	(.L_3871 - .L_3870)
.L_3870:
        /*000c*/ 	.word	0x00000000
        /*0010*/ 	.short	0x0000
        /*0012*/ 	.short	0x0000
        /*0014*/ 	.byte	0x00, 0xf0, 0xa1, 0x04


	//----- nvinfo : EIATTR_SPARSE_MMA_MASK
	.align		4
.L_3871:
        /*0018*/ 	.byte	0x03, 0x50
        /*001a*/ 	.short	0x0000


	//----- nvinfo : EIATTR_MAXREG_COUNT
	.align		4
        /*001c*/ 	.byte	0x03, 0x1b
        /*001e*/ 	.short	0x00ff


	//----- nvinfo : EIATTR_NUM_BARRIERS
	.align		4
        /*0020*/ 	.byte	0x02, 0x4c
        /*0022*/ 	.byte	0x01
	.zero		1


	//----- nvinfo : EIATTR_MERCURY_ISA_VERSION
	.align		4
        /*0024*/ 	.byte	0x03, 0x5f
        /*0026*/ 	.short	0x0101


	//----- nvinfo : EIATTR_COOP_GROUP_MASK_REGIDS
	.align		4
        /*0028*/ 	.byte	0x04, 0x29
        /*002a*/ 	.short	(.L_3873 - .L_3872)


	//   ....[0]....
.L_3872:
        /*002c*/ 	.word	0xffffffff


	//   ....[1]....
        /*0030*/ 	.word	0xffffffff


	//   ....[2]....
        /*0034*/ 	.word	0xffffffff


	//   ....[3]....
        /*0038*/ 	.word	0xffffffff


	//   ....[4]....
        /*003c*/ 	.word	0xffffffff


	//   ....[5]....
        /*0040*/ 	.word	0xffffffff


	//   ....[6]....
        /*0044*/ 	.word	0xffffffff


	//   ....[7]....
        /*0048*/ 	.word	0xffffffff


	//   ....[8]....
        /*004c*/ 	.word	0xffffffff


	//   ....[9]....
        /*0050*/ 	.word	0xffffffff


	//   ....[10]....
        /*0054*/ 	.word	0x05000074


	//   ....[11]....
        /*0058*/ 	.word	0x05000074


	//   ....[12]....
        /*005c*/ 	.word	0x05000074


	//   ....[13]....
        /*0060*/ 	.word	0x05000074


	//   ....[14]....
        /*0064*/ 	.word	0x05000074


	//   ....[15]....
        /*0068*/ 	.word	0x05000074


	//   ....[16]....
        /*006c*/ 	.word	0x05000074


	//   ....[17]....
        /*0070*/ 	.word	0x05000074


	//   ....[18]....
        /*0074*/ 	.word	0x05000074


	//   ....[19]....
        /*0078*/ 	.word	0x05000074


	//----- nvinfo : EIATTR_COOP_GROUP_INSTR_OFFSETS
	.align		4
.L_3873:
        /*007c*/ 	.byte	0x04, 0x28
        /*007e*/ 	.short	(.L_3875 - .L_3874)


	//   ....[0]....
.L_3874:
        /*0080*/ 	.word	0x00001740


	//   ....[1]....
        /*0084*/ 	.word	0x00001750


	//   ....[2]....
        /*0088*/ 	.word	0x00001780


	//   ....[3]....
        /*008c*/ 	.word	0x00001790


	//   ....[4]....
        /*0090*/ 	.word	0x000017c0


	//   ....[5]....
        /*0094*/ 	.word	0x000017d0


	//   ....[6]....
        /*0098*/ 	.word	0x00001800


	//   ....[7]....
        /*009c*/ 	.word	0x00001810


	//   ....[8]....
        /*00a0*/ 	.word	0x00001840


	//   ....[9]....
        /*00a4*/ 	.word	0x00001850


	//   ....[10]....
        /*00a8*/ 	.word	0x00005980


	//   ....[11]....
        /*00ac*/ 	.word	0x00005a10


	//   ....[12]....
        /*00b0*/ 	.word	0x00005a80


	//   ....[13]....
        /*00b4*/ 	.word	0x00005ae0


	//   ....[14]....
        /*00b8*/ 	.word	0x00005b50


	//   ....[15]....
        /*00bc*/ 	.word	0x00005bb0


	//   ....[16]....
        /*00c0*/ 	.word	0x00005c20


	//   ....[17]....
        /*00c4*/ 	.word	0x00005c80


	//   ....[18]....
        /*00c8*/ 	.word	0x00005cf0


	//   ....[19]....
        /*00cc*/ 	.word	0x00005d50


	//----- nvinfo : EIATTR_VRC_CTA_INIT_COUNT
	.align		4
.L_3875:
        /*00d0*/ 	.byte	0x02, 0x4a
	.zero		1
	.zero		1


	//----- nvinfo : EIATTR_EXIT_INSTR_OFFSETS
	.align		4
        /*00d4*/ 	.byte	0x04, 0x1c
        /*00d6*/ 	.short	(.L_3877 - .L_3876)


	//   ....[0]....
.L_3876:
        /*00d8*/ 	.word	0x000058e0


	//   ....[1]....
        /*00dc*/ 	.word	0x00005910


	//----- nvinfo : EIATTR_MAX_THREADS
	.align		4
.L_3877:
        /*00e0*/ 	.byte	0x04, 0x05
        /*00e2*/ 	.short	(.L_3879 - .L_3878)
.L_3878:
        /*00e4*/ 	.word	0x00000080
        /*00e8*/ 	.word	0x00000001
        /*00ec*/ 	.word	0x00000001


	//----- nvinfo : EIATTR_CRS_STACK_SIZE
	.align		4
.L_3879:
        /*00f0*/ 	.byte	0x04, 0x1e
        /*00f2*/ 	.short	(.L_3881 - .L_3880)
.L_3880:
        /*00f4*/ 	.word	0x00000000


	//----- nvinfo : EIATTR_CBANK_PARAM_SIZE
	.align		4
.L_3881:
        /*00f8*/ 	.byte	0x03, 0x19
        /*00fa*/ 	.short	0x0128


	//----- nvinfo : EIATTR_PARAM_CBANK
	.align		4
        /*00fc*/ 	.byte	0x04, 0x0a
        /*00fe*/ 	.short	(.L_3883 - .L_3882)
	.align		4
.L_3882:
        /*0100*/ 	.word	index@(.nv.constant0._ZN10layer_norm13ln_bwd_kernelINS_13Kernel_traitsIf6__halffS2_fjLj768ELj1ELj4ELj1ELj16ENS_18Kernel_traits_baseILj768EfS2_fS2_fjLj128EEEEELb1ELb0ELb0ELb0EEEvNS_9BwdParamsE)
        /*0104*/ 	.short	0x0380
        /*0106*/ 	.short	0x0128


	//----- nvinfo : EIATTR_SW_WAR
	.align		4
.L_3883:
        /*0108*/ 	.byte	0x04, 0x36
        /*010a*/ 	.short	(.L_3885 - .L_3884)
.L_3884:
        /*010c*/ 	.word	0x00000008
.L_3885:


//--------------------- .nv.info._ZN10layer_norm13ln_bwd_kernelINS_13Kernel_traitsIf6__halffS2_fjLj768ELj1ELj4ELj1ELj16ENS_18Kernel_traits_baseILj768EfS2_fS2_fjLj128EEEEELb1ELb0ELb0ELb1EEEvNS_9BwdParamsE --------------------------
	.section	.nv.info._ZN10layer_norm13ln_bwd_kernelINS_13Kernel_traitsIf6__halffS2_fjLj768ELj1ELj4ELj1ELj16ENS_18Kernel_traits_baseILj768EfS2_fS2_fjLj128EEEEELb1ELb0ELb0ELb1EEEvNS_9BwdParamsE,"",@"SHT_CUDA_INFO"
	.sectionflags	@""
	.align	4


	//----- nvinfo : EIATTR_CUDA_API_VERSION
	.align		4
        /*0000*/ 	.byte	0x04, 0x37
        /*0002*/ 	.short	(.L_3887 - .L_3886)
.L_3886:
        /*0004*/ 	.word	0x00000082


	//----- nvinfo : EIATTR_KPARAM_INFO
	.align		4
.L_3887:
        /*0008*/ 	.byte	0x04, 0x17
        /*000a*/ 	.short	(.L_3889 - .L_3888)
.L_3888:
        /*000c*/ 	.word	0x00000000
        /*0010*/ 	.short	0x0000
        /*0012*/ 	.short	0x0000
        /*0014*/ 	.byte	0x00, 0xf0, 0xa1, 0x04


	//----- nvinfo : EIATTR_SPARSE_MMA_MASK
	.align		4
.L_3889:
        /*0018*/ 	.byte	0x03, 0x50
        /*001a*/ 	.short	0x0000


	//----- nvinfo : EIATTR_MAXREG_COUNT
	.align		4
        /*001c*/ 	.byte	0x03, 0x1b
        /*001e*/ 	.short	0x00ff


	//----- nvinfo : EIATTR_NUM_BARRIERS
	.align		4
        /*0020*/ 	.byte	0x02, 0x4c
        /*0022*/ 	.byte	0x01
	.zero		1


	//----- nvinfo : EIATTR_MERCURY_ISA_VERSION
	.align		4
        /*0024*/ 	.byte	0x03, 0x5f
        /*0026*/ 	.short	0x0101


	//----- nvinfo : EIATTR_COOP_GROUP_MASK_REGIDS
	.align		4
        /*0028*/ 	.byte	0x04, 0x29
        /*002a*/ 	.short	(.L_3891 - .L_3890)


	//   ....[0]....
.L_3890:
        /*002c*/ 	.word	0xffffffff


	//   ....[1]....
        /*0030*/ 	.word	0xffffffff


	//   ....[2]....
        /*0034*/ 	.word	0xffffffff


	//   ....[3]....
        /*0038*/ 	.word	0xffffffff


	//   ....[4]....
        /*003c*/ 	.word	0xffffffff


	//   ....[5]....
        /*0040*/ 	.word	0xffffffff


	//   ....[6]....
        /*0044*/ 	.word	0xffffffff


	//   ....[7]....
        /*0048*/ 	.word	0xffffffff


	//   ....[8]....
        /*004c*/ 	.word	0xffffffff


	//   ....[9]....
        /*0050*/ 	.word	0xffffffff


	//   ....[10]....
        /*0054*/ 	.word	0x050000b2


	//   ....[11]....
        /*0058*/ 	.word	0x050000b2


	//   ....[12]....
        /*005c*/ 	.word	0x050000b2


	//   ....[13]....
        /*0060*/ 	.word	0x050000b2


	//   ....[14]....
        /*0064*/ 	.word	0x050000b2


	//   ....[15]....
        /*0068*/ 	.word	0x050000b2


	//   ....[16]....
        /*006c*/ 	.word	0x050000b2


	//   ....[17]....
        /*0070*/ 	.word	0x050000b2


	//   ....[18]....
        /*0074*/ 	.word	0x050000b2


	//   ....[19]....
        /*0078*/ 	.word	0x050000b2


	//----- nvinfo : EIATTR_COOP_GROUP_INSTR_OFFSETS
	.align		4
.L_3891:
        /*007c*/ 	.byte	0x04, 0x28
        /*007e*/ 	.short	(.L_3893 - .L_3892)


	//   ....[0]....
.L_3892:
        /*0080*/ 	.word	0x000014b0


	//   ....[1]....
        /*0084*/ 	.word	0x000014c0


	//   ....[2]....
        /*0088*/ 	.word	0x000014f0


	//   ....[3]....
        /*008c*/ 	.word	0x00001500


	//   ....[4]....
        /*0090*/ 	.word	0x00001550


	//   ....[5]....
        /*0094*/ 	.word	0x00001580


	//   ....[6]....
        /*0098*/ 	.word	0x000015b0


	//   ....[7]....
        /*009c*/ 	.word	0x000015c0


	//   ....[8]....
        /*00a0*/ 	.word	0x00001610


	//   ....[9]....
        /*00a4*/ 	.word	0x00001640


	//   ....[10]....
        /*00a8*/ 	.word	0x000051f0


	//   ....[11]....
        /*00ac*/ 	.word	0x00005280


	//   ....[12]....
        /*00b0*/ 	.word	0x000052f0


	//   ....[13]....
        /*00b4*/ 	.word	0x00005350


	//   ....[14]....
        /*00b8*/ 	.word	0x000053e0


	//   ....[15]....
        /*00bc*/ 	.word	0x00005460


	//   ....[16]....
        /*00c0*/ 	.word	0x000054d0


	//   ....[17]....
        /*00c4*/ 	.word	0x00005530


	//   ....[18]....
        /*00c8*/ 	.word	0x000055c0


	//   ....[19]....
        /*00cc*/ 	.word	0x00005640


	//----- nvinfo : EIATTR_VRC_CTA_INIT_COUNT
	.align		4
.L_3893:
        /*00d0*/ 	.byte	0x02, 0x4a
	.zero		1
	.zero		1


	//----- nvinfo : EIATTR_EXIT_INSTR_OFFSETS
	.align		4
        /*00d4*/ 	.byte	0x04, 0x1c
        /*00d6*/ 	.short	(.L_3895 - .L_3894)


	//   ....[0]....
.L_3894:
        /*00d8*/ 	.word	0x00005180


	//----- nvinfo : EIATTR_MAX_THREADS
	.align		4
.L_3895:
        /*00dc*/ 	.byte	0x04, 0x05
        /*00de*/ 	.short	(.L_3897 - .L_3896)
.L_3896:
        /*00e0*/ 	.word	0x00000080
        /*00e4*/ 	.word	0x00000001
        /*00e8*/ 	.word	0x00000001


	//----- nvinfo : EIATTR_CRS_STACK_SIZE
	.align		4
.L_3897:
        /*00ec*/ 	.byte	0x04, 0x1e
        /*00ee*/ 	.short	(.L_3899 - .L_3898)
.L_3898:
        /*00f0*/ 	.word	0x00000000


	//----- nvinfo : EIATTR_CBANK_PARAM_SIZE
	.align		4
.L_3899:
        /*00f4*/ 	.byte	0x03, 0x19
        /*00f6*/ 	.short	0x0128


	//----- nvinfo : EIATTR_PARAM_CBANK
	.align		4
        /*00f8*/ 	.byte	0x04, 0x0a
        /*00fa*/ 	.short	(.L_3901 - .L_3900)
	.align		4
.L_3900:
        /*00fc*/ 	.word	index@(.nv.constant0._ZN10layer_norm13ln_bwd_kernelINS_13Kernel_traitsIf6__halffS2_fjLj768ELj1ELj4ELj1ELj16ENS_18Kernel_traits_baseILj768EfS2_fS2_fjLj128EEEEELb1ELb0ELb0ELb1EEEvNS_9BwdParamsE)
        /*0100*/ 	.short	0x0380
        /*0102*/ 	.short	0x0128


	//----- nvinfo : EIATTR_SW_WAR
	.align		4
.L_3901:
        /*0104*/ 	.byte	0x04, 0x36
        /*0106*/ 	.short	(.L_3903 - .L_3902)
.L_3902:
        /*0108*/ 	.word	0x00000008
.L_3903:


//--------------------- .nv.info._ZN10layer_norm22ln_bwd_finalize_kernelINS_22Kernel_traits_finalizeILj768Ef6__halffS2_fjLb0ELj1024ELj4ENS_18Kernel_traits_baseILj768EfS2_fS2_fjLj1024EEEEELb0ELb0EEEvNS_9BwdParamsE --------------------------
	.section	.nv.info._ZN10layer_norm22ln_bwd_finalize_kernelINS_22Kernel_traits_finalizeILj768Ef6__halffS2_fjLb0ELj1024ELj4ENS_18Kernel_traits_baseILj768EfS2_fS2_fjLj1024EEEEELb0ELb0EEEvNS_9BwdParamsE,"",@"SHT_CUDA_INFO"
	.sectionflags	@""
	.align	4


	//----- nvinfo : EIATTR_CUDA_API_VERSION
	.align		4
        /*0000*/ 	.byte	0x04, 0x37
        /*0002*/ 	.short	(.L_3905 - .L_3904)
.L_3904:
        /*0004*/ 	.word	0x00000082


	//----- nvinfo : EIATTR_KPARAM_INFO
	.align		4
.L_3905:
        /*0008*/ 	.byte	0x04, 0x17
        /*000a*/ 	.short	(.L_3907 - .L_3906)
.L_3906:
        /*000c*/ 	.word	0x00000000
        /*0010*/ 	.short	0x0000
        /*0012*/ 	.short	0x0000
        /*0014*/ 	.byte	0x00, 0xf0, 0xa1, 0x04


	//----- nvinfo : EIATTR_SPARSE_MMA_MASK
	.align		4
.L_3907:
        /*0018*/ 	.byte	0x03, 0x50
        /*001a*/ 	.short	0x0000


	//----- nvinfo : EIATTR_MAXREG_COUNT
	.align		4
        /*001c*/ 	.byte	0x03, 0x1b
        /*001e*/ 	.short	0x0040


	//----- nvinfo : EIATTR_NUM_BARRIERS
	.align		4
        /*0020*/ 	.byte	0x02, 0x4c
        /*0022*/ 	.byte	0x01
	.zero		1


	//----- nvinfo : EIATTR_MERCURY_ISA_VERSION
	.align		4
        /*0024*/ 	.byte	0x03, 0x5f
        /*0026*/ 	.short	0x0101


	//----- nvinfo : EIATTR_COOP_GROUP_MASK_REGIDS
	.align		4
        /*0028*/ 	.byte	0x04, 0x29
        /*002a*/ 	.short	(.L_3909 - .L_3908)


	//   ....[0]....
.L_3908:
        /*002c*/ 	.word	0xffffffff


	//   ....[1]....
        /*0030*/ 	.word	0xffffffff


	//   ....[2]....
        /*0034*/ 	.word	0xffffffff


	//   ....[3]....
        /*0038*/ 	.word	0xffffffff


	//   ....[4]....
        /*003c*/ 	.word	0xffffffff


	//   ....[5]....
        /*0040*/ 	.word	0xffffffff


	//   ....[6]....
        /*0044*/ 	.word	0xffffffff


	//   ....[7]....
        /*0048*/ 	.word	0xffffffff


	//   ....[8]....
        /*004c*/ 	.word	0xffffffff


	//   ....[9]....
        /*0050*/ 	.word	0xffffffff


	//----- nvinfo : EIATTR_COOP_GROUP_INSTR_OFFSETS
	.align		4
.L_3909:
        /*0054*/ 	.byte	0x04, 0x28
        /*0056*/ 	.short	(.L_3911 - .L_3910)


	//   ....[0]....
.L_3910:
        /*0058*/ 	.word	0x00001550


	//   ....[1]....
        /*005c*/ 	.word	0x00001560


	//   ....[2]....
        /*0060*/ 	.word	0x00001590


	//   ....[3]....
        /*0064*/ 	.word	0x000015a0


	//   ....[4]....
        /*0068*/ 	.word	0x000015d0


	//   ....[5]....
        /*006c*/ 	.word	0x000015e0


	//   ....[6]....
        /*0070*/ 	.word	0x00001610


	//   ....[7]....
        /*0074*/ 	.word	0x00001630


	//   ....[8]....
        /*0078*/ 	.word	0x00001680


	//   ....[9]....
        /*007c*/ 	.word	0x00001690


	//----- nvinfo : EIATTR_VRC_CTA_INIT_COUNT
	.align		4
.L_3911:
        /*0080*/ 	.byte	0x02, 0x4a
	.zero		1
	.zero		1


	//----- nvinfo : EIATTR_EXIT_INSTR_OFFSETS
	.align		4
        /*0084*/ 	.byte	0x04, 0x1c
        /*0086*/ 	.short	(.L_3913 - .L_3912)


	//   ....[0]....
.L_3912:
        /*0088*/ 	.word	0x00000060


	//   ....[1]....
        /*008c*/ 	.word	0x000016f0


	//   ....[2]....
        /*0090*/ 	.word	0x00001720


	//   ....[3]....
        /*0094*/ 	.word	0x000017c0


	//----- nvinfo : EIATTR_MAX_THREADS
	.align		4
.L_3913:
        /*0098*/ 	.byte	0x04, 0x05
        /*009a*/ 	.short	(.L_3915 - .L_3914)
.L_3914:
        /*009c*/ 	.word	0x00000400
        /*00a0*/ 	.word	0x00000001
        /*00a4*/ 	.word	0x00000001


	//----- nvinfo : EIATTR_CRS_STACK_SIZE
	.align		4
.L_3915:
        /*00a8*/ 	.byte	0x04, 0x1e
        /*00aa*/ 	.short	(.L_3917 - .L_3916)
.L_3916:
        /*00ac*/ 	.word	0x00000000


	//----- nvinfo : EIATTR_CBANK_PARAM_SIZE
	.align		4
.L_3917:
        /*00b0*/ 	.byte	0x03, 0x19
        /*00b2*/ 	.short	0x0128


	//----- nvinfo : EIATTR_PARAM_CBANK
	.align		4
        /*00b4*/ 	.byte	0x04, 0x0a
        /*00b6*/ 	.short	(.L_3919 - .L_3918)
	.align		4
.L_3918:
        /*00b8*/ 	.word	index@(.nv.constant0._ZN10layer_norm22ln_bwd_finalize_kernelINS_22Kernel_traits_finalizeILj768Ef6__halffS2_fjLb0ELj1024ELj4ENS_18Kernel_traits_baseILj768EfS2_fS2_fjLj1024EEEEELb0ELb0EEEvNS_9BwdParamsE)
        /*00bc*/ 	.short	0x0380
        /*00be*/ 	.short	0x0128


	//----- nvinfo : EIATTR_SW_WAR
	.align		4
.L_3919:
        /*00c0*/ 	.byte	0x04, 0x36
        /*00c2*/ 	.short	(.L_3921 - .L_3920)
.L_3920:
        /*00c4*/ 	.word	0x00000008
.L_3921:


//--------------------- .nv.info._ZN10layer_norm13ln_bwd_kernelINS_13Kernel_traitsIf6__halffS2_fjLj768ELj1ELj4ELj1ELj16ENS_18Kernel_traits_baseILj768EfS2_fS2_fjLj128EEEEELb1ELb0ELb1ELb0EEEvNS_9BwdParamsE --------------------------
	.section	.nv.info._ZN10layer_norm13ln_bwd_kernelINS_13Kernel_traitsIf6__halffS2_fjLj768ELj1ELj4ELj1ELj16ENS_18Kernel_traits_baseILj768EfS2_fS2_fjLj128EEEEELb1ELb0ELb1ELb0EEEvNS_9BwdParamsE,"",@"SHT_CUDA_INFO"
	.sectionflags	@""
	.align	4


	//----- nvinfo : EIATTR_CUDA_API_VERSION
	.align		4
        /*0000*/ 	.byte	0x04, 0x37
        /*0002*/ 	.short	(.L_3923 - .L_3922)
.L_3922:
        /*0004*/ 	.word	0x00000082


	//----- nvinfo : EIATTR_KPARAM_INFO
	.align		4
.L_3923:
        /*0008*/ 	.byte	0x04, 0x17
        /*000a*/ 	.short	(.L_3925 - .L_3924)
.L_3924:
        /*000c*/ 	.word	0x00000000
        /*0010*/ 	.short	0x0000
        /*0012*/ 	.short	0x0000
        /*0014*/ 	.byte	0x00, 0xf0, 0xa1, 0x04


	//----- nvinfo : EIATTR_SPARSE_MMA_MASK
	.align		4
.L_3925:
        /*0018*/ 	.byte	0x03, 0x50
        /*001a*/ 	.short	0x0000


	//----- nvinfo : EIATTR_MAXREG_COUNT
	.align		4
        /*001c*/ 	.byte	0x03, 0x1b
        /*001e*/ 	.short	0x00ff


	//----- nvinfo : EIATTR_NUM_BARRIERS
	.align		4
        /*0020*/ 	.byte	0x02, 0x4c
        /*0022*/ 	.byte	0x01
	.zero		1


	//----- nvinfo : EIATTR_MERCURY_ISA_VERSION
	.align		4
        /*0024*/ 	.byte	0x03, 0x5f
        /*0026*/ 	.short	0x0101


	//----- nvinfo : EIATTR_COOP_GROUP_MASK_REGIDS
	.align		4
        /*0028*/ 	.byte	0x04, 0x29
        /*002a*/ 	.short	(.L_3927 - .L_3926)


	//   ....[0]....
.L_3926:
        /*002c*/ 	.word	0xffffffff


	//   ....[1]....
        /*0030*/ 	.word	0xffffffff


	//   ....[2]....
        /*0034*/ 	.word	0xffffffff


	//   ....[3]....
        /*0038*/ 	.word	0xffffffff


	//   ....[4]....
        /*003c*/ 	.word	0xffffffff


	//   ....[5]....
        /*0040*/ 	.word	0xffffffff


	//   ....[6]....
        /*0044*/ 	.word	0xffffffff


	//   ....[7]....
        /*0048*/ 	.word	0xffffffff


	//   ....[8]....
        /*004c*/ 	.word	0xffffffff


	//   ....[9]....
        /*0050*/ 	.word	0xffffffff


	//   ....[10]....
        /*0054*/ 	.word	0x05000078


	//   ....[11]....
        /*0058*/ 	.word	0x05000078


	//   ....[12]....
        /*005c*/ 	.word	0x05000078


	//   ....[13]....
        /*0060*/ 	.word	0x05000078


	//   ....[14]....
        /*0064*/ 	.word	0x05000078


	//   ....[15]....
        /*0068*/ 	.word	0x05000078


	//   ....[16]....
        /*006c*/ 	.word	0x05000078


	//   ....[17]....
        /*0070*/ 	.word	0x05000078


	//   ....[18]....
        /*0074*/ 	.word	0x05000078


	//   ....[19]....
        /*0078*/ 	.word	0x05000078


	//----- nvinfo : EIATTR_COOP_GROUP_INSTR_OFFSETS
	.align		4
.L_3927:
        /*007c*/ 	.byte	0x04, 0x28
        /*007e*/ 	.short	(.L_3929 - .L_3928)


	//   ....[0]....
.L_3928:
        /*0080*/ 	.word	0x00001c30


	//   ....[1]....
        /*0084*/ 	.word	0x00001c40


	//   ....[2]....
        /*0088*/ 	.word	0x00001c70


	//   ....[3]....
        /*008c*/ 	.word	0x00001c80


	//   ....[4]....
        /*0090*/ 	.word	0x00001cb0


	//   ....[5]....
        /*0094*/ 	.word	0x00001cc0


	//   ....[6]....
        /*0098*/ 	.word	0x00001cf0


	//   ....[7]....
        /*009c*/ 	.word	0x00001d00


	//   ....[8]....
        /*00a0*/ 	.word	0x00001d30


	//   ....[9]....
        /*00a4*/ 	.word	0x00001d40


	//   ....[10]....
        /*00a8*/ 	.word	0x000080f0


	//   ....[11]....
        /*00ac*/ 	.word	0x00008180


	//   ....[12]....
        /*00b0*/ 	.word	0x000081f0


	//   ....[13]....
        /*00b4*/ 	.word	0x00008250


	//   ....[14]....
        /*00b8*/ 	.word	0x000082c0


	//   ....[15]....
        /*00bc*/ 	.word	0x00008320


	//   ....[16]....
        /*00c0*/ 	.word	0x00008390


	//   ....[17]....
        /*00c4*/ 	.word	0x000083f0


	//   ....[18]....
        /*00c8*/ 	.word	0x00008460


	//   ....[19]....
        /*00cc*/ 	.word	0x000084c0


	//----- nvinfo : EIATTR_VRC_CTA_INIT_COUNT
	.align		4
.L_3929:
        /*00d0*/ 	.byte	0x02, 0x4a
	.zero		1
	.zero		1


	//----- nvinfo : EIATTR_EXIT_INSTR_OFFSETS
	.align		4
        /*00d4*/ 	.byte	0x04, 0x1c
        /*00d6*/ 	.short	(.L_3931 - .L_3930)


	//   ....[0]....
.L_3930:
        /*00d8*/ 	.word	0x00008050


	//   ....[1]....
        /*00dc*/ 	.word	0x00008080


	//----- nvinfo : EIATTR_MAX_THREADS
	.align		4
.L_3931:
        /*00e0*/ 	.byte	0x04, 0x05
        /*00e2*/ 	.short	(.L_3933 - .L_3932)
.L_3932:
        /*00e4*/ 	.word	0x00000080
        /*00e8*/ 	.word	0x00000001
        /*00ec*/ 	.word	0x00000001


	//----- nvinfo : EIATTR_CRS_STACK_SIZE
	.align		4
.L_3933:
        /*00f0*/ 	.byte	0x04, 0x1e
        /*00f2*/ 	.short	(.L_3935 - .L_3934)
.L_3934:
        /*00f4*/ 	.word	0x00000000


	//----- nvinfo : EIATTR_CBANK_PARAM_SIZE
	.align		4
.L_3935:
        /*00f8*/ 	.byte	0x03, 0x19
        /*00fa*/ 	.short	0x0128


	//----- nvinfo : EIATTR_PARAM_CBANK
	.align		4
        /*00fc*/ 	.byte	0x04, 0x0a
        /*00fe*/ 	.short	(.L_3937 - .L_3936)
	.align		4
.L_3936:
        /*0100*/ 	.word	index@(.nv.constant0._ZN10layer_norm13ln_bwd_kernelINS_13Kernel_traitsIf6__halffS2_fjLj768ELj1ELj4ELj1ELj16ENS_18Kernel_traits_baseILj768EfS2_fS2_fjLj128EEEEELb1ELb0ELb1ELb0EEEvNS_9BwdParamsE)
        /*0104*/ 	.short	0x0380
        /*0106*/ 	.short	0x0128


	//----- nvinfo : EIATTR_SW_WAR
	.align		4
.L_3937:
        /*0108*/ 	.byte	0x04, 0x36
        /*010a*/ 	.short	(.L_3939 - .L_3938)
.L_3938:
        /*010c*/ 	.word	0x00000008
.L_3939:


//--------------------- .nv.info._ZN10layer_norm22ln_bwd_finalize_kernelINS_22Kernel_traits_finalizeILj768Ef6__halffS2_fjLb0ELj1024ELj4ENS_18Kernel_traits_baseILj768EfS2_fS2_fjLj1024EEEEELb0ELb1EEEvNS_9BwdParamsE --------------------------
	.section	.nv.info._ZN10layer_norm22ln_bwd_finalize_kernelINS_22Kernel_traits_finalizeILj768Ef6__halffS2_fjLb0ELj1024ELj4ENS_18Kernel_traits_baseILj768EfS2_fS2_fjLj1024EEEEELb0ELb1EEEvNS_9BwdParamsE,"",@"SHT_CUDA_INFO"
	.sectionflags	@""
	.align	4


	//----- nvinfo : EIATTR_CUDA_API_VERSION
	.align		4
        /*0000*/ 	.byte	0x04, 0x37
        /*0002*/ 	.short	(.L_3941 - .L_3940)
.L_3940:
        /*0004*/ 	.word	0x00000082


	//----- nvinfo : EIATTR_KPARAM_INFO
	.align		4
.L_3941:
        /*0008*/ 	.byte	0x04, 0x17
        /*000a*/ 	.short	(.L_3943 - .L_3942)
.L_3942:
        /*000c*/ 	.word	0x00000000
        /*0010*/ 	.short	0x0000
        /*0012*/ 	.short	0x0000
        /*0014*/ 	.byte	0x00, 0xf0, 0xa1, 0x04


	//----- nvinfo : EIATTR_SPARSE_MMA_MASK
	.align		4
.L_3943:
        /*0018*/ 	.byte	0x03, 0x50
        /*001a*/ 	.short	0x0000


	//----- nvinfo : EIATTR_MAXREG_COUNT
	.align		4
        /*001c*/ 	.byte	0x03, 0x1b
        /*001e*/ 	.short	0x0040


	//----- nvinfo : EIATTR_NUM_BARRIERS
	.align		4
        /*0020*/ 	.byte	0x02, 0x4c
        /*0022*/ 	.byte	0x01
	.zero		1


	//----- nvinfo : EIATTR_MERCURY_ISA_VERSION
	.align		4
        /*0024*/ 	.byte	0x03, 0x5f
        /*0026*/ 	.short	0x0101


	//----- nvinfo : EIATTR_COOP_GROUP_MASK_REGIDS
	.align		4
        /*0028*/ 	.byte	0x04, 0x29
        /*002a*/ 	.short	(.L_3945 - .L_3944)


	//   ....[0]....
.L_3944:
        /*002c*/ 	.word	0xffffffff


	//   ....[1]....
        /*0030*/ 	.word	0xffffffff


	//   ....[2]....
        /*0034*/ 	.word	0xffffffff


	//   ....[3]....
        /*0038*/ 	.word	0xffffffff


	//   ....[4]....
        /*003c*/ 	.word	0xffffffff


	//   ....[5]....
        /*0040*/ 	.word	0xffffffff


	//   ....[6]....
        /*0044*/ 	.word	0xffffffff


	//   ....[7]....
        /*0048*/ 	.word	0xffffffff


	//   ....[8]....
        /*004c*/ 	.word	0xffffffff


	//   ....[9]....
        /*0050*/ 	.word	0xffffffff


	//----- nvinfo : EIATTR_COOP_GROUP_INSTR_OFFSETS
	.align		4
.L_3945:
        /*0054*/ 	.byte	0x04, 0x28
        /*0056*/ 	.short	(.L_3947 - .L_3946)


	//   ....[0]....
.L_3946:
        /*0058*/ 	.word	0x00001560


	//   ....[1]....
        /*005c*/ 	.word	0x00001570


	//   ....[2]....
        /*0060*/ 	.word	0x000015a0


	//   ....[3]....
        /*0064*/ 	.word	0x000015b0


	//   ....[4]....
        /*0068*/ 	.word	0x000015e0


	//   ....[5]....
        /*006c*/ 	.word	0x000015f0


	//   ....[6]....
        /*0070*/ 	.word	0x00001620


	//   ....[7]....
        /*0074*/ 	.word	0x00001640


	//   ....[8]....
        /*0078*/ 	.word	0x00001670


	//   ....[9]....
        /*007c*/ 	.word	0x00001680


	//----- nvinfo : EIATTR_VRC_CTA_INIT_COUNT
	.align		4
.L_3947:
        /*0080*/ 	.byte	0x02, 0x4a
	.zero		1
	.zero		1


	//----- nvinfo : EIATTR_EXIT_INSTR_OFFSETS
	.align		4
        /*0084*/ 	.byte	0x04, 0x1c
        /*0086*/ 	.short	(.L_3949 - .L_3948)


	//   ....[0]....
.L_3948:
        /*0088*/ 	.word	0x00000060


	//   ....[1]....
        /*008c*/ 	.word	0x000016e0


	//   ....[2]....
        /*0090*/ 	.word	0x000017b0


	//----- nvinfo : EIATTR_MAX_THREADS
	.align		4
.L_3949:
        /*0094*/ 	.byte	0x04, 0x05
        /*0096*/ 	.short	(.L_3951 - .L_3950)
.L_3950:
        /*0098*/ 	.word	0x00000400
        /*009c*/ 	.word	0x00000001
        /*00a0*/ 	.word	0x00000001


	//----- nvinfo : EIATTR_CRS_STACK_SIZE
	.align		4
.L_3951:
        /*00a4*/ 	.byte	0x04, 0x1e
        /*00a6*/ 	.short	(.L_3953 - .L_3952)
.L_3952:
        /*00a8*/ 	.word	0x00000000


	//----- nvinfo : EIATTR_CBANK_PARAM_SIZE
	.align		4
.L_3953:
        /*00ac*/ 	.byte	0x03, 0x19
        /*00ae*/ 	.short	0x0128


	//----- nvinfo : EIATTR_PARAM_CBANK
	.align		4
        /*00b0*/ 	.byte	0x04, 0x0a
        /*00b2*/ 	.short	(.L_3955 - .L_3954)
	.align		4
.L_3954:
        /*00b4*/ 	.word	index@(.nv.constant0._ZN10layer_norm22ln_bwd_finalize_kernelINS_22Kernel_traits_finalizeILj768Ef6__halffS2_fjLb0ELj1024ELj4ENS_18Kernel_traits_baseILj768EfS2_fS2_fjLj1024EEEEELb0ELb1EEEvNS_9BwdParamsE)
        /*00b8*/ 	.short	0x0380
        /*00ba*/ 	.short	0x0128


	//----- nvinfo : EIATTR_SW_WAR
	.align		4
.L_3955:
        /*00bc*/ 	.byte	0x04, 0x36
        /*00be*/ 	.short	(.L_3957 - .L_3956)
.L_3956:
        /*00c0*/ 	.word	0x00000008
.L_3957:


//--------------------- .nv.info._ZN10layer_norm13ln_bwd_kernelINS_13Kernel_traitsIf6__halffS2_fjLj768ELj1ELj4ELj1ELj16ENS_18Kernel_traits_baseILj768EfS2_fS2_fjLj128EEEEELb1ELb0ELb1ELb1EEEvNS_9BwdParamsE --------------------------
	.section	.nv.info._ZN10layer_norm13ln_bwd_kernelINS_13Kernel_traitsIf6__halffS2_fjLj768ELj1ELj4ELj1ELj16ENS_18Kernel_traits_baseILj768EfS2_fS2_fjLj128EEEEELb1ELb0ELb1ELb1EEEvNS_9BwdParamsE,"",@"SHT_CUDA_INFO"
	.sectionflags	@""
	.align	4


	//----- nvinfo : EIATTR_CUDA_API_VERSION
	.align		4
        /*0000*/ 	.byte	0x04, 0x37
        /*0002*/ 	.short	(.L_3959 - .L_3958)
.L_3958:
        /*0004*/ 	.word	0x00000082


	//----- nvinfo : EIATTR_KPARAM_INFO
	.align		4
.L_3959:
        /*0008*/ 	.byte	0x04, 0x17
        /*000a*/ 	.short	(.L_3961 - .L_3960)
.L_3960:
        /*000c*/ 	.word	0x00000000
        /*0010*/ 	.short	0x0000
        /*0012*/ 	.short	0x0000
        /*0014*/ 	.byte	0x00, 0xf0, 0xa1, 0x04


	//----- nvinfo : EIATTR_SPARSE_MMA_MASK
	.align		4
.L_3961:
        /*0018*/ 	.byte	0x03, 0x50
        /*001a*/ 	.short	0x0000


	//----- nvinfo : EIATTR_MAXREG_COUNT
	.align		4
        /*001c*/ 	.byte	0x03, 0x1b
        /*001e*/ 	.short	0x00ff


	//----- nvinfo : EIATTR_NUM_BARRIERS
	.align		4
        /*0020*/ 	.byte	0x02, 0x4c
        /*0022*/ 	.byte	0x01
	.zero		1


	//----- nvinfo : EIATTR_MERCURY_ISA_VERSION
	.align		4
        /*0024*/ 	.byte	0x03, 0x5f
        /*0026*/ 	.short	0x0101


	//----- nvinfo : EIATTR_COOP_GROUP_MASK_REGIDS
	.align		4
        /*0028*/ 	.byte	0x04, 0x29
        /*002a*/ 	.short	(.L_3963 - .L_3962)


	//   ....[0]....
.L_3962:
        /*002c*/ 	.word	0xffffffff


	//   ....[1]....
        /*0030*/ 	.word	0xffffffff


	//   ....[2]....
        /*0034*/ 	.word	0xffffffff


	//   ....[3]....
        /*0038*/ 	.word	0xffffffff


	//   ....[4]....
        /*003c*/ 	.word	0xffffffff


	//   ....[5]....
        /*0040*/ 	.word	0xffffffff


	//   ....[6]....
        /*0044*/ 	.word	0xffffffff


	//   ....[7]....
        /*0048*/ 	.word	0xffffffff


	//   ....[8]....
        /*004c*/ 	.word	0xffffffff


	//   ....[9]....
        /*0050*/ 	.word	0xffffffff


	//   ....[10]....
        /*0054*/ 	.word	0x050000b2


	//   ....[11]....
        /*0058*/ 	.word	0x050000b2


	//   ....[12]....
        /*005c*/ 	.word	0x050000b2


	//   ....[13]....
        /*0060*/ 	.word	0x050000b2


	//   ....[14]....
        /*0064*/ 	.word	0x050000b2


	//   ....[15]....
        /*0068*/ 	.word	0x050000b2


	//   ....[16]....
        /*006c*/ 	.word	0x050000b2


	//   ....[17]....
        /*0070*/ 	.word	0x050000b2


	//   ....[18]....
        /*0074*/ 	.word	0x050000b2


	//   ....[19]....
        /*0078*/ 	.word	0x050000b2


	//----- nvinfo : EIATTR_COOP_GROUP_INSTR_OFFSETS
	.align		4
.L_3963:
        /*007c*/ 	.byte	0x04, 0x28
        /*007e*/ 	.short	(.L_3965 - .L_3964)


	//   ....[0]....
.L_3964:
        /*0080*/ 	.word	0x000017d0


	//   ....[1]....
        /*0084*/ 	.word	0x000017e0


	//   ....[2]....
        /*0088*/ 	.word	0x00001810


	//   ....[3]....
        /*008c*/ 	.word	0x00001820


	//   ....[4]....
        /*0090*/ 	.word	0x00001850


	//   ....[5]....
        /*0094*/ 	.word	0x00001860


	//   ....[6]....
        /*0098*/ 	.word	0x00001890


	//   ....[7]....
        /*009c*/ 	.word	0x000018a0


	//   ....[8]....
        /*00a0*/ 	.word	0x000018d0


	//   ....[9]....
        /*00a4*/ 	.word	0x000018e0


	//   ....[10]....
        /*00a8*/ 	.word	0x00007840


	//   ....[11]....
        /*00ac*/ 	.word	0x000078d0


	//   ....[12]....
        /*00b0*/ 	.word	0x00007940


	//   ....[13]....
        /*00b4*/ 	.word	0x000079a0


	//   ....[14]....
        /*00b8*/ 	.word	0x00007a10


	//   ....[15]....
        /*00bc*/ 	.word	0x00007a70


	//   ....[16]....
        /*00c0*/ 	.word	0x00007ae0


	//   ....[17]....
        /*00c4*/ 	.word	0x00007b40


	//   ....[18]....
        /*00c8*/ 	.word	0x00007bb0


	//   ....[19]....
        /*00cc*/ 	.word	0x00007c10


	//----- nvinfo : EIATTR_VRC_CTA_INIT_COUNT
	.align		4
.L_3965:
        /*00d0*/ 	.byte	0x02, 0x4a
	.zero		1
	.zero		1


	//----- nvinfo : EIATTR_EXIT_INSTR_OFFSETS
	.align		4
        /*00d4*/ 	.byte	0x04, 0x1c
        /*00d6*/ 	.short	(.L_3967 - .L_3966)


	//   ....[0]....
.L_3966:
        /*00d8*/ 	.word	0x000077d0


	//----- nvinfo : EIATTR_MAX_THREADS
	.align		4
.L_3967:
        /*00dc*/ 	.byte	0x04, 0x05
        /*00de*/ 	.short	(.L_3969 - .L_3968)
.L_3968:
        /*00e0*/ 	.word	0x00000080
        /*00e4*/ 	.word	0x00000001
        /*00e8*/ 	.word	0x00000001


	//----- nvinfo : EIATTR_CRS_STACK_SIZE
	.align		4
.L_3969:
        /*00ec*/ 	.byte	0x04, 0x1e
        /*00ee*/ 	.short	(.L_3971 - .L_3970)
.L_3970:
        /*00f0*/ 	.word	0x00000000


	//----- nvinfo : EIATTR_CBANK_PARAM_SIZE
	.align		4
.L_3971:
        /*00f4*/ 	.byte	0x03, 0x19
        /*00f6*/ 	.short	0x0128


	//----- nvinfo : EIATTR_PARAM_CBANK
	.align		4
        /*00f8*/ 	.byte	0x04, 0x0a
        /*00fa*/ 	.short	(.L_3973 - .L_3972)
	.align		4
.L_3972:
        /*00fc*/ 	.word	index@(.nv.constant0._ZN10layer_norm13ln_bwd_kernelINS_13Kernel_traitsIf6__halffS2_fjLj768ELj1ELj4ELj1ELj16ENS_18Kernel_traits_baseILj768EfS2_fS2_fjLj128EEEEELb1ELb0ELb1ELb1EEEvNS_9BwdParamsE)
        /*0100*/ 	.short	0x0380
        /*0102*/ 	.short	0x0128


	//----- nvinfo : EIATTR_SW_WAR
	.align		4
.L_3973:
        /*0104*/ 	.byte	0x04, 0x36
        /*0106*/ 	.short	(.L_3975 - .L_3974)
.L_3974:
        /*0108*/ 	.word	0x00000008
.L_3975:


//--------------------- .nv.info._ZN10layer_norm13ln_bwd_kernelINS_13Kernel_traitsIf6__halffS2_fjLj768ELj1ELj4ELj1ELj16ENS_18Kernel_traits_baseILj768EfS2_fS2_fjLj128EEEEELb1ELb1ELb0ELb0EEEvNS_9BwdParamsE --------------------------
	.section	.nv.info._ZN10layer_norm13ln_bwd_kernelINS_13Kernel_traitsIf6__halffS2_fjLj768ELj1ELj4ELj1ELj16ENS_18Kernel_traits_baseILj768EfS2_fS2_fjLj128EEEEELb1ELb1ELb0ELb0EEEvNS_9BwdParamsE,"",@"SHT_CUDA_INFO"
	.sectionflags	@""
	.align	4


	//----- nvinfo : EIATTR_CUDA_API_VERSION
	.align		4
        /*0000*/ 	.byte	0x04, 0x37
        /*0002*/ 	.short	(.L_3977 - .L_3976)
.L_3976:
        /*0004*/ 	.word	0x00000082


	//----- nvinfo : EIATTR_KPARAM_INFO
	.align		4
.L_3977:
        /*0008*/ 	.byte	0x04, 0x17
        /*000a*/ 	.short	(.L_3979 - .L_3978)
.L_3978:
        /*000c*/ 	.word	0x00000000
        /*0010*/ 	.short	0x0000
        /*0012*/ 	.short	0x0000
        /*0014*/ 	.byte	0x00, 0xf0, 0xa1, 0x04


	//----- nvinfo : EIATTR_SPARSE_MMA_MASK
	.align		4
.L_3979:
        /*0018*/ 	.byte	0x03, 0x50
        /*001a*/ 	.short	0x0000


	//----- nvinfo : EIATTR_MAXREG_COUNT
	.align		4
        /*001c*/ 	.byte	0x03, 0x1b
        /*001e*/ 	.short	0x00ff


	//----- nvinfo : EIATTR_NUM_BARRIERS
	.align		4
        /*0020*/ 	.byte	0x02, 0x4c
        /*0022*/ 	.byte	0x01
	.zero		1


	//----- nvinfo : EIATTR_MERCURY_ISA_VERSION
	.align		4
        /*0024*/ 	.byte	0x03, 0x5f
        /*0026*/ 	.short	0x0101


	//----- nvinfo : EIATTR_COOP_GROUP_MASK_REGIDS
	.align		4
        /*0028*/ 	.byte	0x04, 0x29
        /*002a*/ 	.short	(.L_3981 - .L_3980)


	//   ....[0]....
.L_3980:
        /*002c*/ 	.word	0xffffffff


	//   ....[1]....
        /*0030*/ 	.word	0xffffffff


	//   ....[2]....
        /*0034*/ 	.word	0xffffffff


	//   ....[3]....
        /*0038*/ 	.word	0xffffffff


	//   ....[4]....
        /*003c*/ 	.word	0xffffffff


	//   ....[5]....
        /*0040*/ 	.word	0xffffffff


	//   ....[6]....
        /*0044*/ 	.word	0xffffffff


	//   ....[7]....
        /*0048*/ 	.word	0xffffffff


	//   ....[8]....
        /*004c*/ 	.word	0xffffffff


	//   ....[9]....
        /*0050*/ 	.word	0xffffffff


	//   ....[10]....
        /*0054*/ 	.word	0x050000b8


	//   ....[11]....
        /*0058*/ 	.word	0x050000b8


	//   ....[12]....
        /*005c*/ 	.word	0x050000b8


	//   ....[13]....
        /*0060*/ 	.word	0x050000b8


	//   ....[14]....
        /*0064*/ 	.word	0x050000b8


	//   ....[15]....
        /*0068*/ 	.word	0x050000b8


	//   ....[16]....
        /*006c*/ 	.word	0x050000b8


	//   ....[17]....
        /*0070*/ 	.word	0x050000b8


	//   ....[18]....
        /*0074*/ 	.word	0x050000b8


	//   ....[19]....
        /*0078*/ 	.word	0x050000b8


	//----- nvinfo : EIATTR_COOP_GROUP_INSTR_OFFSETS
	.align		4
.L_3981:
        /*007c*/ 	.byte	0x04, 0x28
        /*007e*/ 	.short	(.L_3983 - .L_3982)


	//   ....[0]....
.L_3982:
        /*0080*/ 	.word	0x00001980


	//   ....[1]....
        /*0084*/ 	.word	0x00001990


	//   ....[2]....
        /*0088*/ 	.word	0x000019c0


	//   ....[3]....
        /*008c*/ 	.word	0x000019d0


	//   ....[4]....
        /*0090*/ 	.word	0x00001a00


	//   ....[5]....
        /*0094*/ 	.word	0x00001a10


	//   ....[6]....
        /*0098*/ 	.word	0x00001a40


	//   ....[7]....
        /*009c*/ 	.word	0x00001a50


	//   ....[8]....
        /*00a0*/ 	.word	0x00001a80


	//   ....[9]....
        /*00a4*/ 	.word	0x00001a90


	//   ....[10]....
        /*00a8*/ 	.word	0x00008090


	//   ....[11]....
        /*00ac*/ 	.word	0x00008130


	//   ....[12]....
        /*00b0*/ 	.word	0x00008190


	//   ....[13]....
        /*00b4*/ 	.word	0x000081f0


	//   ....[14]....
        /*00b8*/ 	.word	0x00008260


	//   ....[15]....
        /*00bc*/ 	.word	0x000082c0


	//   ....[16]....
        /*00c0*/ 	.word	0x00008330


	//   ....[17]....
        /*00c4*/ 	.word	0x00008390


	//   ....[18]....
        /*00c8*/ 	.word	0x00008400


	//   ....[19]....
        /*00cc*/ 	.word	0x00008460


	//----- nvinfo : EIATTR_VRC_CTA_INIT_COUNT
	.align		4
.L_3983:
        /*00d0*/ 	.byte	0x02, 0x4a
	.zero		1
	.zero		1


	//----- nvinfo : EIATTR_EXIT_INSTR_OFFSETS
	.align		4
        /*00d4*/ 	.byte	0x04, 0x1c
        /*00d6*/ 	.short	(.L_3985 - .L_3984)


	//   ....[0]....
.L_3984:
        /*00d8*/ 	.word	0x00007fb0


	//   ....[1]....
        /*00dc*/ 	.word	0x00008030


	//----- nvinfo : EIATTR_MAX_THREADS
	.align		4
.L_3985:
        /*00e0*/ 	.byte	0x04, 0x05
        /*00e2*/ 	.short	(.L_3987 - .L_3986)
.L_3986:
        /*00e4*/ 	.word	0x00000080
        /*00e8*/ 	.word	0x00000001
        /*00ec*/ 	.word	0x00000001


	//----- nvinfo : EIATTR_CRS_STACK_SIZE
	.align		4
.L_3987:
        /*00f0*/ 	.byte	0x04, 0x1e
        /*00f2*/ 	.short	(.L_3989 - .L_3988)
.L_3988:
        /*00f4*/ 	.word	0x00000000


	//----- nvinfo : EIATTR_CBANK_PARAM_SIZE
	.align		4
.L_3989:
        /*00f8*/ 	.byte	0x03, 0x19
        /*00fa*/ 	.short	0x0128


	//----- nvinfo : EIATTR_PARAM_CBANK
	.align		4
        /*00fc*/ 	.byte	0x04, 0x0a
        /*00fe*/ 	.short	(.L_3991 - .L_3990)
	.align		4
.L_3990:
        /*0100*/ 	.word	index@(.nv.constant0._ZN10layer_norm13ln_bwd_kernelINS_13Kernel_traitsIf6__halffS2_fjLj768ELj1ELj4ELj1ELj16ENS_18Kernel_traits_baseILj768EfS2_fS2_fjLj128EEEEELb1ELb1ELb0ELb0EEEvNS_9BwdParamsE)
        /*0104*/ 	.short	0x0380
        /*0106*/ 	.short	0x0128


	//----- nvinfo : EIATTR_SW_WAR
	.align		4
.L_3991:
        /*0108*/ 	.byte	0x04, 0x36
        /*010a*/ 	.short	(.L_3993 - .L_3992)
.L_3992:
        /*010c*/ 	.word	0x00000008
.L_3993:


//--------------------- .nv.info._ZN10layer_norm13ln_bwd_kernelINS_13Kernel_traitsIf6__halffS2_fjLj768ELj1ELj4ELj1ELj16ENS_18Kernel_traits_baseILj768EfS2_fS2_fjLj128EEEEELb1ELb1ELb0ELb1EEEvNS_9BwdParamsE --------------------------
	.section	.nv.info._ZN10layer_norm13ln_bwd_kernelINS_13Kernel_traitsIf6__halffS2_fjLj768ELj1ELj4ELj1ELj16ENS_18Kernel_traits_baseILj768EfS2_fS2_fjLj128EEEEELb1ELb1ELb0ELb1EEEvNS_9BwdParamsE,"",@"SHT_CUDA_INFO"
	.sectionflags	@""
	.align	4


	//----- nvinfo : EIATTR_CUDA_API_VERSION
	.align		4
        /*0000*/ 	.byte	0x04, 0x37
        /*0002*/ 	.short	(.L_3995 - .L_3994)
.L_3994:
        /*0004*/ 	.word	0x00000082


	//----- nvinfo : EIATTR_KPARAM_INFO
	.align		4
.L_3995:
        /*0008*/ 	.byte	0x04, 0x17
        /*000a*/ 	.short	(.L_3997 - .L_3996)
.L_3996:
        /*000c*/ 	.word	0x00000000
        /*0010*/ 	.short	0x0000
        /*0012*/ 	.short	0x0000
        /*0014*/ 	.byte	0x00, 0xf0, 0xa1, 0x04


	//----- nvinfo : EIATTR_SPARSE_MMA_MASK
	.align		4
.L_3997:
        /*0018*/ 	.byte	0x03, 0x50
        /*001a*/ 	.short	0x0000


	//----- nvinfo : EIATTR_MAXREG_COUNT
	.align		4
        /*001c*/ 	.byte	0x03, 0x1b
        /*001e*/ 	.short	0x00ff


	//----- nvinfo : EIATTR_NUM_BARRIERS
	.align		4
        /*0020*/ 	.byte	0x02, 0x4c
        /*0022*/ 	.byte	0x01
	.zero		1


	//----- nvinfo : EIATTR_MERCURY_ISA_VERSION
	.align		4
        /*0024*/ 	.byte	0x03, 0x5f
        /*0026*/ 	.short	0x0101


	//----- nvinfo : EIATTR_COOP_GROUP_MASK_REGIDS
	.align		4
        /*0028*/ 	.byte	0x04, 0x29
        /*002a*/ 	.short	(.L_3999 - .L_3998)


	//   ....[0]....
.L_3998:
        /*002c*/ 	.word	0xffffffff


	//   ....[1]....
        /*0030*/ 	.word	0xffffffff


	//   ....[2]....
        /*0034*/ 	.word	0xffffffff


	//   ....[3]....
        /*0038*/ 	.word	0xffffffff


	//   ....[4]....
        /*003c*/ 	.word	0xffffffff


	//   ....[5]....
        /*0040*/ 	.word	0xffffffff


	//   ....[6]....
        /*0044*/ 	.word	0xffffffff


	//   ....[7]....
        /*0048*/ 	.word	0xffffffff


	//   ....[8]....
        /*004c*/ 	.word	0xffffffff


	//   ....[9]....
        /*0050*/ 	.word	0xffffffff


	//   ....[10]....
        /*0054*/ 	.word	0x05000089


	//   ....[11]....
        /*0058*/ 	.word	0x05000089


	//   ....[12]....
        /*005c*/ 	.word	0x05000089


	//   ....[13]....
        /*0060*/ 	.word	0x05000089


	//   ....[14]....
        /*0064*/ 	.word	0x05000089


	//   ....[15]....
        /*0068*/ 	.word	0x05000089


	//   ....[16]....
        /*006c*/ 	.word	0x05000089


	//   ....[17]....
        /*0070*/ 	.word	0x05000089


	//   ....[18]....
        /*0074*/ 	.word	0x05000089


	//   ....[19]....
        /*0078*/ 	.word	0x05000089


	//----- nvinfo : EIATTR_COOP_GROUP_INSTR_OFFSETS
	.align		4
.L_3999:
        /*007c*/ 	.byte	0x04, 0x28
        /*007e*/ 	.short	(.L_4001 - .L_4000)


	//   ....[0]....
.L_4000:
        /*0080*/ 	.word	0x000016d0


	//   ....[1]....
        /*0084*/ 	.word	0x000016e0


	//   ....[2]....
        /*0088*/ 	.word	0x00001710


	//   ....[3]....
        /*008c*/ 	.word	0x00001720


	//   ....[4]....
        /*0090*/ 	.word	0x00001750


	//   ....[5]....
        /*0094*/ 	.word	0x00001760


	//   ....[6]....
        /*0098*/ 	.word	0x00001790


	//   ....[7]....
        /*009c*/ 	.word	0x000017a0


	//   ....[8]....
        /*00a0*/ 	.word	0x000017d0


	//   ....[9]....
        /*00a4*/ 	.word	0x000017e0


	//   ....[10]....
        /*00a8*/ 	.word	0x00007420


	//   ....[11]....
        /*00ac*/ 	.word	0x000074b0


	//   ....[12]....
        /*00b0*/ 	.word	0x00007520


	//   ....[13]....
        /*00b4*/ 	.word	0x00007580


	//   ....[14]....
        /*00b8*/ 	.word	0x000075f0


	//   ....[15]....
        /*00bc*/ 	.word	0x00007650


	//   ....[16]....
        /*00c0*/ 	.word	0x000076c0


	//   ....[17]....
        /*00c4*/ 	.word	0x00007720


	//   ....[18]....
        /*00c8*/ 	.word	0x00007790


	//   ....[19]....
        /*00cc*/ 	.word	0x000077f0


	//----- nvinfo : EIATTR_VRC_CTA_INIT_COUNT
	.align		4
.L_4001:
        /*00d0*/ 	.byte	0x02, 0x4a
	.zero		1
	.zero		1


	//----- nvinfo : EIATTR_EXIT_INSTR_OFFSETS
	.align		4
        /*00d4*/ 	.byte	0x04, 0x1c
        /*00d6*/ 	.short	(.L_4003 - .L_4002)


	//   ....[0]....
.L_4002:
        /*00d8*/ 	.word	0x000073b0


	//----- nvinfo : EIATTR_MAX_THREADS
	.align		4
.L_4003:
        /*00dc*/ 	.byte	0x04, 0x05
        /*00de*/ 	.short	(.L_4005 - .L_4004)
.L_4004:
        /*00e0*/ 	.word	0x00000080
        /*00e4*/ 	.word	0x00000001
        /*00e8*/ 	.word	0x00000001


	//----- nvinfo : EIATTR_CRS_STACK_SIZE
	.align		4
.L_4005:
        /*00ec*/ 	.byte	0x04, 0x1e
        /*00ee*/ 	.short	(.L_4007 - .L_4006)
.L_4006:
        /*00f0*/ 	.word	0x00000000


	//----- nvinfo : EIATTR_CBANK_PARAM_SIZE
	.align		4
.L_4007:
        /*00f4*/ 	.byte	0x03, 0x19
        /*00f6*/ 	.short	0x0128


	//----- nvinfo : EIATTR_PARAM_CBANK
	.align		4
        /*00f8*/ 	.byte	0x04, 0x0a
        /*00fa*/ 	.short	(.L_4009 - .L_4008)
	.align		4
.L_4008:
        /*00fc*/ 	.word	index@(.nv.constant0._ZN10layer_norm13ln_bwd_kernelINS_13Kernel_traitsIf6__halffS2_fjLj768ELj1ELj4ELj1ELj16ENS_18Kernel_traits_baseILj768EfS2_fS2_fjLj128EEEEELb1ELb1ELb0ELb1EEEvNS_9BwdParamsE)
        /*0100*/ 	.short	0x0380
        /*0102*/ 	.short	0x0128


	//----- nvinfo : EIATTR_SW_WAR
	.align		4
.L_4009:
        /*0104*/ 	.byte	0x04, 0x36
        /*0106*/ 	.short	(.L_4011 - .L_4010)
.L_4010:
        /*0108*/ 	.word	0x00000008
.L_4011:


//--------------------- .nv.info._ZN10layer_norm22ln_bwd_finalize_kernelINS_22Kernel_traits_finalizeILj768Ef6__halffS2_fjLb1ELj1024ELj4ENS_18Kernel_traits_baseILj768EfS2_fS2_fjLj1024EEEEELb1ELb0EEEvNS_9BwdParamsE --------------------------
	.section	.nv.info._ZN10layer_norm22ln_bwd_finalize_kernelINS_22Kernel_traits_finalizeILj768Ef6__halffS2_fjLb1ELj1024ELj4ENS_18Kernel_traits_baseILj768EfS2_fS2_fjLj1024EEEEELb1ELb0EEEvNS_9BwdParamsE,"",@"SHT_CUDA_INFO"
	.sectionflags	@""
	.align	4


	//----- nvinfo : EIATTR_CUDA_API_VERSION
	.align		4
        /*0000*/ 	.byte	0x04, 0x37
        /*0002*/ 	.short	(.L_4013 - .L_4012)
.L_4012:
        /*0004*/ 	.word	0x00000082


	//----- nvinfo : EIATTR_KPARAM_INFO
	.align		4
.L_4013:
        /*0008*/ 	.byte	0x04, 0x17
        /*000a*/ 	.short	(.L_4015 - .L_4014)
.L_4014:
        /*000c*/ 	.word	0x00000000
        /*0010*/ 	.short	0x0000
        /*0012*/ 	.short	0x0000
        /*0014*/ 	.byte	0x00, 0xf0, 0xa1, 0x04


	//----- nvinfo : EIATTR_SPARSE_MMA_MASK
	.align		4
.L_4015:
        /*0018*/ 	.byte	0x03, 0x50
        /*001a*/ 	.short	0x0000


	//----- nvinfo : EIATTR_MAXREG_COUNT
	.align		4
        /*001c*/ 	.byte	0x03, 0x1b
        /*001e*/ 	.short	0x0040


	//----- nvinfo : EIATTR_NUM_BARRIERS
	.align		4
        /*0020*/ 	.byte	0x02, 0x4c
        /*0022*/ 	.byte	0x01
	.zero		1


	//----- nvinfo : EIATTR_MERCURY_ISA_VERSION
	.align		4
        /*0024*/ 	.byte	0x03, 0x5f
        /*0026*/ 	.short	0x0101


	//----- nvinfo : EIATTR_COOP_GROUP_MASK_REGIDS
	.align		4
        /*0028*/ 	.byte	0x04, 0x29
        /*002a*/ 	.short	(.L_4017 - .L_4016)


	//   ....[0]....
.L_4016:
        /*002c*/ 	.word	0xffffffff


	//   ....[1]....
        /*0030*/ 	.word	0xffffffff


	//   ....[2]....
        /*0034*/ 	.word	0xffffffff


	//   ....[3]....
        /*0038*/ 	.word	0xffffffff


	//   ....[4]....
        /*003c*/ 	.word	0xffffffff


	//   ....[5]....
        /*0040*/ 	.word	0xffffffff


	//   ....[6]....
        /*0044*/ 	.word	0xffffffff


	//   ....[7]....
        /*0048*/ 	.word	0xffffffff


	//   ....[8]....
        /*004c*/ 	.word	0xffffffff


	//   ....[9]....
        /*0050*/ 	.word	0xffffffff


	//   ....[10]....
        /*0054*/ 	.word	0xffffffff


	//   ....[11]....
        /*0058*/ 	.word	0xffffffff


	//   ....[12]....
        /*005c*/ 	.word	0xffffffff


	//   ....[13]....
        /*0060*/ 	.word	0xffffffff


	//   ....[14]....
        /*0064*/ 	.word	0xffffffff


	//----- nvinfo : EIATTR_COOP_GROUP_INSTR_OFFSETS
	.align		4
.L_4017:
        /*0068*/ 	.byte	0x04, 0x28
        /*006a*/ 	.short	(.L_4019 - .L_4018)


	//   ....[0]....
.L_4018:
        /*006c*/ 	.word	0x00001030


	//   ....[1]....
        /*0070*/ 	.word	0x00001040


	//   ....[2]....
        /*0074*/ 	.word	0x00001050


	//   ....[3]....
        /*0078*/ 	.word	0x00001090


	//   ....[4]....
        /*007c*/ 	.word	0x000010a0


	//   ....[5]....
        /*0080*/ 	.word	0x000010b0


	//   ....[6]....
        /*0084*/ 	.word	0x000010e0


	//   ....[7]....
        /*0088*/ 	.word	0x00001100


	//   ....[8]....
        /*008c*/ 	.word	0x00001120


	//   ....[9]....
        /*0090*/ 	.word	0x00001160


	//   ....[10]....
        /*0094*/ 	.word	0x00001180


	//   ....[11]....
        /*0098*/ 	.word	0x00001190


	//   ....[12]....
        /*009c*/ 	.word	0x000011e0


	//   ....[13]....
        /*00a0*/ 	.word	0x00001210


	//   ....[14]....
        /*00a4*/ 	.word	0x00001220


	//----- nvinfo : EIATTR_VRC_CTA_INIT_COUNT
	.align		4
.L_4019:
        /*00a8*/ 	.byte	0x02, 0x4a
	.zero		1
	.zero		1


	//----- nvinfo : EIATTR_EXIT_INSTR_OFFSETS
	.align		4
        /*00ac*/ 	.byte	0x04, 0x1c
        /*00ae*/ 	.short	(.L_4021 - .L_4020)


	//   ....[0]....
.L_4020:
        /*00b0*/ 	.word	0x00000060


	//   ....[1]....
        /*00b4*/ 	.word	0x000012a0


	//   ....[2]....
        /*00b8*/ 	.word	0x000012d0


	//   ....[3]....
        /*00bc*/ 	.word	0x000013b0


	//----- nvinfo : EIATTR_MAX_THREADS
	.align		4
.L_4021:
        /*00c0*/ 	.byte	0x04, 0x05
        /*00c2*/ 	.short	(.L_4023 - .L_4022)
.L_4022:
        /*00c4*/ 	.word	0x00000400
        /*00c8*/ 	.word	0x00000001
        /*00cc*/ 	.word	0x00000001


	//----- nvinfo : EIATTR_CRS_STACK_SIZE
	.align		4
.L_4023:
        /*00d0*/ 	.byte	0x04, 0x1e
        /*00d2*/ 	.short	(.L_4025 - .L_4024)
.L_4024:
        /*00d4*/ 	.word	0x00000000


	//----- nvinfo : EIATTR_CBANK_PARAM_SIZE
	.align		4
.L_4025:
        /*00d8*/ 	.byte	0x03, 0x19
        /*00da*/ 	.short	0x0128


	//----- nvinfo : EIATTR_PARAM_CBANK
	.align		4
        /*00dc*/ 	.byte	0x04, 0x0a
        /*00de*/ 	.short	(.L_4027 - .L_4026)
	.align		4
.L_4026:
        /*00e0*/ 	.word	index@(.nv.constant0._ZN10layer_norm22ln_bwd_finalize_kernelINS_22Kernel_traits_finalizeILj768Ef6__halffS2_fjLb1ELj1024ELj4ENS_18Kernel_traits_baseILj768EfS2_fS2_fjLj1024EEEEELb1ELb0EEEvNS_9BwdParamsE)
        /*00e4*/ 	.short	0x0380
        /*00e6*/ 	.short	0x0128


	//----- nvinfo : EIATTR_SW_WAR
	.align		4
.L_4027:
        /*00e8*/ 	.byte	0x04, 0x36
        /*00ea*/ 	.short	(.L_4029 - .L_4028)
.L_4028:
        /*00ec*/ 	.word	0x00000008
.L_4029:


//--------------------- .nv.info._ZN10layer_norm13ln_bwd_kernelINS_13Kernel_traitsIf6__halffS2_fjLj768ELj1ELj4ELj1ELj16ENS_18Kernel_traits_baseILj768EfS2_fS2_fjLj128EEEEELb1ELb1ELb1ELb0EEEvNS_9BwdParamsE --------------------------
	.section	.nv.info._ZN10layer_norm13ln_bwd_kernelINS_13Kernel_traitsIf6__halffS2_fjLj768ELj1ELj4ELj1ELj16ENS_18Kernel_traits_baseILj768EfS2_fS2_fjLj128EEEEELb1ELb1ELb1ELb0EEEvNS_9BwdParamsE,"",@"SHT_CUDA_INFO"
	.sectionflags	@""
	.align	4


	//----- nvinfo : EIATTR_CUDA_API_VERSION
	.align		4
        /*0000*/ 	.byte	0x04, 0x37
        /*0002*/ 	.short	(.L_4031 - .L_4030)
.L_4030:
        /*0004*/ 	.word	0x00000082


	//----- nvinfo : EIATTR_KPARAM_INFO
	.align		4
.L_4031:
        /*0008*/ 	.byte	0x04, 0x17
        /*000a*/ 	.short	(.L_4033 - .L_4032)
.L_4032:
        /*000c*/ 	.word	0x00000000
        /*0010*/ 	.short	0x0000
        /*0012*/ 	.short	0x0000
        /*0014*/ 	.byte	0x00, 0xf0, 0xa1, 0x04


	//----- nvinfo : EIATTR_SPARSE_MMA_MASK
	.align		4
.L_4033:
        /*0018*/ 	.byte	0x03, 0x50
        /*001a*/ 	.short	0x0000


	//----- nvinfo : EIATTR_MAXREG_COUNT
	.align		4
        /*001c*/ 	.byte	0x03, 0x1b
        /*001e*/ 	.short	0x00ff


	//----- nvinfo : EIATTR_NUM_BARRIERS
	.align		4
        /*0020*/ 	.byte	0x02, 0x4c
        /*0022*/ 	.byte	0x01
	.zero		1


	//----- nvinfo : EIATTR_MERCURY_ISA_VERSION
	.align		4
        /*0024*/ 	.byte	0x03, 0x5f
        /*0026*/ 	.short	0x0101


	//----- nvinfo : EIATTR_COOP_GROUP_MASK_REGIDS
	.align		4
        /*0028*/ 	.byte	0x04, 0x29
        /*002a*/ 	.short	(.L_4035 - .L_4034)


	//   ....[0]....
.L_4034:
        /*002c*/ 	.word	0xffffffff


	//   ....[1]....
        /*0030*/ 	.word	0xffffffff


	//   ....[2]....
        /*0034*/ 	.word	0xffffffff


	//   ....[3]....
        /*0038*/ 	.word	0xffffffff


	//   ....[4]....
        /*003c*/ 	.word	0xffffffff


	//   ....[5]....
        /*0040*/ 	.word	0xffffffff


	//   ....[6]....
        /*0044*/ 	.word	0xffffffff


	//   ....[7]....
        /*0048*/ 	.word	0xffffffff


	//   ....[8]....
        /*004c*/ 	.word	0xffffffff


	//   ....[9]....
        /*0050*/ 	.word	0xffffffff


	//   ....[10]....
        /*0054*/ 	.word	0x050000b9


	//   ....[11]....
        /*0058*/ 	.word	0x050000b9


	//   ....[12]....
        /*005c*/ 	.word	0x050000b9


	//   ....[13]....
        /*0060*/ 	.word	0x050000b9


	//   ....[14]....
        /*0064*/ 	.word	0x050000b9


	//   ....[15]....
        /*0068*/ 	.word	0x050000b9


	//   ....[16]....
        /*006c*/ 	.word	0x050000b9


	//   ....[17]....
        /*0070*/ 	.word	0x050000b9


	//   ....[18]....
        /*0074*/ 	.word	0x050000b9


	//   ....[19]....
        /*0078*/ 	.word	0x050000b9


	//----- nvinfo : EIATTR_COOP_GROUP_INSTR_OFFSETS
	.align		4
.L_4035:
        /*007c*/ 	.byte	0x04, 0x28
        /*007e*/ 	.short	(.L_4037 - .L_4036)


	//   ....[0]....
.L_4036:
        /*0080*/ 	.word	0x00001e70


	//   ....[1]....
        /*0084*/ 	.word	0x00001e80


	//   ....[2]....
        /*0088*/ 	.word	0x00001eb0


	//   ....[3]....
        /*008c*/ 	.word	0x00001ec0


	//   ....[4]....
        /*0090*/ 	.word	0x00001ef0


	//   ....[5]....
        /*0094*/ 	.word	0x00001f00


	//   ....[6]....
        /*0098*/ 	.word	0x00001f30


	//   ....[7]....
        /*009c*/ 	.word	0x00001f40


	//   ....[8]....
        /*00a0*/ 	.word	0x00001f70


	//   ....[9]....
        /*00a4*/ 	.word	0x00001f80


	//   ....[10]....
        /*00a8*/ 	.word	0x0000b430


	//   ....[11]....
        /*00ac*/ 	.word	0x0000b4c0


	//   ....[12]....
        /*00b0*/ 	.word	0x0000b530


	//   ....[13]....
        /*00b4*/ 	.word	0x0000b590


	//   ....[14]....
        /*00b8*/ 	.word	0x0000b600


	//   ....[15]....
        /*00bc*/ 	.word	0x0000b660


	//   ....[16]....
        /*00c0*/ 	.word	0x0000b6d0


	//   ....[17]....
        /*00c4*/ 	.word	0x0000b730


	//   ....[18]....
        /*00c8*/ 	.word	0x0000b7a0


	//   ....[19]....
        /*00cc*/ 	.word	0x0000b800


	//----- nvinfo : EIATTR_VRC_CTA_INIT_COUNT
	.align		4
.L_4037:
        /*00d0*/ 	.byte	0x02, 0x4a
	.zero		1
	.zero		1


	//----- nvinfo : EIATTR_EXIT_INSTR_OFFSETS
	.align		4
        /*00d4*/ 	.byte	0x04, 0x1c
        /*00d6*/ 	.short	(.L_4039 - .L_4038)


	//   ....[0]....
.L_4038:
        /*00d8*/ 	.word	0x0000b340


	//   ....[1]....
        /*00dc*/ 	.word	0x0000b3c0


	//----- nvinfo : EIATTR_MAX_THREADS
	.align		4
.L_4039:
        /*00e0*/ 	.byte	0x04, 0x05
        /*00e2*/ 	.short	(.L_4041 - .L_4040)
.L_4040:
        /*00e4*/ 	.word	0x00000080
        /*00e8*/ 	.word	0x00000001
        /*00ec*/ 	.word	0x00000001


	//----- nvinfo : EIATTR_CRS_STACK_SIZE
	.align		4
.L_4041:
        /*00f0*/ 	.byte	0x04, 0x1e
        /*00f2*/ 	.short	(.L_4043 - .L_4042)
.L_4042:
        /*00f4*/ 	.word	0x00000000


	//----- nvinfo : EIATTR_CBANK_PARAM_SIZE
	.align		4
.L_4043:
        /*00f8*/ 	.byte	0x03, 0x19
        /*00fa*/ 	.short	0x0128


	//----- nvinfo : EIATTR_PARAM_CBANK
	.align		4
        /*00fc*/ 	.byte	0x04, 0x0a
        /*00fe*/ 	.short	(.L_4045 - .L_4044)
	.align		4
.L_4044:
        /*0100*/ 	.word	index@(.nv.constant0._ZN10layer_norm13ln_bwd_kernelINS_13Kernel_traitsIf6__halffS2_fjLj768ELj1ELj4ELj1ELj16ENS_18Kernel_traits_baseILj768EfS2_fS2_fjLj128EEEEELb1ELb1ELb1ELb0EEEvNS_9BwdParamsE)
        /*0104*/ 	.short	0x0380
        /*0106*/ 	.short	0x0128


	//----- nvinfo : EIATTR_SW_WAR
	.align		4
.L_4045:
        /*0108*/ 	.byte	0x04, 0x36
        /*010a*/ 	.short	(.L_4047 - .L_4046)
.L_4046:
        /*010c*/ 	.word	0x00000008
.L_4047:


//--------------------- .nv.info._ZN10layer_norm22ln_bwd_finalize_kernelINS_22Kernel_traits_finalizeILj768Ef6__halffS2_fjLb1ELj1024ELj4ENS_18Kernel_traits_baseILj768EfS2_fS2_fjLj1024EEEEELb1ELb1EEEvNS_9BwdParamsE --------------------------
	.section	.nv.info._ZN10layer_norm22ln_bwd_finalize_kernelINS_22Kernel_traits_finalizeILj768Ef6__halffS2_fjLb1ELj1024ELj4ENS_18Kernel_traits_baseILj768EfS2_fS2_fjLj1024EEEEELb1ELb1EEEvNS_9BwdParamsE,"",@"SHT_CUDA_INFO"
	.sectionflags	@""
	.align	4


	//----- nvinfo : EIATTR_CUDA_API_VERSION
	.align		4
        /*0000*/ 	.byte	0x04, 0x37
        /*0002*/ 	.short	(.L_4049 - .L_4048)
.L_4048:
        /*0004*/ 	.word	0x00000082


	//----- nvinfo : EIATTR_KPARAM_INFO
	.align		4
.L_4049:
        /*0008*/ 	.byte	0x04, 0x17
        /*000a*/ 	.short	(.L_4051 - .L_4050)
.L_4050:
        /*000c*/ 	.word	0x00000000
        /*0010*/ 	.short	0x0000
        /*0012*/ 	.short	0x0000
        /*0014*/ 	.byte	0x00, 0xf0, 0xa1, 0x04


	//----- nvinfo : EIATTR_SPARSE_MMA_MASK
	.align		4
.L_4051:
        /*0018*/ 	.byte	0x03, 0x50
        /*001a*/ 	.short	0x0000


	//----- nvinfo : EIATTR_MAXREG_COUNT
	.align		4
        /*001c*/ 	.byte	0x03, 0x1b
        /*001e*/ 	.short	0x0040


	//----- nvinfo : EIATTR_NUM_BARRIERS
	.align		4
        /*0020*/ 	.byte	0x02, 0x4c
        /*0022*/ 	.byte	0x01
	.zero		1


	//----- nvinfo : EIATTR_MERCURY_ISA_VERSION
	.align		4
        /*0024*/ 	.byte	0x03, 0x5f
        /*0026*/ 	.short	0x0101


	//----- nvinfo : EIATTR_COOP_GROUP_MASK_REGIDS
	.align		4
        /*0028*/ 	.byte	0x04, 0x29
        /*002a*/ 	.short	(.L_4053 - .L_4052)


	//   ....[0]....
.L_4052:
        /*002c*/ 	.word	0xffffffff


	//   ....[1]....
        /*0030*/ 	.word	0xffffffff


	//   ....[2]....
        /*0034*/ 	.word	0xffffffff


	//   ....[3]....
        /*0038*/ 	.word	0xffffffff


	//   ....[4]....
        /*003c*/ 	.word	0xffffffff


	//   ....[5]....
        /*0040*/ 	.word	0xffffffff


	//   ....[6]....
        /*0044*/ 	.word	0xffffffff


	//   ....[7]....
        /*0048*/ 	.word	0xffffffff


	//   ....[8]....
        /*004c*/ 	.word	0xffffffff


	//   ....[9]....
        /*0050*/ 	.word	0xffffffff


	//   ....[10]....
        /*0054*/ 	.word	0xffffffff


	//   ....[11]....
        /*0058*/ 	.word	0xffffffff


	//   ....[12]....
        /*005c*/ 	.word	0xffffffff


	//   ....[13]....
        /*0060*/ 	.word	0xffffffff


	//   ....[14]....
        /*0064*/ 	.word	0xffffffff


	//----- nvinfo : EIATTR_COOP_GROUP_INSTR_OFFSETS
	.align		4
.L_4053:
        /*0068*/ 	.byte	0x04, 0x28
        /*006a*/ 	.short	(.L_4055 - .L_4054)


	//   ....[0]....
.L_4054:
        /*006c*/ 	.word	0x00001070


	//   ....[1]....
        /*0070*/ 	.word	0x00001080


	//   ....[2]....
        /*0074*/ 	.word	0x00001090


	//   ....[3]....
        /*0078*/ 	.word	0x000010c0


	//   ....[4]....
        /*007c*/ 	.word	0x000010e0


	//   ....[5]....
        /*0080*/ 	.word	0x000010f0


	//   ....[6]....
        /*0084*/ 	.word	0x00001120


	//   ....[7]....
        /*0088*/ 	.word	0x00001140


	//   ....[8]....
        /*008c*/ 	.word	0x00001150


	//   ....[9]....
        /*0090*/ 	.word	0x00001180


	//   ....[10]....
        /*0094*/ 	.word	0x000011a0


	//   ....[11]....
        /*0098*/ 	.word	0x000011b0


	//   ....[12]....
        /*009c*/ 	.word	0x000011e0


	//   ....[13]....
        /*00a0*/ 	.word	0x00001200


	//   ....[14]....
        /*00a4*/ 	.word	0x00001210


	//----- nvinfo : EIATTR_VRC_CTA_INIT_COUNT
	.align		4
.L_4055:
        /*00a8*/ 	.byte	0x02, 0x4a
	.zero		1
	.zero		1


	//----- nvinfo : EIATTR_EXIT_INSTR_OFFSETS
	.align		4
        /*00ac*/ 	.byte	0x04, 0x1c
        /*00ae*/ 	.short	(.L_4057 - .L_4056)


	//   ....[0]....
.L_4056:
        /*00b0*/ 	.word	0x00000060


	//   ....[1]....
        /*00b4*/ 	.word	0x00001290


	//   ....[2]....
        /*00b8*/ 	.word	0x000013a0


	//----- nvinfo : EIATTR_MAX_THREADS
	.align		4
.L_4057:
        /*00bc*/ 	.byte	0x04, 0x05
        /*00be*/ 	.short	(.L_4059 - .L_4058)
.L_4058:
        /*00c0*/ 	.word	0x00000400
        /*00c4*/ 	.word	0x00000001
        /*00c8*/ 	.word	0x00000001


	//----- nvinfo : EIATTR_CRS_STACK_SIZE
	.align		4
.L_4059:
        /*00cc*/ 	.byte	0x04, 0x1e
        /*00ce*/ 	.short	(.L_4061 - .L_4060)
.L_4060:
        /*00d0*/ 	.word	0x00000000


	//----- nvinfo : EIATTR_CBANK_PARAM_SIZE
	.align		4
.L_4061:
        /*00d4*/ 	.byte	0x03, 0x19
        /*00d6*/ 	.short	0x0128


	//----- nvinfo : EIATTR_PARAM_CBANK
	.align		4
        /*00d8*/ 	.byte	0x04, 0x0a
        /*00da*/ 	.short	(.L_4063 - .L_4062)
	.align		4
.L_4062:
        /*00dc*/ 	.word	index@(.nv.constant0._ZN10layer_norm22ln_bwd_finalize_kernelINS_22Kernel_traits_finalizeILj768Ef6__halffS2_fjLb1ELj1024ELj4ENS_18Kernel_traits_baseILj768EfS2_fS2_fjLj1024EEEEELb1ELb1EEEvNS_9BwdParamsE)
        /*00e0*/ 	.short	0x0380
        /*00e2*/ 	.short	0x0128


	//----- nvinfo : EIATTR_SW_WAR
	.align		4
.L_4063:
        /*00e4*/ 	.byte	0x04, 0x36
        /*00e6*/ 	.short	(.L_4065 - .L_4064)
.L_4064:
        /*00e8*/ 	.word	0x00000008
.L_4065:


//--------------------- .nv.info._ZN10layer_norm13ln_bwd_kernelINS_13Kernel_traitsIf6__halffS2_fjLj768ELj1ELj4ELj1ELj16ENS_18Kernel_traits_baseILj768EfS2_fS2_fjLj128EEEEELb1ELb1ELb1ELb1EEEvNS_9BwdParamsE --------------------------
	.section	.nv.info._ZN10layer_norm13ln_bwd_kernelINS_13Kernel_traitsIf6__halffS2_fjLj768ELj1ELj4ELj1ELj16ENS_18Kernel_traits_baseILj768EfS2_fS2_fjLj128EEEEELb1ELb1ELb1ELb1EEEvNS_9BwdParamsE,"",@"SHT_CUDA_INFO"
	.sectionflags	@""
	.align	4


	//----- nvinfo : EIATTR_CUDA_API_VERSION
	.align		4
        /*0000*/ 	.byte	0x04, 0x37
        /*0002*/ 	.short	(.L_4067 - .L_4066)
.L_4066:
        /*0004*/ 	.word	0x00000082


	//----- nvinfo : EIATTR_KPARAM_INFO
	.align		4
.L_4067:
        /*0008*/ 	.byte	0x04, 0x17
        /*000a*/ 	.short	(.L_4069 - .L_4068)
.L_4068:
        /*000c*/ 	.word	0x00000000
        /*0010*/ 	.short	0x0000
        /*0012*/ 	.short	0x0000
        /*0014*/ 	.byte	0x00, 0xf0, 0xa1, 0x04


	//----- nvinfo : EIATTR_SPARSE_MMA_MASK
	.align		4
.L_4069:
        /*0018*/ 	.byte	0x03, 0x50
        /*001a*/ 	.short	0x0000


	//----- nvinfo : EIATTR_MAXREG_COUNT
	.align		4
        /*001c*/ 	.byte	0x03, 0x1b
        /*001e*/ 	.short	0x00ff


	//----- nvinfo : EIATTR_NUM_BARRIERS
	.align		4
        /*0020*/ 	.byte	0x02, 0x4c
        /*0022*/ 	.byte	0x01
	.zero		1


	//----- nvinfo : EIATTR_MERCURY_ISA_VERSION
	.align		4
        /*0024*/ 	.byte	0x03, 0x5f
        /*0026*/ 	.short	0x0101


	//----- nvinfo : EIATTR_COOP_GROUP_MASK_REGIDS
	.align		4
        /*0028*/ 	.byte	0x04, 0x29
        /*002a*/ 	.short	(.L_4071 - .L_4070)


	//   ....[0]....
.L_4070:
        /*002c*/ 	.word	0xffffffff


	//   ....[1]....
        /*0030*/ 	.word	0xffffffff


	//   ....[2]....
        /*0034*/ 	.word	0xffffffff


	//   ....[3]....
        /*0038*/ 	.word	0xffffffff


	//   ....[4]....
        /*003c*/ 	.word	0xffffffff


	//   ....[5]....
        /*0040*/ 	.word	0xffffffff


	//   ....[6]....
        /*0044*/ 	.word	0xffffffff


	//   ....[7]....
        /*0048*/ 	.word	0xffffffff


	//   ....[8]....
        /*004c*/ 	.word	0xffffffff


	//   ....[9]....
        /*0050*/ 	.word	0xffffffff


	//   ....[10]....
        /*0054*/ 	.word	0x050000e5


	//   ....[11]....
        /*0058*/ 	.word	0x050000e5


	//   ....[12]....
        /*005c*/ 	.word	0x050000e5


	//   ....[13]....
        /*0060*/ 	.word	0x050000e5


	//   ....[14]....
        /*0064*/ 	.word	0x050000e5


	//   ....[15]....
        /*0068*/ 	.word	0x050000e5


	//   ....[16]....
        /*006c*/ 	.word	0x050000e5


	//   ....[17]....
        /*0070*/ 	.word	0x050000e5


	//   ....[18]....
        /*0074*/ 	.word	0x050000e5


	//   ....[19]....
        /*0078*/ 	.word	0x050000e5


	//----- nvinfo : EIATTR_COOP_GROUP_INSTR_OFFSETS
	.align		4
.L_4071:
        /*007c*/ 	.byte	0x04, 0x28
        /*007e*/ 	.short	(.L_4073 - .L_4072)


	//   ....[0]....
.L_4072:
        /*0080*/ 	.word	0x00001910


	//   ....[1]....
        /*0084*/ 	.word	0x00001920


	//   ....[2]....
        /*0088*/ 	.word	0x00001950


	//   ....[3]....
        /*008c*/ 	.word	0x00001960


	//   ....[4]....
        /*0090*/ 	.word	0x00001990


	//   ....[5]....
        /*0094*/ 	.word	0x000019a0


	//   ....[6]....
        /*0098*/ 	.word	0x000019d0


	//   ....[7]....
        /*009c*/ 	.word	0x000019e0


	//   ....[8]....
        /*00a0*/ 	.word	0x00001a10


	//   ....[9]....
        /*00a4*/ 	.word	0x00001a20


	//   ....[10]....
        /*00a8*/ 	.word	0x00009af0


	//   ....[11]....
        /*00ac*/ 	.word	0x00009b80


	//   ....[12]....
        /*00b0*/ 	.word	0x00009bf0


	//   ....[13]....
        /*00b4*/ 	.word	0x00009c50


	//   ....[14]....
        /*00b8*/ 	.word	0x00009cc0


	//   ....[15]....
        /*00bc*/ 	.word	0x00009d20


	//   ....[16]....
        /*00c0*/ 	.word	0x00009d90


	//   ....[17]....
        /*00c4*/ 	.word	0x00009df0


	//   ....[18]....
        /*00c8*/ 	.word	0x00009e60


	//   ....[19]....
        /*00cc*/ 	.word	0x00009ec0


	//----- nvinfo : EIATTR_VRC_CTA_INIT_COUNT
	.align		4
.L_4073:
        /*00d0*/ 	.byte	0x02, 0x4a
	.zero		1
	.zero		1


	//----- nvinfo : EIATTR_EXIT_INSTR_OFFSETS
	.align		4
        /*00d4*/ 	.byte	0x04, 0x1c
        /*00d6*/ 	.short	(.L_4075 - .L_4074)


	//   ....[0]....
.L_4074:
        /*00d8*/ 	.word	0x00009a80


	//----- nvinfo : EIATTR_MAX_THREADS
	.align		4
.L_4075:
        /*00dc*/ 	.byte	0x04, 0x05
        /*00de*/ 	.short	(.L_4077 - .L_4076)
.L_4076:
        /*00e0*/ 	.word	0x00000080
        /*00e4*/ 	.word	0x00000001
        /*00e8*/ 	.word	0x00000001


	//----- nvinfo : EIATTR_CRS_STACK_SIZE
	.align		4
.L_4077:
        /*00ec*/ 	.byte	0x04, 0x1e
        /*00ee*/ 	.short	(.L_4079 - .L_4078)
.L_4078:
        /*00f0*/ 	.word	0x00000000


	//----- nvinfo : EIATTR_CBANK_PARAM_SIZE
	.align		4
.L_4079:
        /*00f4*/ 	.byte	0x03, 0x19
        /*00f6*/ 	.short	0x0128


	//----- nvinfo : EIATTR_PARAM_CBANK
	.align		4
        /*00f8*/ 	.byte	0x04, 0x0a
        /*00fa*/ 	.short	(.L_4081 - .L_4080)
	.align		4
.L_4080:
        /*00fc*/ 	.word	index@(.nv.constant0._ZN10layer_norm13ln_bwd_kernelINS_13Kernel_traitsIf6__halffS2_fjLj768ELj1ELj4ELj1ELj16ENS_18Kernel_traits_baseILj768EfS2_fS2_fjLj128EEEEELb1ELb1ELb1ELb1EEEvNS_9BwdParamsE)
        /*0100*/ 	.short	0x0380
        /*0102*/ 	.short	0x0128


	//----- nvinfo : EIATTR_SW_WAR
	.align		4
.L_4081:
        /*0104*/ 	.byte	0x04, 0x36
        /*0106*/ 	.short	(.L_4083 - .L_4082)
.L_4082:
        /*0108*/ 	.word	0x00000008
.L_4083:


//--------------------- .nv.info._ZN10layer_norm13ln_bwd_kernelINS_13Kernel_traitsI6__halfffffjLj768ELj1ELj4ELj1ELj16ENS_18Kernel_traits_baseILj768ES2_ffffjLj128EEEEELb0ELb0ELb0ELb0EEEvNS_9BwdParamsE --------------------------
	.section	.nv.info._ZN10layer_norm13ln_bwd_kernelINS_13Kernel_traitsI6__halfffffjLj768ELj1ELj4ELj1ELj16ENS_18Kernel_traits_baseILj768ES2_ffffjLj128EEEEELb0ELb0ELb0ELb0EEEvNS_9BwdParamsE,"",@"SHT_CUDA_INFO"
	.sectionflags	@""
	.align	4


	//----- nvinfo : EIATTR_CUDA_API_VERSION
	.align		4
        /*0000*/ 	.byte	0x04, 0x37
        /*0002*/ 	.short	(.L_4085 - .L_4084)
.L_4084:
        /*0004*/ 	.word	0x00000082


	//----- nvinfo : EIATTR_KPARAM_INFO
	.align		4
.L_4085:
        /*0008*/ 	.byte	0x04, 0x17
        /*000a*/ 	.short	(.L_4087 - .L_4086)
.L_4086:
        /*000c*/ 	.word	0x00000000
        /*0010*/ 	.short	0x0000
        /*0012*/ 	.short	0x0000
        /*0014*/ 	.byte	0x00, 0xf0, 0xa1, 0x04


	//----- nvinfo : EIATTR_SPARSE_MMA_MASK
	.align		4
.L_4087:
        /*0018*/ 	.byte	0x03, 0x50
        /*001a*/ 	.short	0x0000


	//----- nvinfo : EIATTR_MAXREG_COUNT
	.align		4
        /*001c*/ 	.byte	0x03, 0x1b
        /*001e*/ 	.short	0x00ff


	//----- nvinfo : EIATTR_NUM_BARRIERS
	.align		4
        /*0020*/ 	.byte	0x02, 0x4c
        /*0022*/ 	.byte	0x01
	.zero		1


	//----- nvinfo : EIATTR_MERCURY_ISA_VERSION
	.align		4
        /*0024*/ 	.byte	0x03, 0x5f
        /*0026*/ 	.short	0x0101


	//----- nvinfo : EIATTR_COOP_GROUP_MASK_REGIDS
	.align		4
        /*0028*/ 	.byte	0x04, 0x29
        /*002a*/ 	.short	(.L_4089 - .L_4088)


	//   ....[0]....
.L_4088:
        /*002c*/ 	.word	0xffffffff


	//   ....[1]....
        /*0030*/ 	.word	0xffffffff


	//   ....[2]....
        /*0034*/ 	.word	0xffffffff


	//   ....[3]....
        /*0038*/ 	.word	0xffffffff


	//   ....[4]....
        /*003c*/ 	.word	0xffffffff


	//   ....[5]....
        /*0040*/ 	.word	0xffffffff


	//   ....[6]....
        /*0044*/ 	.word	0xffffffff


	//   ....[7]....
        /*0048*/ 	.word	0xffffffff


	//   ....[8]....
        /*004c*/ 	.word	0xffffffff


	//   ....[9]....
        /*0050*/ 	.word	0xffffffff


	//   ....[10]....
        /*0054*/ 	.word	0x05000060


	//   ....[11]....
        /*0058*/ 	.word	0x05000060


	//   ....[12]....
        /*005c*/ 	.word	0x05000060


	//   ....[13]....
        /*0060*/ 	.word	0x05000060


	//   ....[14]....
        /*0064*/ 	.word	0x05000060


	//   ....[15]....
        /*0068*/ 	.word	0x05000060


	//   ....[16]....
        /*006c*/ 	.word	0x05000060


	//   ....[17]....
        /*0070*/ 	.word	0x05000060


	//   ....[18]....
        /*0074*/ 	.word	0x05000060


	//   ....[19]....
        /*0078*/ 	.word	0x05000060


	//----- nvinfo : EIATTR_COOP_GROUP_INSTR_OFFSETS
	.align		4
.L_4089:
        /*007c*/ 	.byte	0x04, 0x28
        /*007e*/ 	.short	(.L_4091 - .L_4090)


	//   ....[0]....
.L_4090:
        /*0080*/ 	.word	0x00002bd0


	//   ....[1]....
        /*0084*/ 	.word	0x00002be0


	//   ....[2]....
        /*0088*/ 	.word	0x00002c10


	//   ....[3]....
        /*008c*/ 	.word	0x00002c20


	//   ....[4]....
        /*0090*/ 	.word	0x00002c50


	//   ....[5]....
        /*0094*/ 	.word	0x00002c60


	//   ....[6]....
        /*0098*/ 	.word	0x00002c90


	//   ....[7]....
        /*009c*/ 	.word	0x00002ca0


	//   ....[8]....
        /*00a0*/ 	.word	0x00002cd0


	//   ....[9]....
        /*00a4*/ 	.word	0x00002ce0


	//   ....[10]....
        /*00a8*/ 	.word	0x00005df0


	//   ....[11]....
        /*00ac*/ 	.word	0x00005e80


	//   ....[12]....
        /*00b0*/ 	.word	0x00005ee0


	//   ....[13]....
        /*00b4*/ 	.word	0x00005f40


	//   ....[14]....
        /*00b8*/ 	.word	0x00005fa0


	//   ....[15]....
        /*00bc*/ 	.word	0x00006000


	//   ....[16]....
        /*00c0*/ 	.word	0x00006060


	//   ....[17]....
        /*00c4*/ 	.word	0x000060c0


	//   ....[18]....
        /*00c8*/ 	.word	0x00006120


	//   ....[19]....
        /*00cc*/ 	.word	0x00006180


	//----- nvinfo : EIATTR_VRC_CTA_INIT_COUNT
	.align		4
.L_4091:
        /*00d0*/ 	.byte	0x02, 0x4a
	.zero		1
	.zero		1


	//----- nvinfo : EIATTR_EXIT_INSTR_OFFSETS
	.align		4
        /*00d4*/ 	.byte	0x04, 0x1c
        /*00d6*/ 	.short	(.L_4093 - .L_4092)


	//   ....[0]....
.L_4092:
        /*00d8*/ 	.word	0x00005d60


	//   ....[1]....
        /*00dc*/ 	.word	0x00005d90


	//----- nvinfo : EIATTR_MAX_THREADS
	.align		4
.L_4093:
        /*00e0*/ 	.byte	0x04, 0x05
        /*00e2*/ 	.short	(.L_4095 - .L_4094)
.L_4094:
        /*00e4*/ 	.word	0x00000080
        /*00e8*/ 	.word	0x00000001
        /*00ec*/ 	.word	0x00000001


	//----- nvinfo : EIATTR_CRS_STACK_SIZE
	.align		4
.L_4095:
        /*00f0*/ 	.byte	0x04, 0x1e
        /*00f2*/ 	.short	(.L_4097 - .L_4096)
.L_4096:
        /*00f4*/ 	.word	0x00000000


	//----- nvinfo : EIATTR_CBANK_PARAM_SIZE
	.align		4
.L_4097:
        /*00f8*/ 	.byte	0x03, 0x19
        /*00fa*/ 	.short	0x0128


	//----- nvinfo : EIATTR_PARAM_CBANK
	.align		4
        /*00fc*/ 	.byte	0x04, 0x0a
        /*00fe*/ 	.short	(.L_4099 - .L_4098)
	.align		4
.L_4098:
        /*0100*/ 	.word	index@(.nv.constant0._ZN10layer_norm13ln_bwd_kernelINS_13Kernel_traitsI6__halfffffjLj768ELj1ELj4ELj1ELj16ENS_18Kernel_traits_baseILj768ES2_ffffjLj128EEEEELb0ELb0ELb0ELb0EEEvNS_9BwdParamsE)
        /*0104*/ 	.short	0x0380
        /*0106*/ 	.short	0x0128


	//----- nvinfo : EIATTR_SW_WAR
	.align		4
.L_4099:
        /*0108*/ 	.byte	0x04, 0x36
        /*010a*/ 	.short	(.L_4101 - .L_4100)
.L_4100:
        /*010c*/ 	.word	0x00000008
.L_4101:


//--------------------- .nv.info._ZN10layer_norm13ln_bwd_kernelINS_13Kernel_traitsI6__halfffffjLj768ELj1ELj4ELj1ELj16ENS_18Kernel_traits_baseILj768ES2_ffffjLj128EEEEELb0ELb0ELb0ELb1EEEvNS_9BwdParamsE --------------------------
	.section	.nv.info._ZN10layer_norm13ln_bwd_kernelINS_13Kernel_traitsI6__halfffffjLj768ELj1ELj4ELj1ELj16ENS_18Kernel_traits_baseILj768ES2_ffffjLj128EEEEELb0ELb0ELb0ELb1EEEvNS_9BwdParamsE,"",@"SHT_CUDA_INFO"
	.sectionflags	@""
	.align	4


	//----- nvinfo : EIATTR_CUDA_API_VERSION
	.align		4
        /*0000*/ 	.byte	0x04, 0x37
        /*0002*/ 	.short	(.L_4103 - .L_4102)
.L_4102:
        /*0004*/ 	.word	0x00000082


	//----- nvinfo : EIATTR_KPARAM_INFO
	.align		4
.L_4103:
        /*0008*/ 	.byte	0x04, 0x17
        /*000a*/ 	.short	(.L_4105 - .L_4104)
.L_4104:
        /*000c*/ 	.word	0x00000000
        /*0010*/ 	.short	0x0000
        /*0012*/ 	.short	0x0000
        /*0014*/ 	.byte	0x00, 0xf0, 0xa1, 0x04


	//----- nvinfo : EIATTR_SPARSE_MMA_MASK
	.align		4
.L_4105:
        /*0018*/ 	.byte	0x03, 0x50
        /*001a*/ 	.short	0x0000


	//----- nvinfo : EIATTR_MAXREG_COUNT
	.align		4
        /*001c*/ 	.byte	0x03, 0x1b
        /*001e*/ 	.short	0x00ff


	//----- nvinfo : EIATTR_NUM_BARRIERS
	.align		4
        /*0020*/ 	.byte	0x02, 0x4c
        /*0022*/ 	.byte	0x01
	.zero		1


	//----- nvinfo : EIATTR_MERCURY_ISA_VERSION
	.align		4
        /*0024*/ 	.byte	0x03, 0x5f
        /*0026*/ 	.short	0x0101


	//----- nvinfo : EIATTR_COOP_GROUP_MASK_REGIDS
	.align		4
        /*0028*/ 	.byte	0x04, 0x29
        /*002a*/ 	.short	(.L_4107 - .L_4106)


	//   ....[0]....
.L_4106:
        /*002c*/ 	.word	0xffffffff


	//   ....[1]....
        /*0030*/ 	.word	0xffffffff


	//   ....[2]....
        /*0034*/ 	.word	0xffffffff


	//   ....[3]....
        /*0038*/ 	.word	0xffffffff


	//   ....[4]....
        /*003c*/ 	.word	0xffffffff


	//   ....[5]....
        /*0040*/ 	.word	0xffffffff


	//   ....[6]....
        /*0044*/ 	.word	0xffffffff


	//   ....[7]....
        /*0048*/ 	.word	0xffffffff


	//   ....[8]....
        /*004c*/ 	.word	0xffffffff


	//   ....[9]....
        /*0050*/ 	.word	0xffffffff


	//   ....[10]....
        /*0054*/ 	.word	0x05000050


	//   ....[11]....
        /*0058*/ 	.word	0x05000050


	//   ....[12]....
        /*005c*/ 	.word	0x05000050


	//   ....[13]....
        /*0060*/ 	.word	0x05000050


	//   ....[14]....
        /*0064*/ 	.word	0x05000050


	//   ....[15]....
        /*0068*/ 	.word	0x05000050


	//   ....[16]....
        /*006c*/ 	.word	0x05000050


	//   ....[17]....
        /*0070*/ 	.word	0x05000050


	//   ....[18]....
        /*0074*/ 	.word	0x05000050


	//   ....[19]....
        /*0078*/ 	.word	0x05000050


	//----- nvinfo : EIATTR_COOP_GROUP_INSTR_OFFSETS
	.align		4
.L_4107:
        /*007c*/ 	.byte	0x04, 0x28
        /*007e*/ 	.short	(.L_4109 - .L_4108)


	//   ....[0]....
.L_4108:
        /*0080*/ 	.word	0x00002410


	//   ....[1]....
        /*0084*/ 	.word	0x00002420


	//   ....[2]....
        /*0088*/ 	.word	0x00002450


	//   ....[3]....
        /*008c*/ 	.word	0x00002460


	//   ....[4]....
        /*0090*/ 	.word	0x00002490


	//   ....[5]....
        /*0094*/ 	.word	0x000024a0


	//   ....[6]....
        /*0098*/ 	.word	0x000024d0


	//   ....[7]....
        /*009c*/ 	.word	0x000024e0


	//   ....[8]....
        /*00a0*/ 	.word	0x00002510


	//   ....[9]....
        /*00a4*/ 	.word	0x00002520


	//   ....[10]....
        /*00a8*/ 	.word	0x00004f20


	//   ....[11]....
        /*00ac*/ 	.word	0x00004fb0


	//   ....[12]....
        /*00b0*/ 	.word	0x00005020


	//   ....[13]....
        /*00b4*/ 	.word	0x00005080


	//   ....[14]....
        /*00b8*/ 	.word	0x000050f0


	//   ....[15]....
        /*00bc*/ 	.word	0x00005150


	//   ....[16]....
        /*00c0*/ 	.word	0x000051c0


	//   ....[17]....
        /*00c4*/ 	.word	0x00005220


	//   ....[18]....
        /*00c8*/ 	.word	0x00005290


	//   ....[19]....
        /*00cc*/ 	.word	0x000052f0


	//----- nvinfo : EIATTR_VRC_CTA_INIT_COUNT
	.align		4
.L_4109:
        /*00d0*/ 	.byte	0x02, 0x4a
	.zero		1
	.zero		1


	//----- nvinfo : EIATTR_EXIT_INSTR_OFFSETS
	.align		4
        /*00d4*/ 	.byte	0x04, 0x1c
        /*00d6*/ 	.short	(.L_4111 - .L_4110)


	//   ....[0]....
.L_4110:
        /*00d8*/ 	.word	0x00004eb0


	//----- nvinfo : EIATTR_MAX_THREADS
	.align		4
.L_4111:
        /*00dc*/ 	.byte	0x04, 0x05
        /*00de*/ 	.short	(.L_4113 - .L_4112)
.L_4112:
        /*00e0*/ 	.word	0x00000080
        /*00e4*/ 	.word	0x00000001
        /*00e8*/ 	.word	0x00000001


	//----- nvinfo : EIATTR_CRS_STACK_SIZE
	.align		4
.L_4113:
        /*00ec*/ 	.byte	0x04, 0x1e
        /*00ee*/ 	.short	(.L_4115 - .L_4114)
.L_4114:
        /*00f0*/ 	.word	0x00000000


	//----- nvinfo : EIATTR_CBANK_PARAM_SIZE
	.align		4
.L_4115:
        /*00f4*/ 	.byte	0x03, 0x19
        /*00f6*/ 	.short	0x0128


	//----- nvinfo : EIATTR_PARAM_CBANK
	.align		4
        /*00f8*/ 	.byte	0x04, 0x0a
        /*00fa*/ 	.short	(.L_4117 - .L_4116)
	.align		4
.L_4116:
        /*00fc*/ 	.word	index@(.nv.constant0._ZN10layer_norm13ln_bwd_kernelINS_13Kernel_traitsI6__halfffffjLj768ELj1ELj4ELj1ELj16ENS_18Kernel_traits_baseILj768ES2_ffffjLj128EEEEELb0ELb0ELb0ELb1EEEvNS_9BwdParamsE)
        /*0100*/ 	.short	0x0380
        /*0102*/ 	.short	0x0128


	//----- nvinfo : EIATTR_SW_WAR
	.align		4
.L_4117:
        /*0104*/ 	.byte	0x04, 0x36
        /*0106*/ 	.short	(.L_4119 - .L_4118)
.L_4118:
        /*0108*/ 	.word	0x00000008
.L_4119:


//--------------------- .nv.info._ZN10layer_norm13ln_bwd_kernelINS_13Kernel_traitsI6__halfffffjLj768ELj1ELj4ELj1ELj16ENS_18Kernel_traits_baseILj768ES2_ffffjLj128EEEEELb0ELb0ELb1ELb0EEEvNS_9BwdParamsE --------------------------
	.section	.nv.info._ZN10layer_norm13ln_bwd_kernelINS_13Kernel_traitsI6__halfffffjLj768ELj1ELj4ELj1ELj16ENS_18Kernel_traits_baseILj768ES2_ffffjLj128EEEEELb0ELb0ELb1ELb0EEEvNS_9BwdParamsE,"",@"SHT_CUDA_INFO"
	.sectionflags	@""
	.align	4


	//----- nvinfo : EIATTR_CUDA_API_VERSION
	.align		4
        /*0000*/ 	.byte	0x04, 0x37
        /*0002*/ 	.short	(.L_4121 - .L_4120)
.L_4120:
        /*0004*/ 	.word	0x00000082


	//----- nvinfo : EIATTR_KPARAM_INFO
	.align		4
.L_4121:
        /*0008*/ 	.byte	0x04, 0x17
        /*000a*/ 	.short	(.L_4123 - .L_4122)
.L_4122:
        /*000c*/ 	.word	0x00000000
        /*0010*/ 	.short	0x0000
        /*0012*/ 	.short	0x0000
        /*0014*/ 	.byte	0x00, 0xf0, 0xa1, 0x04


	//----- nvinfo : EIATTR_SPARSE_MMA_MASK
	.align		4
.L_4123:
        /*0018*/ 	.byte	0x03, 0x50
        /*001a*/ 	.short	0x0000


	//----- nvinfo : EIATTR_MAXREG_COUNT
	.align		4
        /*001c*/ 	.byte	0x03, 0x1b
        /*001e*/ 	.short	0x00ff


	//----- nvinfo : EIATTR_NUM_BARRIERS
	.align		4
        /*0020*/ 	.byte	0x02, 0x4c
        /*0022*/ 	.byte	0x01
	.zero		1


	//----- nvinfo : EIATTR_MERCURY_ISA_VERSION
	.align		4
        /*0024*/ 	.byte	0x03, 0x5f
        /*0026*/ 	.short	0x0101


	//----- nvinfo : EIATTR_COOP_GROUP_MASK_REGIDS
	.align		4
        /*0028*/ 	.byte	0x04, 0x29
        /*002a*/ 	.short	(.L_4125 - .L_4124)


	//   ....[0]....
.L_4124:
        /*002c*/ 	.word	0xffffffff


	//   ....[1]....
        /*0030*/ 	.word	0xffffffff


	//   ....[2]....
        /*0034*/ 	.word	0xffffffff


	//   ....[3]....
        /*0038*/ 	.word	0xffffffff


	//   ....[4]....
        /*003c*/ 	.word	0xffffffff


	//   ....[5]....
        /*0040*/ 	.word	0xffffffff


	//   ....[6]....
        /*0044*/ 	.word	0xffffffff


	//   ....[7]....
        /*0048*/ 	.word	0xffffffff


	//   ....[8]....
        /*004c*/ 	.word	0xffffffff


	//   ....[9]....
        /*0050*/ 	.word	0xffffffff


	//   ....[10]....
        /*0054*/ 	.word	0x05000000


	//   ....[11]....
        /*0058*/ 	.word	0x05000000


	//   ....[12]....
        /*005c*/ 	.word	0x05000000


	//   ....[13]....
        /*0060*/ 	.word	0x05000000


	//   ....[14]....
        /*0064*/ 	.word	0x05000000


	//   ....[15]....
        /*0068*/ 	.word	0x05000000


	//   ....[16]....
        /*006c*/ 	.word	0x05000000


	//   ....[17]....
        /*0070*/ 	.word	0x05000000


	//   ....[18]....
        /*0074*/ 	.word	0x05000000


	//   ....[19]....
        /*0078*/ 	.word	0x05000000


	//----- nvinfo : EIATTR_COOP_GROUP_INSTR_OFFSETS
	.align		4
.L_4125:
        /*007c*/ 	.byte	0x04, 0x28
        /*007e*/ 	.short	(.L_4127 - .L_4126)


	//   ....[0]....
.L_4126:
        /*0080*/ 	.word	0x00001fa0


	//   ....[1]....
        /*0084*/ 	.word	0x00001fb0


	//   ....[2]....
        /*0088*/ 	.word	0x00001fe0


	//   ....[3]....
        /*008c*/ 	.word	0x00001ff0


	//   ....[4]....
        /*0090*/ 	.word	0x00002020


	//   ....[5]....
        /*0094*/ 	.word	0x00002030


	//   ....[6]....
        /*0098*/ 	.word	0x00002060


	//   ....[7]....
        /*009c*/ 	.word	0x00002070


	//   ....[8]....
        /*00a0*/ 	.word	0x000020a0


	//   ....[9]....
        /*00a4*/ 	.word	0x000020b0


	//   ....[10]....
        /*00a8*/ 	.word	0x00006040


	//   ....[11]....
        /*00ac*/ 	.word	0x000060e0


	//   ....[12]....
        /*00b0*/ 	.word	0x00006140


	//   ....[13]....
        /*00b4*/ 	.word	0x00006190


	//   ....[14]....
        /*00b8*/ 	.word	0x00006200


	//   ....[15]....
        /*00bc*/ 	.word	0x00006250


	//   ....[16]....
        /*00c0*/ 	.word	0x000062c0


	//   ....[17]....
        /*00c4*/ 	.word	0x00006310


	//   ....[18]....
        /*00c8*/ 	.word	0x00006380


	//   ....[19]....
        /*00cc*/ 	.word	0x000063d0


	//----- nvinfo : EIATTR_VRC_CTA_INIT_COUNT
	.align		4
.L_4127:
        /*00d0*/ 	.byte	0x02, 0x4a
	.zero		1
	.zero		1


	//----- nvinfo : EIATTR_EXIT_INSTR_OFFSETS
	.align		4
        /*00d4*/ 	.byte	0x04, 0x1c
        /*00d6*/ 	.short	(.L_4129 - .L_4128)


	//   ....[0]....
.L_4128:
        /*00d8*/ 	.word	0x00005fb0


	//   ....[1]....
        /*00dc*/ 	.word	0x00005fe0


	//----- nvinfo : EIATTR_MAX_THREADS
	.align		4
.L_4129:
        /*00e0*/ 	.byte	0x04, 0x05
        /*00e2*/ 	.short	(.L_4131 - .L_4130)
.L_4130:
        /*00e4*/ 	.word	0x00000080
        /*00e8*/ 	.word	0x00000001
        /*00ec*/ 	.word	0x00000001


	//----- nvinfo : EIATTR_CRS_STACK_SIZE
	.align		4
.L_4131:
        /*00f0*/ 	.byte	0x04, 0x1e
        /*00f2*/ 	.short	(.L_4133 - .L_4132)
.L_4132:
        /*00f4*/ 	.word	0x00000000


	//----- nvinfo : EIATTR_CBANK_PARAM_SIZE
	.align		4
.L_4133:
        /*00f8*/ 	.byte	0x03, 0x19
        /*00fa*/ 	.short	0x0128


	//----- nvinfo : EIATTR_PARAM_CBANK
	.align		4
        /*00fc*/ 	.byte	0x04, 0x0a
        /*00fe*/ 	.short	(.L_4135 - .L_4134)
	.align		4
.L_4134:
        /*0100*/ 	.word	index@(.nv.constant0._ZN10layer_norm13ln_bwd_kernelINS_13Kernel_traitsI6__halfffffjLj768ELj1ELj4ELj1ELj16ENS_18Kernel_traits_baseILj768ES2_ffffjLj128EEEEELb0ELb0ELb1ELb0EEEvNS_9BwdParamsE)
        /*0104*/ 	.short	0x0380
        /*0106*/ 	.short	0x0128


	//----- nvinfo : EIATTR_SW_WAR
	.align		4
.L_4135:
        /*0108*/ 	.byte	0x04, 0x36
        /*010a*/ 	.short	(.L_4137 - .L_4136)
.L_4136:
        /*010c*/ 	.word	0x00000008
.L_4137:


//--------------------- .nv.info._ZN10layer_norm13ln_bwd_kernelINS_13Kernel_traitsI6__halfffffjLj768ELj1ELj4ELj1ELj16ENS_18Kernel_traits_baseILj768ES2_ffffjLj128EEEEELb0ELb0ELb1ELb1EEEvNS_9BwdParamsE --------------------------
	.section	.nv.info._ZN10layer_norm13ln_bwd_kernelINS_13Kernel_traitsI6__halfffffjLj768ELj1ELj4ELj1ELj16ENS_18Kernel_traits_baseILj768ES2_ffffjLj128EEEEELb0ELb0ELb1ELb1EEEvNS_9BwdParamsE,"",@"SHT_CUDA_INFO"
	.sectionflags	@""
	.align	4


	//----- nvinfo : EIATTR_CUDA_API_VERSION
	.align		4
        /*0000*/ 	.byte	0x04, 0x37
        /*0002*/ 	.short	(.L_4139 - .L_4138)
.L_4138:
        /*0004*/ 	.word	0x00000082


	//----- nvinfo : EIATTR_KPARAM_INFO
	.align		4
.L_4139:
        /*0008*/ 	.byte	0x04, 0x17
        /*000a*/ 	.short	(.L_4141 - .L_4140)
.L_4140:
        /*000c*/ 	.word	0x00000000
        /*0010*/ 	.short	0x0000
        /*0012*/ 	.short	0x0000
        /*0014*/ 	.byte	0x00, 0xf0, 0xa1, 0x04


	//----- nvinfo : EIATTR_SPARSE_MMA_MASK
	.align		4
.L_4141:
        /*0018*/ 	.byte	0x03, 0x50
        /*001a*/ 	.short	0x0000


	//----- nvinfo : EIATTR_MAXREG_COUNT
	.align		4
        /*001c*/ 	.byte	0x03, 0x1b
        /*001e*/ 	.short	0x00ff


	//----- nvinfo : EIATTR_NUM_BARRIERS
	.align		4
        /*0020*/ 	.byte	0x02, 0x4c
        /*0022*/ 	.byte	0x01
	.zero		1


	//----- nvinfo : EIATTR_MERCURY_ISA_VERSION
	.align		4
        /*0024*/ 	.byte	0x03, 0x5f
        /*0026*/ 	.short	0x0101


	//----- nvinfo : EIATTR_COOP_GROUP_MASK_REGIDS
	.align		4
        /*0028*/ 	.byte	0x04, 0x29
        /*002a*/ 	.short	(.L_4143 - .L_4142)


	//   ....[0]....
.L_4142:
        /*002c*/ 	.word	0xffffffff


	//   ....[1]....
        /*0030*/ 	.word	0xffffffff


	//   ....[2]....
        /*0034*/ 	.word	0xffffffff


	//   ....[3]....
        /*0038*/ 	.word	0xffffffff


	//   ....[4]....
        /*003c*/ 	.word	0xffffffff


	//   ....[5]....
        /*0040*/ 	.word	0xffffffff


	//   ....[6]....
        /*0044*/ 	.word	0xffffffff


	//   ....[7]....
        /*0048*/ 	.word	0xffffffff


	//   ....[8]....
        /*004c*/ 	.word	0xffffffff


	//   ....[9]....
        /*0050*/ 	.word	0xffffffff


	//   ....[10]....
        /*0054*/ 	.word	0x05000099


	//   ....[11]....
        /*0058*/ 	.word	0x05000099


	//   ....[12]....
        /*005c*/ 	.word	0x05000099


	//   ....[13]....
        /*0060*/ 	.word	0x05000099


	//   ....[14]....
        /*0064*/ 	.word	0x05000099


	//   ....[15]....
        /*0068*/ 	.word	0x05000099


	//   ....[16]....
        /*006c*/ 	.word	0x05000099


	//   ....[17]....
        /*0070*/ 	.word	0x05000099


	//   ....[18]....
        /*0074*/ 	.word	0x05000099


	//   ....[19]....
        /*0078*/ 	.word	0x05000099


	//----- nvinfo : EIATTR_COOP_GROUP_INSTR_OFFSETS
	.align		4
.L_4143:
        /*007c*/ 	.byte	0x04, 0x28
        /*007e*/ 	.short	(.L_4145 - .L_4144)


	//   ....[0]....
.L_4144:
        /*0080*/ 	.word	0x000017c0


	//   ....[1]....
        /*0084*/ 	.word	0x000017d0


	//   ....[2]....
        /*0088*/ 	.word	0x00001800


	//   ....[3]....
        /*008c*/ 	.word	0x00001810


	//   ....[4]....
        /*0090*/ 	.word	0x00001840


	//   ....[5]....
        /*0094*/ 	.word	0x00001850


	//   ....[6]....
        /*0098*/ 	.word	0x00001880


	//   ....[7]....
        /*009c*/ 	.word	0x00001890


	//   ....[8]....
        /*00a0*/ 	.word	0x000018c0


	//   ....[9]....
        /*00a4*/ 	.word	0x000018d0


	//   ....[10]....
        /*00a8*/ 	.word	0x00005000


	//   ....[11]....
        /*00ac*/ 	.word	0x00005090


	//   ....[12]....
        /*00b0*/ 	.word	0x00005100


	//   ....[13]....
        /*00b4*/ 	.word	0x00005160


	//   ....[14]....
        /*00b8*/ 	.word	0x000051d0


	//   ....[15]....
        /*00bc*/ 	.word	0x00005230


	//   ....[16]....
        /*00c0*/ 	.word	0x000052a0


	//   ....[17]....
        /*00c4*/ 	.word	0x00005300


	//   ....[18]....
        /*00c8*/ 	.word	0x00005370


	//   ....[19]....
        /*00cc*/ 	.word	0x000053d0


	//----- nvinfo : EIATTR_VRC_CTA_INIT_COUNT
	.align		4
.L_4145:
        /*00d0*/ 	.byte	0x02, 0x4a
	.zero		1
	.zero		1


	//----- nvinfo : EIATTR_EXIT_INSTR_OFFSETS
	.align		4
        /*00d4*/ 	.byte	0x04, 0x1c
        /*00d6*/ 	.short	(.L_4147 - .L_4146)


	//   ....[0]....
.L_4146:
        /*00d8*/ 	.word	0x00004f90


	//----- nvinfo : EIATTR_MAX_THREADS
	.align		4
.L_4147:
        /*00dc*/ 	.byte	0x04, 0x05
        /*00de*/ 	.short	(.L_4149 - .L_4148)
.L_4148:
        /*00e0*/ 	.word	0x00000080
        /*00e4*/ 	.word	0x00000001
        /*00e8*/ 	.word	0x00000001


	//----- nvinfo : EIATTR_CRS_STACK_SIZE
	.align		4
.L_4149:
        /*00ec*/ 	.byte	0x04, 0x1e
        /*00ee*/ 	.short	(.L_4151 - .L_4150)
.L_4150:
        /*00f0*/ 	.word	0x00000000


	//----- nvinfo : EIATTR_CBANK_PARAM_SIZE
	.align		4
.L_4151:
        /*00f4*/ 	.byte	0x03, 0x19
        /*00f6*/ 	.short	0x0128


	//----- nvinfo : EIATTR_PARAM_CBANK
	.align		4
        /*00f8*/ 	.byte	0x04, 0x0a
        /*00fa*/ 	.short	(.L_4153 - .L_4152)
	.align		4
.L_4152:
        /*00fc*/ 	.word	index@(.nv.constant0._ZN10layer_norm13ln_bwd_kernelINS_13Kernel_traitsI6__halfffffjLj768ELj1ELj4ELj1ELj16ENS_18Kernel_traits_baseILj768ES2_ffffjLj128EEEEELb0ELb0ELb1ELb1EEEvNS_9BwdParamsE)
        /*0100*/ 	.short	0x0380
        /*0102*/ 	.short	0x0128


	//----- nvinfo : EIATTR_SW_WAR
	.align		4
.L_4153:
        /*0104*/ 	.byte	0x04, 0x36
        /*0106*/ 	.short	(.L_4155 - .L_4154)
.L_4154:
        /*0108*/ 	.word	0x00000008
.L_4155:


//--------------------- .nv.info._ZN10layer_norm13ln_bwd_kernelINS_13Kernel_traitsI6__halfffffjLj768ELj1ELj4ELj1ELj16ENS_18Kernel_traits_baseILj768ES2_ffffjLj128EEEEELb0ELb1ELb0ELb0EEEvNS_9BwdParamsE --------------------------
	.section	.nv.info._ZN10layer_norm13ln_bwd_kernelINS_13Kernel_traitsI6__halfffffjLj768ELj1ELj4ELj1ELj16ENS_18Kernel_traits_baseILj768ES2_ffffjLj128EEEEELb0ELb1ELb0ELb0EEEvNS_9BwdParamsE,"",@"SHT_CUDA_INFO"
	.sectionflags	@""
	.align	4


	//----- nvinfo : EIATTR_CUDA_API_VERSION
	.align		4
        /*0000*/ 	.byte	0x04, 0x37
        /*0002*/ 	.short	(.L_4157 - .L_4156)
.L_4156:
        /*0004*/ 	.word	0x00000082


	//----- nvinfo : EIATTR_KPARAM_INFO
	.align		4
.L_4157:
        /*0008*/ 	.byte	0x04, 0x17
        /*000a*/ 	.short	(.L_4159 - .L_4158)
.L_4158:
        /*000c*/ 	.word	0x00000000
        /*0010*/ 	.short	0x0000
        /*0012*/ 	.short	0x0000
        /*0014*/ 	.byte	0x00, 0xf0, 0xa1, 0x04


	//----- nvinfo : EIATTR_SPARSE_MMA_MASK
	.align		4
.L_4159:
        /*0018*/ 	.byte	0x03, 0x50
        /*001a*/ 	.short	0x0000


	//----- nvinfo : EIATTR_MAXREG_COUNT
	.align		4
        /*001c*/ 	.byte	0x03, 0x1b
        /*001e*/ 	.short	0x00ff


	//----- nvinfo : EIATTR_NUM_BARRIERS
	.align		4
        /*0020*/ 	.byte	0x02, 0x4c
        /*0022*/ 	.byte	0x01
	.zero		1


	//----- nvinfo : EIATTR_MERCURY_ISA_VERSION
	.align		4
        /*0024*/ 	.byte	0x03, 0x5f
        /*0026*/ 	.short	0x0101


	//----- nvinfo : EIATTR_COOP_GROUP_MASK_REGIDS
	.align		4
        /*0028*/ 	.byte	0x04, 0x29
        /*002a*/ 	.short	(.L_4161 - .L_4160)


	//   ....[0]....
.L_4160:
        /*002c*/ 	.word	0xffffffff


	//   ....[1]....
        /*0030*/ 	.word	0xffffffff


	//   ....[2]....
        /*0034*/ 	.word	0xffffffff


	//   ....[3]....
        /*0038*/ 	.word	0xffffffff


	//   ....[4]....
        /*003c*/ 	.word	0xffffffff


	//   ....[5]....
        /*0040*/ 	.word	0xffffffff


	//   ....[6]....
        /*0044*/ 	.word	0xffffffff


	//   ....[7]....
        /*0048*/ 	.word	0xffffffff


	//   ....[8]....
        /*004c*/ 	.word	0xffffffff


	//   ....[9]....
        /*0050*/ 	.word	0xffffffff


	//   ....[10]....
        /*0054*/ 	.word	0x050000a7


	//   ....[11]....
        /*0058*/ 	.word	0x050000a7


	//   ....[12]....
        /*005c*/ 	.word	0x050000a7


	//   ....[13]....
        /*0060*/ 	.word	0x050000a7


	//   ....[14]....
        /*0064*/ 	.word	0x050000a7


	//   ....[15]....
        /*0068*/ 	.word	0x050000a7


	//   ....[16]....
        /*006c*/ 	.word	0x050000a7


	//   ....[17]....
        /*0070*/ 	.word	0x050000a7


	//   ....[18]....
        /*0074*/ 	.word	0x050000a7


	//   ....[19]....
        /*0078*/ 	.word	0x050000a7


	//----- nvinfo : EIATTR_COOP_GROUP_INSTR_OFFSETS
	.align		4
.L_4161:
        /*007c*/ 	.byte	0x04, 0x28
        /*007e*/ 	.short	(.L_4163 - .L_4162)


	//   ....[0]....
.L_4162:
        /*0080*/ 	.word	0x000030e0


	//   ....[1]....
        /*0084*/ 	.word	0x000030f0


	//   ....[2]....
        /*0088*/ 	.word	0x00003120


	//   ....[3]....
        /*008c*/ 	.word	0x00003130


	//   ....[4]....
        /*0090*/ 	.word	0x00003160


	//   ....[5]....
        /*0094*/ 	.word	0x00003170


	//   ....[6]....
        /*0098*/ 	.word	0x000031a0


	//   ....[7]....
        /*009c*/ 	.word	0x000031b0


	//   ....[8]....
        /*00a0*/ 	.word	0x000031e0


	//   ....[9]....
        /*00a4*/ 	.word	0x000031f0


	//   ....[10]....
        /*00a8*/ 	.word	0x00007e30


	//   ....[11]....
        /*00ac*/ 	.word	0x00007ec0


	//   ....[12]....
        /*00b0*/ 	.word	0x00007f30


	//   ....[13]....
        /*00b4*/ 	.word	0x00007f90


	//   ....[14]....
        /*00b8*/ 	.word	0x00008000


	//   ....[15]....
        /*00bc*/ 	.word	0x00008060


	//   ....[16]....
        /*00c0*/ 	.word	0x000080d0


	//   ....[17]....
        /*00c4*/ 	.word	0x00008130


	//   ....[18]....
        /*00c8*/ 	.word	0x000081a0


	//   ....[19]....
        /*00cc*/ 	.word	0x00008200


	//----- nvinfo : EIATTR_VRC_CTA_INIT_COUNT
	.align		4
.L_4163:
        /*00d0*/ 	.byte	0x02, 0x4a
	.zero		1
	.zero		1


	//----- nvinfo : EIATTR_EXIT_INSTR_OFFSETS
	.align		4
        /*00d4*/ 	.byte	0x04, 0x1c
        /*00d6*/ 	.short	(.L_4165 - .L_4164)


	//   ....[0]....
.L_4164:
        /*00d8*/ 	.word	0x00007d40


	//   ....[1]....
        /*00dc*/ 	.word	0x00007dc0


	//----- nvinfo : EIATTR_MAX_THREADS
	.align		4
.L_4165:
        /*00e0*/ 	.byte	0x04, 0x05
        /*00e2*/ 	.short	(.L_4167 - .L_4166)
.L_4166:
        /*00e4*/ 	.word	0x00000080
        /*00e8*/ 	.word	0x00000001
        /*00ec*/ 	.word	0x00000001


	//----- nvinfo : EIATTR_CRS_STACK_SIZE
	.align		4
.L_4167:
        /*00f0*/ 	.byte	0x04, 0x1e
        /*00f2*/ 	.short	(.L_4169 - .L_4168)
.L_4168:
        /*00f4*/ 	.word	0x00000000


	//----- nvinfo : EIATTR_CBANK_PARAM_SIZE
	.align		4
.L_4169:
        /*00f8*/ 	.byte	0x03, 0x19
        /*00fa*/ 	.short	0x0128


	//----- nvinfo : EIATTR_PARAM_CBANK
	.align		4
        /*00fc*/ 	.byte	0x04, 0x0a
        /*00fe*/ 	.short	(.L_4171 - .L_4170)
	.align		4
.L_4170:
        /*0100*/ 	.word	index@(.nv.constant0._ZN10layer_norm13ln_bwd_kernelINS_13Kernel_traitsI6__halfffffjLj768ELj1ELj4ELj1ELj16ENS_18Kernel_traits_baseILj768ES2_ffffjLj128EEEEELb0ELb1ELb0ELb0EEEvNS_9BwdParamsE)
        /*0104*/ 	.short	0x0380
        /*0106*/ 	.short	0x0128


	//----- nvinfo : EIATTR_SW_WAR
	.align		4
.L_4171:
        /*0108*/ 	.byte	0x04, 0x36
        /*010a*/ 	.short	(.L_4173 - .L_4172)
.L_4172:
        /*010c*/ 	.word	0x00000008
.L_4173:


//--------------------- .nv.info._ZN10layer_norm13ln_bwd_kernelINS_13Kernel_traitsI6__halfffffjLj768ELj1ELj4ELj1ELj16ENS_18Kernel_traits_baseILj768ES2_ffffjLj128EEEEELb0ELb1ELb0ELb1EEEvNS_9BwdParamsE --------------------------
	.section	.nv.info._ZN10layer_norm13ln_bwd_kernelINS_13Kernel_traitsI6__halfffffjLj768ELj1ELj4ELj1ELj16ENS_18Kernel_traits_baseILj768ES2_ffffjLj128EEEEELb0ELb1ELb0ELb1EEEvNS_9BwdParamsE,"",@"SHT_CUDA_INFO"
	.sectionflags	@""
	.align	4


	//----- nvinfo : EIATTR_CUDA_API_VERSION
	.align		4
        /*0000*/ 	.byte	0x04, 0x37
        /*0002*/ 	.short	(.L_4175 - .L_4174)
.L_4174:
        /*0004*/ 	.word	0x00000082


	//----- nvinfo : EIATTR_KPARAM_INFO
	.align		4
.L_4175:
        /*0008*/ 	.byte	0x04, 0x17
        /*000a*/ 	.short	(.L_4177 - .L_4176)
.L_4176:
        /*000c*/ 	.word	0x00000000
        /*0010*/ 	.short	0x0000
        /*0012*/ 	.short	0x0000
        /*0014*/ 	.byte	0x00, 0xf0, 0xa1, 0x04


	//----- nvinfo : EIATTR_SPARSE_MMA_MASK
	.align		4
.L_4177:
        /*0018*/ 	.byte	0x03, 0x50
        /*001a*/ 	.short	0x0000


	//----- nvinfo : EIATTR_MAXREG_COUNT
	.align		4
        /*001c*/ 	.byte	0x03, 0x1b
        /*001e*/ 	.short	0x00ff


	//----- nvinfo : EIATTR_NUM_BARRIERS
	.align		4
        /*0020*/ 	.byte	0x02, 0x4c
        /*0022*/ 	.byte	0x01
	.zero		1


	//----- nvinfo : EIATTR_MERCURY_ISA_VERSION
	.align		4
        /*0024*/ 	.byte	0x03, 0x5f
        /*0026*/ 	.short	0x0101


	//----- nvinfo : EIATTR_COOP_GROUP_MASK_REGIDS
	.align		4
        /*0028*/ 	.byte	0x04, 0x29
        /*002a*/ 	.short	(.L_4179 - .L_4178)


	//   ....[0]....
.L_4178:
        /*002c*/ 	.word	0xffffffff


	//   ....[1]....
        /*0030*/ 	.word	0xffffffff


	//   ....[2]....
        /*0034*/ 	.word	0xffffffff


	//   ....[3]....
        /*0038*/ 	.word	0xffffffff


	//   ....[4]....
        /*003c*/ 	.word	0xffffffff


	//   ....[5]....
        /*0040*/ 	.word	0xffffffff


	//   ....[6]....
        /*0044*/ 	.word	0xffffffff


	//   ....[7]....
        /*0048*/ 	.word	0xffffffff


	//   ....[8]....
        /*004c*/ 	.word	0xffffffff


	//   ....[9]....
        /*0050*/ 	.word	0xffffffff


	//   ....[10]....
        /*0054*/ 	.word	0x0500004a


	//   ....[11]....
        /*0058*/ 	.word	0x0500004a


	//   ....[12]....
        /*005c*/ 	.word	0x0500004a


	//   ....[13]....
        /*0060*/ 	.word	0x0500004a


	//   ....[14]....
        /*0064*/ 	.word	0x0500004a


	//   ....[15]....
        /*0068*/ 	.word	0x0500004a


	//   ....[16]....
        /*006c*/ 	.word	0x0500004a


	//   ....[17]....
        /*0070*/ 	.word	0x0500004a


	//   ....[18]....
        /*0074*/ 	.word	0x0500004a


	//   ....[19]....
        /*0078*/ 	.word	0x0500004a


	//----- nvinfo : EIATTR_COOP_GROUP_INSTR_OFFSETS
	.align		4
.L_4179:
        /*007c*/ 	.byte	0x04, 0x28
        /*007e*/ 	.short	(.L_4181 - .L_4180)


	//   ....[0]....
.L_4180:
        /*0080*/ 	.word	0x00002760


	//   ....[1]....
        /*0084*/ 	.word	0x00002770


	//   ....[2]....
        /*0088*/ 	.word	0x000027a0


	//   ....[3]....
        /*008c*/ 	.word	0x000027b0


	//   ....[4]....
        /*0090*/ 	.word	0x000027e0


	//   ....[5]....
        /*0094*/ 	.word	0x000027f0


	//   ....[6]....
        /*0098*/ 	.word	0x00002820


	//   ....[7]....
        /*009c*/ 	.word	0x00002830


	//   ....[8]....
        /*00a0*/ 	.word	0x00002860


	//   ....[9]....
        /*00a4*/ 	.word	0x00002870


	//   ....[10]....
        /*00a8*/ 	.word	0x00006e10


	//   ....[11]....
        /*00ac*/ 	.word	0x00006ea0


	//   ....[12]....
        /*00b0*/ 	.word	0x00006f10


	//   ....[13]....
        /*00b4*/ 	.word	0x00006f60


	//   ....[14]....
        /*00b8*/ 	.word	0x00006fd0


	//   ....[15]....
        /*00bc*/ 	.word	0x00007020


	//   ....[16]....
        /*00c0*/ 	.word	0x00007090


	//   ....[17]....
        /*00c4*/ 	.word	0x000070e0


	//   ....[18]....
        /*00c8*/ 	.word	0x00007150


	//   ....[19]....
        /*00cc*/ 	.word	0x000071a0


	//----- nvinfo : EIATTR_VRC_CTA_INIT_COUNT
	.align		4
.L_4181:
        /*00d0*/ 	.byte	0x02, 0x4a
	.zero		1
	.zero		1


	//----- nvinfo : EIATTR_EXIT_INSTR_OFFSETS
	.align		4
        /*00d4*/ 	.byte	0x04, 0x1c
        /*00d6*/ 	.short	(.L_4183 - .L_4182)


	//   ....[0]....
.L_4182:
        /*00d8*/ 	.word	0x00006da0


	//----- nvinfo : EIATTR_MAX_THREADS
	.align		4
.L_4183:
        /*00dc*/ 	.byte	0x04, 0x05
        /*00de*/ 	.short	(.L_4185 - .L_4184)
.L_4184:
        /*00e0*/ 	.word	0x00000080
        /*00e4*/ 	.word	0x00000001
        /*00e8*/ 	.word	0x00000001


	//----- nvinfo : EIATTR_CRS_STACK_SIZE
	.align		4
.L_4185:
        /*00ec*/ 	.byte	0x04, 0x1e
        /*00ee*/ 	.short	(.L_4187 - .L_4186)
.L_4186:
        /*00f0*/ 	.word	0x00000000


	//----- nvinfo : EIATTR_CBANK_PARAM_SIZE
	.align		4
.L_4187:
        /*00f4*/ 	.byte	0x03, 0x19
        /*00f6*/ 	.short	0x0128


	//----- nvinfo : EIATTR_PARAM_CBANK
	.align		4
        /*00f8*/ 	.byte	0x04, 0x0a
        /*00fa*/ 	.short	(.L_4189 - .L_4188)
	.align		4
.L_4188:
        /*00fc*/ 	.word	index@(.nv.constant0._ZN10layer_norm13ln_bwd_kernelINS_13Kernel_traitsI6__halfffffjLj768ELj1ELj4ELj1ELj16ENS_18Kernel_traits_baseILj768ES2_ffffjLj128EEEEELb0ELb1ELb0ELb1EEEvNS_9BwdParamsE)
        /*0100*/ 	.short	0x0380
        /*0102*/ 	.short	0x0128


	//----- nvinfo : EIATTR_SW_WAR
	.align		4
.L_4189:
        /*0104*/ 	.byte	0x04, 0x36
        /*0106*/ 	.short	(.L_4191 - .L_4190)
.L_4190:
        /*0108*/ 	.word	0x00000008
.L_4191:


//--------------------- .nv.info._ZN10layer_norm13ln_bwd_kernelINS_13Kernel_traitsI6__halfffffjLj768ELj1ELj4ELj1ELj16ENS_18Kernel_traits_baseILj768ES2_ffffjLj128EEEEELb0ELb1ELb1ELb0EEEvNS_9BwdParamsE --------------------------
	.section	.nv.info._ZN10layer_norm13ln_bwd_kernelINS_13Kernel_traitsI6__halfffffjLj768ELj1ELj4ELj1ELj16ENS_18Kernel_traits_baseILj768ES2_ffffjLj128EEEEELb0ELb1ELb1ELb0EEEvNS_9BwdParamsE,"",@"SHT_CUDA_INFO"
	.sectionflags	@""
	.align	4


	//----- nvinfo : EIATTR_CUDA_API_VERSION
	.align		4
        /*0000*/ 	.byte	0x04, 0x37
        /*0002*/ 	.short	(.L_4193 - .L_4192)
.L_4192:
        /*0004*/ 	.word	0x00000082


	//----- nvinfo : EIATTR_KPARAM_INFO
	.align		4
.L_4193:
        /*0008*/ 	.byte	0x04, 0x17
        /*000a*/ 	.short	(.L_4195 - .L_4194)
.L_4194:
        /*000c*/ 	.word	0x00000000
        /*0010*/ 	.short	0x0000
        /*0012*/ 	.short	0x0000
        /*0014*/ 	.byte	0x00, 0xf0, 0xa1, 0x04


	//----- nvinfo : EIATTR_SPARSE_MMA_MASK
	.align		4
.L_4195:
        /*0018*/ 	.byte	0x03, 0x50
        /*001a*/ 	.short	0x0000


	//----- nvinfo : EIATTR_MAXREG_COUNT
	.align		4
        /*001c*/ 	.byte	0x03, 0x1b
        /*001e*/ 	.short	0x00ff


	//----- nvinfo : EIATTR_NUM_BARRIERS
	.align		4
        /*0020*/ 	.byte	0x02, 0x4c
        /*0022*/ 	.byte	0x01
	.zero		1


	//----- nvinfo : EIATTR_MERCURY_ISA_VERSION
	.align		4
        /*0024*/ 	.byte	0x03, 0x5f
        /*0026*/ 	.short	0x0101


	//----- nvinfo : EIATTR_COOP_GROUP_MASK_REGIDS
	.align		4
        /*0028*/ 	.byte	0x04, 0x29
        /*002a*/ 	.short	(.L_4197 - .L_4196)


	//   ....[0]....
.L_4196:
        /*002c*/ 	.word	0xffffffff


	//   ....[1]....
        /*0030*/ 	.word	0xffffffff


	//   ....[2]....
        /*0034*/ 	.word	0xffffffff


	//   ....[3]....
        /*0038*/ 	.word	0xffffffff


	//   ....[4]....
        /*003c*/ 	.word	0xffffffff


	//   ....[5]....
        /*0040*/ 	.word	0xffffffff


	//   ....[6]....
        /*0044*/ 	.word	0xffffffff


	//   ....[7]....
        /*0048*/ 	.word	0xffffffff


	//   ....[8]....
        /*004c*/ 	.word	0xffffffff


	//   ....[9]....
        /*0050*/ 	.word	0xffffffff


	//   ....[10]....
        /*0054*/ 	.word	0x05000078


	//   ....[11]....
        /*0058*/ 	.word	0x05000078


	//   ....[12]....
        /*005c*/ 	.word	0x05000078


	//   ....[13]....
        /*0060*/ 	.word	0x05000078


	//   ....[14]....
        /*0064*/ 	.word	0x05000078


	//   ....[15]....
        /*0068*/ 	.word	0x05000078


	//   ....[16]....
        /*006c*/ 	.word	0x05000078


	//   ....[17]....
        /*0070*/ 	.word	0x05000078


	//   ....[18]....
        /*0074*/ 	.word	0x05000078


	//   ....[19]....
        /*0078*/ 	.word	0x05000078


	//----- nvinfo : EIATTR_COOP_GROUP_INSTR_OFFSETS
	.align		4
.L_4197:
        /*007c*/ 	.byte	0x04, 0x28
        /*007e*/ 	.short	(.L_4199 - .L_4198)


	//   ....[0]....
.L_4198:
        /*0080*/ 	.word	0x00002480


	//   ....[1]....
        /*0084*/ 	.word	0x00002490


	//   ....[2]....
        /*0088*/ 	.word	0x000024c0


	//   ....[3]....
        /*008c*/ 	.word	0x000024d0


	//   ....[4]....
        /*0090*/ 	.word	0x00002500


	//   ....[5]....
        /*0094*/ 	.word	0x00002510


	//   ....[6]....
        /*0098*/ 	.word	0x00002540


	//   ....[7]....
        /*009c*/ 	.word	0x00002550


	//   ....[8]....
        /*00a0*/ 	.word	0x00002580


	//   ....[9]....
        /*00a4*/ 	.word	0x00002590


	//   ....[10]....
        /*00a8*/ 	.word	0x00008970


	//   ....[11]....
        /*00ac*/ 	.word	0x00008a00


	//   ....[12]....
        /*00b0*/ 	.word	0x00008a70


	//   ....[13]....
        /*00b4*/ 	.word	0x00008ad0


	//   ....[14]....
        /*00b8*/ 	.word	0x00008b40


	//   ....[15]....
        /*00bc*/ 	.word	0x00008ba0


	//   ....[16]....
        /*00c0*/ 	.word	0x00008c10


	//   ....[17]....
        /*00c4*/ 	.word	0x00008c70


	//   ....[18]....
        /*00c8*/ 	.word	0x00008ce0


	//   ....[19]....
        /*00cc*/ 	.word	0x00008d40


	//----- nvinfo : EIATTR_VRC_CTA_INIT_COUNT
	.align		4
.L_4199:
        /*00d0*/ 	.byte	0x02, 0x4a
	.zero		1
	.zero		1


	//----- nvinfo : EIATTR_EXIT_INSTR_OFFSETS
	.align		4
        /*00d4*/ 	.byte	0x04, 0x1c
        /*00d6*/ 	.short	(.L_4201 - .L_4200)


	//   ....[0]....
.L_4200:
        /*00d8*/ 	.word	0x00008880


	//   ....[1]....
        /*00dc*/ 	.word	0x00008900


	//----- nvinfo : EIATTR_MAX_THREADS
	.align		4
.L_4201:
        /*00e0*/ 	.byte	0x04, 0x05
        /*00e2*/ 	.short	(.L_4203 - .L_4202)
.L_4202:
        /*00e4*/ 	.word	0x00000080
        /*00e8*/ 	.word	0x00000001
        /*00ec*/ 	.word	0x00000001


	//----- nvinfo : EIATTR_CRS_STACK_SIZE
	.align		4
.L_4203:
        /*00f0*/ 	.byte	0x04, 0x1e
        /*00f2*/ 	.short	(.L_4205 - .L_4204)
.L_4204:
        /*00f4*/ 	.word	0x00000000


	//----- nvinfo : EIATTR_CBANK_PARAM_SIZE
	.align		4
.L_4205:
        /*00f8*/ 	.byte	0x03, 0x19
        /*00fa*/ 	.short	0x0128


	//----- nvinfo : EIATTR_PARAM_CBANK
	.align		4
        /*00fc*/ 	.byte	0x04, 0x0a
        /*00fe*/ 	.short	(.L_4207 - .L_4206)
	.align		4
.L_4206:
        /*0100*/ 	.word	index@(.nv.constant0._ZN10layer_norm13ln_bwd_kernelINS_13Kernel_traitsI6__halfffffjLj768ELj1ELj4ELj1ELj16ENS_18Kernel_traits_baseILj768ES2_ffffjLj128EEEEELb0ELb1ELb1ELb0EEEvNS_9BwdParamsE)
        /*0104*/ 	.short	0x0380
        /*0106*/ 	.short	0x0128


	//----- nvinfo : EIATTR_SW_WAR
	.align		4
.L_4207:
        /*0108*/ 	.byte	0x04, 0x36
        /*010a*/ 	.short	(.L_4209 - .L_4208)
.L_4208:
        /*010c*/ 	.word	0x00000008
.L_4209:


//--------------------- .nv.info._ZN10layer_norm13ln_bwd_kernelINS_13Kernel_traitsI6__halfffffjLj768ELj1ELj4ELj1ELj16ENS_18Kernel_traits_baseILj768ES2_ffffjLj128EEEEELb0ELb1ELb1ELb1EEEvNS_9BwdParamsE --------------------------
	.section	.nv.info._ZN10layer_norm13ln_bwd_kernelINS_13Kernel_traitsI6__halfffffjLj768ELj1ELj4ELj1ELj16ENS_18Kernel_traits_baseILj768ES2_ffffjLj128EEEEELb0ELb1ELb1ELb1EEEvNS_9BwdParamsE,"",@"SHT_CUDA_INFO"
	.sectionflags	@""
	.align	4


	//----- nvinfo : EIATTR_CUDA_API_VERSION
	.align		4
        /*0000*/ 	.byte	0x04, 0x37
        /*0002*/ 	.short	(.L_4211 - .L_4210)
.L_4210:
        /*0004*/ 	.word	0x00000082


	//----- nvinfo : EIATTR_KPARAM_INFO
	.align		4
.L_4211:
        /*0008*/ 	.byte	0x04, 0x17
        /*000a*/ 	.short	(.L_4213 - .L_4212)
.L_4212:
        /*000c*/ 	.word	0x00000000
        /*0010*/ 	.short	0x0000
        /*0012*/ 	.short	0x0000
        /*0014*/ 	.byte	0x00, 0xf0, 0xa1, 0x04


	//----- nvinfo : EIATTR_SPARSE_MMA_MASK
	.align		4
.L_4213:
        /*0018*/ 	.byte	0x03, 0x50
        /*001a*/ 	.short	0x0000


	//----- nvinfo : EIATTR_MAXREG_COUNT
	.align		4
        /*001c*/ 	.byte	0x03, 0x1b
        /*001e*/ 	.short	0x00ff


	//----- nvinfo : EIATTR_NUM_BARRIERS
	.align		4
        /*0020*/ 	.byte	0x02, 0x4c
        /*0022*/ 	.byte	0x01
	.zero		1


	//----- nvinfo : EIATTR_MERCURY_ISA_VERSION
	.align		4
        /*0024*/ 	.byte	0x03, 0x5f
        /*0026*/ 	.short	0x0101


	//----- nvinfo : EIATTR_COOP_GROUP_MASK_REGIDS
	.align		4
        /*0028*/ 	.byte	0x04, 0x29
        /*002a*/ 	.short	(.L_4215 - .L_4214)


	//   ....[0]....
.L_4214:
        /*002c*/ 	.word	0xffffffff


	//   ....[1]....
        /*0030*/ 	.word	0xffffffff


	//   ....[2]....
        /*0034*/ 	.word	0xffffffff


	//   ....[3]....
        /*0038*/ 	.word	0xffffffff


	//   ....[4]....
        /*003c*/ 	.word	0xffffffff


	//   ....[5]....
        /*0040*/ 	.word	0xffffffff


	//   ....[6]....
        /*0044*/ 	.word	0xffffffff


	//   ....[7]....
        /*0048*/ 	.word	0xffffffff


	//   ....[8]....
        /*004c*/ 	.word	0xffffffff


	//   ....[9]....
        /*0050*/ 	.word	0xffffffff


	//   ....[10]....
        /*0054*/ 	.word	0x050000d1


	//   ....[11]....
        /*0058*/ 	.word	0x050000d1


	//   ....[12]....
        /*005c*/ 	.word	0x050000d1


	//   ....[13]....
        /*0060*/ 	.word	0x050000d1


	//   ....[14]....
        /*0064*/ 	.word	0x050000d1


	//   ....[15]....
        /*0068*/ 	.word	0x050000d1


	//   ....[16]....
        /*006c*/ 	.word	0x050000d1


	//   ....[17]....
        /*0070*/ 	.word	0x050000d1


	//   ....[18]....
        /*0074*/ 	.word	0x050000d1


	//   ....[19]....
        /*0078*/ 	.word	0x050000d1


	//----- nvinfo : EIATTR_COOP_GROUP_INSTR_OFFSETS
	.align		4
.L_4215:
        /*007c*/ 	.byte	0x04, 0x28
        /*007e*/ 	.short	(.L_4217 - .L_4216)


	//   ....[0]....
.L_4216:
        /*0080*/ 	.word	0x00001a50


	//   ....[1]....
        /*0084*/ 	.word	0x00001a60


	//   ....[2]....
        /*0088*/ 	.word	0x00001a90


	//   ....[3]....
        /*008c*/ 	.word	0x00001aa0


	//   ....[4]....
        /*0090*/ 	.word	0x00001ad0


	//   ....[5]....
        /*0094*/ 	.word	0x00001ae0


	//   ....[6]....
        /*0098*/ 	.word	0x00001b10


	//   ....[7]....
        /*009c*/ 	.word	0x00001b20


	//   ....[8]....
        /*00a0*/ 	.word	0x00001b50


	//   ....[9]....
        /*00a4*/ 	.word	0x00001b60


	//   ....[10]....
        /*00a8*/ 	.word	0x000076a0


	//   ....[11]....
        /*00ac*/ 	.word	0x00007730


	//   ....[12]....
        /*00b0*/ 	.word	0x000077a0


	//   ....[13]....
        /*00b4*/ 	.word	0x00007800


	//   ....[14]....
        /*00b8*/ 	.word	0x00007870


	//   ....[15]....
        /*00bc*/ 	.word	0x000078d0


	//   ....[16]....
        /*00c0*/ 	.word	0x00007940


	//   ....[17]....
        /*00c4*/ 	.word	0x000079a0


	//   ....[18]....
        /*00c8*/ 	.word	0x00007a10


	//   ....[19]....
        /*00cc*/ 	.word	0x00007a70


	//----- nvinfo : EIATTR_VRC_CTA_INIT_COUNT
	.align		4
.L_4217:
        /*00d0*/ 	.byte	0x02, 0x4a
	.zero		1
	.zero		1


	//----- nvinfo : EIATTR_EXIT_INSTR_OFFSETS
	.align		4
        /*00d4*/ 	.byte	0x04, 0x1c
        /*00d6*/ 	.short	(.L_4219 - .L_4218)


	//   ....[0]....
.L_4218:
        /*00d8*/ 	.word	0x00007630


	//----- nvinfo : EIATTR_MAX_THREADS
	.align		4
.L_4219:
        /*00dc*/ 	.byte	0x04, 0x05
        /*00de*/ 	.short	(.L_4221 - .L_4220)
.L_4220:
        /*00e0*/ 	.word	0x00000080
        /*00e4*/ 	.word	0x00000001
        /*00e8*/ 	.word	0x00000001


	//----- nvinfo : EIATTR_CRS_STACK_SIZE
	.align		4
.L_4221:
        /*00ec*/ 	.byte	0x04, 0x1e
        /*00ee*/ 	.short	(.L_4223 - .L_4222)
.L_4222:
        /*00f0*/ 	.word	0x00000000


	//----- nvinfo : EIATTR_CBANK_PARAM_SIZE
	.align		4
.L_4223:
        /*00f4*/ 	.byte	0x03, 0x19
        /*00f6*/ 	.short	0x0128


	//----- nvinfo : EIATTR_PARAM_CBANK
	.align		4
        /*00f8*/ 	.byte	0x04, 0x0a
        /*00fa*/ 	.short	(.L_4225 - .L_4224)
	.align		4
.L_4224:
        /*00fc*/ 	.word	index@(.nv.constant0._ZN10layer_norm13ln_bwd_kernelINS_13Kernel_traitsI6__halfffffjLj768ELj1ELj4ELj1ELj16ENS_18Kernel_traits_baseILj768ES2_ffffjLj128EEEEELb0ELb1ELb1ELb1EEEvNS_9BwdParamsE)
        /*0100*/ 	.short	0x0380
        /*0102*/ 	.short	0x0128


	//----- nvinfo : EIATTR_SW_WAR
	.align		4
.L_4225:
        /*0104*/ 	.byte	0x04, 0x36
        /*0106*/ 	.short	(.L_4227 - .L_4226)
.L_4226:
        /*0108*/ 	.word	0x00000008
.L_4227:


//--------------------- .nv.info._ZN10layer_norm13ln_bwd_kernelINS_13Kernel_traitsI6__halfffffjLj768ELj1ELj4ELj1ELj16ENS_18Kernel_traits_baseILj768ES2_ffffjLj128EEEEELb1ELb0ELb0ELb0EEEvNS_9BwdParamsE --------------------------
	.section	.nv.info._ZN10layer_norm13ln_bwd_kernelINS_13Kernel_traitsI6__halfffffjLj768ELj1ELj4ELj1ELj16ENS_18Kernel_traits_baseILj768ES2_ffffjLj128EEEEELb1ELb0ELb0ELb0EEEvNS_9BwdParamsE,"",@"SHT_CUDA_INFO"
	.sectionflags	@""
	.align	4


	//----- nvinfo : EIATTR_CUDA_API_VERSION
	.align		4
        /*0000*/ 	.byte	0x04, 0x37
        /*0002*/ 	.short	(.L_4229 - .L_4228)
.L_4228:
        /*0004*/ 	.word	0x00000082


	//----- nvinfo : EIATTR_KPARAM_INFO
	.align		4
.L_4229:
        /*0008*/ 	.byte	0x04, 0x17
        /*000a*/ 	.short	(.L_4231 - .L_4230)
.L_4230:
        /*000c*/ 	.word	0x00000000
        /*0010*/ 	.short	0x0000
        /*0012*/ 	.short	0x0000
        /*0014*/ 	.byte	0x00, 0xf0, 0xa1, 0x04


	//----- nvinfo : EIATTR_SPARSE_MMA_MASK
	.align		4
.L_4231:
        /*0018*/ 	.byte	0x03, 0x50
        /*001a*/ 	.short	0x0000


	//----- nvinfo : EIATTR_MAXREG_COUNT
	.align		4
        /*001c*/ 	.byte	0x03, 0x1b
        /*001e*/ 	.short	0x00ff


	//----- nvinfo : EIATTR_NUM_BARRIERS
	.align		4
        /*0020*/ 	.byte	0x02, 0x4c
        /*0022*/ 	.byte	0x01
	.zero		1


	//----- nvinfo : EIATTR_MERCURY_ISA_VERSION
	.align		4
        /*0024*/ 	.byte	0x03, 0x5f
        /*0026*/ 	.short	0x0101


	//----- nvinfo : EIATTR_COOP_GROUP_MASK_REGIDS
	.align		4
        /*0028*/ 	.byte	0x04, 0x29
        /*002a*/ 	.short	(.L_4233 - .L_4232)


	//   ....[0]....
.L_4232:
        /*002c*/ 	.word	0xffffffff


	//   ....[1]....
        /*0030*/ 	.word	0xffffffff


	//   ....[2]....
        /*0034*/ 	.word	0xffffffff


	//   ....[3]....
        /*0038*/ 	.word	0xffffffff


	//   ....[4]....
        /*003c*/ 	.word	0xffffffff


	//   ....[5]....
        /*0040*/ 	.word	0xffffffff


	//   ....[6]....
        /*0044*/ 	.word	0xffffffff


	//   ....[7]....
        /*0048*/ 	.word	0xffffffff


	//   ....[8]....
        /*004c*/ 	.word	0xffffffff


	//   ....[9]....
        /*0050*/ 	.word	0xffffffff


	//   ....[10]....
        /*0054*/ 	.word	0x05000060


	//   ....[11]....
        /*0058*/ 	.word	0x05000060


	//   ....[12]....
        /*005c*/ 	.word	0x05000060


	//   ....[13]....
        /*0060*/ 	.word	0x05000060


	//   ....[14]....
        /*0064*/ 	.word	0x05000060


	//   ....[15]....
        /*0068*/ 	.word	0x05000060


	//   ....[16]....
        /*006c*/ 	.word	0x05000060


	//   ....[17]....
        /*0070*/ 	.word	0x05000060


	//   ....[18]....
        /*0074*/ 	.word	0x05000060


	//   ....[19]....
        /*0078*/ 	.word	0x05000060


	//----- nvinfo : EIATTR_COOP_GROUP_INSTR_OFFSETS
	.align		4
.L_4233:
        /*007c*/ 	.byte	0x04, 0x28
        /*007e*/ 	.short	(.L_4235 - .L_4234)


	//   ....[0]....
.L_4234:
        /*0080*/ 	.word	0x00001d80


	//   ....[1]....
        /*0084*/ 	.word	0x00001d90


	//   ....[2]....
        /*0088*/ 	.word	0x00001dc0


	//   ....[3]....
        /*008c*/ 	.word	0x00001dd0


	//   ....[4]....
        /*0090*/ 	.word	0x00001e00


	//   ....[5]....
        /*0094*/ 	.word	0x00001e10


	//   ....[6]....
        /*0098*/ 	.word	0x00001e40


	//   ....[7]....
        /*009c*/ 	.word	0x00001e50


	//   ....[8]....
        /*00a0*/ 	.word	0x00001e80


	//   ....[9]....
        /*00a4*/ 	.word	0x00001e90


	//   ....[10]....
        /*00a8*/ 	.word	0x00006300


	//   ....[11]....
        /*00ac*/ 	.word	0x00006390


	//   ....[12]....
        /*00b0*/ 	.word	0x000063f0


	//   ....[13]....
        /*00b4*/ 	.word	0x00006450


	//   ....[14]....
        /*00b8*/ 	.word	0x000064b0


	//   ....[15]....
        /*00bc*/ 	.word	0x00006510


	//   ....[16]....
        /*00c0*/ 	.word	0x00006570


	//   ....[17]....
        /*00c4*/ 	.word	0x000065d0


	//   ....[18]....
        /*00c8*/ 	.word	0x00006630


	//   ....[19]....
        /*00cc*/ 	.word	0x00006690


	//----- nvinfo : EIATTR_VRC_CTA_INIT_COUNT
	.align		4
.L_4235:
        /*00d0*/ 	.byte	0x02, 0x4a
	.zero		1
	.zero		1


	//----- nvinfo : EIATTR_EXIT_INSTR_OFFSETS
	.align		4
        /*00d4*/ 	.byte	0x04, 0x1c
        /*00d6*/ 	.short	(.L_4237 - .L_4236)


	//   ....[0]....
.L_4236:
        /*00d8*/ 	.word	0x00006270


	//   ....[1]....
        /*00dc*/ 	.word	0x000062a0


	//----- nvinfo : EIATTR_MAX_THREADS
	.align		4
.L_4237:
        /*00e0*/ 	.byte	0x04, 0x05
        /*00e2*/ 	.short	(.L_4239 - .L_4238)
.L_4238:
        /*00e4*/ 	.word	0x00000080
        /*00e8*/ 	.word	0x00000001
        /*00ec*/ 	.word	0x00000001


	//----- nvinfo : EIATTR_CRS_STACK_SIZE
	.align		4
.L_4239:
        /*00f0*/ 	.byte	0x04, 0x1e
        /*00f2*/ 	.short	(.L_4241 - .L_4240)
.L_4240:
        /*00f4*/ 	.word	0x00000000


	//----- nvinfo : EIATTR_CBANK_PARAM_SIZE
	.align		4
.L_4241:
        /*00f8*/ 	.byte	0x03, 0x19
        /*00fa*/ 	.short	0x0128


	//----- nvinfo : EIATTR_PARAM_CBANK
	.align		4
        /*00fc*/ 	.byte	0x04, 0x0a
        /*00fe*/ 	.short	(.L_4243 - .L_4242)
	.align		4
.L_4242:
        /*0100*/ 	.word	index@(.nv.constant0._ZN10layer_norm13ln_bwd_kernelINS_13Kernel_traitsI6__halfffffjLj768ELj1ELj4ELj1ELj16ENS_18Kernel_traits_baseILj768ES2_ffffjLj128EEEEELb1ELb0ELb0ELb0EEEvNS_9BwdParamsE)
        /*0104*/ 	.short	0x0380
        /*0106*/ 	.short	0x0128


	//----- nvinfo : EIATTR_SW_WAR
	.align		4
.L_4243:
        /*0108*/ 	.byte	0x04, 0x36
        /*010a*/ 	.short	(.L_4245 - .L_4244)
.L_4244:
        /*010c*/ 	.word	0x00000008
.L_4245:


//--------------------- .nv.info._ZN10layer_norm13ln_bwd_kernelINS_13Kernel_traitsI6__halfffffjLj768ELj1ELj4ELj1ELj16ENS_18Kernel_traits_baseILj768ES2_ffffjLj128EEEEELb1ELb0ELb0ELb1EEEvNS_9BwdParamsE --------------------------
	.section	.nv.info._ZN10layer_norm13ln_bwd_kernelINS_13Kernel_traitsI6__halfffffjLj768ELj1ELj4ELj1ELj16ENS_18Kernel_traits_baseILj768ES2_ffffjLj128EEEEELb1ELb0ELb0ELb1EEEvNS_9BwdParamsE,"",@"SHT_CUDA_INFO"
	.sectionflags	@""
	.align	4


	//----- nvinfo : EIATTR_CUDA_API_VERSION
	.align		4
        /*0000*/ 	.byte	0x04, 0x37
        /*0002*/ 	.short	(.L_4247 - .L_4246)
.L_4246:
        /*0004*/ 	.word	0x00000082


	//----- nvinfo : EIATTR_KPARAM_INFO
	.align		4
.L_4247:
        /*0008*/ 	.byte	0x04, 0x17
        /*000a*/ 	.short	(.L_4249 - .L_4248)
.L_4248:
        /*000c*/ 	.word	0x00000000
        /*0010*/ 	.short	0x0000
        /*0012*/ 	.short	0x0000
        /*0014*/ 	.byte	0x00, 0xf0, 0xa1, 0x04


	//----- nvinfo : EIATTR_SPARSE_MMA_MASK
	.align		4
.L_4249:
        /*0018*/ 	.byte	0x03, 0x50
        /*001a*/ 	.short	0x0000


	//----- nvinfo : EIATTR_MAXREG_COUNT
	.align		4
        /*001c*/ 	.byte	0x03, 0x1b
        /*001e*/ 	.short	0x00ff


	//----- nvinfo : EIATTR_NUM_BARRIERS
	.align		4
        /*0020*/ 	.byte	0x02, 0x4c
        /*0022*/ 	.byte	0x01
	.zero		1


	//----- nvinfo : EIATTR_MERCURY_ISA_VERSION
	.align		4
        /*0024*/ 	.byte	0x03, 0x5f
        /*0026*/ 	.short	0x0101


	//----- nvinfo : EIATTR_COOP_GROUP_MASK_REGIDS
	.align		4
        /*0028*/ 	.byte	0x04, 0x29
        /*002a*/ 	.short	(.L_4251 - .L_4250)


	//   ....[0]....
.L_4250:
        /*002c*/ 	.word	0xffffffff


	//   ....[1]....
        /*0030*/ 	.word	0xffffffff


	//   ....[2]....
        /*0034*/ 	.word	0xffffffff


	//   ....[3]....
        /*0038*/ 	.word	0xffffffff


	//   ....[4]....
        /*003c*/ 	.word	0xffffffff


	//   ....[5]....
        /*0040*/ 	.word	0xffffffff


	//   ....[6]....
        /*0044*/ 	.word	0xffffffff


	//   ....[7]....
        /*0048*/ 	.word	0xffffffff


	//   ....[8]....
        /*004c*/ 	.word	0xffffffff


	//   ....[9]....
        /*0050*/ 	.word	0xffffffff


	//   ....[10]....
        /*0054*/ 	.word	0x0500004c


	//   ....[11]....
        /*0058*/ 	.word	0x0500004c


	//   ....[12]....
        /*005c*/ 	.word	0x0500004c


	//   ....[13]....
        /*0060*/ 	.word	0x0500004c


	//   ....[14]....
        /*0064*/ 	.word	0x0500004c


	//   ....[15]....
        /*0068*/ 	.word	0x0500004c


	//   ....[16]....
        /*006c*/ 	.word	0x0500004c


	//   ....[17]....
        /*0070*/ 	.word	0x0500004c


	//   ....[18]....
        /*0074*/ 	.word	0x0500004c


	//   ....[19]....
        /*0078*/ 	.word	0x0500004c


	//----- nvinfo : EIATTR_COOP_GROUP_INSTR_OFFSETS
	.align		4
.L_4251:
        /*007c*/ 	.byte	0x04, 0x28
        /*007e*/ 	.short	(.L_4253 - .L_4252)


	//   ....[0]....
.L_4252:
        /*0080*/ 	.word	0x000025f0


	//   ....[1]....
        /*0084*/ 	.word	0x00002600


	//   ....[2]....
        /*0088*/ 	.word	0x00002630


	//   ....[3]....
        /*008c*/ 	.word	0x00002640


	//   ....[4]....
        /*0090*/ 	.word	0x00002670


	//   ....[5]....
        /*0094*/ 	.word	0x00002680


	//   ....[6]....
        /*0098*/ 	.word	0x000026b0


	//   ....[7]....
        /*009c*/ 	.word	0x000026c0


	//   ....[8]....
        /*00a0*/ 	.word	0x000026f0


	//   ....[9]....
        /*00a4*/ 	.word	0x00002700


	//   ....[10]....
        /*00a8*/ 	.word	0x000063c0


	//   ....[11]....
        /*00ac*/ 	.word	0x00006450


	//   ....[12]....
        /*00b0*/ 	.word	0x000064c0


	//   ....[13]....
        /*00b4*/ 	.word	0x00006520


	//   ....[14]....
        /*00b8*/ 	.word	0x00006590


	//   ....[15]....
        /*00bc*/ 	.word	0x000065f0


	//   ....[16]....
        /*00c0*/ 	.word	0x00006660


	//   ....[17]....
        /*00c4*/ 	.word	0x000066c0


	//   ....[18]....
        /*00c8*/ 	.word	0x00006730


	//   ....[19]....
        /*00cc*/ 	.word	0x00006790


	//----- nvinfo : EIATTR_VRC_CTA_INIT_COUNT
	.align		4
.L_4253:
        /*00d0*/ 	.byte	0x02, 0x4a
	.zero		1
	.zero		1


	//----- nvinfo : EIATTR_EXIT_INSTR_OFFSETS
	.align		4
        /*00d4*/ 	.byte	0x04, 0x1c
        /*00d6*/ 	.short	(.L_4255 - .L_4254)


	//   ....[0]....
.L_4254:
        /*00d8*/ 	.word	0x00006350


	//----- nvinfo : EIATTR_MAX_THREADS
	.align		4
.L_4255:
        /*00dc*/ 	.byte	0x04, 0x05
        /*00de*/ 	.short	(.L_4257 - .L_4256)
.L_4256:
        /*00e0*/ 	.word	0x00000080
        /*00e4*/ 	.word	0x00000001
        /*00e8*/ 	.word	0x00000001


	//----- nvinfo : EIATTR_CRS_STACK_SIZE
	.align		4
.L_4257:
        /*00ec*/ 	.byte	0x04, 0x1e
        /*00ee*/ 	.short	(.L_4259 - .L_4258)
.L_4258:
        /*00f0*/ 	.word	0x00000000


	//----- nvinfo : EIATTR_CBANK_PARAM_SIZE
	.align		4
.L_4259:
        /*00f4*/ 	.byte	0x03, 0x19
        /*00f6*/ 	.short	0x0128


	//----- nvinfo : EIATTR_PARAM_CBANK
	.align		4
        /*00f8*/ 	.byte	0x04, 0x0a
        /*00fa*/ 	.short	(.L_4261 - .L_4260)
	.align		4
.L_4260:
        /*00fc*/ 	.word	index@(.nv.constant0._ZN10layer_norm13ln_bwd_kernelINS_13Kernel_traitsI6__halfffffjLj768ELj1ELj4ELj1ELj16ENS_18Kernel_traits_baseILj768ES2_ffffjLj128EEEEELb1ELb0ELb0ELb1EEEvNS_9BwdParamsE)
        /*0100*/ 	.short	0x0380
        /*0102*/ 	.short	0x0128


	//----- nvinfo : EIATTR_SW_WAR
	.align		4
.L_4261:
        /*0104*/ 	.byte	0x04, 0x36
        /*0106*/ 	.short	(.L_4263 - .L_4262)
.L_4262:
        /*0108*/ 	.word	0x00000008
.L_4263:


//--------------------- .nv.info._ZN10layer_norm22ln_bwd_finalize_kernelINS_22Kernel_traits_finalizeILj768E6__halfffffjLb0ELj1024ELj4ENS_18Kernel_traits_baseILj768ES2_ffffjLj1024EEEEELb0ELb0EEEvNS_9BwdParamsE --------------------------
	.section	.nv.info._ZN10layer_norm22ln_bwd_finalize_kernelINS_22Kernel_traits_finalizeILj768E6__halfffffjLb0ELj1024ELj4ENS_18Kernel_traits_baseILj768ES2_ffffjLj1024EEEEELb0ELb0EEEvNS_9BwdParamsE,"",@"SHT_CUDA_INFO"
	.sectionflags	@""
	.align	4


	//----- nvinfo : EIATTR_CUDA_API_VERSION
	.align		4
        /*0000*/ 	.byte	0x04, 0x37
        /*0002*/ 	.short	(.L_4265 - .L_4264)
.L_4264:
        /*0004*/ 	.word	0x00000082


	//----- nvinfo : EIATTR_KPARAM_INFO
	.align		4
.L_4265:
        /*0008*/ 	.byte	0x04, 0x17
        /*000a*/ 	.short	(.L_4267 - .L_4266)
.L_4266:
        /*000c*/ 	.word	0x00000000
        /*0010*/ 	.short	0x0000
        /*0012*/ 	.short	0x0000
        /*0014*/ 	.byte	0x00, 0xf0, 0xa1, 0x04


	//----- nvinfo : EIATTR_SPARSE_MMA_MASK
	.align		4
.L_4267:
        /*0018*/ 	.byte	0x03, 0x50
        /*001a*/ 	.short	0x0000


	//----- nvinfo : EIATTR_MAXREG_COUNT
	.align		4
        /*001c*/ 	.byte	0x03, 0x1b
        /*001e*/ 	.short	0x0040


	//----- nvinfo : EIATTR_NUM_BARRIERS
	.align		4
        /*0020*/ 	.byte	0x02, 0x4c
        /*0022*/ 	.byte	0x01
	.zero		1


	//----- nvinfo : EIATTR_MERCURY_ISA_VERSION
	.align		4
        /*0024*/ 	.byte	0x03, 0x5f
        /*0026*/ 	.short	0x0101


	//----- nvinfo : EIATTR_COOP_GROUP_MASK_REGIDS
	.align		4
        /*0028*/ 	.byte	0x04, 0x29
        /*002a*/ 	.short	(.L_4269 - .L_4268)


	//   ....[0]....
.L_4268:
        /*002c*/ 	.word	0xffffffff


	//   ....[1]....
        /*0030*/ 	.word	0xffffffff


	//   ....[2]....
        /*0034*/ 	.word	0xffffffff


	//   ....[3]....
        /*0038*/ 	.word	0xffffffff


	//   ....[4]....
        /*003c*/ 	.word	0xffffffff


	//   ....[5]....
        /*0040*/ 	.word	0xffffffff


	//   ....[6]....
        /*0044*/ 	.word	0xffffffff


	//   ....[7]....
        /*0048*/ 	.word	0xffffffff


	//   ....[8]....
        /*004c*/ 	.word	0xffffffff


	//   ....[9]....
        /*0050*/ 	.word	0xffffffff


	//----- nvinfo : EIATTR_COOP_GROUP_INSTR_OFFSETS
	.align		4
.L_4269:
        /*0054*/ 	.byte	0x04, 0x28
        /*0056*/ 	.short	(.L_4271 - .L_4270)


	//   ....[0]....
.L_4270:
        /*0058*/ 	.word	0x00001540


	//   ....[1]....
        /*005c*/ 	.word	0x00001550


	//   ....[2]....
        /*0060*/ 	.word	0x00001580


	//   ....[3]....
        /*0064*/ 	.word	0x00001590


	//   ....[4]....
        /*0068*/ 	.word	0x000015c0


	//   ....[5]....
        /*006c*/ 	.word	0x000015d0


	//   ....[6]....
        /*0070*/ 	.word	0x00001610


	//   ....[7]....
        /*0074*/ 	.word	0x00001630


	//   ....[8]....
        /*0078*/ 	.word	0x00001680


	//   ....[9]....
        /*007c*/ 	.word	0x00001690


	//----- nvinfo : EIATTR_VRC_CTA_INIT_COUNT
	.align		4
.L_4271:
        /*0080*/ 	.byte	0x02, 0x4a
	.zero		1
	.zero		1


	//----- nvinfo : EIATTR_EXIT_INSTR_OFFSETS
	.align		4
        /*0084*/ 	.byte	0x04, 0x1c
        /*0086*/ 	.short	(.L_4273 - .L_4272)


	//   ....[0]....
.L_4272:
        /*0088*/ 	.word	0x00000060


	//   ....[1]....
        /*008c*/ 	.word	0x000016f0


	//   ....[2]....
        /*0090*/ 	.word	0x00001720


	//   ....[3]....
        /*0094*/ 	.word	0x000017e0


	//----- nvinfo : EIATTR_MAX_THREADS
	.align		4
.L_4273:
        /*0098*/ 	.byte	0x04, 0x05
        /*009a*/ 	.short	(.L_4275 - .L_4274)
.L_4274:
        /*009c*/ 	.word	0x00000400
        /*00a0*/ 	.word	0x00000001
        /*00a4*/ 	.word	0x00000001


	//----- nvinfo : EIATTR_CRS_STACK_SIZE
	.align		4
.L_4275:
        /*00a8*/ 	.byte	0x04, 0x1e
        /*00aa*/ 	.short	(.L_4277 - .L_4276)
.L_4276:
        /*00ac*/ 	.word	0x00000000


	//----- nvinfo : EIATTR_CBANK_PARAM_SIZE
	.align		4
.L_4277:
        /*00b0*/ 	.byte	0x03, 0x19
        /*00b2*/ 	.short	0x0128


	//----- nvinfo : EIATTR_PARAM_CBANK
	.align		4
        /*00b4*/ 	.byte	0x04, 0x0a
        /*00b6*/ 	.short	(.L_4279 - .L_4278)
	.align		4
.L_4278:
        /*00b8*/ 	.word	index@(.nv.constant0._ZN10layer_norm22ln_bwd_finalize_kernelINS_22Kernel_traits_finalizeILj768E6__halfffffjLb0ELj1024ELj4ENS_18Kernel_traits_baseILj768ES2_ffffjLj1024EEEEELb0ELb0EEEvNS_9BwdParamsE)
        /*00bc*/ 	.short	0x0380
        /*00be*/ 	.short	0x0128


	//----- nvinfo : EIATTR_SW_WAR
	.align		4
.L_4279:
        /*00c0*/ 	.byte	0x04, 0x36
        /*00c2*/ 	.short	(.L_4281 - .L_4280)
.L_4280:
        /*00c4*/ 	.word	0x00000008
.L_4281:


//--------------------- .nv.info._ZN10layer_norm13ln_bwd_kernelINS_13Kernel_traitsI6__halfffffjLj768ELj1ELj4ELj1ELj16ENS_18Kernel_traits_baseILj768ES2_ffffjLj128EEEEELb1ELb0ELb1ELb0EEEvNS_9BwdParamsE --------------------------
	.section	.nv.info._ZN10layer_norm13ln_bwd_kernelINS_13Kernel_traitsI6__halfffffjLj768ELj1ELj4ELj1ELj16ENS_18Kernel_traits_baseILj768ES2_ffffjLj128EEEEELb1ELb0ELb1ELb0EEEvNS_9BwdParamsE,"",@"SHT_CUDA_INFO"
	.sectionflags	@""
	.align	4


	//----- nvinfo : EIATTR_CUDA_API_VERSION
	.align		4
        /*0000*/ 	.byte	0x04, 0x37
        /*0002*/ 	.short	(.L_4283 - .L_4282)
.L_4282:
        /*0004*/ 	.word	0x00000082


	//----- nvinfo : EIATTR_KPARAM_INFO
	.align		4
.L_4283:
        /*0008*/ 	.byte	0x04, 0x17
        /*000a*/ 	.short	(.L_4285 - .L_4284)
.L_4284:
        /*000c*/ 	.word	0x00000000
        /*0010*/ 	.short	0x0000
        /*0012*/ 	.short	0x0000
        /*0014*/ 	.byte	0x00, 0xf0, 0xa1, 0x04


	//----- nvinfo : EIATTR_SPARSE_MMA_MASK
	.align		4
.L_4285:
        /*0018*/ 	.byte	0x03, 0x50
        /*001a*/ 	.short	0x0000


	//----- nvinfo : EIATTR_MAXREG_COUNT
	.align		4
        /*001c*/ 	.byte	0x03, 0x1b
        /*001e*/ 	.short	0x00ff


	//----- nvinfo : EIATTR_NUM_BARRIERS
	.align		4
        /*0020*/ 	.byte	0x02, 0x4c
        /*0022*/ 	.byte	0x01
	.zero		1


	//----- nvinfo : EIATTR_MERCURY_ISA_VERSION
	.align		4
        /*0024*/ 	.byte	0x03, 0x5f
        /*0026*/ 	.short	0x0101


	//----- nvinfo : EIATTR_COOP_GROUP_MASK_REGIDS
	.align		4
        /*0028*/ 	.byte	0x04, 0x29
        /*002a*/ 	.short	(.L_4287 - .L_4286)


	//   ....[0]....
.L_4286:
        /*002c*/ 	.word	0xffffffff


	//   ....[1]....
        /*0030*/ 	.word	0xffffffff


	//   ....[2]....
        /*0034*/ 	.word	0xffffffff


	//   ....[3]....
        /*0038*/ 	.word	0xffffffff


	//   ....[4]....
        /*003c*/ 	.word	0xffffffff


	//   ....[5]....
        /*0040*/ 	.word	0xffffffff


	//   ....[6]....
        /*0044*/ 	.word	0xffffffff


	//   ....[7]....
        /*0048*/ 	.word	0xffffffff


	//   ....[8]....
        /*004c*/ 	.word	0xffffffff


	//   ....[9]....
        /*0050*/ 	.word	0xffffffff


	//   ....[10]....
        /*0054*/ 	.word	0x05000064


	//   ....[11]....
        /*0058*/ 	.word	0x05000064


	//   ....[12]....
        /*005c*/ 	.word	0x05000064


	//   ....[13]....
        /*0060*/ 	.word	0x05000064


	//   ....[14]....
        /*0064*/ 	.word	0x05000064


	//   ....[15]....
        /*0068*/ 	.word	0x05000064


	//   ....[16]....
        /*006c*/ 	.word	0x05000064


	//   ....[17]....
        /*0070*/ 	.word	0x05000064


	//   ....[18]....
        /*0074*/ 	.word	0x05000064


	//   ....[19]....
        /*0078*/ 	.word	0x05000064


	//----- nvinfo : EIATTR_COOP_GROUP_INSTR_OFFSETS
	.align		4
.L_4287:
        /*007c*/ 	.byte	0x04, 0x28
        /*007e*/ 	.short	(.L_4289 - .L_4288)


	//   ....[0]....
.L_4288:
        /*0080*/ 	.word	0x000025b0


	//   ....[1]....
        /*0084*/ 	.word	0x000025c0


	//   ....[2]....
        /*0088*/ 	.word	0x000025f0


	//   ....[3]....
        /*008c*/ 	.word	0x00002600


	//   ....[4]....
        /*0090*/ 	.word	0x00002630


	//   ....[5]....
        /*0094*/ 	.word	0x00002640


	//   ....[6]....
        /*0098*/ 	.word	0x00002670


	//   ....[7]....
        /*009c*/ 	.word	0x00002680


	//   ....[8]....
        /*00a0*/ 	.word	0x000026b0


	//   ....[9]....
        /*00a4*/ 	.word	0x000026c0


	//   ....[10]....
        /*00a8*/ 	.word	0x00008120


	//   ....[11]....
        /*00ac*/ 	.word	0x000081c0


	//   ....[12]....
        /*00b0*/ 	.word	0x00008220


	//   ....[13]....
        /*00b4*/ 	.word	0x00008270


	//   ....[14]....
        /*00b8*/ 	.word	0x000082e0


	//   ....[15]....
        /*00bc*/ 	.word	0x00008330


	//   ....[16]....
        /*00c0*/ 	.word	0x000083a0


	//   ....[17]....
        /*00c4*/ 	.word	0x000083f0


	//   ....[18]....
        /*00c8*/ 	.word	0x00008460


	//   ....[19]....
        /*00cc*/ 	.word	0x000084b0


	//----- nvinfo : EIATTR_VRC_CTA_INIT_COUNT
	.align		4
.L_4289:
        /*00d0*/ 	.byte	0x02, 0x4a
	.zero		1
	.zero		1


	//----- nvinfo : EIATTR_EXIT_INSTR_OFFSETS
	.align		4
        /*00d4*/ 	.byte	0x04, 0x1c
        /*00d6*/ 	.short	(.L_4291 - .L_4290)


	//   ....[0]....
.L_4290:
        /*00d8*/ 	.word	0x00008090


	//   ....[1]....
        /*00dc*/ 	.word	0x000080c0


	//----- nvinfo : EIATTR_MAX_THREADS
	.align		4
.L_4291:
        /*00e0*/ 	.byte	0x04, 0x05
        /*00e2*/ 	.short	(.L_4293 - .L_4292)
.L_4292:
        /*00e4*/ 	.word	0x00000080
        /*00e8*/ 	.word	0x00000001
        /*00ec*/ 	.word	0x00000001


	//----- nvinfo : EIATTR_CRS_STACK_SIZE
	.align		4
.L_4293:
        /*00f0*/ 	.byte	0x04, 0x1e
        /*00f2*/ 	.short	(.L_4295 - .L_4294)
.L_4294:
        /*00f4*/ 	.word	0x00000000


	//----- nvinfo : EIATTR_CBANK_PARAM_SIZE
	.align		4
.L_4295:
        /*00f8*/ 	.byte	0x03, 0x19
        /*00fa*/ 	.short	0x0128


	//----- nvinfo : EIATTR_PARAM_CBANK
	.align		4
        /*00fc*/ 	.byte	0x04, 0x0a
        /*00fe*/ 	.short	(.L_4297 - .L_4296)
	.align		4
.L_4296:
        /*0100*/ 	.word	index@(.nv.constant0._ZN10layer_norm13ln_bwd_kernelINS_13Kernel_traitsI6__halfffffjLj768ELj1ELj4ELj1ELj16ENS_18Kernel_traits_baseILj768ES2_ffffjLj128EEEEELb1ELb0ELb1ELb0EEEvNS_9BwdParamsE)
        /*0104*/ 	.short	0x0380
        /*0106*/ 	.short	0x0128


	//----- nvinfo : EIATTR_SW_WAR
	.align		4
.L_4297:
        /*0108*/ 	.byte	0x04, 0x36
        /*010a*/ 	.short	(.L_4299 - .L_4298)
.L_4298:
        /*010c*/ 	.word	0x00000008
.L_4299:


//--------------------- .nv.info._ZN10layer_norm22ln_bwd_finalize_kernelINS_22Kernel_traits_finalizeILj768E6__halfffffjLb0ELj1024ELj4ENS_18Kernel_traits_baseILj768ES2_ffffjLj1024EEEEELb0ELb1EEEvNS_9BwdParamsE --------------------------
	.section	.nv.info._ZN10layer_norm22ln_bwd_finalize_kernelINS_22Kernel_traits_finalizeILj768E6__halfffffjLb0ELj1024ELj4ENS_18Kernel_traits_baseILj768ES2_ffffjLj1024EEEEELb0ELb1EEEvNS_9BwdParamsE,"",@"SHT_CUDA_INFO"
	.sectionflags	@""
	.align	4


	//----- nvinfo : EIATTR_CUDA_API_VERSION
	.align		4
        /*0000*/ 	.byte	0x04, 0x37
        /*0002*/ 	.short	(.L_4301 - .L_4300)
.L_4300:
        /*0004*/ 	.word	0x00000082


	//----- nvinfo : EIATTR_KPARAM_INFO
	.align		4
.L_4301:
        /*0008*/ 	.byte	0x04, 0x17
        /*000a*/ 	.short	(.L_4303 - .L_4302)
.L_4302:
        /*000c*/ 	.word	0x00000000
        /*0010*/ 	.short	0x0000
        /*0012*/ 	.short	0x0000
        /*0014*/ 	.byte	0x00, 0xf0, 0xa1, 0x04


	//----- nvinfo : EIATTR_SPARSE_MMA_MASK
	.align		4
.L_4303:
        /*0018*/ 	.byte	0x03, 0x50
        /*001a*/ 	.short	0x0000


	//----- nvinfo : EIATTR_MAXREG_COUNT
	.align		4
        /*001c*/ 	.byte	0x03, 0x1b
        /*001e*/ 	.short	0x0040


	//----- nvinfo : EIATTR_NUM_BARRIERS
	.align		4
        /*0020*/ 	.byte	0x02, 0x4c
        /*0022*/ 	.byte	0x01
	.zero		1


	//----- nvinfo : EIATTR_MERCURY_ISA_VERSION
	.align		4
        /*0024*/ 	.byte	0x03, 0x5f
        /*0026*/ 	.short	0x0101


	//----- nvinfo : EIATTR_COOP_GROUP_MASK_REGIDS
	.align		4
        /*0028*/ 	.byte	0x04, 0x29
        /*002a*/ 	.short	(.L_4305 - .L_4304)


	//   ....[0]....
.L_4304:
        /*002c*/ 	.word	0xffffffff


	//   ....[1]....
        /*0030*/ 	.word	0xffffffff


	//   ....[2]....
        /*0034*/ 	.word	0xffffffff


	//   ....[3]....
        /*0038*/ 	.word	0xffffffff


	//   ....[4]....
        /*003c*/ 	.word	0xffffffff


	//   ....[5]....
        /*0040*/ 	.word	0xffffffff


	//   ....[6]....
        /*0044*/ 	.word	0xffffffff


	//   ....[7]....
        /*0048*/ 	.word	0xffffffff


	//   ....[8]....
        /*004c*/ 	.word	0xffffffff


	//   ....[9]....
        /*0050*/ 	.word	0xffffffff


	//----- nvinfo : EIATTR_COOP_GROUP_INSTR_OFFSETS
	.align		4
.L_4305:
        /*0054*/ 	.byte	0x04, 0x28
        /*0056*/ 	.short	(.L_4307 - .L_4306)


	//   ....[0]....
.L_4306:
        /*0058*/ 	.word	0x00001560


	//   ....[1]....
        /*005c*/ 	.word	0x00001570


	//   ....[2]....
        /*0060*/ 	.word	0x000015a0


	//   ....[3]....
        /*0064*/ 	.word	0x000015b0


	//   ....[4]....
        /*0068*/ 	.word	0x000015e0


	//   ....[5]....
        /*006c*/ 	.word	0x000015f0


	//   ....[6]....
        /*0070*/ 	.word	0x00001620


	//   ....[7]....
        /*0074*/ 	.word	0x00001640


	//   ....[8]....
        /*0078*/ 	.word	0x00001670


	//   ....[9]....
        /*007c*/ 	.word	0x00001680


	//----- nvinfo : EIATTR_VRC_CTA_INIT_COUNT
	.align		4
.L_4307:
        /*0080*/ 	.byte	0x02, 0x4a
	.zero		1
	.zero		1


	//----- nvinfo : EIATTR_EXIT_INSTR_OFFSETS
	.align		4
        /*0084*/ 	.byte	0x04, 0x1c
        /*0086*/ 	.short	(.L_4309 - .L_4308)


	//   ....[0]....
.L_4308:
        /*0088*/ 	.word	0x00000060


	//   ....[1]....
        /*008c*/ 	.word	0x000016e0


	//   ....[2]....
        /*0090*/ 	.word	0x000017d0


	//----- nvinfo : EIATTR_MAX_THREADS
	.align		4
.L_4309:
        /*0094*/ 	.byte	0x04, 0x05
        /*0096*/ 	.short	(.L_4311 - .L_4310)
.L_4310:
        /*0098*/ 	.word	0x00000400
        /*009c*/ 	.word	0x00000001
        /*00a0*/ 	.word	0x00000001


	//----- nvinfo : EIATTR_CRS_STACK_SIZE
	.align		4
.L_4311:
        /*00a4*/ 	.byte	0x04, 0x1e
        /*00a6*/ 	.short	(.L_4313 - .L_4312)
.L_4312:
        /*00a8*/ 	.word	0x00000000


	//----- nvinfo : EIATTR_CBANK_PARAM_SIZE
	.align		4
.L_4313:
        /*00ac*/ 	.byte	0x03, 0x19
        /*00ae*/ 	.short	0x0128


	//----- nvinfo : EIATTR_PARAM_CBANK
	.align		4
        /*00b0*/ 	.byte	0x04, 0x0a
        /*00b2*/ 	.short	(.L_4315 - .L_4314)
	.align		4
.L_4314:
        /*00b4*/ 	.word	index@(.nv.constant0._ZN10layer_norm22ln_bwd_finalize_kernelINS_22Kernel_traits_finalizeILj768E6__halfffffjLb0ELj1024ELj4ENS_18Kernel_traits_baseILj768ES2_ffffjLj1024EEEEELb0ELb1EEEvNS_9BwdParamsE)
        /*00b8*/ 	.short	0x0380
        /*00ba*/ 	.short	0x0128


	//----- nvinfo : EIATTR_SW_WAR
	.align		4
.L_4315:
        /*00bc*/ 	.byte	0x04, 0x36
        /*00be*/ 	.short	(.L_4317 - .L_4316)
.L_4316:
        /*00c0*/ 	.word	0x00000008
.L_4317:


//--------------------- .nv.info._ZN10layer_norm13ln_bwd_kernelINS_13Kernel_traitsI6__halfffffjLj768ELj1ELj4ELj1ELj16ENS_18Kernel_traits_baseILj768ES2_ffffjLj128EEEEELb1ELb0ELb1ELb1EEEvNS_9BwdParamsE --------------------------
	.section	.nv.info._ZN10layer_norm13ln_bwd_kernelINS_13Kernel_traitsI6__halfffffjLj768ELj1ELj4ELj1ELj16ENS_18Kernel_traits_baseILj768ES2_ffffjLj128EEEEELb1ELb0ELb1ELb1EEEvNS_9BwdParamsE,"",@"SHT_CUDA_INFO"
	.sectionflags	@""
	.align	4


	//----- nvinfo : EIATTR_CUDA_API_VERSION
	.align		4
        /*0000*/ 	.byte	0x04, 0x37
        /*0002*/ 	.short	(.L_4319 - .L_4318)
.L_4318:
        /*0004*/ 	.word	0x00000082


	//----- nvinfo : EIATTR_KPARAM_INFO
	.align		4
.L_4319:
        /*0008*/ 	.byte	0x04, 0x17
        /*000a*/ 	.short	(.L_4321 - .L_4320)
.L_4320:
        /*000c*/ 	.word	0x00000000
        /*0010*/ 	.short	0x0000
        /*0012*/ 	.short	0x0000
        /*0014*/ 	.byte	0x00, 0xf0, 0xa1, 0x04


	//----- nvinfo : EIATTR_SPARSE_MMA_MASK
	.align		4
.L_4321:
        /*0018*/ 	.byte	0x03, 0x50
        /*001a*/ 	.short	0x0000


	//----- nvinfo : EIATTR_MAXREG_COUNT
	.align		4
        /*001c*/ 	.byte	0x03, 0x1b
        /*001e*/ 	.short	0x00ff


	//----- nvinfo : EIATTR_NUM_BARRIERS
	.align		4
        /*0020*/ 	.byte	0x02, 0x4c
        /*0022*/ 	.byte	0x01
	.zero		1


	//----- nvinfo : EIATTR_MERCURY_ISA_VERSION
	.align		4
        /*0024*/ 	.byte	0x03, 0x5f
        /*0026*/ 	.short	0x0101


	//----- nvinfo : EIATTR_COOP_GROUP_MASK_REGIDS
	.align		4
        /*0028*/ 	.byte	0x04, 0x29
        /*002a*/ 	.short	(.L_4323 - .L_4322)


	//   ....[0]....
.L_4322:
        /*002c*/ 	.word	0xffffffff


	//   ....[1]....
        /*0030*/ 	.word	0xffffffff


	//   ....[2]....
        /*0034*/ 	.word	0xffffffff


	//   ....[3]....
        /*0038*/ 	.word	0xffffffff


	//   ....[4]....
        /*003c*/ 	.word	0xffffffff


	//   ....[5]....
        /*0040*/ 	.word	0xffffffff


	//   ....[6]....
        /*0044*/ 	.word	0xffffffff


	//   ....[7]....
        /*0048*/ 	.word	0xffffffff


	//   ....[8]....
        /*004c*/ 	.word	0xffffffff


	//   ....[9]....
        /*0050*/ 	.word	0xffffffff


	//   ....[10]....
        /*0054*/ 	.word	0x05000072


	//   ....[11]....
        /*0058*/ 	.word	0x05000072


	//   ....[12]....
        /*005c*/ 	.word	0x05000072


	//   ....[13]....
        /*0060*/ 	.word	0x05000072


	//   ....[14]....
        /*0064*/ 	.word	0x05000072


	//   ....[15]....
        /*0068*/ 	.word	0x05000072


	//   ....[16]....
        /*006c*/ 	.word	0x05000072


	//   ....[17]....
        /*0070*/ 	.word	0x05000072


	//   ....[18]....
        /*0074*/ 	.word	0x05000072


	//   ....[19]....
        /*0078*/ 	.word	0x05000072


	//----- nvinfo : EIATTR_COOP_GROUP_INSTR_OFFSETS
	.align		4
.L_4323:
        /*007c*/ 	.byte	0x04, 0x28
        /*007e*/ 	.short	(.L_4325 - .L_4324)


	//   ....[0]....
.L_4324:
        /*0080*/ 	.word	0x00001c00


	//   ....[1]....
        /*0084*/ 	.word	0x00001c10


	//   ....[2]....
        /*0088*/ 	.word	0x00001c40


	//   ....[3]....
        /*008c*/ 	.word	0x00001c50


	//   ....[4]....
        /*0090*/ 	.word	0x00001c80


	//   ....[5]....
        /*0094*/ 	.word	0x00001c90


	//   ....[6]....
        /*0098*/ 	.word	0x00001cc0


	//   ....[7]....
        /*009c*/ 	.word	0x00001cd0


	//   ....[8]....
        /*00a0*/ 	.word	0x00001d00


	//   ....[9]....
        /*00a4*/ 	.word	0x00001d10


	//   ....[10]....
        /*00a8*/ 	.word	0x000070c0


	//   ....[11]....
        /*00ac*/ 	.word	0x00007160


	//   ....[12]....
        /*00b0*/ 	.word	0x000071c0


	//   ....[13]....
        /*00b4*/ 	.word	0x00007220


	//   ....[14]....
        /*00b8*/ 	.word	0x00007290


	//   ....[15]....
        /*00bc*/ 	.word	0x000072f0


	//   ....[16]....
        /*00c0*/ 	.word	0x00007360


	//   ....[17]....
        /*00c4*/ 	.word	0x000073c0


	//   ....[18]....
        /*00c8*/ 	.word	0x00007430


	//   ....[19]....
        /*00cc*/ 	.word	0x00007490


	//----- nvinfo : EIATTR_VRC_CTA_INIT_COUNT
	.align		4
.L_4325:
        /*00d0*/ 	.byte	0x02, 0x4a
	.zero		1
	.zero		1


	//----- nvinfo : EIATTR_EXIT_INSTR_OFFSETS
	.align		4
        /*00d4*/ 	.byte	0x04, 0x1c
        /*00d6*/ 	.short	(.L_4327 - .L_4326)


	//   ....[0]....
.L_4326:
        /*00d8*/ 	.word	0x00007060


	//----- nvinfo : EIATTR_MAX_THREADS
	.align		4
.L_4327:
        /*00dc*/ 	.byte	0x04, 0x05
        /*00de*/ 	.short	(.L_4329 - .L_4328)
.L_4328:
        /*00e0*/ 	.word	0x00000080
        /*00e4*/ 	.word	0x00000001
        /*00e8*/ 	.word	0x00000001


	//----- nvinfo : EIATTR_CRS_STACK_SIZE
	.align		4
.L_4329:
        /*00ec*/ 	.byte	0x04, 0x1e
        /*00ee*/ 	.short	(.L_4331 - .L_4330)
.L_4330:
        /*00f0*/ 	.word	0x00000000


	//----- nvinfo : EIATTR_CBANK_PARAM_SIZE
	.align		4
.L_4331:
        /*00f4*/ 	.byte	0x03, 0x19
        /*00f6*/ 	.short	0x0128


	//----- nvinfo : EIATTR_PARAM_CBANK
	.align		4
        /*00f8*/ 	.byte	0x04, 0x0a
        /*00fa*/ 	.short	(.L_4333 - .L_4332)
	.align		4
.L_4332:
        /*00fc*/ 	.word	index@(.nv.constant0._ZN10layer_norm13ln_bwd_kernelINS_13Kernel_traitsI6__halfffffjLj768ELj1ELj4ELj1ELj16ENS_18Kernel_traits_baseILj768ES2_ffffjLj128EEEEELb1ELb0ELb1ELb1EEEvNS_9BwdParamsE)
        /*0100*/ 	.short	0x0380
        /*0102*/ 	.short	0x0128


	//----- nvinfo : EIATTR_SW_WAR
	.align		4
.L_4333:
        /*0104*/ 	.byte	0x04, 0x36
        /*0106*/ 	.short	(.L_4335 - .L_4334)
.L_4334:
        /*0108*/ 	.word	0x00000008
.L_4335:


//--------------------- .nv.info._ZN10layer_norm13ln_bwd_kernelINS_13Kernel_traitsI6__halfffffjLj768ELj1ELj4ELj1ELj16ENS_18Kernel_traits_baseILj768ES2_ffffjLj128EEEEELb1ELb1ELb0ELb0EEEvNS_9BwdParamsE --------------------------
	.section	.nv.info._ZN10layer_norm13ln_bwd_kernelINS_13Kernel_traitsI6__halfffffjLj768ELj1ELj4ELj1ELj16ENS_18Kernel_traits_baseILj768ES2_ffffjLj128EEEEELb1ELb1ELb0ELb0EEEvNS_9BwdParamsE,"",@"SHT_CUDA_INFO"
	.sectionflags	@""
	.align	4


	//----- nvinfo : EIATTR_CUDA_API_VERSION
	.align		4
        /*0000*/ 	.byte	0x04, 0x37
        /*0002*/ 	.short	(.L_4337 - .L_4336)
.L_4336:
        /*0004*/ 	.word	0x00000082


	//----- nvinfo : EIATTR_KPARAM_INFO
	.align		4
.L_4337:
        /*0008*/ 	.byte	0x04, 0x17
        /*000a*/ 	.short	(.L_4339 - .L_4338)
.L_4338:
        /*000c*/ 	.word	0x00000000
        /*0010*/ 	.short	0x0000
        /*0012*/ 	.short	0x0000
        /*0014*/ 	.byte	0x00, 0xf0, 0xa1, 0x04


	//----- nvinfo : EIATTR_SPARSE_MMA_MASK
	.align		4
.L_4339:
        /*0018*/ 	.byte	0x03, 0x50
        /*001a*/ 	.short	0x0000


	//----- nvinfo : EIATTR_MAXREG_COUNT
	.align		4
        /*001c*/ 	.byte	0x03, 0x1b
        /*001e*/ 	.short	0x00ff


	//----- nvinfo : EIATTR_NUM_BARRIERS
	.align		4
        /*0020*/ 	.byte	0x02, 0x4c
        /*0022*/ 	.byte	0x01
	.zero		1


	//----- nvinfo : EIATTR_MERCURY_ISA_VERSION
	.align		4
        /*0024*/ 	.byte	0x03, 0x5f
        /*0026*/ 	.short	0x0101


	//----- nvinfo : EIATTR_COOP_GROUP_MASK_REGIDS
	.align		4
        /*0028*/ 	.byte	0x04, 0x29
        /*002a*/ 	.short	(.L_4341 - .L_4340)


	//   ....[0]....
.L_4340:
        /*002c*/ 	.word	0xffffffff


	//   ....[1]....
        /*0030*/ 	.word	0xffffffff


	//   ....[2]....
        /*0034*/ 	.word	0xffffffff


	//   ....[3]....
        /*0038*/ 	.word	0xffffffff


	//   ....[4]....
        /*003c*/ 	.word	0xffffffff


	//   ....[5]....
        /*0040*/ 	.word	0xffffffff


	//   ....[6]....
        /*0044*/ 	.word	0xffffffff


	//   ....[7]....
        /*0048*/ 	.word	0xffffffff


	//   ....[8]....
        /*004c*/ 	.word	0xffffffff


	//   ....[9]....
        /*0050*/ 	.word	0xffffffff


	//   ....[10]....
        /*0054*/ 	.word	0x050000ac


	//   ....[11]....
        /*0058*/ 	.word	0x050000ac


	//   ....[12]....
        /*005c*/ 	.word	0x050000ac


	//   ....[13]....
        /*0060*/ 	.word	0x050000ac


	//   ....[14]....
        /*0064*/ 	.word	0x050000ac


	//   ....[15]....
        /*0068*/ 	.word	0x050000ac


	//   ....[16]....
        /*006c*/ 	.word	0x050000ac


	//   ....[17]....
        /*0070*/ 	.word	0x050000ac


	//   ....[18]....
        /*0074*/ 	.word	0x050000ac


	//   ....[19]....
        /*0078*/ 	.word	0x050000ac


	//----- nvinfo : EIATTR_COOP_GROUP_INSTR_OFFSETS
	.align		4
.L_4341:
        /*007c*/ 	.byte	0x04, 0x28
        /*007e*/ 	.short	(.L_4343 - .L_4342)


	//   ....[0]....
.L_4342:
        /*0080*/ 	.word	0x00002290


	//   ....[1]....
        /*0084*/ 	.word	0x000022a0


	//   ....[2]....
        /*0088*/ 	.word	0x000022d0


	//   ....[3]....
        /*008c*/ 	.word	0x000022e0


	//   ....[4]....
        /*0090*/ 	.word	0x00002310


	//   ....[5]....
        /*0094*/ 	.word	0x00002320


	//   ....[6]....
        /*0098*/ 	.word	0x00002350


	//   ....[7]....
        /*009c*/ 	.word	0x00002360


	//   ....[8]....
        /*00a0*/ 	.word	0x00002390


	//   ....[9]....
        /*00a4*/ 	.word	0x000023a0


	//   ....[10]....
        /*00a8*/ 	.word	0x00008fa0


	//   ....[11]....
        /*00ac*/ 	.word	0x00009030


	//   ....[12]....
        /*00b0*/ 	.word	0x000090a0


	//   ....[13]....
        /*00b4*/ 	.word	0x00009100


	//   ....[14]....
        /*00b8*/ 	.word	0x00009170


	//   ....[15]....
        /*00bc*/ 	.word	0x000091d0


	//   ....[16]....
        /*00c0*/ 	.word	0x00009240


	//   ....[17]....
        /*00c4*/ 	.word	0x000092a0


	//   ....[18]....
        /*00c8*/ 	.word	0x00009310


	//   ....[19]....
        /*00cc*/ 	.word	0x00009370


	//----- nvinfo : EIATTR_VRC_CTA_INIT_COUNT
	.align		4
.L_4343:
        /*00d0*/ 	.byte	0x02, 0x4a
	.zero		1
	.zero		1


	//----- nvinfo : EIATTR_EXIT_INSTR_OFFSETS
	.align		4
        /*00d4*/ 	.byte	0x04, 0x1c
        /*00d6*/ 	.short	(.L_4345 - .L_4344)


	//   ....[0]....
.L_4344:
        /*00d8*/ 	.word	0x00008eb0


	//   ....[1]....
        /*00dc*/ 	.word	0x00008f30


	//----- nvinfo : EIATTR_MAX_THREADS
	.align		4
.L_4345:
        /*00e0*/ 	.byte	0x04, 0x05
        /*00e2*/ 	.short	(.L_4347 - .L_4346)
.L_4346:
        /*00e4*/ 	.word	0x00000080
        /*00e8*/ 	.word	0x00000001
        /*00ec*/ 	.word	0x00000001


	//----- nvinfo : EIATTR_CRS_STACK_SIZE
	.align		4
.L_4347:
        /*00f0*/ 	.byte	0x04, 0x1e
        /*00f2*/ 	.short	(.L_4349 - .L_4348)
.L_4348:
        /*00f4*/ 	.word	0x00000000


	//----- nvinfo : EIATTR_CBANK_PARAM_SIZE
	.align		4
.L_4349:
        /*00f8*/ 	.byte	0x03, 0x19
        /*00fa*/ 	.short	0x0128


	//----- nvinfo : EIATTR_PARAM_CBANK
	.align		4
        /*00fc*/ 	.byte	0x04, 0x0a
        /*00fe*/ 	.short	(.L_4351 - .L_4350)
	.align		4
.L_4350:
        /*0100*/ 	.word	index@(.nv.constant0._ZN10layer_norm13ln_bwd_kernelINS_13Kernel_traitsI6__halfffffjLj768ELj1ELj4ELj1ELj16ENS_18Kernel_traits_baseILj768ES2_ffffjLj128EEEEELb1ELb1ELb0ELb0EEEvNS_9BwdParamsE)
        /*0104*/ 	.short	0x0380
        /*0106*/ 	.short	0x0128


	//----- nvinfo : EIATTR_SW_WAR
	.align		4
.L_4351:
        /*0108*/ 	.byte	0x04, 0x36
        /*010a*/ 	.short	(.L_4353 - .L_4352)
.L_4352:
        /*010c*/ 	.word	0x00000008
.L_4353:


//--------------------- .nv.info._ZN10layer_norm13ln_bwd_kernelINS_13Kernel_traitsI6__halfffffjLj768ELj1ELj4ELj1ELj16ENS_18Kernel_traits_baseILj768ES2_ffffjLj128EEEEELb1ELb1ELb0ELb1EEEvNS_9BwdParamsE --------------------------
	.section	.nv.info._ZN10layer_norm13ln_bwd_kernelINS_13Kernel_traitsI6__halfffffjLj768ELj1ELj4ELj1ELj16ENS_18Kernel_traits_baseILj768ES2_ffffjLj128EEEEELb1ELb1ELb0ELb1EEEvNS_9BwdParamsE,"",@"SHT_CUDA_INFO"
	.sectionflags	@""
	.align	4


	//----- nvinfo : EIATTR_CUDA_API_VERSION
	.align		4
        /*0000*/ 	.byte	0x04, 0x37
        /*0002*/ 	.short	(.L_4355 - .L_4354)
.L_4354:
        /*0004*/ 	.word	0x00000082


	//----- nvinfo : EIATTR_KPARAM_INFO
	.align		4
.L_4355:
        /*0008*/ 	.byte	0x04, 0x17
        /*000a*/ 	.short	(.L_4357 - .L_4356)
.L_4356:
        /*000c*/ 	.word	0x00000000
        /*0010*/ 	.short	0x0000
        /*0012*/ 	.short	0x0000
        /*0014*/ 	.byte	0x00, 0xf0, 0xa1, 0x04


	//----- nvinfo : EIATTR_SPARSE_MMA_MASK
	.align		4
.L_4357:
        /*0018*/ 	.byte	0x03, 0x50
        /*001a*/ 	.short	0x0000


	//----- nvinfo : EIATTR_MAXREG_COUNT
	.align		4
        /*001c*/ 	.byte	0x03, 0x1b
        /*001e*/ 	.short	0x00ff


	//----- nvinfo : EIATTR_NUM_BARRIERS
	.align		4
        /*0020*/ 	.byte	0x02, 0x4c
        /*0022*/ 	.byte	0x01
	.zero		1


	//----- nvinfo : EIATTR_MERCURY_ISA_VERSION
	.align		4
        /*0024*/ 	.byte	0x03, 0x5f
        /*0026*/ 	.short	0x0101


	//----- nvinfo : EIATTR_COOP_GROUP_MASK_REGIDS
	.align		4
        /*0028*/ 	.byte	0x04, 0x29
        /*002a*/ 	.short	(.L_4359 - .L_4358)


	//   ....[0]....
.L_4358:
        /*002c*/ 	.word	0xffffffff


	//   ....[1]....
        /*0030*/ 	.word	0xffffffff


	//   ....[2]....
        /*0034*/ 	.word	0xffffffff


	//   ....[3]....
        /*0038*/ 	.word	0xffffffff


	//   ....[4]....
        /*003c*/ 	.word	0xffffffff


	//   ....[5]....
        /*0040*/ 	.word	0xffffffff


	//   ....[6]....
        /*0044*/ 	.word	0xffffffff


	//   ....[7]....
        /*0048*/ 	.word	0xffffffff


	//   ....[8]....
        /*004c*/ 	.word	0xffffffff


	//   ....[9]....
        /*0050*/ 	.word	0xffffffff


	//   ....[10]....
        /*0054*/ 	.word	0x0500004a


	//   ....[11]....
        /*0058*/ 	.word	0x0500004a


	//   ....[12]....
        /*005c*/ 	.word	0x0500004a


	//   ....[13]....
        /*0060*/ 	.word	0x0500004a


	//   ....[14]....
        /*0064*/ 	.word	0x0500004a


	//   ....[15]....
        /*0068*/ 	.word	0x0500004a


	//   ....[16]....
        /*006c*/ 	.word	0x0500004a


	//   ....[17]....
        /*0070*/ 	.word	0x0500004a


	//   ....[18]....
        /*0074*/ 	.word	0x0500004a


	//   ....[19]....
        /*0078*/ 	.word	0x0500004a


	//----- nvinfo : EIATTR_COOP_GROUP_INSTR_OFFSETS
	.align		4
.L_4359:
        /*007c*/ 	.byte	0x04, 0x28
        /*007e*/ 	.short	(.L_4361 - .L_4360)


	//   ....[0]....
.L_4360:
        /*0080*/ 	.word	0x00002910


	//   ....[1]....
        /*0084*/ 	.word	0x00002920


	//   ....[2]....
        /*0088*/ 	.word	0x00002950


	//   ....[3]....
        /*008c*/ 	.word	0x00002960


	//   ....[4]....
        /*0090*/ 	.word	0x00002990


	//   ....[5]....
        /*0094*/ 	.word	0x000029a0


	//   ....[6]....
        /*0098*/ 	.word	0x000029d0


	//   ....[7]....
        /*009c*/ 	.word	0x000029e0


	//   ....[8]....
        /*00a0*/ 	.word	0x00002a10


	//   ....[9]....
        /*00a4*/ 	.word	0x00002a20


	//   ....[10]....
        /*00a8*/ 	.word	0x00008810


	//   ....[11]....
        /*00ac*/ 	.word	0x000088a0


	//   ....[12]....
        /*00b0*/ 	.word	0x00008910


	//   ....[13]....
        /*00b4*/ 	.word	0x00008960


	//   ....[14]....
        /*00b8*/ 	.word	0x000089d0


	//   ....[15]....
        /*00bc*/ 	.word	0x00008a20


	//   ....[16]....
        /*00c0*/ 	.word	0x00008a90


	//   ....[17]....
        /*00c4*/ 	.word	0x00008ae0


	//   ....[18]....
        /*00c8*/ 	.word	0x00008b50


	//   ....[19]....
        /*00cc*/ 	.word	0x00008ba0


	//----- nvinfo : EIATTR_VRC_CTA_INIT_COUNT
	.align		4
.L_4361:
        /*00d0*/ 	.byte	0x02, 0x4a
	.zero		1
	.zero		1


	//----- nvinfo : EIATTR_EXIT_INSTR_OFFSETS
	.align		4
        /*00d4*/ 	.byte	0x04, 0x1c
        /*00d6*/ 	.short	(.L_4363 - .L_4362)


	//   ....[0]....
.L_4362:
        /*00d8*/ 	.word	0x000087a0


	//----- nvinfo : EIATTR_MAX_THREADS
	.align		4
.L_4363:
        /*00dc*/ 	.byte	0x04, 0x05
        /*00de*/ 	.short	(.L_4365 - .L_4364)
.L_4364:
        /*00e0*/ 	.word	0x00000080
        /*00e4*/ 	.word	0x00000001
        /*00e8*/ 	.word	0x00000001


	//----- nvinfo : EIATTR_CRS_STACK_SIZE
	.align		4
.L_4365:
        /*00ec*/ 	.byte	0x04, 0x1e
        /*00ee*/ 	.short	(.L_4367 - .L_4366)
.L_4366:
        /*00f0*/ 	.word	0x00000000


	//----- nvinfo : EIATTR_CBANK_PARAM_SIZE
	.align		4
.L_4367:
        /*00f4*/ 	.byte	0x03, 0x19
        /*00f6*/ 	.short	0x0128


	//----- nvinfo : EIATTR_PARAM_CBANK
	.align		4
        /*00f8*/ 	.byte	0x04, 0x0a
        /*00fa*/ 	.short	(.L_4369 - .L_4368)
	.align		4
.L_4368:
        /*00fc*/ 	.word	index@(.nv.constant0._ZN10layer_norm13ln_bwd_kernelINS_13Kernel_traitsI6__halfffffjLj768ELj1ELj4ELj1ELj16ENS_18Kernel_traits_baseILj768ES2_ffffjLj128EEEEELb1ELb1ELb0ELb1EEEvNS_9BwdParamsE)
        /*0100*/ 	.short	0x0380
        /*0102*/ 	.short	0x0128


	//----- nvinfo : EIATTR_SW_WAR
	.align		4
.L_4369:
        /*0104*/ 	.byte	0x04, 0x36
        /*0106*/ 	.short	(.L_4371 - .L_4370)
.L_4370:
        /*0108*/ 	.word	0x00000008
.L_4371:


//--------------------- .nv.info._ZN10layer_norm22ln_bwd_finalize_kernelINS_22Kernel_traits_finalizeILj768E6__halfffffjLb1ELj1024ELj4ENS_18Kernel_traits_baseILj768ES2_ffffjLj1024EEEEELb1ELb0EEEvNS_9BwdParamsE --------------------------
	.section	.nv.info._ZN10layer_norm22ln_bwd_finalize_kernelINS_22Kernel_traits_finalizeILj768E6__halfffffjLb1ELj1024ELj4ENS_18Kernel_traits_baseILj768ES2_ffffjLj1024EEEEELb1ELb0EEEvNS_9BwdParamsE,"",@"SHT_CUDA_INFO"
	.sectionflags	@""
	.align	4


	//----- nvinfo : EIATTR_CUDA_API_VERSION
	.align		4
        /*0000*/ 	.byte	0x04, 0x37
        /*0002*/ 	.short	(.L_4373 - .L_4372)
.L_4372:
        /*0004*/ 	.word	0x00000082


	//----- nvinfo : EIATTR_KPARAM_INFO
	.align		4
.L_4373:
        /*0008*/ 	.byte	0x04, 0x17
        /*000a*/ 	.short	(.L_4375 - .L_4374)
.L_4374:
        /*000c*/ 	.word	0x00000000
        /*0010*/ 	.short	0x0000
        /*0012*/ 	.short	0x0000
        /*0014*/ 	.byte	0x00, 0xf0, 0xa1, 0x04


	//----- nvinfo : EIATTR_SPARSE_MMA_MASK
	.align		4
.L_4375:
        /*0018*/ 	.byte	0x03, 0x50
        /*001a*/ 	.short	0x0000


	//----- nvinfo : EIATTR_MAXREG_COUNT
	.align		4
        /*001c*/ 	.byte	0x03, 0x1b
        /*001e*/ 	.short	0x0040


	//----- nvinfo : EIATTR_NUM_BARRIERS
	.align		4
        /*0020*/ 	.byte	0x02, 0x4c
        /*0022*/ 	.byte	0x01
	.zero		1


	//----- nvinfo : EIATTR_MERCURY_ISA_VERSION
	.align		4
        /*0024*/ 	.byte	0x03, 0x5f
        /*0026*/ 	.short	0x0101


	//----- nvinfo : EIATTR_COOP_GROUP_MASK_REGIDS
	.align		4
        /*0028*/ 	.byte	0x04, 0x29
        /*002a*/ 	.short	(.L_4377 - .L_4376)


	//   ....[0]....
.L_4376:
        /*002c*/ 	.word	0xffffffff


	//   ....[1]....
        /*0030*/ 	.word	0xffffffff


	//   ....[2]....
        /*0034*/ 	.word	0xffffffff


	//   ....[3]....
        /*0038*/ 	.word	0xffffffff


	//   ....[4]....
        /*003c*/ 	.word	0xffffffff


	//   ....[5]....
        /*0040*/ 	.word	0xffffffff


	//   ....[6]....
        /*0044*/ 	.word	0xffffffff


	//   ....[7]....
        /*0048*/ 	.word	0xffffffff


	//   ....[8]....
        /*004c*/ 	.word	0xffffffff


	//   ....[9]....
        /*0050*/ 	.word	0xffffffff


	//   ....[10]....
        /*0054*/ 	.word	0xffffffff


	//   ....[11]....
        /*0058*/ 	.word	0xffffffff


	//   ....[12]....
        /*005c*/ 	.word	0xffffffff


	//   ....[13]....
        /*0060*/ 	.word	0xffffffff


	//   ....[14]....
        /*0064*/ 	.word	0xffffffff


	//----- nvinfo : EIATTR_COOP_GROUP_INSTR_OFFSETS
	.align		4
.L_4377:
        /*0068*/ 	.byte	0x04, 0x28
        /*006a*/ 	.short	(.L_4379 - .L_4378)


	//   ....[0]....
.L_4378:
        /*006c*/ 	.word	0x00001030


	//   ....[1]....
        /*0070*/ 	.word	0x00001040


	//   ....[2]....
        /*0074*/ 	.word	0x00001050


	//   ....[3]....
        /*0078*/ 	.word	0x00001080


	//   ....[4]....
        /*007c*/ 	.word	0x000010a0


	//   ....[5]....
        /*0080*/ 	.word	0x000010b0


	//   ....[6]....
        /*0084*/ 	.word	0x000010f0


	//   ....[7]....
        /*0088*/ 	.word	0x00001100


	//   ....[8]....
        /*008c*/ 	.word	0x00001110


	//   ....[9]....
        /*0090*/ 	.word	0x00001140


	//   ....[10]....
        /*0094*/ 	.word	0x00001170


	//   ....[11]....
        /*0098*/ 	.word	0x00001190


	//   ....[12]....
        /*009c*/ 	.word	0x000011c0


	//   ....[13]....
        /*00a0*/ 	.word	0x000011f0


	//   ....[14]....
        /*00a4*/ 	.word	0x00001220


	//----- nvinfo : EIATTR_VRC_CTA_INIT_COUNT
	.align		4
.L_4379:
        /*00a8*/ 	.byte	0x02, 0x4a
	.zero		1
	.zero		1


	//----- nvinfo : EIATTR_EXIT_INSTR_OFFSETS
	.align		4
        /*00ac*/ 	.byte	0x04, 0x1c
        /*00ae*/ 	.short	(.L_4381 - .L_4380)


	//   ....[0]....
.L_4380:
        /*00b0*/ 	.word	0x00000060


	//   ....[1]....
        /*00b4*/ 	.word	0x000012a0


	//   ....[2]....
        /*00b8*/ 	.word	0x000012d0


	//   ....[3]....
        /*00bc*/ 	.word	0x000013e0


	//----- nvinfo : EIATTR_MAX_THREADS
	.align		4
.L_4381:
        /*00c0*/ 	.byte	0x04, 0x05
        /*00c2*/ 	.short	(.L_4383 - .L_4382)
.L_4382:
        /*00c4*/ 	.word	0x00000400
        /*00c8*/ 	.word	0x00000001
        /*00cc*/ 	.word	0x00000001


	//----- nvinfo : EIATTR_CRS_STACK_SIZE
	.align		4
.L_4383:
        /*00d0*/ 	.byte	0x04, 0x1e
        /*00d2*/ 	.short	(.L_4385 - .L_4384)
.L_4384:
        /*00d4*/ 	.word	0x00000000


	//----- nvinfo : EIATTR_CBANK_PARAM_SIZE
	.align		4
.L_4385:
        /*00d8*/ 	.byte	0x03, 0x19
        /*00da*/ 	.short	0x0128


	//----- nvinfo : EIATTR_PARAM_CBANK
	.align		4
        /*00dc*/ 	.byte	0x04, 0x0a
        /*00de*/ 	.short	(.L_4387 - .L_4386)
	.align		4
.L_4386:
        /*00e0*/ 	.word	index@(.nv.constant0._ZN10layer_norm22ln_bwd_finalize_kernelINS_22Kernel_traits_finalizeILj768E6__halfffffjLb1ELj1024ELj4ENS_18Kernel_traits_baseILj768ES2_ffffjLj1024EEEEELb1ELb0EEEvNS_9BwdParamsE)
        /*00e4*/ 	.short	0x0380
        /*00e6*/ 	.short	0x0128


	//----- nvinfo : EIATTR_SW_WAR
	.align		4
.L_4387:
        /*00e8*/ 	.byte	0x04, 0x36
        /*00ea*/ 	.short	(.L_4389 - .L_4388)
.L_4388:
        /*00ec*/ 	.word	0x00000008
.L_4389:


//--------------------- .nv.info._ZN10layer_norm13ln_bwd_kernelINS_13Kernel_traitsI6__halfffffjLj768ELj1ELj4ELj1ELj16ENS_18Kernel_traits_baseILj768ES2_ffffjLj128EEEEELb1ELb1ELb1ELb0EEEvNS_9BwdParamsE --------------------------
	.section	.nv.info._ZN10layer_norm13ln_bwd_kernelINS_13Kernel_traitsI6__halfffffjLj768ELj1ELj4ELj1ELj16ENS_18Kernel_traits_baseILj768ES2_ffffjLj128EEEEELb1ELb1ELb1ELb0EEEvNS_9BwdParamsE,"",@"SHT_CUDA_INFO"
	.sectionflags	@""
	.align	4


	//----- nvinfo : EIATTR_CUDA_API_VERSION
	.align		4
        /*0000*/ 	.byte	0x04, 0x37
        /*0002*/ 	.short	(.L_4391 - .L_4390)
.L_4390:
        /*0004*/ 	.word	0x00000082


	//----- nvinfo : EIATTR_KPARAM_INFO
	.align		4
.L_4391:
        /*0008*/ 	.byte	0x04, 0x17
        /*000a*/ 	.short	(.L_4393 - .L_4392)
.L_4392:
        /*000c*/ 	.word	0x00000000
        /*0010*/ 	.short	0x0000
        /*0012*/ 	.short	0x0000
        /*0014*/ 	.byte	0x00, 0xf0, 0xa1, 0x04


	//----- nvinfo : EIATTR_SPARSE_MMA_MASK
	.align		4
.L_4393:
        /*0018*/ 	.byte	0x03, 0x50
        /*001a*/ 	.short	0x0000


	//----- nvinfo : EIATTR_MAXREG_COUNT
	.align		4
        /*001c*/ 	.byte	0x03, 0x1b
        /*001e*/ 	.short	0x00ff


	//----- nvinfo : EIATTR_NUM_BARRIERS
	.align		4
        /*0020*/ 	.byte	0x02, 0x4c
        /*0022*/ 	.byte	0x01
	.zero		1


	//----- nvinfo : EIATTR_MERCURY_ISA_VERSION
	.align		4
        /*0024*/ 	.byte	0x03, 0x5f
        /*0026*/ 	.short	0x0101


	//----- nvinfo : EIATTR_COOP_GROUP_MASK_REGIDS
	.align		4
        /*0028*/ 	.byte	0x04, 0x29
        /*002a*/ 	.short	(.L_4395 - .L_4394)


	//   ....[0]....
.L_4394:
        /*002c*/ 	.word	0xffffffff


	//   ....[1]....
        /*0030*/ 	.word	0xffffffff


	//   ....[2]....
        /*0034*/ 	.word	0xffffffff


	//   ....[3]....
        /*0038*/ 	.word	0xffffffff


	//   ....[4]....
        /*003c*/ 	.word	0xffffffff


	//   ....[5]....
        /*0040*/ 	.word	0xffffffff


	//   ....[6]....
        /*0044*/ 	.word	0xffffffff


	//   ....[7]....
        /*0048*/ 	.word	0xffffffff


	//   ....[8]....
        /*004c*/ 	.word	0xffffffff


	//   ....[9]....
        /*0050*/ 	.word	0xffffffff


	//   ....[10]....
        /*0054*/ 	.word	0x050000b6


	//   ....[11]....
        /*0058*/ 	.word	0x050000b6


	//   ....[12]....
        /*005c*/ 	.word	0x050000b6


	//   ....[13]....
        /*0060*/ 	.word	0x050000b6


	//   ....[14]....
        /*0064*/ 	.word	0x050000b6


	//   ....[15]....
        /*0068*/ 	.word	0x050000b6


	//   ....[16]....
        /*006c*/ 	.word	0x050000b6


	//   ....[17]....
        /*0070*/ 	.word	0x050000b6


	//   ....[18]....
        /*0074*/ 	.word	0x050000b6


	//   ....[19]....
        /*0078*/ 	.word	0x050000b6


	//----- nvinfo : EIATTR_COOP_GROUP_INSTR_OFFSETS
	.align		4
.L_4395:
        /*007c*/ 	.byte	0x04, 0x28
        /*007e*/ 	.short	(.L_4397 - .L_4396)


	//   ....[0]....
.L_4396:
        /*0080*/ 	.word	0x00002a40


	//   ....[1]....
        /*0084*/ 	.word	0x00002a50


	//   ....[2]....
        /*0088*/ 	.word	0x00002a80


	//   ....[3]....
        /*008c*/ 	.word	0x00002a90


	//   ....[4]....
        /*0090*/ 	.word	0x00002ac0


	//   ....[5]....
        /*0094*/ 	.word	0x00002ad0


	//   ....[6]....
        /*0098*/ 	.word	0x00002b00


	//   ....[7]....
        /*009c*/ 	.word	0x00002b10


	//   ....[8]....
        /*00a0*/ 	.word	0x00002b40


	//   ....[9]....
        /*00a4*/ 	.word	0x00002b50


	//   ....[10]....
        /*00a8*/ 	.word	0x0000b200


	//   ....[11]....
        /*00ac*/ 	.word	0x0000b290


	//   ....[12]....
        /*00b0*/ 	.word	0x0000b300


	//   ....[13]....
        /*00b4*/ 	.word	0x0000b360


	//   ....[14]....
        /*00b8*/ 	.word	0x0000b3d0


	//   ....[15]....
        /*00bc*/ 	.word	0x0000b430


	//   ....[16]....
        /*00c0*/ 	.word	0x0000b4a0


	//   ....[17]....
        /*00c4*/ 	.word	0x0000b500


	//   ....[18]....
        /*00c8*/ 	.word	0x0000b570


	//   ....[19]....
        /*00cc*/ 	.word	0x0000b5d0


	//----- nvinfo : EIATTR_VRC_CTA_INIT_COUNT
	.align		4
.L_4397:
        /*00d0*/ 	.byte	0x02, 0x4a
	.zero		1
	.zero		1


	//----- nvinfo : EIATTR_EXIT_INSTR_OFFSETS
	.align		4
        /*00d4*/ 	.byte	0x04, 0x1c
        /*00d6*/ 	.short	(.L_4399 - .L_4398)


	//   ....[0]....
.L_4398:
        /*00d8*/ 	.word	0x0000b110


	//   ....[1]....
        /*00dc*/ 	.word	0x0000b190


	//----- nvinfo : EIATTR_MAX_THREADS
	.align		4
.L_4399:
        /*00e0*/ 	.byte	0x04, 0x05
        /*00e2*/ 	.short	(.L_4401 - .L_4400)
.L_4400:
        /*00e4*/ 	.word	0x00000080
        /*00e8*/ 	.word	0x00000001
        /*00ec*/ 	.word	0x00000001


	//----- nvinfo : EIATTR_CRS_STACK_SIZE
	.align		4
.L_4401:
        /*00f0*/ 	.byte	0x04, 0x1e
        /*00f2*/ 	.short	(.L_4403 - .L_4402)
.L_4402:
        /*00f4*/ 	.word	0x00000000


	//----- nvinfo : EIATTR_CBANK_PARAM_SIZE
	.align		4
.L_4403:
        /*00f8*/ 	.byte	0x03, 0x19
        /*00fa*/ 	.short	0x0128


	//----- nvinfo : EIATTR_PARAM_CBANK
	.align		4
        /*00fc*/ 	.byte	0x04, 0x0a
        /*00fe*/ 	.short	(.L_4405 - .L_4404)
	.align		4
.L_4404:
        /*0100*/ 	.word	index@(.nv.constant0._ZN10layer_norm13ln_bwd_kernelINS_13Kernel_traitsI6__halfffffjLj768ELj1ELj4ELj1ELj16ENS_18Kernel_traits_baseILj768ES2_ffffjLj128EEEEELb1ELb1ELb1ELb0EEEvNS_9BwdParamsE)
        /*0104*/ 	.short	0x0380
        /*0106*/ 	.short	0x0128


	//----- nvinfo : EIATTR_SW_WAR
	.align		4
.L_4405:
        /*0108*/ 	.byte	0x04, 0x36
        /*010a*/ 	.short	(.L_4407 - .L_4406)
.L_4406:
        /*010c*/ 	.word	0x00000008
.L_4407:


//--------------------- .nv.info._ZN10layer_norm22ln_bwd_finalize_kernelINS_22Kernel_traits_finalizeILj768E6__halfffffjLb1ELj1024ELj4ENS_18Kernel_traits_baseILj768ES2_ffffjLj1024EEEEELb1ELb1EEEvNS_9BwdParamsE --------------------------
	.section	.nv.info._ZN10layer_norm22ln_bwd_finalize_kernelINS_22Kernel_traits_finalizeILj768E6__halfffffjLb1ELj1024ELj4ENS_18Kernel_traits_baseILj768ES2_ffffjLj1024EEEEELb1ELb1EEEvNS_9BwdParamsE,"",@"SHT_CUDA_INFO"
	.sectionflags	@""
	.align	4


	//----- nvinfo : EIATTR_CUDA_API_VERSION
	.align		4
        /*0000*/ 	.byte	0x04, 0x37
        /*0002*/ 	.short	(.L_4409 - .L_4408)
.L_4408:
        /*0004*/ 	.word	0x00000082


	//----- nvinfo : EIATTR_KPARAM_INFO
	.align		4
.L_4409:
        /*0008*/ 	.byte	0x04, 0x17
        /*000a*/ 	.short	(.L_4411 - .L_4410)
.L_4410:
        /*000c*/ 	.word	0x00000000
        /*0010*/ 	.short	0x0000
        /*0012*/ 	.short	0x0000
        /*0014*/ 	.byte	0x00, 0xf0, 0xa1, 0x04


	//----- nvinfo : EIATTR_SPARSE_MMA_MASK
	.align		4
.L_4411:
        /*0018*/ 	.byte	0x03, 0x50
        /*001a*/ 	.short	0x0000


	//----- nvinfo : EIATTR_MAXREG_COUNT
	.align		4
        /*001c*/ 	.byte	0x03, 0x1b
        /*001e*/ 	.short	0x0040


	//----- nvinfo : EIATTR_NUM_BARRIERS
	.align		4
        /*0020*/ 	.byte	0x02, 0x4c
        /*0022*/ 	.byte	0x01
	.zero		1


	//----- nvinfo : EIATTR_MERCURY_ISA_VERSION
	.align		4
        /*0024*/ 	.byte	0x03, 0x5f
        /*0026*/ 	.short	0x0101


	//----- nvinfo : EIATTR_COOP_GROUP_MASK_REGIDS
	.align		4
        /*0028*/ 	.byte	0x04, 0x29
        /*002a*/ 	.short	(.L_4413 - .L_4412)


	//   ....[0]....
.L_4412:
        /*002c*/ 	.word	0xffffffff


	//   ....[1]....
        /*0030*/ 	.word	0xffffffff


	//   ....[2]....
        /*0034*/ 	.word	0xffffffff


	//   ....[3]....
        /*0038*/ 	.word	0xffffffff


	//   ....[4]....
        /*003c*/ 	.word	0xffffffff


	//   ....[5]....
        /*0040*/ 	.word	0xffffffff


	//   ....[6]....
        /*0044*/ 	.word	0xffffffff


	//   ....[7]....
        /*0048*/ 	.word	0xffffffff


	//   ....[8]....
        /*004c*/ 	.word	0xffffffff


	//   ....[9]....
        /*0050*/ 	.word	0xffffffff


	//   ....[10]....
        /*0054*/ 	.word	0xffffffff


	//   ....[11]....
        /*0058*/ 	.word	0xffffffff


	//   ....[12]....
        /*005c*/ 	.word	0xffffffff


	//   ....[13]....
        /*0060*/ 	.word	0xffffffff


	//   ....[14]....
        /*0064*/ 	.word	0xffffffff


	//----- nvinfo : EIATTR_COOP_GROUP_INSTR_OFFSETS
	.align		4
.L_4413:
        /*0068*/ 	.byte	0x04, 0x28
        /*006a*/ 	.short	(.L_4415 - .L_4414)


	//   ....[0]....
.L_4414:
        /*006c*/ 	.word	0x00001060


	//   ....[1]....
        /*0070*/ 	.word	0x00001070


	//   ....[2]....
        /*0074*/ 	.word	0x00001080


	//   ....[3]....
        /*0078*/ 	.word	0x000010b0


	//   ....[4]....
        /*007c*/ 	.word	0x000010d0


	//   ....[5]....
        /*0080*/ 	.word	0x000010e0


	//   ....[6]....
        /*0084*/ 	.word	0x00001120


	//   ....[7]....
        /*0088*/ 	.word	0x00001140


	//   ....[8]....
        /*008c*/ 	.word	0x00001150


	//   ....[9]....
        /*0090*/ 	.word	0x00001180


	//   ....[10]....
        /*0094*/ 	.word	0x000011a0


	//   ....[11]....
        /*0098*/ 	.word	0x000011b0


	//   ....[12]....
        /*009c*/ 	.word	0x000011f0


	//   ....[13]....
        /*00a0*/ 	.word	0x00001200


	//   ....[14]....
        /*00a4*/ 	.word	0x00001210


	//----- nvinfo : EIATTR_VRC_CTA_INIT_COUNT
	.align		4
.L_4415:
        /*00a8*/ 	.byte	0x02, 0x4a
	.zero		1
	.zero		1


	//----- nvinfo : EIATTR_EXIT_INSTR_OFFSETS
	.align		4
        /*00ac*/ 	.byte	0x04, 0x1c
        /*00ae*/ 	.short	(.L_4417 - .L_4416)


	//   ....[0]....
.L_4416:
        /*00b0*/ 	.word	0x00000060


	//   ....[1]....
        /*00b4*/ 	.word	0x00001290


	//   ....[2]....
        /*00b8*/ 	.word	0x000013d0


	//----- nvinfo : EIATTR_MAX_THREADS
	.align		4
.L_4417:
        /*00bc*/ 	.byte	0x04, 0x05
        /*00be*/ 	.short	(.L_4419 - .L_4418)
.L_4418:
        /*00c0*/ 	.word	0x00000400
        /*00c4*/ 	.word	0x00000001
        /*00c8*/ 	.word	0x00000001


	//----- nvinfo : EIATTR_CRS_STACK_SIZE
	.align		4
.L_4419:
        /*00cc*/ 	.byte	0x04, 0x1e
        /*00ce*/ 	.short	(.L_4421 - .L_4420)
.L_4420:
        /*00d0*/ 	.word	0x00000000


	//----- nvinfo : EIATTR_CBANK_PARAM_SIZE
	.align		4
.L_4421:
        /*00d4*/ 	.byte	0x03, 0x19
        /*00d6*/ 	.short	0x0128


	//----- nvinfo : EIATTR_PARAM_CBANK
	.align		4
        /*00d8*/ 	.byte	0x04, 0x0a
        /*00da*/ 	.short	(.L_4423 - .L_4422)
	.align		4
.L_4422:
        /*00dc*/ 	.word	index@(.nv.constant0._ZN10layer_norm22ln_bwd_finalize_kernelINS_22Kernel_traits_finalizeILj768E6__halfffffjLb1ELj1024ELj4ENS_18Kernel_traits_baseILj768ES2_ffffjLj1024EEEEELb1ELb1EEEvNS_9BwdParamsE)
        /*00e0*/ 	.short	0x0380
        /*00e2*/ 	.short	0x0128


	//----- nvinfo : EIATTR_SW_WAR
	.align		4
.L_4423:
        /*00e4*/ 	.byte	0x04, 0x36
        /*00e6*/ 	.short	(.L_4425 - .L_4424)
.L_4424:
        /*00e8*/ 	.word	0x00000008
.L_4425:


//--------------------- .nv.info._ZN10layer_norm13ln_bwd_kernelINS_13Kernel_traitsI6__halfffffjLj768ELj1ELj4ELj1ELj16ENS_18Kernel_traits_baseILj768ES2_ffffjLj128EEEEELb1ELb1ELb1ELb1EEEvNS_9BwdParamsE --------------------------
	.section	.nv.info._ZN10layer_norm13ln_bwd_kernelINS_13Kernel_traitsI6__halfffffjLj768ELj1ELj4ELj1ELj16ENS_18Kernel_traits_baseILj768ES2_ffffjLj128EEEEELb1ELb1ELb1ELb1EEEvNS_9BwdParamsE,"",@"SHT_CUDA_INFO"
	.sectionflags	@""
	.align	4


	//----- nvinfo : EIATTR_CUDA_API_VERSION
	.align		4
        /*0000*/ 	.byte	0x04, 0x37
        /*0002*/ 	.short	(.L_4427 - .L_4426)
.L_4426:
        /*0004*/ 	.word	0x00000082


	//----- nvinfo : EIATTR_KPARAM_INFO
	.align		4
.L_4427:
        /*0008*/ 	.byte	0x04, 0x17
        /*000a*/ 	.short	(.L_4429 - .L_4428)
.L_4428:
        /*000c*/ 	.word	0x00000000
        /*0010*/ 	.short	0x0000
        /*0012*/ 	.short	0x0000
        /*0014*/ 	.byte	0x00, 0xf0, 0xa1, 0x04


	//----- nvinfo : EIATTR_SPARSE_MMA_MASK
	.align		4
.L_4429:
        /*0018*/ 	.byte	0x03, 0x50
        /*001a*/ 	.short	0x0000


	//----- nvinfo : EIATTR_MAXREG_COUNT
	.align		4
        /*001c*/ 	.byte	0x03, 0x1b
        /*001e*/ 	.short	0x00ff


	//----- nvinfo : EIATTR_NUM_BARRIERS
	.align		4
        /*0020*/ 	.byte	0x02, 0x4c
        /*0022*/ 	.byte	0x01
	.zero		1


	//----- nvinfo : EIATTR_MERCURY_ISA_VERSION
	.align		4
        /*0024*/ 	.byte	0x03, 0x5f
        /*0026*/ 	.short	0x0101


	//----- nvinfo : EIATTR_COOP_GROUP_MASK_REGIDS
	.align		4
        /*0028*/ 	.byte	0x04, 0x29
        /*002a*/ 	.short	(.L_4431 - .L_4430)


	//   ....[0]....
.L_4430:
        /*002c*/ 	.word	0xffffffff


	//   ....[1]....
        /*0030*/ 	.word	0xffffffff


	//   ....[2]....
        /*0034*/ 	.word	0xffffffff


	//   ....[3]....
        /*0038*/ 	.word	0xffffffff


	//   ....[4]....
        /*003c*/ 	.word	0xffffffff


	//   ....[5]....
        /*0040*/ 	.word	0xffffffff


	//   ....[6]....
        /*0044*/ 	.word	0xffffffff


	//   ....[7]....
        /*0048*/ 	.word	0xffffffff


	//   ....[8]....
        /*004c*/ 	.word	0xffffffff


	//   ....[9]....
        /*0050*/ 	.word	0xffffffff


	//   ....[10]....
        /*0054*/ 	.word	0x050000c5


	//   ....[11]....
        /*0058*/ 	.word	0x050000c5


	//   ....[12]....
        /*005c*/ 	.word	0x050000c5


	//   ....[13]....
        /*0060*/ 	.word	0x050000c5


	//   ....[14]....
        /*0064*/ 	.word	0x050000c5


	//   ....[15]....
        /*0068*/ 	.word	0x050000c5


	//   ....[16]....
        /*006c*/ 	.word	0x050000c5


	//   ....[17]....
        /*0070*/ 	.word	0x050000c5


	//   ....[18]....
        /*0074*/ 	.word	0x050000c5


	//   ....[19]....
        /*0078*/ 	.word	0x050000c5


	//----- nvinfo : EIATTR_COOP_GROUP_INSTR_OFFSETS
	.align		4
.L_4431:
        /*007c*/ 	.byte	0x04, 0x28
        /*007e*/ 	.short	(.L_4433 - .L_4432)


	//   ....[0]....
.L_4432:
        /*0080*/ 	.word	0x00001db0


	//   ....[1]....
        /*0084*/ 	.word	0x00001dc0


	//   ....[2]....
        /*0088*/ 	.word	0x00001df0


	//   ....[3]....
        /*008c*/ 	.word	0x00001e00


	//   ....[4]....
        /*0090*/ 	.word	0x00001e30


	//   ....[5]....
        /*0094*/ 	.word	0x00001e40


	//   ....[6]....
        /*0098*/ 	.word	0x00001e70


	//   ....[7]....
        /*009c*/ 	.word	0x00001e80


	//   ....[8]....
        /*00a0*/ 	.word	0x00001eb0


	//   ....[9]....
        /*00a4*/ 	.word	0x00001ec0


	//   ....[10]....
        /*00a8*/ 	.word	0x00009e30


	//   ....[11]....
        /*00ac*/ 	.word	0x00009ec0


	//   ....[12]....
        /*00b0*/ 	.word	0x00009f30


	//   ....[13]....
        /*00b4*/ 	.word	0x00009f90


	//   ....[14]....
        /*00b8*/ 	.word	0x0000a000


	//   ....[15]....
        /*00bc*/ 	.word	0x0000a060


	//   ....[16]....
        /*00c0*/ 	.word	0x0000a0d0


	//   ....[17]....
        /*00c4*/ 	.word	0x0000a130


	//   ....[18]....
        /*00c8*/ 	.word	0x0000a1a0


	//   ....[19]....
        /*00cc*/ 	.word	0x0000a200


	//----- nvinfo : EIATTR_VRC_CTA_INIT_COUNT
	.align		4
.L_4433:
        /*00d0*/ 	.byte	0x02, 0x4a
	.zero		1
	.zero		1


	//----- nvinfo : EIATTR_EXIT_INSTR_OFFSETS
	.align		4
        /*00d4*/ 	.byte	0x04, 0x1c
        /*00d6*/ 	.short	(.L_4435 - .L_4434)


	//   ....[0]....
.L_4434:
        /*00d8*/ 	.word	0x00009dc0


	//----- nvinfo : EIATTR_MAX_THREADS
	.align		4
.L_4435:
        /*00dc*/ 	.byte	0x04, 0x05
        /*00de*/ 	.short	(.L_4437 - .L_4436)
.L_4436:
        /*00e0*/ 	.word	0x00000080
        /*00e4*/ 	.word	0x00000001
        /*00e8*/ 	.word	0x00000001


	//----- nvinfo : EIATTR_CRS_STACK_SIZE
	.align		4
.L_4437:
        /*00ec*/ 	.byte	0x04, 0x1e
        /*00ee*/ 	.short	(.L_4439 - .L_4438)
.L_4438:
        /*00f0*/ 	.word	0x00000000


	//----- nvinfo : EIATTR_CBANK_PARAM_SIZE
	.align		4
.L_4439:
        /*00f4*/ 	.byte	0x03, 0x19
        /*00f6*/ 	.short	0x0128


	//----- nvinfo : EIATTR_PARAM_CBANK
	.align		4
        /*00f8*/ 	.byte	0x04, 0x0a
        /*00fa*/ 	.short	(.L_4441 - .L_4440)
	.align		4
.L_4440:
        /*00fc*/ 	.word	index@(.nv.constant0._ZN10layer_norm13ln_bwd_kernelINS_13Kernel_traitsI6__halfffffjLj768ELj1ELj4ELj1ELj16ENS_18Kernel_traits_baseILj768ES2_ffffjLj128EEEEELb1ELb1ELb1ELb1EEEvNS_9BwdParamsE)
        /*0100*/ 	.short	0x0380
        /*0102*/ 	.short	0x0128


	//----- nvinfo : EIATTR_SW_WAR
	.align		4
.L_4441:
        /*0104*/ 	.byte	0x04, 0x36
        /*0106*/ 	.short	(.L_4443 - .L_4442)
.L_4442:
        /*0108*/ 	.word	0x00000008
.L_4443:


//--------------------- .nv.info._ZN10layer_norm13ln_bwd_kernelINS_13Kernel_traitsIfffffjLj768ELj1ELj4ELj1ELj16ENS_18Kernel_traits_baseILj768EfffffjLj128EEEEELb0ELb0ELb0ELb0EEEvNS_9BwdParamsE --------------------------
	.section	.nv.info._ZN10layer_norm13ln_bwd_kernelINS_13Kernel_traitsIfffffjLj768ELj1ELj4ELj1ELj16ENS_18Kernel_traits_baseILj768EfffffjLj128EEEEELb0ELb0ELb0ELb0EEEvNS_9BwdParamsE,"",@"SHT_CUDA_INFO"
	.sectionflags	@""
	.align	4


	//----- nvinfo : EIATTR_CUDA_API_VERSION
	.align		4
        /*0000*/ 	.byte	0x04, 0x37
        /*0002*/ 	.short	(.L_4445 - .L_4444)
.L_4444:
        /*0004*/ 	.word	0x00000082


	//----- nvinfo : EIATTR_KPARAM_INFO
	.align		4
.L_4445:
        /*0008*/ 	.byte	0x04, 0x17
        /*000a*/ 	.short	(.L_4447 - .L_4446)
.L_4446:
        /*000c*/ 	.word	0x00000000
        /*0010*/ 	.short	0x0000
        /*0012*/ 	.short	0x0000
        /*0014*/ 	.byte	0x00, 0xf0, 0xa1, 0x04


	//----- nvinfo : EIATTR_SPARSE_MMA_MASK
	.align		4
.L_4447:
        /*0018*/ 	.byte	0x03, 0x50
        /*001a*/ 	.short	0x0000


	//----- nvinfo : EIATTR_MAXREG_COUNT
	.align		4
        /*001c*/ 	.byte	0x03, 0x1b
        /*001e*/ 	.short	0x00ff


	//----- nvinfo : EIATTR_NUM_BARRIERS
	.align		4
        /*0020*/ 	.byte	0x02, 0x4c
        /*0022*/ 	.byte	0x01
	.zero		1


	//----- nvinfo : EIATTR_MERCURY_ISA_VERSION
	.align		4
        /*0024*/ 	.byte	0x03, 0x5f
        /*0026*/ 	.short	0x0101


	//----- nvinfo : EIATTR_COOP_GROUP_MASK_REGIDS
	.align		4
        /*0028*/ 	.byte	0x04, 0x29
        /*002a*/ 	.short	(.L_4449 - .L_4448)


	//   ....[0]....
.L_4448:
        /*002c*/ 	.word	0xffffffff


	//   ....[1]....
        /*0030*/ 	.word	0xffffffff


	//   ....[2]....
        /*0034*/ 	.word	0xffffffff


	//   ....[3]....
        /*0038*/ 	.word	0xffffffff


	//   ....[4]....
        /*003c*/ 	.word	0xffffffff


	//   ....[5]....
        /*0040*/ 	.word	0xffffffff


	//   ....[6]....
        /*0044*/ 	.word	0xffffffff


	//   ....[7]....
        /*0048*/ 	.word	0xffffffff


	//   ....[8]....
        /*004c*/ 	.word	0xffffffff


	//   ....[9]....
        /*0050*/ 	.word	0xffffffff


	//   ....[10]....
        /*0054*/ 	.word	0x05000074


	//   ....[11]....
        /*0058*/ 	.word	0x05000074


	//   ....[12]....
        /*005c*/ 	.word	0x05000074


	//   ....[13]....
        /*0060*/ 	.word	0x05000074


	//   ....[14]....
        /*0064*/ 	.word	0x05000074


	//   ....[15]....
        /*0068*/ 	.word	0x05000074


	//   ....[16]....
        /*006c*/ 	.word	0x05000074


	//   ....[17]....
        /*0070*/ 	.word	0x05000074


	//   ....[18]....
        /*0074*/ 	.word	0x05000074


	//   ....[19]....
        /*0078*/ 	.word	0x05000074


	//----- nvinfo : EIATTR_COOP_GROUP_INSTR_OFFSETS
	.align		4
.L_4449:
        /*007c*/ 	.byte	0x04, 0x28
        /*007e*/ 	.short	(.L_4451 - .L_4450)


	//   ....[0]....
.L_4450:
        /*0080*/ 	.word	0x00002690


	//   ....[1]....
        /*0084*/ 	.word	0x000026a0


	//   ....[2]....
        /*0088*/ 	.word	0x000026d0


	//   ....[3]....
        /*008c*/ 	.word	0x000026e0


	//   ....[4]....
        /*0090*/ 	.word	0x00002710


	//   ....[5]....
        /*0094*/ 	.word	0x00002720


	//   ....[6]....
        /*0098*/ 	.word	0x00002750


	//   ....[7]....
        /*009c*/ 	.word	0x00002760


	//   ....[8]....
        /*00a0*/ 	.word	0x00002790


	//   ....[9]....
        /*00a4*/ 	.word	0x000027a0


	//   ....[10]....
        /*00a8*/ 	.word	0x000058b0


	//   ....[11]....
        /*00ac*/ 	.word	0x00005940


	//   ....[12]....
        /*00b0*/ 	.word	0x000059a0


	//   ....[13]....
        /*00b4*/ 	.word	0x00005a00


	//   ....[14]....
        /*00b8*/ 	.word	0x00005a60


	//   ....[15]....
        /*00bc*/ 	.word	0x00005ac0


	//   ....[16]....
        /*00c0*/ 	.word	0x00005b20


	//   ....[17]....
        /*00c4*/ 	.word	0x00005b80


	//   ....[18]....
        /*00c8*/ 	.word	0x00005be0


	//   ....[19]....
        /*00cc*/ 	.word	0x00005c40


	//----- nvinfo : EIATTR_VRC_CTA_INIT_COUNT
	.align		4
.L_4451:
        /*00d0*/ 	.byte	0x02, 0x4a
	.zero		1
	.zero		1


	//----- nvinfo : EIATTR_EXIT_INSTR_OFFSETS
	.align		4
        /*00d4*/ 	.byte	0x04, 0x1c
        /*00d6*/ 	.short	(.L_4453 - .L_4452)


	//   ....[0]....
.L_4452:
        /*00d8*/ 	.word	0x00005820


	//   ....[1]....
        /*00dc*/ 	.word	0x00005850


	//----- nvinfo : EIATTR_MAX_THREADS
	.align		4
.L_4453:
        /*00e0*/ 	.byte	0x04, 0x05
        /*00e2*/ 	.short	(.L_4455 - .L_4454)
.L_4454:
        /*00e4*/ 	.word	0x00000080
        /*00e8*/ 	.word	0x00000001
        /*00ec*/ 	.word	0x00000001


	//----- nvinfo : EIATTR_CRS_STACK_SIZE
	.align		4
.L_4455:
        /*00f0*/ 	.byte	0x04, 0x1e
        /*00f2*/ 	.short	(.L_4457 - .L_4456)
.L_4456:
        /*00f4*/ 	.word	0x00000000


	//----- nvinfo : EIATTR_CBANK_PARAM_SIZE
	.align		4
.L_4457:
        /*00f8*/ 	.byte	0x03, 0x19
        /*00fa*/ 	.short	0x0128


	//----- nvinfo : EIATTR_PARAM_CBANK
	.align		4
        /*00fc*/ 	.byte	0x04, 0x0a
        /*00fe*/ 	.short	(.L_4459 - .L_4458)
	.align		4
.L_4458:
        /*0100*/ 	.word	index@(.nv.constant0._ZN10layer_norm13ln_bwd_kernelINS_13Kernel_traitsIfffffjLj768ELj1ELj4ELj1ELj16ENS_18Kernel_traits_baseILj768EfffffjLj128EEEEELb0ELb0ELb0ELb0EEEvNS_9BwdParamsE)
        /*0104*/ 	.short	0x0380
        /*0106*/ 	.short	0x0128


	//----- nvinfo : EIATTR_SW_WAR
	.align		4
.L_4459:
        /*0108*/ 	.byte	0x04, 0x36
        /*010a*/ 	.short	(.L_4461 - .L_4460)
.L_4460:
        /*010c*/ 	.word	0x00000008
.L_4461:


//--------------------- .nv.info._ZN10layer_norm13ln_bwd_kernelINS_13Kernel_traitsIfffffjLj768ELj1ELj4ELj1ELj16ENS_18Kernel_traits_baseILj768EfffffjLj128EEEEELb0ELb0ELb0ELb1EEEvNS_9BwdParamsE --------------------------
	.section	.nv.info._ZN10layer_norm13ln_bwd_kernelINS_13Kernel_traitsIfffffjLj768ELj1ELj4ELj1ELj16ENS_18Kernel_traits_baseILj768EfffffjLj128EEEEELb0ELb0ELb0ELb1EEEvNS_9BwdParamsE,"",@"SHT_CUDA_INFO"
	.sectionflags	@""
	.align	4


	//----- nvinfo : EIATTR_CUDA_API_VERSION
	.align		4
        /*0000*/ 	.byte	0x04, 0x37
        /*0002*/ 	.short	(.L_4463 - .L_4462)
.L_4462:
        /*0004*/ 	.word	0x00000082


	//----- nvinfo : EIATTR_KPARAM_INFO
	.align		4
.L_4463:
        /*0008*/ 	.byte	0x04, 0x17
        /*000a*/ 	.short	(.L_4465 - .L_4464)
.L_4464:
        /*000c*/ 	.word	0x00000000
        /*0010*/ 	.short	0x0000
        /*0012*/ 	.short	0x0000
        /*0014*/ 	.byte	0x00, 0xf0, 0xa1, 0x04


	//----- nvinfo : EIATTR_SPARSE_MMA_MASK
	.align		4
.L_4465:
        /*0018*/ 	.byte	0x03, 0x50
        /*001a*/ 	.short	0x0000


	//----- nvinfo : EIATTR_MAXREG_COUNT
	.align		4
        /*001c*/ 	.byte	0x03, 0x1b
        /*001e*/ 	.short	0x00ff


	//----- nvinfo : EIATTR_NUM_BARRIERS
	.align		4
        /*0020*/ 	.byte	0x02, 0x4c
        /*0022*/ 	.byte	0x01
	.zero		1


	//----- nvinfo : EIATTR_MERCURY_ISA_VERSION
	.align		4
        /*0024*/ 	.byte	0x03, 0x5f
        /*0026*/ 	.short	0x0101


	//----- nvinfo : EIATTR_COOP_GROUP_MASK_REGIDS
	.align		4
        /*0028*/ 	.byte	0x04, 0x29
        /*002a*/ 	.short	(.L_4467 - .L_4466)


	//   ....[0]....
.L_4466:
        /*002c*/ 	.word	0xffffffff


	//   ....[1]....
        /*0030*/ 	.word	0xffffffff


	//   ....[2]....
        /*0034*/ 	.word	0xffffffff


	//   ....[3]....
        /*0038*/ 	.word	0xffffffff


	//   ....[4]....
        /*003c*/ 	.word	0xffffffff


	//   ....[5]....
        /*0040*/ 	.word	0xffffffff


	//   ....[6]....
        /*0044*/ 	.word	0xffffffff


	//   ....[7]....
        /*0048*/ 	.word	0xffffffff


	//   ....[8]....
        /*004c*/ 	.word	0xffffffff


	//   ....[9]....
        /*0050*/ 	.word	0xffffffff


	//   ....[10]....
        /*0054*/ 	.word	0x05000048


	//   ....[11]....
        /*0058*/ 	.word	0x05000048


	//   ....[12]....
        /*005c*/ 	.word	0x05000048


	//   ....[13]....
        /*0060*/ 	.word	0x05000048


	//   ....[14]....
        /*0064*/ 	.word	0x05000048


	//   ....[15]....
        /*0068*/ 	.word	0x05000048


	//   ....[16]....
        /*006c*/ 	.word	0x05000048


	//   ....[17]....
        /*0070*/ 	.word	0x05000048


	//   ....[18]....
        /*0074*/ 	.word	0x05000048


	//   ....[19]....
        /*0078*/ 	.word	0x05000048


	//----- nvinfo : EIATTR_COOP_GROUP_INSTR_OFFSETS
	.align		4
.L_4467:
        /*007c*/ 	.byte	0x04, 0x28
        /*007e*/ 	.short	(.L_4469 - .L_4468)


	//   ....[0]....
.L_4468:
        /*0080*/ 	.word	0x00001ff0


	//   ....[1]....
        /*0084*/ 	.word	0x00002000


	//   ....[2]....
        /*0088*/ 	.word	0x00002030


	//   ....[3]....
        /*008c*/ 	.word	0x00002040


	//   ....[4]....
        /*0090*/ 	.word	0x00002070


	//   ....[5]....
        /*0094*/ 	.word	0x00002080


	//   ....[6]....
        /*0098*/ 	.word	0x000020b0


	//   ....[7]....
        /*009c*/ 	.word	0x000020c0


	//   ....[8]....
        /*00a0*/ 	.word	0x000020f0


	//   ....[9]....
        /*00a4*/ 	.word	0x00002100


	//   ....[10]....
        /*00a8*/ 	.word	0x00004bc0


	//   ....[11]....
        /*00ac*/ 	.word	0x00004c50


	//   ....[12]....
        /*00b0*/ 	.word	0x00004cc0


	//   ....[13]....
        /*00b4*/ 	.word	0x00004d20


	//   ....[14]....
        /*00b8*/ 	.word	0x00004d90


	//   ....[15]....
        /*00bc*/ 	.word	0x00004df0


	//   ....[16]....
        /*00c0*/ 	.word	0x00004e60


	//   ....[17]....
        /*00c4*/ 	.word	0x00004ec0


	//   ....[18]....
        /*00c8*/ 	.word	0x00004f30


	//   ....[19]....
        /*00cc*/ 	.word	0x00004f90


	//----- nvinfo : EIATTR_VRC_CTA_INIT_COUNT
	.align		4
.L_4469:
        /*00d0*/ 	.byte	0x02, 0x4a
	.zero		1
	.zero		1


	//----- nvinfo : EIATTR_EXIT_INSTR_OFFSETS
	.align		4
        /*00d4*/ 	.byte	0x04, 0x1c
        /*00d6*/ 	.short	(.L_4471 - .L_4470)


	//   ....[0]....
.L_4470:
        /*00d8*/ 	.word	0x00004b50


	//----- nvinfo : EIATTR_MAX_THREADS
	.align		4
.L_4471:
        /*00dc*/ 	.byte	0x04, 0x05
        /*00de*/ 	.short	(.L_4473 - .L_4472)
.L_4472:
        /*00e0*/ 	.word	0x00000080
        /*00e4*/ 	.word	0x00000001
        /*00e8*/ 	.word	0x00000001


	//----- nvinfo : EIATTR_CRS_STACK_SIZE
	.align		4
.L_4473:
        /*00ec*/ 	.byte	0x04, 0x1e
        /*00ee*/ 	.short	(.L_4475 - .L_4474)
.L_4474:
        /*00f0*/ 	.word	0x00000000


	//----- nvinfo : EIATTR_CBANK_PARAM_SIZE
	.align		4
.L_4475:
        /*00f4*/ 	.byte	0x03, 0x19
        /*00f6*/ 	.short	0x0128


	//----- nvinfo : EIATTR_PARAM_CBANK
	.align		4
        /*00f8*/ 	.byte	0x04, 0x0a
        /*00fa*/ 	.short	(.L_4477 - .L_4476)
	.align		4
.L_4476:
        /*00fc*/ 	.word	index@(.nv.constant0._ZN10layer_norm13ln_bwd_kernelINS_13Kernel_traitsIfffffjLj768ELj1ELj4ELj1ELj16ENS_18Kernel_traits_baseILj768EfffffjLj128EEEEELb0ELb0ELb0ELb1EEEvNS_9BwdParamsE)
        /*0100*/ 	.short	0x0380
        /*0102*/ 	.short	0x0128


	//----- nvinfo : EIATTR_SW_WAR
	.align		4
.L_4477:
        /*0104*/ 	.byte	0x04, 0x36
        /*0106*/ 	.short	(.L_4479 - .L_4478)
.L_4478:
        /*0108*/ 	.word	0x00000008
.L_4479:


//--------------------- .nv.info._ZN10layer_norm13ln_bwd_kernelINS_13Kernel_traitsIfffffjLj768ELj1ELj4ELj1ELj16ENS_18Kernel_traits_baseILj768EfffffjLj128EEEEELb0ELb0ELb1ELb0EEEvNS_9BwdParamsE --------------------------
	.section	.nv.info._ZN10layer_norm13ln_bwd_kernelINS_13Kernel_traitsIfffffjLj768ELj1ELj4ELj1ELj16ENS_18Kernel_traits_baseILj768EfffffjLj128EEEEELb0ELb0ELb1ELb0EEEvNS_9BwdParamsE,"",@"SHT_CUDA_INFO"
	.sectionflags	@""
	.align	4


	//----- nvinfo : EIATTR_CUDA_API_VERSION
	.align		4
        /*0000*/ 	.byte	0x04, 0x37
        /*0002*/ 	.short	(.L_4481 - .L_4480)
.L_4480:
        /*0004*/ 	.word	0x00000082


	//----- nvinfo : EIATTR_KPARAM_INFO
	.align		4
.L_4481:
        /*0008*/ 	.byte	0x04, 0x17
        /*000a*/ 	.short	(.L_4483 - .L_4482)
.L_4482:
        /*000c*/ 	.word	0x00000000
        /*0010*/ 	.short	0x0000
        /*0012*/ 	.short	0x0000
        /*0014*/ 	.byte	0x00, 0xf0, 0xa1, 0x04


	//----- nvinfo : EIATTR_SPARSE_MMA_MASK
	.align		4
.L_4483:
        /*0018*/ 	.byte	0x03, 0x50
        /*001a*/ 	.short	0x0000


	//----- nvinfo : EIATTR_MAXREG_COUNT
	.align		4
        /*001c*/ 	.byte	0x03, 0x1b
        /*001e*/ 	.short	0x00ff


	//----- nvinfo : EIATTR_NUM_BARRIERS
	.align		4
        /*0020*/ 	.byte	0x02, 0x4c
        /*0022*/ 	.byte	0x01
	.zero		1


	//----- nvinfo : EIATTR_MERCURY_ISA_VERSION
	.align		4
        /*0024*/ 	.byte	0x03, 0x5f
        /*0026*/ 	.short	0x0101


	//----- nvinfo : EIATTR_COOP_GROUP_MASK_REGIDS
	.align		4
        /*0028*/ 	.byte	0x04, 0x29
        /*002a*/ 	.short	(.L_4485 - .L_4484)


	//   ....[0]....
.L_4484:
        /*002c*/ 	.word	0xffffffff


	//   ....[1]....
        /*0030*/ 	.word	0xffffffff


	//   ....[2]....
        /*0034*/ 	.word	0xffffffff


	//   ....[3]....
        /*0038*/ 	.word	0xffffffff


	//   ....[4]....
        /*003c*/ 	.word	0xffffffff


	//   ....[5]....
        /*0040*/ 	.word	0xffffffff


	//   ....[6]....
        /*0044*/ 	.word	0xffffffff


	//   ....[7]....
        /*0048*/ 	.word	0xffffffff


	//   ....[8]....
        /*004c*/ 	.word	0xffffffff


	//   ....[9]....
        /*0050*/ 	.word	0xffffffff


	//   ....[10]....
        /*0054*/ 	.word	0x050000aa


	//   ....[11]....
        /*0058*/ 	.word	0x050000aa


	//   ....[12]....
        /*005c*/ 	.word	0x050000aa


	//   ....[13]....
        /*0060*/ 	.word	0x050000aa


	//   ....[14]....
        /*0064*/ 	.word	0x050000aa


	//   ....[15]....
        /*0068*/ 	.word	0x050000aa


	//   ....[16]....
        /*006c*/ 	.word	0x050000aa


	//   ....[17]....
        /*0070*/ 	.word	0x050000aa


	//   ....[18]....
        /*0074*/ 	.word	0x050000aa


	//   ....[19]....
        /*0078*/ 	.word	0x050000aa


	//----- nvinfo : EIATTR_COOP_GROUP_INSTR_OFFSETS
	.align		4
.L_4485:
        /*007c*/ 	.byte	0x04, 0x28
        /*007e*/ 	.short	(.L_4487 - .L_4486)


	//   ....[0]....
.L_4486:
        /*0080*/ 	.word	0x00001be0


	//   ....[1]....
        /*0084*/ 	.word	0x00001bf0


	//   ....[2]....
        /*0088*/ 	.word	0x00001c20


	//   ....[3]....
        /*008c*/ 	.word	0x00001c30


	//   ....[4]....
        /*0090*/ 	.word	0x00001c60


	//   ....[5]....
        /*0094*/ 	.word	0x00001c70


	//   ....[6]....
        /*0098*/ 	.word	0x00001ca0


	//   ....[7]....
        /*009c*/ 	.word	0x00001cb0


	//   ....[8]....
        /*00a0*/ 	.word	0x00001ce0


	//   ....[9]....
        /*00a4*/ 	.word	0x00001cf0


	//   ....[10]....
        /*00a8*/ 	.word	0x00005ca0


	//   ....[11]....
        /*00ac*/ 	.word	0x00005d30


	//   ....[12]....
        /*00b0*/ 	.word	0x00005da0


	//   ....[13]....
        /*00b4*/ 	.word	0x00005e00


	//   ....[14]....
        /*00b8*/ 	.word	0x00005e70


	//   ....[15]....
        /*00bc*/ 	.word	0x00005ed0


	//   ....[16]....
        /*00c0*/ 	.word	0x00005f40


	//   ....[17]....
        /*00c4*/ 	.word	0x00005fa0


	//   ....[18]....
        /*00c8*/ 	.word	0x00006010


	//   ....[19]....
        /*00cc*/ 	.word	0x00006070


	//----- nvinfo : EIATTR_VRC_CTA_INIT_COUNT
	.align		4
.L_4487:
        /*00d0*/ 	.byte	0x02, 0x4a
	.zero		1
	.zero		1


	//----- nvinfo : EIATTR_EXIT_INSTR_OFFSETS
	.align		4
        /*00d4*/ 	.byte	0x04, 0x1c
        /*00d6*/ 	.short	(.L_4489 - .L_4488)


	//   ....[0]....
.L_4488:
        /*00d8*/ 	.word	0x00005c00


	//   ....[1]....
        /*00dc*/ 	.word	0x00005c30


	//----- nvinfo : EIATTR_MAX_THREADS
	.align		4
.L_4489:
        /*00e0*/ 	.byte	0x04, 0x05
        /*00e2*/ 	.short	(.L_4491 - .L_4490)
.L_4490:
        /*00e4*/ 	.word	0x00000080
        /*00e8*/ 	.word	0x00000001
        /*00ec*/ 	.word	0x00000001


	//----- nvinfo : EIATTR_CRS_STACK_SIZE
	.align		4
.L_4491:
        /*00f0*/ 	.byte	0x04, 0x1e
        /*00f2*/ 	.short	(.L_4493 - .L_4492)
.L_4492:
        /*00f4*/ 	.word	0x00000000


	//----- nvinfo : EIATTR_CBANK_PARAM_SIZE
	.align		4
.L_4493:
        /*00f8*/ 	.byte	0x03, 0x19
        /*00fa*/ 	.short	0x0128


	//----- nvinfo : EIATTR_PARAM_CBANK
	.align		4
        /*00fc*/ 	.byte	0x04, 0x0a
        /*00fe*/ 	.short	(.L_4495 - .L_4494)
	.align		4
.L_4494:
        /*0100*/ 	.word	index@(.nv.constant0._ZN10layer_norm13ln_bwd_kernelINS_13Kernel_traitsIfffffjLj768ELj1ELj4ELj1ELj16ENS_18Kernel_traits_baseILj768EfffffjLj128EEEEELb0ELb0ELb1ELb0EEEvNS_9BwdParamsE)
        /*0104*/ 	.short	0x0380
        /*0106*/ 	.short	0x0128


	//----- nvinfo : EIATTR_SW_WAR
	.align		4
.L_4495:
        /*0108*/ 	.byte	0x04, 0x36
        /*010a*/ 	.short	(.L_4497 - .L_4496)
.L_4496:
        /*010c*/ 	.word	0x00000008
.L_4497:


//--------------------- .nv.info._ZN10layer_norm13ln_bwd_kernelINS_13Kernel_traitsIfffffjLj768ELj1ELj4ELj1ELj16ENS_18Kernel_traits_baseILj768EfffffjLj128EEEEELb0ELb0ELb1ELb1EEEvNS_9BwdParamsE --------------------------
	.section	.nv.info._ZN10layer_norm13ln_bwd_kernelINS_13Kernel_traitsIfffffjLj768ELj1ELj4ELj1ELj16ENS_18Kernel_traits_baseILj768EfffffjLj128EEEEELb0ELb0ELb1ELb1EEEvNS_9BwdParamsE,"",@"SHT_CUDA_INFO"
	.sectionflags	@""
	.align	4


	//----- nvinfo : EIATTR_CUDA_API_VERSION
	.align		4
        /*0000*/ 	.byte	0x04, 0x37
        /*0002*/ 	.short	(.L_4499 - .L_4498)
.L_4498:
        /*0004*/ 	.word	0x00000082


	//----- nvinfo : EIATTR_KPARAM_INFO
	.align		4
.L_4499:
        /*0008*/ 	.byte	0x04, 0x17
        /*000a*/ 	.short	(.L_4501 - .L_4500)
.L_4500:
        /*000c*/ 	.word	0x00000000
        /*0010*/ 	.short	0x0000
        /*0012*/ 	.short	0x0000
        /*0014*/ 	.byte	0x00, 0xf0, 0xa1, 0x04


	//----- nvinfo : EIATTR_SPARSE_MMA_MASK
	.align		4
.L_4501:
        /*0018*/ 	.byte	0x03, 0x50
        /*001a*/ 	.short	0x0000


	//----- nvinfo : EIATTR_MAXREG_COUNT
	.align		4
        /*001c*/ 	.byte	0x03, 0x1b
        /*001e*/ 	.short	0x00ff


	//----- nvinfo : EIATTR_NUM_BARRIERS
	.align		4
        /*0020*/ 	.byte	0x02, 0x4c
        /*0022*/ 	.byte	0x01
	.zero		1


	//----- nvinfo : EIATTR_MERCURY_ISA_VERSION
	.align		4
        /*0024*/ 	.byte	0x03, 0x5f
        /*0026*/ 	.short	0x0101


	//----- nvinfo : EIATTR_COOP_GROUP_MASK_REGIDS
	.align		4
        /*0028*/ 	.byte	0x04, 0x29
        /*002a*/ 	.short	(.L_4503 - .L_4502)


	//   ....[0]....
.L_4502:
        /*002c*/ 	.word	0xffffffff


	//   ....[1]....
        /*0030*/ 	.word	0xffffffff


	//   ....[2]....
        /*0034*/ 	.word	0xffffffff


	//   ....[3]....
        /*0038*/ 	.word	0xffffffff


	//   ....[4]....
        /*003c*/ 	.word	0xffffffff


	//   ....[5]....
        /*0040*/ 	.word	0xffffffff


	//   ....[6]....
        /*0044*/ 	.word	0xffffffff


	//   ....[7]....
        /*0048*/ 	.word	0xffffffff


	//   ....[8]....
        /*004c*/ 	.word	0xffffffff


	//   ....[9]....
        /*0050*/ 	.word	0xffffffff


	//   ....[10]....
        /*0054*/ 	.word	0x050000a8


	//   ....[11]....
        /*0058*/ 	.word	0x050000a8


	//   ....[12]....
        /*005c*/ 	.word	0x050000a8


	//   ....[13]....
        /*0060*/ 	.word	0x050000a8


	//   ....[14]....
        /*0064*/ 	.word	0x050000a8


	//   ....[15]....
        /*0068*/ 	.word	0x050000a8


	//   ....[16]....
        /*006c*/ 	.word	0x050000a8


	//   ....[17]....
        /*0070*/ 	.word	0x050000a8


	//   ....[18]....
        /*0074*/ 	.word	0x050000a8


	//   ....[19]....
        /*0078*/ 	.word	0x050000a8


	//----- nvinfo : EIATTR_COOP_GROUP_INSTR_OFFSETS
	.align		4
.L_4503:
        /*007c*/ 	.byte	0x04, 0x28
        /*007e*/ 	.short	(.L_4505 - .L_4504)


	//   ....[0]....
.L_4504:
        /*0080*/ 	.word	0x00001570


	//   ....[1]....
        /*0084*/ 	.word	0x00001580


	//   ....[2]....
        /*0088*/ 	.word	0x000015b0


	//   ....[3]....
        /*008c*/ 	.word	0x000015c0


	//   ....[4]....
        /*0090*/ 	.word	0x000015f0


	//   ....[5]....
        /*0094*/ 	.word	0x00001600


	//   ....[6]....
        /*0098*/ 	.word	0x00001630


	//   ....[7]....
        /*009c*/ 	.word	0x00001640


	//   ....[8]....
        /*00a0*/ 	.word	0x00001670


	//   ....[9]....
        /*00a4*/ 	.word	0x00001680


	//   ....[10]....
        /*00a8*/ 	.word	0x00004c20


	//   ....[11]....
        /*00ac*/ 	.word	0x00004cb0


	//   ....[12]....
        /*00b0*/ 	.word	0x00004d20


	//   ....[13]....
        /*00b4*/ 	.word	0x00004d80


	//   ....[14]....
        /*00b8*/ 	.word	0x00004df0


	//   ....[15]....
        /*00bc*/ 	.word	0x00004e50


	//   ....[16]....
        /*00c0*/ 	.word	0x00004ec0


	//   ....[17]....
        /*00c4*/ 	.word	0x00004f20


	//   ....[18]....
        /*00c8*/ 	.word	0x00004f90


	//   ....[19]....
        /*00cc*/ 	.word	0x00004ff0


	//----- nvinfo : EIATTR_VRC_CTA_INIT_COUNT
	.align		4
.L_4505:
        /*00d0*/ 	.byte	0x02, 0x4a
	.zero		1
	.zero		1


	//----- nvinfo : EIATTR_EXIT_INSTR_OFFSETS
	.align		4
        /*00d4*/ 	.byte	0x04, 0x1c
        /*00d6*/ 	.short	(.L_4507 - .L_4506)


	//   ....[0]....
.L_4506:
        /*00d8*/ 	.word	0x00004bb0


	//----- nvinfo : EIATTR_MAX_THREADS
	.align		4
.L_4507:
        /*00dc*/ 	.byte	0x04, 0x05
        /*00de*/ 	.short	(.L_4509 - .L_4508)
.L_4508:
        /*00e0*/ 	.word	0x00000080
        /*00e4*/ 	.word	0x00000001
        /*00e8*/ 	.word	0x00000001


	//----- nvinfo : EIATTR_CRS_STACK_SIZE
	.align		4
.L_4509:
        /*00ec*/ 	.byte	0x04, 0x1e
        /*00ee*/ 	.short	(.L_4511 - .L_4510)
.L_4510:
        /*00f0*/ 	.word	0x00000000


	//----- nvinfo : EIATTR_CBANK_PARAM_SIZE
	.align		4
.L_4511:
        /*00f4*/ 	.byte	0x03, 0x19
        /*00f6*/ 	.short	0x0128


	//----- nvinfo : EIATTR_PARAM_CBANK
	.align		4
        /*00f8*/ 	.byte	0x04, 0x0a
        /*00fa*/ 	.short	(.L_4513 - .L_4512)
	.align		4
.L_4512:
        /*00fc*/ 	.word	index@(.nv.constant0._ZN10layer_norm13ln_bwd_kernelINS_13Kernel_traitsIfffffjLj768ELj1ELj4ELj1ELj16ENS_18Kernel_traits_baseILj768EfffffjLj128EEEEELb0ELb0ELb1ELb1EEEvNS_9BwdParamsE)
        /*0100*/ 	.short	0x0380
        /*0102*/ 	.short	0x0128


	//----- nvinfo : EIATTR_SW_WAR
	.align		4
.L_4513:
        /*0104*/ 	.byte	0x04, 0x36
        /*0106*/ 	.short	(.L_4515 - .L_4514)
.L_4514:
        /*0108*/ 	.word	0x00000008
.L_4515:


//--------------------- .nv.info._ZN10layer_norm13ln_bwd_kernelINS_13Kernel_traitsIfffffjLj768ELj1ELj4ELj1ELj16ENS_18Kernel_traits_baseILj768EfffffjLj128EEEEELb0ELb1ELb0ELb0EEEvNS_9BwdParamsE --------------------------
	.section	.nv.info._ZN10layer_norm13ln_bwd_kernelINS_13Kernel_traitsIfffffjLj768ELj1ELj4ELj1ELj16ENS_18Kernel_traits_baseILj768EfffffjLj128EEEEELb0ELb1ELb0ELb0EEEvNS_9BwdParamsE,"",@"SHT_CUDA_INFO"
	.sectionflags	@""
	.align	4


	//----- nvinfo : EIATTR_CUDA_API_VERSION
	.align		4
        /*0000*/ 	.byte	0x04, 0x37
        /*0002*/ 	.short	(.L_4517 - .L_4516)
.L_4516:
        /*0004*/ 	.word	0x00000082


	//----- nvinfo : EIATTR_KPARAM_INFO
	.align		4
.L_4517:
        /*0008*/ 	.byte	0x04, 0x17
        /*000a*/ 	.short	(.L_4519 - .L_4518)
.L_4518:
        /*000c*/ 	.word	0x00000000
        /*0010*/ 	.short	0x0000
        /*0012*/ 	.short	0x0000
        /*0014*/ 	.byte	0x00, 0xf0, 0xa1, 0x04


	//----- nvinfo : EIATTR_SPARSE_MMA_MASK
	.align		4
.L_4519:
        /*0018*/ 	.byte	0x03, 0x50
        /*001a*/ 	.short	0x0000


	//----- nvinfo : EIATTR_MAXREG_COUNT
	.align		4
        /*001c*/ 	.byte	0x03, 0x1b
        /*001e*/ 	.short	0x00ff


	//----- nvinfo : EIATTR_NUM_BARRIERS
	.align		4
        /*0020*/ 	.byte	0x02, 0x4c
        /*0022*/ 	.byte	0x01
	.zero		1


	//----- nvinfo : EIATTR_MERCURY_ISA_VERSION
	.align		4
        /*0024*/ 	.byte	0x03, 0x5f
        /*0026*/ 	.short	0x0101


	//----- nvinfo : EIATTR_COOP_GROUP_MASK_REGIDS
	.align		4
        /*0028*/ 	.byte	0x04, 0x29
        /*002a*/ 	.short	(.L_4521 - .L_4520)


	//   ....[0]....
.L_4520:
        /*002c*/ 	.word	0xffffffff


	//   ....[1]....
        /*0030*/ 	.word	0xffffffff


	//   ....[2]....
        /*0034*/ 	.word	0xffffffff


	//   ....[3]....
        /*0038*/ 	.word	0xffffffff


	//   ....[4]....
        /*003c*/ 	.word	0xffffffff


	//   ....[5]....
        /*0040*/ 	.word	0xffffffff


	//   ....[6]....
        /*0044*/ 	.word	0xffffffff


	//   ....[7]....
        /*0048*/ 	.word	0xffffffff


	//   ....[8]....
        /*004c*/ 	.word	0xffffffff


	//   ....[9]....
        /*0050*/ 	.word	0xffffffff


	//   ....[10]....
        /*0054*/ 	.word	0x050000d1


	//   ....[11]....
        /*0058*/ 	.word	0x050000d1


	//   ....[12]....
        /*005c*/ 	.word	0x050000d1


	//   ....[13]....
        /*0060*/ 	.word	0x050000d1


	//   ....[14]....
        /*0064*/ 	.word	0x050000d1


	//   ....[15]....
        /*0068*/ 	.word	0x050000d1


	//   ....[16]....
        /*006c*/ 	.word	0x050000d1


	//   ....[17]....
        /*0070*/ 	.word	0x050000d1


	//   ....[18]....
        /*0074*/ 	.word	0x050000d1


	//   ....[19]....
        /*0078*/ 	.word	0x050000d1


	//----- nvinfo : EIATTR_COOP_GROUP_INSTR_OFFSETS
	.align		4
.L_4521:
        /*007c*/ 	.byte	0x04, 0x28
        /*007e*/ 	.short	(.L_4523 - .L_4522)


	//   ....[0]....
.L_4522:
        /*0080*/ 	.word	0x00002960


	//   ....[1]....
        /*0084*/ 	.word	0x00002970


	//   ....[2]....
        /*0088*/ 	.word	0x000029a0


	//   ....[3]....
        /*008c*/ 	.word	0x000029b0


	//   ....[4]....
        /*0090*/ 	.word	0x000029e0


	//   ....[5]....
        /*0094*/ 	.word	0x000029f0


	//   ....[6]....
        /*0098*/ 	.word	0x00002a20


	//   ....[7]....
        /*009c*/ 	.word	0x00002a30


	//   ....[8]....
        /*00a0*/ 	.word	0x00002a60


	//   ....[9]....
        /*00a4*/ 	.word	0x00002a70


	//   ....[10]....
        /*00a8*/ 	.word	0x00006cb0


	//   ....[11]....
        /*00ac*/ 	.word	0x00006d40


	//   ....[12]....
        /*00b0*/ 	.word	0x00006db0


	//   ....[13]....
        /*00b4*/ 	.word	0x00006e10


	//   ....[14]....
        /*00b8*/ 	.word	0x00006e80


	//   ....[15]....
        /*00bc*/ 	.word	0x00006ee0


	//   ....[16]....
        /*00c0*/ 	.word	0x00006f50


	//   ....[17]....
        /*00c4*/ 	.word	0x00006fb0


	//   ....[18]....
        /*00c8*/ 	.word	0x00007020


	//   ....[19]....
        /*00cc*/ 	.word	0x00007080


	//----- nvinfo : EIATTR_VRC_CTA_INIT_COUNT
	.align		4
.L_4523:
        /*00d0*/ 	.byte	0x02, 0x4a
	.zero		1
	.zero		1


	//----- nvinfo : EIATTR_EXIT_INSTR_OFFSETS
	.align		4
        /*00d4*/ 	.byte	0x04, 0x1c
        /*00d6*/ 	.short	(.L_4525 - .L_4524)


	//   ....[0]....
.L_4524:
        /*00d8*/ 	.word	0x00006bc0


	//   ....[1]....
        /*00dc*/ 	.word	0x00006c40


	//----- nvinfo : EIATTR_MAX_THREADS
	.align		4
.L_4525:
        /*00e0*/ 	.byte	0x04, 0x05
        /*00e2*/ 	.short	(.L_4527 - .L_4526)
.L_4526:
        /*00e4*/ 	.word	0x00000080
        /*00e8*/ 	.word	0x00000001
        /*00ec*/ 	.word	0x00000001


	//----- nvinfo : EIATTR_CRS_STACK_SIZE
	.align		4
.L_4527:
        /*00f0*/ 	.byte	0x04, 0x1e
        /*00f2*/ 	.short	(.L_4529 - .L_4528)
.L_4528:
        /*00f4*/ 	.word	0x00000000


	//----- nvinfo : EIATTR_CBANK_PARAM_SIZE
	.align		4
.L_4529:
        /*00f8*/ 	.byte	0x03, 0x19
        /*00fa*/ 	.short	0x0128


	//----- nvinfo : EIATTR_PARAM_CBANK
	.align		4
        /*00fc*/ 	.byte	0x04, 0x0a
        /*00fe*/ 	.short	(.L_4531 - .L_4530)
	.align		4
.L_4530:
        /*0100*/ 	.word	index@(.nv.constant0._ZN10layer_norm13ln_bwd_kernelINS_13Kernel_traitsIfffffjLj768ELj1ELj4ELj1ELj16ENS_18Kernel_traits_baseILj768EfffffjLj128EEEEELb0ELb1ELb0ELb0EEEvNS_9BwdParamsE)
        /*0104*/ 	.short	0x0380
        /*0106*/ 	.short	0x0128


	//----- nvinfo : EIATTR_SW_WAR
	.align		4
.L_4531:
        /*0108*/ 	.byte	0x04, 0x36
        /*010a*/ 	.short	(.L_4533 - .L_4532)
.L_4532:
        /*010c*/ 	.word	0x00000008
.L_4533:


//--------------------- .nv.info._ZN10layer_norm13ln_bwd_kernelINS_13Kernel_traitsIfffffjLj768ELj1ELj4ELj1ELj16ENS_18Kernel_traits_baseILj768EfffffjLj128EEEEELb0ELb1ELb0ELb1EEEvNS_9BwdParamsE --------------------------
	.section	.nv.info._ZN10layer_norm13ln_bwd_kernelINS_13Kernel_traitsIfffffjLj768ELj1ELj4ELj1ELj16ENS_18Kernel_traits_baseILj768EfffffjLj128EEEEELb0ELb1ELb0ELb1EEEvNS_9BwdParamsE,"",@"SHT_CUDA_INFO"
	.sectionflags	@""
	.align	4


	//----- nvinfo : EIATTR_CUDA_API_VERSION
	.align		4
        /*0000*/ 	.byte	0x04, 0x37
        /*0002*/ 	.short	(.L_4535 - .L_4534)
.L_4534:
        /*0004*/ 	.word	0x00000082


	//----- nvinfo : EIATTR_KPARAM_INFO
	.align		4
.L_4535:
        /*0008*/ 	.byte	0x04, 0x17
        /*000a*/ 	.short	(.L_4537 - .L_4536)
.L_4536:
        /*000c*/ 	.word	0x00000000
        /*0010*/ 	.short	0x0000
        /*0012*/ 	.short	0x0000
        /*0014*/ 	.byte	0x00, 0xf0, 0xa1, 0x04


	//----- nvinfo : EIATTR_SPARSE_MMA_MASK
	.align		4
.L_4537:
        /*0018*/ 	.byte	0x03, 0x50
        /*001a*/ 	.short	0x0000


	//----- nvinfo : EIATTR_MAXREG_COUNT
	.align		4
        /*001c*/ 	.byte	0x03, 0x1b
        /*001e*/ 	.short	0x00ff


	//----- nvinfo : EIATTR_NUM_BARRIERS
	.align		4
        /*0020*/ 	.byte	0x02, 0x4c
        /*0022*/ 	.byte	0x01
	.zero		1


	//----- nvinfo : EIATTR_ANNOTATIONS
	.align		4
        /*0024*/ 	.byte	0x04, 0x55
        /*0026*/ 	.short	(.L_4539 - .L_4538)


	//   ....[0]....
.L_4538:
        /*0028*/ 	.word	0x00000001
        /*002c*/ 	.byte	0xb0, 0x03, 0x00, 0x00, 0x01, 0x00, 0x00, 0x00, 0x20, 0x04, 0x00, 0x00, 0x01, 0x00, 0x00, 0x00
        /*003c*/ 	.byte	0x30, 0x04, 0x00, 0x00, 0x01, 0x00, 0x00, 0x00, 0x40, 0x04, 0x00, 0x00, 0x01, 0x00, 0x00, 0x00
        /*004c*/ 	.byte	0x50, 0x4f, 0x00, 0x00, 0x01, 0x00, 0x00, 0x00, 0x70, 0x4f, 0x00, 0x00, 0x01, 0x00, 0x00, 0x00
        /*005c*/ 	.byte	0x80, 0x4f, 0x00, 0x00, 0x01, 0x00, 0x00, 0x00, 0x90, 0x4f, 0x00, 0x00, 0x01, 0x00, 0x00, 0x00
        /*006c*/ 	.byte	0x40, 0x51, 0x00, 0x00, 0x01, 0x00, 0x00, 0x00, 0x50, 0x51, 0x00, 0x00, 0x01, 0x00, 0x00, 0x00
        /*007c*/ 	.byte	0x60, 0x51, 0x00, 0x00, 0x01, 0x00, 0x00, 0x00, 0x70, 0x51, 0x00, 0x00


	//----- nvinfo : EIATTR_MERCURY_ISA_VERSION
	.align		4
.L_4539:
        /*0088*/ 	.byte	0x03, 0x5f
        /*008a*/ 	.short	0x0101


	//----- nvinfo : EIATTR_COOP_GROUP_MASK_REGIDS
	.align		4
        /*008c*/ 	.byte	0x04, 0x29
        /*008e*/ 	.short	(.L_4541 - .L_4540)


	//   ....[0]....
.L_4540:
        /*0090*/ 	.word	0xffffffff


	//   ....[1]....
        /*0094*/ 	.word	0xffffffff


	//   ....[2]....
        /*0098*/ 	.word	0xffffffff


	//   ....[3]....
        /*009c*/ 	.word	0xffffffff


	//   ....[4]....
        /*00a0*/ 	.word	0xffffffff


	//   ....[5]....
        /*00a4*/ 	.word	0xffffffff


	//   ....[6]....
        /*00a8*/ 	.word	0xffffffff


	//   ....[7]....
        /*00ac*/ 	.word	0xffffffff


	//   ....[8]....
        /*00b0*/ 	.word	0xffffffff


	//   ....[9]....
        /*00b4*/ 	.word	0xffffffff


	//   ....[10]....
        /*00b8*/ 	.word	0x0500003a


	//   ....[11]....
        /*00bc*/ 	.word	0x0500003a


	//   ....[12]....
        /*00c0*/ 	.word	0x0500003a


	//   ....[13]....
        /*00c4*/ 	.word	0x0500003a


	//   ....[14]....
        /*00c8*/ 	.word	0x0500003a


	//   ....[15]....
        /*00cc*/ 	.word	0x0500003a


	//   ....[16]....
        /*00d0*/ 	.word	0x0500003a


	//   ....[17]....
        /*00d4*/ 	.word	0x0500003a


	//   ....[18]....
        /*00d8*/ 	.word	0x0500003a


	//   ....[19]....
        /*00dc*/ 	.word	0x0500003a


	//----- nvinfo : EIATTR_COOP_GROUP_INSTR_OFFSETS
	.align		4
.L_4541:
        /*00e0*/ 	.byte	0x04, 0x28
        /*00e2*/ 	.short	(.L_4543 - .L_4542)


	//   ....[0]....
.L_4542:
        /*00e4*/ 	.word	0x00002260


	//   ....[1]....
        /*00e8*/ 	.word	0x00002270


	//   ....[2]....
        /*00ec*/ 	.word	0x000022a0


	//   ....[3]....
        /*00f0*/ 	.word	0x000022b0


	//   ....[4]....
        /*00f4*/ 	.word	0x000022e0


	//   ....[5]....
        /*00f8*/ 	.word	0x000022f0


	//   ....[6]....
        /*00fc*/ 	.word	0x00002320


	//   ....[7]....
        /*0100*/ 	.word	0x00002330


	//   ....[8]....
        /*0104*/ 	.word	0x00002360


	//   ....[9]....
        /*0108*/ 	.word	0x00002370


	//   ....[10]....
        /*010c*/ 	.word	0x00006390


	//   ....[11]....
        /*0110*/ 	.word	0x00006420


	//   ....[12]....
        /*0114*/ 	.word	0x00006490


	//   ....[13]....
        /*0118*/ 	.word	0x000064e0


	//   ....[14]....
        /*011c*/ 	.word	0x00006550


	//   ....[15]....
        /*0120*/ 	.word	0x000065a0


	//   ....[16]....
        /*0124*/ 	.word	0x00006610


	//   ....[17]....
        /*0128*/ 	.word	0x00006660


	//   ....[18]....
        /*012c*/ 	.word	0x000066d0


	//   ....[19]....
        /*0130*/ 	.word	0x00006720


	//----- nvinfo : EIATTR_VRC_CTA_INIT_COUNT
	.align		4
.L_4543:
        /*0134*/ 	.byte	0x02, 0x4a
	.zero		1
	.zero		1


	//----- nvinfo : EIATTR_EXIT_INSTR_OFFSETS
	.align		4
        /*0138*/ 	.byte	0x04, 0x1c
        /*013a*/ 	.short	(.L_4545 - .L_4544)


	//   ....[0]....
.L_4544:
        /*013c*/ 	.word	0x00006320


	//----- nvinfo : EIATTR_MAX_THREADS
	.align		4
.L_4545:
        /*0140*/ 	.byte	0x04, 0x05
        /*0142*/ 	.short	(.L_4547 - .L_4546)
.L_4546:
        /*0144*/ 	.word	0x00000080
        /*0148*/ 	.word	0x00000001
        /*014c*/ 	.word	0x00000001


	//----- nvinfo : EIATTR_CRS_STACK_SIZE
	.align		4
.L_4547:
        /*0150*/ 	.byte	0x04, 0x1e
        /*0152*/ 	.short	(.L_4549 - .L_4548)
.L_4548:
        /*0154*/ 	.word	0x00000000


	//----- nvinfo : EIATTR_CBANK_PARAM_SIZE
	.align		4
.L_4549:
        /*0158*/ 	.byte	0x03, 0x19
        /*015a*/ 	.short	0x0128


	//----- nvinfo : EIATTR_PARAM_CBANK
	.align		4
        /*015c*/ 	.byte	0x04, 0x0a
        /*015e*/ 	.short	(.L_4551 - .L_4550)
	.align		4
.L_4550:
        /*0160*/ 	.word	index@(.nv.constant0._ZN10layer_norm13ln_bwd_kernelINS_13Kernel_traitsIfffffjLj768ELj1ELj4ELj1ELj16ENS_18Kernel_traits_baseILj768EfffffjLj128EEEEELb0ELb1ELb0ELb1EEEvNS_9BwdParamsE)
        /*0164*/ 	.short	0x0380
        /*0166*/ 	.short	0x0128


	//----- nvinfo : EIATTR_SW_WAR
	.align		4
.L_4551:
        /*0168*/ 	.byte	0x04, 0x36
        /*016a*/ 	.short	(.L_4553 - .L_4552)
.L_4552:
        /*016c*/ 	.word	0x00000008
.L_4553:


//--------------------- .nv.info._ZN10layer_norm13ln_bwd_kernelINS_13Kernel_traitsIfffffjLj768ELj1ELj4ELj1ELj16ENS_18Kernel_traits_baseILj768EfffffjLj128EEEEELb0ELb1ELb1ELb0EEEvNS_9BwdParamsE --------------------------
	.section	.nv.info._ZN10layer_norm13ln_bwd_kernelINS_13Kernel_traitsIfffffjLj768ELj1ELj4ELj1ELj16ENS_18Kernel_traits_baseILj768EfffffjLj128EEEEELb0ELb1ELb1ELb0EEEvNS_9BwdParamsE,"",@"SHT_CUDA_INFO"
	.sectionflags	@""
	.align	4


	//----- nvinfo : EIATTR_CUDA_API_VERSION
	.align		4
        /*0000*/ 	.byte	0x04, 0x37
        /*0002*/ 	.short	(.L_4555 - .L_4554)
.L_4554:
        /*0004*/ 	.word	0x00000082


	//----- nvinfo : EIATTR_KPARAM_INFO
	.align		4
.L_4555:
        /*0008*/ 	.byte	0x04, 0x17
        /*000a*/ 	.short	(.L_4557 - .L_4556)
.L_4556:
        /*000c*/ 	.word	0x00000000
        /*0010*/ 	.short	0x0000
        /*0012*/ 	.short	0x0000
        /*0014*/ 	.byte	0x00, 0xf0, 0xa1, 0x04


	//----- nvinfo : EIATTR_SPARSE_MMA_MASK
	.align		4
.L_4557:
        /*0018*/ 	.byte	0x03, 0x50
        /*001a*/ 	.short	0x0000


	//----- nvinfo : EIATTR_MAXREG_COUNT
	.align		4
        /*001c*/ 	.byte	0x03, 0x1b
        /*001e*/ 	.short	0x00ff


	//----- nvinfo : EIATTR_NUM_BARRIERS
	.align		4
        /*0020*/ 	.byte	0x02, 0x4c
        /*0022*/ 	.byte	0x01
	.zero		1


	//----- nvinfo : EIATTR_MERCURY_ISA_VERSION
	.align		4
        /*0024*/ 	.byte	0x03, 0x5f
        /*0026*/ 	.short	0x0101


	//----- nvinfo : EIATTR_COOP_GROUP_MASK_REGIDS
	.align		4
        /*0028*/ 	.byte	0x04, 0x29
        /*002a*/ 	.short	(.L_4559 - .L_4558)


	//   ....[0]....
.L_4558:
        /*002c*/ 	.word	0xffffffff


	//   ....[1]....
        /*0030*/ 	.word	0xffffffff


	//   ....[2]....
        /*0034*/ 	.word	0xffffffff


	//   ....[3]....
        /*0038*/ 	.word	0xffffffff


	//   ....[4]....
        /*003c*/ 	.word	0xffffffff


	//   ....[5]....
        /*0040*/ 	.word	0xffffffff


	//   ....[6]....
        /*0044*/ 	.word	0xffffffff


	//   ....[7]....
        /*0048*/ 	.word	0xffffffff


	//   ....[8]....
        /*004c*/ 	.word	0xffffffff


	//   ....[9]....
        /*0050*/ 	.word	0xffffffff


	//   ....[10]....
        /*0054*/ 	.word	0x050000b8


	//   ....[11]....
        /*0058*/ 	.word	0x050000b8


	//   ....[12]....
        /*005c*/ 	.word	0x050000b8


	//   ....[13]....
        /*0060*/ 	.word	0x050000b8


	//   ....[14]....
        /*0064*/ 	.word	0x050000b8


	//   ....[15]....
        /*0068*/ 	.word	0x050000b8


	//   ....[16]....
        /*006c*/ 	.word	0x050000b8


	//   ....[17]....
        /*0070*/ 	.word	0x050000b8


	//   ....[18]....
        /*0074*/ 	.word	0x050000b8


	//   ....[19]....
        /*0078*/ 	.word	0x050000b8


	//----- nvinfo : EIATTR_COOP_GROUP_INSTR_OFFSETS
	.align		4
.L_4559:
        /*007c*/ 	.byte	0x04, 0x28
        /*007e*/ 	.short	(.L_4561 - .L_4560)


	//   ....[0]....
.L_4560:
        /*0080*/ 	.word	0x00001e80


	//   ....[1]....
        /*0084*/ 	.word	0x00001e90


	//   ....[2]....
        /*0088*/ 	.word	0x00001ec0


	//   ....[3]....
        /*008c*/ 	.word	0x00001ed0


	//   ....[4]....
        /*0090*/ 	.word	0x00001f00


	//   ....[5]....
        /*0094*/ 	.word	0x00001f10


	//   ....[6]....
        /*0098*/ 	.word	0x00001f40


	//   ....[7]....
        /*009c*/ 	.word	0x00001f50


	//   ....[8]....
        /*00a0*/ 	.word	0x00001f80


	//   ....[9]....
        /*00a4*/ 	.word	0x00001f90


	//   ....[10]....
        /*00a8*/ 	.word	0x00007cc0


	//   ....[11]....
        /*00ac*/ 	.word	0x00007d60


	//   ....[12]....
        /*00b0*/ 	.word	0x00007dc0


	//   ....[13]....
        /*00b4*/ 	.word	0x00007e20


	//   ....[14]....
        /*00b8*/ 	.word	0x00007e90


	//   ....[15]....
        /*00bc*/ 	.word	0x00007ef0


	//   ....[16]....
        /*00c0*/ 	.word	0x00007f60


	//   ....[17]....
        /*00c4*/ 	.word	0x00007fc0


	//   ....[18]....
        /*00c8*/ 	.word	0x00008030


	//   ....[19]....
        /*00cc*/ 	.word	0x00008090


	//----- nvinfo : EIATTR_VRC_CTA_INIT_COUNT
	.align		4
.L_4561:
        /*00d0*/ 	.byte	0x02, 0x4a
	.zero		1
	.zero		1


	//----- nvinfo : EIATTR_EXIT_INSTR_OFFSETS
	.align		4
        /*00d4*/ 	.byte	0x04, 0x1c
        /*00d6*/ 	.short	(.L_4563 - .L_4562)


	//   ....[0]....
.L_4562:
        /*00d8*/ 	.word	0x00007be0


	//   ....[1]....
        /*00dc*/ 	.word	0x00007c60


	//----- nvinfo : EIATTR_MAX_THREADS
	.align		4
.L_4563:
        /*00e0*/ 	.byte	0x04, 0x05
        /*00e2*/ 	.short	(.L_4565 - .L_4564)
.L_4564:
        /*00e4*/ 	.word	0x00000080
        /*00e8*/ 	.word	0x00000001
        /*00ec*/ 	.word	0x00000001


	//----- nvinfo : EIATTR_CRS_STACK_SIZE
	.align		4
.L_4565:
        /*00f0*/ 	.byte	0x04, 0x1e
        /*00f2*/ 	.short	(.L_4567 - .L_4566)
.L_4566:
        /*00f4*/ 	.word	0x00000000


	//----- nvinfo : EIATTR_CBANK_PARAM_SIZE
	.align		4
.L_4567:
        /*00f8*/ 	.byte	0x03, 0x19
        /*00fa*/ 	.short	0x0128


	//----- nvinfo : EIATTR_PARAM_CBANK
	.align		4
        /*00fc*/ 	.byte	0x04, 0x0a
        /*00fe*/ 	.short	(.L_4569 - .L_4568)
	.align		4
.L_4568:
        /*0100*/ 	.word	index@(.nv.constant0._ZN10layer_norm13ln_bwd_kernelINS_13Kernel_traitsIfffffjLj768ELj1ELj4ELj1ELj16ENS_18Kernel_traits_baseILj768EfffffjLj128EEEEELb0ELb1ELb1ELb0EEEvNS_9BwdParamsE)
        /*0104*/ 	.short	0x0380
        /*0106*/ 	.short	0x0128


	//----- nvinfo : EIATTR_SW_WAR
	.align		4
.L_4569:
        /*0108*/ 	.byte	0x04, 0x36
        /*010a*/ 	.short	(.L_4571 - .L_4570)
.L_4570:
        /*010c*/ 	.word	0x00000008
.L_4571:


//--------------------- .nv.info._ZN10layer_norm13ln_bwd_kernelINS_13Kernel_traitsIfffffjLj768ELj1ELj4ELj1ELj16ENS_18Kernel_traits_baseILj768EfffffjLj128EEEEELb0ELb1ELb1ELb1EEEvNS_9BwdParamsE --------------------------
	.section	.nv.info._ZN10layer_norm13ln_bwd_kernelINS_13Kernel_traitsIfffffjLj768ELj1ELj4ELj1ELj16ENS_18Kernel_traits_baseILj768EfffffjLj128EEEEELb0ELb1ELb1ELb1EEEvNS_9BwdParamsE,"",@"SHT_CUDA_INFO"
	.sectionflags	@""
	.align	4


	//----- nvinfo : EIATTR_CUDA_API_VERSION
	.align		4
        /*0000*/ 	.byte	0x04, 0x37
        /*0002*/ 	.short	(.L_4573 - .L_4572)
.L_4572:
        /*0004*/ 	.word	0x00000082


	//----- nvinfo : EIATTR_KPARAM_INFO
	.align		4
.L_4573:
        /*0008*/ 	.byte	0x04, 0x17
        /*000a*/ 	.short	(.L_4575 - .L_4574)
.L_4574:
        /*000c*/ 	.word	0x00000000
        /*0010*/ 	.short	0x0000
        /*0012*/ 	.short	0x0000
        /*0014*/ 	.byte	0x00, 0xf0, 0xa1, 0x04


	//----- nvinfo : EIATTR_SPARSE_MMA_MASK
	.align		4
.L_4575:
        /*0018*/ 	.byte	0x03, 0x50
        /*001a*/ 	.short	0x0000


	//----- nvinfo : EIATTR_MAXREG_COUNT
	.align		4
        /*001c*/ 	.byte	0x03, 0x1b
        /*001e*/ 	.short	0x00ff


	//----- nvinfo : EIATTR_NUM_BARRIERS
	.align		4
        /*0020*/ 	.byte	0x02, 0x4c
        /*0022*/ 	.byte	0x01
	.zero		1


	//----- nvinfo : EIATTR_MERCURY_ISA_VERSION
	.align		4
        /*0024*/ 	.byte	0x03, 0x5f
        /*0026*/ 	.short	0x0101


	//----- nvinfo : EIATTR_COOP_GROUP_MASK_REGIDS
	.align		4
        /*0028*/ 	.byte	0x04, 0x29
        /*002a*/ 	.short	(.L_4577 - .L_4576)


	//   ....[0]....
.L_4576:
        /*002c*/ 	.word	0xffffffff


	//   ....[1]....
        /*0030*/ 	.word	0xffffffff


	//   ....[2]....
        /*0034*/ 	.word	0xffffffff


	//   ....[3]....
        /*0038*/ 	.word	0xffffffff


	//   ....[4]....
        /*003c*/ 	.word	0xffffffff


	//   ....[5]....
        /*0040*/ 	.word	0xffffffff


	//   ....[6]....
        /*0044*/ 	.word	0xffffffff


	//   ....[7]....
        /*0048*/ 	.word	0xffffffff


	//   ....[8]....
        /*004c*/ 	.word	0xffffffff


	//   ....[9]....
        /*0050*/ 	.word	0xffffffff


	//   ....[10]....
        /*0054*/ 	.word	0x050000de


	//   ....[11]....
        /*0058*/ 	.word	0x050000de


	//   ....[12]....
        /*005c*/ 	.word	0x050000de


	//   ....[13]....
        /*0060*/ 	.word	0x050000de


	//   ....[14]....
        /*0064*/ 	.word	0x050000de


	//   ....[15]....
        /*0068*/ 	.word	0x050000de


	//   ....[16]....
        /*006c*/ 	.word	0x050000de


	//   ....[17]....
        /*0070*/ 	.word	0x050000de


	//   ....[18]....
        /*0074*/ 	.word	0x050000de


	//   ....[19]....
        /*0078*/ 	.word	0x050000de


	//----- nvinfo : EIATTR_COOP_GROUP_INSTR_OFFSETS
	.align		4
.L_4577:
        /*007c*/ 	.byte	0x04, 0x28
        /*007e*/ 	.short	(.L_4579 - .L_4578)


	//   ....[0]....
.L_4578:
        /*0080*/ 	.word	0x00001690


	//   ....[1]....
        /*0084*/ 	.word	0x000016a0


	//   ....[2]....
        /*0088*/ 	.word	0x000016d0


	//   ....[3]....
        /*008c*/ 	.word	0x000016e0


	//   ....[4]....
        /*0090*/ 	.word	0x00001710


	//   ....[5]....
        /*0094*/ 	.word	0x00001720


	//   ....[6]....
        /*0098*/ 	.word	0x00001750


	//   ....[7]....
        /*009c*/ 	.word	0x00001760


	//   ....[8]....
        /*00a0*/ 	.word	0x00001790


	//   ....[9]....
        /*00a4*/ 	.word	0x000017a0


	//   ....[10]....
        /*00a8*/ 	.word	0x00006ce0


	//   ....[11]....
        /*00ac*/ 	.word	0x00006d70


	//   ....[12]....
        /*00b0*/ 	.word	0x00006de0


	//   ....[13]....
        /*00b4*/ 	.word	0x00006e40


	//   ....[14]....
        /*00b8*/ 	.word	0x00006eb0


	//   ....[15]....
        /*00bc*/ 	.word	0x00006f10


	//   ....[16]....
        /*00c0*/ 	.word	0x00006f80


	//   ....[17]....
        /*00c4*/ 	.word	0x00006fe0


	//   ....[18]....
        /*00c8*/ 	.word	0x00007050


	//   ....[19]....
        /*00cc*/ 	.word	0x000070b0


	//----- nvinfo : EIATTR_VRC_CTA_INIT_COUNT
	.align		4
.L_4579:
        /*00d0*/ 	.byte	0x02, 0x4a
	.zero		1
	.zero		1


	//----- nvinfo : EIATTR_EXIT_INSTR_OFFSETS
	.align		4
        /*00d4*/ 	.byte	0x04, 0x1c
        /*00d6*/ 	.short	(.L_4581 - .L_4580)


	//   ....[0]....
.L_4580:
        /*00d8*/ 	.word	0x00006c70


	//----- nvinfo : EIATTR_MAX_THREADS
	.align		4
.L_4581:
        /*00dc*/ 	.byte	0x04, 0x05
        /*00de*/ 	.short	(.L_4583 - .L_4582)
.L_4582:
        /*00e0*/ 	.word	0x00000080
        /*00e4*/ 	.word	0x00000001
        /*00e8*/ 	.word	0x00000001


	//----- nvinfo : EIATTR_CRS_STACK_SIZE
	.align		4
.L_4583:
        /*00ec*/ 	.byte	0x04, 0x1e
        /*00ee*/ 	.short	(.L_4585 - .L_4584)
.L_4584:
        /*00f0*/ 	.word	0x00000000


	//----- nvinfo : EIATTR_CBANK_PARAM_SIZE
	.align		4
.L_4585:
        /*00f4*/ 	.byte	0x03, 0x19
        /*00f6*/ 	.short	0x0128


	//----- nvinfo : EIATTR_PARAM_CBANK
	.align		4
        /*00f8*/ 	.byte	0x04, 0x0a
        /*00fa*/ 	.short	(.L_4587 - .L_4586)
	.align		4
.L_4586:
        /*00fc*/ 	.word	index@(.nv.constant0._ZN10layer_norm13ln_bwd_kernelINS_13Kernel_traitsIfffffjLj768ELj1ELj4ELj1ELj16ENS_18Kernel_traits_baseILj768EfffffjLj128EEEEELb0ELb1ELb1ELb1EEEvNS_9BwdParamsE)
        /*0100*/ 	.short	0x0380
        /*0102*/ 	.short	0x0128


	//----- nvinfo : EIATTR_SW_WAR
	.align		4
.L_4587:
        /*0104*/ 	.byte	0x04, 0x36
        /*0106*/ 	.short	(.L_4589 - .L_4588)
.L_4588:
        /*0108*/ 	.word	0x00000008
.L_4589:


//--------------------- .nv.info._ZN10layer_norm13ln_bwd_kernelINS_13Kernel_traitsIfffffjLj768ELj1ELj4ELj1ELj16ENS_18Kernel_traits_baseILj768EfffffjLj128EEEEELb1ELb0ELb0ELb0EEEvNS_9BwdParamsE --------------------------
	.section	.nv.info._ZN10layer_norm13ln_bwd_kernelINS_13Kernel_traitsIfffffjLj768ELj1ELj4ELj1ELj16ENS_18Kernel_traits_baseILj768EfffffjLj128EEEEELb1ELb0ELb0ELb0EEEvNS_9BwdParamsE,"",@"SHT_CUDA_INFO"
	.sectionflags	@""
	.align	4


	//----- nvinfo : EIATTR_CUDA_API_VERSION
	.align		4
        /*0000*/ 	.byte	0x04, 0x37
        /*0002*/ 	.short	(.L_4591 - .L_4590)
.L_4590:
        /*0004*/ 	.word	0x00000082


	//----- nvinfo : EIATTR_KPARAM_INFO
	.align		4
.L_4591:
        /*0008*/ 	.byte	0x04, 0x17
        /*000a*/ 	.short	(.L_4593 - .L_4592)
.L_4592:
        /*000c*/ 	.word	0x00000000
        /*0010*/ 	.short	0x0000
        /*0012*/ 	.short	0x0000
        /*0014*/ 	.byte	0x00, 0xf0, 0xa1, 0x04


	//----- nvinfo : EIATTR_SPARSE_MMA_MASK
	.align		4
.L_4593:
        /*0018*/ 	.byte	0x03, 0x50
        /*001a*/ 	.short	0x0000


	//----- nvinfo : EIATTR_MAXREG_COUNT
	.align		4
        /*001c*/ 	.byte	0x03, 0x1b
        /*001e*/ 	.short	0x00ff


	//----- nvinfo : EIATTR_NUM_BARRIERS
	.align		4
        /*0020*/ 	.byte	0x02, 0x4c
        /*0022*/ 	.byte	0x01
	.zero		1


	//----- nvinfo : EIATTR_MERCURY_ISA_VERSION
	.align		4
        /*0024*/ 	.byte	0x03, 0x5f
        /*0026*/ 	.short	0x0101


	//----- nvinfo : EIATTR_COOP_GROUP_MASK_REGIDS
	.align		4
        /*0028*/ 	.byte	0x04, 0x29
        /*002a*/ 	.short	(.L_4595 - .L_4594)


	//   ....[0]....
.L_4594:
        /*002c*/ 	.word	0xffffffff


	//   ....[1]....
        /*0030*/ 	.word	0xffffffff


	//   ....[2]....
        /*0034*/ 	.word	0xffffffff


	//   ....[3]....
        /*0038*/ 	.word	0xffffffff


	//   ....[4]....
        /*003c*/ 	.word	0xffffffff


	//   ....[5]....
        /*0040*/ 	.word	0xffffffff


	//   ....[6]....
        /*0044*/ 	.word	0xffffffff


	//   ....[7]....
        /*0048*/ 	.word	0xffffffff


	//   ....[8]....
        /*004c*/ 	.word	0xffffffff


	//   ....[9]....
        /*0050*/ 	.word	0xffffffff


	//   ....[10]....
        /*0054*/ 	.word	0x050000a7


	//   ....[11]....
        /*0058*/ 	.word	0x050000a7


	//   ....[12]....
        /*005c*/ 	.word	0x050000a7


	//   ....[13]....
        /*0060*/ 	.word	0x050000a7


	//   ....[14]....
        /*0064*/ 	.word	0x050000a7


	//   ....[15]....
        /*0068*/ 	.word	0x050000a7


	//   ....[16]....
        /*006c*/ 	.word	0x050000a7


	//   ....[17]....
        /*0070*/ 	.word	0x050000a7


	//   ....[18]....
        /*0074*/ 	.word	0x050000a7


	//   ....[19]....
        /*0078*/ 	.word	0x050000a7


	//----- nvinfo : EIATTR_COOP_GROUP_INSTR_OFFSETS
	.align		4
.L_4595:
        /*007c*/ 	.byte	0x04, 0x28
        /*007e*/ 	.short	(.L_4597 - .L_4596)


	//   ....[0]....
.L_4596:
        /*0080*/ 	.word	0x000019c0


	//   ....[1]....
        /*0084*/ 	.word	0x000019d0


	//   ....[2]....
        /*0088*/ 	.word	0x00001a00


	//   ....[3]....
        /*008c*/ 	.word	0x00001a10


	//   ....[4]....
        /*0090*/ 	.word	0x00001a40


	//   ....[5]....
        /*0094*/ 	.word	0x00001a50


	//   ....[6]....
        /*0098*/ 	.word	0x00001a80


	//   ....[7]....
        /*009c*/ 	.word	0x00001a90


	//   ....[8]....
        /*00a0*/ 	.word	0x00001ac0


	//   ....[9]....
        /*00a4*/ 	.word	0x00001ad0


	//   ....[10]....
        /*00a8*/ 	.word	0x00005f50


	//   ....[11]....
        /*00ac*/ 	.word	0x00005fe0


	//   ....[12]....
        /*00b0*/ 	.word	0x00006050


	//   ....[13]....
        /*00b4*/ 	.word	0x000060b0


	//   ....[14]....
        /*00b8*/ 	.word	0x00006120


	//   ....[15]....
        /*00bc*/ 	.word	0x00006180


	//   ....[16]....
        /*00c0*/ 	.word	0x000061f0


	//   ....[17]....
        /*00c4*/ 	.word	0x00006250


	//   ....[18]....
        /*00c8*/ 	.word	0x000062c0


	//   ....[19]....
        /*00cc*/ 	.word	0x00006320


	//----- nvinfo : EIATTR_VRC_CTA_INIT_COUNT
	.align		4
.L_4597:
        /*00d0*/ 	.byte	0x02, 0x4a
	.zero		1
	.zero		1


	//----- nvinfo : EIATTR_EXIT_INSTR_OFFSETS
	.align		4
        /*00d4*/ 	.byte	0x04, 0x1c
        /*00d6*/ 	.short	(.L_4599 - .L_4598)


	//   ....[0]....
.L_4598:
        /*00d8*/ 	.word	0x00005eb0


	//   ....[1]....
        /*00dc*/ 	.word	0x00005ee0


	//----- nvinfo : EIATTR_MAX_THREADS
	.align		4
.L_4599:
        /*00e0*/ 	.byte	0x04, 0x05
        /*00e2*/ 	.short	(.L_4601 - .L_4600)
.L_4600:
        /*00e4*/ 	.word	0x00000080
        /*00e8*/ 	.word	0x00000001
        /*00ec*/ 	.word	0x00000001


	//----- nvinfo : EIATTR_CRS_STACK_SIZE
	.align		4
.L_4601:
        /*00f0*/ 	.byte	0x04, 0x1e
        /*00f2*/ 	.short	(.L_4603 - .L_4602)
.L_4602:
        /*00f4*/ 	.word	0x00000000


	//----- nvinfo : EIATTR_CBANK_PARAM_SIZE
	.align		4
.L_4603:
        /*00f8*/ 	.byte	0x03, 0x19
        /*00fa*/ 	.short	0x0128


	//----- nvinfo : EIATTR_PARAM_CBANK
	.align		4
        /*00fc*/ 	.byte	0x04, 0x0a
        /*00fe*/ 	.short	(.L_4605 - .L_4604)
	.align		4
.L_4604:
        /*0100*/ 	.word	index@(.nv.constant0._ZN10layer_norm13ln_bwd_kernelINS_13Kernel_traitsIfffffjLj768ELj1ELj4ELj1ELj16ENS_18Kernel_traits_baseILj768EfffffjLj128EEEEELb1ELb0ELb0ELb0EEEvNS_9BwdParamsE)
        /*0104*/ 	.short	0x0380
        /*0106*/ 	.short	0x0128


	//----- nvinfo : EIATTR_SW_WAR
	.align		4
.L_4605:
        /*0108*/ 	.byte	0x04, 0x36
        /*010a*/ 	.short	(.L_4607 - .L_4606)
.L_4606:
        /*010c*/ 	.word	0x00000008
.L_4607:


//--------------------- .nv.info._ZN10layer_norm13ln_bwd_kernelINS_13Kernel_traitsIfffffjLj768ELj1ELj4ELj1ELj16ENS_18Kernel_traits_baseILj768EfffffjLj128EEEEELb1ELb0ELb0ELb1EEEvNS_9BwdParamsE --------------------------
	.section	.nv.info._ZN10layer_norm13ln_bwd_kernelINS_13Kernel_traitsIfffffjLj768ELj1ELj4ELj1ELj16ENS_18Kernel_traits_baseILj768EfffffjLj128EEEEELb1ELb0ELb0ELb1EEEvNS_9BwdParamsE,"",@"SHT_CUDA_INFO"
	.sectionflags	@""
	.align	4


	//----- nvinfo : EIATTR_CUDA_API_VERSION
	.align		4
        /*0000*/ 	.byte	0x04, 0x37
        /*0002*/ 	.short	(.L_4609 - .L_4608)
.L_4608:
        /*0004*/ 	.word	0x00000082


	//----- nvinfo : EIATTR_KPARAM_INFO
	.align		4
.L_4609:
        /*0008*/ 	.byte	0x04, 0x17
        /*000a*/ 	.short	(.L_4611 - .L_4610)
.L_4610:
        /*000c*/ 	.word	0x00000000
        /*0010*/ 	.short	0x0000
        /*0012*/ 	.short	0x0000
        /*0014*/ 	.byte	0x00, 0xf0, 0xa1, 0x04


	//----- nvinfo : EIATTR_SPARSE_MMA_MASK
	.align		4
.L_4611:
        /*0018*/ 	.byte	0x03, 0x50
        /*001a*/ 	.short	0x0000


	//----- nvinfo : EIATTR_MAXREG_COUNT
	.align		4
        /*001c*/ 	.byte	0x03, 0x1b
        /*001e*/ 	.short	0x00ff


	//----- nvinfo : EIATTR_NUM_BARRIERS
	.align		4
        /*0020*/ 	.byte	0x02, 0x4c
        /*0022*/ 	.byte	0x01
	.zero		1


	//----- nvinfo : EIATTR_MERCURY_ISA_VERSION
	.align		4
        /*0024*/ 	.byte	0x03, 0x5f
        /*0026*/ 	.short	0x0101


	//----- nvinfo : EIATTR_COOP_GROUP_MASK_REGIDS
	.align		4
        /*0028*/ 	.byte	0x04, 0x29
        /*002a*/ 	.short	(.L_4613 - .L_4612)


	//   ....[0]....
.L_4612:
        /*002c*/ 	.word	0xffffffff


	//   ....[1]....
        /*0030*/ 	.word	0xffffffff


	//   ....[2]....
        /*0034*/ 	.word	0xffffffff


	//   ....[3]....
        /*0038*/ 	.word	0xffffffff


	//   ....[4]....
        /*003c*/ 	.word	0xffffffff


	//   ....[5]....
        /*0040*/ 	.word	0xffffffff


	//   ....[6]....
        /*0044*/ 	.word	0xffffffff


	//   ....[7]....
        /*0048*/ 	.word	0xffffffff


	//   ....[8]....
        /*004c*/ 	.word	0xffffffff


	//   ....[9]....
        /*0050*/ 	.word	0xffffffff


	//   ....[10]....
        /*0054*/ 	.word	0x05000048


	//   ....[11]....
        /*0058*/ 	.word	0x05000048


	//   ....[12]....
        /*005c*/ 	.word	0x05000048


	//   ....[13]....
        /*0060*/ 	.word	0x05000048


	//   ....[14]....
        /*0064*/ 	.word	0x05000048


	//   ....[15]....
        /*0068*/ 	.word	0x05000048


	//   ....[16]....
        /*006c*/ 	.word	0x05000048


	//   ....[17]....
        /*0070*/ 	.word	0x05000048


	//   ....[18]....
        /*0074*/ 	.word	0x05000048


	//   ....[19]....
        /*0078*/ 	.word	0x05000048


	//----- nvinfo : EIATTR_COOP_GROUP_INSTR_OFFSETS
	.align		4
.L_4613:
        /*007c*/ 	.byte	0x04, 0x28
        /*007e*/ 	.short	(.L_4615 - .L_4614)


	//   ....[0]....
.L_4614:
        /*0080*/ 	.word	0x000021e0


	//   ....[1]....
        /*0084*/ 	.word	0x000021f0


	//   ....[2]....
        /*0088*/ 	.word	0x00002220


	//   ....[3]....
        /*008c*/ 	.word	0x00002230


	//   ....[4]....
        /*0090*/ 	.word	0x00002260


	//   ....[5]....
        /*0094*/ 	.word	0x00002270


	//   ....[6]....
        /*0098*/ 	.word	0x000022a0


	//   ....[7]....
        /*009c*/ 	.word	0x000022b0


	//   ....[8]....
        /*00a0*/ 	.word	0x000022e0


	//   ....[9]....
        /*00a4*/ 	.word	0x000022f0


	//   ....[10]....
        /*00a8*/ 	.word	0x00005fb0


	//   ....[11]....
        /*00ac*/ 	.word	0x00006040


	//   ....[12]....
        /*00b0*/ 	.word	0x000060b0


	//   ....[13]....
        /*00b4*/ 	.word	0x00006110


	//   ....[14]....
        /*00b8*/ 	.word	0x00006180


	//   ....[15]....
        /*00bc*/ 	.word	0x000061e0


	//   ....[16]....
        /*00c0*/ 	.word	0x00006250


	//   ....[17]....
        /*00c4*/ 	.word	0x000062b0


	//   ....[18]....
        /*00c8*/ 	.word	0x00006320


	//   ....[19]....
        /*00cc*/ 	.word	0x00006380


	//----- nvinfo : EIATTR_VRC_CTA_INIT_COUNT
	.align		4
.L_4615:
        /*00d0*/ 	.byte	0x02, 0x4a
	.zero		1
	.zero		1


	//----- nvinfo : EIATTR_EXIT_INSTR_OFFSETS
	.align		4
        /*00d4*/ 	.byte	0x04, 0x1c
        /*00d6*/ 	.short	(.L_4617 - .L_4616)


	//   ....[0]....
.L_4616:
        /*00d8*/ 	.word	0x00005f40


	//----- nvinfo : EIATTR_MAX_THREADS
	.align		4
.L_4617:
        /*00dc*/ 	.byte	0x04, 0x05
        /*00de*/ 	.short	(.L_4619 - .L_4618)
.L_4618:
        /*00e0*/ 	.word	0x00000080
        /*00e4*/ 	.word	0x00000001
        /*00e8*/ 	.word	0x00000001


	//----- nvinfo : EIATTR_CRS_STACK_SIZE
	.align		4
.L_4619:
        /*00ec*/ 	.byte	0x04, 0x1e
        /*00ee*/ 	.short	(.L_4621 - .L_4620)
.L_4620:
        /*00f0*/ 	.word	0x00000000


	//----- nvinfo : EIATTR_CBANK_PARAM_SIZE
	.align		4
.L_4621:
        /*00f4*/ 	.byte	0x03, 0x19
        /*00f6*/ 	.short	0x0128


	//----- nvinfo : EIATTR_PARAM_CBANK
	.align		4
        /*00f8*/ 	.byte	0x04, 0x0a
        /*00fa*/ 	.short	(.L_4623 - .L_4622)
	.align		4
.L_4622:
        /*00fc*/ 	.word	index@(.nv.constant0._ZN10layer_norm13ln_bwd_kernelINS_13Kernel_traitsIfffffjLj768ELj1ELj4ELj1ELj16ENS_18Kernel_traits_baseILj768EfffffjLj128EEEEELb1ELb0ELb0ELb1EEEvNS_9BwdParamsE)
        /*0100*/ 	.short	0x0380
        /*0102*/ 	.short	0x0128


	//----- nvinfo : EIATTR_SW_WAR
	.align		4
.L_4623:
        /*0104*/ 	.byte	0x04, 0x36
        /*0106*/ 	.short	(.L_4625 - .L_4624)
.L_4624:
        /*0108*/ 	.word	0x00000008
.L_4625:


//--------------------- .nv.info._ZN10layer_norm22ln_bwd_finalize_kernelINS_22Kernel_traits_finalizeILj768EfffffjLb0ELj1024ELj4ENS_18Kernel_traits_baseILj768EfffffjLj1024EEEEELb0ELb0EEEvNS_9BwdParamsE --------------------------
	.section	.nv.info._ZN10layer_norm22ln_bwd_finalize_kernelINS_22Kernel_traits_finalizeILj768EfffffjLb0ELj1024ELj4ENS_18Kernel_traits_baseILj768EfffffjLj1024EEEEELb0ELb0EEEvNS_9BwdParamsE,"",@"SHT_CUDA_INFO"
	.sectionflags	@""
	.align	4


	//----- nvinfo : EIATTR_CUDA_API_VERSION
	.align		4
        /*0000*/ 	.byte	0x04, 0x37
        /*0002*/ 	.short	(.L_4627 - .L_4626)
.L_4626:
        /*0004*/ 	.word	0x00000082


	//----- nvinfo : EIATTR_KPARAM_INFO
	.align		4
.L_4627:
        /*0008*/ 	.byte	0x04, 0x17
        /*000a*/ 	.short	(.L_4629 - .L_4628)
.L_4628:
        /*000c*/ 	.word	0x00000000
        /*0010*/ 	.short	0x0000
        /*0012*/ 	.short	0x0000
        /*0014*/ 	.byte	0x00, 0xf0, 0xa1, 0x04


	//----- nvinfo : EIATTR_SPARSE_MMA_MASK
	.align		4
.L_4629:
        /*0018*/ 	.byte	0x03, 0x50
        /*001a*/ 	.short	0x0000


	//----- nvinfo : EIATTR_MAXREG_COUNT
	.align		4
        /*001c*/ 	.byte	0x03, 0x1b
        /*001e*/ 	.short	0x0040


	//----- nvinfo : EIATTR_NUM_BARRIERS
	.align		4
        /*0020*/ 	.byte	0x02, 0x4c
        /*0022*/ 	.byte	0x01
	.zero		1


	//----- nvinfo : EIATTR_MERCURY_ISA_VERSION
	.align		4
        /*0024*/ 	.byte	0x03, 0x5f
        /*0026*/ 	.short	0x0101


	//----- nvinfo : EIATTR_COOP_GROUP_MASK_REGIDS
	.align		4
        /*0028*/ 	.byte	0x04, 0x29
        /*002a*/ 	.short	(.L_4631 - .L_4630)


	//   ....[0]....
.L_4630:
        /*002c*/ 	.word	0xffffffff


	//   ....[1]....
        /*0030*/ 	.word	0xffffffff


	//   ....[2]....
        /*0034*/ 	.word	0xffffffff


	//   ....[3]....
        /*0038*/ 	.word	0xffffffff


	//   ....[4]....
        /*003c*/ 	.word	0xffffffff


	//   ....[5]....
        /*0040*/ 	.word	0xffffffff


	//   ....[6]....
        /*0044*/ 	.word	0xffffffff


	//   ....[7]....
        /*0048*/ 	.word	0xffffffff


	//   ....[8]....
        /*004c*/ 	.word	0xffffffff


	//   ....[9]....
        /*0050*/ 	.word	0xffffffff


	//----- nvinfo : EIATTR_COOP_GROUP_INSTR_OFFSETS
	.align		4
.L_4631:
        /*0054*/ 	.byte	0x04, 0x28
        /*0056*/ 	.short	(.L_4633 - .L_4632)


	//   ....[0]....
.L_4632:
        /*0058*/ 	.word	0x00001550


	//   ....[1]....
        /*005c*/ 	.word	0x00001560


	//   ....[2]....
        /*0060*/ 	.word	0x00001590


	//   ....[3]....
        /*0064*/ 	.word	0x000015a0


	//   ....[4]....
        /*0068*/ 	.word	0x000015d0


	//   ....[5]....
        /*006c*/ 	.word	0x000015e0


	//   ....[6]....
        /*0070*/ 	.word	0x00001610


	//   ....[7]....
        /*0074*/ 	.word	0x00001630


	//   ....[8]....
        /*0078*/ 	.word	0x00001680


	//   ....[9]....
        /*007c*/ 	.word	0x00001690


	//----- nvinfo : EIATTR_VRC_CTA_INIT_COUNT
	.align		4
.L_4633:
        /*0080*/ 	.byte	0x02, 0x4a
	.zero		1
	.zero		1


	//----- nvinfo : EIATTR_EXIT_INSTR_OFFSETS
	.align		4
        /*0084*/ 	.byte	0x04, 0x1c
        /*0086*/ 	.short	(.L_4635 - .L_4634)


	//   ....[0]....
.L_4634:
        /*0088*/ 	.word	0x00000060


	//   ....[1]....
        /*008c*/ 	.word	0x000016f0


	//   ....[2]....
        /*0090*/ 	.word	0x00001720


	//   ....[3]....
        /*0094*/ 	.word	0x000017c0


	//----- nvinfo : EIATTR_MAX_THREADS
	.align		4
.L_4635:
        /*0098*/ 	.byte	0x04, 0x05
        /*009a*/ 	.short	(.L_4637 - .L_4636)
.L_4636:
        /*009c*/ 	.word	0x00000400
        /*00a0*/ 	.word	0x00000001
        /*00a4*/ 	.word	0x00000001


	//----- nvinfo : EIATTR_CRS_STACK_SIZE
	.align		4
.L_4637:
        /*00a8*/ 	.byte	0x04, 0x1e
        /*00aa*/ 	.short	(.L_4639 - .L_4638)
.L_4638:
        /*00ac*/ 	.word	0x00000000


	//----- nvinfo : EIATTR_CBANK_PARAM_SIZE
	.align		4
.L_4639:
        /*00b0*/ 	.byte	0x03, 0x19
        /*00b2*/ 	.short	0x0128


	//----- nvinfo : EIATTR_PARAM_CBANK
	.align		4
        /*00b4*/ 	.byte	0x04, 0x0a
        /*00b6*/ 	.short	(.L_4641 - .L_4640)
	.align		4
.L_4640:
        /*00b8*/ 	.word	index@(.nv.constant0._ZN10layer_norm22ln_bwd_finalize_kernelINS_22Kernel_traits_finalizeILj768EfffffjLb0ELj1024ELj4ENS_18Kernel_traits_baseILj768EfffffjLj1024EEEEELb0ELb0EEEvNS_9BwdParamsE)
        /*00bc*/ 	.short	0x0380
        /*00be*/ 	.short	0x0128


	//----- nvinfo : EIATTR_SW_WAR
	.align		4
.L_4641:
        /*00c0*/ 	.byte	0x04, 0x36
        /*00c2*/ 	.short	(.L_4643 - .L_4642)
.L_4642:
        /*00c4*/ 	.word	0x00000008
.L_4643:


//--------------------- .nv.info._ZN10layer_norm13ln_bwd_kernelINS_13Kernel_traitsIfffffjLj768ELj1ELj4ELj1ELj16ENS_18Kernel_traits_baseILj768EfffffjLj128EEEEELb1ELb0ELb1ELb0EEEvNS_9BwdParamsE --------------------------
	.section	.nv.info._ZN10layer_norm13ln_bwd_kernelINS_13Kernel_traitsIfffffjLj768ELj1ELj4ELj1ELj16ENS_18Kernel_traits_baseILj768EfffffjLj128EEEEELb1ELb0ELb1ELb0EEEvNS_9BwdParamsE,"",@"SHT_CUDA_INFO"
	.sectionflags	@""
	.align	4


	//----- nvinfo : EIATTR_CUDA_API_VERSION
	.align		4
        /*0000*/ 	.byte	0x04, 0x37
        /*0002*/ 	.short	(.L_4645 - .L_4644)
.L_4644:
        /*0004*/ 	.word	0x00000082


	//----- nvinfo : EIATTR_KPARAM_INFO
	.align		4
.L_4645:
        /*0008*/ 	.byte	0x04, 0x17
        /*000a*/ 	.short	(.L_4647 - .L_4646)
.L_4646:
        /*000c*/ 	.word	0x00000000
        /*0010*/ 	.short	0x0000
        /*0012*/ 	.short	0x0000
        /*0014*/ 	.byte	0x00, 0xf0, 0xa1, 0x04


	//----- nvinfo : EIATTR_SPARSE_MMA_MASK
	.align		4
.L_4647:
        /*0018*/ 	.byte	0x03, 0x50
        /*001a*/ 	.short	0x0000


	//----- nvinfo : EIATTR_MAXREG_COUNT
	.align		4
        /*001c*/ 	.byte	0x03, 0x1b
        /*001e*/ 	.short	0x00ff


	//----- nvinfo : EIATTR_NUM_BARRIERS
	.align		4
        /*0020*/ 	.byte	0x02, 0x4c
        /*0022*/ 	.byte	0x01
	.zero		1


	//----- nvinfo : EIATTR_MERCURY_ISA_VERSION
	.align		4
        /*0024*/ 	.byte	0x03, 0x5f
        /*0026*/ 	.short	0x0101


	//----- nvinfo : EIATTR_COOP_GROUP_MASK_REGIDS
	.align		4
        /*0028*/ 	.byte	0x04, 0x29
        /*002a*/ 	.short	(.L_4649 - .L_4648)


	//   ....[0]....
.L_4648:
        /*002c*/ 	.word	0xffffffff


	//   ....[1]....
        /*0030*/ 	.word	0xffffffff


	//   ....[2]....
        /*0034*/ 	.word	0xffffffff


	//   ....[3]....
        /*0038*/ 	.word	0xffffffff


	//   ....[4]....
        /*003c*/ 	.word	0xffffffff


	//   ....[5]....
        /*0040*/ 	.word	0xffffffff


	//   ....[6]....
        /*0044*/ 	.word	0xffffffff


	//   ....[7]....
        /*0048*/ 	.word	0xffffffff


	//   ....[8]....
        /*004c*/ 	.word	0xffffffff


	//   ....[9]....
        /*0050*/ 	.word	0xffffffff


	//   ....[10]....
        /*0054*/ 	.word	0x050000b1


	//   ....[11]....
        /*0058*/ 	.word	0x050000b1


	//   ....[12]....
        /*005c*/ 	.word	0x050000b1


	//   ....[13]....
        /*0060*/ 	.word	0x050000b1


	//   ....[14]....
        /*0064*/ 	.word	0x050000b1


	//   ....[15]....
        /*0068*/ 	.word	0x050000b1


	//   ....[16]....
        /*006c*/ 	.word	0x050000b1


	//   ....[17]....
        /*0070*/ 	.word	0x050000b1


	//   ....[18]....
        /*0074*/ 	.word	0x050000b1


	//   ....[19]....
        /*0078*/ 	.word	0x050000b1


	//----- nvinfo : EIATTR_COOP_GROUP_INSTR_OFFSETS
	.align		4
.L_4649:
        /*007c*/ 	.byte	0x04, 0x28
        /*007e*/ 	.short	(.L_4651 - .L_4650)


	//   ....[0]....
.L_4650:
        /*0080*/ 	.word	0x00002220


	//   ....[1]....
        /*0084*/ 	.word	0x00002230


	//   ....[2]....
        /*0088*/ 	.word	0x00002260


	//   ....[3]....
        /*008c*/ 	.word	0x00002270


	//   ....[4]....
        /*0090*/ 	.word	0x000022a0


	//   ....[5]....
        /*0094*/ 	.word	0x000022b0


	//   ....[6]....
        /*0098*/ 	.word	0x000022e0


	//   ....[7]....
        /*009c*/ 	.word	0x000022f0


	//   ....[8]....
        /*00a0*/ 	.word	0x00002320


	//   ....[9]....
        /*00a4*/ 	.word	0x00002330


	//   ....[10]....
        /*00a8*/ 	.word	0x00007d50


	//   ....[11]....
        /*00ac*/ 	.word	0x00007de0


	//   ....[12]....
        /*00b0*/ 	.word	0x00007e50


	//   ....[13]....
        /*00b4*/ 	.word	0x00007eb0


	//   ....[14]....
        /*00b8*/ 	.word	0x00007f20


	//   ....[15]....
        /*00bc*/ 	.word	0x00007f80


	//   ....[16]....
        /*00c0*/ 	.word	0x00007ff0


	//   ....[17]....
        /*00c4*/ 	.word	0x00008050


	//   ....[18]....
        /*00c8*/ 	.word	0x000080c0


	//   ....[19]....
        /*00cc*/ 	.word	0x00008120


	//----- nvinfo : EIATTR_VRC_CTA_INIT_COUNT
	.align		4
.L_4651:
        /*00d0*/ 	.byte	0x02, 0x4a
	.zero		1
	.zero		1


	//----- nvinfo : EIATTR_EXIT_INSTR_OFFSETS
	.align		4
        /*00d4*/ 	.byte	0x04, 0x1c
        /*00d6*/ 	.short	(.L_4653 - .L_4652)


	//   ....[0]....
.L_4652:
        /*00d8*/ 	.word	0x00007cb0


	//   ....[1]....
        /*00dc*/ 	.word	0x00007ce0


	//----- nvinfo : EIATTR_MAX_THREADS
	.align		4
.L_4653:
        /*00e0*/ 	.byte	0x04, 0x05
        /*00e2*/ 	.short	(.L_4655 - .L_4654)
.L_4654:
        /*00e4*/ 	.word	0x00000080
        /*00e8*/ 	.word	0x00000001
        /*00ec*/ 	.word	0x00000001


	//----- nvinfo : EIATTR_CRS_STACK_SIZE
	.align		4
.L_4655:
        /*00f0*/ 	.byte	0x04, 0x1e
        /*00f2*/ 	.short	(.L_4657 - .L_4656)
.L_4656:
        /*00f4*/ 	.word	0x00000000


	//----- nvinfo : EIATTR_CBANK_PARAM_SIZE
	.align		4
.L_4657:
        /*00f8*/ 	.byte	0x03, 0x19
        /*00fa*/ 	.short	0x0128


	//----- nvinfo : EIATTR_PARAM_CBANK
	.align		4
        /*00fc*/ 	.byte	0x04, 0x0a
        /*00fe*/ 	.short	(.L_4659 - .L_4658)
	.align		4
.L_4658:
        /*0100*/ 	.word	index@(.nv.constant0._ZN10layer_norm13ln_bwd_kernelINS_13Kernel_traitsIfffffjLj768ELj1ELj4ELj1ELj16ENS_18Kernel_traits_baseILj768EfffffjLj128EEEEELb1ELb0ELb1ELb0EEEvNS_9BwdParamsE)
        /*0104*/ 	.short	0x0380
        /*0106*/ 	.short	0x0128


	//----- nvinfo : EIATTR_SW_WAR
	.align		4
.L_4659:
        /*0108*/ 	.byte	0x04, 0x36
        /*010a*/ 	.short	(.L_4661 - .L_4660)
.L_4660:
        /*010c*/ 	.word	0x00000008
.L_4661:


//--------------------- .nv.info._ZN10layer_norm22ln_bwd_finalize_kernelINS_22Kernel_traits_finalizeILj768EfffffjLb0ELj1024ELj4ENS_18Kernel_traits_baseILj768EfffffjLj1024EEEEELb0ELb1EEEvNS_9BwdParamsE --------------------------
	.section	.nv.info._ZN10layer_norm22ln_bwd_finalize_kernelINS_22Kernel_traits_finalizeILj768EfffffjLb0ELj1024ELj4ENS_18Kernel_traits_baseILj768EfffffjLj1024EEEEELb0ELb1EEEvNS_9BwdParamsE,"",@"SHT_CUDA_INFO"
	.sectionflags	@""
	.align	4


	//----- nvinfo : EIATTR_CUDA_API_VERSION
	.align		4
        /*0000*/ 	.byte	0x04, 0x37
        /*0002*/ 	.short	(.L_4663 - .L_4662)
.L_4662:
        /*0004*/ 	.word	0x00000082


	//----- nvinfo : EIATTR_KPARAM_INFO
	.align		4
.L_4663:
        /*0008*/ 	.byte	0x04, 0x17
        /*000a*/ 	.short	(.L_4665 - .L_4664)
.L_4664:
        /*000c*/ 	.word	0x00000000
        /*0010*/ 	.short	0x0000
        /*0012*/ 	.short	0x0000
        /*0014*/ 	.byte	0x00, 0xf0, 0xa1, 0x04


	//----- nvinfo : EIATTR_SPARSE_MMA_MASK
	.align		4
.L_4665:
        /*0018*/ 	.byte	0x03, 0x50
        /*001a*/ 	.short	0x0000


	//----- nvinfo : EIATTR_MAXREG_COUNT
	.align		4
        /*001c*/ 	.byte	0x03, 0x1b
        /*001e*/ 	.short	0x0040


	//----- nvinfo : EIATTR_NUM_BARRIERS
	.align		4
        /*0020*/ 	.byte	0x02, 0x4c
        /*0022*/ 	.byte	0x01
	.zero		1


	//----- nvinfo : EIATTR_MERCURY_ISA_VERSION
	.align		4
        /*0024*/ 	.byte	0x03, 0x5f
        /*0026*/ 	.short	0x0101


	//----- nvinfo : EIATTR_COOP_GROUP_MASK_REGIDS
	.align		4
        /*0028*/ 	.byte	0x04, 0x29
        /*002a*/ 	.short	(.L_4667 - .L_4666)


	//   ....[0]....
.L_4666:
        /*002c*/ 	.word	0xffffffff


	//   ....[1]....
        /*0030*/ 	.word	0xffffffff


	//   ....[2]....
        /*0034*/ 	.word	0xffffffff


	//   ....[3]....
        /*0038*/ 	.word	0xffffffff


	//   ....[4]....
        /*003c*/ 	.word	0xffffffff


	//   ....[5]....
        /*0040*/ 	.word	0xffffffff


	//   ....[6]....
        /*0044*/ 	.word	0xffffffff


	//   ....[7]....
        /*0048*/ 	.word	0xffffffff


	//   ....[8]....
        /*004c*/ 	.word	0xffffffff


	//   ....[9]....
        /*0050*/ 	.word	0xffffffff


	//----- nvinfo : EIATTR_COOP_GROUP_INSTR_OFFSETS
	.align		4
.L_4667:
        /*0054*/ 	.byte	0x04, 0x28
        /*0056*/ 	.short	(.L_4669 - .L_4668)


	//   ....[0]....
.L_4668:
        /*0058*/ 	.word	0x00001560


	//   ....[1]....
        /*005c*/ 	.word	0x00001570


	//   ....[2]....
        /*0060*/ 	.word	0x000015a0


	//   ....[3]....
        /*0064*/ 	.word	0x000015b0


	//   ....[4]....
        /*0068*/ 	.word	0x000015e0


	//   ....[5]....
        /*006c*/ 	.word	0x000015f0


	//   ....[6]....
        /*0070*/ 	.word	0x00001620


	//   ....[7]....
        /*0074*/ 	.word	0x00001640


	//   ....[8]....
        /*0078*/ 	.word	0x00001670


	//   ....[9]....
        /*007c*/ 	.word	0x00001680


	//----- nvinfo : EIATTR_VRC_CTA_INIT_COUNT
	.align		4
.L_4669:
        /*0080*/ 	.byte	0x02, 0x4a
	.zero		1
	.zero		1


	//----- nvinfo : EIATTR_EXIT_INSTR_OFFSETS
	.align		4
        /*0084*/ 	.byte	0x04, 0x1c
        /*0086*/ 	.short	(.L_4671 - .L_4670)


	//   ....[0]....
.L_4670:
        /*0088*/ 	.word	0x00000060


	//   ....[1]....
        /*008c*/ 	.word	0x000016e0


	//   ....[2]....
        /*0090*/ 	.word	0x000017b0


	//----- nvinfo : EIATTR_MAX_THREADS
	.align		4
.L_4671:
        /*0094*/ 	.byte	0x04, 0x05
        /*0096*/ 	.short	(.L_4673 - .L_4672)
.L_4672:
        /*0098*/ 	.word	0x00000400
        /*009c*/ 	.word	0x00000001
        /*00a0*/ 	.word	0x00000001


	//----- nvinfo : EIATTR_CRS_STACK_SIZE
	.align		4
.L_4673:
        /*00a4*/ 	.byte	0x04, 0x1e
        /*00a6*/ 	.short	(.L_4675 - .L_4674)
.L_4674:
        /*00a8*/ 	.word	0x00000000


	//----- nvinfo : EIATTR_CBANK_PARAM_SIZE
	.align		4
.L_4675:
        /*00ac*/ 	.byte	0x03, 0x19
        /*00ae*/ 	.short	0x0128


	//----- nvinfo : EIATTR_PARAM_CBANK
	.align		4
        /*00b0*/ 	.byte	0x04, 0x0a
        /*00b2*/ 	.short	(.L_4677 - .L_4676)
	.align		4
.L_4676:
        /*00b4*/ 	.word	index@(.nv.constant0._ZN10layer_norm22ln_bwd_finalize_kernelINS_22Kernel_traits_finalizeILj768EfffffjLb0ELj1024ELj4ENS_18Kernel_traits_baseILj768EfffffjLj1024EEEEELb0ELb1EEEvNS_9BwdParamsE)
        /*00b8*/ 	.short	0x0380
        /*00ba*/ 	.short	0x0128


	//----- nvinfo : EIATTR_SW_WAR
	.align		4
.L_4677:
        /*00bc*/ 	.byte	0x04, 0x36
        /*00be*/ 	.short	(.L_4679 - .L_4678)
.L_4678:
        /*00c0*/ 	.word	0x00000008
.L_4679:


//--------------------- .nv.info._ZN10layer_norm13ln_bwd_kernelINS_13Kernel_traitsIfffffjLj768ELj1ELj4ELj1ELj16ENS_18Kernel_traits_baseILj768EfffffjLj128EEEEELb1ELb0ELb1ELb1EEEvNS_9BwdParamsE --------------------------
	.section	.nv.info._ZN10layer_norm13ln_bwd_kernelINS_13Kernel_traitsIfffffjLj768ELj1ELj4ELj1ELj16ENS_18Kernel_traits_baseILj768EfffffjLj128EEEEELb1ELb0ELb1ELb1EEEvNS_9BwdParamsE,"",@"SHT_CUDA_INFO"
	.sectionflags	@""
	.align	4


	//----- nvinfo : EIATTR_CUDA_API_VERSION
	.align		4
        /*0000*/ 	.byte	0x04, 0x37
        /*0002*/ 	.short	(.L_4681 - .L_4680)
.L_4680:
        /*0004*/ 	.word	0x00000082


	//----- nvinfo : EIATTR_KPARAM_INFO
	.align		4
.L_4681:
        /*0008*/ 	.byte	0x04, 0x17
        /*000a*/ 	.short	(.L_4683 - .L_4682)
.L_4682:
        /*000c*/ 	.word	0x00000000
        /*0010*/ 	.short	0x0000
        /*0012*/ 	.short	0x0000
        /*0014*/ 	.byte	0x00, 0xf0, 0xa1, 0x04


	//----- nvinfo : EIATTR_SPARSE_MMA_MASK
	.align		4
.L_4683:
        /*0018*/ 	.byte	0x03, 0x50
        /*001a*/ 	.short	0x0000


	//----- nvinfo : EIATTR_MAXREG_COUNT
	.align		4
        /*001c*/ 	.byte	0x03, 0x1b
        /*001e*/ 	.short	0x00ff


	//----- nvinfo : EIATTR_NUM_BARRIERS
	.align		4
        /*0020*/ 	.byte	0x02, 0x4c
        /*0022*/ 	.byte	0x01
	.zero		1


	//----- nvinfo : EIATTR_MERCURY_ISA_VERSION
	.align		4
        /*0024*/ 	.byte	0x03, 0x5f
        /*0026*/ 	.short	0x0101


	//----- nvinfo : EIATTR_COOP_GROUP_MASK_REGIDS
	.align		4
        /*0028*/ 	.byte	0x04, 0x29
        /*002a*/ 	.short	(.L_4685 - .L_4684)


	//   ....[0]....
.L_4684:
        /*002c*/ 	.word	0xffffffff


	//   ....[1]....
        /*0030*/ 	.word	0xffffffff


	//   ....[2]....
        /*0034*/ 	.word	0xffffffff


	//   ....[3]....
        /*0038*/ 	.word	0xffffffff


	//   ....[4]....
        /*003c*/ 	.word	0xffffffff


	//   ....[5]....
        /*0040*/ 	.word	0xffffffff


	//   ....[6]....
        /*0044*/ 	.word	0xffffffff


	//   ....[7]....
        /*0048*/ 	.word	0xffffffff


	//   ....[8]....
        /*004c*/ 	.word	0xffffffff


	//   ....[9]....
        /*0050*/ 	.word	0xffffffff


	//   ....[10]....
        /*0054*/ 	.word	0x050000ab


	//   ....[11]....
        /*0058*/ 	.word	0x050000ab


	//   ....[12]....
        /*005c*/ 	.word	0x050000ab


	//   ....[13]....
        /*0060*/ 	.word	0x050000ab


	//   ....[14]....
        /*0064*/ 	.word	0x050000ab


	//   ....[15]....
        /*0068*/ 	.word	0x050000ab


	//   ....[16]....
        /*006c*/ 	.word	0x050000ab


	//   ....[17]....
        /*0070*/ 	.word	0x050000ab


	//   ....[18]....
        /*0074*/ 	.word	0x050000ab


	//   ....[19]....
        /*0078*/ 	.word	0x050000ab


	//----- nvinfo : EIATTR_COOP_GROUP_INSTR_OFFSETS
	.align		4
.L_4685:
        /*007c*/ 	.byte	0x04, 0x28
        /*007e*/ 	.short	(.L_4687 - .L_4686)


	//   ....[0]....
.L_4686:
        /*0080*/ 	.word	0x000019c0


	//   ....[1]....
        /*0084*/ 	.word	0x000019d0


	//   ....[2]....
        /*0088*/ 	.word	0x00001a00


	//   ....[3]....
        /*008c*/ 	.word	0x00001a10


	//   ....[4]....
        /*0090*/ 	.word	0x00001a40


	//   ....[5]....
        /*0094*/ 	.word	0x00001a50


	//   ....[6]....
        /*0098*/ 	.word	0x00001a80


	//   ....[7]....
        /*009c*/ 	.word	0x00001a90


	//   ....[8]....
        /*00a0*/ 	.word	0x00001ac0


	//   ....[9]....
        /*00a4*/ 	.word	0x00001ad0


	//   ....[10]....
        /*00a8*/ 	.word	0x00006eb0


	//   ....[11]....
        /*00ac*/ 	.word	0x00006f40


	//   ....[12]....
        /*00b0*/ 	.word	0x00006fb0


	//   ....[13]....
        /*00b4*/ 	.word	0x00007010


	//   ....[14]....
        /*00b8*/ 	.word	0x00007080


	//   ....[15]....
        /*00bc*/ 	.word	0x000070e0


	//   ....[16]....
        /*00c0*/ 	.word	0x00007150


	//   ....[17]....
        /*00c4*/ 	.word	0x000071b0


	//   ....[18]....
        /*00c8*/ 	.word	0x00007220


	//   ....[19]....
        /*00cc*/ 	.word	0x00007280


	//----- nvinfo : EIATTR_VRC_CTA_INIT_COUNT
	.align		4
.L_4687:
        /*00d0*/ 	.byte	0x02, 0x4a
	.zero		1
	.zero		1


	//----- nvinfo : EIATTR_EXIT_INSTR_OFFSETS
	.align		4
        /*00d4*/ 	.byte	0x04, 0x1c
        /*00d6*/ 	.short	(.L_4689 - .L_4688)


	//   ....[0]....
.L_4688:
        /*00d8*/ 	.word	0x00006e40


	//----- nvinfo : EIATTR_MAX_THREADS
	.align		4
.L_4689:
        /*00dc*/ 	.byte	0x04, 0x05
        /*00de*/ 	.short	(.L_4691 - .L_4690)
.L_4690:
        /*00e0*/ 	.word	0x00000080
        /*00e4*/ 	.word	0x00000001
        /*00e8*/ 	.word	0x00000001


	//----- nvinfo : EIATTR_CRS_STACK_SIZE
	.align		4
.L_4691:
        /*00ec*/ 	.byte	0x04, 0x1e
        /*00ee*/ 	.short	(.L_4693 - .L_4692)
.L_4692:
        /*00f0*/ 	.word	0x00000000


	//----- nvinfo : EIATTR_CBANK_PARAM_SIZE
	.align		4
.L_4693:
        /*00f4*/ 	.byte	0x03, 0x19
        /*00f6*/ 	.short	0x0128


	//----- nvinfo : EIATTR_PARAM_CBANK
	.align		4
        /*00f8*/ 	.byte	0x04, 0x0a
        /*00fa*/ 	.short	(.L_4695 - .L_4694)
	.align		4
.L_4694:
        /*00fc*/ 	.word	index@(.nv.constant0._ZN10layer_norm13ln_bwd_kernelINS_13Kernel_traitsIfffffjLj768ELj1ELj4ELj1ELj16ENS_18Kernel_traits_baseILj768EfffffjLj128EEEEELb1ELb0ELb1ELb1EEEvNS_9BwdParamsE)
        /*0100*/ 	.short	0x0380
        /*0102*/ 	.short	0x0128


	//----- nvinfo : EIATTR_SW_WAR
	.align		4
.L_4695:
        /*0104*/ 	.byte	0x04, 0x36
        /*0106*/ 	.short	(.L_4697 - .L_4696)
.L_4696:
        /*0108*/ 	.word	0x00000008
.L_4697:


//--------------------- .nv.info._ZN10layer_norm13ln_bwd_kernelINS_13Kernel_traitsIfffffjLj768ELj1ELj4ELj1ELj16ENS_18Kernel_traits_baseILj768EfffffjLj128EEEEELb1ELb1ELb0ELb0EEEvNS_9BwdParamsE --------------------------
	.section	.nv.info._ZN10layer_norm13ln_bwd_kernelINS_13Kernel_traitsIfffffjLj768ELj1ELj4ELj1ELj16ENS_18Kernel_traits_baseILj768EfffffjLj128EEEEELb1ELb1ELb0ELb0EEEvNS_9BwdParamsE,"",@"SHT_CUDA_INFO"
	.sectionflags	@""
	.align	4


	//----- nvinfo : EIATTR_CUDA_API_VERSION
	.align		4
        /*0000*/ 	.byte	0x04, 0x37
        /*0002*/ 	.short	(.L_4699 - .L_4698)
.L_4698:
        /*0004*/ 	.word	0x00000082


	//----- nvinfo : EIATTR_KPARAM_INFO
	.align		4
.L_4699:
        /*0008*/ 	.byte	0x04, 0x17
        /*000a*/ 	.short	(.L_4701 - .L_4700)
.L_4700:
        /*000c*/ 	.word	0x00000000
        /*0010*/ 	.short	0x0000
        /*0012*/ 	.short	0x0000
        /*0014*/ 	.byte	0x00, 0xf0, 0xa1, 0x04


	//----- nvinfo : EIATTR_SPARSE_MMA_MASK
	.align		4
.L_4701:
        /*0018*/ 	.byte	0x03, 0x50
        /*001a*/ 	.short	0x0000


	//----- nvinfo : EIATTR_MAXREG_COUNT
	.align		4
        /*001c*/ 	.byte	0x03, 0x1b
        /*001e*/ 	.short	0x00ff


	//----- nvinfo : EIATTR_NUM_BARRIERS
	.align		4
        /*0020*/ 	.byte	0x02, 0x4c
        /*0022*/ 	.byte	0x01
	.zero		1


	//----- nvinfo : EIATTR_MERCURY_ISA_VERSION
	.align		4
        /*0024*/ 	.byte	0x03, 0x5f
        /*0026*/ 	.short	0x0101


	//----- nvinfo : EIATTR_COOP_GROUP_MASK_REGIDS
	.align		4
        /*0028*/ 	.byte	0x04, 0x29
        /*002a*/ 	.short	(.L_4703 - .L_4702)


	//   ....[0]....
.L_4702:
        /*002c*/ 	.word	0xffffffff


	//   ....[1]....
        /*0030*/ 	.word	0xffffffff


	//   ....[2]....
        /*0034*/ 	.word	0xffffffff


	//   ....[3]....
        /*0038*/ 	.word	0xffffffff


	//   ....[4]....
        /*003c*/ 	.word	0xffffffff


	//   ....[5]....
        /*0040*/ 	.word	0xffffffff


	//   ....[6]....
        /*0044*/ 	.word	0xffffffff


	//   ....[7]....
        /*0048*/ 	.word	0xffffffff


	//   ....[8]....
        /*004c*/ 	.word	0xffffffff


	//   ....[9]....
        /*0050*/ 	.word	0xffffffff


	//   ....[10]....
        /*0054*/ 	.word	0x050000db


	//   ....[11]....
        /*0058*/ 	.word	0x050000db


	//   ....[12]....
        /*005c*/ 	.word	0x050000db


	//   ....[13]....
        /*0060*/ 	.word	0x050000db


	//   ....[14]....
        /*0064*/ 	.word	0x050000db


	//   ....[15]....
        /*0068*/ 	.word	0x050000db


	//   ....[16]....
        /*006c*/ 	.word	0x050000db


	//   ....[17]....
        /*0070*/ 	.word	0x050000db


	//   ....[18]....
        /*0074*/ 	.word	0x050000db


	//   ....[19]....
        /*0078*/ 	.word	0x050000db


	//----- nvinfo : EIATTR_COOP_GROUP_INSTR_OFFSETS
	.align		4
.L_4703:
        /*007c*/ 	.byte	0x04, 0x28
        /*007e*/ 	.short	(.L_4705 - .L_4704)


	//   ....[0]....
.L_4704:
        /*0080*/ 	.word	0x00001c80


	//   ....[1]....
        /*0084*/ 	.word	0x00001c90


	//   ....[2]....
        /*0088*/ 	.word	0x00001cc0


	//   ....[3]....
        /*008c*/ 	.word	0x00001cd0


	//   ....[4]....
        /*0090*/ 	.word	0x00001d00


	//   ....[5]....
        /*0094*/ 	.word	0x00001d10


	//   ....[6]....
        /*0098*/ 	.word	0x00001d40


	//   ....[7]....
        /*009c*/ 	.word	0x00001d50


	//   ....[8]....
        /*00a0*/ 	.word	0x00001d80


	//   ....[9]....
        /*00a4*/ 	.word	0x00001d90


	//   ....[10]....
        /*00a8*/ 	.word	0x00008330


	//   ....[11]....
        /*00ac*/ 	.word	0x000083c0


	//   ....[12]....
        /*00b0*/ 	.word	0x00008430


	//   ....[13]....
        /*00b4*/ 	.word	0x00008490


	//   ....[14]....
        /*00b8*/ 	.word	0x00008500


	//   ....[15]....
        /*00bc*/ 	.word	0x00008560


	//   ....[16]....
        /*00c0*/ 	.word	0x000085d0


	//   ....[17]....
        /*00c4*/ 	.word	0x00008630


	//   ....[18]....
        /*00c8*/ 	.word	0x000086a0


	//   ....[19]....
        /*00cc*/ 	.word	0x00008700


	//----- nvinfo : EIATTR_VRC_CTA_INIT_COUNT
	.align		4
.L_4705:
        /*00d0*/ 	.byte	0x02, 0x4a
	.zero		1
	.zero		1


	//----- nvinfo : EIATTR_EXIT_INSTR_OFFSETS
	.align		4
        /*00d4*/ 	.byte	0x04, 0x1c
        /*00d6*/ 	.short	(.L_4707 - .L_4706)


	//   ....[0]....
.L_4706:
        /*00d8*/ 	.word	0x00008240


	//   ....[1]....
        /*00dc*/ 	.word	0x000082c0


	//----- nvinfo : EIATTR_MAX_THREADS
	.align		4
.L_4707:
        /*00e0*/ 	.byte	0x04, 0x05
        /*00e2*/ 	.short	(.L_4709 - .L_4708)
.L_4708:
        /*00e4*/ 	.word	0x00000080
        /*00e8*/ 	.word	0x00000001
        /*00ec*/ 	.word	0x00000001


	//----- nvinfo : EIATTR_CRS_STACK_SIZE
	.align		4
.L_4709:
        /*00f0*/ 	.byte	0x04, 0x1e
        /*00f2*/ 	.short	(.L_4711 - .L_4710)
.L_4710:
        /*00f4*/ 	.word	0x00000000


	//----- nvinfo : EIATTR_CBANK_PARAM_SIZE
	.align		4
.L_4711:
        /*00f8*/ 	.byte	0x03, 0x19
        /*00fa*/ 	.short	0x0128


	//----- nvinfo : EIATTR_PARAM_CBANK
	.align		4
        /*00fc*/ 	.byte	0x04, 0x0a
        /*00fe*/ 	.short	(.L_4713 - .L_4712)
	.align		4
.L_4712:
        /*0100*/ 	.word	index@(.nv.constant0._ZN10layer_norm13ln_bwd_kernelINS_13Kernel_traitsIfffffjLj768ELj1ELj4ELj1ELj16ENS_18Kernel_traits_baseILj768EfffffjLj128EEEEELb1ELb1ELb0ELb0EEEvNS_9BwdParamsE)
        /*0104*/ 	.short	0x0380
        /*0106*/ 	.short	0x0128


	//----- nvinfo : EIATTR_SW_WAR
	.align		4
.L_4713:
        /*0108*/ 	.byte	0x04, 0x36
        /*010a*/ 	.short	(.L_4715 - .L_4714)
.L_4714:
        /*010c*/ 	.word	0x00000008
.L_4715:


//--------------------- .nv.info._ZN10layer_norm13ln_bwd_kernelINS_13Kernel_traitsIfffffjLj768ELj1ELj4ELj1ELj16ENS_18Kernel_traits_baseILj768EfffffjLj128EEEEELb1ELb1ELb0ELb1EEEvNS_9BwdParamsE --------------------------
	.section	.nv.info._ZN10layer_norm13ln_bwd_kernelINS_13Kernel_traitsIfffffjLj768ELj1ELj4ELj1ELj16ENS_18Kernel_traits_baseILj768EfffffjLj128EEEEELb1ELb1ELb0ELb1EEEvNS_9BwdParamsE,"",@"SHT_CUDA_INFO"
	.sectionflags	@""
	.align	4


	//----- nvinfo : EIATTR_CUDA_API_VERSION
	.align		4
        /*0000*/ 	.byte	0x04, 0x37
        /*0002*/ 	.short	(.L_4717 - .L_4716)
.L_4716:
        /*0004*/ 	.word	0x00000082


	//----- nvinfo : EIATTR_KPARAM_INFO
	.align		4
.L_4717:
        /*0008*/ 	.byte	0x04, 0x17
        /*000a*/ 	.short	(.L_4719 - .L_4718)
.L_4718:
        /*000c*/ 	.word	0x00000000
        /*0010*/ 	.short	0x0000
        /*0012*/ 	.short	0x0000
        /*0014*/ 	.byte	0x00, 0xf0, 0xa1, 0x04


	//----- nvinfo : EIATTR_SPARSE_MMA_MASK
	.align		4
.L_4719:
        /*0018*/ 	.byte	0x03, 0x50
        /*001a*/ 	.short	0x0000


	//----- nvinfo : EIATTR_MAXREG_COUNT
	.align		4
        /*001c*/ 	.byte	0x03, 0x1b
        /*001e*/ 	.short	0x00ff


	//----- nvinfo : EIATTR_NUM_BARRIERS
	.align		4
        /*0020*/ 	.byte	0x02, 0x4c
        /*0022*/ 	.byte	0x01
	.zero		1


	//----- nvinfo : EIATTR_ANNOTATIONS
	.align		4
        /*0024*/ 	.byte	0x04, 0x55
        /*0026*/ 	.short	(.L_4721 - .L_4720)


	//   ....[0]....
.L_4720:
        /* <DEDUP_REMOVED lines=15> */
        /*010c*/ 	.byte	0x50, 0x6c, 0x00, 0x00, 0x01, 0x00, 0x00, 0x00, 0x60, 0x6c, 0x00, 0x00


	//----- nvinfo : EIATTR_MERCURY_ISA_VERSION
	.align		4
.L_4721:
        /*0118*/ 	.byte	0x03, 0x5f
        /*011a*/ 	.short	0x0101


	//----- nvinfo : EIATTR_COOP_GROUP_MASK_REGIDS
	.align		4
        /*011c*/ 	.byte	0x04, 0x29
        /*011e*/ 	.short	(.L_4723 - .L_4722)


	//   ....[0]....
.L_4722:
        /*0120*/ 	.word	0xffffffff


	//   ....[1]....
        /*0124*/ 	.word	0xffffffff


	//   ....[2]....
        /*0128*/ 	.word	0xffffffff


	//   ....[3]....
        /*012c*/ 	.word	0xffffffff


	//   ....[4]....
        /*0130*/ 	.word	0xffffffff


	//   ....[5]....
        /*0134*/ 	.word	0xffffffff


	//   ....[6]....
        /*0138*/ 	.word	0xffffffff


	//   ....[7]....
        /*013c*/ 	.word	0xffffffff


	//   ....[8]....
        /*0140*/ 	.word	0xffffffff


	//   ....[9]....
        /*0144*/ 	.word	0xffffffff


	//   ....[10]....
        /*0148*/ 	.word	0x0500003c


	//   ....[11]....
        /*014c*/ 	.word	0x0500003c


	//   ....[12]....
        /*0150*/ 	.word	0x0500003c


	//   ....[13]....
        /*0154*/ 	.word	0x0500003c


	//   ....[14]....
        /*0158*/ 	.word	0x0500003c


	//   ....[15]....
        /*015c*/ 	.word	0x0500003c


	//   ....[16]....
        /*0160*/ 	.word	0x0500003c


	//   ....[17]....
        /*0164*/ 	.word	0x0500003c


	//   ....[18]....
        /*0168*/ 	.word	0x0500003c


	//   ....[19]....
        /*016c*/ 	.word	0x0500003c


	//----- nvinfo : EIATTR_COOP_GROUP_INSTR_OFFSETS
	.align		4
.L_4723:
        /*0170*/ 	.byte	0x04, 0x28
        /*0172*/ 	.short	(.L_4725 - .L_4724)


	//   ....[0]....
.L_4724:
        /*0174*/ 	.word	0x00002450


	//   ....[1]....
        /*0178*/ 	.word	0x00002460


	//   ....[2]....
        /*017c*/ 	.word	0x00002490


	//   ....[3]....
        /*0180*/ 	.word	0x000024a0


	//   ....[4]....
        /*0184*/ 	.word	0x000024d0


	//   ....[5]....
        /*0188*/ 	.word	0x000024e0


	//   ....[6]....
        /*018c*/ 	.word	0x00002510


	//   ....[7]....
        /*0190*/ 	.word	0x00002520


	//   ....[8]....
        /*0194*/ 	.word	0x00002550


	//   ....[9]....
        /*0198*/ 	.word	0x00002560


	//   ....[10]....
        /*019c*/ 	.word	0x00007c20


	//   ....[11]....
        /*01a0*/ 	.word	0x00007cb0


	//   ....[12]....
        /*01a4*/ 	.word	0x00007d10


	//   ....[13]....
        /*01a8*/ 	.word	0x00007d70


	//   ....[14]....
        /*01ac*/ 	.word	0x00007dd0


	//   ....[15]....
        /*01b0*/ 	.word	0x00007e30


	//   ....[16]....
        /*01b4*/ 	.word	0x00007e90


	//   ....[17]....
        /*01b8*/ 	.word	0x00007ef0


	//   ....[18]....
        /*01bc*/ 	.word	0x00007f50


	//   ....[19]....
        /*01c0*/ 	.word	0x00007fb0


	//----- nvinfo : EIATTR_VRC_CTA_INIT_COUNT
	.align		4
.L_4725:
        /*01c4*/ 	.byte	0x02, 0x4a
	.zero		1
	.zero		1


	//----- nvinfo : EIATTR_EXIT_INSTR_OFFSETS
	.align		4
        /*01c8*/ 	.byte	0x04, 0x1c
        /*01ca*/ 	.short	(.L_4727 - .L_4726)


	//   ....[0]....
.L_4726:
        /*01cc*/ 	.word	0x00007bc0


	//----- nvinfo : EIATTR_MAX_THREADS
	.align		4
.L_4727:
        /*01d0*/ 	.byte	0x04, 0x05
        /*01d2*/ 	.short	(.L_4729 - .L_4728)
.L_4728:
        /*01d4*/ 	.word	0x00000080
        /*01d8*/ 	.word	0x00000001
        /*01dc*/ 	.word	0x00000001


	//----- nvinfo : EIATTR_CRS_STACK_SIZE
	.align		4
.L_4729:
        /*01e0*/ 	.byte	0x04, 0x1e
        /*01e2*/ 	.short	(.L_4731 - .L_4730)
.L_4730:
        /*01e4*/ 	.word	0x00000000


	//----- nvinfo : EIATTR_CBANK_PARAM_SIZE
	.align		4
.L_4731:
        /*01e8*/ 	.byte	0x03, 0x19
        /*01ea*/ 	.short	0x0128


	//----- nvinfo : EIATTR_PARAM_CBANK
	.align		4
        /*01ec*/ 	.byte	0x04, 0x0a
        /*01ee*/ 	.short	(.L_4733 - .L_4732)
	.align		4
.L_4732:
        /*01f0*/ 	.word	index@(.nv.constant0._ZN10layer_norm13ln_bwd_kernelINS_13Kernel_traitsIfffffjLj768ELj1ELj4ELj1ELj16ENS_18Kernel_traits_baseILj768EfffffjLj128EEEEELb1ELb1ELb0ELb1EEEvNS_9BwdParamsE)
        /*01f4*/ 	.short	0x0380
        /*01f6*/ 	.short	0x0128


	//----- nvinfo : EIATTR_SW_WAR
	.align		4
.L_4733:
        /*01f8*/ 	.byte	0x04, 0x36
        /*01fa*/ 	.short	(.L_4735 - .L_4734)
.L_4734:
        /*01fc*/ 	.word	0x00000008
.L_4735:


//--------------------- .nv.info._ZN10layer_norm22ln_bwd_finalize_kernelINS_22Kernel_traits_finalizeILj768EfffffjLb1ELj1024ELj4ENS_18Kernel_traits_baseILj768EfffffjLj1024EEEEELb1ELb0EEEvNS_9BwdParamsE --------------------------
	.section	.nv.info._ZN10layer_norm22ln_bwd_finalize_kernelINS_22Kernel_traits_finalizeILj768EfffffjLb1ELj1024ELj4ENS_18Kernel_traits_baseILj768EfffffjLj1024EEEEELb1ELb0EEEvNS_9BwdParamsE,"",@"SHT_CUDA_INFO"
	.sectionflags	@""
	.align	4


	//----- nvinfo : EIATTR_CUDA_API_VERSION
	.align		4
        /*0000*/ 	.byte	0x04, 0x37
        /*0002*/ 	.short	(.L_4737 - .L_4736)
.L_4736:
        /*0004*/ 	.word	0x00000082


	//----- nvinfo : EIATTR_KPARAM_INFO
	.align		4
.L_4737:
        /*0008*/ 	.byte	0x04, 0x17
        /*000a*/ 	.short	(.L_4739 - .L_4738)
.L_4738:
        /*000c*/ 	.word	0x00000000
        /*0010*/ 	.short	0x0000
        /*0012*/ 	.short	0x0000
        /*0014*/ 	.byte	0x00, 0xf0, 0xa1, 0x04


	//----- nvinfo : EIATTR_SPARSE_MMA_MASK
	.align		4
.L_4739:
        /*0018*/ 	.byte	0x03, 0x50
        /*001a*/ 	.short	0x0000


	//----- nvinfo : EIATTR_MAXREG_COUNT
	.align		4
        /*001c*/ 	.byte	0x03, 0x1b
        /*001e*/ 	.short	0x0040


	//----- nvinfo : EIATTR_NUM_BARRIERS
	.align		4
        /*0020*/ 	.byte	0x02, 0x4c
        /*0022*/ 	.byte	0x01
	.zero		1


	//----- nvinfo : EIATTR_MERCURY_ISA_VERSION
	.align		4
        /*0024*/ 	.byte	0x03, 0x5f
        /*0026*/ 	.short	0x0101


	//----- nvinfo : EIATTR_COOP_GROUP_MASK_REGIDS
	.align		4
        /*0028*/ 	.byte	0x04, 0x29
        /*002a*/ 	.short	(.L_4741 - .L_4740)


	//   ....[0]....
.L_4740:
        /*002c*/ 	.word	0xffffffff


	//   ....[1]....
        /*0030*/ 	.word	0xffffffff


	//   ....[2]....
        /*0034*/ 	.word	0xffffffff


	//   ....[3]....
        /*0038*/ 	.word	0xffffffff


	//   ....[4]....
        /*003c*/ 	.word	0xffffffff


	//   ....[5]....
        /*0040*/ 	.word	0xffffffff


	//   ....[6]....
        /*0044*/ 	.word	0xffffffff


	//   ....[7]....
        /*0048*/ 	.word	0xffffffff


	//   ....[8]....
        /*004c*/ 	.word	0xffffffff


	//   ....[9]....
        /*0050*/ 	.word	0xffffffff


	//   ....[10]....
        /*0054*/ 	.word	0xffffffff


	//   ....[11]....
        /*0058*/ 	.word	0xffffffff


	//   ....[12]....
        /*005c*/ 	.word	0xffffffff


	//   ....[13]....
        /*0060*/ 	.word	0xffffffff


	//   ....[14]....
        /*0064*/ 	.word	0xffffffff


	//----- nvinfo : EIATTR_COOP_GROUP_INSTR_OFFSETS
	.align		4
.L_4741:
        /*0068*/ 	.byte	0x04, 0x28
        /*006a*/ 	.short	(.L_4743 - .L_4742)


	//   ....[0]....
.L_4742:
        /*006c*/ 	.word	0x00001030


	//   ....[1]....
        /*0070*/ 	.word	0x00001040


	//   ....[2]....
        /*0074*/ 	.word	0x00001050


	//   ....[3]....
        /*0078*/ 	.word	0x00001090


	//   ....[4]....
        /*007c*/ 	.word	0x000010a0


	//   ....[5]....
        /*0080*/ 	.word	0x000010b0


	//   ....[6]....
        /*0084*/ 	.word	0x000010e0


	//   ....[7]....
        /*0088*/ 	.word	0x00001100


	//   ....[8]....
        /*008c*/ 	.word	0x00001120


	//   ....[9]....
        /*0090*/ 	.word	0x00001160


	//   ....[10]....
        /*0094*/ 	.word	0x00001180


	//   ....[11]....
        /*0098*/ 	.word	0x00001190


	//   ....[12]....
        /*009c*/ 	.word	0x000011e0


	//   ....[13]....
        /*00a0*/ 	.word	0x00001210


	//   ....[14]....
        /*00a4*/ 	.word	0x00001220


	//----- nvinfo : EIATTR_VRC_CTA_INIT_COUNT
	.align		4
.L_4743:
        /*00a8*/ 	.byte	0x02, 0x4a
	.zero		1
	.zero		1


	//----- nvinfo : EIATTR_EXIT_INSTR_OFFSETS
	.align		4
        /*00ac*/ 	.byte	0x04, 0x1c
        /*00ae*/ 	.short	(.L_4745 - .L_4744)


	//   ....[0]....
.L_4744:
        /*00b0*/ 	.word	0x00000060


	//   ....[1]....
        /*00b4*/ 	.word	0x000012a0


	//   ....[2]....
        /*00b8*/ 	.word	0x000012d0


	//   ....[3]....
        /*00bc*/ 	.word	0x000013b0


	//----- nvinfo : EIATTR_MAX_THREADS
	.align		4
.L_4745:
        /*00c0*/ 	.byte	0x04, 0x05
        /*00c2*/ 	.short	(.L_4747 - .L_4746)
.L_4746:
        /*00c4*/ 	.word	0x00000400
        /*00c8*/ 	.word	0x00000001
        /*00cc*/ 	.word	0x00000001


	//----- nvinfo : EIATTR_CRS_STACK_SIZE
	.align		4
.L_4747:
        /*00d0*/ 	.byte	0x04, 0x1e
        /*00d2*/ 	.short	(.L_4749 - .L_4748)
.L_4748:
        /*00d4*/ 	.word	0x00000000


	//----- nvinfo : EIATTR_CBANK_PARAM_SIZE
	.align		4
.L_4749:
        /*00d8*/ 	.byte	0x03, 0x19
        /*00da*/ 	.short	0x0128


	//----- nvinfo : EIATTR_PARAM_CBANK
	.align		4
        /*00dc*/ 	.byte	0x04, 0x0a
        /*00de*/ 	.short	(.L_4751 - .L_4750)
	.align		4
.L_4750:
        /*00e0*/ 	.word	index@(.nv.constant0._ZN10layer_norm22ln_bwd_finalize_kernelINS_22Kernel_traits_finalizeILj768EfffffjLb1ELj1024ELj4ENS_18Kernel_traits_baseILj768EfffffjLj1024EEEEELb1ELb0EEEvNS_9BwdParamsE)
        /*00e4*/ 	.short	0x0380
        /*00e6*/ 	.short	0x0128


	//----- nvinfo : EIATTR_SW_WAR
	.align		4
.L_4751:
        /*00e8*/ 	.byte	0x04, 0x36
        /*00ea*/ 	.short	(.L_4753 - .L_4752)
.L_4752:
        /*00ec*/ 	.word	0x00000008
.L_4753:


//--------------------- .nv.info._ZN10layer_norm13ln_bwd_kernelINS_13Kernel_traitsIfffffjLj768ELj1ELj4ELj1ELj16ENS_18Kernel_traits_baseILj768EfffffjLj128EEEEELb1ELb1ELb1ELb0EEEvNS_9BwdParamsE --------------------------
	.section	.nv.info._ZN10layer_norm13ln_bwd_kernelINS_13Kernel_traitsIfffffjLj768ELj1ELj4ELj1ELj16ENS_18Kernel_traits_baseILj768EfffffjLj128EEEEELb1ELb1ELb1ELb0EEEvNS_9BwdParamsE,"",@"SHT_CUDA_INFO"
	.sectionflags	@""
	.align	4


	//----- nvinfo : EIATTR_CUDA_API_VERSION
	.align		4
        /*0000*/ 	.byte	0x04, 0x37
        /*0002*/ 	.short	(.L_4755 - .L_4754)
.L_4754:
        /*0004*/ 	.word	0x00000082


	//----- nvinfo : EIATTR_KPARAM_INFO
	.align		4
.L_4755:
        /*0008*/ 	.byte	0x04, 0x17
        /*000a*/ 	.short	(.L_4757 - .L_4756)
.L_4756:
        /*000c*/ 	.word	0x00000000
        /*0010*/ 	.short	0x0000
        /*0012*/ 	.short	0x0000
        /*0014*/ 	.byte	0x00, 0xf0, 0xa1, 0x04


	//----- nvinfo : EIATTR_SPARSE_MMA_MASK
	.align		4
.L_4757:
        /*0018*/ 	.byte	0x03, 0x50
        /*001a*/ 	.short	0x0000


	//----- nvinfo : EIATTR_MAXREG_COUNT
	.align		4
        /*001c*/ 	.byte	0x03, 0x1b
        /*001e*/ 	.short	0x00ff


	//----- nvinfo : EIATTR_NUM_BARRIERS
	.align		4
        /*0020*/ 	.byte	0x02, 0x4c
        /*0022*/ 	.byte	0x01
	.zero		1


	//----- nvinfo : EIATTR_MERCURY_ISA_VERSION
	.align		4
        /*0024*/ 	.byte	0x03, 0x5f
        /*0026*/ 	.short	0x0101


	//----- nvinfo : EIATTR_COOP_GROUP_MASK_REGIDS
	.align		4
        /*0028*/ 	.byte	0x04, 0x29
        /*002a*/ 	.short	(.L_4759 - .L_4758)


	//   ....[0]....
.L_4758:
        /*002c*/ 	.word	0xffffffff


	//   ....[1]....
        /*0030*/ 	.word	0xffffffff


	//   ....[2]....
        /*0034*/ 	.word	0xffffffff


	//   ....[3]....
        /*0038*/ 	.word	0xffffffff


	//   ....[4]....
        /*003c*/ 	.word	0xffffffff


	//   ....[5]....
        /*0040*/ 	.word	0xffffffff


	//   ....[6]....
        /*0044*/ 	.word	0xffffffff


	//   ....[7]....
        /*0048*/ 	.word	0xffffffff


	//   ....[8]....
        /*004c*/ 	.word	0xffffffff


	//   ....[9]....
        /*0050*/ 	.word	0xffffffff


	//   ....[10]....
        /*0054*/ 	.word	0x050000ba


	//   ....[11]....
        /*0058*/ 	.word	0x050000ba


	//   ....[12]....
        /*005c*/ 	.word	0x050000ba


	//   ....[13]....
        /*0060*/ 	.word	0x050000ba


	//   ....[14]....
        /*0064*/ 	.word	0x050000ba


	//   ....[15]....
        /*0068*/ 	.word	0x050000ba


	//   ....[16]....
        /*006c*/ 	.word	0x050000ba


	//   ....[17]....
        /*0070*/ 	.word	0x050000ba


	//   ....[18]....
        /*0074*/ 	.word	0x050000ba


	//   ....[19]....
        /*0078*/ 	.word	0x050000ba


	//----- nvinfo : EIATTR_COOP_GROUP_INSTR_OFFSETS
	.align		4
.L_4759:
        /*007c*/ 	.byte	0x04, 0x28
        /*007e*/ 	.short	(.L_4761 - .L_4760)


	//   ....[0]....
.L_4760:
        /*0080*/ 	.word	0x000024b0


	//   ....[1]....
        /*0084*/ 	.word	0x000024c0


	//   ....[2]....
        /*0088*/ 	.word	0x000024f0


	//   ....[3]....
        /*008c*/ 	.word	0x00002500


	//   ....[4]....
        /*0090*/ 	.word	0x00002530


	//   ....[5]....
        /*0094*/ 	.word	0x00002540


	//   ....[6]....
        /*0098*/ 	.word	0x00002570


	//   ....[7]....
        /*009c*/ 	.word	0x00002580


	//   ....[8]....
        /*00a0*/ 	.word	0x000025b0


	//   ....[9]....
        /*00a4*/ 	.word	0x000025c0


	//   ....[10]....
        /*00a8*/ 	.word	0x00009f70


	//   ....[11]....
        /*00ac*/ 	.word	0x0000a010


	//   ....[12]....
        /*00b0*/ 	.word	0x0000a070


	//   ....[13]....
        /*00b4*/ 	.word	0x0000a0d0


	//   ....[14]....
        /*00b8*/ 	.word	0x0000a140


	//   ....[15]....
        /*00bc*/ 	.word	0x0000a1a0


	//   ....[16]....
        /*00c0*/ 	.word	0x0000a210


	//   ....[17]....
        /*00c4*/ 	.word	0x0000a270


	//   ....[18]....
        /*00c8*/ 	.word	0x0000a2e0


	//   ....[19]....
        /*00cc*/ 	.word	0x0000a340


	//----- nvinfo : EIATTR_VRC_CTA_INIT_COUNT
	.align		4
.L_4761:
        /*00d0*/ 	.byte	0x02, 0x4a
	.zero		1
	.zero		1


	//----- nvinfo : EIATTR_EXIT_INSTR_OFFSETS
	.align		4
        /*00d4*/ 	.byte	0x04, 0x1c
        /*00d6*/ 	.short	(.L_4763 - .L_4762)


	//   ....[0]....
.L_4762:
        /*00d8*/ 	.word	0x00009e90


	//   ....[1]....
        /*00dc*/ 	.word	0x00009f10


	//----- nvinfo : EIATTR_MAX_THREADS
	.align		4
.L_4763:
        /*00e0*/ 	.byte	0x04, 0x05
        /*00e2*/ 	.short	(.L_4765 - .L_4764)
.L_4764:
        /*00e4*/ 	.word	0x00000080
        /*00e8*/ 	.word	0x00000001
        /*00ec*/ 	.word	0x00000001


	//----- nvinfo : EIATTR_CRS_STACK_SIZE
	.align		4
.L_4765:
        /*00f0*/ 	.byte	0x04, 0x1e
        /*00f2*/ 	.short	(.L_4767 - .L_4766)
.L_4766:
        /*00f4*/ 	.word	0x00000000


	//----- nvinfo : EIATTR_CBANK_PARAM_SIZE
	.align		4
.L_4767:
        /*00f8*/ 	.byte	0x03, 0x19
        /*00fa*/ 	.short	0x0128


	//----- nvinfo : EIATTR_PARAM_CBANK
	.align		4
        /*00fc*/ 	.byte	0x04, 0x0a
        /*00fe*/ 	.short	(.L_4769 - .L_4768)
	.align		4
.L_4768:
        /*0100*/ 	.word	index@(.nv.constant0._ZN10layer_norm13ln_bwd_kernelINS_13Kernel_traitsIfffffjLj768ELj1ELj4ELj1ELj16ENS_18Kernel_traits_baseILj768EfffffjLj128EEEEELb1ELb1ELb1ELb0EEEvNS_9BwdParamsE)
        /*0104*/ 	.short	0x0380
        /*0106*/ 	.short	0x0128


	//----- nvinfo : EIATTR_SW_WAR
	.align		4
.L_4769:
        /*0108*/ 	.byte	0x04, 0x36
        /*010a*/ 	.short	(.L_4771 - .L_4770)
.L_4770:
        /*010c*/ 	.word	0x00000008
.L_4771:


//--------------------- .nv.info._ZN10layer_norm22ln_bwd_finalize_kernelINS_22Kernel_traits_finalizeILj768EfffffjLb1ELj1024ELj4ENS_18Kernel_traits_baseILj768EfffffjLj1024EEEEELb1ELb1EEEvNS_9BwdParamsE --------------------------
	.section	.nv.info._ZN10layer_norm22ln_bwd_finalize_kernelINS_22Kernel_traits_finalizeILj768EfffffjLb1ELj1024ELj4ENS_18Kernel_traits_baseILj768EfffffjLj1024EEEEELb1ELb1EEEvNS_9BwdParamsE,"",@"SHT_CUDA_INFO"
	.sectionflags	@""
	.align	4


	//----- nvinfo : EIATTR_CUDA_API_VERSION
	.align		4
        /*0000*/ 	.byte	0x04, 0x37
        /*0002*/ 	.short	(.L_4773 - .L_4772)
.L_4772:
        /*0004*/ 	.word	0x00000082


	//----- nvinfo : EIATTR_KPARAM_INFO
	.align		4
.L_4773:
        /*0008*/ 	.byte	0x04, 0x17
        /*000a*/ 	.short	(.L_4775 - .L_4774)
.L_4774:
        /*000c*/ 	.word	0x00000000
        /*0010*/ 	.short	0x0000
        /*0012*/ 	.short	0x0000
        /*0014*/ 	.byte	0x00, 0xf0, 0xa1, 0x04


	//----- nvinfo : EIATTR_SPARSE_MMA_MASK
	.align		4
.L_4775:
        /*0018*/ 	.byte	0x03, 0x50
        /*001a*/ 	.short	0x0000


	//----- nvinfo : EIATTR_MAXREG_COUNT
	.align		4
        /*001c*/ 	.byte	0x03, 0x1b
        /*001e*/ 	.short	0x0040


	//----- nvinfo : EIATTR_NUM_BARRIERS
	.align		4
        /*0020*/ 	.byte	0x02, 0x4c
        /*0022*/ 	.byte	0x01
	.zero		1


	//----- nvinfo : EIATTR_MERCURY_ISA_VERSION
	.align		4
        /*0024*/ 	.byte	0x03, 0x5f
        /*0026*/ 	.short	0x0101


	//----- nvinfo : EIATTR_COOP_GROUP_MASK_REGIDS
	.align		4
        /*0028*/ 	.byte	0x04, 0x29
        /*002a*/ 	.short	(.L_4777 - .L_4776)


	//   ....[0]....
.L_4776:
        /*002c*/ 	.word	0xffffffff


	//   ....[1]....
        /*0030*/ 	.word	0xffffffff


	//   ....[2]....
        /*0034*/ 	.word	0xffffffff


	//   ....[3]....
        /*0038*/ 	.word	0xffffffff


	//   ....[4]....
        /*003c*/ 	.word	0xffffffff


	//   ....[5]....
        /*0040*/ 	.word	0xffffffff


	//   ....[6]....
        /*0044*/ 	.word	0xffffffff


	//   ....[7]....
        /*0048*/ 	.word	0xffffffff


	//   ....[8]....
        /*004c*/ 	.word	0xffffffff


	//   ....[9]....
        /*0050*/ 	.word	0xffffffff


	//   ....[10]....
        /*0054*/ 	.word	0xffffffff


	//   ....[11]....
        /*0058*/ 	.word	0xffffffff


	//   ....[12]....
        /*005c*/ 	.word	0xffffffff


	//   ....[13]....
        /*0060*/ 	.word	0xffffffff


	//   ....[14]....
        /*0064*/ 	.word	0xffffffff


	//----- nvinfo : EIATTR_COOP_GROUP_INSTR_OFFSETS
	.align		4
.L_4777:
        /*0068*/ 	.byte	0x04, 0x28
        /*006a*/ 	.short	(.L_4779 - .L_4778)


	//   ....[0]....
.L_4778:
        /*006c*/ 	.word	0x00001070


	//   ....[1]....
        /*0070*/ 	.word	0x00001080


	//   ....[2]....
        /*0074*/ 	.word	0x00001090


	//   ....[3]....
        /*0078*/ 	.word	0x000010c0


	//   ....[4]....
        /*007c*/ 	.word	0x000010e0


	//   ....[5]....
        /*0080*/ 	.word	0x000010f0


	//   ....[6]....
        /*0084*/ 	.word	0x00001120


	//   ....[7]....
        /*0088*/ 	.word	0x00001140


	//   ....[8]....
        /*008c*/ 	.word	0x00001150


	//   ....[9]....
        /*0090*/ 	.word	0x00001180


	//   ....[10]....
        /*0094*/ 	.word	0x000011a0


	//   ....[11]....
        /*0098*/ 	.word	0x000011b0


	//   ....[12]....
        /*009c*/ 	.word	0x000011e0


	//   ....[13]....
        /*00a0*/ 	.word	0x00001200


	//   ....[14]....
        /*00a4*/ 	.word	0x00001210


	//----- nvinfo : EIATTR_VRC_CTA_INIT_COUNT
	.align		4
.L_4779:
        /*00a8*/ 	.byte	0x02, 0x4a
	.zero		1
	.zero		1


	//----- nvinfo : EIATTR_EXIT_INSTR_OFFSETS
	.align		4
        /*00ac*/ 	.byte	0x04, 0x1c
        /*00ae*/ 	.short	(.L_4781 - .L_4780)


	//   ....[0]....
.L_4780:
        /*00b0*/ 	.word	0x00000060


	//   ....[1]....
        /*00b4*/ 	.word	0x00001290


	//   ....[2]....
        /*00b8*/ 	.word	0x000013a0


	//----- nvinfo : EIATTR_MAX_THREADS
	.align		4
.L_4781:
        /*00bc*/ 	.byte	0x04, 0x05
        /*00be*/ 	.short	(.L_4783 - .L_4782)
.L_4782:
        /*00c0*/ 	.word	0x00000400
        /*00c4*/ 	.word	0x00000001
        /*00c8*/ 	.word	0x00000001


	//----- nvinfo : EIATTR_CRS_STACK_SIZE
	.align		4
.L_4783:
        /*00cc*/ 	.byte	0x04, 0x1e
        /*00ce*/ 	.short	(.L_4785 - .L_4784)
.L_4784:
        /*00d0*/ 	.word	0x00000000


	//----- nvinfo : EIATTR_CBANK_PARAM_SIZE
	.align		4
.L_4785:
        /*00d4*/ 	.byte	0x03, 0x19
        /*00d6*/ 	.short	0x0128


	//----- nvinfo : EIATTR_PARAM_CBANK
	.align		4
        /*00d8*/ 	.byte	0x04, 0x0a
        /*00da*/ 	.short	(.L_4787 - .L_4786)
	.align		4
.L_4786:
        /*00dc*/ 	.word	index@(.nv.constant0._ZN10layer_norm22ln_bwd_finalize_kernelINS_22Kernel_traits_finalizeILj768EfffffjLb1ELj1024ELj4ENS_18Kernel_traits_baseILj768EfffffjLj1024EEEEELb1ELb1EEEvNS_9BwdParamsE)
        /*00e0*/ 	.short	0x0380
        /*00e2*/ 	.short	0x0128


	//----- nvinfo : EIATTR_SW_WAR
	.align		4
.L_4787:
        /*00e4*/ 	.byte	0x04, 0x36
        /*00e6*/ 	.short	(.L_4789 - .L_4788)
.L_4788:
        /*00e8*/ 	.word	0x00000008
.L_4789:


//--------------------- .nv.info._ZN10layer_norm13ln_bwd_kernelINS_13Kernel_traitsIfffffjLj768ELj1ELj4ELj1ELj16ENS_18Kernel_traits_baseILj768EfffffjLj128EEEEELb1ELb1ELb1ELb1EEEvNS_9BwdParamsE --------------------------
	.section	.nv.info._ZN10layer_norm13ln_bwd_kernelINS_13Kernel_traitsIfffffjLj768ELj1ELj4ELj1ELj16ENS_18Kernel_traits_baseILj768EfffffjLj128EEEEELb1ELb1ELb1ELb1EEEvNS_9BwdParamsE,"",@"SHT_CUDA_INFO"
	.sectionflags	@""
	.align	4


	//----- nvinfo : EIATTR_CUDA_API_VERSION
	.align		4
        /*0000*/ 	.byte	0x04, 0x37
        /*0002*/ 	.short	(.L_4791 - .L_4790)
.L_4790:
        /*0004*/ 	.word	0x00000082


	//----- nvinfo : EIATTR_KPARAM_INFO
	.align		4
.L_4791:
        /*0008*/ 	.byte	0x04, 0x17
        /*000a*/ 	.short	(.L_4793 - .L_4792)
.L_4792:
        /*000c*/ 	.word	0x00000000
        /*0010*/ 	.short	0x0000
        /*0012*/ 	.short	0x0000
        /*0014*/ 	.byte	0x00, 0xf0, 0xa1, 0x04


	//----- nvinfo : EIATTR_SPARSE_MMA_MASK
	.align		4
.L_4793:
        /*0018*/ 	.byte	0x03, 0x50
        /*001a*/ 	.short	0x0000


	//----- nvinfo : EIATTR_MAXREG_COUNT
	.align		4
        /*001c*/ 	.byte	0x03, 0x1b
        /*001e*/ 	.short	0x00ff


	//----- nvinfo : EIATTR_NUM_BARRIERS
	.align		4
        /*0020*/ 	.byte	0x02, 0x4c
        /*0022*/ 	.byte	0x01
	.zero		1


	//----- nvinfo : EIATTR_MERCURY_ISA_VERSION
	.align		4
        /*0024*/ 	.byte	0x03, 0x5f
        /*0026*/ 	.short	0x0101


	//----- nvinfo : EIATTR_COOP_GROUP_MASK_REGIDS
	.align		4
        /*0028*/ 	.byte	0x04, 0x29
        /*002a*/ 	.short	(.L_4795 - .L_4794)


	//   ....[0]....
.L_4794:
        /*002c*/ 	.word	0xffffffff


	//   ....[1]....
        /*0030*/ 	.word	0xffffffff


	//   ....[2]....
        /*0034*/ 	.word	0xffffffff


	//   ....[3]....
        /*0038*/ 	.word	0xffffffff


	//   ....[4]....
        /*003c*/ 	.word	0xffffffff


	//   ....[5]....
        /*0040*/ 	.word	0xffffffff


	//   ....[6]....
        /*0044*/ 	.word	0xffffffff


	//   ....[7]....
        /*0048*/ 	.word	0xffffffff


	//   ....[8]....
        /*004c*/ 	.word	0xffffffff


	//   ....[9]....
        /*0050*/ 	.word	0xffffffff


	//   ....[10]....
        /*0054*/ 	.word	0x050000d2


	//   ....[11]....
        /*0058*/ 	.word	0x050000d2


	//   ....[12]....
        /*005c*/ 	.word	0x050000d2


	//   ....[13]....
        /*0060*/ 	.word	0x050000d2


	//   ....[14]....
        /*0064*/ 	.word	0x050000d2


	//   ....[15]....
        /*0068*/ 	.word	0x050000d2


	//   ....[16]....
        /*006c*/ 	.word	0x050000d2


	//   ....[17]....
        /*0070*/ 	.word	0x050000d2


	//   ....[18]....
        /*0074*/ 	.word	0x050000d2


	//   ....[19]....
        /*0078*/ 	.word	0x050000d2


	//----- nvinfo : EIATTR_COOP_GROUP_INSTR_OFFSETS
	.align		4
.L_4795:
        /*007c*/ 	.byte	0x04, 0x28
        /*007e*/ 	.short	(.L_4797 - .L_4796)


	//   ....[0]....
.L_4796:
        /*0080*/ 	.word	0x00001ac0


	//   ....[1]....
        /*0084*/ 	.word	0x00001ad0


	//   ....[2]....
        /*0088*/ 	.word	0x00001b00


	//   ....[3]....
        /*008c*/ 	.word	0x00001b10


	//   ....[4]....
        /*0090*/ 	.word	0x00001b40


	//   ....[5]....
        /*0094*/ 	.word	0x00001b50


	//   ....[6]....
        /*0098*/ 	.word	0x00001b80


	//   ....[7]....
        /*009c*/ 	.word	0x00001b90


	//   ....[8]....
        /*00a0*/ 	.word	0x00001bc0


	//   ....[9]....
        /*00a4*/ 	.word	0x00001bd0


	//   ....[10]....
        /*00a8*/ 	.word	0x00008cb0


	//   ....[11]....
        /*00ac*/ 	.word	0x00008d50


	//   ....[12]....
        /*00b0*/ 	.word	0x00008db0


	//   ....[13]....
        /*00b4*/ 	.word	0x00008e10


	//   ....[14]....
        /*00b8*/ 	.word	0x00008e80


	//   ....[15]....
        /*00bc*/ 	.word	0x00008ee0


	//   ....[16]....
        /*00c0*/ 	.word	0x00008f50


	//   ....[17]....
        /*00c4*/ 	.word	0x00008fb0


	//   ....[18]....
        /*00c8*/ 	.word	0x00009020


	//   ....[19]....
        /*00cc*/ 	.word	0x00009080


	//----- nvinfo : EIATTR_VRC_CTA_INIT_COUNT
	.align		4
.L_4797:
        /*00d0*/ 	.byte	0x02, 0x4a
	.zero		1
	.zero		1


	//----- nvinfo : EIATTR_EXIT_INSTR_OFFSETS
	.align		4
        /*00d4*/ 	.byte	0x04, 0x1c
        /*00d6*/ 	.short	(.L_4799 - .L_4798)


	//   ....[0]....
.L_4798:
        /*00d8*/ 	.word	0x00008c50


	//----- nvinfo : EIATTR_MAX_THREADS
	.align		4
.L_4799:
        /*00dc*/ 	.byte	0x04, 0x05
        /*00de*/ 	.short	(.L_4801 - .L_4800)
.L_4800:
        /*00e0*/ 	.word	0x00000080
        /*00e4*/ 	.word	0x00000001
        /*00e8*/ 	.word	0x00000001


	//----- nvinfo : EIATTR_CRS_STACK_SIZE
	.align		4
.L_4801:
        /*00ec*/ 	.byte	0x04, 0x1e
        /*00ee*/ 	.short	(.L_4803 - .L_4802)
.L_4802:
        /*00f0*/ 	.word	0x00000000


	//----- nvinfo : EIATTR_CBANK_PARAM_SIZE
	.align		4
.L_4803:
        /*00f4*/ 	.byte	0x03, 0x19
        /*00f6*/ 	.short	0x0128


	//----- nvinfo : EIATTR_PARAM_CBANK
	.align		4
        /*00f8*/ 	.byte	0x04, 0x0a
        /*00fa*/ 	.short	(.L_4805 - .L_4804)
	.align		4
.L_4804:
        /*00fc*/ 	.word	index@(.nv.constant0._ZN10layer_norm13ln_bwd_kernelINS_13Kernel_traitsIfffffjLj768ELj1ELj4ELj1ELj16ENS_18Kernel_traits_baseILj768EfffffjLj128EEEEELb1ELb1ELb1ELb1EEEvNS_9BwdParamsE)
        /*0100*/ 	.short	0x0380
        /*0102*/ 	.short	0x0128


	//----- nvinfo : EIATTR_SW_WAR
	.align		4
.L_4805:
        /*0104*/ 	.byte	0x04, 0x36
        /*0106*/ 	.short	(.L_4807 - .L_4806)
.L_4806:
        /*0108*/ 	.word	0x00000008
.L_4807:


//--------------------- .nv.callgraph             --------------------------
	.section	.nv.callgraph,"",@"SHT_CUDA_CALLGRAPH"
	.align	4
	.sectionentsize	8
	.align		4
        /*0000*/ 	.word	0x00000000
	.align		4
        /*0004*/ 	.word	0xffffffff
	.align		4
        /*0008*/ 	.word	0x00000000
	.align		4
        /*000c*/ 	.word	0xfffffffe
	.align		4
        /*0010*/ 	.word	0x00000000
	.align		4
        /*0014*/ 	.word	0xfffffffd
	.align		4
        /*0018*/ 	.word	0x00000000
	.align		4
        /*001c*/ 	.word	0xfffffffc


//--------------------- .text._ZN10layer_norm13ln_bwd_kernelINS_13Kernel_traitsI13__nv_bfloat16S2_S2_S2_fjLj768ELj1ELj4ELj1ELj16ENS_18Kernel_traits_baseILj768ES2_S2_S2_S2_fjLj128EEEEELb0ELb0ELb0ELb0EEEvNS_9BwdParamsE --------------------------
	.section	.text._ZN10layer_norm13ln_bwd_kernelINS_13Kernel_traitsI13__nv_bfloat16S2_S2_S2_fjLj768ELj1ELj4ELj1ELj16ENS_18Kernel_traits_baseILj768ES2_S2_S2_S2_fjLj128EEEEELb0ELb0ELb0ELb0EEEvNS_9BwdParamsE,"ax",@progbits
	.align	128
        .global         _ZN10layer_norm13ln_bwd_kernelINS_13Kernel_traitsI13__nv_bfloat16S2_S2_S2_fjLj768ELj1ELj4ELj1ELj16ENS_18Kernel_traits_baseILj768ES2_S2_S2_S2_fjLj128EEEEELb0ELb0ELb0ELb0EEEvNS_9BwdParamsE
        .type           _ZN10layer_norm13ln_bwd_kernelINS_13Kernel_traitsI13__nv_bfloat16S2_S2_S2_fjLj768ELj1ELj4ELj1ELj16ENS_18Kernel_traits_baseILj768ES2_S2_S2_S2_fjLj128EEEEELb0ELb0ELb0ELb0EEEvNS_9BwdParamsE,@function
        .size           _ZN10layer_norm13ln_bwd_kernelINS_13Kernel_traitsI13__nv_bfloat16S2_S2_S2_fjLj768ELj1ELj4ELj1ELj16ENS_18Kernel_traits_baseILj768ES2_S2_S2_S2_fjLj128EEEEELb0ELb0ELb0ELb0EEEvNS_9BwdParamsE,(.L_x_14411 - _ZN10layer_norm13ln_bwd_kernelINS_13Kernel_traitsI13__nv_bfloat16S2_S2_S2_fjLj768ELj1ELj4ELj1ELj16ENS_18Kernel_traits_baseILj768ES2_S2_S2_S2_fjLj128EEEEELb0ELb0ELb0ELb0EEEvNS_9BwdParamsE)
        .other          _ZN10layer_norm13ln_bwd_kernelINS_13Kernel_traitsI13__nv_bfloat16S2_S2_S2_fjLj768ELj1ELj4ELj1ELj16ENS_18Kernel_traits_baseILj768ES2_S2_S2_S2_fjLj128EEEEELb0ELb0ELb0ELb0EEEvNS_9BwdParamsE,@"STO_CUDA_ENTRY STV_DEFAULT"
_ZN10layer_norm13ln_bwd_kernelINS_13Kernel_traitsI13__nv_bfloat16S2_S2_S2_fjLj768ELj1ELj4ELj1ELj16ENS_18Kernel_traits_baseILj768ES2_S2_S2_S2_fjLj128EEEEELb0ELb0ELb0ELb0EEEvNS_9BwdParamsE:
.text._ZN10layer_norm13ln_bwd_kernelINS_13Kernel_traitsI13__nv_bfloat16S2_S2_S2_fjLj768ELj1ELj4ELj1ELj16ENS_18Kernel_traits_baseILj768ES2_S2_S2_S2_fjLj128EEEEELb0ELb0ELb0ELb0EEEvNS_9BwdParamsE:
[----:B------:R-:W-:Y:S01]  /*0000*/  LDC R1, c[0x0][0x37c] ;  /* 0x0000df00ff017b82 */ /* 0x000fe20000000800 */
[----:B------:R-:W0:Y:S01]  /*0010*/  S2R R0, SR_TID.X ;  /* 0x0000000000007919 */ /* 0x000e220000002100 */
[----:B------:R-:W1:Y:S01]  /*0020*/  LDCU UR4, c[0x0][0x388] ;  /* 0x00007100ff0477ac */ /* 0x000e620008000800 */
[----:B------:R-:W2:Y:S01]  /*0030*/  LDCU.64 UR6, c[0x0][0x358] ;  /* 0x00006b00ff0677ac */ /* 0x000ea20008000a00 */
[----:B------:R-:W3:Y:S01]  /*0040*/  LDCU UR5, c[0x0][0x384] ;  /* 0x00007080ff0577ac */ /* 0x000ee20008000800 */
[----:B------:R-:W4:Y:S01]  /*0050*/  LDCU UR14, c[0x0][0x388] ;  /* 0x00007100ff0e77ac */ /* 0x000f220008000800 */
[----:B------:R-:W0:Y:S01]  /*0060*/  LDCU.U8 UR8, c[0x0][0x410] ;  /* 0x00008200ff0877ac */ /* 0x000e220008000000 */
[----:B-1----:R-:W-:Y:S01]  /*0070*/  MOV R2, UR4 ;  /* 0x0000000400027c02 */ /* 0x002fe20008000f00 */
[----:B------:R-:W1:Y:S03]  /*0080*/  LDCU UR9, c[0x0][0x400] ;  /* 0x00008000ff0977ac */ /* 0x000e660008000800 */
[----:B------:R-:W-:Y:S01]  /*0090*/  SHF.R.S32.HI R3, RZ, 0x1f, R2 ;  /* 0x0000001fff037819 */ /* 0x000fe20000011402 */
[----:B------:R-:W1:Y:S03]  /*00a0*/  LDCU.64 UR12, c[0x0][0x478] ;  /* 0x00008f00ff0c77ac */ /* 0x000e660008000a00 */
[----:B------:R-:W-:Y:S01]  /*00b0*/  LEA.HI R3, R3, R2, RZ, 0x3 ;  /* 0x0000000203037211 */ /* 0x000fe200078f18ff */
[----:B------:R-:W1:Y:S01]  /*00c0*/  LDCU.64 UR10, c[0x0][0x438] ;  /* 0x00008700ff0a77ac */ /* 0x000e620008000a00 */
[----:B0-----:R-:W-:-:S04]  /*00d0*/  LOP3.LUT R107, R0, 0x1f, RZ, 0xc0, !PT ;  /* 0x0000001f006b7812 */ /* 0x001fc800078ec0ff */
[----:B------:R-:W-:-:S04]  /*00e0*/  LOP3.LUT R106, R107, 0x1f, RZ, 0x3c, !PT ;  /* 0x0000001f6b6a7812 */ /* 0x000fc800078e3cff */
[----:B------:R-:W-:Y:S02]  /*00f0*/  LEA.HI.SX32 R106, R3, R106, 0x1d ;  /* 0x0000006a036a7211 */ /* 0x000fe400078feaff */
[----:B------:R-:W-:Y:S02]  /*0100*/  MOV R3, R107 ;  /* 0x0000006b00037202 */ /* 0x000fe40000000f00 */
[C---:B------:R-:W-:Y:S02]  /*0110*/  ISETP.GE.U32.AND P0, PT, R106.reuse, 0x20, PT ;  /* 0x000000206a00780c */ /* 0x040fe40003f06070 */
[C---:B------:R-:W-:Y:S02]  /*0120*/  ISETP.GE.U32.AND P1, PT, R106.reuse, 0x40, PT ;  /* 0x000000406a00780c */ /* 0x040fe40003f26070 */
[----:B------:R-:W-:-:S09]  /*0130*/  ISETP.GE.U32.AND P2, PT, R106, 0x60, PT ;  /* 0x000000606a00780c */ /* 0x000fd20003f46070 */
[----:B------:R-:W0:Y:S08]  /*0140*/  @P0 LDC.64 R4, c[0x0][0x3d0] ;  /* 0x0000f400ff040b82 */ /* 0x000e300000000a00 */
[----:B------:R-:W3:Y:S08]  /*0150*/  @P1 LDC.64 R6, c[0x0][0x3d0] ;  /* 0x0000f400ff061b82 */ /* 0x000ef00000000a00 */
[----:B------:R-:W4:Y:S01]  /*0160*/  @P2 LDC.64 R10, c[0x0][0x3d0] ;  /* 0x0000f400ff0a2b82 */ /* 0x000f220000000a00 */
[C---:B0-----:R-:W-:Y:S01]  /*0170*/  @P0 IMAD.WIDE.U32 R4, R3.reuse, 0x10, R4 ;  /* 0x0000001003040825 */ /* 0x041fe200078e0004 */
[----:B------:R-:W-:-:S06]  /*0180*/  @P0 LOP3.LUT R3, R3, 0x20, RZ, 0xfc, !PT ;  /* 0x0000002003030812 */ /* 0x000fcc00078efcff */
[----:B------:R-:W0:Y:S01]  /*0190*/  S2UR UR4, SR_CTAID.X ;  /* 0x00000000000479c3 */ /* 0x000e220000002500 */
[----:B------:R-:W-:Y:S01]  /*01a0*/  SHF.R.U32.HI R105, RZ, 0x5, R0 ;  /* 0x00000005ff697819 */ /* 0x000fe20000011600 */
[----:B--2---:R2:W5:Y:S01]  /*01b0*/  @P0 LDG.E.128 R36, desc[UR6][R4.64] ;  /* 0x0000000604240981 */ /* 0x004562000c1e1d00 */
[C---:B---3--:R-:W-:Y:S01]  /*01c0*/  @P1 IMAD.WIDE.U32 R8, R3.reuse, 0x10, R6 ;  /* 0x0000001003081825 */ /* 0x048fe200078e0006 */
[----:B------:R-:W-:-:S04]  /*01d0*/  @P1 IADD3 R3, PT, PT, R3, 0x20, RZ ;  /* 0x0000002003031810 */ /* 0x000fc80007ffe0ff */
[----:B------:R2:W5:Y:S01]  /*01e0*/  @P1 LDG.E.128 R40, desc[UR6][R8.64] ;  /* 0x0000000608281981 */ /* 0x000562000c1e1d00 */
[----:B----4-:R-:W-:-:S05]  /*01f0*/  @P2 IMAD.WIDE.U32 R6, R3, 0x10, R10 ;  /* 0x0000001003062825 */ /* 0x010fca00078e000a */
[----:B------:R2:W5:Y:S01]  /*0200*/  @P2 LDG.E.128 R44, desc[UR6][R6.64] ;  /* 0x00000006062c2981 */ /* 0x000562000c1e1d00 */
[----:B0-----:R-:W-:-:S06]  /*0210*/  USHF.L.U32 UR4, UR4, 0x2, URZ ;  /* 0x0000000204047899 */ /* 0x001fcc00080006ff */
[----:B------:R-:W-:-:S04]  /*0220*/  LOP3.LUT R105, R105, UR4, RZ, 0xfc, !PT ;  /* 0x0000000469697c12 */ /* 0x000fc8000f8efcff */
[----:B------:R-:W-:Y:S02]  /*0230*/  ISETP.GE.AND P0, PT, R105, UR5, PT ;  /* 0x0000000569007c0c */ /* 0x000fe4000bf06270 */
[----:B------:R-:W-:Y:S02]  /*0240*/  CS2R R48, SRZ ;  /* 0x0000000000307805 */ /* 0x000fe4000001ff00 */
[----:B------:R-:W-:Y:S02]  /*0250*/  CS2R R50, SRZ ;  /* 0x0000000000327805 */ /* 0x000fe4000001ff00 */
[----:B------:R-:W-:Y:S02]  /*0260*/  CS2R R52, SRZ ;  /* 0x0000000000347805 */ /* 0x000fe4000001ff00 */
[----:B------:R-:W-:Y:S02]  /*0270*/  CS2R R54, SRZ ;  /* 0x0000000000367805 */ /* 0x000fe4000001ff00 */
[----:B------:R-:W-:-:S02]  /*0280*/  CS2R R28, SRZ ;  /* 0x00000000001c7805 */ /* 0x000fc4000001ff00 */
[----:B------:R-:W-:Y:S02]  /*0290*/  CS2R R30, SRZ ;  /* 0x00000000001e7805 */ /* 0x000fe4000001ff00 */
        /* <DEDUP_REMOVED lines=17> */
[----:B------:R-:W-:Y:S01]  /*03b0*/  CS2R R82, SRZ ;  /* 0x0000000000527805 */ /* 0x000fe2000001ff00 */
[----:B-12---:R-:W-:Y:S06]  /*03c0*/  @P0 BRA `(.L_x_0) ;  /* 0x0000005000900947 */ /* 0x006fec0003800000 */
[----:B------:R-:W0:Y:S01]  /*03d0*/  LDCU.64 UR4, c[0x0][0x3e0] ;  /* 0x00007c00ff0477ac */ /* 0x000e220008000a00 */
[----:B-----5:R-:W-:Y:S02]  /*03e0*/  PRMT R3, R39, 0x7632, R3 ;  /* 0x0000763227037816 */ /* 0x020fe40000000003 */
[----:B------:R-:W-:Y:S02]  /*03f0*/  CS2R R48, SRZ ;  /* 0x0000000000307805 */ /* 0x000fe4000001ff00 */
[----:B------:R-:W-:Y:S02]  /*0400*/  PRMT R4, R38, 0x7632, R4 ;  /* 0x0000763226047816 */ /* 0x000fe40000000004 */
[----:B------:R-:W-:Y:S02]  /*0410*/  CS2R R50, SRZ ;  /* 0x0000000000327805 */ /* 0x000fe4000001ff00 */
[----:B------:R-:W-:Y:S02]  /*0420*/  PRMT R5, R37, 0x7632, R5 ;  /* 0x0000763225057816 */ /* 0x000fe40000000005 */
[----:B------:R-:W-:-:S02]  /*0430*/  CS2R R52, SRZ ;  /* 0x0000000000347805 */ /* 0x000fc4000001ff00 */
[----:B------:R-:W-:Y:S02]  /*0440*/  PRMT R6, R36, 0x7632, R6 ;  /* 0x0000763224067816 */ /* 0x000fe40000000006 */
        /* <DEDUP_REMOVED lines=11> */
[----:B0-----:R-:W-:Y:S02]  /*0500*/  ISETP.NE.U32.AND P0, PT, RZ, UR4, PT ;  /* 0x00000004ff007c0c */ /* 0x001fe4000bf05070 */
[----:B------:R-:W-:Y:S02]  /*0510*/  CS2R R62, SRZ ;  /* 0x00000000003e7805 */ /* 0x000fe4000001ff00 */
[----:B------:R-:W-:Y:S02]  /*0520*/  PRMT R12, R46, 0x7632, R12 ;  /* 0x000076322e0c7816 */ /* 0x000fe4000000000c */
[----:B------:R-:W-:Y:S02]  /*0530*/  CS2R R64, SRZ ;  /* 0x0000000000407805 */ /* 0x000fe4000001ff00 */
[----:B------:R-:W-:Y:S02]  /*0540*/  ISETP.NE.AND.EX P0, PT, RZ, UR5, PT, P0 ;  /* 0x00000005ff007c0c */ /* 0x000fe4000bf05300 */
[----:B------:R-:W-:-:S02]  /*0550*/  CS2R R66, SRZ ;  /* 0x0000000000427805 */ /* 0x000fc4000001ff00 */
[----:B------:R-:W-:Y:S02]  /*0560*/  PRMT R13, R45, 0x7632, R13 ;  /* 0x000076322d0d7816 */ /* 0x000fe4000000000d */
[----:B------:R-:W-:Y:S02]  /*0570*/  CS2R R68, SRZ ;  /* 0x0000000000447805 */ /* 0x000fe4000001ff00 */
[----:B------:R-:W-:Y:S02]  /*0580*/  PRMT R14, R44, 0x7632, R14 ;  /* 0x000076322c0e7816 */ /* 0x000fe4000000000e */
        /* <DEDUP_REMOVED lines=10> */
[----:B------:R-:W-:-:S07]  /*0630*/  CS2R R82, SRZ ;  /* 0x0000000000527805 */ /* 0x000fce000001ff00 */
.L_x_35:
[----:B------:R-:W0:Y:S08]  /*0640*/  @P0 LDC.64 R96, c[0x0][0x3e0] ;  /* 0x0000f800ff600b82 */ /* 0x000e300000000a00 */
[----:B------:R-:W1:Y:S08]  /*0650*/  LDC.64 R100, c[0x0][0x3c0] ;  /* 0x0000f000ff647b82 */ /* 0x000e700000000a00 */
[----:B------:R-:W2:Y:S01]  /*0660*/  LDC.64 R98, c[0x0][0x3c8] ;  /* 0x0000f200ff627b82 */ /* 0x000ea20000000a00 */
[----:B0-----:R-:W-:-:S06]  /*0670*/  @P0 IMAD.WIDE R96, R105, 0x2, R96 ;  /* 0x0000000269600825 */ /* 0x001fcc00078e0260 */
[----:B------:R-:W3:Y:S01]  /*0680*/  @P0 LDG.E.U16 R96, desc[UR6][R96.64] ;  /* 0x0000000660600981 */ /* 0x000ee2000c1e1500 */
[----:B-1----:R-:W-:-:S06]  /*0690*/  IMAD.WIDE R100, R105, 0x4, R100 ;  /* 0x0000000469647825 */ /* 0x002fcc00078e0264 */
[----:B------:R-:W4:Y:S01]  /*06a0*/  LDG.E R100, desc[UR6][R100.64] ;  /* 0x0000000664647981 */ /* 0x000f22000c1e1900 */
[----:B--2---:R-:W-:-:S05]  /*06b0*/  IMAD.WIDE R98, R105, 0x4, R98 ;  /* 0x0000000469627825 */ /* 0x004fca00078e0262 */
[----:B-----5:R0:W5:Y:S01]  /*06c0*/  LDG.E R113, desc[UR6][R98.64] ;  /* 0x0000000662717981 */ /* 0x020162000c1e1900 */
[----:B------:R-:W1:Y:S01]  /*06d0*/  S2R R0, SR_TID.X ;  /* 0x0000000000007919 */ /* 0x000e620000002100 */
[----:B------:R-:W-:Y:S02]  /*06e0*/  ISETP.NE.U32.AND P1, PT, RZ, UR10, PT ;  /* 0x0000000aff007c0c */ /* 0x000fe4000bf25070 */
[----:B------:R-:W-:Y:S02]  /*06f0*/  MOV R2, UR14 ;  /* 0x0000000e00027c02 */ /* 0x000fe40008000f00 */
[----:B------:R-:W-:-:S03]  /*0700*/  ISETP.NE.AND.EX P1, PT, RZ, UR11, PT, P1 ;  /* 0x0000000bff007c0c */ /* 0x000fc6000bf25310 */
[----:B------:R-:W-:Y:S02]  /*0710*/  IMAD R102, R105, R2, RZ ;  /* 0x0000000269667224 */ /* 0x000fe400078e02ff */
[----:B------:R-:W-:-:S03]  /*0720*/  HFMA2 R114, -RZ, RZ, 1.875, 0 ;  /* 0x3f800000ff727431 */ /* 0x000fc600000001ff */
[----:B------:R-:W-:Y:S01]  /*0730*/  SHF.R.S32.HI R103, RZ, 0x1f, R102 ;  /* 0x0000001fff677819 */ /* 0x000fe20000011466 */
[----:B------:R-:W-:Y:S01]  /*0740*/  BSSY.RECONVERGENT B0, `(.L_x_1) ;  /* 0x0000262000007945 */ /* 0x000fe20003800200 */
[----:B------:R-:W-:Y:S02]  /*0750*/  ISETP.NE.AND P4, PT, RZ, UR8, PT ;  /* 0x00000008ff007c0c */ /* 0x000fe4000bf85270 */
[----:B------:R-:W-:Y:S02]  /*0760*/  LEA.HI R102, R103, R102, RZ, 0x3 ;  /* 0x0000006667667211 */ /* 0x000fe400078f18ff */
[----:B-1----:R-:W-:-:S04]  /*0770*/  LOP3.LUT R107, R0, 0x1f, RZ, 0xc0, !PT ;  /* 0x0000001f006b7812 */ /* 0x002fc800078ec0ff */
[----:B------:R-:W-:Y:S02]  /*0780*/  LEA.HI.SX32 R108, R102, R107, 0x1d ;  /* 0x0000006b666c7211 */ /* 0x000fe400078feaff */
[----:B---3--:R-:W-:Y:S02]  /*0790*/  @P0 SHF.L.U32 R114, R96, 0x10, RZ ;  /* 0x0000001060720819 */ /* 0x008fe400000006ff */
[----:B----4-:R-:W-:Y:S01]  /*07a0*/  FSEL R152, R100, RZ, !P4 ;  /* 0x000000ff64987208 */ /* 0x010fe20006000000 */
[----:B0-----:R-:W-:Y:S06]  /*07b0*/  @P1 BRA `(.L_x_2) ;  /* 0x0000001000a41947 */ /* 0x001fec0003800000 */
[C---:B------:R-:W-:Y:S01]  /*07c0*/  ISETP.GE.U32.AND P5, PT, R106.reuse, 0x20, PT ;  /* 0x000000206a00780c */ /* 0x040fe20003fa6070 */
[----:B------:R-:W-:Y:S01]  /*07d0*/  BSSY.RECONVERGENT B1, `(.L_x_3) ;  /* 0x0000065000017945 */ /* 0x000fe20003800200 */
[C---:B------:R-:W-:Y:S02]  /*07e0*/  ISETP.GE.U32.AND P3, PT, R106.reuse, 0x40, PT ;  /* 0x000000406a00780c */ /* 0x040fe40003f66070 */
[----:B------:R-:W-:Y:S02]  /*07f0*/  CS2R R154, SRZ ;  /* 0x00000000009a7805 */ /* 0x000fe4000001ff00 */
[----:B------:R-:W-:Y:S02]  /*0800*/  ISETP.GE.U32.AND P2, PT, R106, 0x60, PT ;  /* 0x000000606a00780c */ /* 0x000fe40003f46070 */
[----:B------:R-:W-:-:S05]  /*0810*/  MOV R157, R108 ;  /* 0x0000006c009d7202 */ /* 0x000fca0000000f00 */
[----:B------:R-:W-:Y:S06]  /*0820*/  @!P5 BRA `(.L_x_4) ;  /* 0x00000004007cd947 */ /* 0x000fec0003800000 */
[----:B------:R-:W0:Y:S08]  /*0830*/  LDC.64 R96, c[0x0][0x3a8] ;  /* 0x0000ea00ff607b82 */ /* 0x000e300000000a00 */
[----:B------:R-:W1:Y:S01]  /*0840*/  LDC.64 R100, c[0x0][0x428] ;  /* 0x00010a00ff647b82 */ /* 0x000e620000000a00 */
[----:B0-----:R-:W-:-:S06]  /*0850*/  IMAD.WIDE.U32 R96, R108, 0x10, R96 ;  /* 0x000000106c607825 */ /* 0x001fcc00078e0060 */
[----:B------:R-:W2:Y:S01]  /*0860*/  LDG.E.128 R96, desc[UR6][R96.64] ;  /* 0x0000000660607981 */ /* 0x000ea2000c1e1d00 */
[----:B-1----:R-:W-:-:S06]  /*0870*/  IMAD.WIDE.U32 R100, R108, 0x10, R100 ;  /* 0x000000106c647825 */ /* 0x002fcc00078e0064 */
[----:B------:R-:W3:Y:S01]  /*0880*/  LDG.E.128 R100, desc[UR6][R100.64] ;  /* 0x0000000664647981 */ /* 0x000ee2000c1e1d00 */
[----:B------:R-:W-:Y:S02]  /*0890*/  SHF.L.U32 R147, R37, 0x10, RZ ;  /* 0x0000001025937819 */ /* 0x000fe400000006ff */
[----:B------:R-:W-:Y:S02]  /*08a0*/  SHF.L.U32 R151, R36, 0x10, RZ ;  /* 0x0000001024977819 */ /* 0x000fe400000006ff */
[----:B------:R-:W-:Y:S02]  /*08b0*/  SHF.L.U32 R148, R6, 0x10, RZ ;  /* 0x0000001006947819 */ /* 0x000fe400000006ff */
[----:B------:R-:W-:Y:S02]  /*08c0*/  IADD3 R157, PT, PT, R108, 0x20, RZ ;  /* 0x000000206c9d7810 */ /* 0x000fe40007ffe0ff */
[----:B--2---:R-:W-:Y:S02]  /*08d0*/  SHF.L.U32 R141, R96, 0x10, RZ ;  /* 0x00000010608d7819 */ /* 0x004fe400000006ff */
[----:B------:R-:W-:-:S02]  /*08e0*/  SHF.L.U32 R143, R97, 0x10, RZ ;  /* 0x00000010618f7819 */ /* 0x000fc400000006ff */
[C---:B------:R-:W-:Y:S02]  /*08f0*/  PRMT R137, R98.reuse, 0x7632, R137 ;  /* 0x0000763262897816 */ /* 0x040fe40000000089 */
[----:B------:R-:W-:Y:S02]  /*0900*/  SHF.L.U32 R145, R98, 0x10, RZ ;  /* 0x0000001062917819 */ /* 0x000fe400000006ff */
[C---:B---3--:R-:W-:Y:S02]  /*0910*/  PRMT R140, R100.reuse, 0x7632, R140 ;  /* 0x00007632648c7816 */ /* 0x048fe4000000008c */
[----:B------:R-:W-:Y:S01]  /*0920*/  SHF.L.U32 R142, R100, 0x10, RZ ;  /* 0x00000010648e7819 */ /* 0x000fe200000006ff */
[C---:B------:R-:W-:Y:S01]  /*0930*/  FADD.FTZ R100, -R152.reuse, R141 ;  /* 0x0000008d98647221 */ /* 0x040fe20000010100 */
[C---:B------:R-:W-:Y:S02]  /*0940*/  PRMT R98, R99.reuse, 0x7632, R98 ;  /* 0x0000763263627816 */ /* 0x040fe40000000062 */
[----:B------:R-:W-:Y:S01]  /*0950*/  SHF.L.U32 R155, R99, 0x10, RZ ;  /* 0x00000010639b7819 */ /* 0x000fe200000006ff */
[----:B-----5:R-:W-:Y:S01]  /*0960*/  FMUL.FTZ R153, R113, R100 ;  /* 0x0000006471997220 */ /* 0x020fe20000410000 */
[C---:B------:R-:W-:Y:S01]  /*0970*/  FADD.FTZ R100, -R152.reuse, R143 ;  /* 0x0000008f98647221 */ /* 0x040fe20000010100 */
[----:B------:R-:W-:Y:S01]  /*0980*/  PRMT R99, R101, 0x7632, R99 ;  /* 0x0000763265637816 */ /* 0x000fe20000000063 */
[----:B------:R-:W-:Y:S01]  /*0990*/  FMUL.FTZ R151, R151, R142 ;  /* 0x0000008e97977220 */ /* 0x000fe20000410000 */
[----:B------:R-:W-:Y:S01]  /*09a0*/  PRMT R138, R97, 0x7632, R138 ;  /* 0x00007632618a7816 */ /* 0x000fe2000000008a */
[----:B------:R-:W-:Y:S01]  /*09b0*/  FMUL.FTZ R149, R113, R100 ;  /* 0x0000006471957220 */ /* 0x000fe20000410000 */
[----:B------:R-:W-:Y:S01]  /*09c0*/  SHF.L.U32 R101, R101, 0x10, RZ ;  /* 0x0000001065657819 */ /* 0x000fe200000006ff */
[----:B------:R-:W-:Y:S01]  /*09d0*/  FADD.FTZ R100, -R152, R145 ;  /* 0x0000009198647221 */ /* 0x000fe20000010100 */
[C---:B------:R-:W-:Y:S01]  /*09e0*/  PRMT R97, R103.reuse, 0x7632, R97 ;  /* 0x0000763267617816 */ /* 0x040fe20000000061 */
[----:B------:R-:W-:Y:S01]  /*09f0*/  FADD.FTZ R68, R68, R142 ;  /* 0x0000008e44447221 */ /* 0x000fe20000010000 */
[----:B------:R-:W-:Y:S01]  /*0a00*/  SHF.L.U32 R144, R103, 0x10, RZ ;  /* 0x0000001067907819 */ /* 0x000fe200000006ff */
[-C--:B------:R-:W-:Y:S01]  /*0a10*/  FMUL.FTZ R147, R147, R101.reuse ;  /* 0x0000006593937220 */ /* 0x080fe20000410000 */
[----:B------:R-:W-:Y:S01]  /*0a20*/  PRMT R139, R96, 0x7632, R139 ;  /* 0x00007632608b7816 */ /* 0x000fe2000000008b */
[----:B------:R-:W-:Y:S01]  /*0a30*/  FADD.FTZ R70, R70, R101 ;  /* 0x0000006546467221 */ /* 0x000fe20000010000 */
[----:B------:R-:W-:Y:S01]  /*0a40*/  SHF.L.U32 R103, R39, 0x10, RZ ;  /* 0x0000001027677819 */ /* 0x000fe200000006ff */
[----:B------:R-:W-:Y:S01]  /*0a50*/  FFMA.FTZ R50, R149, R101, R50 ;  /* 0x0000006595327223 */ /* 0x000fe20000010032 */
[----:B------:R-:W-:Y:S01]  /*0a60*/  FMUL.FTZ R145, R113, R100 ;  /* 0x0000006471917220 */ /* 0x000fe20000410000 */
[----:B------:R-:W-:Y:S01]  /*0a70*/  SHF.L.U32 R101, R139, 0x10, RZ ;  /* 0x000000108b657819 */ /* 0x000fe200000006ff */
[----:B------:R-:W-:Y:S01]  /*0a80*/  FADD.FTZ R100, -R152, R155 ;  /* 0x0000009b98647221 */ /* 0x000fe20000010100 */
[----:B------:R-:W-:Y:S01]  /*0a90*/  FMUL.FTZ R139, R103, R144 ;  /* 0x00000090678b7220 */ /* 0x000fe20000410000 */
[----:B------:R-:W-:Y:S01]  /*0aa0*/  SHF.L.U32 R103, R138, 0x10, RZ ;  /* 0x000000108a677819 */ /* 0x000fe200000006ff */
[----:B------:R-:W-:Y:S01]  /*0ab0*/  FADD.FTZ R74, R74, R144 ;  /* 0x000000904a4a7221 */ /* 0x000fe20000010000 */
[----:B------:R-:W-:Y:S01]  /*0ac0*/  FMUL.FTZ R141, R113, R100 ;  /* 0x00000064718d7220 */ /* 0x000fe20000410000 */
[----:B------:R-:W-:Y:S01]  /*0ad0*/  SHF.L.U32 R99, R99, 0x10, RZ ;  /* 0x0000001063637819 */ /* 0x000fe200000006ff */
[C---:B------:R-:W-:Y:S01]  /*0ae0*/  FADD.FTZ R150, -R152.reuse, R101 ;  /* 0x0000006598967221 */ /* 0x040fe20000010100 */
[----:B------:R-:W-:Y:S01]  /*0af0*/  FADD.FTZ R146, -R152, R103 ;  /* 0x0000006798927221 */ /* 0x000fe20000010100 */
[----:B------:R-:W-:Y:S01]  /*0b00*/  FFMA.FTZ R54, R141, R144, R54 ;  /* 0x000000908d367223 */ /* 0x000fe20000010036 */
[----:B------:R-:W-:Y:S01]  /*0b10*/  SHF.L.U32 R144, R5, 0x10, RZ ;  /* 0x0000001005907819 */ /* 0x000fe200000006ff */
[----:B------:R-:W-:Y:S01]  /*0b20*/  FADD.FTZ R71, R71, R99 ;  /* 0x0000006347477221 */ /* 0x000fe20000010000 */
[----:B------:R-:W-:Y:S01]  /*0b30*/  SHF.L.U32 R140, R140, 0x10, RZ ;  /* 0x000000108c8c7819 */ /* 0x000fe200000006ff */
[C---:B------:R-:W-:Y:S01]  /*0b40*/  FMUL.FTZ R146, R113.reuse, R146 ;  /* 0x0000009271927220 */ /* 0x040fe20000410000 */
[----:B------:R-:W-:Y:S01]  /*0b50*/  PRMT R96, R102, 0x7632, R96 ;  /* 0x0000763266607816 */ /* 0x000fe20000000060 */
[-C--:B------:R-:W-:Y:S01]  /*0b60*/  FMUL.FTZ R144, R144, R99.reuse ;  /* 0x0000006390907220 */ /* 0x080fe20000410000 */
[----:B------:R-:W-:Y:S01]  /*0b70*/  FMUL.FTZ R150, R113, R150 ;  /* 0x0000009671967220 */ /* 0x000fe20000410000 */
[----:B------:R-:W-:Y:S01]  /*0b80*/  FFMA.FTZ R51, R146, R99, R51 ;  /* 0x0000006392337223 */ /* 0x000fe20000010033 */
[----:B------:R-:W-:Y:S01]  /*0b90*/  FMUL.FTZ R148, R148, R140 ;  /* 0x0000008c94947220 */ /* 0x000fe20000410000 */
[----:B------:R-:W-:Y:S01]  /*0ba0*/  FADD.FTZ R99, RZ, R151 ;  /* 0x00000097ff637221 */ /* 0x000fe20000010000 */
[----:B------:R-:W-:Y:S01]  /*0bb0*/  FFMA.FTZ R101, R153, R151, RZ ;  /* 0x0000009799657223 */ /* 0x000fe200000100ff */
[----:B------:R-:W-:Y:S01]  /*0bc0*/  SHF.L.U32 R103, R98, 0x10, RZ ;  /* 0x0000001062677819 */ /* 0x000fe200000006ff */
[----:B------:R-:W-:Y:S01]  /*0bd0*/  FADD.FTZ R69, R69, R140 ;  /* 0x0000008c45457221 */ /* 0x000fe20000010000 */
[----:B------:R-:W-:Y:S01]  /*0be0*/  SHF.L.U32 R100, R96, 0x10, RZ ;  /* 0x0000001060647819 */ /* 0x000fe200000006ff */
[----:B------:R-:W-:Y:S01]  /*0bf0*/  FADD.FTZ R96, R99, R148 ;  /* 0x0000009463607221 */ /* 0x000fe20000010000 */
[----:B------:R-:W-:Y:S01]  /*0c00*/  FFMA.FTZ R98, R150, R148, R101 ;  /* 0x0000009496627223 */ /* 0x000fe20000010065 */
[----:B------:R-:W-:Y:S01]  /*0c10*/  SHF.L.U32 R102, R102, 0x10, RZ ;  /* 0x0000001066667819 */ /* 0x000fe200000006ff */
[----:B------:R-:W-:Y:S01]  /*0c20*/  FFMA.FTZ R49, R150, R140, R49 ;  /* 0x0000008c96317223 */ /* 0x000fe20000010031 */
[----:B------:R-:W-:Y:S01]  /*0c30*/  SHF.L.U32 R143, R38, 0x10, RZ ;  /* 0x00000010268f7819 */ /* 0x000fe200000006ff */
[----:B------:R-:W-:Y:S01]  /*0c40*/  FFMA.FTZ R99, R149, R147, R98 ;  /* 0x0000009395637223 */ /* 0x000fe20000010062 */
[----:B------:R-:W-:Y:S01]  /*0c50*/  SHF.L.U32 R137, R137, 0x10, RZ ;  /* 0x0000001089897819 */ /* 0x000fe200000006ff */
[----:B------:R-:W-:Y:S01]  /*0c60*/  FFMA.FTZ R48, R153, R142, R48 ;  /* 0x0000008e99307223 */ /* 0x000fe20000010030 */
[----:B------:R-:W-:Y:S01]  /*0c70*/  SHF.L.U32 R101, R97, 0x10, RZ ;  /* 0x0000001061657819 */ /* 0x000fe200000006ff */
[----:B------:R-:W-:Y:S01]  /*0c80*/  FADD.FTZ R97, R96, R147 ;  /* 0x0000009360617221 */ /* 0x000fe20000010000 */
[----:B------:R-:W-:Y:S01]  /*0c90*/  SHF.L.U32 R140, R4, 0x10, RZ ;  /* 0x00000010048c7819 */ /* 0x000fe200000006ff */
[----:B------:R-:W-:Y:S01]  /*0ca0*/  FMUL.FTZ R143, R143, R102 ;  /* 0x000000668f8f7220 */ /* 0x000fe20000410000 */
[----:B------:R-:W-:Y:S01]  /*0cb0*/  FADD.FTZ R142, -R152, R137 ;  /* 0x00000089988e7221 */ /* 0x000fe20000010100 */
[----:B------:R-:W-:Y:S01]  /*0cc0*/  FADD.FTZ R96, R97, R144 ;  /* 0x0000009061607221 */ /* 0x000fe20000010000 */
[----:B------:R-:W-:Y:S01]  /*0cd0*/  FFMA.FTZ R98, R146, R144, R99 ;  /* 0x0000009092627223 */ /* 0x000fe20000010063 */
[----:B------:R-:W-:Y:S01]  /*0ce0*/  FMUL.FTZ R140, R140, R100 ;  /* 0x000000648c8c7220 */ /* 0x000fe20000410000 */
[----:B------:R-:W-:Y:S01]  /*0cf0*/  FMUL.FTZ R142, R113, R142 ;  /* 0x0000008e718e7220 */ /* 0x000fe20000410000 */
[----:B------:R-:W-:Y:S01]  /*0d00*/  FADD.FTZ R97, R96, R143 ;  /* 0x0000008f60617221 */ /* 0x000fe20000010000 */
[C---:B------:R-:W-:Y:S01]  /*0d10*/  FFMA.FTZ R99, R145.reuse, R143, R98 ;  /* 0x0000008f91637223 */ /* 0x040fe20000010062 */
[----:B------:R-:W-:Y:S01]  /*0d20*/  FADD.FTZ R72, R72, R102 ;  /* 0x0000006648487221 */ /* 0x000fe20000010000 */
[----:B------:R-:W-:Y:S01]  /*0d30*/  FFMA.FTZ R52, R145, R102, R52 ;  /* 0x0000006691347223 */ /* 0x000fe20000010034 */
[----:B------:R-:W-:Y:S01]  /*0d40*/  SHF.L.U32 R102, R3, 0x10, RZ ;  /* 0x0000001003667819 */ /* 0x000fe200000006ff */
[----:B------:R-:W-:Y:S01]  /*0d50*/  FADD.FTZ R138, -R152, R103 ;  /* 0x00000067988a7221 */ /* 0x000fe20000010100 */
[----:B------:R-:W-:Y:S01]  /*0d60*/  FADD.FTZ R96, R97, R140 ;  /* 0x0000008c61607221 */ /* 0x000fe20000010000 */
[----:B------:R-:W-:Y:S01]  /*0d70*/  FFMA.FTZ R98, R142, R140, R99 ;  /* 0x0000008c8e627223 */ /* 0x000fe20000010063 */
[----:B------:R-:W-:Y:S01]  /*0d80*/  FADD.FTZ R73, R73, R100 ;  /* 0x0000006449497221 */ /* 0x000fe20000010000 */
[----:B------:R-:W-:Y:S01]  /*0d90*/  FMUL.FTZ R137, R102, R101 ;  /* 0x0000006566897220 */ /* 0x000fe20000410000 */
[----:B------:R-:W-:Y:S01]  /*0da0*/  FMUL.FTZ R138, R113, R138 ;  /* 0x0000008a718a7220 */ /* 0x000fe20000410000 */
[----:B------:R-:W-:Y:S01]  /*0db0*/  FADD.FTZ R96, R96, R139 ;  /* 0x0000008b60607221 */ /* 0x000fe20000010000 */
[----:B------:R-:W-:Y:S01]  /*0dc0*/  FFMA.FTZ R98, R141, R139, R98 ;  /* 0x0000008b8d627223 */ /* 0x000fe20000010062 */
[----:B------:R-:W-:Y:S01]  /*0dd0*/  FFMA.FTZ R53, R142, R100, R53 ;  /* 0x000000648e357223 */ /* 0x000fe20000010035 */
[----:B------:R-:W-:Y:S01]  /*0de0*/  FADD.FTZ R75, R75, R101 ;  /* 0x000000654b4b7221 */ /* 0x000fe20000010000 */
[----:B------:R-:W-:Y:S01]  /*0df0*/  FFMA.FTZ R55, R138, R101, R55 ;  /* 0x000000658a377223 */ /* 0x000fe20000010037 */
[----:B------:R-:W-:Y:S01]  /*0e00*/  FADD.FTZ R155, R96, R137 ;  /* 0x00000089609b7221 */ /* 0x000fe20000010000 */
[----:B------:R-:W-:-:S07]  /*0e10*/  FFMA.FTZ R154, R138, R137, R98 ;  /* 0x000000898a9a7223 */ /* 0x000fce0000010062 */
.L_x_4:
[----:B------:R-:W-:Y:S05]  /*0e20*/  BSYNC.RECONVERGENT B1 ;  /* 0x0000000000017941 */ /* 0x000fea0003800200 */
.L_x_3:
[----:B------:R-:W-:Y:S04]  /*0e30*/  BSSY.RECONVERGENT B1, `(.L_x_5) ;  /* 0x0000061000017945 */ /* 0x000fe80003800200 */
[----:B------:R-:W-:Y:S05]  /*0e40*/  @!P3 BRA `(.L_x_6) ;  /* 0x00000004007cb947 */ /* 0x000fea0003800000 */
[----:B------:R-:W0:Y:S08]  /*0e50*/  LDC.64 R18, c[0x0][0x3a8] ;  /* 0x0000ea00ff127b82 */ /* 0x000e300000000a00 */
[----:B------:R-:W1:Y:S01]  /*0e60*/  LDC.64 R16, c[0x0][0x428] ;  /* 0x00010a00ff107b82 */ /* 0x000e620000000a00 */
[----:B0-----:R-:W-:-:S05]  /*0e70*/  IMAD.WIDE.U32 R18, R157, 0x10, R18 ;  /* 0x000000109d127825 */ /* 0x001fca00078e0012 */
[----:B------:R0:W2:Y:S01]  /*0e80*/  LDG.E.128 R96, desc[UR6][R18.64] ;  /* 0x0000000612607981 */ /* 0x0000a2000c1e1d00 */
[----:B-1----:R-:W-:-:S06]  /*0e90*/  IMAD.WIDE.U32 R100, R157, 0x10, R16 ;  /* 0x000000109d647825 */ /* 0x002fcc00078e0010 */
[----:B------:R-:W3:Y:S01]  /*0ea0*/  LDG.E.128 R100, desc[UR6][R100.64] ;  /* 0x0000000664647981 */ /* 0x000ee2000c1e1d00 */
[----:B------:R-:W-:Y:S02]  /*0eb0*/  SHF.L.U32 R17, R40, 0x10, RZ ;  /* 0x0000001028117819 */ /* 0x000fe400000006ff */
[----:B0-----:R-:W-:Y:S02]  /*0ec0*/  SHF.L.U32 R19, R41, 0x10, RZ ;  /* 0x0000001029137819 */ /* 0x001fe400000006ff */
[----:B------:R-:W-:Y:S02]  /*0ed0*/  SHF.L.U32 R116, R43, 0x10, RZ ;  /* 0x000000102b747819 */ /* 0x000fe400000006ff */
[----:B------:R-:W-:Y:S02]  /*0ee0*/  SHF.L.U32 R135, R9, 0x10, RZ ;  /* 0x0000001009877819 */ /* 0x000fe400000006ff */
[----:B------:R-:W-:Y:S02]  /*0ef0*/  SHF.L.U32 R132, R7, 0x10, RZ ;  /* 0x0000001007847819 */ /* 0x000fe400000006ff */
[----:B------:R-:W-:-:S02]  /*0f00*/  IADD3 R157, PT, PT, R157, 0x20, RZ ;  /* 0x000000209d9d7810 */ /* 0x000fc40007ffe0ff */
[C---:B--2---:R-:W-:Y:S02]  /*0f10*/  SHF.L.U32 R15, R96.reuse, 0x10, RZ ;  /* 0x00000010600f7819 */ /* 0x044fe400000006ff */
[C---:B------:R-:W-:Y:S02]  /*0f20*/  SHF.L.U32 R109, R97.reuse, 0x10, RZ ;  /* 0x00000010616d7819 */ /* 0x040fe400000006ff */
[----:B------:R-:W-:Y:S01]  /*0f30*/  PRMT R96, R96, 0x7632, R96 ;  /* 0x0000763260607816 */ /* 0x000fe20000000060 */
[C---:B------:R-:W-:Y:S01]  /*0f40*/  FADD.FTZ R16, -R152.reuse, R15 ;  /* 0x0000000f98107221 */ /* 0x040fe20000010100 */
[----:B------:R-:W-:Y:S01]  /*0f50*/  PRMT R97, R97, 0x7632, R97 ;  /* 0x0000763261617816 */ /* 0x000fe20000000061 */
[----:B------:R-:W-:Y:S01]  /*0f60*/  FADD.FTZ R18, -R152, R109 ;  /* 0x0000006d98127221 */ /* 0x000fe20000010100 */
[----:B------:R-:W-:Y:S01]  /*0f70*/  SHF.L.U32 R109, R42, 0x10, RZ ;  /* 0x000000102a6d7819 */ /* 0x000fe200000006ff */
[----:B-----5:R-:W-:Y:S01]  /*0f80*/  FMUL.FTZ R15, R113, R16 ;  /* 0x00000010710f7220 */ /* 0x020fe20000410000 */
[----:B---3--:R-:W-:-:S02]  /*0f90*/  SHF.L.U32 R104, R100, 0x10, RZ ;  /* 0x0000001064687819 */ /* 0x008fc400000006ff */
[----:B------:R-:W-:Y:S02]  /*0fa0*/  SHF.L.U32 R111, R102, 0x10, RZ ;  /* 0x00000010666f7819 */ /* 0x000fe400000006ff */
[----:B------:R-:W-:Y:S01]  /*0fb0*/  SHF.L.U32 R133, R103, 0x10, RZ ;  /* 0x0000001067857819 */ /* 0x000fe200000006ff */
[-C--:B------:R-:W-:Y:S01]  /*0fc0*/  FMUL.FTZ R16, R17, R104.reuse ;  /* 0x0000006811107220 */ /* 0x080fe20000410000 */
[----:B------:R-:W-:Y:S01]  /*0fd0*/  SHF.L.U32 R17, R98, 0x10, RZ ;  /* 0x0000001062117819 */ /* 0x000fe200000006ff */
[----:B------:R-:W-:Y:S01]  /*0fe0*/  FADD.FTZ R32, R32, R104 ;  /* 0x0000006820207221 */ /* 0x000fe20000010000 */
[----:B------:R-:W-:Y:S01]  /*0ff0*/  FFMA.FTZ R28, R15, R104, R28 ;  /* 0x000000680f1c7223 */ /* 0x000fe2000001001c */
[----:B------:R-:W-:Y:S01]  /*1000*/  SHF.L.U32 R104, R101, 0x10, RZ ;  /* 0x0000001065687819 */ /* 0x000fe200000006ff */
[----:B------:R-:W-:Y:S01]  /*1010*/  FADD.FTZ R24, R24, R111 ;  /* 0x0000006f18187221 */ /* 0x000fe20000010000 */
[----:B------:R-:W-:Y:S01]  /*1020*/  FADD.FTZ R110, -R152, R17 ;  /* 0x00000011986e7221 */ /* 0x000fe20000010100 */
[----:B------:R-:W-:Y:S01]  /*1030*/  FMUL.FTZ R17, R113, R18 ;  /* 0x0000001271117220 */ /* 0x000fe20000410000 */
[----:B------:R-:W-:Y:S01]  /*1040*/  SHF.L.U32 R97, R97, 0x10, RZ ;  /* 0x0000001061617819 */ /* 0x000fe200000006ff */
[-C--:B------:R-:W-:Y:S01]  /*1050*/  FMUL.FTZ R18, R19, R104.reuse ;  /* 0x0000006813127220 */ /* 0x080fe20000410000 */
[----:B------:R-:W-:Y:S01]  /*1060*/  FADD.FTZ R34, R34, R104 ;  /* 0x0000006822227221 */ /* 0x000fe20000010000 */
[----:B------:R-:W-:Y:S01]  /*1070*/  FFMA.FTZ R30, R17, R104, R30 ;  /* 0x00000068111e7223 */ /* 0x000fe2000001001e */
[-C--:B------:R-:W-:Y:S01]  /*1080*/  FMUL.FTZ R104, R109, R111.reuse ;  /* 0x0000006f6d687220 */ /* 0x080fe20000410000 */
[----:B------:R-:W-:Y:S01]  /*1090*/  SHF.L.U32 R109, R99, 0x10, RZ ;  /* 0x00000010636d7819 */ /* 0x000fe200000006ff */
[----:B------:R-:W-:Y:S01]  /*10a0*/  FMUL.FTZ R19, R113, R110 ;  /* 0x0000006e71137220 */ /* 0x000fe20000410000 */
[----:B------:R-:W-:Y:S01]  /*10b0*/  PRMT R100, R100, 0x7632, R100 ;  /* 0x0000763264647816 */ /* 0x000fe20000000064 */
[----:B------:R-:W-:Y:S01]  /*10c0*/  FADD.FTZ R155, R155, R16 ;  /* 0x000000109b9b7221 */ /* 0x000fe20000010000 */
[----:B------:R-:W-:Y:S01]  /*10d0*/  PRMT R101, R101, 0x7632, R101 ;  /* 0x0000763265657816 */ /* 0x000fe20000000065 */
[----:B------:R-:W-:Y:S01]  /*10e0*/  FADD.FTZ R110, -R152, R109 ;  /* 0x0000006d986e7221 */ /* 0x000fe20000010100 */
[----:B------:R-:W-:Y:S01]  /*10f0*/  SHF.L.U32 R109, R96, 0x10, RZ ;  /* 0x00000010606d7819 */ /* 0x000fe200000006ff */
[----:B------:R-:W-:Y:S01]  /*1100*/  FFMA.FTZ R20, R19, R111, R20 ;  /* 0x0000006f13147223 */ /* 0x000fe20000010014 */
[----:B------:R-:W-:Y:S01]  /*1110*/  SHF.L.U32 R100, R100, 0x10, RZ ;  /* 0x0000001064647819 */ /* 0x000fe200000006ff */
[----:B------:R-:W-:Y:S01]  /*1120*/  FMUL.FTZ R111, R113, R110 ;  /* 0x0000006e716f7220 */ /* 0x000fe20000410000 */
[----:B------:R-:W-:Y:S01]  /*1130*/  SHF.L.U32 R110, R10, 0x10, RZ ;  /* 0x000000100a6e7819 */ /* 0x000fe200000006ff */
[----:B------:R-:W-:Y:S01]  /*1140*/  FADD.FTZ R112, -R152, R109 ;  /* 0x0000006d98707221 */ /* 0x000fe20000010100 */
[-C--:B------:R-:W-:Y:S01]  /*1150*/  FMUL.FTZ R109, R116, R133.reuse ;  /* 0x00000085746d7220 */ /* 0x080fe20000410000 */
[--C-:B------:R-:W-:Y:S01]  /*1160*/  FADD.FTZ R116, -R152, R97.reuse ;  /* 0x0000006198747221 */ /* 0x100fe20000010100 */
[----:B------:R-:W-:Y:S01]  /*1170*/  PRMT R97, R99, 0x7632, R97 ;  /* 0x0000763263617816 */ /* 0x000fe20000000061 */
[----:B------:R-:W-:Y:S01]  /*1180*/  FMUL.FTZ R112, R113, R112 ;  /* 0x0000007071707220 */ /* 0x000fe20000410000 */
[----:B------:R-:W-:Y:S01]  /*1190*/  SHF.L.U32 R96, R101, 0x10, RZ ;  /* 0x0000001065607819 */ /* 0x000fe200000006ff */
[----:B------:R-:W-:Y:S01]  /*11a0*/  FMUL.FTZ R116, R113, R116 ;  /* 0x0000007471747220 */ /* 0x000fe20000410000 */
[----:B------:R-:W-:Y:S01]  /*11b0*/  SHF.L.U32 R101, R97, 0x10, RZ ;  /* 0x0000001061657819 */ /* 0x000fe200000006ff */
[----:B------:R-:W-:Y:S01]  /*11c0*/  FMUL.FTZ R110, R110, R100 ;  /* 0x000000646e6e7220 */ /* 0x000fe20000410000 */
[----:B------:R-:W-:Y:S01]  /*11d0*/  FFMA.FTZ R97, R15, R16, R154 ;  /* 0x000000100f617223 */ /* 0x000fe2000001009a */
[----:B------:R-:W-:Y:S01]  /*11e0*/  PRMT R98, R98, 0x7632, R98 ;  /* 0x0000763262627816 */ /* 0x000fe20000000062 */
[-C--:B------:R-:W-:Y:S01]  /*11f0*/  FMUL.FTZ R135, R135, R96.reuse ;  /* 0x0000006087877220 */ /* 0x080fe20000410000 */
[----:B------:R-:W-:Y:S01]  /*1200*/  FADD.FTZ R35, R35, R96 ;  /* 0x0000006023237221 */ /* 0x000fe20000010000 */
[----:B------:R-:W-:Y:S01]  /*1210*/  FFMA.FTZ R31, R116, R96, R31 ;  /* 0x00000060741f7223 */ /* 0x000fe2000001001f */
[----:B------:R-:W-:Y:S01]  /*1220*/  FADD.FTZ R155, R155, R110 ;  /* 0x0000006e9b9b7221 */ /* 0x000fe20000010000 */
[----:B------:R-:W-:Y:S01]  /*1230*/  FFMA.FTZ R96, R112, R110, R97 ;  /* 0x0000006e70607223 */ /* 0x000fe20000010061 */
[----:B------:R-:W-:Y:S01]  /*1240*/  SHF.L.U32 R99, R98, 0x10, RZ ;  /* 0x0000001062637819 */ /* 0x000fe200000006ff */
[----:B------:R-:W-:Y:S01]  /*1250*/  FADD.FTZ R26, R26, R133 ;  /* 0x000000851a1a7221 */ /* 0x000fe20000010000 */
[----:B------:R-:W-:Y:S01]  /*1260*/  PRMT R102, R102, 0x7632, R102 ;  /* 0x0000763266667816 */ /* 0x000fe20000000066 */
[----:B------:R-:W-:Y:S01]  /*1270*/  FADD.FTZ R98, R155, R18 ;  /* 0x000000129b627221 */ /* 0x000fe20000010000 */
[----:B------:R-:W-:Y:S01]  /*1280*/  FFMA.FTZ R97, R17, R18, R96 ;  /* 0x0000001211617223 */ /* 0x000fe20000010060 */
[----:B------:R-:W-:Y:S01]  /*1290*/  FFMA.FTZ R22, R111, R133, R22 ;  /* 0x000000856f167223 */ /* 0x000fe20000010016 */
[----:B------:R-:W-:Y:S01]  /*12a0*/  SHF.L.U32 R133, R8, 0x10, RZ ;  /* 0x0000001008857819 */ /* 0x000fe200000006ff */
[----:B------:R-:W-:Y:S01]  /*12b0*/  FADD.FTZ R136, -R152, R99 ;  /* 0x0000006398887221 */ /* 0x000fe20000010100 */
[----:B------:R-:W-:Y:S01]  /*12c0*/  SHF.L.U32 R102, R102, 0x10, RZ ;  /* 0x0000001066667819 */ /* 0x000fe200000006ff */
[----:B------:R-:W-:Y:S01]  /*12d0*/  FADD.FTZ R99, R98, R135 ;  /* 0x0000008762637221 */ /* 0x000fe20000010000 */
[----:B------:R-:W-:Y:S01]  /*12e0*/  FFMA.FTZ R96, R116, R135, R97 ;  /* 0x0000008774607223 */ /* 0x000fe20000010061 */
[----:B------:R-:W-:Y:S01]  /*12f0*/  PRMT R103, R103, 0x7632, R103 ;  /* 0x0000763267677816 */ /* 0x000fe20000000067 */
[----:B------:R-:W-:Y:S01]  /*1300*/  FMUL.FTZ R136, R113, R136 ;  /* 0x0000008871887220 */ /* 0x000fe20000410000 */
[----:B------:R-:W-:Y:S01]  /*1310*/  FMUL.FTZ R133, R133, R102 ;  /* 0x0000006685857220 */ /* 0x000fe20000410000 */
        /* <DEDUP_REMOVED lines=15> */
[C---:B------:R-:W-:Y:S01]  /*1410*/  FFMA.FTZ R23, R134.reuse, R103, R23 ;  /* 0x0000006786177223 */ /* 0x040fe20000010017 */
[----:B------:R-:W-:Y:S01]  /*1420*/  FADD.FTZ R155, R155, R132 ;  /* 0x000000849b9b7221 */ /* 0x000fe20000010000 */
[----:B------:R-:W-:-:S07]  /*1430*/  FFMA.FTZ R154, R134, R132, R97 ;  /* 0x00000084869a7223 */ /* 0x000fce0000010061 */
.L_x_6:
[----:B------:R-:W-:Y:S05]  /*1440*/  BSYNC.RECONVERGENT B1 ;  /* 0x0000000000017941 */ /* 0x000fea0003800200 */
.L_x_5:
[----:B------:R-:W-:Y:S05]  /*1450*/  @!P2 BRA `(.L_x_7) ;  /* 0x000000180040a947 */ /* 0x000fea0003800000 */
        /* <DEDUP_REMOVED lines=8> */
[C---:B--2---:R-:W-:Y:S02]  /*14e0*/  PRMT R115, R96.reuse, 0x7632, R115 ;  /* 0x0000763260737816 */ /* 0x044fe40000000073 */
[----:B------:R-:W-:Y:S02]  /*14f0*/  SHF.L.U32 R117, R96, 0x10, RZ ;  /* 0x0000001060757819 */ /* 0x000fe400000006ff */
[C---:B------:R-:W-:Y:S02]  /*1500*/  PRMT R121, R98.reuse, 0x7632, R121 ;  /* 0x0000763262797816 */ /* 0x040fe40000000079 */
[----:B------:R-:W-:Y:S01]  /*1510*/  SHF.L.U32 R123, R98, 0x10, RZ ;  /* 0x00000010627b7819 */ /* 0x000fe200000006ff */
[----:B------:R-:W-:Y:S01]  /*1520*/  FADD.FTZ R120, -R152, R117 ;  /* 0x0000007598787221 */ /* 0x000fe20000010100 */
[----:B------:R-:W-:-:S02]  /*1530*/  PRMT R98, R99, 0x7632, R98 ;  /* 0x0000763263627816 */ /* 0x000fc40000000062 */
[----:B------:R-:W-:Y:S01]  /*1540*/  SHF.L.U32 R99, R99, 0x10, RZ ;  /* 0x0000001063637819 */ /* 0x000fe200000006ff */
[----:B------:R-:W-:Y:S01]  /*1550*/  FADD.FTZ R128, -R152, R123 ;  /* 0x0000007b98807221 */ /* 0x000fe20000010100 */
[----:B------:R-:W-:Y:S01]  /*1560*/  SHF.L.U32 R115, R115, 0x10, RZ ;  /* 0x0000001073737819 */ /* 0x000fe200000006ff */
[C---:B-----5:R-:W-:Y:S01]  /*1570*/  FMUL.FTZ R131, R113.reuse, R120 ;  /* 0x0000007871837220 */ /* 0x060fe20000410000 */
[----:B------:R-:W-:Y:S01]  /*1580*/  SHF.L.U32 R117, R98, 0x10, RZ ;  /* 0x0000001062757819 */ /* 0x000fe200000006ff */
[--C-:B------:R-:W-:Y:S01]  /*1590*/  FADD.FTZ R98, -R152, R99.reuse ;  /* 0x0000006398627221 */ /* 0x100fe20000010100 */
[----:B---3--:R-:W-:Y:S01]  /*15a0*/  PRMT R99, R100, 0x7632, R99 ;  /* 0x0000763264637816 */ /* 0x008fe20000000063 */
[----:B------:R-:W-:Y:S01]  /*15b0*/  FADD.FTZ R130, -R152, R115 ;  /* 0x0000007398827221 */ /* 0x000fe20000010100 */
[----:B------:R-:W-:Y:S01]  /*15c0*/  SHF.L.U32 R100, R100, 0x10, RZ ;  /* 0x0000001064647819 */ /* 0x000fe200000006ff */
[----:B------:R-:W-:Y:S01]  /*15d0*/  FMUL.FTZ R123, R113, R128 ;  /* 0x00000080717b7220 */ /* 0x000fe20000410000 */
[----:B------:R-:W-:Y:S01]  /*15e0*/  PRMT R118, R97, 0x7632, R118 ;  /* 0x0000763261767816 */ /* 0x000fe20000000076 */
[----:B------:R-:W-:Y:S01]  /*15f0*/  FMUL.FTZ R130, R113, R130 ;  /* 0x0000008271827220 */ /* 0x000fe20000410000 */
[----:B------:R-:W-:Y:S01]  /*1600*/  SHF.L.U32 R119, R97, 0x10, RZ ;  /* 0x0000001061777819 */ /* 0x000fe200000006ff */
[----:B------:R-:W-:Y:S01]  /*1610*/  FMUL.FTZ R129, R129, R100 ;  /* 0x0000006481817220 */ /* 0x000fe20000410000 */
[----:B------:R-:W-:Y:S01]  /*1620*/  SHF.L.U32 R128, R14, 0x10, RZ ;  /* 0x000000100e807819 */ /* 0x000fe200000006ff */
[----:B------:R-:W-:Y:S01]  /*1630*/  FADD.FTZ R76, R76, R100 ;  /* 0x000000644c4c7221 */ /* 0x000fe20000010000 */
[----:B------:R-:W-:Y:S01]  /*1640*/  SHF.L.U32 R99, R99, 0x10, RZ ;  /* 0x0000001063637819 */ /* 0x000fe200000006ff */
[----:B------:R-:W-:Y:S01]  /*1650*/  FADD.FTZ R124, -R152, R119 ;  /* 0x00000077987c7221 */ /* 0x000fe20000010100 */
[----:B------:R-:W-:Y:S01]  /*1660*/  SHF.L.U32 R97, R118, 0x10, RZ ;  /* 0x0000001076617819 */ /* 0x000fe200000006ff */
[----:B------:R-:W-:Y:S01]  /*1670*/  FADD.FTZ R155, R155, R129 ;  /* 0x000000819b9b7221 */ /* 0x000fe20000010000 */
[C---:B------:R-:W-:Y:S01]  /*1680*/  PRMT R115, R101.reuse, 0x7632, R115 ;  /* 0x0000763265737816 */ /* 0x040fe20000000073 */
[-C--:B------:R-:W-:Y:S01]  /*1690*/  FMUL.FTZ R128, R128, R99.reuse ;  /* 0x0000006380807220 */ /* 0x080fe20000410000 */
[----:B------:R-:W-:Y:S01]  /*16a0*/  SHF.L.U32 R101, R101, 0x10, RZ ;  /* 0x0000001065657819 */ /* 0x000fe200000006ff */
[----:B------:R-:W-:Y:S01]  /*16b0*/  FADD.FTZ R77, R77, R99 ;  /* 0x000000634d4d7221 */ /* 0x000fe20000010000 */
[----:B------:R-:W-:Y:S01]  /*16c0*/  FFMA.FTZ R61, R130, R99, R61 ;  /* 0x00000063823d7223 */ /* 0x000fe2000001003d */
[----:B------:R-:W-:Y:S01]  /*16d0*/  FFMA.FTZ R99, R131, R129, R154 ;  /* 0x0000008183637223 */ /* 0x000fe2000001009a */
[----:B------:R-:W-:Y:S01]  /*16e0*/  SHF.L.U32 R121, R121, 0x10, RZ ;  /* 0x0000001079797819 */ /* 0x000fe200000006ff */
[--C-:B------:R-:W-:Y:S01]  /*16f0*/  FADD.FTZ R126, -R152, R97.reuse ;  /* 0x00000061987e7221 */ /* 0x100fe20000010100 */
[----:B------:R-:W-:Y:S01]  /*1700*/  FMUL.FTZ R127, R113, R124 ;  /* 0x0000007c717f7220 */ /* 0x000fe20000410000 */
[----:B------:R-:W-:Y:S01]  /*1710*/  PRMT R97, R102, 0x7632, R97 ;  /* 0x0000763266617816 */ /* 0x000fe20000000061 */
[----:B------:R-:W-:Y:S01]  /*1720*/  FFMA.FTZ R60, R131, R100, R60 ;  /* 0x00000064833c7223 */ /* 0x000fe2000001003c */
[----:B------:R-:W-:Y:S01]  /*1730*/  FMUL.FTZ R119, R113, R98 ;  /* 0x0000006271777220 */ /* 0x000fe20000410000 */
[----:B------:R-:W-:Y:S01]  /*1740*/  SHF.L.U32 R124, R13, 0x10, RZ ;  /* 0x000000100d7c7819 */ /* 0x000fe200000006ff */
[-C--:B------:R-:W-:Y:S01]  /*1750*/  FMUL.FTZ R125, R125, R101.reuse ;  /* 0x000000657d7d7220 */ /* 0x080fe20000410000 */
[----:B------:R-:W-:Y:S01]  /*1760*/  SHF.L.U32 R115, R115, 0x10, RZ ;  /* 0x0000001073737819 */ /* 0x000fe200000006ff */
[----:B------:R-:W-:Y:S01]  /*1770*/  FADD.FTZ R98, R155, R128 ;  /* 0x000000809b627221 */ /* 0x000fe20000010000 */
[----:B------:R-:W-:Y:S01]  /*1780*/  FFMA.FTZ R100, R130, R128, R99 ;  /* 0x0000008082647223 */ /* 0x000fe20000010063 */
[----:B------:R-:W-:Y:S01]  /*1790*/  FADD.FTZ R122, -R152, R121 ;  /* 0x00000079987a7221 */ /* 0x000fe20000010100 */
[----:B------:R-:W-:Y:S01]  /*17a0*/  FADD.FTZ R78, R78, R101 ;  /* 0x000000654e4e7221 */ /* 0x000fe20000010000 */
[----:B------:R-:W-:Y:S01]  /*17b0*/  FFMA.FTZ R62, R127, R101, R62 ;  /* 0x000000657f3e7223 */ /* 0x000fe2000001003e */
[----:B------:R-:W-:Y:S01]  /*17c0*/  SHF.L.U32 R102, R102, 0x10, RZ ;  /* 0x0000001066667819 */ /* 0x000fe200000006ff */
[----:B------:R-:W-:Y:S01]  /*17d0*/  FMUL.FTZ R126, R113, R126 ;  /* 0x0000007e717e7220 */ /* 0x000fe20000410000 */
[----:B------:R-:W-:Y:S01]  /*17e0*/  PRMT R96, R103, 0x7632, R96 ;  /* 0x0000763267607816 */ /* 0x000fe20000000060 */
[----:B------:R-:W-:Y:S01]  /*17f0*/  FMUL.FTZ R124, R124, R115 ;  /* 0x000000737c7c7220 */ /* 0x000fe20000410000 */
[----:B------:R-:W-:Y:S01]  /*1800*/  SHF.L.U32 R121, R46, 0x10, RZ ;  /* 0x000000102e797819 */ /* 0x000fe200000006ff */
[----:B------:R-:W-:Y:S01]  /*1810*/  FFMA.FTZ R99, R127, R125, R100 ;  /* 0x0000007d7f637223 */ /* 0x000fe20000010064 */
[----:B------:R-:W-:Y:S01]  /*1820*/  SHF.L.U32 R101, R97, 0x10, RZ ;  /* 0x0000001061657819 */ /* 0x000fe200000006ff */
[----:B------:R-:W-:Y:S01]  /*1830*/  FADD.FTZ R97, R98, R125 ;  /* 0x0000007d62617221 */ /* 0x000fe20000010000 */
[----:B------:R-:W-:Y:S01]  /*1840*/  SHF.L.U32 R120, R12, 0x10, RZ ;  /* 0x000000100c787819 */ /* 0x000fe200000006ff */
[----:B------:R-:W-:Y:S01]  /*1850*/  FMUL.FTZ R121, R121, R102 ;  /* 0x0000006679797220 */ /* 0x000fe20000410000 */
[----:B------:R-:W-:Y:S01]  /*1860*/  SHF.L.U32 R100, R96, 0x10, RZ ;  /* 0x0000001060647819 */ /* 0x000fe200000006ff */
[----:B------:R-:W-:Y:S01]  /*1870*/  FADD.FTZ R96, R97, R124 ;  /* 0x0000007c61607221 */ /* 0x000fe20000010000 */
[----:B------:R-:W-:Y:S01]  /*1880*/  FFMA.FTZ R98, R126, R124, R99 ;  /* 0x0000007c7e627223 */ /* 0x000fe20000010063 */
[----:B------:R-:W-:Y:S01]  /*1890*/  FADD.FTZ R118, -R152, R117 ;  /* 0x0000007598767221 */ /* 0x000fe20000010100 */
[----:B------:R-:W-:Y:S01]  /*18a0*/  SHF.L.U32 R103, R103, 0x10, RZ ;  /* 0x0000001067677819 */ /* 0x000fe200000006ff */
[----:B------:R-:W-:Y:S01]  /*18b0*/  FMUL.FTZ R120, R120, R101 ;  /* 0x0000006578787220 */ /* 0x000fe20000410000 */
[----:B------:R-:W-:Y:S01]  /*18c0*/  SHF.L.U32 R117, R47, 0x10, RZ ;  /* 0x000000102f757819 */ /* 0x000fe200000006ff */
[----:B------:R-:W-:Y:S01]  /*18d0*/  FMUL.FTZ R122, R113, R122 ;  /* 0x0000007a717a7220 */ /* 0x000fe20000410000 */
[----:B------:R-:W-:Y:S01]  /*18e0*/  FADD.FTZ R97, R96, R121 ;  /* 0x0000007960617221 */ /* 0x000fe20000010000 */
[----:B------:R-:W-:Y:S01]  /*18f0*/  FFMA.FTZ R99, R123, R121, R98 ;  /* 0x000000797b637223 */ /* 0x000fe20000010062 */
[----:B------:R-:W-:Y:S01]  /*1900*/  FADD.FTZ R79, R79, R115 ;  /* 0x000000734f4f7221 */ /* 0x000fe20000010000 */
[----:B------:R-:W-:Y:S01]  /*1910*/  FFMA.FTZ R63, R126, R115, R63 ;  /* 0x000000737e3f7223 */ /* 0x000fe2000001003f */
[----:B------:R-:W-:Y:S01]  /*1920*/  SHF.L.U32 R115, R11, 0x10, RZ ;  /* 0x000000100b737819 */ /* 0x000fe200000006ff */
[----:B------:R-:W-:Y:S01]  /*1930*/  FMUL.FTZ R117, R117, R103 ;  /* 0x0000006775757220 */ /* 0x000fe20000410000 */
[----:B------:R-:W-:Y:S01]  /*1940*/  FADD.FTZ R96, R97, R120 ;  /* 0x0000007861607221 */ /* 0x000fe20000010000 */
[----:B------:R-:W-:Y:S01]  /*1950*/  FFMA.FTZ R98, R122, R120, R99 ;  /* 0x000000787a627223 */ /* 0x000fe20000010063 */
[----:B------:R-:W-:Y:S01]  /*1960*/  FMUL.FTZ R118, R113, R118 ;  /* 0x0000007671767220 */ /* 0x000fe20000410000 */
[----:B------:R-:W-:Y:S01]  /*1970*/  FMUL.FTZ R115, R115, R100 ;  /* 0x0000006473737220 */ /* 0x000fe20000410000 */
[----:B------:R-:W-:Y:S01]  /*1980*/  FADD.FTZ R96, R96, R117 ;  /* 0x0000007560607221 */ /* 0x000fe20000010000 */
[----:B------:R-:W-:Y:S01]  /*1990*/  FFMA.FTZ R98, R119, R117, R98 ;  /* 0x0000007577627223 */ /* 0x000fe20000010062 */
        /* <DEDUP_REMOVED lines=10> */
[----:B------:R-:W-:Y:S06]  /*1a40*/  BRA `(.L_x_7) ;  /* 0x0000001000c47947 */ /* 0x000fec0003800000 */
.L_x_2:
        /* <DEDUP_REMOVED lines=8> */
[----:B------:R-:W1:Y:S08]  /*1ad0*/  LDC.64 R100, c[0x0][0x428] ;  /* 0x00010a00ff647b82 */ /* 0x000e700000000a00 */
[----:B------:R-:W2:Y:S01]  /*1ae0*/  LDC.64 R92, c[0x0][0x438] ;  /* 0x00010e00ff5c7b82 */ /* 0x000ea20000000a00 */
[----:B0-----:R-:W-:-:S06]  /*1af0*/  IMAD.WIDE.U32 R96, R108, 0x10, R96 ;  /* 0x000000106c607825 */ /* 0x001fcc00078e0060 */
[----:B------:R-:W3:Y:S01]  /*1b00*/  LDG.E.128 R96, desc[UR6][R96.64] ;  /* 0x0000000660607981 */ /* 0x000ee2000c1e1d00 */
[----:B-1----:R-:W-:-:S06]  /*1b10*/  IMAD.WIDE.U32 R100, R108, 0x10, R100 ;  /* 0x000000106c647825 */ /* 0x002fcc00078e0064 */
[----:B------:R-:W4:Y:S01]  /*1b20*/  LDG.E.128 R100, desc[UR6][R100.64] ;  /* 0x0000000664647981 */ /* 0x000f22000c1e1d00 */
[----:B--2---:R-:W-:-:S06]  /*1b30*/  IMAD.WIDE.U32 R92, R108, 0x10, R92 ;  /* 0x000000106c5c7825 */ /* 0x004fcc00078e005c */
[----:B------:R-:W5:Y:S01]  /*1b40*/  LDG.E.128 R92, desc[UR6][R92.64] ;  /* 0x000000065c5c7981 */ /* 0x000f62000c1e1d00 */
[----:B------:R-:W-:Y:S02]  /*1b50*/  SHF.L.U32 R147, R37, 0x10, RZ ;  /* 0x0000001025937819 */ /* 0x000fe400000006ff */
[----:B------:R-:W-:Y:S02]  /*1b60*/  SHF.L.U32 R151, R36, 0x10, RZ ;  /* 0x0000001024977819 */ /* 0x000fe400000006ff */
[----:B------:R-:W-:Y:S02]  /*1b70*/  SHF.L.U32 R148, R6, 0x10, RZ ;  /* 0x0000001006947819 */ /* 0x000fe400000006ff */
[----:B------:R-:W-:Y:S02]  /*1b80*/  SHF.L.U32 R154, R3, 0x10, RZ ;  /* 0x00000010039a7819 */ /* 0x000fe400000006ff */
[----:B------:R-:W-:Y:S02]  /*1b90*/  IADD3 R156, PT, PT, R108, 0x20, RZ ;  /* 0x000000206c9c7810 */ /* 0x000fe40007ffe0ff */
[----:B---3--:R-:W-:-:S02]  /*1ba0*/  SHF.L.U32 R141, R96, 0x10, RZ ;  /* 0x00000010608d7819 */ /* 0x008fc400000006ff */
[----:B------:R-:W-:Y:S02]  /*1bb0*/  SHF.L.U32 R143, R97, 0x10, RZ ;  /* 0x00000010618f7819 */ /* 0x000fe400000006ff */
[----:B------:R-:W-:Y:S02]  /*1bc0*/  PRMT R139, R96, 0x7632, R139 ;  /* 0x00007632608b7816 */ /* 0x000fe4000000008b */
[----:B------:R-:W-:Y:S02]  /*1bd0*/  SHF.L.U32 R145, R98, 0x10, RZ ;  /* 0x0000001062917819 */ /* 0x000fe400000006ff */
[C---:B----4-:R-:W-:Y:S02]  /*1be0*/  PRMT R140, R100.reuse, 0x7632, R140 ;  /* 0x00007632648c7816 */ /* 0x050fe4000000008c */
[----:B------:R-:W-:Y:S01]  /*1bf0*/  SHF.L.U32 R142, R100, 0x10, RZ ;  /* 0x00000010648e7819 */ /* 0x000fe200000006ff */
[----:B------:R-:W-:Y:S01]  /*1c00*/  FADD.FTZ R100, -R152, R141 ;  /* 0x0000008d98647221 */ /* 0x000fe20000010100 */
[----:B------:R-:W-:-:S02]  /*1c10*/  PRMT R96, R99, 0x7632, R96 ;  /* 0x0000763263607816 */ /* 0x000fc40000000060 */
[----:B------:R-:W-:Y:S01]  /*1c20*/  SHF.L.U32 R155, R99, 0x10, RZ ;  /* 0x00000010639b7819 */ /* 0x000fe200000006ff */
[----:B-----5:R-:W-:Y:S01]  /*1c30*/  FMUL.FTZ R153, R113, R100 ;  /* 0x0000006471997220 */ /* 0x020fe20000410000 */
[----:B------:R-:W-:Y:S01]  /*1c40*/  FADD.FTZ R100, -R152, R143 ;  /* 0x0000008f98647221 */ /* 0x000fe20000010100 */
        /* <DEDUP_REMOVED lines=10> */
[----:B------:R-:W-:Y:S01]  /*1cf0*/  SHF.L.U32 R103, R39, 0x10, RZ ;  /* 0x0000001027677819 */ /* 0x000fe200000006ff */
[----:B------:R-:W-:Y:S01]  /*1d00*/  FADD.FTZ R70, R70, R101 ;  /* 0x0000006546467221 */ /* 0x000fe20000010000 */
[----:B------:R-:W-:Y:S01]  /*1d10*/  PRMT R138, R97, 0x7632, R138 ;  /* 0x00007632618a7816 */ /* 0x000fe2000000008a */
        /* <DEDUP_REMOVED lines=26> */
[----:B------:R-:W-:Y:S01]  /*1ec0*/  FFMA.FTZ R100, R150, R148, R101 ;  /* 0x0000009496647223 */ /* 0x000fe20000010065 */
[----:B------:R-:W-:Y:S01]  /*1ed0*/  SHF.L.U32 R103, R96, 0x10, RZ ;  /* 0x0000001060677819 */ /* 0x000fe200000006ff */
[----:B------:R-:W-:Y:S01]  /*1ee0*/  FADD.FTZ R96, R99, R148 ;  /* 0x0000009463607221 */ /* 0x000fe20000010000 */
[----:B------:R-:W-:Y:S01]  /*1ef0*/  FADD.FTZ R72, R72, R102 ;  /* 0x0000006648487221 */ /* 0x000fe20000010000 */
[-C--:B------:R-:W-:Y:S01]  /*1f00*/  FMUL.FTZ R143, R143, R102.reuse ;  /* 0x000000668f8f7220 */ /* 0x080fe20000410000 */
[----:B------:R-:W-:Y:S01]  /*1f10*/  FFMA.FTZ R52, R145, R102, R52 ;  /* 0x0000006691347223 */ /* 0x000fe20000010034 */
[----:B------:R-:W-:Y:S01]  /*1f20*/  SHF.L.U32 R137, R137, 0x10, RZ ;  /* 0x0000001089897819 */ /* 0x000fe200000006ff */
[----:B------:R-:W-:Y:S01]  /*1f30*/  FFMA.FTZ R99, R149, R147, R100 ;  /* 0x0000009395637223 */ /* 0x000fe20000010064 */
[----:B------:R-:W-:Y:S01]  /*1f40*/  SHF.L.U32 R102, R97, 0x10, RZ ;  /* 0x0000001061667819 */ /* 0x000fe200000006ff */
        /* <DEDUP_REMOVED lines=8> */
[----:B------:R-:W-:Y:S01]  /*1fd0*/  FMUL.FTZ R140, R140, R102 ;  /* 0x000000668c8c7220 */ /* 0x000fe20000410000 */
[----:B------:R-:W-:Y:S01]  /*1fe0*/  FMUL.FTZ R142, R113, R142 ;  /* 0x0000008e718e7220 */ /* 0x000fe20000410000 */
[----:B------:R-:W-:Y:S01]  /*1ff0*/  FADD.FTZ R97, R96, R143 ;  /* 0x0000008f60617221 */ /* 0x000fe20000010000 */
[----:B------:R-:W-:Y:S01]  /*2000*/  FFMA.FTZ R99, R145, R143, R98 ;  /* 0x0000008f91637223 */ /* 0x000fe20000010062 */
[----:B------:R-:W-:Y:S01]  /*2010*/  FADD.FTZ R138, -R152, R103 ;  /* 0x00000067988a7221 */ /* 0x000fe20000010100 */
[----:B------:R-:W-:Y:S01]  /*2020*/  FMUL.FTZ R137, R154, R101 ;  /* 0x000000659a897220 */ /* 0x000fe20000410000 */
[----:B------:R-:W-:Y:S01]  /*2030*/  FADD.FTZ R96, R97, R140 ;  /* 0x0000008c61607221 */ /* 0x000fe20000010000 */
[----:B------:R-:W-:Y:S01]  /*2040*/  FFMA.FTZ R98, R142, R140, R99 ;  /* 0x0000008c8e627223 */ /* 0x000fe20000010063 */
[----:B------:R-:W-:Y:S01]  /*2050*/  FMUL.FTZ R138, R113, R138 ;  /* 0x0000008a718a7220 */ /* 0x000fe20000410000 */
[----:B------:R-:W-:Y:S01]  /*2060*/  FADD.FTZ R73, R73, R102 ;  /* 0x0000006649497221 */ /* 0x000fe20000010000 */
[----:B------:R-:W-:Y:S01]  /*2070*/  FADD.FTZ R96, R96, R139 ;  /* 0x0000008b60607221 */ /* 0x000fe20000010000 */
[----:B------:R-:W-:Y:S01]  /*2080*/  FFMA.FTZ R98, R141, R139, R98 ;  /* 0x0000008b8d627223 */ /* 0x000fe20000010062 */
[----:B------:R-:W-:Y:S01]  /*2090*/  FFMA.FTZ R53, R142, R102, R53 ;  /* 0x000000668e357223 */ /* 0x000fe20000010035 */
[----:B------:R-:W-:Y:S01]  /*20a0*/  FADD.FTZ R75, R75, R101 ;  /* 0x000000654b4b7221 */ /* 0x000fe20000010000 */
[----:B------:R-:W-:Y:S01]  /*20b0*/  FFMA.FTZ R55, R138, R101, R55 ;  /* 0x000000658a377223 */ /* 0x000fe20000010037 */
[----:B------:R-:W-:Y:S01]  /*20c0*/  FADD.FTZ R155, R96, R137 ;  /* 0x00000089609b7221 */ /* 0x000fe20000010000 */
[----:B------:R-:W-:-:S07]  /*20d0*/  FFMA.FTZ R154, R138, R137, R98 ;  /* 0x000000898a9a7223 */ /* 0x000fce0000010062 */
.L_x_9:
[----:B------:R-:W-:Y:S05]  /*20e0*/  BSYNC.RECONVERGENT B1 ;  /* 0x0000000000017941 */ /* 0x000fea0003800200 */
.L_x_8:
[----:B------:R-:W-:Y:S04]  /*20f0*/  BSSY.RECONVERGENT B1, `(.L_x_10) ;  /* 0x0000064000017945 */ /* 0x000fe80003800200 */
[----:B------:R-:W-:Y:S05]  /*2100*/  @!P3 BRA `(.L_x_11) ;  /* 0x000000040088b947 */ /* 0x000fea0003800000 */
[----:B------:R-:W0:Y:S08]  /*2110*/  LDC.64 R18, c[0x0][0x3a8] ;  /* 0x0000ea00ff127b82 */ /* 0x000e300000000a00 */
[----:B------:R-:W1:Y:S01]  /*2120*/  LDC.64 R16, c[0x0][0x428] ;  /* 0x00010a00ff107b82 */ /* 0x000e620000000a00 */
[----:B0-----:R-:W-:-:S05]  /*2130*/  IMAD.WIDE.U32 R18, R156, 0x10, R18 ;  /* 0x000000109c127825 */ /* 0x001fca00078e0012 */
[----:B------:R-:W2:Y:S01]  /*2140*/  LDG.E.128 R96, desc[UR6][R18.64] ;  /* 0x0000000612607981 */ /* 0x000ea2000c1e1d00 */
[C---:B-1----:R-:W-:Y:S02]  /*2150*/  IMAD.WIDE.U32 R100, R156.reuse, 0x10, R16 ;  /* 0x000000109c647825 */ /* 0x042fe400078e0010 */
[----:B------:R-:W0:Y:S04]  /*2160*/  LDC.64 R16, c[0x0][0x438] ;  /* 0x00010e00ff107b82 */ /* 0x000e280000000a00 */
[----:B------:R-:W3:Y:S01]  /*2170*/  LDG.E.128 R100, desc[UR6][R100.64] ;  /* 0x0000000664647981 */ /* 0x000ee2000c1e1d00 */
[----:B0-----:R-:W-:-:S06]  /*2180*/  IMAD.WIDE.U32 R88, R156, 0x10, R16 ;  /* 0x000000109c587825 */ /* 0x001fcc00078e0010 */
[----:B------:R-:W5:Y:S01]  /*2190*/  LDG.E.128 R88, desc[UR6][R88.64] ;  /* 0x0000000658587981 */ /* 0x000f62000c1e1d00 */
[----:B------:R-:W-:Y:S02]  /*21a0*/  SHF.L.U32 R104, R40, 0x10, RZ ;  /* 0x0000001028687819 */ /* 0x000fe400000006ff */
[----:B------:R-:W-:Y:S02]  /*21b0*/  SHF.L.U32 R110, R41, 0x10, RZ ;  /* 0x00000010296e7819 */ /* 0x000fe400000006ff */
        /* <DEDUP_REMOVED lines=10> */
[----:B---3--:R-:W-:Y:S01]  /*2260*/  SHF.L.U32 R17, R100, 0x10, RZ ;  /* 0x0000001064117819 */ /* 0x008fe200000006ff */
[----:B-----5:R-:W-:Y:S01]  /*2270*/  FMUL.FTZ R15, R113, R16 ;  /* 0x00000010710f7220 */ /* 0x020fe20000410000 */
[----:B------:R-:W-:-:S02]  /*2280*/  SHF.L.U32 R109, R101, 0x10, RZ ;  /* 0x00000010656d7819 */ /* 0x000fc400000006ff */
[----:B------:R-:W-:Y:S01]  /*2290*/  SHF.L.U32 R111, R102, 0x10, RZ ;  /* 0x00000010666f7819 */ /* 0x000fe200000006ff */
[-C--:B------:R-:W-:Y:S01]  /*22a0*/  FMUL.FTZ R16, R104, R17.reuse ;  /* 0x0000001168107220 */ /* 0x080fe20000410000 */
[----:B------:R-:W-:Y:S01]  /*22b0*/  FADD.FTZ R32, R32, R17 ;  /* 0x0000001120207221 */ /* 0x000fe20000010000 */
[----:B------:R-:W-:Y:S01]  /*22c0*/  FFMA.FTZ R28, R15, R17, R28 ;  /* 0x000000110f1c7223 */ /* 0x000fe2000001001c */
[----:B------:R-:W-:Y:S01]  /*22d0*/  SHF.L.U32 R17, R98, 0x10, RZ ;  /* 0x0000001062117819 */ /* 0x000fe200000006ff */
[----:B------:R-:W-:Y:S01]  /*22e0*/  FADD.FTZ R34, R34, R109 ;  /* 0x0000006d22227221 */ /* 0x000fe20000010000 */
[----:B------:R-:W-:Y:S01]  /*22f0*/  PRMT R100, R100, 0x7632, R100 ;  /* 0x0000763264647816 */ /* 0x000fe20000000064 */
[----:B------:R-:W-:Y:S01]  /*2300*/  FADD.FTZ R24, R24, R111 ;  /* 0x0000006f18187221 */ /* 0x000fe20000010000 */
[----:B------:R-:W-:Y:S01]  /*2310*/  SHF.L.U32 R133, R103, 0x10, RZ ;  /* 0x0000001067857819 */ /* 0x000fe200000006ff */
[----:B------:R-:W-:Y:S01]  /*2320*/  FADD.FTZ R104, -R152, R17 ;  /* 0x0000001198687221 */ /* 0x000fe20000010100 */
[----:B------:R-:W-:Y:S01]  /*2330*/  FMUL.FTZ R17, R113, R18 ;  /* 0x0000001271117220 */ /* 0x000fe20000410000 */
[-C--:B------:R-:W-:Y:S01]  /*2340*/  FMUL.FTZ R18, R110, R109.reuse ;  /* 0x0000006d6e127220 */ /* 0x080fe20000410000 */
[----:B------:R-:W-:Y:S01]  /*2350*/  SHF.L.U32 R97, R97, 0x10, RZ ;  /* 0x0000001061617819 */ /* 0x000fe200000006ff */
[----:B------:R-:W-:Y:S01]  /*2360*/  FMUL.FTZ R19, R113, R104 ;  /* 0x0000006871137220 */ /* 0x000fe20000410000 */
[----:B------:R-:W-:Y:S01]  /*2370*/  FFMA.FTZ R30, R17, R109, R30 ;  /* 0x0000006d111e7223 */ /* 0x000fe2000001001e */
[----:B------:R-:W-:Y:S01]  /*2380*/  SHF.L.U32 R109, R99, 0x10, RZ ;  /* 0x00000010636d7819 */ /* 0x000fe200000006ff */
[-C--:B------:R-:W-:Y:S01]  /*2390*/  FMUL.FTZ R104, R112, R111.reuse ;  /* 0x0000006f70687220 */ /* 0x080fe20000410000 */
[----:B------:R-:W-:Y:S01]  /*23a0*/  SHF.L.U32 R100, R100, 0x10, RZ ;  /* 0x0000001064647819 */ /* 0x000fe200000006ff */
[----:B------:R-:W-:Y:S01]  /*23b0*/  FFMA.FTZ R20, R19, R111, R20 ;  /* 0x0000006f13147223 */ /* 0x000fe20000010014 */
[----:B------:R-:W-:Y:S01]  /*23c0*/  PRMT R101, R101, 0x7632, R101 ;  /* 0x0000763265657816 */ /* 0x000fe20000000065 */
[----:B------:R-:W-:Y:S01]  /*23d0*/  FADD.FTZ R110, -R152, R109 ;  /* 0x0000006d986e7221 */ /* 0x000fe20000010100 */
[----:B------:R-:W-:Y:S01]  /*23e0*/  SHF.L.U32 R109, R96, 0x10, RZ ;  /* 0x00000010606d7819 */ /* 0x000fe200000006ff */
[----:B------:R-:W-:Y:S01]  /*23f0*/  FADD.FTZ R155, R155, R16 ;  /* 0x000000109b9b7221 */ /* 0x000fe20000010000 */
[----:B------:R-:W-:Y:S01]  /*2400*/  SHF.L.U32 R96, R101, 0x10, RZ ;  /* 0x0000001065607819 */ /* 0x000fe200000006ff */
[----:B------:R-:W-:Y:S01]  /*2410*/  FMUL.FTZ R111, R113, R110 ;  /* 0x0000006e716f7220 */ /* 0x000fe20000410000 */
[----:B------:R-:W-:Y:S01]  /*2420*/  FMUL.FTZ R110, R135, R100 ;  /* 0x00000064876e7220 */ /* 0x000fe20000410000 */
        /* <DEDUP_REMOVED lines=31> */
[----:B------:R-:W-:Y:S01]  /*2620*/  FADD.FTZ R33, R33, R100 ;  /* 0x0000006421217221 */ /* 0x000fe20000010000 */
[----:B------:R-:W-:Y:S01]  /*2630*/  FFMA.FTZ R29, R112, R100, R29 ;  /* 0x00000064701d7223 */ /* 0x000fe2000001001d */
[----:B------:R-:W-:Y:S01]  /*2640*/  SHF.L.U32 R100, R103, 0x10, RZ ;  /* 0x0000001067647819 */ /* 0x000fe200000006ff */
[----:B------:R-:W-:Y:S01]  /*2650*/  FADD.FTZ R134, -R152, R101 ;  /* 0x0000006598867221 */ /* 0x000fe20000010100 */
[----:B------:R-:W-:Y:S01]  /*2660*/  SHF.L.U32 R103, R7, 0x10, RZ ;  /* 0x0000001007677819 */ /* 0x000fe200000006ff */
[----:B------:R-:W-:Y:S01]  /*2670*/  FADD.FTZ R98, R98, R133 ;  /* 0x0000008562627221 */ /* 0x000fe20000010000 */
[----:B------:R-:W-:Y:S01]  /*2680*/  FFMA.FTZ R96, R136, R133, R97 ;  /* 0x0000008588607223 */ /* 0x000fe20000010061 */
[----:B------:R-:W-:Y:S01]  /*2690*/  FMUL.FTZ R134, R113, R134 ;  /* 0x0000008671867220 */ /* 0x000fe20000410000 */
[----:B------:R-:W-:Y:S01]  /*26a0*/  FADD.FTZ R25, R25, R102 ;  /* 0x0000006619197221 */ /* 0x000fe20000010000 */
[----:B------:R-:W-:Y:S01]  /*26b0*/  FMUL.FTZ R132, R103, R100 ;  /* 0x0000006467847220 */ /* 0x000fe20000410000 */
[----:B------:R-:W-:Y:S01]  /*26c0*/  FADD.FTZ R155, R98, R109 ;  /* 0x0000006d629b7221 */ /* 0x000fe20000010000 */
[----:B------:R-:W-:Y:S01]  /*26d0*/  FFMA.FTZ R97, R111, R109, R96 ;  /* 0x0000006d6f617223 */ /* 0x000fe20000010060 */
[----:B------:R-:W-:Y:S01]  /*26e0*/  FFMA.FTZ R21, R136, R102, R21 ;  /* 0x0000006688157223 */ /* 0x000fe20000010015 */
[----:B------:R-:W-:Y:S01]  /*26f0*/  FADD.FTZ R27, R27, R100 ;  /* 0x000000641b1b7221 */ /* 0x000fe20000010000 */
[C---:B------:R-:W-:Y:S01]  /*2700*/  FFMA.FTZ R23, R134.reuse, R100, R23 ;  /* 0x0000006486177223 */ /* 0x040fe20000010017 */
[----:B------:R-:W-:Y:S01]  /*2710*/  FADD.FTZ R155, R155, R132 ;  /* 0x000000849b9b7221 */ /* 0x000fe20000010000 */
[----:B------:R-:W-:-:S07]  /*2720*/  FFMA.FTZ R154, R134, R132, R97 ;  /* 0x00000084869a7223 */ /* 0x000fce0000010061 */
.L_x_11:
[----:B------:R-:W-:Y:S05]  /*2730*/  BSYNC.RECONVERGENT B1 ;  /* 0x0000000000017941 */ /* 0x000fea0003800200 */
.L_x_10:
[----:B------:R-:W-:Y:S05]  /*2740*/  @!P2 BRA `(.L_x_7) ;  /* 0x000000040084a947 */ /* 0x000fea0003800000 */
[----:B------:R-:W0:Y:S08]  /*2750*/  LDC.64 R58, c[0x0][0x3a8] ;  /* 0x0000ea00ff3a7b82 */ /* 0x000e300000000a00 */
[----:B------:R-:W1:Y:S01]  /*2760*/  LDC.64 R56, c[0x0][0x428] ;  /* 0x00010a00ff387b82 */ /* 0x000e620000000a00 */
[----:B0-----:R-:W-:-:S06]  /*2770*/  IMAD.WIDE.U32 R96, R156, 0x10, R58 ;  /* 0x000000109c607825 */ /* 0x001fcc00078e003a */
[----:B------:R-:W2:Y:S01]  /*2780*/  LDG.E.128 R96, desc[UR6][R96.64] ;  /* 0x0000000660607981 */ /* 0x000ea2000c1e1d00 */
[C---:B-1----:R-:W-:Y:S02]  /*2790*/  IMAD.WIDE.U32 R100, R156.reuse, 0x10, R56 ;  /* 0x000000109c647825 */ /* 0x042fe400078e0038 */
[----:B------:R-:W0:Y:S04]  /*27a0*/  LDC.64 R56, c[0x0][0x438] ;  /* 0x00010e00ff387b82 */ /* 0x000e280000000a00 */
[----:B------:R-:W3:Y:S01]  /*27b0*/  LDG.E.128 R100, desc[UR6][R100.64] ;  /* 0x0000000664647981 */ /* 0x000ee2000c1e1d00 */
[----:B0-----:R-:W-:-:S06]  /*27c0*/  IMAD.WIDE.U32 R56, R156, 0x10, R56 ;  /* 0x000000109c387825 */ /* 0x001fcc00078e0038 */
[----:B------:R-:W5:Y:S01]  /*27d0*/  LDG.E.128 R56, desc[UR6][R56.64] ;  /* 0x0000000638387981 */ /* 0x000f62000c1e1d00 */
[C---:B--2---:R-:W-:Y:S02]  /*27e0*/  SHF.L.U32 R117, R96.reuse, 0x10, RZ ;  /* 0x0000001060757819 */ /* 0x044fe400000006ff */
[----:B------:R-:W-:Y:S02]  /*27f0*/  PRMT R115, R96, 0x7632, R115 ;  /* 0x0000763260737816 */ /* 0x000fe40000000073 */
[----:B------:R-:W-:Y:S01]  /*2800*/  PRMT R118, R97, 0x7632, R118 ;  /* 0x0000763261767816 */ /* 0x000fe20000000076 */
[----:B------:R-:W-:Y:S01]  /*2810*/  FADD.FTZ R120, -R152, R117 ;  /* 0x0000007598787221 */ /* 0x000fe20000010100 */
[----:B------:R-:W-:Y:S02]  /*2820*/  PRMT R96, R99, 0x7632, R96 ;  /* 0x0000763263607816 */ /* 0x000fe40000000060 */
[----:B------:R-:W-:Y:S01]  /*2830*/  SHF.L.U32 R119, R97, 0x10, RZ ;  /* 0x0000001061777819 */ /* 0x000fe200000006ff */
[----:B-----5:R-:W-:Y:S01]  /*2840*/  FMUL.FTZ R131, R113, R120 ;  /* 0x0000007871837220 */ /* 0x020fe20000410000 */
[----:B------:R-:W-:-:S02]  /*2850*/  PRMT R121, R98, 0x7632, R121 ;  /* 0x0000763262797816 */ /* 0x000fc40000000079 */
[----:B------:R-:W-:Y:S01]  /*2860*/  SHF.L.U32 R99, R99, 0x10, RZ ;  /* 0x0000001063637819 */ /* 0x000fe200000006ff */
[----:B------:R-:W-:Y:S01]  /*2870*/  FADD.FTZ R124, -R152, R119 ;  /* 0x00000077987c7221 */ /* 0x000fe20000010100 */
[----:B------:R-:W-:Y:S02]  /*2880*/  SHF.L.U32 R115, R115, 0x10, RZ ;  /* 0x0000001073737819 */ /* 0x000fe400000006ff */
[----:B------:R-:W-:Y:S01]  /*2890*/  SHF.L.U32 R97, R118, 0x10, RZ ;  /* 0x0000001076617819 */ /* 0x000fe200000006ff */
[----:B------:R-:W-:Y:S01]  /*28a0*/  FMUL.FTZ R127, R113, R124 ;  /* 0x0000007c717f7220 */ /* 0x000fe20000410000 */
[----:B------:R-:W-:Y:S01]  /*28b0*/  SHF.L.U32 R117, R96, 0x10, RZ ;  /* 0x0000001060757819 */ /* 0x000fe200000006ff */
[----:B------:R-:W-:Y:S01]  /*28c0*/  FADD.FTZ R130, -R152, R115 ;  /* 0x0000007398827221 */ /* 0x000fe20000010100 */
[----:B------:R-:W-:Y:S01]  /*28d0*/  SHF.L.U32 R123, R98, 0x10, RZ ;  /* 0x00000010627b7819 */ /* 0x000fe200000006ff */
[C---:B------:R-:W-:Y:S01]  /*28e0*/  FADD.FTZ R98, -R152.reuse, R99 ;  /* 0x0000006398627221 */ /* 0x040fe20000010100 */
[----:B------:R-:W-:Y:S01]  /*28f0*/  SHF.L.U32 R121, R121, 0x10, RZ ;  /* 0x0000001079797819 */ /* 0x000fe200000006ff */
[C---:B------:R-:W-:Y:S01]  /*2900*/  FADD.FTZ R126, -R152.reuse, R97 ;  /* 0x00000061987e7221 */ /* 0x040fe20000010100 */
[----:B------:R-:W-:Y:S01]  /*2910*/  FADD.FTZ R118, -R152, R117 ;  /* 0x0000007598767221 */ /* 0x000fe20000010100 */
[----:B---3--:R-:W-:Y:S01]  /*2920*/  PRMT R99, R100, 0x7632, R99 ;  /* 0x0000763264637816 */ /* 0x008fe20000000063 */
[----:B------:R-:W-:Y:S01]  /*2930*/  FADD.FTZ R128, -R152, R123 ;  /* 0x0000007b98807221 */ /* 0x000fe20000010100 */
[----:B------:R-:W-:Y:S01]  /*2940*/  SHF.L.U32 R115, R100, 0x10, RZ ;  /* 0x0000001064737819 */ /* 0x000fe200000006ff */
[----:B------:R-:W-:Y:S01]  /*2950*/  FADD.FTZ R122, -R152, R121 ;  /* 0x00000079987a7221 */ /* 0x000fe20000010100 */
[----:B------:R-:W-:Y:S01]  /*2960*/  PRMT R100, R101, 0x7632, R100 ;  /* 0x0000763265647816 */ /* 0x000fe20000000064 */
[C---:B------:R-:W-:Y:S01]  /*2970*/  FMUL.FTZ R119, R113.reuse, R98 ;  /* 0x0000006271777220 */ /* 0x040fe20000410000 */
[C---:B------:R-:W-:Y:S01]  /*2980*/  PRMT R97, R102.reuse, 0x7632, R97 ;  /* 0x0000763266617816 */ /* 0x040fe20000000061 */
[C---:B------:R-:W-:Y:S01]  /*2990*/  FMUL.FTZ R123, R113.reuse, R128 ;  /* 0x00000080717b7220 */ /* 0x040fe20000410000 */
[----:B------:R-:W-:Y:S01]  /*29a0*/  SHF.L.U32 R117, R102, 0x10, RZ ;  /* 0x0000001066757819 */ /* 0x000fe200000006ff */
[----:B------:R-:W-:Y:S01]  /*29b0*/  FMUL.FTZ R130, R113, R130 ;  /* 0x0000008271827220 */ /* 0x000fe20000410000 */
[----:B------:R-:W-:Y:S01]  /*29c0*/  SHF.L.U32 R101, R101, 0x10, RZ ;  /* 0x0000001065657819 */ /* 0x000fe200000006ff */
[----:B------:R-:W-:Y:S01]  /*29d0*/  FMUL.FTZ R126, R113, R126 ;  /* 0x0000007e717e7220 */ /* 0x000fe20000410000 */
[----:B------:R-:W-:Y:S01]  /*29e0*/  SHF.L.U32 R102, R45, 0x10, RZ ;  /* 0x000000102d667819 */ /* 0x000fe200000006ff */
[----:B------:R-:W-:Y:S01]  /*29f0*/  FADD.FTZ R80, R80, R117 ;  /* 0x0000007550507221 */ /* 0x000fe20000010000 */
[----:B------:R-:W-:Y:S01]  /*2a00*/  SHF.L.U32 R152, R44, 0x10, RZ ;  /* 0x000000102c987819 */ /* 0x000fe200000006ff */
[----:B------:R-:W-:Y:S01]  /*2a10*/  FADD.FTZ R78, R78, R101 ;  /* 0x000000654e4e7221 */ /* 0x000fe20000010000 */
[----:B------:R-:W-:Y:S01]  /*2a20*/  SHF.L.U32 R98, R99, 0x10, RZ ;  /* 0x0000001063627819 */ /* 0x000fe200000006ff */
[-C--:B------:R-:W-:Y:S01]  /*2a30*/  FMUL.FTZ R125, R102, R101.reuse ;  /* 0x00000065667d7220 */ /* 0x080fe20000410000 */
[----:B------:R-:W-:Y:S01]  /*2a40*/  FFMA.FTZ R62, R127, R101, R62 ;  /* 0x000000657f3e7223 */ /* 0x000fe2000001003e */
[----:B------:R-:W-:Y:S01]  /*2a50*/  SHF.L.U32 R99, R13, 0x10, RZ ;  /* 0x000000100d637819 */ /* 0x000fe200000006ff */
[----:B------:R-:W-:Y:S01]  /*2a60*/  FMUL.FTZ R129, R152, R115 ;  /* 0x0000007398817220 */ /* 0x000fe20000410000 */
[----:B------:R-:W-:Y:S01]  /*2a70*/  SHF.L.U32 R100, R100, 0x10, RZ ;  /* 0x0000001064647819 */ /* 0x000fe200000006ff */
[----:B------:R-:W-:Y:S01]  /*2a80*/  FADD.FTZ R77, R77, R98 ;  /* 0x000000624d4d7221 */ /* 0x000fe20000010000 */
[----:B------:R-:W-:Y:S01]  /*2a90*/  SHF.L.U32 R101, R14, 0x10, RZ ;  /* 0x000000100e657819 */ /* 0x000fe200000006ff */
[----:B------:R-:W-:Y:S01]  /*2aa0*/  FADD.FTZ R155, R155, R129 ;  /* 0x000000819b9b7221 */ /* 0x000fe20000010000 */
[----:B------:R-:W-:Y:S01]  /*2ab0*/  PRMT R96, R103, 0x7632, R96 ;  /* 0x0000763267607816 */ /* 0x000fe20000000060 */
[----:B------:R-:W-:Y:S01]  /*2ac0*/  FMUL.FTZ R124, R99, R100 ;  /* 0x00000064637c7220 */ /* 0x000fe20000410000 */
[----:B------:R-:W-:Y:S01]  /*2ad0*/  SHF.L.U32 R120, R46, 0x10, RZ ;  /* 0x000000102e787819 */ /* 0x000fe200000006ff */
[-C--:B------:R-:W-:Y:S01]  /*2ae0*/  FMUL.FTZ R128, R101, R98.reuse ;  /* 0x0000006265807220 */ /* 0x080fe20000410000 */
[----:B------:R-:W-:Y:S01]  /*2af0*/  FFMA.FTZ R99, R131, R129, R154 ;  /* 0x0000008183637223 */ /* 0x000fe2000001009a */
[----:B------:R-:W-:Y:S01]  /*2b00*/  SHF.L.U32 R103, R103, 0x10, RZ ;  /* 0x0000001067677819 */ /* 0x000fe200000006ff */
[----:B------:R-:W-:Y:S01]  /*2b10*/  FFMA.FTZ R61, R130, R98, R61 ;  /* 0x00000062823d7223 */ /* 0x000fe2000001003d */
[----:B------:R-:W-:Y:S01]  /*2b20*/  SHF.L.U32 R102, R47, 0x10, RZ ;  /* 0x000000102f667819 */ /* 0x000fe200000006ff */
[----:B------:R-:W-:Y:S01]  /*2b30*/  FADD.FTZ R79, R79, R100 ;  /* 0x000000644f4f7221 */ /* 0x000fe20000010000 */
[----:B------:R-:W-:Y:S01]  /*2b40*/  FFMA.FTZ R63, R126, R100, R63 ;  /* 0x000000647e3f7223 */ /* 0x000fe2000001003f */
[----:B------:R-:W-:Y:S01]  /*2b50*/  FADD.FTZ R98, R155, R128 ;  /* 0x000000809b627221 */ /* 0x000fe20000010000 */
[----:B------:R-:W-:Y:S01]  /*2b60*/  FFMA.FTZ R100, R130, R128, R99 ;  /* 0x0000008082647223 */ /* 0x000fe20000010063 */
[-C--:B------:R-:W-:Y:S01]  /*2b70*/  FMUL.FTZ R121, R120, R117.reuse ;  /* 0x0000007578797220 */ /* 0x080fe20000410000 */
[----:B------:R-:W-:Y:S01]  /*2b80*/  FFMA.FTZ R64, R123, R117, R64 ;  /* 0x000000757b407223 */ /* 0x000fe20000010040 */
[----:B------:R-:W-:Y:S01]  /*2b90*/  FMUL.FTZ R117, R102, R103 ;  /* 0x0000006766757220 */ /* 0x000fe20000410000 */
[----:B------:R-:W-:Y:S01]  /*2ba0*/  SHF.L.U32 R102, R97, 0x10, RZ ;  /* 0x0000001061667819 */ /* 0x000fe200000006ff */
[----:B------:R-:W-:Y:S01]  /*2bb0*/  FADD.FTZ R97, R98, R125 ;  /* 0x0000007d62617221 */ /* 0x000fe20000010000 */
[----:B------:R-:W-:Y:S01]  /*2bc0*/  FFMA.FTZ R99, R127, R125, R100 ;  /* 0x0000007d7f637223 */ /* 0x000fe20000010064 */
[----:B------:R-:W-:Y:S01]  /*2bd0*/  SHF.L.U32 R101, R12, 0x10, RZ ;  /* 0x000000100c657819 */ /* 0x000fe200000006ff */
[----:B------:R-:W-:Y:S01]  /*2be0*/  FMUL.FTZ R122, R113, R122 ;  /* 0x0000007a717a7220 */ /* 0x000fe20000410000 */
[----:B------:R-:W-:Y:S01]  /*2bf0*/  SHF.L.U32 R100, R96, 0x10, RZ ;  /* 0x0000001060647819 */ /* 0x000fe200000006ff */
[----:B------:R-:W-:Y:S01]  /*2c00*/  FADD.FTZ R96, R97, R124 ;  /* 0x0000007c61607221 */ /* 0x000fe20000010000 */
[----:B------:R-:W-:Y:S01]  /*2c10*/  FFMA.FTZ R98, R126, R124, R99 ;  /* 0x0000007c7e627223 */ /* 0x000fe20000010063 */
[----:B------:R-:W-:Y:S01]  /*2c20*/  FMUL.FTZ R120, R101, R102 ;  /* 0x0000006665787220 */ /* 0x000fe20000410000 */
[----:B------:R-:W-:Y:S01]  /*2c30*/  FADD.FTZ R76, R76, R115 ;  /* 0x000000734c4c7221 */ /* 0x000fe20000010000 */
[----:B------:R-:W-:Y:S01]  /*2c40*/  FADD.FTZ R97, R96, R121 ;  /* 0x0000007960617221 */ /* 0x000fe20000010000 */
[----:B------:R-:W-:Y:S01]  /*2c50*/  FFMA.FTZ R99, R123, R121, R98 ;  /* 0x000000797b637223 */ /* 0x000fe20000010062 */
[----:B------:R-:W-:Y:S01]  /*2c60*/  FFMA.FTZ R60, R131, R115, R60 ;  /* 0x00000073833c7223 */ /* 0x000fe2000001003c */
[----:B------:R-:W-:Y:S01]  /*2c70*/  SHF.L.U32 R115, R11, 0x10, RZ ;  /* 0x000000100b737819 */ /* 0x000fe200000006ff */
[----:B------:R-:W-:Y:S01]  /*2c80*/  FADD.FTZ R96, R97, R120 ;  /* 0x0000007861607221 */ /* 0x000fe20000010000 */
[----:B------:R-:W-:Y:S01]  /*2c90*/  FFMA.FTZ R98, R122, R120, R99 ;  /* 0x000000787a627223 */ /* 0x000fe20000010063 */
[----:B------:R-:W-:Y:S01]  /*2ca0*/  FMUL.FTZ R118, R113, R118 ;  /* 0x0000007671767220 */ /* 0x000fe20000410000 */
[----:B------:R-:W-:Y:S01]  /*2cb0*/  FADD.FTZ R82, R82, R103 ;  /* 0x0000006752527221 */ /* 0x000fe20000010000 */
[----:B------:R-:W-:Y:S01]  /*2cc0*/  FMUL.FTZ R115, R115, R100 ;  /* 0x0000006473737220 */ /* 0x000fe20000410000 */
[----:B------:R-:W-:Y:S01]  /*2cd0*/  FADD.FTZ R96, R96, R117 ;  /* 0x0000007560607221 */ /* 0x000fe20000010000 */
[C---:B------:R-:W-:Y:S01]  /*2ce0*/  FFMA.FTZ R98, R119.reuse, R117, R98 ;  /* 0x0000007577627223 */ /* 0x040fe20000010062 */
[----:B------:R-:W-:Y:S01]  /*2cf0*/  FFMA.FTZ R66, R119, R103, R66 ;  /* 0x0000006777427223 */ /* 0x000fe20000010042 */
[----:B------:R-:W-:Y:S01]  /*2d00*/  FADD.FTZ R81, R81, R102 ;  /* 0x0000006651517221 */ /* 0x000fe20000010000 */
[----:B------:R-:W-:Y:S01]  /*2d10*/  FFMA.FTZ R65, R122, R102, R65 ;  /* 0x000000667a417223 */ /* 0x000fe20000010041 */
[----:B------:R-:W-:Y:S01]  /*2d20*/  FADD.FTZ R83, R83, R100 ;  /* 0x0000006453537221 */ /* 0x000fe20000010000 */
[----:B------:R-:W-:Y:S01]  /*2d30*/  FFMA.FTZ R67, R118, R100, R67 ;  /* 0x0000006476437223 */ /* 0x000fe20000010043 */
[----:B------:R-:W-:Y:S01]  /*2d40*/  FADD.FTZ R155, R96, R115 ;  /* 0x00000073609b7221 */ /* 0x000fe20000010000 */
[----:B------:R-:W-:-:S07]  /*2d50*/  FFMA.FTZ R154, R118, R115, R98 ;  /* 0x00000073769a7223 */ /* 0x000fce0000010062 */
.L_x_7:
[----:B------:R-:W-:Y:S05]  /*2d60*/  BSYNC.RECONVERGENT B0 ;  /* 0x0000000000007941 */ /* 0x000fea0003800200 */
.L_x_1:
[----:B------:R-:W-:-:S03]  /*2d70*/  UMOV UR4, 0xffffffff ;  /* 0xffffffff00047882 */ /* 0x000fc60000000000 */
[----:B------:R-:W-:Y:S05]  /*2d80*/  BRA.DIV UR4, `(.L_x_12) ;  /* 0x0000003604307947 */ /* 0x000fea000b800000 */
[----:B------:R-:W0:Y:S04]  /*2d90*/  SHFL.BFLY PT, R96, R155, 0x1, 0x1f ;  /* 0x0c201f009b607f89 */ /* 0x000e2800000e0000 */
[----:B------:R-:W1:Y:S01]  /*2da0*/  SHFL.BFLY PT, R97, R154, 0x1, 0x1f ;  /* 0x0c201f009a617f89 */ /* 0x000e6200000e0000 */
[----:B0-----:R-:W-:Y:S01]  /*2db0*/  FADD.FTZ R96, R96, R155 ;  /* 0x0000009b60607221 */ /* 0x001fe20000010000 */
[----:B-1----:R-:W-:-:S04]  /*2dc0*/  FADD.FTZ R97, R97, R154 ;  /* 0x0000009a61617221 */ /* 0x002fc80000010000 */
        /* <DEDUP_REMOVED lines=12> */
[----:B------:R0:W1:Y:S04]  /*2e90*/  SHFL.BFLY PT, R96, R103, 0x10, 0x1f ;  /* 0x0e001f0067607f89 */ /* 0x00006800000e0000 */
[----:B------:R0:W2:Y:S02]  /*2ea0*/  SHFL.BFLY PT, R97, R102, 0x10, 0x1f ;  /* 0x0e001f0066617f89 */ /* 0x0000a400000e0000 */
.L_x_47:
[----:B-1----:R-:W-:Y:S01]  /*2eb0*/  FADD.FTZ R96, R103, R96 ;  /* 0x0000006067607221 */ /* 0x002fe20000010000 */
[----:B--2---:R-:W-:Y:S01]  /*2ec0*/  FADD.FTZ R97, R102, R97 ;  /* 0x0000006166617221 */ /* 0x004fe20000010000 */
[----:B------:R-:W-:Y:S02]  /*2ed0*/  BSSY.RECONVERGENT B0, `(.L_x_13) ;  /* 0x000026f000007945 */ /* 0x000fe40003800200 */
[----:B------:R-:W-:Y:S01]  /*2ee0*/  FMUL.FTZ R96, R96, UR9 ;  /* 0x0000000960607c20 */ /* 0x000fe20008410000 */
[----:B------:R-:W-:-:S04]  /*2ef0*/  FMUL.FTZ R101, R97, UR9 ;  /* 0x0000000961657c20 */ /* 0x000fc80008410000 */
[----:B------:R-:W-:Y:S01]  /*2f00*/  FSEL R100, R96, RZ, !P4 ;  /* 0x000000ff60647208 */ /* 0x000fe20006000000 */
[----:B------:R-:W-:Y:S06]  /*2f10*/  @P1 BRA `(.L_x_14) ;  /* 0x0000001000301947 */ /* 0x000fec0003800000 */
[----:B------:R-:W-:Y:S04]  /*2f20*/  BSSY.RECONVERGENT B1, `(.L_x_15) ;  /* 0x0000059000017945 */ /* 0x000fe80003800200 */
[----:B------:R-:W-:Y:S05]  /*2f30*/  @!P5 BRA `(.L_x_16) ;  /* 0x00000004005cd947 */ /* 0x000fea0003800000 */
[----:B------:R-:W-:-:S04]  /*2f40*/  ISETP.NE.U32.AND P1, PT, RZ, UR12, PT ;  /* 0x0000000cff007c0c */ /* 0x000fc8000bf25070 */
[----:B------:R-:W-:-:S13]  /*2f50*/  ISETP.NE.AND.EX P1, PT, RZ, UR13, PT, P1 ;  /* 0x0000000dff007c0c */ /* 0x000fda000bf25310 */
[----:B------:R-:W-:Y:S05]  /*2f60*/  @P1 BRA `(.L_x_17) ;  /* 0x0000000000941947 */ /* 0x000fea0003800000 */
[-CC-:B------:R-:W-:Y:S01]  /*2f70*/  FFMA.FTZ R96, R153, R101.reuse, R100.reuse ;  /* 0x0000006599607223 */ /* 0x180fe20000010064 */
[-CC-:B------:R-:W-:Y:S01]  /*2f80*/  FFMA.FTZ R97, R150, R101.reuse, R100.reuse ;  /* 0x0000006596617223 */ /* 0x180fe20000010064 */
[-CC-:B------:R-:W-:Y:S01]  /*2f90*/  FFMA.FTZ R152, R145, R101.reuse, R100.reuse ;  /* 0x0000006591987223 */ /* 0x180fe20000010064 */
[-C--:B------:R-:W-:Y:S01]  /*2fa0*/  FFMA.FTZ R156, R141, R101.reuse, R100 ;  /* 0x000000658d9c7223 */ /* 0x080fe20000010064 */
[----:B------:R-:W-:Y:S01]  /*2fb0*/  FADD.FTZ R96, R151, -R96 ;  /* 0x8000006097607221 */ /* 0x000fe20000010000 */
[----:B------:R-:W-:Y:S01]  /*2fc0*/  FADD.FTZ R98, R148, -R97 ;  /* 0x8000006194627221 */ /* 0x000fe20000010000 */
[-C--:B------:R-:W-:Y:S01]  /*2fd0*/  FFMA.FTZ R158, R138, R101.reuse, R100 ;  /* 0x000000658a9e7223 */ /* 0x080fe20000010064 */
[----:B------:R-:W-:Y:S01]  /*2fe0*/  FADD.FTZ R152, R143, -R152 ;  /* 0x800000988f987221 */ /* 0x000fe20000010000 */
[C---:B-----5:R-:W-:Y:S01]  /*2ff0*/  FMUL.FTZ R97, R113.reuse, R96 ;  /* 0x0000006071617220 */ /* 0x060fe20000410000 */
[----:B------:R-:W-:Y:S01]  /*3000*/  FMUL.FTZ R99, R113, R98 ;  /* 0x0000006271637220 */ /* 0x000fe20000410000 */
[-C--:B------:R-:W-:Y:S01]  /*3010*/  FFMA.FTZ R98, R149, R101.reuse, R100 ;  /* 0x0000006595627223 */ /* 0x080fe20000010064 */
[----:B------:R-:W-:Y:S01]  /*3020*/  FADD.FTZ R156, R139, -R156 ;  /* 0x8000009c8b9c7221 */ /* 0x000fe20000010000 */
[-C--:B------:R-:W-:Y:S01]  /*3030*/  FMUL.FTZ R96, R97, R114.reuse ;  /* 0x0000007261607220 */ /* 0x080fe20000410000 */
[-C--:B------:R-:W-:Y:S01]  /*3040*/  FFMA.FTZ R97, R146, R101.reuse, R100 ;  /* 0x0000006592617223 */ /* 0x080fe20000010064 */
[----:B------:R-:W-:Y:S01]  /*3050*/  FMUL.FTZ R99, R99, R114 ;  /* 0x0000007263637220 */ /* 0x000fe20000410000 */
[----:B------:R-:W-:Y:S01]  /*3060*/  FADD.FTZ R98, R147, -R98 ;  /* 0x8000006293627221 */ /* 0x000fe20000010000 */
[----:B------:R-:W-:Y:S01]  /*3070*/  FADD.FTZ R158, R137, -R158 ;  /* 0x8000009e899e7221 */ /* 0x000fe20000010000 */
[----:B0-----:R-:W-:Y:S01]  /*3080*/  FADD.FTZ R102, R144, -R97 ;  /* 0x8000006190667221 */ /* 0x001fe20000010000 */
[----:B------:R-:W-:Y:S01]  /*3090*/  FFMA.FTZ R97, R142, R101, R100 ;  /* 0x000000658e617223 */ /* 0x000fe20000010064 */
[----:B------:R-:W-:Y:S01]  /*30a0*/  F2FP.BF16.F32.PACK_AB R96, R99, R96 ;  /* 0x000000606360723e */ /* 0x000fe200000010ff */
[C---:B------:R-:W-:Y:S01]  /*30b0*/  FMUL.FTZ R103, R113.reuse, R152 ;  /* 0x0000009871677220 */ /* 0x040fe20000410000 */
[C---:B------:R-:W-:Y:S01]  /*30c0*/  FMUL.FTZ R99, R113.reuse, R102 ;  /* 0x0000006671637220 */ /* 0x040fe20000410000 */
[----:B------:R-:W-:Y:S01]  /*30d0*/  FADD.FTZ R154, R140, -R97 ;  /* 0x800000618c9a7221 */ /* 0x000fe20000010000 */
[C---:B------:R-:W-:Y:S01]  /*30e0*/  FMUL.FTZ R97, R113.reuse, R98 ;  /* 0x0000006271617220 */ /* 0x040fe20000410000 */
[C---:B------:R-:W-:Y:S01]  /*30f0*/  FMUL.FTZ R157, R113.reuse, R156 ;  /* 0x0000009c719d7220 */ /* 0x040fe20000410000 */
[C---:B------:R-:W-:Y:S01]  /*3100*/  FMUL.FTZ R159, R113.reuse, R158 ;  /* 0x0000009e719f7220 */ /* 0x040fe20000410000 */
[----:B------:R-:W-:Y:S01]  /*3110*/  FMUL.FTZ R155, R113, R154 ;  /* 0x0000009a719b7220 */ /* 0x000fe20000410000 */
[-C--:B------:R-:W-:Y:S01]  /*3120*/  FMUL.FTZ R97, R97, R114.reuse ;  /* 0x0000007261617220 */ /* 0x080fe20000410000 */
[-C--:B------:R-:W-:Y:S01]  /*3130*/  FMUL.FTZ R98, R99, R114.reuse ;  /* 0x0000007263627220 */ /* 0x080fe20000410000 */
[-C--:B------:R-:W-:Y:S01]  /*3140*/  FMUL.FTZ R103, R103, R114.reuse ;  /* 0x0000007267677220 */ /* 0x080fe20000410000 */
[-C--:B------:R-:W-:Y:S01]  /*3150*/  FMUL.FTZ R102, R155, R114.reuse ;  /* 0x000000729b667220 */ /* 0x080fe20000410000 */
[-C--:B------:R-:W-:Y:S01]  /*3160*/  FMUL.FTZ R99, R157, R114.reuse ;  /* 0x000000729d637220 */ /* 0x080fe20000410000 */
[----:B------:R-:W-:Y:S01]  /*3170*/  FMUL.FTZ R152, R159, R114 ;  /* 0x000000729f987220 */ /* 0x000fe20000410000 */
[----:B------:R-:W-:-:S02]  /*3180*/  F2FP.BF16.F32.PACK_AB R97, R98, R97 ;  /* 0x000000616261723e */ /* 0x000fc400000010ff */
[----:B------:R-:W-:Y:S02]  /*3190*/  F2FP.BF16.F32.PACK_AB R98, R102, R103 ;  /* 0x000000676662723e */ /* 0x000fe400000010ff */
[----:B------:R-:W-:Y:S01]  /*31a0*/  F2FP.BF16.F32.PACK_AB R99, R152, R99 ;  /* 0x000000639863723e */ /* 0x000fe200000010ff */
[----:B------:R-:W-:Y:S06]  /*31b0*/  BRA `(.L_x_18) ;  /* 0x0000000000a07947 */ /* 0x000fec0003800000 */
.L_x_17:
[-CC-:B------:R-:W-:Y:S01]  /*31c0*/  FFMA.FTZ R84, R141, R101.reuse, R100.reuse ;  /* 0x000000658d547223 */ /* 0x180fe20000010064 */
[-CC-:B------:R-:W-:Y:S01]  /*31d0*/  FFMA.FTZ R86, R138, R101.reuse, R100.reuse ;  /* 0x000000658a567223 */ /* 0x180fe20000010064 */
[-CC-:B------:R-:W-:Y:S01]  /*31e0*/  FFMA.FTZ R96, R145, R101.reuse, R100.reuse ;  /* 0x0000006591607223 */ /* 0x180fe20000010064 */
[-C--:B------:R-:W-:Y:S01]  /*31f0*/  FFMA.FTZ R85, R142, R101.reuse, R100 ;  /* 0x000000658e557223 */ /* 0x080fe20000010064 */
[----:B------:R-:W-:Y:S01]  /*3200*/  FADD.FTZ R84, R139, -R84 ;  /* 0x800000548b547221 */ /* 0x000fe20000010000 */
[----:B------:R-:W-:Y:S01]  /*3210*/  FADD.FTZ R86, R137, -R86 ;  /* 0x8000005689567221 */ /* 0x000fe20000010000 */
[-C--:B------:R-:W-:Y:S01]  /*3220*/  FFMA.FTZ R97, R146, R101.reuse, R100 ;  /* 0x0000006592617223 */ /* 0x080fe20000010064 */
[----:B0-----:R-:W-:Y:S01]  /*3230*/  FADD.FTZ R102, R143, -R96 ;  /* 0x800000608f667221 */ /* 0x001fe20000010000 */
[C---:B-----5:R-:W-:Y:S01]  /*3240*/  FMUL.FTZ R87, R113.reuse, R84 ;  /* 0x0000005471577220 */ /* 0x060fe20000410000 */
[----:B------:R-:W-:Y:S01]  /*3250*/  FMUL.FTZ R86, R113, R86 ;  /* 0x0000005671567220 */ /* 0x000fe20000410000 */
[----:B------:R-:W-:Y:S01]  /*3260*/  FADD.FTZ R152, R140, -R85 ;  /* 0x800000558c987221 */ /* 0x000fe20000010000 */
[--C-:B------:R-:W-:Y:S01]  /*3270*/  FFMA.FTZ R85, R150, R101, R100.reuse ;  /* 0x0000006596557223 */ /* 0x100fe20000010064 */
[-C--:B------:R-:W-:Y:S01]  /*3280*/  FMUL.FTZ R99, R87, R114.reuse ;  /* 0x0000007257637220 */ /* 0x080fe20000410000 */
[C---:B------:R-:W-:Y:S01]  /*3290*/  FMUL.FTZ R84, R86.reuse, R114 ;  /* 0x0000007256547220 */ /* 0x040fe20000410000 */
[----:B------:R-:W-:Y:S01]  /*32a0*/  F2FP.BF16.F32.PACK_AB R87, R86, R87 ;  /* 0x000000575657723e */ /* 0x000fe200000010ff */
[--C-:B------:R-:W-:Y:S01]  /*32b0*/  FFMA.FTZ R86, R149, R101, R100.reuse ;  /* 0x0000006595567223 */ /* 0x100fe20000010064 */
[----:B------:R-:W-:Y:S01]  /*32c0*/  FADD.FTZ R98, R144, -R97 ;  /* 0x8000006190627221 */ /* 0x000fe20000010000 */
[----:B------:R-:W-:Y:S01]  /*32d0*/  FMUL.FTZ R103, R113, R102 ;  /* 0x0000006671677220 */ /* 0x000fe20000410000 */
[----:B------:R-:W-:Y:S01]  /*32e0*/  F2FP.BF16.F32.PACK_AB R99, R84, R99 ;  /* 0x000000635463723e */ /* 0x000fe200000010ff */
[----:B------:R-:W-:Y:S01]  /*32f0*/  FFMA.FTZ R84, R153, R101, R100 ;  /* 0x0000006599547223 */ /* 0x000fe20000010064 */
[----:B------:R-:W-:Y:S01]  /*3300*/  FADD.FTZ R96, R147, -R86 ;  /* 0x8000005693607221 */ /* 0x000fe20000010000 */
[----:B------:R-:W-:Y:S01]  /*3310*/  FADD.FTZ R86, R148, -R85 ;  /* 0x8000005594567221 */ /* 0x000fe20000010000 */
[----:B------:R-:W-:Y:S01]  /*3320*/  FMUL.FTZ R102, R113, R152 ;  /* 0x0000009871667220 */ /* 0x000fe20000410000 */
[----:B------:R-:W-:Y:S01]  /*3330*/  FADD.FTZ R84, R151, -R84 ;  /* 0x8000005497547221 */ /* 0x000fe20000010000 */
[C---:B------:R-:W-:Y:S01]  /*3340*/  FMUL.FTZ R85, R113.reuse, R96 ;  /* 0x0000006071557220 */ /* 0x040fe20000410000 */
[C---:B------:R-:W-:Y:S01]  /*3350*/  FMUL.FTZ R96, R113.reuse, R98 ;  /* 0x0000006271607220 */ /* 0x040fe20000410000 */
[C---:B------:R-:W-:Y:S01]  /*3360*/  FMUL.FTZ R98, R113.reuse, R86 ;  /* 0x0000005671627220 */ /* 0x040fe20000410000 */
[----:B------:R-:W-:Y:S01]  /*3370*/  FMUL.FTZ R97, R113, R84 ;  /* 0x0000005471617220 */ /* 0x000fe20000410000 */
[C---:B------:R-:W-:Y:S01]  /*3380*/  F2FP.BF16.F32.PACK_AB R86, R102.reuse, R103 ;  /* 0x000000676656723e */ /* 0x040fe200000010ff */
[-C--:B------:R-:W-:Y:S01]  /*3390*/  FMUL.FTZ R157, R102, R114.reuse ;  /* 0x00000072669d7220 */ /* 0x080fe20000410000 */
[-C--:B------:R-:W-:Y:S01]  /*33a0*/  FMUL.FTZ R102, R85, R114.reuse ;  /* 0x0000007255667220 */ /* 0x080fe20000410000 */
[-C--:B------:R-:W-:Y:S01]  /*33b0*/  FMUL.FTZ R152, R103, R114.reuse ;  /* 0x0000007267987220 */ /* 0x080fe20000410000 */
[C---:B------:R-:W-:Y:S01]  /*33c0*/  F2FP.BF16.F32.PACK_AB R85, R96.reuse, R85 ;  /* 0x000000556055723e */ /* 0x040fe200000010ff */
[-C--:B------:R-:W-:Y:S01]  /*33d0*/  FMUL.FTZ R155, R96, R114.reuse ;  /* 0x00000072609b7220 */ /* 0x080fe20000410000 */
[-C--:B------:R-:W-:Y:S01]  /*33e0*/  FMUL.FTZ R96, R97, R114.reuse ;  /* 0x0000007261607220 */ /* 0x080fe20000410000 */
[C---:B------:R-:W-:Y:S01]  /*33f0*/  FMUL.FTZ R103, R98.reuse, R114 ;  /* 0x0000007262677220 */ /* 0x040fe20000410000 */
[----:B------:R-:W-:-:S02]  /*3400*/  F2FP.BF16.F32.PACK_AB R84, R98, R97 ;  /* 0x000000616254723e */ /* 0x000fc400000010ff */
[----:B------:R-:W-:Y:S02]  /*3410*/  F2FP.BF16.F32.PACK_AB R98, R157, R152 ;  /* 0x000000989d62723e */ /* 0x000fe400000010ff */
[----:B------:R-:W-:Y:S02]  /*3420*/  F2FP.BF16.F32.PACK_AB R97, R155, R102 ;  /* 0x000000669b61723e */ /* 0x000fe400000010ff */
[----:B------:R-:W-:-:S07]  /*3430*/  F2FP.BF16.F32.PACK_AB R96, R103, R96 ;  /* 0x000000606760723e */ /* 0x000fce00000010ff */
.L_x_18:
[----:B------:R-:W0:Y:S08]  /*3440*/  @P1 LDC.64 R154, c[0x0][0x478] ;  /* 0x00011e00ff9a1b82 */ /* 0x000e300000000a00 */
[----:B------:R-:W1:Y:S01]  /*3450*/  LDC.64 R102, c[0x0][0x468] ;  /* 0x00011a00ff667b82 */ /* 0x000e620000000a00 */
[----:B0-----:R-:W-:-:S05]  /*3460*/  @P1 IMAD.WIDE.U32 R154, R108, 0x10, R154 ;  /* 0x000000106c9a1825 */ /* 0x001fca00078e009a */
[----:B------:R2:W-:Y:S01]  /*3470*/  @P1 STG.E.128 desc[UR6][R154.64], R84 ;  /* 0x000000549a001986 */ /* 0x0005e2000c101d06 */
[C---:B-1----:R-:W-:Y:S01]  /*3480*/  IMAD.WIDE.U32 R102, R108.reuse, 0x10, R102 ;  /* 0x000000106c667825 */ /* 0x042fe200078e0066 */
[----:B------:R-:W-:-:S04]  /*3490*/  IADD3 R108, PT, PT, R108, 0x20, RZ ;  /* 0x000000206c6c7810 */ /* 0x000fc80007ffe0ff */
[----:B------:R2:W-:Y:S03]  /*34a0*/  STG.E.128 desc[UR6][R102.64], R96 ;  /* 0x0000006066007986 */ /* 0x0005e6000c101d06 */
.L_x_16:
[----:B------:R-:W-:Y:S05]  /*34b0*/  BSYNC.RECONVERGENT B1 ;  /* 0x0000000000017941 */ /* 0x000fea0003800200 */
.L_x_15:
[----:B------:R-:W-:Y:S04]  /*34c0*/  BSSY.RECONVERGENT B1, `(.L_x_19) ;  /* 0x0000059000017945 */ /* 0x000fe80003800200 */
[----:B------:R-:W-:Y:S05]  /*34d0*/  @!P3 BRA `(.L_x_20) ;  /* 0x00000004005cb947 */ /* 0x000fea0003800000 */
[----:B------:R-:W-:-:S04]  /*34e0*/  ISETP.NE.U32.AND P1, PT, RZ, UR12, PT ;  /* 0x0000000cff007c0c */ /* 0x000fc8000bf25070 */
[----:B------:R-:W-:-:S13]  /*34f0*/  ISETP.NE.AND.EX P1, PT, RZ, UR13, PT, P1 ;  /* 0x0000000dff007c0c */ /* 0x000fda000bf25310 */
[----:B------:R-:W-:Y:S05]  /*3500*/  @!P1 BRA `(.L_x_21) ;  /* 0x0000000000a49947 */ /* 0x000fea0003800000 */
[-CC-:B--2---:R-:W-:Y:S01]  /*3510*/  FFMA.FTZ R84, R111, R101.reuse, R100.reuse ;  /* 0x000000656f547223 */ /* 0x184fe20000010064 */
[-CC-:B------:R-:W-:Y:S01]  /*3520*/  FFMA.FTZ R85, R134, R101.reuse, R100.reuse ;  /* 0x0000006586557223 */ /* 0x180fe20000010064 */
[-CC-:B------:R-:W-:Y:S01]  /*3530*/  FFMA.FTZ R97, R19, R101.reuse, R100.reuse ;  /* 0x0000006513617223 */ /* 0x180fe20000010064 */
[-C--:B0-----:R-:W-:Y:S01]  /*3540*/  FFMA.FTZ R103, R17, R101.reuse, R100 ;  /* 0x0000006511677223 */ /* 0x081fe20000010064 */
[----:B------:R-:W-:Y:S01]  /*3550*/  FADD.FTZ R84, R109, -R84 ;  /* 0x800000546d547221 */ /* 0x000fe20000010000 */
[----:B------:R-:W-:Y:S01]  /*3560*/  FADD.FTZ R86, R132, -R85 ;  /* 0x8000005584567221 */ /* 0x000fe20000010000 */
[----:B------:R-:W-:Y:S01]  /*3570*/  FADD.FTZ R102, R104, -R97 ;  /* 0x8000006168667221 */ /* 0x000fe20000010000 */
[-CC-:B------:R-:W-:Y:S01]  /*3580*/  FFMA.FTZ R85, R15, R101.reuse, R100.reuse ;  /* 0x000000650f557223 */ /* 0x180fe20000010064 */
[C---:B-----5:R-:W-:Y:S01]  /*3590*/  FMUL.FTZ R87, R113.reuse, R84 ;  /* 0x0000005471577220 */ /* 0x060fe20000410000 */
[----:B------:R-:W-:Y:S01]  /*35a0*/  FMUL.FTZ R86, R113, R86 ;  /* 0x0000005671567220 */ /* 0x000fe20000410000 */
[--C-:B------:R-:W-:Y:S01]  /*35b0*/  FFMA.FTZ R97, R112, R101, R100.reuse ;  /* 0x0000006570617223 */ /* 0x100fe20000010064 */
[----:B------:R-:W-:Y:S01]  /*35c0*/  FADD.FTZ R96, R18, -R103 ;  /* 0x8000006712607221 */ /* 0x000fe20000010000 */
[-C--:B------:R-:W-:Y:S01]  /*35d0*/  FMUL.FTZ R99, R87, R114.reuse ;  /* 0x0000007257637220 */ /* 0x080fe20000410000 */
[C---:B------:R-:W-:Y:S01]  /*35e0*/  FMUL.FTZ R84, R86.reuse, R114 ;  /* 0x0000007256547220 */ /* 0x040fe20000410000 */
[----:B------:R-:W-:Y:S01]  /*35f0*/  F2FP.BF16.F32.PACK_AB R87, R86, R87 ;  /* 0x000000575657723e */ /* 0x000fe200000010ff */
[----:B------:R-:W-:Y:S01]  /*3600*/  FFMA.FTZ R86, R136, R101, R100 ;  /* 0x0000006588567223 */ /* 0x000fe20000010064 */
[----:B------:R-:W-:-:S02]  /*3610*/  FMUL.FTZ R103, R113, R102 ;  /* 0x0000006671677220 */ /* 0x000fc40000410000 */
[----:B------:R-:W-:Y:S01]  /*3620*/  F2FP.BF16.F32.PACK_AB R99, R84, R99 ;  /* 0x000000635463723e */ /* 0x000fe200000010ff */
[----:B------:R-:W-:Y:S01]  /*3630*/  FFMA.FTZ R84, R116, R101, R100 ;  /* 0x0000006574547223 */ /* 0x000fe20000010064 */
[----:B------:R-:W-:Y:S01]  /*3640*/  FADD.FTZ R152, R133, -R86 ;  /* 0x8000005685987221 */ /* 0x000fe20000010000 */
[----:B------:R-:W-:Y:S02]  /*3650*/  FADD.FTZ R86, R110, -R97 ;  /* 0x800000616e567221 */ /* 0x000fe40000010000 */
[----:B------:R-:W-:Y:S01]  /*3660*/  FADD.FTZ R98, R135, -R84 ;  /* 0x8000005487627221 */ /* 0x000fe20000010000 */
[----:B------:R-:W-:Y:S01]  /*3670*/  FADD.FTZ R84, R16, -R85 ;  /* 0x8000005510547221 */ /* 0x000fe20000010000 */
[C---:B------:R-:W-:Y:S01]  /*3680*/  FMUL.FTZ R102, R113.reuse, R152 ;  /* 0x0000009871667220 */ /* 0x040fe20000410000 */
        /* <DEDUP_REMOVED lines=15> */
[----:B------:R-:W-:Y:S01]  /*3780*/  F2FP.BF16.F32.PACK_AB R96, R103, R96 ;  /* 0x000000606760723e */ /* 0x000fe200000010ff */
[----:B------:R-:W-:Y:S06]  /*3790*/  BRA `(.L_x_22) ;  /* 0x0000000000907947 */ /* 0x000fec0003800000 */
.L_x_21:
[-CC-:B--2---:R-:W-:Y:S01]  /*37a0*/  FFMA.FTZ R97, R15, R101.reuse, R100.reuse ;  /* 0x000000650f617223 */ /* 0x184fe20000010064 */
[-CC-:B------:R-:W-:Y:S01]  /*37b0*/  FFMA.FTZ R99, R112, R101.reuse, R100.reuse ;  /* 0x0000006570637223 */ /* 0x180fe20000010064 */
[-CC-:B0-----:R-:W-:Y:S01]  /*37c0*/  FFMA.FTZ R102, R116, R101.reuse, R100.reuse ;  /* 0x0000006574667223 */ /* 0x181fe20000010064 */
[-CC-:B------:R-:W-:Y:S01]  /*37d0*/  FFMA.FTZ R154, R136, R101.reuse, R100.reuse ;  /* 0x00000065889a7223 */ /* 0x180fe20000010064 */
[----:B------:R-:W-:Y:S01]  /*37e0*/  FADD.FTZ R96, R16, -R97 ;  /* 0x8000006110607221 */ /* 0x000fe20000010000 */
[----:B------:R-:W-:Y:S01]  /*37f0*/  FADD.FTZ R98, R110, -R99 ;  /* 0x800000636e627221 */ /* 0x000fe20000010000 */
[-C--:B------:R-:W-:Y:S01]  /*3800*/  FFMA.FTZ R156, R111, R101.reuse, R100 ;  /* 0x000000656f9c7223 */ /* 0x080fe20000010064 */
[----:B------:R-:W-:Y:S01]  /*3810*/  FADD.FTZ R102, R135, -R102 ;  /* 0x8000006687667221 */ /* 0x000fe20000010000 */
[C---:B-----5:R-:W-:Y:S01]  /*3820*/  FMUL.FTZ R97, R113.reuse, R96 ;  /* 0x0000006071617220 */ /* 0x060fe20000410000 */
[----:B------:R-:W-:Y:S01]  /*3830*/  FMUL.FTZ R99, R113, R98 ;  /* 0x0000006271637220 */ /* 0x000fe20000410000 */
[----:B------:R-:W-:Y:S01]  /*3840*/  FADD.FTZ R154, R133, -R154 ;  /* 0x8000009a859a7221 */ /* 0x000fe20000010000 */
[----:B------:R-:W-:Y:S01]  /*3850*/  FADD.FTZ R156, R109, -R156 ;  /* 0x8000009c6d9c7221 */ /* 0x000fe20000010000 */
[-C--:B------:R-:W-:Y:S01]  /*3860*/  FMUL.FTZ R96, R97, R114.reuse ;  /* 0x0000007261607220 */ /* 0x080fe20000410000 */
[----:B------:R-:W-:Y:S01]  /*3870*/  FMUL.FTZ R99, R99, R114 ;  /* 0x0000007263637220 */ /* 0x000fe20000410000 */
[----:B------:R-:W-:Y:S01]  /*3880*/  FFMA.FTZ R97, R17, R101, R100 ;  /* 0x0000006511617223 */ /* 0x000fe20000010064 */
[C---:B------:R-:W-:Y:S01]  /*3890*/  FMUL.FTZ R155, R113.reuse, R154 ;  /* 0x0000009a719b7220 */ /* 0x040fe20000410000 */
[----:B------:R-:W-:-:S02]  /*38a0*/  FMUL.FTZ R157, R113, R156 ;  /* 0x0000009c719d7220 */ /* 0x000fc40000410000 */
[----:B------:R-:W-:Y:S01]  /*38b0*/  F2FP.BF16.F32.PACK_AB R96, R99, R96 ;  /* 0x000000606360723e */ /* 0x000fe200000010ff */
[----:B------:R-:W-:Y:S01]  /*38c0*/  FADD.FTZ R98, R18, -R97 ;  /* 0x8000006112627221 */ /* 0x000fe20000010000 */
[-CC-:B------:R-:W-:Y:S01]  /*38d0*/  FFMA.FTZ R99, R19, R101.reuse, R100.reuse ;  /* 0x0000006513637223 */ /* 0x180fe20000010064 */
[----:B------:R-:W-:-:S03]  /*38e0*/  FFMA.FTZ R97, R134, R101, R100 ;  /* 0x0000006586617223 */ /* 0x000fc60000010064 */
[----:B------:R-:W-:Y:S01]  /*38f0*/  FADD.FTZ R152, R104, -R99 ;  /* 0x8000006368987221 */ /* 0x000fe20000010000 */
        /* <DEDUP_REMOVED lines=13> */
[----:B------:R-:W-:-:S07]  /*39d0*/  F2FP.BF16.F32.PACK_AB R99, R152, R99 ;  /* 0x000000639863723e */ /* 0x000fce00000010ff */
.L_x_22:
[----:B------:R-:W0:Y:S08]  /*39e0*/  @P1 LDC.64 R154, c[0x0][0x478] ;  /* 0x00011e00ff9a1b82 */ /* 0x000e300000000a00 */
[----:B------:R-:W1:Y:S01]  /*39f0*/  LDC.64 R102, c[0x0][0x468] ;  /* 0x00011a00ff667b82 */ /* 0x000e620000000a00 */
[----:B0-----:R-:W-:-:S05]  /*3a00*/  @P1 IMAD.WIDE.U32 R154, R108, 0x10, R154 ;  /* 0x000000106c9a1825 */ /* 0x001fca00078e009a */
[----:B------:R3:W-:Y:S01]  /*3a10*/  @P1 STG.E.128 desc[UR6][R154.64], R84 ;  /* 0x000000549a001986 */ /* 0x0007e2000c101d06 */
[C---:B-1----:R-:W-:Y:S01]  /*3a20*/  IMAD.WIDE.U32 R102, R108.reuse, 0x10, R102 ;  /* 0x000000106c667825 */ /* 0x042fe200078e0066 */
[----:B------:R-:W-:-:S04]  /*3a30*/  IADD3 R108, PT, PT, R108, 0x20, RZ ;  /* 0x000000206c6c7810 */ /* 0x000fc80007ffe0ff */
[----:B------:R3:W-:Y:S03]  /*3a40*/  STG.E.128 desc[UR6][R102.64], R96 ;  /* 0x0000006066007986 */ /* 0x0007e6000c101d06 */
.L_x_20:
[----:B------:R-:W-:Y:S05]  /*3a50*/  BSYNC.RECONVERGENT B1 ;  /* 0x0000000000017941 */ /* 0x000fea0003800200 */
.L_x_19:
[----:B------:R-:W-:Y:S05]  /*3a60*/  @!P2 BRA `(.L_x_23) ;  /* 0x0000001800d4a947 */ /* 0x000fea0003800000 */
[----:B------:R-:W-:-:S04]  /*3a70*/  ISETP.NE.U32.AND P1, PT, RZ, UR12, PT ;  /* 0x0000000cff007c0c */ /* 0x000fc8000bf25070 */
[----:B------:R-:W-:-:S13]  /*3a80*/  ISETP.NE.AND.EX P1, PT, RZ, UR13, PT, P1 ;  /* 0x0000000dff007c0c */ /* 0x000fda000bf25310 */
[----:B------:R-:W-:Y:S05]  /*3a90*/  @!P1 BRA `(.L_x_24) ;  /* 0x0000000000a49947 */ /* 0x000fea0003800000 */
[-CC-:B0-23--:R-:W-:Y:S01]  /*3aa0*/  FFMA.FTZ R102, R118, R101.reuse, R100.reuse ;  /* 0x0000006576667223 */ /* 0x18dfe20000010064 */
[-CC-:B------:R-:W-:Y:S01]  /*3ab0*/  FFMA.FTZ R96, R123, R101.reuse, R100.reuse ;  /* 0x000000657b607223 */ /* 0x180fe20000010064 */
[-CC-:B------:R-:W-:Y:S01]  /*3ac0*/  FFMA.FTZ R98, R119, R101.reuse, R100.reuse ;  /* 0x0000006577627223 */ /* 0x180fe20000010064 */
[-CC-:B------:R-:W-:Y:S01]  /*3ad0*/  FFMA.FTZ R87, R122, R101.reuse, R100.reuse ;  /* 0x000000657a577223 */ /* 0x180fe20000010064 */
[-CC-:B------:R-:W-:Y:S01]  /*3ae0*/  FFMA.FTZ R86, R127, R101.reuse, R100.reuse ;  /* 0x000000657f567223 */ /* 0x180fe20000010064 */
[-CC-:B------:R-:W-:Y:S01]  /*3af0*/  FFMA.FTZ R85, R126, R101.reuse, R100.reuse ;  /* 0x000000657e557223 */ /* 0x180fe20000010064 */
[-CC-:B------:R-:W-:Y:S01]  /*3b00*/  FFMA.FTZ R84, R131, R101.reuse, R100.reuse ;  /* 0x0000006583547223 */ /* 0x180fe20000010064 */
[----:B------:R-:W-:Y:S01]  /*3b10*/  FFMA.FTZ R101, R130, R101, R100 ;  /* 0x0000006582657223 */ /* 0x000fe20000010064 */
[----:B------:R-:W-:Y:S01]  /*3b20*/  FADD.FTZ R154, R115, -R102 ;  /* 0x80000066739a7221 */ /* 0x000fe20000010000 */
[----:B------:R-:W-:Y:S01]  /*3b30*/  FADD.FTZ R100, R121, -R96 ;  /* 0x8000006079647221 */ /* 0x000fe20000010000 */
[----:B------:R-:W-:Y:S01]  /*3b40*/  FADD.FTZ R152, R117, -R98 ;  /* 0x8000006275987221 */ /* 0x000fe20000010000 */
[----:B------:R-:W-:Y:S01]  /*3b50*/  FADD.FTZ R102, R120, -R87 ;  /* 0x8000005778667221 */ /* 0x000fe20000010000 */
[----:B------:R-:W-:Y:S01]  /*3b60*/  FADD.FTZ R96, R125, -R86 ;  /* 0x800000567d607221 */ /* 0x000fe20000010000 */
[----:B------:R-:W-:Y:S01]  /*3b70*/  FADD.FTZ R84, R129, -R84 ;  /* 0x8000005481547221 */ /* 0x000fe20000010000 */
[----:B------:R-:W-:Y:S01]  /*3b80*/  FADD.FTZ R98, R124, -R85 ;  /* 0x800000557c627221 */ /* 0x000fe20000010000 */
[----:B------:R-:W-:Y:S01]  /*3b90*/  FADD.FTZ R86, R128, -R101 ;  /* 0x8000006580567221 */ /* 0x000fe20000010000 */
[C---:B-----5:R-:W-:Y:S01]  /*3ba0*/  FMUL.FTZ R99, R113.reuse, R100 ;  /* 0x0000006471637220 */ /* 0x060fe20000410000 */
[C---:B------:R-:W-:Y:S01]  /*3bb0*/  FMUL.FTZ R87, R113.reuse, R154 ;  /* 0x0000009a71577220 */ /* 0x040fe20000410000 */
[C---:B------:R-:W-:Y:S01]  /*3bc0*/  FMUL.FTZ R101, R113.reuse, R152 ;  /* 0x0000009871657220 */ /* 0x040fe20000410000 */
[C---:B------:R-:W-:Y:S01]  /*3bd0*/  FMUL.FTZ R100, R113.reuse, R102 ;  /* 0x0000006671647220 */ /* 0x040fe20000410000 */
[C---:B------:R-:W-:Y:S01]  /*3be0*/  FMUL.FTZ R97, R113.reuse, R84 ;  /* 0x0000005471617220 */ /* 0x040fe20000410000 */
[C---:B------:R-:W-:Y:S01]  /*3bf0*/  FMUL.FTZ R85, R113.reuse, R96 ;  /* 0x0000006071557220 */ /* 0x040fe20000410000 */
[C---:B------:R-:W-:Y:S01]  /*3c00*/  FMUL.FTZ R98, R113.reuse, R98 ;  /* 0x0000006271627220 */ /* 0x040fe20000410000 */
[----:B------:R-:W-:Y:S01]  /*3c10*/  FMUL.FTZ R84, R113, R86 ;  /* 0x0000005671547220 */ /* 0x000fe20000410000 */
[CC--:B------:R-:W-:Y:S01]  /*3c20*/  FMUL.FTZ R155, R87.reuse, R114.reuse ;  /* 0x00000072579b7220 */ /* 0x0c0fe20000410000 */
[----:B------:R-:W-:Y:S01]  /*3c30*/  F2FP.BF16.F32.PACK_AB R87, R87, R101 ;  /* 0x000000655757723e */ /* 0x000fe200000010ff */
[-C--:B------:R-:W-:Y:S01]  /*3c40*/  FMUL.FTZ R152, R101, R114.reuse ;  /* 0x0000007265987220 */ /* 0x080fe20000410000 */
[C---:B------:R-:W-:Y:S01]  /*3c50*/  F2FP.BF16.F32.PACK_AB R86, R100.reuse, R99 ;  /* 0x000000636456723e */ /* 0x040fe200000010ff */
        /* <DEDUP_REMOVED lines=8> */
[----:B------:R-:W-:Y:S02]  /*3ce0*/  F2FP.BF16.F32.PACK_AB R99, R155, R152 ;  /* 0x000000989b63723e */ /* 0x000fe400000010ff */
[----:B------:R-:W-:Y:S02]  /*3cf0*/  F2FP.BF16.F32.PACK_AB R98, R113, R102 ;  /* 0x000000667162723e */ /* 0x000fe400000010ff */
[----:B------:R-:W-:Y:S02]  /*3d00*/  F2FP.BF16.F32.PACK_AB R97, R103, R100 ;  /* 0x000000646761723e */ /* 0x000fe400000010ff */
[----:B------:R-:W-:Y:S01]  /*3d10*/  F2FP.BF16.F32.PACK_AB R96, R101, R96 ;  /* 0x000000606560723e */ /* 0x000fe200000010ff */
[----:B------:R-:W-:Y:S06]  /*3d20*/  BRA `(.L_x_25) ;  /* 0x0000000000907947 */ /* 0x000fec0003800000 */
.L_x_24:
[-CC-:B--23--:R-:W-:Y:S01]  /*3d30*/  FFMA.FTZ R98, R118, R101.reuse, R100.reuse ;  /* 0x0000006576627223 */ /* 0x18cfe20000010064 */
[-CC-:B------:R-:W-:Y:S01]  /*3d40*/  FFMA.FTZ R96, R131, R101.reuse, R100.reuse ;  /* 0x0000006583607223 */ /* 0x180fe20000010064 */
[-CC-:B------:R-:W-:Y:S01]  /*3d50*/  FFMA.FTZ R97, R130, R101.reuse, R100.reuse ;  /* 0x0000006582617223 */ /* 0x180fe20000010064 */
[-CC-:B0-----:R-:W-:Y:S01]  /*3d60*/  FFMA.FTZ R102, R127, R101.reuse, R100.reuse ;  /* 0x000000657f667223 */ /* 0x181fe20000010064 */
        /* <DEDUP_REMOVED lines=31> */
[----:B------:R-:W-:-:S07]  /*3f60*/  F2FP.BF16.F32.PACK_AB R99, R102, R113 ;  /* 0x000000716663723e */ /* 0x000fce00000010ff */
.L_x_25:
[----:B------:R-:W0:Y:S08]  /*3f70*/  @P1 LDC.64 R102, c[0x0][0x478] ;  /* 0x00011e00ff661b82 */ /* 0x000e300000000a00 */
[----:B------:R-:W1:Y:S01]  /*3f80*/  LDC.64 R100, c[0x0][0x468] ;  /* 0x00011a00ff647b82 */ /* 0x000e620000000a00 */
[----:B0-----:R-:W-:-:S05]  /*3f90*/  @P1 IMAD.WIDE.U32 R102, R108, 0x10, R102 ;  /* 0x000000106c661825 */ /* 0x001fca00078e0066 */
[----:B------:R0:W-:Y:S01]  /*3fa0*/  @P1 STG.E.128 desc[UR6][R102.64], R84 ;  /* 0x0000005466001986 */ /* 0x0001e2000c101d06 */
[----:B-1----:R-:W-:-:S05]  /*3fb0*/  IMAD.WIDE.U32 R100, R108, 0x10, R100 ;  /* 0x000000106c647825 */ /* 0x002fca00078e0064 */
[----:B------:R0:W-:Y:S01]  /*3fc0*/  STG.E.128 desc[UR6][R100.64], R96 ;  /* 0x0000006064007986 */ /* 0x0001e2000c101d06 */
[----:B------:R-:W-:Y:S05]  /*3fd0*/  BRA `(.L_x_23) ;  /* 0x0000001400787947 */ /* 0x000fea0003800000 */
.L_x_14:
[----:B------:R-:W-:-:S04]  /*3fe0*/  UISETP.NE.U32.AND UP0, UPT, UR12, URZ, UPT ;  /* 0x000000ff0c00728c */ /* 0x000fc8000bf05070 */
[----:B------:R-:W-:-:S09]  /*3ff0*/  UISETP.NE.AND.EX UP0, UPT, UR13, URZ, UPT, UP0 ;  /* 0x000000ff0d00728c */ /* 0x000fd2000bf05300 */
[----:B------:R-:W-:Y:S05]  /*4000*/  BRA.U UP0, `(.L_x_26) ;  /* 0x0000000900907547 */ /* 0x000fea000b800000 */
[----:B------:R-:W-:Y:S01]  /*4010*/  ISETP.GT.U32.AND P1, PT, R106, 0x1f, PT ;  /* 0x0000001f6a00780c */ /* 0x000fe20003f24070 */
[----:B------:R-:W-:-:S12]  /*4020*/  BSSY.RECONVERGENT B1, `(.L_x_27) ;  /* 0x0000036000017945 */ /* 0x000fd80003800200 */
[----:B------:R-:W-:Y:S05]  /*4030*/  @!P1 BRA `(.L_x_28) ;  /* 0x0000000000d09947 */ /* 0x000fea0003800000 */
[----:B------:R-:W-:Y:S01]  /*4040*/  PRMT R96, R95, 0x7632, R96 ;  /* 0x000076325f607816 */ /* 0x000fe20000000060 */
[-CC-:B0-----:R-:W-:Y:S01]  /*4050*/  FFMA.FTZ R102, R138, R101.reuse, R100.reuse ;  /* 0x000000658a667223 */ /* 0x181fe20000010064 */
[-CC-:B------:R-:W-:Y:S01]  /*4060*/  FFMA.FTZ R97, R142, R101.reuse, R100.reuse ;  /* 0x000000658e617223 */ /* 0x180fe20000010064 */
[-C--:B------:R-:W-:Y:S01]  /*4070*/  FFMA.FTZ R155, R146, R101.reuse, R100 ;  /* 0x00000065929b7223 */ /* 0x080fe20000010064 */
[----:B------:R-:W-:Y:S01]  /*4080*/  SHF.L.U32 R98, R96, 0x10, RZ ;  /* 0x0000001060627819 */ /* 0x000fe200000006ff */
[----:B------:R-:W-:Y:S01]  /*4090*/  FADD.FTZ R102, R137, -R102 ;  /* 0x8000006689667221 */ /* 0x000fe20000010000 */
[----:B------:R-:W-:Y:S01]  /*40a0*/  PRMT R96, R94, 0x7632, R96 ;  /* 0x000076325e607816 */ /* 0x000fe20000000060 */
[----:B------:R-:W-:Y:S01]  /*40b0*/  FADD.FTZ R97, R140, -R97 ;  /* 0x800000618c617221 */ /* 0x000fe20000010000 */
[----:B------:R-:W-:Y:S01]  /*40c0*/  FADD.FTZ R157, R144, -R155 ;  /* 0x8000009b909d7221 */ /* 0x000fe20000010000 */
[----:B-----5:R-:W-:Y:S01]  /*40d0*/  FFMA.FTZ R103, R113, R102, R98 ;  /* 0x0000006671677223 */ /* 0x020fe20000010062 */
[----:B------:R-:W-:Y:S01]  /*40e0*/  SHF.L.U32 R96, R96, 0x10, RZ ;  /* 0x0000001060607819 */ /* 0x000fe200000006ff */
[-CC-:B------:R-:W-:Y:S01]  /*40f0*/  FFMA.FTZ R98, R141, R101.reuse, R100.reuse ;  /* 0x000000658d627223 */ /* 0x180fe20000010064 */
[----:B------:R-:W-:Y:S01]  /*4100*/  FFMA.FTZ R155, R150, R101, R100 ;  /* 0x00000065969b7223 */ /* 0x000fe20000010064 */
[----:B------:R-:W-:-:S02]  /*4110*/  FMUL.FTZ R102, R103, R114 ;  /* 0x0000007267667220 */ /* 0x000fc40000410000 */
[----:B------:R-:W-:Y:S01]  /*4120*/  FFMA.FTZ R97, R113, R97, R96 ;  /* 0x0000006171617223 */ /* 0x000fe20000010060 */
[----:B------:R-:W-:Y:S01]  /*4130*/  SHF.L.U32 R96, R95, 0x10, RZ ;  /* 0x000000105f607819 */ /* 0x000fe200000006ff */
[----:B------:R-:W-:Y:S01]  /*4140*/  FADD.FTZ R98, R139, -R98 ;  /* 0x800000628b627221 */ /* 0x000fe20000010000 */
[----:B------:R-:W-:-:S03]  /*4150*/  FADD.FTZ R155, R148, -R155 ;  /* 0x8000009b949b7221 */ /* 0x000fc60000010000 */
[--C-:B------:R-:W-:Y:S01]  /*4160*/  FFMA.FTZ R99, R113, R98, R96.reuse ;  /* 0x0000006271637223 */ /* 0x100fe20000010060 */
[----:B------:R-:W-:Y:S02]  /*4170*/  PRMT R96, R92, 0x7632, R96 ;  /* 0x000076325c607816 */ /* 0x000fe40000000060 */
[----:B------:R-:W-:Y:S01]  /*4180*/  PRMT R98, R93, 0x7632, R98 ;  /* 0x000076325d627816 */ /* 0x000fe20000000062 */
[-C--:B------:R-:W-:Y:S01]  /*4190*/  FMUL.FTZ R99, R99, R114.reuse ;  /* 0x0000007263637220 */ /* 0x080fe20000410000 */
[----:B------:R-:W-:Y:S02]  /*41a0*/  SHF.L.U32 R96, R96, 0x10, RZ ;  /* 0x0000001060607819 */ /* 0x000fe400000006ff */
[----:B------:R-:W-:Y:S02]  /*41b0*/  SHF.L.U32 R98, R98, 0x10, RZ ;  /* 0x0000001062627819 */ /* 0x000fe400000006ff */
[----:B------:R-:W-:Y:S01]  /*41c0*/  F2FP.BF16.F32.PACK_AB R99, R102, R99 ;  /* 0x000000636663723e */ /* 0x000fe200000010ff */
[----:B------:R-:W-:Y:S01]  /*41d0*/  FFMA.FTZ R155, R113, R155, R96 ;  /* 0x0000009b719b7223 */ /* 0x000fe20000010060 */
[----:B------:R-:W-:Y:S01]  /*41e0*/  FFMA.FTZ R96, R145, R101, R100 ;  /* 0x0000006591607223 */ /* 0x000fe20000010064 */
[----:B------:R-:W0:Y:S01]  /*41f0*/  LDC.64 R102, c[0x0][0x468] ;  /* 0x00011a00ff667b82 */ /* 0x000e220000000a00 */
[----:B------:R-:W-:Y:S01]  /*4200*/  FFMA.FTZ R157, R113, R157, R98 ;  /* 0x0000009d719d7223 */ /* 0x000fe20000010062 */
[----:B------:R-:W-:Y:S01]  /*4210*/  FFMA.FTZ R98, R149, R101, R100 ;  /* 0x0000006595627223 */ /* 0x000fe20000010064 */
[----:B------:R-:W-:Y:S01]  /*4220*/  FADD.FTZ R163, R143, -R96 ;  /* 0x800000608fa37221 */ /* 0x000fe20000010000 */
[----:B------:R-:W-:Y:S01]  /*4230*/  SHF.L.U32 R96, R94, 0x10, RZ ;  /* 0x000000105e607819 */ /* 0x000fe200000006ff */
[-C--:B------:R-:W-:Y:S01]  /*4240*/  FMUL.FTZ R152, R157, R114.reuse ;  /* 0x000000729d987220 */ /* 0x080fe20000410000 */
[----:B------:R-:W-:Y:S01]  /*4250*/  FADD.FTZ R161, R147, -R98 ;  /* 0x8000006293a17221 */ /* 0x000fe20000010000 */
[----:B------:R-:W-:Y:S01]  /*4260*/  SHF.L.U32 R98, R93, 0x10, RZ ;  /* 0x000000105d627819 */ /* 0x000fe200000006ff */
[----:B------:R-:W-:Y:S01]  /*4270*/  FMUL.FTZ R155, R155, R114 ;  /* 0x000000729b9b7220 */ /* 0x000fe20000410000 */
[----:B------:R-:W-:Y:S01]  /*4280*/  FFMA.FTZ R163, R113, R163, R96 ;  /* 0x000000a371a37223 */ /* 0x000fe20000010060 */
[----:B------:R-:W-:-:S02]  /*4290*/  FFMA.FTZ R96, R153, R101, R100 ;  /* 0x0000006599607223 */ /* 0x000fc40000010064 */
[----:B------:R-:W-:Y:S01]  /*42a0*/  FFMA.FTZ R161, R113, R161, R98 ;  /* 0x000000a171a17223 */ /* 0x000fe20000010062 */
[-C--:B------:R-:W-:Y:S01]  /*42b0*/  FMUL.FTZ R98, R163, R114.reuse ;  /* 0x00000072a3627220 */ /* 0x080fe20000410000 */
[----:B------:R-:W-:Y:S01]  /*42c0*/  FADD.FTZ R159, R151, -R96 ;  /* 0x80000060979f7221 */ /* 0x000fe20000010000 */
[----:B------:R-:W-:Y:S01]  /*42d0*/  SHF.L.U32 R96, R92, 0x10, RZ ;  /* 0x000000105c607819 */ /* 0x000fe200000006ff */
[-C--:B------:R-:W-:Y:S01]  /*42e0*/  FMUL.FTZ R163, R97, R114.reuse ;  /* 0x0000007261a37220 */ /* 0x080fe20000410000 */
[----:B------:R-:W-:-:S03]  /*42f0*/  FMUL.FTZ R97, R161, R114 ;  /* 0x00000072a1617220 */ /* 0x000fc60000410000 */
[----:B------:R-:W-:Y:S01]  /*4300*/  FFMA.FTZ R159, R113, R159, R96 ;  /* 0x0000009f719f7223 */ /* 0x000fe20000010060 */
[----:B------:R-:W-:Y:S02]  /*4310*/  F2FP.BF16.F32.PACK_AB R98, R163, R98 ;  /* 0x00000062a362723e */ /* 0x000fe400000010ff */
[----:B------:R-:W-:Y:S01]  /*4320*/  F2FP.BF16.F32.PACK_AB R97, R152, R97 ;  /* 0x000000619861723e */ /* 0x000fe200000010ff */
[----:B------:R-:W-:Y:S01]  /*4330*/  FMUL.FTZ R96, R159, R114 ;  /* 0x000000729f607220 */ /* 0x000fe20000410000 */
[C---:B0-----:R-:W-:Y:S01]  /*4340*/  IMAD.WIDE.U32 R102, R108.reuse, 0x10, R102 ;  /* 0x000000106c667825 */ /* 0x041fe200078e0066 */
[----:B------:R-:W-:-:S03]  /*4350*/  IADD3 R108, PT, PT, R108, 0x20, RZ ;  /* 0x000000206c6c7810 */ /* 0x000fc60007ffe0ff */
[----:B------:R-:W-:-:S05]  /*4360*/  F2FP.BF16.F32.PACK_AB R96, R155, R96 ;  /* 0x000000609b60723e */ /* 0x000fca00000010ff */
[----:B------:R1:W-:Y:S02]  /*4370*/  STG.E.128 desc[UR6][R102.64], R96 ;  /* 0x0000006066007986 */ /* 0x0003e4000c101d06 */
.L_x_28:
[----:B------:R-:W-:Y:S05]  /*4380*/  BSYNC.RECONVERGENT B1 ;  /* 0x0000000000017941 */ /* 0x000fea0003800200 */
.L_x_27:
[----:B------:R-:W-:Y:S04]  /*4390*/  BSSY.RECONVERGENT B1, `(.L_x_29) ;  /* 0x0000036000017945 */ /* 0x000fe80003800200 */
[----:B------:R-:W-:Y:S05]  /*43a0*/  @!P3 BRA `(.L_x_30) ;  /* 0x0000000000d0b947 */ /* 0x000fea0003800000 */
[----:B-1----:R-:W-:Y:S01]  /*43b0*/  PRMT R96, R91, 0x7632, R96 ;  /* 0x000076325b607816 */ /* 0x002fe20000000060 */
[-CC-:B------:R-:W-:Y:S01]  /*43c0*/  FFMA.FTZ R97, R134, R101.reuse, R100.reuse ;  /* 0x0000006586617223 */ /* 0x180fe20000010064 */
[-CC-:B0-----:R-:W-:Y:S01]  /*43d0*/  FFMA.FTZ R102, R136, R101.reuse, R100.reuse ;  /* 0x0000006588667223 */ /* 0x181fe20000010064 */
[-C--:B------:R-:W-:Y:S01]  /*43e0*/  FFMA.FTZ R155, R112, R101.reuse, R100 ;  /* 0x00000065709b7223 */ /* 0x080fe20000010064 */
[----:B------:R-:W-:Y:S01]  /*43f0*/  SHF.L.U32 R98, R96, 0x10, RZ ;  /* 0x0000001060627819 */ /* 0x000fe200000006ff */
[----:B------:R-:W-:Y:S01]  /*4400*/  FADD.FTZ R97, R132, -R97 ;  /* 0x8000006184617221 */ /* 0x000fe20000010000 */
[----:B------:R-:W-:Y:S01]  /*4410*/  PRMT R96, R90, 0x7632, R96 ;  /* 0x000076325a607816 */ /* 0x000fe20000000060 */
[----:B------:R-:W-:Y:S01]  /*4420*/  FADD.FTZ R155, R110, -R155 ;  /* 0x8000009b6e9b7221 */ /* 0x000fe20000010000 */
[----:B------:R-:W-:Y:S01]  /*4430*/  FFMA.FTZ R161, R17, R101, R100 ;  /* 0x0000006511a17223 */ /* 0x000fe20000010064 */
[----:B-----5:R-:W-:Y:S01]  /*4440*/  FFMA.FTZ R103, R113, R97, R98 ;  /* 0x0000006171677223 */ /* 0x020fe20000010062 */
[----:B------:R-:W-:Y:S01]  /*4450*/  SHF.L.U32 R96, R96, 0x10, RZ ;  /* 0x0000001060607819 */ /* 0x000fe200000006ff */
[----:B------:R-:W-:Y:S01]  /*4460*/  FADD.FTZ R97, R133, -R102 ;  /* 0x8000006685617221 */ /* 0x000fe20000010000 */
[-CC-:B------:R-:W-:Y:S01]  /*4470*/  FFMA.FTZ R98, R111, R101.reuse, R100.reuse ;  /* 0x000000656f627223 */ /* 0x180fe20000010064 */
[-C--:B------:R-:W-:Y:S01]  /*4480*/  FMUL.FTZ R102, R103, R114.reuse ;  /* 0x0000007267667220 */ /* 0x080fe20000410000 */
[----:B------:R-:W-:Y:S01]  /*4490*/  FFMA.FTZ R103, R19, R101, R100 ;  /* 0x0000006513677223 */ /* 0x000fe20000010064 */
[----:B------:R-:W-:Y:S01]  /*44a0*/  FFMA.FTZ R97, R113, R97, R96 ;  /* 0x0000006171617223 */ /* 0x000fe20000010060 */
[----:B------:R-:W-:Y:S01]  /*44b0*/  SHF.L.U32 R96, R91, 0x10, RZ ;  /* 0x000000105b607819 */ /* 0x000fe200000006ff */
[----:B------:R-:W-:Y:S01]  /*44c0*/  FADD.FTZ R99, R109, -R98 ;  /* 0x800000626d637221 */ /* 0x000fe20000010000 */
[----:B------:R-:W-:Y:S01]  /*44d0*/  FADD.FTZ R103, R104, -R103 ;  /* 0x8000006768677221 */ /* 0x000fe20000010000 */
[-CC-:B------:R-:W-:Y:S01]  /*44e0*/  FFMA.FTZ R98, R116, R101.reuse, R100.reuse ;  /* 0x0000006574627223 */ /* 0x180fe20000010064 */
[----:B------:R-:W-:Y:S01]  /*44f0*/  FFMA.FTZ R159, R15, R101, R100 ;  /* 0x000000650f9f7223 */ /* 0x000fe20000010064 */
[--C-:B------:R-:W-:Y:S01]  /*4500*/  FFMA.FTZ R99, R113, R99, R96.reuse ;  /* 0x0000006371637223 */ /* 0x100fe20000010060 */
[----:B------:R-:W-:Y:S01]  /*4510*/  PRMT R96, R88, 0x7632, R96 ;  /* 0x0000763258607816 */ /* 0x000fe20000000060 */
[--C-:B------:R-:W-:Y:S01]  /*4520*/  FADD.FTZ R157, R135, -R98.reuse ;  /* 0x80000062879d7221 */ /* 0x100fe20000010000 */
[----:B------:R-:W-:Y:S01]  /*4530*/  PRMT R98, R89, 0x7632, R98 ;  /* 0x0000763259627816 */ /* 0x000fe20000000062 */
[-C--:B------:R-:W-:Y:S01]  /*4540*/  FMUL.FTZ R99, R99, R114.reuse ;  /* 0x0000007263637220 */ /* 0x080fe20000410000 */
[----:B------:R-:W-:Y:S01]  /*4550*/  SHF.L.U32 R96, R96, 0x10, RZ ;  /* 0x0000001060607819 */ /* 0x000fe200000006ff */
[----:B------:R-:W-:Y:S01]  /*4560*/  FADD.FTZ R161, R18, -R161 ;  /* 0x800000a112a17221 */ /* 0x000fe20000010000 */
[----:B------:R-:W-:Y:S01]  /*4570*/  SHF.L.U32 R98, R98, 0x10, RZ ;  /* 0x0000001062627819 */ /* 0x000fe200000006ff */
[----:B------:R-:W-:Y:S01]  /*4580*/  FADD.FTZ R159, R16, -R159 ;  /* 0x8000009f109f7221 */ /* 0x000fe20000010000 */
[----:B------:R-:W-:Y:S01]  /*4590*/  F2FP.BF16.F32.PACK_AB R99, R102, R99 ;  /* 0x000000636663723e */ /* 0x000fe200000010ff */
[C---:B------:R-:W-:Y:S01]  /*45a0*/  FFMA.FTZ R155, R113.reuse, R155, R96 ;  /* 0x0000009b719b7223 */ /* 0x040fe20000010060 */
[----:B------:R-:W-:Y:S01]  /*45b0*/  SHF.L.U32 R96, R90, 0x10, RZ ;  /* 0x000000105a607819 */ /* 0x000fe200000006ff */
[----:B------:R-:W-:Y:S01]  /*45c0*/  FFMA.FTZ R157, R113, R157, R98 ;  /* 0x0000009d719d7223 */ /* 0x000fe20000010062 */
[----:B------:R-:W-:Y:S01]  /*45d0*/  SHF.L.U32 R98, R89, 0x10, RZ ;  /* 0x0000001059627819 */ /* 0x000fe200000006ff */
[----:B------:R-:W-:-:S02]  /*45e0*/  FMUL.FTZ R155, R155, R114 ;  /* 0x000000729b9b7220 */ /* 0x000fc40000410000 */
[C---:B------:R-:W-:Y:S01]  /*45f0*/  FFMA.FTZ R163, R113.reuse, R103, R96 ;  /* 0x0000006771a37223 */ /* 0x040fe20000010060 */
[----:B------:R-:W-:Y:S01]  /*4600*/  SHF.L.U32 R96, R88, 0x10, RZ ;  /* 0x0000001058607819 */ /* 0x000fe200000006ff */
[----:B------:R-:W0:Y:S01]  /*4610*/  LDC.64 R102, c[0x0][0x468] ;  /* 0x00011a00ff667b82 */ /* 0x000e220000000a00 */
[----:B------:R-:W-:Y:S01]  /*4620*/  FFMA.FTZ R161, R113, R161, R98 ;  /* 0x000000a171a17223 */ /* 0x000fe20000010062 */
[-C--:B------:R-:W-:Y:S01]  /*4630*/  FMUL.FTZ R98, R163, R114.reuse ;  /* 0x00000072a3627220 */ /* 0x080fe20000410000 */
[-C--:B------:R-:W-:Y:S01]  /*4640*/  FMUL.FTZ R163, R97, R114.reuse ;  /* 0x0000007261a37220 */ /* 0x080fe20000410000 */
[----:B------:R-:W-:Y:S01]  /*4650*/  FFMA.FTZ R159, R113, R159, R96 ;  /* 0x0000009f719f7223 */ /* 0x000fe20000010060 */
[-C--:B------:R-:W-:Y:S01]  /*4660*/  FMUL.FTZ R97, R161, R114.reuse ;  /* 0x00000072a1617220 */ /* 0x080fe20000410000 */
[-C--:B------:R-:W-:Y:S02]  /*4670*/  FMUL.FTZ R152, R157, R114.reuse ;  /* 0x000000729d987220 */ /* 0x080fe40000410000 */
[----:B------:R-:W-:Y:S01]  /*4680*/  FMUL.FTZ R96, R159, R114 ;  /* 0x000000729f607220 */ /* 0x000fe20000410000 */
[----:B------:R-:W-:-:S02]  /*4690*/  F2FP.BF16.F32.PACK_AB R98, R163, R98 ;  /* 0x00000062a362723e */ /* 0x000fc400000010ff */
[----:B------:R-:W-:Y:S02]  /*46a0*/  F2FP.BF16.F32.PACK_AB R97, R152, R97 ;  /* 0x000000619861723e */ /* 0x000fe400000010ff */
[----:B------:R-:W-:Y:S01]  /*46b0*/  F2FP.BF16.F32.PACK_AB R96, R155, R96 ;  /* 0x000000609b60723e */ /* 0x000fe200000010ff */
[C---:B0-----:R-:W-:Y:S01]  /*46c0*/  IMAD.WIDE.U32 R102, R108.reuse, 0x10, R102 ;  /* 0x000000106c667825 */ /* 0x041fe200078e0066 */
[----:B------:R-:W-:-:S04]  /*46d0*/  IADD3 R108, PT, PT, R108, 0x20, RZ ;  /* 0x000000206c6c7810 */ /* 0x000fc80007ffe0ff */
[----:B------:R2:W-:Y:S03]  /*46e0*/  STG.E.128 desc[UR6][R102.64], R96 ;  /* 0x0000006066007986 */ /* 0x0005e6000c101d06 */
.L_x_30:
[----:B------:R-:W-:Y:S05]  /*46f0*/  BSYNC.RECONVERGENT B1 ;  /* 0x0000000000017941 */ /* 0x000fea0003800200 */
.L_x_29:
[----:B------:R-:W-:Y:S05]  /*4700*/  @!P2 BRA `(.L_x_23) ;  /* 0x0000000c00aca947 */ /* 0x000fea0003800000 */
[-C--:B-12---:R-:W-:Y:S01]  /*4710*/  FFMA.FTZ R98, R118, R101.reuse, R100 ;  /* 0x0000006576627223 */ /* 0x086fe20000010064 */
[----:B------:R-:W-:Y:S01]  /*4720*/  PRMT R96, R59, 0x7632, R96 ;  /* 0x000076323b607816 */ /* 0x000fe20000000060 */
[-CC-:B0-----:R-:W-:Y:S01]  /*4730*/  FFMA.FTZ R102, R119, R101.reuse, R100.reuse ;  /* 0x0000006577667223 */ /* 0x181fe20000010064 */
[-C--:B------:R-:W-:Y:S01]  /*4740*/  FFMA.FTZ R154, R123, R101.reuse, R100 ;  /* 0x000000657b9a7223 */ /* 0x080fe20000010064 */
[----:B------:R-:W-:Y:S01]  /*4750*/  FADD.FTZ R99, R115, -R98 ;  /* 0x8000006273637221 */ /* 0x000fe20000010000 */
[----:B------:R-:W-:Y:S01]  /*4760*/  SHF.L.U32 R152, R96, 0x10, RZ ;  /* 0x0000001060987819 */ /* 0x000fe200000006ff */
[-CC-:B------:R-:W-:Y:S01]  /*4770*/  FFMA.FTZ R157, R122, R101.reuse, R100.reuse ;  /* 0x000000657a9d7223 */ /* 0x180fe20000010064 */
[-CC-:B------:R-:W-:Y:S01]  /*4780*/  FFMA.FTZ R96, R127, R101.reuse, R100.reuse ;  /* 0x000000657f607223 */ /* 0x180fe20000010064 */
[-CC-:B------:R-:W-:Y:S01]  /*4790*/  FFMA.FTZ R103, R126, R101.reuse, R100.reuse ;  /* 0x000000657e677223 */ /* 0x180fe20000010064 */
[-CC-:B------:R-:W-:Y:S01]  /*47a0*/  FFMA.FTZ R98, R131, R101.reuse, R100.reuse ;  /* 0x0000006583627223 */ /* 0x180fe20000010064 */
[--C-:B------:R-:W-:Y:S01]  /*47b0*/  FFMA.FTZ R155, R130, R101, R100.reuse ;  /* 0x00000065829b7223 */ /* 0x100fe20000010064 */
[----:B------:R-:W-:Y:S01]  /*47c0*/  PRMT R100, R58, 0x7632, R100 ;  /* 0x000076323a647816 */ /* 0x000fe20000000064 */
[----:B-----5:R-:W-:Y:S01]  /*47d0*/  FFMA.FTZ R99, R113, R99, R152 ;  /* 0x0000006371637223 */ /* 0x020fe20000010098 */
[----:B------:R-:W-:Y:S01]  /*47e0*/  PRMT R97, R57, 0x7632, R97 ;  /* 0x0000763239617816 */ /* 0x000fe20000000061 */
[----:B------:R-:W-:Y:S01]  /*47f0*/  FADD.FTZ R101, R124, -R103 ;  /* 0x800000677c657221 */ /* 0x000fe20000010000 */
[----:B------:R-:W-:Y:S01]  /*4800*/  SHF.L.U32 R152, R100, 0x10, RZ ;  /* 0x0000001064987819 */ /* 0x000fe200000006ff */
[----:B------:R-:W-:Y:S01]  /*4810*/  FADD.FTZ R157, R120, -R157 ;  /* 0x8000009d789d7221 */ /* 0x000fe20000010000 */
[----:B------:R-:W-:Y:S01]  /*4820*/  SHF.L.U32 R100, R97, 0x10, RZ ;  /* 0x0000001061647819 */ /* 0x000fe200000006ff */
[----:B------:R-:W-:Y:S01]  /*4830*/  FADD.FTZ R161, R125, -R96 ;  /* 0x800000607da17221 */ /* 0x000fe20000010000 */
[----:B------:R-:W-:Y:S01]  /*4840*/  FADD.FTZ R159, R121, -R154 ;  /* 0x8000009a799f7221 */ /* 0x000fe20000010000 */
[----:B------:R-:W0:Y:S01]  /*4850*/  LDC.64 R96, c[0x0][0x468] ;  /* 0x00011a00ff607b82 */ /* 0x000e220000000a00 */
[C---:B------:R-:W-:Y:S01]  /*4860*/  FFMA.FTZ R103, R113.reuse, R157, R152 ;  /* 0x0000009d71677223 */ /* 0x040fe20000010098 */
[----:B------:R-:W-:Y:S01]  /*4870*/  FFMA.FTZ R101, R113, R101, R100 ;  /* 0x0000006571657223 */ /* 0x000fe20000010064 */
[----:B------:R-:W-:Y:S01]  /*4880*/  SHF.L.U32 R100, R58, 0x10, RZ ;  /* 0x000000103a647819 */ /* 0x000fe200000006ff */
[----:B------:R-:W-:Y:S01]  /*4890*/  FADD.FTZ R157, R117, -R102 ;  /* 0x80000066759d7221 */ /* 0x000fe20000010000 */
[----:B------:R-:W-:Y:S01]  /*48a0*/  SHF.L.U32 R102, R59, 0x10, RZ ;  /* 0x000000103b667819 */ /* 0x000fe200000006ff */
[----:B------:R-:W-:Y:S01]  /*48b0*/  FADD.FTZ R163, R129, -R98 ;  /* 0x8000006281a37221 */ /* 0x000fe20000010000 */
[C---:B------:R-:W-:Y:S01]  /*48c0*/  SHF.L.U32 R98, R56.reuse, 0x10, RZ ;  /* 0x0000001038627819 */ /* 0x040fe200000006ff */
[C-C-:B------:R-:W-:Y:S01]  /*48d0*/  FFMA.FTZ R159, R113.reuse, R159, R100.reuse ;  /* 0x0000009f719f7223 */ /* 0x140fe20000010064 */
[----:B------:R-:W-:Y:S01]  /*48e0*/  PRMT R100, R56, 0x7632, R100 ;  /* 0x0000763238647816 */ /* 0x000fe20000000064 */
[----:B------:R-:W-:Y:S01]  /*48f0*/  FFMA.FTZ R157, R113, R157, R102 ;  /* 0x0000009d719d7223 */ /* 0x000fe20000010066 */
[----:B------:R-:W-:Y:S01]  /*4900*/  SHF.L.U32 R102, R57, 0x10, RZ ;  /* 0x0000001039667819 */ /* 0x000fe200000006ff */
[----:B------:R-:W-:Y:S01]  /*4910*/  FADD.FTZ R165, R128, -R155 ;  /* 0x8000009b80a57221 */ /* 0x000fe20000010000 */
[----:B------:R-:W-:Y:S01]  /*4920*/  SHF.L.U32 R100, R100, 0x10, RZ ;  /* 0x0000001064647819 */ /* 0x000fe200000006ff */
[----:B------:R-:W-:Y:S01]  /*4930*/  FFMA.FTZ R155, R113, R163, R98 ;  /* 0x000000a3719b7223 */ /* 0x000fe20000010062 */
[-C--:B------:R-:W-:Y:S01]  /*4940*/  FMUL.FTZ R98, R159, R114.reuse ;  /* 0x000000729f627220 */ /* 0x080fe20000410000 */
[----:B------:R-:W-:Y:S01]  /*4950*/  FFMA.FTZ R161, R113, R161, R102 ;  /* 0x000000a171a17223 */ /* 0x000fe20000010066 */
[-C--:B------:R-:W-:Y:S01]  /*4960*/  FMUL.FTZ R103, R103, R114.reuse ;  /* 0x0000007267677220 */ /* 0x080fe20000410000 */
[----:B------:R-:W-:Y:S01]  /*4970*/  FFMA.FTZ R113, R113, R165, R100 ;  /* 0x000000a571717223 */ /* 0x000fe20000010064 */
[-C--:B------:R-:W-:Y:S01]  /*4980*/  FMUL.FTZ R100, R99, R114.reuse ;  /* 0x0000007263647220 */ /* 0x080fe20000410000 */
[-C--:B------:R-:W-:Y:S01]  /*4990*/  FMUL.FTZ R99, R157, R114.reuse ;  /* 0x000000729d637220 */ /* 0x080fe20000410000 */
[-C--:B------:R-:W-:Y:S01]  /*49a0*/  FMUL.FTZ R161, R161, R114.reuse ;  /* 0x00000072a1a17220 */ /* 0x080fe20000410000 */
[-C--:B------:R-:W-:Y:S01]  /*49b0*/  FMUL.FTZ R102, R101, R114.reuse ;  /* 0x0000007265667220 */ /* 0x080fe20000410000 */
[-C--:B------:R-:W-:Y:S01]  /*49c0*/  FMUL.FTZ R155, R155, R114.reuse ;  /* 0x000000729b9b7220 */ /* 0x080fe20000410000 */
[----:B------:R-:W-:Y:S01]  /*49d0*/  FMUL.FTZ R114, R113, R114 ;  /* 0x0000007271727220 */ /* 0x000fe20000410000 */
[----:B------:R-:W-:Y:S01]  /*49e0*/  F2FP.BF16.F32.PACK_AB R99, R100, R99 ;  /* 0x000000636463723e */ /* 0x000fe200000010ff */
[----:B0-----:R-:W-:Y:S01]  /*49f0*/  IMAD.WIDE.U32 R100, R108, 0x10, R96 ;  /* 0x000000106c647825 */ /* 0x001fe200078e0060 */
[----:B------:R-:W-:-:S02]  /*4a00*/  F2FP.BF16.F32.PACK_AB R98, R103, R98 ;  /* 0x000000626762723e */ /* 0x000fc400000010ff */
[----:B------:R-:W-:Y:S02]  /*4a10*/  F2FP.BF16.F32.PACK_AB R97, R102, R161 ;  /* 0x000000a16661723e */ /* 0x000fe400000010ff */
[----:B------:R-:W-:-:S05]  /*4a20*/  F2FP.BF16.F32.PACK_AB R96, R114, R155 ;  /* 0x0000009b7260723e */ /* 0x000fca00000010ff */
[----:B------:R4:W-:Y:S01]  /*4a30*/  STG.E.128 desc[UR6][R100.64], R96 ;  /* 0x0000006064007986 */ /* 0x0009e2000c101d06 */
[----:B------:R-:W-:Y:S05]  /*4a40*/  BRA `(.L_x_23) ;  /* 0x0000000800dc7947 */ /* 0x000fea0003800000 */
.L_x_26:
[----:B------:R-:W-:Y:S04]  /*4a50*/  BSSY.RECONVERGENT B1, `(.L_x_31) ;  /* 0x000003d000017945 */ /* 0x000fe80003800200 */
[----:B------:R-:W-:Y:S05]  /*4a60*/  @!P5 BRA `(.L_x_32) ;  /* 0x0000000000ecd947 */ /* 0x000fea0003800000 */
[----:B------:R-:W-:Y:S01]  /*4a70*/  PRMT R84, R92, 0x7632, R84 ;  /* 0x000076325c547816 */ /* 0x000fe20000000054 */
[-CC-:B------:R-:W-:Y:S01]  /*4a80*/  FFMA.FTZ R85, R150, R101.reuse, R100.reuse ;  /* 0x0000006596557223 */ /* 0x180fe20000010064 */
[----:B------:R-:W-:Y:S01]  /*4a90*/  PRMT R87, R93, 0x7632, R87 ;  /* 0x000076325d577816 */ /* 0x000fe20000000057 */
[-C--:B------:R-:W-:Y:S01]  /*4aa0*/  FFMA.FTZ R97, R146, R101.reuse, R100 ;  /* 0x0000006592617223 */ /* 0x080fe20000010064 */
[----:B------:R-:W-:Y:S01]  /*4ab0*/  SHF.L.U32 R86, R84, 0x10, RZ ;  /* 0x0000001054567819 */ /* 0x000fe200000006ff */
[----:B------:R-:W-:Y:S01]  /*4ac0*/  FADD.FTZ R84, R148, -R85 ;  /* 0x8000005594547221 */ /* 0x000fe20000010000 */
[----:B------:R-:W-:Y:S01]  /*4ad0*/  PRMT R96, R94, 0x7632, R96 ;  /* 0x000076325e607816 */ /* 0x000fe20000000060 */
[-C--:B------:R-:W-:Y:S01]  /*4ae0*/  FFMA.FTZ R99, R142, R101.reuse, R100 ;  /* 0x000000658e637223 */ /* 0x080fe20000010064 */
[----:B0-----:R-:W-:Y:S01]  /*4af0*/  PRMT R102, R95, 0x7632, R102 ;  /* 0x000076325f667816 */ /* 0x001fe20000000066 */
[----:B-----5:R-:W-:Y:S01]  /*4b00*/  FFMA.FTZ R85, R113, R84, R86 ;  /* 0x0000005471557223 */ /* 0x020fe20000010056 */
[----:B------:R-:W-:Y:S01]  /*4b10*/  SHF.L.U32 R86, R87, 0x10, RZ ;  /* 0x0000001057567819 */ /* 0x000fe200000006ff */
[----:B------:R-:W-:Y:S01]  /*4b20*/  FADD.FTZ R84, R144, -R97 ;  /* 0x8000006190547221 */ /* 0x000fe20000010000 */
[----:B------:R-:W-:Y:S01]  /*4b30*/  SHF.L.U32 R157, R96, 0x10, RZ ;  /* 0x00000010609d7819 */ /* 0x000fe200000006ff */
[----:B------:R-:W-:Y:S01]  /*4b40*/  FADD.FTZ R98, R140, -R99 ;  /* 0x800000638c627221 */ /* 0x000fe20000010000 */
[----:B------:R-:W-:Y:S01]  /*4b50*/  SHF.L.U32 R99, R102, 0x10, RZ ;  /* 0x0000001066637819 */ /* 0x000fe200000006ff */
[----:B------:R-:W-:Y:S01]  /*4b60*/  FFMA.FTZ R97, R113, R84, R86 ;  /* 0x0000005471617223 */ /* 0x000fe20000010056 */
[-CC-:B------:R-:W-:Y:S01]  /*4b70*/  FFMA.FTZ R86, R149, R101.reuse, R100.reuse ;  /* 0x0000006595567223 */ /* 0x180fe20000010064 */
[-C--:B------:R-:W-:Y:S01]  /*4b80*/  FFMA.FTZ R84, R153, R101.reuse, R100 ;  /* 0x0000006599547223 */ /* 0x080fe20000010064 */
[----:B------:R-:W-:Y:S01]  /*4b90*/  FFMA.FTZ R157, R113, R98, R157 ;  /* 0x00000062719d7223 */ /* 0x000fe2000001009d */
[----:B------:R-:W0:Y:S01]  /*4ba0*/  LDC.64 R154, c[0x0][0x478] ;  /* 0x00011e00ff9a7b82 */ /* 0x000e220000000a00 */
[----:B------:R-:W-:Y:S01]  /*4bb0*/  FADD.FTZ R98, R147, -R86 ;  /* 0x8000005693627221 */ /* 0x000fe20000010000 */
[----:B------:R-:W-:Y:S01]  /*4bc0*/  SHF.L.U32 R86, R92, 0x10, RZ ;  /* 0x000000105c567819 */ /* 0x000fe200000006ff */
[----:B------:R-:W-:Y:S01]  /*4bd0*/  FADD.FTZ R84, R151, -R84 ;  /* 0x8000005497547221 */ /* 0x000fe20000010000 */
[----:B------:R-:W-:Y:S01]  /*4be0*/  SHF.L.U32 R87, R93, 0x10, RZ ;  /* 0x000000105d577819 */ /* 0x000fe200000006ff */
[-CC-:B------:R-:W-:Y:S01]  /*4bf0*/  FFMA.FTZ R152, R138, R101.reuse, R100.reuse ;  /* 0x000000658a987223 */ /* 0x180fe20000010064 */
[-C--:B------:R-:W-:Y:S01]  /*4c00*/  FFMA.FTZ R96, R141, R101.reuse, R100 ;  /* 0x000000658d607223 */ /* 0x080fe20000010064 */
[----:B------:R-:W-:Y:S01]  /*4c10*/  FFMA.FTZ R84, R113, R84, R86 ;  /* 0x0000005471547223 */ /* 0x000fe20000010056 */
[----:B------:R-:W1:Y:S01]  /*4c20*/  LDC.64 R102, c[0x0][0x468] ;  /* 0x00011a00ff667b82 */ /* 0x000e620000000a00 */
[----:B------:R-:W-:Y:S01]  /*4c30*/  FFMA.FTZ R86, R145, R101, R100 ;  /* 0x0000006591567223 */ /* 0x000fe20000010064 */
[----:B------:R-:W-:Y:S01]  /*4c40*/  FFMA.FTZ R98, R113, R98, R87 ;  /* 0x0000006271627223 */ /* 0x000fe20000010057 */
[----:B------:R-:W-:Y:S01]  /*4c50*/  FADD.FTZ R152, R137, -R152 ;  /* 0x8000009889987221 */ /* 0x000fe20000010000 */
[----:B------:R-:W-:Y:S01]  /*4c60*/  SHF.L.U32 R156, R94, 0x10, RZ ;  /* 0x000000105e9c7819 */ /* 0x000fe200000006ff */
[----:B------:R-:W-:Y:S01]  /*4c70*/  FADD.FTZ R86, R143, -R86 ;  /* 0x800000568f567221 */ /* 0x000fe20000010000 */
[----:B------:R-:W-:Y:S01]  /*4c80*/  SHF.L.U32 R87, R95, 0x10, RZ ;  /* 0x000000105f577819 */ /* 0x000fe200000006ff */
[----:B------:R-:W-:Y:S01]  /*4c90*/  FADD.FTZ R96, R139, -R96 ;  /* 0x800000608b607221 */ /* 0x000fe20000010000 */
[C---:B------:R-:W-:Y:S01]  /*4ca0*/  FFMA.FTZ R99, R113.reuse, R152, R99 ;  /* 0x0000009871637223 */ /* 0x040fe20000010063 */
[----:B------:R-:W-:Y:S01]  /*4cb0*/  FFMA.FTZ R156, R113, R86, R156 ;  /* 0x00000056719c7223 */ /* 0x000fe2000001009c */
[----:B------:R-:W-:Y:S01]  /*4cc0*/  FMUL.FTZ R159, R85, R114 ;  /* 0x00000072559f7220 */ /* 0x000fe20000410000 */
[----:B------:R-:W-:Y:S01]  /*4cd0*/  FFMA.FTZ R152, R113, R96, R87 ;  /* 0x0000006071987223 */ /* 0x000fe20000010057 */
[----:B------:R-:W-:Y:S01]  /*4ce0*/  FMUL.FTZ R96, R84, R114 ;  /* 0x0000007254607220 */ /* 0x000fe20000410000 */
[----:B------:R-:W-:-:S02]  /*4cf0*/  F2FP.BF16.F32.PACK_AB R84, R85, R84 ;  /* 0x000000545554723e */ /* 0x000fc400000010ff */
[----:B------:R-:W-:Y:S01]  /*4d00*/  F2FP.BF16.F32.PACK_AB R85, R97, R98 ;  /* 0x000000626155723e */ /* 0x000fe200000010ff */
[----:B------:R-:W-:Y:S01]  /*4d10*/  FMUL.FTZ R98, R98, R114 ;  /* 0x0000007262627220 */ /* 0x000fe20000410000 */
[----:B------:R-:W-:Y:S01]  /*4d20*/  F2FP.BF16.F32.PACK_AB R86, R157, R156 ;  /* 0x0000009c9d56723e */ /* 0x000fe200000010ff */
[----:B------:R-:W-:Y:S01]  /*4d30*/  FMUL.FTZ R97, R97, R114 ;  /* 0x0000007261617220 */ /* 0x000fe20000410000 */
[----:B------:R-:W-:Y:S01]  /*4d40*/  F2FP.BF16.F32.PACK_AB R87, R99, R152 ;  /* 0x000000986357723e */ /* 0x000fe200000010ff */
[-C--:B------:R-:W-:Y:S01]  /*4d50*/  FMUL.FTZ R156, R156, R114.reuse ;  /* 0x000000729c9c7220 */ /* 0x080fe20000410000 */
[-C--:B------:R-:W-:Y:S01]  /*4d60*/  FMUL.FTZ R157, R157, R114.reuse ;  /* 0x000000729d9d7220 */ /* 0x080fe20000410000 */
[-C--:B------:R-:W-:Y:S01]  /*4d70*/  FMUL.FTZ R152, R152, R114.reuse ;  /* 0x0000007298987220 */ /* 0x080fe20000410000 */
[----:B------:R-:W-:Y:S01]  /*4d80*/  FMUL.FTZ R99, R99, R114 ;  /* 0x0000007263637220 */ /* 0x000fe20000410000 */
[----:B0-----:R-:W-:Y:S01]  /*4d90*/  IMAD.WIDE.U32 R154, R108, 0x10, R154 ;  /* 0x000000106c9a7825 */ /* 0x001fe200078e009a */
[----:B------:R-:W-:-:S02]  /*4da0*/  F2FP.BF16.F32.PACK_AB R97, R97, R98 ;  /* 0x000000626161723e */ /* 0x000fc400000010ff */
[----:B------:R-:W-:Y:S01]  /*4db0*/  F2FP.BF16.F32.PACK_AB R96, R159, R96 ;  /* 0x000000609f60723e */ /* 0x000fe200000010ff */
[C---:B-1----:R-:W-:Y:S01]  /*4dc0*/  IMAD.WIDE.U32 R102, R108.reuse, 0x10, R102 ;  /* 0x000000106c667825 */ /* 0x042fe200078e0066 */
[----:B------:R-:W-:Y:S01]  /*4dd0*/  F2FP.BF16.F32.PACK_AB R98, R157, R156 ;  /* 0x0000009c9d62723e */ /* 0x000fe200000010ff */
[----:B------:R1:W-:Y:S01]  /*4de0*/  STG.E.128 desc[UR6][R154.64], R84 ;  /* 0x000000549a007986 */ /* 0x0003e2000c101d06 */
[----:B------:R-:W-:Y:S02]  /*4df0*/  F2FP.BF16.F32.PACK_AB R99, R99, R152 ;  /* 0x000000986363723e */ /* 0x000fe400000010ff */
[----:B------:R-:W-:-:S03]  /*4e00*/  IADD3 R108, PT, PT, R108, 0x20, RZ ;  /* 0x000000206c6c7810 */ /* 0x000fc60007ffe0ff */
[----:B------:R1:W-:Y:S04]  /*4e10*/  STG.E.128 desc[UR6][R102.64], R96 ;  /* 0x0000006066007986 */ /* 0x0003e8000c101d06 */
.L_x_32:
[----:B------:R-:W-:Y:S05]  /*4e20*/  BSYNC.RECONVERGENT B1 ;  /* 0x0000000000017941 */ /* 0x000fea0003800200 */
.L_x_31:
[----:B------:R-:W-:Y:S04]  /*4e30*/  BSSY.RECONVERGENT B1, `(.L_x_33) ;  /* 0x000003d000017945 */ /* 0x000fe80003800200 */
[----:B------:R-:W-:Y:S05]  /*4e40*/  @!P3 BRA `(.L_x_34) ;  /* 0x0000000000ecb947 */ /* 0x000fea0003800000 */
[----:B-1----:R-:W-:Y:S01]  /*4e50*/  PRMT R84, R88, 0x7632, R84 ;  /* 0x0000763258547816 */ /* 0x002fe20000000054 */
[-CC-:B------:R-:W-:Y:S01]  /*4e60*/  FFMA.FTZ R85, R112, R101.reuse, R100.reuse ;  /* 0x0000006570557223 */ /* 0x180fe20000010064 */
[----:B------:R-:W-:Y:S01]  /*4e70*/  PRMT R87, R89, 0x7632, R87 ;  /* 0x0000763259577816 */ /* 0x000fe20000000057 */
[-CC-:B------:R-:W-:Y:S01]  /*4e80*/  FFMA.FTZ R99, R134, R101.reuse, R100.reuse ;  /* 0x0000006586637223 */ /* 0x180fe20000010064 */
[----:B------:R-:W-:Y:S01]  /*4e90*/  SHF.L.U32 R86, R84, 0x10, RZ ;  /* 0x0000001054567819 */ /* 0x000fe200000006ff */
[----:B------:R-:W-:Y:S01]  /*4ea0*/  FADD.FTZ R84, R110, -R85 ;  /* 0x800000556e547221 */ /* 0x000fe20000010000 */
[----:B------:R-:W-:Y:S01]  /*4eb0*/  PRMT R97, R91, 0x7632, R97 ;  /* 0x000076325b617816 */ /* 0x000fe20000000061 */
[-CC-:B------:R-:W-:Y:S01]  /*4ec0*/  FFMA.FTZ R96, R116, R101.reuse, R100.reuse ;  /* 0x0000006574607223 */ /* 0x180fe20000010064 */
[-C--:B------:R-:W-:Y:S01]  /*4ed0*/  FFMA.FTZ R98, R136, R101.reuse, R100 ;  /* 0x0000006588627223 */ /* 0x080fe20000010064 */
[--C-:B-----5:R-:W-:Y:S01]  /*4ee0*/  FFMA.FTZ R85, R113, R84, R86.reuse ;  /* 0x0000005471557223 */ /* 0x120fe20000010056 */
[----:B------:R-:W-:Y:S01]  /*4ef0*/  PRMT R86, R90, 0x7632, R86 ;  /* 0x000076325a567816 */ /* 0x000fe20000000056 */
[----:B------:R-:W-:Y:S01]  /*4f00*/  FADD.FTZ R96, R135, -R96 ;  /* 0x8000006087607221 */ /* 0x000fe20000010000 */
[----:B------:R-:W-:Y:S01]  /*4f10*/  SHF.L.U32 R84, R87, 0x10, RZ ;  /* 0x0000001057547819 */ /* 0x000fe200000006ff */
[----:B------:R-:W-:Y:S01]  /*4f20*/  FADD.FTZ R98, R133, -R98 ;  /* 0x8000006285627221 */ /* 0x000fe20000010000 */
[----:B------:R-:W-:Y:S01]  /*4f30*/  SHF.L.U32 R157, R86, 0x10, RZ ;  /* 0x00000010569d7819 */ /* 0x000fe200000006ff */
[----:B------:R-:W-:Y:S01]  /*4f40*/  FADD.FTZ R86, R132, -R99 ;  /* 0x8000006384567221 */ /* 0x000fe20000010000 */
[----:B------:R-:W-:Y:S01]  /*4f50*/  SHF.L.U32 R87, R97, 0x10, RZ ;  /* 0x0000001061577819 */ /* 0x000fe200000006ff */
[-C--:B0-----:R-:W-:Y:S01]  /*4f60*/  FFMA.FTZ R103, R17, R101.reuse, R100 ;  /* 0x0000006511677223 */ /* 0x081fe20000010064 */
[C---:B------:R-:W-:Y:S01]  /*4f70*/  FFMA.FTZ R97, R113.reuse, R96, R84 ;  /* 0x0000006071617223 */ /* 0x040fe20000010054 */
[C---:B------:R-:W-:Y:S01]  /*4f80*/  FFMA.FTZ R157, R113.reuse, R98, R157 ;  /* 0x00000062719d7223 */ /* 0x040fe2000001009d */
[----:B------:R-:W0:Y:S01]  /*4f90*/  LDC.64 R154, c[0x0][0x478] ;  /* 0x00011e00ff9a7b82 */ /* 0x000e220000000a00 */
[----:B------:R-:W-:Y:S01]  /*4fa0*/  FFMA.FTZ R99, R113, R86, R87 ;  /* 0x0000005671637223 */ /* 0x000fe20000010057 */
[-C--:B------:R-:W-:Y:S01]  /*4fb0*/  FFMA.FTZ R87, R15, R101.reuse, R100 ;  /* 0x000000650f577223 */ /* 0x080fe20000010064 */
[----:B------:R-:W-:Y:S01]  /*4fc0*/  SHF.L.U32 R86, R88, 0x10, RZ ;  /* 0x0000001058567819 */ /* 0x000fe200000006ff */
[----:B------:R-:W-:Y:S01]  /*4fd0*/  FADD.FTZ R98, R18, -R103 ;  /* 0x8000006712627221 */ /* 0x000fe20000010000 */
[----:B------:R-:W-:Y:S01]  /*4fe0*/  FMUL.FTZ R159, R85, R114 ;  /* 0x00000072559f7220 */ /* 0x000fe20000410000 */
[----:B------:R-:W-:Y:S01]  /*4ff0*/  FADD.FTZ R84, R16, -R87 ;  /* 0x8000005710547221 */ /* 0x000fe20000010000 */
[----:B------:R-:W-:Y:S01]  /*5000*/  SHF.L.U32 R87, R89, 0x10, RZ ;  /* 0x0000001059577819 */ /* 0x000fe200000006ff */
[----:B------:R-:W1:Y:S02]  /*5010*/  LDC.64 R102, c[0x0][0x468] ;  /* 0x00011a00ff667b82 */ /* 0x000e640000000a00 */
[----:B------:R-:W-:Y:S01]  /*5020*/  FFMA.FTZ R84, R113, R84, R86 ;  /* 0x0000005471547223 */ /* 0x000fe20000010056 */
[-CC-:B------:R-:W-:Y:S01]  /*5030*/  FFMA.FTZ R86, R111, R101.reuse, R100.reuse ;  /* 0x000000656f567223 */ /* 0x180fe20000010064 */
[----:B------:R-:W-:Y:S01]  /*5040*/  FFMA.FTZ R98, R113, R98, R87 ;  /* 0x0000006271627223 */ /* 0x000fe20000010057 */
[----:B------:R-:W-:Y:S01]  /*5050*/  FFMA.FTZ R87, R19, R101, R100 ;  /* 0x0000006513577223 */ /* 0x000fe20000010064 */
[----:B------:R-:W-:Y:S01]  /*5060*/  FMUL.FTZ R96, R84, R114 ;  /* 0x0000007254607220 */ /* 0x000fe20000410000 */
[----:B------:R-:W-:Y:S01]  /*5070*/  FADD.FTZ R152, R109, -R86 ;  /* 0x800000566d987221 */ /* 0x000fe20000010000 */
[----:B------:R-:W-:Y:S01]  /*5080*/  SHF.L.U32 R86, R90, 0x10, RZ ;  /* 0x000000105a567819 */ /* 0x000fe200000006ff */
[----:B------:R-:W-:Y:S01]  /*5090*/  FADD.FTZ R156, R104, -R87 ;  /* 0x80000057689c7221 */ /* 0x000fe20000010000 */
[----:B------:R-:W-:-:S02]  /*50a0*/  SHF.L.U32 R87, R91, 0x10, RZ ;  /* 0x000000105b577819 */ /* 0x000fc400000006ff */
[----:B------:R-:W-:Y:S01]  /*50b0*/  F2FP.BF16.F32.PACK_AB R84, R85, R84 ;  /* 0x000000545554723e */ /* 0x000fe200000010ff */
[----:B------:R-:W-:Y:S01]  /*50c0*/  FFMA.FTZ R156, R113, R156, R86 ;  /* 0x0000009c719c7223 */ /* 0x000fe20000010056 */
[----:B------:R-:W-:Y:S01]  /*50d0*/  F2FP.BF16.F32.PACK_AB R85, R97, R98 ;  /* 0x000000626155723e */ /* 0x000fe200000010ff */
[----:B------:R-:W-:Y:S01]  /*50e0*/  FFMA.FTZ R152, R113, R152, R87 ;  /* 0x0000009871987223 */ /* 0x000fe20000010057 */
[-C--:B------:R-:W-:Y:S01]  /*50f0*/  FMUL.FTZ R98, R98, R114.reuse ;  /* 0x0000007262627220 */ /* 0x080fe20000410000 */
[----:B------:R-:W-:Y:S01]  /*5100*/  FMUL.FTZ R97, R97, R114 ;  /* 0x0000007261617220 */ /* 0x000fe20000410000 */
[----:B------:R-:W-:Y:S01]  /*5110*/  F2FP.BF16.F32.PACK_AB R86, R157, R156 ;  /* 0x0000009c9d56723e */ /* 0x000fe200000010ff */
[----:B------:R-:W-:Y:S01]  /*5120*/  FMUL.FTZ R156, R156, R114 ;  /* 0x000000729c9c7220 */ /* 0x000fe20000410000 */
[----:B------:R-:W-:Y:S01]  /*5130*/  F2FP.BF16.F32.PACK_AB R87, R99, R152 ;  /* 0x000000986357723e */ /* 0x000fe200000010ff */
        /* <DEDUP_REMOVED lines=12> */
.L_x_34:
[----:B------:R-:W-:Y:S05]  /*5200*/  BSYNC.RECONVERGENT B1 ;  /* 0x0000000000017941 */ /* 0x000fea0003800200 */
.L_x_33:
[----:B------:R-:W-:Y:S05]  /*5210*/  @!P2 BRA `(.L_x_23) ;  /* 0x0000000000e8a947 */ /* 0x000fea0003800000 */
[----:B-12---:R-:W-:Y:S01]  /*5220*/  PRMT R85, R59, 0x7632, R85 ;  /* 0x000076323b557816 */ /* 0x006fe20000000055 */
[-CC-:B------:R-:W-:Y:S01]  /*5230*/  FFMA.FTZ R86, R118, R101.reuse, R100.reuse ;  /* 0x0000006576567223 */ /* 0x180fe20000010064 */
[----:B------:R-:W-:Y:S01]  /*5240*/  PRMT R87, R56, 0x7632, R87 ;  /* 0x0000763238577816 */ /* 0x000fe20000000057 */
[-C--:B------:R-:W-:Y:S01]  /*5250*/  FFMA.FTZ R97, R130, R101.reuse, R100 ;  /* 0x0000006582617223 */ /* 0x080fe20000010064 */
[----:B0-----:R-:W-:Y:S01]  /*5260*/  SHF.L.U32 R102, R85, 0x10, RZ ;  /* 0x0000001055667819 */ /* 0x001fe200000006ff */
[----:B------:R-:W-:Y:S01]  /*5270*/  FADD.FTZ R98, R115, -R86 ;  /* 0x8000005673627221 */ /* 0x000fe20000010000 */
[-CC-:B------:R-:W-:Y:S01]  /*5280*/  FFMA.FTZ R152, R119, R101.reuse, R100.reuse ;  /* 0x0000006577987223 */ /* 0x180fe20000010064 */
[-CC-:B------:R-:W-:Y:S01]  /*5290*/  FFMA.FTZ R96, R131, R101.reuse, R100.reuse ;  /* 0x0000006583607223 */ /* 0x180fe20000010064 */
[-CC-:B------:R-:W-:Y:S01]  /*52a0*/  FFMA.FTZ R84, R127, R101.reuse, R100.reuse ;  /* 0x000000657f547223 */ /* 0x180fe20000010064 */
[-CC-:B------:R-:W-:Y:S01]  /*52b0*/  FFMA.FTZ R103, R126, R101.reuse, R100.reuse ;  /* 0x000000657e677223 */ /* 0x180fe20000010064 */
[-CC-:B------:R-:W-:Y:S01]  /*52c0*/  FFMA.FTZ R86, R123, R101.reuse, R100.reuse ;  /* 0x000000657b567223 */ /* 0x180fe20000010064 */
[----:B------:R-:W-:Y:S01]  /*52d0*/  FFMA.FTZ R101, R122, R101, R100 ;  /* 0x000000657a657223 */ /* 0x000fe20000010064 */
[----:B-----5:R-:W-:Y:S01]  /*52e0*/  FFMA.FTZ R85, R113, R98, R102 ;  /* 0x0000006271557223 */ /* 0x020fe20000010066 */
[----:B------:R-:W-:Y:S01]  /*52f0*/  PRMT R99, R57, 0x7632, R99 ;  /* 0x0000763239637816 */ /* 0x000fe20000000063 */
[----:B------:R-:W-:Y:S01]  /*5300*/  FADD.FTZ R98, R128, -R97 ;  /* 0x8000006180627221 */ /* 0x000fe20000010000 */
[----:B------:R-:W-:Y:S01]  /*5310*/  SHF.L.U32 R100, R87, 0x10, RZ ;  /* 0x0000001057647819 */ /* 0x000fe200000006ff */
[----:B------:R-:W-:Y:S01]  /*5320*/  FADD.FTZ R102, R124, -R103 ;  /* 0x800000677c667221 */ /* 0x000fe20000010000 */
[----:B------:R-:W-:Y:S01]  /*5330*/  SHF.L.U32 R97, R99, 0x10, RZ ;  /* 0x0000001063617819 */ /* 0x000fe200000006ff */
[----:B------:R-:W-:Y:S01]  /*5340*/  FADD.FTZ R152, R117, -R152 ;  /* 0x8000009875987221 */ /* 0x000fe20000010000 */
[----:B------:R-:W-:Y:S01]  /*5350*/  SHF.L.U32 R87, R56, 0x10, RZ ;  /* 0x0000001038577819 */ /* 0x000fe200000006ff */
[C-C-:B------:R-:W-:Y:S01]  /*5360*/  FFMA.FTZ R99, R113.reuse, R98, R100.reuse ;  /* 0x0000006271637223 */ /* 0x140fe20000010064 */
[----:B------:R-:W-:Y:S01]  /*5370*/  PRMT R100, R58, 0x7632, R100 ;  /* 0x000076323a647816 */ /* 0x000fe20000000064 */
[----:B------:R-:W-:Y:S01]  /*5380*/  FFMA.FTZ R97, R113, R102, R97 ;  /* 0x0000006671617223 */ /* 0x000fe20000010061 */
[----:B------:R-:W-:Y:S01]  /*5390*/  SHF.L.U32 R98, R59, 0x10, RZ ;  /* 0x000000103b627819 */ /* 0x000fe200000006ff */
[----:B------:R-:W-:Y:S01]  /*53a0*/  FADD.FTZ R96, R129, -R96 ;  /* 0x8000006081607221 */ /* 0x000fe20000010000 */
[----:B------:R-:W-:Y:S01]  /*53b0*/  SHF.L.U32 R103, R100, 0x10, RZ ;  /* 0x0000001064677819 */ /* 0x000fe200000006ff */
[----:B------:R-:W-:Y:S01]  /*53c0*/  FADD.FTZ R100, R120, -R101 ;  /* 0x8000006578647221 */ /* 0x000fe20000010000 */
[----:B------:R-:W-:Y:S01]  /*53d0*/  FADD.FTZ R84, R125, -R84 ;  /* 0x800000547d547221 */ /* 0x000fe20000010000 */
[----:B------:R-:W-:Y:S01]  /*53e0*/  FFMA.FTZ R152, R113, R152, R98 ;  /* 0x0000009871987223 */ /* 0x000fe20000010062 */
[----:B------:R-:W-:Y:S01]  /*53f0*/  FADD.FTZ R98, R121, -R86 ;  /* 0x8000005679627221 */ /* 0x000fe20000010000 */
[----:B------:R-:W-:Y:S01]  /*5400*/  FFMA.FTZ R156, R113, R100, R103 ;  /* 0x00000064719c7223 */ /* 0x000fe20000010067 */
[----:B------:R-:W-:Y:S01]  /*5410*/  SHF.L.U32 R86, R57, 0x10, RZ ;  /* 0x0000001039567819 */ /* 0x000fe200000006ff */
[----:B------:R-:W0:Y:S01]  /*5420*/  LDC.64 R102, c[0x0][0x478] ;  /* 0x00011e00ff667b82 */ /* 0x000e220000000a00 */
[----:B------:R-:W-:Y:S01]  /*5430*/  FFMA.FTZ R96, R113, R96, R87 ;  /* 0x0000006071607223 */ /* 0x000fe20000010057 */
[----:B------:R-:W-:Y:S01]  /*5440*/  SHF.L.U32 R87, R58, 0x10, RZ ;  /* 0x000000103a577819 */ /* 0x000fe200000006ff */
[----:B------:R-:W-:Y:S01]  /*5450*/  FMUL.FTZ R159, R85, R114 ;  /* 0x00000072559f7220 */ /* 0x000fe20000410000 */
[C---:B------:R-:W-:Y:S01]  /*5460*/  FFMA.FTZ R86, R113.reuse, R84, R86 ;  /* 0x0000005471567223 */ /* 0x040fe20000010056 */
[-C--:B------:R-:W-:Y:S01]  /*5470*/  FMUL.FTZ R158, R152, R114.reuse ;  /* 0x00000072989e7220 */ /* 0x080fe20000410000 */
[----:B------:R-:W-:Y:S01]  /*5480*/  FMUL.FTZ R157, R156, R114 ;  /* 0x000000729c9d7220 */ /* 0x000fe20000410000 */
[----:B------:R-:W-:Y:S01]  /*5490*/  FFMA.FTZ R155, R113, R98, R87 ;  /* 0x00000062719b7223 */ /* 0x000fe20000010057 */
[----:B------:R-:W1:Y:S01]  /*54a0*/  LDC.64 R100, c[0x0][0x468] ;  /* 0x00011a00ff647b82 */ /* 0x000e620000000a00 */
[----:B------:R-:W-:Y:S01]  /*54b0*/  F2FP.BF16.F32.PACK_AB R87, R85, R152 ;  /* 0x000000985557723e */ /* 0x000fe200000010ff */
[-C--:B------:R-:W-:Y:S01]  /*54c0*/  FMUL.FTZ R98, R96, R114.reuse ;  /* 0x0000007260627220 */ /* 0x080fe20000410000 */
[----:B------:R-:W-:Y:S01]  /*54d0*/  FMUL.FTZ R113, R99, R114 ;  /* 0x0000007263717220 */ /* 0x000fe20000410000 */
[C---:B------:R-:W-:Y:S01]  /*54e0*/  F2FP.BF16.F32.PACK_AB R85, R97.reuse, R86 ;  /* 0x000000566155723e */ /* 0x040fe200000010ff */
[-C--:B------:R-:W-:Y:S01]  /*54f0*/  FMUL.FTZ R152, R86, R114.reuse ;  /* 0x0000007256987220 */ /* 0x080fe20000410000 */
[-C--:B------:R-:W-:Y:S01]  /*5500*/  FMUL.FTZ R97, R97, R114.reuse ;  /* 0x0000007261617220 */ /* 0x080fe20000410000 */
[----:B------:R-:W-:Y:S01]  /*5510*/  FMUL.FTZ R154, R155, R114 ;  /* 0x000000729b9a7220 */ /* 0x000fe20000410000 */
[----:B------:R-:W-:-:S02]  /*5520*/  F2FP.BF16.F32.PACK_AB R84, R99, R96 ;  /* 0x000000606354723e */ /* 0x000fc400000010ff */
[----:B------:R-:W-:Y:S02]  /*5530*/  F2FP.BF16.F32.PACK_AB R86, R156, R155 ;  /* 0x0000009b9c56723e */ /* 0x000fe400000010ff */
[----:B------:R-:W-:Y:S02]  /*5540*/  F2FP.BF16.F32.PACK_AB R96, R113, R98 ;  /* 0x000000627160723e */ /* 0x000fe400000010ff */
[----:B------:R-:W-:Y:S01]  /*5550*/  F2FP.BF16.F32.PACK_AB R99, R159, R158 ;  /* 0x0000009e9f63723e */ /* 0x000fe200000010ff */
[C---:B0-----:R-:W-:Y:S01]  /*5560*/  IMAD.WIDE.U32 R102, R108.reuse, 0x10, R102 ;  /* 0x000000106c667825 */ /* 0x041fe200078e0066 */
[----:B------:R-:W-:Y:S02]  /*5570*/  F2FP.BF16.F32.PACK_AB R97, R97, R152 ;  /* 0x000000986161723e */ /* 0x000fe400000010ff */
[----:B------:R-:W-:Y:S02]  /*5580*/  F2FP.BF16.F32.PACK_AB R98, R157, R154 ;  /* 0x0000009a9d62723e */ /* 0x000fe400000010ff */
[----:B------:R3:W-:Y:S01]  /*5590*/  STG.E.128 desc[UR6][R102.64], R84 ;  /* 0x0000005466007986 */ /* 0x0007e2000c101d06 */
[----:B-1----:R-:W-:-:S05]  /*55a0*/  IMAD.WIDE.U32 R100, R108, 0x10, R100 ;  /* 0x000000106c647825 */ /* 0x002fca00078e0064 */
[----:B------:R3:W-:Y:S02]  /*55b0*/  STG.E.128 desc[UR6][R100.64], R96 ;  /* 0x0000006064007986 */ /* 0x0007e4000c101d06 */
.L_x_23:
[----:B------:R-:W-:Y:S05]  /*55c0*/  BSYNC.RECONVERGENT B0 ;  /* 0x0000000000007941 */ /* 0x000fea0003800200 */
.L_x_13:
[----:B01234-:R-:W0:Y:S02]  /*55d0*/  LDC.64 R96, c[0x0][0x380] ;  /* 0x0000e000ff607b82 */ /* 0x01fe240000000a00 */
[----:B0-----:R-:W-:-:S04]  /*55e0*/  LEA R105, R96, R105, 0x2 ;  /* 0x0000006960697211 */ /* 0x001fc800078e10ff */
[----:B------:R-:W-:-:S13]  /*55f0*/  ISETP.GE.AND P1, PT, R105, R97, PT ;  /* 0x000000616900720c */ /* 0x000fda0003f26270 */
[----:B------:R-:W-:Y:S05]  /*5600*/  @!P1 BRA `(.L_x_35) ;  /* 0xffffffb0000c9947 */ /* 0x000fea000383ffff */
.L_x_0:
[----:B------:R-:W0:Y:S01]  /*5610*/  S2R R4, SR_CgaCtaId ;  /* 0x0000000000047919 */ /* 0x000e220000008800 */
[----:B------:R-:W-:Y:S01]  /*5620*/  SHF.R.U32.HI R6, RZ, 0x5, R0 ;  /* 0x00000005ff067819 */ /* 0x000fe20000011600 */
[----:B------:R-:W-:Y:S05]  /*5630*/  WARPSYNC.ALL ;  /* 0x0000000000007948 */ /* 0x000fea0003800000 */
[----:B------:R-:W-:Y:S01]  /*5640*/  MOV R3, 0x400 ;  /* 0x0000040000037802 */ /* 0x000fe20000000f00 */
[----:B------:R-:W-:Y:S01]  /*5650*/  IMAD R107, R6, 0x60, R107 ;  /* 0x00000060066b7824 */ /* 0x000fe200078e026b */
[----:B------:R-:W1:Y:S01]  /*5660*/  S2UR UR4, SR_CTAID.X ;  /* 0x00000000000479c3 */ /* 0x000e620000002500 */
[----:B------:R-:W-:Y:S01]  /*5670*/  LOP3.LUT R5, R0, 0x7f, RZ, 0x3c, !PT ;  /* 0x0000007f00057812 */ /* 0x000fe200078e3cff */
[----:B------:R-:W2:Y:S03]  /*5680*/  LDCU.128 UR16, c[0x0][0x440] ;  /* 0x00008800ff1077ac */ /* 0x000ea60008000c00 */
[----:B-----5:R-:W-:-:S04]  /*5690*/  IADD3 R36, PT, PT, R5, R2, RZ ;  /* 0x0000000205247210 */ /* 0x020fc80007ffe0ff */
[C---:B------:R-:W-:Y:S02]  /*56a0*/  ISETP.GE.U32.AND P5, PT, R36.reuse, 0x80, PT ;  /* 0x000000802400780c */ /* 0x040fe40003fa6070 */
[C---:B------:R-:W-:Y:S02]  /*56b0*/  ISETP.GE.U32.AND P4, PT, R36.reuse, 0x100, PT ;  /* 0x000001002400780c */ /* 0x040fe40003f86070 */
[C---:B------:R-:W-:Y:S02]  /*56c0*/  ISETP.GE.U32.AND P3, PT, R36.reuse, 0x180, PT ;  /* 0x000001802400780c */ /* 0x040fe40003f66070 */
[C---:B------:R-:W-:Y:S02]  /*56d0*/  ISETP.GE.U32.AND P2, PT, R36.reuse, 0x200, PT ;  /* 0x000002002400780c */ /* 0x040fe40003f46070 */
[----:B------:R-:W-:Y:S02]  /*56e0*/  ISETP.GE.U32.AND P1, PT, R36, 0x280, PT ;  /* 0x000002802400780c */ /* 0x000fe40003f26070 */
[----:B0-----:R-:W-:Y:S01]  /*56f0*/  LEA R3, R4, R3, 0x18 ;  /* 0x0000000304037211 */ /* 0x001fe200078ec0ff */
[----:B-1----:R-:W-:-:S03]  /*5700*/  IMAD R37, R2, UR4, RZ ;  /* 0x0000000402257c24 */ /* 0x002fc6000f8e02ff */
[-C--:B------:R-:W-:Y:S02]  /*5710*/  LEA R107, R107, R3.reuse, 0x5 ;  /* 0x000000036b6b7211 */ /* 0x080fe400078e28ff */
[----:B------:R-:W-:Y:S02]  /*5720*/  LEA R4, R0, R3, 0x2 ;  /* 0x0000000300047211 */ /* 0x000fe400078e10ff */
[----:B------:R-:W-:Y:S01]  /*5730*/  IADD3 R37, P0, PT, R37, R0, RZ ;  /* 0x0000000025257210 */ /* 0x000fe20007f1e0ff */
[----:B------:R-:W-:Y:S03]  /*5740*/  STS.128 [R107], R68 ;  /* 0x000000446b007388 */ /* 0x000fe60000000c00 */
[----:B------:R-:W-:Y:S01]  /*5750*/  IADD3.X R38, PT, PT, RZ, RZ, RZ, P0, !PT ;  /* 0x000000ffff267210 */ /* 0x000fe200007fe4ff */
[----:B------:R-:W-:Y:S01]  /*5760*/  STS.128 [R107+0x10], R72 ;  /* 0x000010486b007388 */ /* 0x000fe20000000c00 */
[----:B------:R-:W-:-:S02]  /*5770*/  ISETP.GE.U32.AND P0, PT, R36, 0x300, PT ;  /* 0x000003002400780c */ /* 0x000fc40003f06070 */
[C---:B------:R-:W-:Y:S01]  /*5780*/  SHF.L.U64.HI R39, R37.reuse, 0x2, R38 ;  /* 0x0000000225277819 */ /* 0x040fe20000010226 */
[----:B------:R-:W-:Y:S01]  /*5790*/  STS.128 [R107+0x400], R32 ;  /* 0x000400206b007388 */ /* 0x000fe20000000c00 */
[----:B------:R-:W-:-:S03]  /*57a0*/  SHF.L.U32 R37, R37, 0x2, RZ ;  /* 0x0000000225257819 */ /* 0x000fc600000006ff */
[----:B------:R-:W-:Y:S04]  /*57b0*/  STS.128 [R107+0x410], R24 ;  /* 0x000410186b007388 */ /* 0x000fe80000000c00 */
[----:B------:R-:W-:Y:S04]  /*57c0*/  STS.128 [R107+0x800], R76 ;  /* 0x0008004c6b007388 */ /* 0x000fe80000000c00 */
[----:B------:R-:W-:Y:S01]  /*57d0*/  STS.128 [R107+0x810], R80 ;  /* 0x000810506b007388 */ /* 0x000fe20000000c00 */
[----:B------:R-:W-:Y:S06]  /*57e0*/  BAR.SYNC.DEFER_BLOCKING 0x0 ;  /* 0x0000000000007b1d */ /* 0x000fec0000010000 */
[----:B------:R-:W0:Y:S04]  /*57f0*/  LDS R0, [R4] ;  /* 0x0000000004007984 */ /* 0x000e280000000800 */
[----:B------:R-:W1:Y:S04]  /*5800*/  LDS R9, [R4+0xc00] ;  /* 0x000c000004097984 */ /* 0x000e680000000800 */
[----:B------:R-:W3:Y:S04]  /*5810*/  LDS R2, [R4+0x200] ;  /* 0x0002000004027984 */ /* 0x000ee80000000800 */
[----:B------:R-:W4:Y:S04]  /*5820*/  LDS R11, [R4+0xe00] ;  /* 0x000e0000040b7984 */ /* 0x000f280000000800 */
[----:B------:R-:W2:Y:S04]  /*5830*/  LDS R3, [R4+0x400] ;  /* 0x0004000004037984 */ /* 0x000ea80000000800 */
[----:B------:R-:W2:Y:S04]  /*5840*/  LDS R8, [R4+0x1000] ;  /* 0x0010000004087984 */ /* 0x000ea80000000800 */
[----:B------:R-:W2:Y:S04]  /*5850*/  LDS R5, [R4+0x600] ;  /* 0x0006000004057984 */ /* 0x000ea80000000800 */
[----:B------:R-:W2:Y:S04]  /*5860*/  LDS R10, [R4+0x1200] ;  /* 0x00120000040a7984 */ /* 0x000ea80000000800 */
[----:B------:R-:W2:Y:S04]  /*5870*/  LDS R6, [R4+0x800] ;  /* 0x0008000004067984 */ /* 0x000ea80000000800 */
[----:B------:R-:W2:Y:S04]  /*5880*/  LDS R13, [R4+0x1400] ;  /* 0x00140000040d7984 */ /* 0x000ea80000000800 */
[----:B------:R-:W2:Y:S01]  /*5890*/  LDS R7, [R4+0xa00] ;  /* 0x000a000004077984 */ /* 0x000ea20000000800 */
[----:B0-----:R-:W-:-:S03]  /*58a0*/  FADD.FTZ R0, RZ, R0 ;  /* 0x00000000ff007221 */ /* 0x001fc60000010000 */
[----:B------:R-:W0:Y:S01]  /*58b0*/  LDS R12, [R4+0x1600] ;  /* 0x00160000040c7984 */ /* 0x000e220000000800 */
[----:B-1----:R-:W-:-:S03]  /*58c0*/  FADD.FTZ R0, R0, R9 ;  /* 0x0000000900007221 */ /* 0x002fc60000010000 */
[----:B------:R-:W1:Y:S01]  /*58d0*/  LDS R15, [R4+0x1800] ;  /* 0x00180000040f7984 */ /* 0x000e620000000800 */
[----:B---3--:R-:W-:-:S03]  /*58e0*/  FADD.FTZ R2, RZ, R2 ;  /* 0x00000002ff027221 */ /* 0x008fc60000010000 */
[----:B------:R-:W3:Y:S01]  /*58f0*/  LDS R17, [R4+0x1a00] ;  /* 0x001a000004117984 */ /* 0x000ee20000000800 */
[----:B----4-:R-:W-:-:S03]  /*5900*/  FADD.FTZ R2, R2, R11 ;  /* 0x0000000b02027221 */ /* 0x010fc60000010000 */
[----:B------:R-:W4:Y:S01]  /*5910*/  LDS R14, [R4+0x1c00] ;  /* 0x001c0000040e7984 */ /* 0x000f220000000800 */
[----:B--2---:R-:W-:-:S03]  /*5920*/  FADD.FTZ R3, RZ, R3 ;  /* 0x00000003ff037221 */ /* 0x004fc60000010000 */
[----:B------:R-:W2:Y:S01]  /*5930*/  LDS R16, [R4+0x1e00] ;  /* 0x001e000004107984 */ /* 0x000ea20000000800 */
[----:B------:R-:W-:-:S03]  /*5940*/  FADD.FTZ R3, R3, R8 ;  /* 0x0000000803037221 */ /* 0x000fc60000010000 */
[----:B------:R-:W2:Y:S01]  /*5950*/  LDS R19, [R4+0x2000] ;  /* 0x0020000004137984 */ /* 0x000ea20000000800 */
[----:B------:R-:W-:-:S03]  /*5960*/  FADD.FTZ R5, RZ, R5 ;  /* 0x00000005ff057221 */ /* 0x000fc60000010000 */
        /* <DEDUP_REMOVED lines=9> */
[----:B0-----:R-:W-:-:S03]  /*5a00*/  FADD.FTZ R7, R7, R12 ;  /* 0x0000000c07077221 */ /* 0x001fc60000010000 */
[----:B------:R-:W0:Y:S01]  /*5a10*/  LDS R33, [R4+0x2c00] ;  /* 0x002c000004217984 */ /* 0x000e220000000800 */
[----:B-1----:R-:W-:-:S03]  /*5a20*/  FADD.FTZ R0, R0, R15 ;  /* 0x0000000f00007221 */ /* 0x002fc60000010000 */
[----:B------:R-:W1:Y:S01]  /*5a30*/  LDS R32, [R4+0x2e00] ;  /* 0x002e000004207984 */ /* 0x000e620000000800 */
[----:B---3--:R-:W-:Y:S01]  /*5a40*/  FADD.FTZ R2, R2, R17 ;  /* 0x0000001102027221 */ /* 0x008fe20000010000 */
[----:B------:R-:W-:Y:S01]  /*5a50*/  BAR.SYNC.DEFER_BLOCKING 0x0 ;  /* 0x0000000000007b1d */ /* 0x000fe20000010000 */
[----:B----4-:R-:W-:Y:S01]  /*5a60*/  FADD.FTZ R3, R3, R14 ;  /* 0x0000000e03037221 */ /* 0x010fe20000010000 */
[----:B--2---:R-:W-:Y:S01]  /*5a70*/  FADD.FTZ R5, R5, R16 ;  /* 0x0000001005057221 */ /* 0x004fe20000010000 */
[----:B------:R-:W-:Y:S01]  /*5a80*/  FADD.FTZ R6, R6, R19 ;  /* 0x0000001306067221 */ /* 0x000fe20000010000 */
[----:B------:R-:W-:Y:S01]  /*5a90*/  FADD.FTZ R7, R7, R18 ;  /* 0x0000001207077221 */ /* 0x000fe20000010000 */
[----:B------:R-:W-:Y:S01]  /*5aa0*/  FADD.FTZ R25, R0, R25 ;  /* 0x0000001900197221 */ /* 0x000fe20000010000 */
[----:B------:R-:W-:Y:S01]  /*5ab0*/  FADD.FTZ R27, R2, R27 ;  /* 0x0000001b021b7221 */ /* 0x000fe20000010000 */
[----:B------:R-:W-:Y:S01]  /*5ac0*/  STS.128 [R107], R48 ;  /* 0x000000306b007388 */ /* 0x000fe20000000c00 */
[----:B------:R-:W-:-:S03]  /*5ad0*/  FADD.FTZ R9, R3, R24 ;  /* 0x0000001803097221 */ /* 0x000fc60000010000 */
[----:B------:R-:W-:Y:S01]  /*5ae0*/  STS.128 [R107+0x10], R52 ;  /* 0x000010346b007388 */ /* 0x000fe20000000c00 */
[----:B------:R-:W-:-:S03]  /*5af0*/  FADD.FTZ R11, R5, R26 ;  /* 0x0000001a050b7221 */ /* 0x000fc60000010000 */
[----:B------:R2:W-:Y:S01]  /*5b00*/  STS.128 [R107+0x400], R28 ;  /* 0x0004001c6b007388 */ /* 0x0005e20000000c00 */
[----:B0-----:R-:W-:-:S03]  /*5b10*/  FADD.FTZ R33, R6, R33 ;  /* 0x0000002106217221 */ /* 0x001fc60000010000 */
[----:B------:R-:W-:Y:S01]  /*5b20*/  STS.128 [R107+0x410], R20 ;  /* 0x000410146b007388 */ /* 0x000fe20000000c00 */
[----:B-1----:R-:W-:-:S03]  /*5b30*/  FADD.FTZ R13, R7, R32 ;  /* 0x00000020070d7221 */ /* 0x002fc60000010000 */
[----:B------:R-:W-:Y:S04]  /*5b40*/  STS.128 [R107+0x800], R60 ;  /* 0x0008003c6b007388 */ /* 0x000fe80000000c00 */
[----:B------:R-:W-:Y:S01]  /*5b50*/  STS.128 [R107+0x810], R64 ;  /* 0x000810406b007388 */ /* 0x000fe20000000c00 */
[----:B------:R-:W-:Y:S01]  /*5b60*/  BAR.SYNC.DEFER_BLOCKING 0x0 ;  /* 0x0000000000007b1d */ /* 0x000fe20000010000 */
[----:B--2---:R-:W-:-:S04]  /*5b70*/  IADD3 R30, P6, PT, R37, UR18, RZ ;  /* 0x00000012251e7c10 */ /* 0x004fc8000ffde0ff */
[----:B------:R-:W-:Y:S02]  /*5b80*/  IADD3.X R41, PT, PT, R39, UR19, RZ, P6, !PT ;  /* 0x0000001327297c10 */ /* 0x000fe4000b7fe4ff */
[----:B------:R-:W-:Y:S02]  /*5b90*/  IADD3 R28, P6, PT, R37, UR16, RZ ;  /* 0x00000010251c7c10 */ /* 0x000fe4000ffde0ff */
[----:B------:R-:W-:Y:S02]  /*5ba0*/  @P5 MOV R2, R30 ;  /* 0x0000001e00025202 */ /* 0x000fe40000000f00 */
[----:B------:R-:W-:Y:S02]  /*5bb0*/  @P5 MOV R3, R41 ;  /* 0x0000002900035202 */ /* 0x000fe40000000f00 */
[----:B------:R-:W-:Y:S02]  /*5bc0*/  IADD3.X R39, PT, PT, R39, UR17, RZ, P6, !PT ;  /* 0x0000001127277c10 */ /* 0x000fe4000b7fe4ff */
[----:B------:R-:W-:-:S04]  /*5bd0*/  @P5 IADD3 R30, P6, PT, R30, 0x200, RZ ;  /* 0x000002001e1e5810 */ /* 0x000fc80007fde0ff */
[----:B------:R-:W-:Y:S01]  /*5be0*/  @P5 IADD3.X R41, PT, PT, RZ, R41, RZ, P6, !PT ;  /* 0x00000029ff295210 */ /* 0x000fe200037fe4ff */
[----:B------:R-:W0:Y:S04]  /*5bf0*/  LDS R34, [R4] ;  /* 0x0000000004227984 */ /* 0x000e280000000800 */
[----:B------:R-:W1:Y:S04]  /*5c00*/  LDS R35, [R4+0xc00] ;  /* 0x000c000004237984 */ /* 0x000e680000000800 */
[----:B------:R-:W2:Y:S04]  /*5c10*/  LDS R23, [R4+0x1800] ;  /* 0x0018000004177984 */ /* 0x000ea80000000800 */
[----:B------:R-:W3:Y:S04]  /*5c20*/  LDS R22, [R4+0x2400] ;  /* 0x0024000004167984 */ /* 0x000ee80000000800 */
[----:B------:R-:W4:Y:S04]  /*5c30*/  LDS R20, [R4+0x200] ;  /* 0x0002000004147984 */ /* 0x000f280000000800 */
[----:B------:R-:W4:Y:S04]  /*5c40*/  LDS R21, [R4+0xe00] ;  /* 0x000e000004157984 */ /* 0x000f280000000800 */
[----:B------:R-:W4:Y:S04]  /*5c50*/  LDS R29, [R4+0x1a00] ;  /* 0x001a0000041d7984 */ /* 0x000f280000000800 */
[----:B------:R-:W4:Y:S04]  /*5c60*/  LDS R8, [R4+0x400] ;  /* 0x0004000004087984 */ /* 0x000f280000000800 */
[----:B------:R-:W4:Y:S04]  /*5c70*/  LDS R15, [R4+0x1000] ;  /* 0x00100000040f7984 */ /* 0x000f280000000800 */
[----:B------:R-:W4:Y:S04]  /*5c80*/  LDS R31, [R4+0x2600] ;  /* 0x00260000041f7984 */ /* 0x000f280000000800 */
[----:B------:R-:W4:Y:S01]  /*5c90*/  LDS R19, [R4+0x1c00] ;  /* 0x001c000004137984 */ /* 0x000f220000000800 */
[----:B0-----:R-:W-:-:S03]  /*5ca0*/  FADD.FTZ R34, RZ, R34 ;  /* 0x00000022ff227221 */ /* 0x001fc60000010000 */
[----:B------:R-:W0:Y:S01]  /*5cb0*/  LDS R0, [R4+0x600] ;  /* 0x0006000004007984 */ /* 0x000e220000000800 */
[----:B-1----:R-:W-:-:S03]  /*5cc0*/  FADD.FTZ R34, R34, R35 ;  /* 0x0000002322227221 */ /* 0x002fc60000010000 */
[----:B------:R-:W1:Y:S01]  /*5cd0*/  LDS R35, [R4+0x2800] ;  /* 0x0028000004237984 */ /* 0x000e620000000800 */
[----:B--2---:R-:W-:-:S03]  /*5ce0*/  FADD.FTZ R23, R34, R23 ;  /* 0x0000001722177221 */ /* 0x004fc60000010000 */
[----:B------:R-:W2:Y:S01]  /*5cf0*/  LDS R17, [R4+0x1200] ;  /* 0x0012000004117984 */ /* 0x000ea20000000800 */
[----:B---3--:R-:W-:-:S03]  /*5d00*/  FADD.FTZ R7, R23, R22 ;  /* 0x0000001617077221 */ /* 0x008fc60000010000 */
[----:B------:R-:W3:Y:S01]  /*5d10*/  LDS R5, [R4+0x800] ;  /* 0x0008000004057984 */ /* 0x000ee20000000800 */
[----:B----4-:R-:W-:-:S03]  /*5d20*/  FADD.FTZ R20, RZ, R20 ;  /* 0x00000014ff147221 */ /* 0x010fc60000010000 */
[----:B------:R-:W4:Y:S01]  /*5d30*/  LDS R23, [R4+0x1e00] ;  /* 0x001e000004177984 */ /* 0x000f220000000800 */
[----:B------:R-:W-:-:S03]  /*5d40*/  FADD.FTZ R20, R20, R21 ;  /* 0x0000001514147221 */ /* 0x000fc60000010000 */
[----:B------:R-:W4:Y:S01]  /*5d50*/  LDS R10, [R4+0x1400] ;  /* 0x00140000040a7984 */ /* 0x000f220000000800 */
[----:B------:R-:W-:-:S03]  /*5d60*/  FADD.FTZ R20, R20, R29 ;  /* 0x0000001d14147221 */ /* 0x000fc60000010000 */
[----:B------:R-:W4:Y:S01]  /*5d70*/  LDS R37, [R4+0x2a00] ;  /* 0x002a000004257984 */ /* 0x000f220000000800 */
[----:B------:R-:W-:-:S03]  /*5d80*/  FADD.FTZ R8, RZ, R8 ;  /* 0x00000008ff087221 */ /* 0x000fc60000010000 */
[----:B------:R-:W4:Y:S01]  /*5d90*/  LDS R6, [R4+0xa00] ;  /* 0x000a000004067984 */ /* 0x000f220000000800 */
[----:B------:R-:W-:-:S03]  /*5da0*/  FADD.FTZ R8, R8, R15 ;  /* 0x0000000f08087221 */ /* 0x000fc60000010000 */
[----:B------:R-:W4:Y:S01]  /*5db0*/  LDS R21, [R4+0x2000] ;  /* 0x0020000004157984 */ /* 0x000f220000000800 */
[----:B------:R-:W-:-:S03]  /*5dc0*/  FADD.FTZ R31, R20, R31 ;  /* 0x0000001f141f7221 */ /* 0x000fc60000010000 */
[----:B------:R2:W-:Y:S01]  /*5dd0*/  @P5 STG.E desc[UR6][R2.64], R7 ;  /* 0x0000000702005986 */ /* 0x0005e2000c101906 */
[----:B------:R-:W-:-:S03]  /*5de0*/  FADD.FTZ R8, R8, R19 ;  /* 0x0000001308087221 */ /* 0x000fc60000010000 */
[----:B------:R-:W4:Y:S01]  /*5df0*/  LDS R7, [R4+0x1600] ;  /* 0x0016000004077984 */ /* 0x000f220000000800 */
[----:B0-----:R-:W-:-:S03]  /*5e00*/  FADD.FTZ R0, RZ, R0 ;  /* 0x00000000ff007221 */ /* 0x001fc60000010000 */
[----:B------:R-:W0:Y:S01]  /*5e10*/  LDS R29, [R4+0x2c00] ;  /* 0x002c0000041d7984 */ /* 0x000e220000000800 */
[----:B-1----:R-:W-:Y:S01]  /*5e20*/  FADD.FTZ R35, R8, R35 ;  /* 0x0000002308237221 */ /* 0x002fe20000010000 */
[----:B--2---:R-:W-:Y:S02]  /*5e30*/  @P5 MOV R2, R28 ;  /* 0x0000001c00025202 */ /* 0x004fe40000000f00 */
[----:B------:R-:W1:Y:S01]  /*5e40*/  LDS R15, [R4+0x2200] ;  /* 0x00220000040f7984 */ /* 0x000e620000000800 */
[-C--:B------:R-:W-:Y:S01]  /*5e50*/  @P5 MOV R3, R39.reuse ;  /* 0x0000002700035202 */ /* 0x080fe20000000f00 */
[----:B------:R-:W-:Y:S01]  /*5e60*/  FADD.FTZ R0, R0, R17 ;  /* 0x0000001100007221 */ /* 0x000fe20000010000 */
[----:B------:R-:W-:Y:S01]  /*5e70*/  @P5 IADD3 R28, P6, PT, R28, 0x200, RZ ;  /* 0x000002001c1c5810 */ /* 0x000fe20007fde0ff */
[----:B------:R-:W2:Y:S01]  /*5e80*/  LDS R19, [R4+0x2e00] ;  /* 0x002e000004137984 */ /* 0x000ea20000000800 */
[----:B---3--:R-:W-:Y:S02]  /*5e90*/  FADD.FTZ R5, RZ, R5 ;  /* 0x00000005ff057221 */ /* 0x008fe40000010000 */
[----:B------:R-:W-:Y:S01]  /*5ea0*/  @P5 IADD3.X R39, PT, PT, RZ, R39, RZ, P6, !PT ;  /* 0x00000027ff275210 */ /* 0x000fe200037fe4ff */
[----:B------:R3:W-:Y:S01]  /*5eb0*/  @P5 STG.E desc[UR6][R2.64], R25 ;  /* 0x0000001902005986 */ /* 0x0007e2000c101906 */
[----:B----4-:R-:W-:Y:S01]  /*5ec0*/  FADD.FTZ R0, R0, R23 ;  /* 0x0000001700007221 */ /* 0x010fe20000010000 */
[----:B------:R-:W-:-:S03]  /*5ed0*/  FADD.FTZ R10, R5, R10 ;  /* 0x0000000a050a7221 */ /* 0x000fc60000010000 */
[----:B------:R-:W-:Y:S01]  /*5ee0*/  FADD.FTZ R37, R0, R37 ;  /* 0x0000002500257221 */ /* 0x000fe20000010000 */
[----:B------:R-:W-:Y:S01]  /*5ef0*/  FADD.FTZ R6, RZ, R6 ;  /* 0x00000006ff067221 */ /* 0x000fe20000010000 */
[----:B---3--:R-:W-:Y:S02]  /*5f00*/  @P4 MOV R2, R30 ;  /* 0x0000001e00024202 */ /* 0x008fe40000000f00 */
[----:B------:R-:W-:Y:S01]  /*5f10*/  @P4 MOV R3, R41 ;  /* 0x0000002900034202 */ /* 0x000fe20000000f00 */
[----:B------:R-:W-:Y:S01]  /*5f20*/  FADD.FTZ R10, R10, R21 ;  /* 0x000000150a0a7221 */ /* 0x000fe20000010000 */
[----:B------:R-:W-:-:S03]  /*5f30*/  @P4 IADD3 R30, P5, PT, R30, 0x200, RZ ;  /* 0x000002001e1e4810 */ /* 0x000fc60007fbe0ff */
[----:B------:R3:W-:Y:S01]  /*5f40*/  @P4 STG.E desc[UR6][R2.64], R31 ;  /* 0x0000001f02004986 */ /* 0x0007e2000c101906 */
[----:B------:R-:W-:Y:S01]  /*5f50*/  @P4 IADD3.X R41, PT, PT, RZ, R41, RZ, P5, !PT ;  /* 0x00000029ff294210 */ /* 0x000fe20002ffe4ff */
[----:B------:R-:W-:Y:S01]  /*5f60*/  FADD.FTZ R0, R6, R7 ;  /* 0x0000000706007221 */ /* 0x000fe20000010000 */
[----:B0-----:R-:W-:Y:S01]  /*5f70*/  FADD.FTZ R29, R10, R29 ;  /* 0x0000001d0a1d7221 */ /* 0x001fe20000010000 */
[----:B---3--:R-:W-:Y:S02]  /*5f80*/  @P4 MOV R2, R28 ;  /* 0x0000001c00024202 */ /* 0x008fe40000000f00 */
[----:B-1----:R-:W-:Y:S01]  /*5f90*/  FADD.FTZ R0, R0, R15 ;  /* 0x0000000f00007221 */ /* 0x002fe20000010000 */
[----:B------:R-:W-:Y:S02]  /*5fa0*/  @P4 MOV R3, R39 ;  /* 0x0000002700034202 */ /* 0x000fe40000000f00 */
[----:B------:R-:W-:Y:S01]  /*5fb0*/  @P4 IADD3 R28, P6, PT, R28, 0x200, RZ ;  /* 0x000002001c1c4810 */ /* 0x000fe20007fde0ff */
[----:B--2---:R-:W-:-:S02]  /*5fc0*/  FADD.FTZ R19, R0, R19 ;  /* 0x0000001300137221 */ /* 0x004fc40000010000 */
[----:B------:R0:W-:Y:S01]  /*5fd0*/  @P4 STG.E desc[UR6][R2.64], R27 ;  /* 0x0000001b02004986 */ /* 0x0001e2000c101906 */
[----:B------:R-:W-:Y:S02]  /*5fe0*/  @P4 IADD3.X R39, PT, PT, RZ, R39, RZ, P6, !PT ;  /* 0x00000027ff274210 */ /* 0x000fe400037fe4ff */
[----:B0-----:R-:W-:Y:S02]  /*5ff0*/  @P3 MOV R2, R30 ;  /* 0x0000001e00023202 */ /* 0x001fe40000000f00 */
[----:B------:R-:W-:Y:S02]  /*6000*/  @P3 MOV R3, R41 ;  /* 0x0000002900033202 */ /* 0x000fe40000000f00 */
[----:B------:R-:W-:-:S03]  /*6010*/  @P3 IADD3 R30, P4, PT, R30, 0x200, RZ ;  /* 0x000002001e1e3810 */ /* 0x000fc60007f9e0ff */
[----:B------:R0:W-:Y:S01]  /*6020*/  @P3 STG.E desc[UR6][R2.64], R35 ;  /* 0x0000002302003986 */ /* 0x0001e2000c101906 */
[----:B------:R-:W-:Y:S02]  /*6030*/  @P3 IADD3.X R41, PT, PT, RZ, R41, RZ, P4, !PT ;  /* 0x00000029ff293210 */ /* 0x000fe400027fe4ff */
[----:B0-----:R-:W-:Y:S02]  /*6040*/  @P3 MOV R2, R28 ;  /* 0x0000001c00023202 */ /* 0x001fe40000000f00 */
[----:B------:R-:W-:Y:S02]  /*6050*/  @P3 MOV R3, R39 ;  /* 0x0000002700033202 */ /* 0x000fe40000000f00 */
[----:B------:R-:W-:-:S03]  /*6060*/  @P3 IADD3 R28, P5, PT, R28, 0x200, RZ ;  /* 0x000002001c1c3810 */ /* 0x000fc60007fbe0ff */
[----:B------:R0:W-:Y:S01]  /*6070*/  @P3 STG.E desc[UR6][R2.64], R9 ;  /* 0x0000000902003986 */ /* 0x0001e2000c101906 */
[----:B------:R-:W-:Y:S02]  /*6080*/  @P3 IADD3.X R39, PT, PT, RZ, R39, RZ, P5, !PT ;  /* 0x00000027ff273210 */ /* 0x000fe40002ffe4ff */
[----:B------:R-:W-:Y:S02]  /*6090*/  @P2 MOV R4, R28 ;  /* 0x0000001c00042202 */ /* 0x000fe40000000f00 */
[----:B------:R-:W-:Y:S02]  /*60a0*/  @P2 IADD3 R28, P4, PT, R28, 0x200, RZ ;  /* 0x000002001c1c2810 */ /* 0x000fe40007f9e0ff */
[-C--:B------:R-:W-:Y:S02]  /*60b0*/  @P2 MOV R5, R39.reuse ;  /* 0x0000002700052202 */ /* 0x080fe40000000f00 */
[----:B------:R-:W-:Y:S02]  /*60c0*/  @P2 IADD3.X R39, PT, PT, RZ, R39, RZ, P4, !PT ;  /* 0x00000027ff272210 */ /* 0x000fe400027fe4ff */
[----:B------:R-:W-:-:S02]  /*60d0*/  @P1 MOV R6, R28 ;  /* 0x0000001c00061202 */ /* 0x000fc40000000f00 */
[----:B0-----:R-:W-:Y:S02]  /*60e0*/  @P2 MOV R2, R30 ;  /* 0x0000001e00022202 */ /* 0x001fe40000000f00 */
[----:B------:R-:W-:Y:S02]  /*60f0*/  @P2 IADD3 R30, P3, PT, R30, 0x200, RZ ;  /* 0x000002001e1e2810 */ /* 0x000fe40007f7e0ff */
[-C--:B------:R-:W-:Y:S02]  /*6100*/  @P2 MOV R3, R41.reuse ;  /* 0x0000002900032202 */ /* 0x080fe40000000f00 */
[----:B------:R-:W-:Y:S02]  /*6110*/  @P2 IADD3.X R41, PT, PT, RZ, R41, RZ, P3, !PT ;  /* 0x00000029ff292210 */ /* 0x000fe40001ffe4ff */
[----:B------:R-:W-:Y:S01]  /*6120*/  @P1 MOV R7, R39 ;  /* 0x0000002700071202 */ /* 0x000fe20000000f00 */
[----:B------:R0:W-:Y:S01]  /*6130*/  @P2 STG.E desc[UR6][R2.64], R37 ;  /* 0x0000002502002986 */ /* 0x0001e2000c101906 */
[----:B------:R-:W-:-:S03]  /*6140*/  @P1 IADD3 R28, P4, PT, R28, 0x200, RZ ;  /* 0x000002001c1c1810 */ /* 0x000fc60007f9e0ff */
[----:B------:R1:W-:Y:S01]  /*6150*/  @P2 STG.E desc[UR6][R4.64], R11 ;  /* 0x0000000b04002986 */ /* 0x0003e2000c101906 */
[----:B------:R-:W-:Y:S02]  /*6160*/  @P1 IADD3.X R39, PT, PT, RZ, R39, RZ, P4, !PT ;  /* 0x00000027ff271210 */ /* 0x000fe400027fe4ff */
[----:B0-----:R-:W-:Y:S02]  /*6170*/  @P1 MOV R2, R30 ;  /* 0x0000001e00021202 */ /* 0x001fe40000000f00 */
[-C--:B------:R-:W-:Y:S02]  /*6180*/  @P1 MOV R3, R41.reuse ;  /* 0x0000002900031202 */ /* 0x080fe40000000f00 */
[----:B------:R-:W-:Y:S02]  /*6190*/  @P1 IADD3 R30, P3, PT, R30, 0x200, RZ ;  /* 0x000002001e1e1810 */ /* 0x000fe40007f7e0ff */
[----:B-1----:R-:W-:Y:S01]  /*61a0*/  MOV R4, R28 ;  /* 0x0000001c00047202 */ /* 0x002fe20000000f00 */
[----:B------:R0:W-:Y:S01]  /*61b0*/  @P1 STG.E desc[UR6][R2.64], R29 ;  /* 0x0000001d02001986 */ /* 0x0001e2000c101906 */
[----:B------:R-:W-:-:S02]  /*61c0*/  @P1 IADD3.X R41, PT, PT, RZ, R41, RZ, P3, !PT ;  /* 0x00000029ff291210 */ /* 0x000fc40001ffe4ff */
[----:B------:R-:W-:Y:S01]  /*61d0*/  MOV R5, R39 ;  /* 0x0000002700057202 */ /* 0x000fe20000000f00 */
[----:B------:R1:W-:Y:S01]  /*61e0*/  @P1 STG.E desc[UR6][R6.64], R33 ;  /* 0x0000002106001986 */ /* 0x0003e2000c101906 */
[----:B0-----:R-:W-:Y:S02]  /*61f0*/  MOV R2, R30 ;  /* 0x0000001e00027202 */ /* 0x001fe40000000f00 */
[----:B------:R-:W-:Y:S01]  /*6200*/  MOV R3, R41 ;  /* 0x0000002900037202 */ /* 0x000fe20000000f00 */
[----:B------:R-:W-:Y:S06]  /*6210*/  @!P0 EXIT ;  /* 0x000000000000894d */ /* 0x000fec0003800000 */
[----:B------:R-:W-:Y:S04]  /*6220*/  STG.E desc[UR6][R2.64], R19 ;  /* 0x0000001302007986 */ /* 0x000fe8000c101906 */
[----:B------:R-:W-:Y:S01]  /*6230*/  STG.E desc[UR6][R4.64], R13 ;  /* 0x0000000d04007986 */ /* 0x000fe2000c101906 */
[----:B------:R-:W-:Y:S05]  /*6240*/  EXIT ;  /* 0x000000000000794d */ /* 0x000fea0003800000 */
.L_x_12:
[----:B------:R-:W-:Y:S01]  /*6250*/  HFMA2 R157, -RZ, RZ, 0, 5.9604644775390625e-08 ;  /* 0x00000001ff9d7431 */ /* 0x000fe200000001ff */
[----:B------:R-:W-:Y:S01]  /*6260*/  BSSY B0, `(.L_x_36) ;  /* 0x0000006000007945 */ /* 0x000fe20003800000 */
[----:B------:R-:W-:Y:S02]  /*6270*/  MOV R158, 0x1f ;  /* 0x0000001f009e7802 */ /* 0x000fe40000000f00 */
[----:B------:R-:W-:-:S07]  /*6280*/  MOV R152, 0xffffffff ;  /* 0xffffffff00987802 */ /* 0x000fce0000000f00 */
[----:B-----5:R-:W-:Y:S05]  /*6290*/  WARPSYNC.COLLECTIVE R152, `(.L_x_37) ;  /* 0x0000000098087348 */ /* 0x020fea0003c00000 */
[----:B------:R0:W1:Y:S02]  /*62a0*/  SHFL.BFLY P6, R156, R155, R157, R158 ;  /* 0x0c00009d9b9c7389 */ /* 0x00006400000c009e */
[----:B01---5:R-:W-:Y:S05]  /*62b0*/  ENDCOLLECTIVE ;  /* 0x000000000000791b */ /* 0x023fea0003800000 */
.L_x_37:
[----:B------:R-:W-:Y:S05]  /*62c0*/  BSYNC B0 ;  /* 0x0000000000007941 */ /* 0x000fea0003800000 */
.L_x_36:
[----:B------:R-:W-:Y:S01]  /*62d0*/  MOV R96, R156 ;  /* 0x0000009c00607202 */ /* 0x000fe20000000f00 */
[----:B------:R-:W-:Y:S01]  /*62e0*/  HFMA2 R157, -RZ, RZ, 0, 5.9604644775390625e-08 ;  /* 0x00000001ff9d7431 */ /* 0x000fe200000001ff */
[----:B------:R-:W-:Y:S02]  /*62f0*/  MOV R158, 0x1f ;  /* 0x0000001f009e7802 */ /* 0x000fe40000000f00 */
[----:B------:R-:W-:Y:S01]  /*6300*/  MOV R152, 0xffffffff ;  /* 0xffffffff00987802 */ /* 0x000fe20000000f00 */
[----:B------:R-:W-:Y:S01]  /*6310*/  FADD.FTZ R96, R96, R155 ;  /* 0x0000009b60607221 */ /* 0x000fe20000010000 */
[----:B------:R-:W-:-:S07]  /*6320*/  MOV R155, R154 ;  /* 0x0000009a009b7202 */ /* 0x000fce0000000f00 */
[----:B------:R-:W-:Y:S05]  /*6330*/  WARPSYNC.COLLECTIVE R152, `(.L_x_38) ;  /* 0x0000000098087348 */ /* 0x000fea0003c00000 */
[----:B------:R0:W1:Y:S02]  /*6340*/  SHFL.BFLY P6, R156, R155, R157, R158 ;  /* 0x0c00009d9b9c7389 */ /* 0x00006400000c009e */
[----:B01----:R-:W-:Y:S05]  /*6350*/  ENDCOLLECTIVE ;  /* 0x000000000000791b */ /* 0x003fea0003800000 */
.L_x_38:
[----:B------:R-:W-:Y:S01]  /*6360*/  HFMA2 R157, -RZ, RZ, 0, 1.1920928955078125e-07 ;  /* 0x00000002ff9d7431 */ /* 0x000fe200000001ff */
[----:B------:R-:W-:Y:S02]  /*6370*/  MOV R155, R96 ;  /* 0x00000060009b7202 */ /* 0x000fe40000000f00 */
[----:B------:R-:W-:-:S07]  /*6380*/  MOV R97, R156 ;  /* 0x0000009c00617202 */ /* 0x000fce0000000f00 */
[----:B------:R-:W-:Y:S05]  /*6390*/  WARPSYNC.COLLECTIVE R152, `(.L_x_39) ;  /* 0x0000000098087348 */ /* 0x000fea0003c00000 */
[----:B------:R0:W1:Y:S02]  /*63a0*/  SHFL.BFLY P6, R156, R155, R157, R158 ;  /* 0x0c00009d9b9c7389 */ /* 0x00006400000c009e */
[----:B01----:R-:W-:Y:S05]  /*63b0*/  ENDCOLLECTIVE ;  /* 0x000000000000791b */ /* 0x003fea0003800000 */
.L_x_39:
[----:B------:R-:W-:-:S05]  /*63c0*/  FADD.FTZ R97, R97, R154 ;  /* 0x0000009a61617221 */ /* 0x000fca0000010000 */
[----:B------:R-:W-:Y:S02]  /*63d0*/  MOV R155, R97 ;  /* 0x00000061009b7202 */ /* 0x000fe40000000f00 */
[----:B------:R-:W-:-:S07]  /*63e0*/  MOV R99, R156 ;  /* 0x0000009c00637202 */ /* 0x000fce0000000f00 */
[----:B------:R-:W-:Y:S05]  /*63f0*/  WARPSYNC.COLLECTIVE R152, `(.L_x_40) ;  /* 0x0000000098087348 */ /* 0x000fea0003c00000 */
[----:B------:R0:W1:Y:S02]  /*6400*/  SHFL.BFLY P6, R156, R155, R157, R158 ;  /* 0x0c00009d9b9c7389 */ /* 0x00006400000c009e */
[----:B01----:R-:W-:Y:S05]  /*6410*/  ENDCOLLECTIVE ;  /* 0x000000000000791b */ /* 0x003fea0003800000 */
.L_x_40:
[----:B------:R-:W-:Y:S01]  /*6420*/  FADD.FTZ R99, R96, R99 ;  /* 0x0000006360637221 */ /* 0x000fe20000010000 */
[----:B------:R-:W-:-:S04]  /*6430*/  HFMA2 R157, -RZ, RZ, 0, 2.384185791015625e-07 ;  /* 0x00000004ff9d7431 */ /* 0x000fc800000001ff */
[----:B------:R-:W-:Y:S02]  /*6440*/  MOV R155, R99 ;  /* 0x00000063009b7202 */ /* 0x000fe40000000f00 */
[----:B------:R-:W-:-:S07]  /*6450*/  MOV R98, R156 ;  /* 0x0000009c00627202 */ /* 0x000fce0000000f00 */
[----:B------:R-:W-:Y:S05]  /*6460*/  WARPSYNC.COLLECTIVE R152, `(.L_x_41) ;  /* 0x0000000098087348 */ /* 0x000fea0003c00000 */
[----:B------:R0:W1:Y:S02]  /*6470*/  SHFL.BFLY P6, R156, R155, R157, R158 ;  /* 0x0c00009d9b9c7389 */ /* 0x00006400000c009e */
[----:B01----:R-:W-:Y:S05]  /*6480*/  ENDCOLLECTIVE ;  /* 0x000000000000791b */ /* 0x003fea0003800000 */
.L_x_41:
[----:B------:R-:W-:-:S05]  /*6490*/  FADD.FTZ R98, R97, R98 ;  /* 0x0000006261627221 */ /* 0x000fca0000010000 */
[----:B------:R-:W-:Y:S02]  /*64a0*/  MOV R155, R98 ;  /* 0x00000062009b7202 */ /* 0x000fe40000000f00 */
[----:B------:R-:W-:-:S07]  /*64b0*/  MOV R100, R156 ;  /* 0x0000009c00647202 */ /* 0x000fce0000000f00 */
[----:B------:R-:W-:Y:S05]  /*64c0*/  WARPSYNC.COLLECTIVE R152, `(.L_x_42) ;  /* 0x0000000098087348 */ /* 0x000fea0003c00000 */
[----:B------:R0:W1:Y:S02]  /*64d0*/  SHFL.BFLY P6, R156, R155, R157, R158 ;  /* 0x0c00009d9b9c7389 */ /* 0x00006400000c009e */
[----:B01----:R-:W-:Y:S05]  /*64e0*/  ENDCOLLECTIVE ;  /* 0x000000000000791b */ /* 0x003fea0003800000 */
.L_x_42:
[----:B------:R-:W-:Y:S01]  /*64f0*/  FADD.FTZ R100, R99, R100 ;  /* 0x0000006463647221 */ /* 0x000fe20000010000 */
[----:B------:R-:W-:-:S04]  /*6500*/  HFMA2 R157, -RZ, RZ, 0, 4.76837158203125e-07 ;  /* 0x00000008ff9d7431 */ /* 0x000fc800000001ff */
[----:B------:R-:W-:Y:S02]  /*6510*/  MOV R155, R100 ;  /* 0x00000064009b7202 */ /* 0x000fe40000000f00 */
[----:B------:R-:W-:-:S07]  /*6520*/  MOV R101, R156 ;  /* 0x0000009c00657202 */ /* 0x000fce0000000f00 */
[----:B------:R-:W-:Y:S05]  /*6530*/  WARPSYNC.COLLECTIVE R152, `(.L_x_43) ;  /* 0x0000000098087348 */ /* 0x000fea0003c00000 */
[----:B------:R0:W1:Y:S02]  /*6540*/  SHFL.BFLY P6, R156, R155, R157, R158 ;  /* 0x0c00009d9b9c7389 */ /* 0x00006400000c009e */
[----:B01----:R-:W-:Y:S05]  /*6550*/  ENDCOLLECTIVE ;  /* 0x000000000000791b */ /* 0x003fea0003800000 */
.L_x_43:
[----:B------:R-:W-:-:S05]  /*6560*/  FADD.FTZ R101, R98, R101 ;  /* 0x0000006562657221 */ /* 0x000fca0000010000 */
[----:B------:R-:W-:Y:S02]  /*6570*/  MOV R155, R101 ;  /* 0x00000065009b7202 */ /* 0x000fe40000000f00 */
[----:B------:R-:W-:-:S07]  /*6580*/  MOV R103, R156 ;  /* 0x0000009c00677202 */ /* 0x000fce0000000f00 */
[----:B------:R-:W-:Y:S05]  /*6590*/  WARPSYNC.COLLECTIVE R152, `(.L_x_44) ;  /* 0x0000000098087348 */ /* 0x000fea0003c00000 */
[----:B------:R0:W1:Y:S02]  /*65a0*/  SHFL.BFLY P6, R156, R155, R157, R158 ;  /* 0x0c00009d9b9c7389 */ /* 0x00006400000c009e */
[----:B01----:R-:W-:Y:S05]  /*65b0*/  ENDCOLLECTIVE ;  /* 0x000000000000791b */ /* 0x003fea0003800000 */
.L_x_44:
[----:B------:R-:W-:Y:S01]  /*65c0*/  FADD.FTZ R103, R100, R103 ;  /* 0x0000006764677221 */ /* 0x000fe20000010000 */
[----:B------:R-:W-:-:S04]  /*65d0*/  HFMA2 R157, -RZ, RZ, 0, 9.5367431640625e-07 ;  /* 0x00000010ff9d7431 */ /* 0x000fc800000001ff */
[----:B------:R-:W-:Y:S02]  /*65e0*/  MOV R155, R103 ;  /* 0x00000067009b7202 */ /* 0x000fe40000000f00 */
[----:B------:R-:W-:-:S07]  /*65f0*/  MOV R102, R156 ;  /* 0x0000009c00667202 */ /* 0x000fce0000000f00 */
[----:B------:R-:W-:Y:S05]  /*6600*/  WARPSYNC.COLLECTIVE R152, `(.L_x_45) ;  /* 0x0000000098087348 */ /* 0x000fea0003c00000 */
[----:B------:R0:W1:Y:S02]  /*6610*/  SHFL.BFLY P6, R156, R155, R157, R158 ;  /* 0x0c00009d9b9c7389 */ /* 0x00006400000c009e */
[----:B01----:R-:W-:Y:S05]  /*6620*/  ENDCOLLECTIVE ;  /* 0x000000000000791b */ /* 0x003fea0003800000 */
.L_x_45:
[----:B------:R-:W-:-:S05]  /*6630*/  FADD.FTZ R102, R101, R102 ;  /* 0x0000006665667221 */ /* 0x000fca0000010000 */
[----:B------:R-:W-:Y:S02]  /*6640*/  MOV R155, R102 ;  /* 0x00000066009b7202 */ /* 0x000fe40000000f00 */
[----:B------:R-:W-:-:S07]  /*6650*/  MOV R96, R156 ;  /* 0x0000009c00607202 */ /* 0x000fce0000000f00 */
[----:B------:R-:W-:Y:S05]  /*6660*/  WARPSYNC.COLLECTIVE R152, `(.L_x_46) ;  /* 0x0000000098087348 */ /* 0x000fea0003c00000 */
[----:B------:R0:W1:Y:S02]  /*6670*/  SHFL.BFLY P6, R156, R155, R157, R158 ;  /* 0x0c00009d9b9c7389 */ /* 0x00006400000c009e */
[----:B01----:R-:W-:Y:S05]  /*6680*/  ENDCOLLECTIVE ;  /* 0x000000000000791b */ /* 0x003fea0003800000 */
.L_x_46:
[----:B------:R-:W-:Y:S01]  /*6690*/  MOV R97, R156 ;  /* 0x0000009c00617202 */ /* 0x000fe20000000f00 */
[----:B------:R-:W-:Y:S06]  /*66a0*/  BRA `(.L_x_47) ;  /* 0xffffffc800007947 */ /* 0x000fec000383ffff */
.L_x_48:
[----:B------:R-:W-:-:S00]  /*66b0*/  BRA `(.L_x_48) ;  /* 0xfffffffc00fc7947 */ /* 0x000fc0000383ffff */
[----:B------:R-:W-:-:S00]  /*66c0*/  NOP ;  /* 0x0000000000007918 */ /* 0x000fc00000000000 */
        /* <DEDUP_REMOVED lines=11> */
.L_x_14411:


//--------------------- .text._ZN10layer_norm13ln_bwd_kernelINS_13Kernel_traitsI13__nv_bfloat16S2_S2_S2_fjLj768ELj1ELj4ELj1ELj16ENS_18Kernel_traits_baseILj768ES2_S2_S2_S2_fjLj128EEEEELb0ELb0ELb0ELb1EEEvNS_9BwdParamsE --------------------------
	.section	.text._ZN10layer_norm13ln_bwd_kernelINS_13Kernel_traitsI13__nv_bfloat16S2_S2_S2_fjLj768ELj1ELj4ELj1ELj16ENS_18Kernel_traits_baseILj768ES2_S2_S2_S2_fjLj128EEEEELb0ELb0ELb0ELb1EEEvNS_9BwdParamsE,"ax",@progbits
	.align	128
        .global         _ZN10layer_norm13ln_bwd_kernelINS_13Kernel_traitsI13__nv_bfloat16S2_S2_S2_fjLj768ELj1ELj4ELj1ELj16ENS_18Kernel_traits_baseILj768ES2_S2_S2_S2_fjLj128EEEEELb0ELb0ELb0ELb1EEEvNS_9BwdParamsE
        .type           _ZN10layer_norm13ln_bwd_kernelINS_13Kernel_traitsI13__nv_bfloat16S2_S2_S2_fjLj768ELj1ELj4ELj1ELj16ENS_18Kernel_traits_baseILj768ES2_S2_S2_S2_fjLj128EEEEELb0ELb0ELb0ELb1EEEvNS_9BwdParamsE,@function
        .size           _ZN10layer_norm13ln_bwd_kernelINS_13Kernel_traitsI13__nv_bfloat16S2_S2_S2_fjLj768ELj1ELj4ELj1ELj16ENS_18Kernel_traits_baseILj768ES2_S2_S2_S2_fjLj128EEEEELb0ELb0ELb0ELb1EEEvNS_9BwdParamsE,(.L_x_14412 - _ZN10layer_norm13ln_bwd_kernelINS_13Kernel_traitsI13__nv_bfloat16S2_S2_S2_fjLj768ELj1ELj4ELj1ELj16ENS_18Kernel_traits_baseILj768ES2_S2_S2_S2_fjLj128EEEEELb0ELb0ELb0ELb1EEEvNS_9BwdParamsE)
        .other          _ZN10layer_norm13ln_bwd_kernelINS_13Kernel_traitsI13__nv_bfloat16S2_S2_S2_fjLj768ELj1ELj4ELj1ELj16ENS_18Kernel_traits_baseILj768ES2_S2_S2_S2_fjLj128EEEEELb0ELb0ELb0ELb1EEEvNS_9BwdParamsE,@"STO_CUDA_ENTRY STV_DEFAULT"
_ZN10layer_norm13ln_bwd_kernelINS_13Kernel_traitsI13__nv_bfloat16S2_S2_S2_fjLj768ELj1ELj4ELj1ELj16ENS_18Kernel_traits_baseILj768ES2_S2_S2_S2_fjLj128EEEEELb0ELb0ELb0ELb1EEEvNS_9BwdParamsE:
.text._ZN10layer_norm13ln_bwd_kernelINS_13Kernel_traitsI13__nv_bfloat16S2_S2_S2_fjLj768ELj1ELj4ELj1ELj16ENS_18Kernel_traits_baseILj768ES2_S2_S2_S2_fjLj128EEEEELb0ELb0ELb0ELb1EEEvNS_9BwdParamsE:
[----:B------:R-:W-:Y:S01]  /*0000*/  LDC R1, c[0x0][0x37c] ;  /* 0x0000df00ff017b82 */ /* 0x000fe20000000800 */
[----:B------:R-:W0:Y:S07]  /*0010*/  S2R R2, SR_TID.X ;  /* 0x0000000000027919 */ /* 0x000e2e0000002100 */
[----:B------:R-:W1:Y:S01]  /*0020*/  S2UR UR5, SR_CTAID.X ;  /* 0x00000000000579c3 */ /* 0x000e620000002500 */
[----:B------:R-:W2:Y:S01]  /*0030*/  LDCU UR8, c[0x0][0x384] ;  /* 0x00007080ff0877ac */ /* 0x000ea20008000800 */
[----:B------:R-:W-:Y:S01]  /*0040*/  BSSY B0, `(.L_x_49) ;  /* 0x0000526000007945 */ /* 0x000fe20003800000 */
[----:B------:R-:W-:-:S02]  /*0050*/  CS2R R4, SRZ ;  /* 0x0000000000047805 */ /* 0x000fc4000001ff00 */
[----:B------:R-:W-:Y:S01]  /*0060*/  CS2R R6, SRZ ;  /* 0x0000000000067805 */ /* 0x000fe2000001ff00 */
[----:B------:R-:W3:Y:S01]  /*0070*/  LDCU.64 UR6, c[0x0][0x358] ;  /* 0x00006b00ff0677ac */ /* 0x000ee20008000a00 */
[----:B------:R-:W-:Y:S02]  /*0080*/  CS2R R8, SRZ ;  /* 0x0000000000087805 */ /* 0x000fe4000001ff00 */
[----:B------:R-:W-:Y:S02]  /*0090*/  CS2R R10, SRZ ;  /* 0x00000000000a7805 */ /* 0x000fe4000001ff00 */
[----:B------:R-:W-:Y:S01]  /*00a0*/  CS2R R12, SRZ ;  /* 0x00000000000c7805 */ /* 0x000fe2000001ff00 */
[----:B------:R-:W4:Y:S01]  /*00b0*/  LDCU UR12, c[0x0][0x388] ;  /* 0x00007100ff0c77ac */ /* 0x000f220008000800 */
[----:B------:R-:W-:Y:S02]  /*00c0*/  CS2R R14, SRZ ;  /* 0x00000000000e7805 */ /* 0x000fe4000001ff00 */
[----:B------:R-:W-:-:S02]  /*00d0*/  CS2R R24, SRZ ;  /* 0x0000000000187805 */ /* 0x000fc4000001ff00 */
[----:B------:R-:W-:Y:S01]  /*00e0*/  CS2R R26, SRZ ;  /* 0x00000000001a7805 */ /* 0x000fe2000001ff00 */
[----:B------:R-:W0:Y:S01]  /*00f0*/  LDCU UR13, c[0x0][0x400] ;  /* 0x00008000ff0d77ac */ /* 0x000e220008000800 */
[----:B------:R-:W-:Y:S02]  /*0100*/  CS2R R28, SRZ ;  /* 0x00000000001c7805 */ /* 0x000fe4000001ff00 */
[----:B------:R-:W-:Y:S02]  /*0110*/  CS2R R30, SRZ ;  /* 0x00000000001e7805 */ /* 0x000fe4000001ff00 */
[----:B------:R-:W-:Y:S01]  /*0120*/  CS2R R32, SRZ ;  /* 0x0000000000207805 */ /* 0x000fe2000001ff00 */
[----:B------:R-:W0:Y:S01]  /*0130*/  LDCU.64 UR14, c[0x0][0x478] ;  /* 0x00008f00ff0e77ac */ /* 0x000e220008000a00 */
[----:B------:R-:W-:Y:S02]  /*0140*/  CS2R R34, SRZ ;  /* 0x0000000000227805 */ /* 0x000fe4000001ff00 */
[----:B------:R-:W-:-:S02]  /*0150*/  CS2R R36, SRZ ;  /* 0x0000000000247805 */ /* 0x000fc4000001ff00 */
[----:B------:R-:W-:Y:S01]  /*0160*/  CS2R R38, SRZ ;  /* 0x0000000000267805 */ /* 0x000fe2000001ff00 */
[----:B------:R-:W2:Y:S01]  /*0170*/  LDCU.64 UR10, c[0x0][0x438] ;  /* 0x00008700ff0a77ac */ /* 0x000ea20008000a00 */
[----:B------:R-:W-:Y:S02]  /*0180*/  CS2R R40, SRZ ;  /* 0x0000000000287805 */ /* 0x000fe4000001ff00 */
[----:B------:R-:W-:Y:S02]  /*0190*/  CS2R R42, SRZ ;  /* 0x00000000002a7805 */ /* 0x000fe4000001ff00 */
[----:B------:R-:W-:Y:S01]  /*01a0*/  CS2R R44, SRZ ;  /* 0x00000000002c7805 */ /* 0x000fe2000001ff00 */
[----:B-1----:R-:W-:Y:S01]  /*01b0*/  USHF.L.U32 UR4, UR5, 0x2, URZ ;  /* 0x0000000205047899 */ /* 0x002fe200080006ff */
[----:B------:R-:W-:Y:S02]  /*01c0*/  CS2R R46, SRZ ;  /* 0x00000000002e7805 */ /* 0x000fe4000001ff00 */
[----:B------:R-:W-:-:S02]  /*01d0*/  CS2R R18, SRZ ;  /* 0x0000000000127805 */ /* 0x000fc4000001ff00 */
[----:B------:R-:W-:Y:S02]  /*01e0*/  CS2R R16, SRZ ;  /* 0x0000000000107805 */ /* 0x000fe4000001ff00 */
[----:B------:R-:W-:Y:S02]  /*01f0*/  CS2R R22, SRZ ;  /* 0x0000000000167805 */ /* 0x000fe4000001ff00 */
[----:B------:R-:W-:Y:S02]  /*0200*/  CS2R R20, SRZ ;  /* 0x0000000000147805 */ /* 0x000fe4000001ff00 */
[----:B0-----:R-:W-:Y:S02]  /*0210*/  SHF.R.U32.HI R0, RZ, 0x5, R2 ;  /* 0x00000005ff007819 */ /* 0x001fe40000011602 */
[----:B------:R-:W-:Y:S02]  /*0220*/  CS2R R50, SRZ ;  /* 0x0000000000327805 */ /* 0x000fe4000001ff00 */
[----:B------:R-:W-:-:S02]  /*0230*/  CS2R R48, SRZ ;  /* 0x0000000000307805 */ /* 0x000fc4000001ff00 */
[----:B------:R-:W-:Y:S02]  /*0240*/  LOP3.LUT R95, R2, 0x1f, RZ, 0xc0, !PT ;  /* 0x0000001f025f7812 */ /* 0x000fe400078ec0ff */
[----:B------:R-:W-:-:S04]  /*0250*/  LOP3.LUT R101, R0, UR4, RZ, 0xfc, !PT ;  /* 0x0000000400657c12 */ /* 0x000fc8000f8efcff */
[----:B--2---:R-:W-:-:S13]  /*0260*/  ISETP.GE.AND P0, PT, R101, UR8, PT ;  /* 0x0000000865007c0c */ /* 0x004fda000bf06270 */
[----:B---34-:R-:W-:Y:S05]  /*0270*/  @P0 BRA `(.L_x_50) ;  /* 0x0000005000080947 */ /* 0x018fea0003800000 */
[----:B------:R-:W0:Y:S01]  /*0280*/  LDC.64 R12, c[0x0][0x3d0] ;  /* 0x0000f400ff0c7b82 */ /* 0x000e220000000a00 */
[----:B------:R-:W1:Y:S07]  /*0290*/  LDCU.64 UR8, c[0x0][0x3e0] ;  /* 0x00007c00ff0877ac */ /* 0x000e6e0008000a00 */
[----:B------:R-:W2:Y:S01]  /*02a0*/  LDC.U8 R100, c[0x0][0x410] ;  /* 0x00010400ff647b82 */ /* 0x000ea20000000000 */
[----:B0-----:R-:W-:-:S05]  /*02b0*/  IMAD.WIDE.U32 R12, R95, 0x10, R12 ;  /* 0x000000105f0c7825 */ /* 0x001fca00078e000c */
[----:B------:R-:W3:Y:S04]  /*02c0*/  LDG.E.128 R72, desc[UR6][R12.64+0x400] ;  /* 0x000400060c487981 */ /* 0x000ee8000c1e1d00 */
[----:B------:R-:W4:Y:S04]  /*02d0*/  LDG.E.128 R8, desc[UR6][R12.64+0x200] ;  /* 0x000200060c087981 */ /* 0x000f28000c1e1d00 */
[----:B------:R-:W5:Y:S01]  /*02e0*/  LDG.E.128 R4, desc[UR6][R12.64] ;  /* 0x000000060c047981 */ /* 0x000f62000c1e1d00 */
[----:B-1----:R-:W-:Y:S01]  /*02f0*/  ISETP.NE.U32.AND P0, PT, RZ, UR8, PT ;  /* 0x00000008ff007c0c */ /* 0x002fe2000bf05070 */
[----:B------:R-:W-:Y:S01]  /*0300*/  HFMA2 R94, -RZ, RZ, 0, 0 ;  /* 0x00000000ff5e7431 */ /* 0x000fe200000001ff */
[----:B------:R-:W-:Y:S01]  /*0310*/  BSSY B1, `(.L_x_51) ;  /* 0x00004c8000017945 */ /* 0x000fe20003800000 */
[----:B------:R-:W-:-:S02]  /*0320*/  CS2R R98, SRZ ;  /* 0x0000000000627805 */ /* 0x000fc4000001ff00 */
[----:B------:R-:W-:Y:S02]  /*0330*/  ISETP.NE.AND.EX P0, PT, RZ, UR9, PT, P0 ;  /* 0x00000009ff007c0c */ /* 0x000fe4000bf05300 */
        /* <DEDUP_REMOVED lines=22> */
[----:B------:R-:W-:-:S02]  /*04a0*/  MOV R3, RZ ;  /* 0x000000ff00037202 */ /* 0x000fc40000000f00 */
[----:B---3--:R-:W-:Y:S02]  /*04b0*/  PRMT R132, R72, 0x7632, R132 ;  /* 0x0000763248847816 */ /* 0x008fe40000000084 */
[----:B------:R-:W-:Y:S02]  /*04c0*/  PRMT R131, R73, 0x7632, R131 ;  /* 0x0000763249837816 */ /* 0x000fe40000000083 */
[----:B------:R-:W-:Y:S02]  /*04d0*/  PRMT R130, R74, 0x7632, R130 ;  /* 0x000076324a827816 */ /* 0x000fe40000000082 */
[----:B------:R-:W-:Y:S02]  /*04e0*/  PRMT R129, R75, 0x7632, R129 ;  /* 0x000076324b817816 */ /* 0x000fe40000000081 */
[----:B----4-:R-:W-:Y:S02]  /*04f0*/  PRMT R128, R8, 0x7632, R128 ;  /* 0x0000763208807816 */ /* 0x010fe40000000080 */
[----:B------:R-:W-:-:S02]  /*0500*/  PRMT R127, R9, 0x7632, R127 ;  /* 0x00007632097f7816 */ /* 0x000fc4000000007f */
[----:B------:R-:W-:Y:S02]  /*0510*/  PRMT R126, R10, 0x7632, R126 ;  /* 0x000076320a7e7816 */ /* 0x000fe4000000007e */
[----:B------:R-:W-:Y:S02]  /*0520*/  PRMT R125, R11, 0x7632, R125 ;  /* 0x000076320b7d7816 */ /* 0x000fe4000000007d */
[----:B-----5:R-:W-:Y:S02]  /*0530*/  PRMT R124, R4, 0x7632, R124 ;  /* 0x00007632047c7816 */ /* 0x020fe4000000007c */
[----:B------:R-:W-:Y:S02]  /*0540*/  PRMT R123, R5, 0x7632, R123 ;  /* 0x00007632057b7816 */ /* 0x000fe4000000007b */
[----:B------:R-:W-:Y:S02]  /*0550*/  PRMT R122, R6, 0x7632, R122 ;  /* 0x00007632067a7816 */ /* 0x000fe4000000007a */
[----:B--2---:R-:W-:-:S07]  /*0560*/  PRMT R121, R7, 0x7632, R121 ;  /* 0x0000763207797816 */ /* 0x004fce0000000079 */
.L_x_59:
[----:B------:R-:W0:Y:S08]  /*0570*/  @P0 LDC.64 R26, c[0x0][0x3e0] ;  /* 0x0000f800ff1a0b82 */ /* 0x000e300000000a00 */
[----:B------:R-:W1:Y:S08]  /*0580*/  LDC.64 R24, c[0x0][0x3c0] ;  /* 0x0000f000ff187b82 */ /* 0x000e700000000a00 */
[----:B------:R-:W2:Y:S01]  /*0590*/  LDC.64 R106, c[0x0][0x3c8] ;  /* 0x0000f200ff6a7b82 */ /* 0x000ea20000000a00 */
[----:B0-----:R-:W-:-:S06]  /*05a0*/  @P0 IMAD.WIDE R26, R101, 0x2, R26 ;  /* 0x00000002651a0825 */ /* 0x001fcc00078e021a */
[----:B------:R-:W3:Y:S01]  /*05b0*/  @P0 LDG.E.U16 R26, desc[UR6][R26.64] ;  /* 0x000000061a1a0981 */ /* 0x000ee2000c1e1500 */
[----:B-1----:R-:W-:-:S06]  /*05c0*/  IMAD.WIDE R24, R101, 0x4, R24 ;  /* 0x0000000465187825 */ /* 0x002fcc00078e0218 */
[----:B------:R-:W4:Y:S01]  /*05d0*/  LDG.E R24, desc[UR6][R24.64] ;  /* 0x0000000618187981 */ /* 0x000f22000c1e1900 */
[----:B--2---:R-:W-:-:S06]  /*05e0*/  IMAD.WIDE R106, R101, 0x4, R106 ;  /* 0x00000004656a7825 */ /* 0x004fcc00078e026a */
[----:B------:R0:W5:Y:S01]  /*05f0*/  LDG.E R106, desc[UR6][R106.64] ;  /* 0x000000066a6a7981 */ /* 0x000162000c1e1900 */
[----:B------:R-:W-:Y:S01]  /*0600*/  ISETP.NE.U32.AND P1, PT, RZ, UR10, PT ;  /* 0x0000000aff007c0c */ /* 0x000fe2000bf25070 */
[----:B------:R-:W-:-:S03]  /*0610*/  IMAD R0, R101, UR12, RZ ;  /* 0x0000000c65007c24 */ /* 0x000fc6000f8e02ff */
[----:B------:R-:W-:Y:S02]  /*0620*/  ISETP.NE.AND.EX P1, PT, RZ, UR11, PT, P1 ;  /* 0x0000000bff007c0c */ /* 0x000fe4000bf25310 */
[----:B------:R-:W-:Y:S02]  /*0630*/  SHF.R.S32.HI R29, RZ, 0x1f, R0 ;  /* 0x0000001fff1d7819 */ /* 0x000fe40000011400 */
[----:B------:R-:W-:Y:S02]  /*0640*/  ISETP.NE.AND P2, PT, R100, RZ, PT ;  /* 0x000000ff6400720c */ /* 0x000fe40003f45270 */
[----:B------:R-:W-:Y:S02]  /*0650*/  LEA.HI R0, R29, R0, RZ, 0x3 ;  /* 0x000000001d007211 */ /* 0x000fe400078f18ff */
[----:B------:R-:W-:Y:S02]  /*0660*/  LOP3.LUT R95, R2, 0x1f, RZ, 0xc0, !PT ;  /* 0x0000001f025f7812 */ /* 0x000fe400078ec0ff */
[----:B------:R-:W-:-:S02]  /*0670*/  MOV R102, 0x3f800000 ;  /* 0x3f80000000667802 */ /* 0x000fc40000000f00 */
[----:B------:R-:W-:Y:S02]  /*0680*/  LEA.HI.SX32 R105, R0, R95, 0x1d ;  /* 0x0000005f00697211 */ /* 0x000fe400078feaff */
[----:B---3--:R-:W-:Y:S02]  /*0690*/  @P0 SHF.L.U32 R102, R26, 0x10, RZ ;  /* 0x000000101a660819 */ /* 0x008fe400000006ff */
[----:B----4-:R-:W-:Y:S01]  /*06a0*/  FSEL R149, R24, RZ, !P2 ;  /* 0x000000ff18957208 */ /* 0x010fe20005000000 */
[----:B0-----:R-:W-:Y:S06]  /*06b0*/  @P1 BRA `(.L_x_52) ;  /* 0x0000001000041947 */ /* 0x001fec0003800000 */
[----:B------:R-:W0:Y:S01]  /*06c0*/  LDC.64 R32, c[0x0][0x3a8] ;  /* 0x0000ea00ff207b82 */ /* 0x000e220000000a00 */
[----:B------:R-:W-:-:S07]  /*06d0*/  IADD3 R103, PT, PT, R105, 0x20, RZ ;  /* 0x0000002069677810 */ /* 0x000fce0007ffe0ff */
[----:B------:R-:W1:Y:S01]  /*06e0*/  LDC.64 R44, c[0x0][0x428] ;  /* 0x00010a00ff2c7b82 */ /* 0x000e620000000a00 */
[C---:B------:R-:W-:Y:S01]  /*06f0*/  IADD3 R104, PT, PT, R105.reuse, 0x40, RZ ;  /* 0x0000004069687810 */ /* 0x040fe20007ffe0ff */
[----:B0-----:R-:W-:-:S04]  /*0700*/  IMAD.WIDE.U32 R24, R105, 0x10, R32 ;  /* 0x0000001069187825 */ /* 0x001fc800078e0020 */
[--C-:B------:R-:W-:Y:S02]  /*0710*/  IMAD.WIDE.U32 R28, R103, 0x10, R32.reuse ;  /* 0x00000010671c7825 */ /* 0x100fe400078e0020 */
[----:B------:R-:W2:Y:S02]  /*0720*/  LDG.E.128 R24, desc[UR6][R24.64] ;  /* 0x0000000618187981 */ /* 0x000ea4000c1e1d00 */
[----:B------:R-:W-:Y:S02]  /*0730*/  IMAD.WIDE.U32 R32, R104, 0x10, R32 ;  /* 0x0000001068207825 */ /* 0x000fe400078e0020 */
[----:B------:R-:W3:Y:S02]  /*0740*/  LDG.E.128 R28, desc[UR6][R28.64] ;  /* 0x000000061c1c7981 */ /* 0x000ee4000c1e1d00 */
[--C-:B-1----:R-:W-:Y:S02]  /*0750*/  IMAD.WIDE.U32 R36, R105, 0x10, R44.reuse ;  /* 0x0000001069247825 */ /* 0x102fe400078e002c */
[----:B------:R-:W4:Y:S02]  /*0760*/  LDG.E.128 R32, desc[UR6][R32.64] ;  /* 0x0000000620207981 */ /* 0x000f24000c1e1d00 */
[----:B------:R-:W-:-:S02]  /*0770*/  IMAD.WIDE.U32 R40, R103, 0x10, R44 ;  /* 0x0000001067287825 */ /* 0x000fc400078e002c */
[----:B------:R-:W3:Y:S02]  /*0780*/  LDG.E.128 R36, desc[UR6][R36.64] ;  /* 0x0000000624247981 */ /* 0x000ee4000c1e1d00 */
[----:B------:R-:W-:Y:S02]  /*0790*/  IMAD.WIDE.U32 R44, R104, 0x10, R44 ;  /* 0x00000010682c7825 */ /* 0x000fe400078e002c */
[----:B------:R-:W3:Y:S04]  /*07a0*/  LDG.E.128 R40, desc[UR6][R40.64] ;  /* 0x0000000628287981 */ /* 0x000ee8000c1e1d00 */
[----:B------:R-:W3:Y:S01]  /*07b0*/  LDG.E.128 R44, desc[UR6][R44.64] ;  /* 0x000000062c2c7981 */ /* 0x000ee2000c1e1d00 */
[----:B------:R-:W-:Y:S02]  /*07c0*/  SHF.L.U32 R139, R124, 0x10, RZ ;  /* 0x000000107c8b7819 */ /* 0x000fe400000006ff */
[----:B------:R-:W-:-:S02]  /*07d0*/  SHF.L.U32 R143, R123, 0x10, RZ ;  /* 0x000000107b8f7819 */ /* 0x000fc400000006ff */
[----:B------:R-:W-:Y:S02]  /*07e0*/  SHF.L.U32 R151, R122, 0x10, RZ ;  /* 0x000000107a977819 */ /* 0x000fe400000006ff */
[----:B------:R-:W-:Y:S02]  /*07f0*/  SHF.L.U32 R167, R121, 0x10, RZ ;  /* 0x0000001079a77819 */ /* 0x000fe400000006ff */
[----:B------:R-:W-:Y:S02]  /*0800*/  SHF.L.U32 R173, R128, 0x10, RZ ;  /* 0x0000001080ad7819 */ /* 0x000fe400000006ff */
[----:B------:R-:W-:Y:S02]  /*0810*/  SHF.L.U32 R175, R127, 0x10, RZ ;  /* 0x000000107faf7819 */ /* 0x000fe400000006ff */
[----:B------:R-:W-:Y:S02]  /*0820*/  SHF.L.U32 R177, R126, 0x10, RZ ;  /* 0x000000107eb17819 */ /* 0x000fe400000006ff */
[----:B------:R-:W-:-:S02]  /*0830*/  SHF.L.U32 R179, R125, 0x10, RZ ;  /* 0x000000107db37819 */ /* 0x000fc400000006ff */
[----:B------:R-:W-:Y:S02]  /*0840*/  SHF.L.U32 R181, R132, 0x10, RZ ;  /* 0x0000001084b57819 */ /* 0x000fe400000006ff */
[----:B------:R-:W-:Y:S02]  /*0850*/  SHF.L.U32 R183, R131, 0x10, RZ ;  /* 0x0000001083b77819 */ /* 0x000fe400000006ff */
[----:B------:R-:W-:Y:S02]  /*0860*/  SHF.L.U32 R187, R130, 0x10, RZ ;  /* 0x0000001082bb7819 */ /* 0x000fe400000006ff */
[----:B------:R-:W-:Y:S02]  /*0870*/  SHF.L.U32 R191, R129, 0x10, RZ ;  /* 0x0000001081bf7819 */ /* 0x000fe400000006ff */
[----:B--2---:R-:W-:Y:S02]  /*0880*/  PRMT R0, R24, 0x7632, R0 ;  /* 0x0000763218007816 */ /* 0x004fe40000000000 */
[----:B------:R-:W-:-:S02]  /*0890*/  PRMT R107, R25, 0x7632, R107 ;  /* 0x00007632196b7816 */ /* 0x000fc4000000006b */
[----:B------:R-:W-:Y:S02]  /*08a0*/  SHF.L.U32 R108, R25, 0x10, RZ ;  /* 0x00000010196c7819 */ /* 0x000fe400000006ff */
[----:B------:R-:W-:Y:S02]  /*08b0*/  SHF.L.U32 R24, R24, 0x10, RZ ;  /* 0x0000001018187819 */ /* 0x000fe400000006ff */
[C---:B------:R-:W-:Y:S01]  /*08c0*/  PRMT R25, R26.reuse, 0x7632, R25 ;  /* 0x000076321a197816 */ /* 0x040fe20000000019 */
[C---:B------:R-:W-:Y:S01]  /*08d0*/  FADD.FTZ R111, -R149.reuse, R108 ;  /* 0x0000006c956f7221 */ /* 0x040fe20000010100 */
[----:B------:R-:W-:Y:S01]  /*08e0*/  SHF.L.U32 R26, R26, 0x10, RZ ;  /* 0x000000101a1a7819 */ /* 0x000fe200000006ff */
[----:B------:R-:W-:Y:S01]  /*08f0*/  FADD.FTZ R109, -R149, R24 ;  /* 0x00000018956d7221 */ /* 0x000fe20000010100 */
[----:B------:R-:W-:Y:S02]  /*0900*/  SHF.L.U32 R0, R0, 0x10, RZ ;  /* 0x0000001000007819 */ /* 0x000fe400000006ff */
[----:B----4-:R-:W-:Y:S01]  /*0910*/  PRMT R134, R33, 0x7632, R134 ;  /* 0x0000763221867816 */ /* 0x010fe20000000086 */
[----:B------:R-:W-:Y:S01]  /*0920*/  FADD.FTZ R113, -R149, R26 ;  /* 0x0000001a95717221 */ /* 0x000fe20000010100 */
[----:B------:R-:W-:Y:S01]  /*0930*/  SHF.L.U32 R136, R33, 0x10, RZ ;  /* 0x0000001021887819 */ /* 0x000fe200000006ff */
[----:B------:R-:W-:Y:S01]  /*0940*/  FADD.FTZ R141, -R149, R0 ;  /* 0x00000000958d7221 */ /* 0x000fe20000010100 */
[----:B------:R-:W-:-:S02]  /*0950*/  PRMT R110, R27, 0x7632, R110 ;  /* 0x000076321b6e7816 */ /* 0x000fc4000000006e */
[----:B------:R-:W-:Y:S01]  /*0960*/  PRMT R33, R34, 0x7632, R33 ;  /* 0x0000763222217816 */ /* 0x000fe20000000021 */
[----:B------:R-:W-:Y:S01]  /*0970*/  FADD.FTZ R145, -R149, R136 ;  /* 0x0000008895917221 */ /* 0x000fe20000010100 */
[----:B------:R-:W-:Y:S01]  /*0980*/  SHF.L.U32 R112, R27, 0x10, RZ ;  /* 0x000000101b707819 */ /* 0x000fe200000006ff */
[----:B-----5:R-:W-:Y:S01]  /*0990*/  FMUL.FTZ R141, R106, R141 ;  /* 0x0000008d6a8d7220 */ /* 0x020fe20000410000 */
[C---:B---3--:R-:W-:Y:S02]  /*09a0*/  PRMT R114, R29.reuse, 0x7632, R114 ;  /* 0x000076321d727816 */ /* 0x048fe40000000072 */
[----:B------:R-:W-:Y:S01]  /*09b0*/  SHF.L.U32 R116, R29, 0x10, RZ ;  /* 0x000000101d747819 */ /* 0x000fe200000006ff */
[----:B------:R-:W-:Y:S01]  /*09c0*/  FADD.FTZ R115, -R149, R112 ;  /* 0x0000007095737221 */ /* 0x000fe20000010100 */
[C---:B------:R-:W-:Y:S02]  /*09d0*/  PRMT R118, R31.reuse, 0x7632, R118 ;  /* 0x000076321f767816 */ /* 0x040fe40000000076 */
[----:B------:R-:W-:Y:S01]  /*09e0*/  SHF.L.U32 R120, R31, 0x10, RZ ;  /* 0x000000101f787819 */ /* 0x000fe200000006ff */
[----:B------:R-:W-:Y:S01]  /*09f0*/  FADD.FTZ R119, -R149, R116 ;  /* 0x0000007495777221 */ /* 0x000fe20000010100 */
[----:B------:R-:W-:-:S02]  /*0a00*/  SHF.L.U32 R34, R34, 0x10, RZ ;  /* 0x0000001022227819 */ /* 0x000fc400000006ff */
[----:B------:R-:W-:Y:S01]  /*0a10*/  SHF.L.U32 R24, R107, 0x10, RZ ;  /* 0x000000106b187819 */ /* 0x000fe200000006ff */
[C---:B------:R-:W-:Y:S01]  /*0a20*/  FADD.FTZ R135, -R149.reuse, R120 ;  /* 0x0000007895877221 */ /* 0x040fe20000010100 */
[----:B------:R-:W-:Y:S01]  /*0a30*/  PRMT R27, R28, 0x7632, R27 ;  /* 0x000076321c1b7816 */ /* 0x000fe2000000001b */
[C---:B------:R-:W-:Y:S01]  /*0a40*/  FADD.FTZ R185, -R149.reuse, R34 ;  /* 0x0000002295b97221 */ /* 0x040fe20000010100 */
[----:B------:R-:W-:Y:S01]  /*0a50*/  PRMT R29, R30, 0x7632, R29 ;  /* 0x000076321e1d7816 */ /* 0x000fe2000000001d */
[----:B------:R-:W-:Y:S01]  /*0a60*/  FADD.FTZ R165, -R149, R24 ;  /* 0x0000001895a57221 */ /* 0x000fe20000010100 */
[----:B------:R-:W-:Y:S01]  /*0a70*/  PRMT R31, R32, 0x7632, R31 ;  /* 0x00007632201f7816 */ /* 0x000fe2000000001f */
[----:B------:R-:W-:Y:S01]  /*0a80*/  FMUL.FTZ R136, R106, R185 ;  /* 0x000000b96a887220 */ /* 0x000fe20000410000 */
[----:B------:R-:W-:Y:S02]  /*0a90*/  SHF.L.U32 R26, R25, 0x10, RZ ;  /* 0x00000010191a7819 */ /* 0x000fe400000006ff */
[----:B------:R-:W-:-:S02]  /*0aa0*/  SHF.L.U32 R28, R28, 0x10, RZ ;  /* 0x000000101c1c7819 */ /* 0x000fc400000006ff */
[----:B------:R-:W-:Y:S01]  /*0ab0*/  SHF.L.U32 R30, R30, 0x10, RZ ;  /* 0x000000101e1e7819 */ /* 0x000fe200000006ff */
[C---:B------:R-:W-:Y:S01]  /*0ac0*/  FADD.FTZ R169, -R149.reuse, R26 ;  /* 0x0000001a95a97221 */ /* 0x040fe20000010100 */
[----:B------:R-:W-:Y:S01]  /*0ad0*/  SHF.L.U32 R32, R32, 0x10, RZ ;  /* 0x0000001020207819 */ /* 0x000fe200000006ff */
[C---:B------:R-:W-:Y:S01]  /*0ae0*/  FADD.FTZ R117, -R149.reuse, R28 ;  /* 0x0000001c95757221 */ /* 0x040fe20000010100 */
[----:B------:R-:W-:Y:S01]  /*0af0*/  SHF.L.U32 R25, R36, 0x10, RZ ;  /* 0x0000001024197819 */ /* 0x000fe200000006ff */
[C---:B------:R-:W-:Y:S01]  /*0b00*/  FADD.FTZ R133, -R149.reuse, R30 ;  /* 0x0000001e95857221 */ /* 0x040fe20000010100 */
[----:B------:R-:W-:Y:S01]  /*0b10*/  SHF.L.U32 R0, R4, 0x10, RZ ;  /* 0x0000001004007819 */ /* 0x000fe200000006ff */
[----:B------:R-:W-:Y:S01]  /*0b20*/  FADD.FTZ R137, -R149, R32 ;  /* 0x0000002095897221 */ /* 0x000fe20000010100 */
[----:B------:R-:W-:Y:S01]  /*0b30*/  SHF.L.U32 R110, R110, 0x10, RZ ;  /* 0x000000106e6e7819 */ /* 0x000fe200000006ff */
[----:B------:R-:W-:Y:S01]  /*0b40*/  FMUL.FTZ R154, R106, R169 ;  /* 0x000000a96a9a7220 */ /* 0x000fe20000410000 */
[----:B------:R-:W-:-:S02]  /*0b50*/  PRMT R138, R35, 0x7632, R138 ;  /* 0x00007632238a7816 */ /* 0x000fc4000000008a */
[----:B------:R-:W-:Y:S01]  /*0b60*/  SHF.L.U32 R34, R33, 0x10, RZ ;  /* 0x0000001021227819 */ /* 0x000fe200000006ff */
[----:B------:R-:W-:Y:S01]  /*0b70*/  FMUL.FTZ R33, R0, R25 ;  /* 0x0000001900217220 */ /* 0x000fe20000410000 */
[----:B------:R-:W-:Y:S01]  /*0b80*/  PRMT R24, R36, 0x7632, R24 ;  /* 0x0000763224187816 */ /* 0x000fe20000000018 */
[----:B------:R-:W-:Y:S01]  /*0b90*/  FADD.FTZ R171, -R149, R110 ;  /* 0x0000006e95ab7221 */ /* 0x000fe20000010100 */
[----:B------:R-:W-:Y:S01]  /*0ba0*/  SHF.L.U32 R140, R35, 0x10, RZ ;  /* 0x00000010238c7819 */ /* 0x000fe200000006ff */
[C---:B------:R-:W-:Y:S01]  /*0bb0*/  FMUL.FTZ R0, R106.reuse, R109 ;  /* 0x0000006d6a007220 */ /* 0x040fe20000410000 */
[----:B------:R-:W-:Y:S01]  /*0bc0*/  SHF.L.U32 R28, R27, 0x10, RZ ;  /* 0x000000101b1c7819 */ /* 0x000fe200000006ff */
[----:B------:R-:W-:Y:S01]  /*0bd0*/  FMUL.FTZ R109, R106, R111 ;  /* 0x0000006f6a6d7220 */ /* 0x000fe20000410000 */
[----:B------:R-:W-:Y:S01]  /*0be0*/  SHF.L.U32 R114, R114, 0x10, RZ ;  /* 0x0000001072727819 */ /* 0x000fe200000006ff */
[C---:B------:R-:W-:Y:S01]  /*0bf0*/  FMUL.FTZ R111, R106.reuse, R113 ;  /* 0x000000716a6f7220 */ /* 0x040fe20000410000 */
[----:B------:R-:W-:Y:S01]  /*0c00*/  SHF.L.U32 R30, R29, 0x10, RZ ;  /* 0x000000101d1e7819 */ /* 0x000fe200000006ff */
[----:B------:R-:W-:Y:S01]  /*0c10*/  FMUL.FTZ R113, R106, R115 ;  /* 0x000000736a717220 */ /* 0x000fe20000410000 */
[----:B------:R-:W-:Y:S01]  /*0c20*/  SHF.L.U32 R118, R118, 0x10, RZ ;  /* 0x0000001076767819 */ /* 0x000fe200000006ff */
[----:B------:R-:W-:Y:S01]  /*0c30*/  FMUL.FTZ R115, R106, R119 ;  /* 0x000000776a737220 */ /* 0x000fe20000410000 */
[----:B------:R-:W-:Y:S01]  /*0c40*/  SHF.L.U32 R32, R31, 0x10, RZ ;  /* 0x000000101f207819 */ /* 0x000fe200000006ff */
[C---:B------:R-:W-:Y:S01]  /*0c50*/  FADD.FTZ R189, -R149.reuse, R140 ;  /* 0x0000008c95bd7221 */ /* 0x040fe20000010100 */
[----:B------:R-:W-:Y:S01]  /*0c60*/  SHF.L.U32 R134, R134, 0x10, RZ ;  /* 0x0000001086867819 */ /* 0x000fe200000006ff */
[----:B------:R-:W-:Y:S01]  /*0c70*/  FADD.FTZ R163, -R149, R28 ;  /* 0x0000001c95a37221 */ /* 0x000fe20000010100 */
[----:B------:R-:W-:Y:S01]  /*0c80*/  PRMT R108, R37, 0x7632, R108 ;  /* 0x00007632256c7816 */ /* 0x000fe2000000006c */
[C---:B------:R-:W-:Y:S01]  /*0c90*/  FADD.FTZ R161, -R149.reuse, R114 ;  /* 0x0000007295a17221 */ /* 0x040fe20000010100 */
[----:B------:R-:W-:Y:S01]  /*0ca0*/  SHF.L.U32 R138, R138, 0x10, RZ ;  /* 0x000000108a8a7819 */ /* 0x000fe200000006ff */
[C---:B------:R-:W-:Y:S01]  /*0cb0*/  FADD.FTZ R159, -R149.reuse, R30 ;  /* 0x0000001e959f7221 */ /* 0x040fe20000010100 */
[----:B------:R-:W-:Y:S01]  /*0cc0*/  PRMT R110, R38, 0x7632, R110 ;  /* 0x00007632266e7816 */ /* 0x000fe2000000006e */
[C---:B------:R-:W-:Y:S01]  /*0cd0*/  FADD.FTZ R157, -R149.reuse, R118 ;  /* 0x00000076959d7221 */ /* 0x040fe20000010100 */
[C---:B------:R-:W-:Y:S01]  /*0ce0*/  PRMT R144, R46.reuse, 0x7632, R144 ;  /* 0x000076322e907816 */ /* 0x040fe20000000090 */
[C---:B------:R-:W-:Y:S01]  /*0cf0*/  FADD.FTZ R153, -R149.reuse, R32 ;  /* 0x0000002095997221 */ /* 0x040fe20000010100 */
[----:B------:R-:W-:Y:S01]  /*0d00*/  SHF.L.U32 R107, R46, 0x10, RZ ;  /* 0x000000102e6b7819 */ /* 0x000fe200000006ff */
[C---:B------:R-:W-:Y:S01]  /*0d10*/  FADD.FTZ R155, -R149.reuse, R134 ;  /* 0x00000086959b7221 */ /* 0x040fe20000010100 */
[----:B------:R-:W-:Y:S01]  /*0d20*/  SHF.L.U32 R46, R24, 0x10, RZ ;  /* 0x00000010182e7819 */ /* 0x000fe200000006ff */
[C---:B------:R-:W-:Y:S01]  /*0d30*/  FADD.FTZ R147, -R149.reuse, R34 ;  /* 0x0000002295937221 */ /* 0x040fe20000010100 */
[----:B------:R-:W-:Y:S01]  /*0d40*/  SHF.L.U32 R108, R108, 0x10, RZ ;  /* 0x000000106c6c7819 */ /* 0x000fe200000006ff */
[----:B------:R-:W-:Y:S01]  /*0d50*/  FMUL.FTZ R119, R106, R135 ;  /* 0x000000876a777220 */ /* 0x000fe20000410000 */
[----:B------:R-:W-:Y:S01]  /*0d60*/  SHF.L.U32 R110, R110, 0x10, RZ ;  /* 0x000000106e6e7819 */ /* 0x000fe200000006ff */
[----:B------:R-:W-:Y:S01]  /*0d70*/  FADD.FTZ R149, -R149, R138 ;  /* 0x0000008a95957221 */ /* 0x000fe20000010100 */
[----:B------:R-:W-:Y:S01]  /*0d80*/  SHF.L.U32 R37, R37, 0x10, RZ ;  /* 0x0000001025257819 */ /* 0x000fe200000006ff */
[----:B------:R-:W-:Y:S01]  /*0d90*/  FMUL.FTZ R135, R106, R145 ;  /* 0x000000916a877220 */ /* 0x000fe20000410000 */
[----:B------:R-:W-:Y:S01]  /*0da0*/  SHF.L.U32 R26, R5, 0x10, RZ ;  /* 0x00000010051a7819 */ /* 0x000fe200000006ff */
[----:B------:R-:W-:Y:S01]  /*0db0*/  FMUL.FTZ R138, R139, R46 ;  /* 0x0000002e8b8a7220 */ /* 0x000fe20000410000 */
[----:B------:R-:W-:Y:S01]  /*0dc0*/  FADD.FTZ R145, RZ, R33 ;  /* 0x00000021ff917221 */ /* 0x000fe20000010000 */
[----:B------:R-:W-:Y:S01]  /*0dd0*/  FFMA.FTZ R148, R0, R33, RZ ;  /* 0x0000002100947223 */ /* 0x000fe200000100ff */
[----:B------:R-:W-:Y:S01]  /*0de0*/  PRMT R112, R39, 0x7632, R112 ;  /* 0x0000763227707816 */ /* 0x000fe20000000070 */
[----:B------:R-:W-:Y:S01]  /*0df0*/  FMUL.FTZ R139, R143, R108 ;  /* 0x0000006c8f8b7220 */ /* 0x000fe20000410000 */
[----:B------:R-:W-:Y:S01]  /*0e00*/  FMUL.FTZ R143, R151, R110 ;  /* 0x0000006e978f7220 */ /* 0x000fe20000410000 */
[----:B------:R-:W-:Y:S01]  /*0e10*/  FMUL.FTZ R24, R26, R37 ;  /* 0x000000251a187220 */ /* 0x000fe20000410000 */
[----:B------:R-:W-:Y:S01]  /*0e20*/  FADD.FTZ R151, R145, R138 ;  /* 0x0000008a91977221 */ /* 0x000fe20000010000 */
[----:B------:R-:W-:Y:S01]  /*0e30*/  FFMA.FTZ R150, R141, R138, R148 ;  /* 0x0000008a8d967223 */ /* 0x000fe20000010094 */
[----:B------:R-:W-:Y:S01]  /*0e40*/  SHF.L.U32 R112, R112, 0x10, RZ ;  /* 0x0000001070707819 */ /* 0x000fe200000006ff */
[----:B------:R-:W-:Y:S01]  /*0e50*/  FMUL.FTZ R148, R106, R165 ;  /* 0x000000a56a947220 */ /* 0x000fe20000410000 */
[----:B------:R-:W-:Y:S01]  /*0e60*/  SHF.L.U32 R27, R38, 0x10, RZ ;  /* 0x00000010261b7819 */ /* 0x000fe200000006ff */
[----:B------:R-:W-:Y:S01]  /*0e70*/  FADD.FTZ R152, R151, R24 ;  /* 0x0000001897987221 */ /* 0x000fe20000010000 */
[----:B------:R-:W-:Y:S01]  /*0e80*/  SHF.L.U32 R28, R6, 0x10, RZ ;  /* 0x00000010061c7819 */ /* 0x000fe200000006ff */
[----:B------:R-:W-:Y:S01]  /*0e90*/  FFMA.FTZ R165, R109, R24, R150 ;  /* 0x000000186da57223 */ /* 0x000fe20000010096 */
[----:B------:R-:W-:Y:S01]  /*0ea0*/  FMUL.FTZ R145, R167, R112 ;  /* 0x00000070a7917220 */ /* 0x000fe20000410000 */
[----:B------:R-:W-:Y:S01]  /*0eb0*/  FADD.FTZ R167, R152, R139 ;  /* 0x0000008b98a77221 */ /* 0x000fe20000010000 */
[----:B------:R-:W-:Y:S01]  /*0ec0*/  SHF.L.U32 R39, R39, 0x10, RZ ;  /* 0x0000001027277819 */ /* 0x000fe200000006ff */
[----:B------:R-:W-:Y:S01]  /*0ed0*/  FMUL.FTZ R26, R28, R27 ;  /* 0x0000001b1c1a7220 */ /* 0x000fe20000410000 */
[----:B------:R-:W-:Y:S01]  /*0ee0*/  FFMA.FTZ R156, R148, R139, R165 ;  /* 0x0000008b949c7223 */ /* 0x000fe200000100a5 */
[----:B------:R-:W-:Y:S01]  /*0ef0*/  SHF.L.U32 R30, R7, 0x10, RZ ;  /* 0x00000010071e7819 */ /* 0x000fe200000006ff */
[----:B------:R-:W-:Y:S01]  /*0f00*/  FMUL.FTZ R162, R106, R171 ;  /* 0x000000ab6aa27220 */ /* 0x000fe20000410000 */
[----:B------:R-:W-:Y:S01]  /*0f10*/  SHF.L.U32 R29, R40, 0x10, RZ ;  /* 0x00000010281d7819 */ /* 0x000fe200000006ff */
[----:B------:R-:W-:Y:S01]  /*0f20*/  FADD.FTZ R160, R167, R26 ;  /* 0x0000001aa7a07221 */ /* 0x000fe20000010000 */
[----:B------:R-:W-:Y:S01]  /*0f30*/  PRMT R118, R41, 0x7632, R118 ;  /* 0x0000763229767816 */ /* 0x000fe20000000076 */
[----:B------:R-:W-:Y:S01]  /*0f40*/  FFMA.FTZ R165, R111, R26, R156 ;  /* 0x0000001a6fa57223 */ /* 0x000fe2000001009c */
[----:B------:R-:W-:Y:S01]  /*0f50*/  SHF.L.U32 R32, R8, 0x10, RZ ;  /* 0x0000001008207819 */ /* 0x000fe200000006ff */
[----:B------:R-:W-:Y:S01]  /*0f60*/  FMUL.FTZ R28, R30, R39 ;  /* 0x000000271e1c7220 */ /* 0x000fe20000410000 */
[----:B------:R-:W-:Y:S01]  /*0f70*/  SHF.L.U32 R41, R41, 0x10, RZ ;  /* 0x0000001029297819 */ /* 0x000fe200000006ff */
[----:B------:R-:W-:Y:S01]  /*0f80*/  FADD.FTZ R167, R160, R143 ;  /* 0x0000008fa0a77221 */ /* 0x000fe20000010000 */
[----:B------:R-:W-:Y:S01]  /*0f90*/  SHF.L.U32 R34, R9, 0x10, RZ ;  /* 0x0000001009227819 */ /* 0x000fe200000006ff */
[----:B------:R-:W-:Y:S01]  /*0fa0*/  FMUL.FTZ R30, R32, R29 ;  /* 0x0000001d201e7220 */ /* 0x000fe20000410000 */
[----:B------:R-:W-:Y:S01]  /*0fb0*/  SHF.L.U32 R31, R42, 0x10, RZ ;  /* 0x000000102a1f7819 */ /* 0x000fe200000006ff */
[----:B------:R-:W-:Y:S01]  /*0fc0*/  FFMA.FTZ R164, R154, R143, R165 ;  /* 0x0000008f9aa47223 */ /* 0x000fe200000100a5 */
[----:B------:R-:W-:Y:S01]  /*0fd0*/  PRMT R134, R43, 0x7632, R134 ;  /* 0x000076322b867816 */ /* 0x000fe20000000086 */
        /* <DEDUP_REMOVED lines=13> */
[----:B------:R-:W-:Y:S01]  /*10b0*/  PRMT R142, R45, 0x7632, R142 ;  /* 0x000076322d8e7816 */ /* 0x000fe2000000008e */
[----:B------:R-:W-:Y:S01]  /*10c0*/  FMUL.FTZ R163, R106, R163 ;  /* 0x000000a36aa37220 */ /* 0x000fe20000410000 */
[----:B------:R-:W-:Y:S01]  /*10d0*/  SHF.L.U32 R40, R72, 0x10, RZ ;  /* 0x0000001048287819 */ /* 0x000fe200000006ff */
[----:B------:R-:W-:Y:S01]  /*10e0*/  FADD.FTZ R169, R169, R30 ;  /* 0x0000001ea9a97221 */ /* 0x000fe20000010000 */
[----:B------:R-:W-:Y:S01]  /*10f0*/  PRMT R140, R44, 0x7632, R140 ;  /* 0x000076322c8c7816 */ /* 0x000fe2000000008c */
[----:B------:R-:W-:Y:S01]  /*1100*/  FMUL.FTZ R161, R106, R161 ;  /* 0x000000a16aa17220 */ /* 0x000fe20000410000 */
[----:B------:R-:W-:Y:S01]  /*1110*/  SHF.L.U32 R45, R45, 0x10, RZ ;  /* 0x000000102d2d7819 */ /* 0x000fe200000006ff */
[----:B------:R-:W-:Y:S01]  /*1120*/  FMUL.FTZ R38, R40, R35 ;  /* 0x0000002328267220 */ /* 0x000fe20000410000 */
[----:B------:R-:W-:Y:S01]  /*1130*/  SHF.L.U32 R42, R73, 0x10, RZ ;  /* 0x00000010492a7819 */ /* 0x000fe200000006ff */
[C---:B------:R-:W-:Y:S01]  /*1140*/  FMUL.FTZ R159, R106.reuse, R159 ;  /* 0x0000009f6a9f7220 */ /* 0x040fe20000410000 */
[C---:B------:R-:W-:Y:S01]  /*1150*/  PRMT R146, R47.reuse, 0x7632, R146 ;  /* 0x000076322f927816 */ /* 0x040fe20000000092 */
[----:B------:R-:W-:Y:S01]  /*1160*/  FMUL.FTZ R157, R106, R157 ;  /* 0x0000009d6a9d7220 */ /* 0x000fe20000410000 */
[----:B------:R-:W-:Y:S01]  /*1170*/  SHF.L.U32 R44, R74, 0x10, RZ ;  /* 0x000000104a2c7819 */ /* 0x000fe200000006ff */
        /* <DEDUP_REMOVED lines=9> */
[----:B------:R-:W-:Y:S01]  /*1210*/  FMUL.FTZ R114, R106, R117 ;  /* 0x000000756a727220 */ /* 0x000fe20000410000 */
[----:B------:R-:W-:Y:S01]  /*1220*/  FMUL.FTZ R150, R173, R116 ;  /* 0x00000074ad967220 */ /* 0x000fe20000410000 */
[----:B------:R-:W-:Y:S01]  /*1230*/  SHF.L.U32 R120, R120, 0x10, RZ ;  /* 0x0000001078787819 */ /* 0x000fe200000006ff */
[----:B------:R-:W-:Y:S01]  /*1240*/  FMUL.FTZ R151, R175, R118 ;  /* 0x00000076af977220 */ /* 0x000fe20000410000 */
[----:B------:R-:W-:Y:S01]  /*1250*/  FFMA.FTZ R166, R114, R30, R167 ;  /* 0x0000001e72a67223 */ /* 0x000fe200000100a7 */
[----:B------:R-:W-:Y:S01]  /*1260*/  FADD.FTZ R169, R169, R150 ;  /* 0x00000096a9a97221 */ /* 0x000fe20000010000 */
[----:B------:R-:W-:Y:S01]  /*1270*/  FMUL.FTZ R117, R106, R133 ;  /* 0x000000856a757220 */ /* 0x000fe20000410000 */
[----:B------:R-:W-:Y:S01]  /*1280*/  FMUL.FTZ R152, R177, R120 ;  /* 0x00000078b1987220 */ /* 0x000fe20000410000 */
[----:B------:R-:W-:Y:S01]  /*1290*/  FFMA.FTZ R166, R163, R150, R166 ;  /* 0x00000096a3a67223 */ /* 0x000fe200000100a6 */
[----:B------:R-:W-:Y:S01]  /*12a0*/  FADD.FTZ R168, R169, R32 ;  /* 0x00000020a9a87221 */ /* 0x000fe20000010000 */
[----:B------:R-:W-:Y:S01]  /*12b0*/  SHF.L.U32 R134, R134, 0x10, RZ ;  /* 0x0000001086867819 */ /* 0x000fe200000006ff */
        /* <DEDUP_REMOVED lines=20> */
[C---:B------:R-:W-:Y:S01]  /*1400*/  FMUL.FTZ R137, R106.reuse, R189 ;  /* 0x000000bd6a897220 */ /* 0x040fe20000410000 */
[----:B------:R-:W-:Y:S01]  /*1410*/  FFMA.FTZ R170, R157, R156, R170 ;  /* 0x0000009c9daa7223 */ /* 0x000fe200000100aa */
[----:B------:R-:W-:Y:S01]  /*1420*/  FADD.FTZ R175, R171, R38 ;  /* 0x00000026abaf7221 */ /* 0x000fe20000010000 */
[----:B------:R-:W-:Y:S01]  /*1430*/  FMUL.FTZ R149, R106, R149 ;  /* 0x000000956a957220 */ /* 0x000fe20000410000 */
[----:B------:R-:W-:Y:S01]  /*1440*/  FMUL.FTZ R165, R191, R146 ;  /* 0x00000092bfa57220 */ /* 0x000fe20000410000 */
        /* <DEDUP_REMOVED lines=16> */
[C---:B------:R-:W-:Y:S01]  /*1550*/  FFMA.FTZ R170, R136.reuse, R42, R177 ;  /* 0x0000002a88aa7223 */ /* 0x040fe200000100b1 */
[----:B------:R-:W-:Y:S01]  /*1560*/  FADD.FTZ R175, R175, R164 ;  /* 0x000000a4afaf7221 */ /* 0x000fe20000010000 */
[----:B------:R-:W-:Y:S01]  /*1570*/  FMUL.FTZ R167, R133, R35 ;  /* 0x0000002385a77220 */ /* 0x000fe20000410000 */
[----:B------:R-:W-:Y:S01]  /*1580*/  FMUL.FTZ R169, R135, R45 ;  /* 0x0000002d87a97220 */ /* 0x000fe20000410000 */
[----:B------:R-:W-:Y:S01]  /*1590*/  FFMA.FTZ R170, R147, R164, R170 ;  /* 0x000000a493aa7223 */ /* 0x000fe200000100aa */
[----:B------:R-:W-:Y:S01]  /*15a0*/  FADD.FTZ R172, R175, R44 ;  /* 0x0000002cafac7221 */ /* 0x000fe20000010000 */
[----:B------:R-:W-:Y:S01]  /*15b0*/  FMUL.FTZ R171, R136, R107 ;  /* 0x0000006b88ab7220 */ /* 0x000fe20000410000 */
[C---:B------:R-:W-:Y:S01]  /*15c0*/  FMUL.FTZ R173, R137.reuse, R47 ;  /* 0x0000002f89ad7220 */ /* 0x040fe20000410000 */
[----:B------:R-:W-:Y:S01]  /*15d0*/  FFMA.FTZ R170, R137, R44, R170 ;  /* 0x0000002c89aa7223 */ /* 0x000fe200000100aa */
[----:B------:R-:W-:Y:S01]  /*15e0*/  FMUL.FTZ R179, R141, R46 ;  /* 0x0000002e8db37220 */ /* 0x000fe20000410000 */
        /* <DEDUP_REMOVED lines=10> */
[C---:B------:R-:W-:Y:S01]  /*1690*/  FMUL.FTZ R192, R149.reuse, R146 ;  /* 0x0000009295c07220 */ /* 0x040fe20000410000 */
[----:B------:R-:W-:Y:S01]  /*16a0*/  FADD.FTZ R172, R172, R165 ;  /* 0x000000a5acac7221 */ /* 0x000fe20000010000 */
[----:B------:R-:W-:Y:S01]  /*16b0*/  FFMA.FTZ R170, R149, R165, R170 ;  /* 0x000000a595aa7223 */ /* 0x000fe200000100aa */
[----:B------:R-:W-:Y:S06]  /*16c0*/  BRA `(.L_x_53) ;  /* 0x00000010001c7947 */ /* 0x000fec0003800000 */
.L_x_52:
[----:B------:R-:W0:Y:S01]  /*16d0*/  LDC.64 R12, c[0x0][0x3a8] ;  /* 0x0000ea00ff0c7b82 */ /* 0x000e220000000a00 */
[C---:B------:R-:W-:Y:S02]  /*16e0*/  IADD3 R103, PT, PT, R105.reuse, 0x20, RZ ;  /* 0x0000002069677810 */ /* 0x040fe40007ffe0ff */
[----:B------:R-:W-:-:S05]  /*16f0*/  IADD3 R104, PT, PT, R105, 0x40, RZ ;  /* 0x0000004069687810 */ /* 0x000fca0007ffe0ff */
[----:B------:R-:W1:Y:S01]  /*1700*/  LDC.64 R20, c[0x0][0x438] ;  /* 0x00010e00ff147b82 */ /* 0x000e620000000a00 */
[----:B0-----:R-:W-:-:S04]  /*1710*/  IMAD.WIDE.U32 R24, R105, 0x10, R12 ;  /* 0x0000001069187825 */ /* 0x001fc800078e000c */
[--C-:B------:R-:W-:Y:S02]  /*1720*/  IMAD.WIDE.U32 R28, R103, 0x10, R12.reuse ;  /* 0x00000010671c7825 */ /* 0x100fe400078e000c */
[----:B------:R-:W2:Y:S02]  /*1730*/  LDG.E.128 R24, desc[UR6][R24.64] ;  /* 0x0000000618187981 */ /* 0x000ea4000c1e1d00 */
[----:B------:R-:W-:Y:S02]  /*1740*/  IMAD.WIDE.U32 R32, R104, 0x10, R12 ;  /* 0x0000001068207825 */ /* 0x000fe400078e000c */
[----:B------:R-:W0:Y:S01]  /*1750*/  LDC.64 R12, c[0x0][0x428] ;  /* 0x00010a00ff0c7b82 */ /* 0x000e220000000a00 */
[----:B------:R-:W3:Y:S04]  /*1760*/  LDG.E.128 R28, desc[UR6][R28.64] ;  /* 0x000000061c1c7981 */ /* 0x000ee8000c1e1d00 */
[----:B------:R-:W4:Y:S01]  /*1770*/  LDG.E.128 R32, desc[UR6][R32.64] ;  /* 0x0000000620207981 */ /* 0x000f22000c1e1d00 */
[----:B0-----:R-:W-:-:S04]  /*1780*/  IMAD.WIDE.U32 R36, R105, 0x10, R12 ;  /* 0x0000001069247825 */ /* 0x001fc800078e000c */
[--C-:B------:R-:W-:Y:S02]  /*1790*/  IMAD.WIDE.U32 R44, R104, 0x10, R12.reuse ;  /* 0x00000010682c7825 */ /* 0x100fe400078e000c */
[----:B------:R-:W3:Y:S02]  /*17a0*/  LDG.E.128 R36, desc[UR6][R36.64] ;  /* 0x0000000624247981 */ /* 0x000ee4000c1e1d00 */
[----:B------:R-:W-:Y:S02]  /*17b0*/  IMAD.WIDE.U32 R40, R103, 0x10, R12 ;  /* 0x0000001067287825 */ /* 0x000fe400078e000c */
[----:B------:R-:W3:Y:S04]  /*17c0*/  LDG.E.128 R44, desc[UR6][R44.64] ;  /* 0x000000062c2c7981 */ /* 0x000ee8000c1e1d00 */
[----:B------:R-:W3:Y:S01]  /*17d0*/  LDG.E.128 R40, desc[UR6][R40.64] ;  /* 0x0000000628287981 */ /* 0x000ee2000c1e1d00 */
[----:B-1----:R-:W-:-:S04]  /*17e0*/  IMAD.WIDE.U32 R12, R105, 0x10, R20 ;  /* 0x00000010690c7825 */ /* 0x002fc800078e0014 */
[--C-:B------:R-:W-:Y:S02]  /*17f0*/  IMAD.WIDE.U32 R16, R103, 0x10, R20.reuse ;  /* 0x0000001067107825 */ /* 0x100fe400078e0014 */
[----:B------:R-:W5:Y:S02]  /*1800*/  LDG.E.128 R12, desc[UR6][R12.64] ;  /* 0x000000060c0c7981 */ /* 0x000f64000c1e1d00 */
[----:B------:R-:W-:Y:S02]  /*1810*/  IMAD.WIDE.U32 R20, R104, 0x10, R20 ;  /* 0x0000001068147825 */ /* 0x000fe400078e0014 */
[----:B------:R-:W5:Y:S04]  /*1820*/  LDG.E.128 R16, desc[UR6][R16.64] ;  /* 0x0000000610107981 */ /* 0x000f68000c1e1d00 */
[----:B------:R-:W5:Y:S01]  /*1830*/  LDG.E.128 R20, desc[UR6][R20.64] ;  /* 0x0000000614147981 */ /* 0x000f62000c1e1d00 */
        /* <DEDUP_REMOVED lines=11> */
[----:B------:R-:W-:Y:S02]  /*18f0*/  SHF.L.U32 R191, R129, 0x10, RZ ;  /* 0x0000001081bf7819 */ /* 0x000fe400000006ff */
[----:B--2---:R-:W-:-:S02]  /*1900*/  PRMT R0, R24, 0x7632, R0 ;  /* 0x0000763218007816 */ /* 0x004fc40000000000 */
[C---:B------:R-:W-:Y:S02]  /*1910*/  PRMT R107, R25.reuse, 0x7632, R107 ;  /* 0x00007632196b7816 */ /* 0x040fe4000000006b */
[----:B------:R-:W-:Y:S02]  /*1920*/  SHF.L.U32 R108, R25, 0x10, RZ ;  /* 0x00000010196c7819 */ /* 0x000fe400000006ff */
[----:B------:R-:W-:Y:S02]  /*1930*/  SHF.L.U32 R24, R24, 0x10, RZ ;  /* 0x0000001018187819 */ /* 0x000fe400000006ff */
[C---:B------:R-:W-:Y:S02]  /*1940*/  PRMT R25, R26.reuse, 0x7632, R25 ;  /* 0x000076321a197816 */ /* 0x040fe40000000019 */
[----:B------:R-:W-:Y:S02]  /*1950*/  SHF.L.U32 R26, R26, 0x10, RZ ;  /* 0x000000101a1a7819 */ /* 0x000fe400000006ff */
[----:B------:R-:W-:Y:S01]  /*1960*/  SHF.L.U32 R0, R0, 0x10, RZ ;  /* 0x0000001000007819 */ /* 0x000fe200000006ff */
[----:B------:R-:W-:Y:S01]  /*1970*/  FADD.FTZ R109, -R149, R24 ;  /* 0x00000018956d7221 */ /* 0x000fe20000010100 */
[----:B----4-:R-:W-:-:S02]  /*1980*/  PRMT R134, R33, 0x7632, R134 ;  /* 0x0000763221867816 */ /* 0x010fc40000000086 */
[----:B------:R-:W-:Y:S01]  /*1990*/  SHF.L.U32 R136, R33, 0x10, RZ ;  /* 0x0000001021887819 */ /* 0x000fe200000006ff */
[----:B------:R-:W-:Y:S01]  /*19a0*/  FADD.FTZ R113, -R149, R26 ;  /* 0x0000001a95717221 */ /* 0x000fe20000010100 */
[----:B------:R-:W-:Y:S02]  /*19b0*/  PRMT R110, R27, 0x7632, R110 ;  /* 0x000076321b6e7816 */ /* 0x000fe4000000006e */
[----:B------:R-:W-:Y:S01]  /*19c0*/  PRMT R33, R34, 0x7632, R33 ;  /* 0x0000763222217816 */ /* 0x000fe20000000021 */
[----:B------:R-:W-:Y:S01]  /*19d0*/  FADD.FTZ R141, -R149, R0 ;  /* 0x00000000958d7221 */ /* 0x000fe20000010100 */
[----:B------:R-:W-:Y:S02]  /*19e0*/  SHF.L.U32 R112, R27, 0x10, RZ ;  /* 0x000000101b707819 */ /* 0x000fe400000006ff */
[C---:B---3--:R-:W-:Y:S02]  /*19f0*/  PRMT R114, R29.reuse, 0x7632, R114 ;  /* 0x000076321d727816 */ /* 0x048fe40000000072 */
[----:B------:R-:W-:-:S02]  /*1a00*/  SHF.L.U32 R116, R29, 0x10, RZ ;  /* 0x000000101d747819 */ /* 0x000fc400000006ff */
[C---:B------:R-:W-:Y:S02]  /*1a10*/  PRMT R118, R31.reuse, 0x7632, R118 ;  /* 0x000076321f767816 */ /* 0x040fe40000000076 */
[----:B------:R-:W-:Y:S02]  /*1a20*/  SHF.L.U32 R120, R31, 0x10, RZ ;  /* 0x000000101f787819 */ /* 0x000fe400000006ff */
[----:B------:R-:W-:Y:S02]  /*1a30*/  SHF.L.U32 R34, R34, 0x10, RZ ;  /* 0x0000001022227819 */ /* 0x000fe400000006ff */
[----:B------:R-:W-:Y:S02]  /*1a40*/  SHF.L.U32 R24, R107, 0x10, RZ ;  /* 0x000000106b187819 */ /* 0x000fe400000006ff */
[----:B------:R-:W-:Y:S02]  /*1a50*/  PRMT R27, R28, 0x7632, R27 ;  /* 0x000076321c1b7816 */ /* 0x000fe4000000001b */
[----:B------:R-:W-:-:S02]  /*1a60*/  PRMT R29, R30, 0x7632, R29 ;  /* 0x000076321e1d7816 */ /* 0x000fc4000000001d */
[----:B------:R-:W-:Y:S02]  /*1a70*/  PRMT R31, R32, 0x7632, R31 ;  /* 0x00007632201f7816 */ /* 0x000fe4000000001f */
[----:B------:R-:W-:Y:S02]  /*1a80*/  SHF.L.U32 R26, R25, 0x10, RZ ;  /* 0x00000010191a7819 */ /* 0x000fe400000006ff */
[----:B------:R-:W-:Y:S02]  /*1a90*/  SHF.L.U32 R28, R28, 0x10, RZ ;  /* 0x000000101c1c7819 */ /* 0x000fe400000006ff */
[----:B------:R-:W-:Y:S02]  /*1aa0*/  SHF.L.U32 R30, R30, 0x10, RZ ;  /* 0x000000101e1e7819 */ /* 0x000fe400000006ff */
[----:B------:R-:W-:Y:S02]  /*1ab0*/  SHF.L.U32 R32, R32, 0x10, RZ ;  /* 0x0000001020207819 */ /* 0x000fe400000006ff */
[----:B------:R-:W-:-:S02]  /*1ac0*/  SHF.L.U32 R25, R36, 0x10, RZ ;  /* 0x0000001024197819 */ /* 0x000fc400000006ff */
[----:B------:R-:W-:Y:S02]  /*1ad0*/  SHF.L.U32 R0, R4, 0x10, RZ ;  /* 0x0000001004007819 */ /* 0x000fe400000006ff */
[----:B------:R-:W-:Y:S01]  /*1ae0*/  SHF.L.U32 R110, R110, 0x10, RZ ;  /* 0x000000106e6e7819 */ /* 0x000fe200000006ff */
[----:B------:R-:W-:Y:S01]  /*1af0*/  FADD.FTZ R111, -R149, R108 ;  /* 0x0000006c956f7221 */ /* 0x000fe20000010100 */
[----:B------:R-:W-:Y:S01]  /*1b00*/  PRMT R138, R35, 0x7632, R138 ;  /* 0x00007632238a7816 */ /* 0x000fe2000000008a */
[C---:B------:R-:W-:Y:S01]  /*1b10*/  FADD.FTZ R185, -R149.reuse, R34 ;  /* 0x0000002295b97221 */ /* 0x040fe20000010100 */
[----:B------:R-:W-:Y:S01]  /*1b20*/  FADD.FTZ R165, -R149, R24 ;  /* 0x0000001895a57221 */ /* 0x000fe20000010100 */
[----:B------:R-:W-:Y:S01]  /*1b30*/  SHF.L.U32 R34, R33, 0x10, RZ ;  /* 0x0000001021227819 */ /* 0x000fe200000006ff */
[C---:B------:R-:W-:Y:S01]  /*1b40*/  FADD.FTZ R115, -R149.reuse, R112 ;  /* 0x0000007095737221 */ /* 0x040fe20000010100 */
[----:B------:R-:W-:Y:S01]  /*1b50*/  PRMT R24, R36, 0x7632, R24 ;  /* 0x0000763224187816 */ /* 0x000fe20000000018 */
[C---:B------:R-:W-:Y:S01]  /*1b60*/  FADD.FTZ R117, -R149.reuse, R28 ;  /* 0x0000001c95757221 */ /* 0x040fe20000010100 */
[C---:B------:R-:W-:Y:S01]  /*1b70*/  FADD.FTZ R133, -R149.reuse, R30 ;  /* 0x0000001e95857221 */ /* 0x040fe20000010100 */
[----:B------:R-:W-:Y:S01]  /*1b80*/  FADD.FTZ R137, -R149, R32 ;  /* 0x0000002095897221 */ /* 0x000fe20000010100 */
[----:B------:R-:W-:Y:S01]  /*1b90*/  FMUL.FTZ R33, R0, R25 ;  /* 0x0000001900217220 */ /* 0x000fe20000410000 */
[----:B------:R-:W-:Y:S01]  /*1ba0*/  SHF.L.U32 R140, R35, 0x10, RZ ;  /* 0x00000010238c7819 */ /* 0x000fe200000006ff */
[----:B------:R-:W-:Y:S01]  /*1bb0*/  FADD.FTZ R119, -R149, R116 ;  /* 0x0000007495777221 */ /* 0x000fe20000010100 */
[----:B------:R-:W-:Y:S01]  /*1bc0*/  SHF.L.U32 R28, R27, 0x10, RZ ;  /* 0x000000101b1c7819 */ /* 0x000fe200000006ff */
[----:B------:R-:W-:Y:S01]  /*1bd0*/  FADD.FTZ R171, -R149, R110 ;  /* 0x0000006e95ab7221 */ /* 0x000fe20000010100 */
[----:B------:R-:W-:Y:S01]  /*1be0*/  SHF.L.U32 R114, R114, 0x10, RZ ;  /* 0x0000001072727819 */ /* 0x000fe200000006ff */
[----:B-----5:R-:W-:Y:S01]  /*1bf0*/  FMUL.FTZ R0, R106, R109 ;  /* 0x0000006d6a007220 */ /* 0x020fe20000410000 */
[----:B------:R-:W-:Y:S01]  /*1c00*/  SHF.L.U32 R30, R29, 0x10, RZ ;  /* 0x000000101d1e7819 */ /* 0x000fe200000006ff */
[----:B------:R-:W-:Y:S01]  /*1c10*/  FADD.FTZ R135, -R149, R120 ;  /* 0x0000007895877221 */ /* 0x000fe20000010100 */
[----:B------:R-:W-:Y:S01]  /*1c20*/  SHF.L.U32 R118, R118, 0x10, RZ ;  /* 0x0000001076767819 */ /* 0x000fe200000006ff */
[----:B------:R-:W-:Y:S01]  /*1c30*/  FMUL.FTZ R109, R106, R111 ;  /* 0x0000006f6a6d7220 */ /* 0x000fe20000410000 */
[----:B------:R-:W-:-:S02]  /*1c40*/  SHF.L.U32 R32, R31, 0x10, RZ ;  /* 0x000000101f207819 */ /* 0x000fc400000006ff */
[----:B------:R-:W-:Y:S02]  /*1c50*/  SHF.L.U32 R134, R134, 0x10, RZ ;  /* 0x0000001086867819 */ /* 0x000fe400000006ff */
[----:B------:R-:W-:Y:S01]  /*1c60*/  PRMT R108, R37, 0x7632, R108 ;  /* 0x00007632256c7816 */ /* 0x000fe2000000006c */
[C---:B------:R-:W-:Y:S01]  /*1c70*/  FADD.FTZ R145, -R149.reuse, R136 ;  /* 0x0000008895917221 */ /* 0x040fe20000010100 */
[----:B------:R-:W-:Y:S01]  /*1c80*/  SHF.L.U32 R138, R138, 0x10, RZ ;  /* 0x000000108a8a7819 */ /* 0x000fe200000006ff */
[----:B------:R-:W-:Y:S01]  /*1c90*/  FMUL.FTZ R111, R106, R113 ;  /* 0x000000716a6f7220 */ /* 0x000fe20000410000 */
[----:B------:R-:W-:Y:S02]  /*1ca0*/  PRMT R110, R38, 0x7632, R110 ;  /* 0x00007632266e7816 */ /* 0x000fe4000000006e */
[C---:B------:R-:W-:Y:S02]  /*1cb0*/  PRMT R144, R46.reuse, 0x7632, R144 ;  /* 0x000076322e907816 */ /* 0x040fe40000000090 */
[----:B------:R-:W-:Y:S01]  /*1cc0*/  SHF.L.U32 R107, R46, 0x10, RZ ;  /* 0x000000102e6b7819 */ /* 0x000fe200000006ff */
[----:B------:R-:W-:Y:S01]  /*1cd0*/  FMUL.FTZ R113, R106, R115 ;  /* 0x000000736a717220 */ /* 0x000fe20000410000 */
[----:B------:R-:W-:Y:S01]  /*1ce0*/  SHF.L.U32 R46, R24, 0x10, RZ ;  /* 0x00000010182e7819 */ /* 0x000fe200000006ff */
[----:B------:R-:W-:Y:S01]  /*1cf0*/  FMUL.FTZ R115, R106, R119 ;  /* 0x000000776a737220 */ /* 0x000fe20000410000 */
[----:B------:R-:W-:Y:S01]  /*1d00*/  SHF.L.U32 R108, R108, 0x10, RZ ;  /* 0x000000106c6c7819 */ /* 0x000fe200000006ff */
[C---:B------:R-:W-:Y:S01]  /*1d10*/  FADD.FTZ R189, -R149.reuse, R140 ;  /* 0x0000008c95bd7221 */ /* 0x040fe20000010100 */
        /* <DEDUP_REMOVED lines=8> */
[----:B------:R-:W-:Y:S01]  /*1da0*/  SHF.L.U32 R110, R110, 0x10, RZ ;  /* 0x000000106e6e7819 */ /* 0x000fe200000006ff */
[C---:B------:R-:W-:Y:S01]  /*1db0*/  FMUL.FTZ R119, R106.reuse, R135 ;  /* 0x000000876a777220 */ /* 0x040fe20000410000 */
[----:B------:R-:W-:Y:S01]  /*1dc0*/  FADD.FTZ R149, -R149, R138 ;  /* 0x0000008a95957221 */ /* 0x000fe20000010100 */
[----:B------:R-:W-:Y:S01]  /*1dd0*/  SHF.L.U32 R37, R37, 0x10, RZ ;  /* 0x0000001025257819 */ /* 0x000fe200000006ff */
[C---:B------:R-:W-:Y:S01]  /*1de0*/  FMUL.FTZ R135, R106.reuse, R145 ;  /* 0x000000916a877220 */ /* 0x040fe20000410000 */
[----:B------:R-:W-:Y:S01]  /*1df0*/  SHF.L.U32 R26, R5, 0x10, RZ ;  /* 0x00000010051a7819 */ /* 0x000fe200000006ff */
[----:B------:R-:W-:Y:S01]  /*1e00*/  FMUL.FTZ R138, R139, R46 ;  /* 0x0000002e8b8a7220 */ /* 0x000fe20000410000 */
[----:B------:R-:W-:Y:S01]  /*1e10*/  FADD.FTZ R145, RZ, R33 ;  /* 0x00000021ff917221 */ /* 0x000fe20000010000 */
[----:B------:R-:W-:Y:S01]  /*1e20*/  FMUL.FTZ R141, R106, R141 ;  /* 0x0000008d6a8d7220 */ /* 0x000fe20000410000 */
        /* <DEDUP_REMOVED lines=14> */
[----:B------:R-:W-:-:S02]  /*1f10*/  FADD.FTZ R167, R152, R139 ;  /* 0x0000008b98a77221 */ /* 0x000fc40000010000 */
[----:B------:R-:W-:Y:S01]  /*1f20*/  FMUL.FTZ R26, R28, R27 ;  /* 0x0000001b1c1a7220 */ /* 0x000fe20000410000 */
[----:B------:R-:W-:Y:S01]  /*1f30*/  FFMA.FTZ R156, R148, R139, R165 ;  /* 0x0000008b949c7223 */ /* 0x000fe200000100a5 */
[----:B------:R-:W-:Y:S02]  /*1f40*/  SHF.L.U32 R39, R39, 0x10, RZ ;  /* 0x0000001027277819 */ /* 0x000fe400000006ff */
[----:B------:R-:W-:Y:S01]  /*1f50*/  SHF.L.U32 R30, R7, 0x10, RZ ;  /* 0x00000010071e7819 */ /* 0x000fe200000006ff */
[----:B------:R-:W-:Y:S01]  /*1f60*/  FADD.FTZ R160, R167, R26 ;  /* 0x0000001aa7a07221 */ /* 0x000fe20000010000 */
[----:B------:R-:W-:Y:S01]  /*1f70*/  SHF.L.U32 R29, R40, 0x10, RZ ;  /* 0x00000010281d7819 */ /* 0x000fe200000006ff */
[----:B------:R-:W-:Y:S01]  /*1f80*/  FMUL.FTZ R154, R106, R169 ;  /* 0x000000a96a9a7220 */ /* 0x000fe20000410000 */
[----:B------:R-:W-:Y:S01]  /*1f90*/  PRMT R118, R41, 0x7632, R118 ;  /* 0x0000763229767816 */ /* 0x000fe20000000076 */
[----:B------:R-:W-:Y:S01]  /*1fa0*/  FFMA.FTZ R165, R111, R26, R156 ;  /* 0x0000001a6fa57223 */ /* 0x000fe2000001009c */
[----:B------:R-:W-:-:S02]  /*1fb0*/  SHF.L.U32 R32, R8, 0x10, RZ ;  /* 0x0000001008207819 */ /* 0x000fc400000006ff */
[----:B------:R-:W-:Y:S02]  /*1fc0*/  SHF.L.U32 R41, R41, 0x10, RZ ;  /* 0x0000001029297819 */ /* 0x000fe400000006ff */
[----:B------:R-:W-:Y:S02]  /*1fd0*/  SHF.L.U32 R34, R9, 0x10, RZ ;  /* 0x0000001009227819 */ /* 0x000fe400000006ff */
[----:B------:R-:W-:Y:S02]  /*1fe0*/  SHF.L.U32 R31, R42, 0x10, RZ ;  /* 0x000000102a1f7819 */ /* 0x000fe400000006ff */
[C---:B------:R-:W-:Y:S02]  /*1ff0*/  PRMT R134, R43.reuse, 0x7632, R134 ;  /* 0x000076322b867816 */ /* 0x040fe40000000086 */
[----:B------:R-:W-:Y:S01]  /*2000*/  SHF.L.U32 R36, R10, 0x10, RZ ;  /* 0x000000100a247819 */ /* 0x000fe200000006ff */
[----:B------:R-:W-:Y:S01]  /*2010*/  FMUL.FTZ R28, R30, R39 ;  /* 0x000000271e1c7220 */ /* 0x000fe20000410000 */
[----:B------:R-:W-:Y:S01]  /*2020*/  PRMT R116, R40, 0x7632, R116 ;  /* 0x0000763228747816 */ /* 0x000fe20000000074 */
[----:B------:R-:W-:Y:S01]  /*2030*/  FADD.FTZ R167, R160, R143 ;  /* 0x0000008fa0a77221 */ /* 0x000fe20000010000 */
[----:B------:R-:W-:-:S02]  /*2040*/  SHF.L.U32 R43, R43, 0x10, RZ ;  /* 0x000000102b2b7819 */ /* 0x000fc400000006ff */
[----:B------:R-:W-:Y:S01]  /*2050*/  SHF.L.U32 R38, R11, 0x10, RZ ;  /* 0x000000100b267819 */ /* 0x000fe200000006ff */
[----:B------:R-:W-:Y:S01]  /*2060*/  FMUL.FTZ R30, R32, R29 ;  /* 0x0000001d201e7220 */ /* 0x000fe20000410000 */
[----:B------:R-:W-:Y:S01]  /*2070*/  PRMT R120, R42, 0x7632, R120 ;  /* 0x000076322a787816 */ /* 0x000fe20000000078 */
[----:B------:R-:W-:Y:S01]  /*2080*/  FFMA.FTZ R164, R154, R143, R165 ;  /* 0x0000008f9aa47223 */ /* 0x000fe200000100a5 */
[----:B------:R-:W-:Y:S02]  /*2090*/  SHF.L.U32 R35, R44, 0x10, RZ ;  /* 0x000000102c237819 */ /* 0x000fe400000006ff */
[----:B------:R-:W-:Y:S02]  /*20a0*/  PRMT R142, R45, 0x7632, R142 ;  /* 0x000076322d8e7816 */ /* 0x000fe4000000008e */
[----:B------:R-:W-:Y:S01]  /*20b0*/  SHF.L.U32 R40, R72, 0x10, RZ ;  /* 0x0000001048287819 */ /* 0x000fe200000006ff */
[----:B------:R-:W-:Y:S01]  /*20c0*/  FMUL.FTZ R32, R34, R41 ;  /* 0x0000002922207220 */ /* 0x000fe20000410000 */
[----:B------:R-:W-:-:S02]  /*20d0*/  PRMT R140, R44, 0x7632, R140 ;  /* 0x000076322c8c7816 */ /* 0x000fc4000000008c */
[----:B------:R-:W-:Y:S02]  /*20e0*/  SHF.L.U32 R45, R45, 0x10, RZ ;  /* 0x000000102d2d7819 */ /* 0x000fe400000006ff */
[----:B------:R-:W-:Y:S01]  /*20f0*/  SHF.L.U32 R42, R73, 0x10, RZ ;  /* 0x00000010492a7819 */ /* 0x000fe200000006ff */
[----:B------:R-:W-:Y:S01]  /*2100*/  FMUL.FTZ R34, R36, R31 ;  /* 0x0000001f24227220 */ /* 0x000fe20000410000 */
[C---:B------:R-:W-:Y:S02]  /*2110*/  PRMT R146, R47.reuse, 0x7632, R146 ;  /* 0x000076322f927816 */ /* 0x040fe40000000092 */
[----:B------:R-:W-:Y:S01]  /*2120*/  SHF.L.U32 R44, R74, 0x10, RZ ;  /* 0x000000104a2c7819 */ /* 0x000fe200000006ff */
[----:B------:R-:W-:Y:S01]  /*2130*/  FMUL.FTZ R36, R38, R43 ;  /* 0x0000002b26247220 */ /* 0x000fe20000410000 */
[----:B------:R-:W-:Y:S01]  /*2140*/  SHF.L.U32 R47, R47, 0x10, RZ ;  /* 0x000000102f2f7819 */ /* 0x000fe200000006ff */
[----:B------:R-:W-:Y:S01]  /*2150*/  FADD.FTZ R166, R167, R28 ;  /* 0x0000001ca7a67221 */ /* 0x000fe20000010000 */
[----:B------:R-:W-:Y:S01]  /*2160*/  SHF.L.U32 R114, R75, 0x10, RZ ;  /* 0x000000104b727819 */ /* 0x000fe200000006ff */
[----:B------:R-:W-:Y:S01]  /*2170*/  FMUL.FTZ R38, R40, R35 ;  /* 0x0000002328267220 */ /* 0x000fe20000410000 */
[----:B------:R-:W-:Y:S01]  /*2180*/  FMUL.FTZ R162, R106, R171 ;  /* 0x000000ab6aa27220 */ /* 0x000fe20000410000 */
[----:B------:R-:W-:Y:S01]  /*2190*/  FFMA.FTZ R167, R113, R28, R164 ;  /* 0x0000001c71a77223 */ /* 0x000fe200000100a4 */
[----:B------:R-:W-:Y:S01]  /*21a0*/  FMUL.FTZ R40, R42, R45 ;  /* 0x0000002d2a287220 */ /* 0x000fe20000410000 */
[----:B------:R-:W-:Y:S01]  /*21b0*/  FMUL.FTZ R42, R44, R107 ;  /* 0x0000006b2c2a7220 */ /* 0x000fe20000410000 */
[----:B------:R-:W-:Y:S01]  /*21c0*/  SHF.L.U32 R116, R116, 0x10, RZ ;  /* 0x0000001074747819 */ /* 0x000fe200000006ff */
[----:B------:R-:W-:Y:S01]  /*21d0*/  FMUL.FTZ R44, R114, R47 ;  /* 0x0000002f722c7220 */ /* 0x000fe20000410000 */
[----:B------:R-:W-:Y:S01]  /*21e0*/  FMUL.FTZ R114, R106, R117 ;  /* 0x000000756a727220 */ /* 0x000fe20000410000 */
[----:B------:R-:W-:Y:S01]  /*21f0*/  FADD.FTZ R169, R166, R145 ;  /* 0x00000091a6a97221 */ /* 0x000fe20000010000 */
[----:B------:R-:W-:Y:S01]  /*2200*/  FFMA.FTZ R167, R162, R145, R167 ;  /* 0x00000091a2a77223 */ /* 0x000fe200000100a7 */
[----:B------:R-:W-:Y:S01]  /*2210*/  FMUL.FTZ R150, R173, R116 ;  /* 0x00000074ad967220 */ /* 0x000fe20000410000 */
[----:B------:R-:W-:Y:S01]  /*2220*/  FMUL.FTZ R163, R106, R163 ;  /* 0x000000a36aa37220 */ /* 0x000fe20000410000 */
[----:B------:R-:W-:Y:S01]  /*2230*/  FADD.FTZ R169, R169, R30 ;  /* 0x0000001ea9a97221 */ /* 0x000fe20000010000 */
[----:B------:R-:W-:Y:S01]  /*2240*/  FFMA.FTZ R166, R114, R30, R167 ;  /* 0x0000001e72a67223 */ /* 0x000fe200000100a7 */
[----:B------:R-:W-:-:S02]  /*2250*/  SHF.L.U32 R118, R118, 0x10, RZ ;  /* 0x0000001076767819 */ /* 0x000fc400000006ff */
[----:B------:R-:W-:Y:S01]  /*2260*/  FADD.FTZ R169, R169, R150 ;  /* 0x00000096a9a97221 */ /* 0x000fe20000010000 */
[----:B------:R-:W-:Y:S01]  /*2270*/  FFMA.FTZ R166, R163, R150, R166 ;  /* 0x00000096a3a67223 */ /* 0x000fe200000100a6 */
[----:B------:R-:W-:Y:S01]  /*2280*/  FMUL.FTZ R161, R106, R161 ;  /* 0x000000a16aa17220 */ /* 0x000fe20000410000 */
[----:B------:R-:W-:Y:S01]  /*2290*/  FMUL.FTZ R151, R175, R118 ;  /* 0x00000076af977220 */ /* 0x000fe20000410000 */
        /* <DEDUP_REMOVED lines=18> */
[C---:B------:R-:W-:Y:S01]  /*23c0*/  FMUL.FTZ R133, R106.reuse, R137 ;  /* 0x000000896a857220 */ /* 0x040fe20000410000 */
        /* <DEDUP_REMOVED lines=54> */
[----:B------:R-:W-:-:S07]  /*2730*/  FFMA.FTZ R170, R149, R165, R170 ;  /* 0x000000a595aa7223 */ /* 0x000fce00000100aa */
.L_x_53:
[----:B------:R-:W-:Y:S01]  /*2740*/  UMOV UR4, 0xffffffff ;  /* 0xffffffff00047882 */ /* 0x000fe20000000000 */
[----:B------:R-:W-:Y:S01]  /*2750*/  FADD.FTZ R3, R174, R3 ;  /* 0x00000003ae037221 */ /* 0x000fe20000010000 */
        /* <DEDUP_REMOVED lines=47> */
[----:B------:R-:W-:Y:S06]  /*2a50*/  BRA.DIV UR4, `(.L_x_54) ;  /* 0x0000003204507947 */ /* 0x000fec000b800000 */
[----:B------:R-:W0:Y:S01]  /*2a60*/  SHFL.BFLY PT, R25, R172, 0x1, 0x1f ;  /* 0x0c201f00ac197f89 */ /* 0x000e2200000e0000 */
[----:B------:R-:W-:Y:S02]  /*2a70*/  PRMT R35, R19, 0x7632, R35 ;  /* 0x0000763213237816 */ /* 0x000fe40000000023 */
[----:B------:R-:W-:Y:S01]  /*2a80*/  PRMT R37, R18, 0x7632, R37 ;  /* 0x0000763212257816 */ /* 0x000fe20000000025 */
[----:B------:R-:W1:Y:S01]  /*2a90*/  SHFL.BFLY PT, R27, R170, 0x1, 0x1f ;  /* 0x0c201f00aa1b7f89 */ /* 0x000e6200000e0000 */
[----:B------:R-:W-:Y:S02]  /*2aa0*/  PRMT R39, R17, 0x7632, R39 ;  /* 0x0000763211277816 */ /* 0x000fe40000000027 */
[----:B------:R-:W-:Y:S02]  /*2ab0*/  PRMT R41, R16, 0x7632, R41 ;  /* 0x0000763210297816 */ /* 0x000fe40000000029 */
[----:B------:R-:W-:Y:S02]  /*2ac0*/  PRMT R43, R15, 0x7632, R43 ;  /* 0x000076320f2b7816 */ /* 0x000fe4000000002b */
[----:B------:R-:W-:-:S02]  /*2ad0*/  PRMT R45, R14, 0x7632, R45 ;  /* 0x000076320e2d7816 */ /* 0x000fc4000000002d */
[----:B------:R-:W-:Y:S01]  /*2ae0*/  PRMT R47, R12, 0x7632, R47 ;  /* 0x000076320c2f7816 */ /* 0x000fe2000000002f */
[----:B0-----:R-:W-:Y:S01]  /*2af0*/  FADD.FTZ R25, R25, R172 ;  /* 0x000000ac19197221 */ /* 0x001fe20000010000 */
[----:B-1----:R-:W-:-:S04]  /*2b00*/  FADD.FTZ R27, R27, R170 ;  /* 0x000000aa1b1b7221 */ /* 0x002fc80000010000 */
[----:B------:R-:W0:Y:S04]  /*2b10*/  SHFL.BFLY PT, R46, R25, 0x2, 0x1f ;  /* 0x0c401f00192e7f89 */ /* 0x000e2800000e0000 */
[----:B------:R-:W1:Y:S01]  /*2b20*/  SHFL.BFLY PT, R108, R27, 0x2, 0x1f ;  /* 0x0c401f001b6c7f89 */ /* 0x000e6200000e0000 */
[----:B0-----:R-:W-:Y:S01]  /*2b30*/  FADD.FTZ R46, R25, R46 ;  /* 0x0000002e192e7221 */ /* 0x001fe20000010000 */
[----:B------:R-:W-:Y:S01]  /*2b40*/  PRMT R25, R23, 0x7632, R25 ;  /* 0x0000763217197816 */ /* 0x000fe20000000019 */
[----:B-1----:R-:W-:-:S03]  /*2b50*/  FADD.FTZ R108, R27, R108 ;  /* 0x0000006c1b6c7221 */ /* 0x002fc60000010000 */
[----:B------:R-:W0:Y:S01]  /*2b60*/  SHFL.BFLY PT, R29, R46, 0x4, 0x1f ;  /* 0x0c801f002e1d7f89 */ /* 0x000e2200000e0000 */
[----:B------:R-:W-:-:S03]  /*2b70*/  PRMT R27, R22, 0x7632, R27 ;  /* 0x00007632161b7816 */ /* 0x000fc6000000001b */
[----:B------:R-:W1:Y:S01]  /*2b80*/  SHFL.BFLY PT, R31, R108, 0x4, 0x1f ;  /* 0x0c801f006c1f7f89 */ /* 0x000e6200000e0000 */
[----:B0-----:R-:W-:Y:S01]  /*2b90*/  FADD.FTZ R29, R46, R29 ;  /* 0x0000001d2e1d7221 */ /* 0x001fe20000010000 */
[----:B------:R-:W-:Y:S01]  /*2ba0*/  PRMT R46, R13, 0x7632, R46 ;  /* 0x000076320d2e7816 */ /* 0x000fe2000000002e */
[----:B-1----:R-:W-:-:S03]  /*2bb0*/  FADD.FTZ R31, R108, R31 ;  /* 0x0000001f6c1f7221 */ /* 0x002fc60000010000 */
[----:B------:R-:W0:Y:S04]  /*2bc0*/  SHFL.BFLY PT, R110, R29, 0x8, 0x1f ;  /* 0x0d001f001d6e7f89 */ /* 0x000e2800000e0000 */
[----:B------:R-:W1:Y:S01]  /*2bd0*/  SHFL.BFLY PT, R112, R31, 0x8, 0x1f ;  /* 0x0d001f001f707f89 */ /* 0x000e6200000e0000 */
[----:B0-----:R-:W-:Y:S01]  /*2be0*/  FADD.FTZ R110, R29, R110 ;  /* 0x0000006e1d6e7221 */ /* 0x001fe20000010000 */
[----:B------:R-:W-:Y:S01]  /*2bf0*/  PRMT R29, R21, 0x7632, R29 ;  /* 0x00007632151d7816 */ /* 0x000fe2000000001d */
[----:B-1----:R-:W-:-:S03]  /*2c00*/  FADD.FTZ R112, R31, R112 ;  /* 0x000000701f707221 */ /* 0x002fc60000010000 */
[----:B------:R0:W1:Y:S01]  /*2c10*/  SHFL.BFLY PT, R107, R110, 0x10, 0x1f ;  /* 0x0e001f006e6b7f89 */ /* 0x00006200000e0000 */
[----:B------:R-:W-:-:S03]  /*2c20*/  PRMT R31, R20, 0x7632, R31 ;  /* 0x00007632141f7816 */ /* 0x000fc6000000001f */
[----:B------:R0:W2:Y:S04]  /*2c30*/  SHFL.BFLY PT, R167, R112, 0x10, 0x1f ;  /* 0x0e001f0070a77f89 */ /* 0x0000a800000e0000 */
.L_x_71:
[----:B-1----:R-:W-:Y:S01]  /*2c40*/  FADD.FTZ R107, R110, R107 ;  /* 0x0000006b6e6b7221 */ /* 0x002fe20000010000 */
[----:B--2---:R-:W-:-:S03]  /*2c50*/  FADD.FTZ R167, R112, R167 ;  /* 0x000000a770a77221 */ /* 0x004fc60000010000 */
[----:B------:R-:W-:Y:S01]  /*2c60*/  FMUL.FTZ R107, R107, UR13 ;  /* 0x0000000d6b6b7c20 */ /* 0x000fe20008410000 */
[----:B------:R-:W-:-:S04]  /*2c70*/  FMUL.FTZ R108, R167, UR13 ;  /* 0x0000000da76c7c20 */ /* 0x000fc80008410000 */
[----:B0-----:R-:W-:Y:S01]  /*2c80*/  FSEL R110, R107, RZ, !P2 ;  /* 0x000000ff6b6e7208 */ /* 0x001fe20005000000 */
[----:B------:R-:W-:Y:S06]  /*2c90*/  @P1 BRA `(.L_x_55) ;  /* 0x0000000c00f81947 */ /* 0x000fec0003800000 */
[----:B------:R-:W-:-:S04]  /*2ca0*/  UISETP.NE.U32.AND UP0, UPT, UR14, URZ, UPT ;  /* 0x000000ff0e00728c */ /* 0x000fc8000bf05070 */
[----:B------:R-:W-:-:S09]  /*2cb0*/  UISETP.NE.AND.EX UP0, UPT, UR15, URZ, UPT, UP0 ;  /* 0x000000ff0f00728c */ /* 0x000fd2000bf05300 */
[----:B------:R-:W-:Y:S05]  /*2cc0*/  BRA.U UP0, `(.L_x_56) ;  /* 0x0000000500d07547 */ /* 0x000fea000b800000 */
[C-C-:B------:R-:W-:Y:S01]  /*2cd0*/  FFMA.FTZ R25, R108.reuse, R114, R110.reuse ;  /* 0x000000726c197223 */ /* 0x140fe2000001006e */
[C-C-:B------:R-:W-:Y:S01]  /*2ce0*/  FFMA.FTZ R109, R108.reuse, R109, R110.reuse ;  /* 0x0000006d6c6d7223 */ /* 0x140fe2000001006e */
[C-C-:B------:R-:W-:Y:S01]  /*2cf0*/  FFMA.FTZ R0, R108.reuse, R0, R110.reuse ;  /* 0x000000006c007223 */ /* 0x140fe2000001006e */
[C---:B------:R-:W-:Y:S01]  /*2d00*/  FFMA.FTZ R141, R108.reuse, R141, R110 ;  /* 0x0000008d6c8d7223 */ /* 0x040fe2000001006e */
[----:B------:R-:W-:Y:S01]  /*2d10*/  FADD.FTZ R25, -R25, R30 ;  /* 0x0000001e19197221 */ /* 0x000fe20000010100 */
[----:B------:R-:W-:Y:S01]  /*2d20*/  FADD.FTZ R109, -R109, R24 ;  /* 0x000000186d6d7221 */ /* 0x000fe20000010100 */
[C-C-:B------:R-:W-:Y:S01]  /*2d30*/  FFMA.FTZ R148, R108.reuse, R148, R110.reuse ;  /* 0x000000946c947223 */ /* 0x140fe2000001006e */
[--C-:B------:R-:W-:Y:S01]  /*2d40*/  FFMA.FTZ R111, R108, R111, R110.reuse ;  /* 0x0000006f6c6f7223 */ /* 0x100fe2000001006e */
[----:B------:R-:W-:Y:S01]  /*2d50*/  FMUL.FTZ R29, R106, R25 ;  /* 0x000000196a1d7220 */ /* 0x000fe20000410000 */
[C-C-:B------:R-:W-:Y:S01]  /*2d60*/  FFMA.FTZ R154, R108.reuse, R154, R110.reuse ;  /* 0x0000009a6c9a7223 */ /* 0x140fe2000001006e */
[----:B------:R-:W0:Y:S01]  /*2d70*/  LDC.64 R24, c[0x0][0x468] ;  /* 0x00011a00ff187b82 */ /* 0x000e220000000a00 */
[C-C-:B------:R-:W-:Y:S01]  /*2d80*/  FFMA.FTZ R113, R108.reuse, R113, R110.reuse ;  /* 0x000000716c717223 */ /* 0x140fe2000001006e */
        /* <DEDUP_REMOVED lines=15> */
[----:B------:R-:W-:Y:S01]  /*2e80*/  FFMA.FTZ R108, R108, R149, R110 ;  /* 0x000000956c6c7223 */ /* 0x000fe2000001006e */
[----:B------:R-:W-:Y:S01]  /*2e90*/  FADD.FTZ R33, -R0, R33 ;  /* 0x0000002100217221 */ /* 0x000fe20000010100 */
        /* <DEDUP_REMOVED lines=21> */
[C---:B------:R-:W-:Y:S01]  /*2ff0*/  FMUL.FTZ R33, R106.reuse, R33 ;  /* 0x000000216a217220 */ /* 0x040fe20000410000 */
        /* <DEDUP_REMOVED lines=46> */
[----:B0-----:R-:W-:Y:S01]  /*32e0*/  IMAD.WIDE.U32 R36, R105, 0x10, R24 ;  /* 0x0000001069247825 */ /* 0x001fe200078e0018 */
[----:B------:R-:W-:-:S02]  /*32f0*/  F2FP.BF16.F32.PACK_AB R27, R30, R27 ;  /* 0x0000001b1e1b723e */ /* 0x000fc400000010ff */
[----:B------:R-:W-:Y:S01]  /*3300*/  F2FP.BF16.F32.PACK_AB R26, R143, R26 ;  /* 0x0000001a8f1a723e */ /* 0x000fe200000010ff */
[--C-:B------:R-:W-:Y:S01]  /*3310*/  IMAD.WIDE.U32 R38, R103, 0x10, R24.reuse ;  /* 0x0000001067267825 */ /* 0x100fe200078e0018 */
[----:B------:R-:W-:Y:S02]  /*3320*/  F2FP.BF16.F32.PACK_AB R31, R42, R31 ;  /* 0x0000001f2a1f723e */ /* 0x000fe400000010ff */
[----:B------:R-:W-:Y:S01]  /*3330*/  F2FP.BF16.F32.PACK_AB R30, R40, R117 ;  /* 0x00000075281e723e */ /* 0x000fe200000010ff */
[----:B------:R-:W-:Y:S01]  /*3340*/  IMAD.WIDE.U32 R104, R104, 0x10, R24 ;  /* 0x0000001068687825 */ /* 0x000fe200078e0018 */
[----:B------:R-:W-:Y:S02]  /*3350*/  F2FP.BF16.F32.PACK_AB R25, R28, R109 ;  /* 0x0000006d1c19723e */ /* 0x000fe400000010ff */
[----:B------:R-:W-:Y:S02]  /*3360*/  F2FP.BF16.F32.PACK_AB R24, R0, R33 ;  /* 0x000000210018723e */ /* 0x000fe400000010ff */
[----:B------:R-:W-:-:S02]  /*3370*/  F2FP.BF16.F32.PACK_AB R29, R34, R29 ;  /* 0x0000001d221d723e */ /* 0x000fc400000010ff */
[----:B------:R-:W-:Y:S01]  /*3380*/  F2FP.BF16.F32.PACK_AB R28, R163, R32 ;  /* 0x00000020a31c723e */ /* 0x000fe200000010ff */
[----:B------:R3:W-:Y:S01]  /*3390*/  STG.E.128 desc[UR6][R36.64], R24 ;  /* 0x0000001824007986 */ /* 0x0007e2000c101d06 */
[----:B------:R-:W-:Y:S02]  /*33a0*/  F2FP.BF16.F32.PACK_AB R35, R102, R35 ;  /* 0x000000236623723e */ /* 0x000fe400000010ff */
[----:B------:R-:W-:Y:S01]  /*33b0*/  F2FP.BF16.F32.PACK_AB R34, R106, R41 ;  /* 0x000000296a22723e */ /* 0x000fe200000010ff */
[----:B------:R3:W-:Y:S01]  /*33c0*/  STG.E.128 desc[UR6][R38.64], R28 ;  /* 0x0000001c26007986 */ /* 0x0007e2000c101d06 */
[----:B------:R-:W-:Y:S02]  /*33d0*/  F2FP.BF16.F32.PACK_AB R33, R46, R135 ;  /* 0x000000872e21723e */ /* 0x000fe400000010ff */
[----:B------:R-:W-:-:S05]  /*33e0*/  F2FP.BF16.F32.PACK_AB R32, R44, R133 ;  /* 0x000000852c20723e */ /* 0x000fca00000010ff */
[----:B------:R3:W-:Y:S01]  /*33f0*/  STG.E.128 desc[UR6][R104.64], R32 ;  /* 0x0000002068007986 */ /* 0x0007e2000c101d06 */
[----:B------:R-:W-:Y:S05]  /*3400*/  BRA `(.L_x_57) ;  /* 0x0000001800d07947 */ /* 0x000fea0003800000 */
.L_x_56:
[----:B------:R-:W0:Y:S01]  /*3410*/  LDC.64 R46, c[0x0][0x478] ;  /* 0x00011e00ff2e7b82 */ /* 0x000e220000000a00 */
[C-C-:B------:R-:W-:Y:S01]  /*3420*/  FFMA.FTZ R113, R108.reuse, R113, R110.reuse ;  /* 0x000000716c717223 */ /* 0x140fe2000001006e */
[C-C-:B------:R-:W-:Y:S01]  /*3430*/  FFMA.FTZ R0, R108.reuse, R0, R110.reuse ;  /* 0x000000006c007223 */ /* 0x140fe2000001006e */
[C-C-:B------:R-:W-:Y:S01]  /*3440*/  FFMA.FTZ R141, R108.reuse, R141, R110.reuse ;  /* 0x0000008d6c8d7223 */ /* 0x140fe2000001006e */
[C---:B------:R-:W-:Y:S01]  /*3450*/  FFMA.FTZ R109, R108.reuse, R109, R110 ;  /* 0x0000006d6c6d7223 */ /* 0x040fe2000001006e */
[----:B------:R-:W-:Y:S01]  /*3460*/  FADD.FTZ R113, -R113, R28 ;  /* 0x0000001c71717221 */ /* 0x000fe20000010100 */
[C-C-:B------:R-:W-:Y:S01]  /*3470*/  FFMA.FTZ R148, R108.reuse, R148, R110.reuse ;  /* 0x000000946c947223 */ /* 0x140fe2000001006e */
[C-C-:B------:R-:W-:Y:S01]  /*3480*/  FFMA.FTZ R111, R108.reuse, R111, R110.reuse ;  /* 0x0000006f6c6f7223 */ /* 0x140fe2000001006e */
[----:B------:R-:W1:Y:S01]  /*3490*/  LDC.64 R28, c[0x0][0x468] ;  /* 0x00011a00ff1c7b82 */ /* 0x000e620000000a00 */
        /* <DEDUP_REMOVED lines=43> */
[----:B------:R-:W-:Y:S01]  /*3750*/  FMUL.FTZ R37, R106, R25 ;  /* 0x000000196a257220 */ /* 0x000fe20000410000 */
[----:B0-----:R-:W-:Y:S01]  /*3760*/  IMAD.WIDE.U32 R30, R105, 0x10, R46 ;  /* 0x00000010691e7825 */ /* 0x001fe200078e002e */
[----:B------:R-:W-:-:S03]  /*3770*/  F2FP.BF16.F32.PACK_AB R24, R141, R33 ;  /* 0x000000218d18723e */ /* 0x000fc600000010ff */
[----:B------:R-:W-:Y:S01]  /*3780*/  FADD.FTZ R133, -R133, R38 ;  /* 0x0000002685857221 */ /* 0x000fe20000010100 */
[----:B------:R-:W-:Y:S01]  /*3790*/  F2FP.BF16.F32.PACK_AB R25, R139, R35 ;  /* 0x000000238b19723e */ /* 0x000fe200000010ff */
[----:B------:R-:W-:Y:S01]  /*37a0*/  FADD.FTZ R153, -R153, R158 ;  /* 0x0000009e99997221 */ /* 0x000fe20000010100 */
[----:B------:R-:W-:Y:S01]  /*37b0*/  F2FP.BF16.F32.PACK_AB R26, R143, R111 ;  /* 0x0000006f8f1a723e */ /* 0x000fe200000010ff */
[----:B------:R-:W-:Y:S01]  /*37c0*/  FADD.FTZ R135, -R135, R40 ;  /* 0x0000002887877221 */ /* 0x000fe20000010100 */
[----:B------:R-:W-:Y:S01]  /*37d0*/  F2FP.BF16.F32.PACK_AB R27, R145, R113 ;  /* 0x00000071911b723e */ /* 0x000fe200000010ff */
        /* <DEDUP_REMOVED lines=12> */
[-C--:B------:R-:W-:Y:S01]  /*38a0*/  FMUL.FTZ R32, R33, R102.reuse ;  /* 0x0000006621207220 */ /* 0x080fe20000410000 */
[-C--:B------:R-:W-:Y:S01]  /*38b0*/  FMUL.FTZ R33, R35, R102.reuse ;  /* 0x0000006623217220 */ /* 0x080fe20000410000 */
[C---:B------:R-:W-:Y:S01]  /*38c0*/  FMUL.FTZ R133, R106.reuse, R133 ;  /* 0x000000856a857220 */ /* 0x040fe20000410000 */
[C---:B------:R-:W-:Y:S01]  /*38d0*/  FMUL.FTZ R153, R106.reuse, R153 ;  /* 0x000000996a997220 */ /* 0x040fe20000410000 */
[C---:B------:R-:W-:Y:S01]  /*38e0*/  FMUL.FTZ R135, R106.reuse, R135 ;  /* 0x000000876a877220 */ /* 0x040fe20000410000 */
[C---:B------:R-:W-:Y:S01]  /*38f0*/  FMUL.FTZ R155, R106.reuse, R155 ;  /* 0x0000009b6a9b7220 */ /* 0x040fe20000410000 */
[C---:B------:R-:W-:Y:S01]  /*3900*/  FMUL.FTZ R137, R106.reuse, R137 ;  /* 0x000000896a897220 */ /* 0x040fe20000410000 */
[----:B------:R-:W-:Y:S01]  /*3910*/  FMUL.FTZ R165, R106, R165 ;  /* 0x000000a56aa57220 */ /* 0x000fe20000410000 */
[----:B------:R0:W-:Y:S01]  /*3920*/  STG.E.128 desc[UR6][R30.64], R24 ;  /* 0x000000181e007986 */ /* 0x0001e2000c101d06 */
        /* <DEDUP_REMOVED lines=11> */
[----:B------:R-:W-:-:S04]  /*39e0*/  IMAD.WIDE.U32 R44, R103, 0x10, R46 ;  /* 0x00000010672c7825 */ /* 0x000fc800078e002e */
[-C--:B------:R-:W-:Y:S01]  /*39f0*/  FMUL.FTZ R111, R43, R102.reuse ;  /* 0x000000662b6f7220 */ /* 0x080fe20000410000 */
[-C--:B------:R-:W-:Y:S01]  /*3a00*/  FMUL.FTZ R112, R153, R102.reuse ;  /* 0x0000006699707220 */ /* 0x080fe20000410000 */
[----:B------:R-:W-:Y:S01]  /*3a10*/  FMUL.FTZ R41, R135, R102 ;  /* 0x0000006687297220 */ /* 0x000fe20000410000 */
[----:B-1----:R-:W-:-:S04]  /*3a20*/  IMAD.WIDE.U32 R108, R103, 0x10, R28 ;  /* 0x00000010676c7825 */ /* 0x002fc800078e001c */
[-C--:B------:R-:W-:Y:S01]  /*3a30*/  FMUL.FTZ R103, R133, R102.reuse ;  /* 0x0000006685677220 */ /* 0x080fe20000410000 */
[C---:B0-----:R-:W-:Y:S01]  /*3a40*/  F2FP.BF16.F32.PACK_AB R24, R163.reuse, R37 ;  /* 0x00000025a318723e */ /* 0x041fe200000010ff */
[-C--:B------:R-:W-:Y:S01]  /*3a50*/  FMUL.FTZ R163, R163, R102.reuse ;  /* 0x00000066a3a37220 */ /* 0x080fe20000410000 */
[----:B------:R-:W-:Y:S01]  /*3a60*/  F2FP.BF16.F32.PACK_AB R26, R159, R117 ;  /* 0x000000759f1a723e */ /* 0x000fe200000010ff */
[-C--:B------:R-:W-:Y:S01]  /*3a70*/  FMUL.FTZ R37, R115, R102.reuse ;  /* 0x0000006673257220 */ /* 0x080fe20000410000 */
[-C--:B------:R-:W-:Y:S01]  /*3a80*/  FMUL.FTZ R159, R159, R102.reuse ;  /* 0x000000669f9f7220 */ /* 0x080fe20000410000 */
[----:B------:R-:W-:Y:S01]  /*3a90*/  F2FP.BF16.F32.PACK_AB R30, R147, R43 ;  /* 0x0000002b931e723e */ /* 0x000fe200000010ff */
[-C--:B------:R-:W-:Y:S01]  /*3aa0*/  FMUL.FTZ R114, R155, R102.reuse ;  /* 0x000000669b727220 */ /* 0x080fe20000410000 */
[-C--:B------:R-:W-:Y:S01]  /*3ab0*/  FMUL.FTZ R116, R147, R102.reuse ;  /* 0x0000006693747220 */ /* 0x080fe20000410000 */
[-C--:B------:R-:W-:Y:S01]  /*3ac0*/  FMUL.FTZ R118, R165, R102.reuse ;  /* 0x00000066a5767220 */ /* 0x080fe20000410000 */
[----:B------:R-:W-:Y:S01]  /*3ad0*/  FMUL.FTZ R43, R137, R102 ;  /* 0x00000066892b7220 */ /* 0x000fe20000410000 */
[----:B------:R-:W-:Y:S01]  /*3ae0*/  IMAD.WIDE.U32 R106, R105, 0x10, R28 ;  /* 0x00000010696a7825 */ /* 0x000fe200078e001c */
[----:B------:R-:W-:-:S02]  /*3af0*/  F2FP.BF16.F32.PACK_AB R35, R36, R35 ;  /* 0x000000232423723e */ /* 0x000fc400000010ff */
[----:B------:R-:W-:Y:S01]  /*3b00*/  F2FP.BF16.F32.PACK_AB R34, R143, R34 ;  /* 0x000000228f22723e */ /* 0x000fe200000010ff */
[----:B------:R-:W-:Y:S01]  /*3b10*/  IMAD.WIDE.U32 R46, R104, 0x10, R46 ;  /* 0x00000010682e7825 */ /* 0x000fe200078e002e */
[----:B------:R-:W-:Y:S02]  /*3b20*/  F2FP.BF16.F32.PACK_AB R33, R0, R33 ;  /* 0x000000210021723e */ /* 0x000fe400000010ff */
[----:B------:R-:W-:Y:S01]  /*3b30*/  F2FP.BF16.F32.PACK_AB R32, R141, R32 ;  /* 0x000000208d20723e */ /* 0x000fe200000010ff */
[----:B------:R-:W-:Y:S01]  /*3b40*/  IMAD.WIDE.U32 R104, R104, 0x10, R28 ;  /* 0x0000001068687825 */ /* 0x000fe200078e001c */
[----:B------:R-:W-:Y:S02]  /*3b50*/  F2FP.BF16.F32.PACK_AB R25, R151, R115 ;  /* 0x000000739719723e */ /* 0x000fe400000010ff */
[----:B------:R-:W-:Y:S01]  /*3b60*/  F2FP.BF16.F32.PACK_AB R27, R157, R119 ;  /* 0x000000779d1b723e */ /* 0x000fe200000010ff */
[----:B------:R2:W-:Y:S01]  /*3b70*/  STG.E.128 desc[UR6][R106.64], R32 ;  /* 0x000000206a007986 */ /* 0x0005e2000c101d06 */
[----:B------:R-:W-:-:S02]  /*3b80*/  F2FP.BF16.F32.PACK_AB R39, R110, R39 ;  /* 0x000000276e27723e */ /* 0x000fc400000010ff */
[----:B------:R-:W-:Y:S01]  /*3b90*/  F2FP.BF16.F32.PACK_AB R38, R159, R38 ;  /* 0x000000269f26723e */ /* 0x000fe200000010ff */
[----:B------:R2:W-:Y:S01]  /*3ba0*/  STG.E.128 desc[UR6][R44.64], R24 ;  /* 0x000000182c007986 */ /* 0x0005e2000c101d06 */
[----:B------:R-:W-:Y:S02]  /*3bb0*/  F2FP.BF16.F32.PACK_AB R37, R42, R37 ;  /* 0x000000252a25723e */ /* 0x000fe400000010ff */
[----:B------:R-:W-:Y:S02]  /*3bc0*/  F2FP.BF16.F32.PACK_AB R36, R163, R40 ;  /* 0x00000028a324723e */ /* 0x000fe400000010ff */
[----:B------:R-:W-:Y:S02]  /*3bd0*/  F2FP.BF16.F32.PACK_AB R28, R153, R133 ;  /* 0x00000085991c723e */ /* 0x000fe400000010ff */
[----:B------:R-:W-:Y:S01]  /*3be0*/  F2FP.BF16.F32.PACK_AB R29, R155, R135 ;  /* 0x000000879b1d723e */ /* 0x000fe200000010ff */
[----:B------:R2:W-:Y:S01]  /*3bf0*/  STG.E.128 desc[UR6][R108.64], R36 ;  /* 0x000000246c007986 */ /* 0x0005e2000c101d06 */
[----:B------:R-:W-:-:S02]  /*3c00*/  F2FP.BF16.F32.PACK_AB R31, R165, R137 ;  /* 0x00000089a51f723e */ /* 0x000fc400000010ff */
[----:B------:R-:W-:Y:S02]  /*3c10*/  F2FP.BF16.F32.PACK_AB R43, R118, R43 ;  /* 0x0000002b762b723e */ /* 0x000fe400000010ff */
[----:B------:R-:W-:Y:S01]  /*3c20*/  F2FP.BF16.F32.PACK_AB R42, R116, R111 ;  /* 0x0000006f742a723e */ /* 0x000fe200000010ff */
[----:B------:R2:W-:Y:S01]  /*3c30*/  STG.E.128 desc[UR6][R46.64], R28 ;  /* 0x0000001c2e007986 */ /* 0x0005e2000c101d06 */
[----:B------:R-:W-:Y:S02]  /*3c40*/  F2FP.BF16.F32.PACK_AB R41, R114, R41 ;  /* 0x000000297229723e */ /* 0x000fe400000010ff */
[----:B------:R-:W-:-:S05]  /*3c50*/  F2FP.BF16.F32.PACK_AB R40, R112, R103 ;  /* 0x000000677028723e */ /* 0x000fca00000010ff */
[----:B------:R2:W-:Y:S01]  /*3c60*/  STG.E.128 desc[UR6][R104.64], R40 ;  /* 0x0000002868007986 */ /* 0x0005e2000c101d06 */
[----:B------:R-:W-:Y:S05]  /*3c70*/  BRA `(.L_x_57) ;  /* 0x0000001000b47947 */ /* 0x000fea0003800000 */
.L_x_55:
[----:B------:R-:W-:-:S04]  /*3c80*/  UISETP.NE.U32.AND UP0, UPT, UR14, URZ, UPT ;  /* 0x000000ff0e00728c */ /* 0x000fc8000bf05070 */
[----:B------:R-:W-:-:S09]  /*3c90*/  UISETP.NE.AND.EX UP0, UPT, UR15, URZ, UPT, UP0 ;  /* 0x000000ff0f00728c */ /* 0x000fd2000bf05300 */
[----:B------:R-:W-:Y:S05]  /*3ca0*/  BRA.U UP0, `(.L_x_58) ;  /* 0x0000000900307547 */ /* 0x000fea000b800000 */
[C-C-:B------:R-:W-:Y:S01]  /*3cb0*/  FFMA.FTZ R162, R108.reuse, R162, R110.reuse ;  /* 0x000000a26ca27223 */ /* 0x140fe2000001006e */
[C-C-:B------:R-:W-:Y:S01]  /*3cc0*/  FFMA.FTZ R113, R108.reuse, R113, R110.reuse ;  /* 0x000000716c717223 */ /* 0x140fe2000001006e */
[C-C-:B------:R-:W-:Y:S01]  /*3cd0*/  FFMA.FTZ R112, R108.reuse, R161, R110.reuse ;  /* 0x000000a16c707223 */ /* 0x140fe2000001006e */
[C-C-:B------:R-:W-:Y:S01]  /*3ce0*/  FFMA.FTZ R135, R108.reuse, R135, R110.reuse ;  /* 0x000000876c877223 */ /* 0x140fe2000001006e */
[----:B------:R-:W-:Y:S01]  /*3cf0*/  SHF.L.U32 R43, R43, 0x10, RZ ;  /* 0x000000102b2b7819 */ /* 0x000fe200000006ff */
        /* <DEDUP_REMOVED lines=18> */
[--C-:B------:R-:W-:Y:S01]  /*3e20*/  FFMA.FTZ R137, R108, R137, R110.reuse ;  /* 0x000000896c897223 */ /* 0x100fe2000001006e */
[----:B------:R-:W-:Y:S01]  /*3e30*/  FADD.FTZ R162, -R162, R145 ;  /* 0x00000091a2a27221 */ /* 0x000fe20000010100 */
[----:B------:R-:W-:Y:S01]  /*3e40*/  FFMA.FTZ R108, R108, R149, R110 ;  /* 0x000000956c6c7223 */ /* 0x000fe2000001006e */
[----:B------:R-:W-:Y:S01]  /*3e50*/  FADD.FTZ R28, -R113, R28 ;  /* 0x0000001c711c7221 */ /* 0x000fe20000010100 */
[----:B------:R-:W-:Y:S01]  /*3e60*/  FADD.FTZ R40, -R135, R40 ;  /* 0x0000002887287221 */ /* 0x000fe20000010100 */
[----:B------:R-:W-:Y:S01]  /*3e70*/  FFMA.FTZ R113, R106, R162, R43 ;  /* 0x000000a26a717223 */ /* 0x000fe2000001002b */
[----:B------:R-:W-:Y:S01]  /*3e80*/  SHF.L.U32 R135, R25, 0x10, RZ ;  /* 0x0000001019877819 */ /* 0x000fe200000006ff */
[----:B------:R-:W-:Y:S01]  /*3e90*/  FADD.FTZ R24, -R109, R24 ;  /* 0x000000186d187221 */ /* 0x000fe20000010100 */
[----:B------:R-:W-:Y:S01]  /*3ea0*/  FADD.FTZ R108, -R108, R165 ;  /* 0x000000a56c6c7221 */ /* 0x000fe20000010100 */
[----:B------:R-:W-:Y:S01]  /*3eb0*/  SHF.L.U32 R43, R13, 0x10, RZ ;  /* 0x000000100d2b7819 */ /* 0x000fe200000006ff */
[----:B------:R-:W-:Y:S01]  /*3ec0*/  FADD.FTZ R38, -R133, R38 ;  /* 0x0000002685267221 */ /* 0x000fe20000010100 */
[----:B------:R-:W-:Y:S01]  /*3ed0*/  SHF.L.U32 R25, R20, 0x10, RZ ;  /* 0x0000001014197819 */ /* 0x000fe200000006ff */
[C---:B------:R-:W-:Y:S01]  /*3ee0*/  FFMA.FTZ R149, R106.reuse, R108, R135 ;  /* 0x0000006c6a957223 */ /* 0x040fe20000010087 */
[----:B------:R-:W-:Y:S01]  /*3ef0*/  FADD.FTZ R36, -R119, R36 ;  /* 0x0000002477247221 */ /* 0x000fe20000010100 */
[----:B------:R-:W-:Y:S01]  /*3f00*/  FFMA.FTZ R43, R106, R24, R43 ;  /* 0x000000186a2b7223 */ /* 0x000fe2000001002b */
[----:B------:R-:W-:Y:S01]  /*3f10*/  FADD.FTZ R0, -R0, R33 ;  /* 0x0000002100007221 */ /* 0x000fe20000010100 */
[----:B------:R-:W-:Y:S01]  /*3f20*/  FFMA.FTZ R135, R106, R38, R25 ;  /* 0x000000266a877223 */ /* 0x000fe20000010019 */
[----:B------:R-:W-:Y:S01]  /*3f30*/  FADD.FTZ R30, -R107, R30 ;  /* 0x0000001e6b1e7221 */ /* 0x000fe20000010100 */
[----:B------:R-:W0:Y:S01]  /*3f40*/  LDC.64 R24, c[0x0][0x468] ;  /* 0x00011a00ff187b82 */ /* 0x000e220000000a00 */
[----:B------:R-:W-:Y:S01]  /*3f50*/  FADD.FTZ R32, -R115, R32 ;  /* 0x0000002073207221 */ /* 0x000fe20000010100 */
[----:B------:R-:W-:Y:S01]  /*3f60*/  SHF.L.U32 R119, R35, 0x10, RZ ;  /* 0x0000001023777819 */ /* 0x000fe200000006ff */
        /* <DEDUP_REMOVED lines=18> */
[C---:B------:R-:W-:Y:S01]  /*4090*/  FFMA.FTZ R133, R106.reuse, R156, R119 ;  /* 0x0000009c6a857223 */ /* 0x040fe20000010077 */
[----:B------:R-:W-:Y:S01]  /*40a0*/  FADD.FTZ R26, -R111, R26 ;  /* 0x0000001a6f1a7221 */ /* 0x000fe20000010100 */
[C---:B------:R-:W-:Y:S01]  /*40b0*/  FFMA.FTZ R45, R106.reuse, R148, R33 ;  /* 0x000000946a2d7223 */ /* 0x040fe20000010021 */
[C---:B------:R-:W-:Y:S01]  /*40c0*/  FFMA.FTZ R109, R106.reuse, R154, R107 ;  /* 0x0000009a6a6d7223 */ /* 0x040fe2000001006b */
[C---:B------:R-:W-:Y:S01]  /*40d0*/  FFMA.FTZ R119, R106.reuse, R36, R115 ;  /* 0x000000246a777223 */ /* 0x040fe20000010073 */
[----:B------:R-:W-:Y:S01]  /*40e0*/  FADD.FTZ R44, -R137, R44 ;  /* 0x0000002c892c7221 */ /* 0x000fe20000010100 */
[C---:B------:R-:W-:Y:S01]  /*40f0*/  FFMA.FTZ R47, R106.reuse, R141, R47 ;  /* 0x0000008d6a2f7223 */ /* 0x040fe2000001002f */
[----:B------:R-:W-:Y:S01]  /*4100*/  SHF.L.U32 R111, R15, 0x10, RZ ;  /* 0x000000100f6f7819 */ /* 0x000fe200000006ff */
[----:B------:R-:W-:Y:S01]  /*4110*/  FFMA.FTZ R117, R106, R152, R37 ;  /* 0x000000986a757223 */ /* 0x000fe20000010025 */
[----:B------:R-:W-:Y:S01]  /*4120*/  SHF.L.U32 R107, R14, 0x10, RZ ;  /* 0x000000100e6b7819 */ /* 0x000fe200000006ff */
[----:B------:R-:W-:Y:S01]  /*4130*/  FFMA.FTZ R115, R106, R34, R35 ;  /* 0x000000226a737223 */ /* 0x000fe20000010023 */
[----:B------:R-:W-:Y:S01]  /*4140*/  SHF.L.U32 R33, R12, 0x10, RZ ;  /* 0x000000100c217819 */ /* 0x000fe200000006ff */
[C---:B------:R-:W-:Y:S01]  /*4150*/  FFMA.FTZ R137, R106.reuse, R158, R31 ;  /* 0x0000009e6a897223 */ /* 0x040fe2000001001f */
[----:B------:R-:W-:Y:S01]  /*4160*/  SHF.L.U32 R41, R41, 0x10, RZ ;  /* 0x0000001029297819 */ /* 0x000fe200000006ff */
[C---:B------:R-:W-:Y:S01]  /*4170*/  FFMA.FTZ R141, R106.reuse, R160, R29 ;  /* 0x000000a06a8d7223 */ /* 0x040fe2000001001d */
[----:B------:R-:W-:Y:S01]  /*4180*/  SHF.L.U32 R39, R39, 0x10, RZ ;  /* 0x0000001027277819 */ /* 0x000fe200000006ff */
[----:B------:R-:W-:Y:S01]  /*4190*/  FFMA.FTZ R145, R106, R164, R27 ;  /* 0x000000a46a917223 */ /* 0x000fe2000001001b */
        /* <DEDUP_REMOVED lines=8> */
[----:B------:R-:W-:Y:S01]  /*4220*/  SHF.L.U32 R27, R21, 0x10, RZ ;  /* 0x00000010151b7819 */ /* 0x000fe200000006ff */
[C---:B------:R-:W-:Y:S01]  /*4230*/  FFMA.FTZ R107, R106.reuse, R26, R107 ;  /* 0x0000001a6a6b7223 */ /* 0x040fe2000001006b */
[C---:B------:R-:W-:Y:S01]  /*4240*/  FFMA.FTZ R33, R106.reuse, R0, R33 ;  /* 0x000000006a217223 */ /* 0x040fe20000010021 */
[C---:B------:R-:W-:Y:S01]  /*4250*/  FFMA.FTZ R41, R106.reuse, R150, R41 ;  /* 0x000000966a297223 */ /* 0x040fe20000010029 */
[C---:B------:R-:W-:Y:S01]  /*4260*/  FFMA.FTZ R39, R106.reuse, R112, R39 ;  /* 0x000000706a277223 */ /* 0x040fe20000010027 */
[C---:B------:R-:W-:Y:S01]  /*4270*/  FFMA.FTZ R37, R106.reuse, R32, R37 ;  /* 0x000000206a257223 */ /* 0x040fe20000010025 */
[C---:B------:R-:W-:Y:S01]  /*4280*/  FFMA.FTZ R35, R106.reuse, R30, R35 ;  /* 0x0000001e6a237223 */ /* 0x040fe20000010023 */
[C---:B------:R-:W-:Y:S01]  /*4290*/  FFMA.FTZ R147, R106.reuse, R44, R31 ;  /* 0x0000002c6a937223 */ /* 0x040fe2000001001f */
[C---:B------:R-:W-:Y:S01]  /*42a0*/  FFMA.FTZ R143, R106.reuse, R42, R29 ;  /* 0x0000002a6a8f7223 */ /* 0x040fe2000001001d */
[----:B------:R-:W-:Y:S01]  /*42b0*/  FFMA.FTZ R139, R106, R40, R27 ;  /* 0x000000286a8b7223 */ /* 0x000fe2000001001b */
        /* <DEDUP_REMOVED lines=43> */
.L_x_58:
[C-C-:B------:R-:W-:Y:S01]  /*4570*/  FFMA.FTZ R109, R108.reuse, R109, R110.reuse ;  /* 0x0000006d6c6d7223 */ /* 0x140fe2000001006e */
[C-C-:B------:R-:W-:Y:S01]  /*4580*/  FFMA.FTZ R154, R108.reuse, R154, R110.reuse ;  /* 0x0000009a6c9a7223 */ /* 0x140fe2000001006e */
[C-C-:B------:R-:W-:Y:S01]  /*4590*/  FFMA.FTZ R141, R108.reuse, R141, R110.reuse ;  /* 0x0000008d6c8d7223 */ /* 0x140fe2000001006e */
[----:B------:R-:W-:Y:S01]  /*45a0*/  FFMA.FTZ R148, R108, R148, R110 ;  /* 0x000000946c947223 */ /* 0x000fe2000001006e */
[----:B------:R-:W-:Y:S01]  /*45b0*/  FADD.FTZ R109, -R109, R24 ;  /* 0x000000186d6d7221 */ /* 0x000fe20000010100 */
[----:B------:R-:W-:Y:S01]  /*45c0*/  SHF.L.U32 R24, R45, 0x10, RZ ;  /* 0x000000102d187819 */ /* 0x000fe200000006ff */
[----:B------:R-:W-:Y:S01]  /*45d0*/  FADD.FTZ R143, -R154, R143 ;  /* 0x0000008f9a8f7221 */ /* 0x000fe20000010100 */
[C-C-:B------:R-:W-:Y:S01]  /*45e0*/  FFMA.FTZ R113, R108.reuse, R113, R110.reuse ;  /* 0x000000716c717223 */ /* 0x140fe2000001006e */
[C-C-:B------:R-:W-:Y:S01]  /*45f0*/  FFMA.FTZ R112, R108.reuse, R161, R110.reuse ;  /* 0x000000a16c707223 */ /* 0x140fe2000001006e */
[----:B------:R-:W-:Y:S01]  /*4600*/  FFMA.FTZ R0, R108, R0, R110 ;  /* 0x000000006c007223 */ /* 0x000fe2000001006e */
[----:B------:R-:W-:Y:S01]  /*4610*/  SHF.L.U32 R47, R47, 0x10, RZ ;  /* 0x000000102f2f7819 */ /* 0x000fe200000006ff */
[----:B------:R-:W-:Y:S01]  /*4620*/  FFMA.FTZ R143, R106, R143, R24 ;  /* 0x0000008f6a8f7223 */ /* 0x000fe20000010018 */
[----:B------:R-:W-:Y:S01]  /*4630*/  SHF.L.U32 R46, R46, 0x10, RZ ;  /* 0x000000102e2e7819 */ /* 0x000fe200000006ff */
[----:B------:R-:W-:Y:S01]  /*4640*/  FFMA.FTZ R111, R108, R111, R110 ;  /* 0x0000006f6c6f7223 */ /* 0x000fe2000001006e */
[----:B------:R-:W-:Y:S01]  /*4650*/  FADD.FTZ R141, -R141, R138 ;  /* 0x0000008a8d8d7221 */ /* 0x000fe20000010100 */
[----:B------:R-:W-:Y:S01]  /*4660*/  FADD.FTZ R139, -R148, R139 ;  /* 0x0000008b948b7221 */ /* 0x000fe20000010100 */
[----:B------:R-:W-:Y:S01]  /*4670*/  FADD.FTZ R113, -R113, R28 ;  /* 0x0000001c71717221 */ /* 0x000fe20000010100 */
[----:B------:R-:W-:Y:S01]  /*4680*/  SHF.L.U32 R24, R15, 0x10, RZ ;  /* 0x000000100f187819 */ /* 0x000fe200000006ff */
[--C-:B------:R-:W-:Y:S01]  /*4690*/  FFMA.FTZ R162, R108, R162, R110.reuse ;  /* 0x000000a26ca27223 */ /* 0x100fe2000001006e */
[----:B------:R-:W-:Y:S01]  /*46a0*/  SHF.L.U32 R28, R39, 0x10, RZ ;  /* 0x00000010271c7819 */ /* 0x000fe200000006ff */
[----:B------:R-:W-:Y:S01]  /*46b0*/  FADD.FTZ R151, -R112, R151 ;  /* 0x0000009770977221 */ /* 0x000fe20000010100 */
[--C-:B------:R-:W-:Y:S01]  /*46c0*/  FFMA.FTZ R115, R108, R115, R110.reuse ;  /* 0x000000736c737223 */ /* 0x100fe2000001006e */
[----:B------:R-:W-:Y:S01]  /*46d0*/  FADD.FTZ R33, -R0, R33 ;  /* 0x0000002100217221 */ /* 0x000fe20000010100 */
[----:B------:R-:W-:Y:S01]  /*46e0*/  FFMA.FTZ R157, R108, R157, R110 ;  /* 0x0000009d6c9d7223 */ /* 0x000fe2000001006e */
[----:B------:R-:W-:Y:S01]  /*46f0*/  FADD.FTZ R111, -R111, R26 ;  /* 0x0000001a6f6f7221 */ /* 0x000fe20000010100 */
[----:B------:R-:W-:Y:S01]  /*4700*/  SHF.L.U32 R0, R12, 0x10, RZ ;  /* 0x000000100c007819 */ /* 0x000fe200000006ff */
[C---:B------:R-:W-:Y:S01]  /*4710*/  FFMA.FTZ R141, R106.reuse, R141, R47 ;  /* 0x0000008d6a8d7223 */ /* 0x040fe2000001002f */
[C---:B------:R-:W-:Y:S01]  /*4720*/  FFMA.FTZ R139, R106.reuse, R139, R46 ;  /* 0x0000008b6a8b7223 */ /* 0x040fe2000001002e */
[----:B------:R-:W-:Y:S01]  /*4730*/  SHF.L.U32 R26, R43, 0x10, RZ ;  /* 0x000000102b1a7819 */ /* 0x000fe200000006ff */
[----:B------:R-:W-:Y:S01]  /*4740*/  FFMA.FTZ R113, R106, R113, R24 ;  /* 0x000000716a717223 */ /* 0x000fe20000010018 */
[----:B------:R-:W0:Y:S01]  /*4750*/  LDC.64 R46, c[0x0][0x478] ;  /* 0x00011e00ff2e7b82 */ /* 0x000e220000000a00 */
[----:B------:R-:W-:Y:S01]  /*4760*/  FADD.FTZ R145, -R162, R145 ;  /* 0x00000091a2917221 */ /* 0x000fe20000010100 */
[----:B------:R-:W-:Y:S01]  /*4770*/  FFMA.FTZ R151, R106, R151, R28 ;  /* 0x000000976a977223 */ /* 0x000fe2000001001c */
[----:B------:R-:W-:Y:S01]  /*4780*/  SHF.L.U32 R24, R17, 0x10, RZ ;  /* 0x0000001011187819 */ /* 0x000fe200000006ff */
[----:B------:R-:W-:Y:S01]  /*4790*/  FADD.FTZ R115, -R115, R32 ;  /* 0x0000002073737221 */ /* 0x000fe20000010100 */
[----:B------:R-:W-:Y:S01]  /*47a0*/  SHF.L.U32 R28, R35, 0x10, RZ ;  /* 0x00000010231c7819 */ /* 0x000fe200000006ff */
[----:B------:R-:W-:Y:S01]  /*47b0*/  FFMA.FTZ R163, R108, R163, R110 ;  /* 0x000000a36ca37223 */ /* 0x000fe2000001006e */
[----:B------:R-:W-:Y:S01]  /*47c0*/  FADD.FTZ R157, -R157, R156 ;  /* 0x0000009c9d9d7221 */ /* 0x000fe20000010100 */
[C---:B------:R-:W-:Y:S01]  /*47d0*/  FFMA.FTZ R33, R106.reuse, R33, R0 ;  /* 0x000000216a217223 */ /* 0x040fe20000010000 */
[----:B------:R-:W-:Y:S01]  /*47e0*/  FFMA.FTZ R145, R106, R145, R26 ;  /* 0x000000916a917223 */ /* 0x000fe2000001001a */
[----:B------:R-:W-:Y:S01]  /*47f0*/  SHF.L.U32 R0, R14, 0x10, RZ ;  /* 0x000000100e007819 */ /* 0x000fe200000006ff */
[----:B------:R-:W-:Y:S01]  /*4800*/  FFMA.FTZ R115, R106, R115, R24 ;  /* 0x000000736a737223 */ /* 0x000fe20000010018 */
[----:B------:R-:W-:Y:S01]  /*4810*/  SHF.L.U32 R26, R41, 0x10, RZ ;  /* 0x00000010291a7819 */ /* 0x000fe200000006ff */
[----:B------:R-:W-:Y:S01]  /*4820*/  FFMA.FTZ R159, R108, R159, R110 ;  /* 0x0000009f6c9f7223 */ /* 0x000fe2000001006e */
[----:B------:R-:W-:Y:S01]  /*4830*/  FADD.FTZ R163, -R163, R150 ;  /* 0x00000096a3a37221 */ /* 0x000fe20000010100 */
[----:B------:R-:W-:Y:S01]  /*4840*/  FFMA.FTZ R157, R106, R157, R28 ;  /* 0x0000009d6a9d7223 */ /* 0x000fe2000001001c */
[----:B------:R-:W-:Y:S01]  /*4850*/  SHF.L.U32 R24, R29, 0x10, RZ ;  /* 0x000000101d187819 */ /* 0x000fe200000006ff */
[C-C-:B------:R-:W-:Y:S01]  /*4860*/  FFMA.FTZ R107, R108.reuse, R114, R110.reuse ;  /* 0x000000726c6b7223 */ /* 0x140fe2000001006e */
[----:B------:R-:W1:Y:S01]  /*4870*/  LDC.64 R28, c[0x0][0x468] ;  /* 0x00011a00ff1c7b82 */ /* 0x000e620000000a00 */
[----:B------:R-:W-:Y:S01]  /*4880*/  FFMA.FTZ R117, R108, R117, R110 ;  /* 0x000000756c757223 */ /* 0x000fe2000001006e */
[C---:B------:R-:W-:Y:S01]  /*4890*/  FFMA.FTZ R111, R106.reuse, R111, R0 ;  /* 0x0000006f6a6f7223 */ /* 0x040fe20000010000 */
[----:B------:R-:W-:Y:S01]  /*48a0*/  SHF.L.U32 R37, R37, 0x10, RZ ;  /* 0x0000001025257819 */ /* 0x000fe200000006ff */
[----:B------:R-:W-:Y:S01]  /*48b0*/  FADD.FTZ R159, -R159, R152 ;  /* 0x000000989f9f7221 */ /* 0x000fe20000010100 */
[----:B------:R-:W-:Y:S01]  /*48c0*/  FFMA.FTZ R163, R106, R163, R26 ;  /* 0x000000a36aa37223 */ /* 0x000fe2000001001a */
[----:B------:R-:W-:Y:S01]  /*48d0*/  SHF.L.U32 R0, R16, 0x10, RZ ;  /* 0x0000001010007819 */ /* 0x000fe200000006ff */
[----:B------:R-:W-:Y:S01]  /*48e0*/  FADD.FTZ R107, -R107, R30 ;  /* 0x0000001e6b6b7221 */ /* 0x000fe20000010100 */
[----:B------:R-:W-:Y:S01]  /*48f0*/  SHF.L.U32 R26, R18, 0x10, RZ ;  /* 0x00000010121a7819 */ /* 0x000fe200000006ff */
        /* <DEDUP_REMOVED lines=9> */
[----:B------:R-:W-:Y:S01]  /*4990*/  SHF.L.U32 R43, R13, 0x10, RZ ;  /* 0x000000100d2b7819 */ /* 0x000fe200000006ff */
[----:B------:R-:W-:Y:S01]  /*49a0*/  FFMA.FTZ R108, R108, R149, R110 ;  /* 0x000000956c6c7223 */ /* 0x000fe2000001006e */
[C---:B------:R-:W-:Y:S01]  /*49b0*/  FFMA.FTZ R159, R106.reuse, R159, R37 ;  /* 0x0000009f6a9f7223 */ /* 0x040fe20000010025 */
[C---:B------:R-:W-:Y:S01]  /*49c0*/  FFMA.FTZ R37, R106.reuse, R107, R0 ;  /* 0x0000006b6a257223 */ /* 0x040fe20000010000 */
        /* <DEDUP_REMOVED lines=9> */
[----:B------:R-:W-:Y:S01]  /*4a60*/  FADD.FTZ R165, -R108, R165 ;  /* 0x000000a56ca57221 */ /* 0x000fe20000010100 */
[C---:B------:R-:W-:Y:S01]  /*4a70*/  FFMA.FTZ R43, R106.reuse, R109, R43 ;  /* 0x0000006d6a2b7223 */ /* 0x040fe2000001002b */
[----:B------:R-:W-:Y:S01]  /*4a80*/  FFMA.FTZ R153, R106, R153, R0 ;  /* 0x000000996a997223 */ /* 0x000fe20000010000 */
[----:B------:R-:W-:Y:S01]  /*4a90*/  SHF.L.U32 R32, R22, 0x10, RZ ;  /* 0x0000001016207819 */ /* 0x000fe200000006ff */
[----:B------:R-:W-:Y:S01]  /*4aa0*/  FADD.FTZ R161, -R161, R42 ;  /* 0x0000002aa1a17221 */ /* 0x000fe20000010100 */
[C---:B------:R-:W-:Y:S01]  /*4ab0*/  FFMA.FTZ R119, R106.reuse, R119, R31 ;  /* 0x000000776a777223 */ /* 0x040fe2000001001f */
        /* <DEDUP_REMOVED lines=9> */
[----:B0-----:R-:W-:Y:S01]  /*4b50*/  IMAD.WIDE.U32 R30, R105, 0x10, R46 ;  /* 0x00000010691e7825 */ /* 0x001fe200078e002e */
[----:B------:R-:W-:-:S03]  /*4b60*/  F2FP.BF16.F32.PACK_AB R24, R141, R33 ;  /* 0x000000218d18723e */ /* 0x000fc600000010ff */
[C---:B------:R-:W-:Y:S01]  /*4b70*/  FFMA.FTZ R161, R106.reuse, R161, R32 ;  /* 0x000000a16aa17223 */ /* 0x040fe20000010020 */
[----:B------:R-:W-:Y:S01]  /*4b80*/  F2FP.BF16.F32.PACK_AB R25, R139, R43 ;  /* 0x0000002b8b19723e */ /* 0x000fe200000010ff */
[C---:B------:R-:W-:Y:S01]  /*4b90*/  FFMA.FTZ R133, R106.reuse, R133, R35 ;  /* 0x000000856a857223 */ /* 0x040fe20000010023 */
[----:B------:R-:W-:Y:S01]  /*4ba0*/  F2FP.BF16.F32.PACK_AB R26, R143, R111 ;  /* 0x0000006f8f1a723e */ /* 0x000fe200000010ff */
[C---:B------:R-:W-:Y:S01]  /*4bb0*/  FFMA.FTZ R135, R106.reuse, R135, R0 ;  /* 0x000000876a877223 */ /* 0x040fe20000010000 */
[----:B------:R-:W-:Y:S01]  /*4bc0*/  F2FP.BF16.F32.PACK_AB R27, R145, R113 ;  /* 0x00000071911b723e */ /* 0x000fe200000010ff */
[----:B------:R-:W-:Y:S01]  /*4bd0*/  FFMA.FTZ R137, R106, R137, R34 ;  /* 0x000000896a897223 */ /* 0x000fe20000010022 */
[-C--:B------:R-:W-:Y:S01]  /*4be0*/  FMUL.FTZ R32, R33, R102.reuse ;  /* 0x0000006621207220 */ /* 0x080fe20000410000 */
[-C--:B------:R-:W-:Y:S01]  /*4bf0*/  FMUL.FTZ R141, R141, R102.reuse ;  /* 0x000000668d8d7220 */ /* 0x080fe20000410000 */
[-C--:B------:R-:W-:Y:S01]  /*4c00*/  FMUL.FTZ R33, R43, R102.reuse ;  /* 0x000000662b217220 */ /* 0x080fe20000410000 */
        /* <DEDUP_REMOVED lines=17> */
[-C--:B------:R-:W-:Y:S01]  /*4d20*/  FMUL.FTZ R111, R161, R102.reuse ;  /* 0x00000066a16f7220 */ /* 0x080fe20000410000 */
[C---:B0-----:R-:W-:Y:S01]  /*4d30*/  F2FP.BF16.F32.PACK_AB R24, R163.reuse, R37 ;  /* 0x00000025a318723e */ /* 0x041fe200000010ff */
[-C--:B------:R-:W-:Y:S01]  /*4d40*/  FMUL.FTZ R163, R163, R102.reuse ;  /* 0x00000066a3a37220 */ /* 0x080fe20000410000 */
[----:B------:R-:W-:Y:S01]  /*4d50*/  F2FP.BF16.F32.PACK_AB R26, R159, R117 ;  /* 0x000000759f1a723e */ /* 0x000fe200000010ff */
[-C--:B------:R-:W-:Y:S01]  /*4d60*/  FMUL.FTZ R37, R115, R102.reuse ;  /* 0x0000006673257220 */ /* 0x080fe20000410000 */
        /* <DEDUP_REMOVED lines=24> */
[----:B------:R-:W-:Y:S02]  /*4ef0*/  F2FP.BF16.F32.PACK_AB R43, R118, R43 ;  /* 0x0000002b762b723e */ /* 0x000fe400000010ff */
[----:B------:R-:W-:Y:S01]  /*4f00*/  F2FP.BF16.F32.PACK_AB R42, R116, R111 ;  /* 0x0000006f742a723e */ /* 0x000fe200000010ff */
[----:B------:R1:W-:Y:S01]  /*4f10*/  STG.E.128 desc[UR6][R46.64], R28 ;  /* 0x0000001c2e007986 */ /* 0x0003e2000c101d06 */
[----:B------:R-:W-:Y:S02]  /*4f20*/  F2FP.BF16.F32.PACK_AB R41, R114, R41 ;  /* 0x000000297229723e */ /* 0x000fe400000010ff */
[----:B------:R-:W-:-:S05]  /*4f30*/  F2FP.BF16.F32.PACK_AB R40, R112, R103 ;  /* 0x000000677028723e */ /* 0x000fca00000010ff */
[----:B------:R1:W-:Y:S02]  /*4f40*/  STG.E.128 desc[UR6][R104.64], R40 ;  /* 0x0000002868007986 */ /* 0x0003e4000c101d06 */
.L_x_57:
[----:B0123--:R-:W0:Y:S02]  /*4f50*/  LDC.64 R24, c[0x0][0x380] ;  /* 0x0000e000ff187b82 */ /* 0x00fe240000000a00 */
[----:B0-----:R-:W-:-:S04]  /*4f60*/  LEA R101, R24, R101, 0x2 ;  /* 0x0000006518657211 */ /* 0x001fc800078e10ff */
[----:B------:R-:W-:-:S13]  /*4f70*/  ISETP.GE.AND P1, PT, R101, R25, PT ;  /* 0x000000196500720c */ /* 0x000fda0003f26270 */
[----:B------:R-:W-:Y:S05]  /*4f80*/  @!P1 BRA `(.L_x_59) ;  /* 0xffffffb400789947 */ /* 0x000fea000383ffff */
[----:B------:R-:W-:Y:S05]  /*4f90*/  BSYNC B1 ;  /* 0x0000000000017941 */ /* 0x000fea0003800000 */
.L_x_51:
[----:B------:R-:W-:Y:S02]  /*4fa0*/  MOV R20, R51 ;  /* 0x0000003300147202 */ /* 0x000fe40000000f00 */
[----:B------:R-:W-:Y:S02]  /*4fb0*/  MOV R51, R50 ;  /* 0x0000003200337202 */ /* 0x000fe40000000f00 */
[----:B------:R-:W-:Y:S02]  /*4fc0*/  MOV R50, R49 ;  /* 0x0000003100327202 */ /* 0x000fe40000000f00 */
[----:B------:R-:W-:Y:S02]  /*4fd0*/  MOV R49, R48 ;  /* 0x0000003000317202 */ /* 0x000fe40000000f00 */
[----:B------:R-:W-:Y:S02]  /*4fe0*/  MOV R4, R99 ;  /* 0x0000006300047202 */ /* 0x000fe40000000f00 */
[----:B------:R-:W-:-:S02]  /*4ff0*/  MOV R5, R98 ;  /* 0x0000006200057202 */ /* 0x000fc40000000f00 */
        /* <DEDUP_REMOVED lines=41> */
[----:B------:R-:W-:-:S07]  /*5290*/  MOV R48, R3 ;  /* 0x0000000300307202 */ /* 0x000fce0000000f00 */
.L_x_50:
[----:B------:R-:W-:Y:S05]  /*52a0*/  BSYNC B0 ;  /* 0x0000000000007941 */ /* 0x000fea0003800000 */
.L_x_49:
[----:B------:R-:W0:Y:S01]  /*52b0*/  S2R R3, SR_CgaCtaId ;  /* 0x0000000000037919 */ /* 0x000e220000008800 */
[----:B------:R-:W-:Y:S01]  /*52c0*/  SHF.R.U32.HI R52, RZ, 0x5, R2 ;  /* 0x00000005ff347819 */ /* 0x000fe20000011602 */
[----:B------:R-:W-:Y:S05]  /*52d0*/  WARPSYNC.ALL ;  /* 0x0000000000007948 */ /* 0x000fea0003800000 */
[----:B------:R-:W-:Y:S01]  /*52e0*/  MOV R0, 0x400 ;  /* 0x0000040000007802 */ /* 0x000fe20000000f00 */
[----:B------:R-:W-:Y:S01]  /*52f0*/  IMAD R95, R52, 0x60, R95 ;  /* 0x00000060345f7824 */ /* 0x000fe200078e025f */
[----:B------:R-:W1:Y:S02]  /*5300*/  LDCU.128 UR16, c[0x0][0x440] ;  /* 0x00008800ff1077ac */ /* 0x000e640008000c00 */
[----:B0-----:R-:W-:-:S04]  /*5310*/  LEA R0, R3, R0, 0x18 ;  /* 0x0000000003007211 */ /* 0x001fc800078ec0ff */
[-C--:B------:R-:W-:Y:S02]  /*5320*/  LEA R95, R95, R0.reuse, 0x5 ;  /* 0x000000005f5f7211 */ /* 0x080fe400078e28ff */
[----:B------:R-:W-:-:S03]  /*5330*/  LEA R0, R2, R0, 0x2 ;  /* 0x0000000002007211 */ /* 0x000fc600078e10ff */
[----:B------:R-:W-:Y:S04]  /*5340*/  STS.128 [R95], R24 ;  /* 0x000000185f007388 */ /* 0x000fe80000000c00 */
[----:B------:R-:W-:Y:S04]  /*5350*/  STS.128 [R95+0x10], R28 ;  /* 0x0000101c5f007388 */ /* 0x000fe80000000c00 */
[----:B------:R-:W-:Y:S04]  /*5360*/  STS.128 [R95+0x400], R32 ;  /* 0x000400205f007388 */ /* 0x000fe80000000c00 */
[----:B------:R-:W-:Y:S04]  /*5370*/  STS.128 [R95+0x410], R36 ;  /* 0x000410245f007388 */ /* 0x000fe80000000c00 */
[----:B------:R-:W-:Y:S04]  /*5380*/  STS.128 [R95+0x800], R40 ;  /* 0x000800285f007388 */ /* 0x000fe80000000c00 */
[----:B------:R-:W-:Y:S01]  /*5390*/  STS.128 [R95+0x810], R44 ;  /* 0x0008102c5f007388 */ /* 0x000fe20000000c00 */
[----:B------:R-:W-:Y:S06]  /*53a0*/  BAR.SYNC.DEFER_BLOCKING 0x0 ;  /* 0x0000000000007b1d */ /* 0x000fec0000010000 */
[----:B------:R-:W0:Y:S04]  /*53b0*/  LDS R24, [R0+0x400] ;  /* 0x0004000000187984 */ /* 0x000e280000000800 */
[----:B------:R-:W2:Y:S04]  /*53c0*/  LDS R25, [R0+0x600] ;  /* 0x0006000000197984 */ /* 0x000ea80000000800 */
[----:B------:R-:W3:Y:S04]  /*53d0*/  LDS R31, [R0+0x1000] ;  /* 0x00100000001f7984 */ /* 0x000ee80000000800 */
[----:B------:R-:W4:Y:S04]  /*53e0*/  LDS R28, [R0+0x1200] ;  /* 0x00120000001c7984 */ /* 0x000f280000000800 */
[----:B------:R-:W5:Y:S04]  /*53f0*/  LDS R3, [R0] ;  /* 0x0000000000037984 */ /* 0x000f680000000800 */
[----:B------:R-:W1:Y:S04]  /*5400*/  LDS R52, [R0+0x200] ;  /* 0x0002000000347984 */ /* 0x000e680000000800 */
[----:B------:R-:W1:Y:S04]  /*5410*/  LDS R54, [R0+0xc00] ;  /* 0x000c000000367984 */ /* 0x000e680000000800 */
[----:B------:R-:W1:Y:S04]  /*5420*/  LDS R29, [R0+0xe00] ;  /* 0x000e0000001d7984 */ /* 0x000e680000000800 */
[----:B------:R-:W1:Y:S04]  /*5430*/  LDS R26, [R0+0x800] ;  /* 0x00080000001a7984 */ /* 0x000e680000000800 */
[----:B------:R-:W1:Y:S01]  /*5440*/  LDS R27, [R0+0xa00] ;  /* 0x000a0000001b7984 */ /* 0x000e620000000800 */
[----:B0-----:R-:W-:-:S03]  /*5450*/  FADD.FTZ R24, RZ, R24 ;  /* 0x00000018ff187221 */ /* 0x001fc60000010000 */
[----:B------:R-:W0:Y:S01]  /*5460*/  LDS R33, [R0+0x1400] ;  /* 0x0014000000217984 */ /* 0x000e220000000800 */
[----:B--2---:R-:W-:-:S03]  /*5470*/  FADD.FTZ R25, RZ, R25 ;  /* 0x00000019ff197221 */ /* 0x004fc60000010000 */
[----:B------:R-:W2:Y:S01]  /*5480*/  LDS R30, [R0+0x1600] ;  /* 0x00160000001e7984 */ /* 0x000ea20000000800 */
[----:B---3--:R-:W-:-:S03]  /*5490*/  FADD.FTZ R24, R24, R31 ;  /* 0x0000001f18187221 */ /* 0x008fc60000010000 */
[----:B------:R-:W3:Y:S01]  /*54a0*/  LDS R32, [R0+0x1800] ;  /* 0x0018000000207984 */ /* 0x000ee20000000800 */
[----:B----4-:R-:W-:-:S03]  /*54b0*/  FADD.FTZ R25, R25, R28 ;  /* 0x0000001c19197221 */ /* 0x010fc60000010000 */
[----:B------:R-:W4:Y:S01]  /*54c0*/  LDS R34, [R0+0x1a00] ;  /* 0x001a000000227984 */ /* 0x000f220000000800 */
[----:B-----5:R-:W-:-:S03]  /*54d0*/  FADD.FTZ R3, RZ, R3 ;  /* 0x00000003ff037221 */ /* 0x020fc60000010000 */
[----:B------:R-:W5:Y:S01]  /*54e0*/  LDS R35, [R0+0x1c00] ;  /* 0x001c000000237984 */ /* 0x000f620000000800 */
[----:B-1----:R-:W-:-:S03]  /*54f0*/  FADD.FTZ R52, RZ, R52 ;  /* 0x00000034ff347221 */ /* 0x002fc60000010000 */
[----:B------:R-:W1:Y:S01]  /*5500*/  LDS R36, [R0+0x1e00] ;  /* 0x001e000000247984 */ /* 0x000e620000000800 */
[----:B------:R-:W-:-:S03]  /*5510*/  FADD.FTZ R3, R3, R54 ;  /* 0x0000003603037221 */ /* 0x000fc60000010000 */
[----:B------:R-:W1:Y:S01]  /*5520*/  LDS R37, [R0+0x2000] ;  /* 0x0020000000257984 */ /* 0x000e620000000800 */
[----:B------:R-:W-:-:S03]  /*5530*/  FADD.FTZ R29, R52, R29 ;  /* 0x0000001d341d7221 */ /* 0x000fc60000010000 */
[----:B------:R-:W1:Y:S01]  /*5540*/  LDS R38, [R0+0x2200] ;  /* 0x0022000000267984 */ /* 0x000e620000000800 */
[----:B------:R-:W-:-:S03]  /*5550*/  FADD.FTZ R26, RZ, R26 ;  /* 0x0000001aff1a7221 */ /* 0x000fc60000010000 */
[----:B------:R-:W-:Y:S01]  /*5560*/  LDS R40, [R0+0x2400] ;  /* 0x0024000000287984 */ /* 0x000fe20000000800 */
[----:B------:R-:W-:-:S03]  /*5570*/  FADD.FTZ R27, RZ, R27 ;  /* 0x0000001bff1b7221 */ /* 0x000fc60000010000 */
[----:B------:R-:W1:Y:S04]  /*5580*/  LDS R42, [R0+0x2600] ;  /* 0x00260000002a7984 */ /* 0x000e680000000800 */
[----:B------:R-:W1:Y:S01]  /*5590*/  LDS R39, [R0+0x2800] ;  /* 0x0028000000277984 */ /* 0x000e620000000800 */
[----:B0-----:R-:W-:-:S03]  /*55a0*/  FADD.FTZ R26, R26, R33 ;  /* 0x000000211a1a7221 */ /* 0x001fc60000010000 */
[----:B------:R-:W0:Y:S01]  /*55b0*/  LDS R44, [R0+0x2a00] ;  /* 0x002a0000002c7984 */ /* 0x000e220000000800 */
[----:B--2---:R-:W-:-:S03]  /*55c0*/  FADD.FTZ R27, R27, R30 ;  /* 0x0000001e1b1b7221 */ /* 0x004fc60000010000 */
[----:B------:R-:W2:Y:S01]  /*55d0*/  LDS R31, [R0+0x2c00] ;  /* 0x002c0000001f7984 */ /* 0x000ea20000000800 */
[----:B---3--:R-:W-:-:S03]  /*55e0*/  FADD.FTZ R3, R3, R32 ;  /* 0x0000002003037221 */ /* 0x008fc60000010000 */
[----:B------:R-:W3:Y:S01]  /*55f0*/  LDS R28, [R0+0x2e00] ;  /* 0x002e0000001c7984 */ /* 0x000ee20000000800 */
[----:B----4-:R-:W-:Y:S01]  /*5600*/  FADD.FTZ R29, R29, R34 ;  /* 0x000000221d1d7221 */ /* 0x010fe20000010000 */
[----:B------:R-:W-:Y:S01]  /*5610*/  BAR.SYNC.DEFER_BLOCKING 0x0 ;  /* 0x0000000000007b1d */ /* 0x000fe20000010000 */
[----:B-----5:R-:W-:Y:S01]  /*5620*/  FADD.FTZ R24, R24, R35 ;  /* 0x0000002318187221 */ /* 0x020fe20000010000 */
[----:B-1----:R-:W-:Y:S01]  /*5630*/  FADD.FTZ R25, R25, R36 ;  /* 0x0000002419197221 */ /* 0x002fe20000010000 */
[----:B------:R-:W-:Y:S01]  /*5640*/  FADD.FTZ R26, R26, R37 ;  /* 0x000000251a1a7221 */ /* 0x000fe20000010000 */
[----:B------:R-:W-:Y:S01]  /*5650*/  FADD.FTZ R27, R27, R38 ;  /* 0x000000261b1b7221 */ /* 0x000fe20000010000 */
[----:B------:R-:W-:Y:S01]  /*5660*/  FADD.FTZ R29, R29, R42 ;  /* 0x0000002a1d1d7221 */ /* 0x000fe20000010000 */
[----:B------:R-:W-:Y:S01]  /*5670*/  STS.128 [R95], R48 ;  /* 0x000000305f007388 */ /* 0x000fe20000000c00 */
[----:B------:R-:W-:-:S03]  /*5680*/  FADD.FTZ R39, R24, R39 ;  /* 0x0000002718277221 */ /* 0x000fc60000010000 */
[----:B------:R-:W-:Y:S01]  /*5690*/  STS.128 [R95+0x10], R20 ;  /* 0x000010145f007388 */ /* 0x000fe20000000c00 */
[----:B0-----:R-:W-:-:S03]  /*56a0*/  FADD.FTZ R25, R25, R44 ;  /* 0x0000002c19197221 */ /* 0x001fc60000010000 */
[----:B------:R-:W-:Y:S01]  /*56b0*/  STS.128 [R95+0x400], R16 ;  /* 0x000400105f007388 */ /* 0x000fe20000000c00 */
[----:B--2---:R-:W-:-:S03]  /*56c0*/  FADD.FTZ R31, R26, R31 ;  /* 0x0000001f1a1f7221 */ /* 0x004fc60000010000 */
[----:B------:R0:W-:Y:S01]  /*56d0*/  STS.128 [R95+0x410], R4 ;  /* 0x000410045f007388 */ /* 0x0001e20000000c00 */
[----:B---3--:R-:W-:-:S03]  /*56e0*/  FADD.FTZ R27, R27, R28 ;  /* 0x0000001c1b1b7221 */ /* 0x008fc60000010000 */
[----:B------:R-:W-:Y:S04]  /*56f0*/  STS.128 [R95+0x800], R8 ;  /* 0x000800085f007388 */ /* 0x000fe80000000c00 */
[----:B------:R-:W-:Y:S01]  /*5700*/  STS.128 [R95+0x810], R12 ;  /* 0x0008100c5f007388 */ /* 0x000fe20000000c00 */
[----:B------:R-:W-:Y:S01]  /*5710*/  BAR.SYNC.DEFER_BLOCKING 0x0 ;  /* 0x0000000000007b1d */ /* 0x000fe20000010000 */
[----:B0-----:R-:W-:-:S07]  /*5720*/  FADD.FTZ R7, R3, R40 ;  /* 0x0000002803077221 */ /* 0x001fce0000010000 */
[----:B------:R-:W0:Y:S01]  /*5730*/  LDC R4, c[0x0][0x388] ;  /* 0x0000e200ff047b82 */ /* 0x000e220000000800 */
[----:B------:R-:W1:Y:S04]  /*5740*/  LDS R30, [R0] ;  /* 0x00000000001e7984 */ /* 0x000e680000000800 */
[----:B------:R-:W2:Y:S01]  /*5750*/  LDS R33, [R0+0x200] ;  /* 0x0002000000217984 */ /* 0x000ea20000000800 */
[----:B0-----:R-:W-:-:S03]  /*5760*/  IMAD R3, R4, UR5, RZ ;  /* 0x0000000504037c24 */ /* 0x001fc6000f8e02ff */
[----:B------:R-:W0:Y:S02]  /*5770*/  LDS R41, [R0+0xc00] ;  /* 0x000c000000297984 */ /* 0x000e240000000800 */
[----:B------:R-:W-:Y:S02]  /*5780*/  IADD3 R2, P0, PT, R3, R2, RZ ;  /* 0x0000000203027210 */ /* 0x000fe40007f1e0ff */
[----:B------:R-:W3:Y:S02]  /*5790*/  LDS R6, [R0+0x400] ;  /* 0x0004000000067984 */ /* 0x000ee40000000800 */
[----:B------:R-:W-:Y:S02]  /*57a0*/  IADD3.X R3, PT, PT, RZ, RZ, RZ, P0, !PT ;  /* 0x000000ffff037210 */ /* 0x000fe400007fe4ff */
[----:B------:R-:W4:Y:S01]  /*57b0*/  LDS R20, [R0+0xe00] ;  /* 0x000e000000147984 */ /* 0x000f220000000800 */
[C---:B------:R-:W-:Y:S02]  /*57c0*/  SHF.L.U32 R4, R2.reuse, 0x2, RZ ;  /* 0x0000000202047819 */ /* 0x040fe400000006ff */
[----:B------:R-:W-:Y:S01]  /*57d0*/  SHF.L.U64.HI R24, R2, 0x2, R3 ;  /* 0x0000000202187819 */ /* 0x000fe20000010203 */
[----:B------:R-:W5:Y:S01]  /*57e0*/  LDS R8, [R0+0x600] ;  /* 0x0006000000087984 */ /* 0x000f620000000800 */
[----:B------:R-:W-:-:S02]  /*57f0*/  IADD3 R2, P0, PT, R4, UR18, RZ ;  /* 0x0000001204027c10 */ /* 0x000fc4000ff1e0ff */
[----:B------:R-:W-:Y:S01]  /*5800*/  IADD3 R4, P1, PT, R4, UR16, RZ ;  /* 0x0000001004047c10 */ /* 0x000fe2000ff3e0ff */
[----:B------:R-:W5:Y:S01]  /*5810*/  LDS R5, [R0+0x1800] ;  /* 0x0018000000057984 */ /* 0x000f620000000800 */
[----:B------:R-:W-:-:S03]  /*5820*/  IADD3.X R3, PT, PT, R24, UR19, RZ, P0, !PT ;  /* 0x0000001318037c10 */ /* 0x000fc600087fe4ff */
[----:B------:R-:W5:Y:S04]  /*5830*/  LDS R11, [R0+0x1000] ;  /* 0x00100000000b7984 */ /* 0x000f680000000800 */
[----:B------:R-:W5:Y:S04]  /*5840*/  LDS R9, [R0+0x800] ;  /* 0x0008000000097984 */ /* 0x000f680000000800 */
[----:B------:R-:W5:Y:S04]  /*5850*/  LDS R17, [R0+0x1a00] ;  /* 0x001a000000117984 */ /* 0x000f680000000800 */
[----:B------:R-:W5:Y:S01]  /*5860*/  LDS R13, [R0+0x1200] ;  /* 0x00120000000d7984 */ /* 0x000f620000000800 */
[----:B-1----:R-:W-:-:S03]  /*5870*/  FADD.FTZ R30, RZ, R30 ;  /* 0x0000001eff1e7221 */ /* 0x002fc60000010000 */
[----:B------:R-:W1:Y:S01]  /*5880*/  LDS R10, [R0+0xa00] ;  /* 0x000a0000000a7984 */ /* 0x000e620000000800 */
[----:B--2---:R-:W-:-:S03]  /*5890*/  FADD.FTZ R33, RZ, R33 ;  /* 0x00000021ff217221 */ /* 0x004fc60000010000 */
[----:B------:R-:W2:Y:S01]  /*58a0*/  LDS R16, [R0+0x2400] ;  /* 0x0024000000107984 */ /* 0x000ea20000000800 */
[----:B0-----:R-:W-:-:S03]  /*58b0*/  FADD.FTZ R30, R30, R41 ;  /* 0x000000291e1e7221 */ /* 0x001fc60000010000 */
[----:B------:R-:W0:Y:S01]  /*58c0*/  LDS R19, [R0+0x1c00] ;  /* 0x001c000000137984 */ /* 0x000e220000000800 */
[----:B---3--:R-:W-:-:S03]  /*58d0*/  FADD.FTZ R6, RZ, R6 ;  /* 0x00000006ff067221 */ /* 0x008fc60000010000 */
[----:B------:R-:W3:Y:S01]  /*58e0*/  LDS R12, [R0+0x1400] ;  /* 0x00140000000c7984 */ /* 0x000ee20000000800 */
[----:B----4-:R-:W-:-:S03]  /*58f0*/  FADD.FTZ R20, R33, R20 ;  /* 0x0000001421147221 */ /* 0x010fc60000010000 */
[----:B------:R-:W4:Y:S01]  /*5900*/  LDS R18, [R0+0x2600] ;  /* 0x0026000000127984 */ /* 0x000f220000000800 */
[----:B-----5:R-:W-:-:S03]  /*5910*/  FADD.FTZ R8, RZ, R8 ;  /* 0x00000008ff087221 */ /* 0x020fc60000010000 */
[----:B------:R-:W5:Y:S01]  /*5920*/  LDS R21, [R0+0x1e00] ;  /* 0x001e000000157984 */ /* 0x000f620000000800 */
[----:B------:R-:W-:-:S03]  /*5930*/  FADD.FTZ R5, R30, R5 ;  /* 0x000000051e057221 */ /* 0x000fc60000010000 */
[----:B------:R-:W5:Y:S01]  /*5940*/  LDS R15, [R0+0x1600] ;  /* 0x00160000000f7984 */ /* 0x000f620000000800 */
[----:B------:R-:W-:-:S03]  /*5950*/  FADD.FTZ R6, R6, R11 ;  /* 0x0000000b06067221 */ /* 0x000fc60000010000 */
[----:B------:R-:W5:Y:S01]  /*5960*/  LDS R35, [R0+0x2800] ;  /* 0x0028000000237984 */ /* 0x000f620000000800 */
[----:B------:R-:W-:-:S03]  /*5970*/  FADD.FTZ R9, RZ, R9 ;  /* 0x00000009ff097221 */ /* 0x000fc60000010000 */
[----:B------:R-:W5:Y:S01]  /*5980*/  LDS R14, [R0+0x2000] ;  /* 0x00200000000e7984 */ /* 0x000f620000000800 */
[----:B------:R-:W-:-:S03]  /*5990*/  FADD.FTZ R17, R20, R17 ;  /* 0x0000001114117221 */ /* 0x000fc60000010000 */
[----:B------:R-:W5:Y:S01]  /*59a0*/  LDS R37, [R0+0x2a00] ;  /* 0x002a000000257984 */ /* 0x000f620000000800 */
[----:B------:R-:W-:-:S03]  /*59b0*/  FADD.FTZ R8, R8, R13 ;  /* 0x0000000d08087221 */ /* 0x000fc60000010000 */
[----:B------:R-:W5:Y:S01]  /*59c0*/  LDS R23, [R0+0x2200] ;  /* 0x0022000000177984 */ /* 0x000f620000000800 */
[----:B-1----:R-:W-:-:S03]  /*59d0*/  FADD.FTZ R10, RZ, R10 ;  /* 0x0000000aff0a7221 */ /* 0x002fc60000010000 */
[----:B------:R-:W1:Y:S01]  /*59e0*/  LDS R22, [R0+0x2c00] ;  /* 0x002c000000167984 */ /* 0x000e620000000800 */
[----:B--2---:R-:W-:Y:S01]  /*59f0*/  FADD.FTZ R33, R5, R16 ;  /* 0x0000001005217221 */ /* 0x004fe20000010000 */
[----:B------:R-:W-:Y:S02]  /*5a00*/  IADD3.X R5, PT, PT, R24, UR17, RZ, P1, !PT ;  /* 0x0000001118057c10 */ /* 0x000fe40008ffe4ff */
[----:B------:R-:W2:Y:S01]  /*5a10*/  LDS R43, [R0+0x2e00] ;  /* 0x002e0000002b7984 */ /* 0x000ea20000000800 */
[----:B0-----:R-:W-:Y:S01]  /*5a20*/  FADD.FTZ R6, R6, R19 ;  /* 0x0000001306067221 */ /* 0x001fe20000010000 */
[----:B---3--:R-:W-:Y:S02]  /*5a30*/  FADD.FTZ R9, R9, R12 ;  /* 0x0000000c09097221 */ /* 0x008fe40000010000 */
[----:B------:R-:W-:Y:S01]  /*5a40*/  STG.E desc[UR6][R2.64], R33 ;  /* 0x0000002102007986 */ /* 0x000fe2000c101906 */
[----:B----4-:R-:W-:-:S03]  /*5a50*/  FADD.FTZ R17, R17, R18 ;  /* 0x0000001211117221 */ /* 0x010fc60000010000 */
[----:B------:R-:W-:Y:S01]  /*5a60*/  STG.E desc[UR6][R4.64], R7 ;  /* 0x0000000704007986 */ /* 0x000fe2000c101906 */
[----:B-----5:R-:W-:-:S03]  /*5a70*/  FADD.FTZ R8, R8, R21 ;  /* 0x0000001508087221 */ /* 0x020fc60000010000 */
[----:B------:R-:W-:Y:S01]  /*5a80*/  STG.E desc[UR6][R2.64+0x200], R17 ;  /* 0x0002001102007986 */ /* 0x000fe2000c101906 */
[----:B------:R-:W-:-:S03]  /*5a90*/  FADD.FTZ R10, R10, R15 ;  /* 0x0000000f0a0a7221 */ /* 0x000fc60000010000 */
[----:B------:R-:W-:Y:S01]  /*5aa0*/  STG.E desc[UR6][R4.64+0x200], R29 ;  /* 0x0002001d04007986 */ /* 0x000fe2000c101906 */
[----:B------:R-:W-:Y:S01]  /*5ab0*/  FADD.FTZ R35, R6, R35 ;  /* 0x0000002306237221 */ /* 0x000fe20000010000 */
[----:B------:R-:W-:-:S04]  /*5ac0*/  FADD.FTZ R9, R9, R14 ;  /* 0x0000000e09097221 */ /* 0x000fc80000010000 */
[----:B------:R-:W-:Y:S01]  /*5ad0*/  STG.E desc[UR6][R2.64+0x400], R35 ;  /* 0x0004002302007986 */ /* 0x000fe2000c101906 */
[----:B------:R-:W-:-:S03]  /*5ae0*/  FADD.FTZ R37, R8, R37 ;  /* 0x0000002508257221 */ /* 0x000fc60000010000 */
[----:B------:R-:W-:Y:S01]  /*5af0*/  STG.E desc[UR6][R4.64+0x400], R39 ;  /* 0x0004002704007986 */ /* 0x000fe2000c101906 */
[----:B------:R-:W-:-:S03]  /*5b00*/  FADD.FTZ R10, R10, R23 ;  /* 0x000000170a0a7221 */ /* 0x000fc60000010000 */
[----:B------:R-:W-:Y:S01]  /*5b10*/  STG.E desc[UR6][R2.64+0x600], R37 ;  /* 0x0006002502007986 */ /* 0x000fe2000c101906 */
[----:B-1----:R-:W-:-:S03]  /*5b20*/  FADD.FTZ R9, R9, R22 ;  /* 0x0000001609097221 */ /* 0x002fc60000010000 */
[----:B------:R-:W-:Y:S01]  /*5b30*/  STG.E desc[UR6][R4.64+0x600], R25 ;  /* 0x0006001904007986 */ /* 0x000fe2000c101906 */
[----:B--2---:R-:W-:-:S03]  /*5b40*/  FADD.FTZ R43, R10, R43 ;  /* 0x0000002b0a2b7221 */ /* 0x004fc60000010000 */
[----:B------:R-:W-:Y:S04]  /*5b50*/  STG.E desc[UR6][R2.64+0x800], R9 ;  /* 0x0008000902007986 */ /* 0x000fe8000c101906 */
[----:B------:R-:W-:Y:S04]  /*5b60*/  STG.E desc[UR6][R4.64+0x800], R31 ;  /* 0x0008001f04007986 */ /* 0x000fe8000c101906 */
[----:B------:R-:W-:Y:S04]  /*5b70*/  STG.E desc[UR6][R2.64+0xa00], R43 ;  /* 0x000a002b02007986 */ /* 0x000fe8000c101906 */
[----:B------:R-:W-:Y:S01]  /*5b80*/  STG.E desc[UR6][R4.64+0xa00], R27 ;  /* 0x000a001b04007986 */ /* 0x000fe2000c101906 */
[----:B------:R-:W-:Y:S05]  /*5b90*/  EXIT ;  /* 0x000000000000794d */ /* 0x000fea0003800000 */
.L_x_54:
[----:B------:R-:W-:Y:S01]  /*5ba0*/  HFMA2 R37, -RZ, RZ, 0, 5.9604644775390625e-08 ;  /* 0x00000001ff257431 */ /* 0x000fe200000001ff */
[----:B------:R-:W-:Y:S01]  /*5bb0*/  BSSY B2, `(.L_x_60) ;  /* 0x0000007000027945 */ /* 0x000fe20003800000 */
[----:B------:R-:W-:Y:S02]  /*5bc0*/  MOV R116, R172 ;  /* 0x000000ac00747202 */ /* 0x000fe40000000f00 */
[----:B------:R-:W-:Y:S02]  /*5bd0*/  MOV R118, 0x1f ;  /* 0x0000001f00767802 */ /* 0x000fe40000000f00 */
[----:B------:R-:W-:-:S07]  /*5be0*/  MOV R35, 0xffffffff ;  /* 0xffffffff00237802 */ /* 0x000fce0000000f00 */
[----:B------:R-:W-:Y:S05]  /*5bf0*/  WARPSYNC.COLLECTIVE R35, `(.L_x_61) ;  /* 0x0000000023087348 */ /* 0x000fea0003c00000 */
[----:B------:R0:W1:Y:S02]  /*5c00*/  SHFL.BFLY P3, R167, R116, R37, R118 ;  /* 0x0c00002574a77389 */ /* 0x0000640000060076 */
[----:B01----:R-:W-:Y:S05]  /*5c10*/  ENDCOLLECTIVE ;  /* 0x000000000000791b */ /* 0x003fea0003800000 */
.L_x_61:
[----:B------:R-:W-:Y:S05]  /*5c20*/  BSYNC B2 ;  /* 0x0000000000027941 */ /* 0x000fea0003800000 */
.L_x_60:
[----:B------:R-:W-:Y:S01]  /*5c30*/  HFMA2 R37, -RZ, RZ, 0, 5.9604644775390625e-08 ;  /* 0x00000001ff257431 */ /* 0x000fe200000001ff */
[----:B------:R-:W-:Y:S02]  /*5c40*/  MOV R116, R170 ;  /* 0x000000aa00747202 */ /* 0x000fe40000000f00 */
[----:B------:R-:W-:Y:S02]  /*5c50*/  MOV R118, 0x1f ;  /* 0x0000001f00767802 */ /* 0x000fe40000000f00 */
[----:B------:R-:W-:Y:S02]  /*5c60*/  MOV R35, 0xffffffff ;  /* 0xffffffff00237802 */ /* 0x000fe40000000f00 */
[----:B------:R-:W-:Y:S02]  /*5c70*/  MOV R25, R167 ;  /* 0x000000a700197202 */ /* 0x000fe40000000f00 */
[----:B------:R-:W-:-:S07]  /*5c80*/  PRMT R39, R17, 0x7632, R39 ;  /* 0x0000763211277816 */ /* 0x000fce0000000027 */
[----:B------:R-:W-:Y:S05]  /*5c90*/  WARPSYNC.COLLECTIVE R35, `(.L_x_62) ;  /* 0x0000000023087348 */ /* 0x000fea0003c00000 */
[----:B------:R0:W1:Y:S02]  /*5ca0*/  SHFL.BFLY P3, R167, R116, R37, R118 ;  /* 0x0c00002574a77389 */ /* 0x0000640000060076 */
[----:B01----:R-:W-:Y:S05]  /*5cb0*/  ENDCOLLECTIVE ;  /* 0x000000000000791b */ /* 0x003fea0003800000 */
.L_x_62:
[----:B------:R-:W-:Y:S01]  /*5cc0*/  PRMT R41, R16, 0x7632, R41 ;  /* 0x0000763210297816 */ /* 0x000fe20000000029 */
[----:B------:R-:W-:Y:S01]  /*5cd0*/  FADD.FTZ R25, R25, R172 ;  /* 0x000000ac19197221 */ /* 0x000fe20000010000 */
[----:B------:R-:W-:Y:S02]  /*5ce0*/  PRMT R43, R15, 0x7632, R43 ;  /* 0x000076320f2b7816 */ /* 0x000fe4000000002b */
[----:B------:R-:W-:Y:S02]  /*5cf0*/  PRMT R45, R14, 0x7632, R45 ;  /* 0x000076320e2d7816 */ /* 0x000fe4000000002d */
[----:B------:R-:W-:Y:S01]  /*5d00*/  PRMT R47, R12, 0x7632, R47 ;  /* 0x000076320c2f7816 */ /* 0x000fe2000000002f */
[----:B------:R-:W-:Y:S01]  /*5d10*/  HFMA2 R37, -RZ, RZ, 0, 1.1920928955078125e-07 ;  /* 0x00000002ff257431 */ /* 0x000fe200000001ff */
[----:B------:R-:W-:Y:S02]  /*5d20*/  MOV R116, R25 ;  /* 0x0000001900747202 */ /* 0x000fe40000000f00 */
[----:B------:R-:W-:-:S07]  /*5d30*/  MOV R27, R167 ;  /* 0x000000a7001b7202 */ /* 0x000fce0000000f00 */
[----:B------:R-:W-:Y:S05]  /*5d40*/  WARPSYNC.COLLECTIVE R35, `(.L_x_63) ;  /* 0x0000000023087348 */ /* 0x000fea0003c00000 */
[----:B------:R0:W1:Y:S02]  /*5d50*/  SHFL.BFLY P3, R167, R116, R37, R118 ;  /* 0x0c00002574a77389 */ /* 0x0000640000060076 */
[----:B01----:R-:W-:Y:S05]  /*5d60*/  ENDCOLLECTIVE ;  /* 0x000000000000791b */ /* 0x003fea0003800000 */
.L_x_63:
[----:B------:R-:W-:-:S05]  /*5d70*/  FADD.FTZ R27, R27, R170 ;  /* 0x000000aa1b1b7221 */ /* 0x000fca0000010000 */
[----:B------:R-:W-:Y:S02]  /*5d80*/  MOV R116, R27 ;  /* 0x0000001b00747202 */ /* 0x000fe40000000f00 */
[----:B------:R-:W-:-:S07]  /*5d90*/  MOV R46, R167 ;  /* 0x000000a7002e7202 */ /* 0x000fce0000000f00 */
[----:B------:R-:W-:Y:S05]  /*5da0*/  WARPSYNC.COLLECTIVE R35, `(.L_x_64) ;  /* 0x0000000023087348 */ /* 0x000fea0003c00000 */
[----:B------:R0:W1:Y:S02]  /*5db0*/  SHFL.BFLY P3, R167, R116, R37, R118 ;  /* 0x0c00002574a77389 */ /* 0x0000640000060076 */
[----:B01----:R-:W-:Y:S05]  /*5dc0*/  ENDCOLLECTIVE ;  /* 0x000000000000791b */ /* 0x003fea0003800000 */
.L_x_64:
[----:B------:R-:W-:Y:S01]  /*5dd0*/  FADD.FTZ R46, R25, R46 ;  /* 0x0000002e192e7221 */ /* 0x000fe20000010000 */
[----:B------:R-:W-:Y:S01]  /*5de0*/  PRMT R25, R23, 0x7632, R25 ;  /* 0x0000763217197816 */ /* 0x000fe20000000019 */
[----:B------:R-:W-:-:S03]  /*5df0*/  HFMA2 R37, -RZ, RZ, 0, 2.384185791015625e-07 ;  /* 0x00000004ff257431 */ /* 0x000fc600000001ff */
[----:B------:R-:W-:Y:S02]  /*5e00*/  MOV R116, R46 ;  /* 0x0000002e00747202 */ /* 0x000fe40000000f00 */
[----:B------:R-:W-:-:S07]  /*5e10*/  MOV R108, R167 ;  /* 0x000000a7006c7202 */ /* 0x000fce0000000f00 */
[----:B------:R-:W-:Y:S05]  /*5e20*/  WARPSYNC.COLLECTIVE R35, `(.L_x_65) ;  /* 0x0000000023087348 */ /* 0x000fea0003c00000 */
[----:B------:R0:W1:Y:S02]  /*5e30*/  SHFL.BFLY P3, R167, R116, R37, R118 ;  /* 0x0c00002574a77389 */ /* 0x0000640000060076 */
[----:B01----:R-:W-:Y:S05]  /*5e40*/  ENDCOLLECTIVE ;  /* 0x000000000000791b */ /* 0x003fea0003800000 */
.L_x_65:
[----:B------:R-:W-:Y:S01]  /*5e50*/  FADD.FTZ R108, R27, R108 ;  /* 0x0000006c1b6c7221 */ /* 0x000fe20000010000 */
[----:B------:R-:W-:-:S04]  /*5e60*/  PRMT R27, R22, 0x7632, R27 ;  /* 0x00007632161b7816 */ /* 0x000fc8000000001b */
[----:B------:R-:W-:Y:S02]  /*5e70*/  MOV R116, R108 ;  /* 0x0000006c00747202 */ /* 0x000fe40000000f00 */
[----:B------:R-:W-:-:S07]  /*5e80*/  MOV R29, R167 ;  /* 0x000000a7001d7202 */ /* 0x000fce0000000f00 */
[----:B------:R-:W-:Y:S05]  /*5e90*/  WARPSYNC.COLLECTIVE R35, `(.L_x_66) ;  /* 0x0000000023087348 */ /* 0x000fea0003c00000 */
[----:B------:R0:W1:Y:S02]  /*5ea0*/  SHFL.BFLY P3, R167, R116, R37, R118 ;  /* 0x0c00002574a77389 */ /* 0x0000640000060076 */
[----:B01----:R-:W-:Y:S05]  /*5eb0*/  ENDCOLLECTIVE ;  /* 0x000000000000791b */ /* 0x003fea0003800000 */
.L_x_66:
[----:B------:R-:W-:Y:S01]  /*5ec0*/  FADD.FTZ R29, R46, R29 ;  /* 0x0000001d2e1d7221 */ /* 0x000fe20000010000 */
[----:B------:R-:W-:Y:S01]  /*5ed0*/  PRMT R46, R13, 0x7632, R46 ;  /* 0x000076320d2e7816 */ /* 0x000fe2000000002e */
[----:B------:R-:W-:-:S03]  /*5ee0*/  HFMA2 R37, -RZ, RZ, 0, 4.76837158203125e-07 ;  /* 0x00000008ff257431 */ /* 0x000fc600000001ff */
[----:B------:R-:W-:Y:S02]  /*5ef0*/  MOV R116, R29 ;  /* 0x0000001d00747202 */ /* 0x000fe40000000f00 */
[----:B------:R-:W-:-:S07]  /*5f00*/  MOV R31, R167 ;  /* 0x000000a7001f7202 */ /* 0x000fce0000000f00 */
[----:B------:R-:W-:Y:S05]  /*5f10*/  WARPSYNC.COLLECTIVE R35, `(.L_x_67) ;  /* 0x0000000023087348 */ /* 0x000fea0003c00000 */
[----:B------:R0:W1:Y:S02]  /*5f20*/  SHFL.BFLY P3, R167, R116, R37, R118 ;  /* 0x0c00002574a77389 */ /* 0x0000640000060076 */
[----:B01----:R-:W-:Y:S05]  /*5f30*/  ENDCOLLECTIVE ;  /* 0x000000000000791b */ /* 0x003fea0003800000 */
.L_x_67:
[----:B------:R-:W-:-:S05]  /*5f40*/  FADD.FTZ R31, R108, R31 ;  /* 0x0000001f6c1f7221 */ /* 0x000fca0000010000 */
[----:B------:R-:W-:Y:S02]  /*5f50*/  MOV R116, R31 ;  /* 0x0000001f00747202 */ /* 0x000fe40000000f00 */
[----:B------:R-:W-:-:S07]  /*5f60*/  MOV R110, R167 ;  /* 0x000000a7006e7202 */ /* 0x000fce0000000f00 */
[----:B------:R-:W-:Y:S05]  /*5f70*/  WARPSYNC.COLLECTIVE R35, `(.L_x_68) ;  /* 0x0000000023087348 */ /* 0x000fea0003c00000 */
[----:B------:R0:W1:Y:S02]  /*5f80*/  SHFL.BFLY P3, R167, R116, R37, R118 ;  /* 0x0c00002574a77389 */ /* 0x0000640000060076 */
[----:B01----:R-:W-:Y:S05]  /*5f90*/  ENDCOLLECTIVE ;  /* 0x000000000000791b */ /* 0x003fea0003800000 */
.L_x_68:
[----:B------:R-:W-:Y:S01]  /*5fa0*/  FADD.FTZ R110, R29, R110 ;  /* 0x0000006e1d6e7221 */ /* 0x000fe20000010000 */
[----:B------:R-:W-:Y:S01]  /*5fb0*/  PRMT R29, R21, 0x7632, R29 ;  /* 0x00007632151d7816 */ /* 0x000fe2000000001d */
[----:B------:R-:W-:-:S03]  /*5fc0*/  HFMA2 R37, -RZ, RZ, 0, 9.5367431640625e-07 ;  /* 0x00000010ff257431 */ /* 0x000fc600000001ff */
[----:B------:R-:W-:Y:S02]  /*5fd0*/  MOV R116, R110 ;  /* 0x0000006e00747202 */ /* 0x000fe40000000f00 */
[----:B------:R-:W-:-:S07]  /*5fe0*/  MOV R112, R167 ;  /* 0x000000a700707202 */ /* 0x000fce0000000f00 */
[----:B------:R-:W-:Y:S05]  /*5ff0*/  WARPSYNC.COLLECTIVE R35, `(.L_x_69) ;  /* 0x0000000023087348 */ /* 0x000fea0003c00000 */
[----:B------:R0:W1:Y:S02]  /*6000*/  SHFL.BFLY P3, R167, R116, R37, R118 ;  /* 0x0c00002574a77389 */ /* 0x0000640000060076 */
[----:B01----:R-:W-:Y:S05]  /*6010*/  ENDCOLLECTIVE ;  /* 0x000000000000791b */ /* 0x003fea0003800000 */
.L_x_69:
[----:B------:R-:W-:Y:S01]  /*6020*/  FADD.FTZ R112, R31, R112 ;  /* 0x000000701f707221 */ /* 0x000fe20000010000 */
[----:B------:R-:W-:-:S04]  /*6030*/  PRMT R31, R20, 0x7632, R31 ;  /* 0x00007632141f7816 */ /* 0x000fc8000000001f */
[----:B------:R-:W-:Y:S02]  /*6040*/  MOV R116, R112 ;  /* 0x0000007000747202 */ /* 0x000fe40000000f00 */
[----:B------:R-:W-:-:S07]  /*6050*/  MOV R107, R167 ;  /* 0x000000a7006b7202 */ /* 0x000fce0000000f00 */
[----:B------:R-:W-:Y:S05]  /*6060*/  WARPSYNC.COLLECTIVE R35, `(.L_x_70) ;  /* 0x0000000023087348 */ /* 0x000fea0003c00000 */
[----:B------:R0:W1:Y:S02]  /*6070*/  SHFL.BFLY P3, R167, R116, R37, R118 ;  /* 0x0c00002574a77389 */ /* 0x0000640000060076 */
[----:B01----:R-:W-:Y:S05]  /*6080*/  ENDCOLLECTIVE ;  /* 0x000000000000791b */ /* 0x003fea0003800000 */
.L_x_70:
[----:B------:R-:W-:Y:S02]  /*6090*/  PRMT R35, R19, 0x7632, R35 ;  /* 0x0000763213237816 */ /* 0x000fe40000000023 */
[----:B------:R-:W-:Y:S01]  /*60a0*/  PRMT R37, R18, 0x7632, R37 ;  /* 0x0000763212257816 */ /* 0x000fe20000000025 */
[----:B------:R-:W-:Y:S06]  /*60b0*/  BRA `(.L_x_71) ;  /* 0xffffffc800e07947 */ /* 0x000fec000383ffff */
.L_x_72:
        /* <DEDUP_REMOVED lines=12> */
.L_x_14412:


//--------------------- .text._ZN10layer_norm13ln_bwd_kernelINS_13Kernel_traitsI13__nv_bfloat16S2_S2_S2_fjLj768ELj1ELj4ELj1ELj16ENS_18Kernel_traits_baseILj768ES2_S2_S2_S2_fjLj128EEEEELb0ELb0ELb1ELb0EEEvNS_9BwdParamsE --------------------------
	.section	.text._ZN10layer_norm13ln_bwd_kernelINS_13Kernel_traitsI13__nv_bfloat16S2_S2_S2_fjLj768ELj1ELj4ELj1ELj16ENS_18Kernel_traits_baseILj768ES2_S2_S2_S2_fjLj128EEEEELb0ELb0ELb1ELb0EEEvNS_9BwdParamsE,"ax",@progbits
	.align	128
        .global         _ZN10layer_norm13ln_bwd_kernelINS_13Kernel_traitsI13__nv_bfloat16S2_S2_S2_fjLj768ELj1ELj4ELj1ELj16ENS_18Kernel_traits_baseILj768ES2_S2_S2_S2_fjLj128EEEEELb0ELb0ELb1ELb0EEEvNS_9BwdParamsE
        .type           _ZN10layer_norm13ln_bwd_kernelINS_13Kernel_traitsI13__nv_bfloat16S2_S2_S2_fjLj768ELj1ELj4ELj1ELj16ENS_18Kernel_traits_baseILj768ES2_S2_S2_S2_fjLj128EEEEELb0ELb0ELb1ELb0EEEvNS_9BwdParamsE,@function
        .size           _ZN10layer_norm13ln_bwd_kernelINS_13Kernel_traitsI13__nv_bfloat16S2_S2_S2_fjLj768ELj1ELj4ELj1ELj16ENS_18Kernel_traits_baseILj768ES2_S2_S2_S2_fjLj128EEEEELb0ELb0ELb1ELb0EEEvNS_9BwdParamsE,(.L_x_14413 - _ZN10layer_norm13ln_bwd_kernelINS_13Kernel_traitsI13__nv_bfloat16S2_S2_S2_fjLj768ELj1ELj4ELj1ELj16ENS_18Kernel_traits_baseILj768ES2_S2_S2_S2_fjLj128EEEEELb0ELb0ELb1ELb0EEEvNS_9BwdParamsE)
        .other          _ZN10layer_norm13ln_bwd_kernelINS_13Kernel_traitsI13__nv_bfloat16S2_S2_S2_fjLj768ELj1ELj4ELj1ELj16ENS_18Kernel_traits_baseILj768ES2_S2_S2_S2_fjLj128EEEEELb0ELb0ELb1ELb0EEEvNS_9BwdParamsE,@"STO_CUDA_ENTRY STV_DEFAULT"
_ZN10layer_norm13ln_bwd_kernelINS_13Kernel_traitsI13__nv_bfloat16S2_S2_S2_fjLj768ELj1ELj4ELj1ELj16ENS_18Kernel_traits_baseILj768ES2_S2_S2_S2_fjLj128EEEEELb0ELb0ELb1ELb0EEEvNS_9BwdParamsE:
.text._ZN10layer_norm13ln_bwd_kernelINS_13Kernel_traitsI13__nv_bfloat16S2_S2_S2_fjLj768ELj1ELj4ELj1ELj16ENS_18Kernel_traits_baseILj768ES2_S2_S2_S2_fjLj128EEEEELb0ELb0ELb1ELb0EEEvNS_9BwdParamsE:
[----:B------:R-:W-:Y:S01]  /*0000*/  LDC R1, c[0x0][0x37c] ;  /* 0x0000df00ff017b82 */ /* 0x000fe20000000800 */
[----:B------:R-:W0:Y:S01]  /*0010*/  S2R R19, SR_TID.X ;  /* 0x0000000000137919 */ /* 0x000e220000002100 */
[----:B------:R-:W1:Y:S01]  /*0020*/  LDCU UR4, c[0x0][0x388] ;  /* 0x00007100ff0477ac */ /* 0x000e620008000800 */
[----:B------:R-:W2:Y:S01]  /*0030*/  LDCU.64 UR6, c[0x0][0x358] ;  /* 0x00006b00ff0677ac */ /* 0x000ea20008000a00 */
[----:B------:R-:W3:Y:S01]  /*0040*/  LDCU UR5, c[0x0][0x384] ;  /* 0x00007080ff0577ac */ /* 0x000ee20008000800 */
[----:B------:R-:W4:Y:S01]  /*0050*/  LDCU UR14, c[0x0][0x40c] ;  /* 0x00008180ff0e77ac */ /* 0x000f220008000800 */
[----:B------:R-:W0:Y:S01]  /*0060*/  LDCU UR15, c[0x0][0x388] ;  /* 0x00007100ff0f77ac */ /* 0x000e220008000800 */
[----:B-1----:R-:W-:Y:S01]  /*0070*/  MOV R110, UR4 ;  /* 0x00000004006e7c02 */ /* 0x002fe20008000f00 */
[----:B------:R-:W1:Y:S03]  /*0080*/  LDCU.U8 UR8, c[0x0][0x410] ;  /* 0x00008200ff0877ac */ /* 0x000e660008000000 */
[----:B------:R-:W-:Y:S01]  /*0090*/  SHF.R.S32.HI R3, RZ, 0x1f, R110 ;  /* 0x0000001fff037819 */ /* 0x000fe2000001146e */
[----:B------:R-:W1:Y:S03]  /*00a0*/  LDCU UR9, c[0x0][0x400] ;  /* 0x00008000ff0977ac */ /* 0x000e660008000800 */
[----:B------:R-:W-:Y:S01]  /*00b0*/  LEA.HI R3, R3, R110, RZ, 0x3 ;  /* 0x0000006e03037211 */ /* 0x000fe200078f18ff */
[----:B------:R-:W1:Y:S01]  /*00c0*/  LDCU.64 UR12, c[0x0][0x438] ;  /* 0x00008700ff0c77ac */ /* 0x000e620008000a00 */
[C---:B0-----:R-:W-:Y:S01]  /*00d0*/  LOP3.LUT R0, R19.reuse, 0x1f, RZ, 0xc, !PT ;  /* 0x0000001f13007812 */ /* 0x041fe200078e0cff */
[----:B------:R-:W0:Y:S01]  /*00e0*/  LDCU.64 UR20, c[0x0][0x478] ;  /* 0x00008f00ff1477ac */ /* 0x000e220008000a00 */
[----:B------:R-:W-:-:S02]  /*00f0*/  LOP3.LUT R108, R19, 0x1f, RZ, 0xc0, !PT ;  /* 0x0000001f136c7812 */ /* 0x000fc400078ec0ff */
[----:B------:R-:W-:Y:S01]  /*0100*/  LEA.HI.SX32 R109, R3, R0, 0x1d ;  /* 0x00000000036d7211 */ /* 0x000fe200078feaff */
[----:B------:R-:W0:Y:S01]  /*0110*/  LDCU.64 UR10, c[0x0][0x3c0] ;  /* 0x00007800ff0a77ac */ /* 0x000e220008000a00 */
[----:B------:R-:W-:Y:S02]  /*0120*/  MOV R9, R108 ;  /* 0x0000006c00097202 */ /* 0x000fe40000000f00 */
[C---:B------:R-:W-:Y:S02]  /*0130*/  ISETP.GE.U32.AND P1, PT, R109.reuse, 0x40, PT ;  /* 0x000000406d00780c */ /* 0x040fe40003f26070 */
[C---:B------:R-:W-:Y:S02]  /*0140*/  ISETP.GE.U32.AND P2, PT, R109.reuse, 0x60, PT ;  /* 0x000000606d00780c */ /* 0x040fe40003f46070 */
[----:B------:R-:W-:-:S09]  /*0150*/  ISETP.GE.U32.AND P0, PT, R109, 0x20, PT ;  /* 0x000000206d00780c */ /* 0x000fd20003f06070 */
[----:B------:R-:W2:Y:S04]  /*0160*/  @P1 LDC.64 R4, c[0x0][0x3d0] ;  /* 0x0000f400ff041b82 */ /* 0x000ea80000000a00 */
[----:B------:R-:W-:-:S04]  /*0170*/  @P0 LOP3.LUT R9, R108, 0x20, RZ, 0xfc, !PT ;  /* 0x000000206c090812 */ /* 0x000fc800078efcff */
[----:B------:R-:W3:Y:S08]  /*0180*/  @P2 LDC.64 R6, c[0x0][0x3d0] ;  /* 0x0000f400ff062b82 */ /* 0x000ef00000000a00 */
[----:B------:R-:W4:Y:S01]  /*0190*/  S2UR UR4, SR_CTAID.X ;  /* 0x00000000000479c3 */ /* 0x000f220000002500 */
[C---:B--2---:R-:W-:Y:S01]  /*01a0*/  @P1 IMAD.WIDE.U32 R4, R9.reuse, 0x10, R4 ;  /* 0x0000001009041825 */ /* 0x044fe200078e0004 */
[----:B------:R-:W-:-:S06]  /*01b0*/  @P1 IADD3 R9, PT, PT, R9, 0x20, RZ ;  /* 0x0000002009091810 */ /* 0x000fcc0007ffe0ff */
[----:B------:R-:W2:Y:S01]  /*01c0*/  @P0 LDC.64 R2, c[0x0][0x3d0] ;  /* 0x0000f400ff020b82 */ /* 0x000ea20000000a00 */
[----:B------:R0:W5:Y:S01]  /*01d0*/  @P1 LDG.E.128 R44, desc[UR6][R4.64] ;  /* 0x00000006042c1981 */ /* 0x000162000c1e1d00 */
[----:B---3--:R-:W-:-:S05]  /*01e0*/  @P2 IMAD.WIDE.U32 R6, R9, 0x10, R6 ;  /* 0x0000001009062825 */ /* 0x008fca00078e0006 */
[----:B------:R3:W5:Y:S01]  /*01f0*/  @P2 LDG.E.128 R48, desc[UR6][R6.64] ;  /* 0x0000000606302981 */ /* 0x000762000c1e1d00 */
[----:B------:R-:W-:Y:S01]  /*0200*/  SHF.R.U32.HI R19, RZ, 0x5, R19 ;  /* 0x00000005ff137819 */ /* 0x000fe20000011613 */
[----:B----4-:R-:W-:-:S06]  /*0210*/  USHF.L.U32 UR4, UR4, 0x2, URZ ;  /* 0x0000000204047899 */ /* 0x010fcc00080006ff */
[----:B------:R-:W-:Y:S01]  /*0220*/  LOP3.LUT R19, R19, UR4, RZ, 0xfc, !PT ;  /* 0x0000000413137c12 */ /* 0x000fe2000f8efcff */
[----:B--2---:R-:W-:-:S05]  /*0230*/  @P0 IMAD.WIDE.U32 R2, R108, 0x10, R2 ;  /* 0x000000106c020825 */ /* 0x004fca00078e0002 */
[----:B------:R3:W5:Y:S01]  /*0240*/  @P0 LDG.E.128 R40, desc[UR6][R2.64] ;  /* 0x0000000602280981 */ /* 0x000762000c1e1d00 */
        /* <DEDUP_REMOVED lines=25> */
[----:B01-3--:R-:W-:Y:S06]  /*03e0*/  @P0 BRA `(.L_x_73) ;  /* 0x00000054005c0947 */ /* 0x00bfec0003800000 */
        /* <DEDUP_REMOVED lines=35> */
[----:B------:R-:W-:-:S07]  /*0620*/  CS2R R82, SRZ ;  /* 0x0000000000527805 */ /* 0x000fce000001ff00 */
.L_x_103:
[----:B------:R-:W0:Y:S08]  /*0630*/  LDC.64 R104, c[0x0][0x3f8] ;  /* 0x0000fe00ff687b82 */ /* 0x000e300000000a00 */
[----:B------:R-:W1:Y:S08]  /*0640*/  LDC.64 R102, c[0x0][0x3c8] ;  /* 0x0000f200ff667b82 */ /* 0x000e700000000a00 */
[----:B------:R-:W2:Y:S01]  /*0650*/  LDC.64 R100, c[0x0][0x3f0] ;  /* 0x0000fc00ff647b82 */ /* 0x000ea20000000a00 */
[----:B0-----:R-:W-:-:S05]  /*0660*/  IMAD.WIDE R104, R19, 0x4, R104 ;  /* 0x0000000413687825 */ /* 0x001fca00078e0268 */
[----:B------:R-:W3:Y:S01]  /*0670*/  LDG.E R122, desc[UR6][R104.64] ;  /* 0x00000006687a7981 */ /* 0x000ee2000c1e1900 */
[----:B-1----:R-:W-:-:S05]  /*0680*/  IMAD.WIDE R102, R19, 0x4, R102 ;  /* 0x0000000413667825 */ /* 0x002fca00078e0266 */
[----:B------:R0:W5:Y:S01]  /*0690*/  LDG.E R121, desc[UR6][R102.64] ;  /* 0x0000000666797981 */ /* 0x000162000c1e1900 */
[----:B--2---:R-:W-:-:S05]  /*06a0*/  IMAD.WIDE R100, R19, 0x4, R100 ;  /* 0x0000000413647825 */ /* 0x004fca00078e0264 */
[----:B------:R0:W5:Y:S01]  /*06b0*/  LDG.E R120, desc[UR6][R100.64] ;  /* 0x0000000664787981 */ /* 0x000162000c1e1900 */
[----:B------:R-:W-:Y:S01]  /*06c0*/  BSSY.RECONVERGENT B0, `(.L_x_74) ;  /* 0x0000167000007945 */ /* 0x000fe20003800200 */
[----:B------:R-:W-:Y:S01]  /*06d0*/  HFMA2 R159, -RZ, RZ, 0, 0 ;  /* 0x00000000ff9f7431 */ /* 0x000fe200000001ff */
[----:B------:R-:W-:Y:S02]  /*06e0*/  MOV R162, RZ ;  /* 0x000000ff00a27202 */ /* 0x000fe40000000f00 */
[----:B---3--:R-:W-:-:S13]  /*06f0*/  ISETP.GE.AND P1, PT, R122, 0x1, PT ;  /* 0x000000017a00780c */ /* 0x008fda0003f26270 */
[----:B0-----:R-:W-:Y:S05]  /*0700*/  @!P1 BRA `(.L_x_75) ;  /* 0x00000014002c9947 */ /* 0x001fea0003800000 */
[----:B------:R-:W-:Y:S02]  /*0710*/  SHF.R.S32.HI R102, RZ, 0x1f, R19 ;  /* 0x0000001fff667819 */ /* 0x000fe40000011413 */
[----:B------:R-:W-:-:S04]  /*0720*/  LEA R100, P0, R19, UR10, 0x2 ;  /* 0x0000000a13647c11 */ /* 0x000fc8000f8010ff */
[----:B------:R-:W-:-:S05]  /*0730*/  LEA.HI.X R101, R19, UR11, R102, 0x2, P0 ;  /* 0x0000000b13657c11 */ /* 0x000fca00080f1466 */
[----:B------:R-:W2:Y:S01]  /*0740*/  LDG.E R100, desc[UR6][R100.64] ;  /* 0x0000000664647981 */ /* 0x000ea2000c1e1900 */
[----:B------:R-:W-:Y:S01]  /*0750*/  MOV R110, UR15 ;  /* 0x0000000f006e7c02 */ /* 0x000fe20008000f00 */
[----:B------:R-:W-:Y:S01]  /*0760*/  BSSY.RECONVERGENT B1, `(.L_x_76) ;  /* 0x0000078000017945 */ /* 0x000fe20003800200 */
[----:B------:R-:W-:Y:S01]  /*0770*/  IADD3 R103, PT, PT, R122, -0x1, RZ ;  /* 0xffffffff7a677810 */ /* 0x000fe20007ffe0ff */
[----:B------:R-:W-:Y:S01]  /*0780*/  IMAD.MOV.U32 R159, RZ, RZ, RZ ;  /* 0x000000ffff9f7224 */ /* 0x000fe200078e00ff */
[----:B------:R-:W-:Y:S01]  /*0790*/  ISETP.GE.U32.AND P3, PT, R109, 0x20, PT ;  /* 0x000000206d00780c */ /* 0x000fe20003f66070 */
[-C--:B------:R-:W-:Y:S01]  /*07a0*/  IMAD R102, R19, R110.reuse, RZ ;  /* 0x0000006e13667224 */ /* 0x080fe200078e02ff */
[----:B------:R-:W-:Y:S01]  /*07b0*/  ISETP.NE.AND P0, PT, RZ, UR8, PT ;  /* 0x00000008ff007c0c */ /* 0x000fe2000bf05270 */
[----:B------:R-:W-:Y:S01]  /*07c0*/  IMAD R104, R103, R110, RZ ;  /* 0x0000006e67687224 */ /* 0x000fe200078e02ff */
[----:B------:R-:W-:Y:S02]  /*07d0*/  ISETP.GE.U32.AND P4, PT, R109, 0x40, PT ;  /* 0x000000406d00780c */ /* 0x000fe40003f86070 */
[----:B------:R-:W-:-:S02]  /*07e0*/  SHF.R.S32.HI R103, RZ, 0x1f, R102 ;  /* 0x0000001fff677819 */ /* 0x000fc40000011466 */
[----:B------:R-:W-:Y:S02]  /*07f0*/  SHF.R.S32.HI R105, RZ, 0x1f, R104 ;  /* 0x0000001fff697819 */ /* 0x000fe40000011468 */
[----:B------:R-:W-:Y:S02]  /*0800*/  LEA.HI R103, R103, R102, RZ, 0x3 ;  /* 0x0000006667677211 */ /* 0x000fe400078f18ff */
[----:B------:R-:W-:Y:S02]  /*0810*/  LEA.HI R105, R105, R104, RZ, 0x3 ;  /* 0x0000006869697211 */ /* 0x000fe400078f18ff */
[-C--:B------:R-:W-:Y:S02]  /*0820*/  LEA.HI.SX32 R119, R103, R108.reuse, 0x1d ;  /* 0x0000006c67777211 */ /* 0x080fe400078feaff */
[----:B------:R-:W-:Y:S02]  /*0830*/  ISETP.GE.U32.AND P2, PT, R109, 0x60, PT ;  /* 0x000000606d00780c */ /* 0x000fe40003f46070 */
[----:B------:R-:W-:-:S02]  /*0840*/  LEA.HI.SX32 R151, R105, R108, 0x1d ;  /* 0x0000006c69977211 */ /* 0x000fc400078feaff */
[----:B------:R-:W-:Y:S02]  /*0850*/  MOV R162, RZ ;  /* 0x000000ff00a27202 */ /* 0x000fe40000000f00 */
[----:B------:R-:W-:Y:S02]  /*0860*/  MOV R117, R119 ;  /* 0x0000007700757202 */ /* 0x000fe40000000f00 */
[----:B--2---:R-:W-:Y:S01]  /*0870*/  FSEL R118, R100, RZ, !P0 ;  /* 0x000000ff64767208 */ /* 0x004fe20004000000 */
[----:B------:R-:W-:Y:S06]  /*0880*/  @!P3 BRA `(.L_x_77) ;  /* 0x000000040094b947 */ /* 0x000fec0003800000 */
[----:B------:R-:W0:Y:S08]  /*0890*/  LDC.64 R4, c[0x0][0x3a8] ;  /* 0x0000ea00ff047b82 */ /* 0x000e300000000a00 */
[----:B------:R-:W1:Y:S01]  /*08a0*/  LDC.64 R2, c[0x0][0x428] ;  /* 0x00010a00ff027b82 */ /* 0x000e620000000a00 */
[----:B0-----:R-:W-:-:S06]  /*08b0*/  IMAD.WIDE.U32 R100, R117, 0x10, R4 ;  /* 0x0000001075647825 */ /* 0x001fcc00078e0004 */
[----:B------:R-:W2:Y:S01]  /*08c0*/  LDG.E.128 R100, desc[UR6][R100.64] ;  /* 0x0000000664647981 */ /* 0x000ea2000c1e1d00 */
[----:B-1----:R-:W-:-:S06]  /*08d0*/  IMAD.WIDE.U32 R104, R151, 0x10, R2 ;  /* 0x0000001097687825 */ /* 0x002fcc00078e0002 */
[----:B------:R-:W3:Y:S01]  /*08e0*/  LDG.E.128 R104, desc[UR6][R104.64] ;  /* 0x0000000668687981 */ /* 0x000ee2000c1e1d00 */
[----:B------:R-:W-:-:S04]  /*08f0*/  ISETP.NE.U32.AND P0, PT, RZ, UR12, PT ;  /* 0x0000000cff007c0c */ /* 0x000fc8000bf05070 */
[----:B------:R-:W-:-:S13]  /*0900*/  ISETP.NE.AND.EX P0, PT, RZ, UR13, PT, P0 ;  /* 0x0000000dff007c0c */ /* 0x000fda000bf05300 */
[----:B------:R-:W0:Y:S01]  /*0910*/  @P0 LDC.64 R2, c[0x0][0x438] ;  /* 0x00010e00ff020b82 */ /* 0x000e220000000a00 */
[----:B------:R-:W-:Y:S01]  /*0920*/  SHF.L.U32 R125, R41, 0x10, RZ ;  /* 0x00000010297d7819 */ /* 0x000fe200000006ff */
[----:B0-----:R-:W-:Y:S01]  /*0930*/  @P0 IMAD.WIDE.U32 R4, R117, 0x10, R2 ;  /* 0x0000001075040825 */ /* 0x001fe200078e0002 */
[----:B------:R-:W-:-:S04]  /*0940*/  SHF.L.U32 R2, R40, 0x10, RZ ;  /* 0x0000001028027819 */ /* 0x000fc800000006ff */
[----:B------:R0:W5:Y:S01]  /*0950*/  @P0 LDG.E.128 R84, desc[UR6][R4.64] ;  /* 0x0000000604540981 */ /* 0x000162000c1e1d00 */
[----:B------:R-:W-:Y:S02]  /*0960*/  SHF.L.U32 R149, R16, 0x10, RZ ;  /* 0x0000001010957819 */ /* 0x000fe400000006ff */
[----:B------:R-:W-:Y:S02]  /*0970*/  SHF.L.U32 R147, R17, 0x10, RZ ;  /* 0x0000001011937819 */ /* 0x000fe400000006ff */
[----:B------:R-:W-:Y:S02]  /*0980*/  SHF.L.U32 R158, R18, 0x10, RZ ;  /* 0x00000010129e7819 */ /* 0x000fe400000006ff */
[----:B------:R-:W-:Y:S02]  /*0990*/  IADD3 R151, PT, PT, R151, 0x20, RZ ;  /* 0x0000002097977810 */ /* 0x000fe40007ffe0ff */
[----:B------:R-:W-:Y:S02]  /*09a0*/  IADD3 R117, PT, PT, R117, 0x20, RZ ;  /* 0x0000002075757810 */ /* 0x000fe40007ffe0ff */
[----:B--2---:R-:W-:Y:S01]  /*09b0*/  SHF.L.U32 R3, R100, 0x10, RZ ;  /* 0x0000001064037819 */ /* 0x004fe200000006ff */
[----:B------:R-:W-:Y:S01]  /*09c0*/  IMAD.U32 R129, R102, 0x10000, RZ ;  /* 0x0001000066817824 */ /* 0x000fe200078e00ff */
[----:B------:R-:W-:-:S02]  /*09d0*/  SHF.L.U32 R123, R101, 0x10, RZ ;  /* 0x00000010657b7819 */ /* 0x000fc400000006ff */
[----:B------:R-:W-:Y:S01]  /*09e0*/  PRMT R101, R101, 0x7632, R101 ;  /* 0x0000763265657816 */ /* 0x000fe20000000065 */
[----:B------:R-:W-:Y:S01]  /*09f0*/  FADD.FTZ R0, -R118, R3 ;  /* 0x0000000376007221 */ /* 0x000fe20000010100 */
[----:B------:R-:W-:Y:S02]  /*0a00*/  PRMT R100, R100, 0x7632, R100 ;  /* 0x0000763264647816 */ /* 0x000fe40000000064 */
[----:B---3--:R-:W-:Y:S01]  /*0a10*/  SHF.L.U32 R7, R104, 0x10, RZ ;  /* 0x0000001068077819 */ /* 0x008fe200000006ff */
[----:B-----5:R-:W-:Y:S01]  /*0a20*/  FMUL.FTZ R3, R121, R0 ;  /* 0x0000000079037220 */ /* 0x020fe20000410000 */
[----:B------:R-:W-:Y:S01]  /*0a30*/  FADD.FTZ R0, -R118, R123 ;  /* 0x0000007b76007221 */ /* 0x000fe20000010100 */
[----:B0-----:R-:W-:Y:S02]  /*0a40*/  SHF.L.U32 R5, R105, 0x10, RZ ;  /* 0x0000001069057819 */ /* 0x001fe400000006ff */
[----:B------:R-:W-:Y:S01]  /*0a50*/  FADD.FTZ R68, R68, R7 ;  /* 0x0000000744447221 */ /* 0x000fe20000010000 */
[-C--:B------:R-:W-:Y:S01]  /*0a60*/  FFMA.FTZ R52, R3, R7.reuse, R52 ;  /* 0x0000000703347223 */ /* 0x080fe20000010034 */
[----:B------:R-:W-:Y:S01]  /*0a70*/  FMUL.FTZ R4, R2, R7 ;  /* 0x0000000702047220 */ /* 0x000fe20000410000 */
[----:B------:R-:W-:Y:S01]  /*0a80*/  FMUL.FTZ R7, R121, R0 ;  /* 0x0000000079077220 */ /* 0x000fe20000410000 */
[----:B------:R-:W-:Y:S01]  /*0a90*/  FADD.FTZ R0, -R118, R129 ;  /* 0x0000008176007221 */ /* 0x000fe20000010100 */
[-C--:B------:R-:W-:Y:S01]  /*0aa0*/  FMUL.FTZ R2, R125, R5.reuse ;  /* 0x000000057d027220 */ /* 0x080fe20000410000 */
[----:B------:R-:W-:Y:S01]  /*0ab0*/  SHF.L.U32 R125, R103, 0x10, RZ ;  /* 0x00000010677d7819 */ /* 0x000fe200000006ff */
[----:B------:R-:W-:Y:S01]  /*0ac0*/  FADD.FTZ R70, R70, R5 ;  /* 0x0000000546467221 */ /* 0x000fe20000010000 */
[----:B------:R-:W-:Y:S01]  /*0ad0*/  FFMA.FTZ R54, R7, R5, R54 ;  /* 0x0000000507367223 */ /* 0x000fe20000010036 */
[----:B------:R-:W-:Y:S01]  /*0ae0*/  FMUL.FTZ R5, R121, R0 ;  /* 0x0000000079057220 */ /* 0x000fe20000410000 */
[----:B------:R-:W-:Y:S01]  /*0af0*/  SHF.L.U32 R123, R106, 0x10, RZ ;  /* 0x000000106a7b7819 */ /* 0x000fe200000006ff */
[----:B------:R-:W-:Y:S01]  /*0b00*/  FADD.FTZ R126, -R118, R125 ;  /* 0x0000007d767e7221 */ /* 0x000fe20000010100 */
[----:B------:R-:W-:-:S02]  /*0b10*/  SHF.L.U32 R0, R42, 0x10, RZ ;  /* 0x000000102a007819 */ /* 0x000fc400000006ff */
[----:B------:R-:W-:Y:S01]  /*0b20*/  SHF.L.U32 R101, R101, 0x10, RZ ;  /* 0x0000001065657819 */ /* 0x000fe200000006ff */
[----:B------:R-:W-:Y:S01]  /*0b30*/  FADD.FTZ R72, R72, R123 ;  /* 0x0000007b48487221 */ /* 0x000fe20000010000 */
[-C--:B------:R-:W-:Y:S01]  /*0b40*/  FFMA.FTZ R56, R5, R123.reuse, R56 ;  /* 0x0000007b05387223 */ /* 0x080fe20000010038 */
[----:B------:R-:W-:Y:S01]  /*0b50*/  FMUL.FTZ R0, R0, R123 ;  /* 0x0000007b00007220 */ /* 0x000fe20000410000 */
[----:B------:R-:W-:Y:S01]  /*0b60*/  FMUL.FTZ R125, R121, R126 ;  /* 0x0000007e797d7220 */ /* 0x000fe20000410000 */
[----:B------:R-:W-:Y:S01]  /*0b70*/  SHF.L.U32 R126, R107, 0x10, RZ ;  /* 0x000000106b7e7819 */ /* 0x000fe200000006ff */
[----:B------:R-:W-:Y:S01]  /*0b80*/  FADD.FTZ R150, -R118, R101 ;  /* 0x0000006576967221 */ /* 0x000fe20000010100 */
[----:B------:R-:W-:Y:S02]  /*0b90*/  SHF.L.U32 R123, R43, 0x10, RZ ;  /* 0x000000102b7b7819 */ /* 0x000fe400000006ff */
[----:B------:R-:W-:Y:S01]  /*0ba0*/  SHF.L.U32 R129, R100, 0x10, RZ ;  /* 0x0000001064817819 */ /* 0x000fe200000006ff */
[----:B------:R-:W-:Y:S01]  /*0bb0*/  FADD.FTZ R74, R74, R126 ;  /* 0x0000007e4a4a7221 */ /* 0x000fe20000010000 */
[----:B------:R-:W-:Y:S01]  /*0bc0*/  PRMT R105, R105, 0x7632, R105 ;  /* 0x0000763269697816 */ /* 0x000fe20000000069 */
[-C--:B------:R-:W-:Y:S01]  /*0bd0*/  FFMA.FTZ R58, R125, R126.reuse, R58 ;  /* 0x0000007e7d3a7223 */ /* 0x080fe2000001003a */
[----:B------:R-:W-:Y:S01]  /*0be0*/  PRMT R104, R104, 0x7632, R104 ;  /* 0x0000763268687816 */ /* 0x000fe20000000068 */
[----:B------:R-:W-:Y:S01]  /*0bf0*/  FMUL.FTZ R123, R123, R126 ;  /* 0x0000007e7b7b7220 */ /* 0x000fe20000410000 */
[----:B------:R-:W-:Y:S01]  /*0c00*/  PRMT R102, R102, 0x7632, R102 ;  /* 0x0000763266667816 */ /* 0x000fe20000000066 */
[----:B------:R-:W-:Y:S01]  /*0c10*/  FADD.FTZ R126, -R118, R129 ;  /* 0x00000081767e7221 */ /* 0x000fe20000010100 */
[----:B------:R-:W-:Y:S01]  /*0c20*/  SHF.L.U32 R100, R105, 0x10, RZ ;  /* 0x0000001069647819 */ /* 0x000fe200000006ff */
[----:B------:R-:W-:Y:S01]  /*0c30*/  FMUL.FTZ R150, R121, R150 ;  /* 0x0000009679967220 */ /* 0x000fe20000410000 */
[----:B------:R-:W-:Y:S01]  /*0c40*/  SHF.L.U32 R129, R15, 0x10, RZ ;  /* 0x000000100f817819 */ /* 0x000fe200000006ff */
[----:B------:R-:W-:Y:S01]  /*0c50*/  IMAD.U32 R104, R104, 0x10000, RZ ;  /* 0x0001000068687824 */ /* 0x000fe200078e00ff */
[----:B------:R-:W-:Y:S01]  /*0c60*/  SHF.L.U32 R101, R102, 0x10, RZ ;  /* 0x0000001066657819 */ /* 0x000fe200000006ff */
[----:B------:R-:W-:Y:S01]  /*0c70*/  FADD.FTZ R71, R71, R100 ;  /* 0x0000006447477221 */ /* 0x000fe20000010000 */
[-C--:B------:R-:W-:Y:S01]  /*0c80*/  FFMA.FTZ R55, R150, R100.reuse, R55 ;  /* 0x0000006496377223 */ /* 0x080fe20000010037 */
[----:B------:R-:W-:Y:S01]  /*0c90*/  FMUL.FTZ R149, R149, R100 ;  /* 0x0000006495957220 */ /* 0x000fe20000410000 */
[----:B------:R-:W-:Y:S01]  /*0ca0*/  FMUL.FTZ R129, R129, R104 ;  /* 0x0000006881817220 */ /* 0x000fe20000410000 */
[----:B------:R-:W-:Y:S01]  /*0cb0*/  FADD.FTZ R148, -R118, R101 ;  /* 0x0000006576947221 */ /* 0x000fe20000010100 */
[----:B------:R-:W-:Y:S01]  /*0cc0*/  FADD.FTZ R100, RZ, R4 ;  /* 0x00000004ff647221 */ /* 0x000fe20000010000 */
[----:B------:R-:W-:Y:S01]  /*0cd0*/  FMUL.FTZ R126, R121, R126 ;  /* 0x0000007e797e7220 */ /* 0x000fe20000410000 */
[----:B------:R-:W-:Y:S01]  /*0ce0*/  FFMA.FTZ R101, R3, R4, RZ ;  /* 0x0000000403657223 */ /* 0x000fe200000100ff */
[----:B------:R-:W-:Y:S01]  /*0cf0*/  PRMT R102, R103, 0x7632, R102 ;  /* 0x0000763267667816 */ /* 0x000fe20000000066 */
[----:B------:R-:W-:Y:S01]  /*0d00*/  FADD.FTZ R103, R100, R129 ;  /* 0x0000008164677221 */ /* 0x000fe20000010000 */
[----:B------:R-:W-:Y:S01]  /*0d10*/  PRMT R106, R106, 0x7632, R106 ;  /* 0x000076326a6a7816 */ /* 0x000fe2000000006a */
[----:B------:R-:W-:Y:S01]  /*0d20*/  FFMA.FTZ R100, R126, R129, R101 ;  /* 0x000000817e647223 */ /* 0x000fe20000010065 */
[----:B------:R-:W-:Y:S01]  /*0d30*/  PRMT R107, R107, 0x7632, R107 ;  /* 0x000076326b6b7816 */ /* 0x000fe2000000006b */
[----:B------:R-:W-:-:S02]  /*0d40*/  IMAD.U32 R105, R102, 0x10000, RZ ;  /* 0x0001000066697824 */ /* 0x000fc400078e00ff */
[----:B------:R-:W-:Y:S01]  /*0d50*/  FADD.FTZ R102, R103, R2 ;  /* 0x0000000267667221 */ /* 0x000fe20000010000 */
[----:B------:R-:W-:Y:S01]  /*0d60*/  FFMA.FTZ R101, R7, R2, R100 ;  /* 0x0000000207657223 */ /* 0x000fe20000010064 */
[----:B------:R-:W-:Y:S01]  /*0d70*/  SHF.L.U32 R106, R106, 0x10, RZ ;  /* 0x000000106a6a7819 */ /* 0x000fe200000006ff */
[----:B------:R-:W-:Y:S01]  /*0d80*/  FMUL.FTZ R148, R121, R148 ;  /* 0x0000009479947220 */ /* 0x000fe20000410000 */
[----:B------:R-:W-:Y:S01]  /*0d90*/  FADD.FTZ R103, R102, R149 ;  /* 0x0000009566677221 */ /* 0x000fe20000010000 */
[----:B------:R-:W-:Y:S01]  /*0da0*/  FFMA.FTZ R100, R150, R149, R101 ;  /* 0x0000009596647223 */ /* 0x000fe20000010065 */
[----:B------:R-:W-:Y:S01]  /*0db0*/  SHF.L.U32 R107, R107, 0x10, RZ ;  /* 0x000000106b6b7819 */ /* 0x000fe200000006ff */
        /* <DEDUP_REMOVED lines=18> */
.L_x_77:
[----:B------:R-:W-:Y:S05]  /*0ee0*/  BSYNC.RECONVERGENT B1 ;  /* 0x0000000000017941 */ /* 0x000fea0003800200 */
.L_x_76:
[----:B------:R-:W-:Y:S04]  /*0ef0*/  BSSY.RECONVERGENT B1, `(.L_x_78) ;  /* 0x0000067000017945 */ /* 0x000fe80003800200 */
[----:B------:R-:W-:Y:S05]  /*0f00*/  @!P4 BRA `(.L_x_79) ;  /* 0x000000040094c947 */ /* 0x000fea0003800000 */
        /* <DEDUP_REMOVED lines=10> */
[----:B0-----:R-:W-:-:S05]  /*0fb0*/  @P0 IMAD.WIDE.U32 R114, R117, 0x10, R114 ;  /* 0x0000001075720825 */ /* 0x001fca00078e0072 */
[----:B------:R0:W5:Y:S01]  /*0fc0*/  @P0 LDG.E.128 R36, desc[UR6][R114.64] ;  /* 0x0000000672240981 */ /* 0x000162000c1e1d00 */
[----:B------:R-:W-:Y:S02]  /*0fd0*/  SHF.L.U32 R145, R12, 0x10, RZ ;  /* 0x000000100c917819 */ /* 0x000fe400000006ff */
[----:B------:R-:W-:Y:S02]  /*0fe0*/  SHF.L.U32 R157, R14, 0x10, RZ ;  /* 0x000000100e9d7819 */ /* 0x000fe400000006ff */
[----:B------:R-:W-:Y:S02]  /*0ff0*/  IADD3 R151, PT, PT, R151, 0x20, RZ ;  /* 0x0000002097977810 */ /* 0x000fe40007ffe0ff */
[----:B------:R-:W-:Y:S02]  /*1000*/  IADD3 R117, PT, PT, R117, 0x20, RZ ;  /* 0x0000002075757810 */ /* 0x000fe40007ffe0ff */
[----:B0-----:R-:W-:Y:S02]  /*1010*/  SHF.L.U32 R114, R45, 0x10, RZ ;  /* 0x000000102d727819 */ /* 0x001fe400000006ff */
[----:B--2---:R-:W-:-:S02]  /*1020*/  SHF.L.U32 R111, R100, 0x10, RZ ;  /* 0x00000010646f7819 */ /* 0x004fc400000006ff */
[----:B------:R-:W-:Y:S02]  /*1030*/  SHF.L.U32 R127, R101, 0x10, RZ ;  /* 0x00000010657f7819 */ /* 0x000fe400000006ff */
[----:B------:R-:W-:Y:S01]  /*1040*/  SHF.L.U32 R131, R103, 0x10, RZ ;  /* 0x0000001067837819 */ /* 0x000fe200000006ff */
[----:B------:R-:W-:Y:S01]  /*1050*/  FADD.FTZ R116, -R118, R111 ;  /* 0x0000006f76747221 */ /* 0x000fe20000010100 */
[----:B------:R-:W-:Y:S01]  /*1060*/  PRMT R101, R101, 0x7632, R101 ;  /* 0x0000763265657816 */ /* 0x000fe20000000065 */
[----:B---3--:R-:W-:Y:S02]  /*1070*/  IMAD.U32 R113, R104, 0x10000, RZ ;  /* 0x0001000068717824 */ /* 0x008fe400078e00ff */
[----:B-----5:R-:W-:Y:S01]  /*1080*/  FMUL.FTZ R111, R121, R116 ;  /* 0x00000074796f7220 */ /* 0x020fe20000410000 */
[----:B------:R-:W-:Y:S01]  /*1090*/  FADD.FTZ R116, -R118, R127 ;  /* 0x0000007f76747221 */ /* 0x000fe20000010100 */
[----:B------:R-:W-:Y:S01]  /*10a0*/  SHF.L.U32 R127, R102, 0x10, RZ ;  /* 0x00000010667f7819 */ /* 0x000fe200000006ff */
[-C--:B------:R-:W-:Y:S01]  /*10b0*/  FMUL.FTZ R112, R112, R113.reuse ;  /* 0x0000007170707220 */ /* 0x080fe20000410000 */
[----:B------:R-:W-:Y:S01]  /*10c0*/  FADD.FTZ R32, R32, R113 ;  /* 0x0000007120207221 */ /* 0x000fe20000010000 */
[----:B------:R-:W-:Y:S01]  /*10d0*/  FFMA.FTZ R28, R111, R113, R28 ;  /* 0x000000716f1c7223 */ /* 0x000fe2000001001c */
[----:B------:R-:W-:Y:S01]  /*10e0*/  SHF.L.U32 R115, R105, 0x10, RZ ;  /* 0x0000001069737819 */ /* 0x000fe200000006ff */
[----:B------:R-:W-:Y:S01]  /*10f0*/  FMUL.FTZ R113, R121, R116 ;  /* 0x0000007479717220 */ /* 0x000fe20000410000 */
[----:B------:R-:W-:Y:S01]  /*1100*/  FADD.FTZ R116, -R118, R127 ;  /* 0x0000007f76747221 */ /* 0x000fe20000010100 */
[----:B------:R-:W-:Y:S01]  /*1110*/  SHF.L.U32 R127, R106, 0x10, RZ ;  /* 0x000000106a7f7819 */ /* 0x000fe200000006ff */
[----:B------:R-:W-:Y:S01]  /*1120*/  FADD.FTZ R124, -R118, R131 ;  /* 0x00000083767c7221 */ /* 0x000fe20000010100 */
[----:B------:R-:W-:Y:S01]  /*1130*/  FADD.FTZ R34, R34, R115 ;  /* 0x0000007322227221 */ /* 0x000fe20000010000 */
[-C--:B------:R-:W-:Y:S01]  /*1140*/  FFMA.FTZ R30, R113, R115.reuse, R30 ;  /* 0x00000073711e7223 */ /* 0x080fe2000001001e */
[----:B------:R-:W-:Y:S01]  /*1150*/  FMUL.FTZ R114, R114, R115 ;  /* 0x0000007372727220 */ /* 0x000fe20000410000 */
[----:B------:R-:W-:Y:S01]  /*1160*/  FMUL.FTZ R115, R121, R116 ;  /* 0x0000007479737220 */ /* 0x000fe20000410000 */
[----:B------:R-:W-:Y:S01]  /*1170*/  SHF.L.U32 R116, R46, 0x10, RZ ;  /* 0x000000102e747819 */ /* 0x000fe200000006ff */
[----:B------:R-:W-:Y:S01]  /*1180*/  FADD.FTZ R24, R24, R127 ;  /* 0x0000007f18187221 */ /* 0x000fe20000010000 */
[----:B------:R-:W-:Y:S01]  /*1190*/  SHF.L.U32 R101, R101, 0x10, RZ ;  /* 0x0000001065657819 */ /* 0x000fe200000006ff */
[-C--:B------:R-:W-:Y:S01]  /*11a0*/  FFMA.FTZ R20, R115, R127.reuse, R20 ;  /* 0x0000007f73147223 */ /* 0x080fe20000010014 */
[----:B------:R-:W-:Y:S01]  /*11b0*/  PRMT R100, R100, 0x7632, R100 ;  /* 0x0000763264647816 */ /* 0x000fe20000000064 */
[----:B------:R-:W-:Y:S01]  /*11c0*/  FMUL.FTZ R116, R116, R127 ;  /* 0x0000007f74747220 */ /* 0x000fe20000410000 */
[----:B------:R-:W-:Y:S01]  /*11d0*/  FMUL.FTZ R127, R121, R124 ;  /* 0x0000007c797f7220 */ /* 0x000fe20000410000 */
[----:B------:R-:W-:Y:S01]  /*11e0*/  SHF.L.U32 R131, R107, 0x10, RZ ;  /* 0x000000106b837819 */ /* 0x000fe200000006ff */
[----:B------:R-:W-:Y:S01]  /*11f0*/  IMAD.U32 R124, R47, 0x10000, RZ ;  /* 0x000100002f7c7824 */ /* 0x000fe200078e00ff */
[----:B------:R-:W-:Y:S01]  /*1200*/  PRMT R105, R105, 0x7632, R105 ;  /* 0x0000763269697816 */ /* 0x000fe20000000069 */
[----:B------:R-:W-:Y:S01]  /*1210*/  FADD.FTZ R146, -R118, R101 ;  /* 0x0000006576927221 */ /* 0x000fe20000010100 */
[----:B------:R-:W-:Y:S01]  /*1220*/  PRMT R104, R104, 0x7632, R104 ;  /* 0x0000763268687816 */ /* 0x000fe20000000068 */
[----:B------:R-:W-:Y:S01]  /*1230*/  FADD.FTZ R26, R26, R131 ;  /* 0x000000831a1a7221 */ /* 0x000fe20000010000 */
[----:B------:R-:W-:Y:S01]  /*1240*/  PRMT R102, R102, 0x7632, R102 ;  /* 0x0000763266667816 */ /* 0x000fe20000000066 */
[-C--:B------:R-:W-:Y:S01]  /*1250*/  FFMA.FTZ R22, R127, R131.reuse, R22 ;  /* 0x000000837f167223 */ /* 0x080fe20000010016 */
[----:B------:R-:W-:Y:S01]  /*1260*/  SHF.L.U32 R143, R100, 0x10, RZ ;  /* 0x00000010648f7819 */ /* 0x000fe200000006ff */
[----:B------:R-:W-:Y:S01]  /*1270*/  FMUL.FTZ R124, R124, R131 ;  /* 0x000000837c7c7220 */ /* 0x000fe20000410000 */
[----:B------:R-:W-:Y:S01]  /*1280*/  SHF.L.U32 R100, R105, 0x10, RZ ;  /* 0x0000001069647819 */ /* 0x000fe200000006ff */
[----:B------:R-:W-:Y:S01]  /*1290*/  FMUL.FTZ R146, R121, R146 ;  /* 0x0000009279927220 */ /* 0x000fe20000410000 */
[----:B------:R-:W-:Y:S01]  /*12a0*/  SHF.L.U32 R104, R104, 0x10, RZ ;  /* 0x0000001068687819 */ /* 0x000fe200000006ff */
[----:B------:R-:W-:Y:S01]  /*12b0*/  FADD.FTZ R128, -R118, R143 ;  /* 0x0000008f76807221 */ /* 0x000fe20000010100 */
[----:B------:R-:W-:Y:S01]  /*12c0*/  SHF.L.U32 R131, R11, 0x10, RZ ;  /* 0x000000100b837819 */ /* 0x000fe200000006ff */
[----:B------:R-:W-:Y:S01]  /*12d0*/  FADD.FTZ R35, R35, R100 ;  /* 0x0000006423237221 */ /* 0x000fe20000010000 */
[----:B------:R-:W-:Y:S01]  /*12e0*/  SHF.L.U32 R101, R102, 0x10, RZ ;  /* 0x0000001066657819 */ /* 0x000fe200000006ff */
[-C--:B------:R-:W-:Y:S01]  /*12f0*/  FFMA.FTZ R31, R146, R100.reuse, R31 ;  /* 0x00000064921f7223 */ /* 0x080fe2000001001f */
[----:B------:R-:W-:Y:S01]  /*1300*/  FMUL.FTZ R145, R145, R100 ;  /* 0x0000006491917220 */ /* 0x000fe20000410000 */
[----:B------:R-:W-:Y:S01]  /*1310*/  FMUL.FTZ R131, R131, R104 ;  /* 0x0000006883837220 */ /* 0x000fe20000410000 */
[----:B------:R-:W-:Y:S01]  /*1320*/  FADD.FTZ R100, R159, R112 ;  /* 0x000000709f647221 */ /* 0x000fe20000010000 */
[----:B------:R-:W-:Y:S01]  /*1330*/  FADD.FTZ R144, -R118, R101 ;  /* 0x0000006576907221 */ /* 0x000fe20000010100 */
[----:B------:R-:W-:Y:S01]  /*1340*/  FMUL.FTZ R128, R121, R128 ;  /* 0x0000008079807220 */ /* 0x000fe20000410000 */
[----:B------:R-:W-:Y:S01]  /*1350*/  FFMA.FTZ R101, R111, R112, R162 ;  /* 0x000000706f657223 */ /* 0x000fe200000100a2 */
[----:B------:R-:W-:Y:S01]  /*1360*/  PRMT R102, R103, 0x7632, R102 ;  /* 0x0000763267667816 */ /* 0x000fe20000000066 */
[----:B------:R-:W-:Y:S01]  /*1370*/  FADD.FTZ R103, R100, R131 ;  /* 0x0000008364677221 */ /* 0x000fe20000010000 */
[----:B------:R-:W-:Y:S01]  /*1380*/  PRMT R106, R106, 0x7632, R106 ;  /* 0x000076326a6a7816 */ /* 0x000fe2000000006a */
[----:B------:R-:W-:Y:S01]  /*1390*/  FFMA.FTZ R100, R128, R131, R101 ;  /* 0x0000008380647223 */ /* 0x000fe20000010065 */
[----:B------:R-:W-:Y:S01]  /*13a0*/  SHF.L.U32 R105, R102, 0x10, RZ ;  /* 0x0000001066697819 */ /* 0x000fe200000006ff */
[----:B------:R-:W-:Y:S01]  /*13b0*/  FADD.FTZ R102, R103, R114 ;  /* 0x0000007267667221 */ /* 0x000fe20000010000 */
[----:B------:R-:W-:Y:S01]  /*13c0*/  SHF.L.U32 R143, R13, 0x10, RZ ;  /* 0x000000100d8f7819 */ /* 0x000fe200000006ff */
[----:B------:R-:W-:Y:S01]  /*13d0*/  FFMA.FTZ R101, R113, R114, R100 ;  /* 0x0000007271657223 */ /* 0x000fe20000010064 */
[----:B------:R-:W-:-:S02]  /*13e0*/  IMAD.U32 R106, R106, 0x10000, RZ ;  /* 0x000100006a6a7824 */ /* 0x000fc400078e00ff */
[----:B------:R-:W-:Y:S01]  /*13f0*/  FADD.FTZ R103, R102, R145 ;  /* 0x0000009166677221 */ /* 0x000fe20000010000 */
[----:B------:R-:W-:Y:S01]  /*1400*/  PRMT R107, R107, 0x7632, R107 ;  /* 0x000076326b6b7816 */ /* 0x000fe2000000006b */
[----:B------:R-:W-:Y:S01]  /*1410*/  FFMA.FTZ R100, R146, R145, R101 ;  /* 0x0000009192647223 */ /* 0x000fe20000010065 */
        /* <DEDUP_REMOVED lines=8> */
[----:B------:R-:W-:Y:S01]  /*14a0*/  FADD.FTZ R103, R102, R143 ;  /* 0x0000008f66677221 */ /* 0x000fe20000010000 */
[C---:B------:R-:W-:Y:S01]  /*14b0*/  FFMA.FTZ R100, R144.reuse, R143, R101 ;  /* 0x0000008f90647223 */ /* 0x040fe20000010065 */
        /* <DEDUP_REMOVED lines=10> */
.L_x_79:
[----:B------:R-:W-:Y:S05]  /*1560*/  BSYNC.RECONVERGENT B1 ;  /* 0x0000000000017941 */ /* 0x000fea0003800200 */
.L_x_78:
        /* <DEDUP_REMOVED lines=9> */
[----:B------:R-:W0:Y:S02]  /*1600*/  @P0 LDC.64 R132, c[0x0][0x438] ;  /* 0x00010e00ff840b82 */ /* 0x000e240000000a00 */
[----:B0-----:R-:W-:-:S05]  /*1610*/  @P0 IMAD.WIDE.U32 R132, R117, 0x10, R132 ;  /* 0x0000001075840825 */ /* 0x001fca00078e0084 */
[----:B------:R0:W5:Y:S01]  /*1620*/  @P0 LDG.E.128 R96, desc[UR6][R132.64] ;  /* 0x0000000684600981 */ /* 0x000162000c1e1d00 */
[----:B------:R-:W-:Y:S01]  /*1630*/  IMAD.U32 R141, R6, 0x10000, RZ ;  /* 0x00010000068d7824 */ /* 0x000fe200078e00ff */
[----:B------:R-:W-:Y:S02]  /*1640*/  SHF.L.U32 R153, R9, 0x10, RZ ;  /* 0x0000001009997819 */ /* 0x000fe400000006ff */
[----:B------:R-:W-:Y:S02]  /*1650*/  SHF.L.U32 R155, R10, 0x10, RZ ;  /* 0x000000100a9b7819 */ /* 0x000fe400000006ff */
[----:B0-----:R-:W-:Y:S02]  /*1660*/  SHF.L.U32 R132, R49, 0x10, RZ ;  /* 0x0000001031847819 */ /* 0x001fe400000006ff */
[C---:B--2---:R-:W-:Y:S01]  /*1670*/  PRMT R130, R101.reuse, 0x7632, R130 ;  /* 0x0000763265827816 */ /* 0x044fe20000000082 */
[----:B------:R-:W-:Y:S01]  /*1680*/  IMAD.U32 R101, R101, 0x10000, RZ ;  /* 0x0001000065657824 */ /* 0x000fe200078e00ff */
[----:B------:R-:W-:-:S02]  /*1690*/  PRMT R136, R103, 0x7632, R136 ;  /* 0x0000763267887816 */ /* 0x000fc40000000088 */
[----:B------:R-:W-:Y:S02]  /*16a0*/  SHF.L.U32 R135, R100, 0x10, RZ ;  /* 0x0000001064877819 */ /* 0x000fe400000006ff */
[C---:B------:R-:W-:Y:S02]  /*16b0*/  PRMT R134, R102.reuse, 0x7632, R134 ;  /* 0x0000763266867816 */ /* 0x040fe40000000086 */
[----:B------:R-:W-:Y:S01]  /*16c0*/  SHF.L.U32 R137, R102, 0x10, RZ ;  /* 0x0000001066897819 */ /* 0x000fe200000006ff */
[----:B------:R-:W-:Y:S01]  /*16d0*/  FADD.FTZ R102, -R118, R101 ;  /* 0x0000006576667221 */ /* 0x000fe20000010100 */
[----:B------:R-:W-:Y:S01]  /*16e0*/  SHF.L.U32 R101, R130, 0x10, RZ ;  /* 0x0000001082657819 */ /* 0x000fe200000006ff */
[----:B------:R-:W-:Y:S01]  /*16f0*/  IMAD.U32 R130, R48, 0x10000, RZ ;  /* 0x0001000030827824 */ /* 0x000fe200078e00ff */
[----:B------:R-:W-:Y:S01]  /*1700*/  SHF.L.U32 R133, R136, 0x10, RZ ;  /* 0x0000001088857819 */ /* 0x000fe200000006ff */
[----:B------:R-:W-:Y:S01]  /*1710*/  FADD.FTZ R138, -R118, R137 ;  /* 0x00000089768a7221 */ /* 0x000fe20000010100 */
[----:B------:R-:W-:Y:S01]  /*1720*/  PRMT R117, R100, 0x7632, R117 ;  /* 0x0000763264757816 */ /* 0x000fe20000000075 */
[C---:B------:R-:W-:Y:S01]  /*1730*/  FADD.FTZ R100, -R118.reuse, R135 ;  /* 0x0000008776647221 */ /* 0x040fe20000010100 */
[C---:B------:R-:W-:Y:S01]  /*1740*/  FADD.FTZ R142, -R118.reuse, R101 ;  /* 0x00000065768e7221 */ /* 0x040fe20000010100 */
[----:B------:R-:W-:Y:S01]  /*1750*/  FADD.FTZ R154, -R118, R133 ;  /* 0x00000085769a7221 */ /* 0x000fe20000010100 */
[----:B---3--:R-:W-:Y:S01]  /*1760*/  SHF.L.U32 R101, R104, 0x10, RZ ;  /* 0x0000001068657819 */ /* 0x008fe200000006ff */
[----:B-----5:R-:W-:Y:S01]  /*1770*/  FMUL.FTZ R133, R121, R100 ;  /* 0x0000006479857220 */ /* 0x020fe20000410000 */
[----:B------:R-:W-:Y:S01]  /*1780*/  SHF.L.U32 R139, R103, 0x10, RZ ;  /* 0x00000010678b7819 */ /* 0x000fe200000006ff */
[----:B------:R-:W-:Y:S01]  /*1790*/  FMUL.FTZ R137, R121, R138 ;  /* 0x0000008a79897220 */ /* 0x000fe20000410000 */
[----:B------:R-:W-:Y:S01]  /*17a0*/  SHF.L.U32 R103, R134, 0x10, RZ ;  /* 0x0000001086677819 */ /* 0x000fe200000006ff */
[----:B------:R-:W-:Y:S01]  /*17b0*/  FADD.FTZ R76, R76, R101 ;  /* 0x000000654c4c7221 */ /* 0x000fe20000010000 */
[-C--:B------:R-:W-:Y:S01]  /*17c0*/  FFMA.FTZ R60, R133, R101.reuse, R60 ;  /* 0x00000065853c7223 */ /* 0x080fe2000001003c */
[----:B------:R-:W-:Y:S01]  /*17d0*/  FMUL.FTZ R130, R130, R101 ;  /* 0x0000006582827220 */ /* 0x000fe20000410000 */
[----:B------:R-:W-:Y:S01]  /*17e0*/  SHF.L.U32 R101, R106, 0x10, RZ ;  /* 0x000000106a657819 */ /* 0x000fe200000006ff */
[----:B------:R-:W-:Y:S01]  /*17f0*/  FADD.FTZ R140, -R118, R139 ;  /* 0x0000008b768c7221 */ /* 0x000fe20000010100 */
[----:B------:R-:W-:Y:S01]  /*1800*/  SHF.L.U32 R134, R50, 0x10, RZ ;  /* 0x0000001032867819 */ /* 0x000fe200000006ff */
[----:B------:R-:W-:Y:S01]  /*1810*/  FADD.FTZ R156, -R118, R103 ;  /* 0x00000067769c7221 */ /* 0x000fe20000010100 */
[----:B------:R-:W-:Y:S01]  /*1820*/  PRMT R104, R104, 0x7632, R104 ;  /* 0x0000763268687816 */ /* 0x000fe20000000068 */
[----:B------:R-:W-:Y:S01]  /*1830*/  FADD.FTZ R80, R80, R101 ;  /* 0x0000006550507221 */ /* 0x000fe20000010000 */
[----:B------:R-:W-:Y:S01]  /*1840*/  SHF.L.U32 R117, R117, 0x10, RZ ;  /* 0x0000001075757819 */ /* 0x000fe200000006ff */
[-C--:B------:R-:W-:Y:S01]  /*1850*/  FFMA.FTZ R64, R137, R101.reuse, R64 ;  /* 0x0000006589407223 */ /* 0x080fe20000010040 */
[----:B------:R-:W-:Y:S01]  /*1860*/  FMUL.FTZ R134, R134, R101 ;  /* 0x0000006586867220 */ /* 0x000fe20000410000 */
[----:B------:R-:W-:Y:S01]  /*1870*/  SHF.L.U32 R101, R107, 0x10, RZ ;  /* 0x000000106b657819 */ /* 0x000fe200000006ff */
[----:B------:R-:W-:Y:S01]  /*1880*/  FMUL.FTZ R139, R121, R140 ;  /* 0x0000008c798b7220 */ /* 0x000fe20000410000 */
[----:B------:R-:W-:Y:S01]  /*1890*/  SHF.L.U32 R138, R51, 0x10, RZ ;  /* 0x00000010338a7819 */ /* 0x000fe200000006ff */
[----:B------:R-:W-:Y:S01]  /*18a0*/  FADD.FTZ R136, -R118, R117 ;  /* 0x0000007576887221 */ /* 0x000fe20000010100 */
[----:B------:R-:W-:Y:S01]  /*18b0*/  SHF.L.U32 R104, R104, 0x10, RZ ;  /* 0x0000001068687819 */ /* 0x000fe200000006ff */
[----:B------:R-:W-:Y:S01]  /*18c0*/  FMUL.FTZ R135, R121, R102 ;  /* 0x0000006679877220 */ /* 0x000fe20000410000 */
[----:B------:R-:W-:Y:S01]  /*18d0*/  SHF.L.U32 R103, R105, 0x10, RZ ;  /* 0x0000001069677819 */ /* 0x000fe200000006ff */
[----:B------:R-:W-:Y:S01]  /*18e0*/  FADD.FTZ R82, R82, R101 ;  /* 0x0000006552527221 */ /* 0x000fe20000010000 */
[-C--:B------:R-:W-:Y:S01]  /*18f0*/  FFMA.FTZ R66, R139, R101.reuse, R66 ;  /* 0x000000658b427223 */ /* 0x080fe20000010042 */
[----:B------:R-:W-:Y:S01]  /*1900*/  FMUL.FTZ R138, R138, R101 ;  /* 0x000000658a8a7220 */ /* 0x000fe20000410000 */
[----:B------:R-:W-:Y:S01]  /*1910*/  PRMT R105, R105, 0x7632, R105 ;  /* 0x0000763269697816 */ /* 0x000fe20000000069 */
[----:B------:R-:W-:Y:S01]  /*1920*/  FMUL.FTZ R141, R141, R104 ;  /* 0x000000688d8d7220 */ /* 0x000fe20000410000 */
[----:B------:R-:W-:Y:S01]  /*1930*/  FADD.FTZ R102, R159, R130 ;  /* 0x000000829f667221 */ /* 0x000fe20000010000 */
[----:B------:R-:W-:Y:S01]  /*1940*/  FMUL.FTZ R136, R121, R136 ;  /* 0x0000008879887220 */ /* 0x000fe20000410000 */
[----:B------:R-:W-:Y:S01]  /*1950*/  FFMA.FTZ R101, R133, R130, R162 ;  /* 0x0000008285657223 */ /* 0x000fe200000100a2 */
[-C--:B------:R-:W-:Y:S01]  /*1960*/  FMUL.FTZ R132, R132, R103.reuse ;  /* 0x0000006784847220 */ /* 0x080fe20000410000 */
[----:B------:R-:W-:Y:S01]  /*1970*/  FADD.FTZ R78, R78, R103 ;  /* 0x000000674e4e7221 */ /* 0x000fe20000010000 */
[----:B------:R-:W-:Y:S01]  /*1980*/  FFMA.FTZ R62, R135, R103, R62 ;  /* 0x00000067873e7223 */ /* 0x000fe2000001003e */
[----:B------:R-:W-:Y:S01]  /*1990*/  SHF.L.U32 R105, R105, 0x10, RZ ;  /* 0x0000001069697819 */ /* 0x000fe200000006ff */
[----:B------:R-:W-:Y:S01]  /*19a0*/  FADD.FTZ R103, R102, R141 ;  /* 0x0000008d66677221 */ /* 0x000fe20000010000 */
[----:B------:R-:W-:Y:S01]  /*19b0*/  SHF.L.U32 R140, R8, 0x10, RZ ;  /* 0x00000010088c7819 */ /* 0x000fe200000006ff */
[----:B------:R-:W-:Y:S01]  /*19c0*/  FFMA.FTZ R102, R136, R141, R101 ;  /* 0x0000008d88667223 */ /* 0x000fe20000010065 */
[----:B------:R-:W-:Y:S01]  /*19d0*/  PRMT R106, R106, 0x7632, R106 ;  /* 0x000076326a6a7816 */ /* 0x000fe2000000006a */
[----:B------:R-:W-:Y:S01]  /*19e0*/  FMUL.FTZ R142, R121, R142 ;  /* 0x0000008e798e7220 */ /* 0x000fe20000410000 */
[----:B------:R-:W-:Y:S01]  /*19f0*/  FADD.FTZ R103, R103, R132 ;  /* 0x0000008467677221 */ /* 0x000fe20000010000 */
[----:B------:R-:W-:Y:S01]  /*1a00*/  FMUL.FTZ R140, R140, R105 ;  /* 0x000000698c8c7220 */ /* 0x000fe20000410000 */
[----:B------:R-:W-:Y:S01]  /*1a10*/  FFMA.FTZ R101, R135, R132, R102 ;  /* 0x0000008487657223 */ /* 0x000fe20000010066 */
[----:B------:R-:W-:Y:S01]  /*1a20*/  SHF.L.U32 R106, R106, 0x10, RZ ;  /* 0x000000106a6a7819 */ /* 0x000fe200000006ff */
[----:B------:R-:W-:Y:S01]  /*1a30*/  FADD.FTZ R77, R77, R104 ;  /* 0x000000684d4d7221 */ /* 0x000fe20000010000 */
[----:B------:R-:W-:Y:S01]  /*1a40*/  FADD.FTZ R103, R103, R140 ;  /* 0x0000008c67677221 */ /* 0x000fe20000010000 */
[----:B------:R-:W-:Y:S01]  /*1a50*/  FFMA.FTZ R102, R142, R140, R101 ;  /* 0x0000008c8e667223 */ /* 0x000fe20000010065 */
[----:B------:R-:W-:Y:S01]  /*1a60*/  PRMT R100, R107, 0x7632, R100 ;  /* 0x000076326b647816 */ /* 0x000fe20000000064 */
        /* <DEDUP_REMOVED lines=9> */
[----:B------:R-:W-:Y:S01]  /*1b00*/  FADD.FTZ R79, R79, R105 ;  /* 0x000000694f4f7221 */ /* 0x000fe20000010000 */
[----:B------:R-:W-:Y:S01]  /*1b10*/  FADD.FTZ R83, R83, R100 ;  /* 0x0000006453537221 */ /* 0x000fe20000010000 */
[-C--:B------:R-:W-:Y:S01]  /*1b20*/  FFMA.FTZ R67, R154, R100.reuse, R67 ;  /* 0x000000649a437223 */ /* 0x080fe20000010043 */
[----:B------:R-:W-:Y:S01]  /*1b30*/  FMUL.FTZ R155, R155, R100 ;  /* 0x000000649b9b7220 */ /* 0x000fe20000410000 */
[----:B------:R-:W-:Y:S01]  /*1b40*/  FADD.FTZ R100, R103, R138 ;  /* 0x0000008a67647221 */ /* 0x000fe20000010000 */
[----:B------:R-:W-:Y:S01]  /*1b50*/  FFMA.FTZ R101, R139, R138, R102 ;  /* 0x0000008a8b657223 */ /* 0x000fe20000010066 */
[----:B------:R-:W-:Y:S01]  /*1b60*/  FFMA.FTZ R63, R142, R105, R63 ;  /* 0x000000698e3f7223 */ /* 0x000fe2000001003f */
[----:B------:R-:W-:Y:S01]  /*1b70*/  FADD.FTZ R81, R81, R106 ;  /* 0x0000006a51517221 */ /* 0x000fe20000010000 */
[----:B------:R-:W-:Y:S01]  /*1b80*/  FFMA.FTZ R65, R156, R106, R65 ;  /* 0x0000006a9c417223 */ /* 0x000fe20000010041 */
[----:B------:R-:W-:Y:S01]  /*1b90*/  FADD.FTZ R159, R100, R155 ;  /* 0x0000009b649f7221 */ /* 0x000fe20000010000 */
[----:B------:R-:W-:Y:S01]  /*1ba0*/  FFMA.FTZ R162, R154, R155, R101 ;  /* 0x0000009b9aa27223 */ /* 0x000fe20000010065 */
[----:B------:R-:W-:Y:S06]  /*1bb0*/  BRA `(.L_x_80) ;  /* 0x00000000005c7947 */ /* 0x000fec0003800000 */
.L_x_75:
[----:B------:R-:W-:Y:S01]  /*1bc0*/  MOV R110, UR15 ;  /* 0x0000000f006e7c02 */ /* 0x000fe20008000f00 */
[----:B------:R-:W-:-:S04]  /*1bd0*/  UISETP.NE.U32.AND UP0, UPT, UR12, URZ, UPT ;  /* 0x000000ff0c00728c */ /* 0x000fc8000bf05070 */
[----:B------:R-:W-:Y:S01]  /*1be0*/  IMAD R100, R19, R110, RZ ;  /* 0x0000006e13647224 */ /* 0x000fe200078e02ff */
[----:B------:R-:W-:-:S04]  /*1bf0*/  UISETP.NE.AND.EX UP0, UPT, UR13, URZ, UPT, UP0 ;  /* 0x000000ff0d00728c */ /* 0x000fc8000bf05300 */
[----:B------:R-:W-:-:S04]  /*1c00*/  SHF.R.S32.HI R101, RZ, 0x1f, R100 ;  /* 0x0000001fff657819 */ /* 0x000fc80000011464 */
[----:B------:R-:W-:-:S04]  /*1c10*/  LEA.HI R101, R101, R100, RZ, 0x3 ;  /* 0x0000006465657211 */ /* 0x000fc800078f18ff */
[----:B------:R-:W-:Y:S01]  /*1c20*/  LEA.HI.SX32 R119, R101, R108, 0x1d ;  /* 0x0000006c65777211 */ /* 0x000fe200078feaff */
[----:B------:R-:W-:Y:S06]  /*1c30*/  BRA.U !UP0, `(.L_x_80) ;  /* 0x00000001083c7547 */ /* 0x000fec000b800000 */
[C---:B------:R-:W-:Y:S01]  /*1c40*/  ISETP.GE.U32.AND P0, PT, R109.reuse, 0x20, PT ;  /* 0x000000206d00780c */ /* 0x040fe20003f06070 */
[----:B------:R-:W-:Y:S01]  /*1c50*/  IMAD.MOV.U32 R107, RZ, RZ, R119 ;  /* 0x000000ffff6b7224 */ /* 0x000fe200078e0077 */
[C---:B------:R-:W-:Y:S02]  /*1c60*/  ISETP.GE.U32.AND P2, PT, R109.reuse, 0x40, PT ;  /* 0x000000406d00780c */ /* 0x040fe40003f46070 */
[----:B------:R-:W-:-:S09]  /*1c70*/  ISETP.GE.U32.AND P3, PT, R109, 0x60, PT ;  /* 0x000000606d00780c */ /* 0x000fd20003f66070 */
[----:B------:R-:W0:Y:S08]  /*1c80*/  @P0 LDC.64 R104, c[0x0][0x438] ;  /* 0x00010e00ff680b82 */ /* 0x000e300000000a00 */
[----:B------:R-:W1:Y:S08]  /*1c90*/  @P2 LDC.64 R102, c[0x0][0x438] ;  /* 0x00010e00ff662b82 */ /* 0x000e700000000a00 */
[----:B------:R-:W2:Y:S01]  /*1ca0*/  @P3 LDC.64 R100, c[0x0][0x438] ;  /* 0x00010e00ff643b82 */ /* 0x000ea20000000a00 */
[C---:B0-----:R-:W-:Y:S01]  /*1cb0*/  @P0 IMAD.WIDE.U32 R104, R107.reuse, 0x10, R104 ;  /* 0x000000106b680825 */ /* 0x041fe200078e0068 */
[----:B------:R-:W-:-:S04]  /*1cc0*/  @P0 IADD3 R107, PT, PT, R107, 0x20, RZ ;  /* 0x000000206b6b0810 */ /* 0x000fc80007ffe0ff */
[----:B------:R0:W5:Y:S01]  /*1cd0*/  @P0 LDG.E.128 R84, desc[UR6][R104.64] ;  /* 0x0000000668540981 */ /* 0x000162000c1e1d00 */
[C---:B-1----:R-:W-:Y:S01]  /*1ce0*/  @P2 IMAD.WIDE.U32 R102, R107.reuse, 0x10, R102 ;  /* 0x000000106b662825 */ /* 0x042fe200078e0066 */
[----:B------:R-:W-:-:S04]  /*1cf0*/  @P2 IADD3 R107, PT, PT, R107, 0x20, RZ ;  /* 0x000000206b6b2810 */ /* 0x000fc80007ffe0ff */
[----:B------:R0:W5:Y:S01]  /*1d00*/  @P2 LDG.E.128 R36, desc[UR6][R102.64] ;  /* 0x0000000666242981 */ /* 0x000162000c1e1d00 */
[----:B--2---:R-:W-:-:S05]  /*1d10*/  @P3 IMAD.WIDE.U32 R100, R107, 0x10, R100 ;  /* 0x000000106b643825 */ /* 0x004fca00078e0064 */
[----:B------:R0:W5:Y:S02]  /*1d20*/  @P3 LDG.E.128 R96, desc[UR6][R100.64] ;  /* 0x0000000664603981 */ /* 0x000164000c1e1d00 */
.L_x_80:
[----:B------:R-:W-:Y:S05]  /*1d30*/  BSYNC.RECONVERGENT B0 ;  /* 0x0000000000007941 */ /* 0x000fea0003800200 */
.L_x_74:
[----:B------:R-:W-:Y:S01]  /*1d40*/  UMOV UR4, 0xffffffff ;  /* 0xffffffff00047882 */ /* 0x000fe20000000000 */
[----:B-----5:R-:W-:Y:S02]  /*1d50*/  ISETP.GE.AND P2, PT, R120, 0x1, PT ;  /* 0x000000017800780c */ /* 0x020fe40003f46270 */
[----:B------:R-:W-:Y:S11]  /*1d60*/  BRA.DIV UR4, `(.L_x_81) ;  /* 0x0000004a04107947 */ /* 0x000ff6000b800000 */
[----:B0-----:R-:W0:Y:S01]  /*1d70*/  SHFL.BFLY PT, R100, R159, 0x1, 0x1f ;  /* 0x0c201f009f647f89 */ /* 0x001e2200000e0000 */
[----:B------:R-:W-:Y:S02]  /*1d80*/  PRMT R107, R99, 0x7632, R107 ;  /* 0x00007632636b7816 */ /* 0x000fe4000000006b */
[----:B------:R-:W-:Y:S01]  /*1d90*/  PRMT R106, R98, 0x7632, R106 ;  /* 0x00007632626a7816 */ /* 0x000fe2000000006a */
        /* <DEDUP_REMOVED lines=13> */
[--C-:B0-----:R-:W-:Y:S01]  /*1e70*/  FADD.FTZ R151, R117, R104.reuse ;  /* 0x0000006875977221 */ /* 0x101fe20000010000 */
[----:B------:R-:W-:Y:S01]  /*1e80*/  PRMT R104, R96, 0x7632, R104 ;  /* 0x0000763260687816 */ /* 0x000fe20000000068 */
[----:B-1----:R-:W-:-:S03]  /*1e90*/  FADD.FTZ R100, R118, R105 ;  /* 0x0000006976647221 */ /* 0x002fc60000010000 */
[----:B------:R0:W1:Y:S01]  /*1ea0*/  SHFL.BFLY PT, R162, R151, 0x10, 0x1f ;  /* 0x0e001f0097a27f89 */ /* 0x00006200000e0000 */
[----:B------:R-:W-:-:S03]  /*1eb0*/  PRMT R105, R97, 0x7632, R105 ;  /* 0x0000763261697816 */ /* 0x000fc60000000069 */
[----:B------:R0:W2:Y:S04]  /*1ec0*/  SHFL.BFLY PT, R101, R100, 0x10, 0x1f ;  /* 0x0e001f0064657f89 */ /* 0x0000a800000e0000 */
.L_x_115:
[----:B------:R-:W-:Y:S01]  /*1ed0*/  @P2 IADD3 R103, PT, PT, R120, -0x1, RZ ;  /* 0xffffffff78672810 */ /* 0x000fe20007ffe0ff */
[----:B01----:R-:W-:Y:S01]  /*1ee0*/  FADD.FTZ R151, R151, R162 ;  /* 0x000000a297977221 */ /* 0x003fe20000010000 */
[----:B------:R-:W-:Y:S01]  /*1ef0*/  ISETP.GE.U32.AND P3, PT, R109, 0x20, PT ;  /* 0x000000206d00780c */ /* 0x000fe20003f66070 */
[----:B--2---:R-:W-:Y:S01]  /*1f00*/  FADD.FTZ R101, R100, R101 ;  /* 0x0000006564657221 */ /* 0x004fe20000010000 */
[----:B------:R-:W-:Y:S02]  /*1f10*/  HFMA2 R117, -RZ, RZ, 0, 0 ;  /* 0x00000000ff757431 */ /* 0x000fe400000001ff */
[----:B------:R-:W-:Y:S02]  /*1f20*/  @P2 IMAD R103, R103, R110, RZ ;  /* 0x0000006e67672224 */ /* 0x000fe400078e02ff */
[----:B------:R-:W-:Y:S01]  /*1f30*/  FMUL.FTZ R151, R151, UR9 ;  /* 0x0000000997977c20 */ /* 0x000fe20008410000 */
[----:B------:R-:W-:Y:S01]  /*1f40*/  ISETP.NE.AND P0, PT, RZ, UR8, PT ;  /* 0x00000008ff007c0c */ /* 0x000fe2000bf05270 */
[----:B------:R-:W-:Y:S01]  /*1f50*/  BSSY.RECONVERGENT B0, `(.L_x_82) ;  /* 0x000013a000007945 */ /* 0x000fe20003800200 */
[----:B------:R-:W-:Y:S01]  /*1f60*/  FMUL.FTZ R118, R101, UR9 ;  /* 0x0000000965767c20 */ /* 0x000fe20008410000 */
[----:B------:R-:W-:-:S02]  /*1f70*/  @P2 SHF.R.S32.HI R100, RZ, 0x1f, R103 ;  /* 0x0000001fff642819 */ /* 0x000fc40000011467 */
[----:B------:R-:W-:Y:S02]  /*1f80*/  FSEL R151, R151, RZ, !P0 ;  /* 0x000000ff97977208 */ /* 0x000fe40004000000 */
[----:B------:R-:W-:-:S04]  /*1f90*/  @P2 LEA.HI R103, R100, R103, RZ, 0x3 ;  /* 0x0000006764672211 */ /* 0x000fc800078f18ff */
[----:B------:R-:W-:Y:S01]  /*1fa0*/  @P2 LEA.HI.SX32 R117, R103, R108, 0x1d ;  /* 0x0000006c67752211 */ /* 0x000fe200078feaff */
[----:B------:R-:W-:Y:S06]  /*1fb0*/  @!P3 BRA `(.L_x_83) ;  /* 0x0000001000ccb947 */ /* 0x000fec0003800000 */
[----:B------:R-:W-:Y:S01]  /*1fc0*/  UISETP.NE.U32.AND UP0, UPT, UR12, URZ, UPT ;  /* 0x000000ff0c00728c */ /* 0x000fe2000bf05070 */
[----:B------:R-:W-:Y:S01]  /*1fd0*/  BSSY.RECONVERGENT B1, `(.L_x_84) ;  /* 0x0000127000017945 */ /* 0x000fe20003800200 */
[----:B------:R-:W-:Y:S02]  /*1fe0*/  PRMT R100, R87, 0x7632, R100 ;  /* 0x0000763257647816 */ /* 0x000fe40000000064 */
[----:B------:R-:W-:Y:S01]  /*1ff0*/  UISETP.NE.AND.EX UP0, UPT, UR13, URZ, UPT, UP0 ;  /* 0x000000ff0d00728c */ /* 0x000fe2000bf05300 */
[----:B------:R-:W-:Y:S02]  /*2000*/  PRMT R102, R86, 0x7632, R102 ;  /* 0x0000763256667816 */ /* 0x000fe40000000066 */
[----:B------:R-:W-:Y:S02]  /*2010*/  PRMT R101, R85, 0x7632, R101 ;  /* 0x0000763255657816 */ /* 0x000fe40000000065 */
[----:B------:R-:W-:-:S04]  /*2020*/  PRMT R103, R84, 0x7632, R103 ;  /* 0x0000763254677816 */ /* 0x000fc80000000067 */
[----:B------:R-:W-:Y:S05]  /*2030*/  BRA.U UP0, `(.L_x_85) ;  /* 0x0000000900507547 */ /* 0x000fea000b800000 */
[----:B------:R-:W-:Y:S02]  /*2040*/  MOV R120, UR20 ;  /* 0x0000001400787c02 */ /* 0x000fe40008000f00 */
[----:B------:R-:W-:Y:S02]  /*2050*/  MOV R159, UR21 ;  /* 0x00000015009f7c02 */ /* 0x000fe40008000f00 */
[----:B------:R-:W-:-:S04]  /*2060*/  ISETP.NE.U32.AND P0, PT, R120, RZ, PT ;  /* 0x000000ff7800720c */ /* 0x000fc80003f05070 */
[----:B------:R-:W-:-:S13]  /*2070*/  ISETP.NE.AND.EX P0, PT, R159, RZ, PT, P0 ;  /* 0x000000ff9f00720c */ /* 0x000fda0003f05300 */
[----:B------:R-:W-:Y:S05]  /*2080*/  @P0 BRA `(.L_x_86) ;  /* 0x0000000400240947 */ /* 0x000fea0003800000 */
[----:B------:R-:W0:Y:S01]  /*2090*/  @P2 LDC R101, c[0x0][0x40c] ;  /* 0x00010300ff652b82 */ /* 0x000e220000000800 */
[-CC-:B------:R-:W-:Y:S01]  /*20a0*/  FFMA.FTZ R103, R3, R118.reuse, R151.reuse ;  /* 0x0000007603677223 */ /* 0x180fe20000010097 */
[----:B------:R-:W-:Y:S01]  /*20b0*/  FFMA.FTZ R162, R126, R118, R151 ;  /* 0x000000767ea27223 */ /* 0x000fe20000010097 */
[----:B------:R-:W-:Y:S02]  /*20c0*/  @P2 ISETP.GT.AND P0, PT, R122, RZ, PT ;  /* 0x000000ff7a00220c */ /* 0x000fe40003f04270 */
[----:B------:R-:W-:Y:S01]  /*20d0*/  @P2 FADD.FTZ R102, R4, -R103 ;  /* 0x8000006704662221 */ /* 0x000fe20000010000 */
[----:B------:R-:W-:Y:S01]  /*20e0*/  @P2 FADD.FTZ R162, R129, -R162 ;  /* 0x800000a281a22221 */ /* 0x000fe20000010000 */
[----:B------:R-:W-:Y:S01]  /*20f0*/  @P2 ISETP.GT.AND P1, PT, R122, RZ, PT ;  /* 0x000000ff7a00220c */ /* 0x000fe20003f24270 */
[----:B------:R-:W1:Y:S01]  /*2100*/  @P2 LDC R100, c[0x0][0x40c] ;  /* 0x00010300ff642b82 */ /* 0x000e620000000800 */
[C---:B------:R-:W-:Y:S01]  /*2110*/  @P2 FMUL.FTZ R102, R121.reuse, R102 ;  /* 0x0000006679662220 */ /* 0x040fe20000410000 */
[----:B------:R-:W-:-:S04]  /*2120*/  @P2 FMUL.FTZ R162, R121, R162 ;  /* 0x000000a279a22220 */ /* 0x000fc80000410000 */
[----:B------:R-:W-:Y:S02]  /*2130*/  @P2 FSEL R102, R102, RZ, P0 ;  /* 0x000000ff66662208 */ /* 0x000fe40000000000 */
[----:B------:R-:W-:Y:S01]  /*2140*/  @P2 FSEL R103, R162, RZ, P1 ;  /* 0x000000ffa2672208 */ /* 0x000fe20000800000 */
[----:B------:R-:W2:Y:S01]  /*2150*/  @P2 LDC R161, c[0x0][0x40c] ;  /* 0x00010300ffa12b82 */ /* 0x000ea20000000800 */
[----:B------:R-:W-:Y:S01]  /*2160*/  @P2 ISETP.GT.AND P0, PT, R122, RZ, PT ;  /* 0x000000ff7a00220c */ /* 0x000fe20003f04270 */
[----:B0-----:R-:W-:Y:S01]  /*2170*/  @P2 FMUL.FTZ R101, R102, R101 ;  /* 0x0000006566652220 */ /* 0x001fe20000410000 */
[----:B------:R-:W-:-:S04]  /*2180*/  FFMA.FTZ R102, R150, R118, R151 ;  /* 0x0000007696667223 */ /* 0x000fc80000010097 */
[----:B------:R-:W-:Y:S01]  /*2190*/  @P2 F2FP.BF16.F32.PACK_AB R101, RZ, R101 ;  /* 0x00000065ff65223e */ /* 0x000fe200000010ff */
[----:B------:R-:W-:Y:S01]  /*21a0*/  @P2 FADD.FTZ R102, R149, -R102 ;  /* 0x8000006695662221 */ /* 0x000fe20000010000 */
[----:B-1----:R-:W-:Y:S02]  /*21b0*/  @P2 FMUL.FTZ R100, R103, R100 ;  /* 0x0000006467642220 */ /* 0x002fe40000410000 */
[----:B------:R-:W-:Y:S01]  /*21c0*/  @P2 PRMT R88, R101, 0x7610, R88 ;  /* 0x0000761065582816 */ /* 0x000fe20000000058 */
[----:B------:R-:W-:Y:S01]  /*21d0*/  FFMA.FTZ R103, R7, R118, R151 ;  /* 0x0000007607677223 */ /* 0x000fe20000010097 */
[----:B------:R-:W0:Y:S01]  /*21e0*/  @P2 LDC R101, c[0x0][0x40c] ;  /* 0x00010300ff652b82 */ /* 0x000e220000000800 */
[----:B------:R-:W-:-:S04]  /*21f0*/  @P2 F2FP.BF16.F32.PACK_AB R100, RZ, R100 ;  /* 0x00000064ff64223e */ /* 0x000fc800000010ff */
[----:B------:R-:W-:Y:S01]  /*2200*/  @P2 PRMT R88, R88, 0x5410, R100 ;  /* 0x0000541058582816 */ /* 0x000fe20000000064 */
[----:B------:R-:W-:Y:S01]  /*2210*/  @P2 FADD.FTZ R100, R2, -R103 ;  /* 0x8000006702642221 */ /* 0x000fe20000010000 */
[----:B------:R-:W-:-:S03]  /*2220*/  @P2 FMUL.FTZ R103, R121, R102 ;  /* 0x0000006679672220 */ /* 0x000fc60000410000 */
[----:B------:R-:W-:-:S05]  /*2230*/  @P2 FMUL.FTZ R100, R121, R100 ;  /* 0x0000006479642220 */ /* 0x000fca0000410000 */
[----:B------:R-:W-:Y:S02]  /*2240*/  @P2 FSEL R100, R100, RZ, P0 ;  /* 0x000000ff64642208 */ /* 0x000fe40000000000 */
[----:B------:R-:W-:-:S03]  /*2250*/  @P2 ISETP.GT.AND P0, PT, R122, RZ, PT ;  /* 0x000000ff7a00220c */ /* 0x000fc60003f04270 */
[----:B--2---:R-:W-:Y:S01]  /*2260*/  @P2 FMUL.FTZ R102, R100, R161 ;  /* 0x000000a164662220 */ /* 0x004fe20000410000 */
[----:B------:R-:W-:Y:S01]  /*2270*/  @P2 FSEL R162, R103, RZ, P0 ;  /* 0x000000ff67a22208 */ /* 0x000fe20000000000 */
[----:B------:R-:W1:Y:S01]  /*2280*/  @P2 LDC R100, c[0x0][0x40c] ;  /* 0x00010300ff642b82 */ /* 0x000e620000000800 */
[----:B------:R-:W-:-:S03]  /*2290*/  @P2 ISETP.GT.AND P0, PT, R122, RZ, PT ;  /* 0x000000ff7a00220c */ /* 0x000fc60003f04270 */
[----:B0-----:R-:W-:Y:S01]  /*22a0*/  @P2 FMUL.FTZ R162, R162, R101 ;  /* 0x00000065a2a22220 */ /* 0x001fe20000410000 */
[----:B------:R-:W-:-:S03]  /*22b0*/  FFMA.FTZ R101, R5, R118, R151 ;  /* 0x0000007605657223 */ /* 0x000fc60000010097 */
[----:B------:R-:W0:Y:S01]  /*22c0*/  @P2 LDC R161, c[0x0][0x40c] ;  /* 0x00010300ffa12b82 */ /* 0x000e220000000800 */
[----:B------:R-:W-:Y:S01]  /*22d0*/  @P2 FADD.FTZ R164, R0, -R101 ;  /* 0x8000006500a42221 */ /* 0x000fe20000010000 */
[----:B------:R-:W-:Y:S02]  /*22e0*/  @P2 F2FP.BF16.F32.PACK_AB R101, RZ, R102 ;  /* 0x00000066ff65223e */ /* 0x000fe400000010ff */
[----:B------:R-:W-:Y:S01]  /*22f0*/  @P2 F2FP.BF16.F32.PACK_AB R102, RZ, R162 ;  /* 0x000000a2ff66223e */ /* 0x000fe200000010ff */
[----:B------:R-:W-:Y:S01]  /*2300*/  @P2 FMUL.FTZ R164, R121, R164 ;  /* 0x000000a479a42220 */ /* 0x000fe20000410000 */
[----:B------:R-:W-:Y:S01]  /*2310*/  FFMA.FTZ R162, R125, R118, R151 ;  /* 0x000000767da27223 */ /* 0x000fe20000010097 */
[----:B------:R-:W-:-:S03]  /*2320*/  @P2 PRMT R89, R101, 0x7610, R89 ;  /* 0x0000761065592816 */ /* 0x000fc60000000059 */
[----:B------:R-:W-:Y:S01]  /*2330*/  @P2 FSEL R103, R164, RZ, P0 ;  /* 0x000000ffa4672208 */ /* 0x000fe20000000000 */
[----:B------:R-:W-:Y:S01]  /*2340*/  @P2 FADD.FTZ R162, R123, -R162 ;  /* 0x800000a27ba22221 */ /* 0x000fe20000010000 */
[----:B------:R-:W-:Y:S02]  /*2350*/  @P2 ISETP.GT.AND P0, PT, R122, RZ, PT ;  /* 0x000000ff7a00220c */ /* 0x000fe40003f04270 */
[----:B------:R-:W-:Y:S01]  /*2360*/  @P2 PRMT R89, R89, 0x5410, R102 ;  /* 0x0000541059592816 */ /* 0x000fe20000000066 */
[----:B------:R-:W-:Y:S01]  /*2370*/  @P2 FMUL.FTZ R162, R121, R162 ;  /* 0x000000a279a22220 */ /* 0x000fe20000410000 */
[----:B-1----:R-:W-:Y:S01]  /*2380*/  @P2 FMUL.FTZ R103, R103, R100 ;  /* 0x0000006467672220 */ /* 0x002fe20000410000 */
[----:B------:R-:W-:-:S04]  /*2390*/  FFMA.FTZ R100, R148, R118, R151 ;  /* 0x0000007694647223 */ /* 0x000fc80000010097 */
[----:B------:R-:W-:Y:S01]  /*23a0*/  @P2 FADD.FTZ R100, R147, -R100 ;  /* 0x8000006493642221 */ /* 0x000fe20000010000 */
[----:B------:R-:W-:-:S03]  /*23b0*/  @P2 F2FP.BF16.F32.PACK_AB R103, RZ, R103 ;  /* 0x00000067ff67223e */ /* 0x000fc600000010ff */
[----:B------:R-:W-:Y:S01]  /*23c0*/  @P2 FMUL.FTZ R100, R121, R100 ;  /* 0x0000006479642220 */ /* 0x000fe20000410000 */
[----:B------:R-:W-:-:S04]  /*23d0*/  @P2 PRMT R90, R103, 0x7610, R90 ;  /* 0x00007610675a2816 */ /* 0x000fc8000000005a */
[----:B------:R-:W-:Y:S02]  /*23e0*/  @P2 FSEL R100, R100, RZ, P0 ;  /* 0x000000ff64642208 */ /* 0x000fe40000000000 */
[----:B------:R-:W-:-:S03]  /*23f0*/  @P2 ISETP.GT.AND P0, PT, R122, RZ, PT ;  /* 0x000000ff7a00220c */ /* 0x000fc60003f04270 */
[----:B0-----:R-:W-:Y:S01]  /*2400*/  @P2 FMUL.FTZ R161, R100, R161 ;  /* 0x000000a164a12220 */ /* 0x001fe20000410000 */
[----:B------:R-:W-:Y:S01]  /*2410*/  @P2 FSEL R163, R162, RZ, P0 ;  /* 0x000000ffa2a32208 */ /* 0x000fe20000000000 */
[----:B------:R-:W0:Y:S03]  /*2420*/  @P2 LDC R100, c[0x0][0x40c] ;  /* 0x00010300ff642b82 */ /* 0x000e260000000800 */
[----:B------:R-:W-:-:S04]  /*2430*/  @P2 F2FP.BF16.F32.PACK_AB R161, RZ, R161 ;  /* 0x000000a1ffa1223e */ /* 0x000fc800000010ff */
[----:B------:R-:W-:Y:S01]  /*2440*/  @P2 PRMT R90, R90, 0x5410, R161 ;  /* 0x000054105a5a2816 */ /* 0x000fe200000000a1 */
[----:B0-----:R-:W-:-:S05]  /*2450*/  @P2 FMUL.FTZ R100, R163, R100 ;  /* 0x00000064a3642220 */ /* 0x001fca0000410000 */
[----:B------:R-:W-:-:S04]  /*2460*/  @P2 F2FP.BF16.F32.PACK_AB R100, RZ, R100 ;  /* 0x00000064ff64223e */ /* 0x000fc800000010ff */
[----:B------:R-:W-:Y:S01]  /*2470*/  @P2 PRMT R91, R100, 0x7610, R91 ;  /* 0x00007610645b2816 */ /* 0x000fe2000000005b */
[----:B------:R-:W-:Y:S06]  /*2480*/  @!P2 BRA `(.L_x_87) ;  /* 0x0000000c006ca947 */ /* 0x000fec0003800000 */
[----:B------:R-:W-:Y:S01]  /*2490*/  FFMA.FTZ R101, R160, R118, R151 ;  /* 0x00000076a0657223 */ /* 0x000fe20000010097 */
[----:B------:R-:W-:-:S03]  /*24a0*/  ISETP.GT.AND P0, PT, R122, RZ, PT ;  /* 0x000000ff7a00720c */ /* 0x000fc60003f04270 */
[----:B------:R-:W-:-:S04]  /*24b0*/  FADD.FTZ R100, R158, -R101 ;  /* 0x800000659e647221 */ /* 0x000fc80000010000 */
[----:B------:R-:W-:-:S05]  /*24c0*/  FMUL.FTZ R100, R121, R100 ;  /* 0x0000006479647220 */ /* 0x000fca0000410000 */
[----:B------:R-:W-:-:S05]  /*24d0*/  FSEL R100, R100, RZ, P0 ;  /* 0x000000ff64647208 */ /* 0x000fca0000000000 */
[----:B------:R-:W-:-:S05]  /*24e0*/  FMUL.FTZ R100, R100, UR14 ;  /* 0x0000000e64647c20 */ /* 0x000fca0008410000 */
[----:B------:R-:W-:-:S04]  /*24f0*/  F2FP.BF16.F32.PACK_AB R100, RZ, R100 ;  /* 0x00000064ff64723e */ /* 0x000fc800000010ff */
[----:B------:R-:W-:Y:S01]  /*2500*/  PRMT R91, R91, 0x5410, R100 ;  /* 0x000054105b5b7816 */ /* 0x000fe20000000064 */
[----:B------:R-:W-:Y:S06]  /*2510*/  BRA `(.L_x_87) ;  /* 0x0000000c00487947 */ /* 0x000fec0003800000 */
.L_x_86:
[----:B------:R-:W0:Y:S01]  /*2520*/  @P2 LDC R95, c[0x0][0x40c] ;  /* 0x00010300ff5f2b82 */ /* 0x000e220000000800 */
[-CC-:B------:R-:W-:Y:S01]  /*2530*/  FFMA.FTZ R93, R3, R118.reuse, R151.reuse ;  /* 0x00000076035d7223 */ /* 0x180fe20000010097 */
[-CC-:B------:R-:W-:Y:S01]  /*2540*/  FFMA.FTZ R94, R126, R118.reuse, R151.reuse ;  /* 0x000000767e5e7223 */ /* 0x180fe20000010097 */
[----:B------:R-:W-:Y:S01]  /*2550*/  ISETP.GT.AND P0, PT, R122, RZ, PT ;  /* 0x000000ff7a00720c */ /* 0x000fe20003f04270 */
[----:B------:R-:W-:Y:S01]  /*2560*/  FFMA.FTZ R102, R150, R118, R151 ;  /* 0x0000007696667223 */ /* 0x000fe20000010097 */
[----:B------:R-:W-:Y:S01]  /*2570*/  FADD.FTZ R92, R4, -R93 ;  /* 0x8000005d045c7221 */ /* 0x000fe20000010000 */
[----:B------:R-:W-:Y:S02]  /*2580*/  FADD.FTZ R94, R129, -R94 ;  /* 0x8000005e815e7221 */ /* 0x000fe40000010000 */
[----:B------:R-:W1:Y:S01]  /*2590*/  @P2 LDC R100, c[0x0][0x40c] ;  /* 0x00010300ff642b82 */ /* 0x000e620000000800 */
[C---:B------:R-:W-:Y:S01]  /*25a0*/  FMUL.FTZ R92, R121.reuse, R92 ;  /* 0x0000005c795c7220 */ /* 0x040fe20000410000 */
[----:B------:R-:W-:Y:S01]  /*25b0*/  FMUL.FTZ R94, R121, R94 ;  /* 0x0000005e795e7220 */ /* 0x000fe20000410000 */
[----:B------:R-:W-:-:S03]  /*25c0*/  FADD.FTZ R102, R149, -R102 ;  /* 0x8000006695667221 */ /* 0x000fc60000010000 */
[----:B------:R-:W-:Y:S01]  /*25d0*/  FSEL R92, R92, RZ, P0 ;  /* 0x000000ff5c5c7208 */ /* 0x000fe20000000000 */
[----:B------:R-:W-:Y:S01]  /*25e0*/  FMUL.FTZ R102, R121, R102 ;  /* 0x0000006679667220 */ /* 0x000fe20000410000 */
[----:B------:R-:W-:Y:S01]  /*25f0*/  FSEL R93, R94, RZ, P0 ;  /* 0x000000ff5e5d7208 */ /* 0x000fe20000000000 */
[----:B------:R-:W2:Y:S03]  /*2600*/  @P2 LDC R162, c[0x0][0x40c] ;  /* 0x00010300ffa22b82 */ /* 0x000ea60000000800 */
[----:B------:R-:W-:Y:S01]  /*2610*/  FSEL R102, R102, RZ, P0 ;  /* 0x000000ff66667208 */ /* 0x000fe20000000000 */
[----:B0-----:R-:W-:Y:S01]  /*2620*/  @P2 FMUL.FTZ R94, R92, R95 ;  /* 0x0000005f5c5e2220 */ /* 0x001fe20000410000 */
[----:B------:R-:W-:Y:S01]  /*2630*/  F2FP.BF16.F32.PACK_AB R92, R93, R92 ;  /* 0x0000005c5d5c723e */ /* 0x000fe200000010ff */
[----:B------:R-:W-:-:S03]  /*2640*/  FFMA.FTZ R95, R7, R118, R151 ;  /* 0x00000076075f7223 */ /* 0x000fc60000010097 */
[----:B------:R-:W-:Y:S01]  /*2650*/  @P2 F2FP.BF16.F32.PACK_AB R94, RZ, R94 ;  /* 0x0000005eff5e223e */ /* 0x000fe200000010ff */
[----:B-1----:R-:W-:Y:S01]  /*2660*/  @P2 FMUL.FTZ R101, R93, R100 ;  /* 0x000000645d652220 */ /* 0x002fe20000410000 */
[----:B------:R-:W-:Y:S01]  /*2670*/  FADD.FTZ R100, R2, -R95 ;  /* 0x8000005f02647221 */ /* 0x000fe20000010000 */
[----:B------:R-:W0:Y:S01]  /*2680*/  @P2 LDC R93, c[0x0][0x40c] ;  /* 0x00010300ff5d2b82 */ /* 0x000e220000000800 */
[----:B------:R-:W-:Y:S02]  /*2690*/  @P2 PRMT R88, R94, 0x7610, R88 ;  /* 0x000076105e582816 */ /* 0x000fe40000000058 */
[----:B------:R-:W-:Y:S01]  /*26a0*/  FMUL.FTZ R100, R121, R100 ;  /* 0x0000006479647220 */ /* 0x000fe20000410000 */
[----:B------:R-:W-:-:S04]  /*26b0*/  @P2 F2FP.BF16.F32.PACK_AB R101, RZ, R101 ;  /* 0x00000065ff65223e */ /* 0x000fc800000010ff */
[----:B------:R-:W-:Y:S01]  /*26c0*/  FSEL R103, R100, RZ, P0 ;  /* 0x000000ff64677208 */ /* 0x000fe20000000000 */
[----:B------:R-:W1:Y:S01]  /*26d0*/  @P2 LDC R94, c[0x0][0x40c] ;  /* 0x00010300ff5e2b82 */ /* 0x000e620000000800 */
[----:B------:R-:W-:-:S03]  /*26e0*/  @P2 PRMT R88, R88, 0x5410, R101 ;  /* 0x0000541058582816 */ /* 0x000fc60000000065 */
[----:B--2---:R-:W-:Y:S01]  /*26f0*/  @P2 FMUL.FTZ R95, R103, R162 ;  /* 0x000000a2675f2220 */ /* 0x004fe20000410000 */
[----:B------:R-:W-:-:S03]  /*2700*/  FFMA.FTZ R162, R148, R118, R151 ;  /* 0x0000007694a27223 */ /* 0x000fc60000010097 */
[----:B------:R-:W2:Y:S01]  /*2710*/  @P2 LDC R101, c[0x0][0x40c] ;  /* 0x00010300ff652b82 */ /* 0x000ea20000000800 */
[----:B------:R-:W-:Y:S01]  /*2720*/  FADD.FTZ R162, R147, -R162 ;  /* 0x800000a293a27221 */ /* 0x000fe20000010000 */
[----:B------:R-:W-:-:S03]  /*2730*/  @P2 F2FP.BF16.F32.PACK_AB R95, RZ, R95 ;  /* 0x0000005fff5f223e */ /* 0x000fc600000010ff */
[----:B------:R-:W-:Y:S01]  /*2740*/  FMUL.FTZ R162, R121, R162 ;  /* 0x000000a279a27220 */ /* 0x000fe20000410000 */
[----:B------:R-:W-:Y:S01]  /*2750*/  @P2 PRMT R89, R95, 0x7610, R89 ;  /* 0x000076105f592816 */ /* 0x000fe20000000059 */
[C---:B0-----:R-:W-:Y:S01]  /*2760*/  @P2 FMUL.FTZ R100, R102.reuse, R93 ;  /* 0x0000005d66642220 */ /* 0x041fe20000410000 */
[----:B------:R-:W-:Y:S01]  /*2770*/  F2FP.BF16.F32.PACK_AB R93, R102, R103 ;  /* 0x00000067665d723e */ /* 0x000fe200000010ff */
[----:B------:R-:W-:Y:S01]  /*2780*/  FFMA.FTZ R103, R5, R118, R151 ;  /* 0x0000007605677223 */ /* 0x000fe20000010097 */
[----:B------:R-:W-:Y:S02]  /*2790*/  FSEL R162, R162, RZ, P0 ;  /* 0x000000ffa2a27208 */ /* 0x000fe40000000000 */
[----:B------:R-:W-:Y:S01]  /*27a0*/  @P2 F2FP.BF16.F32.PACK_AB R100, RZ, R100 ;  /* 0x00000064ff64223e */ /* 0x000fe200000010ff */
[----:B------:R-:W-:-:S03]  /*27b0*/  FADD.FTZ R102, R0, -R103 ;  /* 0x8000006700667221 */ /* 0x000fc60000010000 */
[----:B------:R-:W-:Y:S01]  /*27c0*/  @P2 PRMT R89, R89, 0x5410, R100 ;  /* 0x0000541059592816 */ /* 0x000fe20000000064 */
[----:B------:R-:W-:-:S05]  /*27d0*/  FMUL.FTZ R102, R121, R102 ;  /* 0x0000006679667220 */ /* 0x000fca0000410000 */
[----:B------:R-:W-:Y:S02]  /*27e0*/  FSEL R161, R102, RZ, P0 ;  /* 0x000000ff66a17208 */ /* 0x000fe40000000000 */
[----:B------:R-:W0:Y:S03]  /*27f0*/  @P2 LDC R102, c[0x0][0x40c] ;  /* 0x00010300ff662b82 */ /* 0x000e260000000800 */
[----:B-1----:R-:W-:Y:S01]  /*2800*/  @P2 FMUL.FTZ R103, R161, R94 ;  /* 0x0000005ea1672220 */ /* 0x002fe20000410000 */
[C---:B------:R-:W-:Y:S01]  /*2810*/  F2FP.BF16.F32.PACK_AB R94, R162.reuse, R161 ;  /* 0x000000a1a25e723e */ /* 0x040fe200000010ff */
[----:B--2---:R-:W-:Y:S01]  /*2820*/  @P2 FMUL.FTZ R161, R162, R101 ;  /* 0x00000065a2a12220 */ /* 0x004fe20000410000 */
[----:B------:R-:W-:Y:S02]  /*2830*/  FFMA.FTZ R162, R125, R118, R151 ;  /* 0x000000767da27223 */ /* 0x000fe40000010097 */
[----:B------:R-:W-:-:S02]  /*2840*/  @P2 F2FP.BF16.F32.PACK_AB R101, RZ, R103 ;  /* 0x00000067ff65223e */ /* 0x000fc400000010ff */
[----:B------:R-:W-:Y:S01]  /*2850*/  FADD.FTZ R162, R123, -R162 ;  /* 0x800000a27ba27221 */ /* 0x000fe20000010000 */
[----:B------:R-:W-:Y:S01]  /*2860*/  @P2 F2FP.BF16.F32.PACK_AB R95, RZ, R161 ;  /* 0x000000a1ff5f223e */ /* 0x000fe200000010ff */
[----:B------:R-:W-:Y:S01]  /*2870*/  FFMA.FTZ R161, R160, R118, R151 ;  /* 0x00000076a0a17223 */ /* 0x000fe20000010097 */
[----:B------:R-:W-:Y:S01]  /*2880*/  @P2 PRMT R90, R101, 0x7610, R90 ;  /* 0x00007610655a2816 */ /* 0x000fe2000000005a */
[C---:B------:R-:W-:Y:S02]  /*2890*/  FMUL.FTZ R162, R121.reuse, R162 ;  /* 0x000000a279a27220 */ /* 0x040fe40000410000 */
[----:B------:R-:W-:Y:S01]  /*28a0*/  FADD.FTZ R100, R158, -R161 ;  /* 0x800000a19e647221 */ /* 0x000fe20000010000 */
[----:B------:R-:W-:Y:S02]  /*28b0*/  @P2 PRMT R90, R90, 0x5410, R95 ;  /* 0x000054105a5a2816 */ /* 0x000fe4000000005f */
[----:B------:R-:W-:Y:S01]  /*28c0*/  FSEL R103, R162, RZ, P0 ;  /* 0x000000ffa2677208 */ /* 0x000fe20000000000 */
[----:B------:R-:W-:-:S04]  /*28d0*/  FMUL.FTZ R100, R121, R100 ;  /* 0x0000006479647220 */ /* 0x000fc80000410000 */
[----:B0-----:R-:W-:Y:S01]  /*28e0*/  @P2 FMUL.FTZ R102, R103, R102 ;  /* 0x0000006667662220 */ /* 0x001fe20000410000 */
[----:B------:R-:W-:-:S04]  /*28f0*/  FSEL R100, R100, RZ, P0 ;  /* 0x000000ff64647208 */ /* 0x000fc80000000000 */
[----:B------:R-:W-:Y:S02]  /*2900*/  @P2 F2FP.BF16.F32.PACK_AB R102, RZ, R102 ;  /* 0x00000066ff66223e */ /* 0x000fe400000010ff */
[----:B------:R-:W-:Y:S02]  /*2910*/  F2FP.BF16.F32.PACK_AB R95, R100, R103 ;  /* 0x00000067645f723e */ /* 0x000fe400000010ff */
[----:B------:R-:W-:Y:S01]  /*2920*/  @P2 PRMT R91, R102, 0x7610, R91 ;  /* 0x00007610665b2816 */ /* 0x000fe2000000005b */
[----:B------:R-:W-:Y:S06]  /*2930*/  @!P2 BRA `(.L_x_87) ;  /* 0x000000080040a947 */ /* 0x000fec0003800000 */
[----:B------:R-:W-:-:S05]  /*2940*/  FMUL.FTZ R100, R100, UR14 ;  /* 0x0000000e64647c20 */ /* 0x000fca0008410000 */
[----:B------:R-:W-:-:S04]  /*2950*/  F2FP.BF16.F32.PACK_AB R100, RZ, R100 ;  /* 0x00000064ff64723e */ /* 0x000fc800000010ff */
[----:B------:R-:W-:Y:S01]  /*2960*/  PRMT R91, R91, 0x5410, R100 ;  /* 0x000054105b5b7816 */ /* 0x000fe20000000064 */
[----:B------:R-:W-:Y:S06]  /*2970*/  BRA `(.L_x_87) ;  /* 0x0000000800307947 */ /* 0x000fec0003800000 */
.L_x_85:
[----:B------:R-:W-:Y:S01]  /*2980*/  MOV R120, UR20 ;  /* 0x0000001400787c02 */ /* 0x000fe20008000f00 */
[----:B------:R-:W-:-:S03]  /*2990*/  IMAD.U32 R159, RZ, RZ, UR21 ;  /* 0x00000015ff9f7e24 */ /* 0x000fc6000f8e00ff */
[----:B------:R-:W-:-:S04]  /*29a0*/  ISETP.NE.U32.AND P0, PT, R120, RZ, PT ;  /* 0x000000ff7800720c */ /* 0x000fc80003f05070 */
[----:B------:R-:W-:-:S13]  /*29b0*/  ISETP.NE.AND.EX P0, PT, R159, RZ, PT, P0 ;  /* 0x000000ff9f00720c */ /* 0x000fda0003f05300 */
[----:B------:R-:W-:Y:S05]  /*29c0*/  @P0 BRA `(.L_x_88) ;  /* 0x0000000400080947 */ /* 0x000fea0003800000 */
[----:B------:R-:W-:Y:S02]  /*29d0*/  ISETP.GT.AND P0, PT, R122, RZ, PT ;  /* 0x000000ff7a00720c */ /* 0x000fe40003f04270 */
[----:B------:R-:W-:Y:S02]  /*29e0*/  SHF.L.U32 R162, R84, 0x10, RZ ;  /* 0x0000001054a27819 */ /* 0x000fe400000006ff */
[----:B------:R-:W-:-:S09]  /*29f0*/  SHF.L.U32 R102, R102, 0x10, RZ ;  /* 0x0000001066667819 */ /* 0x000fd200000006ff */
[-CC-:B------:R-:W-:Y:S01]  /*2a00*/  @P0 FFMA.FTZ R161, R3, R118.reuse, R151.reuse ;  /* 0x0000007603a10223 */ /* 0x180fe20000010097 */
[----:B------:R-:W-:-:S03]  /*2a10*/  @P0 FFMA.FTZ R164, R126, R118, R151 ;  /* 0x000000767ea40223 */ /* 0x000fc60000010097 */
[----:B------:R-:W-:Y:S01]  /*2a20*/  @P0 FADD.FTZ R161, R4, -R161 ;  /* 0x800000a104a10221 */ /* 0x000fe20000010000 */
[----:B------:R-:W-:-:S03]  /*2a30*/  @P0 FADD.FTZ R164, R129, -R164 ;  /* 0x800000a481a40221 */ /* 0x000fc60000010000 */
[----:B------:R-:W-:Y:S02]  /*2a40*/  @P0 FFMA.FTZ R162, R121, R161, R162 ;  /* 0x000000a179a20223 */ /* 0x000fe400000100a2 */
[----:B------:R-:W0:Y:S02]  /*2a50*/  @P2 LDC R161, c[0x0][0x40c] ;  /* 0x00010300ffa12b82 */ /* 0x000e240000000800 */
[----:B0-----:R-:W-:-:S05]  /*2a60*/  @P2 FMUL.FTZ R162, R162, R161 ;  /* 0x000000a1a2a22220 */ /* 0x001fca0000410000 */
[----:B------:R-:W-:-:S04]  /*2a70*/  @P2 F2FP.BF16.F32.PACK_AB R162, RZ, R162 ;  /* 0x000000a2ffa2223e */ /* 0x000fc800000010ff */
[----:B------:R-:W-:Y:S02]  /*2a80*/  @P2 PRMT R88, R162, 0x7610, R88 ;  /* 0x00007610a2582816 */ /* 0x000fe40000000058 */
[----:B------:R-:W-:Y:S02]  /*2a90*/  SHF.L.U32 R162, R103, 0x10, RZ ;  /* 0x0000001067a27819 */ /* 0x000fe400000006ff */
[----:B------:R-:W0:Y:S03]  /*2aa0*/  @P2 LDC R103, c[0x0][0x40c] ;  /* 0x00010300ff672b82 */ /* 0x000e260000000800 */
[----:B------:R-:W-:Y:S01]  /*2ab0*/  @P0 FFMA.FTZ R162, R121, R164, R162 ;  /* 0x000000a479a20223 */ /* 0x000fe200000100a2 */
[----:B------:R-:W-:-:S04]  /*2ac0*/  @P0 FFMA.FTZ R164, R150, R118, R151 ;  /* 0x0000007696a40223 */ /* 0x000fc80000010097 */
[----:B------:R-:W-:Y:S01]  /*2ad0*/  @P0 FADD.FTZ R164, R149, -R164 ;  /* 0x800000a495a40221 */ /* 0x000fe20000010000 */
[----:B0-----:R-:W-:Y:S01]  /*2ae0*/  @P2 FMUL.FTZ R162, R162, R103 ;  /* 0x00000067a2a22220 */ /* 0x001fe20000410000 */
[----:B------:R-:W-:-:S04]  /*2af0*/  @P0 FFMA.FTZ R103, R7, R118, R151 ;  /* 0x0000007607670223 */ /* 0x000fc80000010097 */
[----:B------:R-:W-:Y:S01]  /*2b00*/  @P2 F2FP.BF16.F32.PACK_AB R162, RZ, R162 ;  /* 0x000000a2ffa2223e */ /* 0x000fe200000010ff */
[----:B------:R-:W-:-:S03]  /*2b10*/  @P0 FADD.FTZ R103, R2, -R103 ;  /* 0x8000006702670221 */ /* 0x000fc60000010000 */
[----:B------:R-:W-:Y:S02]  /*2b20*/  @P2 PRMT R88, R88, 0x5410, R162 ;  /* 0x0000541058582816 */ /* 0x000fe400000000a2 */
[----:B------:R-:W-:-:S05]  /*2b30*/  SHF.L.U32 R162, R85, 0x10, RZ ;  /* 0x0000001055a27819 */ /* 0x000fca00000006ff */
[----:B------:R-:W-:Y:S02]  /*2b40*/  @P0 FFMA.FTZ R162, R121, R103, R162 ;  /* 0x0000006779a20223 */ /* 0x000fe400000100a2 */
[----:B------:R-:W0:Y:S02]  /*2b50*/  @P2 LDC R103, c[0x0][0x40c] ;  /* 0x00010300ff672b82 */ /* 0x000e240000000800 */
[----:B0-----:R-:W-:-:S06]  /*2b60*/  @P2 FMUL.FTZ R162, R162, R103 ;  /* 0x00000067a2a22220 */ /* 0x001fcc0000410000 */
[----:B------:R-:W0:Y:S01]  /*2b70*/  @P2 LDC R103, c[0x0][0x40c] ;  /* 0x00010300ff672b82 */ /* 0x000e220000000800 */
[----:B------:R-:W-:-:S04]  /*2b80*/  @P2 F2FP.BF16.F32.PACK_AB R162, RZ, R162 ;  /* 0x000000a2ffa2223e */ /* 0x000fc800000010ff */
[----:B------:R-:W-:Y:S02]  /*2b90*/  @P2 PRMT R89, R162, 0x7610, R89 ;  /* 0x00007610a2592816 */ /* 0x000fe40000000059 */
[----:B------:R-:W-:Y:S02]  /*2ba0*/  SHF.L.U32 R162, R101, 0x10, RZ ;  /* 0x0000001065a27819 */ /* 0x000fe400000006ff */
[----:B------:R-:W1:Y:S03]  /*2bb0*/  @P2 LDC R101, c[0x0][0x40c] ;  /* 0x00010300ff652b82 */ /* 0x000e660000000800 */
[----:B------:R-:W-:-:S04]  /*2bc0*/  @P0 FFMA.FTZ R162, R121, R164, R162 ;  /* 0x000000a479a20223 */ /* 0x000fc800000100a2 */
[----:B-1----:R-:W-:Y:S01]  /*2bd0*/  @P2 FMUL.FTZ R162, R162, R101 ;  /* 0x00000065a2a22220 */ /* 0x002fe20000410000 */
[----:B------:R-:W-:-:S04]  /*2be0*/  @P0 FFMA.FTZ R101, R5, R118, R151 ;  /* 0x0000007605650223 */ /* 0x000fc80000010097 */
[----:B------:R-:W-:Y:S01]  /*2bf0*/  @P2 F2FP.BF16.F32.PACK_AB R162, RZ, R162 ;  /* 0x000000a2ffa2223e */ /* 0x000fe200000010ff */
[----:B------:R-:W-:-:S03]  /*2c00*/  @P0 FADD.FTZ R101, R0, -R101 ;  /* 0x8000006500650221 */ /* 0x000fc60000010000 */
[----:B------:R-:W-:Y:S02]  /*2c10*/  @P2 PRMT R89, R89, 0x5410, R162 ;  /* 0x0000541059592816 */ /* 0x000fe400000000a2 */
[----:B------:R-:W-:-:S05]  /*2c20*/  SHF.L.U32 R162, R86, 0x10, RZ ;  /* 0x0000001056a27819 */ /* 0x000fca00000006ff */
[----:B------:R-:W-:Y:S02]  /*2c30*/  @P0 FFMA.FTZ R162, R121, R101, R162 ;  /* 0x0000006579a20223 */ /* 0x000fe400000100a2 */
[----:B------:R-:W1:Y:S02]  /*2c40*/  @P2 LDC R101, c[0x0][0x40c] ;  /* 0x00010300ff652b82 */ /* 0x000e640000000800 */
[----:B-1----:R-:W-:Y:S01]  /*2c50*/  @P2 FMUL.FTZ R101, R162, R101 ;  /* 0x00000065a2652220 */ /* 0x002fe20000410000 */
[----:B------:R-:W-:-:S04]  /*2c60*/  @P0 FFMA.FTZ R162, R148, R118, R151 ;  /* 0x0000007694a20223 */ /* 0x000fc80000010097 */
[----:B------:R-:W-:Y:S01]  /*2c70*/  @P0 FADD.FTZ R162, R147, -R162 ;  /* 0x800000a293a20221 */ /* 0x000fe20000010000 */
[----:B------:R-:W-:-:S03]  /*2c80*/  @P2 F2FP.BF16.F32.PACK_AB R101, RZ, R101 ;  /* 0x00000065ff65223e */ /* 0x000fc600000010ff */
[----:B------:R-:W-:Y:S01]  /*2c90*/  @P0 FFMA.FTZ R102, R121, R162, R102 ;  /* 0x000000a279660223 */ /* 0x000fe20000010066 */
[----:B------:R-:W-:Y:S01]  /*2ca0*/  @P0 FFMA.FTZ R162, R125, R118, R151 ;  /* 0x000000767da20223 */ /* 0x000fe20000010097 */
[----:B------:R-:W-:Y:S02]  /*2cb0*/  @P2 PRMT R90, R101, 0x7610, R90 ;  /* 0x00007610655a2816 */ /* 0x000fe4000000005a */
[----:B0-----:R-:W-:Y:S01]  /*2cc0*/  @P2 FMUL.FTZ R102, R102, R103 ;  /* 0x0000006766662220 */ /* 0x001fe20000410000 */
[----:B------:R-:W-:Y:S01]  /*2cd0*/  @P0 FADD.FTZ R103, R123, -R162 ;  /* 0x800000a27b670221 */ /* 0x000fe20000010000 */
[----:B------:R-:W-:-:S03]  /*2ce0*/  SHF.L.U32 R162, R87, 0x10, RZ ;  /* 0x0000001057a27819 */ /* 0x000fc600000006ff */
[----:B------:R-:W-:Y:S02]  /*2cf0*/  @P2 F2FP.BF16.F32.PACK_AB R102, RZ, R102 ;  /* 0x00000066ff66223e */ /* 0x000fe400000010ff */
[----:B------:R-:W-:Y:S02]  /*2d00*/  @P0 FFMA.FTZ R162, R121, R103, R162 ;  /* 0x0000006779a20223 */ /* 0x000fe400000100a2 */
[----:B------:R-:W0:Y:S01]  /*2d10*/  @P2 LDC R103, c[0x0][0x40c] ;  /* 0x00010300ff672b82 */ /* 0x000e220000000800 */
[----:B------:R-:W-:Y:S01]  /*2d20*/  @P2 PRMT R90, R90, 0x5410, R102 ;  /* 0x000054105a5a2816 */ /* 0x000fe20000000066 */
[----:B0-----:R-:W-:-:S05]  /*2d30*/  @P2 FMUL.FTZ R162, R162, R103 ;  /* 0x00000067a2a22220 */ /* 0x001fca0000410000 */
[----:B------:R-:W-:-:S04]  /*2d40*/  @P2 F2FP.BF16.F32.PACK_AB R162, RZ, R162 ;  /* 0x000000a2ffa2223e */ /* 0x000fc800000010ff */
[----:B------:R-:W-:Y:S01]  /*2d50*/  @P2 PRMT R91, R162, 0x7610, R91 ;  /* 0x00007610a25b2816 */ /* 0x000fe2000000005b */
[----:B------:R-:W-:Y:S06]  /*2d60*/  @!P2 BRA `(.L_x_87) ;  /* 0x000000040034a947 */ /* 0x000fec0003800000 */
[----:B------:R-:W-:Y:S01]  /*2d70*/  @P0 FFMA.FTZ R101, R160, R118, R151 ;  /* 0x00000076a0650223 */ /* 0x000fe20000010097 */
[----:B------:R-:W-:-:S03]  /*2d80*/  IMAD.U32 R100, R100, 0x10000, RZ ;  /* 0x0001000064647824 */ /* 0x000fc600078e00ff */
[----:B------:R-:W-:-:S04]  /*2d90*/  @P0 FADD.FTZ R101, R158, -R101 ;  /* 0x800000659e650221 */ /* 0x000fc80000010000 */
[----:B------:R-:W-:-:S04]  /*2da0*/  @P0 FFMA.FTZ R100, R121, R101, R100 ;  /* 0x0000006579640223 */ /* 0x000fc80000010064 */
[----:B------:R-:W-:-:S05]  /*2db0*/  FMUL.FTZ R100, R100, UR14 ;  /* 0x0000000e64647c20 */ /* 0x000fca0008410000 */
[----:B------:R-:W-:-:S04]  /*2dc0*/  F2FP.BF16.F32.PACK_AB R100, RZ, R100 ;  /* 0x00000064ff64723e */ /* 0x000fc800000010ff */
[----:B------:R-:W-:Y:S01]  /*2dd0*/  PRMT R91, R91, 0x5410, R100 ;  /* 0x000054105b5b7816 */ /* 0x000fe20000000064 */
[----:B------:R-:W-:Y:S06]  /*2de0*/  BRA `(.L_x_87) ;  /* 0x0000000400147947 */ /* 0x000fec0003800000 */
.L_x_88:
[----:B------:R-:W0:Y:S01]  /*2df0*/  @P2 LDC R95, c[0x0][0x40c] ;  /* 0x00010300ff5f2b82 */ /* 0x000e220000000800 */
[----:B------:R-:W-:Y:S01]  /*2e00*/  ISETP.GT.AND P0, PT, R122, RZ, PT ;  /* 0x000000ff7a00720c */ /* 0x000fe20003f04270 */
[----:B------:R-:W-:Y:S01]  /*2e10*/  @P1 FFMA.FTZ R93, R3, R118, R151 ;  /* 0x00000076035d1223 */ /* 0x000fe20000010097 */
[----:B------:R-:W-:Y:S01]  /*2e20*/  SHF.L.U32 R92, R84, 0x10, RZ ;  /* 0x00000010545c7819 */ /* 0x000fe200000006ff */
[----:B------:R-:W-:Y:S01]  /*2e30*/  IMAD.U32 R100, R100, 0x10000, RZ ;  /* 0x0001000064647824 */ /* 0x000fe200078e00ff */
[----:B------:R-:W-:Y:S01]  /*2e40*/  SHF.L.U32 R162, R85, 0x10, RZ ;  /* 0x0000001055a27819 */ /* 0x000fe200000006ff */
[----:B------:R-:W-:Y:S01]  /*2e50*/  @P1 FADD.FTZ R93, R4, -R93 ;  /* 0x8000005d045d1221 */ /* 0x000fe20000010000 */
[----:B------:R-:W-:Y:S01]  /*2e60*/  SHF.L.U32 R164, R101, 0x10, RZ ;  /* 0x0000001065a47819 */ /* 0x000fe200000006ff */
[----:B------:R-:W1:Y:S01]  /*2e70*/  @P2 LDC R163, c[0x0][0x40c] ;  /* 0x00010300ffa32b82 */ /* 0x000e620000000800 */
[----:B------:R-:W-:Y:S01]  /*2e80*/  SHF.L.U32 R102, R102, 0x10, RZ ;  /* 0x0000001066667819 */ /* 0x000fe200000006ff */
[----:B------:R-:W-:Y:S01]  /*2e90*/  @P1 FFMA.FTZ R92, R121, R93, R92 ;  /* 0x0000005d795c1223 */ /* 0x000fe2000001005c */
[----:B------:R-:W-:-:S03]  /*2ea0*/  SHF.L.U32 R93, R103, 0x10, RZ ;  /* 0x00000010675d7819 */ /* 0x000fc600000006ff */
[-CC-:B------:R-:W-:Y:S01]  /*2eb0*/  @P0 FFMA.FTZ R94, R126, R118.reuse, R151.reuse ;  /* 0x000000767e5e0223 */ /* 0x180fe20000010097 */
[----:B------:R-:W-:Y:S01]  /*2ec0*/  @P0 FFMA.FTZ R103, R150, R118, R151 ;  /* 0x0000007696670223 */ /* 0x000fe20000010097 */
[----:B------:R-:W2:Y:S02]  /*2ed0*/  @P2 LDC R161, c[0x0][0x40c] ;  /* 0x00010300ffa12b82 */ /* 0x000ea40000000800 */
[----:B------:R-:W-:Y:S01]  /*2ee0*/  @P0 FADD.FTZ R94, R129, -R94 ;  /* 0x8000005e815e0221 */ /* 0x000fe20000010000 */
[----:B------:R-:W-:-:S03]  /*2ef0*/  @P0 FADD.FTZ R103, R149, -R103 ;  /* 0x8000006795670221 */ /* 0x000fc60000010000 */
[C---:B------:R-:W-:Y:S01]  /*2f00*/  @P0 FFMA.FTZ R93, R121.reuse, R94, R93 ;  /* 0x0000005e795d0223 */ /* 0x040fe2000001005d */
[----:B------:R-:W-:Y:S01]  /*2f10*/  @P0 FFMA.FTZ R164, R121, R103, R164 ;  /* 0x0000006779a40223 */ /* 0x000fe200000100a4 */
[----:B0-----:R-:W-:Y:S01]  /*2f20*/  @P2 FMUL.FTZ R94, R92, R95 ;  /* 0x0000005f5c5e2220 */ /* 0x001fe20000410000 */
[-CC-:B------:R-:W-:Y:S01]  /*2f30*/  @P0 FFMA.FTZ R95, R7, R118.reuse, R151.reuse ;  /* 0x00000076075f0223 */ /* 0x180fe20000010097 */
[----:B------:R-:W-:Y:S01]  /*2f40*/  @P0 FFMA.FTZ R103, R5, R118, R151 ;  /* 0x0000007605670223 */ /* 0x000fe20000010097 */
[----:B------:R-:W-:Y:S01]  /*2f50*/  F2FP.BF16.F32.PACK_AB R92, R93, R92 ;  /* 0x0000005c5d5c723e */ /* 0x000fe200000010ff */
[----:B------:R-:W0:Y:S01]  /*2f60*/  @P2 LDC R101, c[0x0][0x40c] ;  /* 0x00010300ff652b82 */ /* 0x000e220000000800 */
[----:B------:R-:W-:Y:S01]  /*2f70*/  @P2 F2FP.BF16.F32.PACK_AB R94, RZ, R94 ;  /* 0x0000005eff5e223e */ /* 0x000fe200000010ff */
[----:B------:R-:W-:Y:S01]  /*2f80*/  @P0 FADD.FTZ R95, R2, -R95 ;  /* 0x8000005f025f0221 */ /* 0x000fe20000010000 */
[----:B------:R-:W-:Y:S02]  /*2f90*/  @P0 FADD.FTZ R103, R0, -R103 ;  /* 0x8000006700670221 */ /* 0x000fe40000010000 */
[----:B------:R-:W-:Y:S01]  /*2fa0*/  @P2 PRMT R88, R94, 0x7610, R88 ;  /* 0x000076105e582816 */ /* 0x000fe20000000058 */
[----:B------:R-:W-:-:S02]  /*2fb0*/  @P0 FFMA.FTZ R162, R121, R95, R162 ;  /* 0x0000005f79a20223 */ /* 0x000fc400000100a2 */
[----:B------:R-:W3:Y:S08]  /*2fc0*/  @P2 LDC R94, c[0x0][0x40c] ;  /* 0x00010300ff5e2b82 */ /* 0x000ef00000000800 */
[----:B------:R-:W4:Y:S01]  /*2fd0*/  @P2 LDC R95, c[0x0][0x40c] ;  /* 0x00010300ff5f2b82 */ /* 0x000f220000000800 */
[----:B0-----:R-:W-:-:S05]  /*2fe0*/  @P2 FMUL.FTZ R101, R164, R101 ;  /* 0x00000065a4652220 */ /* 0x001fca0000410000 */
[----:B------:R-:W-:Y:S01]  /*2ff0*/  @P2 F2FP.BF16.F32.PACK_AB R101, RZ, R101 ;  /* 0x00000065ff65223e */ /* 0x000fe200000010ff */
[----:B---3--:R-:W-:Y:S01]  /*3000*/  @P2 FMUL.FTZ R94, R93, R94 ;  /* 0x0000005e5d5e2220 */ /* 0x008fe20000410000 */
[----:B------:R-:W-:-:S04]  /*3010*/  @P0 FFMA.FTZ R93, R148, R118, R151 ;  /* 0x00000076945d0223 */ /* 0x000fc80000010097 */
[----:B------:R-:W-:Y:S01]  /*3020*/  @P0 FADD.FTZ R93, R147, -R93 ;  /* 0x8000005d935d0221 */ /* 0x000fe20000010000 */
[----:B------:R-:W-:Y:S01]  /*3030*/  @P2 F2FP.BF16.F32.PACK_AB R94, RZ, R94 ;  /* 0x0000005eff5e223e */ /* 0x000fe200000010ff */
[----:B----4-:R-:W-:Y:S02]  /*3040*/  @P2 FMUL.FTZ R95, R162, R95 ;  /* 0x0000005fa25f2220 */ /* 0x010fe40000410000 */
[----:B------:R-:W-:Y:S01]  /*3050*/  @P0 FFMA.FTZ R102, R121, R93, R102 ;  /* 0x0000005d79660223 */ /* 0x000fe20000010066 */
[----:B------:R-:W-:Y:S01]  /*3060*/  F2FP.BF16.F32.PACK_AB R93, R164, R162 ;  /* 0x000000a2a45d723e */ /* 0x000fe200000010ff */
[----:B------:R-:W-:Y:S01]  /*3070*/  @P0 FFMA.FTZ R162, R125, R118, R151 ;  /* 0x000000767da20223 */ /* 0x000fe20000010097 */
[----:B------:R-:W-:Y:S01]  /*3080*/  @P2 PRMT R88, R88, 0x5410, R94 ;  /* 0x0000541058582816 */ /* 0x000fe2000000005e */
[----:B--2---:R-:W-:Y:S01]  /*3090*/  @P2 FMUL.FTZ R161, R102, R161 ;  /* 0x000000a166a12220 */ /* 0x004fe20000410000 */
[----:B------:R-:W-:Y:S02]  /*30a0*/  @P2 F2FP.BF16.F32.PACK_AB R95, RZ, R95 ;  /* 0x0000005fff5f223e */ /* 0x000fe400000010ff */
[----:B------:R-:W-:-:S02]  /*30b0*/  SHF.L.U32 R94, R86, 0x10, RZ ;  /* 0x00000010565e7819 */ /* 0x000fc400000006ff */
[----:B------:R-:W-:Y:S01]  /*30c0*/  @P2 PRMT R89, R95, 0x7610, R89 ;  /* 0x000076105f592816 */ /* 0x000fe20000000059 */
[----:B------:R-:W-:Y:S01]  /*30d0*/  @P0 FADD.FTZ R95, R123, -R162 ;  /* 0x800000a27b5f0221 */ /* 0x000fe20000010000 */
[----:B------:R-:W-:Y:S01]  /*30e0*/  SHF.L.U32 R162, R87, 0x10, RZ ;  /* 0x0000001057a27819 */ /* 0x000fe200000006ff */
[----:B------:R-:W-:Y:S01]  /*30f0*/  @P0 FFMA.FTZ R94, R121, R103, R94 ;  /* 0x00000067795e0223 */ /* 0x000fe2000001005e */
[----:B------:R-:W-:Y:S01]  /*3100*/  @P2 F2FP.BF16.F32.PACK_AB R161, RZ, R161 ;  /* 0x000000a1ffa1223e */ /* 0x000fe200000010ff */
[----:B------:R-:W0:Y:S01]  /*3110*/  @P2 LDC R103, c[0x0][0x40c] ;  /* 0x00010300ff672b82 */ /* 0x000e220000000800 */
[----:B------:R-:W-:Y:S01]  /*3120*/  @P2 PRMT R89, R89, 0x5410, R101 ;  /* 0x0000541059592816 */ /* 0x000fe20000000065 */
[----:B------:R-:W-:Y:S01]  /*3130*/  @P0 FFMA.FTZ R162, R121, R95, R162 ;  /* 0x0000005f79a20223 */ /* 0x000fe200000100a2 */
[----:B------:R-:W-:-:S03]  /*3140*/  @P0 FFMA.FTZ R95, R160, R118, R151 ;  /* 0x00000076a05f0223 */ /* 0x000fc60000010097 */
[----:B-1----:R-:W-:Y:S01]  /*3150*/  @P2 FMUL.FTZ R163, R162, R163 ;  /* 0x000000a3a2a32220 */ /* 0x002fe20000410000 */
[----:B------:R-:W-:-:S04]  /*3160*/  @P0 FADD.FTZ R95, R158, -R95 ;  /* 0x8000005f9e5f0221 */ /* 0x000fc80000010000 */
[----:B------:R-:W-:Y:S01]  /*3170*/  @P0 FFMA.FTZ R100, R121, R95, R100 ;  /* 0x0000005f79640223 */ /* 0x000fe20000010064 */
[----:B------:R-:W-:Y:S01]  /*3180*/  @P2 F2FP.BF16.F32.PACK_AB R163, RZ, R163 ;  /* 0x000000a3ffa3223e */ /* 0x000fe200000010ff */
[----:B------:R-:W1:Y:S03]  /*3190*/  @P2 LDC R95, c[0x0][0x40c] ;  /* 0x00010300ff5f2b82 */ /* 0x000e660000000800 */
[----:B------:R-:W-:Y:S01]  /*31a0*/  @P2 PRMT R91, R163, 0x7610, R91 ;  /* 0x00007610a35b2816 */ /* 0x000fe2000000005b */
[----:B0-----:R-:W-:Y:S01]  /*31b0*/  @P2 FMUL.FTZ R103, R94, R103 ;  /* 0x000000675e672220 */ /* 0x001fe20000410000 */
[----:B------:R-:W-:-:S04]  /*31c0*/  F2FP.BF16.F32.PACK_AB R94, R102, R94 ;  /* 0x0000005e665e723e */ /* 0x000fc800000010ff */
[----:B------:R-:W-:-:S04]  /*31d0*/  @P2 F2FP.BF16.F32.PACK_AB R103, RZ, R103 ;  /* 0x00000067ff67223e */ /* 0x000fc800000010ff */
[----:B------:R-:W-:Y:S01]  /*31e0*/  @P2 PRMT R90, R103, 0x7610, R90 ;  /* 0x00007610675a2816 */ /* 0x000fe2000000005a */
[C---:B-1----:R-:W-:Y:S01]  /*31f0*/  @P2 FMUL.FTZ R102, R100.reuse, R95 ;  /* 0x0000005f64662220 */ /* 0x042fe20000410000 */
[----:B------:R-:W-:Y:S02]  /*3200*/  F2FP.BF16.F32.PACK_AB R95, R100, R162 ;  /* 0x000000a2645f723e */ /* 0x000fe400000010ff */
[----:B------:R-:W-:Y:S02]  /*3210*/  @P2 PRMT R90, R90, 0x5410, R161 ;  /* 0x000054105a5a2816 */ /* 0x000fe400000000a1 */
[----:B------:R-:W-:-:S04]  /*3220*/  @P2 F2FP.BF16.F32.PACK_AB R102, RZ, R102 ;  /* 0x00000066ff66223e */ /* 0x000fc800000010ff */
[----:B------:R-:W-:-:S07]  /*3230*/  @P2 PRMT R91, R91, 0x5410, R102 ;  /* 0x000054105b5b2816 */ /* 0x000fce0000000066 */
.L_x_87:
[----:B------:R-:W-:Y:S05]  /*3240*/  BSYNC.RECONVERGENT B1 ;  /* 0x0000000000017941 */ /* 0x000fea0003800200 */
.L_x_84:
[----:B------:R-:W-:Y:S01]  /*3250*/  ISETP.NE.U32.AND P0, PT, R120, RZ, PT ;  /* 0x000000ff7800720c */ /* 0x000fe20003f05070 */
[----:B------:R-:W0:Y:S03]  /*3260*/  @P2 LDC.64 R100, c[0x0][0x468] ;  /* 0x00011a00ff642b82 */ /* 0x000e260000000a00 */
[----:B------:R-:W-:-:S13]  /*3270*/  ISETP.NE.AND.EX P0, PT, R159, RZ, PT, P0 ;  /* 0x000000ff9f00720c */ /* 0x000fda0003f05300 */
[----:B------:R-:W1:Y:S01]  /*3280*/  @P0 LDC.64 R102, c[0x0][0x478] ;  /* 0x00011e00ff660b82 */ /* 0x000e620000000a00 */
[C---:B0-----:R-:W-:Y:S01]  /*3290*/  @P2 IMAD.WIDE.U32 R100, R117.reuse, 0x10, R100 ;  /* 0x0000001075642825 */ /* 0x041fe200078e0064 */
[----:B------:R-:W-:-:S03]  /*32a0*/  IADD3 R117, PT, PT, R117, 0x20, RZ ;  /* 0x0000002075757810 */ /* 0x000fc60007ffe0ff */
[C---:B-1----:R-:W-:Y:S01]  /*32b0*/  @P0 IMAD.WIDE.U32 R102, R119.reuse, 0x10, R102 ;  /* 0x0000001077660825 */ /* 0x042fe200078e0066 */
[----:B------:R-:W-:-:S04]  /*32c0*/  IADD3 R119, PT, PT, R119, 0x20, RZ ;  /* 0x0000002077777810 */ /* 0x000fc80007ffe0ff */
[----:B------:R0:W-:Y:S04]  /*32d0*/  @P0 STG.E.128 desc[UR6][R102.64], R92 ;  /* 0x0000005c66000986 */ /* 0x0001e8000c101d06 */
[----:B------:R0:W-:Y:S02]  /*32e0*/  @P2 STG.E.128 desc[UR6][R100.64], R88 ;  /* 0x0000005864002986 */ /* 0x0001e4000c101d06 */
.L_x_83:
[----:B------:R-:W-:Y:S05]  /*32f0*/  BSYNC.RECONVERGENT B0 ;  /* 0x0000000000007941 */ /* 0x000fea0003800200 */
.L_x_82:
[----:B------:R-:W-:Y:S01]  /*3300*/  ISETP.GE.U32.AND P0, PT, R109, 0x40, PT ;  /* 0x000000406d00780c */ /* 0x000fe20003f06070 */
[----:B------:R-:W-:-:S12]  /*3310*/  BSSY.RECONVERGENT B0, `(.L_x_89) ;  /* 0x0000135000007945 */ /* 0x000fd80003800200 */
[----:B------:R-:W-:Y:S05]  /*3320*/  @!P0 BRA `(.L_x_90) ;  /* 0x0000001000cc8947 */ /* 0x000fea0003800000 */
[----:B------:R-:W-:Y:S01]  /*3330*/  UISETP.NE.U32.AND UP0, UPT, UR12, URZ, UPT ;  /* 0x000000ff0c00728c */ /* 0x000fe2000bf05070 */
[----:B------:R-:W-:Y:S03]  /*3340*/  BSSY.RECONVERGENT B1, `(.L_x_91) ;  /* 0x0000129000017945 */ /* 0x000fe60003800200 */
[----:B------:R-:W-:-:S09]  /*3350*/  UISETP.NE.AND.EX UP0, UPT, UR13, URZ, UPT, UP0 ;  /* 0x000000ff0d00728c */ /* 0x000fd2000bf05300 */
[----:B------:R-:W-:Y:S05]  /*3360*/  BRA.U !UP0, `(.L_x_92) ;  /* 0x0000000908507547 */ /* 0x000fea000b800000 */
[----:B------:R-:W-:-:S04]  /*3370*/  UISETP.NE.U32.AND UP0, UPT, UR20, URZ, UPT ;  /* 0x000000ff1400728c */ /* 0x000fc8000bf05070 */
[----:B------:R-:W-:-:S06]  /*3380*/  UISETP.NE.AND.EX UP0, UPT, UR21, URZ, UPT, UP0 ;  /* 0x000000ff1500728c */ /* 0x000fcc000bf05300 */
[----:B------:R-:W-:-:S13]  /*3390*/  PLOP3.LUT P0, PT, PT, PT, UP0, 0x80, 0x8 ;  /* 0x000000000008781c */ /* 0x000fda0003f0f008 */
[----:B------:R-:W-:Y:S05]  /*33a0*/  @!P0 BRA `(.L_x_93) ;  /* 0x0000000400288947 */ /* 0x000fea0003800000 */
[----:B------:R-:W-:Y:S01]  /*33b0*/  ISETP.GT.AND P1, PT, R122, RZ, PT ;  /* 0x000000ff7a00720c */ /* 0x000fe20003f24270 */
[----:B0-----:R-:W0:Y:S01]  /*33c0*/  @P2 LDC R102, c[0x0][0x40c] ;  /* 0x00010300ff662b82 */ /* 0x001e220000000800 */
[----:B------:R-:W-:Y:S02]  /*33d0*/  PRMT R92, R36, 0x7632, R92 ;  /* 0x00007632245c7816 */ /* 0x000fe4000000005c */
[C---:B------:R-:W-:Y:S02]  /*33e0*/  PRMT R162, R37.reuse, 0x7632, R162 ;  /* 0x0000763225a27816 */ /* 0x040fe400000000a2 */
[----:B------:R-:W-:Y:S02]  /*33f0*/  SHF.L.U32 R92, R92, 0x10, RZ ;  /* 0x000000105c5c7819 */ /* 0x000fe400000006ff */
[----:B------:R-:W-:Y:S01]  /*3400*/  SHF.L.U32 R164, R37, 0x10, RZ ;  /* 0x0000001025a47819 */ /* 0x000fe200000006ff */
[----:B------:R-:W1:Y:S01]  /*3410*/  @P2 LDC R103, c[0x0][0x40c] ;  /* 0x00010300ff672b82 */ /* 0x000e620000000800 */
[----:B------:R-:W-:-:S02]  /*3420*/  SHF.L.U32 R162, R162, 0x10, RZ ;  /* 0x00000010a2a27819 */ /* 0x000fc400000006ff */
[----:B------:R-:W-:Y:S01]  /*3430*/  PRMT R120, R38, 0x7632, R120 ;  /* 0x0000763226787816 */ /* 0x000fe20000000078 */
[-CC-:B------:R-:W-:Y:S01]  /*3440*/  @P1 FFMA.FTZ R100, R128, R118.reuse, R151.reuse ;  /* 0x0000007680641223 */ /* 0x180fe20000010097 */
[-CC-:B------:R-:W-:Y:S01]  /*3450*/  @P1 FFMA.FTZ R93, R111, R118.reuse, R151.reuse ;  /* 0x000000766f5d1223 */ /* 0x180fe20000010097 */
[-C--:B------:R-:W-:Y:S02]  /*3460*/  @P1 FFMA.FTZ R159, R115, R118.reuse, R151 ;  /* 0x00000076739f1223 */ /* 0x080fe40000010097 */
[----:B------:R-:W-:Y:S01]  /*3470*/  @P1 FADD.FTZ R95, R131, -R100 ;  /* 0x80000064835f1221 */ /* 0x000fe20000010000 */
[----:B------:R-:W-:Y:S01]  /*3480*/  @P1 FADD.FTZ R94, R112, -R93 ;  /* 0x8000005d705e1221 */ /* 0x000fe20000010000 */
[----:B------:R-:W-:Y:S01]  /*3490*/  SHF.L.U32 R93, R36, 0x10, RZ ;  /* 0x00000010245d7819 */ /* 0x000fe200000006ff */
[-CC-:B------:R-:W-:Y:S01]  /*34a0*/  @P1 FFMA.FTZ R100, R144, R118.reuse, R151.reuse ;  /* 0x0000007690641223 */ /* 0x180fe20000010097 */
[----:B------:R-:W-:Y:S01]  /*34b0*/  @P1 FFMA.FTZ R92, R121, R95, R92 ;  /* 0x0000005f795c1223 */ /* 0x000fe2000001005c */
[----:B------:R-:W-:Y:S01]  /*34c0*/  @P1 FFMA.FTZ R95, R113, R118, R151 ;  /* 0x00000076715f1223 */ /* 0x000fe20000010097 */
[----:B------:R-:W-:-:S02]  /*34d0*/  IMAD.U32 R120, R120, 0x10000, RZ ;  /* 0x0001000078787824 */ /* 0x000fc400078e00ff */
[----:B------:R-:W-:Y:S01]  /*34e0*/  @P1 FFMA.FTZ R93, R121, R94, R93 ;  /* 0x0000005e795d1223 */ /* 0x000fe2000001005d */
[----:B------:R-:W-:Y:S01]  /*34f0*/  @P1 FFMA.FTZ R94, R146, R118, R151 ;  /* 0x00000076925e1223 */ /* 0x000fe20000010097 */
[----:B------:R-:W-:Y:S01]  /*3500*/  @P1 FADD.FTZ R95, R114, -R95 ;  /* 0x8000005f725f1221 */ /* 0x000fe20000010000 */
[----:B------:R-:W-:Y:S01]  /*3510*/  @P1 FADD.FTZ R100, R143, -R100 ;  /* 0x800000648f641221 */ /* 0x000fe20000010000 */
[----:B------:R-:W-:Y:S01]  /*3520*/  @P1 FADD.FTZ R159, R116, -R159 ;  /* 0x8000009f749f1221 */ /* 0x000fe20000010000 */
[----:B------:R-:W-:Y:S01]  /*3530*/  @P1 FADD.FTZ R101, R145, -R94 ;  /* 0x8000005e91651221 */ /* 0x000fe20000010000 */
[C---:B------:R-:W-:Y:S01]  /*3540*/  @P1 FFMA.FTZ R164, R121.reuse, R95, R164 ;  /* 0x0000005f79a41223 */ /* 0x040fe200000100a4 */
[----:B------:R-:W-:Y:S01]  /*3550*/  SHF.L.U32 R94, R38, 0x10, RZ ;  /* 0x00000010265e7819 */ /* 0x000fe200000006ff */
[----:B------:R-:W2:Y:S01]  /*3560*/  @P2 LDC R95, c[0x0][0x40c] ;  /* 0x00010300ff5f2b82 */ /* 0x000ea20000000800 */
[C---:B------:R-:W-:Y:S01]  /*3570*/  @P1 FFMA.FTZ R162, R121.reuse, R101, R162 ;  /* 0x0000006579a21223 */ /* 0x040fe200000100a2 */
[----:B------:R-:W-:Y:S01]  /*3580*/  @P1 FFMA.FTZ R120, R121, R100, R120 ;  /* 0x0000006479781223 */ /* 0x000fe20000010078 */
[----:B0-----:R-:W-:Y:S01]  /*3590*/  @P2 FMUL.FTZ R100, R93, R102 ;  /* 0x000000665d642220 */ /* 0x001fe20000410000 */
[C---:B-1----:R-:W-:Y:S01]  /*35a0*/  @P2 FMUL.FTZ R102, R92.reuse, R103 ;  /* 0x000000675c662220 */ /* 0x042fe20000410000 */
[----:B------:R-:W-:Y:S01]  /*35b0*/  @P1 FFMA.FTZ R94, R121, R159, R94 ;  /* 0x0000009f795e1223 */ /* 0x000fe2000001005e */
[----:B------:R-:W-:-:S02]  /*35c0*/  F2FP.BF16.F32.PACK_AB R92, R92, R93 ;  /* 0x0000005d5c5c723e */ /* 0x000fc400000010ff */
[----:B------:R-:W0:Y:S01]  /*35d0*/  @P2 LDC R101, c[0x0][0x40c] ;  /* 0x00010300ff652b82 */ /* 0x000e220000000800 */
[----:B------:R-:W-:Y:S02]  /*35e0*/  @P2 F2FP.BF16.F32.PACK_AB R103, RZ, R100 ;  /* 0x00000064ff67223e */ /* 0x000fe400000010ff */
[----:B------:R-:W-:Y:S02]  /*35f0*/  SHF.L.U32 R100, R39, 0x10, RZ ;  /* 0x0000001027647819 */ /* 0x000fe400000006ff */
[C---:B------:R-:W-:Y:S02]  /*3600*/  F2FP.BF16.F32.PACK_AB R93, R162.reuse, R164 ;  /* 0x000000a4a25d723e */ /* 0x040fe400000010ff */
[----:B------:R-:W-:Y:S01]  /*3610*/  @P2 PRMT R88, R103, 0x7610, R88 ;  /* 0x0000761067582816 */ /* 0x000fe20000000058 */
[----:B------:R-:W1:Y:S01]  /*3620*/  @P2 LDC R163, c[0x0][0x40c] ;  /* 0x00010300ffa32b82 */ /* 0x000e620000000800 */
[----:B--2---:R-:W-:Y:S01]  /*3630*/  @P2 FMUL.FTZ R161, R162, R95 ;  /* 0x0000005fa2a12220 */ /* 0x004fe20000410000 */
[----:B------:R-:W-:-:S04]  /*3640*/  PRMT R162, R39, 0x7632, R162 ;  /* 0x0000763227a27816 */ /* 0x000fc800000000a2 */
[----:B------:R-:W-:Y:S01]  /*3650*/  SHF.L.U32 R162, R162, 0x10, RZ ;  /* 0x00000010a2a27819 */ /* 0x000fe200000006ff */
[----:B0-----:R-:W-:Y:S01]  /*3660*/  @P2 FMUL.FTZ R159, R164, R101 ;  /* 0x00000065a49f2220 */ /* 0x001fe20000410000 */
[----:B------:R-:W-:Y:S01]  /*3670*/  @P2 F2FP.BF16.F32.PACK_AB R101, RZ, R102 ;  /* 0x00000066ff65223e */ /* 0x000fe200000010ff */
[-CC-:B------:R-:W-:Y:S01]  /*3680*/  @P1 FFMA.FTZ R164, R152, R118.reuse, R151.reuse ;  /* 0x0000007698a41223 */ /* 0x180fe20000010097 */
[----:B------:R-:W-:Y:S01]  /*3690*/  @P2 F2FP.BF16.F32.PACK_AB R102, RZ, R161 ;  /* 0x000000a1ff66223e */ /* 0x000fe200000010ff */
[----:B------:R-:W-:Y:S01]  /*36a0*/  @P1 FFMA.FTZ R161, R127, R118, R151 ;  /* 0x000000767fa11223 */ /* 0x000fe20000010097 */
[----:B------:R-:W-:Y:S01]  /*36b0*/  @P2 F2FP.BF16.F32.PACK_AB R95, RZ, R159 ;  /* 0x0000009fff5f223e */ /* 0x000fe200000010ff */
[----:B------:R-:W-:Y:S01]  /*36c0*/  @P1 FADD.FTZ R164, R157, -R164 ;  /* 0x800000a49da41221 */ /* 0x000fe20000010000 */
[----:B------:R-:W0:Y:S01]  /*36d0*/  @P2 LDC R159, c[0x0][0x40c] ;  /* 0x00010300ff9f2b82 */ /* 0x000e220000000800 */
[----:B------:R-:W-:Y:S01]  /*36e0*/  @P1 FADD.FTZ R161, R124, -R161 ;  /* 0x800000a17ca11221 */ /* 0x000fe20000010000 */
[----:B-1----:R-:W-:Y:S01]  /*36f0*/  @P2 FMUL.FTZ R163, R120, R163 ;  /* 0x000000a378a32220 */ /* 0x002fe20000410000 */
[----:B------:R-:W-:Y:S01]  /*3700*/  @P1 FFMA.FTZ R162, R121, R164, R162 ;  /* 0x000000a479a21223 */ /* 0x000fe200000100a2 */
[----:B------:R-:W-:Y:S01]  /*3710*/  @P2 PRMT R89, R95, 0x7610, R89 ;  /* 0x000076105f592816 */ /* 0x000fe20000000059 */
[----:B------:R-:W-:Y:S01]  /*3720*/  @P1 FFMA.FTZ R100, R121, R161, R100 ;  /* 0x000000a179641223 */ /* 0x000fe20000010064 */
[----:B------:R-:W-:-:S02]  /*3730*/  @P2 PRMT R88, R88, 0x5410, R101 ;  /* 0x0000541058582816 */ /* 0x000fc40000000065 */
[----:B------:R-:W1:Y:S01]  /*3740*/  @P2 LDC R161, c[0x0][0x40c] ;  /* 0x00010300ffa12b82 */ /* 0x000e620000000800 */
[----:B------:R-:W-:Y:S02]  /*3750*/  @P2 F2FP.BF16.F32.PACK_AB R163, RZ, R163 ;  /* 0x000000a3ffa3223e */ /* 0x000fe400000010ff */
[----:B------:R-:W-:Y:S02]  /*3760*/  @P2 PRMT R89, R89, 0x5410, R102 ;  /* 0x0000541059592816 */ /* 0x000fe40000000066 */
[----:B------:R-:W-:Y:S01]  /*3770*/  F2FP.BF16.F32.PACK_AB R95, R162, R100 ;  /* 0x00000064a25f723e */ /* 0x000fe200000010ff */
[----:B0-----:R-:W-:Y:S01]  /*3780*/  @P2 FMUL.FTZ R159, R94, R159 ;  /* 0x0000009f5e9f2220 */ /* 0x001fe20000410000 */
[----:B------:R-:W-:-:S04]  /*3790*/  F2FP.BF16.F32.PACK_AB R94, R120, R94 ;  /* 0x0000005e785e723e */ /* 0x000fc800000010ff */
[----:B------:R-:W-:Y:S01]  /*37a0*/  @P2 F2FP.BF16.F32.PACK_AB R159, RZ, R159 ;  /* 0x0000009fff9f223e */ /* 0x000fe200000010ff */
[----:B-1----:R-:W-:-:S03]  /*37b0*/  @P2 FMUL.FTZ R161, R100, R161 ;  /* 0x000000a164a12220 */ /* 0x002fc60000410000 */
[----:B------:R-:W-:Y:S02]  /*37c0*/  @P2 PRMT R90, R159, 0x7610, R90 ;  /* 0x000076109f5a2816 */ /* 0x000fe4000000005a */
[----:B------:R-:W-:Y:S02]  /*37d0*/  @P2 F2FP.BF16.F32.PACK_AB R161, RZ, R161 ;  /* 0x000000a1ffa1223e */ /* 0x000fe400000010ff */
[----:B------:R-:W-:Y:S02]  /*37e0*/  @P2 PRMT R90, R90, 0x5410, R163 ;  /* 0x000054105a5a2816 */ /* 0x000fe400000000a3 */
[----:B------:R-:W-:Y:S01]  /*37f0*/  @P2 PRMT R91, R161, 0x7610, R91 ;  /* 0x00007610a15b2816 */ /* 0x000fe2000000005b */
[----:B------:R-:W-:Y:S06]  /*3800*/  @!P2 BRA `(.L_x_94) ;  /* 0x0000000c0070a947 */ /* 0x000fec0003800000 */
[----:B------:R-:W-:-:S05]  /*3810*/  FMUL.FTZ R162, R162, UR14 ;  /* 0x0000000ea2a27c20 */ /* 0x000fca0008410000 */
[----:B------:R-:W-:-:S04]  /*3820*/  F2FP.BF16.F32.PACK_AB R162, RZ, R162 ;  /* 0x000000a2ffa2723e */ /* 0x000fc800000010ff */
[----:B------:R-:W-:Y:S01]  /*3830*/  PRMT R91, R91, 0x5410, R162 ;  /* 0x000054105b5b7816 */ /* 0x000fe200000000a2 */
[----:B------:R-:W-:Y:S06]  /*3840*/  BRA `(.L_x_94) ;  /* 0x0000000c00607947 */ /* 0x000fec0003800000 */
.L_x_93:
[----:B------:R-:W-:Y:S01]  /*3850*/  ISETP.GT.AND P1, PT, R122, RZ, PT ;  /* 0x000000ff7a00720c */ /* 0x000fe20003f24270 */
[----:B------:R-:W1:Y:S01]  /*3860*/  @P2 LDC R161, c[0x0][0x40c] ;  /* 0x00010300ffa12b82 */ /* 0x000e620000000800 */
[----:B0-----:R-:W-:-:S04]  /*3870*/  PRMT R100, R36, 0x7632, R100 ;  /* 0x0000763224647816 */ /* 0x001fc80000000064 */
[----:B------:R-:W-:Y:S02]  /*3880*/  SHF.L.U32 R102, R100, 0x10, RZ ;  /* 0x0000001064667819 */ /* 0x000fe400000006ff */
[----:B------:R-:W-:Y:S01]  /*3890*/  SHF.L.U32 R100, R36, 0x10, RZ ;  /* 0x0000001024647819 */ /* 0x000fe200000006ff */
[----:B------:R-:W0:Y:S04]  /*38a0*/  @P2 LDC R103, c[0x0][0x40c] ;  /* 0x00010300ff672b82 */ /* 0x000e280000000800 */
[-CC-:B------:R-:W-:Y:S01]  /*38b0*/  @P1 FFMA.FTZ R120, R128, R118.reuse, R151.reuse ;  /* 0x0000007680781223 */ /* 0x180fe20000010097 */
[-CC-:B------:R-:W-:Y:S01]  /*38c0*/  @P1 FFMA.FTZ R101, R111, R118.reuse, R151.reuse ;  /* 0x000000766f651223 */ /* 0x180fe20000010097 */
[----:B------:R-:W-:Y:S02]  /*38d0*/  @P1 FFMA.FTZ R162, R146, R118, R151 ;  /* 0x0000007692a21223 */ /* 0x000fe40000010097 */
[----:B------:R-:W-:Y:S01]  /*38e0*/  @P1 FADD.FTZ R159, R131, -R120 ;  /* 0x80000078839f1221 */ /* 0x000fe20000010000 */
[----:B------:R-:W-:-:S03]  /*38f0*/  @P1 FADD.FTZ R101, R112, -R101 ;  /* 0x8000006570651221 */ /* 0x000fc60000010000 */
[C---:B------:R-:W-:Y:S01]  /*3900*/  @P1 FFMA.FTZ R102, R121.reuse, R159, R102 ;  /* 0x0000009f79661223 */ /* 0x040fe20000010066 */
[----:B------:R-:W-:Y:S01]  /*3910*/  @P1 FFMA.FTZ R100, R121, R101, R100 ;  /* 0x0000006579641223 */ /* 0x000fe20000010064 */
[-C--:B------:R-:W-:Y:S02]  /*3920*/  @P1 FFMA.FTZ R101, R113, R118.reuse, R151 ;  /* 0x0000007671651223 */ /* 0x080fe40000010097 */
[----:B-1----:R-:W-:Y:S01]  /*3930*/  @P2 FMUL.FTZ R102, R102, R161 ;  /* 0x000000a166662220 */ /* 0x002fe20000410000 */
[----:B------:R-:W-:Y:S01]  /*3940*/  @P1 FADD.FTZ R161, R145, -R162 ;  /* 0x800000a291a11221 */ /* 0x000fe20000010000 */
[----:B------:R-:W-:Y:S01]  /*3950*/  @P1 FADD.FTZ R159, R114, -R101 ;  /* 0x80000065729f1221 */ /* 0x000fe20000010000 */
[----:B------:R-:W-:Y:S01]  /*3960*/  @P1 FFMA.FTZ R162, R144, R118, R151 ;  /* 0x0000007690a21223 */ /* 0x000fe20000010097 */
[----:B------:R-:W1:Y:S01]  /*3970*/  @P2 LDC R101, c[0x0][0x40c] ;  /* 0x00010300ff652b82 */ /* 0x000e620000000800 */
[----:B------:R-:W-:Y:S02]  /*3980*/  @P2 F2FP.BF16.F32.PACK_AB R120, RZ, R102 ;  /* 0x00000066ff78223e */ /* 0x000fe400000010ff */
[----:B------:R-:W-:Y:S01]  /*3990*/  SHF.L.U32 R102, R37, 0x10, RZ ;  /* 0x0000001025667819 */ /* 0x000fe200000006ff */
[----:B0-----:R-:W-:Y:S01]  /*39a0*/  @P2 FMUL.FTZ R100, R100, R103 ;  /* 0x0000006764642220 */ /* 0x001fe20000410000 */
[----:B------:R-:W-:-:S03]  /*39b0*/  @P1 FADD.FTZ R162, R143, -R162 ;  /* 0x800000a28fa21221 */ /* 0x000fc60000010000 */
[----:B------:R-:W-:Y:S01]  /*39c0*/  @P1 FFMA.FTZ R102, R121, R159, R102 ;  /* 0x0000009f79661223 */ /* 0x000fe20000010066 */
[----:B------:R-:W-:Y:S01]  /*39d0*/  @P2 F2FP.BF16.F32.PACK_AB R103, RZ, R100 ;  /* 0x00000064ff67223e */ /* 0x000fe200000010ff */
[----:B------:R-:W-:Y:S01]  /*39e0*/  @P1 FFMA.FTZ R159, R115, R118, R151 ;  /* 0x00000076739f1223 */ /* 0x000fe20000010097 */
[----:B------:R-:W-:Y:S02]  /*39f0*/  PRMT R100, R37, 0x7632, R100 ;  /* 0x0000763225647816 */ /* 0x000fe40000000064 */
[----:B------:R-:W-:Y:S01]  /*3a00*/  @P2 PRMT R88, R103, 0x7610, R88 ;  /* 0x0000761067582816 */ /* 0x000fe20000000058 */
[----:B------:R-:W-:Y:S01]  /*3a10*/  @P1 FADD.FTZ R159, R116, -R159 ;  /* 0x8000009f749f1221 */ /* 0x000fe20000010000 */
[----:B------:R-:W-:Y:S01]  /*3a20*/  SHF.L.U32 R100, R100, 0x10, RZ ;  /* 0x0000001064647819 */ /* 0x000fe200000006ff */
[----:B------:R-:W0:Y:S01]  /*3a30*/  @P2 LDC R103, c[0x0][0x40c] ;  /* 0x00010300ff672b82 */ /* 0x000e220000000800 */
[----:B------:R-:W-:Y:S02]  /*3a40*/  @P2 PRMT R88, R88, 0x5410, R120 ;  /* 0x0000541058582816 */ /* 0x000fe40000000078 */
[----:B------:R-:W-:Y:S01]  /*3a50*/  SHF.L.U32 R120, R38, 0x10, RZ ;  /* 0x0000001026787819 */ /* 0x000fe200000006ff */
[----:B------:R-:W-:-:S04]  /*3a60*/  @P1 FFMA.FTZ R100, R121, R161, R100 ;  /* 0x000000a179641223 */ /* 0x000fc80000010064 */
[----:B------:R-:W-:Y:S01]  /*3a70*/  @P1 FFMA.FTZ R120, R121, R159, R120 ;  /* 0x0000009f79781223 */ /* 0x000fe20000010078 */
[----:B------:R-:W2:Y:S01]  /*3a80*/  @P2 LDC R161, c[0x0][0x40c] ;  /* 0x00010300ffa12b82 */ /* 0x000ea20000000800 */
[----:B-1----:R-:W-:Y:S01]  /*3a90*/  @P2 FMUL.FTZ R101, R102, R101 ;  /* 0x0000006566652220 */ /* 0x002fe20000410000 */
[----:B------:R-:W-:-:S04]  /*3aa0*/  PRMT R102, R38, 0x7632, R102 ;  /* 0x0000763226667816 */ /* 0x000fc80000000066 */
[----:B------:R-:W-:Y:S01]  /*3ab0*/  @P2 F2FP.BF16.F32.PACK_AB R101, RZ, R101 ;  /* 0x00000065ff65223e */ /* 0x000fe200000010ff */
[----:B------:R-:W-:Y:S01]  /*3ac0*/  IMAD.U32 R102, R102, 0x10000, RZ ;  /* 0x0001000066667824 */ /* 0x000fe200078e00ff */
[----:B------:R-:W1:Y:S02]  /*3ad0*/  @P2 LDC R159, c[0x0][0x40c] ;  /* 0x00010300ff9f2b82 */ /* 0x000e640000000800 */
[----:B------:R-:W-:Y:S01]  /*3ae0*/  @P2 PRMT R89, R101, 0x7610, R89 ;  /* 0x0000761065592816 */ /* 0x000fe20000000059 */
[----:B------:R-:W-:Y:S01]  /*3af0*/  @P1 FFMA.FTZ R102, R121, R162, R102 ;  /* 0x000000a279661223 */ /* 0x000fe20000010066 */
[----:B0-----:R-:W-:-:S05]  /*3b00*/  @P2 FMUL.FTZ R103, R100, R103 ;  /* 0x0000006764672220 */ /* 0x001fca0000410000 */
[----:B------:R-:W-:Y:S01]  /*3b10*/  @P2 F2FP.BF16.F32.PACK_AB R103, RZ, R103 ;  /* 0x00000067ff67223e */ /* 0x000fe200000010ff */
[----:B--2---:R-:W-:Y:S01]  /*3b20*/  @P2 FMUL.FTZ R100, R102, R161 ;  /* 0x000000a166642220 */ /* 0x004fe20000410000 */
[----:B------:R-:W-:Y:S02]  /*3b30*/  SHF.L.U32 R102, R39, 0x10, RZ ;  /* 0x0000001027667819 */ /* 0x000fe400000006ff */
[----:B------:R-:W-:Y:S02]  /*3b40*/  @P2 PRMT R89, R89, 0x5410, R103 ;  /* 0x0000541059592816 */ /* 0x000fe40000000067 */
[----:B------:R-:W-:Y:S01]  /*3b50*/  @P2 F2FP.BF16.F32.PACK_AB R100, RZ, R100 ;  /* 0x00000064ff64223e */ /* 0x000fe200000010ff */
[----:B-1----:R-:W-:Y:S01]  /*3b60*/  @P2 FMUL.FTZ R120, R120, R159 ;  /* 0x0000009f78782220 */ /* 0x002fe20000410000 */
[----:B------:R-:W-:-:S04]  /*3b70*/  @P1 FFMA.FTZ R159, R127, R118, R151 ;  /* 0x000000767f9f1223 */ /* 0x000fc80000010097 */
[----:B------:R-:W-:Y:S01]  /*3b80*/  @P1 FADD.FTZ R159, R124, -R159 ;  /* 0x8000009f7c9f1221 */ /* 0x000fe20000010000 */
[----:B------:R-:W-:-:S03]  /*3b90*/  @P2 F2FP.BF16.F32.PACK_AB R120, RZ, R120 ;  /* 0x00000078ff78223e */ /* 0x000fc600000010ff */
[----:B------:R-:W-:Y:S01]  /*3ba0*/  @P1 FFMA.FTZ R102, R121, R159, R102 ;  /* 0x0000009f79661223 */ /* 0x000fe20000010066 */
[----:B------:R-:W-:Y:S01]  /*3bb0*/  @P2 PRMT R90, R120, 0x7610, R90 ;  /* 0x00007610785a2816 */ /* 0x000fe2000000005a */
[----:B------:R-:W0:Y:S03]  /*3bc0*/  @P2 LDC R159, c[0x0][0x40c] ;  /* 0x00010300ff9f2b82 */ /* 0x000e260000000800 */
[----:B------:R-:W-:Y:S01]  /*3bd0*/  @P2 PRMT R90, R90, 0x5410, R100 ;  /* 0x000054105a5a2816 */ /* 0x000fe20000000064 */
[----:B0-----:R-:W-:-:S05]  /*3be0*/  @P2 FMUL.FTZ R102, R102, R159 ;  /* 0x0000009f66662220 */ /* 0x001fca0000410000 */
[----:B------:R-:W-:-:S04]  /*3bf0*/  @P2 F2FP.BF16.F32.PACK_AB R102, RZ, R102 ;  /* 0x00000066ff66223e */ /* 0x000fc800000010ff */
[----:B------:R-:W-:Y:S01]  /*3c00*/  @P2 PRMT R91, R102, 0x7610, R91 ;  /* 0x00007610665b2816 */ /* 0x000fe2000000005b */
[----:B------:R-:W-:Y:S06]  /*3c10*/  @!P2 BRA `(.L_x_94) ;  /* 0x00000008006ca947 */ /* 0x000fec0003800000 */
[----:B------:R-:W-:Y:S01]  /*3c20*/  PRMT R100, R39, 0x7632, R100 ;  /* 0x0000763227647816 */ /* 0x000fe20000000064 */
[----:B------:R-:W-:-:S03]  /*3c30*/  @P1 FFMA.FTZ R102, R152, R118, R151 ;  /* 0x0000007698661223 */ /* 0x000fc60000010097 */
[----:B------:R-:W-:Y:S01]  /*3c40*/  SHF.L.U32 R100, R100, 0x10, RZ ;  /* 0x0000001064647819 */ /* 0x000fe200000006ff */
[----:B------:R-:W-:-:S04]  /*3c50*/  @P1 FADD.FTZ R102, R157, -R102 ;  /* 0x800000669d661221 */ /* 0x000fc80000010000 */
[----:B------:R-:W-:-:S04]  /*3c60*/  @P1 FFMA.FTZ R100, R121, R102, R100 ;  /* 0x0000006679641223 */ /* 0x000fc80000010064 */
[----:B------:R-:W-:-:S05]  /*3c70*/  FMUL.FTZ R100, R100, UR14 ;  /* 0x0000000e64647c20 */ /* 0x000fca0008410000 */
[----:B------:R-:W-:-:S04]  /*3c80*/  F2FP.BF16.F32.PACK_AB R100, RZ, R100 ;  /* 0x00000064ff64723e */ /* 0x000fc800000010ff */
[----:B------:R-:W-:Y:S01]  /*3c90*/  PRMT R91, R91, 0x5410, R100 ;  /* 0x000054105b5b7816 */ /* 0x000fe20000000064 */
[----:B------:R-:W-:Y:S06]  /*3ca0*/  BRA `(.L_x_94) ;  /* 0x0000000800487947 */ /* 0x000fec0003800000 */
.L_x_92:
[----:B------:R-:W-:-:S04]  /*3cb0*/  UISETP.NE.U32.AND UP0, UPT, UR20, URZ, UPT ;  /* 0x000000ff1400728c */ /* 0x000fc8000bf05070 */
[----:B------:R-:W-:-:S06]  /*3cc0*/  UISETP.NE.AND.EX UP0, UPT, UR21, URZ, UPT, UP0 ;  /* 0x000000ff1500728c */ /* 0x000fcc000bf05300 */
[----:B------:R-:W-:-:S13]  /*3cd0*/  PLOP3.LUT P0, PT, PT, PT, UP0, 0x80, 0x8 ;  /* 0x000000000008781c */ /* 0x000fda0003f0f008 */
[----:B------:R-:W-:Y:S05]  /*3ce0*/  @!P0 BRA `(.L_x_95) ;  /* 0x0000000400188947 */ /* 0x000fea0003800000 */
[----:B0-----:R-:W0:Y:S01]  /*3cf0*/  @P2 LDC R95, c[0x0][0x40c] ;  /* 0x00010300ff5f2b82 */ /* 0x001e220000000800 */
        /* <DEDUP_REMOVED lines=10> */
[----:B------:R-:W-:Y:S02]  /*3da0*/  FSEL R92, R92, RZ, P1 ;  /* 0x000000ff5c5c7208 */ /* 0x000fe40000800000 */
[----:B------:R-:W-:Y:S01]  /*3db0*/  FSEL R93, R93, RZ, P1 ;  /* 0x000000ff5d5d7208 */ /* 0x000fe20000800000 */
[----:B------:R-:W2:Y:S02]  /*3dc0*/  @P2 LDC R120, c[0x0][0x40c] ;  /* 0x00010300ff782b82 */ /* 0x000ea40000000800 */
[----:B0-----:R-:W-:-:S06]  /*3dd0*/  @P2 FMUL.FTZ R94, R92, R95 ;  /* 0x0000005f5c5e2220 */ /* 0x001fcc0000410000 */
[----:B------:R-:W0:Y:S01]  /*3de0*/  @P2 LDC R103, c[0x0][0x40c] ;  /* 0x00010300ff672b82 */ /* 0x000e220000000800 */
[----:B------:R-:W-:Y:S01]  /*3df0*/  F2FP.BF16.F32.PACK_AB R92, R93, R92 ;  /* 0x0000005c5d5c723e */ /* 0x000fe200000010ff */
[----:B------:R-:W-:Y:S01]  /*3e00*/  FMUL.FTZ R95, R121, R102 ;  /* 0x00000066795f7220 */ /* 0x000fe20000410000 */
[----:B------:R-:W-:Y:S01]  /*3e10*/  @P2 F2FP.BF16.F32.PACK_AB R94, RZ, R94 ;  /* 0x0000005eff5e223e */ /* 0x000fe200000010ff */
[----:B-1----:R-:W-:Y:S01]  /*3e20*/  @P2 FMUL.FTZ R101, R93, R100 ;  /* 0x000000645d652220 */ /* 0x002fe20000410000 */
[----:B------:R-:W-:Y:S02]  /*3e30*/  FFMA.FTZ R93, R113, R118, R151 ;  /* 0x00000076715d7223 */ /* 0x000fe40000010097 */
[----:B------:R-:W-:Y:S01]  /*3e40*/  @P2 PRMT R88, R94, 0x7610, R88 ;  /* 0x000076105e582816 */ /* 0x000fe20000000058 */
[----:B------:R-:W1:Y:S01]  /*3e50*/  @P2 LDC R159, c[0x0][0x40c] ;  /* 0x00010300ff9f2b82 */ /* 0x000e620000000800 */
[----:B------:R-:W-:Y:S01]  /*3e60*/  FSEL R102, R95, RZ, P1 ;  /* 0x000000ff5f667208 */ /* 0x000fe20000800000 */
[----:B------:R-:W-:Y:S01]  /*3e70*/  FADD.FTZ R100, R114, -R93 ;  /* 0x8000005d72647221 */ /* 0x000fe20000010000 */
[----:B------:R-:W-:-:S03]  /*3e80*/  @P2 F2FP.BF16.F32.PACK_AB R101, RZ, R101 ;  /* 0x00000065ff65223e */ /* 0x000fc600000010ff */
[----:B------:R-:W-:Y:S01]  /*3e90*/  FMUL.FTZ R93, R121, R100 ;  /* 0x00000064795d7220 */ /* 0x000fe20000410000 */
[----:B------:R-:W-:Y:S02]  /*3ea0*/  @P2 PRMT R88, R88, 0x5410, R101 ;  /* 0x0000541058582816 */ /* 0x000fe40000000065 */
[----:B------:R-:W3:Y:S02]  /*3eb0*/  @P2 LDC R101, c[0x0][0x40c] ;  /* 0x00010300ff652b82 */ /* 0x000ee40000000800 */
[----:B------:R-:W-:Y:S01]  /*3ec0*/  FSEL R93, R93, RZ, P1 ;  /* 0x000000ff5d5d7208 */ /* 0x000fe20000800000 */
[----:B0-----:R-:W-:Y:S01]  /*3ed0*/  @P2 FMUL.FTZ R95, R102, R103 ;  /* 0x00000067665f2220 */ /* 0x001fe20000410000 */
[----:B------:R-:W-:-:S03]  /*3ee0*/  FFMA.FTZ R103, R115, R118, R151 ;  /* 0x0000007673677223 */ /* 0x000fc60000010097 */
[----:B--2---:R-:W-:Y:S01]  /*3ef0*/  @P2 FMUL.FTZ R100, R93, R120 ;  /* 0x000000785d642220 */ /* 0x004fe20000410000 */
[----:B------:R-:W-:Y:S01]  /*3f00*/  F2FP.BF16.F32.PACK_AB R93, R102, R93 ;  /* 0x0000005d665d723e */ /* 0x000fe200000010ff */
[----:B------:R-:W-:Y:S01]  /*3f10*/  FFMA.FTZ R102, R144, R118, R151 ;  /* 0x0000007690667223 */ /* 0x000fe20000010097 */
[----:B------:R-:W-:Y:S01]  /*3f20*/  FADD.FTZ R94, R116, -R103 ;  /* 0x80000067745e7221 */ /* 0x000fe20000010000 */
[----:B------:R-:W-:Y:S02]  /*3f30*/  @P2 F2FP.BF16.F32.PACK_AB R95, RZ, R95 ;  /* 0x0000005fff5f223e */ /* 0x000fe400000010ff */
[----:B------:R-:W-:Y:S01]  /*3f40*/  FADD.FTZ R102, R143, -R102 ;  /* 0x800000668f667221 */ /* 0x000fe20000010000 */
[C---:B------:R-:W-:Y:S01]  /*3f50*/  FMUL.FTZ R94, R121.reuse, R94 ;  /* 0x0000005e795e7220 */ /* 0x040fe20000410000 */
[----:B------:R-:W-:Y:S02]  /*3f60*/  @P2 F2FP.BF16.F32.PACK_AB R100, RZ, R100 ;  /* 0x00000064ff64223e */ /* 0x000fe400000010ff */
[----:B------:R-:W-:-:S02]  /*3f70*/  FMUL.FTZ R102, R121, R102 ;  /* 0x0000006679667220 */ /* 0x000fc40000410000 */
[----:B------:R-:W-:Y:S02]  /*3f80*/  FSEL R94, R94, RZ, P1 ;  /* 0x000000ff5e5e7208 */ /* 0x000fe40000800000 */
[----:B------:R-:W-:Y:S02]  /*3f90*/  @P2 PRMT R89, R100, 0x7610, R89 ;  /* 0x0000761064592816 */ /* 0x000fe40000000059 */
[----:B------:R-:W-:Y:S01]  /*3fa0*/  FSEL R102, R102, RZ, P1 ;  /* 0x000000ff66667208 */ /* 0x000fe20000800000 */
[----:B-1----:R-:W-:Y:S01]  /*3fb0*/  @P2 FMUL.FTZ R103, R94, R159 ;  /* 0x0000009f5e672220 */ /* 0x002fe20000410000 */
[----:B------:R-:W-:Y:S02]  /*3fc0*/  @P2 PRMT R89, R89, 0x5410, R95 ;  /* 0x0000541059592816 */ /* 0x000fe4000000005f */
[C---:B------:R-:W-:Y:S01]  /*3fd0*/  F2FP.BF16.F32.PACK_AB R94, R102.reuse, R94 ;  /* 0x0000005e665e723e */ /* 0x040fe200000010ff */
[----:B---3--:R-:W-:Y:S01]  /*3fe0*/  @P2 FMUL.FTZ R120, R102, R101 ;  /* 0x0000006566782220 */ /* 0x008fe20000410000 */
[----:B------:R-:W-:Y:S01]  /*3ff0*/  FFMA.FTZ R101, R127, R118, R151 ;  /* 0x000000767f657223 */ /* 0x000fe20000010097 */
[----:B------:R-:W0:Y:S03]  /*4000*/  @P2 LDC R102, c[0x0][0x40c] ;  /* 0x00010300ff662b82 */ /* 0x000e260000000800 */
[----:B------:R-:W-:Y:S01]  /*4010*/  FADD.FTZ R162, R124, -R101 ;  /* 0x800000657ca27221 */ /* 0x000fe20000010000 */
[----:B------:R-:W-:-:S02]  /*4020*/  @P2 F2FP.BF16.F32.PACK_AB R101, RZ, R103 ;  /* 0x00000067ff65223e */ /* 0x000fc400000010ff */
[----:B------:R-:W-:Y:S01]  /*4030*/  @P2 F2FP.BF16.F32.PACK_AB R120, RZ, R120 ;  /* 0x00000078ff78223e */ /* 0x000fe200000010ff */
[----:B------:R-:W-:Y:S01]  /*4040*/  FMUL.FTZ R100, R121, R162 ;  /* 0x000000a279647220 */ /* 0x000fe20000410000 */
[----:B------:R-:W-:-:S04]  /*4050*/  @P2 PRMT R90, R101, 0x7610, R90 ;  /* 0x00007610655a2816 */ /* 0x000fc8000000005a */
[----:B------:R-:W-:Y:S01]  /*4060*/  FSEL R103, R100, RZ, P1 ;  /* 0x000000ff64677208 */ /* 0x000fe20000800000 */
[----:B------:R-:W-:Y:S01]  /*4070*/  FFMA.FTZ R100, R152, R118, R151 ;  /* 0x0000007698647223 */ /* 0x000fe20000010097 */
[----:B------:R-:W-:-:S03]  /*4080*/  @P2 PRMT R90, R90, 0x5410, R120 ;  /* 0x000054105a5a2816 */ /* 0x000fc60000000078 */
[----:B------:R-:W-:-:S04]  /*4090*/  FADD.FTZ R100, R157, -R100 ;  /* 0x800000649d647221 */ /* 0x000fc80000010000 */
[----:B------:R-:W-:Y:S01]  /*40a0*/  FMUL.FTZ R95, R121, R100 ;  /* 0x00000064795f7220 */ /* 0x000fe20000410000 */
[----:B0-----:R-:W-:-:S04]  /*40b0*/  @P2 FMUL.FTZ R102, R103, R102 ;  /* 0x0000006667662220 */ /* 0x001fc80000410000 */
[----:B------:R-:W-:Y:S02]  /*40c0*/  FSEL R100, R95, RZ, P1 ;  /* 0x000000ff5f647208 */ /* 0x000fe40000800000 */
        /* <DEDUP_REMOVED lines=8> */
.L_x_95:
[----:B0-----:R-:W0:Y:S01]  /*4150*/  @P2 LDC R103, c[0x0][0x40c] ;  /* 0x00010300ff672b82 */ /* 0x001e220000000800 */
[-CC-:B------:R-:W-:Y:S01]  /*4160*/  FFMA.FTZ R101, R111, R118.reuse, R151.reuse ;  /* 0x000000766f657223 */ /* 0x180fe20000010097 */
[C---:B------:R-:W-:Y:S01]  /*4170*/  @P2 ISETP.GT.AND P1, PT, R122.reuse, RZ, PT ;  /* 0x000000ff7a00220c */ /* 0x040fe20003f24270 */
[-C--:B------:R-:W-:Y:S01]  /*4180*/  FFMA.FTZ R159, R113, R118.reuse, R151 ;  /* 0x00000076719f7223 */ /* 0x080fe20000010097 */
[----:B------:R-:W-:Y:S01]  /*4190*/  @P2 ISETP.GT.AND P3, PT, R122, RZ, PT ;  /* 0x000000ff7a00220c */ /* 0x000fe20003f64270 */
[----:B------:R-:W-:Y:S01]  /*41a0*/  @P2 FADD.FTZ R100, R112, -R101 ;  /* 0x8000006570642221 */ /* 0x000fe20000010000 */
[----:B------:R-:W-:Y:S01]  /*41b0*/  FFMA.FTZ R161, R127, R118, R151 ;  /* 0x000000767fa17223 */ /* 0x000fe20000010097 */
[----:B------:R-:W-:Y:S01]  /*41c0*/  @P2 FADD.FTZ R102, R114, -R159 ;  /* 0x8000009f72662221 */ /* 0x000fe20000010000 */
[----:B------:R-:W1:Y:S01]  /*41d0*/  @P2 LDC R101, c[0x0][0x40c] ;  /* 0x00010300ff652b82 */ /* 0x000e620000000800 */
[----:B------:R-:W-:Y:S01]  /*41e0*/  @P2 FMUL.FTZ R100, R121, R100 ;  /* 0x0000006479642220 */ /* 0x000fe20000410000 */
[----:B------:R-:W-:Y:S01]  /*41f0*/  FFMA.FTZ R159, R115, R118, R151 ;  /* 0x00000076739f7223 */ /* 0x000fe20000010097 */
[----:B------:R-:W-:Y:S01]  /*4200*/  @P2 FMUL.FTZ R102, R121, R102 ;  /* 0x0000006679662220 */ /* 0x000fe20000410000 */
[----:B------:R-:W-:-:S02]  /*4210*/  @P2 FADD.FTZ R164, R124, -R161 ;  /* 0x800000a17ca42221 */ /* 0x000fc40000010000 */
[----:B------:R-:W-:Y:S01]  /*4220*/  @P2 FSEL R100, R100, RZ, P1 ;  /* 0x000000ff64642208 */ /* 0x000fe20000800000 */
[----:B------:R-:W-:Y:S01]  /*4230*/  @P2 FADD.FTZ R162, R116, -R159 ;  /* 0x8000009f74a22221 */ /* 0x000fe20000010000 */
[----:B------:R-:W-:Y:S01]  /*4240*/  @P2 ISETP.GT.AND P1, PT, R122, RZ, PT ;  /* 0x000000ff7a00220c */ /* 0x000fe20003f24270 */
[C---:B------:R-:W-:Y:S02]  /*4250*/  @P2 FMUL.FTZ R164, R121.reuse, R164 ;  /* 0x000000a479a42220 */ /* 0x040fe40000410000 */
[----:B------:R-:W-:Y:S01]  /*4260*/  @P2 FMUL.FTZ R162, R121, R162 ;  /* 0x000000a279a22220 */ /* 0x000fe20000410000 */
[----:B0-----:R-:W-:-:S04]  /*4270*/  @P2 FMUL.FTZ R100, R100, R103 ;  /* 0x0000006764642220 */ /* 0x001fc80000410000 */
[----:B------:R-:W-:Y:S01]  /*4280*/  @P2 FSEL R159, R162, RZ, P3 ;  /* 0x000000ffa29f2208 */ /* 0x000fe20001800000 */
[----:B------:R-:W0:Y:S01]  /*4290*/  @P2 LDC R103, c[0x0][0x40c] ;  /* 0x00010300ff672b82 */ /* 0x000e220000000800 */
[----:B------:R-:W-:Y:S01]  /*42a0*/  FFMA.FTZ R162, R144, R118, R151 ;  /* 0x0000007690a27223 */ /* 0x000fe20000010097 */
[----:B------:R-:W-:-:S03]  /*42b0*/  @P2 F2FP.BF16.F32.PACK_AB R100, RZ, R100 ;  /* 0x00000064ff64223e */ /* 0x000fc600000010ff */
[----:B------:R-:W-:Y:S01]  /*42c0*/  @P2 FADD.FTZ R162, R143, -R162 ;  /* 0x800000a28fa22221 */ /* 0x000fe20000010000 */
[----:B------:R-:W-:Y:S01]  /*42d0*/  @P2 PRMT R88, R100, 0x7610, R88 ;  /* 0x0000761064582816 */ /* 0x000fe20000000058 */
[----:B------:R-:W-:Y:S02]  /*42e0*/  FFMA.FTZ R100, R128, R118, R151 ;  /* 0x0000007680647223 */ /* 0x000fe40000010097 */
[----:B------:R-:W-:Y:S02]  /*42f0*/  @P2 FMUL.FTZ R162, R121, R162 ;  /* 0x000000a279a22220 */ /* 0x000fe40000410000 */
[----:B------:R-:W-:-:S04]  /*4300*/  @P2 FADD.FTZ R100, R131, -R100 ;  /* 0x8000006483642221 */ /* 0x000fc80000010000 */
[----:B------:R-:W-:-:S05]  /*4310*/  @P2 FMUL.FTZ R100, R121, R100 ;  /* 0x0000006479642220 */ /* 0x000fca0000410000 */
[----:B------:R-:W-:Y:S02]  /*4320*/  @P2 FSEL R100, R100, RZ, P1 ;  /* 0x000000ff64642208 */ /* 0x000fe40000800000 */
[----:B------:R-:W-:-:S03]  /*4330*/  @P2 ISETP.GT.AND P1, PT, R122, RZ, PT ;  /* 0x000000ff7a00220c */ /* 0x000fc60003f24270 */
[----:B0-----:R-:W-:Y:S01]  /*4340*/  @P2 FMUL.FTZ R100, R100, R103 ;  /* 0x0000006764642220 */ /* 0x001fe20000410000 */
[----:B------:R-:W-:Y:S01]  /*4350*/  @P2 FSEL R120, R102, RZ, P1 ;  /* 0x000000ff66782208 */ /* 0x000fe20000800000 */
[----:B------:R-:W0:Y:S01]  /*4360*/  @P2 LDC R103, c[0x0][0x40c] ;  /* 0x00010300ff672b82 */ /* 0x000e220000000800 */
[----:B------:R-:W-:Y:S02]  /*4370*/  @P2 ISETP.GT.AND P1, PT, R122, RZ, PT ;  /* 0x000000ff7a00220c */ /* 0x000fe40003f24270 */
[----:B------:R-:W-:Y:S01]  /*4380*/  @P2 F2FP.BF16.F32.PACK_AB R100, RZ, R100 ;  /* 0x00000064ff64223e */ /* 0x000fe200000010ff */
[----:B-1----:R-:W-:Y:S01]  /*4390*/  @P2 FMUL.FTZ R101, R120, R101 ;  /* 0x0000006578652220 */ /* 0x002fe20000410000 */
[----:B------:R-:W-:Y:S02]  /*43a0*/  FFMA.FTZ R120, R146, R118, R151 ;  /* 0x0000007692787223 */ /* 0x000fe40000010097 */
[----:B------:R-:W-:Y:S01]  /*43b0*/  @P2 PRMT R88, R88, 0x5410, R100 ;  /* 0x0000541058582816 */ /* 0x000fe20000000064 */
[----:B------:R-:W1:Y:S01]  /*43c0*/  @P2 LDC R102, c[0x0][0x40c] ;  /* 0x00010300ff662b82 */ /* 0x000e620000000800 */
        /* <DEDUP_REMOVED lines=8> */
[----:B------:R-:W0:Y:S01]  /*4450*/  @P2 LDC R120, c[0x0][0x40c] ;  /* 0x00010300ff782b82 */ /* 0x000e220000000800 */
[----:B------:R-:W-:Y:S01]  /*4460*/  FFMA.FTZ R162, R152, R118, R151 ;  /* 0x0000007698a27223 */ /* 0x000fe20000010097 */
[----:B------:R-:W-:-:S03]  /*4470*/  @P2 ISETP.GT.AND P1, PT, R122, RZ, PT ;  /* 0x000000ff7a00220c */ /* 0x000fc60003f24270 */
[----:B------:R-:W-:Y:S01]  /*4480*/  @P2 FADD.FTZ R162, R157, -R162 ;  /* 0x800000a29da22221 */ /* 0x000fe20000010000 */
[----:B-1----:R-:W-:Y:S01]  /*4490*/  @P2 FMUL.FTZ R159, R159, R102 ;  /* 0x000000669f9f2220 */ /* 0x002fe20000410000 */
[----:B------:R-:W-:Y:S02]  /*44a0*/  @P2 F2FP.BF16.F32.PACK_AB R102, RZ, R103 ;  /* 0x00000067ff66223e */ /* 0x000fe400000010ff */
[----:B------:R-:W-:Y:S01]  /*44b0*/  @P2 FSEL R164, R164, RZ, P1 ;  /* 0x000000ffa4a42208 */ /* 0x000fe20000800000 */
[----:B------:R-:W-:Y:S01]  /*44c0*/  @P2 FMUL.FTZ R162, R121, R162 ;  /* 0x000000a279a22220 */ /* 0x000fe20000410000 */
[----:B------:R-:W-:Y:S02]  /*44d0*/  @P2 F2FP.BF16.F32.PACK_AB R103, RZ, R159 ;  /* 0x0000009fff67223e */ /* 0x000fe400000010ff */
[----:B------:R-:W1:Y:S01]  /*44e0*/  @P2 LDC R159, c[0x0][0x40c] ;  /* 0x00010300ff9f2b82 */ /* 0x000e620000000800 */
[----:B------:R-:W-:Y:S02]  /*44f0*/  @P2 ISETP.GT.AND P1, PT, R122, RZ, PT ;  /* 0x000000ff7a00220c */ /* 0x000fe40003f24270 */
[----:B------:R-:W-:-:S02]  /*4500*/  @P2 PRMT R90, R103, 0x7610, R90 ;  /* 0x00007610675a2816 */ /* 0x000fc4000000005a */
[----:B------:R-:W-:Y:S02]  /*4510*/  @P2 FSEL R162, R162, RZ, P1 ;  /* 0x000000ffa2a22208 */ /* 0x000fe40000800000 */
[----:B------:R-:W-:Y:S01]  /*4520*/  @P2 PRMT R89, R89, 0x5410, R102 ;  /* 0x0000541059592816 */ /* 0x000fe20000000066 */
[----:B0-----:R-:W-:Y:S02]  /*4530*/  @P2 FMUL.FTZ R120, R161, R120 ;  /* 0x00000078a1782220 */ /* 0x001fe40000410000 */
[----:B------:R-:W0:Y:S03]  /*4540*/  @P2 LDC R161, c[0x0][0x40c] ;  /* 0x00010300ffa12b82 */ /* 0x000e260000000800 */
[----:B------:R-:W-:-:S04]  /*4550*/  @P2 F2FP.BF16.F32.PACK_AB R120, RZ, R120 ;  /* 0x00000078ff78223e */ /* 0x000fc800000010ff */
[----:B------:R-:W-:Y:S01]  /*4560*/  @P2 PRMT R90, R90, 0x5410, R120 ;  /* 0x000054105a5a2816 */ /* 0x000fe20000000078 */
[----:B-1----:R-:W-:-:S05]  /*4570*/  @P2 FMUL.FTZ R159, R164, R159 ;  /* 0x0000009fa49f2220 */ /* 0x002fca0000410000 */
[----:B------:R-:W-:-:S04]  /*4580*/  @P2 F2FP.BF16.F32.PACK_AB R159, RZ, R159 ;  /* 0x0000009fff9f223e */ /* 0x000fc800000010ff */
[----:B------:R-:W-:Y:S01]  /*4590*/  @P2 PRMT R91, R159, 0x7610, R91 ;  /* 0x000076109f5b2816 */ /* 0x000fe2000000005b */
[----:B0-----:R-:W-:-:S05]  /*45a0*/  @P2 FMUL.FTZ R161, R162, R161 ;  /* 0x000000a1a2a12220 */ /* 0x001fca0000410000 */
[----:B------:R-:W-:-:S04]  /*45b0*/  @P2 F2FP.BF16.F32.PACK_AB R161, RZ, R161 ;  /* 0x000000a1ffa1223e */ /* 0x000fc800000010ff */
[----:B------:R-:W-:-:S07]  /*45c0*/  @P2 PRMT R91, R91, 0x5410, R161 ;  /* 0x000054105b5b2816 */ /* 0x000fce00000000a1 */
.L_x_94:
[----:B------:R-:W-:Y:S05]  /*45d0*/  BSYNC.RECONVERGENT B1 ;  /* 0x0000000000017941 */ /* 0x000fea0003800200 */
.L_x_91:
[----:B------:R-:W0:Y:S08]  /*45e0*/  @P0 LDC.64 R102, c[0x0][0x478] ;  /* 0x00011e00ff660b82 */ /* 0x000e300000000a00 */
[----:B------:R-:W1:Y:S01]  /*45f0*/  @P2 LDC.64 R100, c[0x0][0x468] ;  /* 0x00011a00ff642b82 */ /* 0x000e620000000a00 */
[C---:B0-----:R-:W-:Y:S01]  /*4600*/  @P0 IMAD.WIDE.U32 R102, R119.reuse, 0x10, R102 ;  /* 0x0000001077660825 */ /* 0x041fe200078e0066 */
[----:B------:R-:W-:-:S04]  /*4610*/  IADD3 R119, PT, PT, R119, 0x20, RZ ;  /* 0x0000002077777810 */ /* 0x000fc80007ffe0ff */
[----:B------:R2:W-:Y:S01]  /*4620*/  @P0 STG.E.128 desc[UR6][R102.64], R92 ;  /* 0x0000005c66000986 */ /* 0x0005e2000c101d06 */
[C---:B-1----:R-:W-:Y:S01]  /*4630*/  @P2 IMAD.WIDE.U32 R100, R117.reuse, 0x10, R100 ;  /* 0x0000001075642825 */ /* 0x042fe200078e0064 */
[----:B------:R-:W-:-:S04]  /*4640*/  IADD3 R117, PT, PT, R117, 0x20, RZ ;  /* 0x0000002075757810 */ /* 0x000fc80007ffe0ff */
[----:B------:R2:W-:Y:S03]  /*4650*/  @P2 STG.E.128 desc[UR6][R100.64], R88 ;  /* 0x0000005864002986 */ /* 0x0005e6000c101d06 */
.L_x_90:
[----:B------:R-:W-:Y:S05]  /*4660*/  BSYNC.RECONVERGENT B0 ;  /* 0x0000000000007941 */ /* 0x000fea0003800200 */
.L_x_89:
        /* <DEDUP_REMOVED lines=11> */
[----:B------:R-:W-:Y:S02]  /*4720*/  ISETP.GT.AND P1, PT, R122, RZ, PT ;  /* 0x000000ff7a00720c */ /* 0x000fe40003f24270 */
[----:B------:R-:W-:Y:S02]  /*4730*/  SHF.L.U32 R106, R97, 0x10, RZ ;  /* 0x00000010616a7819 */ /* 0x000fe400000006ff */
[----:B------:R-:W-:-:S04]  /*4740*/  PRMT R104, R98, 0x7632, R104 ;  /* 0x0000763262687816 */ /* 0x000fc80000000068 */
[----:B------:R-:W-:-:S05]  /*4750*/  SHF.L.U32 R104, R104, 0x10, RZ ;  /* 0x0000001068687819 */ /* 0x000fca00000006ff */
[-CC-:B0-2---:R-:W-:Y:S01]  /*4760*/  @P1 FFMA.FTZ R92, R154, R118.reuse, R151.reuse ;  /* 0x000000769a5c1223 */ /* 0x185fe20000010097 */
[----:B------:R-:W-:Y:S01]  /*4770*/  @!P1 PRMT R100, R99, 0x7632, R100 ;  /* 0x0000763263649816 */ /* 0x000fe20000000064 */
[-C--:B------:R-:W-:Y:S01]  /*4780*/  @P1 FFMA.FTZ R93, R133, R118.reuse, R151 ;  /* 0x00000076855d1223 */ /* 0x080fe20000010097 */
[----:B------:R-:W-:Y:S01]  /*4790*/  @P1 SHF.L.U32 R94, R107, 0x10, RZ ;  /* 0x000000106b5e1819 */ /* 0x000fe200000006ff */
[----:B------:R-:W-:Y:S01]  /*47a0*/  @P1 FADD.FTZ R92, R155, -R92 ;  /* 0x8000005c9b5c1221 */ /* 0x000fe20000010000 */
[----:B------:R-:W-:Y:S01]  /*47b0*/  @!P1 SHF.L.U32 R100, R100, 0x10, RZ ;  /* 0x0000001064649819 */ /* 0x000fe200000006ff */
[----:B------:R-:W-:Y:S01]  /*47c0*/  @P1 FADD.FTZ R93, R130, -R93 ;  /* 0x8000005d825d1221 */ /* 0x000fe20000010000 */
[--C-:B------:R-:W-:Y:S01]  /*47d0*/  @P1 FFMA.FTZ R102, R136, R118, R151.reuse ;  /* 0x0000007688661223 */ /* 0x100fe20000010097 */
[----:B------:R-:W-:Y:S01]  /*47e0*/  @P1 FFMA.FTZ R100, R121, R92, R94 ;  /* 0x0000005c79641223 */ /* 0x000fe2000001005e */
[----:B------:R-:W-:Y:S01]  /*47f0*/  SHF.L.U32 R94, R96, 0x10, RZ ;  /* 0x00000010605e7819 */ /* 0x000fe200000006ff */
[-CC-:B------:R-:W-:Y:S01]  /*4800*/  @P1 FFMA.FTZ R101, R135, R118.reuse, R151.reuse ;  /* 0x0000007687651223 */ /* 0x180fe20000010097 */
[-CC-:B------:R-:W-:Y:S01]  /*4810*/  @P1 FFMA.FTZ R103, R142, R118.reuse, R151.reuse ;  /* 0x000000768e671223 */ /* 0x180fe20000010097 */
[-CC-:B------:R-:W-:Y:S01]  /*4820*/  @P1 FFMA.FTZ R105, R137, R118.reuse, R151.reuse ;  /* 0x0000007689691223 */ /* 0x180fe20000010097 */
[-CC-:B------:R-:W-:Y:S01]  /*4830*/  @P1 FFMA.FTZ R120, R156, R118.reuse, R151.reuse ;  /* 0x000000769c781223 */ /* 0x180fe20000010097 */
[----:B------:R-:W-:Y:S01]  /*4840*/  @P1 FFMA.FTZ R151, R139, R118, R151 ;  /* 0x000000768b971223 */ /* 0x000fe20000010097 */
[----:B------:R-:W-:Y:S01]  /*4850*/  @P1 FFMA.FTZ R94, R121, R93, R94 ;  /* 0x0000005d795e1223 */ /* 0x000fe2000001005e */
[----:B------:R-:W-:Y:S01]  /*4860*/  @P1 FADD.FTZ R95, R141, -R102 ;  /* 0x800000668d5f1221 */ /* 0x000fe20000010000 */
[----:B------:R-:W-:Y:S01]  /*4870*/  @P1 FADD.FTZ R101, R132, -R101 ;  /* 0x8000006584651221 */ /* 0x000fe20000010000 */
[----:B------:R-:W-:Y:S01]  /*4880*/  @P1 FADD.FTZ R93, R153, -R120 ;  /* 0x80000078995d1221 */ /* 0x000fe20000010000 */
[----:B------:R-:W-:Y:S01]  /*4890*/  PRMT R92, R96, 0x7632, R92 ;  /* 0x00007632605c7816 */ /* 0x000fe2000000005c */
[----:B------:R-:W-:Y:S01]  /*48a0*/  @P1 FADD.FTZ R105, R134, -R105 ;  /* 0x8000006986691221 */ /* 0x000fe20000010000 */
[----:B------:R-:W-:Y:S01]  /*48b0*/  PRMT R102, R97, 0x7632, R102 ;  /* 0x0000763261667816 */ /* 0x000fe20000000066 */
[----:B------:R-:W-:Y:S01]  /*48c0*/  @P1 FADD.FTZ R151, R138, -R151 ;  /* 0x800000978a971221 */ /* 0x000fe20000010000 */
[----:B------:R-:W-:Y:S01]  /*48d0*/  SHF.L.U32 R118, R98, 0x10, RZ ;  /* 0x0000001062767819 */ /* 0x000fe200000006ff */
[----:B------:R-:W-:Y:S01]  /*48e0*/  @P1 FADD.FTZ R103, R140, -R103 ;  /* 0x800000678c671221 */ /* 0x000fe20000010000 */
[----:B------:R-:W-:Y:S01]  /*48f0*/  SHF.L.U32 R120, R99, 0x10, RZ ;  /* 0x0000001063787819 */ /* 0x000fe200000006ff */
[----:B------:R-:W-:Y:S01]  /*4900*/  @P1 FFMA.FTZ R106, R121, R101, R106 ;  /* 0x00000065796a1223 */ /* 0x000fe2000001006a */
[----:B------:R-:W-:Y:S01]  /*4910*/  SHF.L.U32 R92, R92, 0x10, RZ ;  /* 0x000000105c5c7819 */ /* 0x000fe200000006ff */
[----:B------:R-:W-:-:S02]  /*4920*/  IMAD.U32 R102, R102, 0x10000, RZ ;  /* 0x0001000066667824 */ /* 0x000fc400078e00ff */
[C---:B------:R-:W-:Y:S01]  /*4930*/  @P1 FFMA.FTZ R118, R121.reuse, R105, R118 ;  /* 0x0000006979761223 */ /* 0x040fe20000010076 */
[----:B------:R-:W0:Y:S01]  /*4940*/  @P2 LDC R101, c[0x0][0x40c] ;  /* 0x00010300ff652b82 */ /* 0x000e220000000800 */
[C---:B------:R-:W-:Y:S01]  /*4950*/  @P1 FFMA.FTZ R120, R121.reuse, R151, R120 ;  /* 0x0000009779781223 */ /* 0x040fe20000010078 */
[C---:B------:R-:W-:Y:S01]  /*4960*/  @P1 FFMA.FTZ R92, R121.reuse, R95, R92 ;  /* 0x0000005f795c1223 */ /* 0x040fe2000001005c */
[C---:B------:R-:W-:Y:S01]  /*4970*/  @P1 FFMA.FTZ R102, R121.reuse, R103, R102 ;  /* 0x0000006779661223 */ /* 0x040fe20000010066 */
[----:B------:R-:W-:-:S04]  /*4980*/  @P1 FFMA.FTZ R104, R121, R93, R104 ;  /* 0x0000005d79681223 */ /* 0x000fc80000010068 */
[----:B------:R-:W1:Y:S01]  /*4990*/  @P2 LDC R105, c[0x0][0x40c] ;  /* 0x00010300ff692b82 */ /* 0x000e620000000800 */
[----:B------:R-:W-:-:S07]  /*49a0*/  F2FP.BF16.F32.PACK_AB R93, R102, R106 ;  /* 0x0000006a665d723e */ /* 0x000fce00000010ff */
[----:B------:R-:W2:Y:S08]  /*49b0*/  @P2 LDC R151, c[0x0][0x40c] ;  /* 0x00010300ff972b82 */ /* 0x000eb00000000800 */
[----:B------:R-:W3:Y:S01]  /*49c0*/  @P2 LDC R103, c[0x0][0x40c] ;  /* 0x00010300ff672b82 */ /* 0x000ee20000000800 */
[----:B0-----:R-:W-:-:S05]  /*49d0*/  @P2 FMUL.FTZ R101, R94, R101 ;  /* 0x000000655e652220 */ /* 0x001fca0000410000 */
[----:B------:R-:W-:Y:S02]  /*49e0*/  @P2 F2FP.BF16.F32.PACK_AB R101, RZ, R101 ;  /* 0x00000065ff65223e */ /* 0x000fe400000010ff */
[----:B------:R-:W0:Y:S01]  /*49f0*/  @P2 LDC R107, c[0x0][0x40c] ;  /* 0x00010300ff6b2b82 */ /* 0x000e220000000800 */
[----:B-1----:R-:W-:Y:S01]  /*4a00*/  @P2 FMUL.FTZ R105, R106, R105 ;  /* 0x000000696a692220 */ /* 0x002fe20000410000 */
[----:B------:R-:W-:-:S04]  /*4a10*/  @P2 PRMT R88, R101, 0x7610, R88 ;  /* 0x0000761065582816 */ /* 0x000fc80000000058 */
[----:B------:R-:W-:Y:S02]  /*4a20*/  @P2 F2FP.BF16.F32.PACK_AB R105, RZ, R105 ;  /* 0x00000069ff69223e */ /* 0x000fe400000010ff */
[----:B------:R-:W1:Y:S01]  /*4a30*/  @P2 LDC R121, c[0x0][0x40c] ;  /* 0x00010300ff792b82 */ /* 0x000e620000000800 */
[----:B--2---:R-:W-:Y:S01]  /*4a40*/  @P2 FMUL.FTZ R151, R118, R151 ;  /* 0x0000009776972220 */ /* 0x004fe20000410000 */
[----:B------:R-:W-:-:S04]  /*4a50*/  @P2 PRMT R89, R105, 0x7610, R89 ;  /* 0x0000761069592816 */ /* 0x000fc80000000059 */
[----:B------:R-:W-:Y:S02]  /*4a60*/  @P2 F2FP.BF16.F32.PACK_AB R151, RZ, R151 ;  /* 0x00000097ff97223e */ /* 0x000fe400000010ff */
[----:B------:R-:W2:Y:S01]  /*4a70*/  @P2 LDC R95, c[0x0][0x40c] ;  /* 0x00010300ff5f2b82 */ /* 0x000ea20000000800 */
[C---:B---3--:R-:W-:Y:S01]  /*4a80*/  @P2 FMUL.FTZ R103, R92.reuse, R103 ;  /* 0x000000675c672220 */ /* 0x048fe20000410000 */
[----:B------:R-:W-:Y:S02]  /*4a90*/  @P2 PRMT R90, R151, 0x7610, R90 ;  /* 0x00007610975a2816 */ /* 0x000fe4000000005a */
[----:B------:R-:W-:Y:S02]  /*4aa0*/  F2FP.BF16.F32.PACK_AB R92, R92, R94 ;  /* 0x0000005e5c5c723e */ /* 0x000fe400000010ff */
[----:B------:R-:W-:Y:S01]  /*4ab0*/  @P2 F2FP.BF16.F32.PACK_AB R103, RZ, R103 ;  /* 0x00000067ff67223e */ /* 0x000fe200000010ff */
[----:B0-----:R-:W-:Y:S01]  /*4ac0*/  @P2 FMUL.FTZ R107, R102, R107 ;  /* 0x0000006b666b2220 */ /* 0x001fe20000410000 */
[----:B------:R-:W-:-:S02]  /*4ad0*/  F2FP.BF16.F32.PACK_AB R94, R104, R118 ;  /* 0x00000076685e723e */ /* 0x000fc400000010ff */
[----:B------:R-:W-:Y:S02]  /*4ae0*/  @P2 PRMT R88, R88, 0x5410, R103 ;  /* 0x0000541058582816 */ /* 0x000fe40000000067 */
[----:B------:R-:W-:Y:S01]  /*4af0*/  @P2 F2FP.BF16.F32.PACK_AB R107, RZ, R107 ;  /* 0x0000006bff6b223e */ /* 0x000fe200000010ff */
[----:B-1----:R-:W-:-:S03]  /*4b00*/  @P2 FMUL.FTZ R121, R104, R121 ;  /* 0x0000007968792220 */ /* 0x002fc60000410000 */
[----:B------:R-:W-:Y:S02]  /*4b10*/  @P2 PRMT R89, R89, 0x5410, R107 ;  /* 0x0000541059592816 */ /* 0x000fe4000000006b */
[----:B------:R-:W-:Y:S01]  /*4b20*/  @P2 F2FP.BF16.F32.PACK_AB R121, RZ, R121 ;  /* 0x00000079ff79223e */ /* 0x000fe200000010ff */
[----:B--2---:R-:W-:-:S03]  /*4b30*/  @P2 FMUL.FTZ R95, R120, R95 ;  /* 0x0000005f785f2220 */ /* 0x004fc60000410000 */
[----:B------:R-:W-:Y:S02]  /*4b40*/  @P2 PRMT R90, R90, 0x5410, R121 ;  /* 0x000054105a5a2816 */ /* 0x000fe40000000079 */
        /* <DEDUP_REMOVED lines=8> */
.L_x_100:
[----:B------:R-:W-:Y:S01]  /*4bd0*/  ISETP.GT.AND P1, PT, R122, RZ, PT ;  /* 0x000000ff7a00720c */ /* 0x000fe20003f24270 */
[----:B0-2---:R-:W0:Y:S01]  /*4be0*/  @P2 LDC R103, c[0x0][0x40c] ;  /* 0x00010300ff672b82 */ /* 0x005e220000000800 */
[----:B------:R-:W-:Y:S01]  /*4bf0*/  SHF.L.U32 R120, R96, 0x10, RZ ;  /* 0x0000001060787819 */ /* 0x000fe200000006ff */
[----:B------:R-:W-:Y:S01]  /*4c00*/  IMAD.U32 R106, R106, 0x10000, RZ ;  /* 0x000100006a6a7824 */ /* 0x000fe200078e00ff */
[----:B------:R-:W-:-:S05]  /*4c10*/  SHF.L.U32 R104, R104, 0x10, RZ ;  /* 0x0000001068687819 */ /* 0x000fca00000006ff */
[----:B------:R-:W1:Y:S04]  /*4c20*/  @P2 LDC R161, c[0x0][0x40c] ;  /* 0x00010300ffa12b82 */ /* 0x000e680000000800 */
[-CC-:B------:R-:W-:Y:S01]  /*4c30*/  @P1 FFMA.FTZ R101, R133, R118.reuse, R151.reuse ;  /* 0x0000007685651223 */ /* 0x180fe20000010097 */
[-CC-:B------:R-:W-:Y:S01]  /*4c40*/  @P1 FFMA.FTZ R102, R136, R118.reuse, R151.reuse ;  /* 0x0000007688661223 */ /* 0x180fe20000010097 */
[----:B------:R-:W-:Y:S02]  /*4c50*/  @P1 FFMA.FTZ R122, R156, R118, R151 ;  /* 0x000000769c7a1223 */ /* 0x000fe40000010097 */
[----:B------:R-:W-:Y:S01]  /*4c60*/  @P1 FADD.FTZ R100, R130, -R101 ;  /* 0x8000006582641221 */ /* 0x000fe20000010000 */
[----:B------:R-:W-:Y:S01]  /*4c70*/  @P1 FADD.FTZ R159, R141, -R102 ;  /* 0x800000668d9f1221 */ /* 0x000fe20000010000 */
[----:B------:R-:W2:Y:S01]  /*4c80*/  @P2 LDC R101, c[0x0][0x40c] ;  /* 0x00010300ff652b82 */ /* 0x000ea20000000800 */
[----:B------:R-:W-:Y:S01]  /*4c90*/  SHF.L.U32 R102, R97, 0x10, RZ ;  /* 0x0000001061667819 */ /* 0x000fe200000006ff */
[----:B------:R-:W-:Y:S01]  /*4ca0*/  @P1 FFMA.FTZ R120, R121, R100, R120 ;  /* 0x0000006479781223 */ /* 0x000fe20000010078 */
[----:B------:R-:W-:Y:S01]  /*4cb0*/  SHF.L.U32 R100, R105, 0x10, RZ ;  /* 0x0000001069647819 */ /* 0x000fe200000006ff */
[-CC-:B------:R-:W-:Y:S01]  /*4cc0*/  @P1 FFMA.FTZ R105, R142, R118.reuse, R151.reuse ;  /* 0x000000768e691223 */ /* 0x180fe20000010097 */
[----:B------:R-:W-:Y:S01]  /*4cd0*/  @P1 FFMA.FTZ R104, R121, R159, R104 ;  /* 0x0000009f79681223 */ /* 0x000fe20000010068 */
[----:B0-----:R-:W-:Y:S01]  /*4ce0*/  @P2 FMUL.FTZ R120, R120, R103 ;  /* 0x0000006778782220 */ /* 0x001fe20000410000 */
[----:B------:R-:W-:Y:S01]  /*4cf0*/  @P1 FFMA.FTZ R159, R135, R118, R151 ;  /* 0x00000076879f1223 */ /* 0x000fe20000010097 */
[----:B------:R-:W-:-:S03]  /*4d00*/  @P1 FADD.FTZ R105, R140, -R105 ;  /* 0x800000698c691221 */ /* 0x000fc60000010000 */
[----:B------:R-:W-:Y:S01]  /*4d10*/  @P1 FADD.FTZ R159, R132, -R159 ;  /* 0x8000009f849f1221 */ /* 0x000fe20000010000 */
[----:B------:R-:W-:Y:S01]  /*4d20*/  @P1 FFMA.FTZ R100, R121, R105, R100 ;  /* 0x0000006979641223 */ /* 0x000fe20000010064 */
[----:B------:R-:W-:Y:S02]  /*4d30*/  @P1 FADD.FTZ R105, R153, -R122 ;  /* 0x8000007a99691221 */ /* 0x000fe40000010000 */
[C---:B------:R-:W-:Y:S02]  /*4d40*/  @P1 FFMA.FTZ R102, R121.reuse, R159, R102 ;  /* 0x0000009f79661223 */ /* 0x040fe40000010066 */
[----:B------:R-:W-:Y:S01]  /*4d50*/  @P1 FFMA.FTZ R106, R121, R105, R106 ;  /* 0x00000069796a1223 */ /* 0x000fe2000001006a */
[-C--:B------:R-:W-:Y:S01]  /*4d60*/  @P1 FFMA.FTZ R105, R139, R118.reuse, R151 ;  /* 0x000000768b691223 */ /* 0x080fe20000010097 */
[----:B------:R-:W0:Y:S03]  /*4d70*/  @P2 LDC R159, c[0x0][0x40c] ;  /* 0x00010300ff9f2b82 */ /* 0x000e260000000800 */
[----:B------:R-:W-:Y:S01]  /*4d80*/  @P1 FADD.FTZ R105, R138, -R105 ;  /* 0x800000698a691221 */ /* 0x000fe20000010000 */
[----:B--2---:R-:W-:Y:S01]  /*4d90*/  @P2 FMUL.FTZ R103, R104, R101 ;  /* 0x0000006568672220 */ /* 0x004fe20000410000 */
[----:B------:R-:W-:Y:S01]  /*4da0*/  @P1 FFMA.FTZ R101, R137, R118, R151 ;  /* 0x0000007689651223 */ /* 0x000fe20000010097 */
[----:B------:R-:W-:-:S03]  /*4db0*/  SHF.L.U32 R104, R98, 0x10, RZ ;  /* 0x0000001062687819 */ /* 0x000fc600000006ff */
[----:B------:R-:W-:Y:S01]  /*4dc0*/  @P1 FADD.FTZ R101, R134, -R101 ;  /* 0x8000006586651221 */ /* 0x000fe20000010000 */
[----:B------:R-:W-:-:S03]  /*4dd0*/  @P2 F2FP.BF16.F32.PACK_AB R103, RZ, R103 ;  /* 0x00000067ff67223e */ /* 0x000fc600000010ff */
[----:B------:R-:W-:Y:S01]  /*4de0*/  @P1 FFMA.FTZ R104, R121, R101, R104 ;  /* 0x0000006579681223 */ /* 0x000fe20000010068 */
[----:B------:R-:W-:Y:S02]  /*4df0*/  @P2 F2FP.BF16.F32.PACK_AB R101, RZ, R120 ;  /* 0x00000078ff65223e */ /* 0x000fe400000010ff */
[----:B------:R-:W-:Y:S02]  /*4e00*/  SHF.L.U32 R120, R99, 0x10, RZ ;  /* 0x0000001063787819 */ /* 0x000fe400000006ff */
[----:B------:R-:W-:Y:S02]  /*4e10*/  @P2 PRMT R88, R101, 0x7610, R88 ;  /* 0x0000761065582816 */ /* 0x000fe40000000058 */
[----:B------:R-:W2:Y:S01]  /*4e20*/  @P2 LDC R101, c[0x0][0x40c] ;  /* 0x00010300ff652b82 */ /* 0x000ea20000000800 */
[----:B------:R-:W-:Y:S01]  /*4e30*/  @P1 FFMA.FTZ R120, R121, R105, R120 ;  /* 0x0000006979781223 */ /* 0x000fe20000010078 */
[----:B------:R-:W-:Y:S01]  /*4e40*/  @P2 PRMT R88, R88, 0x5410, R103 ;  /* 0x0000541058582816 */ /* 0x000fe20000000067 */
[----:B0-----:R-:W-:-:S02]  /*4e50*/  @P2 FMUL.FTZ R106, R106, R159 ;  /* 0x0000009f6a6a2220 */ /* 0x001fc40000410000 */
[----:B-1----:R-:W-:-:S03]  /*4e60*/  @P2 FMUL.FTZ R120, R120, R161 ;  /* 0x000000a178782220 */ /* 0x002fc60000410000 */
[----:B------:R-:W0:Y:S01]  /*4e70*/  @P2 LDC R105, c[0x0][0x40c] ;  /* 0x00010300ff692b82 */ /* 0x000e220000000800 */
[----:B------:R-:W-:Y:S02]  /*4e80*/  @P2 F2FP.BF16.F32.PACK_AB R106, RZ, R106 ;  /* 0x0000006aff6a223e */ /* 0x000fe400000010ff */
[----:B------:R-:W-:-:S04]  /*4e90*/  @P2 F2FP.BF16.F32.PACK_AB R120, RZ, R120 ;  /* 0x00000078ff78223e */ /* 0x000fc800000010ff */
[----:B------:R-:W-:Y:S01]  /*4ea0*/  @P2 PRMT R91, R120, 0x7610, R91 ;  /* 0x00007610785b2816 */ /* 0x000fe2000000005b */
[----:B------:R-:W1:Y:S01]  /*4eb0*/  @P2 LDC R103, c[0x0][0x40c] ;  /* 0x00010300ff672b82 */ /* 0x000e620000000800 */
[----:B--2---:R-:W-:-:S05]  /*4ec0*/  @P2 FMUL.FTZ R102, R102, R101 ;  /* 0x0000006566662220 */ /* 0x004fca0000410000 */
[----:B------:R-:W-:Y:S01]  /*4ed0*/  @P2 F2FP.BF16.F32.PACK_AB R102, RZ, R102 ;  /* 0x00000066ff66223e */ /* 0x000fe200000010ff */
[----:B0-----:R-:W-:-:S03]  /*4ee0*/  @P2 FMUL.FTZ R104, R104, R105 ;  /* 0x0000006968682220 */ /* 0x001fc60000410000 */
[----:B------:R-:W-:Y:S02]  /*4ef0*/  @P2 PRMT R89, R102, 0x7610, R89 ;  /* 0x0000761066592816 */ /* 0x000fe40000000059 */
[----:B------:R-:W-:Y:S01]  /*4f00*/  @P2 F2FP.BF16.F32.PACK_AB R104, RZ, R104 ;  /* 0x00000068ff68223e */ /* 0x000fe200000010ff */
[----:B-1----:R-:W-:-:S03]  /*4f10*/  @P2 FMUL.FTZ R100, R100, R103 ;  /* 0x0000006764642220 */ /* 0x002fc60000410000 */
[----:B------:R-:W-:Y:S02]  /*4f20*/  @P2 PRMT R90, R104, 0x7610, R90 ;  /* 0x00007610685a2816 */ /* 0x000fe4000000005a */
[----:B------:R-:W-:Y:S02]  /*4f30*/  @P2 F2FP.BF16.F32.PACK_AB R100, RZ, R100 ;  /* 0x00000064ff64223e */ /* 0x000fe400000010ff */
[----:B------:R-:W-:Y:S02]  /*4f40*/  @P2 PRMT R90, R90, 0x5410, R106 ;  /* 0x000054105a5a2816 */ /* 0x000fe4000000006a */
[----:B------:R-:W-:Y:S01]  /*4f50*/  @P2 PRMT R89, R89, 0x5410, R100 ;  /* 0x0000541059592816 */ /* 0x000fe20000000064 */
[----:B------:R-:W-:Y:S06]  /*4f60*/  @!P2 BRA `(.L_x_101) ;  /* 0x00000008004ca947 */ /* 0x000fec0003800000 */
[----:B------:R-:W-:Y:S01]  /*4f70*/  @P1 FFMA.FTZ R118, R154, R118, R151 ;  /* 0x000000769a761223 */ /* 0x000fe20000010097 */
[----:B------:R-:W-:-:S03]  /*4f80*/  SHF.L.U32 R100, R107, 0x10, RZ ;  /* 0x000000106b647819 */ /* 0x000fc600000006ff */
[----:B------:R-:W-:-:S04]  /*4f90*/  @P1 FADD.FTZ R118, R155, -R118 ;  /* 0x800000769b761221 */ /* 0x000fc80000010000 */
[----:B------:R-:W-:-:S04]  /*4fa0*/  @P1 FFMA.FTZ R100, R121, R118, R100 ;  /* 0x0000007679641223 */ /* 0x000fc80000010064 */
[----:B------:R-:W-:-:S05]  /*4fb0*/  FMUL.FTZ R100, R100, UR14 ;  /* 0x0000000e64647c20 */ /* 0x000fca0008410000 */
[----:B------:R-:W-:-:S04]  /*4fc0*/  F2FP.BF16.F32.PACK_AB R100, RZ, R100 ;  /* 0x00000064ff64723e */ /* 0x000fc800000010ff */
[----:B------:R-:W-:Y:S01]  /*4fd0*/  PRMT R91, R91, 0x5410, R100 ;  /* 0x000054105b5b7816 */ /* 0x000fe20000000064 */
[----:B------:R-:W-:Y:S06]  /*4fe0*/  BRA `(.L_x_101) ;  /* 0x00000008002c7947 */ /* 0x000fec0003800000 */
.L_x_99:
[----:B------:R-:W-:-:S04]  /*4ff0*/  UISETP.NE.U32.AND UP0, UPT, UR20, URZ, UPT ;  /* 0x000000ff1400728c */ /* 0x000fc8000bf05070 */
[----:B------:R-:W-:-:S06]  /*5000*/  UISETP.NE.AND.EX UP0, UPT, UR21, URZ, UPT, UP0 ;  /* 0x000000ff1500728c */ /* 0x000fcc000bf05300 */
[----:B------:R-:W-:-:S13]  /*5010*/  PLOP3.LUT P0, PT, PT, PT, UP0, 0x80, 0x8 ;  /* 0x000000000008781c */ /* 0x000fda0003f0f008 */
[----:B------:R-:W-:Y:S05]  /*5020*/  @!P0 BRA `(.L_x_102) ;  /* 0x0000000400188947 */ /* 0x000fea0003800000 */
[-CC-:B------:R-:W-:Y:S01]  /*5030*/  FFMA.FTZ R106, R156, R118.reuse, R151.reuse ;  /* 0x000000769c6a7223 */ /* 0x180fe20000010097 */
[----:B------:R-:W-:Y:S01]  /*5040*/  ISETP.GT.AND P1, PT, R122, RZ, PT ;  /* 0x000000ff7a00720c */ /* 0x000fe20003f24270 */
[-CC-:B0-2---:R-:W-:Y:S01]  /*5050*/  FFMA.FTZ R93, R133, R118.reuse, R151.reuse ;  /* 0x00000076855d7223 */ /* 0x185fe20000010097 */
[-CC-:B------:R-:W-:Y:S01]  /*5060*/  FFMA.FTZ R94, R136, R118.reuse, R151.reuse ;  /* 0x00000076885e7223 */ /* 0x180fe20000010097 */
[-CC-:B------:R-:W-:Y:S01]  /*5070*/  FFMA.FTZ R95, R135, R118.reuse, R151.reuse ;  /* 0x00000076875f7223 */ /* 0x180fe20000010097 */
[-CC-:B------:R-:W-:Y:S01]  /*5080*/  FFMA.FTZ R101, R142, R118.reuse, R151.reuse ;  /* 0x000000768e657223 */ /* 0x180fe20000010097 */
[-CC-:B------:R-:W-:Y:S01]  /*5090*/  FFMA.FTZ R103, R137, R118.reuse, R151.reuse ;  /* 0x0000007689677223 */ /* 0x180fe20000010097 */
[-CC-:B------:R-:W-:Y:S01]  /*50a0*/  FFMA.FTZ R122, R154, R118.reuse, R151.reuse ;  /* 0x000000769a7a7223 */ /* 0x180fe20000010097 */
[----:B------:R-:W-:Y:S01]  /*50b0*/  FFMA.FTZ R105, R139, R118, R151 ;  /* 0x000000768b697223 */ /* 0x000fe20000010097 */
[----:B------:R-:W-:Y:S01]  /*50c0*/  FADD.FTZ R120, R153, -R106 ;  /* 0x8000006a99787221 */ /* 0x000fe20000010000 */
[----:B------:R-:W0:Y:S01]  /*50d0*/  @P2 LDC R118, c[0x0][0x40c] ;  /* 0x00010300ff762b82 */ /* 0x000e220000000800 */
[----:B------:R-:W-:Y:S01]  /*50e0*/  FADD.FTZ R102, R134, -R103 ;  /* 0x8000006786667221 */ /* 0x000fe20000010000 */
[----:B------:R-:W-:Y:S01]  /*50f0*/  FADD.FTZ R92, R130, -R93 ;  /* 0x8000005d825c7221 */ /* 0x000fe20000010000 */
[----:B------:R-:W-:Y:S01]  /*5100*/  FADD.FTZ R100, R140, -R101 ;  /* 0x800000658c647221 */ /* 0x000fe20000010000 */
[----:B------:R-:W-:Y:S01]  /*5110*/  FADD.FTZ R94, R141, -R94 ;  /* 0x8000005e8d5e7221 */ /* 0x000fe20000010000 */
[----:B------:R-:W-:Y:S01]  /*5120*/  FMUL.FTZ R93, R121, R102 ;  /* 0x00000066795d7220 */ /* 0x000fe20000410000 */
[----:B------:R-:W-:Y:S01]  /*5130*/  FADD.FTZ R162, R155, -R122 ;  /* 0x8000007a9ba27221 */ /* 0x000fe20000010000 */
[----:B------:R-:W-:Y:S01]  /*5140*/  FADD.FTZ R104, R132, -R95 ;  /* 0x8000005f84687221 */ /* 0x000fe20000010000 */
[----:B------:R-:W1:Y:S01]  /*5150*/  @P2 LDC R107, c[0x0][0x40c] ;  /* 0x00010300ff6b2b82 */ /* 0x000e620000000800 */
[----:B------:R-:W-:Y:S01]  /*5160*/  FADD.FTZ R122, R138, -R105 ;  /* 0x800000698a7a7221 */ /* 0x000fe20000010000 */
[C---:B------:R-:W-:Y:S01]  /*5170*/  FMUL.FTZ R105, R121.reuse, R100 ;  /* 0x0000006479697220 */ /* 0x040fe20000410000 */
[C---:B------:R-:W-:Y:S01]  /*5180*/  FMUL.FTZ R103, R121.reuse, R94 ;  /* 0x0000005e79677220 */ /* 0x040fe20000410000 */
[C---:B------:R-:W-:Y:S01]  /*5190*/  FMUL.FTZ R104, R121.reuse, R104 ;  /* 0x0000006879687220 */ /* 0x040fe20000410000 */
[C---:B------:R-:W-:Y:S01]  /*51a0*/  FMUL.FTZ R92, R121.reuse, R92 ;  /* 0x0000005c795c7220 */ /* 0x040fe20000410000 */
[----:B------:R-:W-:Y:S01]  /*51b0*/  FMUL.FTZ R94, R121, R120 ;  /* 0x00000078795e7220 */ /* 0x000fe20000410000 */
[----:B------:R-:W-:Y:S01]  /*51c0*/  FSEL R105, R105, RZ, P1 ;  /* 0x000000ff69697208 */ /* 0x000fe20000800000 */
[----:B------:R-:W2:Y:S01]  /*51d0*/  @P2 LDC R151, c[0x0][0x40c] ;  /* 0x00010300ff972b82 */ /* 0x000ea20000000800 */
[----:B------:R-:W-:Y:S01]  /*51e0*/  FSEL R103, R103, RZ, P1 ;  /* 0x000000ff67677208 */ /* 0x000fe20000800000 */
[C---:B------:R-:W-:Y:S01]  /*51f0*/  FMUL.FTZ R95, R121.reuse, R162 ;  /* 0x000000a2795f7220 */ /* 0x040fe20000410000 */
[----:B------:R-:W-:Y:S01]  /*5200*/  FSEL R104, R104, RZ, P1 ;  /* 0x000000ff68687208 */ /* 0x000fe20000800000 */
[----:B------:R-:W-:Y:S01]  /*5210*/  FMUL.FTZ R121, R121, R122 ;  /* 0x0000007a79797220 */ /* 0x000fe20000410000 */
[----:B------:R-:W-:-:S03]  /*5220*/  FSEL R92, R92, RZ, P1 ;  /* 0x000000ff5c5c7208 */ /* 0x000fc60000800000 */
[----:B------:R-:W3:Y:S01]  /*5230*/  @P2 LDC R106, c[0x0][0x40c] ;  /* 0x00010300ff6a2b82 */ /* 0x000ee20000000800 */
[----:B0-----:R-:W-:-:S07]  /*5240*/  @P2 FMUL.FTZ R118, R103, R118 ;  /* 0x0000007667762220 */ /* 0x001fce0000410000 */
[----:B------:R-:W0:Y:S01]  /*5250*/  @P2 LDC R102, c[0x0][0x40c] ;  /* 0x00010300ff662b82 */ /* 0x000e220000000800 */
[----:B-1----:R-:W-:Y:S01]  /*5260*/  @P2 FMUL.FTZ R120, R104, R107 ;  /* 0x0000006b68782220 */ /* 0x002fe20000410000 */
[----:B------:R-:W-:-:S04]  /*5270*/  @P2 F2FP.BF16.F32.PACK_AB R107, RZ, R118 ;  /* 0x00000076ff6b223e */ /* 0x000fc800000010ff */
[----:B------:R-:W-:Y:S02]  /*5280*/  @P2 F2FP.BF16.F32.PACK_AB R118, RZ, R120 ;  /* 0x00000078ff76223e */ /* 0x000fe400000010ff */
[----:B------:R-:W1:Y:S01]  /*5290*/  @P2 LDC R100, c[0x0][0x40c] ;  /* 0x00010300ff642b82 */ /* 0x000e620000000800 */
[----:B--2---:R-:W-:Y:S01]  /*52a0*/  @P2 FMUL.FTZ R151, R92, R151 ;  /* 0x000000975c972220 */ /* 0x004fe20000410000 */
[----:B------:R-:W-:Y:S02]  /*52b0*/  F2FP.BF16.F32.PACK_AB R92, R103, R92 ;  /* 0x0000005c675c723e */ /* 0x000fe400000010ff */
[----:B------:R-:W-:Y:S02]  /*52c0*/  FSEL R103, R93, RZ, P1 ;  /* 0x000000ff5d677208 */ /* 0x000fe40000800000 */
[C---:B------:R-:W-:Y:S02]  /*52d0*/  F2FP.BF16.F32.PACK_AB R93, R105.reuse, R104 ;  /* 0x00000068695d723e */ /* 0x040fe400000010ff */
[----:B------:R-:W2:Y:S01]  /*52e0*/  @P2 LDC R101, c[0x0][0x40c] ;  /* 0x00010300ff652b82 */ /* 0x000ea20000000800 */
[----:B---3--:R-:W-:Y:S01]  /*52f0*/  @P2 FMUL.FTZ R122, R105, R106 ;  /* 0x0000006a697a2220 */ /* 0x008fe20000410000 */
[----:B------:R-:W-:-:S02]  /*5300*/  FSEL R104, R94, RZ, P1 ;  /* 0x000000ff5e687208 */ /* 0x000fc40000800000 */
[----:B------:R-:W-:Y:S02]  /*5310*/  @P2 F2FP.BF16.F32.PACK_AB R106, RZ, R151 ;  /* 0x00000097ff6a223e */ /* 0x000fe400000010ff */
[----:B------:R-:W-:Y:S02]  /*5320*/  @P2 F2FP.BF16.F32.PACK_AB R120, RZ, R122 ;  /* 0x0000007aff78223e */ /* 0x000fe400000010ff */
[----:B------:R-:W-:Y:S01]  /*5330*/  FSEL R122, R121, RZ, P1 ;  /* 0x000000ff797a7208 */ /* 0x000fe20000800000 */
[----:B0-----:R-:W-:Y:S01]  /*5340*/  @P2 FMUL.FTZ R102, R103, R102 ;  /* 0x0000006667662220 */ /* 0x001fe20000410000 */
[----:B------:R-:W-:Y:S02]  /*5350*/  F2FP.BF16.F32.PACK_AB R94, R104, R103 ;  /* 0x00000067685e723e */ /* 0x000fe400000010ff */
[----:B------:R-:W-:Y:S02]  /*5360*/  @P2 PRMT R88, R106, 0x7610, R88 ;  /* 0x000076106a582816 */ /* 0x000fe40000000058 */
[----:B------:R-:W-:Y:S01]  /*5370*/  @P2 F2FP.BF16.F32.PACK_AB R102, RZ, R102 ;  /* 0x00000066ff66223e */ /* 0x000fe200000010ff */
[----:B-1----:R-:W-:Y:S01]  /*5380*/  @P2 FMUL.FTZ R100, R104, R100 ;  /* 0x0000006468642220 */ /* 0x002fe20000410000 */
[----:B------:R-:W-:-:S02]  /*5390*/  @P2 PRMT R89, R118, 0x7610, R89 ;  /* 0x0000761076592816 */ /* 0x000fc40000000059 */
[----:B------:R-:W-:Y:S02]  /*53a0*/  FSEL R103, R95, RZ, P1 ;  /* 0x000000ff5f677208 */ /* 0x000fe40000800000 */
[----:B------:R-:W-:Y:S02]  /*53b0*/  @P2 F2FP.BF16.F32.PACK_AB R100, RZ, R100 ;  /* 0x00000064ff64223e */ /* 0x000fe400000010ff */
[----:B------:R-:W-:Y:S01]  /*53c0*/  @P2 PRMT R90, R102, 0x7610, R90 ;  /* 0x00007610665a2816 */ /* 0x000fe2000000005a */
[----:B--2---:R-:W-:Y:S01]  /*53d0*/  @P2 FMUL.FTZ R101, R122, R101 ;  /* 0x000000657a652220 */ /* 0x004fe20000410000 */
[----:B------:R-:W-:Y:S02]  /*53e0*/  @P2 PRMT R88, R88, 0x5410, R107 ;  /* 0x0000541058582816 */ /* 0x000fe4000000006b */
[----:B------:R-:W-:Y:S02]  /*53f0*/  @P2 PRMT R89, R89, 0x5410, R120 ;  /* 0x0000541059592816 */ /* 0x000fe40000000078 */
[----:B------:R-:W-:-:S02]  /*5400*/  @P2 F2FP.BF16.F32.PACK_AB R101, RZ, R101 ;  /* 0x00000065ff65223e */ /* 0x000fc400000010ff */
[----:B------:R-:W-:Y:S02]  /*5410*/  F2FP.BF16.F32.PACK_AB R95, R103, R122 ;  /* 0x0000007a675f723e */ /* 0x000fe400000010ff */
[----:B------:R-:W-:Y:S02]  /*5420*/  @P2 PRMT R90, R90, 0x5410, R100 ;  /* 0x000054105a5a2816 */ /* 0x000fe40000000064 */
[----:B------:R-:W-:Y:S01]  /*5430*/  @P2 PRMT R91, R101, 0x7610, R91 ;  /* 0x00007610655b2816 */ /* 0x000fe2000000005b */
[----:B------:R-:W-:Y:S06]  /*5440*/  @!P2 BRA `(.L_x_101) ;  /* 0x000000040014a947 */ /* 0x000fec0003800000 */
[----:B------:R-:W-:-:S05]  /*5450*/  FMUL.FTZ R100, R103, UR14 ;  /* 0x0000000e67647c20 */ /* 0x000fca0008410000 */
[----:B------:R-:W-:-:S04]  /*5460*/  F2FP.BF16.F32.PACK_AB R100, RZ, R100 ;  /* 0x00000064ff64723e */ /* 0x000fc800000010ff */
[----:B------:R-:W-:Y:S01]  /*5470*/  PRMT R91, R91, 0x5410, R100 ;  /* 0x000054105b5b7816 */ /* 0x000fe20000000064 */
[----:B------:R-:W-:Y:S06]  /*5480*/  BRA `(.L_x_101) ;  /* 0x0000000400047947 */ /* 0x000fec0003800000 */
.L_x_102:
[-CC-:B0-2---:R-:W-:Y:S01]  /*5490*/  FFMA.FTZ R101, R133, R118.reuse, R151.reuse ;  /* 0x0000007685657223 */ /* 0x185fe20000010097 */
[----:B------:R-:W0:Y:S01]  /*54a0*/  @P2 LDC R103, c[0x0][0x40c] ;  /* 0x00010300ff672b82 */ /* 0x000e220000000800 */
[-C--:B------:R-:W-:Y:S01]  /*54b0*/  FFMA.FTZ R102, R136, R118.reuse, R151 ;  /* 0x0000007688667223 */ /* 0x080fe20000010097 */
[----:B------:R-:W-:Y:S01]  /*54c0*/  ISETP.GT.AND P1, PT, R122, RZ, PT ;  /* 0x000000ff7a00720c */ /* 0x000fe20003f24270 */
[----:B------:R-:W-:Y:S01]  /*54d0*/  @P2 FADD.FTZ R100, R130, -R101 ;  /* 0x8000006582642221 */ /* 0x000fe20000010000 */
[-CC-:B------:R-:W-:Y:S01]  /*54e0*/  FFMA.FTZ R107, R142, R118.reuse, R151.reuse ;  /* 0x000000768e6b7223 */ /* 0x180fe20000010097 */
[----:B------:R-:W-:Y:S01]  /*54f0*/  @P2 FADD.FTZ R102, R141, -R102 ;  /* 0x800000668d662221 */ /* 0x000fe20000010000 */
[----:B------:R-:W-:Y:S01]  /*5500*/  FFMA.FTZ R120, R156, R118, R151 ;  /* 0x000000769c787223 */ /* 0x000fe20000010097 */
[C---:B------:R-:W-:Y:S01]  /*5510*/  @P2 FMUL.FTZ R100, R121.reuse, R100 ;  /* 0x0000006479642220 */ /* 0x040fe20000410000 */
[----:B------:R-:W1:Y:S01]  /*5520*/  @P2 LDC R101, c[0x0][0x40c] ;  /* 0x00010300ff652b82 */ /* 0x000e620000000800 */
[----:B------:R-:W-:Y:S01]  /*5530*/  @P2 FMUL.FTZ R102, R121, R102 ;  /* 0x0000006679662220 */ /* 0x000fe20000410000 */
[----:B------:R-:W-:Y:S01]  /*5540*/  @P2 FADD.FTZ R164, R140, -R107 ;  /* 0x8000006b8ca42221 */ /* 0x000fe20000010000 */
[-CC-:B------:R-:W-:Y:S01]  /*5550*/  FFMA.FTZ R159, R137, R118.reuse, R151.reuse ;  /* 0x00000076899f7223 */ /* 0x180fe20000010097 */
[----:B------:R-:W-:Y:S01]  /*5560*/  @P2 FSEL R100, R100, RZ, P1 ;  /* 0x000000ff64642208 */ /* 0x000fe20000800000 */
[-C--:B------:R-:W-:Y:S01]  /*5570*/  FFMA.FTZ R161, R139, R118.reuse, R151 ;  /* 0x000000768ba17223 */ /* 0x080fe20000010097 */
[----:B------:R-:W-:Y:S01]  /*5580*/  @P2 FSEL R102, R102, RZ, P1 ;  /* 0x000000ff66662208 */ /* 0x000fe20000800000 */
[----:B------:R-:W-:Y:S01]  /*5590*/  @P2 FADD.FTZ R120, R153, -R120 ;  /* 0x8000007899782221 */ /* 0x000fe20000010000 */
[----:B------:R-:W2:Y:S01]  /*55a0*/  @P2 LDC R105, c[0x0][0x40c] ;  /* 0x00010300ff692b82 */ /* 0x000ea20000000800 */
[----:B------:R-:W-:Y:S01]  /*55b0*/  @P2 FADD.FTZ R162, R134, -R159 ;  /* 0x8000009f86a22221 */ /* 0x000fe20000010000 */
[----:B------:R-:W-:Y:S01]  /*55c0*/  @P2 FADD.FTZ R122, R138, -R161 ;  /* 0x800000a18a7a2221 */ /* 0x000fe20000010000 */
[----:B0-----:R-:W-:Y:S01]  /*55d0*/  @P2 FMUL.FTZ R100, R100, R103 ;  /* 0x0000006764642220 */ /* 0x001fe20000410000 */
[----:B------:R-:W-:-:S04]  /*55e0*/  FFMA.FTZ R103, R135, R118, R151 ;  /* 0x0000007687677223 */ /* 0x000fc80000010097 */
[----:B------:R-:W0:Y:S01]  /*55f0*/  @P2 LDC R104, c[0x0][0x40c] ;  /* 0x00010300ff682b82 */ /* 0x000e220000000800 */
[----:B------:R-:W-:Y:S01]  /*5600*/  FFMA.FTZ R118, R154, R118, R151 ;  /* 0x000000769a767223 */ /* 0x000fe20000010097 */
[----:B------:R-:W-:Y:S01]  /*5610*/  @P2 FMUL.FTZ R151, R121, R164 ;  /* 0x000000a479972220 */ /* 0x000fe20000410000 */
[----:B------:R-:W-:Y:S02]  /*5620*/  @P2 F2FP.BF16.F32.PACK_AB R100, RZ, R100 ;  /* 0x00000064ff64223e */ /* 0x000fe400000010ff */
[----:B------:R-:W-:Y:S01]  /*5630*/  FADD.FTZ R159, R155, -R118 ;  /* 0x800000769b9f7221 */ /* 0x000fe20000010000 */
[----:B-1----:R-:W-:Y:S01]  /*5640*/  @P2 FMUL.FTZ R106, R102, R101 ;  /* 0x00000065666a2220 */ /* 0x002fe20000410000 */
[----:B------:R-:W-:Y:S01]  /*5650*/  @P2 FADD.FTZ R102, R132, -R103 ;  /* 0x8000006784662221 */ /* 0x000fe20000010000 */
[----:B------:R-:W1:Y:S01]  /*5660*/  @P2 LDC R101, c[0x0][0x40c] ;  /* 0x00010300ff652b82 */ /* 0x000e620000000800 */
[----:B------:R-:W-:Y:S01]  /*5670*/  @P2 PRMT R88, R100, 0x7610, R88 ;  /* 0x0000761064582816 */ /* 0x000fe20000000058 */
[C---:B------:R-:W-:Y:S01]  /*5680*/  @P2 FMUL.FTZ R118, R121.reuse, R120 ;  /* 0x0000007879762220 */ /* 0x040fe20000410000 */
[C---:B------:R-:W-:Y:S01]  /*5690*/  @P2 FMUL.FTZ R107, R121.reuse, R102 ;  /* 0x00000066796b2220 */ /* 0x040fe20000410000 */
[----:B------:R-:W-:Y:S01]  /*56a0*/  @P2 FMUL.FTZ R120, R121, R122 ;  /* 0x0000007a79782220 */ /* 0x000fe20000410000 */
[----:B------:R-:W-:-:S02]  /*56b0*/  @P2 FSEL R151, R151, RZ, P1 ;  /* 0x000000ff97972208 */ /* 0x000fc40000800000 */
[----:B------:R-:W-:Y:S01]  /*56c0*/  @P2 F2FP.BF16.F32.PACK_AB R106, RZ, R106 ;  /* 0x0000006aff6a223e */ /* 0x000fe200000010ff */
[----:B------:R-:W3:Y:S01]  /*56d0*/  @P2 LDC R103, c[0x0][0x40c] ;  /* 0x00010300ff672b82 */ /* 0x000ee20000000800 */
[----:B------:R-:W-:Y:S01]  /*56e0*/  @P2 FSEL R164, R107, RZ, P1 ;  /* 0x000000ff6ba42208 */ /* 0x000fe20000800000 */
[C---:B------:R-:W-:Y:S01]  /*56f0*/  @P2 FMUL.FTZ R107, R121.reuse, R162 ;  /* 0x000000a2796b2220 */ /* 0x040fe20000410000 */
[----:B------:R-:W-:Y:S01]  /*5700*/  FMUL.FTZ R121, R121, R159 ;  /* 0x0000009f79797220 */ /* 0x000fe20000410000 */
[----:B------:R-:W-:Y:S02]  /*5710*/  @P2 FSEL R120, R120, RZ, P1 ;  /* 0x000000ff78782208 */ /* 0x000fe40000800000 */
[----:B--2---:R-:W-:Y:S01]  /*5720*/  @P2 FMUL.FTZ R105, R164, R105 ;  /* 0x00000069a4692220 */ /* 0x004fe20000410000 */
[----:B------:R-:W-:Y:S01]  /*5730*/  @P2 FSEL R122, R107, RZ, P1 ;  /* 0x000000ff6b7a2208 */ /* 0x000fe20000800000 */
[----:B------:R-:W2:Y:S01]  /*5740*/  @P2 LDC R100, c[0x0][0x40c] ;  /* 0x00010300ff642b82 */ /* 0x000ea20000000800 */
[----:B------:R-:W-:-:S02]  /*5750*/  @P2 FSEL R107, R118, RZ, P1 ;  /* 0x000000ff766b2208 */ /* 0x000fc40000800000 */
[----:B------:R-:W-:Y:S02]  /*5760*/  FSEL R121, R121, RZ, P1 ;  /* 0x000000ff79797208 */ /* 0x000fe40000800000 */
[----:B------:R-:W-:Y:S02]  /*5770*/  @P2 F2FP.BF16.F32.PACK_AB R105, RZ, R105 ;  /* 0x00000069ff69223e */ /* 0x000fe400000010ff */
[----:B------:R-:W-:Y:S01]  /*5780*/  @P2 PRMT R88, R88, 0x5410, R106 ;  /* 0x0000541058582816 */ /* 0x000fe2000000006a */
[----:B------:R-:W4:Y:S01]  /*5790*/  @P2 LDC R102, c[0x0][0x40c] ;  /* 0x00010300ff662b82 */ /* 0x000f220000000800 */
[----:B-1----:R-:W-:Y:S01]  /*57a0*/  @P2 FMUL.FTZ R101, R122, R101 ;  /* 0x000000657a652220 */ /* 0x002fe20000410000 */
[----:B0-----:R-:W-:Y:S01]  /*57b0*/  @P2 FMUL.FTZ R104, R121, R104 ;  /* 0x0000006879682220 */ /* 0x001fe20000410000 */
[----:B------:R-:W-:-:S03]  /*57c0*/  @P2 PRMT R89, R105, 0x7610, R89 ;  /* 0x0000761069592816 */ /* 0x000fc60000000059 */
[----:B------:R-:W-:Y:S01]  /*57d0*/  @P2 F2FP.BF16.F32.PACK_AB R101, RZ, R101 ;  /* 0x00000065ff65223e */ /* 0x000fe200000010ff */
[----:B---3--:R-:W-:Y:S01]  /*57e0*/  @P2 FMUL.FTZ R103, R120, R103 ;  /* 0x0000006778672220 */ /* 0x008fe20000410000 */
[----:B------:R-:W-:Y:S02]  /*57f0*/  @P2 F2FP.BF16.F32.PACK_AB R104, RZ, R104 ;  /* 0x00000068ff68223e */ /* 0x000fe400000010ff */
[----:B------:R-:W-:Y:S02]  /*5800*/  @P2 PRMT R90, R101, 0x7610, R90 ;  /* 0x00007610655a2816 */ /* 0x000fe4000000005a */
[----:B------:R-:W-:Y:S01]  /*5810*/  @P2 F2FP.BF16.F32.PACK_AB R103, RZ, R103 ;  /* 0x00000067ff67223e */ /* 0x000fe200000010ff */
[----:B--2---:R-:W-:-:S03]  /*5820*/  @P2 FMUL.FTZ R100, R151, R100 ;  /* 0x0000006497642220 */ /* 0x004fc60000410000 */
[----:B------:R-:W-:Y:S02]  /*5830*/  @P2 PRMT R91, R103, 0x7610, R91 ;  /* 0x00007610675b2816 */ /* 0x000fe4000000005b */
[----:B------:R-:W-:Y:S02]  /*5840*/  @P2 F2FP.BF16.F32.PACK_AB R100, RZ, R100 ;  /* 0x00000064ff64223e */ /* 0x000fe400000010ff */
[----:B------:R-:W-:Y:S01]  /*5850*/  @P2 PRMT R91, R91, 0x5410, R104 ;  /* 0x000054105b5b2816 */ /* 0x000fe20000000068 */
[----:B----4-:R-:W-:Y:S01]  /*5860*/  @P2 FMUL.FTZ R102, R107, R102 ;  /* 0x000000666b662220 */ /* 0x010fe20000410000 */
[----:B------:R-:W-:-:S04]  /*5870*/  @P2 PRMT R89, R89, 0x5410, R100 ;  /* 0x0000541059592816 */ /* 0x000fc80000000064 */
[----:B------:R-:W-:-:S04]  /*5880*/  @P2 F2FP.BF16.F32.PACK_AB R102, RZ, R102 ;  /* 0x00000066ff66223e */ /* 0x000fc800000010ff */
[----:B------:R-:W-:-:S07]  /*5890*/  @P2 PRMT R90, R90, 0x5410, R102 ;  /* 0x000054105a5a2816 */ /* 0x000fce0000000066 */
.L_x_101:
[----:B------:R-:W-:Y:S05]  /*58a0*/  BSYNC.RECONVERGENT B1 ;  /* 0x0000000000017941 */ /* 0x000fea0003800200 */
.L_x_98:
[----:B------:R-:W0:Y:S08]  /*58b0*/  @P0 LDC.64 R102, c[0x0][0x478] ;  /* 0x00011e00ff660b82 */ /* 0x000e300000000a00 */
[----:B------:R-:W1:Y:S01]  /*58c0*/  @P2 LDC.64 R100, c[0x0][0x468] ;  /* 0x00011a00ff642b82 */ /* 0x000e620000000a00 */
[----:B0-----:R-:W-:-:S05]  /*58d0*/  @P0 IMAD.WIDE.U32 R102, R119, 0x10, R102 ;  /* 0x0000001077660825 */ /* 0x001fca00078e0066 */
[----:B------:R3:W-:Y:S01]  /*58e0*/  @P0 STG.E.128 desc[UR6][R102.64], R92 ;  /* 0x0000005c66000986 */ /* 0x0007e2000c101d06 */
[----:B-1----:R-:W-:-:S05]  /*58f0*/  @P2 IMAD.WIDE.U32 R100, R117, 0x10, R100 ;  /* 0x0000001075642825 */ /* 0x002fca00078e0064 */
[----:B------:R3:W-:Y:S02]  /*5900*/  @P2 STG.E.128 desc[UR6][R100.64], R88 ;  /* 0x0000005864002986 */ /* 0x0007e4000c101d06 */
.L_x_97:
[----:B------:R-:W-:Y:S05]  /*5910*/  BSYNC.RECONVERGENT B0 ;  /* 0x0000000000007941 */ /* 0x000fea0003800200 */
.L_x_96:
[----:B0-23--:R-:W0:Y:S02]  /*5920*/  LDC.64 R100, c[0x0][0x380] ;  /* 0x0000e000ff647b82 */ /* 0x00de240000000a00 */
[----:B0-----:R-:W-:-:S04]  /*5930*/  LEA R19, R100, R19, 0x2 ;  /* 0x0000001364137211 */ /* 0x001fc800078e10ff */
[----:B------:R-:W-:-:S13]  /*5940*/  ISETP.GE.AND P0, PT, R19, R101, PT ;  /* 0x000000651300720c */ /* 0x000fda0003f06270 */
[----:B------:R-:W-:Y:S05]  /*5950*/  @!P0 BRA `(.L_x_103) ;  /* 0xffffffac00348947 */ /* 0x000fea000383ffff */
.L_x_73:
[----:B------:R-:W0:Y:S01]  /*5960*/  S2R R36, SR_TID.X ;  /* 0x0000000000247919 */ /* 0x000e220000002100 */
[----:B------:R-:W-:Y:S01]  /*5970*/  MOV R0, 0x400 ;  /* 0x0000040000007802 */ /* 0x000fe20000000f00 */
[----:B------:R-:W-:Y:S05]  /*5980*/  WARPSYNC.ALL ;  /* 0x0000000000007948 */ /* 0x000fea0003800000 */
[----:B------:R-:W1:Y:S01]  /*5990*/  S2R R3, SR_CgaCtaId ;  /* 0x0000000000037919 */ /* 0x000e620000008800 */
[----:B------:R-:W2:Y:S01]  /*59a0*/  S2UR UR4, SR_CTAID.X ;  /* 0x00000000000479c3 */ /* 0x000ea20000002500 */
[----:B------:R-:W3:Y:S01]  /*59b0*/  LDCU.128 UR16, c[0x0][0x440] ;  /* 0x00008800ff1077ac */ /* 0x000ee20008000c00 */
[----:B0-----:R-:W-:Y:S01]  /*59c0*/  SHF.R.U32.HI R5, RZ, 0x5, R36 ;  /* 0x00000005ff057819 */ /* 0x001fe20000011624 */
[----:B--2---:R-:W-:-:S04]  /*59d0*/  IMAD R7, R110, UR4, RZ ;  /* 0x000000046e077c24 */ /* 0x004fc8000f8e02ff */
[----:B------:R-:W-:Y:S01]  /*59e0*/  IMAD R108, R5, 0x60, R108 ;  /* 0x00000060056c7824 */ /* 0x000fe200078e026c */
[----:B------:R-:W-:Y:S02]  /*59f0*/  LOP3.LUT R5, R36, 0x7f, RZ, 0x3c, !PT ;  /* 0x0000007f24057812 */ /* 0x000fe400078e3cff */
[----:B-1----:R-:W-:Y:S02]  /*5a00*/  LEA R3, R3, R0, 0x18 ;  /* 0x0000000003037211 */ /* 0x002fe400078ec0ff */
[----:B------:R-:W-:Y:S02]  /*5a10*/  IADD3 R110, PT, PT, R5, R110, RZ ;  /* 0x0000006e056e7210 */ /* 0x000fe40007ffe0ff */
[-C--:B------:R-:W-:Y:S02]  /*5a20*/  LEA R108, R108, R3.reuse, 0x5 ;  /* 0x000000036c6c7211 */ /* 0x080fe400078e28ff */
[----:B------:R-:W-:Y:S02]  /*5a30*/  LEA R0, R36, R3, 0x2 ;  /* 0x0000000324007211 */ /* 0x000fe400078e10ff */
[----:B------:R-:W-:Y:S01]  /*5a40*/  IADD3 R36, P0, PT, R7, R36, RZ ;  /* 0x0000002407247210 */ /* 0x000fe20007f1e0ff */
[----:B------:R-:W-:Y:S01]  /*5a50*/  STS.128 [R108], R68 ;  /* 0x000000446c007388 */ /* 0x000fe20000000c00 */
[----:B------:R-:W-:-:S02]  /*5a60*/  ISETP.GE.U32.AND P5, PT, R110, 0x80, PT ;  /* 0x000000806e00780c */ /* 0x000fc40003fa6070 */
[----:B-----5:R-:W-:Y:S01]  /*5a70*/  IADD3.X R41, PT, PT, RZ, RZ, RZ, P0, !PT ;  /* 0x000000ffff297210 */ /* 0x020fe200007fe4ff */
[----:B------:R-:W-:Y:S01]  /*5a80*/  STS.128 [R108+0x10], R72 ;  /* 0x000010486c007388 */ /* 0x000fe20000000c00 */
[----:B------:R-:W-:Y:S02]  /*5a90*/  ISETP.GE.U32.AND P4, PT, R110, 0x100, PT ;  /* 0x000001006e00780c */ /* 0x000fe40003f86070 */
[----:B------:R-:W-:Y:S01]  /*5aa0*/  SHF.L.U64.HI R41, R36, 0x2, R41 ;  /* 0x0000000224297819 */ /* 0x000fe20000010229 */
[----:B------:R0:W-:Y:S01]  /*5ab0*/  STS.128 [R108+0x400], R32 ;  /* 0x000400206c007388 */ /* 0x0001e20000000c00 */
[C---:B------:R-:W-:Y:S02]  /*5ac0*/  ISETP.GE.U32.AND P3, PT, R110.reuse, 0x180, PT ;  /* 0x000001806e00780c */ /* 0x040fe40003f66070 */
[C---:B------:R-:W-:Y:S01]  /*5ad0*/  ISETP.GE.U32.AND P2, PT, R110.reuse, 0x200, PT ;  /* 0x000002006e00780c */ /* 0x040fe20003f46070 */
[----:B------:R-:W-:Y:S01]  /*5ae0*/  STS.128 [R108+0x410], R24 ;  /* 0x000410186c007388 */ /* 0x000fe20000000c00 */
[----:B------:R-:W-:-:S02]  /*5af0*/  ISETP.GE.U32.AND P1, PT, R110, 0x280, PT ;  /* 0x000002806e00780c */ /* 0x000fc40003f26070 */
[----:B------:R-:W-:Y:S01]  /*5b00*/  ISETP.GE.U32.AND P0, PT, R110, 0x300, PT ;  /* 0x000003006e00780c */ /* 0x000fe20003f06070 */
[----:B------:R-:W-:Y:S04]  /*5b10*/  STS.128 [R108+0x800], R76 ;  /* 0x0008004c6c007388 */ /* 0x000fe80000000c00 */
[----:B------:R-:W-:Y:S01]  /*5b20*/  STS.128 [R108+0x810], R80 ;  /* 0x000810506c007388 */ /* 0x000fe20000000c00 */
[----:B------:R-:W-:Y:S01]  /*5b30*/  BAR.SYNC.DEFER_BLOCKING 0x0 ;  /* 0x0000000000007b1d */ /* 0x000fe20000010000 */
[----:B0-----:R-:W-:-:S05]  /*5b40*/  IMAD.SHL.U32 R34, R36, 0x4, RZ ;  /* 0x0000000424227824 */ /* 0x001fca00078e00ff */
[----:B---3--:R-:W-:-:S04]  /*5b50*/  IADD3 R36, P6, PT, R34, UR18, RZ ;  /* 0x0000001222247c10 */ /* 0x008fc8000ffde0ff */
[----:B------:R-:W-:Y:S02]  /*5b60*/  IADD3.X R43, PT, PT, R41, UR19, RZ, P6, !PT ;  /* 0x00000013292b7c10 */ /* 0x000fe4000b7fe4ff */
[----:B------:R-:W-:-:S04]  /*5b70*/  IADD3 R34, P6, PT, R34, UR16, RZ ;  /* 0x0000001022227c10 */ /* 0x000fc8000ffde0ff */
[----:B------:R-:W-:Y:S01]  /*5b80*/  IADD3.X R41, PT, PT, R41, UR17, RZ, P6, !PT ;  /* 0x0000001129297c10 */ /* 0x000fe2000b7fe4ff */
        /* <DEDUP_REMOVED lines=15> */
[----:B--2---:R-:W-:-:S03]  /*5c80*/  FADD.FTZ R3, RZ, R3 ;  /* 0x00000003ff037221 */ /* 0x004fc60000010000 */
[----:B------:R-:W2:Y:S01]  /*5c90*/  LDS R14, [R0+0x1a00] ;  /* 0x001a0000000e7984 */ /* 0x000ea20000000800 */
[----:B---3--:R-:W-:-:S03]  /*5ca0*/  FADD.FTZ R3, R3, R8 ;  /* 0x0000000803037221 */ /* 0x008fc60000010000 */
[----:B------:R-:W3:Y:S01]  /*5cb0*/  LDS R17, [R0+0x1c00] ;  /* 0x001c000000117984 */ /* 0x000ee20000000800 */
[----:B----4-:R-:W-:-:S03]  /*5cc0*/  FADD.FTZ R4, RZ, R4 ;  /* 0x00000004ff047221 */ /* 0x010fc60000010000 */
[----:B------:R-:W4:Y:S01]  /*5cd0*/  LDS R16, [R0+0x1e00] ;  /* 0x001e000000107984 */ /* 0x000f220000000800 */
[----:B------:R-:W-:-:S03]  /*5ce0*/  FADD.FTZ R4, R4, R11 ;  /* 0x0000000b04047221 */ /* 0x000fc60000010000 */
[----:B------:R-:W4:Y:S01]  /*5cf0*/  LDS R19, [R0+0x2000] ;  /* 0x0020000000137984 */ /* 0x000f220000000800 */
[----:B------:R-:W-:-:S03]  /*5d00*/  FADD.FTZ R5, RZ, R5 ;  /* 0x00000005ff057221 */ /* 0x000fc60000010000 */
        /* <DEDUP_REMOVED lines=9> */
[----:B0-----:R-:W-:-:S03]  /*5da0*/  FADD.FTZ R7, R7, R12 ;  /* 0x0000000c07077221 */ /* 0x001fc60000010000 */
[----:B------:R-:W0:Y:S01]  /*5db0*/  LDS R33, [R0+0x2c00] ;  /* 0x002c000000217984 */ /* 0x000e220000000800 */
[----:B-1----:R-:W-:-:S03]  /*5dc0*/  FADD.FTZ R2, R2, R15 ;  /* 0x0000000f02027221 */ /* 0x002fc60000010000 */
[----:B------:R-:W1:Y:S01]  /*5dd0*/  LDS R32, [R0+0x2e00] ;  /* 0x002e000000207984 */ /* 0x000e620000000800 */
[----:B--2---:R-:W-:Y:S01]  /*5de0*/  FADD.FTZ R3, R3, R14 ;  /* 0x0000000e03037221 */ /* 0x004fe20000010000 */
[----:B------:R-:W-:Y:S01]  /*5df0*/  BAR.SYNC.DEFER_BLOCKING 0x0 ;  /* 0x0000000000007b1d */ /* 0x000fe20000010000 */
[----:B---3--:R-:W-:Y:S01]  /*5e00*/  FADD.FTZ R4, R4, R17 ;  /* 0x0000001104047221 */ /* 0x008fe20000010000 */
[----:B----4-:R-:W-:Y:S01]  /*5e10*/  FADD.FTZ R5, R5, R16 ;  /* 0x0000001005057221 */ /* 0x010fe20000010000 */
[----:B------:R-:W-:Y:S01]  /*5e20*/  FADD.FTZ R6, R6, R19 ;  /* 0x0000001306067221 */ /* 0x000fe20000010000 */
[----:B------:R-:W-:Y:S01]  /*5e30*/  FADD.FTZ R7, R7, R18 ;  /* 0x0000001207077221 */ /* 0x000fe20000010000 */
[----:B------:R-:W-:Y:S01]  /*5e40*/  FADD.FTZ R25, R2, R25 ;  /* 0x0000001902197221 */ /* 0x000fe20000010000 */
[----:B------:R-:W-:Y:S02]  /*5e50*/  @P5 MOV R2, R36 ;  /* 0x0000002400025202 */ /* 0x000fe40000000f00 */
[----:B------:R-:W-:Y:S01]  /*5e60*/  @P5 IADD3 R36, P6, PT, R36, 0x200, RZ ;  /* 0x0000020024245810 */ /* 0x000fe20007fde0ff */
[----:B------:R-:W-:Y:S01]  /*5e70*/  FADD.FTZ R9, R3, R24 ;  /* 0x0000001803097221 */ /* 0x000fe20000010000 */
[----:B------:R-:W-:-:S02]  /*5e80*/  @P5 MOV R3, R43 ;  /* 0x0000002b00035202 */ /* 0x000fc40000000f00 */
[----:B------:R-:W-:Y:S01]  /*5e90*/  @P5 IADD3.X R43, PT, PT, RZ, R43, RZ, P6, !PT ;  /* 0x0000002bff2b5210 */ /* 0x000fe200037fe4ff */
[----:B------:R-:W-:Y:S01]  /*5ea0*/  STS.128 [R108], R52 ;  /* 0x000000346c007388 */ /* 0x000fe20000000c00 */
[----:B------:R-:W-:-:S03]  /*5eb0*/  FADD.FTZ R27, R4, R27 ;  /* 0x0000001b041b7221 */ /* 0x000fc60000010000 */
[----:B------:R-:W-:Y:S01]  /*5ec0*/  STS.128 [R108+0x10], R56 ;  /* 0x000010386c007388 */ /* 0x000fe20000000c00 */
[----:B------:R-:W-:-:S03]  /*5ed0*/  FADD.FTZ R11, R5, R26 ;  /* 0x0000001a050b7221 */ /* 0x000fc60000010000 */
[----:B------:R-:W-:Y:S01]  /*5ee0*/  STS.128 [R108+0x400], R28 ;  /* 0x0004001c6c007388 */ /* 0x000fe20000000c00 */
[----:B0-----:R-:W-:-:S03]  /*5ef0*/  FADD.FTZ R33, R6, R33 ;  /* 0x0000002106217221 */ /* 0x001fc60000010000 */
[----:B------:R-:W-:Y:S01]  /*5f00*/  STS.128 [R108+0x410], R20 ;  /* 0x000410146c007388 */ /* 0x000fe20000000c00 */
[----:B-1----:R-:W-:-:S03]  /*5f10*/  FADD.FTZ R13, R7, R32 ;  /* 0x00000020070d7221 */ /* 0x002fc60000010000 */
[----:B------:R-:W-:Y:S04]  /*5f20*/  STS.128 [R108+0x800], R60 ;  /* 0x0008003c6c007388 */ /* 0x000fe80000000c00 */
[----:B------:R-:W-:Y:S01]  /*5f30*/  STS.128 [R108+0x810], R64 ;  /* 0x000810406c007388 */ /* 0x000fe20000000c00 */
[----:B------:R-:W-:Y:S06]  /*5f40*/  BAR.SYNC.DEFER_BLOCKING 0x0 ;  /* 0x0000000000007b1d */ /* 0x000fec0000010000 */
        /* <DEDUP_REMOVED lines=13> */
[----:B-1----:R-:W-:-:S03]  /*6020*/  FADD.FTZ R20, RZ, R20 ;  /* 0x00000014ff147221 */ /* 0x002fc60000010000 */
[----:B------:R-:W1:Y:S01]  /*6030*/  LDS R4, [R0+0x600] ;  /* 0x0006000000047984 */ /* 0x000e620000000800 */
[----:B--2---:R-:W-:-:S03]  /*6040*/  FADD.FTZ R21, R28, R21 ;  /* 0x000000151c157221 */ /* 0x004fc60000010000 */
[----:B------:R-:W2:Y:S01]  /*6050*/  LDS R17, [R0+0x1200] ;  /* 0x0012000000117984 */ /* 0x000ea20000000800 */
[----:B---3--:R-:W-:-:S03]  /*6060*/  FADD.FTZ R20, R20, R23 ;  /* 0x0000001714147221 */ /* 0x008fc60000010000 */
[----:B------:R-:W3:Y:S01]  /*6070*/  LDS R23, [R0+0x1e00] ;  /* 0x001e000000177984 */ /* 0x000ee20000000800 */
[----:B----4-:R-:W-:-:S03]  /*6080*/  FADD.FTZ R21, R21, R22 ;  /* 0x0000001615157221 */ /* 0x010fc60000010000 */
        /* <DEDUP_REMOVED lines=10> */
[----:B------:R-:W4:Y:S01]  /*6130*/  LDS R7, [R0+0x1600] ;  /* 0x0016000000077984 */ /* 0x000f220000000800 */
[----:B------:R-:W-:-:S03]  /*6140*/  FADD.FTZ R8, R8, R19 ;  /* 0x0000001308087221 */ /* 0x000fc60000010000 */
[----:B------:R3:W-:Y:S01]  /*6150*/  @P5 STG.E desc[UR6][R2.64], R31 ;  /* 0x0000001f02005986 */ /* 0x0007e2000c101906 */
[----:B0-----:R-:W-:-:S03]  /*6160*/  FADD.FTZ R37, R8, R37 ;  /* 0x0000002508257221 */ /* 0x001fc60000010000 */
[----:B------:R-:W0:Y:S01]  /*6170*/  LDS R39, [R0+0x2c00] ;  /* 0x002c000000277984 */ /* 0x000e220000000800 */
[----:B-1----:R-:W-:-:S03]  /*6180*/  FADD.FTZ R4, RZ, R4 ;  /* 0x00000004ff047221 */ /* 0x002fc60000010000 */
[----:B------:R-:W1:Y:S01]  /*6190*/  LDS R15, [R0+0x2200] ;  /* 0x00220000000f7984 */ /* 0x000e620000000800 */
[----:B--2---:R-:W-:Y:S01]  /*61a0*/  FADD.FTZ R4, R4, R17 ;  /* 0x0000001104047221 */ /* 0x004fe20000010000 */
[----:B---3--:R-:W-:Y:S02]  /*61b0*/  @P5 MOV R2, R34 ;  /* 0x0000002200025202 */ /* 0x008fe40000000f00 */
[----:B------:R-:W2:Y:S01]  /*61c0*/  LDS R19, [R0+0x2e00] ;  /* 0x002e000000137984 */ /* 0x000ea20000000800 */
[-C--:B------:R-:W-:Y:S01]  /*61d0*/  @P5 MOV R3, R41.reuse ;  /* 0x0000002900035202 */ /* 0x080fe20000000f00 */
[----:B------:R-:W-:Y:S01]  /*61e0*/  FADD.FTZ R4, R4, R23 ;  /* 0x0000001704047221 */ /* 0x000fe20000010000 */
[----:B------:R-:W-:Y:S01]  /*61f0*/  @P5 IADD3 R34, P6, PT, R34, 0x200, RZ ;  /* 0x0000020022225810 */ /* 0x000fe20007fde0ff */
[----:B----4-:R-:W-:Y:S02]  /*6200*/  FADD.FTZ R5, RZ, R5 ;  /* 0x00000005ff057221 */ /* 0x010fe40000010000 */
[----:B------:R3:W-:Y:S01]  /*6210*/  @P5 STG.E desc[UR6][R2.64], R25 ;  /* 0x0000001902005986 */ /* 0x0007e2000c101906 */
[----:B------:R-:W-:Y:S01]  /*6220*/  @P5 IADD3.X R41, PT, PT, RZ, R41, RZ, P6, !PT ;  /* 0x00000029ff295210 */ /* 0x000fe200037fe4ff */
[----:B------:R-:W-:Y:S01]  /*6230*/  FADD.FTZ R29, R4, R29 ;  /* 0x0000001d041d7221 */ /* 0x000fe20000010000 */
[----:B------:R-:W-:Y:S01]  /*6240*/  FADD.FTZ R10, R5, R10 ;  /* 0x0000000a050a7221 */ /* 0x000fe20000010000 */
[----:B------:R-:W-:Y:S01]  /*6250*/  FADD.FTZ R6, RZ, R6 ;  /* 0x00000006ff067221 */ /* 0x000fe20000010000 */
[----:B---3--:R-:W-:-:S02]  /*6260*/  @P4 MOV R2, R36 ;  /* 0x0000002400024202 */ /* 0x008fc40000000f00 */
[----:B------:R-:W-:Y:S01]  /*6270*/  FADD.FTZ R10, R10, R21 ;  /* 0x000000150a0a7221 */ /* 0x000fe20000010000 */
[-C--:B------:R-:W-:Y:S02]  /*6280*/  @P4 MOV R3, R43.reuse ;  /* 0x0000002b00034202 */ /* 0x080fe40000000f00 */
[----:B------:R-:W-:Y:S01]  /*6290*/  @P4 IADD3 R36, P5, PT, R36, 0x200, RZ ;  /* 0x0000020024244810 */ /* 0x000fe20007fbe0ff */
[----:B------:R-:W-:Y:S02]  /*62a0*/  FADD.FTZ R0, R6, R7 ;  /* 0x0000000706007221 */ /* 0x000fe40000010000 */
[----:B------:R3:W-:Y:S01]  /*62b0*/  @P4 STG.E desc[UR6][R2.64], R35 ;  /* 0x0000002302004986 */ /* 0x0007e2000c101906 */
[----:B------:R-:W-:Y:S01]  /*62c0*/  @P4 IADD3.X R43, PT, PT, RZ, R43, RZ, P5, !PT ;  /* 0x0000002bff2b4210 */ /* 0x000fe20002ffe4ff */
[----:B0-----:R-:W-:Y:S01]  /*62d0*/  FADD.FTZ R39, R10, R39 ;  /* 0x000000270a277221 */ /* 0x001fe20000010000 */
[----:B-1----:R-:W-:Y:S01]  /*62e0*/  FADD.FTZ R0, R0, R15 ;  /* 0x0000000f00007221 */ /* 0x002fe20000010000 */
[----:B---3--:R-:W-:Y:S01]  /*62f0*/  @P4 IMAD.MOV.U32 R2, RZ, RZ, R34 ;  /* 0x000000ffff024224 */ /* 0x008fe200078e0022 */
[----:B------:R-:W-:-:S02]  /*6300*/  @P4 MOV R3, R41 ;  /* 0x0000002900034202 */ /* 0x000fc40000000f00 */
[----:B------:R-:W-:Y:S01]  /*6310*/  @P4 IADD3 R34, P6, PT, R34, 0x200, RZ ;  /* 0x0000020022224810 */ /* 0x000fe20007fde0ff */
[----:B--2---:R-:W-:Y:S02]  /*6320*/  FADD.FTZ R19, R0, R19 ;  /* 0x0000001300137221 */ /* 0x004fe40000010000 */
        /* <DEDUP_REMOVED lines=11> */
[----:B------:R-:W-:Y:S01]  /*63e0*/  @P2 MOV R4, R34 ;  /* 0x0000002200042202 */ /* 0x000fe20000000f00 */
[----:B------:R-:W-:Y:S01]  /*63f0*/  @P3 IMAD.X R41, RZ, RZ, R41, P5 ;  /* 0x000000ffff293224 */ /* 0x000fe200028e0629 */
[----:B------:R-:W-:-:S04]  /*6400*/  @P2 IADD3 R34, P4, PT, R34, 0x200, RZ ;  /* 0x0000020022222810 */ /* 0x000fc80007f9e0ff */
[-C--:B------:R-:W-:Y:S01]  /*6410*/  @P2 MOV R5, R41.reuse ;  /* 0x0000002900052202 */ /* 0x080fe20000000f00 */
[----:B------:R-:W-:Y:S01]  /*6420*/  @P1 IMAD.MOV.U32 R6, RZ, RZ, R34 ;  /* 0x000000ffff061224 */ /* 0x000fe200078e0022 */
[----:B------:R-:W-:Y:S02]  /*6430*/  @P2 IADD3.X R41, PT, PT, RZ, R41, RZ, P4, !PT ;  /* 0x00000029ff292210 */ /* 0x000fe400027fe4ff */
[----:B------:R-:W-:Y:S02]  /*6440*/  @P1 IADD3 R34, P4, PT, R34, 0x200, RZ ;  /* 0x0000020022221810 */ /* 0x000fe40007f9e0ff */
[----:B0-----:R-:W-:Y:S02]  /*6450*/  @P2 MOV R2, R36 ;  /* 0x0000002400022202 */ /* 0x001fe40000000f00 */
[----:B------:R-:W-:Y:S02]  /*6460*/  @P2 IADD3 R36, P3, PT, R36, 0x200, RZ ;  /* 0x0000020024242810 */ /* 0x000fe40007f7e0ff */
[----:B------:R-:W-:-:S02]  /*6470*/  @P2 MOV R3, R43 ;  /* 0x0000002b00032202 */ /* 0x000fc40000000f00 */
[----:B------:R-:W-:Y:S02]  /*6480*/  @P2 IADD3.X R43, PT, PT, RZ, R43, RZ, P3, !PT ;  /* 0x0000002bff2b2210 */ /* 0x000fe40001ffe4ff */
[-C--:B------:R-:W-:Y:S01]  /*6490*/  @P1 MOV R7, R41.reuse ;  /* 0x0000002900071202 */ /* 0x080fe20000000f00 */
[----:B------:R0:W-:Y:S01]  /*64a0*/  @P2 STG.E desc[UR6][R2.64], R29 ;  /* 0x0000001d02002986 */ /* 0x0001e2000c101906 */
[----:B------:R-:W-:-:S03]  /*64b0*/  @P1 IADD3.X R41, PT, PT, RZ, R41, RZ, P4, !PT ;  /* 0x00000029ff291210 */ /* 0x000fc600027fe4ff */
[----:B------:R1:W-:Y:S01]  /*64c0*/  @P2 STG.E desc[UR6][R4.64], R11 ;  /* 0x0000000b04002986 */ /* 0x0003e2000c101906 */
[----:B0-----:R-:W-:Y:S02]  /*64d0*/  @P1 MOV R2, R36 ;  /* 0x0000002400021202 */ /* 0x001fe40000000f00 */
[-C--:B------:R-:W-:Y:S02]  /*64e0*/  @P1 MOV R3, R43.reuse ;  /* 0x0000002b00031202 */ /* 0x080fe40000000f00 */
[----:B------:R-:W-:Y:S02]  /*64f0*/  @P1 IADD3 R36, P3, PT, R36, 0x200, RZ ;  /* 0x0000020024241810 */ /* 0x000fe40007f7e0ff */
[----:B-1----:R-:W-:Y:S01]  /*6500*/  MOV R4, R34 ;  /* 0x0000002200047202 */ /* 0x002fe20000000f00 */
[----:B------:R0:W-:Y:S01]  /*6510*/  @P1 STG.E desc[UR6][R2.64], R39 ;  /* 0x0000002702001986 */ /* 0x0001e2000c101906 */
[----:B------:R-:W-:Y:S02]  /*6520*/  @P1 IADD3.X R43, PT, PT, RZ, R43, RZ, P3, !PT ;  /* 0x0000002bff2b1210 */ /* 0x000fe40001ffe4ff */
[----:B------:R-:W-:Y:S01]  /*6530*/  MOV R5, R41 ;  /* 0x0000002900057202 */ /* 0x000fe20000000f00 */
[----:B------:R1:W-:Y:S01]  /*6540*/  @P1 STG.E desc[UR6][R6.64], R33 ;  /* 0x0000002106001986 */ /* 0x0003e2000c101906 */
[----:B0-----:R-:W-:-:S02]  /*6550*/  MOV R2, R36 ;  /* 0x0000002400027202 */ /* 0x001fc40000000f00 */
[----:B------:R-:W-:Y:S01]  /*6560*/  MOV R3, R43 ;  /* 0x0000002b00037202 */ /* 0x000fe20000000f00 */
[----:B------:R-:W-:Y:S06]  /*6570*/  @!P0 EXIT ;  /* 0x000000000000894d */ /* 0x000fec0003800000 */
[----:B------:R-:W-:Y:S04]  /*6580*/  STG.E desc[UR6][R2.64], R19 ;  /* 0x0000001302007986 */ /* 0x000fe8000c101906 */
[----:B------:R-:W-:Y:S01]  /*6590*/  STG.E desc[UR6][R4.64], R13 ;  /* 0x0000000d04007986 */ /* 0x000fe2000c101906 */
[----:B------:R-:W-:Y:S05]  /*65a0*/  EXIT ;  /* 0x000000000000794d */ /* 0x000fea0003800000 */
.L_x_81:
[----:B------:R-:W-:Y:S01]  /*65b0*/  HFMA2 R165, -RZ, RZ, 0, 1.847743988037109375e-06 ;  /* 0x0000001fffa57431 */ /* 0x000fe200000001ff */
[----:B------:R-:W-:Y:S01]  /*65c0*/  BSSY B0, `(.L_x_104) ;  /* 0x0000007000007945 */ /* 0x000fe20003800000 */
[----:B------:R-:W-:Y:S01]  /*65d0*/  MOV R164, R159 ;  /* 0x0000009f00a47202 */ /* 0x000fe20000000f00 */
[----:B------:R-:W-:Y:S01]  /*65e0*/  IMAD.MOV.U32 R163, RZ, RZ, 0x1 ;  /* 0x00000001ffa37424 */ /* 0x000fe200078e00ff */
[----:B------:R-:W-:-:S07]  /*65f0*/  MOV R161, 0xffffffff ;  /* 0xffffffff00a17802 */ /* 0x000fce0000000f00 */
[----:B0-----:R-:W-:Y:S05]  /*6600*/  WARPSYNC.COLLECTIVE R161, `(.L_x_105) ;  /* 0x00000000a1087348 */ /* 0x001fea0003c00000 */
[----:B0-----:R0:W1:Y:S02]  /*6610*/  SHFL.BFLY P0, R104, R164, R163, R165 ;  /* 0x0c0000a3a4687389 */ /* 0x00106400000000a5 */
[----:B01----:R-:W-:Y:S05]  /*6620*/  ENDCOLLECTIVE ;  /* 0x000000000000791b */ /* 0x003fea0003800000 */
.L_x_105:
[----:B------:R-:W-:Y:S05]  /*6630*/  BSYNC B0 ;  /* 0x0000000000007941 */ /* 0x000fea0003800000 */
.L_x_104:
        /* <DEDUP_REMOVED lines=9> */
.L_x_106:
[----:B------:R-:W-:Y:S01]  /*66d0*/  PRMT R106, R98, 0x7632, R106 ;  /* 0x00007632626a7816 */ /* 0x000fe2000000006a */
[----:B------:R-:W-:Y:S01]  /*66e0*/  FADD.FTZ R100, R100, R159 ;  /* 0x0000009f64647221 */ /* 0x000fe20000010000 */
[----:B------:R-:W-:-:S03]  /*66f0*/  HFMA2 R163, -RZ, RZ, 0, 1.1920928955078125e-07 ;  /* 0x00000002ffa37431 */ /* 0x000fc600000001ff */
[----:B------:R-:W-:Y:S01]  /*6700*/  IMAD.MOV.U32 R164, RZ, RZ, R100 ;  /* 0x000000ffffa47224 */ /* 0x000fe200078e0064 */
[----:B------:R-:W-:-:S07]  /*6710*/  MOV R101, R104 ;  /* 0x0000006800657202 */ /* 0x000fce0000000f00 */
[----:B------:R-:W-:Y:S05]  /*6720*/  WARPSYNC.COLLECTIVE R161, `(.L_x_107) ;  /* 0x00000000a1087348 */ /* 0x000fea0003c00000 */
[----:B------:R0:W1:Y:S02]  /*6730*/  SHFL.BFLY P0, R104, R164, R163, R165 ;  /* 0x0c0000a3a4687389 */ /* 0x00006400000000a5 */
[----:B01----:R-:W-:Y:S05]  /*6740*/  ENDCOLLECTIVE ;  /* 0x000000000000791b */ /* 0x003fea0003800000 */
.L_x_107:
[----:B------:R-:W-:-:S05]  /*6750*/  FADD.FTZ R101, R101, R162 ;  /* 0x000000a265657221 */ /* 0x000fca0000010000 */
[----:B------:R-:W-:Y:S02]  /*6760*/  MOV R164, R101 ;  /* 0x0000006500a47202 */ /* 0x000fe40000000f00 */
[----:B------:R-:W-:-:S07]  /*6770*/  MOV R103, R104 ;  /* 0x0000006800677202 */ /* 0x000fce0000000f00 */
[----:B------:R-:W-:Y:S05]  /*6780*/  WARPSYNC.COLLECTIVE R161, `(.L_x_108) ;  /* 0x00000000a1087348 */ /* 0x000fea0003c00000 */
[----:B------:R0:W1:Y:S02]  /*6790*/  SHFL.BFLY P0, R104, R164, R163, R165 ;  /* 0x0c0000a3a4687389 */ /* 0x00006400000000a5 */
[----:B01----:R-:W-:Y:S05]  /*67a0*/  ENDCOLLECTIVE ;  /* 0x000000000000791b */ /* 0x003fea0003800000 */
.L_x_108:
[----:B------:R-:W-:Y:S01]  /*67b0*/  FADD.FTZ R103, R100, R103 ;  /* 0x0000006764677221 */ /* 0x000fe20000010000 */
[----:B------:R-:W-:-:S04]  /*67c0*/  HFMA2 R163, -RZ, RZ, 0, 2.384185791015625e-07 ;  /* 0x00000004ffa37431 */ /* 0x000fc800000001ff */
[----:B------:R-:W-:Y:S02]  /*67d0*/  MOV R164, R103 ;  /* 0x0000006700a47202 */ /* 0x000fe40000000f00 */
[----:B------:R-:W-:-:S07]  /*67e0*/  MOV R102, R104 ;  /* 0x0000006800667202 */ /* 0x000fce0000000f00 */
[----:B------:R-:W-:Y:S05]  /*67f0*/  WARPSYNC.COLLECTIVE R161, `(.L_x_109) ;  /* 0x00000000a1087348 */ /* 0x000fea0003c00000 */
[----:B------:R0:W1:Y:S02]  /*6800*/  SHFL.BFLY P0, R104, R164, R163, R165 ;  /* 0x0c0000a3a4687389 */ /* 0x00006400000000a5 */
[----:B01----:R-:W-:Y:S05]  /*6810*/  ENDCOLLECTIVE ;  /* 0x000000000000791b */ /* 0x003fea0003800000 */
.L_x_109:
[----:B------:R-:W-:-:S05]  /*6820*/  FADD.FTZ R102, R101, R102 ;  /* 0x0000006665667221 */ /* 0x000fca0000010000 */
[----:B------:R-:W-:Y:S01]  /*6830*/  MOV R164, R102 ;  /* 0x0000006600a47202 */ /* 0x000fe20000000f00 */
[----:B------:R-:W-:-:S07]  /*6840*/  FADD.FTZ R117, R103, R104 ;  /* 0x0000006867757221 */ /* 0x000fce0000010000 */
[----:B------:R-:W-:Y:S05]  /*6850*/  WARPSYNC.COLLECTIVE R161, `(.L_x_110) ;  /* 0x00000000a1087348 */ /* 0x000fea0003c00000 */
[----:B------:R0:W1:Y:S02]  /*6860*/  SHFL.BFLY P0, R104, R164, R163, R165 ;  /* 0x0c0000a3a4687389 */ /* 0x00006400000000a5 */
[----:B01----:R-:W-:Y:S05]  /*6870*/  ENDCOLLECTIVE ;  /* 0x000000000000791b */ /* 0x003fea0003800000 */
.L_x_110:
[----:B------:R-:W-:Y:S02]  /*6880*/  HFMA2 R163, -RZ, RZ, 0, 4.76837158203125e-07 ;  /* 0x00000008ffa37431 */ /* 0x000fe400000001ff */
[----:B------:R-:W-:Y:S01]  /*6890*/  IMAD.MOV.U32 R164, RZ, RZ, R117 ;  /* 0x000000ffffa47224 */ /* 0x000fe200078e0075 */
[----:B------:R-:W-:-:S07]  /*68a0*/  MOV R105, R104 ;  /* 0x0000006800697202 */ /* 0x000fce0000000f00 */
[----:B------:R-:W-:Y:S05]  /*68b0*/  WARPSYNC.COLLECTIVE R161, `(.L_x_111) ;  /* 0x00000000a1087348 */ /* 0x000fea0003c00000 */
[----:B------:R0:W1:Y:S02]  /*68c0*/  SHFL.BFLY P0, R104, R164, R163, R165 ;  /* 0x0c0000a3a4687389 */ /* 0x00006400000000a5 */
[----:B01----:R-:W-:Y:S05]  /*68d0*/  ENDCOLLECTIVE ;  /* 0x000000000000791b */ /* 0x003fea0003800000 */
.L_x_111:
[----:B------:R-:W-:-:S05]  /*68e0*/  FADD.FTZ R118, R102, R105 ;  /* 0x0000006966767221 */ /* 0x000fca0000010000 */
[----:B------:R-:W-:Y:S01]  /*68f0*/  MOV R164, R118 ;  /* 0x0000007600a47202 */ /* 0x000fe20000000f00 */
[----:B------:R-:W-:-:S07]  /*6900*/  FADD.FTZ R151, R117, R104 ;  /* 0x0000006875977221 */ /* 0x000fce0000010000 */
[----:B------:R-:W-:Y:S05]  /*6910*/  WARPSYNC.COLLECTIVE R161, `(.L_x_112) ;  /* 0x00000000a1087348 */ /* 0x000fea0003c00000 */
[----:B------:R0:W1:Y:S02]  /*6920*/  SHFL.BFLY P0, R104, R164, R163, R165 ;  /* 0x0c0000a3a4687389 */ /* 0x00006400000000a5 */
[----:B01----:R-:W-:Y:S05]  /*6930*/  ENDCOLLECTIVE ;  /* 0x000000000000791b */ /* 0x003fea0003800000 */
.L_x_112:
[----:B------:R-:W-:Y:S01]  /*6940*/  HFMA2 R163, -RZ, RZ, 0, 9.5367431640625e-07 ;  /* 0x00000010ffa37431 */ /* 0x000fe200000001ff */
[----:B------:R-:W-:Y:S02]  /*6950*/  MOV R164, R151 ;  /* 0x0000009700a47202 */ /* 0x000fe40000000f00 */
[----:B------:R-:W-:-:S07]  /*6960*/  MOV R105, R104 ;  /* 0x0000006800697202 */ /* 0x000fce0000000f00 */
[----:B------:R-:W-:Y:S05]  /*6970*/  WARPSYNC.COLLECTIVE R161, `(.L_x_113) ;  /* 0x00000000a1087348 */ /* 0x000fea0003c00000 */
[----:B------:R0:W1:Y:S02]  /*6980*/  SHFL.BFLY P0, R104, R164, R163, R165 ;  /* 0x0c0000a3a4687389 */ /* 0x00006400000000a5 */
[----:B01----:R-:W-:Y:S05]  /*6990*/  ENDCOLLECTIVE ;  /* 0x000000000000791b */ /* 0x003fea0003800000 */
.L_x_113:
[--C-:B------:R-:W-:Y:S01]  /*69a0*/  FADD.FTZ R100, R118, R105.reuse ;  /* 0x0000006976647221 */ /* 0x100fe20000010000 */
[----:B------:R-:W-:-:S04]  /*69b0*/  PRMT R105, R97, 0x7632, R105 ;  /* 0x0000763261697816 */ /* 0x000fc80000000069 */
[----:B------:R-:W-:Y:S02]  /*69c0*/  MOV R164, R100 ;  /* 0x0000006400a47202 */ /* 0x000fe40000000f00 */
[----:B------:R-:W-:-:S07]  /*69d0*/  MOV R162, R104 ;  /* 0x0000006800a27202 */ /* 0x000fce0000000f00 */
[----:B------:R-:W-:Y:S05]  /*69e0*/  WARPSYNC.COLLECTIVE R161, `(.L_x_114) ;  /* 0x00000000a1087348 */ /* 0x000fea0003c00000 */
[----:B------:R0:W1:Y:S02]  /*69f0*/  SHFL.BFLY P0, R104, R164, R163, R165 ;  /* 0x0c0000a3a4687389 */ /* 0x00006400000000a5 */
[----:B01----:R-:W-:Y:S05]  /*6a00*/  ENDCOLLECTIVE ;  /* 0x000000000000791b */ /* 0x003fea0003800000 */
.L_x_114:
[----:B------:R-:W-:Y:S02]  /*6a10*/  MOV R101, R104 ;  /* 0x0000006800657202 */ /* 0x000fe40000000f00 */
[----:B------:R-:W-:Y:S01]  /*6a20*/  PRMT R104, R96, 0x7632, R104 ;  /* 0x0000763260687816 */ /* 0x000fe20000000068 */
[----:B------:R-:W-:Y:S06]  /*6a30*/  BRA `(.L_x_115) ;  /* 0xffffffb400247947 */ /* 0x000fec000383ffff */
.L_x_116:
        /* <DEDUP_REMOVED lines=12> */
.L_x_14413:


//--------------------- .text._ZN10layer_norm13ln_bwd_kernelINS_13Kernel_traitsI13__nv_bfloat16S2_S2_S2_fjLj768ELj1ELj4ELj1ELj16ENS_18Kernel_traits_baseILj768ES2_S2_S2_S2_fjLj128EEEEELb0ELb0ELb1ELb1EEEvNS_9BwdParamsE --------------------------
	.section	.text._ZN10layer_norm13ln_bwd_kernelINS_13Kernel_traitsI13__nv_bfloat16S2_S2_S2_fjLj768ELj1ELj4ELj1ELj16ENS_18Kernel_traits_baseILj768ES2_S2_S2_S2_fjLj128EEEEELb0ELb0ELb1ELb1EEEvNS_9BwdParamsE,"ax",@progbits
	.align	128
        .global         _ZN10layer_norm13ln_bwd_kernelINS_13Kernel_traitsI13__nv_bfloat16S2_S2_S2_fjLj768ELj1ELj4ELj1ELj16ENS_18Kernel_traits_baseILj768ES2_S2_S2_S2_fjLj128EEEEELb0ELb0ELb1ELb1EEEvNS_9BwdParamsE
        .type           _ZN10layer_norm13ln_bwd_kernelINS_13Kernel_traitsI13__nv_bfloat16S2_S2_S2_fjLj768ELj1ELj4ELj1ELj16ENS_18Kernel_traits_baseILj768ES2_S2_S2_S2_fjLj128EEEEELb0ELb0ELb1ELb1EEEvNS_9BwdParamsE,@function
        .size           _ZN10layer_norm13ln_bwd_kernelINS_13Kernel_traitsI13__nv_bfloat16S2_S2_S2_fjLj768ELj1ELj4ELj1ELj16ENS_18Kernel_traits_baseILj768ES2_S2_S2_S2_fjLj128EEEEELb0ELb0ELb1ELb1EEEvNS_9BwdParamsE,(.L_x_14414 - _ZN10layer_norm13ln_bwd_kernelINS_13Kernel_traitsI13__nv_bfloat16S2_S2_S2_fjLj768ELj1ELj4ELj1ELj16ENS_18Kernel_traits_baseILj768ES2_S2_S2_S2_fjLj128EEEEELb0ELb0ELb1ELb1EEEvNS_9BwdParamsE)
        .other          _ZN10layer_norm13ln_bwd_kernelINS_13Kernel_traitsI13__nv_bfloat16S2_S2_S2_fjLj768ELj1ELj4ELj1ELj16ENS_18Kernel_traits_baseILj768ES2_S2_S2_S2_fjLj128EEEEELb0ELb0ELb1ELb1EEEvNS_9BwdParamsE,@"STO_CUDA_ENTRY STV_DEFAULT"
_ZN10layer_norm13ln_bwd_kernelINS_13Kernel_traitsI13__nv_bfloat16S2_S2_S2_fjLj768ELj1ELj4ELj1ELj16ENS_18Kernel_traits_baseILj768ES2_S2_S2_S2_fjLj128EEEEELb0ELb0ELb1ELb1EEEvNS_9BwdParamsE:
.text._ZN10layer_norm13ln_bwd_kernelINS_13Kernel_traitsI13__nv_bfloat16S2_S2_S2_fjLj768ELj1ELj4ELj1ELj16ENS_18Kernel_traits_baseILj768ES2_S2_S2_S2_fjLj128EEEEELb0ELb0ELb1ELb1EEEvNS_9BwdParamsE:
        /* <DEDUP_REMOVED lines=19> */
[----:B------:R-:W0:Y:S01]  /*0130*/  LDCU.U8 UR8, c[0x0][0x410] ;  /* 0x00008200ff0877ac */ /* 0x000e220008000000 */
[----:B------:R-:W-:Y:S02]  /*0140*/  CS2R R74, SRZ ;  /* 0x00000000004a7805 */ /* 0x000fe4000001ff00 */
[----:B------:R-:W-:-:S02]  /*0150*/  CS2R R68, SRZ ;  /* 0x0000000000447805 */ /* 0x000fc4000001ff00 */
[----:B------:R-:W-:Y:S01]  /*0160*/  CS2R R70, SRZ ;  /* 0x0000000000467805 */ /* 0x000fe2000001ff00 */
[----:B------:R-:W2:Y:S01]  /*0170*/  LDCU UR12, c[0x0][0x400] ;  /* 0x00008000ff0c77ac */ /* 0x000ea20008000800 */
[----:B------:R-:W-:Y:S02]  /*0180*/  CS2R R64, SRZ ;  /* 0x0000000000407805 */ /* 0x000fe4000001ff00 */
[----:B------:R-:W-:Y:S02]  /*0190*/  CS2R R66, SRZ ;  /* 0x0000000000427805 */ /* 0x000fe4000001ff00 */
[----:B------:R-:W-:Y:S01]  /*01a0*/  CS2R R60, SRZ ;  /* 0x00000000003c7805 */ /* 0x000fe2000001ff00 */
[----:B-1----:R-:W-:Y:S01]  /*01b0*/  USHF.L.U32 UR4, UR4, 0x2, URZ ;  /* 0x0000000204047899 */ /* 0x002fe200080006ff */
[----:B------:R-:W-:Y:S01]  /*01c0*/  CS2R R62, SRZ ;  /* 0x00000000003e7805 */ /* 0x000fe2000001ff00 */
[----:B------:R-:W1:Y:S01]  /*01d0*/  LDCU.64 UR14, c[0x0][0x438] ;  /* 0x00008700ff0e77ac */ /* 0x000e620008000a00 */
[----:B------:R-:W-:-:S02]  /*01e0*/  CS2R R58, SRZ ;  /* 0x00000000003a7805 */ /* 0x000fc4000001ff00 */
[----:B------:R-:W-:Y:S02]  /*01f0*/  CS2R R56, SRZ ;  /* 0x0000000000387805 */ /* 0x000fe4000001ff00 */
[----:B------:R-:W-:Y:S02]  /*0200*/  CS2R R54, SRZ ;  /* 0x0000000000367805 */ /* 0x000fe4000001ff00 */
[----:B0-----:R-:W-:Y:S01]  /*0210*/  SHF.R.U32.HI R0, RZ, 0x5, R142 ;  /* 0x00000005ff007819 */ /* 0x001fe2000001168e */
[----:B------:R-:W0:Y:S01]  /*0220*/  LDCU.64 UR20, c[0x0][0x478] ;  /* 0x00008f00ff1477ac */ /* 0x000e220008000a00 */
[----:B------:R-:W-:Y:S02]  /*0230*/  CS2R R52, SRZ ;  /* 0x0000000000347805 */ /* 0x000fe4000001ff00 */
[----:B------:R-:W-:Y:S02]  /*0240*/  CS2R R50, SRZ ;  /* 0x0000000000327805 */ /* 0x000fe4000001ff00 */
[----:B------:R-:W-:Y:S01]  /*0250*/  LOP3.LUT R2, R0, UR4, RZ, 0xfc, !PT ;  /* 0x0000000400027c12 */ /* 0x000fe2000f8efcff */
[----:B------:R-:W0:Y:S01]  /*0260*/  LDCU.64 UR10, c[0x0][0x3c0] ;  /* 0x00007800ff0a77ac */ /* 0x000e220008000a00 */
[----:B------:R-:W-:-:S02]  /*0270*/  CS2R R48, SRZ ;  /* 0x0000000000307805 */ /* 0x000fc4000001ff00 */
[----:B------:R-:W-:Y:S02]  /*0280*/  LOP3.LUT R0, R142, 0x1f, RZ, 0xc0, !PT ;  /* 0x0000001f8e007812 */ /* 0x000fe400078ec0ff */
[----:B--2---:R-:W-:-:S13]  /*0290*/  ISETP.GE.AND P0, PT, R2, UR5, PT ;  /* 0x0000000502007c0c */ /* 0x004fda000bf06270 */
[----:B01-34-:R-:W-:Y:S05]  /*02a0*/  @P0 BRA `(.L_x_118) ;  /* 0x0000005000740947 */ /* 0x01bfea0003800000 */
[----:B------:R-:W0:Y:S02]  /*02b0*/  LDC.64 R8, c[0x0][0x3d0] ;  /* 0x0000f400ff087b82 */ /* 0x000e240000000a00 */
[----:B0-----:R-:W-:-:S05]  /*02c0*/  IMAD.WIDE.U32 R8, R0, 0x10, R8 ;  /* 0x0000001000087825 */ /* 0x001fca00078e0008 */
[----:B------:R-:W2:Y:S04]  /*02d0*/  LDG.E.128 R44, desc[UR6][R8.64+0x400] ;  /* 0x00040006082c7981 */ /* 0x000ea8000c1e1d00 */
[----:B------:R0:W5:Y:S04]  /*02e0*/  LDG.E.128 R40, desc[UR6][R8.64+0x200] ;  /* 0x0002000608287981 */ /* 0x000168000c1e1d00 */
[----:B------:R0:W5:Y:S01]  /*02f0*/  LDG.E.128 R36, desc[UR6][R8.64] ;  /* 0x0000000608247981 */ /* 0x000162000c1e1d00 */
[----:B------:R-:W-:Y:S01]  /*0300*/  HFMA2 R92, -RZ, RZ, 0, 0 ;  /* 0x00000000ff5c7431 */ /* 0x000fe200000001ff */
[----:B--2---:R-:W-:-:S02]  /*0310*/  PRMT R4, R44, 0x7632, R4 ;  /* 0x000076322c047816 */ /* 0x004fc40000000004 */
[----:B------:R-:W-:Y:S02]  /*0320*/  PRMT R5, R45, 0x7632, R5 ;  /* 0x000076322d057816 */ /* 0x000fe40000000005 */
[----:B------:R-:W-:Y:S02]  /*0330*/  PRMT R6, R46, 0x7632, R6 ;  /* 0x000076322e067816 */ /* 0x000fe40000000006 */
[----:B0-----:R-:W-:-:S07]  /*0340*/  PRMT R7, R47, 0x7632, R7 ;  /* 0x000076322f077816 */ /* 0x001fce0000000007 */
.L_x_138:
[----:B------:R-:W0:Y:S08]  /*0350*/  LDC.64 R124, c[0x0][0x3f8] ;  /* 0x0000fe00ff7c7b82 */ /* 0x000e300000000a00 */
[----:B------:R-:W1:Y:S08]  /*0360*/  LDC.64 R122, c[0x0][0x3f0] ;  /* 0x0000fc00ff7a7b82 */ /* 0x000e700000000a00 */
[----:B------:R-:W2:Y:S01]  /*0370*/  LDC.64 R120, c[0x0][0x3c8] ;  /* 0x0000f200ff787b82 */ /* 0x000ea20000000a00 */
[----:B0-----:R-:W-:-:S06]  /*0380*/  IMAD.WIDE R124, R2, 0x4, R124 ;  /* 0x00000004027c7825 */ /* 0x001fcc00078e027c */
[----:B------:R-:W3:Y:S01]  /*0390*/  LDG.E R124, desc[UR6][R124.64] ;  /* 0x000000067c7c7981 */ /* 0x000ee2000c1e1900 */
[----:B-1----:R-:W-:-:S06]  /*03a0*/  IMAD.WIDE R122, R2, 0x4, R122 ;  /* 0x00000004027a7825 */ /* 0x002fcc00078e027a */
[----:B-----5:R0:W5:Y:S01]  /*03b0*/  LDG.E R122, desc[UR6][R122.64] ;  /* 0x000000067a7a7981 */ /* 0x020162000c1e1900 */
[----:B--2---:R-:W-:-:S05]  /*03c0*/  IMAD.WIDE R120, R2, 0x4, R120 ;  /* 0x0000000402787825 */ /* 0x004fca00078e0278 */
[----:B------:R0:W5:Y:S01]  /*03d0*/  LDG.E R141, desc[UR6][R120.64] ;  /* 0x00000006788d7981 */ /* 0x000162000c1e1900 */
[----:B------:R-:W-:Y:S01]  /*03e0*/  BSSY.RECONVERGENT B1, `(.L_x_119) ;  /* 0x0000155000017945 */ /* 0x000fe20003800200 */
[----:B------:R-:W-:Y:S02]  /*03f0*/  CS2R R142, SRZ ;  /* 0x00000000008e7805 */ /* 0x000fe4000001ff00 */
[----:B---3--:R-:W-:-:S13]  /*0400*/  ISETP.GE.AND P3, PT, R124, 0x1, PT ;  /* 0x000000017c00780c */ /* 0x008fda0003f66270 */
[----:B0-----:R-:W-:Y:S05]  /*0410*/  @!P3 BRA `(.L_x_120) ;  /* 0x0000001000fcb947 */ /* 0x001fea0003800000 */
[----:B------:R-:W0:Y:S01]  /*0420*/  LDC.64 R12, c[0x0][0x3a8] ;  /* 0x0000ea00ff0c7b82 */ /* 0x000e220000000a00 */
[----:B------:R-:W-:Y:S01]  /*0430*/  IMAD R3, R2, UR9, RZ ;  /* 0x0000000902037c24 */ /* 0x000fe2000f8e02ff */
[----:B------:R-:W-:-:S04]  /*0440*/  IADD3 R11, PT, PT, R124, -0x1, RZ ;  /* 0xffffffff7c0b7810 */ /* 0x000fc80007ffe0ff */
[----:B------:R-:W-:Y:S01]  /*0450*/  SHF.R.S32.HI R10, RZ, 0x1f, R3 ;  /* 0x0000001fff0a7819 */ /* 0x000fe20000011403 */
[----:B------:R-:W-:Y:S01]  /*0460*/  IMAD R11, R11, UR9, RZ ;  /* 0x000000090b0b7c24 */ /* 0x000fe2000f8e02ff */
[----:B------:R-:W1:Y:S02]  /*0470*/  LDC.64 R8, c[0x0][0x428] ;  /* 0x00010a00ff087b82 */ /* 0x000e640000000a00 */
[----:B------:R-:W-:Y:S02]  /*0480*/  LEA.HI R3, R10, R3, RZ, 0x3 ;  /* 0x000000030a037211 */ /* 0x000fe400078f18ff */
[----:B------:R-:W-:Y:S02]  /*0490*/  SHF.R.S32.HI R10, RZ, 0x1f, R11 ;  /* 0x0000001fff0a7819 */ /* 0x000fe4000001140b */
[----:B------:R-:W-:Y:S02]  /*04a0*/  LEA.HI.SX32 R123, R3, R0, 0x1d ;  /* 0x00000000037b7211 */ /* 0x000fe400078feaff */
[----:B------:R-:W-:-:S02]  /*04b0*/  LEA.HI R11, R10, R11, RZ, 0x3 ;  /* 0x0000000b0a0b7211 */ /* 0x000fc400078f18ff */
[C---:B------:R-:W-:Y:S02]  /*04c0*/  IADD3 R125, PT, PT, R123.reuse, 0x20, RZ ;  /* 0x000000207b7d7810 */ /* 0x040fe40007ffe0ff */
[----:B------:R-:W-:Y:S02]  /*04d0*/  IADD3 R127, PT, PT, R123, 0x40, RZ ;  /* 0x000000407b7f7810 */ /* 0x000fe40007ffe0ff */
[----:B------:R-:W-:Y:S01]  /*04e0*/  LEA.HI.SX32 R11, R11, R0, 0x1d ;  /* 0x000000000b0b7211 */ /* 0x000fe200078feaff */
[----:B0-----:R-:W-:Y:S01]  /*04f0*/  IMAD.WIDE.U32 R108, R123, 0x10, R12 ;  /* 0x000000107b6c7825 */ /* 0x001fe200078e000c */
[----:B------:R-:W-:Y:S02]  /*0500*/  SHF.R.S32.HI R3, RZ, 0x1f, R2 ;  /* 0x0000001fff037819 */ /* 0x000fe40000011402 */
[C---:B------:R-:W-:Y:S01]  /*0510*/  LEA R112, P0, R2.reuse, UR10, 0x2 ;  /* 0x0000000a02707c11 */ /* 0x040fe2000f8010ff */
[--C-:B------:R-:W-:Y:S01]  /*0520*/  IMAD.WIDE.U32 R20, R125, 0x10, R12.reuse ;  /* 0x000000107d147825 */ /* 0x100fe200078e000c */
[----:B------:R-:W-:Y:S01]  /*0530*/  IADD3 R17, PT, PT, R11, 0x20, RZ ;  /* 0x000000200b117810 */ /* 0x000fe20007ffe0ff */
[----:B------:R-:W2:Y:S02]  /*0540*/  LDG.E.128 R108, desc[UR6][R108.64] ;  /* 0x000000066c6c7981 */ /* 0x000ea4000c1e1d00 */
[----:B------:R-:W-:Y:S01]  /*0550*/  IMAD.WIDE.U32 R12, R127, 0x10, R12 ;  /* 0x000000107f0c7825 */ /* 0x000fe200078e000c */
[----:B------:R-:W-:Y:S01]  /*0560*/  LEA.HI.X R113, R2, UR11, R3, 0x2, P0 ;  /* 0x0000000b02717c11 */ /* 0x000fe200080f1403 */
[----:B------:R-:W3:Y:S02]  /*0570*/  LDG.E.128 R20, desc[UR6][R20.64] ;  /* 0x0000000614147981 */ /* 0x000ee4000c1e1d00 */
[----:B-1----:R-:W-:-:S02]  /*0580*/  IMAD.WIDE.U32 R104, R11, 0x10, R8 ;  /* 0x000000100b687825 */ /* 0x002fc400078e0008 */
[----:B------:R-:W4:Y:S02]  /*0590*/  LDG.E.128 R12, desc[UR6][R12.64] ;  /* 0x000000060c0c7981 */ /* 0x000f24000c1e1d00 */
[----:B------:R-:W-:Y:S02]  /*05a0*/  IMAD.WIDE.U32 R16, R17, 0x10, R8 ;  /* 0x0000001011107825 */ /* 0x000fe400078e0008 */
[----:B------:R0:W3:Y:S04]  /*05b0*/  LDG.E R0, desc[UR6][R112.64] ;  /* 0x0000000670007981 */ /* 0x0000e8000c1e1900 */
[----:B------:R-:W3:Y:S04]  /*05c0*/  LDG.E.128 R104, desc[UR6][R104.64] ;  /* 0x0000000668687981 */ /* 0x000ee8000c1e1d00 */
[----:B------:R-:W3:Y:S01]  /*05d0*/  LDG.E.128 R16, desc[UR6][R16.64] ;  /* 0x0000000610107981 */ /* 0x000ee2000c1e1d00 */
[----:B------:R-:W-:-:S05]  /*05e0*/  IADD3 R3, PT, PT, R11, 0x40, RZ ;  /* 0x000000400b037810 */ /* 0x000fca0007ffe0ff */
[----:B------:R-:W-:-:S06]  /*05f0*/  IMAD.WIDE.U32 R8, R3, 0x10, R8 ;  /* 0x0000001003087825 */ /* 0x000fcc00078e0008 */
[----:B------:R-:W3:Y:S01]  /*0600*/  LDG.E.128 R8, desc[UR6][R8.64] ;  /* 0x0000000608087981 */ /* 0x000ee2000c1e1d00 */
[----:B------:R-:W-:Y:S02]  /*0610*/  MOV R120, UR14 ;  /* 0x0000000e00787c02 */ /* 0x000fe40008000f00 */
[----:B------:R-:W-:Y:S02]  /*0620*/  MOV R121, UR15 ;  /* 0x0000000f00797c02 */ /* 0x000fe40008000f00 */
[----:B------:R-:W-:-:S04]  /*0630*/  ISETP.NE.U32.AND P0, PT, R120, RZ, PT ;  /* 0x000000ff7800720c */ /* 0x000fc80003f05070 */
[----:B------:R-:W-:-:S13]  /*0640*/  ISETP.NE.AND.EX P0, PT, R121, RZ, PT, P0 ;  /* 0x000000ff7900720c */ /* 0x000fda0003f05300 */
[----:B------:R-:W0:Y:S08]  /*0650*/  @P0 LDC.64 R114, c[0x0][0x438] ;  /* 0x00010e00ff720b82 */ /* 0x000e300000000a00 */
[----:B------:R-:W1:Y:S08]  /*0660*/  @P0 LDC.64 R116, c[0x0][0x438] ;  /* 0x00010e00ff740b82 */ /* 0x000e700000000a00 */
[----:B------:R-:W1:Y:S01]  /*0670*/  @P0 LDC.64 R118, c[0x0][0x438] ;  /* 0x00010e00ff760b82 */ /* 0x000e620000000a00 */
[----:B------:R-:W-:Y:S01]  /*0680*/  ISETP.NE.AND P1, PT, RZ, UR8, PT ;  /* 0x00000008ff007c0c */ /* 0x000fe2000bf25270 */
[----:B0-----:R-:W-:-:S05]  /*0690*/  @P0 IMAD.WIDE.U32 R112, R123, 0x10, R114 ;  /* 0x000000107b700825 */ /* 0x001fca00078e0072 */
[----:B------:R0:W5:Y:S01]  /*06a0*/  @P0 LDG.E.128 R32, desc[UR6][R112.64] ;  /* 0x0000000670200981 */ /* 0x000162000c1e1d00 */
[----:B-1----:R-:W-:-:S05]  /*06b0*/  @P0 IMAD.WIDE.U32 R114, R125, 0x10, R116 ;  /* 0x000000107d720825 */ /* 0x002fca00078e0074 */
[----:B------:R1:W5:Y:S01]  /*06c0*/  @P0 LDG.E.128 R28, desc[UR6][R114.64] ;  /* 0x00000006721c0981 */ /* 0x000362000c1e1d00 */
[----:B------:R-:W-:-:S05]  /*06d0*/  @P0 IMAD.WIDE.U32 R116, R127, 0x10, R118 ;  /* 0x000000107f740825 */ /* 0x000fca00078e0076 */
[----:B------:R1:W5:Y:S01]  /*06e0*/  @P0 LDG.E.128 R24, desc[UR6][R116.64] ;  /* 0x0000000674180981 */ /* 0x000362000c1e1d00 */
[----:B------:R-:W-:Y:S02]  /*06f0*/  SHF.L.U32 R156, R36, 0x10, RZ ;  /* 0x00000010249c7819 */ /* 0x000fe400000006ff */
[----:B--2---:R-:W-:Y:S02]  /*0700*/  PRMT R126, R110, 0x7632, R126 ;  /* 0x000076326e7e7816 */ /* 0x004fe4000000007e */
[C---:B------:R-:W-:Y:S02]  /*0710*/  PRMT R3, R108.reuse, 0x7632, R3 ;  /* 0x000076326c037816 */ /* 0x040fe40000000003 */
[----:B------:R-:W-:Y:S02]  /*0720*/  SHF.L.U32 R123, R108, 0x10, RZ ;  /* 0x000000106c7b7819 */ /* 0x000fe400000006ff */
[----:B------:R-:W-:Y:S02]  /*0730*/  PRMT R128, R111, 0x7632, R128 ;  /* 0x000076326f807816 */ /* 0x000fe40000000080 */
[----:B----4-:R-:W-:-:S02]  /*0740*/  PRMT R138, R15, 0x7632, R138 ;  /* 0x000076320f8a7816 */ /* 0x010fc4000000008a */
[----:B------:R-:W-:Y:S02]  /*0750*/  SHF.L.U32 R149, R15, 0x10, RZ ;  /* 0x000000100f957819 */ /* 0x000fe400000006ff */
[----:B---3--:R-:W-:Y:S02]  /*0760*/  FSEL R0, R0, RZ, !P1 ;  /* 0x000000ff00007208 */ /* 0x008fe40004800000 */
[----:B------:R-:W-:Y:S02]  /*0770*/  SHF.L.U32 R15, R126, 0x10, RZ ;  /* 0x000000107e0f7819 */ /* 0x000fe400000006ff */
[C---:B0-----:R-:W-:Y:S02]  /*0780*/  PRMT R112, R104.reuse, 0x7632, R112 ;  /* 0x0000763268707816 */ /* 0x041fe40000000070 */
[----:B------:R-:W-:Y:S02]  /*0790*/  SHF.L.U32 R143, R104, 0x10, RZ ;  /* 0x00000010688f7819 */ /* 0x000fe400000006ff */
[----:B------:R-:W-:-:S02]  /*07a0*/  PRMT R108, R105, 0x7632, R108 ;  /* 0x00007632696c7816 */ /* 0x000fc4000000006c */
[----:B------:R-:W-:Y:S02]  /*07b0*/  SHF.L.U32 R139, R105, 0x10, RZ ;  /* 0x00000010698b7819 */ /* 0x000fe400000006ff */
[----:B------:R-:W-:Y:S02]  /*07c0*/  PRMT R130, R22, 0x7632, R130 ;  /* 0x0000763216827816 */ /* 0x000fe40000000082 */
[C---:B------:R-:W-:Y:S02]  /*07d0*/  PRMT R105, R106.reuse, 0x7632, R105 ;  /* 0x000076326a697816 */ /* 0x040fe40000000069 */
[----:B------:R-:W-:Y:S02]  /*07e0*/  SHF.L.U32 R137, R106, 0x10, RZ ;  /* 0x000000106a897819 */ /* 0x000fe400000006ff */
[C---:B------:R-:W-:Y:S02]  /*07f0*/  PRMT R104, R107.reuse, 0x7632, R104 ;  /* 0x000076326b687816 */ /* 0x040fe40000000068 */
[----:B------:R-:W-:-:S02]  /*0800*/  SHF.L.U32 R119, R107, 0x10, RZ ;  /* 0x000000106b777819 */ /* 0x000fc400000006ff */
[C---:B------:R-:W-:Y:S02]  /*0810*/  PRMT R106, R20.reuse, 0x7632, R106 ;  /* 0x00007632146a7816 */ /* 0x040fe4000000006a */
[----:B------:R-:W-:Y:S01]  /*0820*/  SHF.L.U32 R131, R20, 0x10, RZ ;  /* 0x0000001014837819 */ /* 0x000fe200000006ff */
[----:B------:R-:W-:Y:S01]  /*0830*/  FADD.FTZ R20, -R0, R15 ;  /* 0x0000000f00147221 */ /* 0x000fe20000010100 */
[C---:B------:R-:W-:Y:S02]  /*0840*/  PRMT R113, R17.reuse, 0x7632, R113 ;  /* 0x0000763211717816 */ /* 0x040fe40000000071 */
[----:B------:R-:W-:Y:S02]  /*0850*/  SHF.L.U32 R107, R17, 0x10, RZ ;  /* 0x00000010116b7819 */ /* 0x000fe400000006ff */
[----:B------:R-:W-:Y:S02]  /*0860*/  SHF.L.U32 R17, R128, 0x10, RZ ;  /* 0x0000001080117819 */ /* 0x000fe400000006ff */
[----:B------:R-:W-:-:S02]  /*0870*/  SHF.L.U32 R129, R111, 0x10, RZ ;  /* 0x000000106f817819 */ /* 0x000fc400000006ff */
[----:B------:R-:W-:Y:S02]  /*0880*/  SHF.L.U32 R15, R130, 0x10, RZ ;  /* 0x00000010820f7819 */ /* 0x000fe400000006ff */
[----:B------:R-:W-:Y:S02]  /*0890*/  PRMT R132, R23, 0x7632, R132 ;  /* 0x0000763217847816 */ /* 0x000fe40000000084 */
[C---:B-1----:R-:W-:Y:S02]  /*08a0*/  PRMT R115, R19.reuse, 0x7632, R115 ;  /* 0x0000763213737816 */ /* 0x042fe40000000073 */
[----:B------:R-:W-:Y:S02]  /*08b0*/  SHF.L.U32 R111, R19, 0x10, RZ ;  /* 0x00000010136f7819 */ /* 0x000fe400000006ff */
[----:B------:R-:W-:Y:S02]  /*08c0*/  PRMT R19, R12, 0x7632, R19 ;  /* 0x000076320c137816 */ /* 0x000fe40000000013 */
[----:B------:R-:W-:-:S02]  /*08d0*/  SHF.L.U32 R3, R3, 0x10, RZ ;  /* 0x0000001003037819 */ /* 0x000fc400000006ff */
[----:B------:R-:W-:Y:S02]  /*08e0*/  PRMT R118, R109, 0x7632, R118 ;  /* 0x000076326d767816 */ /* 0x000fe40000000076 */
[C---:B------:R-:W-:Y:S02]  /*08f0*/  PRMT R114, R21.reuse, 0x7632, R114 ;  /* 0x0000763215727816 */ /* 0x040fe40000000072 */
[----:B------:R-:W-:Y:S01]  /*0900*/  SHF.L.U32 R133, R22, 0x10, RZ ;  /* 0x0000001016857819 */ /* 0x000fe200000006ff */
[C---:B------:R-:W-:Y:S01]  /*0910*/  FADD.FTZ R22, -R0.reuse, R17 ;  /* 0x0000001100167221 */ /* 0x040fe20000010100 */
[----:B------:R-:W-:Y:S01]  /*0920*/  SHF.L.U32 R21, R21, 0x10, RZ ;  /* 0x0000001015157819 */ /* 0x000fe200000006ff */
[----:B------:R-:W-:Y:S01]  /*0930*/  FADD.FTZ R142, -R0, R15 ;  /* 0x0000000f008e7221 */ /* 0x000fe20000010100 */
[----:B------:R-:W-:Y:S02]  /*0940*/  SHF.L.U32 R127, R110, 0x10, RZ ;  /* 0x000000106e7f7819 */ /* 0x000fe400000006ff */
[----:B------:R-:W-:-:S02]  /*0950*/  SHF.L.U32 R17, R132, 0x10, RZ ;  /* 0x0000001084117819 */ /* 0x000fc400000006ff */
[C---:B------:R-:W-:Y:S02]  /*0960*/  PRMT R110, R16.reuse, 0x7632, R110 ;  /* 0x00007632106e7816 */ /* 0x040fe4000000006e */
[----:B------:R-:W-:Y:S01]  /*0970*/  SHF.L.U32 R117, R16, 0x10, RZ ;  /* 0x0000001010757819 */ /* 0x000fe200000006ff */
[----:B------:R-:W-:Y:S01]  /*0980*/  FADD.FTZ R16, -R0, R3 ;  /* 0x0000000300107221 */ /* 0x000fe20000010100 */
[C---:B------:R-:W-:Y:S02]  /*0990*/  PRMT R134, R13.reuse, 0x7632, R134 ;  /* 0x000076320d867816 */ /* 0x040fe40000000086 */
[----:B------:R-:W-:Y:S02]  /*09a0*/  SHF.L.U32 R145, R13, 0x10, RZ ;  /* 0x000000100d917819 */ /* 0x000fe400000006ff */
[----:B------:R-:W-:Y:S02]  /*09b0*/  SHF.L.U32 R19, R19, 0x10, RZ ;  /* 0x0000001013137819 */ /* 0x000fe400000006ff */
[----:B------:R-:W-:-:S02]  /*09c0*/  PRMT R15, R36, 0x7632, R15 ;  /* 0x00007632240f7816 */ /* 0x000fc4000000000f */
[----:B------:R-:W-:Y:S02]  /*09d0*/  SHF.L.U32 R13, R118, 0x10, RZ ;  /* 0x00000010760d7819 */ /* 0x000fe400000006ff */
[----:B------:R-:W-:Y:S02]  /*09e0*/  SHF.L.U32 R23, R23, 0x10, RZ ;  /* 0x0000001017177819 */ /* 0x000fe400000006ff */
[----:B------:R-:W-:Y:S01]  /*09f0*/  SHF.L.U32 R3, R106, 0x10, RZ ;  /* 0x000000106a037819 */ /* 0x000fe200000006ff */
[C---:B------:R-:W-:Y:S01]  /*0a00*/  FADD.FTZ R106, -R0.reuse, R21 ;  /* 0x00000015006a7221 */ /* 0x040fe20000010100 */
[----:B------:R-:W-:Y:S01]  /*0a10*/  SHF.L.U32 R125, R109, 0x10, RZ ;  /* 0x000000106d7d7819 */ /* 0x000fe200000006ff */
[----:B------:R-:W-:Y:S01]  /*0a20*/  FADD.FTZ R118, -R0, R17 ;  /* 0x0000001100767221 */ /* 0x000fe20000010100 */
[----:B------:R-:W-:Y:S01]  /*0a30*/  PRMT R136, R14, 0x7632, R136 ;  /* 0x000076320e887816 */ /* 0x000fe20000000088 */
[----:B-----5:R-:W-:Y:S01]  /*0a40*/  FMUL.FTZ R16, R141, R16 ;  /* 0x000000108d107220 */ /* 0x020fe20000410000 */
[----:B------:R-:W-:Y:S01]  /*0a50*/  SHF.L.U32 R21, R134, 0x10, RZ ;  /* 0x0000001086157819 */ /* 0x000fe200000006ff */
[----:B------:R-:W-:Y:S01]  /*0a60*/  FADD.FTZ R134, -R0, R19 ;  /* 0x0000001300867221 */ /* 0x000fe20000010100 */
[----:B------:R-:W-:-:S02]  /*0a70*/  SHF.L.U32 R15, R15, 0x10, RZ ;  /* 0x000000100f0f7819 */ /* 0x000fc400000006ff */
[----:B------:R-:W-:Y:S02]  /*0a80*/  SHF.L.U32 R112, R112, 0x10, RZ ;  /* 0x0000001070707819 */ /* 0x000fe400000006ff */
[C---:B------:R-:W-:Y:S02]  /*0a90*/  PRMT R116, R18.reuse, 0x7632, R116 ;  /* 0x0000763212747816 */ /* 0x040fe40000000074 */
[----:B------:R-:W-:Y:S01]  /*0aa0*/  SHF.L.U32 R109, R18, 0x10, RZ ;  /* 0x00000010126d7819 */ /* 0x000fe200000006ff */
[C---:B------:R-:W-:Y:S01]  /*0ab0*/  FADD.FTZ R18, -R0.reuse, R13 ;  /* 0x0000000d00127221 */ /* 0x040fe20000010100 */
[----:B------:R-:W-:Y:S01]  /*0ac0*/  PRMT R17, R37, 0x7632, R17 ;  /* 0x0000763225117816 */ /* 0x000fe20000000011 */
[----:B------:R-:W-:Y:S01]  /*0ad0*/  FADD.FTZ R146, -R0, R23 ;  /* 0x0000001700927221 */ /* 0x000fe20000010100 */
[----:B------:R-:W-:Y:S01]  /*0ae0*/  PRMT R19, R38, 0x7632, R19 ;  /* 0x0000763226137816 */ /* 0x000fe20000000013 */
[-C--:B------:R-:W-:Y:S01]  /*0af0*/  FMUL.FTZ R15, R15, R112.reuse ;  /* 0x000000700f0f7220 */ /* 0x080fe20000410000 */
[----:B------:R-:W-:Y:S01]  /*0b00*/  SHF.L.U32 R23, R136, 0x10, RZ ;  /* 0x0000001088177819 */ /* 0x000fe200000006ff */
[----:B------:R-:W-:Y:S01]  /*0b10*/  FADD.FTZ R136, -R0, R21 ;  /* 0x0000001500887221 */ /* 0x000fe20000010100 */
[----:B------:R-:W-:Y:S01]  /*0b20*/  FADD.FTZ R81, R81, R112 ;  /* 0x0000007051517221 */ /* 0x000fe20000010000 */
[----:B------:R-:W-:Y:S01]  /*0b30*/  FFMA.FTZ R49, R16, R112, R49 ;  /* 0x0000007010317223 */ /* 0x000fe20000010031 */
[----:B------:R-:W-:Y:S01]  /*0b40*/  SHF.L.U32 R17, R17, 0x10, RZ ;  /* 0x0000001011117819 */ /* 0x000fe200000006ff */
[C---:B------:R-:W-:Y:S01]  /*0b50*/  FMUL.FTZ R18, R141.reuse, R18 ;  /* 0x000000128d127220 */ /* 0x040fe20000410000 */
[----:B------:R-:W-:Y:S01]  /*0b60*/  SHF.L.U32 R108, R108, 0x10, RZ ;  /* 0x000000106c6c7819 */ /* 0x000fe200000006ff */
[----:B------:R-:W-:Y:S01]  /*0b70*/  FMUL.FTZ R20, R141, R20 ;  /* 0x000000148d147220 */ /* 0x000fe20000410000 */
[----:B------:R-:W-:-:S02]  /*0b80*/  PRMT R21, R39, 0x7632, R21 ;  /* 0x0000763227157816 */ /* 0x000fc40000000015 */
[----:B------:R-:W-:Y:S02]  /*0b90*/  SHF.L.U32 R19, R19, 0x10, RZ ;  /* 0x0000001013137819 */ /* 0x000fe400000006ff */
[----:B------:R-:W-:Y:S01]  /*0ba0*/  SHF.L.U32 R112, R105, 0x10, RZ ;  /* 0x0000001069707819 */ /* 0x000fe200000006ff */
[-C--:B------:R-:W-:Y:S01]  /*0bb0*/  FMUL.FTZ R17, R17, R108.reuse ;  /* 0x0000006c11117220 */ /* 0x080fe20000410000 */
[----:B------:R-:W-:Y:S01]  /*0bc0*/  FADD.FTZ R83, R83, R108 ;  /* 0x0000006c53537221 */ /* 0x000fe20000010000 */
[----:B------:R-:W-:Y:S01]  /*0bd0*/  FFMA.FTZ R51, R18, R108, R51 ;  /* 0x0000006c12337223 */ /* 0x000fe20000010033 */
[----:B------:R-:W-:Y:S01]  /*0be0*/  SHF.L.U32 R21, R21, 0x10, RZ ;  /* 0x0000001015157819 */ /* 0x000fe200000006ff */
[----:B------:R-:W-:Y:S01]  /*0bf0*/  FADD.FTZ R150, -R0, R131 ;  /* 0x0000008300967221 */ /* 0x000fe20000010100 */
[----:B------:R-:W-:Y:S01]  /*0c00*/  SHF.L.U32 R104, R104, 0x10, RZ ;  /* 0x0000001068687819 */ /* 0x000fe200000006ff */
[-C--:B------:R-:W-:Y:S01]  /*0c10*/  FMUL.FTZ R19, R19, R112.reuse ;  /* 0x0000007013137220 */ /* 0x080fe20000410000 */
[----:B------:R-:W-:Y:S01]  /*0c20*/  FADD.FTZ R77, R77, R112 ;  /* 0x000000704d4d7221 */ /* 0x000fe20000010000 */
[----:B------:R-:W-:Y:S01]  /*0c30*/  FFMA.FTZ R53, R20, R112, R53 ;  /* 0x0000007014357223 */ /* 0x000fe20000010035 */
[----:B------:R-:W-:Y:S01]  /*0c40*/  FMUL.FTZ R22, R141, R22 ;  /* 0x000000168d167220 */ /* 0x000fe20000410000 */
[----:B------:R-:W-:Y:S01]  /*0c50*/  SHF.L.U32 R108, R40, 0x10, RZ ;  /* 0x00000010286c7819 */ /* 0x000fe200000006ff */
[----:B------:R-:W-:Y:S01]  /*0c60*/  FADD.FTZ R154, -R0, R123 ;  /* 0x0000007b009a7221 */ /* 0x000fe20000010100 */
[----:B------:R-:W-:Y:S01]  /*0c70*/  SHF.L.U32 R112, R41, 0x10, RZ ;  /* 0x0000001029707819 */ /* 0x000fe200000006ff */
[----:B------:R-:W-:Y:S01]  /*0c80*/  FMUL.FTZ R105, R141, R106 ;  /* 0x0000006a8d697220 */ /* 0x000fe20000410000 */
[----:B------:R-:W-:Y:S01]  /*0c90*/  SHF.L.U32 R123, R138, 0x10, RZ ;  /* 0x000000108a7b7819 */ /* 0x000fe200000006ff */
[C---:B------:R-:W-:Y:S01]  /*0ca0*/  FADD.FTZ R148, -R0.reuse, R133 ;  /* 0x0000008500947221 */ /* 0x040fe20000010100 */
[----:B------:R-:W-:Y:S01]  /*0cb0*/  FADD.FTZ R138, -R0, R23 ;  /* 0x00000017008a7221 */ /* 0x000fe20000010100 */
[----:B------:R-:W-:Y:S01]  /*0cc0*/  SHF.L.U32 R13, R114, 0x10, RZ ;  /* 0x00000010720d7819 */ /* 0x000fe200000006ff */
[-C--:B------:R-:W-:Y:S01]  /*0cd0*/  FMUL.FTZ R21, R21, R104.reuse ;  /* 0x0000006815157220 */ /* 0x080fe20000410000 */
[----:B------:R-:W-:Y:S01]  /*0ce0*/  FADD.FTZ R79, R79, R104 ;  /* 0x000000684f4f7221 */ /* 0x000fe20000010000 */
[----:B------:R-:W-:Y:S01]  /*0cf0*/  FFMA.FTZ R55, R22, R104, R55 ;  /* 0x0000006816377223 */ /* 0x000fe20000010037 */
[----:B------:R-:W-:Y:S01]  /*0d00*/  FMUL.FTZ R23, R141, R150 ;  /* 0x000000968d177220 */ /* 0x000fe20000410000 */
        /* <DEDUP_REMOVED lines=9> */
[C---:B------:R-:W-:Y:S01]  /*0da0*/  FADD.FTZ R144, -R0.reuse, R3 ;  /* 0x0000000300907221 */ /* 0x040fe20000010100 */
[C---:B------:R-:W-:Y:S01]  /*0db0*/  FMUL.FTZ R107, R141.reuse, R148 ;  /* 0x000000948d6b7220 */ /* 0x040fe20000410000 */
[----:B------:R-:W-:Y:S01]  /*0dc0*/  FADD.FTZ R12, -R0, R127 ;  /* 0x0000007f000c7221 */ /* 0x000fe20000010100 */
[----:B------:R-:W-:Y:S01]  /*0dd0*/  FMUL.FTZ R3, R141, R154 ;  /* 0x0000009a8d037220 */ /* 0x000fe20000410000 */
[----:B------:R-:W-:Y:S01]  /*0de0*/  FADD.FTZ R72, R72, R117 ;  /* 0x0000007548487221 */ /* 0x000fe20000010000 */
[----:B------:R-:W-:Y:S01]  /*0df0*/  FFMA.FTZ R56, R23, R117, R56 ;  /* 0x0000007517387223 */ /* 0x000fe20000010038 */
[C---:B------:R-:W-:Y:S01]  /*0e00*/  FADD.FTZ R114, -R0.reuse, R13 ;  /* 0x0000000d00727221 */ /* 0x040fe20000010100 */
[C---:B------:R-:W-:Y:S01]  /*0e10*/  PRMT R133, R9.reuse, 0x7632, R133 ;  /* 0x0000763209857816 */ /* 0x040fe20000000085 */
[C---:B------:R-:W-:Y:S01]  /*0e20*/  FADD.FTZ R126, -R0.reuse, R135 ;  /* 0x00000087007e7221 */ /* 0x040fe20000010100 */
[----:B------:R-:W-:Y:S01]  /*0e30*/  SHF.L.U32 R129, R9, 0x10, RZ ;  /* 0x0000001009817819 */ /* 0x000fe200000006ff */
[----:B------:R-:W-:Y:S01]  /*0e40*/  FADD.FTZ R140, -R0, R123 ;  /* 0x0000007b008c7221 */ /* 0x000fe20000010100 */
[----:B------:R-:W-:Y:S01]  /*0e50*/  SHF.L.U32 R154, R39, 0x10, RZ ;  /* 0x00000010279a7819 */ /* 0x000fe200000006ff */
[C---:B------:R-:W-:Y:S01]  /*0e60*/  FMUL.FTZ R9, R141.reuse, R152 ;  /* 0x000000988d097220 */ /* 0x040fe20000410000 */
[----:B------:R-:W-:Y:S01]  /*0e70*/  PRMT R117, R40, 0x7632, R117 ;  /* 0x0000763228757816 */ /* 0x000fe20000000075 */
[----:B------:R-:W-:Y:S01]  /*0e80*/  FMUL.FTZ R13, R141, R14 ;  /* 0x0000000e8d0d7220 */ /* 0x000fe20000410000 */
[----:B------:R-:W-:Y:S01]  /*0e90*/  SHF.L.U32 R112, R43, 0x10, RZ ;  /* 0x000000102b707819 */ /* 0x000fe200000006ff */
[-C--:B------:R-:W-:Y:S01]  /*0ea0*/  FMUL.FTZ R108, R108, R109.reuse ;  /* 0x0000006d6c6c7220 */ /* 0x080fe20000410000 */
[C---:B------:R-:W-:Y:S01]  /*0eb0*/  PRMT R123, R11.reuse, 0x7632, R123 ;  /* 0x000076320b7b7816 */ /* 0x040fe2000000007b */
[----:B------:R-:W-:Y:S01]  /*0ec0*/  FADD.FTZ R68, R68, R109 ;  /* 0x0000006d44447221 */ /* 0x000fe20000010000 */
[----:B------:R-:W-:Y:S01]  /*0ed0*/  SHF.L.U32 R135, R11, 0x10, RZ ;  /* 0x000000100b877819 */ /* 0x000fe200000006ff */
[----:B------:R-:W-:Y:S01]  /*0ee0*/  FFMA.FTZ R92, R107, R109, R92 ;  /* 0x0000006d6b5c7223 */ /* 0x000fe2000001005c */
[----:B------:R-:W-:Y:S01]  /*0ef0*/  SHF.L.U32 R152, R38, 0x10, RZ ;  /* 0x0000001026987819 */ /* 0x000fe200000006ff */
[C---:B------:R-:W-:Y:S01]  /*0f00*/  FMUL.FTZ R11, R141.reuse, R12 ;  /* 0x0000000c8d0b7220 */ /* 0x040fe20000410000 */
[----:B------:R-:W-:Y:S01]  /*0f10*/  FMUL.FTZ R109, R141, R146 ;  /* 0x000000928d6d7220 */ /* 0x000fe20000410000 */
[----:B------:R-:W-:Y:S01]  /*0f20*/  SHF.L.U32 R117, R117, 0x10, RZ ;  /* 0x0000001075757819 */ /* 0x000fe200000006ff */
[-C--:B------:R-:W-:Y:S01]  /*0f30*/  FMUL.FTZ R14, R154, R119.reuse ;  /* 0x000000779a0e7220 */ /* 0x080fe20000410000 */
[----:B------:R-:W-:Y:S01]  /*0f40*/  SHF.L.U32 R146, R110, 0x10, RZ ;  /* 0x000000106e927819 */ /* 0x000fe200000006ff */
[--C-:B------:R-:W-:Y:S01]  /*0f50*/  FADD.FTZ R78, R78, R119.reuse ;  /* 0x000000774e4e7221 */ /* 0x100fe20000010000 */
[----:B------:R-:W-:Y:S01]  /*0f60*/  FFMA.FTZ R54, R13, R119, R54 ;  /* 0x000000770d367223 */ /* 0x000fe20000010036 */
[----:B------:R-:W-:Y:S01]  /*0f70*/  FMUL.FTZ R110, R112, R111 ;  /* 0x0000006f706e7220 */ /* 0x000fe20000410000 */
[----:B------:R-:W-:Y:S01]  /*0f80*/  PRMT R119, R41, 0x7632, R119 ;  /* 0x0000763229777816 */ /* 0x000fe20000000077 */
[C---:B------:R-:W-:Y:S01]  /*0f90*/  FADD.FTZ R128, -R0.reuse, R145 ;  /* 0x0000009100807221 */ /* 0x040fe20000010100 */
[C---:B------:R-:W-:Y:S01]  /*0fa0*/  FADD.FTZ R130, -R0.reuse, R147 ;  /* 0x0000009300827221 */ /* 0x040fe20000010100 */
[----:B------:R-:W-:Y:S01]  /*0fb0*/  FADD.FTZ R132, -R0, R149 ;  /* 0x0000009500847221 */ /* 0x000fe20000010100 */
[-C--:B------:R-:W-:Y:S01]  /*0fc0*/  FMUL.FTZ R12, R152, R137.reuse ;  /* 0x00000089980c7220 */ /* 0x080fe20000410000 */
[----:B------:R-:W-:Y:S01]  /*0fd0*/  FADD.FTZ R76, R76, R137 ;  /* 0x000000894c4c7221 */ /* 0x000fe20000010000 */
[----:B------:R-:W-:Y:S01]  /*0fe0*/  FFMA.FTZ R52, R11, R137, R52 ;  /* 0x000000890b347223 */ /* 0x000fe20000010034 */
[----:B------:R-:W-:Y:S01]  /*0ff0*/  FMUL.FTZ R112, R141, R144 ;  /* 0x000000908d707220 */ /* 0x000fe20000410000 */
[----:B------:R-:W-:Y:S01]  /*1000*/  PRMT R0, R10, 0x7632, R0 ;  /* 0x000076320a007816 */ /* 0x000fe20000000000 */
[----:B------:R-:W-:Y:S01]  /*1010*/  FADD.FTZ R70, R70, R111 ;  /* 0x0000006f46467221 */ /* 0x000fe20000010000 */
[----:B------:R-:W-:Y:S01]  /*1020*/  SHF.L.U32 R131, R10, 0x10, RZ ;  /* 0x000000100a837819 */ /* 0x000fe200000006ff */
[----:B------:R-:W-:Y:S01]  /*1030*/  FFMA.FTZ R94, R109, R111, R94 ;  /* 0x0000006f6d5e7223 */ /* 0x000fe2000001005e */
[----:B------:R-:W-:Y:S01]  /*1040*/  PRMT R137, R42, 0x7632, R137 ;  /* 0x000076322a897816 */ /* 0x000fe20000000089 */
[-C--:B------:R-:W-:Y:S01]  /*1050*/  FMUL.FTZ R111, R117, R146.reuse ;  /* 0x00000092756f7220 */ /* 0x080fe20000410000 */
[----:B------:R-:W-:Y:S01]  /*1060*/  SHF.L.U32 R10, R37, 0x10, RZ ;  /* 0x00000010250a7819 */ /* 0x000fe200000006ff */
[----:B------:R-:W-:Y:S01]  /*1070*/  FADD.FTZ R73, R73, R146 ;  /* 0x0000009249497221 */ /* 0x000fe20000010000 */
[----:B------:R-:W-:Y:S01]  /*1080*/  SHF.L.U32 R117, R119, 0x10, RZ ;  /* 0x0000001077757819 */ /* 0x000fe200000006ff */
[----:B------:R-:W-:Y:S01]  /*1090*/  FFMA.FTZ R57, R112, R146, R57 ;  /* 0x0000009270397223 */ /* 0x000fe20000010039 */
[----:B------:R-:W-:Y:S01]  /*10a0*/  SHF.L.U32 R144, R113, 0x10, RZ ;  /* 0x0000001071907819 */ /* 0x000fe200000006ff */
[----:B------:R-:W-:Y:S01]  /*10b0*/  FMUL.FTZ R114, R141, R114 ;  /* 0x000000728d727220 */ /* 0x000fe20000410000 */
[----:B------:R-:W-:-:S02]  /*10c0*/  PRMT R125, R8, 0x7632, R125 ;  /* 0x00007632087d7816 */ /* 0x000fc4000000007d */
[----:B------:R-:W-:Y:S01]  /*10d0*/  SHF.L.U32 R127, R8, 0x10, RZ ;  /* 0x00000010087f7819 */ /* 0x000fe200000006ff */
[----:B------:R-:W-:Y:S01]  /*10e0*/  FMUL.FTZ R8, R156, R143 ;  /* 0x0000008f9c087220 */ /* 0x000fe20000410000 */
[----:B------:R-:W-:Y:S02]  /*10f0*/  SHF.L.U32 R119, R137, 0x10, RZ ;  /* 0x0000001089777819 */ /* 0x000fe400000006ff */
[----:B------:R-:W-:Y:S01]  /*1100*/  SHF.L.U32 R146, R116, 0x10, RZ ;  /* 0x0000001074927819 */ /* 0x000fe200000006ff */
[-C--:B------:R-:W-:Y:S01]  /*1110*/  FMUL.FTZ R10, R10, R139.reuse ;  /* 0x0000008b0a0a7220 */ /* 0x080fe20000410000 */
[--C-:B------:R-:W-:Y:S01]  /*1120*/  FADD.FTZ R82, R82, R139.reuse ;  /* 0x0000008b52527221 */ /* 0x100fe20000010000 */
[----:B------:R-:W-:Y:S01]  /*1130*/  FFMA.FTZ R50, R9, R139, R50 ;  /* 0x0000008b09327223 */ /* 0x000fe20000010032 */
[----:B------:R-:W-:Y:S01]  /*1140*/  PRMT R139, R43, 0x7632, R139 ;  /* 0x000076322b8b7816 */ /* 0x000fe2000000008b */
[-C--:B------:R-:W-:Y:S01]  /*1150*/  FMUL.FTZ R113, R117, R144.reuse ;  /* 0x0000009075717220 */ /* 0x080fe20000410000 */
[----:B------:R-:W-:Y:S01]  /*1160*/  FADD.FTZ R75, R75, R144 ;  /* 0x000000904b4b7221 */ /* 0x000fe20000010000 */
[----:B------:R-:W-:Y:S01]  /*1170*/  FFMA.FTZ R59, R114, R144, R59 ;  /* 0x00000090723b7223 */ /* 0x000fe2000001003b */
[----:B------:R-:W-:Y:S01]  /*1180*/  FMUL.FTZ R116, R141, R142 ;  /* 0x0000008e8d747220 */ /* 0x000fe20000410000 */
[----:B------:R-:W-:Y:S01]  /*1190*/  SHF.L.U32 R144, R115, 0x10, RZ ;  /* 0x0000001073907819 */ /* 0x000fe200000006ff */
[----:B------:R-:W-:Y:S01]  /*11a0*/  FMUL.FTZ R115, R119, R146 ;  /* 0x0000009277737220 */ /* 0x000fe20000410000 */
[----:B------:R-:W-:Y:S01]  /*11b0*/  FADD.FTZ R142, RZ, R8 ;  /* 0x00000008ff8e7221 */ /* 0x000fe20000010000 */
[----:B------:R-:W-:Y:S01]  /*11c0*/  FFMA.FTZ R119, R3, R8, RZ ;  /* 0x0000000803777223 */ /* 0x000fe200000100ff */
[----:B------:R-:W-:Y:S01]  /*11d0*/  SHF.L.U32 R117, R139, 0x10, RZ ;  /* 0x000000108b757819 */ /* 0x000fe200000006ff */
[----:B------:R-:W-:Y:S01]  /*11e0*/  FMUL.FTZ R118, R141, R118 ;  /* 0x000000768d767220 */ /* 0x000fe20000410000 */
[----:B------:R-:W-:Y:S01]  /*11f0*/  FADD.FTZ R137, R142, R15 ;  /* 0x0000000f8e897221 */ /* 0x000fe20000010000 */
[----:B------:R-:W-:Y:S01]  /*1200*/  FFMA.FTZ R142, R16, R15, R119 ;  /* 0x0000000f108e7223 */ /* 0x000fe20000010077 */
[----:B------:R-:W-:Y:S01]  /*1210*/  FADD.FTZ R71, R71, R144 ;  /* 0x0000009047477221 */ /* 0x000fe20000010000 */
[-C--:B------:R-:W-:Y:S01]  /*1220*/  FMUL.FTZ R117, R117, R144.reuse ;  /* 0x0000009075757220 */ /* 0x080fe20000410000 */
[----:B------:R-:W-:Y:S01]  /*1230*/  FFMA.FTZ R95, R118, R144, R95 ;  /* 0x00000090765f7223 */ /* 0x000fe2000001005f */
[----:B------:R-:W-:Y:S01]  /*1240*/  FADD.FTZ R144, R137, R10 ;  /* 0x0000000a89907221 */ /* 0x000fe20000010000 */
[----:B------:R-:W-:Y:S01]  /*1250*/  FFMA.FTZ R137, R9, R10, R142 ;  /* 0x0000000a09897223 */ /* 0x000fe2000001008e */
        /* <DEDUP_REMOVED lines=8> */
[----:B------:R-:W-:Y:S01]  /*12e0*/  SHF.L.U32 R148, R45, 0x10, RZ ;  /* 0x000000102d947819 */ /* 0x000fe200000006ff */
[-C--:B------:R-:W-:Y:S01]  /*12f0*/  FMUL.FTZ R126, R146, R127.reuse ;  /* 0x0000007f927e7220 */ /* 0x080fe20000410000 */
[----:B------:R-:W-:Y:S01]  /*1300*/  FADD.FTZ R64, R64, R127 ;  /* 0x0000007f40407221 */ /* 0x000fe20000010000 */
[----:B------:R-:W-:Y:S01]  /*1310*/  FFMA.FTZ R88, R119, R127, R88 ;  /* 0x0000007f77587223 */ /* 0x000fe20000010058 */
[----:B------:R-:W-:Y:S01]  /*1320*/  FMUL.FTZ R127, R141, R128 ;  /* 0x000000808d7f7220 */ /* 0x000fe20000410000 */
[----:B------:R-:W-:Y:S01]  /*1330*/  FADD.FTZ R139, R144, R19 ;  /* 0x00000013908b7221 */ /* 0x000fe20000010000 */
[----:B------:R-:W-:Y:S01]  /*1340*/  FFMA.FTZ R142, R20, R19, R137 ;  /* 0x00000013148e7223 */ /* 0x000fe20000010089 */
[-C--:B------:R-:W-:Y:S01]  /*1350*/  FMUL.FTZ R128, R148, R129.reuse ;  /* 0x0000008194807220 */ /* 0x080fe20000410000 */
[----:B------:R-:W-:Y:S01]  /*1360*/  FADD.FTZ R66, R66, R129 ;  /* 0x0000008142427221 */ /* 0x000fe20000010000 */
[----:B------:R-:W-:Y:S01]  /*1370*/  FFMA.FTZ R90, R127, R129, R90 ;  /* 0x000000817f5a7223 */ /* 0x000fe2000001005a */
        /* <DEDUP_REMOVED lines=9> */
[----:B------:R-:W-:Y:S02]  /*1410*/  SHF.L.U32 R146, R47, 0x10, RZ ;  /* 0x000000102f927819 */ /* 0x000fe400000006ff */
[----:B------:R-:W-:Y:S01]  /*1420*/  FADD.FTZ R139, R142, R111 ;  /* 0x0000006f8e8b7221 */ /* 0x000fe20000010000 */
[----:B------:R-:W-:Y:S01]  /*1430*/  FFMA.FTZ R142, R112, R111, R137 ;  /* 0x0000006f708e7223 */ /* 0x000fe20000010089 */
        /* <DEDUP_REMOVED lines=9> */
[----:B------:R-:W-:-:S03]  /*14d0*/  FFMA.FTZ R142, R114, R113, R137 ;  /* 0x00000071728e7223 */ /* 0x000fc60000010089 */
[----:B------:R-:W-:Y:S01]  /*14e0*/  FADD.FTZ R144, R135, R108 ;  /* 0x0000006c87907221 */ /* 0x000fe20000010000 */
[----:B------:R-:W-:Y:S01]  /*14f0*/  FFMA.FTZ R135, R107, R108, R142 ;  /* 0x0000006c6b877223 */ /* 0x000fe2000001008e */
[----:B------:R-:W-:Y:S02]  /*1500*/  SHF.L.U32 R146, R125, 0x10, RZ ;  /* 0x000000107d927819 */ /* 0x000fe400000006ff */
[----:B------:R-:W-:Y:S01]  /*1510*/  FADD.FTZ R125, R144, R115 ;  /* 0x00000073907d7221 */ /* 0x000fe20000010000 */
[----:B------:R-:W-:Y:S01]  /*1520*/  FFMA.FTZ R142, R116, R115, R135 ;  /* 0x00000073748e7223 */ /* 0x000fe20000010087 */
[----:B------:R-:W-:Y:S02]  /*1530*/  SHF.L.U32 R137, R4, 0x10, RZ ;  /* 0x0000001004897819 */ /* 0x000fe400000006ff */
[----:B------:R-:W-:Y:S01]  /*1540*/  FADD.FTZ R144, R125, R110 ;  /* 0x0000006e7d907221 */ /* 0x000fe20000010000 */
[----:B------:R-:W-:Y:S01]  /*1550*/  FFMA.FTZ R125, R109, R110, R142 ;  /* 0x0000006e6d7d7223 */ /* 0x000fe2000001008e */
[----:B------:R-:W-:Y:S01]  /*1560*/  SHF.L.U32 R148, R133, 0x10, RZ ;  /* 0x0000001085947819 */ /* 0x000fe200000006ff */
[----:B------:R-:W-:Y:S01]  /*1570*/  FMUL.FTZ R133, R137, R146 ;  /* 0x0000009289857220 */ /* 0x000fe20000410000 */
[----:B------:R-:W-:Y:S01]  /*1580*/  FADD.FTZ R137, R144, R117 ;  /* 0x0000007590897221 */ /* 0x000fe20000010000 */
[----:B------:R-:W-:Y:S01]  /*1590*/  FFMA.FTZ R144, R118, R117, R125 ;  /* 0x0000007576907223 */ /* 0x000fe2000001007d */
[----:B------:R-:W-:-:S02]  /*15a0*/  FMUL.FTZ R134, R141, R134 ;  /* 0x000000868d867220 */ /* 0x000fc40000410000 */
[----:B------:R-:W-:Y:S01]  /*15b0*/  FADD.FTZ R142, R137, R126 ;  /* 0x0000007e898e7221 */ /* 0x000fe20000010000 */
[----:B------:R-:W-:Y:S01]  /*15c0*/  FFMA.FTZ R125, R119, R126, R144 ;  /* 0x0000007e777d7223 */ /* 0x000fe20000010090 */
[----:B------:R-:W-:Y:S02]  /*15d0*/  SHF.L.U32 R139, R5, 0x10, RZ ;  /* 0x00000010058b7819 */ /* 0x000fe400000006ff */
[----:B------:R-:W-:Y:S01]  /*15e0*/  FADD.FTZ R137, R142, R133 ;  /* 0x000000858e897221 */ /* 0x000fe20000010000 */
[C---:B------:R-:W-:Y:S01]  /*15f0*/  FFMA.FTZ R142, R134.reuse, R133, R125 ;  /* 0x00000085868e7223 */ /* 0x040fe2000001007d */
        /* <DEDUP_REMOVED lines=8> */
[----:B------:R-:W-:-:S02]  /*1680*/  SHF.L.U32 R139, R6, 0x10, RZ ;  /* 0x00000010068b7819 */ /* 0x000fc400000006ff */
[----:B------:R-:W-:Y:S01]  /*1690*/  SHF.L.U32 R146, R0, 0x10, RZ ;  /* 0x0000001000927819 */ /* 0x000fe200000006ff */
[----:B------:R-:W-:Y:S01]  /*16a0*/  FFMA.FTZ R0, R136, R135, R125 ;  /* 0x0000008788007223 */ /* 0x000fe2000001007d */
[----:B------:R-:W-:Y:S01]  /*16b0*/  SHF.L.U32 R148, R123, 0x10, RZ ;  /* 0x000000107b947819 */ /* 0x000fe200000006ff */
[----:B------:R-:W-:Y:S01]  /*16c0*/  FADD.FTZ R123, R144, R135 ;  /* 0x00000087907b7221 */ /* 0x000fe20000010000 */
[----:B------:R-:W-:Y:S01]  /*16d0*/  FMUL.FTZ R138, R141, R138 ;  /* 0x0000008a8d8a7220 */ /* 0x000fe20000410000 */
[----:B------:R-:W-:Y:S01]  /*16e0*/  FMUL.FTZ R137, R139, R146 ;  /* 0x000000928b897220 */ /* 0x000fe20000410000 */
[----:B------:R-:W-:Y:S01]  /*16f0*/  FFMA.FTZ R0, R129, R130, R0 ;  /* 0x0000008281007223 */ /* 0x000fe20000010000 */
[----:B------:R-:W-:Y:S01]  /*1700*/  FADD.FTZ R142, R123, R130 ;  /* 0x000000827b8e7221 */ /* 0x000fe20000010000 */
[----:B------:R-:W-:Y:S01]  /*1710*/  FADD.FTZ R80, R80, R143 ;  /* 0x0000008f50507221 */ /* 0x000fe20000010000 */
[----:B------:R-:W-:Y:S01]  /*1720*/  FFMA.FTZ R48, R3, R143, R48 ;  /* 0x0000008f03307223 */ /* 0x000fe20000010030 */
[----:B------:R-:W-:Y:S01]  /*1730*/  SHF.L.U32 R143, R7, 0x10, RZ ;  /* 0x00000010078f7819 */ /* 0x000fe200000006ff */
[----:B------:R-:W-:Y:S01]  /*1740*/  FADD.FTZ R123, R142, R137 ;  /* 0x000000898e7b7221 */ /* 0x000fe20000010000 */
[----:B------:R-:W-:Y:S01]  /*1750*/  FFMA.FTZ R0, R138, R137, R0 ;  /* 0x000000898a007223 */ /* 0x000fe20000010000 */
[----:B------:R-:W-:-:S02]  /*1760*/  FMUL.FTZ R140, R141, R140 ;  /* 0x0000008c8d8c7220 */ /* 0x000fc40000410000 */
        /* <DEDUP_REMOVED lines=10> */
.L_x_120:
[----:B------:R-:W-:Y:S02]  /*1810*/  MOV R120, UR14 ;  /* 0x0000000e00787c02 */ /* 0x000fe40008000f00 */
[----:B------:R-:W-:Y:S02]  /*1820*/  MOV R121, UR15 ;  /* 0x0000000f00797c02 */ /* 0x000fe40008000f00 */
[----:B------:R-:W-:-:S04]  /*1830*/  ISETP.NE.U32.AND P0, PT, R120, RZ, PT ;  /* 0x000000ff7800720c */ /* 0x000fc80003f05070 */
[----:B------:R-:W-:-:S13]  /*1840*/  ISETP.NE.AND.EX P0, PT, R121, RZ, PT, P0 ;  /* 0x000000ff7900720c */ /* 0x000fda0003f05300 */
[----:B------:R-:W-:Y:S05]  /*1850*/  @!P0 BRA `(.L_x_121) ;  /* 0x0000000000348947 */ /* 0x000fea0003800000 */
[----:B------:R-:W0:Y:S01]  /*1860*/  LDC.64 R24, c[0x0][0x438] ;  /* 0x00010e00ff187b82 */ /* 0x000e220000000a00 */
[----:B------:R-:W-:-:S05]  /*1870*/  IMAD R26, R2, UR9, RZ ;  /* 0x00000009021a7c24 */ /* 0x000fca000f8e02ff */
[----:B------:R-:W-:-:S04]  /*1880*/  SHF.R.S32.HI R27, RZ, 0x1f, R26 ;  /* 0x0000001fff1b7819 */ /* 0x000fc8000001141a */
[----:B------:R-:W-:-:S04]  /*1890*/  LEA.HI R27, R27, R26, RZ, 0x3 ;  /* 0x0000001a1b1b7211 */ /* 0x000fc800078f18ff */
[----:B------:R-:W-:-:S04]  /*18a0*/  LEA.HI.SX32 R33, R27, R0, 0x1d ;  /* 0x000000001b217211 */ /* 0x000fc800078feaff */
[C---:B------:R-:W-:Y:S02]  /*18b0*/  IADD3 R29, PT, PT, R33.reuse, 0x20, RZ ;  /* 0x00000020211d7810 */ /* 0x040fe40007ffe0ff */
[C---:B------:R-:W-:Y:S01]  /*18c0*/  IADD3 R27, PT, PT, R33.reuse, 0x40, RZ ;  /* 0x00000040211b7810 */ /* 0x040fe20007ffe0ff */
[----:B0-----:R-:W-:-:S04]  /*18d0*/  IMAD.WIDE.U32 R32, R33, 0x10, R24 ;  /* 0x0000001021207825 */ /* 0x001fc800078e0018 */
[--C-:B------:R-:W-:Y:S02]  /*18e0*/  IMAD.WIDE.U32 R28, R29, 0x10, R24.reuse ;  /* 0x000000101d1c7825 */ /* 0x100fe400078e0018 */
[----:B------:R-:W5:Y:S02]  /*18f0*/  LDG.E.128 R32, desc[UR6][R32.64] ;  /* 0x0000000620207981 */ /* 0x000f64000c1e1d00 */
[----:B------:R-:W-:Y:S02]  /*1900*/  IMAD.WIDE.U32 R24, R27, 0x10, R24 ;  /* 0x000000101b187825 */ /* 0x000fe400078e0018 */
[----:B------:R-:W5:Y:S04]  /*1910*/  LDG.E.128 R28, desc[UR6][R28.64] ;  /* 0x000000061c1c7981 */ /* 0x000f68000c1e1d00 */
[----:B------:R-:W5:Y:S02]  /*1920*/  LDG.E.128 R24, desc[UR6][R24.64] ;  /* 0x0000000618187981 */ /* 0x000f64000c1e1d00 */
.L_x_121:
[----:B------:R-:W-:Y:S05]  /*1930*/  BSYNC.RECONVERGENT B1 ;  /* 0x0000000000017941 */ /* 0x000fea0003800200 */
.L_x_119:
[----:B------:R-:W-:Y:S01]  /*1940*/  UMOV UR4, 0xffffffff ;  /* 0xffffffff00047882 */ /* 0x000fe20000000000 */
[----:B-----5:R-:W-:Y:S02]  /*1950*/  ISETP.GE.AND P2, PT, R122, 0x1, PT ;  /* 0x000000017a00780c */ /* 0x020fe40003f46270 */
[----:B------:R-:W-:Y:S11]  /*1960*/  BRA.DIV UR4, `(.L_x_122) ;  /* 0x0000004604087947 */ /* 0x000ff6000b800000 */
[----:B------:R-:W0:Y:S01]  /*1970*/  SHFL.BFLY PT, R123, R142, 0x1, 0x1f ;  /* 0x0c201f008e7b7f89 */ /* 0x000e2200000e0000 */
[----:B------:R-:W-:Y:S02]  /*1980*/  PRMT R147, R24, 0x7632, R147 ;  /* 0x0000763218937816 */ /* 0x000fe40000000093 */
[----:B------:R-:W-:Y:S01]  /*1990*/  PRMT R150, R29, 0x7632, R150 ;  /* 0x000076321d967816 */ /* 0x000fe20000000096 */
[----:B------:R-:W1:Y:S01]  /*19a0*/  SHFL.BFLY PT, R0, R143, 0x1, 0x1f ;  /* 0x0c201f008f007f89 */ /* 0x000e6200000e0000 */
[----:B------:R-:W-:Y:S02]  /*19b0*/  PRMT R152, R34, 0x7632, R152 ;  /* 0x0000763222987816 */ /* 0x000fe40000000098 */
[----:B------:R-:W-:Y:S02]  /*19c0*/  PRMT R151, R33, 0x7632, R151 ;  /* 0x0000763221977816 */ /* 0x000fe40000000097 */
        /* <DEDUP_REMOVED lines=16> */
[--C-:B0-----:R-:W-:Y:S01]  /*1ad0*/  FADD.FTZ R149, R148, R125.reuse ;  /* 0x0000007d94957221 */ /* 0x101fe20000010000 */
[----:B------:R-:W-:Y:S01]  /*1ae0*/  PRMT R125, R27, 0x7632, R125 ;  /* 0x000076321b7d7816 */ /* 0x000fe2000000007d */
[----:B-1----:R-:W-:-:S03]  /*1af0*/  FADD.FTZ R143, R142, R143 ;  /* 0x0000008f8e8f7221 */ /* 0x002fc60000010000 */
[----:B------:R0:W1:Y:S04]  /*1b00*/  SHFL.BFLY PT, R0, R149, 0x10, 0x1f ;  /* 0x0e001f0095007f89 */ /* 0x00006800000e0000 */
[----:B------:R0:W2:Y:S02]  /*1b10*/  SHFL.BFLY PT, R156, R143, 0x10, 0x1f ;  /* 0x0e001f008f9c7f89 */ /* 0x0000a400000e0000 */
.L_x_150:
[----:B------:R-:W3:Y:S01]  /*1b20*/  S2R R142, SR_TID.X ;  /* 0x00000000008e7919 */ /* 0x000ee20000002100 */
[----:B------:R-:W-:Y:S01]  /*1b30*/  ISETP.NE.U32.AND P1, PT, R120, RZ, PT ;  /* 0x000000ff7800720c */ /* 0x000fe20003f25070 */
[----:B01----:R-:W-:Y:S01]  /*1b40*/  FADD.FTZ R149, R149, R0 ;  /* 0x0000000095957221 */ /* 0x003fe20000010000 */
[----:B------:R-:W-:Y:S01]  /*1b50*/  @P2 IADD3 R122, PT, PT, R122, -0x1, RZ ;  /* 0xffffffff7a7a2810 */ /* 0x000fe20007ffe0ff */
[----:B------:R-:W-:Y:S01]  /*1b60*/  IMAD R0, R2, UR9, RZ ;  /* 0x0000000902007c24 */ /* 0x000fe2000f8e02ff */
[----:B------:R-:W-:Y:S01]  /*1b70*/  ISETP.NE.AND.EX P1, PT, R121, RZ, PT, P1 ;  /* 0x000000ff7900720c */ /* 0x000fe20003f25310 */
[----:B--2---:R-:W-:Y:S01]  /*1b80*/  FADD.FTZ R148, R143, R156 ;  /* 0x0000009c8f947221 */ /* 0x004fe20000010000 */
[----:B------:R-:W-:Y:S01]  /*1b90*/  FMUL.FTZ R149, R149, UR12 ;  /* 0x0000000c95957c20 */ /* 0x000fe20008410000 */
[----:B------:R-:W-:Y:S01]  /*1ba0*/  @P2 IMAD R122, R122, UR9, RZ ;  /* 0x000000097a7a2c24 */ /* 0x000fe2000f8e02ff */
[----:B------:R-:W-:Y:S01]  /*1bb0*/  SHF.R.S32.HI R143, RZ, 0x1f, R0 ;  /* 0x0000001fff8f7819 */ /* 0x000fe20000011400 */
[----:B------:R-:W-:Y:S01]  /*1bc0*/  BSSY.RECONVERGENT B1, `(.L_x_123) ;  /* 0x000012c000017945 */ /* 0x000fe20003800200 */
[----:B------:R-:W-:Y:S01]  /*1bd0*/  ISETP.NE.AND P4, PT, RZ, UR8, PT ;  /* 0x00000008ff007c0c */ /* 0x000fe2000bf85270 */
[----:B------:R-:W-:Y:S01]  /*1be0*/  FMUL.FTZ R148, R148, UR12 ;  /* 0x0000000c94947c20 */ /* 0x000fe20008410000 */
[----:B------:R-:W-:-:S02]  /*1bf0*/  @P2 SHF.R.S32.HI R121, RZ, 0x1f, R122 ;  /* 0x0000001fff792819 */ /* 0x000fc4000001147a */
[----:B------:R-:W-:Y:S01]  /*1c00*/  LEA.HI R145, R143, R0, RZ, 0x3 ;  /* 0x000000008f917211 */ /* 0x000fe200078f18ff */
[----:B------:R-:W-:Y:S01]  /*1c10*/  HFMA2 R143, -RZ, RZ, 0, 0 ;  /* 0x00000000ff8f7431 */ /* 0x000fe200000001ff */
[----:B------:R-:W-:Y:S02]  /*1c20*/  @P2 LEA.HI R121, R121, R122, RZ, 0x3 ;  /* 0x0000007a79792211 */ /* 0x000fe400078f18ff */
[----:B------:R-:W-:Y:S02]  /*1c30*/  FSEL R149, R149, RZ, !P4 ;  /* 0x000000ff95957208 */ /* 0x000fe40006000000 */
[----:B---3--:R-:W-:-:S04]  /*1c40*/  LOP3.LUT R0, R142, 0x1f, RZ, 0xc0, !PT ;  /* 0x0000001f8e007812 */ /* 0x008fc800078ec0ff */
[-C--:B------:R-:W-:Y:S02]  /*1c50*/  @P2 LEA.HI.SX32 R143, R121, R0.reuse, 0x1d ;  /* 0x00000000798f2211 */ /* 0x080fe400078feaff */
[----:B------:R-:W-:Y:S01]  /*1c60*/  LEA.HI.SX32 R145, R145, R0, 0x1d ;  /* 0x0000000091917211 */ /* 0x000fe200078feaff */
[----:B------:R-:W-:Y:S06]  /*1c70*/  @P1 BRA `(.L_x_124) ;  /* 0x0000000800501947 */ /* 0x000fec0003800000 */
[----:B------:R-:W-:Y:S02]  /*1c80*/  MOV R153, UR20 ;  /* 0x0000001400997c02 */ /* 0x000fe40008000f00 */
[----:B------:R-:W-:Y:S02]  /*1c90*/  MOV R155, UR21 ;  /* 0x00000015009b7c02 */ /* 0x000fe40008000f00 */
[----:B------:R-:W-:-:S04]  /*1ca0*/  ISETP.NE.U32.AND P1, PT, R153, RZ, PT ;  /* 0x000000ff9900720c */ /* 0x000fc80003f25070 */
[----:B------:R-:W-:-:S13]  /*1cb0*/  ISETP.NE.AND.EX P1, PT, R155, RZ, PT, P1 ;  /* 0x000000ff9b00720c */ /* 0x000fda0003f25310 */
[----:B------:R-:W-:Y:S05]  /*1cc0*/  @P1 BRA `(.L_x_125) ;  /* 0x0000000400241947 */ /* 0x000fea0003800000 */
[----:B------:R-:W0:Y:S01]  /*1cd0*/  @P2 LDC R121, c[0x0][0x40c] ;  /* 0x00010300ff792b82 */ /* 0x000e220000000800 */
[-CC-:B------:R-:W-:Y:S01]  /*1ce0*/  FFMA.FTZ R123, R3, R148.reuse, R149.reuse ;  /* 0x00000094037b7223 */ /* 0x180fe20000010095 */
[-CC-:B------:R-:W-:Y:S01]  /*1cf0*/  FFMA.FTZ R122, R16, R148.reuse, R149.reuse ;  /* 0x00000094107a7223 */ /* 0x180fe20000010095 */
[----:B------:R-:W-:Y:S01]  /*1d00*/  @P2 ISETP.GT.AND P1, PT, R124, RZ, PT ;  /* 0x000000ff7c00220c */ /* 0x000fe20003f24270 */
[----:B------:R-:W-:Y:S01]  /*1d10*/  FFMA.FTZ R156, R20, R148, R149 ;  /* 0x00000094149c7223 */ /* 0x000fe20000010095 */
[----:B------:R-:W-:Y:S01]  /*1d20*/  @P2 FADD.FTZ R120, R8, -R123 ;  /* 0x8000007b08782221 */ /* 0x000fe20000010000 */
[----:B------:R-:W-:Y:S01]  /*1d30*/  @P2 FADD.FTZ R122, R15, -R122 ;  /* 0x8000007a0f7a2221 */ /* 0x000fe20000010000 */
[----:B------:R-:W-:Y:S01]  /*1d40*/  @P2 ISETP.GT.AND P3, PT, R124, RZ, PT ;  /* 0x000000ff7c00220c */ /* 0x000fe20003f64270 */
[----:B------:R-:W1:Y:S01]  /*1d50*/  @P2 LDC R151, c[0x0][0x40c] ;  /* 0x00010300ff972b82 */ /* 0x000e620000000800 */
[C---:B------:R-:W-:Y:S01]  /*1d60*/  @P2 FMUL.FTZ R120, R141.reuse, R120 ;  /* 0x000000788d782220 */ /* 0x040fe20000410000 */
[----:B------:R-:W-:Y:S01]  /*1d70*/  @P2 FMUL.FTZ R122, R141, R122 ;  /* 0x0000007a8d7a2220 */ /* 0x000fe20000410000 */
[-CC-:B------:R-:W-:Y:S01]  /*1d80*/  FFMA.FTZ R123, R9, R148.reuse, R149.reuse ;  /* 0x00000094097b7223 */ /* 0x180fe20000010095 */
[----:B------:R-:W-:Y:S01]  /*1d90*/  FFMA.FTZ R159, R13, R148, R149 ;  /* 0x000000940d9f7223 */ /* 0x000fe20000010095 */
[----:B------:R-:W-:Y:S01]  /*1da0*/  @P2 FADD.FTZ R156, R19, -R156 ;  /* 0x8000009c139c2221 */ /* 0x000fe20000010000 */
[----:B------:R-:W-:Y:S01]  /*1db0*/  @P2 FSEL R120, R120, RZ, P1 ;  /* 0x000000ff78782208 */ /* 0x000fe20000800000 */
[----:B------:R-:W-:Y:S01]  /*1dc0*/  @P2 FADD.FTZ R152, R10, -R123 ;  /* 0x8000007b0a982221 */ /* 0x000fe20000010000 */
[----:B------:R-:W2:Y:S01]  /*1dd0*/  @P2 LDC R157, c[0x0][0x40c] ;  /* 0x00010300ff9d2b82 */ /* 0x000ea20000000800 */
[----:B------:R-:W-:Y:S01]  /*1de0*/  @P2 FSEL R122, R122, RZ, P3 ;  /* 0x000000ff7a7a2208 */ /* 0x000fe20001800000 */
[----:B------:R-:W-:Y:S01]  /*1df0*/  @P2 FADD.FTZ R158, R14, -R159 ;  /* 0x8000009f0e9e2221 */ /* 0x000fe20000010000 */
[C---:B------:R-:W-:Y:S01]  /*1e00*/  @P2 FMUL.FTZ R152, R141.reuse, R152 ;  /* 0x000000988d982220 */ /* 0x040fe20000410000 */
[C---:B------:R-:W-:Y:S01]  /*1e10*/  @P2 ISETP.GT.AND P1, PT, R124.reuse, RZ, PT ;  /* 0x000000ff7c00220c */ /* 0x040fe20003f24270 */
[C---:B------:R-:W-:Y:S01]  /*1e20*/  @P2 FMUL.FTZ R156, R141.reuse, R156 ;  /* 0x0000009c8d9c2220 */ /* 0x040fe20000410000 */
[----:B------:R-:W-:Y:S01]  /*1e30*/  @P2 ISETP.GT.AND P3, PT, R124, RZ, PT ;  /* 0x000000ff7c00220c */ /* 0x000fe20003f64270 */
[----:B------:R-:W-:Y:S01]  /*1e40*/  @P2 FMUL.FTZ R158, R141, R158 ;  /* 0x0000009e8d9e2220 */ /* 0x000fe20000410000 */
[----:B0-----:R-:W-:Y:S01]  /*1e50*/  @P2 FMUL.FTZ R120, R120, R121 ;  /* 0x0000007978782220 */ /* 0x001fe20000410000 */
[----:B------:R-:W-:Y:S01]  /*1e60*/  @P2 FSEL R152, R152, RZ, P1 ;  /* 0x000000ff98982208 */ /* 0x000fe20000800000 */
[----:B------:R-:W0:Y:S01]  /*1e70*/  @P2 LDC R123, c[0x0][0x40c] ;  /* 0x00010300ff7b2b82 */ /* 0x000e220000000800 */
[----:B------:R-:W-:-:S02]  /*1e80*/  @P2 ISETP.GT.AND P1, PT, R124, RZ, PT ;  /* 0x000000ff7c00220c */ /* 0x000fc40003f24270 */
[----:B------:R-:W-:Y:S02]  /*1e90*/  @P2 F2FP.BF16.F32.PACK_AB R120, RZ, R120 ;  /* 0x00000078ff78223e */ /* 0x000fe400000010ff */
[----:B------:R-:W-:Y:S01]  /*1ea0*/  @P2 ISETP.GT.AND P4, PT, R124, RZ, PT ;  /* 0x000000ff7c00220c */ /* 0x000fe20003f84270 */
[----:B-1----:R-:W-:Y:S01]  /*1eb0*/  @P2 FMUL.FTZ R122, R122, R151 ;  /* 0x000000977a7a2220 */ /* 0x002fe20000410000 */
[----:B------:R-:W-:Y:S01]  /*1ec0*/  @P2 PRMT R96, R120, 0x7610, R96 ;  /* 0x0000761078602816 */ /* 0x000fe20000000060 */
[----:B------:R-:W1:Y:S01]  /*1ed0*/  @P2 LDC R151, c[0x0][0x40c] ;  /* 0x00010300ff972b82 */ /* 0x000e620000000800 */
[----:B------:R-:W-:Y:S02]  /*1ee0*/  @P2 ISETP.GT.AND P5, PT, R124, RZ, PT ;  /* 0x000000ff7c00220c */ /* 0x000fe40003fa4270 */
[----:B------:R-:W-:Y:S02]  /*1ef0*/  @P2 F2FP.BF16.F32.PACK_AB R122, RZ, R122 ;  /* 0x0000007aff7a223e */ /* 0x000fe400000010ff */
[----:B------:R-:W-:Y:S01]  /*1f00*/  @P2 FSEL R158, R158, RZ, P5 ;  /* 0x000000ff9e9e2208 */ /* 0x000fe20002800000 */
[----:B--2---:R-:W-:Y:S01]  /*1f10*/  @P2 FMUL.FTZ R120, R152, R157 ;  /* 0x0000009d98782220 */ /* 0x004fe20000410000 */
[----:B------:R-:W-:Y:S01]  /*1f20*/  @P2 PRMT R96, R96, 0x5410, R122 ;  /* 0x0000541060602816 */ /* 0x000fe2000000007a */
[----:B------:R-:W2:Y:S01]  /*1f30*/  @P2 LDC R121, c[0x0][0x40c] ;  /* 0x00010300ff792b82 */ /* 0x000ea20000000800 */
[-CC-:B------:R-:W-:Y:S01]  /*1f40*/  FFMA.FTZ R157, R11, R148.reuse, R149.reuse ;  /* 0x000000940b9d7223 */ /* 0x180fe20000010095 */
[----:B------:R-:W-:Y:S01]  /*1f50*/  FFMA.FTZ R152, R18, R148, R149 ;  /* 0x0000009412987223 */ /* 0x000fe20000010095 */
[----:B------:R-:W-:-:S02]  /*1f60*/  @P2 F2FP.BF16.F32.PACK_AB R120, RZ, R120 ;  /* 0x00000078ff78223e */ /* 0x000fc400000010ff */
[----:B------:R-:W-:Y:S01]  /*1f70*/  @P2 FADD.FTZ R154, R12, -R157 ;  /* 0x8000009d0c9a2221 */ /* 0x000fe20000010000 */
[----:B------:R-:W-:Y:S01]  /*1f80*/  @P2 FADD.FTZ R152, R17, -R152 ;  /* 0x8000009811982221 */ /* 0x000fe20000010000 */
[----:B------:R-:W-:Y:S01]  /*1f90*/  @P2 FSEL R157, R156, RZ, P4 ;  /* 0x000000ff9c9d2208 */ /* 0x000fe20002000000 */
[----:B------:R-:W3:Y:S01]  /*1fa0*/  @P2 LDC R122, c[0x0][0x40c] ;  /* 0x00010300ff7a2b82 */ /* 0x000ee20000000800 */
[C---:B------:R-:W-:Y:S01]  /*1fb0*/  @P2 FMUL.FTZ R154, R141.reuse, R154 ;  /* 0x0000009a8d9a2220 */ /* 0x040fe20000410000 */
[----:B------:R-:W-:Y:S01]  /*1fc0*/  @P2 FMUL.FTZ R152, R141, R152 ;  /* 0x000000988d982220 */ /* 0x000fe20000410000 */
[----:B------:R-:W-:-:S03]  /*1fd0*/  @P2 PRMT R97, R120, 0x7610, R97 ;  /* 0x0000761078612816 */ /* 0x000fc60000000061 */
[----:B------:R-:W-:Y:S02]  /*1fe0*/  @P2 FSEL R154, R154, RZ, P3 ;  /* 0x000000ff9a9a2208 */ /* 0x000fe40001800000 */
[----:B------:R-:W-:-:S03]  /*1ff0*/  @P2 FSEL R152, R152, RZ, P1 ;  /* 0x000000ff98982208 */ /* 0x000fc60000800000 */
[----:B0-----:R-:W-:Y:S02]  /*2000*/  @P2 FMUL.FTZ R123, R154, R123 ;  /* 0x0000007b9a7b2220 */ /* 0x001fe40000410000 */
[----:B-1----:R-:W-:Y:S01]  /*2010*/  @P2 FMUL.FTZ R151, R152, R151 ;  /* 0x0000009798972220 */ /* 0x002fe20000410000 */
[----:B--2---:R-:W-:Y:S02]  /*2020*/  @P2 FMUL.FTZ R121, R158, R121 ;  /* 0x000000799e792220 */ /* 0x004fe40000410000 */
[----:B------:R-:W-:Y:S02]  /*2030*/  @P2 F2FP.BF16.F32.PACK_AB R123, RZ, R123 ;  /* 0x0000007bff7b223e */ /* 0x000fe400000010ff */
[----:B------:R-:W-:Y:S02]  /*2040*/  @P2 F2FP.BF16.F32.PACK_AB R151, RZ, R151 ;  /* 0x00000097ff97223e */ /* 0x000fe400000010ff */
[----:B------:R-:W-:Y:S02]  /*2050*/  @P2 F2FP.BF16.F32.PACK_AB R121, RZ, R121 ;  /* 0x00000079ff79223e */ /* 0x000fe400000010ff */
[----:B------:R-:W-:Y:S01]  /*2060*/  @P2 PRMT R98, R123, 0x7610, R98 ;  /* 0x000076107b622816 */ /* 0x000fe20000000062 */
[----:B---3--:R-:W-:Y:S01]  /*2070*/  @P2 FMUL.FTZ R122, R157, R122 ;  /* 0x0000007a9d7a2220 */ /* 0x008fe20000410000 */
[----:B------:R-:W-:-:S02]  /*2080*/  @P2 PRMT R97, R97, 0x5410, R151 ;  /* 0x0000541061612816 */ /* 0x000fc40000000097 */
[----:B------:R-:W-:Y:S02]  /*2090*/  @P2 PRMT R99, R121, 0x7610, R99 ;  /* 0x0000761079632816 */ /* 0x000fe40000000063 */
        /* <DEDUP_REMOVED lines=12> */
.L_x_125:
[----:B------:R-:W0:Y:S01]  /*2160*/  @P2 LDC R121, c[0x0][0x40c] ;  /* 0x00010300ff792b82 */ /* 0x000e220000000800 */
[-CC-:B------:R-:W-:Y:S01]  /*2170*/  FFMA.FTZ R103, R3, R148.reuse, R149.reuse ;  /* 0x0000009403677223 */ /* 0x180fe20000010095 */
[-CC-:B------:R-:W-:Y:S01]  /*2180*/  FFMA.FTZ R152, R18, R148.reuse, R149.reuse ;  /* 0x0000009412987223 */ /* 0x180fe20000010095 */
[-C--:B------:R-:W-:Y:S01]  /*2190*/  FFMA.FTZ R120, R16, R148.reuse, R149 ;  /* 0x0000009410787223 */ /* 0x080fe20000010095 */
[----:B------:R-:W-:Y:S01]  /*21a0*/  ISETP.GT.AND P1, PT, R124, RZ, PT ;  /* 0x000000ff7c00720c */ /* 0x000fe20003f24270 */
[----:B------:R-:W-:Y:S01]  /*21b0*/  FADD.FTZ R102, R8, -R103 ;  /* 0x8000006708667221 */ /* 0x000fe20000010000 */
[----:B------:R-:W-:Y:S01]  /*21c0*/  FFMA.FTZ R103, R9, R148, R149 ;  /* 0x0000009409677223 */ /* 0x000fe20000010095 */
[----:B------:R-:W-:Y:S01]  /*21d0*/  FADD.FTZ R152, R17, -R152 ;  /* 0x8000009811987221 */ /* 0x000fe20000010000 */
[----:B------:R-:W1:Y:S01]  /*21e0*/  @P2 LDC R100, c[0x0][0x40c] ;  /* 0x00010300ff642b82 */ /* 0x000e620000000800 */
[----:B------:R-:W-:Y:S01]  /*21f0*/  FADD.FTZ R120, R15, -R120 ;  /* 0x800000780f787221 */ /* 0x000fe20000010000 */
[----:B------:R-:W-:Y:S01]  /*2200*/  FADD.FTZ R122, R10, -R103 ;  /* 0x800000670a7a7221 */ /* 0x000fe20000010000 */
[C---:B------:R-:W-:Y:S01]  /*2210*/  FMUL.FTZ R102, R141.reuse, R102 ;  /* 0x000000668d667220 */ /* 0x040fe20000410000 */
[C---:B------:R-:W-:Y:S01]  /*2220*/  FMUL.FTZ R152, R141.reuse, R152 ;  /* 0x000000988d987220 */ /* 0x040fe20000410000 */
[C---:B------:R-:W-:Y:S01]  /*2230*/  FMUL.FTZ R120, R141.reuse, R120 ;  /* 0x000000788d787220 */ /* 0x040fe20000410000 */
[----:B------:R-:W-:-:S02]  /*2240*/  FMUL.FTZ R122, R141, R122 ;  /* 0x0000007a8d7a7220 */ /* 0x000fc40000410000 */
[----:B------:R-:W2:Y:S01]  /*2250*/  @P2 LDC R156, c[0x0][0x40c] ;  /* 0x00010300ff9c2b82 */ /* 0x000ea20000000800 */
[----:B------:R-:W-:Y:S02]  /*2260*/  FSEL R102, R102, RZ, P1 ;  /* 0x000000ff66667208 */ /* 0x000fe40000800000 */
[----:B------:R-:W-:Y:S01]  /*2270*/  FSEL R151, R152, RZ, P1 ;  /* 0x000000ff98977208 */ /* 0x000fe20000800000 */
[----:B------:R-:W-:Y:S01]  /*2280*/  FFMA.FTZ R152, R20, R148, R149 ;  /* 0x0000009414987223 */ /* 0x000fe20000010095 */
[----:B------:R-:W-:Y:S02]  /*2290*/  FSEL R123, R120, RZ, P1 ;  /* 0x000000ff787b7208 */ /* 0x000fe40000800000 */
[----:B------:R-:W-:Y:S01]  /*22a0*/  FSEL R154, R122, RZ, P1 ;  /* 0x000000ff7a9a7208 */ /* 0x000fe20000800000 */
[----:B------:R-:W3:Y:S01]  /*22b0*/  @P2 LDC R101, c[0x0][0x40c] ;  /* 0x00010300ff652b82 */ /* 0x000ee20000000800 */
[----:B0-----:R-:W-:Y:S01]  /*22c0*/  @P2 FMUL.FTZ R122, R102, R121 ;  /* 0x00000079667a2220 */ /* 0x001fe20000410000 */
[----:B------:R-:W-:-:S04]  /*22d0*/  FADD.FTZ R152, R19, -R152 ;  /* 0x8000009813987221 */ /* 0x000fc80000010000 */
[----:B------:R-:W-:Y:S01]  /*22e0*/  FMUL.FTZ R152, R141, R152 ;  /* 0x000000988d987220 */ /* 0x000fe20000410000 */
[----:B------:R-:W-:Y:S01]  /*22f0*/  @P2 F2FP.BF16.F32.PACK_AB R122, RZ, R122 ;  /* 0x0000007aff7a223e */ /* 0x000fe200000010ff */
[----:B------:R-:W0:Y:S01]  /*2300*/  @P2 LDC R157, c[0x0][0x40c] ;  /* 0x00010300ff9d2b82 */ /* 0x000e220000000800 */
[----:B-1----:R-:W-:Y:S01]  /*2310*/  @P2 FMUL.FTZ R120, R151, R100 ;  /* 0x0000006497782220 */ /* 0x002fe20000410000 */
[C---:B------:R-:W-:Y:S02]  /*2320*/  F2FP.BF16.F32.PACK_AB R100, R123.reuse, R102 ;  /* 0x000000667b64723e */ /* 0x040fe400000010ff */
[----:B------:R-:W-:Y:S01]  /*2330*/  @P2 PRMT R96, R122, 0x7610, R96 ;  /* 0x000076107a602816 */ /* 0x000fe20000000060 */
[--C-:B------:R-:W-:Y:S01]  /*2340*/  FFMA.FTZ R122, R22, R148, R149.reuse ;  /* 0x00000094167a7223 */ /* 0x100fe20000010095 */
[----:B------:R-:W-:Y:S01]  /*2350*/  @P2 F2FP.BF16.F32.PACK_AB R120, RZ, R120 ;  /* 0x00000078ff78223e */ /* 0x000fe200000010ff */
[----:B--2---:R-:W-:Y:S01]  /*2360*/  @P2 FMUL.FTZ R121, R123, R156 ;  /* 0x0000009c7b792220 */ /* 0x004fe20000410000 */
[----:B------:R-:W-:Y:S01]  /*2370*/  FFMA.FTZ R123, R11, R148, R149 ;  /* 0x000000940b7b7223 */ /* 0x000fe20000010095 */
[----:B------:R-:W1:Y:S01]  /*2380*/  @P2 LDC R159, c[0x0][0x40c] ;  /* 0x00010300ff9f2b82 */ /* 0x000e620000000800 */
[----:B------:R-:W-:-:S02]  /*2390*/  FADD.FTZ R122, R21, -R122 ;  /* 0x8000007a157a7221 */ /* 0x000fc40000010000 */
[----:B------:R-:W-:Y:S01]  /*23a0*/  FADD.FTZ R102, R12, -R123 ;  /* 0x8000007b0c667221 */ /* 0x000fe20000010000 */
[----:B------:R-:W-:Y:S01]  /*23b0*/  @P2 F2FP.BF16.F32.PACK_AB R121, RZ, R121 ;  /* 0x00000079ff79223e */ /* 0x000fe200000010ff */
[C---:B------:R-:W-:Y:S01]  /*23c0*/  FMUL.FTZ R122, R141.reuse, R122 ;  /* 0x0000007a8d7a7220 */ /* 0x040fe20000410000 */
[----:B---3--:R-:W-:Y:S01]  /*23d0*/  @P2 FMUL.FTZ R103, R154, R101 ;  /* 0x000000659a672220 */ /* 0x008fe20000410000 */
[----:B------:R-:W-:Y:S01]  /*23e0*/  FMUL.FTZ R102, R141, R102 ;  /* 0x000000668d667220 */ /* 0x000fe20000410000 */
[----:B------:R-:W-:Y:S02]  /*23f0*/  F2FP.BF16.F32.PACK_AB R101, R151, R154 ;  /* 0x0000009a9765723e */ /* 0x000fe400000010ff */
[----:B------:R-:W2:Y:S01]  /*2400*/  @P2 LDC R154, c[0x0][0x40c] ;  /* 0x00010300ff9a2b82 */ /* 0x000ea20000000800 */
[----:B------:R-:W-:Y:S02]  /*2410*/  FSEL R151, R152, RZ, P1 ;  /* 0x000000ff98977208 */ /* 0x000fe40000800000 */
[----:B------:R-:W-:-:S02]  /*2420*/  FSEL R102, R102, RZ, P1 ;  /* 0x000000ff66667208 */ /* 0x000fc40000800000 */
[----:B------:R-:W-:Y:S02]  /*2430*/  @P2 PRMT R96, R96, 0x5410, R121 ;  /* 0x0000541060602816 */ /* 0x000fe40000000079 */
[----:B------:R-:W-:Y:S01]  /*2440*/  @P2 F2FP.BF16.F32.PACK_AB R103, RZ, R103 ;  /* 0x00000067ff67223e */ /* 0x000fe200000010ff */
[----:B0-----:R-:W-:Y:S01]  /*2450*/  @P2 FMUL.FTZ R123, R102, R157 ;  /* 0x0000009d667b2220 */ /* 0x001fe20000410000 */
[----:B------:R-:W-:Y:S01]  /*2460*/  FFMA.FTZ R157, R13, R148, R149 ;  /* 0x000000940d9d7223 */ /* 0x000fe20000010095 */
[----:B------:R-:W-:Y:S02]  /*2470*/  F2FP.BF16.F32.PACK_AB R102, R151, R102 ;  /* 0x000000669766723e */ /* 0x000fe400000010ff */
[----:B------:R-:W-:Y:S01]  /*2480*/  @P2 PRMT R97, R103, 0x7610, R97 ;  /* 0x0000761067612816 */ /* 0x000fe20000000061 */
[----:B------:R-:W-:Y:S01]  /*2490*/  FADD.FTZ R152, R14, -R157 ;  /* 0x8000009d0e987221 */ /* 0x000fe20000010000 */
[----:B------:R-:W-:Y:S02]  /*24a0*/  @P2 F2FP.BF16.F32.PACK_AB R123, RZ, R123 ;  /* 0x0000007bff7b223e */ /* 0x000fe400000010ff */
[----:B------:R-:W-:Y:S01]  /*24b0*/  FSEL R157, R122, RZ, P1 ;  /* 0x000000ff7a9d7208 */ /* 0x000fe20000800000 */
[----:B------:R-:W-:Y:S01]  /*24c0*/  FMUL.FTZ R152, R141, R152 ;  /* 0x000000988d987220 */ /* 0x000fe20000410000 */
[----:B------:R-:W-:-:S02]  /*24d0*/  @P2 PRMT R98, R123, 0x7610, R98 ;  /* 0x000076107b622816 */ /* 0x000fc40000000062 */
[----:B------:R-:W-:Y:S02]  /*24e0*/  @P2 PRMT R97, R97, 0x5410, R120 ;  /* 0x0000541061612816 */ /* 0x000fe40000000078 */
[----:B------:R-:W-:Y:S01]  /*24f0*/  FSEL R152, R152, RZ, P1 ;  /* 0x000000ff98987208 */ /* 0x000fe20000800000 */
[----:B--2---:R-:W-:-:S03]  /*2500*/  @P2 FMUL.FTZ R151, R151, R154 ;  /* 0x0000009a97972220 */ /* 0x004fc60000410000 */
[----:B------:R-:W-:Y:S01]  /*2510*/  F2FP.BF16.F32.PACK_AB R103, R157, R152 ;  /* 0x000000989d67723e */ /* 0x000fe200000010ff */
[----:B-1----:R-:W-:Y:S01]  /*2520*/  @P2 FMUL.FTZ R121, R152, R159 ;  /* 0x0000009f98792220 */ /* 0x002fe20000410000 */
[----:B------:R-:W-:-:S04]  /*2530*/  @P2 F2FP.BF16.F32.PACK_AB R151, RZ, R151 ;  /* 0x00000097ff97223e */ /* 0x000fc800000010ff */
        /* <DEDUP_REMOVED lines=8> */
.L_x_124:
[----:B------:R-:W-:Y:S02]  /*25c0*/  MOV R153, UR20 ;  /* 0x0000001400997c02 */ /* 0x000fe40008000f00 */
[----:B------:R-:W-:Y:S02]  /*25d0*/  MOV R155, UR21 ;  /* 0x00000015009b7c02 */ /* 0x000fe40008000f00 */
[----:B------:R-:W-:-:S04]  /*25e0*/  ISETP.NE.U32.AND P1, PT, R153, RZ, PT ;  /* 0x000000ff9900720c */ /* 0x000fc80003f25070 */
[----:B------:R-:W-:-:S13]  /*25f0*/  ISETP.NE.AND.EX P1, PT, R155, RZ, PT, P1 ;  /* 0x000000ff9b00720c */ /* 0x000fda0003f25310 */
[----:B------:R-:W-:Y:S05]  /*2600*/  @P1 BRA `(.L_x_127) ;  /* 0x0000000400081947 */ /* 0x000fea0003800000 */
[----:B------:R-:W-:Y:S01]  /*2610*/  ISETP.GT.AND P1, PT, R124, RZ, PT ;  /* 0x000000ff7c00720c */ /* 0x000fe20003f24270 */
[----:B------:R-:W0:Y:S01]  /*2620*/  @P2 LDC R161, c[0x0][0x40c] ;  /* 0x00010300ffa12b82 */ /* 0x000e220000000800 */
[----:B------:R-:W-:Y:S02]  /*2630*/  SHF.L.U32 R156, R32, 0x10, RZ ;  /* 0x00000010209c7819 */ /* 0x000fe400000006ff */
[----:B------:R-:W-:Y:S02]  /*2640*/  SHF.L.U32 R154, R154, 0x10, RZ ;  /* 0x000000109a9a7819 */ /* 0x000fe400000006ff */
[----:B------:R-:W-:Y:S02]  /*2650*/  SHF.L.U32 R122, R33, 0x10, RZ ;  /* 0x00000010217a7819 */ /* 0x000fe400000006ff */
[----:B------:R-:W-:Y:S01]  /*2660*/  SHF.L.U32 R152, R152, 0x10, RZ ;  /* 0x0000001098987819 */ /* 0x000fe200000006ff */
[----:B------:R-:W1:Y:S04]  /*2670*/  @P2 LDC R163, c[0x0][0x40c] ;  /* 0x00010300ffa32b82 */ /* 0x000e680000000800 */
[-CC-:B------:R-:W-:Y:S01]  /*2680*/  @P1 FFMA.FTZ R121, R3, R148.reuse, R149.reuse ;  /* 0x0000009403791223 */ /* 0x180fe20000010095 */
[-CC-:B------:R-:W-:Y:S01]  /*2690*/  @P1 FFMA.FTZ R120, R16, R148.reuse, R149.reuse ;  /* 0x0000009410781223 */ /* 0x180fe20000010095 */
[-CC-:B------:R-:W-:Y:S01]  /*26a0*/  @P1 FFMA.FTZ R158, R18, R148.reuse, R149.reuse ;  /* 0x00000094129e1223 */ /* 0x180fe20000010095 */
[-C--:B------:R-:W-:Y:S01]  /*26b0*/  @P1 FFMA.FTZ R160, R20, R148.reuse, R149 ;  /* 0x0000009414a01223 */ /* 0x080fe20000010095 */
[----:B------:R-:W-:Y:S01]  /*26c0*/  @P1 FADD.FTZ R121, R8, -R121 ;  /* 0x8000007908791221 */ /* 0x000fe20000010000 */
[----:B------:R-:W-:Y:S01]  /*26d0*/  @P1 FADD.FTZ R157, R15, -R120 ;  /* 0x800000780f9d1221 */ /* 0x000fe20000010000 */
[----:B------:R-:W-:Y:S01]  /*26e0*/  SHF.L.U32 R120, R151, 0x10, RZ ;  /* 0x0000001097787819 */ /* 0x000fe200000006ff */
[----:B------:R-:W-:Y:S01]  /*26f0*/  @P1 FADD.FTZ R159, R17, -R158 ;  /* 0x8000009e119f1221 */ /* 0x000fe20000010000 */
[----:B------:R-:W-:Y:S01]  /*2700*/  @P1 FFMA.FTZ R156, R141, R121, R156 ;  /* 0x000000798d9c1223 */ /* 0x000fe2000001009c */
[----:B------:R-:W-:Y:S01]  /*2710*/  @P1 FFMA.FTZ R121, R9, R148, R149 ;  /* 0x0000009409791223 */ /* 0x000fe20000010095 */
[----:B------:R-:W2:Y:S01]  /*2720*/  @P2 LDC R151, c[0x0][0x40c] ;  /* 0x00010300ff972b82 */ /* 0x000ea20000000800 */
[C---:B------:R-:W-:Y:S01]  /*2730*/  @P1 FFMA.FTZ R154, R141.reuse, R157, R154 ;  /* 0x0000009d8d9a1223 */ /* 0x040fe2000001009a */
[----:B------:R-:W-:Y:S01]  /*2740*/  @P1 FFMA.FTZ R120, R141, R159, R120 ;  /* 0x0000009f8d781223 */ /* 0x000fe20000010078 */
[----:B------:R-:W-:Y:S01]  /*2750*/  @P1 FADD.FTZ R157, R10, -R121 ;  /* 0x800000790a9d1221 */ /* 0x000fe20000010000 */
[----:B------:R-:W-:Y:S01]  /*2760*/  @P1 FADD.FTZ R159, R19, -R160 ;  /* 0x800000a0139f1221 */ /* 0x000fe20000010000 */
[----:B------:R-:W-:-:S02]  /*2770*/  SHF.L.U32 R158, R34, 0x10, RZ ;  /* 0x00000010229e7819 */ /* 0x000fc400000006ff */
[----:B------:R-:W-:Y:S01]  /*2780*/  @P1 FFMA.FTZ R122, R141, R157, R122 ;  /* 0x0000009d8d7a1223 */ /* 0x000fe2000001007a */
[----:B------:R-:W3:Y:S01]  /*2790*/  @P2 LDC R121, c[0x0][0x40c] ;  /* 0x00010300ff792b82 */ /* 0x000ee20000000800 */
[----:B------:R-:W-:Y:S01]  /*27a0*/  @P1 FFMA.FTZ R157, R11, R148, R149 ;  /* 0x000000940b9d1223 */ /* 0x000fe20000010095 */
[----:B------:R-:W-:-:S03]  /*27b0*/  @P1 FFMA.FTZ R152, R141, R159, R152 ;  /* 0x0000009f8d981223 */ /* 0x000fc60000010098 */
[----:B------:R-:W-:Y:S01]  /*27c0*/  @P1 FADD.FTZ R157, R12, -R157 ;  /* 0x8000009d0c9d1221 */ /* 0x000fe20000010000 */
[----:B0-----:R-:W-:Y:S02]  /*27d0*/  @P2 FMUL.FTZ R152, R152, R161 ;  /* 0x000000a198982220 */ /* 0x001fe40000410000 */
[----:B------:R-:W0:Y:S01]  /*27e0*/  @P2 LDC R159, c[0x0][0x40c] ;  /* 0x00010300ff9f2b82 */ /* 0x000e220000000800 */
[----:B------:R-:W-:Y:S02]  /*27f0*/  @P1 FFMA.FTZ R158, R141, R157, R158 ;  /* 0x0000009d8d9e1223 */ /* 0x000fe4000001009e */
[----:B------:R-:W-:Y:S01]  /*2800*/  @P2 F2FP.BF16.F32.PACK_AB R152, RZ, R152 ;  /* 0x00000098ff98223e */ /* 0x000fe200000010ff */
[----:B--2---:R-:W-:Y:S01]  /*2810*/  @P2 FMUL.FTZ R156, R156, R151 ;  /* 0x000000979c9c2220 */ /* 0x004fe20000410000 */
[----:B------:R-:W-:-:S03]  /*2820*/  @P1 FFMA.FTZ R151, R13, R148, R149 ;  /* 0x000000940d971223 */ /* 0x000fc60000010095 */
[----:B------:R-:W2:Y:S01]  /*2830*/  @P2 LDC R157, c[0x0][0x40c] ;  /* 0x00010300ff9d2b82 */ /* 0x000ea20000000800 */
[----:B------:R-:W-:Y:S01]  /*2840*/  @P1 FADD.FTZ R151, R14, -R151 ;  /* 0x800000970e971221 */ /* 0x000fe20000010000 */
[----:B------:R-:W-:Y:S01]  /*2850*/  @P2 F2FP.BF16.F32.PACK_AB R156, RZ, R156 ;  /* 0x0000009cff9c223e */ /* 0x000fe200000010ff */
[----:B---3--:R-:W-:Y:S01]  /*2860*/  @P2 FMUL.FTZ R121, R154, R121 ;  /* 0x000000799a792220 */ /* 0x008fe20000410000 */
[----:B------:R-:W-:Y:S02]  /*2870*/  SHF.L.U32 R154, R35, 0x10, RZ ;  /* 0x00000010239a7819 */ /* 0x000fe400000006ff */
[----:B------:R-:W-:Y:S02]  /*2880*/  @P2 PRMT R96, R156, 0x7610, R96 ;  /* 0x000076109c602816 */ /* 0x000fe40000000060 */
[----:B------:R-:W-:Y:S01]  /*2890*/  @P2 F2FP.BF16.F32.PACK_AB R121, RZ, R121 ;  /* 0x00000079ff79223e */ /* 0x000fe200000010ff */
[----:B------:R-:W-:Y:S02]  /*28a0*/  @P1 FFMA.FTZ R154, R141, R151, R154 ;  /* 0x000000978d9a1223 */ /* 0x000fe4000001009a */
[----:B------:R-:W3:Y:S01]  /*28b0*/  @P2 LDC R151, c[0x0][0x40c] ;  /* 0x00010300ff972b82 */ /* 0x000ee20000000800 */
[----:B0-----:R-:W-:Y:S01]  /*28c0*/  @P2 FMUL.FTZ R158, R158, R159 ;  /* 0x0000009f9e9e2220 */ /* 0x001fe20000410000 */
[----:B-1----:R-:W-:Y:S01]  /*28d0*/  @P2 FMUL.FTZ R154, R154, R163 ;  /* 0x000000a39a9a2220 */ /* 0x002fe20000410000 */
[----:B------:R-:W-:-:S03]  /*28e0*/  @P2 PRMT R96, R96, 0x5410, R121 ;  /* 0x0000541060602816 */ /* 0x000fc60000000079 */
[----:B------:R-:W-:Y:S02]  /*28f0*/  @P2 F2FP.BF16.F32.PACK_AB R158, RZ, R158 ;  /* 0x0000009eff9e223e */ /* 0x000fe400000010ff */
[----:B------:R-:W-:Y:S01]  /*2900*/  @P2 F2FP.BF16.F32.PACK_AB R154, RZ, R154 ;  /* 0x0000009aff9a223e */ /* 0x000fe200000010ff */
[----:B--2---:R-:W-:Y:S01]  /*2910*/  @P2 FMUL.FTZ R120, R120, R157 ;  /* 0x0000009d78782220 */ /* 0x004fe20000410000 */
[----:B------:R-:W-:Y:S02]  /*2920*/  @P2 PRMT R98, R158, 0x7610, R98 ;  /* 0x000076109e622816 */ /* 0x000fe40000000062 */
[----:B------:R-:W-:Y:S02]  /*2930*/  @P2 PRMT R99, R154, 0x7610, R99 ;  /* 0x000076109a632816 */ /* 0x000fe40000000063 */
[----:B------:R-:W-:Y:S02]  /*2940*/  @P2 F2FP.BF16.F32.PACK_AB R120, RZ, R120 ;  /* 0x00000078ff78223e */ /* 0x000fe400000010ff */
[----:B------:R-:W-:Y:S01]  /*2950*/  @P2 PRMT R98, R98, 0x5410, R152 ;  /* 0x0000541062622816 */ /* 0x000fe20000000098 */
[----:B---3--:R-:W-:-:S05]  /*2960*/  @P2 FMUL.FTZ R122, R122, R151 ;  /* 0x000000977a7a2220 */ /* 0x008fca0000410000 */
[----:B------:R-:W-:-:S04]  /*2970*/  @P2 F2FP.BF16.F32.PACK_AB R122, RZ, R122 ;  /* 0x0000007aff7a223e */ /* 0x000fc800000010ff */
[----:B------:R-:W-:-:S04]  /*2980*/  @P2 PRMT R97, R122, 0x7610, R97 ;  /* 0x000076107a612816 */ /* 0x000fc80000000061 */
        /* <DEDUP_REMOVED lines=10> */
.L_x_127:
[----:B------:R-:W-:Y:S01]  /*2a30*/  ISETP.GT.AND P1, PT, R124, RZ, PT ;  /* 0x000000ff7c00720c */ /* 0x000fe20003f24270 */
[-C--:B------:R-:W-:Y:S01]  /*2a40*/  @P3 FFMA.FTZ R103, R3, R148.reuse, R149 ;  /* 0x0000009403673223 */ /* 0x080fe20000010095 */
[----:B------:R-:W-:Y:S01]  /*2a50*/  SHF.L.U32 R100, R32, 0x10, RZ ;  /* 0x0000001020647819 */ /* 0x000fe200000006ff */
[----:B------:R-:W0:Y:S01]  /*2a60*/  @P2 LDC R159, c[0x0][0x40c] ;  /* 0x00010300ff9f2b82 */ /* 0x000e220000000800 */
[----:B------:R-:W-:Y:S01]  /*2a70*/  SHF.L.U32 R101, R154, 0x10, RZ ;  /* 0x000000109a657819 */ /* 0x000fe200000006ff */
[----:B------:R-:W-:Y:S01]  /*2a80*/  @P3 FADD.FTZ R103, R8, -R103 ;  /* 0x8000006708673221 */ /* 0x000fe20000010000 */
[----:B------:R-:W-:Y:S02]  /*2a90*/  SHF.L.U32 R154, R33, 0x10, RZ ;  /* 0x00000010219a7819 */ /* 0x000fe400000006ff */
[----:B------:R-:W-:Y:S01]  /*2aa0*/  SHF.L.U32 R156, R34, 0x10, RZ ;  /* 0x00000010229c7819 */ /* 0x000fe200000006ff */
[----:B------:R-:W-:Y:S01]  /*2ab0*/  @P3 FFMA.FTZ R100, R141, R103, R100 ;  /* 0x000000678d643223 */ /* 0x000fe20000010064 */
[----:B------:R-:W-:Y:S01]  /*2ac0*/  SHF.L.U32 R152, R152, 0x10, RZ ;  /* 0x0000001098987819 */ /* 0x000fe200000006ff */
[----:B------:R-:W1:Y:S01]  /*2ad0*/  @P2 LDC R161, c[0x0][0x40c] ;  /* 0x00010300ffa12b82 */ /* 0x000e620000000800 */
[----:B------:R-:W-:Y:S01]  /*2ae0*/  SHF.L.U32 R158, R35, 0x10, RZ ;  /* 0x00000010239e7819 */ /* 0x000fe200000006ff */
[-CC-:B------:R-:W-:Y:S01]  /*2af0*/  @P1 FFMA.FTZ R102, R16, R148.reuse, R149.reuse ;  /* 0x0000009410661223 */ /* 0x180fe20000010095 */
[-CC-:B------:R-:W-:Y:S01]  /*2b00*/  @P1 FFMA.FTZ R103, R9, R148.reuse, R149.reuse ;  /* 0x0000009409671223 */ /* 0x180fe20000010095 */
[-CC-:B------:R-:W-:Y:S01]  /*2b10*/  @P1 FFMA.FTZ R120, R18, R148.reuse, R149.reuse ;  /* 0x0000009412781223 */ /* 0x180fe20000010095 */
[-C--:B------:R-:W-:Y:S01]  /*2b20*/  @P1 FFMA.FTZ R160, R22, R148.reuse, R149 ;  /* 0x0000009416a01223 */ /* 0x080fe20000010095 */
[----:B------:R-:W-:Y:S01]  /*2b30*/  @P1 FADD.FTZ R102, R15, -R102 ;  /* 0x800000660f661221 */ /* 0x000fe20000010000 */
[----:B------:R-:W-:Y:S01]  /*2b40*/  @P1 FADD.FTZ R103, R10, -R103 ;  /* 0x800000670a671221 */ /* 0x000fe20000010000 */
[----:B------:R-:W-:Y:S01]  /*2b50*/  @P1 FADD.FTZ R121, R17, -R120 ;  /* 0x8000007811791221 */ /* 0x000fe20000010000 */
[----:B------:R-:W-:Y:S01]  /*2b60*/  @P1 FFMA.FTZ R120, R20, R148, R149 ;  /* 0x0000009414781223 */ /* 0x000fe20000010095 */
[C---:B------:R-:W-:Y:S01]  /*2b70*/  @P1 FFMA.FTZ R101, R141.reuse, R102, R101 ;  /* 0x000000668d651223 */ /* 0x040fe20000010065 */
[----:B------:R-:W-:Y:S01]  /*2b80*/  @P1 FFMA.FTZ R154, R141, R103, R154 ;  /* 0x000000678d9a1223 */ /* 0x000fe2000001009a */
[----:B------:R-:W-:Y:S01]  /*2b90*/  SHF.L.U32 R102, R151, 0x10, RZ ;  /* 0x0000001097667819 */ /* 0x000fe200000006ff */
[-C--:B------:R-:W-:Y:S01]  /*2ba0*/  @P1 FFMA.FTZ R103, R11, R148.reuse, R149 ;  /* 0x000000940b671223 */ /* 0x080fe20000010095 */
[----:B------:R-:W-:Y:S01]  /*2bb0*/  SHF.L.U32 R122, R123, 0x10, RZ ;  /* 0x000000107b7a7819 */ /* 0x000fe200000006ff */
[----:B------:R-:W-:Y:S01]  /*2bc0*/  @P1 FADD.FTZ R123, R21, -R160 ;  /* 0x800000a0157b1221 */ /* 0x000fe20000010000 */
[----:B------:R-:W2:Y:S01]  /*2bd0*/  @P2 LDC R151, c[0x0][0x40c] ;  /* 0x00010300ff972b82 */ /* 0x000ea20000000800 */
[----:B------:R-:W-:Y:S01]  /*2be0*/  @P1 FADD.FTZ R103, R12, -R103 ;  /* 0x800000670c671221 */ /* 0x000fe20000010000 */
[----:B------:R-:W-:Y:S01]  /*2bf0*/  @P1 FFMA.FTZ R102, R141, R121, R102 ;  /* 0x000000798d661223 */ /* 0x000fe20000010066 */
[----:B------:R-:W-:Y:S01]  /*2c00*/  @P1 FADD.FTZ R121, R19, -R120 ;  /* 0x8000007813791221 */ /* 0x000fe20000010000 */
[C---:B------:R-:W-:Y:S01]  /*2c10*/  @P1 FFMA.FTZ R122, R141.reuse, R123, R122 ;  /* 0x0000007b8d7a1223 */ /* 0x040fe2000001007a */
[----:B------:R-:W-:Y:S01]  /*2c20*/  @P1 FFMA.FTZ R156, R141, R103, R156 ;  /* 0x000000678d9c1223 */ /* 0x000fe2000001009c */
[----:B------:R-:W-:Y:S01]  /*2c30*/  @P1 FFMA.FTZ R103, R13, R148, R149 ;  /* 0x000000940d671223 */ /* 0x000fe20000010095 */
[----:B------:R-:W-:Y:S01]  /*2c40*/  @P1 FFMA.FTZ R152, R141, R121, R152 ;  /* 0x000000798d981223 */ /* 0x000fe20000010098 */
[----:B------:R-:W3:Y:S01]  /*2c50*/  @P2 LDC R120, c[0x0][0x40c] ;  /* 0x00010300ff782b82 */ /* 0x000ee20000000800 */
[----:B0-----:R-:W-:Y:S01]  /*2c60*/  @P2 FMUL.FTZ R159, R102, R159 ;  /* 0x0000009f669f2220 */ /* 0x001fe20000410000 */
[----:B------:R-:W-:Y:S01]  /*2c70*/  @P1 FADD.FTZ R103, R14, -R103 ;  /* 0x800000670e671221 */ /* 0x000fe20000010000 */
[----:B-1----:R-:W-:-:S03]  /*2c80*/  @P2 FMUL.FTZ R161, R154, R161 ;  /* 0x000000a19aa12220 */ /* 0x002fc60000410000 */
[----:B------:R-:W-:Y:S02]  /*2c90*/  @P1 FFMA.FTZ R158, R141, R103, R158 ;  /* 0x000000678d9e1223 */ /* 0x000fe4000001009e */
[----:B------:R-:W0:Y:S08]  /*2ca0*/  @P2 LDC R121, c[0x0][0x40c] ;  /* 0x00010300ff792b82 */ /* 0x000e300000000800 */
[----:B------:R-:W1:Y:S01]  /*2cb0*/  @P2 LDC R157, c[0x0][0x40c] ;  /* 0x00010300ff9d2b82 */ /* 0x000e620000000800 */
[----:B--2---:R-:W-:Y:S01]  /*2cc0*/  @P2 FMUL.FTZ R162, R152, R151 ;  /* 0x0000009798a22220 */ /* 0x004fe20000410000 */
[----:B------:R-:W-:-:S04]  /*2cd0*/  @P2 F2FP.BF16.F32.PACK_AB R151, RZ, R161 ;  /* 0x000000a1ff97223e */ /* 0x000fc800000010ff */
[----:B------:R-:W-:Y:S02]  /*2ce0*/  @P2 PRMT R97, R151, 0x7610, R97 ;  /* 0x0000761097612816 */ /* 0x000fe40000000061 */
[----:B------:R-:W2:Y:S01]  /*2cf0*/  @P2 LDC R103, c[0x0][0x40c] ;  /* 0x00010300ff672b82 */ /* 0x000ea20000000800 */
[----:B---3--:R-:W-:-:S07]  /*2d00*/  @P2 FMUL.FTZ R160, R101, R120 ;  /* 0x0000007865a02220 */ /* 0x008fce0000410000 */
[----:B------:R-:W3:Y:S01]  /*2d10*/  @P2 LDC R123, c[0x0][0x40c] ;  /* 0x00010300ff7b2b82 */ /* 0x000ee20000000800 */
[----:B0-----:R-:W-:Y:S01]  /*2d20*/  @P2 FMUL.FTZ R121, R100, R121 ;  /* 0x0000007964792220 */ /* 0x001fe20000410000 */
[----:B------:R-:W-:Y:S02]  /*2d30*/  F2FP.BF16.F32.PACK_AB R100, R101, R100 ;  /* 0x000000646564723e */ /* 0x000fe400000010ff */
[----:B------:R-:W-:Y:S02]  /*2d40*/  F2FP.BF16.F32.PACK_AB R101, R102, R154 ;  /* 0x0000009a6665723e */ /* 0x000fe400000010ff */
[----:B------:R-:W-:Y:S02]  /*2d50*/  @P2 F2FP.BF16.F32.PACK_AB R120, RZ, R121 ;  /* 0x00000079ff78223e */ /* 0x000fe400000010ff */
[----:B------:R-:W-:Y:S01]  /*2d60*/  @P2 F2FP.BF16.F32.PACK_AB R121, RZ, R160 ;  /* 0x000000a0ff79223e */ /* 0x000fe200000010ff */
[----:B-1----:R-:W-:Y:S01]  /*2d70*/  @P2 FMUL.FTZ R160, R156, R157 ;  /* 0x0000009d9ca02220 */ /* 0x002fe20000410000 */
[----:B------:R-:W-:-:S02]  /*2d80*/  F2FP.BF16.F32.PACK_AB R102, R152, R156 ;  /* 0x0000009c9866723e */ /* 0x000fc400000010ff */
[----:B------:R-:W-:Y:S02]  /*2d90*/  @P2 F2FP.BF16.F32.PACK_AB R157, RZ, R159 ;  /* 0x0000009fff9d223e */ /* 0x000fe400000010ff */
[----:B------:R-:W-:Y:S01]  /*2da0*/  @P2 F2FP.BF16.F32.PACK_AB R159, RZ, R160 ;  /* 0x000000a0ff9f223e */ /* 0x000fe200000010ff */
[----:B--2---:R-:W-:Y:S01]  /*2db0*/  @P2 FMUL.FTZ R152, R158, R103 ;  /* 0x000000679e982220 */ /* 0x004fe20000410000 */
[----:B------:R-:W-:Y:S02]  /*2dc0*/  @P2 F2FP.BF16.F32.PACK_AB R160, RZ, R162 ;  /* 0x000000a2ffa0223e */ /* 0x000fe400000010ff */
[----:B------:R-:W-:Y:S02]  /*2dd0*/  @P2 PRMT R96, R120, 0x7610, R96 ;  /* 0x0000761078602816 */ /* 0x000fe40000000060 */
[----:B------:R-:W-:Y:S02]  /*2de0*/  @P2 F2FP.BF16.F32.PACK_AB R152, RZ, R152 ;  /* 0x00000098ff98223e */ /* 0x000fe400000010ff */
[----:B------:R-:W-:Y:S01]  /*2df0*/  @P2 PRMT R98, R159, 0x7610, R98 ;  /* 0x000076109f622816 */ /* 0x000fe20000000062 */
[----:B---3--:R-:W-:Y:S01]  /*2e00*/  @P2 FMUL.FTZ R123, R122, R123 ;  /* 0x0000007b7a7b2220 */ /* 0x008fe20000410000 */
[----:B------:R-:W-:-:S02]  /*2e10*/  @P2 PRMT R99, R152, 0x7610, R99 ;  /* 0x0000761098632816 */ /* 0x000fc40000000063 */
[----:B------:R-:W-:Y:S02]  /*2e20*/  F2FP.BF16.F32.PACK_AB R103, R122, R158 ;  /* 0x0000009e7a67723e */ /* 0x000fe400000010ff */
[----:B------:R-:W-:Y:S02]  /*2e30*/  @P2 F2FP.BF16.F32.PACK_AB R123, RZ, R123 ;  /* 0x0000007bff7b223e */ /* 0x000fe400000010ff */
[----:B------:R-:W-:Y:S02]  /*2e40*/  @P2 PRMT R96, R96, 0x5410, R121 ;  /* 0x0000541060602816 */ /* 0x000fe40000000079 */
[----:B------:R-:W-:Y:S02]  /*2e50*/  @P2 PRMT R97, R97, 0x5410, R157 ;  /* 0x0000541061612816 */ /* 0x000fe4000000009d */
[----:B------:R-:W-:Y:S02]  /*2e60*/  @P2 PRMT R98, R98, 0x5410, R160 ;  /* 0x0000541062622816 */ /* 0x000fe400000000a0 */
[----:B------:R-:W-:-:S07]  /*2e70*/  @P2 PRMT R99, R99, 0x5410, R123 ;  /* 0x0000541063632816 */ /* 0x000fce000000007b */
.L_x_126:
[----:B------:R-:W-:Y:S05]  /*2e80*/  BSYNC.RECONVERGENT B1 ;  /* 0x0000000000017941 */ /* 0x000fea0003800200 */
.L_x_123:
[----:B------:R-:W-:Y:S01]  /*2e90*/  ISETP.NE.U32.AND P1, PT, R153, RZ, PT ;  /* 0x000000ff9900720c */ /* 0x000fe20003f25070 */
[----:B------:R-:W0:Y:S01]  /*2ea0*/  @P2 LDC.64 R122, c[0x0][0x468] ;  /* 0x00011a00ff7a2b82 */ /* 0x000e220000000a00 */
[----:B------:R-:W-:Y:S02]  /*2eb0*/  BSSY.RECONVERGENT B1, `(.L_x_128) ;  /* 0x0000129000017945 */ /* 0x000fe40003800200 */
[----:B------:R-:W-:-:S13]  /*2ec0*/  ISETP.NE.AND.EX P1, PT, R155, RZ, PT, P1 ;  /* 0x000000ff9b00720c */ /* 0x000fda0003f25310 */
[----:B------:R-:W1:Y:S01]  /*2ed0*/  @P1 LDC.64 R120, c[0x0][0x478] ;  /* 0x00011e00ff781b82 */ /* 0x000e620000000a00 */
[----:B0-----:R-:W-:-:S04]  /*2ee0*/  @P2 IMAD.WIDE.U32 R122, R143, 0x10, R122 ;  /* 0x000000108f7a2825 */ /* 0x001fc800078e007a */
[----:B-1----:R-:W-:-:S05]  /*2ef0*/  @P1 IMAD.WIDE.U32 R120, R145, 0x10, R120 ;  /* 0x0000001091781825 */ /* 0x002fca00078e0078 */
[----:B------:R0:W-:Y:S04]  /*2f00*/  @P1 STG.E.128 desc[UR6][R120.64], R100 ;  /* 0x0000006478001986 */ /* 0x0001e8000c101d06 */
[----:B------:R0:W-:Y:S01]  /*2f10*/  @P2 STG.E.128 desc[UR6][R122.64], R96 ;  /* 0x000000607a002986 */ /* 0x0001e2000c101d06 */
[----:B------:R-:W-:Y:S05]  /*2f20*/  @!P0 BRA `(.L_x_129) ;  /* 0x0000000800488947 */ /* 0x000fea0003800000 */
[----:B------:R-:W-:Y:S05]  /*2f30*/  @!P1 BRA `(.L_x_130) ;  /* 0x00000004002c9947 */ /* 0x000fea0003800000 */
[----:B------:R-:W-:Y:S01]  /*2f40*/  ISETP.GT.AND P3, PT, R124, RZ, PT ;  /* 0x000000ff7c00720c */ /* 0x000fe20003f64270 */
[----:B------:R-:W1:Y:S01]  /*2f50*/  @P2 LDC R155, c[0x0][0x40c] ;  /* 0x00010300ff9b2b82 */ /* 0x000e620000000800 */
[----:B0-----:R-:W-:Y:S02]  /*2f60*/  PRMT R120, R28, 0x7632, R120 ;  /* 0x000076321c787816 */ /* 0x001fe40000000078 */
[----:B------:R-:W-:Y:S02]  /*2f70*/  PRMT R152, R30, 0x7632, R152 ;  /* 0x000076321e987816 */ /* 0x000fe40000000098 */
[----:B------:R-:W-:Y:S02]  /*2f80*/  SHF.L.U32 R120, R120, 0x10, RZ ;  /* 0x0000001078787819 */ /* 0x000fe400000006ff */
[----:B------:R-:W-:Y:S01]  /*2f90*/  SHF.L.U32 R152, R152, 0x10, RZ ;  /* 0x0000001098987819 */ /* 0x000fe200000006ff */
[----:B------:R-:W0:Y:S04]  /*2fa0*/  @P2 LDC R157, c[0x0][0x40c] ;  /* 0x00010300ff9d2b82 */ /* 0x000e280000000800 */
[----:B------:R-:W-:Y:S01]  /*2fb0*/  @P3 PRMT R102, R29, 0x7632, R102 ;  /* 0x000076321d663816 */ /* 0x000fe20000000066 */
[-CC-:B------:R-:W-:Y:S01]  /*2fc0*/  @P3 FFMA.FTZ R100, R114, R148.reuse, R149.reuse ;  /* 0x0000009472643223 */ /* 0x180fe20000010095 */
[-CC-:B------:R-:W-:Y:S01]  /*2fd0*/  @P3 FFMA.FTZ R103, R23, R148.reuse, R149.reuse ;  /* 0x0000009417673223 */ /* 0x180fe20000010095 */
[----:B------:R-:W-:Y:S01]  /*2fe0*/  @!P3 SHF.L.U32 R101, R150, 0x10, RZ ;  /* 0x000000109665b819 */ /* 0x000fe200000006ff */
[----:B------:R-:W-:Y:S01]  /*2ff0*/  @P3 FFMA.FTZ R121, R105, R148, R149 ;  /* 0x0000009469793223 */ /* 0x000fe20000010095 */
[----:B------:R-:W-:Y:S01]  /*3000*/  @P3 SHF.L.U32 R122, R102, 0x10, RZ ;  /* 0x00000010667a3819 */ /* 0x000fe200000006ff */
[----:B------:R-:W-:Y:S01]  /*3010*/  @P3 FADD.FTZ R102, R113, -R100 ;  /* 0x8000006471663221 */ /* 0x000fe20000010000 */
[----:B------:R-:W-:Y:S01]  /*3020*/  SHF.L.U32 R100, R28, 0x10, RZ ;  /* 0x000000101c647819 */ /* 0x000fe200000006ff */
[----:B------:R-:W-:Y:S01]  /*3030*/  @P3 FADD.FTZ R103, R104, -R103 ;  /* 0x8000006768673221 */ /* 0x000fe20000010000 */
[----:B------:R-:W-:Y:S01]  /*3040*/  @P3 FADD.FTZ R121, R106, -R121 ;  /* 0x800000796a793221 */ /* 0x000fe20000010000 */
[C---:B------:R-:W-:Y:S01]  /*3050*/  @P3 FFMA.FTZ R101, R141.reuse, R102, R122 ;  /* 0x000000668d653223 */ /* 0x040fe2000001007a */
[-CC-:B------:R-:W-:Y:S01]  /*3060*/  @P3 FFMA.FTZ R102, R112, R148.reuse, R149.reuse ;  /* 0x0000009470663223 */ /* 0x180fe20000010095 */
[----:B------:R-:W-:Y:S01]  /*3070*/  @P3 FFMA.FTZ R100, R141, R103, R100 ;  /* 0x000000678d643223 */ /* 0x000fe20000010064 */
[-C--:B------:R-:W-:Y:S01]  /*3080*/  @P3 FFMA.FTZ R123, R107, R148.reuse, R149 ;  /* 0x000000946b7b3223 */ /* 0x080fe20000010095 */
[----:B------:R-:W-:Y:S01]  /*3090*/  SHF.L.U32 R122, R30, 0x10, RZ ;  /* 0x000000101e7a7819 */ /* 0x000fe200000006ff */
[----:B------:R-:W-:Y:S01]  /*30a0*/  @P3 FADD.FTZ R103, R111, -R102 ;  /* 0x800000666f673221 */ /* 0x000fe20000010000 */
[----:B------:R-:W-:Y:S01]  /*30b0*/  SHF.L.U32 R102, R29, 0x10, RZ ;  /* 0x000000101d667819 */ /* 0x000fe200000006ff */
[----:B------:R-:W-:Y:S01]  /*30c0*/  @P3 FADD.FTZ R123, R108, -R123 ;  /* 0x8000007b6c7b3221 */ /* 0x000fe20000010000 */
[----:B------:R-:W2:Y:S01]  /*30d0*/  @P2 LDC R153, c[0x0][0x40c] ;  /* 0x00010300ff992b82 */ /* 0x000ea20000000800 */
[----:B------:R-:W-:Y:S01]  /*30e0*/  @P3 FFMA.FTZ R120, R141, R103, R120 ;  /* 0x000000678d783223 */ /* 0x000fe20000010078 */
[----:B------:R-:W-:Y:S01]  /*30f0*/  SHF.L.U32 R103, R31, 0x10, RZ ;  /* 0x000000101f677819 */ /* 0x000fe200000006ff */
[----:B------:R-:W-:Y:S01]  /*3100*/  @P3 FFMA.FTZ R102, R141, R121, R102 ;  /* 0x000000798d663223 */ /* 0x000fe20000010066 */
[-CC-:B------:R-:W-:Y:S01]  /*3110*/  @P3 FFMA.FTZ R121, R109, R148.reuse, R149.reuse ;  /* 0x000000946d793223 */ /* 0x180fe20000010095 */
[----:B------:R-:W-:Y:S01]  /*3120*/  @P3 FFMA.FTZ R122, R141, R123, R122 ;  /* 0x0000007b8d7a3223 */ /* 0x000fe2000001007a */
[----:B------:R-:W-:Y:S01]  /*3130*/  @P3 FFMA.FTZ R150, R116, R148, R149 ;  /* 0x0000009474963223 */ /* 0x000fe20000010095 */
[----:B0-----:R-:W-:Y:S01]  /*3140*/  @P2 FMUL.FTZ R156, R102, R157 ;  /* 0x0000009d669c2220 */ /* 0x001fe20000410000 */
[----:B------:R-:W-:Y:S01]  /*3150*/  @P3 FADD.FTZ R154, R110, -R121 ;  /* 0x800000796e9a3221 */ /* 0x000fe20000010000 */
[----:B------:R-:W0:Y:S01]  /*3160*/  @P2 LDC R123, c[0x0][0x40c] ;  /* 0x00010300ff7b2b82 */ /* 0x000e220000000800 */
[----:B------:R-:W-:-:S02]  /*3170*/  @P3 FADD.FTZ R150, R115, -R150 ;  /* 0x8000009673963221 */ /* 0x000fc40000010000 */
[C---:B------:R-:W-:Y:S01]  /*3180*/  @P3 FFMA.FTZ R103, R141.reuse, R154, R103 ;  /* 0x0000009a8d673223 */ /* 0x040fe20000010067 */
[----:B------:R-:W-:Y:S01]  /*3190*/  @P3 FFMA.FTZ R154, R118, R148, R149 ;  /* 0x00000094769a3223 */ /* 0x000fe20000010095 */
[----:B------:R-:W-:Y:S01]  /*31a0*/  @P3 FFMA.FTZ R152, R141, R150, R152 ;  /* 0x000000968d983223 */ /* 0x000fe20000010098 */
[----:B------:R-:W-:Y:S02]  /*31b0*/  PRMT R150, R31, 0x7632, R150 ;  /* 0x000076321f967816 */ /* 0x000fe40000000096 */
[----:B------:R-:W-:Y:S01]  /*31c0*/  @P3 FADD.FTZ R121, R117, -R154 ;  /* 0x8000009a75793221 */ /* 0x000fe20000010000 */
[----:B------:R-:W3:Y:S01]  /*31d0*/  @P2 LDC R158, c[0x0][0x40c] ;  /* 0x00010300ff9e2b82 */ /* 0x000ee20000000800 */
[----:B------:R-:W-:-:S05]  /*31e0*/  SHF.L.U32 R150, R150, 0x10, RZ ;  /* 0x0000001096967819 */ /* 0x000fca00000006ff */
[----:B------:R-:W-:Y:S01]  /*31f0*/  @P3 FFMA.FTZ R150, R141, R121, R150 ;  /* 0x000000798d963223 */ /* 0x000fe20000010096 */
[----:B--2---:R-:W-:Y:S01]  /*3200*/  @P2 FMUL.FTZ R153, R122, R153 ;  /* 0x000000997a992220 */ /* 0x004fe20000410000 */
[----:B------:R-:W2:Y:S04]  /*3210*/  @P2 LDC R151, c[0x0][0x40c] ;  /* 0x00010300ff972b82 */ /* 0x000ea80000000800 */
[----:B------:R-:W-:Y:S01]  /*3220*/  @P2 F2FP.BF16.F32.PACK_AB R153, RZ, R153 ;  /* 0x00000099ff99223e */ /* 0x000fe200000010ff */
[----:B0-----:R-:W-:-:S03]  /*3230*/  @P2 FMUL.FTZ R121, R100, R123 ;  /* 0x0000007b64792220 */ /* 0x001fc60000410000 */
[----:B------:R-:W0:Y:S01]  /*3240*/  @P2 LDC R154, c[0x0][0x40c] ;  /* 0x00010300ff9a2b82 */ /* 0x000e220000000800 */
[----:B-1----:R-:W-:Y:S01]  /*3250*/  @P2 FMUL.FTZ R123, R120, R155 ;  /* 0x0000009b787b2220 */ /* 0x002fe20000410000 */
[----:B------:R-:W-:Y:S02]  /*3260*/  @P2 PRMT R98, R153, 0x7610, R98 ;  /* 0x0000761099622816 */ /* 0x000fe40000000062 */
[----:B------:R-:W-:Y:S02]  /*3270*/  @P2 F2FP.BF16.F32.PACK_AB R155, RZ, R121 ;  /* 0x00000079ff9b223e */ /* 0x000fe400000010ff */
[----:B------:R-:W-:Y:S01]  /*3280*/  @P2 F2FP.BF16.F32.PACK_AB R121, RZ, R123 ;  /* 0x0000007bff79223e */ /* 0x000fe200000010ff */
[----:B---3--:R-:W-:Y:S01]  /*3290*/  @P2 FMUL.FTZ R157, R101, R158 ;  /* 0x0000009e659d2220 */ /* 0x008fe20000410000 */
[----:B------:R-:W-:Y:S02]  /*32a0*/  @P2 F2FP.BF16.F32.PACK_AB R123, RZ, R156 ;  /* 0x0000009cff7b223e */ /* 0x000fe400000010ff */
[----:B------:R-:W-:-:S02]  /*32b0*/  @P2 PRMT R96, R155, 0x7610, R96 ;  /* 0x000076109b602816 */ /* 0x000fc40000000060 */
[----:B------:R-:W-:Y:S02]  /*32c0*/  @P2 F2FP.BF16.F32.PACK_AB R157, RZ, R157 ;  /* 0x0000009dff9d223e */ /* 0x000fe400000010ff */
[----:B------:R-:W-:Y:S01]  /*32d0*/  @P2 PRMT R97, R123, 0x7610, R97 ;  /* 0x000076107b612816 */ /* 0x000fe20000000061 */
[----:B--2---:R-:W-:Y:S01]  /*32e0*/  @P2 FMUL.FTZ R151, R152, R151 ;  /* 0x0000009798972220 */ /* 0x004fe20000410000 */
[----:B------:R-:W-:Y:S02]  /*32f0*/  F2FP.BF16.F32.PACK_AB R101, R101, R102 ;  /* 0x000000666565723e */ /* 0x000fe400000010ff */
[----:B------:R-:W-:Y:S02]  /*3300*/  F2FP.BF16.F32.PACK_AB R100, R120, R100 ;  /* 0x000000647864723e */ /* 0x000fe400000010ff */
[----:B------:R-:W-:Y:S02]  /*3310*/  @P2 F2FP.BF16.F32.PACK_AB R151, RZ, R151 ;  /* 0x00000097ff97223e */ /* 0x000fe400000010ff */
[----:B------:R-:W-:Y:S01]  /*3320*/  F2FP.BF16.F32.PACK_AB R102, R152, R122 ;  /* 0x0000007a9866723e */ /* 0x000fe200000010ff */
[----:B0-----:R-:W-:Y:S01]  /*3330*/  @P2 FMUL.FTZ R154, R103, R154 ;  /* 0x0000009a679a2220 */ /* 0x001fe20000410000 */
[----:B------:R-:W-:-:S02]  /*3340*/  @P2 PRMT R96, R96, 0x5410, R121 ;  /* 0x0000541060602816 */ /* 0x000fc40000000079 */
[----:B------:R-:W-:Y:S02]  /*3350*/  @P2 PRMT R97, R97, 0x5410, R157 ;  /* 0x0000541061612816 */ /* 0x000fe4000000009d */
[----:B------:R-:W-:Y:S02]  /*3360*/  @P2 F2FP.BF16.F32.PACK_AB R154, RZ, R154 ;  /* 0x0000009aff9a223e */ /* 0x000fe400000010ff */
        /* <DEDUP_REMOVED lines=8> */
.L_x_130:
[----:B------:R-:W-:Y:S01]  /*33f0*/  ISETP.GT.AND P3, PT, R124, RZ, PT ;  /* 0x000000ff7c00720c */ /* 0x000fe20003f64270 */
[----:B------:R-:W1:Y:S01]  /*3400*/  @P2 LDC R157, c[0x0][0x40c] ;  /* 0x00010300ff9d2b82 */ /* 0x000e620000000800 */
[C---:B------:R-:W-:Y:S02]  /*3410*/  SHF.L.U32 R150, R28.reuse, 0x10, RZ ;  /* 0x000000101c967819 */ /* 0x040fe400000006ff */
[----:B------:R-:W-:Y:S02]  /*3420*/  PRMT R154, R28, 0x7632, R154 ;  /* 0x000076321c9a7816 */ /* 0x000fe4000000009a */
[----:B0-----:R-:W-:Y:S02]  /*3430*/  SHF.L.U32 R122, R29, 0x10, RZ ;  /* 0x000000101d7a7819 */ /* 0x001fe400000006ff */
[----:B------:R-:W-:Y:S02]  /*3440*/  SHF.L.U32 R154, R154, 0x10, RZ ;  /* 0x000000109a9a7819 */ /* 0x000fe400000006ff */
[----:B------:R-:W-:-:S03]  /*3450*/  SHF.L.U32 R156, R30, 0x10, RZ ;  /* 0x000000101e9c7819 */ /* 0x000fc600000006ff */
[-CC-:B------:R-:W-:Y:S01]  /*3460*/  @P3 FFMA.FTZ R121, R23, R148.reuse, R149.reuse ;  /* 0x0000009417793223 */ /* 0x180fe20000010095 */
[-CC-:B------:R-:W-:Y:S01]  /*3470*/  @P3 FFMA.FTZ R120, R112, R148.reuse, R149.reuse ;  /* 0x0000009470783223 */ /* 0x180fe20000010095 */
[-CC-:B------:R-:W-:Y:S01]  /*3480*/  @P3 FFMA.FTZ R152, R114, R148.reuse, R149.reuse ;  /* 0x0000009472983223 */ /* 0x180fe20000010095 */
[-C--:B------:R-:W-:Y:S01]  /*3490*/  @P3 FFMA.FTZ R158, R116, R148.reuse, R149 ;  /* 0x00000094749e3223 */ /* 0x080fe20000010095 */
[----:B------:R-:W-:Y:S01]  /*34a0*/  @P3 FADD.FTZ R121, R104, -R121 ;  /* 0x8000007968793221 */ /* 0x000fe20000010000 */
[--C-:B------:R-:W-:Y:S01]  /*34b0*/  @P3 FADD.FTZ R123, R111, -R120.reuse ;  /* 0x800000786f7b3221 */ /* 0x100fe20000010000 */
[----:B------:R-:W-:Y:S01]  /*34c0*/  PRMT R120, R29, 0x7632, R120 ;  /* 0x000076321d787816 */ /* 0x000fe20000000078 */
[----:B------:R-:W-:Y:S01]  /*34d0*/  @P3 FADD.FTZ R153, R113, -R152 ;  /* 0x8000009871993221 */ /* 0x000fe20000010000 */
[----:B------:R-:W-:Y:S01]  /*34e0*/  @P3 FFMA.FTZ R150, R141, R121, R150 ;  /* 0x000000798d963223 */ /* 0x000fe20000010096 */
[-C--:B------:R-:W-:Y:S01]  /*34f0*/  @P3 FFMA.FTZ R121, R105, R148.reuse, R149 ;  /* 0x0000009469793223 */ /* 0x080fe20000010095 */
[----:B------:R-:W-:Y:S01]  /*3500*/  @P3 FFMA.FTZ R154, R141, R123, R154 ;  /* 0x0000007b8d9a3223 */ /* 0x000fe2000001009a */
[----:B------:R-:W-:Y:S01]  /*3510*/  SHF.L.U32 R120, R120, 0x10, RZ ;  /* 0x0000001078787819 */ /* 0x000fe200000006ff */
[----:B------:R-:W0:Y:S01]  /*3520*/  @P2 LDC R123, c[0x0][0x40c] ;  /* 0x00010300ff7b2b82 */ /* 0x000e220000000800 */
[----:B------:R-:W-:Y:S01]  /*3530*/  @P3 FADD.FTZ R151, R106, -R121 ;  /* 0x800000796a973221 */ /* 0x000fe20000010000 */
[----:B------:R-:W-:Y:S01]  /*3540*/  PRMT R152, R30, 0x7632, R152 ;  /* 0x000076321e987816 */ /* 0x000fe20000000098 */
[-CC-:B------:R-:W-:Y:S01]  /*3550*/  @P3 FFMA.FTZ R155, R109, R148.reuse, R149.reuse ;  /* 0x000000946d9b3223 */ /* 0x180fe20000010095 */
[C---:B------:R-:W-:Y:S01]  /*3560*/  @P3 FFMA.FTZ R120, R141.reuse, R153, R120 ;  /* 0x000000998d783223 */ /* 0x040fe20000010078 */
[----:B------:R-:W-:Y:S01]  /*3570*/  @P3 FFMA.FTZ R122, R141, R151, R122 ;  /* 0x000000978d7a3223 */ /* 0x000fe2000001007a */
[----:B------:R-:W-:Y:S01]  /*3580*/  @P3 FFMA.FTZ R151, R107, R148, R149 ;  /* 0x000000946b973223 */ /* 0x000fe20000010095 */
[----:B------:R-:W-:Y:S01]  /*3590*/  SHF.L.U32 R152, R152, 0x10, RZ ;  /* 0x0000001098987819 */ /* 0x000fe200000006ff */
[----:B------:R-:W2:Y:S01]  /*35a0*/  @P2 LDC R121, c[0x0][0x40c] ;  /* 0x00010300ff792b82 */ /* 0x000ea20000000800 */
[----:B------:R-:W-:Y:S01]  /*35b0*/  @P3 FADD.FTZ R153, R115, -R158 ;  /* 0x8000009e73993221 */ /* 0x000fe20000010000 */
[----:B------:R-:W-:Y:S01]  /*35c0*/  @P3 FADD.FTZ R151, R108, -R151 ;  /* 0x800000976c973221 */ /* 0x000fe20000010000 */
[----:B------:R-:W-:Y:S01]  /*35d0*/  SHF.L.U32 R158, R31, 0x10, RZ ;  /* 0x000000101f9e7819 */ /* 0x000fe200000006ff */
[----:B------:R-:W-:Y:S01]  /*35e0*/  @P3 FADD.FTZ R155, R110, -R155 ;  /* 0x8000009b6e9b3221 */ /* 0x000fe20000010000 */
[C---:B------:R-:W-:Y:S01]  /*35f0*/  @P3 FFMA.FTZ R152, R141.reuse, R153, R152 ;  /* 0x000000998d983223 */ /* 0x040fe20000010098 */
[----:B------:R-:W-:-:S02]  /*3600*/  @P3 FFMA.FTZ R156, R141, R151, R156 ;  /* 0x000000978d9c3223 */ /* 0x000fc4000001009c */
[----:B------:R-:W3:Y:S01]  /*3610*/  @P2 LDC R151, c[0x0][0x40c] ;  /* 0x00010300ff972b82 */ /* 0x000ee20000000800 */
[----:B------:R-:W-:-:S04]  /*3620*/  @P3 FFMA.FTZ R158, R141, R155, R158 ;  /* 0x0000009b8d9e3223 */ /* 0x000fc8000001009e */
[----:B-1----:R-:W-:Y:S01]  /*3630*/  @P2 FMUL.FTZ R158, R158, R157 ;  /* 0x0000009d9e9e2220 */ /* 0x002fe20000410000 */
[----:B0-----:R-:W-:Y:S02]  /*3640*/  @P2 FMUL.FTZ R154, R154, R123 ;  /* 0x0000007b9a9a2220 */ /* 0x001fe40000410000 */
[----:B------:R-:W0:Y:S02]  /*3650*/  @P2 LDC R153, c[0x0][0x40c] ;  /* 0x00010300ff992b82 */ /* 0x000e240000000800 */
[----:B------:R-:W-:Y:S02]  /*3660*/  @P2 F2FP.BF16.F32.PACK_AB R158, RZ, R158 ;  /* 0x0000009eff9e223e */ /* 0x000fe400000010ff */
[----:B------:R-:W-:Y:S02]  /*3670*/  @P2 F2FP.BF16.F32.PACK_AB R154, RZ, R154 ;  /* 0x0000009aff9a223e */ /* 0x000fe400000010ff */
[----:B------:R-:W-:Y:S01]  /*3680*/  @P2 PRMT R99, R158, 0x7610, R99 ;  /* 0x000076109e632816 */ /* 0x000fe20000000063 */
[----:B--2---:R-:W-:Y:S01]  /*3690*/  @P2 FMUL.FTZ R150, R150, R121 ;  /* 0x0000007996962220 */ /* 0x004fe20000410000 */
[----:B------:R-:W1:Y:S04]  /*36a0*/  @P2 LDC R123, c[0x0][0x40c] ;  /* 0x00010300ff7b2b82 */ /* 0x000e680000000800 */
[----:B------:R-:W-:Y:S01]  /*36b0*/  @P2 F2FP.BF16.F32.PACK_AB R150, RZ, R150 ;  /* 0x00000096ff96223e */ /* 0x000fe200000010ff */
[----:B---3--:R-:W-:-:S03]  /*36c0*/  @P2 FMUL.FTZ R156, R156, R151 ;  /* 0x000000979c9c2220 */ /* 0x008fc60000410000 */
[----:B------:R-:W2:Y:S01]  /*36d0*/  @P2 LDC R121, c[0x0][0x40c] ;  /* 0x00010300ff792b82 */ /* 0x000ea20000000800 */
[----:B------:R-:W-:Y:S02]  /*36e0*/  @P2 PRMT R96, R150, 0x7610, R96 ;  /* 0x0000761096602816 */ /* 0x000fe40000000060 */
[----:B------:R-:W-:Y:S02]  /*36f0*/  @P2 F2FP.BF16.F32.PACK_AB R156, RZ, R156 ;  /* 0x0000009cff9c223e */ /* 0x000fe400000010ff */
[----:B------:R-:W-:Y:S01]  /*3700*/  @P2 PRMT R96, R96, 0x5410, R154 ;  /* 0x0000541060602816 */ /* 0x000fe2000000009a */
[----:B0-----:R-:W-:Y:S01]  /*3710*/  @P2 FMUL.FTZ R152, R152, R153 ;  /* 0x0000009998982220 */ /* 0x001fe20000410000 */
[----:B------:R-:W-:-:S04]  /*3720*/  @P2 PRMT R98, R156, 0x7610, R98 ;  /* 0x000076109c622816 */ /* 0x000fc80000000062 */
[----:B------:R-:W-:Y:S01]  /*3730*/  @P2 F2FP.BF16.F32.PACK_AB R152, RZ, R152 ;  /* 0x00000098ff98223e */ /* 0x000fe200000010ff */
[----:B-1----:R-:W-:-:S03]  /*3740*/  @P2 FMUL.FTZ R120, R120, R123 ;  /* 0x0000007b78782220 */ /* 0x002fc60000410000 */
[----:B------:R-:W-:Y:S02]  /*3750*/  @P2 PRMT R98, R98, 0x5410, R152 ;  /* 0x0000541062622816 */ /* 0x000fe40000000098 */
[----:B------:R-:W-:Y:S01]  /*3760*/  @P2 F2FP.BF16.F32.PACK_AB R120, RZ, R120 ;  /* 0x00000078ff78223e */ /* 0x000fe200000010ff */
[----:B--2---:R-:W-:-:S05]  /*3770*/  @P2 FMUL.FTZ R122, R122, R121 ;  /* 0x000000797a7a2220 */ /* 0x004fca0000410000 */
[----:B------:R-:W-:-:S04]  /*3780*/  @P2 F2FP.BF16.F32.PACK_AB R122, RZ, R122 ;  /* 0x0000007aff7a223e */ /* 0x000fc800000010ff */
[----:B------:R-:W-:-:S04]  /*3790*/  @P2 PRMT R97, R122, 0x7610, R97 ;  /* 0x000076107a612816 */ /* 0x000fc80000000061 */
        /* <DEDUP_REMOVED lines=11> */
.L_x_129:
[----:B------:R-:W-:Y:S05]  /*3850*/  @!P1 BRA `(.L_x_132) ;  /* 0x0000000400189947 */ /* 0x000fea0003800000 */
[----:B------:R-:W1:Y:S01]  /*3860*/  @P2 LDC R150, c[0x0][0x40c] ;  /* 0x00010300ff962b82 */ /* 0x000e620000000800 */
[-CC-:B0-----:R-:W-:Y:S01]  /*3870*/  FFMA.FTZ R102, R112, R148.reuse, R149.reuse ;  /* 0x0000009470667223 */ /* 0x181fe20000010095 */
[-CC-:B------:R-:W-:Y:S01]  /*3880*/  FFMA.FTZ R101, R23, R148.reuse, R149.reuse ;  /* 0x0000009417657223 */ /* 0x180fe20000010095 */
[-C--:B------:R-:W-:Y:S01]  /*3890*/  FFMA.FTZ R103, R105, R148.reuse, R149 ;  /* 0x0000009469677223 */ /* 0x080fe20000010095 */
[----:B------:R-:W-:Y:S01]  /*38a0*/  ISETP.GT.AND P3, PT, R124, RZ, PT ;  /* 0x000000ff7c00720c */ /* 0x000fe20003f64270 */
[----:B------:R-:W-:Y:S01]  /*38b0*/  FADD.FTZ R122, R111, -R102 ;  /* 0x800000666f7a7221 */ /* 0x000fe20000010000 */
[----:B------:R-:W-:Y:S01]  /*38c0*/  FADD.FTZ R100, R104, -R101 ;  /* 0x8000006568647221 */ /* 0x000fe20000010000 */
[----:B------:R-:W-:Y:S01]  /*38d0*/  FFMA.FTZ R152, R114, R148, R149 ;  /* 0x0000009472987223 */ /* 0x000fe20000010095 */
[----:B------:R-:W0:Y:S01]  /*38e0*/  @P2 LDC R123, c[0x0][0x40c] ;  /* 0x00010300ff7b2b82 */ /* 0x000e220000000800 */
[----:B------:R-:W-:Y:S01]  /*38f0*/  FMUL.FTZ R101, R141, R122 ;  /* 0x0000007a8d657220 */ /* 0x000fe20000410000 */
[----:B------:R-:W-:Y:S01]  /*3900*/  FADD.FTZ R122, R106, -R103 ;  /* 0x800000676a7a7221 */ /* 0x000fe20000010000 */
[----:B------:R-:W-:Y:S01]  /*3910*/  FADD.FTZ R152, R113, -R152 ;  /* 0x8000009871987221 */ /* 0x000fe20000010000 */
[----:B------:R-:W-:Y:S01]  /*3920*/  FMUL.FTZ R100, R141, R100 ;  /* 0x000000648d647220 */ /* 0x000fe20000410000 */
[----:B------:R-:W-:Y:S01]  /*3930*/  FFMA.FTZ R154, R118, R148, R149 ;  /* 0x00000094769a7223 */ /* 0x000fe20000010095 */
[----:B------:R-:W-:Y:S01]  /*3940*/  FSEL R101, R101, RZ, P3 ;  /* 0x000000ff65657208 */ /* 0x000fe20001800000 */
[----:B------:R-:W-:Y:S01]  /*3950*/  FMUL.FTZ R121, R141, R122 ;  /* 0x0000007a8d797220 */ /* 0x000fe20000410000 */
[----:B------:R-:W2:Y:S01]  /*3960*/  @P2 LDC R102, c[0x0][0x40c] ;  /* 0x00010300ff662b82 */ /* 0x000ea20000000800 */
[----:B------:R-:W-:Y:S01]  /*3970*/  FSEL R100, R100, RZ, P3 ;  /* 0x000000ff64647208 */ /* 0x000fe20001800000 */
[----:B------:R-:W-:-:S02]  /*3980*/  FADD.FTZ R154, R117, -R154 ;  /* 0x8000009a759a7221 */ /* 0x000fc40000010000 */
[----:B------:R-:W-:Y:S01]  /*3990*/  FSEL R151, R121, RZ, P3 ;  /* 0x000000ff79977208 */ /* 0x000fe20001800000 */
[----:B------:R-:W-:Y:S01]  /*39a0*/  FFMA.FTZ R121, R107, R148, R149 ;  /* 0x000000946b797223 */ /* 0x000fe20000010095 */
[----:B-1----:R-:W-:Y:S01]  /*39b0*/  @P2 FMUL.FTZ R103, R101, R150 ;  /* 0x0000009665672220 */ /* 0x002fe20000410000 */
[----:B------:R-:W-:Y:S01]  /*39c0*/  FMUL.FTZ R150, R141, R152 ;  /* 0x000000988d967220 */ /* 0x000fe20000410000 */
[----:B------:R-:W1:Y:S03]  /*39d0*/  @P2 LDC R120, c[0x0][0x40c] ;  /* 0x00010300ff782b82 */ /* 0x000e660000000800 */
[----:B------:R-:W-:Y:S02]  /*39e0*/  @P2 F2FP.BF16.F32.PACK_AB R103, RZ, R103 ;  /* 0x00000067ff67223e */ /* 0x000fe400000010ff */
[----:B------:R-:W-:Y:S01]  /*39f0*/  FSEL R152, R150, RZ, P3 ;  /* 0x000000ff96987208 */ /* 0x000fe20001800000 */
[----:B------:R-:W-:Y:S01]  /*3a00*/  FADD.FTZ R150, R108, -R121 ;  /* 0x800000796c967221 */ /* 0x000fe20000010000 */
[----:B0-----:R-:W-:Y:S01]  /*3a10*/  @P2 FMUL.FTZ R123, R100, R123 ;  /* 0x0000007b647b2220 */ /* 0x001fe20000410000 */
[----:B------:R-:W0:Y:S01]  /*3a20*/  @P2 LDC R122, c[0x0][0x40c] ;  /* 0x00010300ff7a2b82 */ /* 0x000e220000000800 */
[----:B------:R-:W-:-:S02]  /*3a30*/  F2FP.BF16.F32.PACK_AB R100, R101, R100 ;  /* 0x000000646564723e */ /* 0x000fc400000010ff */
[C---:B------:R-:W-:Y:S02]  /*3a40*/  F2FP.BF16.F32.PACK_AB R101, R152.reuse, R151 ;  /* 0x000000979865723e */ /* 0x040fe400000010ff */
[----:B------:R-:W-:Y:S01]  /*3a50*/  @P2 F2FP.BF16.F32.PACK_AB R123, RZ, R123 ;  /* 0x0000007bff7b223e */ /* 0x000fe200000010ff */
[----:B--2---:R-:W-:Y:S01]  /*3a60*/  @P2 FMUL.FTZ R121, R152, R102 ;  /* 0x0000006698792220 */ /* 0x004fe20000410000 */
[----:B------:R-:W-:Y:S01]  /*3a70*/  FMUL.FTZ R102, R141, R150 ;  /* 0x000000968d667220 */ /* 0x000fe20000410000 */
[----:B------:R-:W2:Y:S01]  /*3a80*/  @P2 LDC R155, c[0x0][0x40c] ;  /* 0x00010300ff9b2b82 */ /* 0x000ea20000000800 */
[----:B------:R-:W-:Y:S01]  /*3a90*/  @P2 PRMT R96, R123, 0x7610, R96 ;  /* 0x000076107b602816 */ /* 0x000fe20000000060 */
[-CC-:B------:R-:W-:Y:S01]  /*3aa0*/  FFMA.FTZ R123, R109, R148.reuse, R149.reuse ;  /* 0x000000946d7b7223 */ /* 0x180fe20000010095 */
[----:B------:R-:W-:Y:S02]  /*3ab0*/  @P2 F2FP.BF16.F32.PACK_AB R121, RZ, R121 ;  /* 0x00000079ff79223e */ /* 0x000fe400000010ff */
[----:B------:R-:W-:Y:S01]  /*3ac0*/  FSEL R153, R102, RZ, P3 ;  /* 0x000000ff66997208 */ /* 0x000fe20001800000 */
[----:B------:R-:W-:Y:S01]  /*3ad0*/  FFMA.FTZ R102, R116, R148, R149 ;  /* 0x0000009474667223 */ /* 0x000fe20000010095 */
[----:B------:R-:W-:Y:S01]  /*3ae0*/  FADD.FTZ R152, R110, -R123 ;  /* 0x8000007b6e987221 */ /* 0x000fe20000010000 */
[----:B------:R-:W3:Y:S01]  /*3af0*/  @P2 LDC R150, c[0x0][0x40c] ;  /* 0x00010300ff962b82 */ /* 0x000ee20000000800 */
[----:B-1----:R-:W-:Y:S01]  /*3b00*/  @P2 FMUL.FTZ R120, R151, R120 ;  /* 0x0000007897782220 */ /* 0x002fe20000410000 */
[----:B------:R-:W-:Y:S01]  /*3b10*/  FADD.FTZ R102, R115, -R102 ;  /* 0x8000006673667221 */ /* 0x000fe20000010000 */
[----:B------:R-:W-:Y:S01]  /*3b20*/  FMUL.FTZ R123, R141, R152 ;  /* 0x000000988d7b7220 */ /* 0x000fe20000410000 */
[----:B------:R-:W-:-:S02]  /*3b30*/  @P2 PRMT R96, R96, 0x5410, R103 ;  /* 0x0000541060602816 */ /* 0x000fc40000000067 */
[----:B------:R-:W-:Y:S01]  /*3b40*/  FMUL.FTZ R102, R141, R102 ;  /* 0x000000668d667220 */ /* 0x000fe20000410000 */
[----:B------:R-:W-:Y:S01]  /*3b50*/  @P2 F2FP.BF16.F32.PACK_AB R120, RZ, R120 ;  /* 0x00000078ff78223e */ /* 0x000fe200000010ff */
[----:B0-----:R-:W-:Y:S01]  /*3b60*/  @P2 FMUL.FTZ R122, R153, R122 ;  /* 0x0000007a997a2220 */ /* 0x001fe20000410000 */
[----:B------:R-:W-:Y:S02]  /*3b70*/  FSEL R152, R123, RZ, P3 ;  /* 0x000000ff7b987208 */ /* 0x000fe40001800000 */
[----:B------:R-:W-:Y:S02]  /*3b80*/  FSEL R151, R102, RZ, P3 ;  /* 0x000000ff66977208 */ /* 0x000fe40001800000 */
[----:B------:R-:W-:Y:S02]  /*3b90*/  @P2 F2FP.BF16.F32.PACK_AB R122, RZ, R122 ;  /* 0x0000007aff7a223e */ /* 0x000fe400000010ff */
[----:B------:R-:W-:Y:S01]  /*3ba0*/  F2FP.BF16.F32.PACK_AB R102, R151, R153 ;  /* 0x000000999766723e */ /* 0x000fe200000010ff */
[----:B--2---:R-:W-:Y:S01]  /*3bb0*/  @P2 FMUL.FTZ R123, R152, R155 ;  /* 0x0000009b987b2220 */ /* 0x004fe20000410000 */
[----:B------:R-:W-:-:S02]  /*3bc0*/  @P2 PRMT R97, R120, 0x7610, R97 ;  /* 0x0000761078612816 */ /* 0x000fc40000000061 */
[----:B------:R-:W-:Y:S02]  /*3bd0*/  @P2 PRMT R98, R122, 0x7610, R98 ;  /* 0x000076107a622816 */ /* 0x000fe40000000062 */
[----:B------:R-:W-:Y:S02]  /*3be0*/  @P2 F2FP.BF16.F32.PACK_AB R123, RZ, R123 ;  /* 0x0000007bff7b223e */ /* 0x000fe400000010ff */
[----:B------:R-:W-:Y:S01]  /*3bf0*/  @P2 PRMT R97, R97, 0x5410, R121 ;  /* 0x0000541061612816 */ /* 0x000fe20000000079 */
[----:B---3--:R-:W-:Y:S01]  /*3c00*/  @P2 FMUL.FTZ R150, R151, R150 ;  /* 0x0000009697962220 */ /* 0x008fe20000410000 */
[----:B------:R-:W-:Y:S01]  /*3c10*/  FMUL.FTZ R151, R141, R154 ;  /* 0x0000009a8d977220 */ /* 0x000fe20000410000 */
[----:B------:R-:W-:-:S03]  /*3c20*/  @P2 PRMT R99, R123, 0x7610, R99 ;  /* 0x000076107b632816 */ /* 0x000fc60000000063 */
[----:B------:R-:W-:Y:S02]  /*3c30*/  @P2 F2FP.BF16.F32.PACK_AB R150, RZ, R150 ;  /* 0x00000096ff96223e */ /* 0x000fe400000010ff */
[----:B------:R-:W-:Y:S02]  /*3c40*/  FSEL R151, R151, RZ, P3 ;  /* 0x000000ff97977208 */ /* 0x000fe40001800000 */
[----:B------:R-:W-:Y:S02]  /*3c50*/  @P2 PRMT R98, R98, 0x5410, R150 ;  /* 0x0000541062622816 */ /* 0x000fe40000000096 */
[----:B------:R-:W-:Y:S01]  /*3c60*/  F2FP.BF16.F32.PACK_AB R103, R151, R152 ;  /* 0x000000989767723e */ /* 0x000fe200000010ff */
[----:B------:R-:W-:Y:S06]  /*3c70*/  @!P2 BRA `(.L_x_131) ;  /* 0x000000040030a947 */ /* 0x000fec0003800000 */
[----:B------:R-:W-:-:S05]  /*3c80*/  FMUL.FTZ R120, R151, UR13 ;  /* 0x0000000d97787c20 */ /* 0x000fca0008410000 */
[----:B------:R-:W-:-:S04]  /*3c90*/  F2FP.BF16.F32.PACK_AB R120, RZ, R120 ;  /* 0x00000078ff78723e */ /* 0x000fc800000010ff */
[----:B------:R-:W-:Y:S01]  /*3ca0*/  PRMT R99, R99, 0x5410, R120 ;  /* 0x0000541063637816 */ /* 0x000fe20000000078 */
[----:B------:R-:W-:Y:S06]  /*3cb0*/  BRA `(.L_x_131) ;  /* 0x0000000400207947 */ /* 0x000fec0003800000 */
.L_x_132:
[----:B0-----:R-:W0:Y:S01]  /*3cc0*/  @P2 LDC R123, c[0x0][0x40c] ;  /* 0x00010300ff7b2b82 */ /* 0x001e220000000800 */
        /* <DEDUP_REMOVED lines=10> */
[----:B------:R-:W-:Y:S01]  /*3d70*/  @P2 FADD.FTZ R150, R115, -R150 ;  /* 0x8000009673962221 */ /* 0x000fe20000010000 */
[-CC-:B------:R-:W-:Y:S01]  /*3d80*/  FFMA.FTZ R160, R118, R148.reuse, R149.reuse ;  /* 0x0000009476a07223 */ /* 0x180fe20000010095 */
[----:B------:R-:W-:Y:S01]  /*3d90*/  FFMA.FTZ R156, R112, R148, R149 ;  /* 0x00000094709c7223 */ /* 0x000fe20000010095 */
[----:B------:R-:W-:Y:S01]  /*3da0*/  @P2 FSEL R120, R120, RZ, P3 ;  /* 0x000000ff78782208 */ /* 0x000fe20001800000 */
[----:B------:R-:W-:Y:S01]  /*3db0*/  @P2 FMUL.FTZ R150, R141, R150 ;  /* 0x000000968d962220 */ /* 0x000fe20000410000 */
[----:B------:R-:W-:Y:S01]  /*3dc0*/  @P2 ISETP.GT.AND P3, PT, R124, RZ, PT ;  /* 0x000000ff7c00220c */ /* 0x000fe20003f64270 */
[----:B------:R-:W2:Y:S01]  /*3dd0*/  @P2 LDC R153, c[0x0][0x40c] ;  /* 0x00010300ff992b82 */ /* 0x000ea20000000800 */
[----:B------:R-:W-:Y:S01]  /*3de0*/  @P2 FADD.FTZ R160, R117, -R160 ;  /* 0x800000a075a02221 */ /* 0x000fe20000010000 */
[----:B------:R-:W-:Y:S01]  /*3df0*/  @P2 FADD.FTZ R156, R111, -R156 ;  /* 0x8000009c6f9c2221 */ /* 0x000fe20000010000 */
[----:B------:R-:W-:-:S02]  /*3e00*/  @P2 FSEL R122, R122, RZ, P3 ;  /* 0x000000ff7a7a2208 */ /* 0x000fc40001800000 */
[----:B------:R-:W-:Y:S01]  /*3e10*/  @P2 ISETP.GT.AND P3, PT, R124, RZ, PT ;  /* 0x000000ff7c00220c */ /* 0x000fe20003f64270 */
[----:B------:R-:W-:Y:S01]  /*3e20*/  @P2 FMUL.FTZ R160, R141, R160 ;  /* 0x000000a08da02220 */ /* 0x000fe20000410000 */
[----:B0-----:R-:W-:Y:S01]  /*3e30*/  @P2 FMUL.FTZ R120, R120, R123 ;  /* 0x0000007b78782220 */ /* 0x001fe20000410000 */
[----:B------:R-:W-:Y:S01]  /*3e40*/  FFMA.FTZ R123, R107, R148, R149 ;  /* 0x000000946b7b7223 */ /* 0x000fe20000010095 */
[----:B------:R-:W0:Y:S01]  /*3e50*/  @P2 LDC R155, c[0x0][0x40c] ;  /* 0x00010300ff9b2b82 */ /* 0x000e220000000800 */
[----:B------:R-:W-:Y:S01]  /*3e60*/  @P2 FSEL R150, R150, RZ, P4 ;  /* 0x000000ff96962208 */ /* 0x000fe20002000000 */
[C---:B------:R-:W-:Y:S01]  /*3e70*/  @P2 FMUL.FTZ R156, R141.reuse, R156 ;  /* 0x0000009c8d9c2220 */ /* 0x040fe20000410000 */
[----:B------:R-:W-:Y:S02]  /*3e80*/  @P2 F2FP.BF16.F32.PACK_AB R120, RZ, R120 ;  /* 0x00000078ff78223e */ /* 0x000fe400000010ff */
[----:B------:R-:W-:Y:S01]  /*3e90*/  @P2 ISETP.GT.AND P5, PT, R124, RZ, PT ;  /* 0x000000ff7c00220c */ /* 0x000fe20003fa4270 */
[----:B-1----:R-:W-:Y:S01]  /*3ea0*/  @P2 FMUL.FTZ R121, R122, R151 ;  /* 0x000000977a792220 */ /* 0x002fe20000410000 */
[----:B------:R-:W-:Y:S01]  /*3eb0*/  @P2 FADD.FTZ R122, R108, -R123 ;  /* 0x8000007b6c7a2221 */ /* 0x000fe20000010000 */
[----:B------:R-:W-:Y:S01]  /*3ec0*/  @P2 PRMT R97, R120, 0x7610, R97 ;  /* 0x0000761078612816 */ /* 0x000fe20000000061 */
[----:B------:R-:W1:Y:S01]  /*3ed0*/  @P2 LDC R152, c[0x0][0x40c] ;  /* 0x00010300ff982b82 */ /* 0x000e620000000800 */
[----:B------:R-:W-:Y:S01]  /*3ee0*/  @P2 ISETP.GT.AND P6, PT, R124, RZ, PT ;  /* 0x000000ff7c00220c */ /* 0x000fe20003fc4270 */
[----:B------:R-:W-:Y:S01]  /*3ef0*/  @P2 FMUL.FTZ R122, R141, R122 ;  /* 0x0000007a8d7a2220 */ /* 0x000fe20000410000 */
[----:B------:R-:W-:-:S02]  /*3f00*/  @P2 F2FP.BF16.F32.PACK_AB R120, RZ, R121 ;  /* 0x00000079ff78223e */ /* 0x000fc400000010ff */
[----:B------:R-:W-:Y:S02]  /*3f10*/  @P2 ISETP.GT.AND P4, PT, R124, RZ, PT ;  /* 0x000000ff7c00220c */ /* 0x000fe40003f84270 */
[----:B------:R-:W-:Y:S01]  /*3f20*/  @P2 FSEL R122, R122, RZ, P3 ;  /* 0x000000ff7a7a2208 */ /* 0x000fe20001800000 */
[----:B------:R-:W3:Y:S01]  /*3f30*/  @P2 LDC R151, c[0x0][0x40c] ;  /* 0x00010300ff972b82 */ /* 0x000ee20000000800 */
[----:B------:R-:W-:Y:S02]  /*3f40*/  @P2 ISETP.GT.AND P3, PT, R124, RZ, PT ;  /* 0x000000ff7c00220c */ /* 0x000fe40003f64270 */
[----:B------:R-:W-:Y:S01]  /*3f50*/  @P2 FSEL R160, R160, RZ, P6 ;  /* 0x000000ffa0a02208 */ /* 0x000fe20003000000 */
[----:B--2---:R-:W-:Y:S01]  /*3f60*/  @P2 FMUL.FTZ R123, R122, R153 ;  /* 0x000000997a7b2220 */ /* 0x004fe20000410000 */
[----:B------:R-:W-:Y:S01]  /*3f70*/  FFMA.FTZ R153, R109, R148, R149 ;  /* 0x000000946d997223 */ /* 0x000fe20000010095 */
[----:B------:R-:W-:Y:S01]  /*3f80*/  @P2 PRMT R97, R97, 0x5410, R120 ;  /* 0x0000541061612816 */ /* 0x000fe20000000078 */
[----:B0-----:R-:W-:-:S02]  /*3f90*/  @P2 FMUL.FTZ R122, R150, R155 ;  /* 0x0000009b967a2220 */ /* 0x001fc40000410000 */
[----:B------:R-:W-:Y:S01]  /*3fa0*/  @P2 F2FP.BF16.F32.PACK_AB R121, RZ, R123 ;  /* 0x0000007bff79223e */ /* 0x000fe200000010ff */
[----:B------:R-:W0:Y:S01]  /*3fb0*/  @P2 LDC R150, c[0x0][0x40c] ;  /* 0x00010300ff962b82 */ /* 0x000e220000000800 */
[----:B------:R-:W-:Y:S01]  /*3fc0*/  @P2 FADD.FTZ R158, R110, -R153 ;  /* 0x800000996e9e2221 */ /* 0x000fe20000010000 */
[----:B------:R-:W-:Y:S01]  /*3fd0*/  FFMA.FTZ R153, R23, R148, R149 ;  /* 0x0000009417997223 */ /* 0x000fe20000010095 */
[----:B------:R-:W-:Y:S02]  /*3fe0*/  @P2 F2FP.BF16.F32.PACK_AB R122, RZ, R122 ;  /* 0x0000007aff7a223e */ /* 0x000fe400000010ff */
[----:B------:R-:W-:Y:S01]  /*3ff0*/  @P2 FMUL.FTZ R158, R141, R158 ;  /* 0x0000009e8d9e2220 */ /* 0x000fe20000410000 */
[----:B------:R-:W-:Y:S01]  /*4000*/  @P2 FADD.FTZ R154, R104, -R153 ;  /* 0x80000099689a2221 */ /* 0x000fe20000010000 */
[----:B------:R-:W-:Y:S01]  /*4010*/  @P2 FSEL R153, R156, RZ, P4 ;  /* 0x000000ff9c992208 */ /* 0x000fe20002000000 */
[----:B------:R-:W2:Y:S01]  /*4020*/  @P2 LDC R123, c[0x0][0x40c] ;  /* 0x00010300ff7b2b82 */ /* 0x000ea20000000800 */
[----:B------:R-:W-:Y:S01]  /*4030*/  @P2 PRMT R98, R121, 0x7610, R98 ;  /* 0x0000761079622816 */ /* 0x000fe20000000062 */
[----:B------:R-:W-:Y:S01]  /*4040*/  @P2 FMUL.FTZ R154, R141, R154 ;  /* 0x0000009a8d9a2220 */ /* 0x000fe20000410000 */
[----:B------:R-:W-:-:S02]  /*4050*/  @P2 FSEL R155, R158, RZ, P5 ;  /* 0x000000ff9e9b2208 */ /* 0x000fc40002800000 */
[----:B------:R-:W-:Y:S01]  /*4060*/  @P2 PRMT R98, R98, 0x5410, R122 ;  /* 0x0000541062622816 */ /* 0x000fe2000000007a */
[----:B---3--:R-:W-:Y:S01]  /*4070*/  @P2 FMUL.FTZ R151, R160, R151 ;  /* 0x00000097a0972220 */ /* 0x008fe20000410000 */
[----:B------:R-:W-:Y:S01]  /*4080*/  @P2 FSEL R154, R154, RZ, P3 ;  /* 0x000000ff9a9a2208 */ /* 0x000fe20001800000 */
[----:B-1----:R-:W-:-:S03]  /*4090*/  @P2 FMUL.FTZ R152, R155, R152 ;  /* 0x000000989b982220 */ /* 0x002fc60000410000 */
[----:B------:R-:W-:Y:S02]  /*40a0*/  @P2 F2FP.BF16.F32.PACK_AB R151, RZ, R151 ;  /* 0x00000097ff97223e */ /* 0x000fe400000010ff */
[----:B------:R-:W-:Y:S01]  /*40b0*/  @P2 F2FP.BF16.F32.PACK_AB R152, RZ, R152 ;  /* 0x00000098ff98223e */ /* 0x000fe200000010ff */
[----:B0-----:R-:W-:-:S03]  /*40c0*/  @P2 FMUL.FTZ R150, R153, R150 ;  /* 0x0000009699962220 */ /* 0x001fc60000410000 */
[----:B------:R-:W-:Y:S02]  /*40d0*/  @P2 PRMT R99, R152, 0x7610, R99 ;  /* 0x0000761098632816 */ /* 0x000fe40000000063 */
[----:B------:R-:W-:Y:S02]  /*40e0*/  @P2 F2FP.BF16.F32.PACK_AB R150, RZ, R150 ;  /* 0x00000096ff96223e */ /* 0x000fe400000010ff */
[----:B------:R-:W-:Y:S01]  /*40f0*/  @P2 PRMT R99, R99, 0x5410, R151 ;  /* 0x0000541063632816 */ /* 0x000fe20000000097 */
[----:B--2---:R-:W-:-:S05]  /*4100*/  @P2 FMUL.FTZ R123, R154, R123 ;  /* 0x0000007b9a7b2220 */ /* 0x004fca0000410000 */
[----:B------:R-:W-:-:S04]  /*4110*/  @P2 F2FP.BF16.F32.PACK_AB R123, RZ, R123 ;  /* 0x0000007bff7b223e */ /* 0x000fc800000010ff */
[----:B------:R-:W-:-:S04]  /*4120*/  @P2 PRMT R96, R123, 0x7610, R96 ;  /* 0x000076107b602816 */ /* 0x000fc80000000060 */
[----:B------:R-:W-:-:S07]  /*4130*/  @P2 PRMT R96, R96, 0x5410, R150 ;  /* 0x0000541060602816 */ /* 0x000fce0000000096 */
.L_x_131:
[----:B------:R-:W-:Y:S05]  /*4140*/  BSYNC.RECONVERGENT B1 ;  /* 0x0000000000017941 */ /* 0x000fea0003800200 */
.L_x_128:
[----:B------:R-:W0:Y:S01]  /*4150*/  @P1 LDC.64 R122, c[0x0][0x478] ;  /* 0x00011e00ff7a1b82 */ /* 0x000e220000000a00 */
[----:B------:R-:W-:Y:S01]  /*4160*/  @P1 IADD3 R151, PT, PT, R145, 0x20, RZ ;  /* 0x0000002091971810 */ /* 0x000fe20007ffe0ff */
[----:B------:R-:W-:Y:S01]  /*4170*/  BSSY.RECONVERGENT B1, `(.L_x_133) ;  /* 0x0000124000017945 */ /* 0x000fe20003800200 */
[----:B------:R-:W-:-:S05]  /*4180*/  @P2 IADD3 R153, PT, PT, R143, 0x20, RZ ;  /* 0x000000208f992810 */ /* 0x000fca0007ffe0ff */
[----:B------:R-:W1:Y:S01]  /*4190*/  @P2 LDC.64 R120, c[0x0][0x468] ;  /* 0x00011a00ff782b82 */ /* 0x000e620000000a00 */
[----:B0-----:R-:W-:-:S05]  /*41a0*/  @P1 IMAD.WIDE.U32 R122, R151, 0x10, R122 ;  /* 0x00000010977a1825 */ /* 0x001fca00078e007a */
[----:B------:R0:W-:Y:S01]  /*41b0*/  @P1 STG.E.128 desc[UR6][R122.64], R100 ;  /* 0x000000647a001986 */ /* 0x0001e2000c101d06 */
[----:B-1----:R-:W-:-:S05]  /*41c0*/  @P2 IMAD.WIDE.U32 R120, R153, 0x10, R120 ;  /* 0x0000001099782825 */ /* 0x002fca00078e0078 */
[----:B------:R0:W-:Y:S01]  /*41d0*/  @P2 STG.E.128 desc[UR6][R120.64], R96 ;  /* 0x0000006078002986 */ /* 0x0001e2000c101d06 */
[----:B------:R-:W-:Y:S05]  /*41e0*/  @!P0 BRA `(.L_x_134) ;  /* 0x0000000800508947 */ /* 0x000fea0003800000 */
[----:B------:R-:W-:Y:S05]  /*41f0*/  @!P1 BRA `(.L_x_135) ;  /* 0x00000004002c9947 */ /* 0x000fea0003800000 */
[----:B------:R-:W-:Y:S01]  /*4200*/  ISETP.GT.AND P0, PT, R124, RZ, PT ;  /* 0x000000ff7c00720c */ /* 0x000fe20003f04270 */
[----:B0-----:R-:W0:Y:S01]  /*4210*/  @P2 LDC R121, c[0x0][0x40c] ;  /* 0x00010300ff792b82 */ /* 0x001e220000000800 */
[----:B------:R-:W-:Y:S02]  /*4220*/  PRMT R103, R24, 0x7632, R103 ;  /* 0x0000763218677816 */ /* 0x000fe40000000067 */
[----:B------:R-:W-:Y:S02]  /*4230*/  PRMT R101, R25, 0x7632, R101 ;  /* 0x0000763219657816 */ /* 0x000fe40000000065 */
[----:B------:R-:W-:Y:S02]  /*4240*/  SHF.L.U32 R103, R103, 0x10, RZ ;  /* 0x0000001067677819 */ /* 0x000fe400000006ff */
[----:B------:R-:W-:Y:S01]  /*4250*/  SHF.L.U32 R101, R101, 0x10, RZ ;  /* 0x0000001065657819 */ /* 0x000fe200000006ff */
[----:B------:R-:W1:Y:S04]  /*4260*/  @P2 LDC R151, c[0x0][0x40c] ;  /* 0x00010300ff972b82 */ /* 0x000e680000000800 */
[-CC-:B------:R-:W-:Y:S01]  /*4270*/  @P0 FFMA.FTZ R100, R140, R148.reuse, R149.reuse ;  /* 0x000000948c640223 */ /* 0x180fe20000010095 */
[----:B------:R-:W-:Y:S01]  /*4280*/  @P0 SHF.L.U32 R102, R125, 0x10, RZ ;  /* 0x000000107d660819 */ /* 0x000fe200000006ff */
[-CC-:B------:R-:W-:Y:S01]  /*4290*/  @P0 FFMA.FTZ R125, R127, R148.reuse, R149.reuse ;  /* 0x000000947f7d0223 */ /* 0x180fe20000010095 */
[----:B------:R-:W-:Y:S01]  /*42a0*/  @!P0 PRMT R120, R27, 0x7632, R120 ;  /* 0x000076321b788816 */ /* 0x000fe20000000078 */
[----:B------:R-:W-:Y:S01]  /*42b0*/  @P0 FADD.FTZ R100, R139, -R100 ;  /* 0x800000648b640221 */ /* 0x000fe20000010000 */
[----:B------:R-:W-:Y:S01]  /*42c0*/  @P0 FFMA.FTZ R123, R119, R148, R149 ;  /* 0x00000094777b0223 */ /* 0x000fe20000010095 */
[----:B------:R-:W-:Y:S01]  /*42d0*/  @P0 FADD.FTZ R125, R128, -R125 ;  /* 0x8000007d807d0221 */ /* 0x000fe20000010000 */
[----:B------:R-:W-:Y:S01]  /*42e0*/  @!P0 SHF.L.U32 R120, R120, 0x10, RZ ;  /* 0x0000001078788819 */ /* 0x000fe200000006ff */
        /* <DEDUP_REMOVED lines=8> */
[----:B------:R-:W2:Y:S01]  /*4370*/  @P2 LDC R125, c[0x0][0x40c] ;  /* 0x00010300ff7d2b82 */ /* 0x000ea20000000800 */
[----:B------:R-:W-:Y:S01]  /*4380*/  @P0 FADD.FTZ R122, R133, -R122 ;  /* 0x8000007a857a0221 */ /* 0x000fe20000010000 */
[----:B------:R-:W-:Y:S01]  /*4390*/  @P0 FADD.FTZ R124, R135, -R124 ;  /* 0x8000007c877c0221 */ /* 0x000fe20000010000 */
[----:B------:R-:W-:Y:S01]  /*43a0*/  SHF.L.U32 R100, R24, 0x10, RZ ;  /* 0x0000001018647819 */ /* 0x000fe200000006ff */
[----:B------:R-:W-:Y:S01]  /*43b0*/  @P0 FADD.FTZ R123, R126, -R123 ;  /* 0x8000007b7e7b0221 */ /* 0x000fe20000010000 */
[C---:B------:R-:W-:Y:S01]  /*43c0*/  @P0 FFMA.FTZ R103, R141.reuse, R122, R103 ;  /* 0x0000007a8d670223 */ /* 0x040fe20000010067 */
[C---:B------:R-:W-:Y:S01]  /*43d0*/  @P0 FFMA.FTZ R101, R141.reuse, R124, R101 ;  /* 0x0000007c8d650223 */ /* 0x040fe20000010065 */
[C---:B------:R-:W-:Y:S01]  /*43e0*/  PRMT R122, R26.reuse, 0x7632, R122 ;  /* 0x000076321a7a7816 */ /* 0x040fe2000000007a */
[----:B------:R-:W3:Y:S01]  /*43f0*/  @P2 LDC R148, c[0x0][0x40c] ;  /* 0x00010300ff942b82 */ /* 0x000ee20000000800 */
[----:B------:R-:W-:Y:S01]  /*4400*/  SHF.L.U32 R124, R26, 0x10, RZ ;  /* 0x000000101a7c7819 */ /* 0x000fe200000006ff */
[----:B------:R-:W-:Y:S01]  /*4410*/  @P0 FFMA.FTZ R100, R141, R123, R100 ;  /* 0x0000007b8d640223 */ /* 0x000fe20000010064 */
[----:B------:R-:W-:Y:S01]  /*4420*/  @P0 FADD.FTZ R147, R130, -R147 ;  /* 0x8000009382930221 */ /* 0x000fe20000010000 */
[----:B------:R-:W-:Y:S01]  /*4430*/  @P0 FADD.FTZ R123, R137, -R144 ;  /* 0x80000090897b0221 */ /* 0x000fe20000010000 */
[----:B------:R-:W-:Y:S01]  /*4440*/  SHF.L.U32 R122, R122, 0x10, RZ ;  /* 0x000000107a7a7819 */ /* 0x000fe200000006ff */
[----:B------:R-:W-:Y:S01]  /*4450*/  @P0 FADD.FTZ R149, R132, -R149 ;  /* 0x8000009584950221 */ /* 0x000fe20000010000 */
[----:B------:R-:W-:Y:S01]  /*4460*/  SHF.L.U32 R144, R27, 0x10, RZ ;  /* 0x000000101b907819 */ /* 0x000fe200000006ff */
[----:B------:R-:W4:Y:S01]  /*4470*/  @P2 LDC R146, c[0x0][0x40c] ;  /* 0x00010300ff922b82 */ /* 0x000f220000000800 */
[C---:B------:R-:W-:Y:S01]  /*4480*/  @P0 FFMA.FTZ R124, R141.reuse, R147, R124 ;  /* 0x000000938d7c0223 */ /* 0x040fe2000001007c */
[C---:B------:R-:W-:Y:S01]  /*4490*/  @P0 FFMA.FTZ R122, R141.reuse, R123, R122 ;  /* 0x0000007b8d7a0223 */ /* 0x040fe2000001007a */
[----:B0-----:R-:W-:Y:S01]  /*44a0*/  @P2 FMUL.FTZ R121, R100, R121 ;  /* 0x0000007964792220 */ /* 0x001fe20000410000 */
[----:B------:R-:W-:Y:S01]  /*44b0*/  @P0 FFMA.FTZ R144, R141, R149, R144 ;  /* 0x000000958d900223 */ /* 0x000fe20000010090 */
[----:B-1----:R-:W-:Y:S01]  /*44c0*/  @P2 FMUL.FTZ R141, R124, R151 ;  /* 0x000000977c8d2220 */ /* 0x002fe20000410000 */
[----:B------:R-:W-:-:S02]  /*44d0*/  F2FP.BF16.F32.PACK_AB R100, R103, R100 ;  /* 0x000000646764723e */ /* 0x000fc400000010ff */
[----:B------:R-:W0:Y:S01]  /*44e0*/  @P2 LDC R153, c[0x0][0x40c] ;  /* 0x00010300ff992b82 */ /* 0x000e220000000800 */
[----:B--2---:R-:W-:Y:S01]  /*44f0*/  @P2 FMUL.FTZ R123, R102, R125 ;  /* 0x0000007d667b2220 */ /* 0x004fe20000410000 */
[----:B------:R-:W-:Y:S02]  /*4500*/  @P2 F2FP.BF16.F32.PACK_AB R121, RZ, R121 ;  /* 0x00000079ff79223e */ /* 0x000fe400000010ff */
[----:B------:R-:W-:Y:S02]  /*4510*/  @P2 F2FP.BF16.F32.PACK_AB R141, RZ, R141 ;  /* 0x0000008dff8d223e */ /* 0x000fe400000010ff */
[----:B------:R-:W-:Y:S02]  /*4520*/  @P2 F2FP.BF16.F32.PACK_AB R123, RZ, R123 ;  /* 0x0000007bff7b223e */ /* 0x000fe400000010ff */
[----:B------:R-:W1:Y:S01]  /*4530*/  @P2 LDC R155, c[0x0][0x40c] ;  /* 0x00010300ff9b2b82 */ /* 0x000e620000000800 */
[----:B---3--:R-:W-:Y:S01]  /*4540*/  @P2 FMUL.FTZ R125, R101, R148 ;  /* 0x00000094657d2220 */ /* 0x008fe20000410000 */
[----:B------:R-:W-:-:S02]  /*4550*/  @P2 PRMT R96, R121, 0x7610, R96 ;  /* 0x0000761079602816 */ /* 0x000fc40000000060 */
[----:B------:R-:W-:Y:S02]  /*4560*/  @P2 PRMT R97, R123, 0x7610, R97 ;  /* 0x000076107b612816 */ /* 0x000fe40000000061 */
[----:B------:R-:W-:Y:S01]  /*4570*/  @P2 F2FP.BF16.F32.PACK_AB R125, RZ, R125 ;  /* 0x0000007dff7d223e */ /* 0x000fe200000010ff */
[----:B----4-:R-:W-:Y:S01]  /*4580*/  @P2 FMUL.FTZ R146, R103, R146 ;  /* 0x0000009267922220 */ /* 0x010fe20000410000 */
[----:B------:R-:W-:Y:S02]  /*4590*/  @P2 PRMT R98, R141, 0x7610, R98 ;  /* 0x000076108d622816 */ /* 0x000fe40000000062 */
[----:B------:R-:W-:Y:S02]  /*45a0*/  F2FP.BF16.F32.PACK_AB R101, R101, R102 ;  /* 0x000000666565723e */ /* 0x000fe400000010ff */
[----:B------:R-:W-:Y:S02]  /*45b0*/  @P2 F2FP.BF16.F32.PACK_AB R146, RZ, R146 ;  /* 0x00000092ff92223e */ /* 0x000fe400000010ff */
[C---:B------:R-:W-:Y:S01]  /*45c0*/  F2FP.BF16.F32.PACK_AB R102, R122.reuse, R124 ;  /* 0x0000007c7a66723e */ /* 0x040fe200000010ff */
[----:B0-----:R-:W-:Y:S01]  /*45d0*/  @P2 FMUL.FTZ R147, R122, R153 ;  /* 0x000000997a932220 */ /* 0x001fe20000410000 */
[----:B------:R-:W-:-:S02]  /*45e0*/  @P2 PRMT R96, R96, 0x5410, R146 ;  /* 0x0000541060602816 */ /* 0x000fc40000000092 */
[----:B------:R-:W-:Y:S02]  /*45f0*/  @P2 PRMT R97, R97, 0x5410, R125 ;  /* 0x0000541061612816 */ /* 0x000fe4000000007d */
[----:B------:R-:W-:Y:S02]  /*4600*/  @P2 F2FP.BF16.F32.PACK_AB R147, RZ, R147 ;  /* 0x00000093ff93223e */ /* 0x000fe400000010ff */
[----:B------:R-:W-:Y:S01]  /*4610*/  F2FP.BF16.F32.PACK_AB R103, R120, R144 ;  /* 0x000000907867723e */ /* 0x000fe200000010ff */
[----:B-1----:R-:W-:Y:S01]  /*4620*/  @P2 FMUL.FTZ R148, R144, R155 ;  /* 0x0000009b90942220 */ /* 0x002fe20000410000 */
[----:B------:R-:W-:-:S04]  /*4630*/  @P2 PRMT R98, R98, 0x5410, R147 ;  /* 0x0000541062622816 */ /* 0x000fc80000000093 */
[----:B------:R-:W-:-:S04]  /*4640*/  @P2 F2FP.BF16.F32.PACK_AB R148, RZ, R148 ;  /* 0x00000094ff94223e */ /* 0x000fc800000010ff */
[----:B------:R-:W-:Y:S01]  /*4650*/  @P2 PRMT R99, R148, 0x7610, R99 ;  /* 0x0000761094632816 */ /* 0x000fe20000000063 */
[----:B------:R-:W-:Y:S06]  /*4660*/  @!P2 BRA `(.L_x_136) ;  /* 0x0000000c0050a947 */ /* 0x000fec0003800000 */
[----:B------:R-:W-:-:S05]  /*4670*/  FMUL.FTZ R120, R120, UR13 ;  /* 0x0000000d78787c20 */ /* 0x000fca0008410000 */
[----:B------:R-:W-:-:S04]  /*4680*/  F2FP.BF16.F32.PACK_AB R120, RZ, R120 ;  /* 0x00000078ff78723e */ /* 0x000fc800000010ff */
[----:B------:R-:W-:Y:S01]  /*4690*/  PRMT R99, R99, 0x5410, R120 ;  /* 0x0000541063637816 */ /* 0x000fe20000000078 */
[----:B------:R-:W-:Y:S06]  /*46a0*/  BRA `(.L_x_136) ;  /* 0x0000000c00407947 */ /* 0x000fec0003800000 */
.L_x_135:
[----:B------:R-:W-:Y:S01]  /*46b0*/  ISETP.GT.AND P0, PT, R124, RZ, PT ;  /* 0x000000ff7c00720c */ /* 0x000fe20003f04270 */
[----:B------:R-:W1:Y:S01]  /*46c0*/  @P2 LDC R151, c[0x0][0x40c] ;  /* 0x00010300ff972b82 */ /* 0x000e620000000800 */
[----:B------:R-:W-:-:S07]  /*46d0*/  SHF.L.U32 R150, R27, 0x10, RZ ;  /* 0x000000101b967819 */ /* 0x000fce00000006ff */
[----:B------:R-:W2:Y:S04]  /*46e0*/  @P2 LDC R153, c[0x0][0x40c] ;  /* 0x00010300ff992b82 */ /* 0x000ea80000000800 */
[-CC-:B0-----:R-:W-:Y:S01]  /*46f0*/  @P0 FFMA.FTZ R122, R136, R148.reuse, R149.reuse ;  /* 0x00000094887a0223 */ /* 0x181fe20000010095 */
[-CC-:B------:R-:W-:Y:S01]  /*4700*/  @P0 FFMA.FTZ R124, R138, R148.reuse, R149.reuse ;  /* 0x000000948a7c0223 */ /* 0x180fe20000010095 */
[----:B------:R-:W-:Y:S01]  /*4710*/  @!P0 PRMT R120, R25, 0x7632, R120 ;  /* 0x0000763219788816 */ /* 0x000fe20000000078 */
[----:B------:R-:W-:Y:S01]  /*4720*/  @P0 FFMA.FTZ R123, R119, R148, R149 ;  /* 0x00000094777b0223 */ /* 0x000fe20000010095 */
[----:B------:R-:W-:Y:S01]  /*4730*/  @P0 SHF.L.U32 R146, R146, 0x10, RZ ;  /* 0x0000001092920819 */ /* 0x000fe200000006ff */
[----:B------:R-:W-:Y:S01]  /*4740*/  @P0 FADD.FTZ R122, R135, -R122 ;  /* 0x8000007a877a0221 */ /* 0x000fe20000010000 */
[----:B------:R-:W-:Y:S01]  /*4750*/  @!P0 PRMT R121, R26, 0x7632, R121 ;  /* 0x000076321a798816 */ /* 0x000fe20000000079 */
[----:B------:R-:W-:Y:S01]  /*4760*/  @P0 FADD.FTZ R124, R137, -R124 ;  /* 0x8000007c897c0221 */ /* 0x000fe20000010000 */
[----:B------:R-:W-:Y:S01]  /*4770*/  @P0 SHF.L.U32 R144, R144, 0x10, RZ ;  /* 0x0000001090900819 */ /* 0x000fe200000006ff */
[----:B------:R-:W-:Y:S01]  /*4780*/  @P0 FADD.FTZ R123, R126, -R123 ;  /* 0x8000007b7e7b0221 */ /* 0x000fe20000010000 */
[----:B------:R-:W-:Y:S01]  /*4790*/  @!P0 SHF.L.U32 R120, R120, 0x10, RZ ;  /* 0x0000001078788819 */ /* 0x000fe200000006ff */
[----:B------:R-:W-:Y:S01]  /*47a0*/  @P0 FFMA.FTZ R120, R141, R122, R146 ;  /* 0x0000007a8d780223 */ /* 0x000fe20000010092 */
[----:B------:R-:W-:Y:S01]  /*47b0*/  @!P0 SHF.L.U32 R121, R121, 0x10, RZ ;  /* 0x0000001079798819 */ /* 0x000fe200000006ff */
[----:B------:R-:W-:Y:S01]  /*47c0*/  @P0 FFMA.FTZ R121, R141, R124, R144 ;  /* 0x0000007c8d790223 */ /* 0x000fe20000010090 */
[----:B------:R-:W-:Y:S01]  /*47d0*/  SHF.L.U32 R122, R24, 0x10, RZ ;  /* 0x00000010187a7819 */ /* 0x000fe200000006ff */
[-CC-:B------:R-:W-:Y:S01]  /*47e0*/  @P0 FFMA.FTZ R144, R134, R148.reuse, R149.reuse ;  /* 0x0000009486900223 */ /* 0x180fe20000010095 */
[----:B------:R-:W-:Y:S01]  /*47f0*/  SHF.L.U32 R124, R147, 0x10, RZ ;  /* 0x00000010937c7819 */ /* 0x000fe200000006ff */
[-CC-:B------:R-:W-:Y:S01]  /*4800*/  @P0 FFMA.FTZ R147, R129, R148.reuse, R149.reuse ;  /* 0x0000009481930223 */ /* 0x180fe20000010095 */
[----:B------:R-:W-:Y:S01]  /*4810*/  SHF.L.U32 R146, R26, 0x10, RZ ;  /* 0x000000101a927819 */ /* 0x000fe200000006ff */
[----:B------:R-:W-:Y:S01]  /*4820*/  @P0 FFMA.FTZ R122, R141, R123, R122 ;  /* 0x0000007b8d7a0223 */ /* 0x000fe2000001007a */
[----:B------:R-:W-:Y:S01]  /*4830*/  @P0 FADD.FTZ R144, R133, -R144 ;  /* 0x8000009085900221 */ /* 0x000fe20000010000 */
[----:B------:R-:W-:Y:S01]  /*4840*/  @P0 FFMA.FTZ R123, R127, R148, R149 ;  /* 0x000000947f7b0223 */ /* 0x000fe20000010095 */
[----:B------:R-:W-:Y:S01]  /*4850*/  @P0 FADD.FTZ R147, R130, -R147 ;  /* 0x8000009382930221 */ /* 0x000fe20000010000 */
[----:B-1----:R-:W-:Y:S01]  /*4860*/  @P2 FMUL.FTZ R122, R122, R151 ;  /* 0x000000977a7a2220 */ /* 0x002fe20000410000 */
[----:B------:R-:W-:Y:S01]  /*4870*/  @P0 FFMA.FTZ R124, R141, R144, R124 ;  /* 0x000000908d7c0223 */ /* 0x000fe2000001007c */
[----:B------:R-:W-:Y:S01]  /*4880*/  @P0 FADD.FTZ R123, R128, -R123 ;  /* 0x8000007b807b0221 */ /* 0x000fe20000010000 */
[----:B------:R-:W-:Y:S01]  /*4890*/  SHF.L.U32 R144, R25, 0x10, RZ ;  /* 0x0000001019907819 */ /* 0x000fe200000006ff */
[----:B------:R-:W0:Y:S01]  /*48a0*/  @P2 LDC R151, c[0x0][0x40c] ;  /* 0x00010300ff972b82 */ /* 0x000e220000000800 */
[----:B------:R-:W-:Y:S01]  /*48b0*/  @P0 FFMA.FTZ R146, R141, R147, R146 ;  /* 0x000000938d920223 */ /* 0x000fe20000010092 */
[----:B--2---:R-:W-:Y:S01]  /*48c0*/  @P2 FMUL.FTZ R124, R124, R153 ;  /* 0x000000997c7c2220 */ /* 0x004fe20000410000 */
[----:B------:R-:W-:Y:S01]  /*48d0*/  @P0 FFMA.FTZ R153, R131, R148, R149 ;  /* 0x0000009483990223 */ /* 0x000fe20000010095 */
[----:B------:R-:W-:Y:S01]  /*48e0*/  @P0 FFMA.FTZ R144, R141, R123, R144 ;  /* 0x0000007b8d900223 */ /* 0x000fe20000010090 */
[----:B------:R-:W-:-:S02]  /*48f0*/  @P2 F2FP.BF16.F32.PACK_AB R122, RZ, R122 ;  /* 0x0000007aff7a223e */ /* 0x000fc400000010ff */
[----:B------:R-:W-:Y:S01]  /*4900*/  @P0 FADD.FTZ R153, R132, -R153 ;  /* 0x8000009984990221 */ /* 0x000fe20000010000 */
[----:B------:R-:W1:Y:S01]  /*4910*/  @P2 LDC R123, c[0x0][0x40c] ;  /* 0x00010300ff7b2b82 */ /* 0x000e620000000800 */
[----:B------:R-:W-:Y:S02]  /*4920*/  @P2 F2FP.BF16.F32.PACK_AB R124, RZ, R124 ;  /* 0x0000007cff7c223e */ /* 0x000fe400000010ff */
[----:B------:R-:W-:Y:S01]  /*4930*/  @P0 FFMA.FTZ R150, R141, R153, R150 ;  /* 0x000000998d960223 */ /* 0x000fe20000010096 */
[----:B------:R-:W-:-:S04]  /*4940*/  @P2 PRMT R96, R122, 0x7610, R96 ;  /* 0x000076107a602816 */ /* 0x000fc80000000060 */
[----:B------:R-:W2:Y:S01]  /*4950*/  @P2 LDC R147, c[0x0][0x40c] ;  /* 0x00010300ff932b82 */ /* 0x000ea20000000800 */
[----:B------:R-:W-:-:S07]  /*4960*/  @P2 PRMT R96, R96, 0x5410, R124 ;  /* 0x0000541060602816 */ /* 0x000fce000000007c */
[----:B------:R-:W3:Y:S01]  /*4970*/  @P2 LDC R152, c[0x0][0x40c] ;  /* 0x00010300ff982b82 */ /* 0x000ee20000000800 */
[----:B0-----:R-:W-:-:S05]  /*4980*/  @P2 FMUL.FTZ R146, R146, R151 ;  /* 0x0000009792922220 */ /* 0x001fca0000410000 */
[----:B------:R-:W-:Y:S02]  /*4990*/  @P2 F2FP.BF16.F32.PACK_AB R146, RZ, R146 ;  /* 0x00000092ff92223e */ /* 0x000fe400000010ff */
[----:B------:R-:W0:Y:S01]  /*49a0*/  @P2 LDC R155, c[0x0][0x40c] ;  /* 0x00010300ff9b2b82 */ /* 0x000e220000000800 */
[----:B-1----:R-:W-:Y:S01]  /*49b0*/  @P2 FMUL.FTZ R144, R144, R123 ;  /* 0x0000007b90902220 */ /* 0x002fe20000410000 */
[----:B------:R-:W-:-:S04]  /*49c0*/  @P2 PRMT R98, R146, 0x7610, R98 ;  /* 0x0000761092622816 */ /* 0x000fc80000000062 */
[----:B------:R-:W-:Y:S01]  /*49d0*/  @P2 F2FP.BF16.F32.PACK_AB R144, RZ, R144 ;  /* 0x00000090ff90223e */ /* 0x000fe200000010ff */
[----:B--2---:R-:W-:-:S03]  /*49e0*/  @P2 FMUL.FTZ R120, R120, R147 ;  /* 0x0000009378782220 */ /* 0x004fc60000410000 */
[----:B------:R-:W-:Y:S02]  /*49f0*/  @P2 PRMT R97, R144, 0x7610, R97 ;  /* 0x0000761090612816 */ /* 0x000fe40000000061 */
[----:B------:R-:W-:Y:S01]  /*4a00*/  @P2 F2FP.BF16.F32.PACK_AB R120, RZ, R120 ;  /* 0x00000078ff78223e */ /* 0x000fe200000010ff */
[----:B---3--:R-:W-:-:S03]  /*4a10*/  @P2 FMUL.FTZ R121, R121, R152 ;  /* 0x0000009879792220 */ /* 0x008fc60000410000 */
[----:B------:R-:W-:Y:S02]  /*4a20*/  @P2 PRMT R97, R97, 0x5410, R120 ;  /* 0x0000541061612816 */ /* 0x000fe40000000078 */
[----:B------:R-:W-:Y:S01]  /*4a30*/  @P2 F2FP.BF16.F32.PACK_AB R121, RZ, R121 ;  /* 0x00000079ff79223e */ /* 0x000fe200000010ff */
[----:B0-----:R-:W-:-:S03]  /*4a40*/  @P2 FMUL.FTZ R150, R150, R155 ;  /* 0x0000009b96962220 */ /* 0x001fc60000410000 */
[----:B------:R-:W-:Y:S02]  /*4a50*/  @P2 PRMT R98, R98, 0x5410, R121 ;  /* 0x0000541062622816 */ /* 0x000fe40000000079 */
[----:B------:R-:W-:-:S04]  /*4a60*/  @P2 F2FP.BF16.F32.PACK_AB R150, RZ, R150 ;  /* 0x00000096ff96223e */ /* 0x000fc800000010ff */
[----:B------:R-:W-:Y:S01]  /*4a70*/  @P2 PRMT R99, R150, 0x7610, R99 ;  /* 0x0000761096632816 */ /* 0x000fe20000000063 */
[----:B------:R-:W-:Y:S06]  /*4a80*/  @!P2 BRA `(.L_x_136) ;  /* 0x000000080048a947 */ /* 0x000fec0003800000 */
[----:B------:R-:W-:Y:S01]  /*4a90*/  @P0 FFMA.FTZ R148, R140, R148, R149 ;  /* 0x000000948c940223 */ /* 0x000fe20000010095 */
[----:B------:R-:W-:Y:S02]  /*4aa0*/  @!P0 PRMT R120, R27, 0x7632, R120 ;  /* 0x000076321b788816 */ /* 0x000fe40000000078 */
[----:B------:R-:W-:Y:S01]  /*4ab0*/  @P0 SHF.L.U32 R122, R125, 0x10, RZ ;  /* 0x000000107d7a0819 */ /* 0x000fe200000006ff */
[----:B------:R-:W-:Y:S01]  /*4ac0*/  @P0 FADD.FTZ R148, R139, -R148 ;  /* 0x800000948b940221 */ /* 0x000fe20000010000 */
[----:B------:R-:W-:-:S03]  /*4ad0*/  @!P0 SHF.L.U32 R120, R120, 0x10, RZ ;  /* 0x0000001078788819 */ /* 0x000fc600000006ff */
[----:B------:R-:W-:-:S04]  /*4ae0*/  @P0 FFMA.FTZ R120, R141, R148, R122 ;  /* 0x000000948d780223 */ /* 0x000fc8000001007a */
[----:B------:R-:W-:-:S05]  /*4af0*/  FMUL.FTZ R120, R120, UR13 ;  /* 0x0000000d78787c20 */ /* 0x000fca0008410000 */
[----:B------:R-:W-:-:S04]  /*4b00*/  F2FP.BF16.F32.PACK_AB R120, RZ, R120 ;  /* 0x00000078ff78723e */ /* 0x000fc800000010ff */
[----:B------:R-:W-:Y:S01]  /*4b10*/  PRMT R99, R99, 0x5410, R120 ;  /* 0x0000541063637816 */ /* 0x000fe20000000078 */
[----:B------:R-:W-:Y:S06]  /*4b20*/  BRA `(.L_x_136) ;  /* 0x0000000800207947 */ /* 0x000fec0003800000 */
.L_x_134:
[----:B------:R-:W-:Y:S05]  /*4b30*/  @!P1 BRA `(.L_x_137) ;  /* 0x0000000400189947 */ /* 0x000fea0003800000 */
[----:B0-----:R-:W0:Y:S01]  /*4b40*/  @P2 LDC R103, c[0x0][0x40c] ;  /* 0x00010300ff672b82 */ /* 0x001e220000000800 */
[-CC-:B------:R-:W-:Y:S01]  /*4b50*/  FFMA.FTZ R101, R119, R148.reuse, R149.reuse ;  /* 0x0000009477657223 */ /* 0x180fe20000010095 */
[----:B------:R-:W-:Y:S01]  /*4b60*/  ISETP.GT.AND P0, PT, R124, RZ, PT ;  /* 0x000000ff7c00720c */ /* 0x000fe20003f04270 */
[-CC-:B------:R-:W-:Y:S01]  /*4b70*/  FFMA.FTZ R121, R127, R148.reuse, R149.reuse ;  /* 0x000000947f797223 */ /* 0x180fe20000010095 */
[-C--:B------:R-:W-:Y:S01]  /*4b80*/  FFMA.FTZ R147, R129, R148.reuse, R149 ;  /* 0x0000009481937223 */ /* 0x080fe20000010095 */
[----:B------:R-:W-:Y:S01]  /*4b90*/  FADD.FTZ R100, R126, -R101 ;  /* 0x800000657e647221 */ /* 0x000fe20000010000 */
[-CC-:B------:R-:W-:Y:S01]  /*4ba0*/  FFMA.FTZ R144, R134, R148.reuse, R149.reuse ;  /* 0x0000009486907223 */ /* 0x180fe20000010095 */
[--C-:B------:R-:W-:Y:S01]  /*4bb0*/  FFMA.FTZ R150, R136, R148, R149.reuse ;  /* 0x0000009488967223 */ /* 0x100fe20000010095 */
[----:B------:R-:W1:Y:S01]  /*4bc0*/  @P2 LDC R125, c[0x0][0x40c] ;  /* 0x00010300ff7d2b82 */ /* 0x000e620000000800 */
[----:B------:R-:W-:Y:S01]  /*4bd0*/  FMUL.FTZ R100, R141, R100 ;  /* 0x000000648d647220 */ /* 0x000fe20000410000 */
[-CC-:B------:R-:W-:Y:S01]  /*4be0*/  FFMA.FTZ R152, R138, R148.reuse, R149.reuse ;  /* 0x000000948a987223 */ /* 0x180fe20000010095 */
[-CC-:B------:R-:W-:Y:S01]  /*4bf0*/  FFMA.FTZ R154, R140, R148.reuse, R149.reuse ;  /* 0x000000948c9a7223 */ /* 0x180fe20000010095 */
[----:B------:R-:W-:Y:S01]  /*4c00*/  FFMA.FTZ R149, R131, R148, R149 ;  /* 0x0000009483957223 */ /* 0x000fe20000010095 */
[----:B------:R-:W-:Y:S01]  /*4c10*/  FADD.FTZ R146, R128, -R121 ;  /* 0x8000007980927221 */ /* 0x000fe20000010000 */
[----:B------:R-:W-:Y:S01]  /*4c20*/  FADD.FTZ R148, R130, -R147 ;  /* 0x8000009382947221 */ /* 0x000fe20000010000 */
[----:B------:R-:W-:Y:S01]  /*4c30*/  FSEL R100, R100, RZ, P0 ;  /* 0x000000ff64647208 */ /* 0x000fe20000000000 */
[----:B------:R-:W2:Y:S01]  /*4c40*/  @P2 LDC R123, c[0x0][0x40c] ;  /* 0x00010300ff7b2b82 */ /* 0x000ea20000000800 */
[----:B------:R-:W-:Y:S01]  /*4c50*/  FADD.FTZ R144, R133, -R144 ;  /* 0x8000009085907221 */ /* 0x000fe20000010000 */
[----:B------:R-:W-:Y:S01]  /*4c60*/  FADD.FTZ R150, R135, -R150 ;  /* 0x8000009687967221 */ /* 0x000fe20000010000 */
[----:B------:R-:W-:Y:S01]  /*4c70*/  FADD.FTZ R152, R137, -R152 ;  /* 0x8000009889987221 */ /* 0x000fe20000010000 */
[----:B------:R-:W-:Y:S01]  /*4c80*/  FADD.FTZ R156, R139, -R154 ;  /* 0x8000009a8b9c7221 */ /* 0x000fe20000010000 */
[----:B------:R-:W-:Y:S01]  /*4c90*/  FADD.FTZ R154, R132, -R149 ;  /* 0x80000095849a7221 */ /* 0x000fe20000010000 */
[C---:B------:R-:W-:Y:S01]  /*4ca0*/  FMUL.FTZ R146, R141.reuse, R146 ;  /* 0x000000928d927220 */ /* 0x040fe20000410000 */
[C---:B------:R-:W-:Y:S01]  /*4cb0*/  FMUL.FTZ R148, R141.reuse, R148 ;  /* 0x000000948d947220 */ /* 0x040fe20000410000 */
[----:B------:R-:W3:Y:S01]  /*4cc0*/  @P2 LDC R120, c[0x0][0x40c] ;  /* 0x00010300ff782b82 */ /* 0x000ee20000000800 */
[----:B0-----:R-:W-:Y:S01]  /*4cd0*/  @P2 FMUL.FTZ R121, R100, R103 ;  /* 0x0000006764792220 */ /* 0x001fe20000410000 */
[C---:B------:R-:W-:Y:S01]  /*4ce0*/  FMUL.FTZ R101, R141.reuse, R144 ;  /* 0x000000908d657220 */ /* 0x040fe20000410000 */
[C---:B------:R-:W-:Y:S01]  /*4cf0*/  FMUL.FTZ R147, R141.reuse, R150 ;  /* 0x000000968d937220 */ /* 0x040fe20000410000 */
[C---:B------:R-:W-:Y:S01]  /*4d00*/  FMUL.FTZ R149, R141.reuse, R152 ;  /* 0x000000988d957220 */ /* 0x040fe20000410000 */
[C---:B------:R-:W-:Y:S01]  /*4d10*/  FMUL.FTZ R103, R141.reuse, R156 ;  /* 0x0000009c8d677220 */ /* 0x040fe20000410000 */
[----:B------:R-:W-:Y:S01]  /*4d20*/  FMUL.FTZ R141, R141, R154 ;  /* 0x0000009a8d8d7220 */ /* 0x000fe20000410000 */
[----:B------:R-:W-:Y:S01]  /*4d30*/  FSEL R146, R146, RZ, P0 ;  /* 0x000000ff92927208 */ /* 0x000fe20000000000 */
[----:B------:R-:W0:Y:S01]  /*4d40*/  @P2 LDC R124, c[0x0][0x40c] ;  /* 0x00010300ff7c2b82 */ /* 0x000e220000000800 */
[----:B------:R-:W-:-:S02]  /*4d50*/  FSEL R148, R148, RZ, P0 ;  /* 0x000000ff94947208 */ /* 0x000fc40000000000 */
[----:B------:R-:W-:Y:S01]  /*4d60*/  FSEL R101, R101, RZ, P0 ;  /* 0x000000ff65657208 */ /* 0x000fe20000000000 */
[----:B-1----:R-:W-:Y:S01]  /*4d70*/  @P2 FMUL.FTZ R125, R146, R125 ;  /* 0x0000007d927d2220 */ /* 0x002fe20000410000 */
[----:B------:R-:W-:Y:S02]  /*4d80*/  FSEL R147, R147, RZ, P0 ;  /* 0x000000ff93937208 */ /* 0x000fe40000000000 */
[----:B------:R-:W-:Y:S01]  /*4d90*/  FSEL R149, R149, RZ, P0 ;  /* 0x000000ff95957208 */ /* 0x000fe20000000000 */
[----:B------:R-:W1:Y:S01]  /*4da0*/  @P2 LDC R122, c[0x0][0x40c] ;  /* 0x00010300ff7a2b82 */ /* 0x000e620000000800 */
[----:B------:R-:W-:Y:S01]  /*4db0*/  FSEL R151, R141, RZ, P0 ;  /* 0x000000ff8d977208 */ /* 0x000fe20000000000 */
[----:B--2---:R-:W-:Y:S01]  /*4dc0*/  @P2 FMUL.FTZ R123, R148, R123 ;  /* 0x0000007b947b2220 */ /* 0x004fe20000410000 */
[----:B------:R-:W-:Y:S02]  /*4dd0*/  @P2 F2FP.BF16.F32.PACK_AB R125, RZ, R125 ;  /* 0x0000007dff7d223e */ /* 0x000fe400000010ff */
[----:B------:R-:W-:-:S02]  /*4de0*/  F2FP.BF16.F32.PACK_AB R100, R101, R100 ;  /* 0x000000646564723e */ /* 0x000fc400000010ff */
[----:B------:R-:W-:Y:S01]  /*4df0*/  @P2 F2FP.BF16.F32.PACK_AB R123, RZ, R123 ;  /* 0x0000007bff7b223e */ /* 0x000fe200000010ff */
[----:B------:R-:W2:Y:S01]  /*4e00*/  @P2 LDC R102, c[0x0][0x40c] ;  /* 0x00010300ff662b82 */ /* 0x000ea20000000800 */
[----:B---3--:R-:W-:Y:S01]  /*4e10*/  @P2 FMUL.FTZ R144, R101, R120 ;  /* 0x0000007865902220 */ /* 0x008fe20000410000 */
[----:B------:R-:W-:Y:S02]  /*4e20*/  @P2 F2FP.BF16.F32.PACK_AB R120, RZ, R121 ;  /* 0x00000079ff78223e */ /* 0x000fe400000010ff */
[----:B------:R-:W-:Y:S02]  /*4e30*/  @P2 PRMT R97, R125, 0x7610, R97 ;  /* 0x000076107d612816 */ /* 0x000fe40000000061 */
[----:B------:R-:W-:Y:S01]  /*4e40*/  @P2 PRMT R96, R120, 0x7610, R96 ;  /* 0x0000761078602816 */ /* 0x000fe20000000060 */
[----:B0-----:R-:W-:Y:S01]  /*4e50*/  @P2 FMUL.FTZ R124, R147, R124 ;  /* 0x0000007c937c2220 */ /* 0x001fe20000410000 */
[----:B------:R-:W-:Y:S02]  /*4e60*/  @P2 F2FP.BF16.F32.PACK_AB R121, RZ, R144 ;  /* 0x00000090ff79223e */ /* 0x000fe400000010ff */
[----:B------:R-:W-:-:S02]  /*4e70*/  FSEL R120, R103, RZ, P0 ;  /* 0x000000ff67787208 */ /* 0x000fc40000000000 */
[----:B------:R-:W-:Y:S02]  /*4e80*/  @P2 F2FP.BF16.F32.PACK_AB R124, RZ, R124 ;  /* 0x0000007cff7c223e */ /* 0x000fe400000010ff */
[----:B------:R-:W-:Y:S01]  /*4e90*/  @P2 PRMT R98, R123, 0x7610, R98 ;  /* 0x000076107b622816 */ /* 0x000fe20000000062 */
[----:B-1----:R-:W-:Y:S01]  /*4ea0*/  @P2 FMUL.FTZ R122, R149, R122 ;  /* 0x0000007a957a2220 */ /* 0x002fe20000410000 */
[----:B------:R-:W-:Y:S02]  /*4eb0*/  F2FP.BF16.F32.PACK_AB R101, R147, R146 ;  /* 0x000000929365723e */ /* 0x000fe400000010ff */
[----:B------:R-:W-:Y:S02]  /*4ec0*/  @P2 PRMT R96, R96, 0x5410, R121 ;  /* 0x0000541060602816 */ /* 0x000fe40000000079 */
[----:B------:R-:W-:Y:S02]  /*4ed0*/  @P2 F2FP.BF16.F32.PACK_AB R122, RZ, R122 ;  /* 0x0000007aff7a223e */ /* 0x000fe400000010ff */
[----:B------:R-:W-:Y:S01]  /*4ee0*/  @P2 PRMT R97, R97, 0x5410, R124 ;  /* 0x0000541061612816 */ /* 0x000fe2000000007c */
[----:B--2---:R-:W-:Y:S01]  /*4ef0*/  @P2 FMUL.FTZ R102, R151, R102 ;  /* 0x0000006697662220 */ /* 0x004fe20000410000 */
[----:B------:R-:W-:-:S02]  /*4f00*/  F2FP.BF16.F32.PACK_AB R103, R120, R151 ;  /* 0x000000977867723e */ /* 0x000fc400000010ff */
        /* <DEDUP_REMOVED lines=9> */
.L_x_137:
[----:B0-----:R-:W0:Y:S01]  /*4fa0*/  @P2 LDC R123, c[0x0][0x40c] ;  /* 0x00010300ff7b2b82 */ /* 0x001e220000000800 */
[-CC-:B------:R-:W-:Y:S01]  /*4fb0*/  FFMA.FTZ R121, R119, R148.reuse, R149.reuse ;  /* 0x0000009477797223 */ /* 0x180fe20000010095 */
[----:B------:R-:W-:Y:S01]  /*4fc0*/  ISETP.GT.AND P0, PT, R124, RZ, PT ;  /* 0x000000ff7c00720c */ /* 0x000fe20003f04270 */
[-CC-:B------:R-:W-:Y:S01]  /*4fd0*/  FFMA.FTZ R122, R134, R148.reuse, R149.reuse ;  /* 0x00000094867a7223 */ /* 0x180fe20000010095 */
[-C--:B------:R-:W-:Y:S01]  /*4fe0*/  FFMA.FTZ R147, R129, R148.reuse, R149 ;  /* 0x0000009481937223 */ /* 0x080fe20000010095 */
[----:B------:R-:W-:Y:S01]  /*4ff0*/  @P2 FADD.FTZ R120, R126, -R121 ;  /* 0x800000797e782221 */ /* 0x000fe20000010000 */
[-CC-:B------:R-:W-:Y:S01]  /*5000*/  FFMA.FTZ R121, R127, R148.reuse, R149.reuse ;  /* 0x000000947f797223 */ /* 0x180fe20000010095 */
[-CC-:B------:R-:W-:Y:S01]  /*5010*/  FFMA.FTZ R150, R136, R148.reuse, R149.reuse ;  /* 0x0000009488967223 */ /* 0x180fe20000010095 */
[--C-:B------:R-:W-:Y:S01]  /*5020*/  FFMA.FTZ R154, R138, R148, R149.reuse ;  /* 0x000000948a9a7223 */ /* 0x100fe20000010095 */
[----:B------:R-:W-:Y:S01]  /*5030*/  @P2 FMUL.FTZ R120, R141, R120 ;  /* 0x000000788d782220 */ /* 0x000fe20000410000 */
[-CC-:B------:R-:W-:Y:S01]  /*5040*/  FFMA.FTZ R151, R131, R148.reuse, R149.reuse ;  /* 0x0000009483977223 */ /* 0x180fe20000010095 */
[----:B------:R-:W-:Y:S01]  /*5050*/  FFMA.FTZ R148, R140, R148, R149 ;  /* 0x000000948c947223 */ /* 0x000fe20000010095 */
[----:B------:R-:W1:Y:S01]  /*5060*/  @P2 LDC R144, c[0x0][0x40c] ;  /* 0x00010300ff902b82 */ /* 0x000e620000000800 */
[----:B------:R-:W-:Y:S01]  /*5070*/  @P2 FADD.FTZ R152, R130, -R147 ;  /* 0x8000009382982221 */ /* 0x000fe20000010000 */
[----:B------:R-:W-:Y:S01]  /*5080*/  @P2 FSEL R120, R120, RZ, P0 ;  /* 0x000000ff78782208 */ /* 0x000fe20000000000 */
[----:B------:R-:W-:Y:S01]  /*5090*/  FADD.FTZ R158, R139, -R148 ;  /* 0x800000948b9e7221 */ /* 0x000fe20000010000 */
[----:B------:R-:W-:Y:S01]  /*50a0*/  @P2 FADD.FTZ R156, R132, -R151 ;  /* 0x80000097849c2221 */ /* 0x000fe20000010000 */
[----:B------:R-:W-:Y:S01]  /*50b0*/  @P2 FADD.FTZ R150, R135, -R150 ;  /* 0x8000009687962221 */ /* 0x000fe20000010000 */
[----:B------:R-:W-:Y:S01]  /*50c0*/  @P2 FADD.FTZ R154, R137, -R154 ;  /* 0x8000009a899a2221 */ /* 0x000fe20000010000 */
[C---:B------:R-:W-:Y:S01]  /*50d0*/  @P2 FMUL.FTZ R152, R141.reuse, R152 ;  /* 0x000000988d982220 */ /* 0x040fe20000410000 */
[----:B------:R-:W2:Y:S01]  /*50e0*/  @P2 LDC R125, c[0x0][0x40c] ;  /* 0x00010300ff7d2b82 */ /* 0x000ea20000000800 */
[C---:B------:R-:W-:Y:S01]  /*50f0*/  @P2 FMUL.FTZ R156, R141.reuse, R156 ;  /* 0x0000009c8d9c2220 */ /* 0x040fe20000410000 */
[C---:B------:R-:W-:Y:S01]  /*5100*/  @P2 FMUL.FTZ R150, R141.reuse, R150 ;  /* 0x000000968d962220 */ /* 0x040fe20000410000 */
[----:B------:R-:W-:Y:S01]  /*5110*/  @P2 FMUL.FTZ R154, R141, R154 ;  /* 0x0000009a8d9a2220 */ /* 0x000fe20000410000 */
[----:B0-----:R-:W-:Y:S01]  /*5120*/  @P2 FMUL.FTZ R146, R120, R123 ;  /* 0x0000007b78922220 */ /* 0x001fe20000410000 */
[----:B------:R-:W-:Y:S01]  /*5130*/  @P2 FADD.FTZ R120, R133, -R122 ;  /* 0x8000007a85782221 */ /* 0x000fe20000010000 */
[----:B------:R-:W-:Y:S01]  /*5140*/  @P2 FADD.FTZ R122, R128, -R121 ;  /* 0x80000079807a2221 */ /* 0x000fe20000010000 */
[C---:B------:R-:W-:Y:S01]  /*5150*/  FMUL.FTZ R158, R141.reuse, R158 ;  /* 0x0000009e8d9e7220 */ /* 0x040fe20000410000 */
[----:B------:R-:W0:Y:S01]  /*5160*/  @P2 LDC R124, c[0x0][0x40c] ;  /* 0x00010300ff7c2b82 */ /* 0x000e220000000800 */
[C---:B------:R-:W-:Y:S01]  /*5170*/  @P2 FMUL.FTZ R147, R141.reuse, R120 ;  /* 0x000000788d932220 */ /* 0x040fe20000410000 */
[----:B------:R-:W-:Y:S01]  /*5180*/  @P2 FMUL.FTZ R148, R141, R122 ;  /* 0x0000007a8d942220 */ /* 0x000fe20000410000 */
[----:B------:R-:W-:-:S02]  /*5190*/  @P2 F2FP.BF16.F32.PACK_AB R146, RZ, R146 ;  /* 0x00000092ff92223e */ /* 0x000fc400000010ff */
[----:B------:R-:W-:Y:S02]  /*51a0*/  @P2 FSEL R141, R152, RZ, P0 ;  /* 0x000000ff988d2208 */ /* 0x000fe40000000000 */
[----:B------:R-:W-:Y:S01]  /*51b0*/  @P2 FSEL R147, R147, RZ, P0 ;  /* 0x000000ff93932208 */ /* 0x000fe20000000000 */
[----:B------:R-:W3:Y:S01]  /*51c0*/  @P2 LDC R120, c[0x0][0x40c] ;  /* 0x00010300ff782b82 */ /* 0x000ee20000000800 */
[----:B------:R-:W-:Y:S02]  /*51d0*/  @P2 FSEL R148, R148, RZ, P0 ;  /* 0x000000ff94942208 */ /* 0x000fe40000000000 */
[----:B------:R-:W-:Y:S01]  /*51e0*/  @P2 FSEL R149, R156, RZ, P0 ;  /* 0x000000ff9c952208 */ /* 0x000fe20000000000 */
[----:B-1----:R-:W-:Y:S01]  /*51f0*/  @P2 FMUL.FTZ R144, R147, R144 ;  /* 0x0000009093902220 */ /* 0x002fe20000410000 */
[----:B------:R-:W-:Y:S02]  /*5200*/  @P2 PRMT R96, R146, 0x7610, R96 ;  /* 0x0000761092602816 */ /* 0x000fe40000000060 */
[----:B------:R-:W-:Y:S01]  /*5210*/  @P2 FSEL R150, R150, RZ, P0 ;  /* 0x000000ff96962208 */ /* 0x000fe20000000000 */
[----:B------:R-:W1:Y:S01]  /*5220*/  @P2 LDC R123, c[0x0][0x40c] ;  /* 0x00010300ff7b2b82 */ /* 0x000e620000000800 */
[----:B------:R-:W-:Y:S01]  /*5230*/  @P2 FSEL R147, R154, RZ, P0 ;  /* 0x000000ff9a932208 */ /* 0x000fe20000000000 */
[----:B--2---:R-:W-:Y:S01]  /*5240*/  @P2 FMUL.FTZ R125, R148, R125 ;  /* 0x0000007d947d2220 */ /* 0x004fe20000410000 */
[----:B------:R-:W-:-:S02]  /*5250*/  FSEL R146, R158, RZ, P0 ;  /* 0x000000ff9e927208 */ /* 0x000fc40000000000 */
[----:B------:R-:W-:Y:S02]  /*5260*/  @P2 F2FP.BF16.F32.PACK_AB R144, RZ, R144 ;  /* 0x00000090ff90223e */ /* 0x000fe400000010ff */
[----:B------:R-:W-:Y:S01]  /*5270*/  @P2 F2FP.BF16.F32.PACK_AB R125, RZ, R125 ;  /* 0x0000007dff7d223e */ /* 0x000fe200000010ff */
[----:B------:R-:W2:Y:S01]  /*5280*/  @P2 LDC R122, c[0x0][0x40c] ;  /* 0x00010300ff7a2b82 */ /* 0x000ea20000000800 */
[----:B0-----:R-:W-:Y:S01]  /*5290*/  @P2 FMUL.FTZ R124, R141, R124 ;  /* 0x0000007c8d7c2220 */ /* 0x001fe20000410000 */
[----:B------:R-:W-:Y:S02]  /*52a0*/  @P2 PRMT R96, R96, 0x5410, R144 ;  /* 0x0000541060602816 */ /* 0x000fe40000000090 */
[----:B------:R-:W-:Y:S02]  /*52b0*/  @P2 PRMT R97, R125, 0x7610, R97 ;  /* 0x000076107d612816 */ /* 0x000fe40000000061 */
[----:B------:R-:W-:Y:S02]  /*52c0*/  @P2 F2FP.BF16.F32.PACK_AB R124, RZ, R124 ;  /* 0x0000007cff7c223e */ /* 0x000fe400000010ff */
[----:B------:R-:W0:Y:S01]  /*52d0*/  @P2 LDC R121, c[0x0][0x40c] ;  /* 0x00010300ff792b82 */ /* 0x000e220000000800 */
[----:B---3--:R-:W-:Y:S01]  /*52e0*/  @P2 FMUL.FTZ R120, R149, R120 ;  /* 0x0000007895782220 */ /* 0x008fe20000410000 */
[----:B------:R-:W-:-:S04]  /*52f0*/  @P2 PRMT R98, R124, 0x7610, R98 ;  /* 0x000076107c622816 */ /* 0x000fc80000000062 */
[----:B------:R-:W-:Y:S01]  /*5300*/  @P2 F2FP.BF16.F32.PACK_AB R120, RZ, R120 ;  /* 0x00000078ff78223e */ /* 0x000fe200000010ff */
[----:B-1----:R-:W-:-:S03]  /*5310*/  @P2 FMUL.FTZ R123, R150, R123 ;  /* 0x0000007b967b2220 */ /* 0x002fc60000410000 */
[----:B------:R-:W-:Y:S02]  /*5320*/  @P2 PRMT R99, R120, 0x7610, R99 ;  /* 0x0000761078632816 */ /* 0x000fe40000000063 */
[----:B------:R-:W-:Y:S01]  /*5330*/  @P2 F2FP.BF16.F32.PACK_AB R123, RZ, R123 ;  /* 0x0000007bff7b223e */ /* 0x000fe200000010ff */
[----:B--2---:R-:W-:-:S03]  /*5340*/  @P2 FMUL.FTZ R122, R147, R122 ;  /* 0x0000007a937a2220 */ /* 0x004fc60000410000 */
[----:B------:R-:W-:Y:S02]  /*5350*/  @P2 PRMT R97, R97, 0x5410, R123 ;  /* 0x0000541061612816 */ /* 0x000fe4000000007b */
[----:B------:R-:W-:Y:S01]  /*5360*/  @P2 F2FP.BF16.F32.PACK_AB R122, RZ, R122 ;  /* 0x0000007aff7a223e */ /* 0x000fe200000010ff */
[----:B0-----:R-:W-:-:S03]  /*5370*/  @P2 FMUL.FTZ R121, R146, R121 ;  /* 0x0000007992792220 */ /* 0x001fc60000410000 */
[----:B------:R-:W-:Y:S02]  /*5380*/  @P2 PRMT R98, R98, 0x5410, R122 ;  /* 0x0000541062622816 */ /* 0x000fe4000000007a */
[----:B------:R-:W-:-:S04]  /*5390*/  @P2 F2FP.BF16.F32.PACK_AB R121, RZ, R121 ;  /* 0x00000079ff79223e */ /* 0x000fc800000010ff */
[----:B------:R-:W-:-:S07]  /*53a0*/  @P2 PRMT R99, R99, 0x5410, R121 ;  /* 0x0000541063632816 */ /* 0x000fce0000000079 */
.L_x_136:
[----:B------:R-:W-:Y:S05]  /*53b0*/  BSYNC.RECONVERGENT B1 ;  /* 0x0000000000017941 */ /* 0x000fea0003800200 */
.L_x_133:
[----:B------:R-:W0:Y:S01]  /*53c0*/  @P1 LDC.64 R124, c[0x0][0x478] ;  /* 0x00011e00ff7c1b82 */ /* 0x000e220000000a00 */
[----:B------:R-:W-:Y:S02]  /*53d0*/  @P1 IADD3 R145, PT, PT, R145, 0x40, RZ ;  /* 0x0000004091911810 */ /* 0x000fe40007ffe0ff */
[----:B------:R-:W-:-:S05]  /*53e0*/  @P2 IADD3 R143, PT, PT, R143, 0x40, RZ ;  /* 0x000000408f8f2810 */ /* 0x000fca0007ffe0ff */
[----:B------:R-:W1:Y:S08]  /*53f0*/  @P2 LDC.64 R120, c[0x0][0x468] ;  /* 0x00011a00ff782b82 */ /* 0x000e700000000a00 */
[----:B------:R-:W2:Y:S01]  /*5400*/  LDC.64 R122, c[0x0][0x380] ;  /* 0x0000e000ff7a7b82 */ /* 0x000ea20000000a00 */
[----:B0-----:R-:W-:-:S05]  /*5410*/  @P1 IMAD.WIDE.U32 R124, R145, 0x10, R124 ;  /* 0x00000010917c1825 */ /* 0x001fca00078e007c */
[----:B------:R0:W-:Y:S01]  /*5420*/  @P1 STG.E.128 desc[UR6][R124.64], R100 ;  /* 0x000000647c001986 */ /* 0x0001e2000c101d06 */
[----:B-1----:R-:W-:-:S05]  /*5430*/  @P2 IMAD.WIDE.U32 R120, R143, 0x10, R120 ;  /* 0x000000108f782825 */ /* 0x002fca00078e0078 */
[----:B------:R0:W-:Y:S01]  /*5440*/  @P2 STG.E.128 desc[UR6][R120.64], R96 ;  /* 0x0000006078002986 */ /* 0x0001e2000c101d06 */
[----:B--2---:R-:W-:-:S04]  /*5450*/  LEA R2, R122, R2, 0x2 ;  /* 0x000000027a027211 */ /* 0x004fc800078e10ff */
[----:B------:R-:W-:-:S13]  /*5460*/  ISETP.GE.AND P0, PT, R2, R123, PT ;  /* 0x0000007b0200720c */ /* 0x000fda0003f06270 */
[----:B0-----:R-:W-:Y:S05]  /*5470*/  @!P0 BRA `(.L_x_138) ;  /* 0xffffffac00b48947 */ /* 0x001fea000383ffff */
.L_x_118:
[----:B------:R-:W-:Y:S05]  /*5480*/  BSYNC B0 ;  /* 0x0000000000007941 */ /* 0x000fea0003800000 */
.L_x_117:
[----:B------:R-:W0:Y:S01]  /*5490*/  S2R R3, SR_CgaCtaId ;  /* 0x0000000000037919 */ /* 0x000e220000008800 */
[----:B------:R-:W-:Y:S01]  /*54a0*/  SHF.R.U32.HI R5, RZ, 0x5, R142 ;  /* 0x00000005ff057819 */ /* 0x000fe2000001168e */
[----:B------:R-:W-:Y:S05]  /*54b0*/  WARPSYNC.ALL ;  /* 0x0000000000007948 */ /* 0x000fea0003800000 */
[----:B------:R-:W-:Y:S01]  /*54c0*/  MOV R2, 0x400 ;  /* 0x0000040000027802 */ /* 0x000fe20000000f00 */
[----:B------:R-:W-:Y:S01]  /*54d0*/  IMAD R0, R5, 0x60, R0 ;  /* 0x0000006005007824 */ /* 0x000fe200078e0200 */
[----:B------:R-:W1:Y:S01]  /*54e0*/  LDC R24, c[0x0][0x388] ;  /* 0x0000e200ff187b82 */ /* 0x000e620000000800 */
[----:B------:R-:W2:Y:S07]  /*54f0*/  LDCU.128 UR16, c[0x0][0x440] ;  /* 0x00008800ff1077ac */ /* 0x000eae0008000c00 */
[----:B------:R-:W1:Y:S01]  /*5500*/  S2UR UR4, SR_CTAID.X ;  /* 0x00000000000479c3 */ /* 0x000e620000002500 */
        /* <DEDUP_REMOVED lines=10> */
[----:B------:R-:W0:Y:S04]  /*55b0*/  LDS R2, [R4] ;  /* 0x0000000004027984 */ /* 0x000e280000000800 */
[----:B------:R-:W3:Y:S04]  /*55c0*/  LDS R3, [R4+0x200] ;  /* 0x0002000004037984 */ /* 0x000ee80000000800 */
[----:B------:R-:W4:Y:S04]  /*55d0*/  LDS R9, [R4+0xc00] ;  /* 0x000c000004097984 */ /* 0x000f280000000800 */
[----:B------:R-:W5:Y:S04]  /*55e0*/  LDS R5, [R4+0x400] ;  /* 0x0004000004057984 */ /* 0x000f680000000800 */
[----:B------:R-:W2:Y:S04]  /*55f0*/  LDS R10, [R4+0xe00] ;  /* 0x000e0000040a7984 */ /* 0x000ea80000000800 */
[----:B------:R-:W1:Y:S04]  /*5600*/  LDS R12, [R4+0x1000] ;  /* 0x00100000040c7984 */ /* 0x000e680000000800 */
[----:B------:R-:W1:Y:S04]  /*5610*/  LDS R15, [R4+0x1800] ;  /* 0x00180000040f7984 */ /* 0x000e680000000800 */
[----:B------:R-:W1:Y:S04]  /*5620*/  LDS R6, [R4+0x600] ;  /* 0x0006000004067984 */ /* 0x000e680000000800 */
[----:B------:R-:W1:Y:S04]  /*5630*/  LDS R7, [R4+0x800] ;  /* 0x0008000004077984 */ /* 0x000e680000000800 */
[----:B------:R-:W1:Y:S01]  /*5640*/  LDS R8, [R4+0xa00] ;  /* 0x000a000004087984 */ /* 0x000e620000000800 */
[----:B0-----:R-:W-:-:S03]  /*5650*/  FADD.FTZ R2, RZ, R2 ;  /* 0x00000002ff027221 */ /* 0x001fc60000010000 */
[----:B------:R-:W0:Y:S01]  /*5660*/  LDS R11, [R4+0x1200] ;  /* 0x00120000040b7984 */ /* 0x000e220000000800 */
[----:B---3--:R-:W-:-:S03]  /*5670*/  FADD.FTZ R3, RZ, R3 ;  /* 0x00000003ff037221 */ /* 0x008fc60000010000 */
[----:B------:R-:W3:Y:S01]  /*5680*/  LDS R14, [R4+0x1400] ;  /* 0x00140000040e7984 */ /* 0x000ee20000000800 */
[----:B----4-:R-:W-:-:S03]  /*5690*/  FADD.FTZ R2, R2, R9 ;  /* 0x0000000902027221 */ /* 0x010fc60000010000 */
[----:B------:R-:W4:Y:S01]  /*56a0*/  LDS R13, [R4+0x1600] ;  /* 0x00160000040d7984 */ /* 0x000f220000000800 */
[----:B-----5:R-:W-:-:S03]  /*56b0*/  FADD.FTZ R5, RZ, R5 ;  /* 0x00000005ff057221 */ /* 0x020fc60000010000 */
[----:B------:R-:W5:Y:S01]  /*56c0*/  LDS R16, [R4+0x1a00] ;  /* 0x001a000004107984 */ /* 0x000f620000000800 */
[----:B--2---:R-:W-:-:S03]  /*56d0*/  FADD.FTZ R3, R3, R10 ;  /* 0x0000000a03037221 */ /* 0x004fc60000010000 */
[----:B------:R-:W2:Y:S01]  /*56e0*/  LDS R18, [R4+0x1c00] ;  /* 0x001c000004127984 */ /* 0x000ea20000000800 */
[----:B-1----:R-:W-:-:S03]  /*56f0*/  FADD.FTZ R5, R5, R12 ;  /* 0x0000000c05057221 */ /* 0x002fc60000010000 */
[----:B------:R-:W1:Y:S01]  /*5700*/  LDS R17, [R4+0x1e00] ;  /* 0x001e000004117984 */ /* 0x000e620000000800 */
[----:B------:R-:W-:-:S03]  /*5710*/  FADD.FTZ R2, R2, R15 ;  /* 0x0000000f02027221 */ /* 0x000fc60000010000 */
[----:B------:R-:W1:Y:S01]  /*5720*/  LDS R20, [R4+0x2000] ;  /* 0x0020000004147984 */ /* 0x000e620000000800 */
[----:B------:R-:W-:-:S03]  /*5730*/  FADD.FTZ R6, RZ, R6 ;  /* 0x00000006ff067221 */ /* 0x000fc60000010000 */
[----:B------:R-:W1:Y:S01]  /*5740*/  LDS R19, [R4+0x2200] ;  /* 0x0022000004137984 */ /* 0x000e620000000800 */
[----:B------:R-:W-:-:S03]  /*5750*/  FADD.FTZ R7, RZ, R7 ;  /* 0x00000007ff077221 */ /* 0x000fc60000010000 */
[----:B------:R-:W1:Y:S01]  /*5760*/  LDS R9, [R4+0x2400] ;  /* 0x0024000004097984 */ /* 0x000e620000000800 */
[----:B------:R-:W-:-:S03]  /*5770*/  FADD.FTZ R8, RZ, R8 ;  /* 0x00000008ff087221 */ /* 0x000fc60000010000 */
[----:B------:R-:W1:Y:S04]  /*5780*/  LDS R22, [R4+0x2600] ;  /* 0x0026000004167984 */ /* 0x000e680000000800 */
[----:B------:R-:W1:Y:S01]  /*5790*/  LDS R10, [R4+0x2800] ;  /* 0x00280000040a7984 */ /* 0x000e620000000800 */
[----:B0-----:R-:W-:-:S03]  /*57a0*/  FADD.FTZ R6, R6, R11 ;  /* 0x0000000b06067221 */ /* 0x001fc60000010000 */
[----:B------:R-:W0:Y:S01]  /*57b0*/  LDS R21, [R4+0x2a00] ;  /* 0x002a000004157984 */ /* 0x000e220000000800 */
[----:B---3--:R-:W-:-:S03]  /*57c0*/  FADD.FTZ R7, R7, R14 ;  /* 0x0000000e07077221 */ /* 0x008fc60000010000 */
[----:B------:R-:W3:Y:S01]  /*57d0*/  LDS R12, [R4+0x2c00] ;  /* 0x002c0000040c7984 */ /* 0x000ee20000000800 */
[----:B----4-:R-:W-:-:S03]  /*57e0*/  FADD.FTZ R8, R8, R13 ;  /* 0x0000000d08087221 */ /* 0x010fc60000010000 */
[----:B------:R-:W4:Y:S01]  /*57f0*/  LDS R15, [R4+0x2e00] ;  /* 0x002e0000040f7984 */ /* 0x000f220000000800 */
[----:B-----5:R-:W-:Y:S01]  /*5800*/  FADD.FTZ R3, R3, R16 ;  /* 0x0000001003037221 */ /* 0x020fe20000010000 */
[----:B------:R-:W-:Y:S01]  /*5810*/  BAR.SYNC.DEFER_BLOCKING 0x0 ;  /* 0x0000000000007b1d */ /* 0x000fe20000010000 */
[----:B--2---:R-:W-:Y:S01]  /*5820*/  FADD.FTZ R5, R5, R18 ;  /* 0x0000001205057221 */ /* 0x004fe20000010000 */
[----:B-1----:R-:W-:Y:S01]  /*5830*/  FADD.FTZ R6, R6, R17 ;  /* 0x0000001106067221 */ /* 0x002fe20000010000 */
[----:B------:R-:W-:Y:S01]  /*5840*/  FADD.FTZ R7, R7, R20 ;  /* 0x0000001407077221 */ /* 0x000fe20000010000 */
[----:B------:R-:W-:Y:S01]  /*5850*/  FADD.FTZ R8, R8, R19 ;  /* 0x0000001308087221 */ /* 0x000fe20000010000 */
[----:B------:R-:W-:Y:S01]  /*5860*/  FADD.FTZ R9, R2, R9 ;  /* 0x0000000902097221 */ /* 0x000fe20000010000 */
[----:B------:R-:W-:Y:S01]  /*5870*/  FADD.FTZ R11, R3, R22 ;  /* 0x00000016030b7221 */ /* 0x000fe20000010000 */
[----:B------:R-:W-:Y:S01]  /*5880*/  IMAD R3, R24, UR4, RZ ;  /* 0x0000000418037c24 */ /* 0x000fe2000f8e02ff */
[----:B------:R-:W-:Y:S01]  /*5890*/  STS.128 [R0], R48 ;  /* 0x0000003000007388 */ /* 0x000fe20000000c00 */
[----:B------:R-:W-:-:S03]  /*58a0*/  FADD.FTZ R13, R5, R10 ;  /* 0x0000000a050d7221 */ /* 0x000fc60000010000 */
[----:B------:R-:W-:Y:S01]  /*58b0*/  IADD3 R142, P0, PT, R3, R142, RZ ;  /* 0x0000008e038e7210 */ /* 0x000fe20007f1e0ff */
[----:B------:R-:W-:Y:S01]  /*58c0*/  STS.128 [R0+0x10], R52 ;  /* 0x0000103400007388 */ /* 0x000fe20000000c00 */
[----:B0-----:R-:W-:Y:S02]  /*58d0*/  FADD.FTZ R21, R6, R21 ;  /* 0x0000001506157221 */ /* 0x001fe40000010000 */
[----:B------:R-:W-:Y:S01]  /*58e0*/  IADD3.X R3, PT, PT, RZ, RZ, RZ, P0, !PT ;  /* 0x000000ffff037210 */ /* 0x000fe200007fe4ff */
[----:B------:R-:W-:Y:S01]  /*58f0*/  STS.128 [R0+0x400], R56 ;  /* 0x0004003800007388 */ /* 0x000fe20000000c00 */
[----:B------:R-:W-:Y:S01]  /*5900*/  SHF.L.U32 R5, R142, 0x2, RZ ;  /* 0x000000028e057819 */ /* 0x000fe200000006ff */
[----:B---3--:R-:W-:Y:S02]  /*5910*/  FADD.FTZ R7, R7, R12 ;  /* 0x0000000c07077221 */ /* 0x008fe40000010000 */
[----:B------:R-:W-:Y:S01]  /*5920*/  STS.128 [R0+0x410], R92 ;  /* 0x0004105c00007388 */ /* 0x000fe20000000c00 */
[----:B----4-:R-:W-:Y:S01]  /*5930*/  FADD.FTZ R15, R8, R15 ;  /* 0x0000000f080f7221 */ /* 0x010fe20000010000 */
[----:B------:R-:W-:-:S02]  /*5940*/  SHF.L.U64.HI R8, R142, 0x2, R3 ;  /* 0x000000028e087819 */ /* 0x000fc40000010203 */
[----:B------:R-:W-:Y:S01]  /*5950*/  STS.128 [R0+0x800], R88 ;  /* 0x0008005800007388 */ /* 0x000fe20000000c00 */
[----:B------:R-:W-:-:S03]  /*5960*/  IADD3 R2, P0, PT, R5, UR18, RZ ;  /* 0x0000001205027c10 */ /* 0x000fc6000ff1e0ff */
[----:B------:R-:W-:Y:S01]  /*5970*/  STS.128 [R0+0x810], R84 ;  /* 0x0008105400007388 */ /* 0x000fe20000000c00 */
[----:B------:R-:W-:Y:S01]  /*5980*/  IADD3.X R3, PT, PT, R8, UR19, RZ, P0, !PT ;  /* 0x0000001308037c10 */ /* 0x000fe200087fe4ff */
[----:B------:R-:W-:Y:S06]  /*5990*/  BAR.SYNC.DEFER_BLOCKING 0x0 ;  /* 0x0000000000007b1d */ /* 0x000fec0000010000 */
[----:B------:R-:W0:Y:S04]  /*59a0*/  LDS R14, [R4] ;  /* 0x00000000040e7984 */ /* 0x000e280000000800 */
[----:B------:R-:W1:Y:S04]  /*59b0*/  LDS R23, [R4+0x200] ;  /* 0x0002000004177984 */ /* 0x000e680000000800 */
[----:B------:R-:W2:Y:S04]  /*59c0*/  LDS R25, [R4+0xc00] ;  /* 0x000c000004197984 */ /* 0x000ea80000000800 */
[----:B------:R-:W3:Y:S04]  /*59d0*/  LDS R0, [R4+0x400] ;  /* 0x0004000004007984 */ /* 0x000ee80000000800 */
[----:B------:R-:W4:Y:S04]  /*59e0*/  LDS R18, [R4+0xe00] ;  /* 0x000e000004127984 */ /* 0x000f280000000800 */
[----:B------:R-:W5:Y:S04]  /*59f0*/  LDS R6, [R4+0x600] ;  /* 0x0006000004067984 */ /* 0x000f680000000800 */
[----:B------:R-:W5:Y:S04]  /*5a00*/  LDS R31, [R4+0x1800] ;  /* 0x00180000041f7984 */ /* 0x000f680000000800 */
[----:B------:R-:W5:Y:S04]  /*5a10*/  LDS R17, [R4+0x1000] ;  /* 0x0010000004117984 */ /* 0x000f680000000800 */
[----:B------:R-:W5:Y:S04]  /*5a20*/  LDS R10, [R4+0x800] ;  /* 0x00080000040a7984 */ /* 0x000f680000000800 */
[----:B------:R-:W5:Y:S04]  /*5a30*/  LDS R33, [R4+0x1a00] ;  /* 0x001a000004217984 */ /* 0x000f680000000800 */
[----:B------:R-:W5:Y:S01]  /*5a40*/  LDS R19, [R4+0x1200] ;  /* 0x0012000004137984 */ /* 0x000f620000000800 */
[----:B0-----:R-:W-:-:S03]  /*5a50*/  FADD.FTZ R14, RZ, R14 ;  /* 0x0000000eff0e7221 */ /* 0x001fc60000010000 */
[----:B------:R-:W0:Y:S01]  /*5a60*/  LDS R16, [R4+0xa00] ;  /* 0x000a000004107984 */ /* 0x000e220000000800 */
[----:B-1----:R-:W-:-:S03]  /*5a70*/  FADD.FTZ R23, RZ, R23 ;  /* 0x00000017ff177221 */ /* 0x002fc60000010000 */
[----:B------:R-:W1:Y:S01]  /*5a80*/  LDS R43, [R4+0x2400] ;  /* 0x00240000042b7984 */ /* 0x000e620000000800 */
[----:B--2---:R-:W-:-:S03]  /*5a90*/  FADD.FTZ R14, R14, R25 ;  /* 0x000000190e0e7221 */ /* 0x004fc60000010000 */
[----:B------:R-:W2:Y:S01]  /*5aa0*/  LDS R35, [R4+0x1c00] ;  /* 0x001c000004237984 */ /* 0x000ea20000000800 */
        /* <DEDUP_REMOVED lines=16> */
[----:B0-----:R-:W-:-:S03]  /*5bb0*/  FADD.FTZ R16, RZ, R16 ;  /* 0x00000010ff107221 */ /* 0x001fc60000010000 */
[----:B------:R-:W0:Y:S01]  /*5bc0*/  LDS R51, [R4+0x2c00] ;  /* 0x002c000004337984 */ /* 0x000e220000000800 */
[----:B-1----:R-:W-:-:S03]  /*5bd0*/  FADD.FTZ R43, R14, R43 ;  /* 0x0000002b0e2b7221 */ /* 0x002fc60000010000 */
[----:B------:R1:W0:Y:S01]  /*5be0*/  LDS R53, [R4+0x2e00] ;  /* 0x002e000004357984 */ /* 0x0002220000000800 */
[----:B--2---:R-:W-:Y:S01]  /*5bf0*/  FADD.FTZ R0, R0, R35 ;  /* 0x0000002300007221 */ /* 0x004fe20000010000 */
[----:B---3--:R-:W-:Y:S02]  /*5c00*/  FADD.FTZ R10, R10, R27 ;  /* 0x0000001b0a0a7221 */ /* 0x008fe40000010000 */
[----:B------:R-:W-:Y:S01]  /*5c10*/  STG.E desc[UR6][R2.64], R43 ;  /* 0x0000002b02007986 */ /* 0x000fe2000c101906 */
[----:B-1----:R-:W-:Y:S01]  /*5c20*/  IADD3 R4, P1, PT, R5, UR16, RZ ;  /* 0x0000001005047c10 */ /* 0x002fe2000ff3e0ff */
[----:B----4-:R-:W-:-:S03]  /*5c30*/  FADD.FTZ R45, R18, R45 ;  /* 0x0000002d122d7221 */ /* 0x010fc60000010000 */
[----:B------:R-:W-:Y:S01]  /*5c40*/  IADD3.X R5, PT, PT, R8, UR17, RZ, P1, !PT ;  /* 0x0000001108057c10 */ /* 0x000fe20008ffe4ff */
[----:B-----5:R-:W-:Y:S01]  /*5c50*/  FADD.FTZ R6, R6, R37 ;  /* 0x0000002506067221 */ /* 0x020fe20000010000 */
[----:B------:R-:W-:-:S03]  /*5c60*/  FADD.FTZ R16, R16, R29 ;  /* 0x0000001d10107221 */ /* 0x000fc60000010000 */
[----:B------:R-:W-:Y:S01]  /*5c70*/  STG.E desc[UR6][R4.64], R9 ;  /* 0x0000000904007986 */ /* 0x000fe2000c101906 */
        /* <DEDUP_REMOVED lines=8> */
[----:B0-----:R-:W-:-:S03]  /*5d00*/  FADD.FTZ R51, R10, R51 ;  /* 0x000000330a337221 */ /* 0x001fc60000010000 */
[----:B------:R-:W-:Y:S01]  /*5d10*/  STG.E desc[UR6][R2.64+0x600], R49 ;  /* 0x0006003102007986 */ /* 0x000fe2000c101906 */
[----:B------:R-:W-:-:S03]  /*5d20*/  FADD.FTZ R53, R16, R53 ;  /* 0x0000003510357221 */ /* 0x000fc60000010000 */
[----:B------:R-:W-:Y:S04]  /*5d30*/  STG.E desc[UR6][R4.64+0x600], R21 ;  /* 0x0006001504007986 */ /* 0x000fe8000c101906 */
[----:B------:R-:W-:Y:S04]  /*5d40*/  STG.E desc[UR6][R2.64+0x800], R51 ;  /* 0x0008003302007986 */ /* 0x000fe8000c101906 */
[----:B------:R-:W-:Y:S04]  /*5d50*/  STG.E desc[UR6][R4.64+0x800], R7 ;  /* 0x0008000704007986 */ /* 0x000fe8000c101906 */
[----:B------:R-:W-:Y:S04]  /*5d60*/  STG.E desc[UR6][R2.64+0xa00], R53 ;  /* 0x000a003502007986 */ /* 0x000fe8000c101906 */
[----:B------:R-:W-:Y:S01]  /*5d70*/  STG.E desc[UR6][R4.64+0xa00], R15 ;  /* 0x000a000f04007986 */ /* 0x000fe2000c101906 */
[----:B------:R-:W-:Y:S05]  /*5d80*/  EXIT ;  /* 0x000000000000794d */ /* 0x000fea0003800000 */
.L_x_122:
        /* <DEDUP_REMOVED lines=8> */
.L_x_140:
[----:B------:R-:W-:Y:S05]  /*5e10*/  BSYNC B1 ;  /* 0x0000000000017941 */ /* 0x000fea0003800000 */
.L_x_139:
        /* <DEDUP_REMOVED lines=9> */
.L_x_141:
        /* <DEDUP_REMOVED lines=11> */
.L_x_142:
[----:B------:R-:W-:-:S05]  /*5f60*/  FADD.FTZ R0, R0, R143 ;  /* 0x0000008f00007221 */ /* 0x000fca0000010000 */
[----:B------:R-:W-:Y:S02]  /*5f70*/  MOV R158, R0 ;  /* 0x00000000009e7202 */ /* 0x000fe40000000f00 */
[----:B------:R-:W-:-:S07]  /*5f80*/  MOV R144, R125 ;  /* 0x0000007d00907202 */ /* 0x000fce0000000f00 */
[----:B------:R-:W-:Y:S05]  /*5f90*/  WARPSYNC.COLLECTIVE R153, `(.L_x_143) ;  /* 0x0000000099087348 */ /* 0x000fea0003c00000 */
[----:B------:R0:W1:Y:S02]  /*5fa0*/  SHFL.BFLY P1, R125, R158, R155, R160 ;  /* 0x0c00009b9e7d7389 */ /* 0x00006400000200a0 */
[----:B01----:R-:W-:Y:S05]  /*5fb0*/  ENDCOLLECTIVE ;  /* 0x000000000000791b */ /* 0x003fea0003800000 */
.L_x_143:
[----:B------:R-:W-:Y:S01]  /*5fc0*/  FADD.FTZ R144, R123, R144 ;  /* 0x000000907b907221 */ /* 0x000fe20000010000 */
[----:B------:R-:W-:Y:S01]  /*5fd0*/  PRMT R123, R35, 0x7632, R123 ;  /* 0x00007632237b7816 */ /* 0x000fe2000000007b */
[----:B------:R-:W-:-:S03]  /*5fe0*/  HFMA2 R155, -RZ, RZ, 0, 2.384185791015625e-07 ;  /* 0x00000004ff9b7431 */ /* 0x000fc600000001ff */
[----:B------:R-:W-:Y:S01]  /*5ff0*/  MOV R158, R144 ;  /* 0x00000090009e7202 */ /* 0x000fe20000000f00 */
[----:B------:R-:W-:-:S07]  /*6000*/  FADD.FTZ R145, R0, R125 ;  /* 0x0000007d00917221 */ /* 0x000fce0000010000 */
[----:B------:R-:W-:Y:S05]  /*6010*/  WARPSYNC.COLLECTIVE R153, `(.L_x_144) ;  /* 0x0000000099087348 */ /* 0x000fea0003c00000 */
[----:B------:R0:W1:Y:S02]  /*6020*/  SHFL.BFLY P1, R125, R158, R155, R160 ;  /* 0x0c00009b9e7d7389 */ /* 0x00006400000200a0 */
[----:B01----:R-:W-:Y:S05]  /*6030*/  ENDCOLLECTIVE ;  /* 0x000000000000791b */ /* 0x003fea0003800000 */
.L_x_144:
[----:B------:R-:W-:Y:S01]  /*6040*/  MOV R158, R145 ;  /* 0x00000091009e7202 */ /* 0x000fe20000000f00 */
[----:B------:R-:W-:Y:S01]  /*6050*/  FADD.FTZ R148, R144, R125 ;  /* 0x0000007d90947221 */ /* 0x000fe20000010000 */
[----:B------:R-:W-:-:S07]  /*6060*/  PRMT R144, R26, 0x7632, R144 ;  /* 0x000076321a907816 */ /* 0x000fce0000000090 */
[----:B------:R-:W-:Y:S05]  /*6070*/  WARPSYNC.COLLECTIVE R153, `(.L_x_145) ;  /* 0x0000000099087348 */ /* 0x000fea0003c00000 */
[----:B------:R0:W1:Y:S02]  /*6080*/  SHFL.BFLY P1, R125, R158, R155, R160 ;  /* 0x0c00009b9e7d7389 */ /* 0x00006400000200a0 */
[----:B01----:R-:W-:Y:S05]  /*6090*/  ENDCOLLECTIVE ;  /* 0x000000000000791b */ /* 0x003fea0003800000 */
.L_x_145:
[----:B------:R-:W-:Y:S01]  /*60a0*/  HFMA2 R155, -RZ, RZ, 0, 4.76837158203125e-07 ;  /* 0x00000008ff9b7431 */ /* 0x000fe200000001ff */
[----:B------:R-:W-:Y:S02]  /*60b0*/  MOV R158, R148 ;  /* 0x00000094009e7202 */ /* 0x000fe40000000f00 */
[----:B------:R-:W-:-:S07]  /*60c0*/  MOV R146, R125 ;  /* 0x0000007d00927202 */ /* 0x000fce0000000f00 */
[----:B------:R-:W-:Y:S05]  /*60d0*/  WARPSYNC.COLLECTIVE R153, `(.L_x_146) ;  /* 0x0000000099087348 */ /* 0x000fea0003c00000 */
[----:B------:R0:W1:Y:S02]  /*60e0*/  SHFL.BFLY P1, R125, R158, R155, R160 ;  /* 0x0c00009b9e7d7389 */ /* 0x00006400000200a0 */
[----:B01----:R-:W-:Y:S05]  /*60f0*/  ENDCOLLECTIVE ;  /* 0x000000000000791b */ /* 0x003fea0003800000 */
.L_x_146:
[--C-:B------:R-:W-:Y:S01]  /*6100*/  FADD.FTZ R142, R145, R146.reuse ;  /* 0x00000092918e7221 */ /* 0x100fe20000010000 */
[----:B------:R-:W-:-:S04]  /*6110*/  PRMT R146, R25, 0x7632, R146 ;  /* 0x0000763219927816 */ /* 0x000fc80000000092 */
[----:B------:R-:W-:Y:S01]  /*6120*/  MOV R158, R142 ;  /* 0x0000008e009e7202 */ /* 0x000fe20000000f00 */
[----:B------:R-:W-:-:S07]  /*6130*/  FADD.FTZ R149, R148, R125 ;  /* 0x0000007d94957221 */ /* 0x000fce0000010000 */
[----:B------:R-:W-:Y:S05]  /*6140*/  WARPSYNC.COLLECTIVE R153, `(.L_x_147) ;  /* 0x0000000099087348 */ /* 0x000fea0003c00000 */
[----:B------:R0:W1:Y:S02]  /*6150*/  SHFL.BFLY P1, R125, R158, R155, R160 ;  /* 0x0c00009b9e7d7389 */ /* 0x00006400000200a0 */
[----:B01----:R-:W-:Y:S05]  /*6160*/  ENDCOLLECTIVE ;  /* 0x000000000000791b */ /* 0x003fea0003800000 */
.L_x_147:
[----:B------:R-:W-:Y:S01]  /*6170*/  HFMA2 R155, -RZ, RZ, 0, 9.5367431640625e-07 ;  /* 0x00000010ff9b7431 */ /* 0x000fe200000001ff */
[----:B------:R-:W-:Y:S02]  /*6180*/  MOV R158, R149 ;  /* 0x00000095009e7202 */ /* 0x000fe40000000f00 */
[----:B------:R-:W-:-:S07]  /*6190*/  MOV R143, R125 ;  /* 0x0000007d008f7202 */ /* 0x000fce0000000f00 */
[----:B------:R-:W-:Y:S05]  /*61a0*/  WARPSYNC.COLLECTIVE R153, `(.L_x_148) ;  /* 0x0000000099087348 */ /* 0x000fea0003c00000 */
[----:B------:R0:W1:Y:S02]  /*61b0*/  SHFL.BFLY P1, R125, R158, R155, R160 ;  /* 0x0c00009b9e7d7389 */ /* 0x00006400000200a0 */
[----:B01----:R-:W-:Y:S05]  /*61c0*/  ENDCOLLECTIVE ;  /* 0x000000000000791b */ /* 0x003fea0003800000 */
.L_x_148:
[----:B------:R-:W-:-:S05]  /*61d0*/  FADD.FTZ R143, R142, R143 ;  /* 0x0000008f8e8f7221 */ /* 0x000fca0000010000 */
[----:B------:R-:W-:Y:S02]  /*61e0*/  MOV R158, R143 ;  /* 0x0000008f009e7202 */ /* 0x000fe40000000f00 */
[----:B------:R-:W-:-:S07]  /*61f0*/  MOV R0, R125 ;  /* 0x0000007d00007202 */ /* 0x000fce0000000f00 */
[----:B------:R-:W-:Y:S05]  /*6200*/  WARPSYNC.COLLECTIVE R153, `(.L_x_149) ;  /* 0x0000000099087348 */ /* 0x000fea0003c00000 */
[----:B------:R0:W1:Y:S02]  /*6210*/  SHFL.BFLY P1, R125, R158, R155, R160 ;  /* 0x0c00009b9e7d7389 */ /* 0x00006400000200a0 */
[----:B01----:R-:W-:Y:S05]  /*6220*/  ENDCOLLECTIVE ;  /* 0x000000000000791b */ /* 0x003fea0003800000 */
.L_x_149:
[----:B------:R-:W-:Y:S02]  /*6230*/  MOV R156, R125 ;  /* 0x0000007d009c7202 */ /* 0x000fe40000000f00 */
[----:B------:R-:W-:Y:S01]  /*6240*/  PRMT R125, R27, 0x7632, R125 ;  /* 0x000076321b7d7816 */ /* 0x000fe2000000007d */
[----:B------:R-:W-:Y:S06]  /*6250*/  BRA `(.L_x_150) ;  /* 0xffffffb800307947 */ /* 0x000fec000383ffff */
.L_x_151:
        /* <DEDUP_REMOVED lines=10> */
.L_x_14414:


//--------------------- .text._ZN10layer_norm13ln_bwd_kernelINS_13Kernel_traitsI13__nv_bfloat16S2_S2_S2_fjLj768ELj1ELj4ELj1ELj16ENS_18Kernel_traits_baseILj768ES2_S2_S2_S2_fjLj128EEEEELb0ELb1ELb0ELb0EEEvNS_9BwdParamsE --------------------------
	.section	.text._ZN10layer_norm13ln_bwd_kernelINS_13Kernel_traitsI13__nv_bfloat16S2_S2_S2_fjLj768ELj1ELj4ELj1ELj16ENS_18Kernel_traits_baseILj768ES2_S2_S2_S2_fjLj128EEEEELb0ELb1ELb0ELb0EEEvNS_9BwdParamsE,"ax",@progbits
	.align	128
        .global         _ZN10layer_norm13ln_bwd_kernelINS_13Kernel_traitsI13__nv_bfloat16S2_S2_S2_fjLj768ELj1ELj4ELj1ELj16ENS_18Kernel_traits_baseILj768ES2_S2_S2_S2_fjLj128EEEEELb0ELb1ELb0ELb0EEEvNS_9BwdParamsE
        .type           _ZN10layer_norm13ln_bwd_kernelINS_13Kernel_traitsI13__nv_bfloat16S2_S2_S2_fjLj768ELj1ELj4ELj1ELj16ENS_18Kernel_traits_baseILj768ES2_S2_S2_S2_fjLj128EEEEELb0ELb1ELb0ELb0EEEvNS_9BwdParamsE,@function
        .size           _ZN10layer_norm13ln_bwd_kernelINS_13Kernel_traitsI13__nv_bfloat16S2_S2_S2_fjLj768ELj1ELj4ELj1ELj16ENS_18Kernel_traits_baseILj768ES2_S2_S2_S2_fjLj128EEEEELb0ELb1ELb0ELb0EEEvNS_9BwdParamsE,(.L_x_14415 - _ZN10layer_norm13ln_bwd_kernelINS_13Kernel_traitsI13__nv_bfloat16S2_S2_S2_fjLj768ELj1ELj4ELj1ELj16ENS_18Kernel_traits_baseILj768ES2_S2_S2_S2_fjLj128EEEEELb0ELb1ELb0ELb0EEEvNS_9BwdParamsE)
        .other          _ZN10layer_norm13ln_bwd_kernelINS_13Kernel_traitsI13__nv_bfloat16S2_S2_S2_fjLj768ELj1ELj4ELj1ELj16ENS_18Kernel_traits_baseILj768ES2_S2_S2_S2_fjLj128EEEEELb0ELb1ELb0ELb0EEEvNS_9BwdParamsE,@"STO_CUDA_ENTRY STV_DEFAULT"
_ZN10layer_norm13ln_bwd_kernelINS_13Kernel_traitsI13__nv_bfloat16S2_S2_S2_fjLj768ELj1ELj4ELj1ELj16ENS_18Kernel_traits_baseILj768ES2_S2_S2_S2_fjLj128EEEEELb0ELb1ELb0ELb0EEEvNS_9BwdParamsE:
.text._ZN10layer_norm13ln_bwd_kernelINS_13Kernel_traitsI13__nv_bfloat16S2_S2_S2_fjLj768ELj1ELj4ELj1ELj16ENS_18Kernel_traits_baseILj768ES2_S2_S2_S2_fjLj128EEEEELb0ELb1ELb0ELb0EEEvNS_9BwdParamsE:
        /* <DEDUP_REMOVED lines=14> */
[----:B------:R-:W-:Y:S02]  /*00e0*/  LOP3.LUT R27, R28, 0x1f, RZ, 0x3c, !PT ;  /* 0x0000001f1c1b7812 */ /* 0x000fe400078e3cff */
[----:B------:R-:W-:Y:S02]  /*00f0*/  MOV R19, R28 ;  /* 0x0000001c00137202 */ /* 0x000fe40000000f00 */
[----:B------:R-:W-:-:S04]  /*0100*/  LEA.HI.SX32 R27, R0, R27, 0x1d ;  /* 0x0000001b001b7211 */ /* 0x000fc800078feaff */
[C---:B------:R-:W-:Y:S02]  /*0110*/  ISETP.GE.U32.AND P0, PT, R27.reuse, 0x20, PT ;  /* 0x000000201b00780c */ /* 0x040fe40003f06070 */
[C---:B------:R-:W-:Y:S02]  /*0120*/  ISETP.GE.U32.AND P1, PT, R27.reuse, 0x40, PT ;  /* 0x000000401b00780c */ /* 0x040fe40003f26070 */
[----:B------:R-:W-:-:S09]  /*0130*/  ISETP.GE.U32.AND P2, PT, R27, 0x60, PT ;  /* 0x000000601b00780c */ /* 0x000fd20003f46070 */
[----:B------:R-:W0:Y:S08]  /*0140*/  @P0 LDC.64 R2, c[0x0][0x3d0] ;  /* 0x0000f400ff020b82 */ /* 0x000e300000000a00 */
[----:B------:R-:W3:Y:S08]  /*0150*/  @P0 LDC.64 R4, c[0x0][0x3e8] ;  /* 0x0000fa00ff040b82 */ /* 0x000ef00000000a00 */
[----:B------:R-:W4:Y:S08]  /*0160*/  @P1 LDC.64 R6, c[0x0][0x3d0] ;  /* 0x0000f400ff061b82 */ /* 0x000f300000000a00 */
[----:B------:R-:W1:Y:S01]  /*0170*/  @P1 LDC.64 R8, c[0x0][0x3e8] ;  /* 0x0000fa00ff081b82 */ /* 0x000e620000000a00 */
[----:B0-----:R-:W-:Y:S01]  /*0180*/  @P0 IMAD.WIDE.U32 R2, R19, 0x10, R2 ;  /* 0x0000001013020825 */ /* 0x001fe200078e0002 */
[----:B------:R-:W-:-:S04]  /*0190*/  SHF.R.U32.HI R26, RZ, 0x5, R30 ;  /* 0x00000005ff1a7819 */ /* 0x000fc8000001161e */
[----:B--2---:R0:W5:Y:S02]  /*01a0*/  @P0 LDG.E.128 R36, desc[UR6][R2.64] ;  /* 0x0000000602240981 */ /* 0x004164000c1e1d00 */
[----:B------:R-:W2:Y:S01]  /*01b0*/  @P2 LDC.64 R14, c[0x0][0x3d0] ;  /* 0x0000f400ff0e2b82 */ /* 0x000ea20000000a00 */
[C---:B---3--:R-:W-:Y:S01]  /*01c0*/  @P0 IMAD.WIDE.U32 R4, R19.reuse, 0x10, R4 ;  /* 0x0000001013040825 */ /* 0x048fe200078e0004 */
[----:B------:R-:W-:-:S04]  /*01d0*/  @P0 LOP3.LUT R19, R19, 0x20, RZ, 0xfc, !PT ;  /* 0x0000002013130812 */ /* 0x000fc800078efcff */
[----:B------:R0:W5:Y:S02]  /*01e0*/  @P0 LDG.E.128 R40, desc[UR6][R4.64] ;  /* 0x0000000604280981 */ /* 0x000164000c1e1d00 */
[----:B------:R-:W3:Y:S01]  /*01f0*/  @P2 LDC.64 R16, c[0x0][0x3e8] ;  /* 0x0000fa00ff102b82 */ /* 0x000ee20000000a00 */
[----:B----4-:R-:W-:-:S05]  /*0200*/  @P1 IMAD.WIDE.U32 R10, R19, 0x10, R6 ;  /* 0x00000010130a1825 */ /* 0x010fca00078e0006 */
[----:B------:R0:W5:Y:S01]  /*0210*/  @P1 LDG.E.128 R44, desc[UR6][R10.64] ;  /* 0x000000060a2c1981 */ /* 0x000162000c1e1d00 */
[C---:B-1----:R-:W-:Y:S01]  /*0220*/  @P1 IMAD.WIDE.U32 R12, R19.reuse, 0x10, R8 ;  /* 0x00000010130c1825 */ /* 0x042fe200078e0008 */
[----:B------:R-:W-:-:S04]  /*0230*/  @P1 IADD3 R19, PT, PT, R19, 0x20, RZ ;  /* 0x0000002013131810 */ /* 0x000fc80007ffe0ff */
[----:B------:R0:W5:Y:S01]  /*0240*/  @P1 LDG.E.128 R48, desc[UR6][R12.64] ;  /* 0x000000060c301981 */ /* 0x000162000c1e1d00 */
[----:B--2---:R-:W-:-:S05]  /*0250*/  @P2 IMAD.WIDE.U32 R6, R19, 0x10, R14 ;  /* 0x0000001013062825 */ /* 0x004fca00078e000e */
[----:B------:R0:W5:Y:S01]  /*0260*/  @P2 LDG.E.128 R52, desc[UR6][R6.64] ;  /* 0x0000000606342981 */ /* 0x000162000c1e1d00 */
[----:B---3--:R-:W-:-:S05]  /*0270*/  @P2 IMAD.WIDE.U32 R8, R19, 0x10, R16 ;  /* 0x0000001013082825 */ /* 0x008fca00078e0010 */
[----:B------:R0:W5:Y:S01]  /*0280*/  @P2 LDG.E.128 R56, desc[UR6][R8.64] ;  /* 0x0000000608382981 */ /* 0x000162000c1e1d00 */
[----:B------:R-:W1:Y:S02]  /*0290*/  S2UR UR4, SR_CTAID.X ;  /* 0x00000000000479c3 */ /* 0x000e640000002500 */
[----:B-1----:R-:W-:-:S06]  /*02a0*/  USHF.L.U32 UR4, UR4, 0x2, URZ ;  /* 0x0000000204047899 */ /* 0x002fcc00080006ff */
        /* <DEDUP_REMOVED lines=38> */
[----:B0-----:R-:W-:Y:S06]  /*0510*/  @P0 BRA `(.L_x_152) ;  /* 0x00000070000c0947 */ /* 0x001fec0003800000 */
        /* <DEDUP_REMOVED lines=63> */
.L_x_188:
        /* <DEDUP_REMOVED lines=27> */
[----:B------:R-:W-:Y:S02]  /*0ac0*/  ISETP.GE.U32.AND P2, PT, R27, 0x60, PT ;  /* 0x000000601b00780c */ /* 0x000fe40003f46070 */
[----:B------:R-:W-:Y:S02]  /*0ad0*/  MOV R202, RZ ;  /* 0x000000ff00ca7202 */ /* 0x000fe40000000f00 */
[----:B------:R-:W-:Y:S02]  /*0ae0*/  MOV R204, RZ ;  /* 0x000000ff00cc7202 */ /* 0x000fe40000000f00 */
[----:B------:R-:W-:-:S03]  /*0af0*/  MOV R155, R0 ;  /* 0x00000000009b7202 */ /* 0x000fc60000000f00 */
        /* <DEDUP_REMOVED lines=10> */
[----:B------:R-:W-:Y:S02]  /*0ba0*/  SHF.L.U32 R195, R37, 0x10, RZ ;  /* 0x0000001025c37819 */ /* 0x000fe400000006ff */
[----:B--2---:R-:W-:Y:S02]  /*0bb0*/  SHF.L.U32 R189, R149, 0x10, RZ ;  /* 0x0000001095bd7819 */ /* 0x004fe400000006ff */
[----:B------:R-:W-:-:S02]  /*0bc0*/  SHF.L.U32 R191, R150, 0x10, RZ ;  /* 0x0000001096bf7819 */ /* 0x000fc400000006ff */
[C---:B------:R-:W-:Y:S01]  /*0bd0*/  PRMT R202, R151.reuse, 0x7632, R202 ;  /* 0x0000763297ca7816 */ /* 0x040fe200000000ca */
[C---:B------:R-:W-:Y:S01]  /*0be0*/  FADD.FTZ R189, -R200.reuse, R189 ;  /* 0x000000bdc8bd7221 */ /* 0x040fe20000010100 */
[----:B------:R-:W-:Y:S01]  /*0bf0*/  SHF.L.U32 R151, R151, 0x10, RZ ;  /* 0x0000001097977819 */ /* 0x000fe200000006ff */
[----:B------:R-:W-:Y:S01]  /*0c00*/  FADD.FTZ R191, -R200, R191 ;  /* 0x000000bfc8bf7221 */ /* 0x000fe20000010100 */
[----:B------:R-:W-:Y:S01]  /*0c10*/  PRMT R186, R149, 0x7632, R186 ;  /* 0x0000763295ba7816 */ /* 0x000fe200000000ba */
[----:B-----5:R-:W-:Y:S01]  /*0c20*/  FMUL.FTZ R197, R164, R189 ;  /* 0x000000bda4c57220 */ /* 0x020fe20000410000 */
[----:B---3--:R-:W-:Y:S01]  /*0c30*/  PRMT R190, R154, 0x7632, R190 ;  /* 0x000076329abe7816 */ /* 0x008fe200000000be */
[----:B------:R-:W-:Y:S01]  /*0c40*/  FADD.FTZ R151, -R200, R151 ;  /* 0x00000097c8977221 */ /* 0x000fe20000010100 */
[----:B------:R-:W-:Y:S01]  /*0c50*/  SHF.L.U32 R154, R154, 0x10, RZ ;  /* 0x000000109a9a7819 */ /* 0x000fe200000006ff */
[----:B------:R-:W-:Y:S01]  /*0c60*/  FMUL.FTZ R193, R164, R191 ;  /* 0x000000bfa4c17220 */ /* 0x000fe20000410000 */
[----:B------:R-:W-:Y:S01]  /*0c70*/  SHF.L.U32 R149, R38, 0x10, RZ ;  /* 0x0000001026957819 */ /* 0x000fe200000006ff */
[----:B------:R-:W-:Y:S01]  /*0c80*/  FMUL.FTZ R189, R164, R151 ;  /* 0x00000097a4bd7220 */ /* 0x000fe20000410000 */
[----:B------:R-:W-:Y:S01]  /*0c90*/  PRMT R184, R148, 0x7632, R184 ;  /* 0x0000763294b87816 */ /* 0x000fe200000000b8 */
[----:B------:R-:W-:Y:S01]  /*0ca0*/  FADD.FTZ R80, R80, R154 ;  /* 0x0000009a50507221 */ /* 0x000fe20000010000 */
[----:B------:R-:W-:Y:S01]  /*0cb0*/  SHF.L.U32 R187, R148, 0x10, RZ ;  /* 0x0000001094bb7819 */ /* 0x000fe200000006ff */
[-C--:B------:R-:W-:Y:S01]  /*0cc0*/  FMUL.FTZ R191, R149, R154.reuse ;  /* 0x0000009a95bf7220 */ /* 0x080fe20000410000 */
[----:B------:R-:W-:Y:S01]  /*0cd0*/  PRMT R148, R152, 0x7632, R148 ;  /* 0x0000763298947816 */ /* 0x000fe20000000094 */
[----:B------:R-:W-:Y:S01]  /*0ce0*/  FFMA.FTZ R64, R193, R154, R64 ;  /* 0x0000009ac1407223 */ /* 0x000fe20000010040 */
[----:B------:R-:W-:Y:S01]  /*0cf0*/  SHF.L.U32 R149, R184, 0x10, RZ ;  /* 0x00000010b8957819 */ /* 0x000fe200000006ff */
[----:B------:R-:W-:Y:S01]  /*0d00*/  FADD.FTZ R187, -R200, R187 ;  /* 0x000000bbc8bb7221 */ /* 0x000fe20000010100 */
[----:B------:R-:W-:-:S02]  /*0d10*/  SHF.L.U32 R151, R186, 0x10, RZ ;  /* 0x00000010ba977819 */ /* 0x000fc400000006ff */
[----:B------:R-:W-:Y:S01]  /*0d20*/  SHF.L.U32 R152, R152, 0x10, RZ ;  /* 0x0000001098987819 */ /* 0x000fe200000006ff */
[----:B------:R-:W-:Y:S01]  /*0d30*/  FADD.FTZ R149, -R200, R149 ;  /* 0x00000095c8957221 */ /* 0x000fe20000010100 */
[----:B------:R-:W-:Y:S01]  /*0d40*/  PRMT R188, R150, 0x7632, R188 ;  /* 0x0000763296bc7816 */ /* 0x000fe200000000bc */
[----:B------:R-:W-:Y:S01]  /*0d50*/  FADD.FTZ R151, -R200, R151 ;  /* 0x00000097c8977221 */ /* 0x000fe20000010100 */
[----:B------:R-:W-:Y:S01]  /*0d60*/  PRMT R150, R153, 0x7632, R150 ;  /* 0x0000763299967816 */ /* 0x000fe20000000096 */
[----:B------:R-:W-:Y:S01]  /*0d70*/  FMUL.FTZ R201, R164, R187 ;  /* 0x000000bba4c97220 */ /* 0x000fe20000410000 */
[----:B------:R-:W-:Y:S01]  /*0d80*/  SHF.L.U32 R148, R148, 0x10, RZ ;  /* 0x0000001094947819 */ /* 0x000fe200000006ff */
[----:B------:R-:W-:Y:S01]  /*0d90*/  FMUL.FTZ R199, R199, R152 ;  /* 0x00000098c7c77220 */ /* 0x000fe20000410000 */
[----:B------:R-:W-:Y:S01]  /*0da0*/  SHF.L.U32 R150, R150, 0x10, RZ ;  /* 0x0000001096967819 */ /* 0x000fe200000006ff */
[C---:B------:R-:W-:Y:S01]  /*0db0*/  FMUL.FTZ R198, R164.reuse, R149 ;  /* 0x00000095a4c67220 */ /* 0x040fe20000410000 */
[----:B------:R-:W-:Y:S01]  /*0dc0*/  SHF.L.U32 R153, R153, 0x10, RZ ;  /* 0x0000001099997819 */ /* 0x000fe200000006ff */
[----:B------:R-:W-:Y:S01]  /*0dd0*/  FMUL.FTZ R194, R164, R151 ;  /* 0x00000097a4c27220 */ /* 0x000fe20000410000 */
[-C--:B------:R-:W-:Y:S01]  /*0de0*/  FMUL.FTZ R196, R196, R148.reuse ;  /* 0x00000094c4c47220 */ /* 0x080fe20000410000 */
[----:B------:R-:W-:Y:S01]  /*0df0*/  FADD.FTZ R149, RZ, R199 ;  /* 0x000000c7ff957221 */ /* 0x000fe20000010000 */
[----:B------:R-:W-:Y:S01]  /*0e00*/  FFMA.FTZ R151, R201, R199, RZ ;  /* 0x000000c7c9977223 */ /* 0x000fe200000100ff */
[----:B------:R-:W-:Y:S01]  /*0e10*/  FADD.FTZ R77, R77, R148 ;  /* 0x000000944d4d7221 */ /* 0x000fe20000010000 */
[----:B------:R-:W-:Y:S01]  /*0e20*/  FFMA.FTZ R61, R198, R148, R61 ;  /* 0x00000094c63d7223 */ /* 0x000fe2000001003d */
[-C--:B------:R-:W-:Y:S01]  /*0e30*/  FMUL.FTZ R192, R192, R150.reuse ;  /* 0x00000096c0c07220 */ /* 0x080fe20000410000 */
[----:B------:R-:W-:Y:S01]  /*0e40*/  FADD.FTZ R79, R79, R150 ;  /* 0x000000964f4f7221 */ /* 0x000fe20000010000 */
[----:B------:R-:W-:Y:S01]  /*0e50*/  FFMA.FTZ R63, R194, R150, R63 ;  /* 0x00000096c23f7223 */ /* 0x000fe2000001003f */
        /* <DEDUP_REMOVED lines=8> */
[----:B------:R-:W-:Y:S01]  /*0ee0*/  FFMA.FTZ R151, R197, R195, R150 ;  /* 0x000000c3c5977223 */ /* 0x000fe20000010096 */
[----:B------:R-:W-:Y:S01]  /*0ef0*/  SHF.L.U32 R155, R155, 0x10, RZ ;  /* 0x000000109b9b7819 */ /* 0x000fe200000006ff */
[----:B------:R-:W-:Y:S01]  /*0f00*/  FADD.FTZ R76, R76, R152 ;  /* 0x000000984c4c7221 */ /* 0x000fe20000010000 */
[----:B------:R-:W-:Y:S01]  /*0f10*/  SHF.L.U32 R187, R39, 0x10, RZ ;  /* 0x0000001027bb7819 */ /* 0x000fe200000006ff */
[----:B------:R-:W-:Y:S01]  /*0f20*/  FFMA.FTZ R60, R201, R152, R60 ;  /* 0x00000098c93c7223 */ /* 0x000fe2000001003c */
[----:B------:R-:W-:Y:S01]  /*0f30*/  SHF.L.U32 R152, R20, 0x10, RZ ;  /* 0x0000001014987819 */ /* 0x000fe200000006ff */
[----:B------:R-:W-:Y:S01]  /*0f40*/  FADD.FTZ R153, -R200, R153 ;  /* 0x00000099c8997221 */ /* 0x000fe20000010100 */
[----:B------:R-:W-:Y:S01]  /*0f50*/  SHF.L.U32 R154, R190, 0x10, RZ ;  /* 0x00000010be9a7819 */ /* 0x000fe200000006ff */
[----:B------:R-:W-:Y:S01]  /*0f60*/  FADD.FTZ R148, R149, R192 ;  /* 0x000000c095947221 */ /* 0x000fe20000010000 */
[----:B------:R-:W-:Y:S01]  /*0f70*/  FFMA.FTZ R150, R194, R192, R151 ;  /* 0x000000c0c2967223 */ /* 0x000fe20000010097 */
[-C--:B------:R-:W-:Y:S01]  /*0f80*/  FMUL.FTZ R187, R187, R155.reuse ;  /* 0x0000009bbbbb7220 */ /* 0x080fe20000410000 */
[----:B------:R-:W-:Y:S01]  /*0f90*/  FADD.FTZ R82, R82, R155 ;  /* 0x0000009b52527221 */ /* 0x000fe20000010000 */
[----:B------:R-:W-:Y:S01]  /*0fa0*/  FFMA.FTZ R66, R189, R155, R66 ;  /* 0x0000009bbd427223 */ /* 0x000fe20000010042 */
[----:B------:R-:W-:Y:S01]  /*0fb0*/  SHF.L.U32 R155, R202, 0x10, RZ ;  /* 0x00000010ca9b7819 */ /* 0x000fe200000006ff */
[----:B------:R-:W-:Y:S01]  /*0fc0*/  FMUL.FTZ R188, R152, R154 ;  /* 0x0000009a98bc7220 */ /* 0x000fe20000410000 */
[----:B------:R-:W-:Y:S01]  /*0fd0*/  FMUL.FTZ R190, R164, R153 ;  /* 0x00000099a4be7220 */ /* 0x000fe20000410000 */
        /* <DEDUP_REMOVED lines=14> */
[----:B------:R-:W-:Y:S01]  /*10c0*/  FFMA.FTZ R67, R186, R203, R67 ;  /* 0x000000cbba437223 */ /* 0x000fe20000010043 */
[----:B------:R-:W-:Y:S01]  /*10d0*/  IADD3 R155, PT, PT, R0, 0x20, RZ ;  /* 0x00000020009b7810 */ /* 0x000fe20007ffe0ff */
[----:B------:R-:W-:Y:S01]  /*10e0*/  FADD.FTZ R202, R149, R184 ;  /* 0x000000b895ca7221 */ /* 0x000fe20000010000 */
[----:B------:R-:W-:-:S07]  /*10f0*/  FFMA.FTZ R204, R186, R184, R151 ;  /* 0x000000b8bacc7223 */ /* 0x000fce0000010097 */
.L_x_156:
[----:B------:R-:W-:Y:S05]  /*1100*/  BSYNC.RECONVERGENT B1 ;  /* 0x0000000000017941 */ /* 0x000fea0003800200 */
.L_x_155:
        /* <DEDUP_REMOVED lines=10> */
[----:B------:R-:W-:Y:S02]  /*11b0*/  IADD3 R155, PT, PT, R155, 0x20, RZ ;  /* 0x000000209b9b7810 */ /* 0x000fe40007ffe0ff */
[----:B--2---:R-:W-:Y:S02]  /*11c0*/  SHF.L.U32 R153, R32, 0x10, RZ ;  /* 0x0000001020997819 */ /* 0x004fe400000006ff */
[----:B------:R-:W-:Y:S02]  /*11d0*/  SHF.L.U32 R159, R34, 0x10, RZ ;  /* 0x00000010229f7819 */ /* 0x000fe400000006ff */
[----:B------:R-:W-:Y:S01]  /*11e0*/  SHF.L.U32 R157, R33, 0x10, RZ ;  /* 0x00000010219d7819 */ /* 0x000fe200000006ff */
[C---:B------:R-:W-:Y:S01]  /*11f0*/  FADD.FTZ R153, -R200.reuse, R153 ;  /* 0x00000099c8997221 */ /* 0x040fe20000010100 */
[----:B------:R-:W-:Y:S01]  /*1200*/  SHF.L.U32 R181, R35, 0x10, RZ ;  /* 0x0000001023b57819 */ /* 0x000fe200000006ff */
[----:B------:R-:W-:Y:S01]  /*1210*/  FADD.FTZ R159, -R200, R159 ;  /* 0x0000009fc89f7221 */ /* 0x000fe20000010100 */
[----:B---3--:R-:W-:Y:S01]  /*1220*/  PRMT R152, R148, 0x7632, R152 ;  /* 0x0000763294987816 */ /* 0x008fe20000000098 */
[----:B-----5:R-:W-:Y:S01]  /*1230*/  FMUL.FTZ R185, R164, R153 ;  /* 0x00000099a4b97220 */ /* 0x020fe20000410000 */
[----:B------:R-:W-:Y:S01]  /*1240*/  PRMT R31, R32, 0x7632, R31 ;  /* 0x00007632201f7816 */ /* 0x000fe2000000001f */
[C---:B------:R-:W-:Y:S01]  /*1250*/  FADD.FTZ R157, -R200.reuse, R157 ;  /* 0x0000009dc89d7221 */ /* 0x040fe20000010100 */
[----:B------:R-:W-:Y:S01]  /*1260*/  PRMT R154, R33, 0x7632, R154 ;  /* 0x00007632219a7816 */ /* 0x000fe2000000009a */
[----:B------:R-:W-:Y:S01]  /*1270*/  FADD.FTZ R181, -R200, R181 ;  /* 0x000000b5c8b57221 */ /* 0x000fe20000010100 */
[----:B------:R-:W-:Y:S01]  /*1280*/  SHF.L.U32 R148, R148, 0x10, RZ ;  /* 0x0000001094947819 */ /* 0x000fe200000006ff */
[C---:B------:R-:W-:Y:S01]  /*1290*/  FMUL.FTZ R157, R164.reuse, R157 ;  /* 0x0000009da49d7220 */ /* 0x040fe20000410000 */
[----:B------:R-:W-:Y:S01]  /*12a0*/  PRMT R161, R35, 0x7632, R161 ;  /* 0x0000763223a17816 */ /* 0x000fe200000000a1 */
[----:B------:R-:W-:Y:S01]  /*12b0*/  FMUL.FTZ R35, R164, R159 ;  /* 0x0000009fa4237220 */ /* 0x000fe20000410000 */
[----:B------:R-:W-:Y:S01]  /*12c0*/  SHF.L.U32 R33, R150, 0x10, RZ ;  /* 0x0000001096217819 */ /* 0x000fe200000006ff */
[-C--:B------:R-:W-:Y:S01]  /*12d0*/  FMUL.FTZ R183, R183, R148.reuse ;  /* 0x00000094b7b77220 */ /* 0x080fe20000410000 */
[----:B------:R-:W-:Y:S01]  /*12e0*/  SHF.L.U32 R32, R46, 0x10, RZ ;  /* 0x000000102e207819 */ /* 0x000fe200000006ff */
[----:B------:R-:W-:Y:S01]  /*12f0*/  FADD.FTZ R84, R84, R148 ;  /* 0x0000009454547221 */ /* 0x000fe20000010000 */
[----:B------:R-:W-:Y:S01]  /*1300*/  PRMT R158, R34, 0x7632, R158 ;  /* 0x00007632229e7816 */ /* 0x000fe2000000009e */
[----:B------:R-:W-:Y:S01]  /*1310*/  FFMA.FTZ R68, R185, R148, R68 ;  /* 0x00000094b9447223 */ /* 0x000fe20000010044 */
[C---:B------:R-:W-:Y:S01]  /*1320*/  PRMT R156, R149.reuse, 0x7632, R156 ;  /* 0x00007632959c7816 */ /* 0x040fe2000000009c */
[-C--:B------:R-:W-:Y:S01]  /*1330*/  FMUL.FTZ R32, R32, R33.reuse ;  /* 0x0000002120207220 */ /* 0x080fe20000410000 */
[----:B------:R-:W-:Y:S01]  /*1340*/  SHF.L.U32 R149, R149, 0x10, RZ ;  /* 0x0000001095957819 */ /* 0x000fe200000006ff */
[----:B------:R-:W-:Y:S01]  /*1350*/  FADD.FTZ R88, R88, R33 ;  /* 0x0000002158587221 */ /* 0x000fe20000010000 */
[----:B------:R-:W-:Y:S01]  /*1360*/  PRMT R160, R150, 0x7632, R160 ;  /* 0x0000763296a07816 */ /* 0x000fe200000000a0 */
[----:B------:R-:W-:Y:S01]  /*1370*/  FFMA.FTZ R72, R35, R33, R72 ;  /* 0x0000002123487223 */ /* 0x000fe20000010048 */
[----:B------:R-:W-:Y:S01]  /*1380*/  SHF.L.U32 R34, R45, 0x10, RZ ;  /* 0x000000102d227819 */ /* 0x000fe200000006ff */
[----:B------:R-:W-:Y:S01]  /*1390*/  FMUL.FTZ R33, R164, R181 ;  /* 0x000000b5a4217220 */ /* 0x000fe20000410000 */
[C---:B------:R-:W-:Y:S01]  /*13a0*/  PRMT R150, R151.reuse, 0x7632, R150 ;  /* 0x0000763297967816 */ /* 0x040fe20000000096 */
[----:B------:R-:W-:Y:S01]  /*13b0*/  FADD.FTZ R86, R86, R149 ;  /* 0x0000009556567221 */ /* 0x000fe20000010000 */
[----:B------:R-:W-:Y:S01]  /*13c0*/  SHF.L.U32 R151, R151, 0x10, RZ ;  /* 0x0000001097977819 */ /* 0x000fe200000006ff */
[-C--:B------:R-:W-:Y:S01]  /*13d0*/  FMUL.FTZ R34, R34, R149.reuse ;  /* 0x0000009522227220 */ /* 0x080fe20000410000 */
[----:B------:R-:W-:Y:S01]  /*13e0*/  SHF.L.U32 R148, R47, 0x10, RZ ;  /* 0x000000102f947819 */ /* 0x000fe200000006ff */
[----:B------:R-:W-:Y:S01]  /*13f0*/  FFMA.FTZ R70, R157, R149, R70 ;  /* 0x000000959d467223 */ /* 0x000fe20000010046 */
[----:B------:R-:W-:Y:S01]  /*1400*/  SHF.L.U32 R149, R31, 0x10, RZ ;  /* 0x000000101f957819 */ /* 0x000fe200000006ff */
[----:B------:R-:W-:Y:S01]  /*1410*/  FADD.FTZ R90, R90, R151 ;  /* 0x000000975a5a7221 */ /* 0x000fe20000010000 */
[-C--:B------:R-:W-:Y:S01]  /*1420*/  FFMA.FTZ R74, R33, R151.reuse, R74 ;  /* 0x00000097214a7223 */ /* 0x080fe2000001004a */
[----:B------:R-:W-:Y:S01]  /*1430*/  FMUL.FTZ R31, R148, R151 ;  /* 0x00000097941f7220 */ /* 0x000fe20000410000 */
[----:B------:R-:W-:Y:S01]  /*1440*/  SHF.L.U32 R151, R154, 0x10, RZ ;  /* 0x000000109a977819 */ /* 0x000fe200000006ff */
[----:B------:R-:W-:Y:S01]  /*1450*/  FADD.FTZ R149, -R200, R149 ;  /* 0x00000095c8957221 */ /* 0x000fe20000010100 */
[----:B------:R-:W-:Y:S01]  /*1460*/  SHF.L.U32 R181, R10, 0x10, RZ ;  /* 0x000000100ab57819 */ /* 0x000fe200000006ff */
[----:B------:R-:W-:Y:S01]  /*1470*/  FADD.FTZ R202, R202, R183 ;  /* 0x000000b7caca7221 */ /* 0x000fe20000010000 */
[----:B------:R-:W-:Y:S01]  /*1480*/  SHF.L.U32 R152, R152, 0x10, RZ ;  /* 0x0000001098987819 */ /* 0x000fe200000006ff */
[----:B------:R-:W-:Y:S01]  /*1490*/  FADD.FTZ R151, -R200, R151 ;  /* 0x00000097c8977221 */ /* 0x000fe20000010100 */
[----:B------:R-:W-:Y:S01]  /*14a0*/  SHF.L.U32 R159, R11, 0x10, RZ ;  /* 0x000000100b9f7819 */ /* 0x000fe200000006ff */
[----:B------:R-:W-:Y:S01]  /*14b0*/  FMUL.FTZ R182, R164, R149 ;  /* 0x00000095a4b67220 */ /* 0x000fe20000410000 */
[----:B------:R-:W-:Y:S01]  /*14c0*/  SHF.L.U32 R148, R156, 0x10, RZ ;  /* 0x000000109c947819 */ /* 0x000fe200000006ff */
[----:B------:R-:W-:Y:S01]  /*14d0*/  FMUL.FTZ R156, R164, R151 ;  /* 0x00000097a49c7220 */ /* 0x000fe20000410000 */
[----:B------:R-:W-:Y:S01]  /*14e0*/  FMUL.FTZ R181, R181, R152 ;  /* 0x00000098b5b57220 */ /* 0x000fe20000410000 */
[----:B------:R-:W-:Y:S01]  /*14f0*/  FFMA.FTZ R149, R185, R183, R204 ;  /* 0x000000b7b9957223 */ /* 0x000fe200000100cc */
[----:B------:R-:W-:Y:S01]  /*1500*/  SHF.L.U32 R153, R158, 0x10, RZ ;  /* 0x000000109e997819 */ /* 0x000fe200000006ff */
[-C--:B------:R-:W-:Y:S01]  /*1510*/  FMUL.FTZ R159, R159, R148.reuse ;  /* 0x000000949f9f7220 */ /* 0x080fe20000410000 */
[----:B------:R-:W-:Y:S01]  /*1520*/  FADD.FTZ R87, R87, R148 ;  /* 0x0000009457577221 */ /* 0x000fe20000010000 */
[----:B------:R-:W-:Y:S01]  /*1530*/  FFMA.FTZ R71, R156, R148, R71 ;  /* 0x000000949c477223 */ /* 0x000fe20000010047 */
[----:B------:R-:W-:Y:S01]  /*1540*/  FADD.FTZ R151, R202, R181 ;  /* 0x000000b5ca977221 */ /* 0x000fe20000010000 */
[----:B------:R-:W-:Y:S01]  /*1550*/  FFMA.FTZ R148, R182, R181, R149 ;  /* 0x000000b5b6947223 */ /* 0x000fe20000010095 */
[----:B------:R-:W-:Y:S01]  /*1560*/  SHF.L.U32 R202, R150, 0x10, RZ ;  /* 0x0000001096ca7819 */ /* 0x000fe200000006ff */
[----:B------:R-:W-:Y:S01]  /*1570*/  FADD.FTZ R85, R85, R152 ;  /* 0x0000009855557221 */ /* 0x000fe20000010000 */
        /* <DEDUP_REMOVED lines=8> */
[----:B------:R-:W-:Y:S01]  /*1600*/  SHF.L.U32 R161, R161, 0x10, RZ ;  /* 0x00000010a1a17819 */ /* 0x000fe200000006ff */
        /* <DEDUP_REMOVED lines=17> */
.L_x_158:
[----:B------:R-:W-:Y:S05]  /*1720*/  BSYNC.RECONVERGENT B1 ;  /* 0x0000000000017941 */ /* 0x000fea0003800200 */
.L_x_157:
        /* <DEDUP_REMOVED lines=10> */
[----:B------:R-:W-:Y:S02]  /*17d0*/  PRMT R166, R149, 0x7632, R166 ;  /* 0x0000763295a67816 */ /* 0x000fe400000000a6 */
[----:B------:R-:W-:Y:S02]  /*17e0*/  SHF.L.U32 R167, R148, 0x10, RZ ;  /* 0x0000001094a77819 */ /* 0x000fe400000006ff */
[----:B------:R-:W-:-:S02]  /*17f0*/  PRMT R168, R150, 0x7632, R168 ;  /* 0x0000763296a87816 */ /* 0x000fc400000000a8 */
[----:B------:R-:W-:Y:S01]  /*1800*/  SHF.L.U32 R171, R150, 0x10, RZ ;  /* 0x0000001096ab7819 */ /* 0x000fe200000006ff */
[C---:B------:R-:W-:Y:S01]  /*1810*/  FADD.FTZ R167, -R200.reuse, R167 ;  /* 0x000000a7c8a77221 */ /* 0x040fe20000010100 */
[----:B------:R-:W-:Y:S02]  /*1820*/  SHF.L.U32 R169, R149, 0x10, RZ ;  /* 0x0000001095a97819 */ /* 0x000fe400000006ff */
[C---:B------:R-:W-:Y:S01]  /*1830*/  PRMT R150, R151.reuse, 0x7632, R150 ;  /* 0x0000763297967816 */ /* 0x040fe20000000096 */
[C---:B------:R-:W-:Y:S01]  /*1840*/  FADD.FTZ R171, -R200.reuse, R171 ;  /* 0x000000abc8ab7221 */ /* 0x040fe20000010100 */
[----:B------:R-:W-:Y:S01]  /*1850*/  SHF.L.U32 R151, R151, 0x10, RZ ;  /* 0x0000001097977819 */ /* 0x000fe200000006ff */
[----:B------:R-:W-:Y:S01]  /*1860*/  FADD.FTZ R169, -R200, R169 ;  /* 0x000000a9c8a97221 */ /* 0x000fe20000010100 */
[----:B------:R-:W-:Y:S02]  /*1870*/  SHF.L.U32 R165, R165, 0x10, RZ ;  /* 0x00000010a5a57819 */ /* 0x000fe400000006ff */
[----:B------:R-:W-:Y:S01]  /*1880*/  SHF.L.U32 R149, R166, 0x10, RZ ;  /* 0x00000010a6957819 */ /* 0x000fe200000006ff */
[----:B------:R-:W-:Y:S01]  /*1890*/  FADD.FTZ R177, -R200, R151 ;  /* 0x00000097c8b17221 */ /* 0x000fe20000010100 */
[----:B------:R-:W-:Y:S01]  /*18a0*/  SHF.L.U32 R173, R168, 0x10, RZ ;  /* 0x00000010a8ad7819 */ /* 0x000fe200000006ff */
[----:B------:R-:W-:Y:S01]  /*18b0*/  FADD.FTZ R151, -R200, R165 ;  /* 0x000000a5c8977221 */ /* 0x000fe20000010100 */
[----:B------:R-:W-:Y:S01]  /*18c0*/  SHF.L.U32 R166, R52, 0x10, RZ ;  /* 0x0000001034a67819 */ /* 0x000fe200000006ff */
[----:B------:R-:W-:Y:S01]  /*18d0*/  FADD.FTZ R175, -R200, R149 ;  /* 0x00000095c8af7221 */ /* 0x000fe20000010100 */
[----:B---3--:R-:W-:Y:S01]  /*18e0*/  SHF.L.U32 R149, R152, 0x10, RZ ;  /* 0x0000001098957819 */ /* 0x008fe200000006ff */
[----:B------:R-:W-:Y:S01]  /*18f0*/  FADD.FTZ R179, -R200, R173 ;  /* 0x000000adc8b37221 */ /* 0x000fe20000010100 */
[----:B-----5:R-:W-:Y:S01]  /*1900*/  FMUL.FTZ R165, R164, R167 ;  /* 0x000000a7a4a57220 */ /* 0x020fe20000410000 */
[----:B------:R-:W-:Y:S01]  /*1910*/  SHF.L.U32 R203, R150, 0x10, RZ ;  /* 0x0000001096cb7819 */ /* 0x000fe200000006ff */
[----:B------:R-:W-:Y:S01]  /*1920*/  FMUL.FTZ R167, R164, R169 ;  /* 0x000000a9a4a77220 */ /* 0x000fe20000410000 */
[----:B------:R-:W-:Y:S01]  /*1930*/  SHF.L.U32 R173, R154, 0x10, RZ ;  /* 0x000000109aad7819 */ /* 0x000fe200000006ff */
[----:B------:R-:W-:Y:S01]  /*1940*/  FMUL.FTZ R169, R164, R171 ;  /* 0x000000aba4a97220 */ /* 0x000fe20000410000 */
[----:B------:R-:W-:Y:S01]  /*1950*/  PRMT R150, R153, 0x7632, R150 ;  /* 0x0000763299967816 */ /* 0x000fe20000000096 */
[-C--:B------:R-:W-:Y:S01]  /*1960*/  FMUL.FTZ R166, R166, R149.reuse ;  /* 0x00000095a6a67220 */ /* 0x080fe20000410000 */
[----:B------:R-:W-:Y:S01]  /*1970*/  PRMT R148, R152, 0x7632, R148 ;  /* 0x0000763298947816 */ /* 0x000fe20000000094 */
[----:B------:R-:W-:Y:S01]  /*1980*/  FADD.FTZ R128, R128, R149 ;  /* 0x0000009580807221 */ /* 0x000fe20000010000 */
[----:B------:R-:W-:Y:S01]  /*1990*/  FFMA.FTZ R92, R165, R149, R92 ;  /* 0x00000095a55c7223 */ /* 0x000fe2000001005c */
[-C--:B------:R-:W-:Y:S01]  /*19a0*/  FMUL.FTZ R170, R170, R173.reuse ;  /* 0x000000adaaaa7220 */ /* 0x080fe20000410000 */
[----:B------:R-:W-:Y:S01]  /*19b0*/  FADD.FTZ R132, R132, R173 ;  /* 0x000000ad84847221 */ /* 0x000fe20000010000 */
[----:B------:R-:W-:Y:S01]  /*19c0*/  FFMA.FTZ R96, R169, R173, R96 ;  /* 0x000000ada9607223 */ /* 0x000fe20000010060 */
[----:B------:R-:W-:Y:S01]  /*19d0*/  SHF.L.U32 R149, R3, 0x10, RZ ;  /* 0x0000001003957819 */ /* 0x000fe200000006ff */
[----:B------:R-:W-:Y:S01]  /*19e0*/  FMUL.FTZ R176, R164, R175 ;  /* 0x000000afa4b07220 */ /* 0x000fe20000410000 */
        /* <DEDUP_REMOVED lines=8> */
[----:B------:R-:W-:Y:S01]  /*1a70*/  SHF.L.U32 R168, R53, 0x10, RZ ;  /* 0x0000001035a87819 */ /* 0x000fe200000006ff */
[-C--:B------:R-:W-:Y:S01]  /*1a80*/  FMUL.FTZ R173, R173, R148.reuse ;  /* 0x00000094adad7220 */ /* 0x080fe20000410000 */
[----:B------:R-:W-:Y:S01]  /*1a90*/  FADD.FTZ R129, R129, R148 ;  /* 0x0000009481817221 */ /* 0x000fe20000010000 */
[----:B------:R-:W-:Y:S01]  /*1aa0*/  FFMA.FTZ R93, R174, R148, R93 ;  /* 0x00000094ae5d7223 */ /* 0x000fe2000001005d */
[----:B------:R-:W-:Y:S01]  /*1ab0*/  PRMT R152, R154, 0x7632, R152 ;  /* 0x000076329a987816 */ /* 0x000fe20000000098 */
[----:B------:R-:W-:Y:S01]  /*1ac0*/  FMUL.FTZ R168, R168, R153 ;  /* 0x00000099a8a87220 */ /* 0x000fe20000410000 */
[----:B------:R-:W-:Y:S01]  /*1ad0*/  FADD.FTZ R151, R202, R173 ;  /* 0x000000adca977221 */ /* 0x000fe20000010000 */
[----:B------:R-:W-:Y:S01]  /*1ae0*/  FFMA.FTZ R148, R174, R173, R149 ;  /* 0x000000adae947223 */ /* 0x000fe20000010095 */
[----:B------:R-:W-:Y:S01]  /*1af0*/  FADD.FTZ R131, R131, R150 ;  /* 0x0000009683837221 */ /* 0x000fe20000010000 */
[----:B------:R-:W-:Y:S01]  /*1b00*/  FFMA.FTZ R95, R176, R150, R95 ;  /* 0x00000096b05f7223 */ /* 0x000fe2000001005f */
[----:B------:R-:W-:Y:S01]  /*1b10*/  FADD.FTZ R150, R151, R168 ;  /* 0x000000a897967221 */ /* 0x000fe20000010000 */
[----:B------:R-:W-:Y:S01]  /*1b20*/  FFMA.FTZ R149, R167, R168, R148 ;  /* 0x000000a8a7957223 */ /* 0x000fe20000010094 */
[----:B------:R-:W-:Y:S01]  /*1b30*/  FMUL.FTZ R171, R164, R177 ;  /* 0x000000b1a4ab7220 */ /* 0x000fe20000410000 */
[----:B------:R-:W-:Y:S01]  /*1b40*/  SHF.L.U32 R177, R4, 0x10, RZ ;  /* 0x0000001004b17819 */ /* 0x000fe200000006ff */
[----:B------:R-:W-:Y:S01]  /*1b50*/  FADD.FTZ R151, R150, R175 ;  /* 0x000000af96977221 */ /* 0x000fe20000010000 */
[----:B------:R-:W-:Y:S01]  /*1b60*/  SHF.L.U32 R152, R152, 0x10, RZ ;  /* 0x0000001098987819 */ /* 0x000fe200000006ff */
[----:B------:R-:W-:Y:S01]  /*1b70*/  FFMA.FTZ R148, R176, R175, R149 ;  /* 0x000000afb0947223 */ /* 0x000fe20000010095 */
[C---:B------:R-:W-:Y:S01]  /*1b80*/  PRMT R154, R155.reuse, 0x7632, R154 ;  /* 0x000076329b9a7816 */ /* 0x040fe2000000009a */
        /* <DEDUP_REMOVED lines=10> */
[----:B------:R-:W-:Y:S01]  /*1c30*/  FMUL.FTZ R172, R172, R155 ;  /* 0x0000009bacac7220 */ /* 0x000fe20000410000 */
        /* <DEDUP_REMOVED lines=15> */
.L_x_154:
        /* <DEDUP_REMOVED lines=22> */
[----:B--2---:R-:W-:-:S02]  /*1e90*/  PRMT R186, R149, 0x7632, R186 ;  /* 0x0000763295ba7816 */ /* 0x004fc400000000ba */
[----:B------:R-:W-:Y:S02]  /*1ea0*/  SHF.L.U32 R189, R149, 0x10, RZ ;  /* 0x0000001095bd7819 */ /* 0x000fe400000006ff */
[C---:B------:R-:W-:Y:S02]  /*1eb0*/  PRMT R202, R151.reuse, 0x7632, R202 ;  /* 0x0000763297ca7816 */ /* 0x040fe400000000ca */
[----:B------:R-:W-:Y:S01]  /*1ec0*/  SHF.L.U32 R149, R150, 0x10, RZ ;  /* 0x0000001096957819 */ /* 0x000fe200000006ff */
[----:B------:R-:W-:Y:S01]  /*1ed0*/  FADD.FTZ R189, -R200, R189 ;  /* 0x000000bdc8bd7221 */ /* 0x000fe20000010100 */
[----:B------:R-:W-:Y:S02]  /*1ee0*/  SHF.L.U32 R151, R151, 0x10, RZ ;  /* 0x0000001097977819 */ /* 0x000fe400000006ff */
[----:B------:R-:W-:Y:S01]  /*1ef0*/  PRMT R184, R148, 0x7632, R184 ;  /* 0x0000763294b87816 */ /* 0x000fe200000000b8 */
[----:B------:R-:W-:Y:S01]  /*1f00*/  FADD.FTZ R149, -R200, R149 ;  /* 0x00000095c8957221 */ /* 0x000fe20000010100 */
[----:B------:R-:W-:Y:S01]  /*1f10*/  SHF.L.U32 R187, R148, 0x10, RZ ;  /* 0x0000001094bb7819 */ /* 0x000fe200000006ff */
[----:B------:R-:W-:Y:S01]  /*1f20*/  FADD.FTZ R151, -R200, R151 ;  /* 0x00000097c8977221 */ /* 0x000fe20000010100 */
[C---:B-----5:R-:W-:Y:S01]  /*1f30*/  FMUL.FTZ R197, R164.reuse, R189 ;  /* 0x000000bda4c57220 */ /* 0x060fe20000410000 */
[----:B------:R-:W-:Y:S01]  /*1f40*/  FMUL.FTZ R193, R164, R149 ;  /* 0x00000095a4c17220 */ /* 0x000fe20000410000 */
[----:B---3--:R-:W-:Y:S01]  /*1f50*/  PRMT R148, R152, 0x7632, R148 ;  /* 0x0000763298947816 */ /* 0x008fe20000000094 */
[----:B------:R-:W-:Y:S01]  /*1f60*/  FMUL.FTZ R189, R164, R151 ;  /* 0x00000097a4bd7220 */ /* 0x000fe20000410000 */
        /* <DEDUP_REMOVED lines=23> */
[----:B------:R-:W-:Y:S01]  /*20e0*/  PRMT R190, R154, 0x7632, R190 ;  /* 0x000076329abe7816 */ /* 0x000fe200000000be */
[-C--:B------:R-:W-:Y:S01]  /*20f0*/  FMUL.FTZ R195, R195, R153.reuse ;  /* 0x00000099c3c37220 */ /* 0x080fe20000410000 */
[----:B------:R-:W-:Y:S01]  /*2100*/  FADD.FTZ R148, R149, R196 ;  /* 0x000000c495947221 */ /* 0x000fe20000010000 */
[----:B------:R-:W-:Y:S01]  /*2110*/  FFMA.FTZ R150, R198, R196, R151 ;  /* 0x000000c4c6967223 */ /* 0x000fe20000010097 */
[----:B------:R-:W-:Y:S01]  /*2120*/  SHF.L.U32 R154, R154, 0x10, RZ ;  /* 0x000000109a9a7819 */ /* 0x000fe200000006ff */
[----:B------:R-:W-:Y:S01]  /*2130*/  FADD.FTZ R78, R78, R153 ;  /* 0x000000994e4e7221 */ /* 0x000fe20000010000 */
[----:B------:R-:W-:Y:S01]  /*2140*/  FFMA.FTZ R62, R197, R153, R62 ;  /* 0x00000099c53e7223 */ /* 0x000fe2000001003e */
[----:B------:R-:W-:Y:S01]  /*2150*/  PRMT R203, R155, 0x7632, R203 ;  /* 0x000076329bcb7816 */ /* 0x000fe200000000cb */
[----:B------:R-:W-:Y:S01]  /*2160*/  FADD.FTZ R149, R148, R195 ;  /* 0x000000c394957221 */ /* 0x000fe20000010000 */
[----:B------:R-:W-:Y:S01]  /*2170*/  SHF.L.U32 R153, R188, 0x10, RZ ;  /* 0x00000010bc997819 */ /* 0x000fe200000006ff */
[----:B------:R-:W-:Y:S01]  /*2180*/  FFMA.FTZ R151, R197, R195, R150 ;  /* 0x000000c3c5977223 */ /* 0x000fe20000010096 */
[----:B------:R-:W-:Y:S01]  /*2190*/  SHF.L.U32 R155, R155, 0x10, RZ ;  /* 0x000000109b9b7819 */ /* 0x000fe200000006ff */
[----:B------:R-:W-:Y:S01]  /*21a0*/  FADD.FTZ R76, R76, R152 ;  /* 0x000000984c4c7221 */ /* 0x000fe20000010000 */
[----:B------:R-:W-:Y:S01]  /*21b0*/  SHF.L.U32 R187, R39, 0x10, RZ ;  /* 0x0000001027bb7819 */ /* 0x000fe200000006ff */
[----:B------:R-:W-:Y:S01]  /*21c0*/  FFMA.FTZ R60, R201, R152, R60 ;  /* 0x00000098c93c7223 */ /* 0x000fe2000001003c */
[-C--:B------:R-:W-:Y:S01]  /*21d0*/  FMUL.FTZ R191, R191, R154.reuse ;  /* 0x0000009abfbf7220 */ /* 0x080fe20000410000 */
[----:B------:R-:W-:Y:S01]  /*21e0*/  FADD.FTZ R80, R80, R154 ;  /* 0x0000009a50507221 */ /* 0x000fe20000010000 */
        /* <DEDUP_REMOVED lines=24> */
[----:B------:R-:W-:Y:S01]  /*2370*/  FADD.FTZ R83, R83, R203 ;  /* 0x000000cb53537221 */ /* 0x000fe20000010000 */
[----:B------:R-:W-:Y:S01]  /*2380*/  FFMA.FTZ R67, R186, R203, R67 ;  /* 0x000000cbba437223 */ /* 0x000fe20000010043 */
[----:B------:R-:W-:Y:S01]  /*2390*/  FFMA.FTZ R65, R190, R154, R65 ;  /* 0x0000009abe417223 */ /* 0x000fe20000010041 */
[----:B------:R-:W-:Y:S01]  /*23a0*/  IADD3 R203, PT, PT, R0, 0x20, RZ ;  /* 0x0000002000cb7810 */ /* 0x000fe20007ffe0ff */
[----:B------:R-:W-:Y:S01]  /*23b0*/  FADD.FTZ R202, R149, R184 ;  /* 0x000000b895ca7221 */ /* 0x000fe20000010000 */
[----:B------:R-:W-:-:S07]  /*23c0*/  FFMA.FTZ R204, R186, R184, R151 ;  /* 0x000000b8bacc7223 */ /* 0x000fce0000010097 */
.L_x_161:
[----:B------:R-:W-:Y:S05]  /*23d0*/  BSYNC.RECONVERGENT B1 ;  /* 0x0000000000017941 */ /* 0x000fea0003800200 */
.L_x_160:
[----:B------:R-:W-:Y:S04]  /*23e0*/  BSSY.RECONVERGENT B1, `(.L_x_162) ;  /* 0x0000064000017945 */ /* 0x000fe80003800200 */
        /* <DEDUP_REMOVED lines=12> */
[----:B------:R-:W-:Y:S02]  /*24b0*/  IADD3 R203, PT, PT, R203, 0x20, RZ ;  /* 0x00000020cbcb7810 */ /* 0x000fe40007ffe0ff */
[----:B--2---:R-:W-:Y:S02]  /*24c0*/  SHF.L.U32 R153, R32, 0x10, RZ ;  /* 0x0000001020997819 */ /* 0x004fe400000006ff */
[----:B------:R-:W-:Y:S02]  /*24d0*/  SHF.L.U32 R155, R33, 0x10, RZ ;  /* 0x00000010219b7819 */ /* 0x000fe400000006ff */
[----:B------:R-:W-:Y:S01]  /*24e0*/  SHF.L.U32 R181, R35, 0x10, RZ ;  /* 0x0000001023b57819 */ /* 0x000fe200000006ff */
[----:B------:R-:W-:Y:S01]  /*24f0*/  FADD.FTZ R153, -R200, R153 ;  /* 0x00000099c8997221 */ /* 0x000fe20000010100 */
[----:B------:R-:W-:Y:S01]  /*2500*/  PRMT R31, R32, 0x7632, R31 ;  /* 0x00007632201f7816 */ /* 0x000fe2000000001f */
[----:B------:R-:W-:Y:S01]  /*2510*/  FADD.FTZ R155, -R200, R155 ;  /* 0x0000009bc89b7221 */ /* 0x000fe20000010100 */
[----:B------:R-:W-:Y:S01]  /*2520*/  PRMT R154, R33, 0x7632, R154 ;  /* 0x00007632219a7816 */ /* 0x000fe2000000009a */
[----:B-----5:R-:W-:Y:S01]  /*2530*/  FMUL.FTZ R185, R164, R153 ;  /* 0x00000099a4b97220 */ /* 0x020fe20000410000 */
[----:B------:R-:W-:Y:S01]  /*2540*/  SHF.L.U32 R32, R44, 0x10, RZ ;  /* 0x000000102c207819 */ /* 0x000fe200000006ff */
[----:B------:R-:W-:Y:S01]  /*2550*/  FADD.FTZ R181, -R200, R181 ;  /* 0x000000b5c8b57221 */ /* 0x000fe20000010100 */
[----:B---3--:R-:W-:Y:S01]  /*2560*/  SHF.L.U32 R33, R148, 0x10, RZ ;  /* 0x0000001094217819 */ /* 0x008fe200000006ff */
[----:B------:R-:W-:Y:S01]  /*2570*/  FMUL.FTZ R157, R164, R155 ;  /* 0x0000009ba49d7220 */ /* 0x000fe20000410000 */
[----:B------:R-:W-:-:S02]  /*2580*/  PRMT R152, R148, 0x7632, R152 ;  /* 0x0000763294987816 */ /* 0x000fc40000000098 */
[----:B------:R-:W-:Y:S01]  /*2590*/  PRMT R158, R34, 0x7632, R158 ;  /* 0x00007632229e7816 */ /* 0x000fe2000000009e */
[-C--:B------:R-:W-:Y:S01]  /*25a0*/  FMUL.FTZ R183, R32, R33.reuse ;  /* 0x0000002120b77220 */ /* 0x080fe20000410000 */
[----:B------:R-:W-:Y:S01]  /*25b0*/  SHF.L.U32 R159, R34, 0x10, RZ ;  /* 0x00000010229f7819 */ /* 0x000fe200000006ff */
[----:B------:R-:W-:Y:S01]  /*25c0*/  FADD.FTZ R84, R84, R33 ;  /* 0x0000002154547221 */ /* 0x000fe20000010000 */
[----:B------:R-:W-:Y:S01]  /*25d0*/  PRMT R148, R149, 0x7632, R148 ;  /* 0x0000763295947816 */ /* 0x000fe20000000094 */
[----:B------:R-:W-:Y:S01]  /*25e0*/  FFMA.FTZ R68, R185, R33, R68 ;  /* 0x00000021b9447223 */ /* 0x000fe20000010044 */
[----:B------:R-:W-:Y:S01]  /*25f0*/  SHF.L.U32 R149, R149, 0x10, RZ ;  /* 0x0000001095957819 */ /* 0x000fe200000006ff */
[----:B------:R-:W-:Y:S01]  /*2600*/  FMUL.FTZ R33, R164, R181 ;  /* 0x000000b5a4217220 */ /* 0x000fe20000410000 */
[----:B------:R-:W-:Y:S01]  /*2610*/  PRMT R160, R150, 0x7632, R160 ;  /* 0x0000763296a07816 */ /* 0x000fe200000000a0 */
[----:B------:R-:W-:Y:S01]  /*2620*/  FADD.FTZ R159, -R200, R159 ;  /* 0x0000009fc89f7221 */ /* 0x000fe20000010100 */
[----:B------:R-:W-:Y:S01]  /*2630*/  SHF.L.U32 R161, R150, 0x10, RZ ;  /* 0x0000001096a17819 */ /* 0x000fe200000006ff */
[----:B------:R-:W-:Y:S01]  /*2640*/  FADD.FTZ R86, R86, R149 ;  /* 0x0000009556567221 */ /* 0x000fe20000010000 */
[----:B------:R-:W-:Y:S01]  /*2650*/  SHF.L.U32 R34, R45, 0x10, RZ ;  /* 0x000000102d227819 */ /* 0x000fe200000006ff */
[-C--:B------:R-:W-:Y:S01]  /*2660*/  FFMA.FTZ R70, R157, R149.reuse, R70 ;  /* 0x000000959d467223 */ /* 0x080fe20000010046 */
[C---:B------:R-:W-:Y:S01]  /*2670*/  PRMT R150, R151.reuse, 0x7632, R150 ;  /* 0x0000763297967816 */ /* 0x040fe20000000096 */
[----:B------:R-:W-:Y:S01]  /*2680*/  FADD.FTZ R202, R202, R183 ;  /* 0x000000b7caca7221 */ /* 0x000fe20000010000 */
[----:B------:R-:W-:Y:S01]  /*2690*/  SHF.L.U32 R151, R151, 0x10, RZ ;  /* 0x0000001097977819 */ /* 0x000fe200000006ff */
[----:B------:R-:W-:Y:S01]  /*26a0*/  FMUL.FTZ R34, R34, R149 ;  /* 0x0000009522227220 */ /* 0x000fe20000410000 */
[----:B------:R-:W-:Y:S01]  /*26b0*/  SHF.L.U32 R149, R31, 0x10, RZ ;  /* 0x000000101f957819 */ /* 0x000fe200000006ff */
[----:B------:R-:W-:Y:S01]  /*26c0*/  FADD.FTZ R88, R88, R161 ;  /* 0x000000a158587221 */ /* 0x000fe20000010000 */
[----:B------:R-:W-:Y:S01]  /*26d0*/  SHF.L.U32 R181, R10, 0x10, RZ ;  /* 0x000000100ab57819 */ /* 0x000fe200000006ff */
[-C--:B------:R-:W-:Y:S01]  /*26e0*/  FMUL.FTZ R31, R156, R151.reuse ;  /* 0x000000979c1f7220 */ /* 0x080fe20000410000 */
[----:B------:R-:W-:Y:S01]  /*26f0*/  FADD.FTZ R90, R90, R151 ;  /* 0x000000975a5a7221 */ /* 0x000fe20000010000 */
[----:B------:R-:W-:Y:S01]  /*2700*/  FFMA.FTZ R74, R33, R151, R74 ;  /* 0x00000097214a7223 */ /* 0x000fe2000001004a */
[----:B------:R-:W-:Y:S01]  /*2710*/  SHF.L.U32 R151, R154, 0x10, RZ ;  /* 0x000000109a977819 */ /* 0x000fe200000006ff */
[----:B------:R-:W-:Y:S01]  /*2720*/  FADD.FTZ R149, -R200, R149 ;  /* 0x00000095c8957221 */ /* 0x000fe20000010100 */
[----:B------:R-:W-:-:S02]  /*2730*/  SHF.L.U32 R152, R152, 0x10, RZ ;  /* 0x0000001098987819 */ /* 0x000fc400000006ff */
[----:B------:R-:W-:Y:S01]  /*2740*/  PRMT R162, R35, 0x7632, R162 ;  /* 0x0000763223a27816 */ /* 0x000fe200000000a2 */
[----:B------:R-:W-:Y:S01]  /*2750*/  FADD.FTZ R151, -R200, R151 ;  /* 0x00000097c8977221 */ /* 0x000fe20000010100 */
[C---:B------:R-:W-:Y:S01]  /*2760*/  FMUL.FTZ R35, R164.reuse, R159 ;  /* 0x0000009fa4237220 */ /* 0x040fe20000410000 */
        /* <DEDUP_REMOVED lines=13> */
[-C--:B------:R-:W-:Y:S01]  /*2840*/  FMUL.FTZ R32, R32, R161.reuse ;  /* 0x000000a120207220 */ /* 0x080fe20000410000 */
[----:B------:R-:W-:Y:S01]  /*2850*/  SHF.L.U32 R154, R150, 0x10, RZ ;  /* 0x00000010969a7819 */ /* 0x000fe200000006ff */
[----:B------:R-:W-:Y:S01]  /*2860*/  FADD.FTZ R150, R151, R34 ;  /* 0x0000002297967221 */ /* 0x000fe20000010000 */
[----:B------:R-:W-:Y:S01]  /*2870*/  FFMA.FTZ R149, R157, R34, R148 ;  /* 0x000000229d957223 */ /* 0x000fe20000010094 */
        /* <DEDUP_REMOVED lines=26> */
.L_x_163:
[----:B------:R-:W-:Y:S05]  /*2a20*/  BSYNC.RECONVERGENT B1 ;  /* 0x0000000000017941 */ /* 0x000fea0003800200 */
.L_x_162:
        /* <DEDUP_REMOVED lines=12> */
[C---:B--2---:R-:W-:Y:S02]  /*2af0*/  PRMT R165, R148.reuse, 0x7632, R165 ;  /* 0x0000763294a57816 */ /* 0x044fe400000000a5 */
[----:B------:R-:W-:Y:S02]  /*2b00*/  PRMT R166, R149, 0x7632, R166 ;  /* 0x0000763295a67816 */ /* 0x000fe400000000a6 */
[----:B------:R-:W-:Y:S02]  /*2b10*/  SHF.L.U32 R167, R148, 0x10, RZ ;  /* 0x0000001094a77819 */ /* 0x000fe400000006ff */
[----:B------:R-:W-:-:S02]  /*2b20*/  PRMT R168, R150, 0x7632, R168 ;  /* 0x0000763296a87816 */ /* 0x000fc400000000a8 */
[----:B------:R-:W-:Y:S01]  /*2b30*/  SHF.L.U32 R169, R149, 0x10, RZ ;  /* 0x0000001095a97819 */ /* 0x000fe200000006ff */
[----:B------:R-:W-:Y:S01]  /*2b40*/  FADD.FTZ R167, -R200, R167 ;  /* 0x000000a7c8a77221 */ /* 0x000fe20000010100 */
[C---:B------:R-:W-:Y:S02]  /*2b50*/  PRMT R148, R151.reuse, 0x7632, R148 ;  /* 0x0000763297947816 */ /* 0x040fe40000000094 */
[----:B------:R-:W-:Y:S01]  /*2b60*/  SHF.L.U32 R171, R150, 0x10, RZ ;  /* 0x0000001096ab7819 */ /* 0x000fe200000006ff */
[C---:B------:R-:W-:Y:S01]  /*2b70*/  FADD.FTZ R169, -R200.reuse, R169 ;  /* 0x000000a9c8a97221 */ /* 0x040fe20000010100 */
[----:B------:R-:W-:Y:S02]  /*2b80*/  SHF.L.U32 R151, R151, 0x10, RZ ;  /* 0x0000001097977819 */ /* 0x000fe400000006ff */
        /* <DEDUP_REMOVED lines=75> */
[----:B------:R-:W-:-:S07]  /*3040*/  FFMA.FTZ R204, R180, R179, R148 ;  /* 0x000000b3b4cc7223 */ /* 0x000fce0000010094 */
.L_x_159:
[----:B------:R-:W-:Y:S05]  /*3050*/  BSYNC.RECONVERGENT B0 ;  /* 0x0000000000007941 */ /* 0x000fea0003800200 */
.L_x_153:
        /* <DEDUP_REMOVED lines=20> */
.L_x_210:
[----:B-1----:R-:W-:Y:S01]  /*31a0*/  FADD.FTZ R149, R152, R149 ;  /* 0x0000009598957221 */ /* 0x002fe20000010000 */
[----:B--2---:R-:W-:Y:S01]  /*31b0*/  FADD.FTZ R151, R154, R151 ;  /* 0x000000979a977221 */ /* 0x004fe20000010000 */
[----:B------:R-:W-:Y:S02]  /*31c0*/  BSSY.RECONVERGENT B0, `(.L_x_165) ;  /* 0x0000434000007945 */ /* 0x000fe40003800200 */
[----:B------:R-:W-:Y:S01]  /*31d0*/  FMUL.FTZ R149, R149, UR9 ;  /* 0x0000000995957c20 */ /* 0x000fe20008410000 */
[----:B0-----:R-:W-:-:S04]  /*31e0*/  FMUL.FTZ R152, R151, UR9 ;  /* 0x0000000997987c20 */ /* 0x001fc80008410000 */
[----:B------:R-:W-:Y:S01]  /*31f0*/  FSEL R153, R149, RZ, !P4 ;  /* 0x000000ff95997208 */ /* 0x000fe20006000000 */
[----:B------:R-:W-:Y:S06]  /*3200*/  @P1 BRA `(.L_x_166) ;  /* 0x0000001c00d41947 */ /* 0x000fec0003800000 */
[----:B------:R-:W-:Y:S04]  /*3210*/  BSSY.RECONVERGENT B1, `(.L_x_167) ;  /* 0x00000a8000017945 */ /* 0x000fe80003800200 */
[----:B------:R-:W-:Y:S05]  /*3220*/  @!P5 BRA `(.L_x_168) ;  /* 0x000000080098d947 */ /* 0x000fea0003800000 */
[----:B------:R-:W0:Y:S02]  /*3230*/  LDC.64 R148, c[0x0][0x390] ;  /* 0x0000e400ff947b82 */ /* 0x000e240000000a00 */
[----:B0-----:R-:W-:-:S06]  /*3240*/  IMAD.WIDE.U32 R148, R0, 0x10, R148 ;  /* 0x0000001000947825 */ /* 0x001fcc00078e0094 */
[----:B------:R-:W5:Y:S01]  /*3250*/  LDG.E.128 R148, desc[UR6][R148.64] ;  /* 0x0000000694947981 */ /* 0x000f62000c1e1d00 */
[----:B------:R-:W-:-:S04]  /*3260*/  ISETP.NE.U32.AND P1, PT, RZ, UR12, PT ;  /* 0x0000000cff007c0c */ /* 0x000fc8000bf25070 */
[----:B------:R-:W-:-:S13]  /*3270*/  ISETP.NE.AND.EX P1, PT, RZ, UR13, PT, P1 ;  /* 0x0000000dff007c0c */ /* 0x000fda000bf25310 */
[----:B------:R-:W-:Y:S05]  /*3280*/  @P1 BRA `(.L_x_169) ;  /* 0x0000000400241947 */ /* 0x000fea0003800000 */
[-CC-:B------:R-:W-:Y:S01]  /*3290*/  FFMA.FTZ R154, R193, R152.reuse, R153.reuse ;  /* 0x00000098c19a7223 */ /* 0x180fe20000010099 */
[-CC-:B------:R-:W-:Y:S01]  /*32a0*/  FFMA.FTZ R200, R189, R152.reuse, R153.reuse ;  /* 0x00000098bdc87223 */ /* 0x180fe20000010099 */
[C---:B-----5:R-:W-:Y:S01]  /*32b0*/  PRMT R202, R151.reuse, 0x7632, R202 ;  /* 0x0000763297ca7816 */ /* 0x060fe200000000ca */
[-C--:B------:R-:W-:Y:S01]  /*32c0*/  FFMA.FTZ R155, R186, R152.reuse, R153 ;  /* 0x00000098ba9b7223 */ /* 0x080fe20000010099 */
[----:B------:R-:W-:Y:S01]  /*32d0*/  SHF.L.U32 R204, R151, 0x10, RZ ;  /* 0x0000001097cc7819 */ /* 0x000fe200000006ff */
[----:B------:R-:W-:Y:S01]  /*32e0*/  FADD.FTZ R151, R191, -R154 ;  /* 0x8000009abf977221 */ /* 0x000fe20000010000 */
[----:B------:R-:W-:Y:S01]  /*32f0*/  FADD.FTZ R203, R187, -R200 ;  /* 0x800000c8bbcb7221 */ /* 0x000fe20000010000 */
[----:B------:R-:W-:Y:S01]  /*3300*/  FADD.FTZ R205, R184, -R155 ;  /* 0x8000009bb8cd7221 */ /* 0x000fe20000010000 */
[----:B------:R-:W-:Y:S01]  /*3310*/  SHF.L.U32 R155, R150, 0x10, RZ ;  /* 0x00000010969b7819 */ /* 0x000fe200000006ff */
[C---:B------:R-:W-:Y:S01]  /*3320*/  FMUL.FTZ R154, R164.reuse, R151 ;  /* 0x00000097a49a7220 */ /* 0x040fe20000410000 */
[----:B------:R-:W-:Y:S01]  /*3330*/  FMUL.FTZ R200, R164, R203 ;  /* 0x000000cba4c87220 */ /* 0x000fe20000410000 */
[-CC-:B------:R-:W-:Y:S01]  /*3340*/  FFMA.FTZ R151, R190, R152.reuse, R153.reuse ;  /* 0x00000098be977223 */ /* 0x180fe20000010099 */
[----:B------:R-:W-:Y:S01]  /*3350*/  FMUL.FTZ R206, R164, R205 ;  /* 0x000000cda4ce7220 */ /* 0x000fe20000410000 */
[-C--:B------:R-:W-:Y:S01]  /*3360*/  FMUL.FTZ R203, R154, R163.reuse ;  /* 0x000000a39acb7220 */ /* 0x080fe20000410000 */
[----:B------:R-:W-:Y:S01]  /*3370*/  FMUL.FTZ R207, R200, R163 ;  /* 0x000000a3c8cf7220 */ /* 0x000fe20000410000 */
[----:B------:R-:W-:Y:S01]  /*3380*/  PRMT R200, R150, 0x7632, R200 ;  /* 0x0000763296c87816 */ /* 0x000fe200000000c8 */
[-CC-:B------:R-:W-:Y:S01]  /*3390*/  FFMA.FTZ R150, R197, R152.reuse, R153.reuse ;  /* 0x00000098c5967223 */ /* 0x180fe20000010099 */
[----:B------:R-:W-:Y:S01]  /*33a0*/  FFMA.FTZ R104, R203, R155, R104 ;  /* 0x0000009bcb687223 */ /* 0x000fe20000010068 */
[----:B------:R-:W-:Y:S01]  /*33b0*/  FFMA.FTZ R155, R194, R152, R153 ;  /* 0x00000098c29b7223 */ /* 0x000fe20000010099 */
[----:B------:R-:W-:Y:S01]  /*33c0*/  SHF.L.U32 R202, R202, 0x10, RZ ;  /* 0x00000010caca7819 */ /* 0x000fe200000006ff */
[----:B------:R-:W-:Y:S01]  /*33d0*/  FADD.FTZ R205, R188, -R151 ;  /* 0x80000097bccd7221 */ /* 0x000fe20000010000 */
[----:B------:R-:W-:Y:S01]  /*33e0*/  FMUL.FTZ R208, R206, R163 ;  /* 0x000000a3ced07220 */ /* 0x000fe20000410000 */
[----:B------:R-:W-:Y:S01]  /*33f0*/  FADD.FTZ R151, R195, -R150 ;  /* 0x80000096c3977221 */ /* 0x000fe20000010000 */
[----:B------:R-:W-:Y:S01]  /*3400*/  FADD.FTZ R155, R192, -R155 ;  /* 0x8000009bc09b7221 */ /* 0x000fe20000010000 */
[C---:B------:R-:W-:Y:S01]  /*3410*/  PRMT R154, R149.reuse, 0x7632, R154 ;  /* 0x00007632959a7816 */ /* 0x040fe2000000009a */
[----:B------:R-:W-:Y:S01]  /*3420*/  FFMA.FTZ R107, R208, R202, R107 ;  /* 0x000000cad06b7223 */ /* 0x000fe2000001006b */
[C---:B------:R-:W-:Y:S01]  /*3430*/  FMUL.FTZ R150, R164.reuse, R151 ;  /* 0x00000097a4967220 */ /* 0x040fe20000410000 */
[----:B------:R-:W-:Y:S01]  /*3440*/  FMUL.FTZ R202, R164, R205 ;  /* 0x000000cda4ca7220 */ /* 0x000fe20000410000 */
[----:B------:R-:W-:Y:S01]  /*3450*/  SHF.L.U32 R151, R200, 0x10, RZ ;  /* 0x00000010c8977819 */ /* 0x000fe200000006ff */
[----:B------:R-:W-:Y:S01]  /*3460*/  FMUL.FTZ R200, R164, R155 ;  /* 0x0000009ba4c87220 */ /* 0x000fe20000410000 */
[----:B------:R-:W-:Y:S01]  /*3470*/  SHF.L.U32 R154, R154, 0x10, RZ ;  /* 0x000000109a9a7819 */ /* 0x000fe200000006ff */
[-C--:B------:R-:W-:Y:S01]  /*3480*/  FMUL.FTZ R206, R202, R163.reuse ;  /* 0x000000a3cace7220 */ /* 0x080fe20000410000 */
[----:B------:R-:W-:Y:S01]  /*3490*/  SHF.L.U32 R149, R149, 0x10, RZ ;  /* 0x0000001095957819 */ /* 0x000fe200000006ff */
[-C--:B------:R-:W-:Y:S01]  /*34a0*/  FMUL.FTZ R202, R200, R163.reuse ;  /* 0x000000a3c8ca7220 */ /* 0x080fe20000410000 */
[----:B------:R-:W-:Y:S01]  /*34b0*/  FMUL.FTZ R155, R150, R163 ;  /* 0x000000a3969b7220 */ /* 0x000fe20000410000 */
[----:B------:R-:W-:Y:S01]  /*34c0*/  FFMA.FTZ R106, R207, R204, R106 ;  /* 0x000000cccf6a7223 */ /* 0x000fe2000001006a */
[----:B------:R-:W-:Y:S01]  /*34d0*/  FFMA.FTZ R105, R206, R151, R105 ;  /* 0x00000097ce697223 */ /* 0x000fe20000010069 */
[----:B------:R-:W-:Y:S01]  /*34e0*/  FFMA.FTZ R204, R202, R154, R103 ;  /* 0x0000009acacc7223 */ /* 0x000fe20000010067 */
[----:B------:R-:W-:Y:S01]  /*34f0*/  SHF.L.U32 R103, R25, 0x10, RZ ;  /* 0x0000001019677819 */ /* 0x000fe200000006ff */
[----:B------:R-:W-:Y:S01]  /*3500*/  FFMA.FTZ R200, R155, R149, R102 ;  /* 0x000000959bc87223 */ /* 0x000fe20000010066 */
[----:B------:R-:W-:Y:S01]  /*3510*/  SHF.L.U32 R102, R43, 0x10, RZ ;  /* 0x000000102b667819 */ /* 0x000fe200000006ff */
[--C-:B------:R-:W-:Y:S01]  /*3520*/  FFMA.FTZ R151, R198, R152, R153.reuse ;  /* 0x00000098c6977223 */ /* 0x100fe20000010099 */
[----:B------:R-:W-:Y:S01]  /*3530*/  SHF.L.U32 R154, R42, 0x10, RZ ;  /* 0x000000102a9a7819 */ /* 0x000fe200000006ff */
[----:B------:R-:W-:Y:S01]  /*3540*/  FMUL.FTZ R210, R208, R103 ;  /* 0x00000067d0d27220 */ /* 0x000fe20000410000 */
[----:B------:R-:W-:Y:S01]  /*3550*/  SHF.L.U32 R103, R24, 0x10, RZ ;  /* 0x0000001018677819 */ /* 0x000fe200000006ff */
[----:B------:R-:W-:Y:S01]  /*3560*/  FMUL.FTZ R209, R207, R102 ;  /* 0x00000066cfd17220 */ /* 0x000fe20000410000 */
[----:B------:R-:W-:Y:S01]  /*3570*/  FFMA.FTZ R102, R201, R152, R153 ;  /* 0x00000098c9667223 */ /* 0x000fe20000010099 */
[----:B------:R-:W-:Y:S01]  /*3580*/  SHF.L.U32 R150, R41, 0x10, RZ ;  /* 0x0000001029967819 */ /* 0x000fe200000006ff */
[----:B------:R-:W-:Y:S01]  /*3590*/  FADD.FTZ R151, R196, -R151 ;  /* 0x80000097c4977221 */ /* 0x000fe20000010000 */
[----:B------:R-:W-:Y:S01]  /*35a0*/  FMUL.FTZ R208, R206, R103 ;  /* 0x00000067ced07220 */ /* 0x000fe20000410000 */
[----:B------:R-:W-:Y:S01]  /*35b0*/  FADD.FTZ R103, R199, -R102 ;  /* 0x80000066c7677221 */ /* 0x000fe20000010000 */
[----:B------:R-:W-:Y:S01]  /*35c0*/  FMUL.FTZ R207, R203, R154 ;  /* 0x0000009acbcf7220 */ /* 0x000fe20000410000 */
[----:B------:R-:W-:Y:S01]  /*35d0*/  PRMT R149, R148, 0x7632, R149 ;  /* 0x0000763294957816 */ /* 0x000fe20000000095 */
[C---:B------:R-:W-:Y:S01]  /*35e0*/  FMUL.FTZ R154, R164.reuse, R151 ;  /* 0x00000097a49a7220 */ /* 0x040fe20000410000 */
[----:B------:R-:W-:Y:S01]  /*35f0*/  FMUL.FTZ R102, R164, R103 ;  /* 0x00000067a4667220 */ /* 0x000fe20000410000 */
[----:B------:R-:W-:Y:S01]  /*3600*/  SHF.L.U32 R148, R148, 0x10, RZ ;  /* 0x0000001094947819 */ /* 0x000fe200000006ff */
[----:B------:R-:W-:Y:S01]  /*3610*/  FMUL.FTZ R155, R155, R150 ;  /* 0x000000969b9b7220 */ /* 0x000fe20000410000 */
[----:B------:R-:W-:Y:S01]  /*3620*/  SHF.L.U32 R150, R40, 0x10, RZ ;  /* 0x0000001028967819 */ /* 0x000fe200000006ff */
[-C--:B------:R-:W-:Y:S01]  /*3630*/  FMUL.FTZ R103, R102, R163.reuse ;  /* 0x000000a366677220 */ /* 0x080fe20000410000 */
[----:B------:R-:W-:Y:S01]  /*3640*/  SHF.L.U32 R203, R23, 0x10, RZ ;  /* 0x0000001017cb7819 */ /* 0x000fe200000006ff */
[----:B------:R-:W-:Y:S01]  /*3650*/  FMUL.FTZ R154, R154, R163 ;  /* 0x000000a39a9a7220 */ /* 0x000fe20000410000 */
[----:B------:R-:W-:Y:S01]  /*3660*/  SHF.L.U32 R151, R22, 0x10, RZ ;  /* 0x0000001016977819 */ /* 0x000fe200000006ff */
[----:B------:R-:W-:Y:S01]  /*3670*/  FFMA.FTZ R205, R103, R148, R100 ;  /* 0x0000009467cd7223 */ /* 0x000fe20000010064 */
[----:B------:R-:W-:Y:S01]  /*3680*/  SHF.L.U32 R149, R149, 0x10, RZ ;  /* 0x0000001095957819 */ /* 0x000fe200000006ff */
[----:B------:R-:W-:Y:S01]  /*3690*/  FMUL.FTZ R148, R103, R150 ;  /* 0x0000009667947220 */ /* 0x000fe20000410000 */
[----:B------:R-:W-:Y:S01]  /*36a0*/  FMUL.FTZ R202, R202, R203 ;  /* 0x000000cbcaca7220 */ /* 0x000fe20000410000 */
[----:B------:R-:W-:Y:S01]  /*36b0*/  FMUL.FTZ R103, R154, R151 ;  /* 0x000000979a677220 */ /* 0x000fe20000410000 */
[----:B------:R-:W-:Y:S01]  /*36c0*/  F2FP.BF16.F32.PACK_AB R151, R210, R209 ;  /* 0x000000d1d297723e */ /* 0x000fe200000010ff */
[----:B------:R-:W-:Y:S01]  /*36d0*/  FFMA.FTZ R206, R154, R149, R101 ;  /* 0x000000959ace7223 */ /* 0x000fe20000010065 */
[----:B------:R-:W-:-:S02]  /*36e0*/  F2FP.BF16.F32.PACK_AB R150, R208, R207 ;  /* 0x000000cfd096723e */ /* 0x000fc400000010ff */
[----:B------:R-:W-:Y:S02]  /*36f0*/  F2FP.BF16.F32.PACK_AB R149, R202, R155 ;  /* 0x0000009bca95723e */ /* 0x000fe400000010ff */
[----:B------:R-:W-:Y:S01]  /*3700*/  F2FP.BF16.F32.PACK_AB R148, R103, R148 ;  /* 0x000000946794723e */ /* 0x000fe200000010ff */
[----:B------:R-:W-:Y:S06]  /*3710*/  BRA `(.L_x_170) ;  /* 0x0000000400307947 */ /* 0x000fec0003800000 */
.L_x_169:
[-CC-:B------:R-:W-:Y:S01]  /*3720*/  FFMA.FTZ R125, R186, R152.reuse, R153.reuse ;  /* 0x00000098ba7d7223 */ /* 0x180fe20000010099 */
[-CC-:B------:R-:W-:Y:S01]  /*3730*/  FFMA.FTZ R124, R193, R152.reuse, R153.reuse ;  /* 0x00000098c17c7223 */ /* 0x180fe20000010099 */
[-C--:B------:R-:W-:Y:S01]  /*3740*/  FFMA.FTZ R126, R189, R152.reuse, R153 ;  /* 0x00000098bd7e7223 */ /* 0x080fe20000010099 */
[----:B-----5:R-:W-:Y:S01]  /*3750*/  PRMT R154, R151, 0x7632, R154 ;  /* 0x00007632979a7816 */ /* 0x020fe2000000009a */
[----:B------:R-:W-:Y:S01]  /*3760*/  FADD.FTZ R155, R184, -R125 ;  /* 0x8000007db89b7221 */ /* 0x000fe20000010000 */
[----:B------:R-:W-:Y:S01]  /*3770*/  FADD.FTZ R125, R191, -R124 ;  /* 0x8000007cbf7d7221 */ /* 0x000fe20000010000 */
[----:B------:R-:W-:Y:S01]  /*3780*/  FADD.FTZ R127, R187, -R126 ;  /* 0x8000007ebb7f7221 */ /* 0x000fe20000010000 */
[----:B------:R-:W-:Y:S02]  /*3790*/  SHF.L.U32 R200, R151, 0x10, RZ ;  /* 0x0000001097c87819 */ /* 0x000fe400000006ff */
[C---:B------:R-:W-:Y:S01]  /*37a0*/  FMUL.FTZ R126, R164.reuse, R125 ;  /* 0x0000007da47e7220 */ /* 0x040fe20000410000 */
[----:B------:R-:W-:Y:S01]  /*37b0*/  FMUL.FTZ R124, R164, R127 ;  /* 0x0000007fa47c7220 */ /* 0x000fe20000410000 */
[----:B------:R-:W-:Y:S01]  /*37c0*/  SHF.L.U32 R151, R150, 0x10, RZ ;  /* 0x0000001096977819 */ /* 0x000fe200000006ff */
[----:B------:R-:W-:Y:S01]  /*37d0*/  FMUL.FTZ R127, R164, R155 ;  /* 0x0000009ba47f7220 */ /* 0x000fe20000410000 */
[-C--:B------:R-:W-:Y:S01]  /*37e0*/  FMUL.FTZ R155, R126, R163.reuse ;  /* 0x000000a37e9b7220 */ /* 0x080fe20000410000 */
[----:B------:R-:W-:Y:S01]  /*37f0*/  FMUL.FTZ R205, R124, R163 ;  /* 0x000000a37ccd7220 */ /* 0x000fe20000410000 */
[--C-:B------:R-:W-:Y:S01]  /*3800*/  FFMA.FTZ R125, R190, R152, R153.reuse ;  /* 0x00000098be7d7223 */ /* 0x100fe20000010099 */
[----:B------:R-:W-:Y:S01]  /*3810*/  SHF.L.U32 R154, R154, 0x10, RZ ;  /* 0x000000109a9a7819 */ /* 0x000fe200000006ff */
[----:B------:R-:W-:Y:S01]  /*3820*/  FFMA.FTZ R104, R155, R151, R104 ;  /* 0x000000979b687223 */ /* 0x000fe20000010068 */
[----:B------:R-:W-:Y:S01]  /*3830*/  FFMA.FTZ R106, R205, R200, R106 ;  /* 0x000000c8cd6a7223 */ /* 0x000fe2000001006a */
[-CC-:B------:R-:W-:Y:S01]  /*3840*/  FFMA.FTZ R151, R194, R152.reuse, R153.reuse ;  /* 0x00000098c2977223 */ /* 0x180fe20000010099 */
[----:B------:R-:W-:Y:S01]  /*3850*/  PRMT R200, R150, 0x7632, R200 ;  /* 0x0000763296c87816 */ /* 0x000fe200000000c8 */
[----:B------:R-:W-:Y:S01]  /*3860*/  FMUL.FTZ R210, R127, R163 ;  /* 0x000000a37fd27220 */ /* 0x000fe20000410000 */
[----:B------:R-:W-:Y:S01]  /*3870*/  FFMA.FTZ R150, R197, R152, R153 ;  /* 0x00000098c5967223 */ /* 0x000fe20000010099 */
[----:B------:R-:W-:Y:S01]  /*3880*/  FADD.FTZ R203, R188, -R125 ;  /* 0x8000007dbccb7221 */ /* 0x000fe20000010000 */
[----:B------:R-:W-:Y:S01]  /*3890*/  FADD.FTZ R151, R192, -R151 ;  /* 0x80000097c0977221 */ /* 0x000fe20000010000 */
[----:B------:R-:W-:Y:S01]  /*38a0*/  FFMA.FTZ R107, R210, R154, R107 ;  /* 0x0000009ad26b7223 */ /* 0x000fe2000001006b */
[----:B------:R-:W-:Y:S01]  /*38b0*/  FADD.FTZ R125, R195, -R150 ;  /* 0x80000096c37d7221 */ /* 0x000fe20000010000 */
[----:B------:R-:W-:Y:S01]  /*38c0*/  PRMT R154, R149, 0x7632, R154 ;  /* 0x00007632959a7816 */ /* 0x000fe2000000009a */
[C---:B------:R-:W-:Y:S01]  /*38d0*/  FMUL.FTZ R209, R164.reuse, R203 ;  /* 0x000000cba4d17220 */ /* 0x040fe20000410000 */
[C---:B------:R-:W-:Y:S01]  /*38e0*/  FMUL.FTZ R203, R164.reuse, R151 ;  /* 0x00000097a4cb7220 */ /* 0x040fe20000410000 */
[----:B------:R-:W-:Y:S01]  /*38f0*/  FMUL.FTZ R202, R164, R125 ;  /* 0x0000007da4ca7220 */ /* 0x000fe20000410000 */
[----:B------:R-:W-:Y:S01]  /*3900*/  SHF.L.U32 R154, R154, 0x10, RZ ;  /* 0x000000109a9a7819 */ /* 0x000fe200000006ff */
[-C--:B------:R-:W-:Y:S01]  /*3910*/  FMUL.FTZ R208, R209, R163.reuse ;  /* 0x000000a3d1d07220 */ /* 0x080fe20000410000 */
[----:B------:R-:W-:Y:S01]  /*3920*/  SHF.L.U32 R200, R200, 0x10, RZ ;  /* 0x00000010c8c87819 */ /* 0x000fe200000006ff */
[-C--:B------:R-:W-:Y:S01]  /*3930*/  FMUL.FTZ R206, R203, R163.reuse ;  /* 0x000000a3cbce7220 */ /* 0x080fe20000410000 */
[----:B------:R-:W-:Y:S01]  /*3940*/  SHF.L.U32 R149, R149, 0x10, RZ ;  /* 0x0000001095957819 */ /* 0x000fe200000006ff */
[----:B------:R-:W-:Y:S01]  /*3950*/  FMUL.FTZ R151, R202, R163 ;  /* 0x000000a3ca977220 */ /* 0x000fe20000410000 */
[----:B------:R-:W-:Y:S01]  /*3960*/  SHF.L.U32 R150, R41, 0x10, RZ ;  /* 0x0000001029967819 */ /* 0x000fe200000006ff */
        /* <DEDUP_REMOVED lines=11> */
[----:B------:R-:W-:Y:S01]  /*3a20*/  FADD.FTZ R149, R196, -R149 ;  /* 0x80000095c4957221 */ /* 0x000fe20000010000 */
[----:B------:R-:W-:Y:S01]  /*3a30*/  PRMT R125, R148, 0x7632, R125 ;  /* 0x00007632947d7816 */ /* 0x000fe2000000007d */
[----:B------:R-:W-:Y:S01]  /*3a40*/  FMUL.FTZ R210, R208, R103 ;  /* 0x00000067d0d27220 */ /* 0x000fe20000410000 */
[----:B------:R-:W-:Y:S01]  /*3a50*/  FADD.FTZ R103, R199, -R102 ;  /* 0x80000066c7677221 */ /* 0x000fe20000010000 */
[C---:B------:R-:W-:Y:S01]  /*3a60*/  FMUL.FTZ R149, R164.reuse, R149 ;  /* 0x00000095a4957220 */ /* 0x040fe20000410000 */
[----:B------:R-:W-:Y:S01]  /*3a70*/  FMUL.FTZ R207, R155, R154 ;  /* 0x0000009a9bcf7220 */ /* 0x000fe20000410000 */
[----:B------:R-:W-:Y:S01]  /*3a80*/  SHF.L.U32 R205, R23, 0x10, RZ ;  /* 0x0000001017cd7819 */ /* 0x000fe200000006ff */
        /* <DEDUP_REMOVED lines=8> */
[----:B------:R-:W-:Y:S01]  /*3b10*/  FMUL.FTZ R208, R206, R205 ;  /* 0x000000cdced07220 */ /* 0x000fe20000410000 */
[C---:B------:R-:W-:Y:S01]  /*3b20*/  FFMA.FTZ R205, R103.reuse, R148, R100 ;  /* 0x0000009467cd7223 */ /* 0x040fe20000010064 */
[C---:B------:R-:W-:Y:S01]  /*3b30*/  FFMA.FTZ R206, R154.reuse, R125, R101 ;  /* 0x0000007d9ace7223 */ /* 0x040fe20000010065 */
[----:B------:R-:W-:Y:S01]  /*3b40*/  FMUL.FTZ R148, R103, R150 ;  /* 0x0000009667947220 */ /* 0x000fe20000410000 */
[----:B------:R-:W-:Y:S01]  /*3b50*/  FMUL.FTZ R101, R154, R151 ;  /* 0x000000979a657220 */ /* 0x000fe20000410000 */
[----:B------:R-:W-:-:S02]  /*3b60*/  F2FP.BF16.F32.PACK_AB R127, R127, R124 ;  /* 0x0000007c7f7f723e */ /* 0x000fc400000010ff */
[----:B------:R-:W-:Y:S02]  /*3b70*/  F2FP.BF16.F32.PACK_AB R124, R149, R102 ;  /* 0x00000066957c723e */ /* 0x000fe400000010ff */
[----:B------:R-:W-:Y:S02]  /*3b80*/  F2FP.BF16.F32.PACK_AB R126, R209, R126 ;  /* 0x0000007ed17e723e */ /* 0x000fe400000010ff */
[----:B------:R-:W-:Y:S02]  /*3b90*/  F2FP.BF16.F32.PACK_AB R125, R203, R202 ;  /* 0x000000cacb7d723e */ /* 0x000fe400000010ff */
[----:B------:R-:W-:Y:S02]  /*3ba0*/  F2FP.BF16.F32.PACK_AB R151, R212, R211 ;  /* 0x000000d3d497723e */ /* 0x000fe400000010ff */
[----:B------:R-:W-:Y:S02]  /*3bb0*/  F2FP.BF16.F32.PACK_AB R150, R210, R207 ;  /* 0x000000cfd296723e */ /* 0x000fe400000010ff */
[----:B------:R-:W-:-:S02]  /*3bc0*/  F2FP.BF16.F32.PACK_AB R149, R208, R155 ;  /* 0x0000009bd095723e */ /* 0x000fc400000010ff */
[----:B------:R-:W-:-:S07]  /*3bd0*/  F2FP.BF16.F32.PACK_AB R148, R101, R148 ;  /* 0x000000946594723e */ /* 0x000fce00000010ff */
.L_x_170:
[----:B------:R-:W0:Y:S08]  /*3be0*/  @P1 LDC.64 R102, c[0x0][0x478] ;  /* 0x00011e00ff661b82 */ /* 0x000e300000000a00 */
[----:B------:R-:W1:Y:S01]  /*3bf0*/  LDC.64 R100, c[0x0][0x468] ;  /* 0x00011a00ff647b82 */ /* 0x000e620000000a00 */
[----:B0-----:R-:W-:Y:S01]  /*3c00*/  @P1 IMAD.WIDE.U32 R154, R0, 0x10, R102 ;  /* 0x00000010009a1825 */ /* 0x001fe200078e0066 */
[----:B------:R-:W-:-:S02]  /*3c10*/  MOV R102, R200 ;  /* 0x000000c800667202 */ /* 0x000fc40000000f00 */
[----:B------:R-:W-:Y:S02]  /*3c20*/  MOV R103, R204 ;  /* 0x000000cc00677202 */ /* 0x000fe40000000f00 */
[----:B------:R0:W-:Y:S01]  /*3c30*/  @P1 STG.E.128 desc[UR6][R154.64], R124 ;  /* 0x0000007c9a001986 */ /* 0x0001e2000c101d06 */
[C---:B-1----:R-:W-:Y:S01]  /*3c40*/  IMAD.WIDE.U32 R202, R0.reuse, 0x10, R100 ;  /* 0x0000001000ca7825 */ /* 0x042fe200078e0064 */
[----:B------:R-:W-:Y:S02]  /*3c50*/  MOV R100, R205 ;  /* 0x000000cd00647202 */ /* 0x000fe40000000f00 */
[----:B------:R-:W-:Y:S02]  /*3c60*/  MOV R101, R206 ;  /* 0x000000ce00657202 */ /* 0x000fe40000000f00 */
[----:B------:R0:W-:Y:S01]  /*3c70*/  STG.E.128 desc[UR6][R202.64], R148 ;  /* 0x00000094ca007986 */ /* 0x0001e2000c101d06 */
[----:B------:R-:W-:-:S07]  /*3c80*/  IADD3 R0, PT, PT, R0, 0x20, RZ ;  /* 0x0000002000007810 */ /* 0x000fce0007ffe0ff */
.L_x_168:
[----:B------:R-:W-:Y:S05]  /*3c90*/  BSYNC.RECONVERGENT B1 ;  /* 0x0000000000017941 */ /* 0x000fea0003800200 */
.L_x_167:
[----:B------:R-:W-:Y:S04]  /*3ca0*/  BSSY.RECONVERGENT B1, `(.L_x_171) ;  /* 0x00000a4000017945 */ /* 0x000fe80003800200 */
[----:B------:R-:W-:Y:S05]  /*3cb0*/  @!P3 BRA `(.L_x_172) ;  /* 0x000000080088b947 */ /* 0x000fea0003800000 */
[----:B0-----:R-:W0:Y:S02]  /*3cc0*/  LDC.64 R148, c[0x0][0x390] ;  /* 0x0000e400ff947b82 */ /* 0x001e240000000a00 */
[----:B0-----:R-:W-:-:S06]  /*3cd0*/  IMAD.WIDE.U32 R148, R0, 0x10, R148 ;  /* 0x0000001000947825 */ /* 0x001fcc00078e0094 */
[----:B------:R-:W5:Y:S01]  /*3ce0*/  LDG.E.128 R148, desc[UR6][R148.64] ;  /* 0x0000000694947981 */ /* 0x000f62000c1e1d00 */
[----:B------:R-:W-:-:S04]  /*3cf0*/  ISETP.NE.U32.AND P1, PT, RZ, UR12, PT ;  /* 0x0000000cff007c0c */ /* 0x000fc8000bf25070 */
[----:B------:R-:W-:-:S13]  /*3d00*/  ISETP.NE.AND.EX P1, PT, RZ, UR13, PT, P1 ;  /* 0x0000000dff007c0c */ /* 0x000fda000bf25310 */
[----:B------:R-:W-:Y:S05]  /*3d10*/  @!P1 BRA `(.L_x_173) ;  /* 0x0000000400349947 */ /* 0x000fea0003800000 */
[-CC-:B------:R-:W-:Y:S01]  /*3d20*/  FFMA.FTZ R124, R33, R152.reuse, R153.reuse ;  /* 0x00000098217c7223 */ /* 0x180fe20000010099 */
[-CC-:B------:R-:W-:Y:S01]  /*3d30*/  FFMA.FTZ R125, R35, R152.reuse, R153.reuse ;  /* 0x00000098237d7223 */ /* 0x180fe20000010099 */
[-C--:B------:R-:W-:Y:S01]  /*3d40*/  FFMA.FTZ R126, R162, R152.reuse, R153 ;  /* 0x00000098a27e7223 */ /* 0x080fe20000010099 */
[----:B-----5:R-:W-:Y:S01]  /*3d50*/  PRMT R154, R151, 0x7632, R154 ;  /* 0x00007632979a7816 */ /* 0x020fe2000000009a */
[----:B------:R-:W-:Y:S01]  /*3d60*/  FADD.FTZ R127, R31, -R124 ;  /* 0x8000007c1f7f7221 */ /* 0x000fe20000010000 */
[----:B------:R-:W-:Y:S01]  /*3d70*/  FADD.FTZ R125, R32, -R125 ;  /* 0x8000007d207d7221 */ /* 0x000fe20000010000 */
[----:B------:R-:W-:Y:S01]  /*3d80*/  FADD.FTZ R155, R161, -R126 ;  /* 0x8000007ea19b7221 */ /* 0x000fe20000010000 */
[----:B------:R-:W-:Y:S01]  /*3d90*/  SHF.L.U32 R200, R151, 0x10, RZ ;  /* 0x0000001097c87819 */ /* 0x000fe200000006ff */
[C---:B------:R-:W-:Y:S01]  /*3da0*/  FMUL.FTZ R124, R164.reuse, R127 ;  /* 0x0000007fa47c7220 */ /* 0x040fe20000410000 */
[C---:B------:R-:W-:Y:S01]  /*3db0*/  FMUL.FTZ R126, R164.reuse, R125 ;  /* 0x0000007da47e7220 */ /* 0x040fe20000410000 */
[----:B------:R-:W-:Y:S01]  /*3dc0*/  FMUL.FTZ R127, R164, R155 ;  /* 0x0000009ba47f7220 */ /* 0x000fe20000410000 */
[----:B------:R-:W-:Y:S01]  /*3dd0*/  SHF.L.U32 R151, R150, 0x10, RZ ;  /* 0x0000001096977819 */ /* 0x000fe200000006ff */
[----:B------:R-:W-:Y:S01]  /*3de0*/  FFMA.FTZ R125, R157, R152, R153 ;  /* 0x000000989d7d7223 */ /* 0x000fe20000010099 */
[----:B------:R-:W-:Y:S01]  /*3df0*/  SHF.L.U32 R154, R154, 0x10, RZ ;  /* 0x000000109a9a7819 */ /* 0x000fe200000006ff */
[-C--:B------:R-:W-:Y:S01]  /*3e00*/  FMUL.FTZ R155, R126, R163.reuse ;  /* 0x000000a37e9b7220 */ /* 0x080fe20000410000 */
[-C--:B------:R-:W-:Y:S01]  /*3e10*/  FMUL.FTZ R212, R127, R163.reuse ;  /* 0x000000a37fd47220 */ /* 0x080fe20000410000 */
[----:B------:R-:W-:Y:S01]  /*3e20*/  FMUL.FTZ R205, R124, R163 ;  /* 0x000000a37ccd7220 */ /* 0x000fe20000410000 */
[----:B------:R-:W-:Y:S01]  /*3e30*/  FADD.FTZ R125, R34, -R125 ;  /* 0x8000007d227d7221 */ /* 0x000fe20000010000 */
[----:B------:R-:W-:Y:S01]  /*3e40*/  FFMA.FTZ R112, R155, R151, R112 ;  /* 0x000000979b707223 */ /* 0x000fe20000010070 */
[----:B------:R-:W-:Y:S01]  /*3e50*/  FFMA.FTZ R115, R212, R154, R115 ;  /* 0x0000009ad4737223 */ /* 0x000fe20000010073 */
[-CC-:B------:R-:W-:Y:S01]  /*3e60*/  FFMA.FTZ R151, R160, R152.reuse, R153.reuse ;  /* 0x00000098a0977223 */ /* 0x180fe20000010099 */
[----:B------:R-:W-:Y:S01]  /*3e70*/  FFMA.FTZ R154, R156, R152, R153 ;  /* 0x000000989c9a7223 */ /* 0x000fe20000010099 */
[----:B------:R-:W-:Y:S01]  /*3e80*/  FFMA.FTZ R114, R205, R200, R114 ;  /* 0x000000c8cd727223 */ /* 0x000fe20000010072 */
[----:B------:R-:W-:Y:S01]  /*3e90*/  PRMT R200, R150, 0x7632, R200 ;  /* 0x0000763296c87816 */ /* 0x000fe200000000c8 */
[----:B------:R-:W-:Y:S01]  /*3ea0*/  FADD.FTZ R203, R158, -R151 ;  /* 0x800000979ecb7221 */ /* 0x000fe20000010000 */
[----:B------:R-:W-:Y:S01]  /*3eb0*/  FADD.FTZ R151, R159, -R154 ;  /* 0x8000009a9f977221 */ /* 0x000fe20000010000 */
[----:B------:R-:W-:Y:S01]  /*3ec0*/  SHF.L.U32 R154, R51, 0x10, RZ ;  /* 0x00000010339a7819 */ /* 0x000fe200000006ff */
[C---:B------:R-:W-:Y:S01]  /*3ed0*/  FMUL.FTZ R202, R164.reuse, R125 ;  /* 0x0000007da4ca7220 */ /* 0x040fe20000410000 */
        /* <DEDUP_REMOVED lines=13> */
[----:B------:R-:W-:Y:S01]  /*3fb0*/  FMUL.FTZ R212, R212, R125 ;  /* 0x0000007dd4d47220 */ /* 0x000fe20000410000 */
[----:B------:R-:W-:Y:S01]  /*3fc0*/  FFMA.FTZ R110, R151, R149, R110 ;  /* 0x00000095976e7223 */ /* 0x000fe2000001006e */
[----:B------:R-:W-:Y:S01]  /*3fd0*/  FFMA.FTZ R111, R206, R150, R111 ;  /* 0x00000096ce6f7223 */ /* 0x000fe2000001006f */
[----:B------:R-:W-:Y:S01]  /*3fe0*/  SHF.L.U32 R125, R16, 0x10, RZ ;  /* 0x00000010107d7819 */ /* 0x000fe200000006ff */
[----:B------:R-:W-:Y:S01]  /*3ff0*/  FMUL.FTZ R207, R155, R154 ;  /* 0x0000009a9bcf7220 */ /* 0x000fe20000410000 */
[----:B------:R-:W-:Y:S01]  /*4000*/  SHF.L.U32 R200, R49, 0x10, RZ ;  /* 0x0000001031c87819 */ /* 0x000fe200000006ff */
[-C--:B------:R-:W-:Y:S01]  /*4010*/  FFMA.FTZ R154, R182, R152.reuse, R153 ;  /* 0x00000098b69a7223 */ /* 0x080fe20000010099 */
[----:B------:R-:W-:Y:S01]  /*4020*/  PRMT R149, R148, 0x7632, R149 ;  /* 0x0000763294957816 */ /* 0x000fe20000000095 */
[----:B------:R-:W-:Y:S01]  /*4030*/  FMUL.FTZ R210, R210, R125 ;  /* 0x0000007dd2d27220 */ /* 0x000fe20000410000 */
[----:B------:R-:W-:Y:S01]  /*4040*/  SHF.L.U32 R150, R148, 0x10, RZ ;  /* 0x0000001094967819 */ /* 0x000fe200000006ff */
[----:B------:R-:W-:Y:S01]  /*4050*/  FFMA.FTZ R148, R185, R152, R153 ;  /* 0x00000098b9947223 */ /* 0x000fe20000010099 */
[----:B------:R-:W-:Y:S01]  /*4060*/  FMUL.FTZ R203, R151, R200 ;  /* 0x000000c897cb7220 */ /* 0x000fe20000410000 */
[----:B------:R-:W-:Y:S01]  /*4070*/  FADD.FTZ R151, R181, -R154 ;  /* 0x8000009ab5977221 */ /* 0x000fe20000010000 */
[----:B------:R-:W-:Y:S01]  /*4080*/  SHF.L.U32 R205, R15, 0x10, RZ ;  /* 0x000000100fcd7819 */ /* 0x000fe200000006ff */
[----:B------:R-:W-:Y:S01]  /*4090*/  FADD.FTZ R125, R183, -R148 ;  /* 0x80000094b77d7221 */ /* 0x000fe20000010000 */
        /* <DEDUP_REMOVED lines=8> */
[----:B------:R-:W-:Y:S01]  /*4120*/  F2FP.BF16.F32.PACK_AB R127, R127, R124 ;  /* 0x0000007c7f7f723e */ /* 0x000fe200000010ff */
[C---:B------:R-:W-:Y:S01]  /*4130*/  FMUL.FTZ R155, R200.reuse, R155 ;  /* 0x0000009bc89b7220 */ /* 0x040fe20000410000 */
[----:B------:R-:W-:Y:S01]  /*4140*/  FFMA.FTZ R109, R200, R149, R109 ;  /* 0x00000095c86d7223 */ /* 0x000fe2000001006d */
[C---:B------:R-:W-:Y:S01]  /*4150*/  FMUL.FTZ R154, R125.reuse, R154 ;  /* 0x0000009a7d9a7220 */ /* 0x040fe20000410000 */
[----:B------:R-:W-:Y:S01]  /*4160*/  FFMA.FTZ R108, R125, R150, R108 ;  /* 0x000000967d6c7223 */ /* 0x000fe2000001006c */
[----:B------:R-:W-:-:S02]  /*4170*/  F2FP.BF16.F32.PACK_AB R124, R151, R148 ;  /* 0x00000094977c723e */ /* 0x000fc400000010ff */
[----:B------:R-:W-:Y:S02]  /*4180*/  F2FP.BF16.F32.PACK_AB R126, R208, R126 ;  /* 0x0000007ed07e723e */ /* 0x000fe400000010ff */
[----:B------:R-:W-:Y:S02]  /*4190*/  F2FP.BF16.F32.PACK_AB R125, R204, R202 ;  /* 0x000000cacc7d723e */ /* 0x000fe400000010ff */
[----:B------:R-:W-:Y:S02]  /*41a0*/  F2FP.BF16.F32.PACK_AB R151, R212, R209 ;  /* 0x000000d1d497723e */ /* 0x000fe400000010ff */
[----:B------:R-:W-:Y:S02]  /*41b0*/  F2FP.BF16.F32.PACK_AB R150, R210, R207 ;  /* 0x000000cfd296723e */ /* 0x000fe400000010ff */
[----:B------:R-:W-:Y:S02]  /*41c0*/  F2FP.BF16.F32.PACK_AB R149, R206, R203 ;  /* 0x000000cbce95723e */ /* 0x000fe400000010ff */
[----:B------:R-:W-:Y:S01]  /*41d0*/  F2FP.BF16.F32.PACK_AB R148, R155, R154 ;  /* 0x0000009a9b94723e */ /* 0x000fe200000010ff */
[----:B------:R-:W-:Y:S06]  /*41e0*/  BRA `(.L_x_174) ;  /* 0x0000000400207947 */ /* 0x000fec0003800000 */
.L_x_173:
[-CC-:B------:R-:W-:Y:S01]  /*41f0*/  FFMA.FTZ R155, R35, R152.reuse, R153.reuse ;  /* 0x00000098239b7223 */ /* 0x180fe20000010099 */
[-CC-:B------:R-:W-:Y:S01]  /*4200*/  FFMA.FTZ R154, R33, R152.reuse, R153.reuse ;  /* 0x00000098219a7223 */ /* 0x180fe20000010099 */
[-C--:B------:R-:W-:Y:S01]  /*4210*/  FFMA.FTZ R200, R162, R152.reuse, R153 ;  /* 0x00000098a2c87223 */ /* 0x080fe20000010099 */
[----:B-----5:R-:W-:Y:S01]  /*4220*/  PRMT R202, R151, 0x7632, R202 ;  /* 0x0000763297ca7816 */ /* 0x020fe200000000ca */
[----:B------:R-:W-:Y:S01]  /*4230*/  FADD.FTZ R155, R32, -R155 ;  /* 0x8000009b209b7221 */ /* 0x000fe20000010000 */
[----:B------:R-:W-:Y:S01]  /*4240*/  FADD.FTZ R203, R31, -R154 ;  /* 0x8000009a1fcb7221 */ /* 0x000fe20000010000 */
[----:B------:R-:W-:Y:S01]  /*4250*/  SHF.L.U32 R204, R151, 0x10, RZ ;  /* 0x0000001097cc7819 */ /* 0x000fe200000006ff */
[----:B------:R-:W-:Y:S01]  /*4260*/  FADD.FTZ R205, R161, -R200 ;  /* 0x800000c8a1cd7221 */ /* 0x000fe20000010000 */
[----:B------:R-:W-:Y:S01]  /*4270*/  FMUL.FTZ R154, R164, R155 ;  /* 0x0000009ba49a7220 */ /* 0x000fe20000410000 */
[----:B------:R-:W-:Y:S01]  /*4280*/  SHF.L.U32 R151, R150, 0x10, RZ ;  /* 0x0000001096977819 */ /* 0x000fe200000006ff */
[----:B------:R-:W-:Y:S01]  /*4290*/  FMUL.FTZ R200, R164, R203 ;  /* 0x000000cba4c87220 */ /* 0x000fe20000410000 */
[-CC-:B------:R-:W-:Y:S01]  /*42a0*/  FFMA.FTZ R155, R160, R152.reuse, R153.reuse ;  /* 0x00000098a09b7223 */ /* 0x180fe20000010099 */
[----:B------:R-:W-:Y:S01]  /*42b0*/  FMUL.FTZ R203, R154, R163 ;  /* 0x000000a39acb7220 */ /* 0x000fe20000410000 */
[----:B------:R-:W-:Y:S01]  /*42c0*/  FMUL.FTZ R206, R164, R205 ;  /* 0x000000cda4ce7220 */ /* 0x000fe20000410000 */
[----:B------:R-:W-:Y:S01]  /*42d0*/  FMUL.FTZ R207, R200, R163 ;  /* 0x000000a3c8cf7220 */ /* 0x000fe20000410000 */
[----:B------:R-:W-:Y:S01]  /*42e0*/  PRMT R200, R150, 0x7632, R200 ;  /* 0x0000763296c87816 */ /* 0x000fe200000000c8 */
[----:B------:R-:W-:Y:S01]  /*42f0*/  FFMA.FTZ R112, R203, R151, R112 ;  /* 0x00000097cb707223 */ /* 0x000fe20000010070 */
[-CC-:B------:R-:W-:Y:S01]  /*4300*/  FFMA.FTZ R151, R157, R152.reuse, R153.reuse ;  /* 0x000000989d977223 */ /* 0x180fe20000010099 */
[----:B------:R-:W-:Y:S01]  /*4310*/  FFMA.FTZ R150, R156, R152, R153 ;  /* 0x000000989c967223 */ /* 0x000fe20000010099 */
[----:B------:R-:W-:Y:S01]  /*4320*/  FADD.FTZ R205, R158, -R155 ;  /* 0x8000009b9ecd7221 */ /* 0x000fe20000010000 */
[----:B------:R-:W-:Y:S01]  /*4330*/  SHF.L.U32 R202, R202, 0x10, RZ ;  /* 0x00000010caca7819 */ /* 0x000fe200000006ff */
[----:B------:R-:W-:Y:S01]  /*4340*/  FADD.FTZ R151, R34, -R151 ;  /* 0x8000009722977221 */ /* 0x000fe20000010000 */
[----:B------:R-:W-:Y:S01]  /*4350*/  FADD.FTZ R155, R159, -R150 ;  /* 0x800000969f9b7221 */ /* 0x000fe20000010000 */
[C---:B------:R-:W-:Y:S01]  /*4360*/  PRMT R154, R149.reuse, 0x7632, R154 ;  /* 0x00007632959a7816 */ /* 0x040fe2000000009a */
[----:B------:R-:W-:Y:S01]  /*4370*/  FMUL.FTZ R206, R206, R163 ;  /* 0x000000a3cece7220 */ /* 0x000fe20000410000 */
[----:B------:R-:W-:Y:S01]  /*4380*/  FMUL.FTZ R150, R164, R151 ;  /* 0x00000097a4967220 */ /* 0x000fe20000410000 */
[----:B------:R-:W-:Y:S01]  /*4390*/  SHF.L.U32 R151, R200, 0x10, RZ ;  /* 0x00000010c8977819 */ /* 0x000fe200000006ff */
[----:B------:R-:W-:Y:S01]  /*43a0*/  FMUL.FTZ R200, R164, R155 ;  /* 0x0000009ba4c87220 */ /* 0x000fe20000410000 */
[----:B------:R-:W-:Y:S01]  /*43b0*/  SHF.L.U32 R149, R149, 0x10, RZ ;  /* 0x0000001095957819 */ /* 0x000fe200000006ff */
[-C--:B------:R-:W-:Y:S01]  /*43c0*/  FMUL.FTZ R155, R150, R163.reuse ;  /* 0x000000a3969b7220 */ /* 0x080fe20000410000 */
[----:B------:R-:W-:Y:S01]  /*43d0*/  FFMA.FTZ R114, R207, R204, R114 ;  /* 0x000000cccf727223 */ /* 0x000fe20000010072 */
[----:B------:R-:W-:Y:S01]  /*43e0*/  SHF.L.U32 R154, R154, 0x10, RZ ;  /* 0x000000109a9a7819 */ /* 0x000fe200000006ff */
[----:B------:R-:W-:Y:S01]  /*43f0*/  FFMA.FTZ R115, R206, R202, R115 ;  /* 0x000000cace737223 */ /* 0x000fe20000010073 */
[----:B------:R-:W-:Y:S01]  /*4400*/  FMUL.FTZ R204, R200, R163 ;  /* 0x000000a3c8cc7220 */ /* 0x000fe20000410000 */
[----:B------:R-:W-:Y:S01]  /*4410*/  FMUL.FTZ R202, R164, R205 ;  /* 0x000000cda4ca7220 */ /* 0x000fe20000410000 */
[----:B------:R-:W-:Y:S01]  /*4420*/  FFMA.FTZ R110, R155, R149, R110 ;  /* 0x000000959b6e7223 */ /* 0x000fe2000001006e */
[----:B------:R-:W-:Y:S01]  /*4430*/  SHF.L.U32 R149, R17, 0x10, RZ ;  /* 0x0000001011957819 */ /* 0x000fe200000006ff */
[----:B------:R-:W-:Y:S01]  /*4440*/  FFMA.FTZ R111, R204, R154, R111 ;  /* 0x0000009acc6f7223 */ /* 0x000fe2000001006f */
[----:B------:R-:W-:Y:S01]  /*4450*/  SHF.L.U32 R200, R51, 0x10, RZ ;  /* 0x0000001033c87819 */ /* 0x000fe200000006ff */
[----:B------:R-:W-:Y:S01]  /*4460*/  FMUL.FTZ R202, R202, R163 ;  /* 0x000000a3caca7220 */ /* 0x000fe20000410000 */
[----:B------:R-:W-:Y:S01]  /*4470*/  SHF.L.U32 R154, R50, 0x10, RZ ;  /* 0x00000010329a7819 */ /* 0x000fe200000006ff */
[----:B------:R-:W-:Y:S01]  /*4480*/  FMUL.FTZ R208, R206, R149 ;  /* 0x00000095ced07220 */ /* 0x000fe20000410000 */
[----:B------:R-:W-:Y:S01]  /*4490*/  SHF.L.U32 R149, R16, 0x10, RZ ;  /* 0x0000001010957819 */ /* 0x000fe200000006ff */
[----:B------:R-:W-:Y:S01]  /*44a0*/  FMUL.FTZ R207, R207, R200 ;  /* 0x000000c8cfcf7220 */ /* 0x000fe20000410000 */
[----:B------:R-:W-:Y:S01]  /*44b0*/  FFMA.FTZ R113, R202, R151, R113 ;  /* 0x00000097ca717223 */ /* 0x000fe20000010071 */
[----:B------:R-:W-:Y:S01]  /*44c0*/  SHF.L.U32 R200, R49, 0x10, RZ ;  /* 0x0000001031c87819 */ /* 0x000fe200000006ff */
[----:B------:R-:W-:Y:S01]  /*44d0*/  FMUL.FTZ R205, R203, R154 ;  /* 0x0000009acbcd7220 */ /* 0x000fe20000410000 */
[----:B------:R-:W-:Y:S01]  /*44e0*/  PRMT R150, R148, 0x7632, R150 ;  /* 0x0000763294967816 */ /* 0x000fe20000000096 */
[-CC-:B------:R-:W-:Y:S01]  /*44f0*/  FFMA.FTZ R154, R182, R152.reuse, R153.reuse ;  /* 0x00000098b69a7223 */ /* 0x180fe20000010099 */
[----:B------:R-:W-:Y:S01]  /*4500*/  SHF.L.U32 R151, R148, 0x10, RZ ;  /* 0x0000001094977819 */ /* 0x000fe200000006ff */
[----:B------:R-:W-:Y:S01]  /*4510*/  FFMA.FTZ R148, R185, R152, R153 ;  /* 0x00000098b9947223 */ /* 0x000fe20000010099 */
[----:B------:R-:W-:Y:S01]  /*4520*/  FMUL.FTZ R206, R202, R149 ;  /* 0x00000095cace7220 */ /* 0x000fe20000410000 */
[----:B------:R-:W-:Y:S01]  /*4530*/  FMUL.FTZ R202, R155, R200 ;  /* 0x000000c89bca7220 */ /* 0x000fe20000410000 */
[----:B------:R-:W-:Y:S01]  /*4540*/  FADD.FTZ R155, R181, -R154 ;  /* 0x8000009ab59b7221 */ /* 0x000fe20000010000 */
[----:B------:R-:W-:Y:S01]  /*4550*/  FADD.FTZ R149, R183, -R148 ;  /* 0x80000094b7957221 */ /* 0x000fe20000010000 */
[----:B------:R-:W-:-:S02]  /*4560*/  SHF.L.U32 R203, R15, 0x10, RZ ;  /* 0x000000100fcb7819 */ /* 0x000fc400000006ff */
[C---:B------:R-:W-:Y:S01]  /*4570*/  FMUL.FTZ R200, R164.reuse, R155 ;  /* 0x0000009ba4c87220 */ /* 0x040fe20000410000 */
[----:B------:R-:W-:Y:S01]  /*4580*/  FMUL.FTZ R148, R164, R149 ;  /* 0x00000095a4947220 */ /* 0x000fe20000410000 */
[----:B------:R-:W-:Y:S01]  /*4590*/  SHF.L.U32 R154, R48, 0x10, RZ ;  /* 0x00000010309a7819 */ /* 0x000fe200000006ff */
[----:B------:R-:W-:Y:S01]  /*45a0*/  FMUL.FTZ R203, R204, R203 ;  /* 0x000000cbcccb7220 */ /* 0x000fe20000410000 */
[----:B------:R-:W-:Y:S01]  /*45b0*/  SHF.L.U32 R155, R14, 0x10, RZ ;  /* 0x000000100e9b7819 */ /* 0x000fe200000006ff */
[-C--:B------:R-:W-:Y:S01]  /*45c0*/  FMUL.FTZ R149, R148, R163.reuse ;  /* 0x000000a394957220 */ /* 0x080fe20000410000 */
[----:B------:R-:W-:Y:S01]  /*45d0*/  FMUL.FTZ R200, R200, R163 ;  /* 0x000000a3c8c87220 */ /* 0x000fe20000410000 */
[----:B------:R-:W-:Y:S02]  /*45e0*/  SHF.L.U32 R150, R150, 0x10, RZ ;  /* 0x0000001096967819 */ /* 0x000fe400000006ff */
[C---:B------:R-:W-:Y:S01]  /*45f0*/  FMUL.FTZ R148, R149.reuse, R154 ;  /* 0x0000009a95947220 */ /* 0x040fe20000410000 */
[C---:B------:R-:W-:Y:S01]  /*4600*/  FMUL.FTZ R155, R200.reuse, R155 ;  /* 0x0000009bc89b7220 */ /* 0x040fe20000410000 */
[----:B------:R-:W-:Y:S01]  /*4610*/  FFMA.FTZ R108, R149, R151, R108 ;  /* 0x00000097956c7223 */ /* 0x000fe2000001006c */
[----:B------:R-:W-:Y:S01]  /*4620*/  FFMA.FTZ R109, R200, R150, R109 ;  /* 0x00000096c86d7223 */ /* 0x000fe2000001006d */
[----:B------:R-:W-:-:S02]  /*4630*/  F2FP.BF16.F32.PACK_AB R151, R208, R207 ;  /* 0x000000cfd097723e */ /* 0x000fc400000010ff */
[----:B------:R-:W-:Y:S02]  /*4640*/  F2FP.BF16.F32.PACK_AB R150, R206, R205 ;  /* 0x000000cdce96723e */ /* 0x000fe400000010ff */
[----:B------:R-:W-:Y:S02]  /*4650*/  F2FP.BF16.F32.PACK_AB R149, R203, R202 ;  /* 0x000000cacb95723e */ /* 0x000fe400000010ff */
[----:B------:R-:W-:-:S07]  /*4660*/  F2FP.BF16.F32.PACK_AB R148, R155, R148 ;  /* 0x000000949b94723e */ /* 0x000fce00000010ff */
.L_x_174:
[----:B------:R-:W0:Y:S08]  /*4670*/  @P1 LDC.64 R202, c[0x0][0x478] ;  /* 0x00011e00ffca1b82 */ /* 0x000e300000000a00 */
[----:B------:R-:W1:Y:S01]  /*4680*/  LDC.64 R154, c[0x0][0x468] ;  /* 0x00011a00ff9a7b82 */ /* 0x000e620000000a00 */
[----:B0-----:R-:W-:-:S05]  /*4690*/  @P1 IMAD.WIDE.U32 R202, R0, 0x10, R202 ;  /* 0x0000001000ca1825 */ /* 0x001fca00078e00ca */
[----:B------:R2:W-:Y:S01]  /*46a0*/  @P1 STG.E.128 desc[UR6][R202.64], R124 ;  /* 0x0000007cca001986 */ /* 0x0005e2000c101d06 */
[C---:B-1----:R-:W-:Y:S01]  /*46b0*/  IMAD.WIDE.U32 R154, R0.reuse, 0x10, R154 ;  /* 0x00000010009a7825 */ /* 0x042fe200078e009a */
[----:B------:R-:W-:-:S04]  /*46c0*/  IADD3 R0, PT, PT, R0, 0x20, RZ ;  /* 0x0000002000007810 */ /* 0x000fc80007ffe0ff */
[----:B------:R2:W-:Y:S03]  /*46d0*/  STG.E.128 desc[UR6][R154.64], R148 ;  /* 0x000000949a007986 */ /* 0x0005e6000c101d06 */
.L_x_172:
[----:B------:R-:W-:Y:S05]  /*46e0*/  BSYNC.RECONVERGENT B1 ;  /* 0x0000000000017941 */ /* 0x000fea0003800200 */
.L_x_171:
[----:B------:R-:W-:Y:S05]  /*46f0*/  @!P2 BRA `(.L_x_175) ;  /* 0x0000002c0080a947 */ /* 0x000fea0003800000 */
[----:B0-2---:R-:W0:Y:S02]  /*4700*/  LDC.64 R148, c[0x0][0x390] ;  /* 0x0000e400ff947b82 */ /* 0x005e240000000a00 */
[----:B0-----:R-:W-:-:S06]  /*4710*/  IMAD.WIDE.U32 R148, R0, 0x10, R148 ;  /* 0x0000001000947825 */ /* 0x001fcc00078e0094 */
[----:B------:R-:W5:Y:S01]  /*4720*/  LDG.E.128 R148, desc[UR6][R148.64] ;  /* 0x0000000694947981 */ /* 0x000f62000c1e1d00 */
[----:B------:R-:W-:-:S04]  /*4730*/  ISETP.NE.U32.AND P1, PT, RZ, UR12, PT ;  /* 0x0000000cff007c0c */ /* 0x000fc8000bf25070 */
[----:B------:R-:W-:-:S13]  /*4740*/  ISETP.NE.AND.EX P1, PT, RZ, UR13, PT, P1 ;  /* 0x0000000dff007c0c */ /* 0x000fda000bf25310 */
[----:B------:R-:W-:Y:S05]  /*4750*/  @!P1 BRA `(.L_x_176) ;  /* 0x0000000400349947 */ /* 0x000fea0003800000 */
[-CC-:B------:R-:W-:Y:S01]  /*4760*/  FFMA.FTZ R203, R171, R152.reuse, R153.reuse ;  /* 0x00000098abcb7223 */ /* 0x180fe20000010099 */
[-CC-:B------:R-:W-:Y:S01]  /*4770*/  FFMA.FTZ R210, R180, R152.reuse, R153.reuse ;  /* 0x00000098b4d27223 */ /* 0x180fe20000010099 */
[-CC-:B------:R-:W-:Y:S01]  /*4780*/  FFMA.FTZ R155, R169, R152.reuse, R153.reuse ;  /* 0x00000098a99b7223 */ /* 0x180fe20000010099 */
[-CC-:B------:R-:W-:Y:S01]  /*4790*/  FFMA.FTZ R200, R178, R152.reuse, R153.reuse ;  /* 0x00000098b2c87223 */ /* 0x180fe20000010099 */
[-CC-:B------:R-:W-:Y:S01]  /*47a0*/  FFMA.FTZ R127, R167, R152.reuse, R153.reuse ;  /* 0x00000098a77f7223 */ /* 0x180fe20000010099 */
[-CC-:B------:R-:W-:Y:S01]  /*47b0*/  FFMA.FTZ R124, R176, R152.reuse, R153.reuse ;  /* 0x00000098b07c7223 */ /* 0x180fe20000010099 */
[-CC-:B------:R-:W-:Y:S01]  /*47c0*/  FFMA.FTZ R125, R165, R152.reuse, R153.reuse ;  /* 0x00000098a57d7223 */ /* 0x180fe20000010099 */
[----:B------:R-:W-:Y:S01]  /*47d0*/  FFMA.FTZ R152, R174, R152, R153 ;  /* 0x00000098ae987223 */ /* 0x000fe20000010099 */
[C---:B-----5:R-:W-:Y:S01]  /*47e0*/  PRMT R204, R151.reuse, 0x7632, R204 ;  /* 0x0000763297cc7816 */ /* 0x060fe200000000cc */
[----:B------:R-:W-:Y:S01]  /*47f0*/  FADD.FTZ R207, R172, -R203 ;  /* 0x800000cbaccf7221 */ /* 0x000fe20000010000 */
[----:B------:R-:W-:Y:S01]  /*4800*/  SHF.L.U32 R206, R151, 0x10, RZ ;  /* 0x0000001097ce7819 */ /* 0x000fe200000006ff */
[----:B------:R-:W-:Y:S01]  /*4810*/  FADD.FTZ R209, R179, -R210 ;  /* 0x800000d2b3d17221 */ /* 0x000fe20000010000 */
[C---:B------:R-:W-:Y:S01]  /*4820*/  PRMT R151, R149.reuse, 0x7632, R151 ;  /* 0x0000763295977816 */ /* 0x040fe20000000097 */
[----:B------:R-:W-:Y:S01]  /*4830*/  FADD.FTZ R203, R170, -R155 ;  /* 0x8000009baacb7221 */ /* 0x000fe20000010000 */
[----:B------:R-:W-:Y:S01]  /*4840*/  SHF.L.U32 R153, R149, 0x10, RZ ;  /* 0x0000001095997819 */ /* 0x000fe200000006ff */
[----:B------:R-:W-:Y:S01]  /*4850*/  FADD.FTZ R149, R168, -R127 ;  /* 0x8000007fa8957221 */ /* 0x000fe20000010000 */
[----:B------:R-:W-:Y:S01]  /*4860*/  FADD.FTZ R127, R173, -R152 ;  /* 0x80000098ad7f7221 */ /* 0x000fe20000010000 */
[----:B------:R-:W-:Y:S01]  /*4870*/  FADD.FTZ R205, R177, -R200 ;  /* 0x800000c8b1cd7221 */ /* 0x000fe20000010000 */
[----:B------:R-:W-:Y:S01]  /*4880*/  FADD.FTZ R125, R166, -R125 ;  /* 0x8000007da67d7221 */ /* 0x000fe20000010000 */
[----:B------:R-:W-:Y:S01]  /*4890*/  PRMT R154, R150, 0x7632, R154 ;  /* 0x00007632969a7816 */ /* 0x000fe2000000009a */
[----:B------:R-:W-:Y:S01]  /*48a0*/  FMUL.FTZ R209, R164, R209 ;  /* 0x000000d1a4d17220 */ /* 0x000fe20000410000 */
[----:B------:R-:W-:Y:S01]  /*48b0*/  SHF.L.U32 R202, R150, 0x10, RZ ;  /* 0x0000001096ca7819 */ /* 0x000fe200000006ff */
[C---:B------:R-:W-:Y:S01]  /*48c0*/  FMUL.FTZ R200, R164.reuse, R203 ;  /* 0x000000cba4c87220 */ /* 0x040fe20000410000 */
[C---:B------:R-:W-:Y:S01]  /*48d0*/  FMUL.FTZ R150, R164.reuse, R149 ;  /* 0x00000095a4967220 */ /* 0x040fe20000410000 */
[----:B------:R-:W-:Y:S01]  /*48e0*/  FADD.FTZ R155, R175, -R124 ;  /* 0x8000007caf9b7221 */ /* 0x000fe20000010000 */
[C---:B------:R-:W-:Y:S01]  /*48f0*/  FMUL.FTZ R149, R164.reuse, R127 ;  /* 0x0000007fa4957220 */ /* 0x040fe20000410000 */
[C---:B------:R-:W-:Y:S01]  /*4900*/  FMUL.FTZ R205, R164.reuse, R205 ;  /* 0x000000cda4cd7220 */ /* 0x040fe20000410000 */
[----:B------:R-:W-:Y:S01]  /*4910*/  FMUL.FTZ R124, R164, R125 ;  /* 0x0000007da47c7220 */ /* 0x000fe20000410000 */
[----:B------:R-:W-:Y:S01]  /*4920*/  SHF.L.U32 R127, R9, 0x10, RZ ;  /* 0x00000010097f7819 */ /* 0x000fe200000006ff */
[-C--:B------:R-:W-:Y:S01]  /*4930*/  FMUL.FTZ R210, R209, R163.reuse ;  /* 0x000000a3d1d27220 */ /* 0x080fe20000410000 */
[----:B------:R-:W-:Y:S01]  /*4940*/  SHF.L.U32 R211, R204, 0x10, RZ ;  /* 0x00000010ccd37819 */ /* 0x000fe200000006ff */
[----:B------:R-:W-:Y:S01]  /*4950*/  FMUL.FTZ R125, R200, R163 ;  /* 0x000000a3c87d7220 */ /* 0x000fe20000410000 */
[----:B------:R-:W-:Y:S01]  /*4960*/  SHF.L.U32 R152, R58, 0x10, RZ ;  /* 0x000000103a987819 */ /* 0x000fe200000006ff */
[C---:B------:R-:W-:Y:S01]  /*4970*/  FMUL.FTZ R204, R164.reuse, R207 ;  /* 0x000000cfa4cc7220 */ /* 0x040fe20000410000 */
[----:B------:R-:W-:Y:S01]  /*4980*/  FMUL.FTZ R155, R164, R155 ;  /* 0x0000009ba49b7220 */ /* 0x000fe20000410000 */
[----:B------:R-:W-:Y:S01]  /*4990*/  SHF.L.U32 R154, R154, 0x10, RZ ;  /* 0x000000109a9a7819 */ /* 0x000fe200000006ff */
[----:B------:R-:W-:Y:S01]  /*49a0*/  FMUL.FTZ R164, R205, R163 ;  /* 0x000000a3cda47220 */ /* 0x000fe20000410000 */
[----:B------:R-:W-:Y:S01]  /*49b0*/  SHF.L.U32 R208, R59, 0x10, RZ ;  /* 0x000000103bd07819 */ /* 0x000fe200000006ff */
[----:B------:R-:W-:Y:S01]  /*49c0*/  FMUL.FTZ R207, R210, R127 ;  /* 0x0000007fd2cf7220 */ /* 0x000fe20000410000 */
[C---:B------:R-:W-:Y:S01]  /*49d0*/  FFMA.FTZ R120, R125.reuse, R202, R120 ;  /* 0x000000ca7d787223 */ /* 0x040fe20000010078 */
[-C--:B------:R-:W-:Y:S01]  /*49e0*/  FMUL.FTZ R203, R204, R163.reuse ;  /* 0x000000a3cccb7220 */ /* 0x080fe20000410000 */
[----:B------:R-:W-:Y:S01]  /*49f0*/  FMUL.FTZ R202, R125, R152 ;  /* 0x000000987dca7220 */ /* 0x000fe20000410000 */
[----:B------:R-:W-:Y:S01]  /*4a00*/  SHF.L.U32 R127, R8, 0x10, RZ ;  /* 0x00000010087f7819 */ /* 0x000fe200000006ff */
[----:B------:R-:W-:Y:S01]  /*4a10*/  FFMA.FTZ R121, R164, R154, R121 ;  /* 0x0000009aa4797223 */ /* 0x000fe20000010079 */
[----:B------:R-:W-:Y:S01]  /*4a20*/  SHF.L.U32 R152, R57, 0x10, RZ ;  /* 0x0000001039987819 */ /* 0x000fe200000006ff */
[-C--:B------:R-:W-:Y:S01]  /*4a30*/  FMUL.FTZ R125, R150, R163.reuse ;  /* 0x000000a3967d7220 */ /* 0x080fe20000410000 */
[----:B------:R-:W-:Y:S01]  /*4a40*/  SHF.L.U32 R151, R151, 0x10, RZ ;  /* 0x0000001097977819 */ /* 0x000fe200000006ff */
[----:B------:R-:W-:Y:S01]  /*4a50*/  FMUL.FTZ R154, R155, R163 ;  /* 0x000000a39b9a7220 */ /* 0x000fe20000410000 */
[----:B------:R-:W-:Y:S01]  /*4a60*/  PRMT R126, R148, 0x7632, R126 ;  /* 0x00007632947e7816 */ /* 0x000fe2000000007e */
[C---:B------:R-:W-:Y:S01]  /*4a70*/  FFMA.FTZ R122, R203.reuse, R206, R122 ;  /* 0x000000cecb7a7223 */ /* 0x040fe2000001007a */
[----:B------:R-:W-:Y:S01]  /*4a80*/  FMUL.FTZ R208, R203, R208 ;  /* 0x000000d0cbd07220 */ /* 0x000fe20000410000 */
[----:B------:R-:W-:Y:S01]  /*4a90*/  FMUL.FTZ R203, R164, R127 ;  /* 0x0000007fa4cb7220 */ /* 0x000fe20000410000 */
[----:B------:R-:W-:Y:S01]  /*4aa0*/  FFMA.FTZ R123, R210, R211, R123 ;  /* 0x000000d3d27b7223 */ /* 0x000fe2000001007b */
[C---:B------:R-:W-:Y:S01]  /*4ab0*/  FFMA.FTZ R164, R125.reuse, R153, R118 ;  /* 0x000000997da47223 */ /* 0x040fe20000010076 */
[----:B------:R-:W-:Y:S01]  /*4ac0*/  FMUL.FTZ R152, R125, R152 ;  /* 0x000000987d987220 */ /* 0x000fe20000410000 */
[----:B------:R-:W-:Y:S01]  /*4ad0*/  FFMA.FTZ R210, R154, R151, R119 ;  /* 0x000000979ad27223 */ /* 0x000fe20000010077 */
        /* <DEDUP_REMOVED lines=8> */
[----:B------:R-:W-:Y:S01]  /*4b60*/  SHF.L.U32 R148, R148, 0x10, RZ ;  /* 0x0000001094947819 */ /* 0x000fe200000006ff */
[----:B------:R-:W-:Y:S01]  /*4b70*/  FMUL.FTZ R118, R119, R118 ;  /* 0x0000007677767220 */ /* 0x000fe20000410000 */
[----:B------:R-:W-:Y:S01]  /*4b80*/  F2FP.BF16.F32.PACK_AB R125, R155, R150 ;  /* 0x000000969b7d723e */ /* 0x000fe200000010ff */
[----:B------:R-:W-:Y:S01]  /*4b90*/  FMUL.FTZ R117, R126, R127 ;  /* 0x0000007f7e757220 */ /* 0x000fe20000410000 */
[----:B------:R-:W-:Y:S01]  /*4ba0*/  F2FP.BF16.F32.PACK_AB R124, R149, R124 ;  /* 0x0000007c957c723e */ /* 0x000fe200000010ff */
[----:B------:R-:W-:Y:S01]  /*4bb0*/  FFMA.FTZ R163, R119, R148, R116 ;  /* 0x0000009477a37223 */ /* 0x000fe20000010074 */
[----:B------:R-:W-:-:S02]  /*4bc0*/  F2FP.BF16.F32.PACK_AB R127, R209, R204 ;  /* 0x000000ccd17f723e */ /* 0x000fc400000010ff */
[----:B------:R-:W-:Y:S02]  /*4bd0*/  F2FP.BF16.F32.PACK_AB R126, R205, R200 ;  /* 0x000000c8cd7e723e */ /* 0x000fe400000010ff */
[----:B------:R-:W-:Y:S02]  /*4be0*/  F2FP.BF16.F32.PACK_AB R151, R207, R208 ;  /* 0x000000d0cf97723e */ /* 0x000fe400000010ff */
[----:B------:R-:W-:Y:S02]  /*4bf0*/  F2FP.BF16.F32.PACK_AB R150, R203, R202 ;  /* 0x000000cacb96723e */ /* 0x000fe400000010ff */
[----:B------:R-:W-:Y:S02]  /*4c00*/  F2FP.BF16.F32.PACK_AB R149, R153, R152 ;  /* 0x000000989995723e */ /* 0x000fe400000010ff */
[----:B------:R-:W-:Y:S01]  /*4c10*/  F2FP.BF16.F32.PACK_AB R148, R117, R118 ;  /* 0x000000767594723e */ /* 0x000fe200000010ff */
[----:B------:R-:W-:Y:S06]  /*4c20*/  BRA `(.L_x_177) ;  /* 0x0000000400207947 */ /* 0x000fec0003800000 */
.L_x_176:
        /* <DEDUP_REMOVED lines=11> */
[----:B-----5:R-:W-:Y:S01]  /*4ce0*/  PRMT R212, R151, 0x7632, R212 ;  /* 0x0000763297d47816 */ /* 0x020fe200000000d4 */
[----:B------:R-:W-:Y:S01]  /*4cf0*/  FADD.FTZ R215, R179, -R206 ;  /* 0x800000ceb3d77221 */ /* 0x000fe20000010000 */
[----:B------:R-:W-:Y:S01]  /*4d00*/  SHF.L.U32 R213, R151, 0x10, RZ ;  /* 0x0000001097d57819 */ /* 0x000fe200000006ff */
[----:B------:R-:W-:Y:S01]  /*4d10*/  FADD.FTZ R209, R177, -R204 ;  /* 0x800000ccb1d17221 */ /* 0x000fe20000010000 */
[----:B------:R-:W-:Y:S01]  /*4d20*/  PRMT R207, R150, 0x7632, R207 ;  /* 0x0000763296cf7816 */ /* 0x000fe200000000cf */
[----:B------:R-:W-:Y:S01]  /*4d30*/  FADD.FTZ R203, R168, -R203 ;  /* 0x800000cba8cb7221 */ /* 0x000fe20000010000 */
[----:B------:R-:W-:Y:S01]  /*4d40*/  SHF.L.U32 R208, R150, 0x10, RZ ;  /* 0x0000001096d07819 */ /* 0x000fe200000006ff */
[----:B------:R-:W-:Y:S01]  /*4d50*/  FADD.FTZ R153, R175, -R202 ;  /* 0x800000caaf997221 */ /* 0x000fe20000010000 */
[----:B------:R-:W-:Y:S01]  /*4d60*/  PRMT R154, R149, 0x7632, R154 ;  /* 0x00007632959a7816 */ /* 0x000fe2000000009a */
[----:B------:R-:W-:Y:S01]  /*4d70*/  FADD.FTZ R151, R173, -R152 ;  /* 0x80000098ad977221 */ /* 0x000fe20000010000 */
[----:B------:R-:W-:Y:S01]  /*4d80*/  SHF.L.U32 R200, R149, 0x10, RZ ;  /* 0x0000001095c87819 */ /* 0x000fe200000006ff */
[----:B------:R-:W-:Y:S01]  /*4d90*/  FMUL.FTZ R204, R164, R205 ;  /* 0x000000cda4cc7220 */ /* 0x000fe20000410000 */
[----:B------:R-:W-:Y:S01]  /*4da0*/  PRMT R150, R148, 0x7632, R150 ;  /* 0x0000763294967816 */ /* 0x000fe20000000096 */
[----:B------:R-:W-:Y:S01]  /*4db0*/  FMUL.FTZ R216, R164, R215 ;  /* 0x000000d7a4d87220 */ /* 0x000fe20000410000 */
[----:B------:R-:W-:Y:S01]  /*4dc0*/  SHF.L.U32 R149, R148, 0x10, RZ ;  /* 0x0000001094957819 */ /* 0x000fe200000006ff */
        /* <DEDUP_REMOVED lines=8> */
[----:B------:R-:W-:Y:S01]  /*4e50*/  SHF.L.U32 R148, R58, 0x10, RZ ;  /* 0x000000103a947819 */ /* 0x000fe200000006ff */
[-C--:B------:R-:W-:Y:S01]  /*4e60*/  FMUL.FTZ R204, R206, R163.reuse ;  /* 0x000000a3cecc7220 */ /* 0x080fe20000410000 */
[----:B------:R-:W-:Y:S01]  /*4e70*/  SHF.L.U32 R214, R59, 0x10, RZ ;  /* 0x000000103bd67819 */ /* 0x000fe200000006ff */
[C---:B------:R-:W-:Y:S01]  /*4e80*/  FFMA.FTZ R120, R155.reuse, R208, R120 ;  /* 0x000000d09b787223 */ /* 0x040fe20000010078 */
[-C--:B------:R-:W-:Y:S01]  /*4e90*/  FMUL.FTZ R216, R216, R163.reuse ;  /* 0x000000a3d8d87220 */ /* 0x080fe20000410000 */
[----:B------:R-:W-:Y:S01]  /*4ea0*/  FMUL.FTZ R155, R155, R148 ;  /* 0x000000949b9b7220 */ /* 0x000fe20000410000 */
[-C--:B------:R-:W-:Y:S01]  /*4eb0*/  FMUL.FTZ R203, R210, R163.reuse ;  /* 0x000000a3d2cb7220 */ /* 0x080fe20000410000 */
[-C--:B------:R-:W-:Y:S01]  /*4ec0*/  FMUL.FTZ R153, R152, R163.reuse ;  /* 0x000000a398997220 */ /* 0x080fe20000410000 */
[-C--:B------:R-:W-:Y:S01]  /*4ed0*/  FMUL.FTZ R202, R202, R163.reuse ;  /* 0x000000a3caca7220 */ /* 0x080fe20000410000 */
[----:B------:R-:W-:Y:S01]  /*4ee0*/  FMUL.FTZ R206, R164, R163 ;  /* 0x000000a3a4ce7220 */ /* 0x000fe20000410000 */
[----:B------:R-:W-:Y:S01]  /*4ef0*/  SHF.L.U32 R148, R57, 0x10, RZ ;  /* 0x0000001039947819 */ /* 0x000fe200000006ff */
[----:B------:R-:W-:Y:S01]  /*4f00*/  FFMA.FTZ R122, R203, R213, R122 ;  /* 0x000000d5cb7a7223 */ /* 0x000fe2000001007a */
[----:B------:R-:W-:Y:S01]  /*4f10*/  SHF.L.U32 R163, R9, 0x10, RZ ;  /* 0x0000001009a37819 */ /* 0x000fe200000006ff */
[----:B------:R-:W-:Y:S01]  /*4f20*/  FMUL.FTZ R214, R203, R214 ;  /* 0x000000d6cbd67220 */ /* 0x000fe20000410000 */
[----:B------:R-:W-:Y:S01]  /*4f30*/  SHF.L.U32 R154, R154, 0x10, RZ ;  /* 0x000000109a9a7819 */ /* 0x000fe200000006ff */
[C---:B------:R-:W-:Y:S01]  /*4f40*/  FFMA.FTZ R164, R153.reuse, R200, R118 ;  /* 0x000000c899a47223 */ /* 0x040fe20000010076 */
[----:B------:R-:W-:Y:S01]  /*4f50*/  FMUL.FTZ R148, R153, R148 ;  /* 0x0000009499947220 */ /* 0x000fe20000410000 */
[----:B------:R-:W-:Y:S01]  /*4f60*/  FMUL.FTZ R203, R216, R163 ;  /* 0x000000a3d8cb7220 */ /* 0x000fe20000410000 */
[----:B------:R-:W-:Y:S01]  /*4f70*/  SHF.L.U32 R207, R207, 0x10, RZ ;  /* 0x00000010cfcf7819 */ /* 0x000fe200000006ff */
[----:B------:R-:W-:Y:S01]  /*4f80*/  FFMA.FTZ R210, R202, R154, R119 ;  /* 0x0000009acad27223 */ /* 0x000fe20000010077 */
[----:B------:R-:W-:-:S02]  /*4f90*/  SHF.L.U32 R153, R7, 0x10, RZ ;  /* 0x0000001007997819 */ /* 0x000fc400000006ff */
[----:B------:R-:W-:Y:S01]  /*4fa0*/  SHF.L.U32 R163, R8, 0x10, RZ ;  /* 0x0000001008a37819 */ /* 0x000fe200000006ff */
[----:B------:R-:W-:Y:S01]  /*4fb0*/  FFMA.FTZ R121, R204, R207, R121 ;  /* 0x000000cfcc797223 */ /* 0x000fe20000010079 */
[----:B------:R-:W-:Y:S01]  /*4fc0*/  SHF.L.U32 R118, R56, 0x10, RZ ;  /* 0x0000001038767819 */ /* 0x000fe200000006ff */
[----:B------:R-:W-:Y:S01]  /*4fd0*/  FMUL.FTZ R153, R202, R153 ;  /* 0x00000099ca997220 */ /* 0x000fe20000410000 */
[----:B------:R-:W-:Y:S01]  /*4fe0*/  SHF.L.U32 R119, R6, 0x10, RZ ;  /* 0x0000001006777819 */ /* 0x000fe200000006ff */
[----:B------:R-:W-:Y:S01]  /*4ff0*/  FMUL.FTZ R204, R204, R163 ;  /* 0x000000a3cccc7220 */ /* 0x000fe20000410000 */
[----:B------:R-:W-:Y:S01]  /*5000*/  SHF.L.U32 R150, R150, 0x10, RZ ;  /* 0x0000001096967819 */ /* 0x000fe200000006ff */
[C---:B------:R-:W-:Y:S01]  /*5010*/  FMUL.FTZ R118, R151.reuse, R118 ;  /* 0x0000007697767220 */ /* 0x040fe20000410000 */
[----:B------:R-:W-:Y:S01]  /*5020*/  SHF.L.U32 R212, R212, 0x10, RZ ;  /* 0x00000010d4d47819 */ /* 0x000fe200000006ff */
[C---:B------:R-:W-:Y:S01]  /*5030*/  FMUL.FTZ R119, R206.reuse, R119 ;  /* 0x00000077ce777220 */ /* 0x040fe20000410000 */
[----:B------:R-:W-:Y:S01]  /*5040*/  FFMA.FTZ R163, R151, R149, R116 ;  /* 0x0000009597a37223 */ /* 0x000fe20000010074 */
[----:B------:R-:W-:Y:S01]  /*5050*/  FFMA.FTZ R206, R206, R150, R117 ;  /* 0x00000096cece7223 */ /* 0x000fe20000010075 */
[----:B------:R-:W-:Y:S01]  /*5060*/  F2FP.BF16.F32.PACK_AB R149, R153, R148 ;  /* 0x000000949995723e */ /* 0x000fe200000010ff */
[----:B------:R-:W-:Y:S01]  /*5070*/  FFMA.FTZ R123, R216, R212, R123 ;  /* 0x000000d4d87b7223 */ /* 0x000fe2000001007b */
[----:B------:R-:W-:-:S02]  /*5080*/  F2FP.BF16.F32.PACK_AB R151, R203, R214 ;  /* 0x000000d6cb97723e */ /* 0x000fc400000010ff */
[----:B------:R-:W-:Y:S02]  /*5090*/  F2FP.BF16.F32.PACK_AB R150, R204, R155 ;  /* 0x0000009bcc96723e */ /* 0x000fe400000010ff */
[----:B------:R-:W-:-:S07]  /*50a0*/  F2FP.BF16.F32.PACK_AB R148, R119, R118 ;  /* 0x000000767794723e */ /* 0x000fce00000010ff */
.L_x_177:
[----:B------:R-:W0:Y:S08]  /*50b0*/  @P1 LDC.64 R118, c[0x0][0x478] ;  /* 0x00011e00ff761b82 */ /* 0x000e300000000a00 */
[----:B------:R-:W1:Y:S01]  /*50c0*/  LDC.64 R116, c[0x0][0x468] ;  /* 0x00011a00ff747b82 */ /* 0x000e620000000a00 */
[----:B0-----:R-:W-:Y:S01]  /*50d0*/  @P1 IMAD.WIDE.U32 R152, R0, 0x10, R118 ;  /* 0x0000001000981825 */ /* 0x001fe200078e0076 */
[----:B------:R-:W-:-:S02]  /*50e0*/  MOV R118, R164 ;  /* 0x000000a400767202 */ /* 0x000fc40000000f00 */
[----:B------:R-:W-:Y:S02]  /*50f0*/  MOV R119, R210 ;  /* 0x000000d200777202 */ /* 0x000fe40000000f00 */
[----:B------:R4:W-:Y:S01]  /*5100*/  @P1 STG.E.128 desc[UR6][R152.64], R124 ;  /* 0x0000007c98001986 */ /* 0x0009e2000c101d06 */
[----:B-1----:R-:W-:Y:S01]  /*5110*/  IMAD.WIDE.U32 R154, R0, 0x10, R116 ;  /* 0x00000010009a7825 */ /* 0x002fe200078e0074 */
[----:B------:R-:W-:Y:S02]  /*5120*/  MOV R116, R163 ;  /* 0x000000a300747202 */ /* 0x000fe40000000f00 */
[----:B------:R-:W-:Y:S02]  /*5130*/  MOV R117, R206 ;  /* 0x000000ce00757202 */ /* 0x000fe40000000f00 */
[----:B------:R4:W-:Y:S01]  /*5140*/  STG.E.128 desc[UR6][R154.64], R148 ;  /* 0x000000949a007986 */ /* 0x0009e2000c101d06 */
[----:B------:R-:W-:Y:S05]  /*5150*/  BRA `(.L_x_175) ;  /* 0x0000002000e87947 */ /* 0x000fea0003800000 */
.L_x_166:
[----:B------:R-:W-:Y:S04]  /*5160*/  BSSY.RECONVERGENT B1, `(.L_x_178) ;  /* 0x00000be000017945 */ /* 0x000fe80003800200 */
[----:B------:R-:W-:Y:S05]  /*5170*/  @!P5 BRA `(.L_x_179) ;  /* 0x0000000800f0d947 */ /* 0x000fea0003800000 */
[----:B------:R-:W0:Y:S02]  /*5180*/  LDC.64 R148, c[0x0][0x390] ;  /* 0x0000e400ff947b82 */ /* 0x000e240000000a00 */
[----:B0-----:R-:W-:-:S06]  /*5190*/  IMAD.WIDE.U32 R148, R0, 0x10, R148 ;  /* 0x0000001000947825 */ /* 0x001fcc00078e0094 */
[----:B------:R-:W5:Y:S01]  /*51a0*/  LDG.E.128 R148, desc[UR6][R148.64] ;  /* 0x0000000694947981 */ /* 0x000f62000c1e1d00 */
[----:B------:R-:W-:-:S04]  /*51b0*/  UISETP.NE.U32.AND UP0, UPT, UR12, URZ, UPT ;  /* 0x000000ff0c00728c */ /* 0x000fc8000bf05070 */
[----:B------:R-:W-:-:S09]  /*51c0*/  UISETP.NE.AND.EX UP0, UPT, UR13, URZ, UPT, UP0 ;  /* 0x000000ff0d00728c */ /* 0x000fd2000bf05300 */
[----:B------:R-:W-:Y:S05]  /*51d0*/  BRA.U UP0, `(.L_x_180) ;  /* 0x0000000500547547 */ /* 0x000fea000b800000 */
[-CC-:B------:R-:W-:Y:S01]  /*51e0*/  FFMA.FTZ R200, R201, R152.reuse, R153.reuse ;  /* 0x00000098c9c87223 */ /* 0x180fe20000010099 */
[-CC-:B------:R-:W-:Y:S01]  /*51f0*/  FFMA.FTZ R204, R197, R152.reuse, R153.reuse ;  /* 0x00000098c5cc7223 */ /* 0x180fe20000010099 */
[----:B------:R-:W-:Y:S01]  /*5200*/  SHF.L.U32 R155, R140, 0x10, RZ ;  /* 0x000000108c9b7819 */ /* 0x000fe200000006ff */
[----:B------:R-:W-:Y:S01]  /*5210*/  FFMA.FTZ R207, R198, R152, R153 ;  /* 0x00000098c6cf7223 */ /* 0x000fe20000010099 */
[----:B------:R-:W-:Y:S01]  /*5220*/  PRMT R154, R140, 0x7632, R154 ;  /* 0x000076328c9a7816 */ /* 0x000fe2000000009a */
[----:B------:R-:W-:Y:S01]  /*5230*/  FADD.FTZ R200, R199, -R200 ;  /* 0x800000c8c7c87221 */ /* 0x000fe20000010000 */
[----:B------:R-:W-:Y:S01]  /*5240*/  SHF.L.U32 R205, R141, 0x10, RZ ;  /* 0x000000108dcd7819 */ /* 0x000fe200000006ff */
[----:B------:R-:W-:Y:S01]  /*5250*/  FADD.FTZ R204, R195, -R204 ;  /* 0x800000ccc3cc7221 */ /* 0x000fe20000010000 */
[----:B------:R-:W-:Y:S01]  /*5260*/  SHF.L.U32 R203, R154, 0x10, RZ ;  /* 0x000000109acb7819 */ /* 0x000fe200000006ff */
[C-C-:B-----5:R-:W-:Y:S01]  /*5270*/  FFMA.FTZ R154, R164.reuse, R200, R155.reuse ;  /* 0x000000c8a49a7223 */ /* 0x160fe2000001009b */
[----:B------:R-:W-:Y:S01]  /*5280*/  PRMT R155, R141, 0x7632, R155 ;  /* 0x000076328d9b7816 */ /* 0x000fe2000000009b */
[----:B------:R-:W-:Y:S01]  /*5290*/  FFMA.FTZ R204, R164, R204, R205 ;  /* 0x000000cca4cc7223 */ /* 0x000fe200000100cd */
[-C--:B------:R-:W-:Y:S01]  /*52a0*/  FFMA.FTZ R205, R194, R152.reuse, R153 ;  /* 0x00000098c2cd7223 */ /* 0x080fe20000010099 */
[----:B------:R-:W-:Y:S01]  /*52b0*/  FADD.FTZ R202, R196, -R207 ;  /* 0x800000cfc4ca7221 */ /* 0x000fe20000010000 */
[----:B------:R-:W-:Y:S01]  /*52c0*/  FFMA.FTZ R208, R193, R152, R153 ;  /* 0x00000098c1d07223 */ /* 0x000fe20000010099 */
[----:B------:R-:W-:Y:S01]  /*52d0*/  SHF.L.U32 R155, R155, 0x10, RZ ;  /* 0x000000109b9b7819 */ /* 0x000fe200000006ff */
[----:B------:R-:W-:Y:S01]  /*52e0*/  FADD.FTZ R206, R192, -R205 ;  /* 0x800000cdc0ce7221 */ /* 0x000fe20000010000 */
[----:B------:R-:W-:Y:S01]  /*52f0*/  FFMA.FTZ R200, R164, R202, R203 ;  /* 0x000000caa4c87223 */ /* 0x000fe200000100cb */
[----:B------:R-:W-:Y:S01]  /*5300*/  SHF.L.U32 R203, R142, 0x10, RZ ;  /* 0x000000108ecb7819 */ /* 0x000fe200000006ff */
[-CC-:B------:R-:W-:Y:S01]  /*5310*/  FFMA.FTZ R209, R190, R152.reuse, R153.reuse ;  /* 0x00000098bed17223 */ /* 0x180fe20000010099 */
[----:B------:R-:W-:Y:S01]  /*5320*/  PRMT R202, R142, 0x7632, R202 ;  /* 0x000076328eca7816 */ /* 0x000fe200000000ca */
[----:B------:R-:W-:Y:S01]  /*5330*/  FFMA.FTZ R212, R189, R152, R153 ;  /* 0x00000098bdd47223 */ /* 0x000fe20000010099 */
[----:B------:R-:W-:Y:S01]  /*5340*/  FADD.FTZ R208, R191, -R208 ;  /* 0x800000d0bfd07221 */ /* 0x000fe20000010000 */
[--C-:B------:R-:W-:Y:S01]  /*5350*/  FFMA.FTZ R206, R164, R206, R155.reuse ;  /* 0x000000cea4ce7223 */ /* 0x100fe2000001009b */
[----:B------:R-:W-:Y:S01]  /*5360*/  PRMT R155, R148, 0x7632, R155 ;  /* 0x00007632949b7816 */ /* 0x000fe2000000009b */
        /* <DEDUP_REMOVED lines=8> */
[----:B------:R-:W-:Y:S01]  /*53f0*/  FFMA.FTZ R210, R164, R210, R205 ;  /* 0x000000d2a4d27223 */ /* 0x000fe200000100cd */
[----:B------:R-:W-:Y:S01]  /*5400*/  SHF.L.U32 R202, R155, 0x10, RZ ;  /* 0x000000109bca7819 */ /* 0x000fe200000006ff */
[-C--:B------:R-:W-:Y:S01]  /*5410*/  FMUL.FTZ R155, R154, R163.reuse ;  /* 0x000000a39a9b7220 */ /* 0x080fe20000410000 */
[----:B------:R-:W-:Y:S01]  /*5420*/  SHF.L.U32 R205, R149, 0x10, RZ ;  /* 0x0000001095cd7819 */ /* 0x000fe200000006ff */
[----:B------:R-:W-:Y:S01]  /*5430*/  FFMA.FTZ R209, R186, R152, R153 ;  /* 0x00000098bad17223 */ /* 0x000fe20000010099 */
[----:B------:R-:W-:Y:S01]  /*5440*/  SHF.L.U32 R207, R203, 0x10, RZ ;  /* 0x00000010cbcf7819 */ /* 0x000fe200000006ff */
[-C--:B------:R-:W-:Y:S01]  /*5450*/  FMUL.FTZ R203, R204, R163.reuse ;  /* 0x000000a3cccb7220 */ /* 0x080fe20000410000 */
[----:B------:R-:W-:Y:S01]  /*5460*/  FFMA.FTZ R100, R155, R148, R100 ;  /* 0x000000949b647223 */ /* 0x000fe20000010064 */
[----:B------:R-:W-:Y:S01]  /*5470*/  PRMT R149, R149, 0x7632, R149 ;  /* 0x0000763295957816 */ /* 0x000fe20000000095 */
[----:B------:R-:W-:Y:S01]  /*5480*/  FMUL.FTZ R206, R206, R163 ;  /* 0x000000a3cece7220 */ /* 0x000fe20000410000 */
[C---:B------:R-:W-:Y:S01]  /*5490*/  PRMT R148, R150.reuse, 0x7632, R148 ;  /* 0x0000763296947816 */ /* 0x040fe20000000094 */
[----:B------:R-:W-:Y:S01]  /*54a0*/  FFMA.FTZ R102, R203, R205, R102 ;  /* 0x000000cdcb667223 */ /* 0x000fe20000010066 */
[----:B------:R-:W-:Y:S01]  /*54b0*/  SHF.L.U32 R150, R150, 0x10, RZ ;  /* 0x0000001096967819 */ /* 0x000fe200000006ff */
[-C--:B------:R-:W-:Y:S01]  /*54c0*/  FMUL.FTZ R205, R208, R163.reuse ;  /* 0x000000a3d0cd7220 */ /* 0x080fe20000410000 */
[----:B------:R-:W-:Y:S01]  /*54d0*/  SHF.L.U32 R149, R149, 0x10, RZ ;  /* 0x0000001095957819 */ /* 0x000fe200000006ff */
[----:B------:R-:W-:Y:S01]  /*54e0*/  FMUL.FTZ R210, R210, R163 ;  /* 0x000000a3d2d27220 */ /* 0x000fe20000410000 */
[----:B------:R-:W-:Y:S01]  /*54f0*/  SHF.L.U32 R148, R148, 0x10, RZ ;  /* 0x0000001094947819 */ /* 0x000fe200000006ff */
[----:B------:R-:W-:Y:S01]  /*5500*/  FADD.FTZ R209, R184, -R209 ;  /* 0x800000d1b8d17221 */ /* 0x000fe20000010000 */
[----:B------:R-:W-:Y:S01]  /*5510*/  FFMA.FTZ R104, R205, R150, R104 ;  /* 0x00000096cd687223 */ /* 0x000fe20000010068 */
[----:B------:R-:W-:Y:S01]  /*5520*/  FFMA.FTZ R103, R206, R149, R103 ;  /* 0x00000095ce677223 */ /* 0x000fe20000010067 */
[----:B------:R-:W-:Y:S01]  /*5530*/  SHF.L.U32 R150, R42, 0x10, RZ ;  /* 0x000000102a967819 */ /* 0x000fe200000006ff */
[----:B------:R-:W-:Y:S01]  /*5540*/  FFMA.FTZ R105, R210, R148, R105 ;  /* 0x00000094d2697223 */ /* 0x000fe20000010069 */
[----:B------:R-:W-:Y:S01]  /*5550*/  SHF.L.U32 R149, R24, 0x10, RZ ;  /* 0x0000001018957819 */ /* 0x000fe200000006ff */
[----:B------:R-:W-:Y:S01]  /*5560*/  FFMA.FTZ R204, R164, R209, R207 ;  /* 0x000000d1a4cc7223 */ /* 0x000fe200000100cf */
[----:B------:R-:W-:Y:S01]  /*5570*/  SHF.L.U32 R154, R151, 0x10, RZ ;  /* 0x00000010979a7819 */ /* 0x000fe200000006ff */
[----:B------:R-:W-:Y:S01]  /*5580*/  FMUL.FTZ R207, R212, R163 ;  /* 0x000000a3d4cf7220 */ /* 0x000fe20000410000 */
[----:B------:R-:W-:Y:S01]  /*5590*/  SHF.L.U32 R148, R41, 0x10, RZ ;  /* 0x0000001029947819 */ /* 0x000fe200000006ff */
[----:B------:R-:W-:Y:S01]  /*55a0*/  FMUL.FTZ R150, R150, R205 ;  /* 0x000000cd96967220 */ /* 0x000fe20000410000 */
[----:B------:R-:W-:Y:S01]  /*55b0*/  FMUL.FTZ R205, R149, R210 ;  /* 0x000000d295cd7220 */ /* 0x000fe20000410000 */
[----:B------:R-:W-:Y:S01]  /*55c0*/  FFMA.FTZ R106, R207, R154, R106 ;  /* 0x0000009acf6a7223 */ /* 0x000fe2000001006a */
[----:B------:R-:W-:Y:S01]  /*55d0*/  SHF.L.U32 R154, R43, 0x10, RZ ;  /* 0x000000102b9a7819 */ /* 0x000fe200000006ff */
[----:B------:R-:W-:Y:S01]  /*55e0*/  FMUL.FTZ R149, R148, R203 ;  /* 0x000000cb94957220 */ /* 0x000fe20000410000 */
[----:B------:R-:W-:Y:S01]  /*55f0*/  SHF.L.U32 R148, R40, 0x10, RZ ;  /* 0x0000001028947819 */ /* 0x000fe200000006ff */
[-C--:B------:R-:W-:Y:S01]  /*5600*/  FMUL.FTZ R200, R200, R163.reuse ;  /* 0x000000a3c8c87220 */ /* 0x080fe20000410000 */
[----:B------:R-:W-:Y:S01]  /*5610*/  PRMT R151, R151, 0x7632, R151 ;  /* 0x0000763297977816 */ /* 0x000fe20000000097 */
        /* <DEDUP_REMOVED lines=9> */
[----:B------:R-:W-:Y:S01]  /*56b0*/  FFMA.FTZ R101, R200, R202, R101 ;  /* 0x000000cac8657223 */ /* 0x000fe20000010065 */
[----:B------:R-:W-:Y:S01]  /*56c0*/  FMUL.FTZ R155, R203, R200 ;  /* 0x000000c8cb9b7220 */ /* 0x000fe20000410000 */
[----:B------:R-:W-:Y:S01]  /*56d0*/  F2FP.BF16.F32.PACK_AB R150, R205, R150 ;  /* 0x00000096cd96723e */ /* 0x000fe200000010ff */
[----:B------:R-:W-:Y:S01]  /*56e0*/  FFMA.FTZ R107, R204, R151, R107 ;  /* 0x00000097cc6b7223 */ /* 0x000fe2000001006b */
[----:B------:R-:W-:-:S02]  /*56f0*/  F2FP.BF16.F32.PACK_AB R151, R154, R207 ;  /* 0x000000cf9a97723e */ /* 0x000fc400000010ff */
[----:B------:R-:W-:Y:S02]  /*5700*/  F2FP.BF16.F32.PACK_AB R149, R206, R149 ;  /* 0x00000095ce95723e */ /* 0x000fe400000010ff */
[----:B------:R-:W-:Y:S01]  /*5710*/  F2FP.BF16.F32.PACK_AB R148, R155, R148 ;  /* 0x000000949b94723e */ /* 0x000fe200000010ff */
[----:B------:R-:W-:Y:S06]  /*5720*/  BRA `(.L_x_181) ;  /* 0x0000000400607947 */ /* 0x000fec0003800000 */
.L_x_180:
[----:B-----5:R-:W-:Y:S01]  /*5730*/  PRMT R209, R151, 0x7632, R209 ;  /* 0x0000763297d17816 */ /* 0x020fe200000000d1 */
[-CC-:B------:R-:W-:Y:S01]  /*5740*/  FFMA.FTZ R154, R189, R152.reuse, R153.reuse ;  /* 0x00000098bd9a7223 */ /* 0x180fe20000010099 */
[----:B------:R-:W-:Y:S01]  /*5750*/  SHF.L.U32 R210, R151, 0x10, RZ ;  /* 0x0000001097d27819 */ /* 0x000fe200000006ff */
[-C--:B------:R-:W-:Y:S01]  /*5760*/  FFMA.FTZ R126, R193, R152.reuse, R153 ;  /* 0x00000098c17e7223 */ /* 0x080fe20000010099 */
[----:B------:R-:W-:Y:S01]  /*5770*/  PRMT R207, R150, 0x7632, R207 ;  /* 0x0000763296cf7816 */ /* 0x000fe200000000cf */
[-C--:B------:R-:W-:Y:S01]  /*5780*/  FFMA.FTZ R155, R190, R152.reuse, R153 ;  /* 0x00000098be9b7223 */ /* 0x080fe20000010099 */
[----:B------:R-:W-:Y:S01]  /*5790*/  SHF.L.U32 R208, R150, 0x10, RZ ;  /* 0x0000001096d07819 */ /* 0x000fe200000006ff */
[----:B------:R-:W-:Y:S01]  /*57a0*/  FADD.FTZ R203, R187, -R154 ;  /* 0x8000009abbcb7221 */ /* 0x000fe20000010000 */
[C---:B------:R-:W-:Y:S01]  /*57b0*/  PRMT R150, R149.reuse, 0x7632, R150 ;  /* 0x0000763295967816 */ /* 0x040fe20000000096 */
[----:B------:R-:W-:Y:S01]  /*57c0*/  FADD.FTZ R155, R188, -R155 ;  /* 0x8000009bbc9b7221 */ /* 0x000fe20000010000 */
[----:B------:R-:W-:Y:S01]  /*57d0*/  SHF.L.U32 R151, R149, 0x10, RZ ;  /* 0x0000001095977819 */ /* 0x000fe200000006ff */
[----:B------:R-:W-:Y:S01]  /*57e0*/  FFMA.FTZ R211, R186, R152, R153 ;  /* 0x00000098bad37223 */ /* 0x000fe20000010099 */
[----:B------:R-:W-:-:S02]  /*57f0*/  PRMT R149, R143, 0x7632, R149 ;  /* 0x000076328f957816 */ /* 0x000fc40000000095 */
[----:B------:R-:W-:Y:S01]  /*5800*/  PRMT R127, R142, 0x7632, R127 ;  /* 0x000076328e7f7816 */ /* 0x000fe2000000007f */
[----:B------:R-:W-:Y:S01]  /*5810*/  FADD.FTZ R211, R184, -R211 ;  /* 0x800000d3b8d37221 */ /* 0x000fe20000010000 */
[C---:B------:R-:W-:Y:S02]  /*5820*/  PRMT R124, R148.reuse, 0x7632, R124 ;  /* 0x00007632947c7816 */ /* 0x040fe4000000007c */
[----:B------:R-:W-:Y:S02]  /*5830*/  SHF.L.U32 R125, R148, 0x10, RZ ;  /* 0x00000010947d7819 */ /* 0x000fe400000006ff */
[----:B------:R-:W-:Y:S02]  /*5840*/  SHF.L.U32 R148, R142, 0x10, RZ ;  /* 0x000000108e947819 */ /* 0x000fe400000006ff */
[----:B------:R-:W-:Y:S01]  /*5850*/  SHF.L.U32 R200, R149, 0x10, RZ ;  /* 0x0000001095c87819 */ /* 0x000fe200000006ff */
[----:B------:R-:W-:Y:S01]  /*5860*/  FADD.FTZ R149, R191, -R126 ;  /* 0x8000007ebf957221 */ /* 0x000fe20000010000 */
[----:B------:R-:W-:-:S02]  /*5870*/  SHF.L.U32 R154, R127, 0x10, RZ ;  /* 0x000000107f9a7819 */ /* 0x000fc400000006ff */
[----:B------:R-:W-:Y:S01]  /*5880*/  SHF.L.U32 R205, R143, 0x10, RZ ;  /* 0x000000108fcd7819 */ /* 0x000fe200000006ff */
[C---:B------:R-:W-:Y:S01]  /*5890*/  FFMA.FTZ R148, R164.reuse, R149, R148 ;  /* 0x00000095a4947223 */ /* 0x040fe20000010094 */
[----:B------:R-:W-:Y:S01]  /*58a0*/  PRMT R202, R141, 0x7632, R202 ;  /* 0x000076328dca7816 */ /* 0x000fe200000000ca */
[C---:B------:R-:W-:Y:S01]  /*58b0*/  FFMA.FTZ R149, R164.reuse, R155, R154 ;  /* 0x0000009ba4957223 */ /* 0x040fe2000001009a */
[-C--:B------:R-:W-:Y:S01]  /*58c0*/  FFMA.FTZ R154, R197, R152.reuse, R153 ;  /* 0x00000098c59a7223 */ /* 0x080fe20000010099 */
[----:B------:R-:W-:Y:S01]  /*58d0*/  FFMA.FTZ R126, R164, R203, R205 ;  /* 0x000000cba47e7223 */ /* 0x000fe200000100cd */
[----:B------:R-:W-:Y:S01]  /*58e0*/  SHF.L.U32 R203, R141, 0x10, RZ ;  /* 0x000000108dcb7819 */ /* 0x000fe200000006ff */
[-CC-:B------:R-:W-:Y:S01]  /*58f0*/  FFMA.FTZ R205, R194, R152.reuse, R153.reuse ;  /* 0x00000098c2cd7223 */ /* 0x180fe20000010099 */
[----:B------:R-:W-:Y:S01]  /*5900*/  FFMA.FTZ R127, R164, R211, R200 ;  /* 0x000000d3a47f7223 */ /* 0x000fe200000100c8 */
[----:B------:R-:W-:Y:S01]  /*5910*/  FADD.FTZ R155, R195, -R154 ;  /* 0x8000009ac39b7221 */ /* 0x000fe20000010000 */
[-C--:B------:R-:W-:Y:S01]  /*5920*/  FFMA.FTZ R200, R201, R152.reuse, R153 ;  /* 0x00000098c9c87223 */ /* 0x080fe20000010099 */
[----:B------:R-:W-:Y:S01]  /*5930*/  SHF.L.U32 R204, R202, 0x10, RZ ;  /* 0x00000010cacc7819 */ /* 0x000fe200000006ff */
[----:B------:R-:W-:Y:S01]  /*5940*/  FADD.FTZ R205, R192, -R205 ;  /* 0x800000cdc0cd7221 */ /* 0x000fe20000010000 */
[----:B------:R-:W-:Y:S01]  /*5950*/  FFMA.FTZ R154, R164, R155, R203 ;  /* 0x0000009ba49a7223 */ /* 0x000fe200000100cb */
[C---:B------:R-:W-:Y:S01]  /*5960*/  SHF.L.U32 R202, R140.reuse, 0x10, RZ ;  /* 0x000000108cca7819 */ /* 0x040fe200000006ff */
[--C-:B------:R-:W-:Y:S01]  /*5970*/  FADD.FTZ R155, R199, -R200.reuse ;  /* 0x800000c8c79b7221 */ /* 0x100fe20000010000 */
[----:B------:R-:W-:Y:S01]  /*5980*/  PRMT R200, R140, 0x7632, R200 ;  /* 0x000076328cc87816 */ /* 0x000fe200000000c8 */
[----:B------:R-:W-:Y:S01]  /*5990*/  FFMA.FTZ R206, R164, R205, R204 ;  /* 0x000000cda4ce7223 */ /* 0x000fe200000100cc */
[----:B------:R-:W-:Y:S01]  /*59a0*/  FFMA.FTZ R203, R198, R152, R153 ;  /* 0x00000098c6cb7223 */ /* 0x000fe20000010099 */
[----:B------:R-:W-:Y:S01]  /*59b0*/  SHF.L.U32 R204, R43, 0x10, RZ ;  /* 0x000000102bcc7819 */ /* 0x000fe200000006ff */
[----:B------:R-:W-:Y:S01]  /*59c0*/  FFMA.FTZ R202, R164, R155, R202 ;  /* 0x0000009ba4ca7223 */ /* 0x000fe200000100ca */
[----:B------:R-:W-:Y:S01]  /*59d0*/  FMUL.FTZ R205, R126, R163 ;  /* 0x000000a37ecd7220 */ /* 0x000fe20000410000 */
[----:B------:R-:W-:Y:S01]  /*59e0*/  SHF.L.U32 R155, R200, 0x10, RZ ;  /* 0x00000010c89b7819 */ /* 0x000fe200000006ff */
[----:B------:R-:W-:Y:S01]  /*59f0*/  FADD.FTZ R203, R196, -R203 ;  /* 0x800000cbc4cb7221 */ /* 0x000fe20000010000 */
[----:B------:R-:W-:Y:S01]  /*5a00*/  SHF.L.U32 R209, R209, 0x10, RZ ;  /* 0x00000010d1d17819 */ /* 0x000fe200000006ff */
[----:B------:R-:W-:Y:S01]  /*5a10*/  FFMA.FTZ R106, R205, R210, R106 ;  /* 0x000000d2cd6a7223 */ /* 0x000fe2000001006a */
[----:B------:R-:W-:Y:S01]  /*5a20*/  FMUL.FTZ R211, R204, R205 ;  /* 0x000000cdccd37220 */ /* 0x000fe20000410000 */
[----:B------:R-:W-:Y:S01]  /*5a30*/  FMUL.FTZ R212, R127, R163 ;  /* 0x000000a37fd47220 */ /* 0x000fe20000410000 */
[----:B------:R-:W-:Y:S01]  /*5a40*/  SHF.L.U32 R205, R25, 0x10, RZ ;  /* 0x0000001019cd7819 */ /* 0x000fe200000006ff */
[----:B------:R-:W-:Y:S01]  /*5a50*/  FFMA.FTZ R203, R164, R203, R155 ;  /* 0x000000cba4cb7223 */ /* 0x000fe2000001009b */
[----:B------:R-:W-:Y:S01]  /*5a60*/  SHF.L.U32 R200, R42, 0x10, RZ ;  /* 0x000000102ac87819 */ /* 0x000fe200000006ff */
[----:B------:R-:W-:Y:S01]  /*5a70*/  FMUL.FTZ R155, R148, R163 ;  /* 0x000000a3949b7220 */ /* 0x000fe20000410000 */
[----:B------:R-:W-:Y:S01]  /*5a80*/  FFMA.FTZ R107, R212, R209, R107 ;  /* 0x000000d1d46b7223 */ /* 0x000fe2000001006b */
[----:B------:R-:W-:Y:S01]  /*5a90*/  FMUL.FTZ R212, R205, R212 ;  /* 0x000000d4cdd47220 */ /* 0x000fe20000410000 */
[----:B------:R-:W-:Y:S01]  /*5aa0*/  SHF.L.U32 R207, R207, 0x10, RZ ;  /* 0x00000010cfcf7819 */ /* 0x000fe200000006ff */
[----:B------:R-:W-:Y:S01]  /*5ab0*/  FMUL.FTZ R209, R200, R155 ;  /* 0x0000009bc8d17220 */ /* 0x000fe20000410000 */
[----:B------:R-:W-:Y:S01]  /*5ac0*/  SHF.L.U32 R205, R24, 0x10, RZ ;  /* 0x0000001018cd7819 */ /* 0x000fe200000006ff */
[-C--:B------:R-:W-:Y:S01]  /*5ad0*/  FMUL.FTZ R204, R149, R163.reuse ;  /* 0x000000a395cc7220 */ /* 0x080fe20000410000 */
[----:B------:R-:W-:Y:S01]  /*5ae0*/  FFMA.FTZ R104, R155, R208, R104 ;  /* 0x000000d09b687223 */ /* 0x000fe20000010068 */
[----:B------:R-:W-:Y:S01]  /*5af0*/  SHF.L.U32 R200, R41, 0x10, RZ ;  /* 0x0000001029c87819 */ /* 0x000fe200000006ff */
[-C--:B------:R-:W-:Y:S01]  /*5b00*/  FMUL.FTZ R155, R154, R163.reuse ;  /* 0x000000a39a9b7220 */ /* 0x080fe20000410000 */
[----:B------:R-:W-:Y:S01]  /*5b10*/  SHF.L.U32 R150, R150, 0x10, RZ ;  /* 0x0000001096967819 */ /* 0x000fe200000006ff */
[----:B------:R-:W-:Y:S01]  /*5b20*/  FMUL.FTZ R208, R206, R163 ;  /* 0x000000a3ced07220 */ /* 0x000fe20000410000 */
[----:B------:R-:W-:Y:S01]  /*5b30*/  FFMA.FTZ R105, R204, R207, R105 ;  /* 0x000000cfcc697223 */ /* 0x000fe20000010069 */
[----:B------:R-:W-:Y:S01]  /*5b40*/  FMUL.FTZ R210, R205, R204 ;  /* 0x000000cccdd27220 */ /* 0x000fe20000410000 */
[----:B------:R-:W-:Y:S01]  /*5b50*/  FFMA.FTZ R102, R155, R151, R102 ;  /* 0x000000979b667223 */ /* 0x000fe20000010066 */
[----:B------:R-:W-:Y:S01]  /*5b60*/  FMUL.FTZ R204, R200, R155 ;  /* 0x0000009bc8cc7220 */ /* 0x000fe20000410000 */
[----:B------:R-:W-:Y:S01]  /*5b70*/  FFMA.FTZ R103, R208, R150, R103 ;  /* 0x00000096d0677223 */ /* 0x000fe20000010067 */
[----:B------:R-:W-:Y:S01]  /*5b80*/  SHF.L.U32 R155, R23, 0x10, RZ ;  /* 0x00000010179b7819 */ /* 0x000fe200000006ff */
[-C--:B------:R-:W-:Y:S01]  /*5b90*/  FMUL.FTZ R151, R202, R163.reuse ;  /* 0x000000a3ca977220 */ /* 0x080fe20000410000 */
[----:B------:R-:W-:Y:S01]  /*5ba0*/  SHF.L.U32 R200, R124, 0x10, RZ ;  /* 0x000000107cc87819 */ /* 0x000fe200000006ff */
[----:B------:R-:W-:Y:S01]  /*5bb0*/  FMUL.FTZ R124, R203, R163 ;  /* 0x000000a3cb7c7220 */ /* 0x000fe20000410000 */
[----:B------:R-:W-:Y:S01]  /*5bc0*/  SHF.L.U32 R150, R40, 0x10, RZ ;  /* 0x0000001028967819 */ /* 0x000fe200000006ff */
[----:B------:R-:W-:Y:S01]  /*5bd0*/  FMUL.FTZ R207, R155, R208 ;  /* 0x000000d09bcf7220 */ /* 0x000fe20000410000 */
[----:B------:R-:W-:Y:S01]  /*5be0*/  SHF.L.U32 R205, R22, 0x10, RZ ;  /* 0x0000001016cd7819 */ /* 0x000fe200000006ff */
[----:B------:R-:W-:Y:S01]  /*5bf0*/  FFMA.FTZ R101, R124, R200, R101 ;  /* 0x000000c87c657223 */ /* 0x000fe20000010065 */
[----:B------:R-:W-:Y:S01]  /*5c00*/  F2FP.BF16.F32.PACK_AB R127, R127, R126 ;  /* 0x0000007e7f7f723e */ /* 0x000fe200000010ff */
[----:B------:R-:W-:Y:S01]  /*5c10*/  FMUL.FTZ R155, R150, R151 ;  /* 0x00000097969b7220 */ /* 0x000fe20000410000 */
[----:B------:R-:W-:Y:S01]  /*5c20*/  FFMA.FTZ R100, R151, R125, R100 ;  /* 0x0000007d97647223 */ /* 0x000fe20000010064 */
[----:B------:R-:W-:Y:S01]  /*5c30*/  FMUL.FTZ R200, R205, R124 ;  /* 0x0000007ccdc87220 */ /* 0x000fe20000410000 */
[----:B------:R-:W-:-:S02]  /*5c40*/  F2FP.BF16.F32.PACK_AB R126, R149, R148 ;  /* 0x00000094957e723e */ /* 0x000fc400000010ff */
[----:B------:R-:W-:Y:S02]  /*5c50*/  F2FP.BF16.F32.PACK_AB R125, R206, R154 ;  /* 0x0000009ace7d723e */ /* 0x000fe400000010ff */
[----:B------:R-:W-:Y:S02]  /*5c60*/  F2FP.BF16.F32.PACK_AB R124, R203, R202 ;  /* 0x000000cacb7c723e */ /* 0x000fe400000010ff */
[----:B------:R-:W-:Y:S02]  /*5c70*/  F2FP.BF16.F32.PACK_AB R151, R212, R211 ;  /* 0x000000d3d497723e */ /* 0x000fe400000010ff */
[----:B------:R-:W-:Y:S02]  /*5c80*/  F2FP.BF16.F32.PACK_AB R150, R210, R209 ;  /* 0x000000d1d296723e */ /* 0x000fe400000010ff */
[----:B------:R-:W-:Y:S02]  /*5c90*/  F2FP.BF16.F32.PACK_AB R149, R207, R204 ;  /* 0x000000cccf95723e */ /* 0x000fe400000010ff */
[----:B------:R-:W-:-:S07]  /*5ca0*/  F2FP.BF16.F32.PACK_AB R148, R200, R155 ;  /* 0x0000009bc894723e */ /* 0x000fce00000010ff */
.L_x_181:
[----:B------:R-:W-:Y:S01]  /*5cb0*/  ISETP.NE.U32.AND P1, PT, RZ, UR12, PT ;  /* 0x0000000cff007c0c */ /* 0x000fe2000bf25070 */
[----:B------:R-:W0:Y:S03]  /*5cc0*/  LDC.64 R154, c[0x0][0x468] ;  /* 0x00011a00ff9a7b82 */ /* 0x000e260000000a00 */
[----:B------:R-:W-:-:S13]  /*5cd0*/  ISETP.NE.AND.EX P1, PT, RZ, UR13, PT, P1 ;  /* 0x0000000dff007c0c */ /* 0x000fda000bf25310 */
[----:B------:R-:W1:Y:S01]  /*5ce0*/  @P1 LDC.64 R202, c[0x0][0x478] ;  /* 0x00011e00ffca1b82 */ /* 0x000e620000000a00 */
[----:B0-----:R-:W-:-:S04]  /*5cf0*/  IMAD.WIDE.U32 R154, R0, 0x10, R154 ;  /* 0x00000010009a7825 */ /* 0x001fc800078e009a */
[C---:B-1----:R-:W-:Y:S01]  /*5d00*/  @P1 IMAD.WIDE.U32 R202, R0.reuse, 0x10, R202 ;  /* 0x0000001000ca1825 */ /* 0x042fe200078e00ca */
[----:B------:R-:W-:-:S04]  /*5d10*/  IADD3 R0, PT, PT, R0, 0x20, RZ ;  /* 0x0000002000007810 */ /* 0x000fc80007ffe0ff */
[----:B------:R0:W-:Y:S04]  /*5d20*/  @P1 STG.E.128 desc[UR6][R202.64], R124 ;  /* 0x0000007cca001986 */ /* 0x0001e8000c101d06 */
[----:B------:R0:W-:Y:S02]  /*5d30*/  STG.E.128 desc[UR6][R154.64], R148 ;  /* 0x000000949a007986 */ /* 0x0001e4000c101d06 */
.L_x_179:
[----:B------:R-:W-:Y:S05]  /*5d40*/  BSYNC.RECONVERGENT B1 ;  /* 0x0000000000017941 */ /* 0x000fea0003800200 */
.L_x_178:
        /* <DEDUP_REMOVED lines=8> */
[----:B-----5:R-:W-:Y:S01]  /*5dd0*/  PRMT R202, R151, 0x7632, R202 ;  /* 0x0000763297ca7816 */ /* 0x020fe200000000ca */
[-CC-:B------:R-:W-:Y:S01]  /*5de0*/  FFMA.FTZ R203, R35, R152.reuse, R153.reuse ;  /* 0x0000009823cb7223 */ /* 0x180fe20000010099 */
[----:B------:R-:W-:Y:S01]  /*5df0*/  SHF.L.U32 R207, R151, 0x10, RZ ;  /* 0x0000001097cf7819 */ /* 0x000fe200000006ff */
[-CC-:B------:R-:W-:Y:S01]  /*5e00*/  FFMA.FTZ R209, R160, R152.reuse, R153.reuse ;  /* 0x00000098a0d17223 */ /* 0x180fe20000010099 */
[----:B------:R-:W-:Y:S01]  /*5e10*/  PRMT R204, R150, 0x7632, R204 ;  /* 0x0000763296cc7816 */ /* 0x000fe200000000cc */
[-CC-:B------:R-:W-:Y:S01]  /*5e20*/  FFMA.FTZ R200, R162, R152.reuse, R153.reuse ;  /* 0x00000098a2c87223 */ /* 0x180fe20000010099 */
[----:B------:R-:W-:Y:S01]  /*5e30*/  SHF.L.U32 R206, R150, 0x10, RZ ;  /* 0x0000001096ce7819 */ /* 0x000fe200000006ff */
[----:B------:R-:W-:Y:S01]  /*5e40*/  FFMA.FTZ R208, R156, R152, R153 ;  /* 0x000000989cd07223 */ /* 0x000fe20000010099 */
[----:B------:R-:W-:Y:S01]  /*5e50*/  PRMT R150, R149, 0x7632, R150 ;  /* 0x0000763295967816 */ /* 0x000fe20000000096 */
[----:B------:R-:W-:Y:S01]  /*5e60*/  FADD.FTZ R200, R161, -R200 ;  /* 0x800000c8a1c87221 */ /* 0x000fe20000010000 */
[----:B------:R-:W-:Y:S01]  /*5e70*/  SHF.L.U32 R151, R149, 0x10, RZ ;  /* 0x0000001095977819 */ /* 0x000fe200000006ff */
[----:B------:R-:W-:Y:S01]  /*5e80*/  FADD.FTZ R208, R159, -R208 ;  /* 0x800000d09fd07221 */ /* 0x000fe20000010000 */
[----:B------:R-:W-:-:S02]  /*5e90*/  PRMT R126, R147, 0x7632, R126 ;  /* 0x00007632937e7816 */ /* 0x000fc4000000007e */
[C---:B------:R-:W-:Y:S02]  /*5ea0*/  PRMT R149, R148.reuse, 0x7632, R149 ;  /* 0x0000763294957816 */ /* 0x040fe40000000095 */
[----:B------:R-:W-:Y:S01]  /*5eb0*/  SHF.L.U32 R125, R148, 0x10, RZ ;  /* 0x00000010947d7819 */ /* 0x000fe200000006ff */
[----:B------:R-:W-:Y:S01]  /*5ec0*/  FFMA.FTZ R148, R33, R152, R153 ;  /* 0x0000009821947223 */ /* 0x000fe20000010099 */
[----:B------:R-:W-:Y:S02]  /*5ed0*/  PRMT R124, R146, 0x7632, R124 ;  /* 0x00007632927c7816 */ /* 0x000fe4000000007c */
[----:B------:R-:W-:Y:S01]  /*5ee0*/  SHF.L.U32 R205, R126, 0x10, RZ ;  /* 0x000000107ecd7819 */ /* 0x000fe200000006ff */
[----:B------:R-:W-:Y:S01]  /*5ef0*/  FADD.FTZ R126, R32, -R203 ;  /* 0x800000cb207e7221 */ /* 0x000fe20000010000 */
[----:B------:R-:W-:Y:S01]  /*5f00*/  SHF.L.U32 R127, R147, 0x10, RZ ;  /* 0x00000010937f7819 */ /* 0x000fe200000006ff */
[----:B------:R-:W-:Y:S01]  /*5f10*/  FADD.FTZ R154, R31, -R148 ;  /* 0x800000941f9a7221 */ /* 0x000fe20000010000 */
[----:B------:R-:W-:Y:S01]  /*5f20*/  SHF.L.U32 R203, R124, 0x10, RZ ;  /* 0x000000107ccb7819 */ /* 0x000fe200000006ff */
[----:B------:R-:W-:Y:S01]  /*5f30*/  FADD.FTZ R148, R158, -R209 ;  /* 0x800000d19e947221 */ /* 0x000fe20000010000 */
[----:B------:R-:W-:Y:S01]  /*5f40*/  SHF.L.U32 R155, R146, 0x10, RZ ;  /* 0x00000010929b7819 */ /* 0x000fe200000006ff */
[C---:B------:R-:W-:Y:S01]  /*5f50*/  FFMA.FTZ R124, R164.reuse, R154, R127 ;  /* 0x0000009aa47c7223 */ /* 0x040fe2000001007f */
[----:B------:R-:W-:Y:S01]  /*5f60*/  PRMT R154, R145, 0x7632, R154 ;  /* 0x00007632919a7816 */ /* 0x000fe2000000009a */
[C---:B------:R-:W-:Y:S01]  /*5f70*/  FFMA.FTZ R148, R164.reuse, R148, R203 ;  /* 0x00000094a4947223 */ /* 0x040fe200000100cb */
[----:B------:R-:W-:Y:S01]  /*5f80*/  FFMA.FTZ R203, R157, R152, R153 ;  /* 0x000000989dcb7223 */ /* 0x000fe20000010099 */
[C---:B------:R-:W-:Y:S01]  /*5f90*/  FFMA.FTZ R126, R164.reuse, R126, R155 ;  /* 0x0000007ea47e7223 */ /* 0x040fe2000001009b */
[----:B------:R-:W-:Y:S01]  /*5fa0*/  FFMA.FTZ R127, R164, R200, R205 ;  /* 0x000000c8a47f7223 */ /* 0x000fe200000100cd */
[----:B------:R-:W-:Y:S01]  /*5fb0*/  SHF.L.U32 R155, R145, 0x10, RZ ;  /* 0x00000010919b7819 */ /* 0x000fe200000006ff */
[----:B------:R-:W-:Y:S01]  /*5fc0*/  FADD.FTZ R203, R34, -R203 ;  /* 0x800000cb22cb7221 */ /* 0x000fe20000010000 */
[----:B------:R-:W-:Y:S01]  /*5fd0*/  SHF.L.U32 R205, R154, 0x10, RZ ;  /* 0x000000109acd7819 */ /* 0x000fe200000006ff */
[----:B------:R-:W-:Y:S01]  /*5fe0*/  FFMA.FTZ R200, R185, R152, R153 ;  /* 0x00000098b9c87223 */ /* 0x000fe20000010099 */
[----:B------:R-:W-:Y:S01]  /*5ff0*/  SHF.L.U32 R212, R51, 0x10, RZ ;  /* 0x0000001033d47819 */ /* 0x000fe200000006ff */
[----:B------:R-:W-:Y:S01]  /*6000*/  FFMA.FTZ R154, R164, R203, R155 ;  /* 0x000000cba49a7223 */ /* 0x000fe2000001009b */
[----:B------:R-:W-:Y:S01]  /*6010*/  SHF.L.U32 R203, R144, 0x10, RZ ;  /* 0x0000001090cb7819 */ /* 0x000fe200000006ff */
[----:B------:R-:W-:Y:S01]  /*6020*/  FFMA.FTZ R205, R164, R208, R205 ;  /* 0x000000d0a4cd7223 */ /* 0x000fe200000100cd */
[----:B------:R-:W-:Y:S01]  /*6030*/  PRMT R155, R144, 0x7632, R155 ;  /* 0x00007632909b7816 */ /* 0x000fe2000000009b */
[----:B------:R-:W-:Y:S01]  /*6040*/  FADD.FTZ R200, R183, -R200 ;  /* 0x800000c8b7c87221 */ /* 0x000fe20000010000 */
[----:B------:R-:W-:Y:S01]  /*6050*/  FFMA.FTZ R208, R182, R152, R153 ;  /* 0x00000098b6d07223 */ /* 0x000fe20000010099 */
[-C--:B------:R-:W-:Y:S01]  /*6060*/  FMUL.FTZ R210, R127, R163.reuse ;  /* 0x000000a37fd27220 */ /* 0x080fe20000410000 */
[----:B------:R-:W-:Y:S01]  /*6070*/  SHF.L.U32 R155, R155, 0x10, RZ ;  /* 0x000000109b9b7819 */ /* 0x000fe200000006ff */
[----:B------:R-:W-:Y:S01]  /*6080*/  FFMA.FTZ R200, R164, R200, R203 ;  /* 0x000000c8a4c87223 */ /* 0x000fe200000100cb */
[----:B------:R-:W-:Y:S01]  /*6090*/  FADD.FTZ R209, R181, -R208 ;  /* 0x800000d0b5d17221 */ /* 0x000fe20000010000 */
[----:B------:R-:W-:Y:S01]  /*60a0*/  FMUL.FTZ R203, R124, R163 ;  /* 0x000000a37ccb7220 */ /* 0x000fe20000410000 */
[----:B------:R-:W-:-:S02]  /*60b0*/  SHF.L.U32 R208, R202, 0x10, RZ ;  /* 0x00000010cad07819 */ /* 0x000fc400000006ff */
[----:B------:R-:W-:Y:S01]  /*60c0*/  FFMA.FTZ R202, R164, R209, R155 ;  /* 0x000000d1a4ca7223 */ /* 0x000fe2000001009b */
[----:B------:R-:W-:Y:S01]  /*60d0*/  FFMA.FTZ R114, R203, R207, R114 ;  /* 0x000000cfcb727223 */ /* 0x000fe20000010072 */
[----:B------:R-:W-:Y:S01]  /*60e0*/  FMUL.FTZ R209, R212, R203 ;  /* 0x000000cbd4d17220 */ /* 0x000fe20000410000 */
[----:B------:R-:W-:Y:S01]  /*60f0*/  SHF.L.U32 R203, R17, 0x10, RZ ;  /* 0x0000001011cb7819 */ /* 0x000fe200000006ff */
[-C--:B------:R-:W-:Y:S01]  /*6100*/  FMUL.FTZ R155, R126, R163.reuse ;  /* 0x000000a37e9b7220 */ /* 0x080fe20000410000 */
[----:B------:R-:W-:Y:S01]  /*6110*/  SHF.L.U32 R212, R50, 0x10, RZ ;  /* 0x0000001032d47819 */ /* 0x000fe200000006ff */
[----:B------:R-:W-:Y:S01]  /*6120*/  FFMA.FTZ R115, R210, R208, R115 ;  /* 0x000000d0d2737223 */ /* 0x000fe20000010073 */
        /* <DEDUP_REMOVED lines=8> */
[----:B------:R-:W-:Y:S01]  /*61b0*/  FFMA.FTZ R113, R208, R204, R113 ;  /* 0x000000ccd0717223 */ /* 0x000fe20000010071 */
[----:B------:R-:W-:Y:S01]  /*61c0*/  SHF.L.U32 R150, R150, 0x10, RZ ;  /* 0x0000001096967819 */ /* 0x000fe200000006ff */
[----:B------:R-:W-:Y:S01]  /*61d0*/  FMUL.FTZ R204, R205, R163 ;  /* 0x000000a3cdcc7220 */ /* 0x000fe20000410000 */
[----:B------:R-:W-:Y:S01]  /*61e0*/  FMUL.FTZ R208, R203, R208 ;  /* 0x000000d0cbd07220 */ /* 0x000fe20000410000 */
[----:B------:R-:W-:Y:S01]  /*61f0*/  FFMA.FTZ R110, R155, R151, R110 ;  /* 0x000000979b6e7223 */ /* 0x000fe2000001006e */
[----:B------:R-:W-:Y:S01]  /*6200*/  FMUL.FTZ R203, R206, R155 ;  /* 0x0000009bcecb7220 */ /* 0x000fe20000410000 */
[----:B------:R-:W-:Y:S01]  /*6210*/  SHF.L.U32 R155, R15, 0x10, RZ ;  /* 0x000000100f9b7819 */ /* 0x000fe200000006ff */
[----:B------:R-:W-:Y:S01]  /*6220*/  FFMA.FTZ R111, R204, R150, R111 ;  /* 0x00000096cc6f7223 */ /* 0x000fe2000001006f */
[----:B------:R-:W-:Y:S01]  /*6230*/  SHF.L.U32 R212, R48, 0x10, RZ ;  /* 0x0000001030d47819 */ /* 0x000fe200000006ff */
[-C--:B------:R-:W-:Y:S01]  /*6240*/  FMUL.FTZ R151, R200, R163.reuse ;  /* 0x000000a3c8977220 */ /* 0x080fe20000410000 */
[----:B------:R-:W-:Y:S01]  /*6250*/  SHF.L.U32 R211, R14, 0x10, RZ ;  /* 0x000000100ed37819 */ /* 0x000fe200000006ff */
[----:B------:R-:W-:Y:S01]  /*6260*/  FMUL.FTZ R150, R202, R163 ;  /* 0x000000a3ca967220 */ /* 0x000fe20000410000 */
[----:B------:R-:W-:Y:S01]  /*6270*/  SHF.L.U32 R149, R149, 0x10, RZ ;  /* 0x0000001095957819 */ /* 0x000fe200000006ff */
[----:B------:R-:W-:Y:S01]  /*6280*/  FMUL.FTZ R206, R155, R204 ;  /* 0x000000cc9bce7220 */ /* 0x000fe20000410000 */
[----:B------:R-:W-:Y:S01]  /*6290*/  FMUL.FTZ R155, R212, R151 ;  /* 0x00000097d49b7220 */ /* 0x000fe20000410000 */
[----:B------:R-:W-:Y:S01]  /*62a0*/  FMUL.FTZ R204, R211, R150 ;  /* 0x00000096d3cc7220 */ /* 0x000fe20000410000 */
[----:B------:R-:W-:Y:S01]  /*62b0*/  FFMA.FTZ R108, R151, R125, R108 ;  /* 0x0000007d976c7223 */ /* 0x000fe2000001006c */
[----:B------:R-:W-:Y:S01]  /*62c0*/  FFMA.FTZ R109, R150, R149, R109 ;  /* 0x00000095966d7223 */ /* 0x000fe2000001006d */
[----:B------:R-:W-:-:S02]  /*62d0*/  F2FP.BF16.F32.PACK_AB R127, R127, R124 ;  /* 0x0000007c7f7f723e */ /* 0x000fc400000010ff */
[----:B------:R-:W-:Y:S02]  /*62e0*/  F2FP.BF16.F32.PACK_AB R126, R148, R126 ;  /* 0x0000007e947e723e */ /* 0x000fe400000010ff */
[----:B------:R-:W-:Y:S02]  /*62f0*/  F2FP.BF16.F32.PACK_AB R125, R205, R154 ;  /* 0x0000009acd7d723e */ /* 0x000fe400000010ff */
[----:B------:R-:W-:Y:S02]  /*6300*/  F2FP.BF16.F32.PACK_AB R124, R202, R200 ;  /* 0x000000c8ca7c723e */ /* 0x000fe400000010ff */
[----:B------:R-:W-:Y:S02]  /*6310*/  F2FP.BF16.F32.PACK_AB R151, R210, R209 ;  /* 0x000000d1d297723e */ /* 0x000fe400000010ff */
[----:B------:R-:W-:Y:S02]  /*6320*/  F2FP.BF16.F32.PACK_AB R150, R208, R207 ;  /* 0x000000cfd096723e */ /* 0x000fe400000010ff */
[----:B------:R-:W-:-:S02]  /*6330*/  F2FP.BF16.F32.PACK_AB R149, R206, R203 ;  /* 0x000000cbce95723e */ /* 0x000fc400000010ff */
[----:B------:R-:W-:Y:S01]  /*6340*/  F2FP.BF16.F32.PACK_AB R148, R204, R155 ;  /* 0x0000009bcc94723e */ /* 0x000fe200000010ff */
[----:B------:R-:W-:Y:S06]  /*6350*/  BRA `(.L_x_185) ;  /* 0x0000000400507947 */ /* 0x000fec0003800000 */
.L_x_184:
[-CC-:B------:R-:W-:Y:S01]  /*6360*/  FFMA.FTZ R154, R185, R152.reuse, R153.reuse ;  /* 0x00000098b99a7223 */ /* 0x180fe20000010099 */
[----:B------:R-:W-:Y:S01]  /*6370*/  SHF.L.U32 R203, R144, 0x10, RZ ;  /* 0x0000001090cb7819 */ /* 0x000fe200000006ff */
[-CC-:B------:R-:W-:Y:S01]  /*6380*/  FFMA.FTZ R202, R182, R152.reuse, R153.reuse ;  /* 0x00000098b6ca7223 */ /* 0x180fe20000010099 */
[-C--:B------:R-:W-:Y:S01]  /*6390*/  FFMA.FTZ R207, R157, R152.reuse, R153 ;  /* 0x000000989dcf7223 */ /* 0x080fe20000010099 */
[----:B------:R-:W-:Y:S01]  /*63a0*/  FADD.FTZ R155, R183, -R154 ;  /* 0x8000009ab79b7221 */ /* 0x000fe20000010000 */
[----:B------:R-:W-:Y:S01]  /*63b0*/  SHF.L.U32 R204, R145, 0x10, RZ ;  /* 0x0000001091cc7819 */ /* 0x000fe200000006ff */
[----:B------:R-:W-:Y:S01]  /*63c0*/  FADD.FTZ R205, R181, -R202 ;  /* 0x800000cab5cd7221 */ /* 0x000fe20000010000 */
[----:B------:R-:W-:Y:S01]  /*63d0*/  PRMT R200, R144, 0x7632, R200 ;  /* 0x0000763290c87816 */ /* 0x000fe200000000c8 */
[----:B-----5:R-:W-:Y:S01]  /*63e0*/  FFMA.FTZ R154, R164, R155, R203 ;  /* 0x0000009ba49a7223 */ /* 0x020fe200000100cb */
[----:B------:R-:W-:Y:S01]  /*63f0*/  FADD.FTZ R207, R34, -R207 ;  /* 0x800000cf22cf7221 */ /* 0x000fe20000010000 */
[----:B------:R-:W-:Y:S01]  /*6400*/  PRMT R155, R145, 0x7632, R155 ;  /* 0x00007632919b7816 */ /* 0x000fe2000000009b */
[-CC-:B------:R-:W-:Y:S01]  /*6410*/  FFMA.FTZ R202, R156, R152.reuse, R153.reuse ;  /* 0x000000989cca7223 */ /* 0x180fe20000010099 */
[----:B------:R-:W-:Y:S01]  /*6420*/  SHF.L.U32 R200, R200, 0x10, RZ ;  /* 0x00000010c8c87819 */ /* 0x000fe200000006ff */
[----:B------:R-:W-:Y:S01]  /*6430*/  FFMA.FTZ R204, R164, R207, R204 ;  /* 0x000000cfa4cc7223 */ /* 0x000fe200000100cc */
[----:B------:R-:W-:Y:S01]  /*6440*/  PRMT R206, R146, 0x7632, R206 ;  /* 0x0000763292ce7816 */ /* 0x000fe200000000ce */
[-CC-:B------:R-:W-:Y:S01]  /*6450*/  FFMA.FTZ R207, R160, R152.reuse, R153.reuse ;  /* 0x00000098a0cf7223 */ /* 0x180fe20000010099 */
[----:B------:R-:W-:Y:S01]  /*6460*/  SHF.L.U32 R155, R155, 0x10, RZ ;  /* 0x000000109b9b7819 */ /* 0x000fe200000006ff */
[----:B------:R-:W-:Y:S01]  /*6470*/  FADD.FTZ R203, R159, -R202 ;  /* 0x800000ca9fcb7221 */ /* 0x000fe20000010000 */
[-C--:B------:R-:W-:Y:S01]  /*6480*/  FFMA.FTZ R210, R33, R152.reuse, R153 ;  /* 0x0000009821d27223 */ /* 0x080fe20000010099 */
[----:B------:R-:W-:Y:S01]  /*6490*/  SHF.L.U32 R202, R206, 0x10, RZ ;  /* 0x00000010ceca7819 */ /* 0x000fe200000006ff */
[----:B------:R-:W-:Y:S01]  /*64a0*/  FFMA.FTZ R200, R164, R205, R200 ;  /* 0x000000cda4c87223 */ /* 0x000fe200000100c8 */
[----:B------:R-:W-:Y:S01]  /*64b0*/  FADD.FTZ R207, R158, -R207 ;  /* 0x800000cf9ecf7221 */ /* 0x000fe20000010000 */
[----:B------:R-:W-:Y:S01]  /*64c0*/  FFMA.FTZ R206, R164, R203, R155 ;  /* 0x000000cba4ce7223 */ /* 0x000fe2000001009b */
[-C--:B------:R-:W-:Y:S01]  /*64d0*/  FFMA.FTZ R205, R35, R152.reuse, R153 ;  /* 0x0000009823cd7223 */ /* 0x080fe20000010099 */
[----:B------:R-:W-:Y:S01]  /*64e0*/  PRMT R155, R148, 0x7632, R155 ;  /* 0x00007632949b7816 */ /* 0x000fe2000000009b */
[----:B------:R-:W-:Y:S01]  /*64f0*/  FADD.FTZ R209, R31, -R210 ;  /* 0x800000d21fd17221 */ /* 0x000fe20000010000 */
[----:B------:R-:W-:Y:S01]  /*6500*/  SHF.L.U32 R208, R146, 0x10, RZ ;  /* 0x0000001092d07819 */ /* 0x000fe200000006ff */
[----:B------:R-:W-:Y:S01]  /*6510*/  FFMA.FTZ R210, R164, R207, R202 ;  /* 0x000000cfa4d27223 */ /* 0x000fe200000100ca */
[----:B------:R-:W-:Y:S01]  /*6520*/  SHF.L.U32 R212, R147, 0x10, RZ ;  /* 0x0000001093d47819 */ /* 0x000fe200000006ff */
[----:B------:R-:W-:Y:S01]  /*6530*/  FADD.FTZ R205, R32, -R205 ;  /* 0x800000cd20cd7221 */ /* 0x000fe20000010000 */
[----:B------:R-:W-:Y:S01]  /*6540*/  SHF.L.U32 R148, R148, 0x10, RZ ;  /* 0x0000001094947819 */ /* 0x000fe200000006ff */
[----:B------:R-:W-:Y:S01]  /*6550*/  FFMA.FTZ R214, R162, R152, R153 ;  /* 0x00000098a2d67223 */ /* 0x000fe20000010099 */
[----:B------:R-:W-:Y:S01]  /*6560*/  SHF.L.U32 R202, R155, 0x10, RZ ;  /* 0x000000109bca7819 */ /* 0x000fe200000006ff */
[----:B------:R-:W-:Y:S01]  /*6570*/  FMUL.FTZ R155, R154, R163 ;  /* 0x000000a39a9b7220 */ /* 0x000fe20000410000 */
[----:B------:R-:W-:Y:S01]  /*6580*/  PRMT R203, R147, 0x7632, R203 ;  /* 0x0000763293cb7816 */ /* 0x000fe200000000cb */
[C---:B------:R-:W-:Y:S01]  /*6590*/  FFMA.FTZ R208, R164.reuse, R205, R208 ;  /* 0x000000cda4d07223 */ /* 0x040fe200000100d0 */
[----:B------:R-:W-:Y:S01]  /*65a0*/  FFMA.FTZ R212, R164, R209, R212 ;  /* 0x000000d1a4d47223 */ /* 0x000fe200000100d4 */
[----:B------:R-:W-:Y:S01]  /*65b0*/  SHF.L.U32 R205, R149, 0x10, RZ ;  /* 0x0000001095cd7819 */ /* 0x000fe200000006ff */
[----:B------:R-:W-:Y:S01]  /*65c0*/  FFMA.FTZ R108, R155, R148, R108 ;  /* 0x000000949b6c7223 */ /* 0x000fe2000001006c */
[----:B------:R-:W-:Y:S01]  /*65d0*/  SHF.L.U32 R209, R203, 0x10, RZ ;  /* 0x00000010cbd17819 */ /* 0x000fe200000006ff */
[-C--:B------:R-:W-:Y:S01]  /*65e0*/  FMUL.FTZ R203, R204, R163.reuse ;  /* 0x000000a3cccb7220 */ /* 0x080fe20000410000 */
[----:B------:R-:W-:Y:S01]  /*65f0*/  PRMT R148, R150, 0x7632, R148 ;  /* 0x0000763296947816 */ /* 0x000fe20000000094 */
[----:B------:R-:W-:Y:S01]  /*6600*/  FMUL.FTZ R210, R210, R163 ;  /* 0x000000a3d2d27220 */ /* 0x000fe20000410000 */
[----:B------:R-:W-:Y:S01]  /*6610*/  PRMT R149, R149, 0x7632, R149 ;  /* 0x0000763295957816 */ /* 0x000fe20000000095 */
[----:B------:R-:W-:Y:S01]  /*6620*/  FFMA.FTZ R110, R203, R205, R110 ;  /* 0x000000cdcb6e7223 */ /* 0x000fe2000001006e */
[----:B------:R-:W-:Y:S01]  /*6630*/  SHF.L.U32 R150, R150, 0x10, RZ ;  /* 0x0000001096967819 */ /* 0x000fe200000006ff */
[-C--:B------:R-:W-:Y:S01]  /*6640*/  FMUL.FTZ R205, R208, R163.reuse ;  /* 0x000000a3d0cd7220 */ /* 0x080fe20000410000 */
[----:B------:R-:W-:Y:S01]  /*6650*/  SHF.L.U32 R148, R148, 0x10, RZ ;  /* 0x0000001094947819 */ /* 0x000fe200000006ff */
[----:B------:R-:W-:Y:S01]  /*6660*/  FADD.FTZ R207, R161, -R214 ;  /* 0x800000d6a1cf7221 */ /* 0x000fe20000010000 */
[----:B------:R-:W-:Y:S01]  /*6670*/  SHF.L.U32 R149, R149, 0x10, RZ ;  /* 0x0000001095957819 */ /* 0x000fe200000006ff */
[-C--:B------:R-:W-:Y:S01]  /*6680*/  FMUL.FTZ R200, R200, R163.reuse ;  /* 0x000000a3c8c87220 */ /* 0x080fe20000410000 */
[----:B------:R-:W-:Y:S01]  /*6690*/  FMUL.FTZ R206, R206, R163 ;  /* 0x000000a3cece7220 */ /* 0x000fe20000410000 */
[----:B------:R-:W-:Y:S01]  /*66a0*/  FFMA.FTZ R112, R205, R150, R112 ;  /* 0x00000096cd707223 */ /* 0x000fe20000010070 */
[----:B------:R-:W-:Y:S01]  /*66b0*/  FFMA.FTZ R113, R210, R148, R113 ;  /* 0x00000094d2717223 */ /* 0x000fe20000010071 */
[----:B------:R-:W-:Y:S01]  /*66c0*/  FFMA.FTZ R204, R164, R207, R209 ;  /* 0x000000cfa4cc7223 */ /* 0x000fe200000100d1 */
[----:B------:R-:W-:Y:S01]  /*66d0*/  FFMA.FTZ R109, R200, R202, R109 ;  /* 0x000000cac86d7223 */ /* 0x000fe2000001006d */
[----:B------:R-:W-:Y:S01]  /*66e0*/  SHF.L.U32 R154, R151, 0x10, RZ ;  /* 0x00000010979a7819 */ /* 0x000fe200000006ff */
        /* <DEDUP_REMOVED lines=10> */
[----:B------:R-:W-:Y:S01]  /*6790*/  PRMT R154, R151, 0x7632, R154 ;  /* 0x00007632979a7816 */ /* 0x000fe2000000009a */
[----:B------:R-:W-:Y:S01]  /*67a0*/  FMUL.FTZ R202, R202, R207 ;  /* 0x000000cfcaca7220 */ /* 0x000fe20000410000 */
[----:B------:R-:W-:Y:S01]  /*67b0*/  FMUL.FTZ R205, R149, R210 ;  /* 0x000000d295cd7220 */ /* 0x000fe20000410000 */
[----:B------:R-:W-:-:S02]  /*67c0*/  SHF.L.U32 R148, R48, 0x10, RZ ;  /* 0x0000001030947819 */ /* 0x000fc400000006ff */
[----:B------:R-:W-:Y:S02]  /*67d0*/  SHF.L.U32 R207, R17, 0x10, RZ ;  /* 0x0000001011cf7819 */ /* 0x000fe400000006ff */
[----:B------:R-:W-:Y:S01]  /*67e0*/  SHF.L.U32 R151, R15, 0x10, RZ ;  /* 0x000000100f977819 */ /* 0x000fe200000006ff */
[----:B------:R-:W-:Y:S01]  /*67f0*/  FMUL.FTZ R148, R148, R155 ;  /* 0x0000009b94947220 */ /* 0x000fe20000410000 */
        /* <DEDUP_REMOVED lines=9> */
[----:B------:R-:W-:-:S07]  /*6890*/  F2FP.BF16.F32.PACK_AB R148, R155, R148 ;  /* 0x000000949b94723e */ /* 0x000fce00000010ff */
.L_x_185:
[----:B------:R-:W0:Y:S08]  /*68a0*/  @P1 LDC.64 R202, c[0x0][0x478] ;  /* 0x00011e00ffca1b82 */ /* 0x000e300000000a00 */
[----:B------:R-:W1:Y:S01]  /*68b0*/  LDC.64 R154, c[0x0][0x468] ;  /* 0x00011a00ff9a7b82 */ /* 0x000e620000000a00 */
[----:B0-----:R-:W-:-:S05]  /*68c0*/  @P1 IMAD.WIDE.U32 R202, R0, 0x10, R202 ;  /* 0x0000001000ca1825 */ /* 0x001fca00078e00ca */
[----:B------:R2:W-:Y:S01]  /*68d0*/  @P1 STG.E.128 desc[UR6][R202.64], R124 ;  /* 0x0000007cca001986 */ /* 0x0005e2000c101d06 */
[C---:B-1----:R-:W-:Y:S01]  /*68e0*/  IMAD.WIDE.U32 R154, R0.reuse, 0x10, R154 ;  /* 0x00000010009a7825 */ /* 0x042fe200078e009a */
[----:B------:R-:W-:-:S04]  /*68f0*/  IADD3 R0, PT, PT, R0, 0x20, RZ ;  /* 0x0000002000007810 */ /* 0x000fc80007ffe0ff */
[----:B------:R2:W-:Y:S03]  /*6900*/  STG.E.128 desc[UR6][R154.64], R148 ;  /* 0x000000949a007986 */ /* 0x0005e6000c101d06 */
.L_x_183:
[----:B------:R-:W-:Y:S05]  /*6910*/  BSYNC.RECONVERGENT B1 ;  /* 0x0000000000017941 */ /* 0x000fea0003800200 */
.L_x_182:
        /* <DEDUP_REMOVED lines=8> */
[----:B------:R-:W-:Y:S01]  /*69a0*/  PRMT R124, R139, 0x7632, R124 ;  /* 0x000076328b7c7816 */ /* 0x000fe2000000007c */
        /* <DEDUP_REMOVED lines=11> */
[----:B------:R-:W-:Y:S01]  /*6a60*/  SHF.L.U32 R127, R139, 0x10, RZ ;  /* 0x000000108b7f7819 */ /* 0x000fe200000006ff */
[----:B------:R-:W-:Y:S01]  /*6a70*/  FADD.FTZ R154, R168, -R205 ;  /* 0x800000cda89a7221 */ /* 0x000fe20000010000 */
[----:B------:R-:W-:Y:S01]  /*6a80*/  SHF.L.U32 R151, R124, 0x10, RZ ;  /* 0x000000107c977819 */ /* 0x000fe200000006ff */
[--C-:B------:R-:W-:Y:S01]  /*6a90*/  FADD.FTZ R124, R179, -R126.reuse ;  /* 0x8000007eb37c7221 */ /* 0x100fe20000010000 */
[----:B------:R-:W-:Y:S01]  /*6aa0*/  PRMT R126, R148, 0x7632, R126 ;  /* 0x00007632947e7816 */ /* 0x000fe2000000007e */
[----:B------:R-:W-:Y:S01]  /*6ab0*/  FFMA.FTZ R127, R164, R152, R127 ;  /* 0x00000098a47f7223 */ /* 0x000fe2000001007f */
[----:B------:R-:W-:Y:S01]  /*6ac0*/  SHF.L.U32 R125, R148, 0x10, RZ ;  /* 0x00000010947d7819 */ /* 0x000fe200000006ff */
[----:B------:R-:W-:Y:S01]  /*6ad0*/  FFMA.FTZ R124, R164, R124, R151 ;  /* 0x0000007ca47c7223 */ /* 0x000fe20000010097 */
[----:B------:R-:W-:Y:S01]  /*6ae0*/  PRMT R148, R137, 0x7632, R148 ;  /* 0x0000763289947816 */ /* 0x000fe20000000094 */
[----:B------:R-:W-:Y:S01]  /*6af0*/  FADD.FTZ R207, R170, -R203 ;  /* 0x800000cbaacf7221 */ /* 0x000fe20000010000 */
[C---:B------:R-:W-:Y:S01]  /*6b00*/  PRMT R152, R138.reuse, 0x7632, R152 ;  /* 0x000076328a987816 */ /* 0x040fe20000000098 */
[----:B------:R-:W-:Y:S01]  /*6b10*/  FADD.FTZ R210, R175, -R210 ;  /* 0x800000d2afd27221 */ /* 0x000fe20000010000 */
[----:B------:R-:W-:Y:S01]  /*6b20*/  SHF.L.U32 R151, R137, 0x10, RZ ;  /* 0x0000001089977819 */ /* 0x000fe200000006ff */
[----:B------:R-:W-:Y:S01]  /*6b30*/  FADD.FTZ R208, R173, -R208 ;  /* 0x800000d0add07221 */ /* 0x000fe20000010000 */
[----:B------:R-:W-:-:S02]  /*6b40*/  SHF.L.U32 R155, R138, 0x10, RZ ;  /* 0x000000108a9b7819 */ /* 0x000fc400000006ff */
[----:B------:R-:W-:Y:S01]  /*6b50*/  SHF.L.U32 R153, R148, 0x10, RZ ;  /* 0x0000001094997819 */ /* 0x000fe200000006ff */
[----:B------:R-:W-:Y:S01]  /*6b60*/  FFMA.FTZ R154, R164, R154, R151 ;  /* 0x0000009aa49a7223 */ /* 0x000fe20000010097 */
[----:B------:R-:W-:Y:S01]  /*6b70*/  SHF.L.U32 R203, R152, 0x10, RZ ;  /* 0x0000001098cb7819 */ /* 0x000fe200000006ff */
[----:B------:R-:W-:Y:S01]  /*6b80*/  FFMA.FTZ R148, R164, R207, R155 ;  /* 0x000000cfa4947223 */ /* 0x000fe2000001009b */
[----:B------:R-:W-:Y:S01]  /*6b90*/  PRMT R151, R136, 0x7632, R151 ;  /* 0x0000763288977816 */ /* 0x000fe20000000097 */
[----:B------:R-:W-:Y:S01]  /*6ba0*/  FFMA.FTZ R155, R164, R210, R153 ;  /* 0x000000d2a49b7223 */ /* 0x000fe20000010099 */
[----:B------:R-:W-:Y:S01]  /*6bb0*/  SHF.L.U32 R207, R204, 0x10, RZ ;  /* 0x00000010cccf7819 */ /* 0x000fe200000006ff */
[----:B------:R-:W-:Y:S01]  /*6bc0*/  FFMA.FTZ R205, R164, R212, R203 ;  /* 0x000000d4a4cd7223 */ /* 0x000fe200000100cb */
[----:B------:R-:W-:Y:S01]  /*6bd0*/  SHF.L.U32 R210, R59, 0x10, RZ ;  /* 0x000000103bd27819 */ /* 0x000fe200000006ff */
[-C--:B------:R-:W-:Y:S01]  /*6be0*/  FMUL.FTZ R204, R124, R163.reuse ;  /* 0x000000a37ccc7220 */ /* 0x080fe20000410000 */
[----:B------:R-:W-:Y:S01]  /*6bf0*/  FMUL.FTZ R203, R127, R163 ;  /* 0x000000a37fcb7220 */ /* 0x000fe20000410000 */
[----:B------:R-:W-:Y:S01]  /*6c00*/  SHF.L.U32 R153, R136, 0x10, RZ ;  /* 0x0000001088997819 */ /* 0x000fe200000006ff */
[----:B------:R-:W-:Y:S01]  /*6c10*/  FADD.FTZ R152, R166, -R209 ;  /* 0x800000d1a6987221 */ /* 0x000fe20000010000 */
[----:B------:R-:W-:Y:S01]  /*6c20*/  SHF.L.U32 R151, R151, 0x10, RZ ;  /* 0x0000001097977819 */ /* 0x000fe200000006ff */
[----:B------:R-:W-:Y:S01]  /*6c30*/  FFMA.FTZ R123, R204, R207, R123 ;  /* 0x000000cfcc7b7223 */ /* 0x000fe2000001007b */
[----:B------:R-:W-:Y:S01]  /*6c40*/  PRMT R200, R150, 0x7632, R200 ;  /* 0x0000763296c87816 */ /* 0x000fe200000000c8 */
[----:B------:R-:W-:Y:S01]  /*6c50*/  FFMA.FTZ R122, R203, R206, R122 ;  /* 0x000000cecb7a7223 */ /* 0x000fe2000001007a */
[----:B------:R-:W-:Y:S01]  /*6c60*/  FMUL.FTZ R207, R210, R203 ;  /* 0x000000cbd2cf7220 */ /* 0x000fe20000410000 */
[----:B------:R-:W-:Y:S01]  /*6c70*/  SHF.L.U32 R203, R9, 0x10, RZ ;  /* 0x0000001009cb7819 */ /* 0x000fe200000006ff */
[----:B------:R-:W-:Y:S01]  /*6c80*/  FFMA.FTZ R152, R164, R152, R153 ;  /* 0x00000098a4987223 */ /* 0x000fe20000010099 */
[----:B------:R-:W-:Y:S01]  /*6c90*/  SHF.L.U32 R202, R150, 0x10, RZ ;  /* 0x0000001096ca7819 */ /* 0x000fe200000006ff */
[----:B------:R-:W-:Y:S01]  /*6ca0*/  FFMA.FTZ R151, R164, R208, R151 ;  /* 0x000000d0a4977223 */ /* 0x000fe20000010097 */
[----:B------:R-:W-:Y:S01]  /*6cb0*/  SHF.L.U32 R206, R58, 0x10, RZ ;  /* 0x000000103ace7819 */ /* 0x000fe200000006ff */
[-C--:B------:R-:W-:Y:S01]  /*6cc0*/  FMUL.FTZ R153, R148, R163.reuse ;  /* 0x000000a394997220 */ /* 0x080fe20000410000 */
[----:B------:R-:W-:Y:S01]  /*6cd0*/  SHF.L.U32 R200, R200, 0x10, RZ ;  /* 0x00000010c8c87819 */ /* 0x000fe200000006ff */
[----:B------:R-:W-:Y:S01]  /*6ce0*/  FMUL.FTZ R164, R205, R163 ;  /* 0x000000a3cda47220 */ /* 0x000fe20000410000 */
[----:B------:R-:W-:Y:S01]  /*6cf0*/  PRMT R150, R149, 0x7632, R150 ;  /* 0x0000763295967816 */ /* 0x000fe20000000096 */
[----:B------:R-:W-:Y:S01]  /*6d00*/  FMUL.FTZ R208, R203, R204 ;  /* 0x000000cccbd07220 */ /* 0x000fe20000410000 */
[----:B------:R-:W-:Y:S01]  /*6d10*/  SHF.L.U32 R209, R8, 0x10, RZ ;  /* 0x0000001008d17819 */ /* 0x000fe200000006ff */
[----:B------:R-:W-:Y:S01]  /*6d20*/  FFMA.FTZ R120, R153, R202, R120 ;  /* 0x000000ca99787223 */ /* 0x000fe20000010078 */
[----:B------:R-:W-:Y:S01]  /*6d30*/  SHF.L.U32 R149, R149, 0x10, RZ ;  /* 0x0000001095957819 */ /* 0x000fe200000006ff */
[----:B------:R-:W-:Y:S01]  /*6d40*/  FMUL.FTZ R203, R206, R153 ;  /* 0x00000099cecb7220 */ /* 0x000fe20000410000 */
[----:B------:R-:W-:Y:S01]  /*6d50*/  FFMA.FTZ R121, R164, R200, R121 ;  /* 0x000000c8a4797223 */ /* 0x000fe20000010079 */
[----:B------:R-:W-:Y:S01]  /*6d60*/  SHF.L.U32 R202, R57, 0x10, RZ ;  /* 0x0000001039ca7819 */ /* 0x000fe200000006ff */
[-C--:B------:R-:W-:Y:S01]  /*6d70*/  FMUL.FTZ R153, R154, R163.reuse ;  /* 0x000000a39a997220 */ /* 0x080fe20000410000 */
[----:B------:R-:W-:Y:S01]  /*6d80*/  SHF.L.U32 R200, R150, 0x10, RZ ;  /* 0x0000001096c87819 */ /* 0x000fe200000006ff */
[----:B------:R-:W-:Y:S01]  /*6d90*/  FMUL.FTZ R150, R155, R163 ;  /* 0x000000a39b967220 */ /* 0x000fe20000410000 */
        /* <DEDUP_REMOVED lines=12> */
[----:B------:R-:W-:Y:S01]  /*6e60*/  FFMA.FTZ R202, R118, R126, R117 ;  /* 0x0000007e76ca7223 */ /* 0x000fe20000010075 */
[----:B------:R-:W-:Y:S01]  /*6e70*/  FMUL.FTZ R204, R209, R150 ;  /* 0x00000096d1cc7220 */ /* 0x000fe20000410000 */
[----:B------:R-:W-:Y:S01]  /*6e80*/  F2FP.BF16.F32.PACK_AB R127, R124, R127 ;  /* 0x0000007f7c7f723e */ /* 0x000fe200000010ff */
[----:B------:R-:W-:Y:S01]  /*6e90*/  FMUL.FTZ R118, R153, R118 ;  /* 0x0000007699767220 */ /* 0x000fe20000410000 */
        /* <DEDUP_REMOVED lines=8> */
.L_x_186:
[-CC-:B------:R-:W-:Y:S01]  /*6f20*/  FFMA.FTZ R155, R171, R152.reuse, R153.reuse ;  /* 0x00000098ab9b7223 */ /* 0x180fe20000010099 */
[----:B------:R-:W-:Y:S01]  /*6f30*/  SHF.L.U32 R205, R139, 0x10, RZ ;  /* 0x000000108bcd7819 */ /* 0x000fe200000006ff */
[-C--:B------:R-:W-:Y:S01]  /*6f40*/  FFMA.FTZ R203, R165, R152.reuse, R153 ;  /* 0x00000098a5cb7223 */ /* 0x080fe20000010099 */
[----:B-----5:R-:W-:Y:S01]  /*6f50*/  SHF.L.U32 R202, R151, 0x10, RZ ;  /* 0x0000001097ca7819 */ /* 0x020fe200000006ff */
[----:B------:R-:W-:Y:S01]  /*6f60*/  FADD.FTZ R155, R172, -R155 ;  /* 0x8000009bac9b7221 */ /* 0x000fe20000010000 */
[-CC-:B------:R-:W-:Y:S01]  /*6f70*/  FFMA.FTZ R154, R174, R152.reuse, R153.reuse ;  /* 0x00000098ae9a7223 */ /* 0x180fe20000010099 */
[-CC-:B------:R-:W-:Y:S01]  /*6f80*/  FFMA.FTZ R207, R167, R152.reuse, R153.reuse ;  /* 0x00000098a7cf7223 */ /* 0x180fe20000010099 */
[-C--:B------:R-:W-:Y:S01]  /*6f90*/  FFMA.FTZ R206, R176, R152.reuse, R153 ;  /* 0x00000098b0ce7223 */ /* 0x080fe20000010099 */
[----:B------:R-:W-:Y:S01]  /*6fa0*/  FFMA.FTZ R200, R164, R155, R205 ;  /* 0x0000009ba4c87223 */ /* 0x000fe200000100cd */
[-CC-:B------:R-:W-:Y:S01]  /*6fb0*/  FFMA.FTZ R209, R169, R152.reuse, R153.reuse ;  /* 0x00000098a9d17223 */ /* 0x180fe20000010099 */
[-CC-:B------:R-:W-:Y:S01]  /*6fc0*/  FFMA.FTZ R212, R178, R152.reuse, R153.reuse ;  /* 0x00000098b2d47223 */ /* 0x180fe20000010099 */
[----:B------:R-:W-:Y:S01]  /*6fd0*/  FFMA.FTZ R214, R180, R152, R153 ;  /* 0x00000098b4d67223 */ /* 0x000fe20000010099 */
[----:B------:R-:W-:Y:S01]  /*6fe0*/  FMUL.FTZ R155, R200, R163 ;  /* 0x000000a3c89b7220 */ /* 0x000fe20000410000 */
[----:B------:R-:W-:Y:S01]  /*6ff0*/  PRMT R152, R148, 0x7632, R152 ;  /* 0x0000763294987816 */ /* 0x000fe20000000098 */
[----:B------:R-:W-:Y:S01]  /*7000*/  FADD.FTZ R203, R166, -R203 ;  /* 0x800000cba6cb7221 */ /* 0x000fe20000010000 */
[----:B------:R-:W-:Y:S01]  /*7010*/  SHF.L.U32 R153, R148, 0x10, RZ ;  /* 0x0000001094997819 */ /* 0x000fe200000006ff */
[----:B------:R-:W-:Y:S01]  /*7020*/  FFMA.FTZ R122, R155, R202, R122 ;  /* 0x000000ca9b7a7223 */ /* 0x000fe2000001007a */
[C---:B------:R-:W-:Y:S01]  /*7030*/  PRMT R202, R149.reuse, 0x7632, R202 ;  /* 0x0000763295ca7816 */ /* 0x040fe200000000ca */
[----:B------:R-:W-:Y:S01]  /*7040*/  FADD.FTZ R207, R168, -R207 ;  /* 0x800000cfa8cf7221 */ /* 0x000fe20000010000 */
[----:B------:R-:W-:Y:S01]  /*7050*/  SHF.L.U32 R204, R149, 0x10, RZ ;  /* 0x0000001095cc7819 */ /* 0x000fe200000006ff */
[----:B------:R-:W-:Y:S01]  /*7060*/  FADD.FTZ R205, R173, -R154 ;  /* 0x8000009aadcd7221 */ /* 0x000fe20000010000 */
[----:B------:R-:W-:Y:S01]  /*7070*/  PRMT R148, R136, 0x7632, R148 ;  /* 0x0000763288947816 */ /* 0x000fe20000000094 */
[----:B------:R-:W-:Y:S01]  /*7080*/  FADD.FTZ R209, R170, -R209 ;  /* 0x800000d1aad17221 */ /* 0x000fe20000010000 */
[----:B------:R-:W-:-:S02]  /*7090*/  SHF.L.U32 R149, R136, 0x10, RZ ;  /* 0x0000001088957819 */ /* 0x000fc400000006ff */
[C---:B------:R-:W-:Y:S02]  /*70a0*/  SHF.L.U32 R200, R137.reuse, 0x10, RZ ;  /* 0x0000001089c87819 */ /* 0x040fe400000006ff */
[C---:B------:R-:W-:Y:S02]  /*70b0*/  PRMT R210, R150.reuse, 0x7632, R210 ;  /* 0x0000763296d27816 */ /* 0x040fe400000000d2 */
[----:B------:R-:W-:Y:S01]  /*70c0*/  SHF.L.U32 R211, R150, 0x10, RZ ;  /* 0x0000001096d37819 */ /* 0x000fe200000006ff */
[----:B------:R-:W-:Y:S01]  /*70d0*/  FFMA.FTZ R200, R164, R207, R200 ;  /* 0x000000cfa4c87223 */ /* 0x000fe200000100c8 */
[----:B------:R-:W-:Y:S01]  /*70e0*/  SHF.L.U32 R150, R148, 0x10, RZ ;  /* 0x0000001094967819 */ /* 0x000fe200000006ff */
[--C-:B------:R-:W-:Y:S01]  /*70f0*/  FFMA.FTZ R148, R164, R203, R149.reuse ;  /* 0x000000cba4947223 */ /* 0x100fe20000010095 */
[----:B------:R-:W-:Y:S01]  /*7100*/  PRMT R149, R137, 0x7632, R149 ;  /* 0x0000763289957816 */ /* 0x000fe20000000095 */
[----:B------:R-:W-:Y:S01]  /*7110*/  FADD.FTZ R203, R175, -R206 ;  /* 0x800000ceafcb7221 */ /* 0x000fe20000010000 */
[----:B------:R-:W-:Y:S01]  /*7120*/  PRMT R154, R138, 0x7632, R154 ;  /* 0x000076328a9a7816 */ /* 0x000fe2000000009a */
[----:B------:R-:W-:Y:S01]  /*7130*/  FFMA.FTZ R150, R164, R205, R150 ;  /* 0x000000cda4967223 */ /* 0x000fe20000010096 */
[----:B------:R-:W-:Y:S01]  /*7140*/  PRMT R207, R139, 0x7632, R207 ;  /* 0x000076328bcf7816 */ /* 0x000fe200000000cf */
[----:B------:R-:W-:Y:S01]  /*7150*/  FADD.FTZ R205, R177, -R212 ;  /* 0x800000d4b1cd7221 */ /* 0x000fe20000010000 */
[----:B------:R-:W-:Y:S01]  /*7160*/  SHF.L.U32 R208, R138, 0x10, RZ ;  /* 0x000000108ad07819 */ /* 0x000fe200000006ff */
[----:B------:R-:W-:Y:S01]  /*7170*/  FMUL.FTZ R150, R150, R163 ;  /* 0x000000a396967220 */ /* 0x000fe20000410000 */
[----:B------:R-:W-:-:S02]  /*7180*/  SHF.L.U32 R149, R149, 0x10, RZ ;  /* 0x0000001095957819 */ /* 0x000fc400000006ff */
[----:B------:R-:W-:Y:S01]  /*7190*/  SHF.L.U32 R206, R154, 0x10, RZ ;  /* 0x000000109ace7819 */ /* 0x000fe200000006ff */
[C---:B------:R-:W-:Y:S01]  /*71a0*/  FFMA.FTZ R208, R164.reuse, R209, R208 ;  /* 0x000000d1a4d07223 */ /* 0x040fe200000100d0 */
[----:B------:R-:W-:Y:S01]  /*71b0*/  SHF.L.U32 R212, R207, 0x10, RZ ;  /* 0x00000010cfd47819 */ /* 0x000fe200000006ff */
[----:B------:R-:W-:Y:S01]  /*71c0*/  FADD.FTZ R207, R179, -R214 ;  /* 0x800000d6b3cf7221 */ /* 0x000fe20000010000 */
[C---:B------:R-:W-:Y:S01]  /*71d0*/  FFMA.FTZ R154, R164.reuse, R203, R149 ;  /* 0x000000cba49a7223 */ /* 0x040fe20000010095 */
[----:B------:R-:W-:Y:S01]  /*71e0*/  FFMA.FTZ R206, R164, R205, R206 ;  /* 0x000000cda4ce7223 */ /* 0x000fe200000100ce */
[----:B------:R-:W-:Y:S01]  /*71f0*/  SHF.L.U32 R152, R152, 0x10, RZ ;  /* 0x0000001098987819 */ /* 0x000fe200000006ff */
[----:B------:R-:W-:Y:S01]  /*7200*/  FFMA.FTZ R212, R164, R207, R212 ;  /* 0x000000cfa4d47223 */ /* 0x000fe200000100d4 */
[-C--:B------:R-:W-:Y:S01]  /*7210*/  FMUL.FTZ R149, R148, R163.reuse ;  /* 0x000000a394957220 */ /* 0x080fe20000410000 */
[----:B------:R-:W-:Y:S01]  /*7220*/  SHF.L.U32 R205, R202, 0x10, RZ ;  /* 0x00000010cacd7819 */ /* 0x000fe200000006ff */
[-C--:B------:R-:W-:Y:S01]  /*7230*/  FMUL.FTZ R203, R200, R163.reuse ;  /* 0x000000a3c8cb7220 */ /* 0x080fe20000410000 */
[-C--:B------:R-:W-:Y:S01]  /*7240*/  FMUL.FTZ R154, R154, R163.reuse ;  /* 0x000000a39a9a7220 */ /* 0x080fe20000410000 */
[-C--:B------:R-:W-:Y:S01]  /*7250*/  FMUL.FTZ R207, R208, R163.reuse ;  /* 0x000000a3d0cf7220 */ /* 0x080fe20000410000 */
[-C--:B------:R-:W-:Y:S01]  /*7260*/  FMUL.FTZ R206, R206, R163.reuse ;  /* 0x000000a3cece7220 */ /* 0x080fe20000410000 */
[----:B------:R-:W-:Y:S01]  /*7270*/  FMUL.FTZ R212, R212, R163 ;  /* 0x000000a3d4d47220 */ /* 0x000fe20000410000 */
        /* <DEDUP_REMOVED lines=8> */
[----:B------:R-:W-:Y:S01]  /*7300*/  PRMT R151, R151, 0x7632, R151 ;  /* 0x0000763297977816 */ /* 0x000fe20000000097 */
[----:B------:R-:W-:Y:S01]  /*7310*/  FMUL.FTZ R153, R117, R206 ;  /* 0x000000ce75997220 */ /* 0x000fe20000410000 */
        /* <DEDUP_REMOVED lines=14> */
[----:B------:R-:W-:Y:S01]  /*7400*/  F2FP.BF16.F32.PACK_AB R150, R153, R118 ;  /* 0x000000769996723e */ /* 0x000fe200000010ff */
[----:B------:R-:W-:Y:S01]  /*7410*/  FFMA.FTZ R123, R212, R151, R123 ;  /* 0x00000097d47b7223 */ /* 0x000fe2000001007b */
[----:B------:R-:W-:Y:S01]  /*7420*/  F2FP.BF16.F32.PACK_AB R151, R155, R148 ;  /* 0x000000949b97723e */ /* 0x000fe200000010ff */
[----:B------:R-:W-:Y:S01]  /*7430*/  FFMA.FTZ R121, R206, R210, R121 ;  /* 0x000000d2ce797223 */ /* 0x000fe20000010079 */
[----:B------:R-:W-:-:S02]  /*7440*/  F2FP.BF16.F32.PACK_AB R149, R154, R203 ;  /* 0x000000cb9a95723e */ /* 0x000fc400000010ff */
[----:B------:R-:W-:-:S07]  /*7450*/  F2FP.BF16.F32.PACK_AB R148, R117, R116 ;  /* 0x000000747594723e */ /* 0x000fce00000010ff */
.L_x_187:
        /* <DEDUP_REMOVED lines=9> */
[----:B------:R3:W-:Y:S05]  /*74f0*/  STG.E.128 desc[UR6][R154.64], R148 ;  /* 0x000000949a007986 */ /* 0x0007ea000c101d06 */
.L_x_175:
[----:B------:R-:W-:Y:S05]  /*7500*/  BSYNC.RECONVERGENT B0 ;  /* 0x0000000000007941 */ /* 0x000fea0003800200 */
.L_x_165:
[----:B0-234-:R-:W0:Y:S02]  /*7510*/  LDC.64 R148, c[0x0][0x380] ;  /* 0x0000e000ff947b82 */ /* 0x01de240000000a00 */
[----:B0-----:R-:W-:-:S04]  /*7520*/  LEA R26, R148, R26, 0x2 ;  /* 0x0000001a941a7211 */ /* 0x001fc800078e10ff */
[----:B------:R-:W-:-:S13]  /*7530*/  ISETP.GE.AND P1, PT, R26, R149, PT ;  /* 0x000000951a00720c */ /* 0x000fda0003f26270 */
[----:B------:R-:W-:Y:S05]  /*7540*/  @!P1 BRA `(.L_x_188) ;  /* 0xffffff9000f09947 */ /* 0x000fea000383ffff */
.L_x_152:
[----:B------:R-:W0:Y:S01]  /*7550*/  S2R R3, SR_CgaCtaId ;  /* 0x0000000000037919 */ /* 0x000e220000008800 */
[----:B------:R-:W-:Y:S01]  /*7560*/  SHF.R.U32.HI R5, RZ, 0x5, R30 ;  /* 0x00000005ff057819 */ /* 0x000fe2000001161e */
[----:B------:R-:W-:Y:S05]  /*7570*/  WARPSYNC.ALL ;  /* 0x0000000000007948 */ /* 0x000fea0003800000 */
[----:B------:R-:W-:Y:S01]  /*7580*/  MOV R0, 0x400 ;  /* 0x0000040000007802 */ /* 0x000fe20000000f00 */
[----:B------:R-:W-:Y:S01]  /*7590*/  IMAD R28, R5, 0x60, R28 ;  /* 0x00000060051c7824 */ /* 0x000fe200078e021c */
[----:B------:R-:W1:Y:S01]  /*75a0*/  S2UR UR4, SR_CTAID.X ;  /* 0x00000000000479c3 */ /* 0x000e620000002500 */
[----:B------:R-:W-:Y:S01]  /*75b0*/  LOP3.LUT R2, R30, 0x7f, RZ, 0x3c, !PT ;  /* 0x0000007f1e027812 */ /* 0x000fe200078e3cff */
[----:B------:R-:W2:Y:S01]  /*75c0*/  LDCU.128 UR16, c[0x0][0x440] ;  /* 0x00008800ff1077ac */ /* 0x000ea20008000c00 */
[----:B------:R-:W-:Y:S02]  /*75d0*/  BSSY.RECONVERGENT B0, `(.L_x_189) ;  /* 0x00000ca000007945 */ /* 0x000fe40003800200 */
[----:B------:R-:W-:-:S04]  /*75e0*/  IADD3 R2, PT, PT, R2, R29, RZ ;  /* 0x0000001d02027210 */ /* 0x000fc80007ffe0ff */
[C---:B------:R-:W-:Y:S02]  /*75f0*/  ISETP.GE.U32.AND P5, PT, R2.reuse, 0x80, PT ;  /* 0x000000800200780c */ /* 0x040fe40003fa6070 */
[C---:B------:R-:W-:Y:S02]  /*7600*/  ISETP.GE.U32.AND P0, PT, R2.reuse, 0x100, PT ;  /* 0x000001000200780c */ /* 0x040fe40003f06070 */
[C---:B------:R-:W-:Y:S02]  /*7610*/  ISETP.GE.U32.AND P1, PT, R2.reuse, 0x180, PT ;  /* 0x000001800200780c */ /* 0x040fe40003f26070 */
[C---:B------:R-:W-:Y:S02]  /*7620*/  ISETP.GE.U32.AND P2, PT, R2.reuse, 0x200, PT ;  /* 0x000002000200780c */ /* 0x040fe40003f46070 */
[C---:B------:R-:W-:Y:S02]  /*7630*/  ISETP.GE.U32.AND P3, PT, R2.reuse, 0x280, PT ;  /* 0x000002800200780c */ /* 0x040fe40003f66070 */
[----:B------:R-:W-:-:S02]  /*7640*/  ISETP.GE.U32.AND P4, PT, R2, 0x300, PT ;  /* 0x000003000200780c */ /* 0x000fc40003f86070 */
[----:B0-----:R-:W-:Y:S01]  /*7650*/  LEA R3, R3, R0, 0x18 ;  /* 0x0000000003037211 */ /* 0x001fe200078ec0ff */
[----:B-1----:R-:W-:Y:S01]  /*7660*/  IMAD R29, R29, UR4, RZ ;  /* 0x000000041d1d7c24 */ /* 0x002fe2000f8e02ff */
[----:B------:R-:W0:Y:S02]  /*7670*/  LDCU.64 UR4, c[0x0][0x460] ;  /* 0x00008c00ff0477ac */ /* 0x000e240008000a00 */
[-C--:B------:R-:W-:Y:S02]  /*7680*/  LEA R28, R28, R3.reuse, 0x5 ;  /* 0x000000031c1c7211 */ /* 0x080fe400078e28ff */
[----:B------:R-:W-:Y:S02]  /*7690*/  LEA R3, R30, R3, 0x2 ;  /* 0x000000031e037211 */ /* 0x000fe400078e10ff */
[----:B------:R-:W-:Y:S01]  /*76a0*/  IADD3 R30, P6, PT, R29, R30, RZ ;  /* 0x0000001e1d1e7210 */ /* 0x000fe20007fde0ff */
[----:B------:R-:W-:Y:S03]  /*76b0*/  STS.128 [R28], R76 ;  /* 0x0000004c1c007388 */ /* 0x000fe60000000c00 */
[----:B------:R-:W-:Y:S01]  /*76c0*/  IADD3.X R33, PT, PT, RZ, RZ, RZ, P6, !PT ;  /* 0x000000ffff217210 */ /* 0x000fe200037fe4ff */
[----:B------:R-:W-:Y:S01]  /*76d0*/  STS.128 [R28+0x10], R80 ;  /* 0x000010501c007388 */ /* 0x000fe20000000c00 */
[----:B-----5:R-:W-:-:S02]  /*76e0*/  SHF.L.U32 R38, R30, 0x2, RZ ;  /* 0x000000021e267819 */ /* 0x020fc400000006ff */
[----:B------:R-:W-:Y:S01]  /*76f0*/  SHF.L.U64.HI R40, R30, 0x2, R33 ;  /* 0x000000021e287819 */ /* 0x000fe20000010221 */
[----:B------:R-:W-:Y:S01]  /*7700*/  STS.128 [R28+0x400], R84 ;  /* 0x000400541c007388 */ /* 0x000fe20000000c00 */
[----:B--2---:R-:W-:-:S03]  /*7710*/  IADD3 R36, P6, PT, R38, UR18, RZ ;  /* 0x0000001226247c10 */ /* 0x004fc6000ffde0ff */
[----:B------:R-:W-:Y:S04]  /*7720*/  STS.128 [R28+0x410], R88 ;  /* 0x000410581c007388 */ /* 0x000fe80000000c00 */
[----:B------:R-:W-:Y:S04]  /*7730*/  STS.128 [R28+0x800], R128 ;  /* 0x000800801c007388 */ /* 0x000fe80000000c00 */
[----:B------:R-:W-:Y:S01]  /*7740*/  STS.128 [R28+0x810], R132 ;  /* 0x000810841c007388 */ /* 0x000fe20000000c00 */
[----:B------:R-:W-:Y:S06]  /*7750*/  BAR.SYNC.DEFER_BLOCKING 0x0 ;  /* 0x0000000000007b1d */ /* 0x000fec0000010000 */
[----:B------:R-:W1:Y:S04]  /*7760*/  LDS R0, [R3] ;  /* 0x0000000003007984 */ /* 0x000e680000000800 */
[----:B------:R-:W2:Y:S04]  /*7770*/  LDS R9, [R3+0xc00] ;  /* 0x000c000003097984 */ /* 0x000ea80000000800 */
[----:B------:R-:W3:Y:S04]  /*7780*/  LDS R2, [R3+0x200] ;  /* 0x0002000003027984 */ /* 0x000ee80000000800 */
[----:B------:R-:W4:Y:S04]  /*7790*/  LDS R11, [R3+0xe00] ;  /* 0x000e0000030b7984 */ /* 0x000f280000000800 */
[----:B------:R-:W0:Y:S04]  /*77a0*/  LDS R4, [R3+0x400] ;  /* 0x0004000003047984 */ /* 0x000e280000000800 */
[----:B------:R-:W0:Y:S04]  /*77b0*/  LDS R13, [R3+0x1000] ;  /* 0x00100000030d7984 */ /* 0x000e280000000800 */
[----:B------:R-:W0:Y:S04]  /*77c0*/  LDS R5, [R3+0x600] ;  /* 0x0006000003057984 */ /* 0x000e280000000800 */
[----:B------:R-:W0:Y:S04]  /*77d0*/  LDS R8, [R3+0x1200] ;  /* 0x0012000003087984 */ /* 0x000e280000000800 */
[----:B------:R-:W0:Y:S04]  /*77e0*/  LDS R6, [R3+0x800] ;  /* 0x0008000003067984 */ /* 0x000e280000000800 */
[----:B------:R-:W0:Y:S04]  /*77f0*/  LDS R15, [R3+0x1400] ;  /* 0x00140000030f7984 */ /* 0x000e280000000800 */
        /* <DEDUP_REMOVED lines=9> */
[----:B0-----:R-:W-:-:S03]  /*7890*/  FADD.FTZ R4, RZ, R4 ;  /* 0x00000004ff047221 */ /* 0x001fc60000010000 */
[----:B------:R-:W0:Y:S01]  /*78a0*/  LDS R12, [R3+0x1e00] ;  /* 0x001e0000030c7984 */ /* 0x000e220000000800 */
[----:B------:R-:W-:-:S03]  /*78b0*/  FADD.FTZ R4, R4, R13 ;  /* 0x0000000d04047221 */ /* 0x000fc60000010000 */
[----:B------:R-:W0:Y:S01]  /*78c0*/  LDS R23, [R3+0x2000] ;  /* 0x0020000003177984 */ /* 0x000e220000000800 */
[----:B------:R-:W-:-:S03]  /*78d0*/  FADD.FTZ R5, RZ, R5 ;  /* 0x00000005ff057221 */ /* 0x000fc60000010000 */
        /* <DEDUP_REMOVED lines=9> */
[----:B-1----:R-:W-:-:S03]  /*7970*/  FADD.FTZ R7, R7, R10 ;  /* 0x0000000a07077221 */ /* 0x002fc60000010000 */
[----:B------:R-:W1:Y:S01]  /*7980*/  LDS R31, [R3+0x2c00] ;  /* 0x002c0000031f7984 */ /* 0x000e620000000800 */
[----:B--2---:R-:W-:-:S03]  /*7990*/  FADD.FTZ R0, R0, R17 ;  /* 0x0000001100007221 */ /* 0x004fc60000010000 */
[----:B------:R-:W2:Y:S01]  /*79a0*/  LDS R18, [R3+0x2e00] ;  /* 0x002e000003127984 */ /* 0x000ea20000000800 */
[----:B---3--:R-:W-:Y:S01]  /*79b0*/  FADD.FTZ R2, R2, R19 ;  /* 0x0000001302027221 */ /* 0x008fe20000010000 */
[----:B------:R-:W-:Y:S01]  /*79c0*/  BAR.SYNC.DEFER_BLOCKING 0x0 ;  /* 0x0000000000007b1d */ /* 0x000fe20000010000 */
[----:B----4-:R-:W-:Y:S01]  /*79d0*/  FADD.FTZ R4, R4, R21 ;  /* 0x0000001504047221 */ /* 0x010fe20000010000 */
[----:B0-----:R-:W-:Y:S01]  /*79e0*/  FADD.FTZ R5, R5, R12 ;  /* 0x0000000c05057221 */ /* 0x001fe20000010000 */
        /* <DEDUP_REMOVED lines=9> */
[----:B-1----:R-:W-:-:S03]  /*7a80*/  FADD.FTZ R31, R6, R31 ;  /* 0x0000001f061f7221 */ /* 0x002fc60000010000 */
[----:B------:R-:W-:Y:S01]  /*7a90*/  STS.128 [R28+0x410], R72 ;  /* 0x000410481c007388 */ /* 0x000fe20000000c00 */
[----:B--2---:R-:W-:-:S03]  /*7aa0*/  FADD.FTZ R11, R7, R18 ;  /* 0x00000012070b7221 */ /* 0x004fc60000010000 */
[----:B------:R-:W-:Y:S04]  /*7ab0*/  STS.128 [R28+0x800], R92 ;  /* 0x0008005c1c007388 */ /* 0x000fe80000000c00 */
[----:B------:R-:W-:Y:S01]  /*7ac0*/  STS.128 [R28+0x810], R96 ;  /* 0x000810601c007388 */ /* 0x000fe20000000c00 */
[----:B------:R-:W-:Y:S01]  /*7ad0*/  BAR.SYNC.DEFER_BLOCKING 0x0 ;  /* 0x0000000000007b1d */ /* 0x000fe20000010000 */
[----:B0-----:R-:W-:Y:S02]  /*7ae0*/  IADD3.X R71, PT, PT, R40, UR19, RZ, P6, !PT ;  /* 0x0000001328477c10 */ /* 0x001fe4000b7fe4ff */
        /* <DEDUP_REMOVED lines=58> */
[----:B------:R-:W0:Y:S04]  /*7e90*/  LDS R7, [R3+0xa00] ;  /* 0x000a000003077984 */ /* 0x000e280000000800 */
[----:B------:R-:W1:Y:S04]  /*7ea0*/  LDS R0, [R3] ;  /* 0x0000000003007984 */ /* 0x000e680000000800 */
        /* <DEDUP_REMOVED lines=13> */
[----:B--2---:R-:W-:-:S03]  /*7f80*/  FADD.FTZ R5, RZ, R5 ;  /* 0x00000005ff057221 */ /* 0x004fc60000010000 */
[----:B------:R-:W2:Y:S01]  /*7f90*/  LDS R21, [R3+0x1800] ;  /* 0x0018000003157984 */ /* 0x000ea20000000800 */
[----:B---3--:R-:W-:-:S03]  /*7fa0*/  FADD.FTZ R7, R7, R10 ;  /* 0x0000000a07077221 */ /* 0x008fc60000010000 */
[----:B------:R-:W3:Y:S01]  /*7fb0*/  LDS R28, [R3+0x2e00] ;  /* 0x002e0000031c7984 */ /* 0x000ee20000000800 */
[----:B----4-:R-:W-:-:S03]  /*7fc0*/  FADD.FTZ R0, R0, R13 ;  /* 0x0000000d00007221 */ /* 0x010fc60000010000 */
[----:B------:R-:W4:Y:S01]  /*7fd0*/  LDS R23, [R3+0x1a00] ;  /* 0x001a000003177984 */ /* 0x000f220000000800 */
[----:B------:R-:W-:-:S03]  /*7fe0*/  FADD.FTZ R2, RZ, R2 ;  /* 0x00000002ff027221 */ /* 0x000fc60000010000 */
[----:B------:R-:W4:Y:S01]  /*7ff0*/  LDS R33, [R3+0x1c00] ;  /* 0x001c000003217984 */ /* 0x000f220000000800 */
[----:B------:R-:W-:-:S03]  /*8000*/  FADD.FTZ R4, RZ, R4 ;  /* 0x00000004ff047221 */ /* 0x000fc60000010000 */
[----:B------:R-:W4:Y:S01]  /*8010*/  LDS R12, [R3+0x1e00] ;  /* 0x001e0000030c7984 */ /* 0x000f220000000800 */
[----:B------:R-:W-:-:S03]  /*8020*/  FADD.FTZ R6, RZ, R6 ;  /* 0x00000006ff067221 */ /* 0x000fc60000010000 */
[----:B------:R-:W4:Y:S01]  /*8030*/  LDS R35, [R3+0x2000] ;  /* 0x0020000003237984 */ /* 0x000f220000000800 */
[----:B------:R-:W-:Y:S01]  /*8040*/  FADD.FTZ R5, R5, R8 ;  /* 0x0000000805057221 */ /* 0x000fe20000010000 */
[----:B------:R-:W-:Y:S02]  /*8050*/  IADD3 R8, P6, PT, R38, UR4, RZ ;  /* 0x0000000426087c10 */ /* 0x000fe4000ffde0ff */
[----:B------:R-:W4:Y:S01]  /*8060*/  LDS R37, [R3+0x2400] ;  /* 0x0024000003257984 */ /* 0x000f220000000800 */
[----:B------:R-:W-:Y:S01]  /*8070*/  FADD.FTZ R7, R7, R14 ;  /* 0x0000000e07077221 */ /* 0x000fe20000010000 */
[----:B------:R-:W-:Y:S02]  /*8080*/  IADD3.X R13, PT, PT, R40, UR5, RZ, P6, !PT ;  /* 0x00000005280d7c10 */ /* 0x000fe4000b7fe4ff */
[----:B------:R1:W4:Y:S01]  /*8090*/  LDS R16, [R3+0x2600] ;  /* 0x0026000003107984 */ /* 0x0003220000000800 */
[----:B------:R-:W-:-:S03]  /*80a0*/  FADD.FTZ R2, R2, R15 ;  /* 0x0000000f02027221 */ /* 0x000fc60000010000 */
[----:B------:R2:W4:Y:S01]  /*80b0*/  LDS R18, [R3+0x2800] ;  /* 0x0028000003127984 */ /* 0x0005220000000800 */
[----:B0-----:R-:W-:-:S03]  /*80c0*/  FADD.FTZ R4, R4, R17 ;  /* 0x0000001104047221 */ /* 0x001fc60000010000 */
[----:B------:R0:W0:Y:S01]  /*80d0*/  LDS R39, [R3+0x2a00] ;  /* 0x002a000003277984 */ /* 0x0000220000000800 */
[----:B-1----:R-:W-:-:S03]  /*80e0*/  FADD.FTZ R6, R6, R19 ;  /* 0x0000001306067221 */ /* 0x002fc60000010000 */
[----:B------:R1:W0:Y:S01]  /*80f0*/  LDS R20, [R3+0x2c00] ;  /* 0x002c000003147984 */ /* 0x0002220000000800 */
[----:B--2---:R-:W-:Y:S01]  /*8100*/  FADD.FTZ R0, R0, R21 ;  /* 0x0000001500007221 */ /* 0x004fe20000010000 */
[----:B---3--:R-:W-:Y:S01]  /*8110*/  FADD.FTZ R41, R7, R28 ;  /* 0x0000001c07297221 */ /* 0x008fe20000010000 */
[----:B----4-:R-:W-:Y:S01]  /*8120*/  FADD.FTZ R23, R2, R23 ;  /* 0x0000001702177221 */ /* 0x010fe20000010000 */
[----:B------:R-:W-:Y:S01]  /*8130*/  FADD.FTZ R33, R4, R33 ;  /* 0x0000002104217221 */ /* 0x000fe20000010000 */
[----:B------:R-:W-:Y:S01]  /*8140*/  FADD.FTZ R12, R5, R12 ;  /* 0x0000000c050c7221 */ /* 0x000fe20000010000 */
[----:B------:R-:W-:Y:S01]  /*8150*/  FADD.FTZ R35, R6, R35 ;  /* 0x0000002306237221 */ /* 0x000fe20000010000 */
[----:B------:R-:W-:Y:S01]  /*8160*/  FADD.FTZ R37, R0, R37 ;  /* 0x0000002500257221 */ /* 0x000fe20000010000 */
[----:B-1----:R-:W-:Y:S06]  /*8170*/  @!P5 BRA `(.L_x_190) ;  /* 0x00000000003cd947 */ /* 0x002fec0003800000 */
[----:B------:R-:W-:Y:S02]  /*8180*/  MOV R2, R36 ;  /* 0x0000002400027202 */ /* 0x000fe40000000f00 */
[----:B0-----:R-:W-:Y:S02]  /*8190*/  MOV R3, R71 ;  /* 0x0000004700037202 */ /* 0x001fe40000000f00 */
[----:B------:R-:W-:Y:S02]  /*81a0*/  MOV R4, R34 ;  /* 0x0000002200047202 */ /* 0x000fe40000000f00 */
[----:B------:R-:W-:Y:S01]  /*81b0*/  MOV R5, R69 ;  /* 0x0000004500057202 */ /* 0x000fe20000000f00 */
[----:B------:R1:W-:Y:S01]  /*81c0*/  STG.E desc[UR6][R2.64], R57 ;  /* 0x0000003902007986 */ /* 0x0003e2000c101906 */
[----:B------:R-:W-:Y:S02]  /*81d0*/  MOV R6, R8 ;  /* 0x0000000800067202 */ /* 0x000fe40000000f00 */
[----:B------:R-:W-:Y:S01]  /*81e0*/  MOV R7, R13 ;  /* 0x0000000d00077202 */ /* 0x000fe20000000f00 */
[----:B------:R1:W-:Y:S01]  /*81f0*/  STG.E desc[UR6][R4.64], R25 ;  /* 0x0000001904007986 */ /* 0x0003e2000c101906 */
[----:B------:R-:W-:-:S02]  /*8200*/  IADD3 R36, P6, PT, R36, 0x200, RZ ;  /* 0x0000020024247810 */ /* 0x000fc40007fde0ff */
[----:B------:R-:W-:Y:S01]  /*8210*/  IADD3 R34, P5, PT, R34, 0x200, RZ ;  /* 0x0000020022227810 */ /* 0x000fe20007fbe0ff */
[----:B------:R1:W-:Y:S01]  /*8220*/  STG.E desc[UR6][R6.64], R37 ;  /* 0x0000002506007986 */ /* 0x0003e2000c101906 */
[----:B------:R-:W-:Y:S02]  /*8230*/  IADD3.X R71, PT, PT, RZ, R71, RZ, P6, !PT ;  /* 0x00000047ff477210 */ /* 0x000fe400037fe4ff */
[----:B------:R-:W-:Y:S02]  /*8240*/  IADD3 R8, P6, PT, R8, 0x200, RZ ;  /* 0x0000020008087810 */ /* 0x000fe40007fde0ff */
[----:B------:R-:W-:Y:S02]  /*8250*/  IADD3.X R69, PT, PT, RZ, R69, RZ, P5, !PT ;  /* 0x00000045ff457210 */ /* 0x000fe40002ffe4ff */
[----:B------:R-:W-:-:S09]  /*8260*/  IADD3.X R13, PT, PT, RZ, R13, RZ, P6, !PT ;  /* 0x0000000dff0d7210 */ /* 0x000fd200037fe4ff */
.L_x_190:
[----:B------:R-:W-:Y:S05]  /*8270*/  BSYNC.RECONVERGENT B0 ;  /* 0x0000000000007941 */ /* 0x000fea0003800200 */
.L_x_189:
[----:B------:R-:W-:Y:S01]  /*8280*/  BSSY.RECONVERGENT B0, `(.L_x_191) ;  /* 0x0000012000007945 */ /* 0x000fe20003800200 */
[----:B------:R-:W-:-:S03]  /*8290*/  FADD.FTZ R23, R23, R16 ;  /* 0x0000001017177221 */ /* 0x000fc60000010000 */
[----:B------:R-:W-:Y:S05]  /*82a0*/  @!P0 BRA `(.L_x_192) ;  /* 0x00000000003c8947 */ /* 0x000fea0003800000 */
[----:B-1----:R-:W-:Y:S02]  /*82b0*/  MOV R2, R36 ;  /* 0x0000002400027202 */ /* 0x002fe40000000f00 */
        /* <DEDUP_REMOVED lines=10> */
[----:B------:R-:W-:Y:S02]  /*8360*/  IADD3 R8, P6, PT, R8, 0x200, RZ ;  /* 0x0000020008087810 */ /* 0x000fe40007fde0ff */
[----:B------:R-:W-:Y:S02]  /*8370*/  IADD3.X R71, PT, PT, RZ, R71, RZ, P0, !PT ;  /* 0x00000047ff477210 */ /* 0x000fe400007fe4ff */
[----:B------:R-:W-:Y:S02]  /*8380*/  IADD3.X R69, PT, PT, RZ, R69, RZ, P5, !PT ;  /* 0x00000045ff457210 */ /* 0x000fe40002ffe4ff */
[----:B------:R-:W-:-:S07]  /*8390*/  IADD3.X R13, PT, PT, RZ, R13, RZ, P6, !PT ;  /* 0x0000000dff0d7210 */ /* 0x000fce00037fe4ff */
.L_x_192:
[----:B------:R-:W-:Y:S05]  /*83a0*/  BSYNC.RECONVERGENT B0 ;  /* 0x0000000000007941 */ /* 0x000fea0003800200 */
.L_x_191:
[----:B------:R-:W-:Y:S01]  /*83b0*/  BSSY.RECONVERGENT B0, `(.L_x_193) ;  /* 0x0000012000007945 */ /* 0x000fe20003800200 */
[----:B------:R-:W-:-:S03]  /*83c0*/  FADD.FTZ R33, R33, R18 ;  /* 0x0000001221217221 */ /* 0x000fc60000010000 */
[----:B------:R-:W-:Y:S05]  /*83d0*/  @!P1 BRA `(.L_x_194) ;  /* 0x00000000003c9947 */ /* 0x000fea0003800000 */
[----:B-12---:R-:W-:Y:S02]  /*83e0*/  MOV R2, R36 ;  /* 0x0000002400027202 */ /* 0x006fe40000000f00 */
        /* <DEDUP_REMOVED lines=14> */
.L_x_194:
[----:B------:R-:W-:Y:S05]  /*84d0*/  BSYNC.RECONVERGENT B0 ;  /* 0x0000000000007941 */ /* 0x000fea0003800200 */
.L_x_193:
[----:B------:R-:W-:Y:S01]  /*84e0*/  BSSY.RECONVERGENT B0, `(.L_x_195) ;  /* 0x0000012000007945 */ /* 0x000fe20003800200 */
[----:B0-----:R-:W-:-:S03]  /*84f0*/  FADD.FTZ R39, R12, R39 ;  /* 0x000000270c277221 */ /* 0x001fc60000010000 */
[----:B------:R-:W-:Y:S05]  /*8500*/  @!P2 BRA `(.L_x_196) ;  /* 0x00000000003ca947 */ /* 0x000fea0003800000 */
[----:B-123--:R-:W-:Y:S02]  /*8510*/  MOV R2, R36 ;  /* 0x0000002400027202 */ /* 0x00efe40000000f00 */
[----:B------:R-:W-:Y:S02]  /*8520*/  MOV R3, R71 ;  /* 0x0000004700037202 */ /* 0x000fe40000000f00 */
        /* <DEDUP_REMOVED lines=13> */
.L_x_196:
[----:B------:R-:W-:Y:S05]  /*8600*/  BSYNC.RECONVERGENT B0 ;  /* 0x0000000000007941 */ /* 0x000fea0003800200 */
.L_x_195:
[----:B------:R-:W-:Y:S01]  /*8610*/  BSSY.RECONVERGENT B0, `(.L_x_197) ;  /* 0x0000012000007945 */ /* 0x000fe20003800200 */
[----:B------:R-:W-:-:S03]  /*8620*/  FADD.FTZ R35, R35, R20 ;  /* 0x0000001423237221 */ /* 0x000fc60000010000 */
[----:B------:R-:W-:Y:S05]  /*8630*/  @!P3 BRA `(.L_x_198) ;  /* 0x00000000003cb947 */ /* 0x000fea0003800000 */
[----:B0123--:R-:W-:Y:S02]  /*8640*/  MOV R2, R36 ;  /* 0x0000002400027202 */ /* 0x00ffe40000000f00 */
        /* <DEDUP_REMOVED lines=14> */
.L_x_198:
[----:B------:R-:W-:Y:S05]  /*8730*/  BSYNC.RECONVERGENT B0 ;  /* 0x0000000000007941 */ /* 0x000fea0003800200 */
.L_x_197:
[----:B01234-:R-:W-:Y:S02]  /*8740*/  MOV R2, R36 ;  /* 0x0000002400027202 */ /* 0x01ffe40000000f00 */
[----:B------:R-:W-:Y:S01]  /*8750*/  MOV R3, R71 ;  /* 0x0000004700037202 */ /* 0x000fe20000000f00 */
[----:B------:R-:W-:Y:S06]  /*8760*/  @!P4 EXIT ;  /* 0x000000000000c94d */ /* 0x000fec0003800000 */
[----:B------:R0:W-:Y:S01]  /*8770*/  STG.E desc[UR6][R2.64], R67 ;  /* 0x0000004302007986 */ /* 0x0001e2000c101906 */
[----:B------:R-:W-:Y:S02]  /*8780*/  MOV R4, R8 ;  /* 0x0000000800047202 */ /* 0x000fe40000000f00 */
[----:B------:R-:W-:Y:S02]  /*8790*/  MOV R5, R13 ;  /* 0x0000000d00057202 */ /* 0x000fe40000000f00 */
[----:B0-----:R-:W-:Y:S02]  /*87a0*/  MOV R2, R34 ;  /* 0x0000002200027202 */ /* 0x001fe40000000f00 */
[----:B------:R-:W-:-:S05]  /*87b0*/  MOV R3, R69 ;  /* 0x0000004500037202 */ /* 0x000fca0000000f00 */
[----:B------:R-:W-:Y:S04]  /*87c0*/  STG.E desc[UR6][R2.64], R11 ;  /* 0x0000000b02007986 */ /* 0x000fe8000c101906 */
[----:B------:R-:W-:Y:S01]  /*87d0*/  STG.E desc[UR6][R4.64], R41 ;  /* 0x0000002904007986 */ /* 0x000fe2000c101906 */
[----:B------:R-:W-:Y:S05]  /*87e0*/  EXIT ;  /* 0x000000000000794d */ /* 0x000fea0003800000 */
.L_x_164:
[----:B------:R-:W-:Y:S01]  /*87f0*/  HFMA2 R206, -RZ, RZ, 0, 5.9604644775390625e-08 ;  /* 0x00000001ffce7431 */ /* 0x000fe200000001ff */
[----:B------:R-:W-:Y:S01]  /*8800*/  BSSY B0, `(.L_x_199) ;  /* 0x0000007000007945 */ /* 0x000fe20003800000 */
[----:B------:R-:W-:Y:S02]  /*8810*/  MOV R205, R202 ;  /* 0x000000ca00cd7202 */ /* 0x000fe40000000f00 */
[----:B------:R-:W-:Y:S02]  /*8820*/  MOV R207, 0x1f ;  /* 0x0000001f00cf7802 */ /* 0x000fe40000000f00 */
[----:B------:R-:W-:-:S07]  /*8830*/  MOV R200, 0xffffffff ;  /* 0xffffffff00c87802 */ /* 0x000fce0000000f00 */
[----:B-----5:R-:W-:Y:S05]  /*8840*/  WARPSYNC.COLLECTIVE R200, `(.L_x_200) ;  /* 0x00000000c8087348 */ /* 0x020fea0003c00000 */
[----:B------:R0:W1:Y:S02]  /*8850*/  SHFL.BFLY P6, R203, R205, R206, R207 ;  /* 0x0c0000cecdcb7389 */ /* 0x00006400000c00cf */
[----:B01---5:R-:W-:Y:S05]  /*8860*/  ENDCOLLECTIVE ;  /* 0x000000000000791b */ /* 0x023fea0003800000 */
.L_x_200:
[----:B------:R-:W-:Y:S05]  /*8870*/  BSYNC B0 ;  /* 0x0000000000007941 */ /* 0x000fea0003800000 */
.L_x_199:
[----:B------:R-:W-:Y:S01]  /*8880*/  HFMA2 R206, -RZ, RZ, 0, 5.9604644775390625e-08 ;  /* 0x00000001ffce7431 */ /* 0x000fe200000001ff */
[----:B------:R-:W-:Y:S02]  /*8890*/  MOV R205, R204 ;  /* 0x000000cc00cd7202 */ /* 0x000fe40000000f00 */
[----:B------:R-:W-:Y:S02]  /*88a0*/  MOV R207, 0x1f ;  /* 0x0000001f00cf7802 */ /* 0x000fe40000000f00 */
[----:B------:R-:W-:Y:S02]  /*88b0*/  MOV R200, 0xffffffff ;  /* 0xffffffff00c87802 */ /* 0x000fe40000000f00 */
[----:B------:R-:W-:-:S07]  /*88c0*/  MOV R149, R203 ;  /* 0x000000cb00957202 */ /* 0x000fce0000000f00 */
[----:B------:R-:W-:Y:S05]  /*88d0*/  WARPSYNC.COLLECTIVE R200, `(.L_x_201) ;  /* 0x00000000c8087348 */ /* 0x000fea0003c00000 */
[----:B------:R0:W1:Y:S02]  /*88e0*/  SHFL.BFLY P6, R203, R205, R206, R207 ;  /* 0x0c0000cecdcb7389 */ /* 0x00006400000c00cf */
[----:B01----:R-:W-:Y:S05]  /*88f0*/  ENDCOLLECTIVE ;  /* 0x000000000000791b */ /* 0x003fea0003800000 */
.L_x_201:
[----:B------:R-:W-:Y:S01]  /*8900*/  FADD.FTZ R149, R149, R202 ;  /* 0x000000ca95957221 */ /* 0x000fe20000010000 */
[----:B------:R-:W-:-:S04]  /*8910*/  HFMA2 R206, -RZ, RZ, 0, 1.1920928955078125e-07 ;  /* 0x00000002ffce7431 */ /* 0x000fc800000001ff */
[----:B------:R-:W-:Y:S02]  /*8920*/  MOV R205, R149 ;  /* 0x0000009500cd7202 */ /* 0x000fe40000000f00 */
[----:B------:R-:W-:-:S07]  /*8930*/  MOV R151, R203 ;  /* 0x000000cb00977202 */ /* 0x000fce0000000f00 */
[----:B------:R-:W-:Y:S05]  /*8940*/  WARPSYNC.COLLECTIVE R200, `(.L_x_202) ;  /* 0x00000000c8087348 */ /* 0x000fea0003c00000 */
[----:B------:R0:W1:Y:S02]  /*8950*/  SHFL.BFLY P6, R203, R205, R206, R207 ;  /* 0x0c0000cecdcb7389 */ /* 0x00006400000c00cf */
[----:B01----:R-:W-:Y:S05]  /*8960*/  ENDCOLLECTIVE ;  /* 0x000000000000791b */ /* 0x003fea0003800000 */
.L_x_202:
[----:B------:R-:W-:-:S05]  /*8970*/  FADD.FTZ R151, R151, R204 ;  /* 0x000000cc97977221 */ /* 0x000fca0000010000 */
[----:B------:R-:W-:Y:S02]  /*8980*/  MOV R205, R151 ;  /* 0x0000009700cd7202 */ /* 0x000fe40000000f00 */
[----:B------:R-:W-:-:S07]  /*8990*/  MOV R148, R203 ;  /* 0x000000cb00947202 */ /* 0x000fce0000000f00 */
[----:B------:R-:W-:Y:S05]  /*89a0*/  WARPSYNC.COLLECTIVE R200, `(.L_x_203) ;  /* 0x00000000c8087348 */ /* 0x000fea0003c00000 */
[----:B------:R0:W1:Y:S02]  /*89b0*/  SHFL.BFLY P6, R203, R205, R206, R207 ;  /* 0x0c0000cecdcb7389 */ /* 0x00006400000c00cf */
[----:B01----:R-:W-:Y:S05]  /*89c0*/  ENDCOLLECTIVE ;  /* 0x000000000000791b */ /* 0x003fea0003800000 */
.L_x_203:
[----:B------:R-:W-:Y:S01]  /*89d0*/  FADD.FTZ R148, R149, R148 ;  /* 0x0000009495947221 */ /* 0x000fe20000010000 */
[----:B------:R-:W-:-:S04]  /*89e0*/  HFMA2 R206, -RZ, RZ, 0, 2.384185791015625e-07 ;  /* 0x00000004ffce7431 */ /* 0x000fc800000001ff */
[----:B------:R-:W-:Y:S02]  /*89f0*/  MOV R205, R148 ;  /* 0x0000009400cd7202 */ /* 0x000fe40000000f00 */
[----:B------:R-:W-:-:S07]  /*8a00*/  MOV R150, R203 ;  /* 0x000000cb00967202 */ /* 0x000fce0000000f00 */
[----:B------:R-:W-:Y:S05]  /*8a10*/  WARPSYNC.COLLECTIVE R200, `(.L_x_204) ;  /* 0x00000000c8087348 */ /* 0x000fea0003c00000 */
[----:B------:R0:W1:Y:S02]  /*8a20*/  SHFL.BFLY P6, R203, R205, R206, R207 ;  /* 0x0c0000cecdcb7389 */ /* 0x00006400000c00cf */
[----:B01----:R-:W-:Y:S05]  /*8a30*/  ENDCOLLECTIVE ;  /* 0x000000000000791b */ /* 0x003fea0003800000 */
.L_x_204:
[----:B------:R-:W-:-:S05]  /*8a40*/  FADD.FTZ R150, R151, R150 ;  /* 0x0000009697967221 */ /* 0x000fca0000010000 */
[----:B------:R-:W-:Y:S02]  /*8a50*/  MOV R205, R150 ;  /* 0x0000009600cd7202 */ /* 0x000fe40000000f00 */
[----:B------:R-:W-:-:S07]  /*8a60*/  MOV R153, R203 ;  /* 0x000000cb00997202 */ /* 0x000fce0000000f00 */
[----:B------:R-:W-:Y:S05]  /*8a70*/  WARPSYNC.COLLECTIVE R200, `(.L_x_205) ;  /* 0x00000000c8087348 */ /* 0x000fea0003c00000 */
[----:B------:R0:W1:Y:S02]  /*8a80*/  SHFL.BFLY P6, R203, R205, R206, R207 ;  /* 0x0c0000cecdcb7389 */ /* 0x00006400000c00cf */
[----:B01----:R-:W-:Y:S05]  /*8a90*/  ENDCOLLECTIVE ;  /* 0x000000000000791b */ /* 0x003fea0003800000 */
.L_x_205:
[----:B------:R-:W-:Y:S01]  /*8aa0*/  FADD.FTZ R153, R148, R153 ;  /* 0x0000009994997221 */ /* 0x000fe20000010000 */
[----:B------:R-:W-:-:S04]  /*8ab0*/  HFMA2 R206, -RZ, RZ, 0, 4.76837158203125e-07 ;  /* 0x00000008ffce7431 */ /* 0x000fc800000001ff */
[----:B------:R-:W-:Y:S02]  /*8ac0*/  MOV R205, R153 ;  /* 0x0000009900cd7202 */ /* 0x000fe40000000f00 */
[----:B------:R-:W-:-:S07]  /*8ad0*/  MOV R155, R203 ;  /* 0x000000cb009b7202 */ /* 0x000fce0000000f00 */
[----:B------:R-:W-:Y:S05]  /*8ae0*/  WARPSYNC.COLLECTIVE R200, `(.L_x_206) ;  /* 0x00000000c8087348 */ /* 0x000fea0003c00000 */
[----:B------:R0:W1:Y:S02]  /*8af0*/  SHFL.BFLY P6, R203, R205, R206, R207 ;  /* 0x0c0000cecdcb7389 */ /* 0x00006400000c00cf */
[----:B01----:R-:W-:Y:S05]  /*8b00*/  ENDCOLLECTIVE ;  /* 0x000000000000791b */ /* 0x003fea0003800000 */
.L_x_206:
[----:B------:R-:W-:-:S05]  /*8b10*/  FADD.FTZ R155, R150, R155 ;  /* 0x0000009b969b7221 */ /* 0x000fca0000010000 */
[----:B------:R-:W-:Y:S02]  /*8b20*/  MOV R205, R155 ;  /* 0x0000009b00cd7202 */ /* 0x000fe40000000f00 */
[----:B------:R-:W-:-:S07]  /*8b30*/  MOV R152, R203 ;  /* 0x000000cb00987202 */ /* 0x000fce0000000f00 */
[----:B------:R-:W-:Y:S05]  /*8b40*/  WARPSYNC.COLLECTIVE R200, `(.L_x_207) ;  /* 0x00000000c8087348 */ /* 0x000fea0003c00000 */
[----:B------:R0:W1:Y:S02]  /*8b50*/  SHFL.BFLY P6, R203, R205, R206, R207 ;  /* 0x0c0000cecdcb7389 */ /* 0x00006400000c00cf */
[----:B01----:R-:W-:Y:S05]  /*8b60*/  ENDCOLLECTIVE ;  /* 0x000000000000791b */ /* 0x003fea0003800000 */
.L_x_207:
[----:B------:R-:W-:Y:S01]  /*8b70*/  FADD.FTZ R152, R153, R152 ;  /* 0x0000009899987221 */ /* 0x000fe20000010000 */
[----:B------:R-:W-:-:S04]  /*8b80*/  HFMA2 R206, -RZ, RZ, 0, 9.5367431640625e-07 ;  /* 0x00000010ffce7431 */ /* 0x000fc800000001ff */
[----:B------:R-:W-:Y:S02]  /*8b90*/  MOV R205, R152 ;  /* 0x0000009800cd7202 */ /* 0x000fe40000000f00 */
[----:B------:R-:W-:-:S07]  /*8ba0*/  MOV R154, R203 ;  /* 0x000000cb009a7202 */ /* 0x000fce0000000f00 */
[----:B------:R-:W-:Y:S05]  /*8bb0*/  WARPSYNC.COLLECTIVE R200, `(.L_x_208) ;  /* 0x00000000c8087348 */ /* 0x000fea0003c00000 */
[----:B------:R0:W1:Y:S02]  /*8bc0*/  SHFL.BFLY P6, R203, R205, R206, R207 ;  /* 0x0c0000cecdcb7389 */ /* 0x00006400000c00cf */
[----:B01----:R-:W-:Y:S05]  /*8bd0*/  ENDCOLLECTIVE ;  /* 0x000000000000791b */ /* 0x003fea0003800000 */
.L_x_208:
[----:B------:R-:W-:-:S05]  /*8be0*/  FADD.FTZ R154, R155, R154 ;  /* 0x0000009a9b9a7221 */ /* 0x000fca0000010000 */
[----:B------:R-:W-:Y:S02]  /*8bf0*/  MOV R205, R154 ;  /* 0x0000009a00cd7202 */ /* 0x000fe40000000f00 */
[----:B------:R-:W-:-:S07]  /*8c00*/  MOV R149, R203 ;  /* 0x000000cb00957202 */ /* 0x000fce0000000f00 */
[----:B------:R-:W-:Y:S05]  /*8c10*/  WARPSYNC.COLLECTIVE R200, `(.L_x_209) ;  /* 0x00000000c8087348 */ /* 0x000fea0003c00000 */
[----:B------:R0:W1:Y:S02]  /*8c20*/  SHFL.BFLY P6, R203, R205, R206, R207 ;  /* 0x0c0000cecdcb7389 */ /* 0x00006400000c00cf */
[----:B01----:R-:W-:Y:S05]  /*8c30*/  ENDCOLLECTIVE ;  /* 0x000000000000791b */ /* 0x003fea0003800000 */
.L_x_209:
[----:B------:R-:W-:Y:S01]  /*8c40*/  MOV R151, R203 ;  /* 0x000000cb00977202 */ /* 0x000fe20000000f00 */
[----:B------:R-:W-:Y:S06]  /*8c50*/  BRA `(.L_x_210) ;  /* 0xffffffa400507947 */ /* 0x000fec000383ffff */
.L_x_211:
        /* <DEDUP_REMOVED lines=10> */
.L_x_14415:


//--------------------- .text._ZN10layer_norm13ln_bwd_kernelINS_13Kernel_traitsI13__nv_bfloat16S2_S2_S2_fjLj768ELj1ELj4ELj1ELj16ENS_18Kernel_traits_baseILj768ES2_S2_S2_S2_fjLj128EEEEELb0ELb1ELb0ELb1EEEvNS_9BwdParamsE --------------------------
	.section	.text._ZN10layer_norm13ln_bwd_kernelINS_13Kernel_traitsI13__nv_bfloat16S2_S2_S2_fjLj768ELj1ELj4ELj1ELj16ENS_18Kernel_traits_baseILj768ES2_S2_S2_S2_fjLj128EEEEELb0ELb1ELb0ELb1EEEvNS_9BwdParamsE,"ax",@progbits
	.align	128
        .global         _ZN10layer_norm13ln_bwd_kernelINS_13Kernel_traitsI13__nv_bfloat16S2_S2_S2_fjLj768ELj1ELj4ELj1ELj16ENS_18Kernel_traits_baseILj768ES2_S2_S2_S2_fjLj128EEEEELb0ELb1ELb0ELb1EEEvNS_9BwdParamsE
        .type           _ZN10layer_norm13ln_bwd_kernelINS_13Kernel_traitsI13__nv_bfloat16S2_S2_S2_fjLj768ELj1ELj4ELj1ELj16ENS_18Kernel_traits_baseILj768ES2_S2_S2_S2_fjLj128EEEEELb0ELb1ELb0ELb1EEEvNS_9BwdParamsE,@function
        .size           _ZN10layer_norm13ln_bwd_kernelINS_13Kernel_traitsI13__nv_bfloat16S2_S2_S2_fjLj768ELj1ELj4ELj1ELj16ENS_18Kernel_traits_baseILj768ES2_S2_S2_S2_fjLj128EEEEELb0ELb1ELb0ELb1EEEvNS_9BwdParamsE,(.L_x_14416 - _ZN10layer_norm13ln_bwd_kernelINS_13Kernel_traitsI13__nv_bfloat16S2_S2_S2_fjLj768ELj1ELj4ELj1ELj16ENS_18Kernel_traits_baseILj768ES2_S2_S2_S2_fjLj128EEEEELb0ELb1ELb0ELb1EEEvNS_9BwdParamsE)
        .other          _ZN10layer_norm13ln_bwd_kernelINS_13Kernel_traitsI13__nv_bfloat16S2_S2_S2_fjLj768ELj1ELj4ELj1ELj16ENS_18Kernel_traits_baseILj768ES2_S2_S2_S2_fjLj128EEEEELb0ELb1ELb0ELb1EEEvNS_9BwdParamsE,@"STO_CUDA_ENTRY STV_DEFAULT"
_ZN10layer_norm13ln_bwd_kernelINS_13Kernel_traitsI13__nv_bfloat16S2_S2_S2_fjLj768ELj1ELj4ELj1ELj16ENS_18Kernel_traits_baseILj768ES2_S2_S2_S2_fjLj128EEEEELb0ELb1ELb0ELb1EEEvNS_9BwdParamsE:
.text._ZN10layer_norm13ln_bwd_kernelINS_13Kernel_traitsI13__nv_bfloat16S2_S2_S2_fjLj768ELj1ELj4ELj1ELj16ENS_18Kernel_traits_baseILj768ES2_S2_S2_S2_fjLj128EEEEELb0ELb1ELb0ELb1EEEvNS_9BwdParamsE:
        /* <DEDUP_REMOVED lines=15> */
[----:B------:R-:W0:Y:S01]  /*00f0*/  LDCU.U8 UR8, c[0x0][0x410] ;  /* 0x00008200ff0877ac */ /* 0x000e220008000000 */
[----:B------:R-:W-:Y:S02]  /*0100*/  CS2R R16, SRZ ;  /* 0x0000000000107805 */ /* 0x000fe4000001ff00 */
[----:B------:R-:W-:Y:S02]  /*0110*/  CS2R R18, SRZ ;  /* 0x0000000000127805 */ /* 0x000fe4000001ff00 */
[----:B------:R-:W-:Y:S01]  /*0120*/  CS2R R20, SRZ ;  /* 0x0000000000147805 */ /* 0x000fe2000001ff00 */
[----:B------:R-:W0:Y:S01]  /*0130*/  LDCU UR12, c[0x0][0x400] ;  /* 0x00008000ff0c77ac */ /* 0x000e220008000800 */
        /* <DEDUP_REMOVED lines=13> */
[----:B0-----:R-:W-:Y:S02]  /*0210*/  SHF.R.U32.HI R2, RZ, 0x5, R0 ;  /* 0x00000005ff027819 */ /* 0x001fe40000011600 */
[----:B------:R-:W-:Y:S02]  /*0220*/  CS2R R66, SRZ ;  /* 0x0000000000427805 */ /* 0x000fe4000001ff00 */
[----:B------:R-:W-:Y:S02]  /*0230*/  CS2R R28, SRZ ;  /* 0x00000000001c7805 */ /* 0x000fe4000001ff00 */
[----:B------:R-:W-:-:S02]  /*0240*/  CS2R R30, SRZ ;  /* 0x00000000001e7805 */ /* 0x000fc4000001ff00 */
[----:B------:R-:W-:Y:S02]  /*0250*/  LOP3.LUT R138, R2, UR4, RZ, 0xfc, !PT ;  /* 0x00000004028a7c12 */ /* 0x000fe4000f8efcff */
[----:B------:R-:W-:Y:S02]  /*0260*/  CS2R R34, SRZ ;  /* 0x0000000000227805 */ /* 0x000fe4000001ff00 */
[----:B------:R-:W-:Y:S02]  /*0270*/  CS2R R32, SRZ ;  /* 0x0000000000207805 */ /* 0x000fe4000001ff00 */
[----:B------:R-:W-:Y:S02]  /*0280*/  CS2R R38, SRZ ;  /* 0x0000000000267805 */ /* 0x000fe4000001ff00 */
[----:B--2---:R-:W-:Y:S02]  /*0290*/  ISETP.GE.AND P0, PT, R138, UR5, PT ;  /* 0x000000058a007c0c */ /* 0x004fe4000bf06270 */
        /* <DEDUP_REMOVED lines=9> */
[----:B------:R-:W-:Y:S01]  /*0330*/  LOP3.LUT R2, R0, 0x1f, RZ, 0xc0, !PT ;  /* 0x0000001f00027812 */ /* 0x000fe200078ec0ff */
[----:B-1-34-:R-:W-:Y:S06]  /*0340*/  @P0 BRA `(.L_x_213) ;  /* 0x00000070004c0947 */ /* 0x01afec0003800000 */
[----:B------:R-:W0:Y:S01]  /*0350*/  LDC.64 R8, c[0x0][0x3e8] ;  /* 0x0000fa00ff087b82 */ /* 0x000e220000000a00 */
[----:B------:R-:W1:Y:S07]  /*0360*/  LDCU.64 UR4, c[0x0][0x3e0] ;  /* 0x00007c00ff0477ac */ /* 0x000e6e0008000a00 */
[----:B------:R-:W2:Y:S01]  /*0370*/  LDC.64 R10, c[0x0][0x3d0] ;  /* 0x0000f400ff0a7b82 */ /* 0x000ea20000000a00 */
[----:B0-----:R-:W-:-:S05]  /*0380*/  IMAD.WIDE.U32 R8, R2, 0x10, R8 ;  /* 0x0000001002087825 */ /* 0x001fca00078e0008 */
[----:B------:R-:W3:Y:S01]  /*0390*/  LDG.E.128 R60, desc[UR6][R8.64+0x400] ;  /* 0x00040006083c7981 */ /* 0x000ee2000c1e1d00 */
[----:B--2---:R-:W-:-:S03]  /*03a0*/  IMAD.WIDE.U32 R10, R2, 0x10, R10 ;  /* 0x00000010020a7825 */ /* 0x004fc600078e000a */
[----:B------:R-:W2:Y:S04]  /*03b0*/  LDG.E.128 R68, desc[UR6][R8.64+0x200] ;  /* 0x0002000608447981 */ /* 0x000ea8000c1e1d00 */
[----:B------:R-:W4:Y:S04]  /*03c0*/  LDG.E.128 R64, desc[UR6][R10.64+0x400] ;  /* 0x000400060a407981 */ /* 0x000f28000c1e1d00 */
[----:B------:R-:W5:Y:S04]  /*03d0*/  LDG.E.128 R72, desc[UR6][R10.64+0x200] ;  /* 0x000200060a487981 */ /* 0x000f68000c1e1d00 */
[----:B------:R0:W5:Y:S04]  /*03e0*/  LDG.E.128 R76, desc[UR6][R8.64] ;  /* 0x00000006084c7981 */ /* 0x000168000c1e1d00 */
[----:B------:R0:W5:Y:S01]  /*03f0*/  LDG.E.128 R80, desc[UR6][R10.64] ;  /* 0x000000060a507981 */ /* 0x000162000c1e1d00 */
[----:B-1----:R-:W-:Y:S01]  /*0400*/  ISETP.NE.U32.AND P0, PT, RZ, UR4, PT ;  /* 0x00000004ff007c0c */ /* 0x002fe2000bf05070 */
[----:B------:R-:W-:Y:S01]  /*0410*/  HFMA2 R3, -RZ, RZ, 0, 0 ;  /* 0x00000000ff037431 */ /* 0x000fe200000001ff */
[----:B------:R-:W-:Y:S01]  /*0420*/  BSSY B1, `(.L_x_214) ;  /* 0x00006c3000017945 */ /* 0x000fe20003800000 */
[----:B------:R-:W-:-:S02]  /*0430*/  CS2R R4, SRZ ;  /* 0x0000000000047805 */ /* 0x000fc4000001ff00 */
[----:B------:R-:W-:Y:S02]  /*0440*/  ISETP.NE.AND.EX P0, PT, RZ, UR5, PT, P0 ;  /* 0x00000005ff007c0c */ /* 0x000fe4000bf05300 */
[----:B------:R-:W-:Y:S02]  /*0450*/  CS2R R6, SRZ ;  /* 0x0000000000067805 */ /* 0x000fe4000001ff00 */
[----:B0-----:R-:W-:Y:S02]  /*0460*/  CS2R R8, SRZ ;  /* 0x0000000000087805 */ /* 0x001fe4000001ff00 */
        /* <DEDUP_REMOVED lines=9> */
[----:B------:R-:W-:Y:S02]  /*0500*/  MOV R139, RZ ;  /* 0x000000ff008b7202 */ /* 0x000fe40000000f00 */
        /* <DEDUP_REMOVED lines=31> */
[----:B--2---:R-:W-:Y:S02]  /*0700*/  PRMT R148, R68, 0x7632, R148 ;  /* 0x0000763244947816 */ /* 0x004fe40000000094 */
[----:B------:R-:W-:Y:S02]  /*0710*/  PRMT R149, R69, 0x7632, R149 ;  /* 0x0000763245957816 */ /* 0x000fe40000000095 */
[----:B------:R-:W-:Y:S02]  /*0720*/  PRMT R150, R70, 0x7632, R150 ;  /* 0x0000763246967816 */ /* 0x000fe40000000096 */
[----:B------:R-:W-:-:S02]  /*0730*/  PRMT R151, R71, 0x7632, R151 ;  /* 0x0000763247977816 */ /* 0x000fc40000000097 */
[----:B-----5:R-:W-:Y:S02]  /*0740*/  PRMT R152, R72, 0x7632, R152 ;  /* 0x0000763248987816 */ /* 0x020fe40000000098 */
[----:B------:R-:W-:Y:S02]  /*0750*/  PRMT R153, R73, 0x7632, R153 ;  /* 0x0000763249997816 */ /* 0x000fe40000000099 */
[----:B------:R-:W-:Y:S02]  /*0760*/  PRMT R154, R74, 0x7632, R154 ;  /* 0x000076324a9a7816 */ /* 0x000fe4000000009a */
[----:B------:R-:W-:Y:S02]  /*0770*/  PRMT R155, R75, 0x7632, R155 ;  /* 0x000076324b9b7816 */ /* 0x000fe4000000009b */
[----:B------:R-:W-:Y:S02]  /*0780*/  PRMT R156, R76, 0x7632, R156 ;  /* 0x000076324c9c7816 */ /* 0x000fe4000000009c */
[----:B------:R-:W-:-:S02]  /*0790*/  PRMT R157, R77, 0x7632, R157 ;  /* 0x000076324d9d7816 */ /* 0x000fc4000000009d */
[----:B------:R-:W-:Y:S02]  /*07a0*/  PRMT R158, R78, 0x7632, R158 ;  /* 0x000076324e9e7816 */ /* 0x000fe4000000009e */
[----:B------:R-:W-:Y:S02]  /*07b0*/  PRMT R159, R79, 0x7632, R159 ;  /* 0x000076324f9f7816 */ /* 0x000fe4000000009f */
[----:B------:R-:W-:Y:S02]  /*07c0*/  PRMT R160, R80, 0x7632, R160 ;  /* 0x0000763250a07816 */ /* 0x000fe400000000a0 */
[----:B------:R-:W-:Y:S02]  /*07d0*/  PRMT R161, R81, 0x7632, R161 ;  /* 0x0000763251a17816 */ /* 0x000fe400000000a1 */
[----:B------:R-:W-:Y:S02]  /*07e0*/  PRMT R162, R82, 0x7632, R162 ;  /* 0x0000763252a27816 */ /* 0x000fe400000000a2 */
[----:B------:R-:W-:-:S07]  /*07f0*/  PRMT R163, R83, 0x7632, R163 ;  /* 0x0000763253a37816 */ /* 0x000fce00000000a3 */
.L_x_232:
        /* <DEDUP_REMOVED lines=9> */
[----:B------:R-:W1:Y:S01]  /*0890*/  S2R R0, SR_TID.X ;  /* 0x0000000000007919 */ /* 0x000e620000002100 */
[----:B------:R-:W-:Y:S01]  /*08a0*/  ISETP.NE.U32.AND P1, PT, RZ, UR10, PT ;  /* 0x0000000aff007c0c */ /* 0x000fe2000bf25070 */
[----:B------:R-:W-:-:S03]  /*08b0*/  IMAD R2, R138, UR9, RZ ;  /* 0x000000098a027c24 */ /* 0x000fc6000f8e02ff */
[----:B------:R-:W-:Y:S02]  /*08c0*/  ISETP.NE.AND.EX P1, PT, RZ, UR11, PT, P1 ;  /* 0x0000000bff007c0c */ /* 0x000fe4000bf25310 */
[----:B------:R-:W-:Y:S02]  /*08d0*/  SHF.R.S32.HI R93, RZ, 0x1f, R2 ;  /* 0x0000001fff5d7819 */ /* 0x000fe40000011402 */
[----:B------:R-:W-:Y:S02]  /*08e0*/  ISETP.NE.AND P2, PT, RZ, UR8, PT ;  /* 0x00000008ff007c0c */ /* 0x000fe4000bf45270 */
[----:B------:R-:W-:Y:S02]  /*08f0*/  LEA.HI R93, R93, R2, RZ, 0x3 ;  /* 0x000000025d5d7211 */ /* 0x000fe400078f18ff */
[----:B------:R-:W-:Y:S02]  /*0900*/  MOV R166, 0x3f800000 ;  /* 0x3f80000000a67802 */ /* 0x000fe40000000f00 */
[----:B-1----:R-:W-:-:S04]  /*0910*/  LOP3.LUT R2, R0, 0x1f, RZ, 0xc0, !PT ;  /* 0x0000001f00027812 */ /* 0x002fc800078ec0ff */
        /* <DEDUP_REMOVED lines=16> */
[----:B------:R-:W4:Y:S04]  /*0a20*/  LDG.E.128 R100, desc[UR6][R100.64] ;  /* 0x0000000664647981 */ /* 0x000f28000c1e1d00 */
[----:B------:R-:W4:Y:S01]  /*0a30*/  LDG.E.128 R104, desc[UR6][R104.64] ;  /* 0x0000000668687981 */ /* 0x000f22000c1e1d00 */
[----:B------:R-:W-:-:S06]  /*0a40*/  IMAD.WIDE.U32 R108, R165, 0x10, R108 ;  /* 0x00000010a56c7825 */ /* 0x000fcc00078e006c */
[----:B------:R-:W4:Y:S01]  /*0a50*/  LDG.E.128 R108, desc[UR6][R108.64] ;  /* 0x000000066c6c7981 */ /* 0x000f22000c1e1d00 */
        /* <DEDUP_REMOVED lines=14> */
[C---:B--2---:R-:W-:Y:S02]  /*0b40*/  PRMT R171, R91.reuse, 0x7632, R171 ;  /* 0x000076325bab7816 */ /* 0x044fe400000000ab */
[----:B------:R-:W-:Y:S02]  /*0b50*/  SHF.L.U32 R174, R91, 0x10, RZ ;  /* 0x000000105bae7819 */ /* 0x000fe400000006ff */
[C---:B---3--:R-:W-:Y:S02]  /*0b60*/  PRMT R91, R92.reuse, 0x7632, R91 ;  /* 0x000076325c5b7816 */ /* 0x048fe4000000005b */
[----:B------:R-:W-:Y:S01]  /*0b70*/  SHF.L.U32 R92, R92, 0x10, RZ ;  /* 0x000000105c5c7819 */ /* 0x000fe200000006ff */
[----:B------:R-:W-:Y:S01]  /*0b80*/  FADD.FTZ R221, -R207, R174 ;  /* 0x000000aecfdd7221 */ /* 0x000fe20000010100 */
[----:B------:R-:W-:-:S02]  /*0b90*/  PRMT R168, R88, 0x7632, R168 ;  /* 0x0000763258a87816 */ /* 0x000fc400000000a8 */
[----:B------:R-:W-:Y:S01]  /*0ba0*/  SHF.L.U32 R88, R88, 0x10, RZ ;  /* 0x0000001058587819 */ /* 0x000fe200000006ff */
[----:B------:R-:W-:Y:S01]  /*0bb0*/  FADD.FTZ R225, -R207, R92 ;  /* 0x0000005ccfe17221 */ /* 0x000fe20000010100 */
[C---:B------:R-:W-:Y:S02]  /*0bc0*/  PRMT R170, R89.reuse, 0x7632, R170 ;  /* 0x0000763259aa7816 */ /* 0x040fe400000000aa */
[----:B------:R-:W-:Y:S01]  /*0bd0*/  SHF.L.U32 R172, R89, 0x10, RZ ;  /* 0x0000001059ac7819 */ /* 0x000fe200000006ff */
[----:B------:R-:W-:Y:S01]  /*0be0*/  FADD.FTZ R181, -R207, R88 ;  /* 0x00000058cfb57221 */ /* 0x000fe20000010100 */
[----:B------:R-:W-:Y:S01]  /*0bf0*/  PRMT R89, R90, 0x7632, R89 ;  /* 0x000076325a597816 */ /* 0x000fe20000000059 */
[----:B-----5:R-:W-:Y:S01]  /*0c00*/  FMUL.FTZ R192, R164, R225 ;  /* 0x000000e1a4c07220 */ /* 0x020fe20000410000 */
[----:B------:R-:W-:Y:S01]  /*0c10*/  PRMT R175, R95, 0x7632, R175 ;  /* 0x000076325faf7816 */ /* 0x000fe200000000af */
[----:B------:R-:W-:Y:S01]  /*0c20*/  FADD.FTZ R183, -R207, R172 ;  /* 0x000000accfb77221 */ /* 0x000fe20000010100 */
[----:B------:R-:W-:-:S02]  /*0c30*/  PRMT R173, R93, 0x7632, R173 ;  /* 0x000076325dad7816 */ /* 0x000fc400000000ad */
[----:B------:R-:W-:Y:S01]  /*0c40*/  SHF.L.U32 R92, R91, 0x10, RZ ;  /* 0x000000105b5c7819 */ /* 0x000fe200000006ff */
[----:B------:R-:W-:Y:S01]  /*0c50*/  FMUL.FTZ R183, R164, R183 ;  /* 0x000000b7a4b77220 */ /* 0x000fe20000410000 */
[----:B------:R-:W-:Y:S02]  /*0c60*/  SHF.L.U32 R90, R90, 0x10, RZ ;  /* 0x000000105a5a7819 */ /* 0x000fe400000006ff */
[----:B------:R-:W-:Y:S01]  /*0c70*/  SHF.L.U32 R176, R93, 0x10, RZ ;  /* 0x000000105db07819 */ /* 0x000fe200000006ff */
[----:B------:R-:W-:Y:S01]  /*0c80*/  FADD.FTZ R197, -R207, R92 ;  /* 0x0000005ccfc57221 */ /* 0x000fe20000010100 */
[----:B----4-:R-:W-:Y:S01]  /*0c90*/  PRMT R179, R97, 0x7632, R179 ;  /* 0x0000763261b37816 */ /* 0x010fe200000000b3 */
[----:B------:R-:W-:Y:S01]  /*0ca0*/  FADD.FTZ R227, -R207, R90 ;  /* 0x0000005acfe37221 */ /* 0x000fe20000010100 */
[----:B------:R-:W-:Y:S01]  /*0cb0*/  SHF.L.U32 R184, R97, 0x10, RZ ;  /* 0x0000001061b87819 */ /* 0x000fe200000006ff */
[----:B------:R-:W-:Y:S01]  /*0cc0*/  FADD.FTZ R191, -R207, R176 ;  /* 0x000000b0cfbf7221 */ /* 0x000fe20000010100 */
[----:B------:R-:W-:Y:S01]  /*0cd0*/  SHF.L.U32 R178, R94, 0x10, RZ ;  /* 0x000000105eb27819 */ /* 0x000fe200000006ff */
[----:B------:R-:W-:Y:S01]  /*0ce0*/  FMUL.FTZ R197, R164, R197 ;  /* 0x000000c5a4c57220 */ /* 0x000fe20000410000 */
[----:B------:R-:W-:Y:S01]  /*0cf0*/  SHF.L.U32 R180, R95, 0x10, RZ ;  /* 0x000000105fb47819 */ /* 0x000fe200000006ff */
[C---:B------:R-:W-:Y:S01]  /*0d00*/  FADD.FTZ R177, -R207.reuse, R184 ;  /* 0x000000b8cfb17221 */ /* 0x040fe20000010100 */
[C---:B------:R-:W-:Y:S01]  /*0d10*/  PRMT R97, R98.reuse, 0x7632, R97 ;  /* 0x0000763262617816 */ /* 0x040fe20000000061 */
[C---:B------:R-:W-:Y:S01]  /*0d20*/  FADD.FTZ R193, -R207.reuse, R178 ;  /* 0x000000b2cfc17221 */ /* 0x040fe20000010100 */
[----:B------:R-:W-:Y:S01]  /*0d30*/  SHF.L.U32 R186, R98, 0x10, RZ ;  /* 0x0000001062ba7819 */ /* 0x000fe200000006ff */
[----:B------:R-:W-:Y:S01]  /*0d40*/  FADD.FTZ R195, -R207, R180 ;  /* 0x000000b4cfc37221 */ /* 0x000fe20000010100 */
[----:B------:R-:W-:Y:S01]  /*0d50*/  PRMT R93, R94, 0x7632, R93 ;  /* 0x000076325e5d7816 */ /* 0x000fe2000000005d */
[----:B------:R-:W-:Y:S01]  /*0d60*/  FMUL.FTZ R191, R164, R191 ;  /* 0x000000bfa4bf7220 */ /* 0x000fe20000410000 */
[----:B------:R-:W-:Y:S01]  /*0d70*/  PRMT R95, R96, 0x7632, R95 ;  /* 0x00007632605f7816 */ /* 0x000fe2000000005f */
[C---:B------:R-:W-:Y:S01]  /*0d80*/  FMUL.FTZ R193, R164.reuse, R193 ;  /* 0x000000c1a4c17220 */ /* 0x040fe20000410000 */
[----:B------:R-:W-:Y:S01]  /*0d90*/  SHF.L.U32 R88, R89, 0x10, RZ ;  /* 0x0000001059587819 */ /* 0x000fe200000006ff */
[C---:B------:R-:W-:Y:S01]  /*0da0*/  FMUL.FTZ R195, R164.reuse, R195 ;  /* 0x000000c3a4c37220 */ /* 0x040fe20000410000 */
[----:B------:R-:W-:Y:S01]  /*0db0*/  SHF.L.U32 R98, R175, 0x10, RZ ;  /* 0x00000010af627819 */ /* 0x000fe200000006ff */
[----:B------:R-:W-:Y:S01]  /*0dc0*/  FADD.FTZ R175, -R207, R186 ;  /* 0x000000bacfaf7221 */ /* 0x000fe20000010100 */
[----:B------:R-:W-:Y:S01]  /*0dd0*/  PRMT R185, R99, 0x7632, R185 ;  /* 0x0000763263b97816 */ /* 0x000fe200000000b9 */
[----:B------:R-:W-:Y:S01]  /*0de0*/  FMUL.FTZ R177, R164, R177 ;  /* 0x000000b1a4b17220 */ /* 0x000fe20000410000 */
[----:B------:R-:W-:Y:S01]  /*0df0*/  SHF.L.U32 R94, R173, 0x10, RZ ;  /* 0x00000010ad5e7819 */ /* 0x000fe200000006ff */
[C---:B------:R-:W-:Y:S01]  /*0e00*/  FADD.FTZ R203, -R207.reuse, R98 ;  /* 0x00000062cfcb7221 */ /* 0x040fe20000010100 */
[----:B------:R-:W-:Y:S01]  /*0e10*/  SHF.L.U32 R182, R96, 0x10, RZ ;  /* 0x0000001060b67819 */ /* 0x000fe200000006ff */
[----:B------:R-:W-:Y:S01]  /*0e20*/  FMUL.FTZ R175, R164, R175 ;  /* 0x000000afa4af7220 */ /* 0x000fe20000410000 */
[C---:B------:R-:W-:Y:S01]  /*0e30*/  PRMT R228, R100.reuse, 0x7632, R228 ;  /* 0x0000763264e47816 */ /* 0x040fe200000000e4 */
[C---:B------:R-:W-:Y:S01]  /*0e40*/  FADD.FTZ R199, -R207.reuse, R94 ;  /* 0x0000005ecfc77221 */ /* 0x040fe20000010100 */
[----:B------:R-:W-:Y:S01]  /*0e50*/  SHF.L.U32 R89, R100, 0x10, RZ ;  /* 0x0000001064597819 */ /* 0x000fe200000006ff */
[----:B------:R-:W-:Y:S01]  /*0e60*/  FADD.FTZ R211, -R207, R182 ;  /* 0x000000b6cfd37221 */ /* 0x000fe20000010100 */
[----:B------:R-:W-:Y:S01]  /*0e70*/  SHF.L.U32 R92, R80, 0x10, RZ ;  /* 0x00000010505c7819 */ /* 0x000fe200000006ff */
[C---:B------:R-:W-:Y:S01]  /*0e80*/  FMUL.FTZ R199, R164.reuse, R199 ;  /* 0x000000c7a4c77220 */ /* 0x040fe20000410000 */
[----:B------:R-:W-:Y:S01]  /*0e90*/  SHF.L.U32 R188, R99, 0x10, RZ ;  /* 0x0000001063bc7819 */ /* 0x000fe200000006ff */
[----:B------:R-:W-:Y:S01]  /*0ea0*/  FMUL.FTZ R203, R164, R203 ;  /* 0x000000cba4cb7220 */ /* 0x000fe20000410000 */
[----:B------:R-:W-:-:S02]  /*0eb0*/  SHF.L.U32 R168, R168, 0x10, RZ ;  /* 0x00000010a8a87819 */ /* 0x000fc400000006ff */
[----:B------:R-:W-:Y:S01]  /*0ec0*/  SHF.L.U32 R170, R170, 0x10, RZ ;  /* 0x00000010aaaa7819 */ /* 0x000fe200000006ff */
[----:B------:R-:W-:Y:S01]  /*0ed0*/  FADD.FTZ R173, -R207, R188 ;  /* 0x000000bccfad7221 */ /* 0x000fe20000010100 */
[----:B------:R-:W-:Y:S01]  /*0ee0*/  SHF.L.U32 R90, R171, 0x10, RZ ;  /* 0x00000010ab5a7819 */ /* 0x000fe200000006ff */
[----:B------:R-:W-:Y:S01]  /*0ef0*/  FADD.FTZ R229, -R207, R168 ;  /* 0x000000a8cfe57221 */ /* 0x000fe20000010100 */
[----:B------:R-:W-:Y:S01]  /*0f00*/  SHF.L.U32 R96, R93, 0x10, RZ ;  /* 0x000000105d607819 */ /* 0x000fe200000006ff */
[----:B------:R-:W-:Y:S01]  /*0f10*/  FMUL.FTZ R173, R164, R173 ;  /* 0x000000ada4ad7220 */ /* 0x000fe20000410000 */
[----:B------:R-:W-:Y:S01]  /*0f20*/  SHF.L.U32 R172, R95, 0x10, RZ ;  /* 0x000000105fac7819 */ /* 0x000fe200000006ff */
[----:B------:R-:W-:Y:S01]  /*0f30*/  FADD.FTZ R95, -R207, R88 ;  /* 0x00000058cf5f7221 */ /* 0x000fe20000010100 */
[----:B------:R-:W-:Y:S01]  /*0f40*/  SHF.L.U32 R174, R179, 0x10, RZ ;  /* 0x00000010b3ae7819 */ /* 0x000fe200000006ff */
[----:B------:R-:W-:Y:S01]  /*0f50*/  FADD.FTZ R93, -R207, R90 ;  /* 0x0000005acf5d7221 */ /* 0x000fe20000010100 */
[----:B------:R-:W-:Y:S01]  /*0f60*/  SHF.L.U32 R176, R97, 0x10, RZ ;  /* 0x0000001061b07819 */ /* 0x000fe200000006ff */
[----:B------:R-:W-:Y:S01]  /*0f70*/  FADD.FTZ R97, -R207, R170 ;  /* 0x000000aacf617221 */ /* 0x000fe20000010100 */
[----:B------:R-:W-:Y:S01]  /*0f80*/  SHF.L.U32 R178, R185, 0x10, RZ ;  /* 0x00000010b9b27819 */ /* 0x000fe200000006ff */
[----:B------:R-:W-:Y:S01]  /*0f90*/  FMUL.FTZ R185, R92, R89 ;  /* 0x000000595cb97220 */ /* 0x000fe20000410000 */
[----:B------:R-:W-:Y:S01]  /*0fa0*/  PRMT R226, R101, 0x7632, R226 ;  /* 0x0000763265e27816 */ /* 0x000fe200000000e2 */
[----:B------:R-:W-:Y:S01]  /*0fb0*/  FADD.FTZ R201, -R207, R96 ;  /* 0x00000060cfc97221 */ /* 0x000fe20000010100 */
[----:B------:R-:W-:Y:S01]  /*0fc0*/  SHF.L.U32 R88, R101, 0x10, RZ ;  /* 0x0000001065587819 */ /* 0x000fe200000006ff */
[----:B------:R-:W-:Y:S01]  /*0fd0*/  FADD.FTZ R171, -R207, R172 ;  /* 0x000000accfab7221 */ /* 0x000fe20000010100 */
[----:B------:R-:W-:Y:S01]  /*0fe0*/  PRMT R222, R103, 0x7632, R222 ;  /* 0x0000763267de7816 */ /* 0x000fe200000000de */
[----:B------:R-:W-:Y:S01]  /*0ff0*/  FADD.FTZ R209, -R207, R174 ;  /* 0x000000aecfd17221 */ /* 0x000fe20000010100 */
        /* <DEDUP_REMOVED lines=10> */
[----:B------:R-:W-:Y:S01]  /*10a0*/  SHF.L.U32 R228, R228, 0x10, RZ ;  /* 0x00000010e4e47819 */ /* 0x000fe200000006ff */
[----:B------:R-:W-:Y:S01]  /*10b0*/  FMUL.FTZ R182, R103, R88 ;  /* 0x0000005867b67220 */ /* 0x000fe20000410000 */
[----:B------:R-:W-:Y:S01]  /*10c0*/  PRMT R224, R102, 0x7632, R224 ;  /* 0x0000763266e07816 */ /* 0x000fe200000000e0 */
[----:B------:R-:W-:Y:S01]  /*10d0*/  FMUL.FTZ R187, R94, R91 ;  /* 0x0000005b5ebb7220 */ /* 0x000fe20000410000 */
[----:B------:R-:W-:Y:S01]  /*10e0*/  SHF.L.U32 R90, R102, 0x10, RZ ;  /* 0x00000010665a7819 */ /* 0x000fe200000006ff */
[----:B------:R-:W-:Y:S01]  /*10f0*/  FMUL.FTZ R102, R101, R228 ;  /* 0x000000e465667220 */ /* 0x000fe20000410000 */
[----:B------:R-:W-:Y:S01]  /*1100*/  FADD.FTZ R227, RZ, R185 ;  /* 0x000000b9ffe37221 */ /* 0x000fe20000010000 */
[----:B------:R-:W-:Y:S01]  /*1110*/  FMUL.FTZ R103, R164, R229 ;  /* 0x000000e5a4677220 */ /* 0x000fe20000410000 */
[----:B------:R-:W-:Y:S01]  /*1120*/  FFMA.FTZ R94, R92, R185, RZ ;  /* 0x000000b95c5e7223 */ /* 0x000fe200000100ff */
[----:B------:R-:W-:Y:S01]  /*1130*/  SHF.L.U32 R226, R226, 0x10, RZ ;  /* 0x00000010e2e27819 */ /* 0x000fe200000006ff */
[----:B------:R-:W-:Y:S01]  /*1140*/  FADD.FTZ R227, R227, R102 ;  /* 0x00000066e3e37221 */ /* 0x000fe20000010000 */
[----:B------:R-:W-:Y:S01]  /*1150*/  SHF.L.U32 R179, R82, 0x10, RZ ;  /* 0x0000001052b37819 */ /* 0x000fe200000006ff */
[----:B------:R-:W-:Y:S01]  /*1160*/  FFMA.FTZ R94, R103, R102, R94 ;  /* 0x00000066675e7223 */ /* 0x000fe2000001005e */
        /* <DEDUP_REMOVED lines=11> */
[----:B------:R-:W-:Y:S01]  /*1220*/  FMUL.FTZ R179, R96, R99 ;  /* 0x0000006360b37220 */ /* 0x000fe20000410000 */
[----:B------:R-:W-:Y:S01]  /*1230*/  FADD.FTZ R227, R227, R180 ;  /* 0x000000b4e3e37221 */ /* 0x000fe20000010000 */
[----:B------:R-:W-:Y:S01]  /*1240*/  FMUL.FTZ R96, R231, R224 ;  /* 0x000000e0e7607220 */ /* 0x000fe20000410000 */
[----:B------:R-:W-:Y:S01]  /*1250*/  FFMA.FTZ R94, R181, R180, R94 ;  /* 0x000000b4b55e7223 */ /* 0x000fe2000001005e */
[----:B------:R-:W-:Y:S01]  /*1260*/  SHF.L.U32 R222, R222, 0x10, RZ ;  /* 0x00000010dede7819 */ /* 0x000fe200000006ff */
[----:B------:R-:W-:Y:S01]  /*1270*/  FMUL.FTZ R101, R164, R221 ;  /* 0x000000dda4657220 */ /* 0x000fe20000410000 */
[C---:B------:R-:W-:Y:S01]  /*1280*/  PRMT R216, R106.reuse, 0x7632, R216 ;  /* 0x000076326ad87816 */ /* 0x040fe200000000d8 */
        /* <DEDUP_REMOVED lines=9> */
[----:B------:R-:W-:Y:S01]  /*1320*/  FMUL.FTZ R170, R164, R211 ;  /* 0x000000d3a4aa7220 */ /* 0x000fe20000410000 */
[----:B------:R-:W-:Y:S01]  /*1330*/  PRMT R212, R108, 0x7632, R212 ;  /* 0x000076326cd47816 */ /* 0x000fe200000000d4 */
[----:B------:R-:W-:Y:S01]  /*1340*/  FADD.FTZ R108, R227, R94 ;  /* 0x0000005ee36c7221 */ /* 0x000fe20000010000 */
[----:B------:R-:W-:Y:S01]  /*1350*/  FFMA.FTZ R211, R93, R94, R106 ;  /* 0x0000005e5dd37223 */ /* 0x000fe2000001006a */
[----:B------:R-:W-:Y:S01]  /*1360*/  PRMT R218, R105, 0x7632, R218 ;  /* 0x0000763269da7816 */ /* 0x000fe200000000da */
[----:B------:R-:W-:Y:S01]  /*1370*/  FMUL.FTZ R194, R219, R220 ;  /* 0x000000dcdbc27220 */ /* 0x000fe20000410000 */
        /* <DEDUP_REMOVED lines=8> */
[----:B------:R-:W-:Y:S01]  /*1400*/  PRMT R210, R109, 0x7632, R210 ;  /* 0x000076326dd27816 */ /* 0x000fe200000000d2 */
[----:B------:R-:W-:Y:S01]  /*1410*/  FMUL.FTZ R196, R217, R218 ;  /* 0x000000dad9c47220 */ /* 0x000fe20000410000 */
[----:B------:R-:W-:Y:S01]  /*1420*/  FADD.FTZ R219, R219, R188 ;  /* 0x000000bcdbdb7221 */ /* 0x000fe20000010000 */
[----:B------:R-:W-:Y:S01]  /*1430*/  SHF.L.U32 R202, R109, 0x10, RZ ;  /* 0x000000106dca7819 */ /* 0x000fe200000006ff */
[----:B------:R-:W-:Y:S01]  /*1440*/  FFMA.FTZ R106, R191, R188, R106 ;  /* 0x000000bcbf6a7223 */ /* 0x000fe2000001006a */
[----:B------:R-:W-:Y:S01]  /*1450*/  SHF.L.U32 R109, R145, 0x10, RZ ;  /* 0x00000010916d7819 */ /* 0x000fe200000006ff */
[----:B------:R-:W-:Y:S01]  /*1460*/  FMUL.FTZ R189, R235, R184 ;  /* 0x000000b8ebbd7220 */ /* 0x000fe20000410000 */
[----:B------:R-:W-:Y:S01]  /*1470*/  SHF.L.U32 R210, R210, 0x10, RZ ;  /* 0x00000010d2d27819 */ /* 0x000fe200000006ff */
[----:B------:R-:W-:Y:S01]  /*1480*/  FADD.FTZ R108, R219, R196 ;  /* 0x000000c4db6c7221 */ /* 0x000fe20000010000 */
[----:B------:R-:W-:Y:S01]  /*1490*/  SHF.L.U32 R216, R216, 0x10, RZ ;  /* 0x00000010d8d87819 */ /* 0x000fe200000006ff */
[----:B------:R-:W-:Y:S01]  /*14a0*/  FFMA.FTZ R106, R199, R196, R106 ;  /* 0x000000c4c76a7223 */ /* 0x000fe2000001006a */
[----:B------:R-:W-:Y:S01]  /*14b0*/  PRMT R208, R110, 0x7632, R208 ;  /* 0x000076326ed07816 */ /* 0x000fe200000000d0 */
[----:B------:R-:W-:Y:S01]  /*14c0*/  FMUL.FTZ R171, R164, R171 ;  /* 0x000000aba4ab7220 */ /* 0x000fe20000410000 */
[----:B------:R-:W-:Y:S01]  /*14d0*/  SHF.L.U32 R204, R110, 0x10, RZ ;  /* 0x000000106ecc7819 */ /* 0x000fe200000006ff */
[----:B------:R-:W-:Y:S01]  /*14e0*/  FMUL.FTZ R110, R109, R210 ;  /* 0x000000d26d6e7220 */ /* 0x000fe20000410000 */
[----:B------:R-:W-:Y:S01]  /*14f0*/  PRMT R206, R111, 0x7632, R206 ;  /* 0x000076326fce7816 */ /* 0x000fe200000000ce */
[----:B------:R-:W-:Y:S01]  /*1500*/  FMUL.FTZ R198, R215, R216 ;  /* 0x000000d8d7c67220 */ /* 0x000fe20000410000 */
[C---:B------:R-:W-:Y:S01]  /*1510*/  PRMT R214, R107.reuse, 0x7632, R214 ;  /* 0x000076326bd67816 */ /* 0x040fe200000000d6 */
[----:B------:R-:W-:Y:S01]  /*1520*/  FADD.FTZ R109, R108, R189 ;  /* 0x000000bd6c6d7221 */ /* 0x000fe20000010000 */
[----:B------:R-:W-:Y:S01]  /*1530*/  SHF.L.U32 R186, R107, 0x10, RZ ;  /* 0x000000106bba7819 */ /* 0x000fe200000006ff */
[----:B------:R-:W-:Y:S01]  /*1540*/  FFMA.FTZ R232, R193, R189, R106 ;  /* 0x000000bdc1e87223 */ /* 0x000fe2000001006a */
[----:B------:R-:W-:Y:S01]  /*1550*/  SHF.L.U32 R105, R147, 0x10, RZ ;  /* 0x0000001093697819 */ /* 0x000fe200000006ff */
[----:B------:R-:W-:Y:S01]  /*1560*/  FADD.FTZ R109, R109, R198 ;  /* 0x000000c66d6d7221 */ /* 0x000fe20000010000 */
[----:B------:R-:W-:Y:S01]  /*1570*/  SHF.L.U32 R206, R206, 0x10, RZ ;  /* 0x00000010cece7819 */ /* 0x000fe200000006ff */
[----:B------:R-:W-:Y:S01]  /*1580*/  FMUL.FTZ R190, R237, R186 ;  /* 0x000000baedbe7220 */ /* 0x000fe20000410000 */
[----:B------:R-:W-:Y:S01]  /*1590*/  SHF.L.U32 R214, R214, 0x10, RZ ;  /* 0x00000010d6d67819 */ /* 0x000fe200000006ff */
[----:B------:R-:W-:Y:S01]  /*15a0*/  FFMA.FTZ R232, R201, R198, R232 ;  /* 0x000000c6c9e87223 */ /* 0x000fe200000100e8 */
[----:B------:R-:W-:Y:S01]  /*15b0*/  SHF.L.U32 R230, R111, 0x10, RZ ;  /* 0x000000106fe67819 */ /* 0x000fe200000006ff */
[----:B------:R-:W-:Y:S01]  /*15c0*/  FMUL.FTZ R106, R105, R206 ;  /* 0x000000ce696a7220 */ /* 0x000fe20000410000 */
[----:B------:R-:W-:Y:S01]  /*15d0*/  FADD.FTZ R105, R109, R190 ;  /* 0x000000be6d697221 */ /* 0x000fe20000010000 */
[----:B------:R-:W-:Y:S01]  /*15e0*/  FMUL.FTZ R200, R213, R214 ;  /* 0x000000d6d5c87220 */ /* 0x000fe20000410000 */
[----:B------:R-:W-:Y:S01]  /*15f0*/  FFMA.FTZ R232, R195, R190, R232 ;  /* 0x000000bec3e87223 */ /* 0x000fe200000100e8 */
[----:B------:R-:W-:Y:S01]  /*1600*/  SHF.L.U32 R111, R144, 0x10, RZ ;  /* 0x00000010906f7819 */ /* 0x000fe200000006ff */
[----:B------:R-:W-:Y:S01]  /*1610*/  FMUL.FTZ R109, R164, R205 ;  /* 0x000000cda46d7220 */ /* 0x000fe20000410000 */
[----:B------:R-:W-:Y:S01]  /*1620*/  SHF.L.U32 R212, R212, 0x10, RZ ;  /* 0x00000010d4d47819 */ /* 0x000fe200000006ff */
[----:B------:R-:W-:Y:S01]  /*1630*/  FADD.FTZ R234, R105, R200 ;  /* 0x000000c869ea7221 */ /* 0x000fe20000010000 */
[----:B------:R-:W-:Y:S01]  /*1640*/  FFMA.FTZ R105, R203, R200, R232 ;  /* 0x000000c8cb697223 */ /* 0x000fe200000100e8 */
[----:B------:R-:W-:Y:S01]  /*1650*/  FMUL.FTZ R176, R239, R202 ;  /* 0x000000caefb07220 */ /* 0x000fe20000410000 */
[----:B------:R-:W-:Y:S01]  /*1660*/  SHF.L.U32 R107, R146, 0x10, RZ ;  /* 0x00000010926b7819 */ /* 0x000fe200000006ff */
[----:B------:R-:W-:Y:S01]  /*1670*/  FMUL.FTZ R168, R111, R212 ;  /* 0x000000d46fa87220 */ /* 0x000fe20000410000 */
[----:B------:R-:W-:Y:S01]  /*1680*/  FFMA.FTZ R232, R170, R179, R105 ;  /* 0x000000b3aae87223 */ /* 0x000fe20000010069 */
[----:B------:R-:W-:Y:S01]  /*1690*/  FADD.FTZ R205, R234, R179 ;  /* 0x000000b3eacd7221 */ /* 0x000fe20000010000 */
[----:B------:R-:W-:Y:S01]  /*16a0*/  FMUL.FTZ R111, R164, R209 ;  /* 0x000000d1a46f7220 */ /* 0x000fe20000410000 */
[----:B------:R-:W-:Y:S01]  /*16b0*/  SHF.L.U32 R208, R208, 0x10, RZ ;  /* 0x00000010d0d07819 */ /* 0x000fe200000006ff */
        /* <DEDUP_REMOVED lines=32> */
[----:B------:R-:W-:Y:S01]  /*18c0*/  FADD.FTZ R205, R205, R106 ;  /* 0x0000006acdcd7221 */ /* 0x000fe20000010000 */
        /* <DEDUP_REMOVED lines=9> */
[----:B------:R-:W-:Y:S06]  /*1960*/  BRA `(.L_x_216) ;  /* 0x00000010001c7947 */ /* 0x000fec0003800000 */
.L_x_215:
        /* <DEDUP_REMOVED lines=8> */
[----:B------:R-:W3:Y:S01]  /*19f0*/  LDG.E.128 R92, desc[UR6][R92.64] ;  /* 0x000000065c5c7981 */ /* 0x000ee2000c1e1d00 */
[----:B------:R-:W0:Y:S01]  /*1a00*/  LDC.64 R48, c[0x0][0x438] ;  /* 0x00010e00ff307b82 */ /* 0x000e220000000a00 */
[--C-:B-1----:R-:W-:Y:S02]  /*1a10*/  IMAD.WIDE.U32 R100, R169, 0x10, R108.reuse ;  /* 0x00000010a9647825 */ /* 0x102fe400078e006c */
[----:B------:R-:W4:Y:S02]  /*1a20*/  LDG.E.128 R96, desc[UR6][R96.64] ;  /* 0x0000000660607981 */ /* 0x000f24000c1e1d00 */
[----:B------:R-:W-:-:S02]  /*1a30*/  IMAD.WIDE.U32 R104, R167, 0x10, R108 ;  /* 0x00000010a7687825 */ /* 0x000fc400078e006c */
[----:B------:R-:W4:Y:S04]  /*1a40*/  LDG.E.128 R100, desc[UR6][R100.64] ;  /* 0x0000000664647981 */ /* 0x000f28000c1e1d00 */
[----:B------:R-:W4:Y:S01]  /*1a50*/  LDG.E.128 R104, desc[UR6][R104.64] ;  /* 0x0000000668687981 */ /* 0x000f22000c1e1d00 */
[----:B------:R-:W-:-:S06]  /*1a60*/  IMAD.WIDE.U32 R108, R165, 0x10, R108 ;  /* 0x00000010a56c7825 */ /* 0x000fcc00078e006c */
[----:B------:R-:W4:Y:S01]  /*1a70*/  LDG.E.128 R108, desc[UR6][R108.64] ;  /* 0x000000066c6c7981 */ /* 0x000f22000c1e1d00 */
[----:B0-----:R-:W-:-:S04]  /*1a80*/  IMAD.WIDE.U32 R56, R169, 0x10, R48 ;  /* 0x00000010a9387825 */ /* 0x001fc800078e0030 */
        /* <DEDUP_REMOVED lines=19> */
[C---:B--2---:R-:W-:Y:S02]  /*1bc0*/  PRMT R171, R91.reuse, 0x7632, R171 ;  /* 0x000076325bab7816 */ /* 0x044fe400000000ab */
[----:B------:R-:W-:Y:S02]  /*1bd0*/  SHF.L.U32 R174, R91, 0x10, RZ ;  /* 0x000000105bae7819 */ /* 0x000fe400000006ff */
[C---:B---3--:R-:W-:Y:S02]  /*1be0*/  PRMT R91, R92.reuse, 0x7632, R91 ;  /* 0x000076325c5b7816 */ /* 0x048fe4000000005b */
[----:B------:R-:W-:Y:S02]  /*1bf0*/  SHF.L.U32 R92, R92, 0x10, RZ ;  /* 0x000000105c5c7819 */ /* 0x000fe400000006ff */
[----:B------:R-:W-:-:S02]  /*1c00*/  PRMT R168, R88, 0x7632, R168 ;  /* 0x0000763258a87816 */ /* 0x000fc400000000a8 */
[----:B------:R-:W-:Y:S01]  /*1c10*/  SHF.L.U32 R88, R88, 0x10, RZ ;  /* 0x0000001058587819 */ /* 0x000fe200000006ff */
[----:B------:R-:W-:Y:S01]  /*1c20*/  FADD.FTZ R225, -R207, R92 ;  /* 0x0000005ccfe17221 */ /* 0x000fe20000010100 */
[C---:B------:R-:W-:Y:S02]  /*1c30*/  PRMT R170, R89.reuse, 0x7632, R170 ;  /* 0x0000763259aa7816 */ /* 0x040fe400000000aa */
[----:B------:R-:W-:Y:S02]  /*1c40*/  SHF.L.U32 R172, R89, 0x10, RZ ;  /* 0x0000001059ac7819 */ /* 0x000fe400000006ff */
[----:B------:R-:W-:Y:S02]  /*1c50*/  PRMT R89, R90, 0x7632, R89 ;  /* 0x000076325a597816 */ /* 0x000fe40000000059 */
[----:B------:R-:W-:Y:S02]  /*1c60*/  PRMT R175, R95, 0x7632, R175 ;  /* 0x000076325faf7816 */ /* 0x000fe400000000af */
[----:B------:R-:W-:-:S02]  /*1c70*/  PRMT R173, R93, 0x7632, R173 ;  /* 0x000076325dad7816 */ /* 0x000fc400000000ad */
[----:B------:R-:W-:Y:S01]  /*1c80*/  SHF.L.U32 R92, R91, 0x10, RZ ;  /* 0x000000105b5c7819 */ /* 0x000fe200000006ff */
[----:B------:R-:W-:Y:S01]  /*1c90*/  FADD.FTZ R181, -R207, R88 ;  /* 0x00000058cfb57221 */ /* 0x000fe20000010100 */
[----:B------:R-:W-:Y:S02]  /*1ca0*/  SHF.L.U32 R90, R90, 0x10, RZ ;  /* 0x000000105a5a7819 */ /* 0x000fe400000006ff */
[----:B------:R-:W-:Y:S02]  /*1cb0*/  SHF.L.U32 R176, R93, 0x10, RZ ;  /* 0x000000105db07819 */ /* 0x000fe400000006ff */
[C---:B----4-:R-:W-:Y:S02]  /*1cc0*/  PRMT R179, R97.reuse, 0x7632, R179 ;  /* 0x0000763261b37816 */ /* 0x050fe400000000b3 */
[----:B------:R-:W-:Y:S02]  /*1cd0*/  SHF.L.U32 R184, R97, 0x10, RZ ;  /* 0x0000001061b87819 */ /* 0x000fe400000006ff */
[----:B------:R-:W-:-:S02]  /*1ce0*/  SHF.L.U32 R178, R94, 0x10, RZ ;  /* 0x000000105eb27819 */ /* 0x000fc400000006ff */
[----:B------:R-:W-:Y:S02]  /*1cf0*/  SHF.L.U32 R180, R95, 0x10, RZ ;  /* 0x000000105fb47819 */ /* 0x000fe400000006ff */
[C---:B------:R-:W-:Y:S02]  /*1d00*/  PRMT R97, R98.reuse, 0x7632, R97 ;  /* 0x0000763262617816 */ /* 0x040fe40000000061 */
[----:B------:R-:W-:Y:S02]  /*1d10*/  SHF.L.U32 R186, R98, 0x10, RZ ;  /* 0x0000001062ba7819 */ /* 0x000fe400000006ff */
[----:B------:R-:W-:Y:S02]  /*1d20*/  PRMT R93, R94, 0x7632, R93 ;  /* 0x000076325e5d7816 */ /* 0x000fe4000000005d */
[----:B------:R-:W-:Y:S02]  /*1d30*/  PRMT R95, R96, 0x7632, R95 ;  /* 0x00007632605f7816 */ /* 0x000fe4000000005f */
[----:B------:R-:W-:-:S02]  /*1d40*/  SHF.L.U32 R88, R89, 0x10, RZ ;  /* 0x0000001059587819 */ /* 0x000fc400000006ff */
[----:B------:R-:W-:Y:S01]  /*1d50*/  SHF.L.U32 R98, R175, 0x10, RZ ;  /* 0x00000010af627819 */ /* 0x000fe200000006ff */
[----:B------:R-:W-:Y:S01]  /*1d60*/  FADD.FTZ R197, -R207, R92 ;  /* 0x0000005ccfc57221 */ /* 0x000fe20000010100 */
[----:B------:R-:W-:Y:S02]  /*1d70*/  PRMT R185, R99, 0x7632, R185 ;  /* 0x0000763263b97816 */ /* 0x000fe400000000b9 */
[----:B------:R-:W-:Y:S01]  /*1d80*/  SHF.L.U32 R94, R173, 0x10, RZ ;  /* 0x00000010ad5e7819 */ /* 0x000fe200000006ff */
[C---:B------:R-:W-:Y:S01]  /*1d90*/  FADD.FTZ R183, -R207.reuse, R172 ;  /* 0x000000accfb77221 */ /* 0x040fe20000010100 */
[----:B------:R-:W-:Y:S01]  /*1da0*/  SHF.L.U32 R182, R96, 0x10, RZ ;  /* 0x0000001060b67819 */ /* 0x000fe200000006ff */
[C---:B------:R-:W-:Y:S01]  /*1db0*/  FADD.FTZ R227, -R207.reuse, R90 ;  /* 0x0000005acfe37221 */ /* 0x040fe20000010100 */
[C---:B------:R-:W-:Y:S01]  /*1dc0*/  FADD.FTZ R221, -R207.reuse, R174 ;  /* 0x000000aecfdd7221 */ /* 0x040fe20000010100 */
[C---:B------:R-:W-:Y:S01]  /*1dd0*/  FADD.FTZ R191, -R207.reuse, R176 ;  /* 0x000000b0cfbf7221 */ /* 0x040fe20000010100 */
[C---:B------:R-:W-:Y:S01]  /*1de0*/  PRMT R228, R100.reuse, 0x7632, R228 ;  /* 0x0000763264e47816 */ /* 0x040fe200000000e4 */
[----:B------:R-:W-:Y:S01]  /*1df0*/  FADD.FTZ R193, -R207, R178 ;  /* 0x000000b2cfc17221 */ /* 0x000fe20000010100 */
[----:B------:R-:W-:-:S02]  /*1e00*/  SHF.L.U32 R89, R100, 0x10, RZ ;  /* 0x0000001064597819 */ /* 0x000fc400000006ff */
[----:B------:R-:W-:Y:S01]  /*1e10*/  SHF.L.U32 R92, R80, 0x10, RZ ;  /* 0x00000010505c7819 */ /* 0x000fe200000006ff */
[----:B------:R-:W-:Y:S01]  /*1e20*/  FADD.FTZ R203, -R207, R98 ;  /* 0x00000062cfcb7221 */ /* 0x000fe20000010100 */
[----:B------:R-:W-:Y:S02]  /*1e30*/  SHF.L.U32 R188, R99, 0x10, RZ ;  /* 0x0000001063bc7819 */ /* 0x000fe400000006ff */
[----:B------:R-:W-:Y:S02]  /*1e40*/  SHF.L.U32 R168, R168, 0x10, RZ ;  /* 0x00000010a8a87819 */ /* 0x000fe400000006ff */
[----:B------:R-:W-:Y:S02]  /*1e50*/  SHF.L.U32 R170, R170, 0x10, RZ ;  /* 0x00000010aaaa7819 */ /* 0x000fe400000006ff */
[----:B------:R-:W-:Y:S02]  /*1e60*/  SHF.L.U32 R90, R171, 0x10, RZ ;  /* 0x00000010ab5a7819 */ /* 0x000fe400000006ff */
[----:B------:R-:W-:-:S02]  /*1e70*/  SHF.L.U32 R96, R93, 0x10, RZ ;  /* 0x000000105d607819 */ /* 0x000fc400000006ff */
[----:B------:R-:W-:Y:S01]  /*1e80*/  SHF.L.U32 R172, R95, 0x10, RZ ;  /* 0x000000105fac7819 */ /* 0x000fe200000006ff */
[----:B------:R-:W-:Y:S01]  /*1e90*/  FADD.FTZ R95, -R207, R88 ;  /* 0x00000058cf5f7221 */ /* 0x000fe20000010100 */
[----:B------:R-:W-:Y:S02]  /*1ea0*/  SHF.L.U32 R174, R179, 0x10, RZ ;  /* 0x00000010b3ae7819 */ /* 0x000fe400000006ff */
[----:B------:R-:W-:Y:S01]  /*1eb0*/  SHF.L.U32 R176, R97, 0x10, RZ ;  /* 0x0000001061b07819 */ /* 0x000fe200000006ff */
[----:B------:R-:W-:Y:S01]  /*1ec0*/  FADD.FTZ R199, -R207, R94 ;  /* 0x0000005ecfc77221 */ /* 0x000fe20000010100 */
[----:B------:R-:W-:Y:S02]  /*1ed0*/  SHF.L.U32 R178, R185, 0x10, RZ ;  /* 0x00000010b9b27819 */ /* 0x000fe400000006ff */
[C---:B------:R-:W-:Y:S02]  /*1ee0*/  PRMT R226, R101.reuse, 0x7632, R226 ;  /* 0x0000763265e27816 */ /* 0x040fe400000000e2 */
[----:B------:R-:W-:-:S02]  /*1ef0*/  SHF.L.U32 R88, R101, 0x10, RZ ;  /* 0x0000001065587819 */ /* 0x000fc400000006ff */
[C---:B------:R-:W-:Y:S02]  /*1f00*/  PRMT R222, R103.reuse, 0x7632, R222 ;  /* 0x0000763267de7816 */ /* 0x040fe400000000de */
[----:B------:R-:W-:Y:S01]  /*1f10*/  SHF.L.U32 R98, R103, 0x10, RZ ;  /* 0x0000001067627819 */ /* 0x000fe200000006ff */
[----:B------:R-:W-:Y:S01]  /*1f20*/  FMUL.FTZ R185, R92, R89 ;  /* 0x000000595cb97220 */ /* 0x000fe20000410000 */
[----:B------:R-:W-:Y:S02]  /*1f30*/  SHF.L.U32 R91, R104, 0x10, RZ ;  /* 0x00000010685b7819 */ /* 0x000fe400000006ff */
[----:B------:R-:W-:Y:S02]  /*1f40*/  SHF.L.U32 R101, R160, 0x10, RZ ;  /* 0x00000010a0657819 */ /* 0x000fe400000006ff */
[----:B------:R-:W-:Y:S02]  /*1f50*/  SHF.L.U32 R103, R81, 0x10, RZ ;  /* 0x0000001051677819 */ /* 0x000fe400000006ff */
[----:B------:R-:W-:-:S02]  /*1f60*/  SHF.L.U32 R94, R72, 0x10, RZ ;  /* 0x00000010485e7819 */ /* 0x000fc400000006ff */
        /* <DEDUP_REMOVED lines=13> */
[----:B-----5:R-:W-:Y:S01]  /*2040*/  FMUL.FTZ R92, R164, R181 ;  /* 0x000000b5a45c7220 */ /* 0x020fe20000410000 */
[----:B------:R-:W-:Y:S01]  /*2050*/  FADD.FTZ R207, -R207, R178 ;  /* 0x000000b2cfcf7221 */ /* 0x000fe20000010100 */
[C---:B------:R-:W-:Y:S01]  /*2060*/  PRMT R224, R102.reuse, 0x7632, R224 ;  /* 0x0000763266e07816 */ /* 0x040fe200000000e0 */
[----:B------:R-:W-:Y:S01]  /*2070*/  FMUL.FTZ R178, R187, R98 ;  /* 0x00000062bbb27220 */ /* 0x000fe20000410000 */
[----:B------:R-:W-:Y:S01]  /*2080*/  SHF.L.U32 R90, R102, 0x10, RZ ;  /* 0x00000010665a7819 */ /* 0x000fe200000006ff */
[----:B------:R-:W-:Y:S01]  /*2090*/  FMUL.FTZ R181, R164, R227 ;  /* 0x000000e3a4b57220 */ /* 0x000fe20000410000 */
[----:B------:R-:W-:Y:S01]  /*20a0*/  FMUL.FTZ R182, R103, R88 ;  /* 0x0000005867b67220 */ /* 0x000fe20000410000 */
[----:B------:R-:W-:Y:S01]  /*20b0*/  FMUL.FTZ R187, R94, R91 ;  /* 0x0000005b5ebb7220 */ /* 0x000fe20000410000 */
[----:B------:R-:W-:Y:S01]  /*20c0*/  FMUL.FTZ R102, R101, R228 ;  /* 0x000000e465667220 */ /* 0x000fe20000410000 */
[----:B------:R-:W-:Y:S01]  /*20d0*/  FADD.FTZ R227, RZ, R185 ;  /* 0x000000b9ffe37221 */ /* 0x000fe20000010000 */
[----:B------:R-:W-:Y:S01]  /*20e0*/  FMUL.FTZ R103, R164, R229 ;  /* 0x000000e5a4677220 */ /* 0x000fe20000410000 */
[----:B------:R-:W-:Y:S01]  /*20f0*/  FFMA.FTZ R94, R92, R185, RZ ;  /* 0x000000b95c5e7223 */ /* 0x000fe200000100ff */
[----:B------:R-:W-:Y:S01]  /*2100*/  SHF.L.U32 R226, R226, 0x10, RZ ;  /* 0x00000010e2e27819 */ /* 0x000fe200000006ff */
[----:B------:R-:W-:Y:S01]  /*2110*/  FADD.FTZ R227, R227, R102 ;  /* 0x00000066e3e37221 */ /* 0x000fe20000010000 */
[----:B------:R-:W-:Y:S01]  /*2120*/  FMUL.FTZ R183, R164, R183 ;  /* 0x000000b7a4b77220 */ /* 0x000fe20000410000 */
[----:B------:R-:W-:Y:S01]  /*2130*/  FFMA.FTZ R94, R103, R102, R94 ;  /* 0x00000066675e7223 */ /* 0x000fe2000001005e */
[----:B------:R-:W-:Y:S01]  /*2140*/  SHF.L.U32 R179, R82, 0x10, RZ ;  /* 0x0000001052b37819 */ /* 0x000fe200000006ff */
[----:B------:R-:W-:Y:S01]  /*2150*/  FMUL.FTZ R100, R233, R226 ;  /* 0x000000e2e9647220 */ /* 0x000fe20000410000 */
[----:B------:R-:W-:Y:S01]  /*2160*/  FADD.FTZ R227, R227, R182 ;  /* 0x000000b6e3e37221 */ /* 0x000fe20000010000 */
[----:B------:R-:W-:Y:S01]  /*2170*/  FMUL.FTZ R97, R164, R97 ;  /* 0x00000061a4617220 */ /* 0x000fe20000410000 */
[----:B------:R-:W-:Y:S01]  /*2180*/  FFMA.FTZ R94, R183, R182, R94 ;  /* 0x000000b6b75e7223 */ /* 0x000fe2000001005e */
[----:B------:R-:W-:-:S02]  /*2190*/  SHF.L.U32 R99, R108, 0x10, RZ ;  /* 0x000000106c637819 */ /* 0x000fc400000006ff */
[----:B------:R-:W-:Y:S01]  /*21a0*/  SHF.L.U32 R96, R64, 0x10, RZ ;  /* 0x0000001040607819 */ /* 0x000fe200000006ff */
[----:B------:R-:W-:Y:S01]  /*21b0*/  FMUL.FTZ R180, R179, R90 ;  /* 0x0000005ab3b47220 */ /* 0x000fe20000410000 */
[----:B------:R-:W-:Y:S01]  /*21c0*/  SHF.L.U32 R224, R224, 0x10, RZ ;  /* 0x00000010e0e07819 */ /* 0x000fe200000006ff */
[----:B------:R-:W-:Y:S01]  /*21d0*/  FADD.FTZ R227, R227, R100 ;  /* 0x00000064e3e37221 */ /* 0x000fe20000010000 */
[----:B------:R-:W-:Y:S01]  /*21e0*/  FFMA.FTZ R94, R97, R100, R94 ;  /* 0x00000064615e7223 */ /* 0x000fe2000001005e */
[----:B------:R-:W-:Y:S01]  /*21f0*/  FMUL.FTZ R179, R96, R99 ;  /* 0x0000006360b37220 */ /* 0x000fe20000410000 */
[----:B------:R-:W-:Y:S01]  /*2200*/  FMUL.FTZ R95, R164, R95 ;  /* 0x0000005fa45f7220 */ /* 0x000fe20000410000 */
[----:B------:R-:W-:Y:S01]  /*2210*/  FMUL.FTZ R96, R231, R224 ;  /* 0x000000e0e7607220 */ /* 0x000fe20000410000 */
[----:B------:R-:W-:Y:S01]  /*2220*/  FADD.FTZ R227, R227, R180 ;  /* 0x000000b4e3e37221 */ /* 0x000fe20000010000 */
        /* <DEDUP_REMOVED lines=16> */
[----:B------:R-:W-:Y:S01]  /*2330*/  FMUL.FTZ R192, R164, R225 ;  /* 0x000000e1a4c07220 */ /* 0x000fe20000410000 */
[----:B------:R-:W-:Y:S01]  /*2340*/  FFMA.FTZ R211, R93, R94, R106 ;  /* 0x0000005e5dd37223 */ /* 0x000fe2000001006a */
[----:B------:R-:W-:Y:S01]  /*2350*/  PRMT R218, R105, 0x7632, R218 ;  /* 0x0000763269da7816 */ /* 0x000fe200000000da */
[----:B------:R-:W-:Y:S01]  /*2360*/  FMUL.FTZ R194, R219, R220 ;  /* 0x000000dcdbc27220 */ /* 0x000fe20000410000 */
[----:B------:R-:W-:Y:S01]  /*2370*/  SHF.L.U32 R104, R105, 0x10, RZ ;  /* 0x0000001069687819 */ /* 0x000fe200000006ff */
[----:B------:R-:W-:Y:S01]  /*2380*/  FADD.FTZ R219, R108, R187 ;  /* 0x000000bb6cdb7221 */ /* 0x000fe20000010000 */
[----:B------:R-:W-:Y:S01]  /*2390*/  FMUL.FTZ R197, R164, R197 ;  /* 0x000000c5a4c57220 */ /* 0x000fe20000410000 */
[----:B------:R-:W-:Y:S01]  /*23a0*/  FFMA.FTZ R106, R192, R187, R211 ;  /* 0x000000bbc06a7223 */ /* 0x000fe200000100d3 */
[----:B------:R-:W-:Y:S01]  /*23b0*/  SHF.L.U32 R218, R218, 0x10, RZ ;  /* 0x00000010dada7819 */ /* 0x000fe200000006ff */
[----:B------:R-:W-:Y:S01]  /*23c0*/  FMUL.FTZ R188, R189, R104 ;  /* 0x00000068bdbc7220 */ /* 0x000fe20000410000 */
[----:B------:R-:W-:Y:S01]  /*23d0*/  FADD.FTZ R219, R219, R194 ;  /* 0x000000c2dbdb7221 */ /* 0x000fe20000010000 */
[C---:B------:R-:W-:Y:S01]  /*23e0*/  FMUL.FTZ R191, R164.reuse, R191 ;  /* 0x000000bfa4bf7220 */ /* 0x040fe20000410000 */
[----:B------:R-:W-:Y:S01]  /*23f0*/  FFMA.FTZ R106, R197, R194, R106 ;  /* 0x000000c2c56a7223 */ /* 0x000fe2000001006a */
[----:B------:R-:W-:Y:S01]  /*2400*/  PRMT R210, R109, 0x7632, R210 ;  /* 0x000076326dd27816 */ /* 0x000fe200000000d2 */
[----:B------:R-:W-:Y:S01]  /*2410*/  FMUL.FTZ R196, R217, R218 ;  /* 0x000000dad9c47220 */ /* 0x000fe20000410000 */
[----:B------:R-:W-:Y:S01]  /*2420*/  FADD.FTZ R219, R219, R188 ;  /* 0x000000bcdbdb7221 */ /* 0x000fe20000010000 */
[----:B------:R-:W-:Y:S01]  /*2430*/  SHF.L.U32 R202, R109, 0x10, RZ ;  /* 0x000000106dca7819 */ /* 0x000fe200000006ff */
[----:B------:R-:W-:Y:S01]  /*2440*/  FMUL.FTZ R199, R164, R199 ;  /* 0x000000c7a4c77220 */ /* 0x000fe20000410000 */
[----:B------:R-:W-:Y:S01]  /*2450*/  FFMA.FTZ R106, R191, R188, R106 ;  /* 0x000000bcbf6a7223 */ /* 0x000fe2000001006a */
[----:B------:R-:W-:-:S02]  /*2460*/  SHF.L.U32 R109, R145, 0x10, RZ ;  /* 0x00000010916d7819 */ /* 0x000fc400000006ff */
[----:B------:R-:W-:Y:S01]  /*2470*/  SHF.L.U32 R210, R210, 0x10, RZ ;  /* 0x00000010d2d27819 */ /* 0x000fe200000006ff */
[----:B------:R-:W-:Y:S01]  /*2480*/  FMUL.FTZ R189, R235, R184 ;  /* 0x000000b8ebbd7220 */ /* 0x000fe20000410000 */
[----:B------:R-:W-:Y:S01]  /*2490*/  SHF.L.U32 R216, R216, 0x10, RZ ;  /* 0x00000010d8d87819 */ /* 0x000fe200000006ff */
[----:B------:R-:W-:Y:S01]  /*24a0*/  FADD.FTZ R108, R219, R196 ;  /* 0x000000c4db6c7221 */ /* 0x000fe20000010000 */
[----:B------:R-:W-:Y:S01]  /*24b0*/  FMUL.FTZ R193, R164, R193 ;  /* 0x000000c1a4c17220 */ /* 0x000fe20000410000 */
[----:B------:R-:W-:Y:S01]  /*24c0*/  FFMA.FTZ R106, R199, R196, R106 ;  /* 0x000000c4c76a7223 */ /* 0x000fe2000001006a */
[C---:B------:R-:W-:Y:S02]  /*24d0*/  PRMT R208, R110.reuse, 0x7632, R208 ;  /* 0x000076326ed07816 */ /* 0x040fe400000000d0 */
[----:B------:R-:W-:Y:S01]  /*24e0*/  SHF.L.U32 R204, R110, 0x10, RZ ;  /* 0x000000106ecc7819 */ /* 0x000fe200000006ff */
[----:B------:R-:W-:Y:S01]  /*24f0*/  FMUL.FTZ R110, R109, R210 ;  /* 0x000000d26d6e7220 */ /* 0x000fe20000410000 */
[----:B------:R-:W-:Y:S01]  /*2500*/  PRMT R206, R111, 0x7632, R206 ;  /* 0x000076326fce7816 */ /* 0x000fe200000000ce */
[----:B------:R-:W-:Y:S01]  /*2510*/  FMUL.FTZ R198, R215, R216 ;  /* 0x000000d8d7c67220 */ /* 0x000fe20000410000 */
[C---:B------:R-:W-:Y:S01]  /*2520*/  PRMT R214, R107.reuse, 0x7632, R214 ;  /* 0x000076326bd67816 */ /* 0x040fe200000000d6 */
        /* <DEDUP_REMOVED lines=9> */
[C---:B------:R-:W-:Y:S01]  /*25c0*/  FMUL.FTZ R195, R164.reuse, R195 ;  /* 0x000000c3a4c37220 */ /* 0x040fe20000410000 */
[----:B------:R-:W-:Y:S01]  /*25d0*/  FFMA.FTZ R232, R201, R198, R232 ;  /* 0x000000c6c9e87223 */ /* 0x000fe200000100e8 */
[----:B------:R-:W-:Y:S01]  /*25e0*/  FMUL.FTZ R106, R105, R206 ;  /* 0x000000ce696a7220 */ /* 0x000fe20000410000 */
[----:B------:R-:W-:Y:S01]  /*25f0*/  FMUL.FTZ R200, R213, R214 ;  /* 0x000000d6d5c87220 */ /* 0x000fe20000410000 */
[----:B------:R-:W-:Y:S01]  /*2600*/  FADD.FTZ R105, R109, R190 ;  /* 0x000000be6d697221 */ /* 0x000fe20000010000 */
[----:B------:R-:W-:Y:S01]  /*2610*/  FMUL.FTZ R203, R164, R203 ;  /* 0x000000cba4cb7220 */ /* 0x000fe20000410000 */
[----:B------:R-:W-:Y:S01]  /*2620*/  FFMA.FTZ R232, R195, R190, R232 ;  /* 0x000000bec3e87223 */ /* 0x000fe200000100e8 */
[----:B------:R-:W-:Y:S01]  /*2630*/  SHF.L.U32 R230, R111, 0x10, RZ ;  /* 0x000000106fe67819 */ /* 0x000fe200000006ff */
[----:B------:R-:W-:Y:S01]  /*2640*/  FADD.FTZ R234, R105, R200 ;  /* 0x000000c869ea7221 */ /* 0x000fe20000010000 */
[----:B------:R-:W-:Y:S01]  /*2650*/  SHF.L.U32 R111, R144, 0x10, RZ ;  /* 0x00000010906f7819 */ /* 0x000fe200000006ff */
[----:B------:R-:W-:Y:S01]  /*2660*/  FFMA.FTZ R105, R203, R200, R232 ;  /* 0x000000c8cb697223 */ /* 0x000fe200000100e8 */
[----:B------:R-:W-:Y:S01]  /*2670*/  SHF.L.U32 R212, R212, 0x10, RZ ;  /* 0x00000010d4d47819 */ /* 0x000fe200000006ff */
[C---:B------:R-:W-:Y:S01]  /*2680*/  FMUL.FTZ R171, R164.reuse, R171 ;  /* 0x000000aba4ab7220 */ /* 0x040fe20000410000 */
[----:B------:R-:W-:Y:S01]  /*2690*/  FMUL.FTZ R109, R164, R205 ;  /* 0x000000cda46d7220 */ /* 0x000fe20000410000 */
[----:B------:R-:W-:Y:S01]  /*26a0*/  FFMA.FTZ R232, R170, R179, R105 ;  /* 0x000000b3aae87223 */ /* 0x000fe20000010069 */
[----:B------:R-:W-:Y:S01]  /*26b0*/  FADD.FTZ R205, R234, R179 ;  /* 0x000000b3eacd7221 */ /* 0x000fe20000010000 */
[----:B------:R-:W-:Y:S01]  /*26c0*/  FMUL.FTZ R168, R111, R212 ;  /* 0x000000d46fa87220 */ /* 0x000fe20000410000 */
[----:B------:R-:W-:Y:S01]  /*26d0*/  FMUL.FTZ R176, R239, R202 ;  /* 0x000000caefb07220 */ /* 0x000fe20000410000 */
[----:B------:R-:W-:-:S02]  /*26e0*/  FMUL.FTZ R177, R164, R177 ;  /* 0x000000b1a4b17220 */ /* 0x000fc40000410000 */
[----:B------:R-:W-:Y:S01]  /*26f0*/  FFMA.FTZ R232, R171, R168, R232 ;  /* 0x000000a8abe87223 */ /* 0x000fe200000100e8 */
[----:B------:R-:W-:Y:S01]  /*2700*/  FADD.FTZ R205, R205, R168 ;  /* 0x000000a8cdcd7221 */ /* 0x000fe20000010000 */
[----:B------:R-:W-:Y:S02]  /*2710*/  FMUL.FTZ R111, R164, R209 ;  /* 0x000000d1a46f7220 */ /* 0x000fe40000410000 */
[----:B------:R-:W-:Y:S01]  /*2720*/  FFMA.FTZ R232, R177, R176, R232 ;  /* 0x000000b0b1e87223 */ /* 0x000fe200000100e8 */
[----:B------:R-:W-:Y:S01]  /*2730*/  FADD.FTZ R205, R205, R176 ;  /* 0x000000b0cdcd7221 */ /* 0x000fe20000010000 */
[----:B------:R-:W-:Y:S01]  /*2740*/  SHF.L.U32 R107, R146, 0x10, RZ ;  /* 0x00000010926b7819 */ /* 0x000fe200000006ff */
[----:B------:R-:W-:Y:S01]  /*2750*/  FMUL.FTZ R174, R241, R204 ;  /* 0x000000ccf1ae7220 */ /* 0x000fe20000410000 */
[----:B------:R-:W-:Y:S01]  /*2760*/  SHF.L.U32 R208, R208, 0x10, RZ ;  /* 0x00000010d0d07819 */ /* 0x000fe200000006ff */
[----:B------:R-:W-:Y:S01]  /*2770*/  FMUL.FTZ R175, R164, R175 ;  /* 0x000000afa4af7220 */ /* 0x000fe20000410000 */
[----:B------:R-:W-:Y:S01]  /*2780*/  FFMA.FTZ R232, R111, R110, R232 ;  /* 0x0000006e6fe87223 */ /* 0x000fe200000100e8 */
[----:B------:R-:W-:-:S02]  /*2790*/  FADD.FTZ R205, R205, R110 ;  /* 0x0000006ecdcd7221 */ /* 0x000fc40000010000 */
[----:B------:R-:W-:Y:S01]  /*27a0*/  FMUL.FTZ R108, R107, R208 ;  /* 0x000000d06b6c7220 */ /* 0x000fe20000410000 */
[----:B------:R-:W-:Y:S01]  /*27b0*/  FFMA.FTZ R232, R175, R174, R232 ;  /* 0x000000aeafe87223 */ /* 0x000fe200000100e8 */
[----:B------:R-:W-:Y:S01]  /*27c0*/  FADD.FTZ R205, R205, R174 ;  /* 0x000000aecdcd7221 */ /* 0x000fe20000010000 */
[----:B------:R-:W-:Y:S01]  /*27d0*/  FMUL.FTZ R172, R243, R230 ;  /* 0x000000e6f3ac7220 */ /* 0x000fe20000410000 */
[C---:B------:R-:W-:Y:S01]  /*27e0*/  FMUL.FTZ R173, R164.reuse, R173 ;  /* 0x000000ada4ad7220 */ /* 0x040fe20000410000 */
[----:B------:R-:W-:Y:S01]  /*27f0*/  FFMA.FTZ R232, R109, R108, R232 ;  /* 0x0000006c6de87223 */ /* 0x000fe200000100e8 */
[----:B------:R-:W-:Y:S01]  /*2800*/  FADD.FTZ R205, R205, R108 ;  /* 0x0000006ccdcd7221 */ /* 0x000fe20000010000 */
[----:B------:R-:W-:Y:S02]  /*2810*/  FMUL.FTZ R107, R164, R207 ;  /* 0x000000cfa46b7220 */ /* 0x000fe40000410000 */
        /* <DEDUP_REMOVED lines=27> */
[----:B------:R-:W-:-:S07]  /*29d0*/  FMUL.FTZ R232, R107, R206 ;  /* 0x000000ce6be87220 */ /* 0x000fce0000410000 */
.L_x_216:
        /* <DEDUP_REMOVED lines=68> */
.L_x_244:
[----:B-1----:R-:W-:Y:S01]  /*2e20*/  FADD.FTZ R88, R99, R88 ;  /* 0x0000005863587221 */ /* 0x002fe20000010000 */
[----:B0-2---:R-:W-:-:S03]  /*2e30*/  FADD.FTZ R105, R105, R90 ;  /* 0x0000005a69697221 */ /* 0x005fc60000010000 */
[----:B------:R-:W-:Y:S01]  /*2e40*/  FMUL.FTZ R88, R88, UR12 ;  /* 0x0000000c58587c20 */ /* 0x000fe20008410000 */
[----:B------:R-:W-:-:S04]  /*2e50*/  FMUL.FTZ R105, R105, UR12 ;  /* 0x0000000c69697c20 */ /* 0x000fc80008410000 */
[----:B------:R-:W-:Y:S01]  /*2e60*/  FSEL R104, R88, RZ, !P2 ;  /* 0x000000ff58687208 */ /* 0x000fe20005000000 */
[----:B------:R-:W-:Y:S06]  /*2e70*/  @P1 BRA `(.L_x_218) ;  /* 0x0000001c00701947 */ /* 0x000fec0003800000 */
[----:B------:R-:W0:Y:S02]  /*2e80*/  LDC.64 R98, c[0x0][0x390] ;  /* 0x0000e400ff627b82 */ /* 0x000e240000000a00 */
[----:B0-----:R-:W-:-:S06]  /*2e90*/  IMAD.WIDE.U32 R88, R169, 0x10, R98 ;  /* 0x00000010a9587825 */ /* 0x001fcc00078e0062 */
[----:B------:R-:W5:Y:S01]  /*2ea0*/  LDG.E.128 R88, desc[UR6][R88.64] ;  /* 0x0000000658587981 */ /* 0x000f62000c1e1d00 */
[----:B------:R-:W-:-:S04]  /*2eb0*/  ISETP.NE.U32.AND P1, PT, RZ, UR14, PT ;  /* 0x0000000eff007c0c */ /* 0x000fc8000bf25070 */
[----:B------:R-:W-:-:S13]  /*2ec0*/  ISETP.NE.AND.EX P1, PT, RZ, UR15, PT, P1 ;  /* 0x0000000fff007c0c */ /* 0x000fda000bf25310 */
[----:B------:R-:W-:Y:S05]  /*2ed0*/  @P1 BRA `(.L_x_219) ;  /* 0x0000000400241947 */ /* 0x000fea0003800000 */
[C-C-:B------:R-:W-:Y:S01]  /*2ee0*/  FFMA.FTZ R92, R105.reuse, R92, R104.reuse ;  /* 0x0000005c695c7223 */ /* 0x140fe20000010068 */
[----:B------:R-:W-:Y:S01]  /*2ef0*/  FFMA.FTZ R101, R105, R101, R104 ;  /* 0x0000006569657223 */ /* 0x000fe20000010068 */
[----:B-----5:R-:W-:Y:S01]  /*2f00*/  PRMT R202, R91, 0x7632, R202 ;  /* 0x000076325bca7816 */ /* 0x020fe200000000ca */
[--C-:B------:R-:W-:Y:S01]  /*2f10*/  FFMA.FTZ R181, R105, R181, R104.reuse ;  /* 0x000000b569b57223 */ /* 0x100fe20000010068 */
[----:B------:R-:W-:Y:S01]  /*2f20*/  SHF.L.U32 R207, R91, 0x10, RZ ;  /* 0x000000105bcf7819 */ /* 0x000fe200000006ff */
[----:B------:R-:W-:Y:S01]  /*2f30*/  FADD.FTZ R91, -R92, R185 ;  /* 0x000000b95c5b7221 */ /* 0x000fe20000010100 */
[----:B------:R-:W-:Y:S01]  /*2f40*/  FFMA.FTZ R185, R105, R93, R104 ;  /* 0x0000005d69b97223 */ /* 0x000fe20000010068 */
[----:B------:R-:W-:Y:S01]  /*2f50*/  FADD.FTZ R101, -R101, R178 ;  /* 0x000000b265657221 */ /* 0x000fe20000010100 */
[----:B------:R-:W-:Y:S01]  /*2f60*/  FADD.FTZ R93, -R181, R180 ;  /* 0x000000b4b55d7221 */ /* 0x000fe20000010100 */
[----:B------:R-:W-:Y:S01]  /*2f70*/  FFMA.FTZ R95, R105, R95, R104 ;  /* 0x0000005f695f7223 */ /* 0x000fe20000010068 */
[----:B------:R-:W-:Y:S01]  /*2f80*/  FADD.FTZ R181, -R185, R94 ;  /* 0x0000005eb9b57221 */ /* 0x000fe20000010100 */
[C---:B------:R-:W-:Y:S01]  /*2f90*/  FMUL.FTZ R101, R164.reuse, R101 ;  /* 0x00000065a4657220 */ /* 0x040fe20000410000 */
[----:B------:R-:W-:Y:S01]  /*2fa0*/  FFMA.FTZ R183, R105, R183, R104 ;  /* 0x000000b769b77223 */ /* 0x000fe20000010068 */
[----:B------:R-:W-:Y:S01]  /*2fb0*/  SHF.L.U32 R211, R159, 0x10, RZ ;  /* 0x000000109fd37819 */ /* 0x000fe200000006ff */
[----:B------:R-:W-:Y:S01]  /*2fc0*/  FMUL.FTZ R181, R164, R181 ;  /* 0x000000b5a4b57220 */ /* 0x000fe20000410000 */
[-C--:B------:R-:W-:Y:S01]  /*2fd0*/  FMUL.FTZ R92, R101, R166.reuse ;  /* 0x000000a6655c7220 */ /* 0x080fe20000410000 */
[----:B------:R-:W-:Y:S01]  /*2fe0*/  FADD.FTZ R101, -R95, R96 ;  /* 0x000000605f657221 */ /* 0x000fe20000010100 */
[----:B------:R-:W-:Y:S01]  /*2ff0*/  FADD.FTZ R183, -R183, R182 ;  /* 0x000000b6b7b77221 */ /* 0x000fe20000010100 */
[----:B------:R-:W-:Y:S01]  /*3000*/  SHF.L.U32 R209, R202, 0x10, RZ ;  /* 0x00000010cad17819 */ /* 0x000fe200000006ff */
[-C--:B------:R-:W-:Y:S01]  /*3010*/  FMUL.FTZ R94, R181, R166.reuse ;  /* 0x000000a6b55e7220 */ /* 0x080fe20000410000 */
[----:B------:R-:W-:Y:S01]  /*3020*/  PRMT R184, R90, 0x7632, R184 ;  /* 0x000076325ab87816 */ /* 0x000fe200000000b8 */
[C-C-:B------:R-:W-:Y:S01]  /*3030*/  FFMA.FTZ R103, R105.reuse, R103, R104.reuse ;  /* 0x0000006769677223 */ /* 0x140fe20000010068 */
[----:B------:R-:W-:Y:S01]  /*3040*/  FFMA.FTZ R97, R105, R97, R104 ;  /* 0x0000006169617223 */ /* 0x000fe20000010068 */
[----:B------:R-:W-:Y:S01]  /*3050*/  SHF.L.U32 R185, R79, 0x10, RZ ;  /* 0x000000104fb97819 */ /* 0x000fe200000006ff */
[C---:B------:R-:W-:Y:S01]  /*3060*/  FMUL.FTZ R95, R164.reuse, R93 ;  /* 0x0000005da45f7220 */ /* 0x040fe20000410000 */
[C---:B------:R-:W-:Y:S01]  /*3070*/  FMUL.FTZ R101, R164.reuse, R101 ;  /* 0x00000065a4657220 */ /* 0x040fe20000410000 */
[----:B------:R-:W-:Y:S01]  /*3080*/  FMUL.FTZ R183, R164, R183 ;  /* 0x000000b7a4b77220 */ /* 0x000fe20000410000 */
[C---:B------:R-:W-:Y:S01]  /*3090*/  FMUL.FTZ R178, R94.reuse, R209 ;  /* 0x000000d15eb27220 */ /* 0x040fe20000410000 */
[----:B------:R-:W-:Y:S01]  /*30a0*/  FMUL.FTZ R211, R94, R211 ;  /* 0x000000d35ed37220 */ /* 0x000fe20000410000 */
[----:B------:R-:W-:Y:S01]  /*30b0*/  SHF.L.U32 R186, R90, 0x10, RZ ;  /* 0x000000105aba7819 */ /* 0x000fe200000006ff */
[----:B------:R-:W-:Y:S01]  /*30c0*/  FADD.FTZ R103, -R103, R102 ;  /* 0x0000006667677221 */ /* 0x000fe20000010100 */
[----:B------:R-:W-:Y:S01]  /*30d0*/  FADD.FTZ R97, -R97, R100 ;  /* 0x0000006461617221 */ /* 0x000fe20000010100 */
[----:B------:R-:W-:Y:S01]  /*30e0*/  SHF.L.U32 R94, R78, 0x10, RZ ;  /* 0x000000104e5e7819 */ /* 0x000fe200000006ff */
        /* <DEDUP_REMOVED lines=9> */
[C---:B------:R-:W-:Y:S01]  /*3180*/  FMUL.FTZ R91, R164.reuse, R91 ;  /* 0x0000005ba45b7220 */ /* 0x040fe20000410000 */
[----:B------:R-:W-:Y:S01]  /*3190*/  PRMT R90, R89, 0x7632, R90 ;  /* 0x00007632595a7816 */ /* 0x000fe2000000005a */
[C---:B------:R-:W-:Y:S01]  /*31a0*/  FMUL.FTZ R97, R164.reuse, R97 ;  /* 0x00000061a4617220 */ /* 0x040fe20000410000 */
[----:B------:R-:W-:Y:S01]  /*31b0*/  FMUL.FTZ R103, R164, R103 ;  /* 0x00000067a4677220 */ /* 0x000fe20000410000 */
[C---:B------:R-:W-:Y:S01]  /*31c0*/  PRMT R89, R88.reuse, 0x7632, R89 ;  /* 0x0000763258597816 */ /* 0x040fe20000000059 */
[C---:B------:R-:W-:Y:S01]  /*31d0*/  FMUL.FTZ R183, R95.reuse, R186 ;  /* 0x000000ba5fb77220 */ /* 0x040fe20000410000 */
[----:B------:R-:W-:Y:S01]  /*31e0*/  FMUL.FTZ R100, R95, R94 ;  /* 0x0000005e5f647220 */ /* 0x000fe20000410000 */
[C---:B------:R-:W-:Y:S01]  /*31f0*/  FMUL.FTZ R180, R101.reuse, R184 ;  /* 0x000000b865b47220 */ /* 0x040fe20000410000 */
[----:B------:R-:W-:Y:S01]  /*3200*/  SHF.L.U32 R88, R88, 0x10, RZ ;  /* 0x0000001058587819 */ /* 0x000fe200000006ff */
[----:B------:R-:W-:Y:S01]  /*3210*/  FMUL.FTZ R101, R101, R96 ;  /* 0x0000006065657220 */ /* 0x000fe20000410000 */
        /* <DEDUP_REMOVED lines=14> */
[----:B------:R-:W-:Y:S01]  /*3300*/  FMUL.FTZ R182, R97, R90 ;  /* 0x0000005a61b67220 */ /* 0x000fe20000410000 */
[----:B------:R-:W-:Y:S01]  /*3310*/  FMUL.FTZ R186, R103, R186 ;  /* 0x000000ba67ba7220 */ /* 0x000fe20000410000 */
[----:B------:R-:W-:-:S02]  /*3320*/  F2FP.BF16.F32.PACK_AB R91, R211, R102 ;  /* 0x00000066d35b723e */ /* 0x000fc400000010ff */
[----:B------:R-:W-:Y:S02]  /*3330*/  F2FP.BF16.F32.PACK_AB R90, R101, R100 ;  /* 0x00000064655a723e */ /* 0x000fe400000010ff */
[----:B------:R-:W-:Y:S02]  /*3340*/  F2FP.BF16.F32.PACK_AB R89, R96, R95 ;  /* 0x0000005f6059723e */ /* 0x000fe400000010ff */
[----:B------:R-:W-:Y:S01]  /*3350*/  F2FP.BF16.F32.PACK_AB R88, R93, R88 ;  /* 0x000000585d58723e */ /* 0x000fe200000010ff */
[----:B------:R-:W-:Y:S06]  /*3360*/  BRA `(.L_x_220) ;  /* 0x0000000400307947 */ /* 0x000fec0003800000 */
.L_x_219:
[C-C-:B------:R-:W-:Y:S01]  /*3370*/  FFMA.FTZ R101, R105.reuse, R101, R104.reuse ;  /* 0x0000006569657223 */ /* 0x140fe20000010068 */
[C-C-:B------:R-:W-:Y:S01]  /*3380*/  FFMA.FTZ R181, R105.reuse, R181, R104.reuse ;  /* 0x000000b569b57223 */ /* 0x140fe20000010068 */
[----:B------:R-:W-:Y:S01]  /*3390*/  FFMA.FTZ R93, R105, R93, R104 ;  /* 0x0000005d695d7223 */ /* 0x000fe20000010068 */
[----:B-----5:R-:W-:Y:S01]  /*33a0*/  PRMT R184, R91, 0x7632, R184 ;  /* 0x000076325bb87816 */ /* 0x020fe200000000b8 */
[----:B------:R-:W-:Y:S01]  /*33b0*/  FADD.FTZ R101, -R101, R178 ;  /* 0x000000b265657221 */ /* 0x000fe20000010100 */
[----:B------:R-:W-:Y:S01]  /*33c0*/  SHF.L.U32 R205, R91, 0x10, RZ ;  /* 0x000000105bcd7819 */ /* 0x000fe200000006ff */
[----:B------:R-:W-:Y:S01]  /*33d0*/  FFMA.FTZ R103, R105, R103, R104 ;  /* 0x0000006769677223 */ /* 0x000fe20000010068 */
[----:B------:R-:W-:Y:S01]  /*33e0*/  FADD.FTZ R91, -R181, R180 ;  /* 0x000000b4b55b7221 */ /* 0x000fe20000010100 */
[----:B------:R-:W-:Y:S01]  /*33f0*/  FADD.FTZ R181, -R93, R94 ;  /* 0x0000005e5db57221 */ /* 0x000fe20000010100 */
[----:B------:R-:W-:Y:S01]  /*3400*/  FMUL.FTZ R209, R164, R101 ;  /* 0x00000065a4d17220 */ /* 0x000fe20000410000 */
[C-C-:B------:R-:W-:Y:S01]  /*3410*/  FFMA.FTZ R92, R105.reuse, R92, R104.reuse ;  /* 0x0000005c695c7223 */ /* 0x140fe20000010068 */
[C---:B------:R-:W-:Y:S01]  /*3420*/  FFMA.FTZ R95, R105.reuse, R95, R104 ;  /* 0x0000005f695f7223 */ /* 0x040fe20000010068 */
[C---:B------:R-:W-:Y:S01]  /*3430*/  PRMT R86, R90.reuse, 0x7632, R86 ;  /* 0x000076325a567816 */ /* 0x040fe20000000056 */
[----:B------:R-:W-:Y:S01]  /*3440*/  FFMA.FTZ R183, R105, R183, R104 ;  /* 0x000000b769b77223 */ /* 0x000fe20000010068 */
[----:B------:R-:W-:Y:S01]  /*3450*/  SHF.L.U32 R207, R90, 0x10, RZ ;  /* 0x000000105acf7819 */ /* 0x000fe200000006ff */
[----:B------:R-:W-:Y:S01]  /*3460*/  FADD.FTZ R103, -R103, R102 ;  /* 0x0000006667677221 */ /* 0x000fe20000010100 */
[----:B------:R-:W-:Y:S01]  /*3470*/  FMUL.FTZ R102, R164, R181 ;  /* 0x000000b5a4667220 */ /* 0x000fe20000410000 */
[-C--:B------:R-:W-:Y:S01]  /*3480*/  FMUL.FTZ R90, R209, R166.reuse ;  /* 0x000000a6d15a7220 */ /* 0x080fe20000410000 */
[----:B------:R-:W-:Y:S01]  /*3490*/  FADD.FTZ R85, -R92, R185 ;  /* 0x000000b95c557221 */ /* 0x000fe20000010100 */
[----:B------:R-:W-:Y:S01]  /*34a0*/  FADD.FTZ R95, -R95, R96 ;  /* 0x000000605f5f7221 */ /* 0x000fe20000010100 */
[----:B------:R-:W-:Y:S01]  /*34b0*/  FADD.FTZ R183, -R183, R182 ;  /* 0x000000b6b7b77221 */ /* 0x000fe20000010100 */
[----:B------:R-:W-:Y:S01]  /*34c0*/  FFMA.FTZ R97, R105, R97, R104 ;  /* 0x0000006169617223 */ /* 0x000fe20000010068 */
[----:B------:R-:W-:Y:S01]  /*34d0*/  SHF.L.U32 R93, R79, 0x10, RZ ;  /* 0x000000104f5d7819 */ /* 0x000fe200000006ff */
[-C--:B------:R-:W-:Y:S01]  /*34e0*/  FMUL.FTZ R92, R102, R166.reuse ;  /* 0x000000a6665c7220 */ /* 0x080fe20000410000 */
[----:B------:R-:W-:Y:S01]  /*34f0*/  SHF.L.U32 R185, R159, 0x10, RZ ;  /* 0x000000109fb97819 */ /* 0x000fe200000006ff */
[----:B------:R-:W-:Y:S01]  /*3500*/  FMUL.FTZ R181, R90, R205 ;  /* 0x000000cd5ab57220 */ /* 0x000fe20000410000 */
[----:B------:R-:W-:Y:S01]  /*3510*/  SHF.L.U32 R101, R184, 0x10, RZ ;  /* 0x00000010b8657819 */ /* 0x000fe200000006ff */
[C---:B------:R-:W-:Y:S01]  /*3520*/  FMUL.FTZ R205, R164.reuse, R91 ;  /* 0x0000005ba4cd7220 */ /* 0x040fe20000410000 */
[C---:B------:R-:W-:Y:S01]  /*3530*/  FMUL.FTZ R96, R164.reuse, R95 ;  /* 0x0000005fa4607220 */ /* 0x040fe20000410000 */
[----:B------:R-:W-:Y:S01]  /*3540*/  FADD.FTZ R97, -R97, R100 ;  /* 0x0000006461617221 */ /* 0x000fe20000010100 */
[----:B------:R-:W-:Y:S01]  /*3550*/  FMUL.FTZ R95, R164, R183 ;  /* 0x000000b7a45f7220 */ /* 0x000fe20000410000 */
[----:B------:R-:W-:Y:S01]  /*3560*/  FMUL.FTZ R100, R90, R93 ;  /* 0x0000005d5a647220 */ /* 0x000fe20000410000 */
[C---:B------:R-:W-:Y:S01]  /*3570*/  FMUL.FTZ R211, R92.reuse, R185 ;  /* 0x000000b95cd37220 */ /* 0x040fe20000410000 */
[----:B------:R-:W-:Y:S01]  /*3580*/  PRMT R87, R89, 0x7632, R87 ;  /* 0x0000763259577816 */ /* 0x000fe20000000057 */
[----:B------:R-:W-:Y:S01]  /*3590*/  FMUL.FTZ R178, R92, R101 ;  /* 0x000000655cb27220 */ /* 0x000fe20000410000 */
[----:B------:R-:W-:Y:S01]  /*35a0*/  SHF.L.U32 R185, R158, 0x10, RZ ;  /* 0x000000109eb97819 */ /* 0x000fe200000006ff */
[-C--:B------:R-:W-:Y:S01]  /*35b0*/  FMUL.FTZ R90, R205, R166.reuse ;  /* 0x000000a6cd5a7220 */ /* 0x080fe20000410000 */
        /* <DEDUP_REMOVED lines=8> */
[----:B------:R-:W-:Y:S01]  /*3640*/  FMUL.FTZ R185, R86, R89 ;  /* 0x0000005956b97220 */ /* 0x000fe20000410000 */
[----:B------:R-:W-:Y:S01]  /*3650*/  PRMT R84, R88, 0x7632, R84 ;  /* 0x0000763258547816 */ /* 0x000fe20000000054 */
[C---:B------:R-:W-:Y:S01]  /*3660*/  FMUL.FTZ R97, R164.reuse, R97 ;  /* 0x00000061a4617220 */ /* 0x040fe20000410000 */
[C---:B------:R-:W-:Y:S01]  /*3670*/  FMUL.FTZ R89, R164.reuse, R85 ;  /* 0x00000055a4597220 */ /* 0x040fe20000410000 */
[----:B------:R-:W-:Y:S01]  /*3680*/  FMUL.FTZ R103, R164, R103 ;  /* 0x00000067a4677220 */ /* 0x000fe20000410000 */
[----:B------:R-:W-:Y:S01]  /*3690*/  FMUL.FTZ R94, R90, R93 ;  /* 0x0000005d5a5e7220 */ /* 0x000fe20000410000 */
        /* <DEDUP_REMOVED lines=25> */
.L_x_220:
[----:B------:R-:W0:Y:S01]  /*3830*/  @P1 LDC.64 R102, c[0x0][0x478] ;  /* 0x00011e00ff661b82 */ /* 0x000e220000000a00 */
[----:B------:R-:W-:-:S07]  /*3840*/  IMAD.WIDE.U32 R92, R167, 0x10, R98 ;  /* 0x00000010a75c7825 */ /* 0x000fce00078e0062 */
[----:B------:R-:W1:Y:S01]  /*3850*/  LDC.64 R96, c[0x0][0x468] ;  /* 0x00011a00ff607b82 */ /* 0x000e620000000a00 */
[----:B0-----:R-:W-:-:S05]  /*3860*/  @P1 IMAD.WIDE.U32 R102, R169, 0x10, R102 ;  /* 0x00000010a9661825 */ /* 0x001fca00078e0066 */
[----:B------:R0:W-:Y:S01]  /*3870*/  @P1 STG.E.128 desc[UR6][R102.64], R84 ;  /* 0x0000005466001986 */ /* 0x0001e2000c101d06 */
[----:B-1----:R-:W-:-:S05]  /*3880*/  IMAD.WIDE.U32 R100, R169, 0x10, R96 ;  /* 0x00000010a9647825 */ /* 0x002fca00078e0060 */
[----:B------:R0:W-:Y:S04]  /*3890*/  STG.E.128 desc[UR6][R100.64], R88 ;  /* 0x0000005864007986 */ /* 0x0001e8000c101d06 */
[----:B------:R-:W5:Y:S01]  /*38a0*/  LDG.E.128 R92, desc[UR6][R92.64] ;  /* 0x000000065c5c7981 */ /* 0x000f62000c1e1d00 */
[----:B------:R-:W-:Y:S05]  /*38b0*/  @!P1 BRA `(.L_x_221) ;  /* 0x0000000400349947 */ /* 0x000fea0003800000 */
[C-C-:B------:R-:W-:Y:S01]  /*38c0*/  FFMA.FTZ R195, R105.reuse, R195, R104.reuse ;  /* 0x000000c369c37223 */ /* 0x140fe20000010068 */
[C-C-:B------:R-:W-:Y:S01]  /*38d0*/  FFMA.FTZ R203, R105.reuse, R203, R104.reuse ;  /* 0x000000cb69cb7223 */ /* 0x140fe20000010068 */
[----:B0-----:R-:W-:Y:S01]  /*38e0*/  FFMA.FTZ R86, R105, R193, R104 ;  /* 0x000000c169567223 */ /* 0x001fe20000010068 */
[----:B-----5:R-:W-:Y:S01]  /*38f0*/  PRMT R89, R95, 0x7632, R89 ;  /* 0x000076325f597816 */ /* 0x020fe20000000059 */
[----:B------:R-:W-:Y:S01]  /*3900*/  FADD.FTZ R195, -R195, R190 ;  /* 0x000000bec3c37221 */ /* 0x000fe20000010100 */
[----:B------:R-:W-:Y:S01]  /*3910*/  FADD.FTZ R203, -R203, R200 ;  /* 0x000000c8cbcb7221 */ /* 0x000fe20000010100 */
[C-C-:B------:R-:W-:Y:S01]  /*3920*/  FFMA.FTZ R87, R105.reuse, R191, R104.reuse ;  /* 0x000000bf69577223 */ /* 0x140fe20000010068 */
[----:B------:R-:W-:Y:S01]  /*3930*/  FADD.FTZ R189, -R86, R189 ;  /* 0x000000bd56bd7221 */ /* 0x000fe20000010100 */
[C---:B------:R-:W-:Y:S01]  /*3940*/  FMUL.FTZ R195, R164.reuse, R195 ;  /* 0x000000c3a4c37220 */ /* 0x040fe20000410000 */
[----:B------:R-:W-:Y:S01]  /*3950*/  FMUL.FTZ R203, R164, R203 ;  /* 0x000000cba4cb7220 */ /* 0x000fe20000410000 */
[----:B------:R-:W-:Y:S01]  /*3960*/  FFMA.FTZ R201, R105, R201, R104 ;  /* 0x000000c969c97223 */ /* 0x000fe20000010068 */
[----:B------:R-:W-:Y:S01]  /*3970*/  SHF.L.U32 R91, R71, 0x10, RZ ;  /* 0x00000010475b7819 */ /* 0x000fe200000006ff */
[----:B------:R-:W-:Y:S01]  /*3980*/  FMUL.FTZ R86, R195, R166 ;  /* 0x000000a6c3567220 */ /* 0x000fe20000410000 */
[C---:B------:R-:W-:Y:S01]  /*3990*/  PRMT R84, R92.reuse, 0x7632, R84 ;  /* 0x000076325c547816 */ /* 0x040fe20000000054 */
[----:B------:R-:W-:Y:S01]  /*39a0*/  FADD.FTZ R87, -R87, R188 ;  /* 0x000000bc57577221 */ /* 0x000fe20000010100 */
[----:B------:R-:W-:Y:S01]  /*39b0*/  SHF.L.U32 R191, R92, 0x10, RZ ;  /* 0x000000105cbf7819 */ /* 0x000fe200000006ff */
[----:B------:R-:W-:Y:S01]  /*39c0*/  FFMA.FTZ R192, R105, R192, R104 ;  /* 0x000000c069c07223 */ /* 0x000fe20000010068 */
[----:B------:R-:W-:Y:S01]  /*39d0*/  SHF.L.U32 R92, R151, 0x10, RZ ;  /* 0x00000010975c7819 */ /* 0x000fe200000006ff */
[----:B------:R-:W-:Y:S01]  /*39e0*/  FADD.FTZ R201, -R201, R198 ;  /* 0x000000c6c9c97221 */ /* 0x000fe20000010100 */
[----:B------:R-:W-:Y:S01]  /*39f0*/  SHF.L.U32 R190, R89, 0x10, RZ ;  /* 0x0000001059be7819 */ /* 0x000fe200000006ff */
[----:B------:R-:W-:Y:S01]  /*3a00*/  FMUL.FTZ R89, R203, R166 ;  /* 0x000000a6cb597220 */ /* 0x000fe20000410000 */
[----:B------:R-:W-:Y:S01]  /*3a10*/  SHF.L.U32 R95, R95, 0x10, RZ ;  /* 0x000000105f5f7819 */ /* 0x000fe200000006ff */
[----:B------:R-:W-:Y:S01]  /*3a20*/  FMUL.FTZ R102, R86, R91 ;  /* 0x0000005b56667220 */ /* 0x000fe20000410000 */
[C---:B------:R-:W-:Y:S01]  /*3a30*/  FMUL.FTZ R101, R164.reuse, R189 ;  /* 0x000000bda4657220 */ /* 0x040fe20000410000 */
[C---:B------:R-:W-:Y:S01]  /*3a40*/  FFMA.FTZ R199, R105.reuse, R199, R104 ;  /* 0x000000c769c77223 */ /* 0x040fe20000010068 */
[----:B------:R-:W-:Y:S01]  /*3a50*/  FMUL.FTZ R91, R164, R87 ;  /* 0x00000057a45b7220 */ /* 0x000fe20000410000 */
[----:B------:R-:W-:Y:S01]  /*3a60*/  PRMT R90, R94, 0x7632, R90 ;  /* 0x000076325e5a7816 */ /* 0x000fe2000000005a */
[----:B------:R-:W-:Y:S01]  /*3a70*/  FFMA.FTZ R197, R105, R197, R104 ;  /* 0x000000c569c57223 */ /* 0x000fe20000010068 */
[C---:B------:R-:W-:Y:S01]  /*3a80*/  FMUL.FTZ R193, R89.reuse, R92 ;  /* 0x0000005c59c17220 */ /* 0x040fe20000410000 */
[----:B------:R-:W-:Y:S01]  /*3a90*/  FADD.FTZ R85, -R192, R187 ;  /* 0x000000bbc0557221 */ /* 0x000fe20000010100 */
[----:B------:R-:W-:Y:S01]  /*3aa0*/  FMUL.FTZ R190, R89, R190 ;  /* 0x000000be59be7220 */ /* 0x000fe20000410000 */
[----:B------:R-:W-:Y:S01]  /*3ab0*/  SHF.L.U32 R92, R70, 0x10, RZ ;  /* 0x00000010465c7819 */ /* 0x000fe200000006ff */
[----:B------:R-:W-:Y:S01]  /*3ac0*/  FMUL.FTZ R201, R164, R201 ;  /* 0x000000c9a4c97220 */ /* 0x000fe20000410000 */
[----:B------:R-:W-:Y:S01]  /*3ad0*/  FMUL.FTZ R187, R86, R95 ;  /* 0x0000005f56bb7220 */ /* 0x000fe20000410000 */
[----:B------:R-:W-:Y:S01]  /*3ae0*/  SHF.L.U32 R89, R69, 0x10, RZ ;  /* 0x0000001045597819 */ /* 0x000fe200000006ff */
[-C--:B------:R-:W-:Y:S01]  /*3af0*/  FMUL.FTZ R87, R101, R166.reuse ;  /* 0x000000a665577220 */ /* 0x080fe20000410000 */
[----:B------:R-:W-:Y:S01]  /*3b00*/  PRMT R88, R93, 0x7632, R88 ;  /* 0x000076325d587816 */ /* 0x000fe20000000058 */
[----:B------:R-:W-:Y:S01]  /*3b10*/  FADD.FTZ R199, -R199, R196 ;  /* 0x000000c4c7c77221 */ /* 0x000fe20000010100 */
[-C--:B------:R-:W-:Y:S01]  /*3b20*/  FMUL.FTZ R86, R91, R166.reuse ;  /* 0x000000a65b567220 */ /* 0x080fe20000410000 */
        /* <DEDUP_REMOVED lines=8> */
[C---:B------:R-:W-:Y:S01]  /*3bb0*/  FMUL.FTZ R199, R164.reuse, R199 ;  /* 0x000000c7a4c77220 */ /* 0x040fe20000410000 */
[C---:B------:R-:W-:Y:S01]  /*3bc0*/  FMUL.FTZ R89, R164.reuse, R85 ;  /* 0x00000055a4597220 */ /* 0x040fe20000410000 */
[----:B------:R-:W-:Y:S01]  /*3bd0*/  FMUL.FTZ R197, R164, R197 ;  /* 0x000000c5a4c57220 */ /* 0x000fe20000410000 */
[C---:B------:R-:W-:Y:S01]  /*3be0*/  FMUL.FTZ R188, R95.reuse, R188 ;  /* 0x000000bc5fbc7220 */ /* 0x040fe20000410000 */
[----:B------:R-:W-:Y:S01]  /*3bf0*/  FMUL.FTZ R103, R95, R100 ;  /* 0x000000645f677220 */ /* 0x000fe20000410000 */
[----:B------:R-:W-:Y:S01]  /*3c00*/  FMUL.FTZ R189, R86, R93 ;  /* 0x0000005d56bd7220 */ /* 0x000fe20000410000 */
[----:B------:R-:W-:Y:S01]  /*3c10*/  FMUL.FTZ R169, R87, R94 ;  /* 0x0000005e57a97220 */ /* 0x000fe20000410000 */
[----:B------:R-:W-:Y:S01]  /*3c20*/  SHF.L.U32 R95, R149, 0x10, RZ ;  /* 0x00000010955f7819 */ /* 0x000fe200000006ff */
[-C--:B------:R-:W-:Y:S01]  /*3c30*/  FMUL.FTZ R85, R197, R166.reuse ;  /* 0x000000a6c5557220 */ /* 0x080fe20000410000 */
[----:B------:R-:W-:Y:S01]  /*3c40*/  SHF.L.U32 R93, R88, 0x10, RZ ;  /* 0x00000010585d7819 */ /* 0x000fe200000006ff */
[----:B------:R-:W-:Y:S01]  /*3c50*/  FMUL.FTZ R88, R199, R166 ;  /* 0x000000a6c7587220 */ /* 0x000fe20000410000 */
[----:B------:R-:W-:-:S02]  /*3c60*/  SHF.L.U32 R87, R68, 0x10, RZ ;  /* 0x0000001044577819 */ /* 0x000fc400000006ff */
        /* <DEDUP_REMOVED lines=18> */
.L_x_221:
[--C-:B------:R-:W-:Y:S01]  /*3d90*/  FFMA.FTZ R195, R105, R195, R104.reuse ;  /* 0x000000c369c37223 */ /* 0x100fe20000010068 */
[----:B0----5:R-:W-:Y:S01]  /*3da0*/  PRMT R101, R95, 0x7632, R101 ;  /* 0x000076325f657816 */ /* 0x021fe20000000065 */
[----:B------:R-:W-:Y:S01]  /*3db0*/  FFMA.FTZ R203, R105, R203, R104 ;  /* 0x000000cb69cb7223 */ /* 0x000fe20000010068 */
[----:B------:R-:W-:Y:S01]  /*3dc0*/  SHF.L.U32 R102, R95, 0x10, RZ ;  /* 0x000000105f667819 */ /* 0x000fe200000006ff */
[----:B------:R-:W-:Y:S01]  /*3dd0*/  FADD.FTZ R195, -R195, R190 ;  /* 0x000000bec3c37221 */ /* 0x000fe20000010100 */
[C---:B------:R-:W-:Y:S01]  /*3de0*/  PRMT R95, R94.reuse, 0x7632, R95 ;  /* 0x000076325e5f7816 */ /* 0x040fe2000000005f */
[C-C-:B------:R-:W-:Y:S01]  /*3df0*/  FFMA.FTZ R191, R105.reuse, R191, R104.reuse ;  /* 0x000000bf69bf7223 */ /* 0x140fe20000010068 */
[----:B------:R-:W-:Y:S01]  /*3e00*/  SHF.L.U32 R100, R94, 0x10, RZ ;  /* 0x000000105e647819 */ /* 0x000fe200000006ff */
[----:B------:R-:W-:Y:S01]  /*3e10*/  FFMA.FTZ R94, R105, R193, R104 ;  /* 0x000000c1695e7223 */ /* 0x000fe20000010068 */
[----:B------:R-:W-:Y:S01]  /*3e20*/  FMUL.FTZ R195, R164, R195 ;  /* 0x000000c3a4c37220 */ /* 0x000fe20000410000 */
[----:B------:R-:W-:Y:S01]  /*3e30*/  FADD.FTZ R203, -R203, R200 ;  /* 0x000000c8cbcb7221 */ /* 0x000fe20000010100 */
[----:B------:R-:W-:Y:S01]  /*3e40*/  FFMA.FTZ R192, R105, R192, R104 ;  /* 0x000000c069c07223 */ /* 0x000fe20000010068 */
[----:B------:R-:W-:Y:S01]  /*3e50*/  FADD.FTZ R189, -R94, R189 ;  /* 0x000000bd5ebd7221 */ /* 0x000fe20000010100 */
[----:B------:R-:W-:Y:S01]  /*3e60*/  FADD.FTZ R191, -R191, R188 ;  /* 0x000000bcbfbf7221 */ /* 0x000fe20000010100 */
[--C-:B------:R-:W-:Y:S01]  /*3e70*/  FFMA.FTZ R201, R105, R201, R104.reuse ;  /* 0x000000c969c97223 */ /* 0x100fe20000010068 */
[----:B------:R-:W-:Y:S01]  /*3e80*/  SHF.L.U32 R94, R71, 0x10, RZ ;  /* 0x00000010475e7819 */ /* 0x000fe200000006ff */
[----:B------:R-:W-:Y:S01]  /*3e90*/  FMUL.FTZ R195, R195, R166 ;  /* 0x000000a6c3c37220 */ /* 0x000fe20000410000 */
[C-C-:B------:R-:W-:Y:S01]  /*3ea0*/  FFMA.FTZ R197, R105.reuse, R197, R104.reuse ;  /* 0x000000c569c57223 */ /* 0x140fe20000010068 */
[----:B------:R-:W-:Y:S01]  /*3eb0*/  FFMA.FTZ R199, R105, R199, R104 ;  /* 0x000000c769c77223 */ /* 0x000fe20000010068 */
[C---:B------:R-:W-:Y:S01]  /*3ec0*/  FMUL.FTZ R203, R164.reuse, R203 ;  /* 0x000000cba4cb7220 */ /* 0x040fe20000410000 */
[----:B------:R-:W-:Y:S01]  /*3ed0*/  FMUL.FTZ R189, R164, R189 ;  /* 0x000000bda4bd7220 */ /* 0x000fe20000410000 */
[----:B------:R-:W-:Y:S01]  /*3ee0*/  FADD.FTZ R89, -R192, R187 ;  /* 0x000000bbc0597221 */ /* 0x000fe20000010100 */
[----:B------:R-:W-:Y:S01]  /*3ef0*/  FADD.FTZ R201, -R201, R198 ;  /* 0x000000c6c9c97221 */ /* 0x000fe20000010100 */
[----:B------:R-:W-:Y:S01]  /*3f00*/  FMUL.FTZ R191, R164, R191 ;  /* 0x000000bfa4bf7220 */ /* 0x000fe20000410000 */
[----:B------:R-:W-:Y:S01]  /*3f10*/  SHF.L.U32 R188, R151, 0x10, RZ ;  /* 0x0000001097bc7819 */ /* 0x000fe200000006ff */
[----:B------:R-:W-:Y:S01]  /*3f20*/  FMUL.FTZ R187, R195, R102 ;  /* 0x00000066c3bb7220 */ /* 0x000fe20000410000 */
[----:B------:R-:W-:Y:S01]  /*3f30*/  FADD.FTZ R197, -R197, R194 ;  /* 0x000000c2c5c57221 */ /* 0x000fe20000010100 */
[----:B------:R-:W-:Y:S01]  /*3f40*/  FADD.FTZ R199, -R199, R196 ;  /* 0x000000c4c7c77221 */ /* 0x000fe20000010100 */
[----:B------:R-:W-:Y:S01]  /*3f50*/  FMUL.FTZ R203, R203, R166 ;  /* 0x000000a6cbcb7220 */ /* 0x000fe20000410000 */
[----:B------:R-:W-:Y:S01]  /*3f60*/  FMUL.FTZ R195, R195, R94 ;  /* 0x0000005ec3c37220 */ /* 0x000fe20000410000 */
[----:B------:R-:W-:Y:S01]  /*3f70*/  SHF.L.U32 R102, R70, 0x10, RZ ;  /* 0x0000001046667819 */ /* 0x000fe200000006ff */
[-C--:B------:R-:W-:Y:S01]  /*3f80*/  FMUL.FTZ R189, R189, R166.reuse ;  /* 0x000000a6bdbd7220 */ /* 0x080fe20000410000 */
[----:B------:R-:W-:Y:S01]  /*3f90*/  SHF.L.U32 R90, R93, 0x10, RZ ;  /* 0x000000105d5a7819 */ /* 0x000fe200000006ff */
[C---:B------:R-:W-:Y:S01]  /*3fa0*/  FMUL.FTZ R201, R164.reuse, R201 ;  /* 0x000000c9a4c97220 */ /* 0x040fe20000410000 */
[----:B------:R-:W-:Y:S01]  /*3fb0*/  SHF.L.U32 R94, R69, 0x10, RZ ;  /* 0x00000010455e7819 */ /* 0x000fe200000006ff */
[----:B------:R-:W-:Y:S01]  /*3fc0*/  FMUL.FTZ R191, R191, R166 ;  /* 0x000000a6bfbf7220 */ /* 0x000fe20000410000 */
[----:B------:R-:W-:Y:S01]  /*3fd0*/  FMUL.FTZ R196, R203, R188 ;  /* 0x000000bccbc47220 */ /* 0x000fe20000410000 */
[C---:B------:R-:W-:Y:S01]  /*3fe0*/  FMUL.FTZ R199, R164.reuse, R199 ;  /* 0x000000c7a4c77220 */ /* 0x040fe20000410000 */
[C---:B------:R-:W-:Y:S01]  /*3ff0*/  FMUL.FTZ R89, R164.reuse, R89 ;  /* 0x00000059a4597220 */ /* 0x040fe20000410000 */
[----:B------:R-:W-:Y:S01]  /*4000*/  FMUL.FTZ R197, R164, R197 ;  /* 0x000000c5a4c57220 */ /* 0x000fe20000410000 */
[----:B------:R-:W-:Y:S01]  /*4010*/  SHF.L.U32 R188, R95, 0x10, RZ ;  /* 0x000000105fbc7819 */ /* 0x000fe200000006ff */
[C---:B------:R-:W-:Y:S01]  /*4020*/  FMUL.FTZ R169, R189.reuse, R100 ;  /* 0x00000064bda97220 */ /* 0x040fe20000410000 */
[----:B------:R-:W-:Y:S01]  /*4030*/  FMUL.FTZ R102, R189, R102 ;  /* 0x00000066bd667220 */ /* 0x000fe20000410000 */
[----:B------:R-:W-:Y:S01]  /*4040*/  SHF.L.U32 R192, R150, 0x10, RZ ;  /* 0x0000001096c07819 */ /* 0x000fe200000006ff */
[----:B------:R-:W-:Y:S01]  /*4050*/  FMUL.FTZ R201, R201, R166 ;  /* 0x000000a6c9c97220 */ /* 0x000fe20000410000 */
[C---:B------:R-:W-:Y:S01]  /*4060*/  FMUL.FTZ R189, R191.reuse, R90 ;  /* 0x0000005abfbd7220 */ /* 0x040fe20000410000 */
[----:B------:R-:W-:Y:S01]  /*4070*/  FMUL.FTZ R95, R191, R94 ;  /* 0x0000005ebf5f7220 */ /* 0x000fe20000410000 */
[----:B------:R-:W-:Y:S01]  /*4080*/  PRMT R88, R92, 0x7632, R88 ;  /* 0x000076325c587816 */ /* 0x000fe20000000058 */
[-C--:B------:R-:W-:Y:S01]  /*4090*/  FMUL.FTZ R199, R199, R166.reuse ;  /* 0x000000a6c7c77220 */ /* 0x080fe20000410000 */
[----:B------:R-:W-:Y:S01]  /*40a0*/  SHF.L.U32 R100, R149, 0x10, RZ ;  /* 0x0000001095647819 */ /* 0x000fe200000006ff */
[-C--:B------:R-:W-:Y:S01]  /*40b0*/  FMUL.FTZ R89, R89, R166.reuse ;  /* 0x000000a659597220 */ /* 0x080fe20000410000 */
        /* <DEDUP_REMOVED lines=17> */
[----:B------:R-:W-:Y:S01]  /*41d0*/  FMUL.FTZ R192, R199, R192 ;  /* 0x000000c0c7c07220 */ /* 0x000fe20000410000 */
[----:B------:R-:W-:-:S02]  /*41e0*/  F2FP.BF16.F32.PACK_AB R90, R201, R102 ;  /* 0x00000066c95a723e */ /* 0x000fc400000010ff */
[----:B------:R-:W-:Y:S02]  /*41f0*/  F2FP.BF16.F32.PACK_AB R89, R100, R95 ;  /* 0x0000005f6459723e */ /* 0x000fe400000010ff */
[----:B------:R-:W-:-:S07]  /*4200*/  F2FP.BF16.F32.PACK_AB R88, R93, R88 ;  /* 0x000000585d58723e */ /* 0x000fce00000010ff */
.L_x_222:
[----:B------:R-:W0:Y:S01]  /*4210*/  @P1 LDC.64 R92, c[0x0][0x478] ;  /* 0x00011e00ff5c1b82 */ /* 0x000e220000000a00 */
[----:B------:R-:W-:-:S04]  /*4220*/  IMAD.WIDE.U32 R102, R167, 0x10, R96 ;  /* 0x00000010a7667825 */ /* 0x000fc800078e0060 */
[----:B0-----:R-:W-:-:S04]  /*4230*/  @P1 IMAD.WIDE.U32 R100, R167, 0x10, R92 ;  /* 0x00000010a7641825 */ /* 0x001fc800078e005c */
[----:B------:R-:W-:Y:S01]  /*4240*/  IMAD.WIDE.U32 R92, R165, 0x10, R98 ;  /* 0x00000010a55c7825 */ /* 0x000fe200078e0062 */
[----:B------:R0:W-:Y:S04]  /*4250*/  @P1 STG.E.128 desc[UR6][R100.64], R84 ;  /* 0x0000005464001986 */ /* 0x0001e8000c101d06 */
[----:B------:R0:W-:Y:S04]  /*4260*/  STG.E.128 desc[UR6][R102.64], R88 ;  /* 0x0000005866007986 */ /* 0x0001e8000c101d06 */
[----:B------:R-:W5:Y:S01]  /*4270*/  LDG.E.128 R92, desc[UR6][R92.64] ;  /* 0x000000065c5c7981 */ /* 0x000f62000c1e1d00 */
[----:B------:R-:W-:Y:S05]  /*4280*/  @!P1 BRA `(.L_x_223) ;  /* 0x0000000400349947 */ /* 0x000fea0003800000 */
        /* <DEDUP_REMOVED lines=8> */
[----:B0----5:R-:W-:Y:S01]  /*4310*/  PRMT R87, R95, 0x7632, R87 ;  /* 0x000076325f577816 */ /* 0x021fe20000000057 */
[----:B------:R-:W-:Y:S01]  /*4320*/  FADD.FTZ R109, -R109, R108 ;  /* 0x0000006c6d6d7221 */ /* 0x000fe20000010100 */
[----:B------:R-:W-:Y:S01]  /*4330*/  FADD.FTZ R173, -R173, R172 ;  /* 0x000000acadad7221 */ /* 0x000fe20000010100 */
[----:B------:R-:W-:Y:S01]  /*4340*/  FADD.FTZ R105, -R105, R106 ;  /* 0x0000006a69697221 */ /* 0x000fe20000010100 */
[----:B------:R-:W-:Y:S01]  /*4350*/  PRMT R84, R92, 0x7632, R84 ;  /* 0x000076325c547816 */ /* 0x000fe20000000054 */
[----:B------:R-:W-:Y:S01]  /*4360*/  FADD.FTZ R177, -R177, R176 ;  /* 0x000000b0b1b17221 */ /* 0x000fe20000010100 */
[C---:B------:R-:W-:Y:S01]  /*4370*/  FMUL.FTZ R173, R164.reuse, R173 ;  /* 0x000000ada4ad7220 */ /* 0x040fe20000410000 */
[----:B------:R-:W-:Y:S01]  /*4380*/  FMUL.FTZ R106, R164, R105 ;  /* 0x00000069a46a7220 */ /* 0x000fe20000410000 */
[----:B------:R-:W-:Y:S01]  /*4390*/  SHF.L.U32 R85, R92, 0x10, RZ ;  /* 0x000000105c557819 */ /* 0x000fe200000006ff */
[----:B------:R-:W-:Y:S01]  /*43a0*/  FADD.FTZ R175, -R175, R174 ;  /* 0x000000aeafaf7221 */ /* 0x000fe20000010100 */
[----:B------:R-:W-:Y:S01]  /*43b0*/  SHF.L.U32 R100, R87, 0x10, RZ ;  /* 0x0000001057647819 */ /* 0x000fe200000006ff */
[-C--:B------:R-:W-:Y:S01]  /*43c0*/  FMUL.FTZ R89, R106, R166.reuse ;  /* 0x000000a66a597220 */ /* 0x080fe20000410000 */
[----:B------:R-:W-:Y:S01]  /*43d0*/  SHF.L.U32 R90, R95, 0x10, RZ ;  /* 0x000000105f5a7819 */ /* 0x000fe200000006ff */
[----:B------:R-:W-:Y:S01]  /*43e0*/  FMUL.FTZ R87, R173, R166 ;  /* 0x000000a6ad577220 */ /* 0x000fe20000410000 */
[----:B------:R-:W-:Y:S01]  /*43f0*/  SHF.L.U32 R92, R63, 0x10, RZ ;  /* 0x000000103f5c7819 */ /* 0x000fe200000006ff */
[C---:B------:R-:W-:Y:S01]  /*4400*/  FMUL.FTZ R109, R164.reuse, R109 ;  /* 0x0000006da46d7220 */ /* 0x040fe20000410000 */
[----:B------:R-:W-:Y:S01]  /*4410*/  SHF.L.U32 R102, R143, 0x10, RZ ;  /* 0x000000108f667819 */ /* 0x000fe200000006ff */
[----:B------:R-:W-:Y:S01]  /*4420*/  FMUL.FTZ R177, R164, R177 ;  /* 0x000000b1a4b17220 */ /* 0x000fe20000410000 */
[----:B------:R-:W-:Y:S01]  /*4430*/  PRMT R86, R94, 0x7632, R86 ;  /* 0x000076325e567816 */ /* 0x000fe20000000056 */
[----:B------:R-:W-:Y:S01]  /*4440*/  FMUL.FTZ R175, R164, R175 ;  /* 0x000000afa4af7220 */ /* 0x000fe20000410000 */
[----:B------:R-:W-:Y:S01]  /*4450*/  SHF.L.U32 R98, R94, 0x10, RZ ;  /* 0x000000105e627819 */ /* 0x000fe200000006ff */
[----:B------:R-:W-:Y:S01]  /*4460*/  FMUL.FTZ R95, R89, R100 ;  /* 0x00000064595f7220 */ /* 0x000fe20000410000 */
[----:B------:R-:W-:Y:S01]  /*4470*/  PRMT R88, R93, 0x7632, R88 ;  /* 0x000076325d587816 */ /* 0x000fe20000000058 */
[----:B------:R-:W-:Y:S01]  /*4480*/  FADD.FTZ R179, -R170, R179 ;  /* 0x000000b3aab37221 */ /* 0x000fe20000010100 */
[----:B------:R-:W-:Y:S01]  /*4490*/  FADD.FTZ R111, -R111, R110 ;  /* 0x0000006e6f6f7221 */ /* 0x000fe20000010100 */
[C---:B------:R-:W-:Y:S01]  /*44a0*/  FMUL.FTZ R94, R87.reuse, R90 ;  /* 0x0000005a575e7220 */ /* 0x040fe20000410000 */
[----:B------:R-:W-:Y:S01]  /*44b0*/  FMUL.FTZ R104, R87, R92 ;  /* 0x0000005c57687220 */ /* 0x000fe20000410000 */
[----:B------:R-:W-:Y:S01]  /*44c0*/  SHF.L.U32 R100, R142, 0x10, RZ ;  /* 0x000000108e647819 */ /* 0x000fe200000006ff */
[----:B------:R-:W-:Y:S01]  /*44d0*/  FADD.FTZ R171, -R171, R168 ;  /* 0x000000a8abab7221 */ /* 0x000fe20000010100 */
        /* <DEDUP_REMOVED lines=9> */
[C---:B------:R-:W-:Y:S01]  /*4570*/  FMUL.FTZ R111, R164.reuse, R111 ;  /* 0x0000006fa46f7220 */ /* 0x040fe20000410000 */
[----:B------:R-:W-:Y:S01]  /*4580*/  FMUL.FTZ R171, R164, R171 ;  /* 0x000000aba4ab7220 */ /* 0x000fe20000410000 */
[----:B------:R-:W-:Y:S01]  /*4590*/  FMUL.FTZ R105, R91, R100 ;  /* 0x000000645b697220 */ /* 0x000fe20000410000 */
[C---:B------:R-:W-:Y:S01]  /*45a0*/  FMUL.FTZ R98, R89.reuse, R98 ;  /* 0x0000006259627220 */ /* 0x040fe20000410000 */
[----:B------:R-:W-:Y:S01]  /*45b0*/  FMUL.FTZ R90, R89, R90 ;  /* 0x0000005a595a7220 */ /* 0x000fe20000410000 */
        /* <DEDUP_REMOVED lines=12> */
[C---:B------:R-:W-:Y:S01]  /*4680*/  FMUL.FTZ R88, R84.reuse, R87 ;  /* 0x0000005754587220 */ /* 0x040fe20000410000 */
[----:B------:R-:W-:Y:S01]  /*4690*/  FMUL.FTZ R102, R84, R85 ;  /* 0x0000005554667220 */ /* 0x000fe20000410000 */
        /* <DEDUP_REMOVED lines=12> */
.L_x_223:
        /* <DEDUP_REMOVED lines=12> */
[----:B------:R-:W-:Y:S01]  /*4820*/  FADD.FTZ R109, -R109, R108 ;  /* 0x0000006c6d6d7221 */ /* 0x000fe20000010100 */
[----:B------:R-:W-:Y:S01]  /*4830*/  SHF.L.U32 R104, R63, 0x10, RZ ;  /* 0x000000103f687819 */ /* 0x000fe200000006ff */
[C---:B------:R-:W-:Y:S01]  /*4840*/  FMUL.FTZ R173, R164.reuse, R173 ;  /* 0x000000ada4ad7220 */ /* 0x040fe20000410000 */
[----:B------:R-:W-:Y:S01]  /*4850*/  FMUL.FTZ R105, R164, R105 ;  /* 0x00000069a4697220 */ /* 0x000fe20000410000 */
[----:B------:R-:W-:Y:S01]  /*4860*/  SHF.L.U32 R106, R91, 0x10, RZ ;  /* 0x000000105b6a7819 */ /* 0x000fe200000006ff */
[----:B------:R-:W-:Y:S01]  /*4870*/  FADD.FTZ R175, -R175, R174 ;  /* 0x000000aeafaf7221 */ /* 0x000fe20000010100 */
[-C--:B------:R-:W-:Y:S01]  /*4880*/  FMUL.FTZ R173, R173, R166.reuse ;  /* 0x000000a6adad7220 */ /* 0x080fe20000410000 */
[----:B------:R-:W-:Y:S01]  /*4890*/  PRMT R90, R94, 0x7632, R90 ;  /* 0x000076325e5a7816 */ /* 0x000fe2000000005a */
[----:B------:R-:W-:Y:S01]  /*48a0*/  FMUL.FTZ R105, R105, R166 ;  /* 0x000000a669697220 */ /* 0x000fe20000410000 */
[C---:B------:R-:W-:Y:S01]  /*48b0*/  FMUL.FTZ R177, R164.reuse, R177 ;  /* 0x000000b1a4b17220 */ /* 0x040fe20000410000 */
[----:B------:R-:W-:Y:S01]  /*48c0*/  FMUL.FTZ R109, R164, R109 ;  /* 0x0000006da46d7220 */ /* 0x000fe20000410000 */
[----:B------:R-:W-:Y:S01]  /*48d0*/  SHF.L.U32 R102, R95, 0x10, RZ ;  /* 0x000000105f667819 */ /* 0x000fe200000006ff */
[----:B------:R-:W-:Y:S01]  /*48e0*/  FMUL.FTZ R91, R173, R104 ;  /* 0x00000068ad5b7220 */ /* 0x000fe20000410000 */
[----:B------:R-:W-:Y:S01]  /*48f0*/  SHF.L.U32 R100, R93, 0x10, RZ ;  /* 0x000000105d647819 */ /* 0x000fe200000006ff */
[----:B------:R-:W-:Y:S01]  /*4900*/  FADD.FTZ R179, -R170, R179 ;  /* 0x000000b3aab37221 */ /* 0x000fe20000010100 */
[----:B------:R-:W-:Y:S01]  /*4910*/  FADD.FTZ R171, -R171, R168 ;  /* 0x000000a8abab7221 */ /* 0x000fe20000010100 */
[----:B------:R-:W-:Y:S01]  /*4920*/  FADD.FTZ R111, -R111, R110 ;  /* 0x0000006e6f6f7221 */ /* 0x000fe20000010100 */
        /* <DEDUP_REMOVED lines=12> */
[----:B------:R-:W-:Y:S01]  /*49f0*/  FMUL.FTZ R94, R173, R102 ;  /* 0x00000066ad5e7220 */ /* 0x000fe20000410000 */
[----:B------:R-:W-:Y:S01]  /*4a00*/  FMUL.FTZ R175, R175, R166 ;  /* 0x000000a6afaf7220 */ /* 0x000fe20000410000 */
[----:B------:R-:W-:Y:S01]  /*4a10*/  SHF.L.U32 R102, R62, 0x10, RZ ;  /* 0x000000103e667819 */ /* 0x000fe200000006ff */
[----:B------:R-:W-:Y:S01]  /*4a20*/  FMUL.FTZ R100, R177, R100 ;  /* 0x00000064b1647220 */ /* 0x000fe20000410000 */
[----:B------:R-:W-:Y:S01]  /*4a30*/  FMUL.FTZ R164, R105, R108 ;  /* 0x0000006c69a47220 */ /* 0x000fe20000410000 */
[----:B------:R-:W-:Y:S01]  /*4a40*/  FMUL.FTZ R110, R109, R106 ;  /* 0x0000006a6d6e7220 */ /* 0x000fe20000410000 */
[----:B------:R-:W-:Y:S01]  /*4a50*/  FMUL.FTZ R177, R177, R90 ;  /* 0x0000005ab1b17220 */ /* 0x000fe20000410000 */
[----:B------:R-:W-:Y:S01]  /*4a60*/  PRMT R89, R93, 0x7632, R89 ;  /* 0x000076325d597816 */ /* 0x000fe20000000059 */
[-C--:B------:R-:W-:Y:S01]  /*4a70*/  FMUL.FTZ R179, R179, R166.reuse ;  /* 0x000000a6b3b37220 */ /* 0x080fe20000410000 */
[----:B------:R-:W-:Y:S01]  /*4a80*/  PRMT R88, R92, 0x7632, R88 ;  /* 0x000076325c587816 */ /* 0x000fe20000000058 */
[-C--:B------:R-:W-:Y:S01]  /*4a90*/  FMUL.FTZ R171, R171, R166.reuse ;  /* 0x000000a6abab7220 */ /* 0x080fe20000410000 */
[----:B------:R-:W-:Y:S01]  /*4aa0*/  SHF.L.U32 R108, R141, 0x10, RZ ;  /* 0x000000108d6c7819 */ /* 0x000fe200000006ff */
[----:B------:R-:W-:Y:S01]  /*4ab0*/  FMUL.FTZ R111, R111, R166 ;  /* 0x000000a66f6f7220 */ /* 0x000fe20000410000 */
[----:B------:R-:W-:Y:S01]  /*4ac0*/  SHF.L.U32 R90, R60, 0x10, RZ ;  /* 0x000000103c5a7819 */ /* 0x000fe200000006ff */
[C---:B------:R-:W-:Y:S01]  /*4ad0*/  FMUL.FTZ R98, R175.reuse, R98 ;  /* 0x00000062af627220 */ /* 0x040fe20000410000 */
[----:B------:R-:W-:Y:S01]  /*4ae0*/  SHF.L.U32 R106, R140, 0x10, RZ ;  /* 0x000000108c6a7819 */ /* 0x000fe200000006ff */
[----:B------:R-:W-:Y:S01]  /*4af0*/  FMUL.FTZ R175, R175, R102 ;  /* 0x00000066afaf7220 */ /* 0x000fe20000410000 */
        /* <DEDUP_REMOVED lines=14> */
.L_x_224:
[----:B------:R-:W0:Y:S01]  /*4be0*/  @P1 LDC.64 R92, c[0x0][0x478] ;  /* 0x00011e00ff5c1b82 */ /* 0x000e220000000a00 */
[----:B------:R-:W-:-:S04]  /*4bf0*/  IMAD.WIDE.U32 R96, R165, 0x10, R96 ;  /* 0x00000010a5607825 */ /* 0x000fc800078e0060 */
[----:B0-----:R-:W-:-:S05]  /*4c00*/  @P1 IMAD.WIDE.U32 R92, R165, 0x10, R92 ;  /* 0x00000010a55c1825 */ /* 0x001fca00078e005c */
[----:B------:R1:W-:Y:S04]  /*4c10*/  @P1 STG.E.128 desc[UR6][R92.64], R84 ;  /* 0x000000545c001986 */ /* 0x0003e8000c101d06 */
[----:B------:R1:W-:Y:S01]  /*4c20*/  STG.E.128 desc[UR6][R96.64], R88 ;  /* 0x0000005860007986 */ /* 0x0003e2000c101d06 */
[----:B------:R-:W-:Y:S05]  /*4c30*/  BRA `(.L_x_225) ;  /* 0x0000002000947947 */ /* 0x000fea0003800000 */
.L_x_218:
[----:B------:R-:W0:Y:S02]  /*4c40*/  LDC.64 R98, c[0x0][0x390] ;  /* 0x0000e400ff627b82 */ /* 0x000e240000000a00 */
[----:B0-----:R-:W-:-:S06]  /*4c50*/  IMAD.WIDE.U32 R88, R169, 0x10, R98 ;  /* 0x00000010a9587825 */ /* 0x001fcc00078e0062 */
[----:B------:R-:W5:Y:S01]  /*4c60*/  LDG.E.128 R88, desc[UR6][R88.64] ;  /* 0x0000000658587981 */ /* 0x000f62000c1e1d00 */
[----:B------:R-:W-:-:S04]  /*4c70*/  UISETP.NE.U32.AND UP0, UPT, UR14, URZ, UPT ;  /* 0x000000ff0e00728c */ /* 0x000fc8000bf05070 */
[----:B------:R-:W-:-:S09]  /*4c80*/  UISETP.NE.AND.EX UP0, UPT, UR15, URZ, UPT, UP0 ;  /* 0x000000ff0f00728c */ /* 0x000fd2000bf05300 */
[----:B------:R-:W-:Y:S05]  /*4c90*/  BRA.U UP0, `(.L_x_226) ;  /* 0x0000000500547547 */ /* 0x000fea000b800000 */
[C-C-:B------:R-:W-:Y:S01]  /*4ca0*/  FFMA.FTZ R97, R105.reuse, R97, R104.reuse ;  /* 0x0000006169617223 */ /* 0x140fe20000010068 */
[C-C-:B------:R-:W-:Y:S01]  /*4cb0*/  FFMA.FTZ R92, R105.reuse, R92, R104.reuse ;  /* 0x0000005c695c7223 */ /* 0x140fe20000010068 */
[C-C-:B------:R-:W-:Y:S01]  /*4cc0*/  FFMA.FTZ R101, R105.reuse, R101, R104.reuse ;  /* 0x0000006569657223 */ /* 0x140fe20000010068 */
[----:B------:R-:W-:Y:S01]  /*4cd0*/  FFMA.FTZ R95, R105, R95, R104 ;  /* 0x0000005f695f7223 */ /* 0x000fe20000010068 */
[----:B------:R-:W-:Y:S01]  /*4ce0*/  FADD.FTZ R100, -R97, R100 ;  /* 0x0000006461647221 */ /* 0x000fe20000010100 */
[----:B------:R-:W-:Y:S01]  /*4cf0*/  FADD.FTZ R206, -R92, R185 ;  /* 0x000000b95cce7221 */ /* 0x000fe20000010100 */
[----:B------:R-:W-:Y:S01]  /*4d00*/  FFMA.FTZ R97, R105, R93, R104 ;  /* 0x0000005d69617223 */ /* 0x000fe20000010068 */
[----:B------:R-:W-:Y:S01]  /*4d10*/  PRMT R92, R59, 0x7632, R92 ;  /* 0x000076323b5c7816 */ /* 0x000fe2000000005c */
[----:B------:R-:W-:Y:S01]  /*4d20*/  FADD.FTZ R101, -R101, R178 ;  /* 0x000000b265657221 */ /* 0x000fe20000010100 */
[----:B------:R-:W-:Y:S01]  /*4d30*/  SHF.L.U32 R93, R59, 0x10, RZ ;  /* 0x000000103b5d7819 */ /* 0x000fe200000006ff */
[----:B------:R-:W-:Y:S01]  /*4d40*/  FFMA.FTZ R103, R105, R103, R104 ;  /* 0x0000006769677223 */ /* 0x000fe20000010068 */
[----:B------:R-:W-:Y:S01]  /*4d50*/  FADD.FTZ R96, -R95, R96 ;  /* 0x000000605f607221 */ /* 0x000fe20000010100 */
[----:B------:R-:W-:Y:S01]  /*4d60*/  FFMA.FTZ R181, R105, R181, R104 ;  /* 0x000000b569b57223 */ /* 0x000fe20000010068 */
[----:B------:R-:W-:Y:S01]  /*4d70*/  SHF.L.U32 R95, R92, 0x10, RZ ;  /* 0x000000105c5f7819 */ /* 0x000fe200000006ff */
[----:B------:R-:W-:Y:S01]  /*4d80*/  FADD.FTZ R94, -R97, R94 ;  /* 0x0000005e615e7221 */ /* 0x000fe20000010100 */
[--C-:B------:R-:W-:Y:S01]  /*4d90*/  FFMA.FTZ R185, R164, R101, R93.reuse ;  /* 0x00000065a4b97223 */ /* 0x100fe2000001005d */
[C---:B------:R-:W-:Y:S01]  /*4da0*/  PRMT R93, R58.reuse, 0x7632, R93 ;  /* 0x000076323a5d7816 */ /* 0x040fe2000000005d */
[----:B------:R-:W-:Y:S01]  /*4db0*/  FFMA.FTZ R183, R105, R183, R104 ;  /* 0x000000b769b77223 */ /* 0x000fe20000010068 */
[----:B------:R-:W-:Y:S01]  /*4dc0*/  FADD.FTZ R102, -R103, R102 ;  /* 0x0000006667667221 */ /* 0x000fe20000010100 */
[----:B------:R-:W-:Y:S01]  /*4dd0*/  SHF.L.U32 R97, R58, 0x10, RZ ;  /* 0x000000103a617819 */ /* 0x000fe200000006ff */
[----:B------:R-:W-:Y:S01]  /*4de0*/  FADD.FTZ R103, -R181, R180 ;  /* 0x000000b4b5677221 */ /* 0x000fe20000010100 */
[----:B------:R-:W-:Y:S01]  /*4df0*/  PRMT R92, R57, 0x7632, R92 ;  /* 0x00007632395c7816 */ /* 0x000fe2000000005c */
[C---:B------:R-:W-:Y:S01]  /*4e00*/  FFMA.FTZ R205, R164.reuse, R94, R95 ;  /* 0x0000005ea4cd7223 */ /* 0x040fe2000001005f */
[----:B------:R-:W-:Y:S01]  /*4e10*/  SHF.L.U32 R181, R93, 0x10, RZ ;  /* 0x000000105db57819 */ /* 0x000fe200000006ff */
[----:B------:R-:W-:Y:S01]  /*4e20*/  FADD.FTZ R182, -R183, R182 ;  /* 0x000000b6b7b67221 */ /* 0x000fe20000010100 */
[----:B------:R-:W-:Y:S01]  /*4e30*/  SHF.L.U32 R95, R57, 0x10, RZ ;  /* 0x00000010395f7819 */ /* 0x000fe200000006ff */
[----:B------:R-:W-:Y:S01]  /*4e40*/  FFMA.FTZ R103, R164, R103, R97 ;  /* 0x00000067a4677223 */ /* 0x000fe20000010061 */
[----:B------:R-:W-:Y:S01]  /*4e50*/  SHF.L.U32 R101, R92, 0x10, RZ ;  /* 0x000000105c657819 */ /* 0x000fe200000006ff */
[----:B------:R-:W-:Y:S01]  /*4e60*/  FFMA.FTZ R183, R164, R96, R181 ;  /* 0x00000060a4b77223 */ /* 0x000fe200000100b5 */
[----:B------:R-:W-:Y:S01]  /*4e70*/  PRMT R92, R56, 0x7632, R92 ;  /* 0x00007632385c7816 */ /* 0x000fe2000000005c */
[C---:B------:R-:W-:Y:S01]  /*4e80*/  FFMA.FTZ R97, R164.reuse, R182, R95 ;  /* 0x000000b6a4617223 */ /* 0x040fe2000001005f */
[----:B-----5:R-:W-:Y:S01]  /*4e90*/  PRMT R202, R91, 0x7632, R202 ;  /* 0x000076325bca7816 */ /* 0x020fe200000000ca */
[----:B------:R-:W-:Y:S01]  /*4ea0*/  FFMA.FTZ R101, R164, R100, R101 ;  /* 0x00000064a4657223 */ /* 0x000fe20000010065 */
        /* <DEDUP_REMOVED lines=20> */
[----:B------:R-:W-:Y:S01]  /*4ff0*/  SHF.L.U32 R91, R89, 0x10, RZ ;  /* 0x00000010595b7819 */ /* 0x000fe200000006ff */
[----:B------:R-:W-:Y:S01]  /*5000*/  FMUL.FTZ R103, R100, R103 ;  /* 0x0000006764677220 */ /* 0x000fe20000410000 */
[----:B------:R-:W-:Y:S01]  /*5010*/  PRMT R89, R88, 0x7632, R89 ;  /* 0x0000763258597816 */ /* 0x000fe20000000059 */
[-C--:B------:R-:W-:Y:S01]  /*5020*/  FMUL.FTZ R101, R101, R166.reuse ;  /* 0x000000a665657220 */ /* 0x080fe20000410000 */
        /* <DEDUP_REMOVED lines=28> */
.L_x_226:
[C-C-:B------:R-:W-:Y:S01]  /*51f0*/  FFMA.FTZ R92, R105.reuse, R92, R104.reuse ;  /* 0x0000005c695c7223 */ /* 0x140fe20000010068 */
[----:B------:R-:W-:Y:S01]  /*5200*/  FFMA.FTZ R101, R105, R101, R104 ;  /* 0x0000006569657223 */ /* 0x000fe20000010068 */
[----:B------:R-:W-:Y:S01]  /*5210*/  PRMT R86, R59, 0x7632, R86 ;  /* 0x000076323b567816 */ /* 0x000fe20000000056 */
[----:B------:R-:W-:Y:S01]  /*5220*/  FFMA.FTZ R95, R105, R95, R104 ;  /* 0x0000005f695f7223 */ /* 0x000fe20000010068 */
[----:B------:R-:W-:Y:S01]  /*5230*/  FADD.FTZ R185, -R92, R185 ;  /* 0x000000b95cb97221 */ /* 0x000fe20000010100 */
[----:B------:R-:W-:Y:S01]  /*5240*/  SHF.L.U32 R87, R59, 0x10, RZ ;  /* 0x000000103b577819 */ /* 0x000fe200000006ff */
[----:B------:R-:W-:Y:S01]  /*5250*/  FADD.FTZ R101, -R101, R178 ;  /* 0x000000b265657221 */ /* 0x000fe20000010100 */
[----:B------:R-:W-:Y:S01]  /*5260*/  SHF.L.U32 R92, R86, 0x10, RZ ;  /* 0x00000010565c7819 */ /* 0x000fe200000006ff */
[C---:B------:R-:W-:Y:S01]  /*5270*/  FFMA.FTZ R93, R105.reuse, R93, R104 ;  /* 0x0000005d695d7223 */ /* 0x040fe20000010068 */
[----:B------:R-:W-:Y:S01]  /*5280*/  PRMT R86, R58, 0x7632, R86 ;  /* 0x000076323a567816 */ /* 0x000fe20000000056 */
[----:B------:R-:W-:Y:S01]  /*5290*/  FFMA.FTZ R183, R105, R183, R104 ;  /* 0x000000b769b77223 */ /* 0x000fe20000010068 */
[----:B------:R-:W-:Y:S01]  /*52a0*/  FADD.FTZ R95, -R95, R96 ;  /* 0x000000605f5f7221 */ /* 0x000fe20000010100 */
[--C-:B------:R-:W-:Y:S01]  /*52b0*/  FFMA.FTZ R207, R164, R101, R87.reuse ;  /* 0x00000065a4cf7223 */ /* 0x100fe20000010057 */
[----:B------:R-:W-:Y:S01]  /*52c0*/  FFMA.FTZ R97, R105, R97, R104 ;  /* 0x0000006169617223 */ /* 0x000fe20000010068 */
[----:B------:R-:W-:Y:S01]  /*52d0*/  FADD.FTZ R93, -R93, R94 ;  /* 0x0000005e5d5d7221 */ /* 0x000fe20000010100 */
[----:B------:R-:W-:Y:S01]  /*52e0*/  PRMT R87, R57, 0x7632, R87 ;  /* 0x0000763239577816 */ /* 0x000fe20000000057 */
[----:B------:R-:W-:Y:S01]  /*52f0*/  FFMA.FTZ R181, R105, R181, R104 ;  /* 0x000000b569b57223 */ /* 0x000fe20000010068 */
[----:B------:R-:W-:Y:S01]  /*5300*/  SHF.L.U32 R96, R86, 0x10, RZ ;  /* 0x0000001056607819 */ /* 0x000fe200000006ff */
[----:B------:R-:W-:Y:S01]  /*5310*/  FADD.FTZ R183, -R183, R182 ;  /* 0x000000b6b7b77221 */ /* 0x000fe20000010100 */
[----:B------:R-:W-:Y:S01]  /*5320*/  SHF.L.U32 R86, R57, 0x10, RZ ;  /* 0x0000001039567819 */ /* 0x000fe200000006ff */
[----:B------:R-:W-:Y:S01]  /*5330*/  FADD.FTZ R97, -R97, R100 ;  /* 0x0000006461617221 */ /* 0x000fe20000010100 */
[C---:B-----5:R-:W-:Y:S01]  /*5340*/  PRMT R186, R91.reuse, 0x7632, R186 ;  /* 0x000076325bba7816 */ /* 0x060fe200000000ba */
[----:B------:R-:W-:Y:S01]  /*5350*/  FFMA.FTZ R204, R164, R93, R92 ;  /* 0x0000005da4cc7223 */ /* 0x000fe2000001005c */
[----:B------:R-:W-:Y:S01]  /*5360*/  SHF.L.U32 R205, R91, 0x10, RZ ;  /* 0x000000105bcd7819 */ /* 0x000fe200000006ff */
[----:B------:R-:W-:Y:S01]  /*5370*/  FADD.FTZ R181, -R181, R180 ;  /* 0x000000b4b5b57221 */ /* 0x000fe20000010100 */
[----:B------:R-:W-:Y:S01]  /*5380*/  SHF.L.U32 R91, R58, 0x10, RZ ;  /* 0x000000103a5b7819 */ /* 0x000fe200000006ff */
[C---:B------:R-:W-:Y:S01]  /*5390*/  FFMA.FTZ R100, R164.reuse, R95, R96 ;  /* 0x0000005fa4647223 */ /* 0x040fe20000010060 */
[----:B------:R-:W-:Y:S01]  /*53a0*/  SHF.L.U32 R94, R87, 0x10, RZ ;  /* 0x00000010575e7819 */ /* 0x000fe200000006ff */
[----:B------:R-:W-:Y:S01]  /*53b0*/  FFMA.FTZ R95, R164, R183, R86 ;  /* 0x000000b7a45f7223 */ /* 0x000fe20000010056 */
[C---:B------:R-:W-:Y:S01]  /*53c0*/  SHF.L.U32 R92, R56.reuse, 0x10, RZ ;  /* 0x00000010385c7819 */ /* 0x040fe200000006ff */
[----:B------:R-:W-:Y:S01]  /*53d0*/  FFMA.FTZ R103, R105, R103, R104 ;  /* 0x0000006769677223 */ /* 0x000fe20000010068 */
[----:B------:R-:W-:Y:S01]  /*53e0*/  PRMT R86, R56, 0x7632, R86 ;  /* 0x0000763238567816 */ /* 0x000fe20000000056 */
[C---:B------:R-:W-:Y:S01]  /*53f0*/  FFMA.FTZ R101, R164.reuse, R181, R91 ;  /* 0x000000b5a4657223 */ /* 0x040fe2000001005b */
[C---:B------:R-:W-:Y:S01]  /*5400*/  FFMA.FTZ R94, R164.reuse, R97, R94 ;  /* 0x00000061a45e7223 */ /* 0x040fe2000001005e */
[----:B------:R-:W-:Y:S01]  /*5410*/  FFMA.FTZ R91, R164, R185, R92 ;  /* 0x000000b9a45b7223 */ /* 0x000fe2000001005c */
        /* <DEDUP_REMOVED lines=8> */
[----:B------:R-:W-:Y:S01]  /*54a0*/  PRMT R184, R90, 0x7632, R184 ;  /* 0x000076325ab87816 */ /* 0x000fe200000000b8 */
[----:B------:R-:W-:Y:S01]  /*54b0*/  FMUL.FTZ R178, R92, R97 ;  /* 0x000000615cb27220 */ /* 0x000fe20000410000 */
[----:B------:R-:W-:Y:S01]  /*54c0*/  SHF.L.U32 R90, R90, 0x10, RZ ;  /* 0x000000105a5a7819 */ /* 0x000fe200000006ff */
[----:B------:R-:W-:Y:S01]  /*54d0*/  FFMA.FTZ R103, R164, R103, R87 ;  /* 0x00000067a4677223 */ /* 0x000fe20000010057 */
[----:B------:R-:W-:Y:S01]  /*54e0*/  PRMT R85, R89, 0x7632, R85 ;  /* 0x0000763259557816 */ /* 0x000fe20000000055 */
        /* <DEDUP_REMOVED lines=15> */
[----:B------:R-:W-:Y:S01]  /*55e0*/  FMUL.FTZ R205, R102, R97 ;  /* 0x0000006166cd7220 */ /* 0x000fe20000410000 */
[----:B------:R-:W-:Y:S01]  /*55f0*/  FMUL.FTZ R185, R86, R89 ;  /* 0x0000005956b97220 */ /* 0x000fe20000410000 */
        /* <DEDUP_REMOVED lines=23> */
.L_x_227:
[----:B------:R-:W-:Y:S01]  /*5770*/  ISETP.NE.U32.AND P1, PT, RZ, UR14, PT ;  /* 0x0000000eff007c0c */ /* 0x000fe2000bf25070 */
[----:B------:R-:W0:Y:S01]  /*5780*/  LDC.64 R96, c[0x0][0x468] ;  /* 0x00011a00ff607b82 */ /* 0x000e220000000a00 */
[----:B------:R-:W-:Y:S02]  /*5790*/  IMAD.WIDE.U32 R92, R167, 0x10, R98 ;  /* 0x00000010a75c7825 */ /* 0x000fe400078e0062 */
[----:B------:R-:W-:-:S13]  /*57a0*/  ISETP.NE.AND.EX P1, PT, RZ, UR15, PT, P1 ;  /* 0x0000000fff007c0c */ /* 0x000fda000bf25310 */
[----:B------:R-:W1:Y:S01]  /*57b0*/  @P1 LDC.64 R102, c[0x0][0x478] ;  /* 0x00011e00ff661b82 */ /* 0x000e620000000a00 */
[----:B0-----:R-:W-:-:S04]  /*57c0*/  IMAD.WIDE.U32 R100, R169, 0x10, R96 ;  /* 0x00000010a9647825 */ /* 0x001fc800078e0060 */
[----:B-1----:R-:W-:-:S05]  /*57d0*/  @P1 IMAD.WIDE.U32 R102, R169, 0x10, R102 ;  /* 0x00000010a9661825 */ /* 0x002fca00078e0066 */
[----:B------:R0:W-:Y:S04]  /*57e0*/  @P1 STG.E.128 desc[UR6][R102.64], R84 ;  /* 0x0000005466001986 */ /* 0x0001e8000c101d06 */
[----:B------:R0:W-:Y:S04]  /*57f0*/  STG.E.128 desc[UR6][R100.64], R88 ;  /* 0x0000005864007986 */ /* 0x0001e8000c101d06 */
[----:B------:R-:W5:Y:S01]  /*5800*/  LDG.E.128 R92, desc[UR6][R92.64] ;  /* 0x000000065c5c7981 */ /* 0x000f62000c1e1d00 */
[----:B------:R-:W-:Y:S05]  /*5810*/  @!P1 BRA `(.L_x_228) ;  /* 0x0000000400649947 */ /* 0x000fea0003800000 */
[C-C-:B0-----:R-:W-:Y:S01]  /*5820*/  FFMA.FTZ R86, R105.reuse, R193, R104.reuse ;  /* 0x000000c169567223 */ /* 0x141fe20000010068 */
[--C-:B------:R-:W-:Y:S01]  /*5830*/  FFMA.FTZ R195, R105, R195, R104.reuse ;  /* 0x000000c369c37223 */ /* 0x100fe20000010068 */
[----:B------:R-:W-:Y:S01]  /*5840*/  SHF.L.U32 R87, R55, 0x10, RZ ;  /* 0x0000001037577819 */ /* 0x000fe200000006ff */
[----:B------:R-:W-:Y:S01]  /*5850*/  FFMA.FTZ R203, R105, R203, R104 ;  /* 0x000000cb69cb7223 */ /* 0x000fe20000010068 */
[----:B------:R-:W-:Y:S01]  /*5860*/  FADD.FTZ R103, -R86, R189 ;  /* 0x000000bd56677221 */ /* 0x000fe20000010100 */
[----:B------:R-:W-:Y:S01]  /*5870*/  PRMT R86, R55, 0x7632, R86 ;  /* 0x0000763237567816 */ /* 0x000fe20000000056 */
[----:B------:R-:W-:Y:S01]  /*5880*/  FADD.FTZ R195, -R195, R190 ;  /* 0x000000bec3c37221 */ /* 0x000fe20000010100 */
[----:B------:R-:W-:Y:S01]  /*5890*/  FFMA.FTZ R197, R105, R197, R104 ;  /* 0x000000c569c57223 */ /* 0x000fe20000010068 */
[----:B------:R-:W-:Y:S01]  /*58a0*/  FADD.FTZ R200, -R203, R200 ;  /* 0x000000c8cbc87221 */ /* 0x000fe20000010100 */
[----:B------:R-:W-:Y:S01]  /*58b0*/  SHF.L.U32 R89, R86, 0x10, RZ ;  /* 0x0000001056597819 */ /* 0x000fe200000006ff */
[--C-:B------:R-:W-:Y:S01]  /*58c0*/  FFMA.FTZ R195, R164, R195, R87.reuse ;  /* 0x000000c3a4c37223 */ /* 0x100fe20000010057 */
[----:B------:R-:W-:Y:S01]  /*58d0*/  PRMT R87, R54, 0x7632, R87 ;  /* 0x0000763236577816 */ /* 0x000fe20000000057 */
[C-C-:B------:R-:W-:Y:S01]  /*58e0*/  FFMA.FTZ R191, R105.reuse, R191, R104.reuse ;  /* 0x000000bf69bf7223 */ /* 0x140fe20000010068 */
[----:B------:R-:W-:Y:S01]  /*58f0*/  FFMA.FTZ R192, R105, R192, R104 ;  /* 0x000000c069c07223 */ /* 0x000fe20000010068 */
[----:B------:R-:W-:Y:S01]  /*5900*/  FADD.FTZ R194, -R197, R194 ;  /* 0x000000c2c5c27221 */ /* 0x000fe20000010100 */
[----:B------:R-:W-:Y:S01]  /*5910*/  FFMA.FTZ R201, R105, R201, R104 ;  /* 0x000000c969c97223 */ /* 0x000fe20000010068 */
[----:B------:R-:W-:Y:S01]  /*5920*/  PRMT R86, R53, 0x7632, R86 ;  /* 0x0000763235567816 */ /* 0x000fe20000000056 */
[----:B------:R-:W-:Y:S01]  /*5930*/  FFMA.FTZ R197, R164, R200, R89 ;  /* 0x000000c8a4c57223 */ /* 0x000fe20000010059 */
[----:B------:R-:W-:Y:S01]  /*5940*/  SHF.L.U32 R91, R54, 0x10, RZ ;  /* 0x00000010365b7819 */ /* 0x000fe200000006ff */
[----:B------:R-:W-:Y:S01]  /*5950*/  FADD.FTZ R188, -R191, R188 ;  /* 0x000000bcbfbc7221 */ /* 0x000fe20000010100 */
[----:B------:R-:W-:Y:S01]  /*5960*/  SHF.L.U32 R101, R87, 0x10, RZ ;  /* 0x0000001057657819 */ /* 0x000fe200000006ff */
[----:B------:R-:W-:Y:S01]  /*5970*/  FADD.FTZ R192, -R192, R187 ;  /* 0x000000bbc0c07221 */ /* 0x000fe20000010100 */
[----:B------:R-:W-:Y:S01]  /*5980*/  SHF.L.U32 R89, R53, 0x10, RZ ;  /* 0x0000001035597819 */ /* 0x000fe200000006ff */
[----:B------:R-:W-:Y:S01]  /*5990*/  FFMA.FTZ R199, R105, R199, R104 ;  /* 0x000000c769c77223 */ /* 0x000fe20000010068 */
[----:B-----5:R-:W-:Y:S01]  /*59a0*/  PRMT R90, R95, 0x7632, R90 ;  /* 0x000076325f5a7816 */ /* 0x020fe2000000005a */
[----:B------:R-:W-:Y:S01]  /*59b0*/  FADD.FTZ R102, -R201, R198 ;  /* 0x000000c6c9667221 */ /* 0x000fe20000010100 */
[----:B------:R-:W-:Y:S01]  /*59c0*/  SHF.L.U32 R169, R95, 0x10, RZ ;  /* 0x000000105fa97819 */ /* 0x000fe200000006ff */
[----:B------:R-:W-:Y:S01]  /*59d0*/  FFMA.FTZ R103, R164, R103, R91 ;  /* 0x00000067a4677223 */ /* 0x000fe2000001005b */
[----:B------:R-:W-:Y:S01]  /*59e0*/  SHF.L.U32 R87, R52, 0x10, RZ ;  /* 0x0000001034577819 */ /* 0x000fe200000006ff */
[----:B------:R-:W-:Y:S01]  /*59f0*/  FFMA.FTZ R91, R164, R188, R89 ;  /* 0x000000bca45b7223 */ /* 0x000fe20000010059 */
[----:B------:R-:W-:Y:S01]  /*5a00*/  SHF.L.U32 R95, R86, 0x10, RZ ;  /* 0x00000010565f7819 */ /* 0x000fe200000006ff */
[----:B------:R-:W-:Y:S01]  /*5a10*/  FADD.FTZ R196, -R199, R196 ;  /* 0x000000c4c7c47221 */ /* 0x000fe20000010100 */
[----:B------:R-:W-:Y:S01]  /*5a20*/  PRMT R86, R52, 0x7632, R86 ;  /* 0x0000763234567816 */ /* 0x000fe20000000056 */
[C---:B------:R-:W-:Y:S01]  /*5a30*/  FFMA.FTZ R102, R164.reuse, R102, R101 ;  /* 0x00000066a4667223 */ /* 0x040fe20000010065 */
        /* <DEDUP_REMOVED lines=8> */
[----:B------:R-:W-:Y:S01]  /*5ac0*/  FFMA.FTZ R90, R164, R194, R87 ;  /* 0x000000c2a45a7223 */ /* 0x000fe20000010057 */
[----:B------:R-:W-:Y:S01]  /*5ad0*/  PRMT R88, R94, 0x7632, R88 ;  /* 0x000076325e587816 */ /* 0x000fe20000000058 */
        /* <DEDUP_REMOVED lines=45> */
.L_x_228:
[C-C-:B0-----:R-:W-:Y:S01]  /*5db0*/  FFMA.FTZ R90, R105.reuse, R193, R104.reuse ;  /* 0x000000c1695a7223 */ /* 0x141fe20000010068 */
[C-C-:B------:R-:W-:Y:S01]  /*5dc0*/  FFMA.FTZ R203, R105.reuse, R203, R104.reuse ;  /* 0x000000cb69cb7223 */ /* 0x140fe20000010068 */
[----:B------:R-:W-:Y:S01]  /*5dd0*/  FFMA.FTZ R195, R105, R195, R104 ;  /* 0x000000c369c37223 */ /* 0x000fe20000010068 */
[C---:B------:R-:W-:Y:S01]  /*5de0*/  SHF.L.U32 R91, R55.reuse, 0x10, RZ ;  /* 0x00000010375b7819 */ /* 0x040fe200000006ff */
[----:B------:R-:W-:Y:S01]  /*5df0*/  FADD.FTZ R189, -R90, R189 ;  /* 0x000000bd5abd7221 */ /* 0x000fe20000010100 */
[----:B------:R-:W-:Y:S01]  /*5e00*/  PRMT R90, R55, 0x7632, R90 ;  /* 0x00007632375a7816 */ /* 0x000fe2000000005a */
[----:B------:R-:W-:Y:S01]  /*5e10*/  FADD.FTZ R203, -R203, R200 ;  /* 0x000000c8cbcb7221 */ /* 0x000fe20000010100 */
[----:B------:R-:W-:Y:S01]  /*5e20*/  FADD.FTZ R195, -R195, R190 ;  /* 0x000000bec3c37221 */ /* 0x000fe20000010100 */
[C-C-:B------:R-:W-:Y:S01]  /*5e30*/  FFMA.FTZ R192, R105.reuse, R192, R104.reuse ;  /* 0x000000c069c07223 */ /* 0x140fe20000010068 */
[----:B------:R-:W-:Y:S01]  /*5e40*/  SHF.L.U32 R90, R90, 0x10, RZ ;  /* 0x000000105a5a7819 */ /* 0x000fe200000006ff */
[----:B------:R-:W-:Y:S01]  /*5e50*/  FFMA.FTZ R191, R105, R191, R104 ;  /* 0x000000bf69bf7223 */ /* 0x000fe20000010068 */
[----:B-----5:R-:W-:Y:S01]  /*5e60*/  PRMT R103, R94, 0x7632, R103 ;  /* 0x000076325e677816 */ /* 0x020fe20000000067 */
[----:B------:R-:W-:Y:S01]  /*5e70*/  FFMA.FTZ R195, R164, R195, R91 ;  /* 0x000000c3a4c37223 */ /* 0x000fe2000001005b */
[----:B------:R-:W-:Y:S01]  /*5e80*/  SHF.L.U32 R202, R94, 0x10, RZ ;  /* 0x000000105eca7819 */ /* 0x000fe200000006ff */
[--C-:B------:R-:W-:Y:S01]  /*5e90*/  FFMA.FTZ R203, R164, R203, R90.reuse ;  /* 0x000000cba4cb7223 */ /* 0x100fe2000001005a */
[----:B------:R-:W-:Y:S01]  /*5ea0*/  PRMT R90, R53, 0x7632, R90 ;  /* 0x00007632355a7816 */ /* 0x000fe2000000005a */
[----:B------:R-:W-:Y:S01]  /*5eb0*/  FADD.FTZ R187, -R192, R187 ;  /* 0x000000bbc0bb7221 */ /* 0x000fe20000010100 */
[----:B------:R-:W-:Y:S01]  /*5ec0*/  PRMT R101, R95, 0x7632, R101 ;  /* 0x000076325f657816 */ /* 0x000fe20000000065 */
[----:B------:R-:W-:Y:S01]  /*5ed0*/  FFMA.FTZ R201, R105, R201, R104 ;  /* 0x000000c969c97223 */ /* 0x000fe20000010068 */
[----:B------:R-:W-:Y:S01]  /*5ee0*/  SHF.L.U32 R204, R95, 0x10, RZ ;  /* 0x000000105fcc7819 */ /* 0x000fe200000006ff */
[----:B------:R-:W-:Y:S01]  /*5ef0*/  FADD.FTZ R191, -R191, R188 ;  /* 0x000000bcbfbf7221 */ /* 0x000fe20000010100 */
[----:B------:R-:W-:Y:S01]  /*5f00*/  PRMT R91, R54, 0x7632, R91 ;  /* 0x00007632365b7816 */ /* 0x000fe2000000005b */
[----:B------:R-:W-:Y:S01]  /*5f10*/  FADD.FTZ R201, -R201, R198 ;  /* 0x000000c6c9c97221 */ /* 0x000fe20000010100 */
[----:B------:R-:W-:Y:S01]  /*5f20*/  SHF.L.U32 R94, R52, 0x10, RZ ;  /* 0x00000010345e7819 */ /* 0x000fe200000006ff */
[-C--:B------:R-:W-:Y:S01]  /*5f30*/  FMUL.FTZ R195, R195, R166.reuse ;  /* 0x000000a6c3c37220 */ /* 0x080fe20000410000 */
[----:B------:R-:W-:Y:S01]  /*5f40*/  SHF.L.U32 R95, R54, 0x10, RZ ;  /* 0x00000010365f7819 */ /* 0x000fe200000006ff */
[C-C-:B------:R-:W-:Y:S01]  /*5f50*/  FFMA.FTZ R197, R105.reuse, R197, R104.reuse ;  /* 0x000000c569c57223 */ /* 0x140fe20000010068 */
[----:B------:R-:W-:Y:S01]  /*5f60*/  SHF.L.U32 R102, R90, 0x10, RZ ;  /* 0x000000105a667819 */ /* 0x000fe200000006ff */
[----:B------:R-:W-:Y:S01]  /*5f70*/  FFMA.FTZ R199, R105, R199, R104 ;  /* 0x000000c769c77223 */ /* 0x000fe20000010068 */
[----:B------:R-:W-:Y:S01]  /*5f80*/  PRMT R90, R52, 0x7632, R90 ;  /* 0x00007632345a7816 */ /* 0x000fe2000000005a */
[C---:B------:R-:W-:Y:S01]  /*5f90*/  FFMA.FTZ R189, R164.reuse, R189, R95 ;  /* 0x000000bda4bd7223 */ /* 0x040fe2000001005f */
[----:B------:R-:W-:Y:S01]  /*5fa0*/  SHF.L.U32 R188, R91, 0x10, RZ ;  /* 0x000000105bbc7819 */ /* 0x000fe200000006ff */
[C---:B------:R-:W-:Y:S01]  /*5fb0*/  FFMA.FTZ R91, R164.reuse, R187, R94 ;  /* 0x000000bba45b7223 */ /* 0x040fe2000001005e */
[----:B------:R-:W-:Y:S01]  /*5fc0*/  SHF.L.U32 R100, R53, 0x10, RZ ;  /* 0x0000001035647819 */ /* 0x000fe200000006ff */
[----:B------:R-:W-:Y:S01]  /*5fd0*/  FMUL.FTZ R203, R203, R166 ;  /* 0x000000a6cbcb7220 */ /* 0x000fe20000410000 */
[----:B------:R-:W-:Y:S01]  /*5fe0*/  SHF.L.U32 R94, R71, 0x10, RZ ;  /* 0x00000010475e7819 */ /* 0x000fe200000006ff */
[----:B------:R-:W-:Y:S01]  /*5ff0*/  FFMA.FTZ R201, R164, R201, R188 ;  /* 0x000000c9a4c97223 */ /* 0x000fe200000100bc */
[----:B------:R-:W-:Y:S01]  /*6000*/  SHF.L.U32 R95, R90, 0x10, RZ ;  /* 0x000000105a5f7819 */ /* 0x000fe200000006ff */
[----:B------:R-:W-:Y:S01]  /*6010*/  FFMA.FTZ R191, R164, R191, R100 ;  /* 0x000000bfa4bf7223 */ /* 0x000fe20000010064 */
[----:B------:R-:W-:Y:S01]  /*6020*/  SHF.L.U32 R90, R151, 0x10, RZ ;  /* 0x00000010975a7819 */ /* 0x000fe200000006ff */
[----:B------:R-:W-:Y:S01]  /*6030*/  FMUL.FTZ R187, R195, R204 ;  /* 0x000000ccc3bb7220 */ /* 0x000fe20000410000 */
[----:B------:R-:W-:Y:S01]  /*6040*/  FMUL.FTZ R195, R94, R195 ;  /* 0x000000c35ec37220 */ /* 0x000fe20000410000 */
[----:B------:R-:W-:Y:S01]  /*6050*/  PRMT R89, R93, 0x7632, R89 ;  /* 0x000076325d597816 */ /* 0x000fe20000000059 */
[----:B------:R-:W-:Y:S01]  /*6060*/  FADD.FTZ R197, -R197, R194 ;  /* 0x000000c2c5c57221 */ /* 0x000fe20000010100 */
        /* <DEDUP_REMOVED lines=10> */
[C---:B------:R-:W-:Y:S01]  /*6110*/  FFMA.FTZ R199, R164.reuse, R199, R102 ;  /* 0x000000c7a4c77223 */ /* 0x040fe20000010066 */
[----:B------:R-:W-:Y:S01]  /*6120*/  SHF.L.U32 R101, R69, 0x10, RZ ;  /* 0x0000001045657819 */ /* 0x000fe200000006ff */
[----:B------:R-:W-:Y:S01]  /*6130*/  FFMA.FTZ R95, R164, R197, R95 ;  /* 0x000000c5a45f7223 */ /* 0x000fe2000001005f */
[----:B------:R-:W-:Y:S01]  /*6140*/  FMUL.FTZ R169, R189, R202 ;  /* 0x000000cabda97220 */ /* 0x000fe20000410000 */
[----:B------:R-:W-:Y:S01]  /*6150*/  FMUL.FTZ R102, R94, R189 ;  /* 0x000000bd5e667220 */ /* 0x000fe20000410000 */
[----:B------:R-:W-:Y:S01]  /*6160*/  FMUL.FTZ R188, R201, R188 ;  /* 0x000000bcc9bc7220 */ /* 0x000fe20000410000 */
[----:B------:R-:W-:Y:S01]  /*6170*/  FMUL.FTZ R201, R100, R201 ;  /* 0x000000c964c97220 */ /* 0x000fe20000410000 */
[----:B------:R-:W-:Y:S01]  /*6180*/  FMUL.FTZ R189, R90, R93 ;  /* 0x0000005d5abd7220 */ /* 0x000fe20000410000 */
        /* <DEDUP_REMOVED lines=22> */
.L_x_229:
        /* <DEDUP_REMOVED lines=8> */
[----:B0-----:R-:W-:Y:S01]  /*6370*/  PRMT R84, R51, 0x7632, R84 ;  /* 0x0000763233547816 */ /* 0x001fe20000000054 */
[C-C-:B------:R-:W-:Y:S01]  /*6380*/  FFMA.FTZ R107, R105.reuse, R107, R104.reuse ;  /* 0x0000006b696b7223 */ /* 0x140fe20000010068 */
[C-C-:B------:R-:W-:Y:S01]  /*6390*/  FFMA.FTZ R111, R105.reuse, R111, R104.reuse ;  /* 0x0000006f696f7223 */ /* 0x140fe20000010068 */
[----:B------:R-:W-:Y:S01]  /*63a0*/  FFMA.FTZ R173, R105, R173, R104 ;  /* 0x000000ad69ad7223 */ /* 0x000fe20000010068 */
[----:B------:R-:W-:Y:S01]  /*63b0*/  SHF.L.U32 R85, R84, 0x10, RZ ;  /* 0x0000001054557819 */ /* 0x000fe200000006ff */
[----:B------:R-:W-:Y:S01]  /*63c0*/  FADD.FTZ R107, -R107, R106 ;  /* 0x0000006a6b6b7221 */ /* 0x000fe20000010100 */
[----:B------:R-:W-:Y:S01]  /*63d0*/  FFMA.FTZ R109, R105, R109, R104 ;  /* 0x0000006d696d7223 */ /* 0x000fe20000010068 */
[----:B------:R-:W-:Y:S01]  /*63e0*/  FADD.FTZ R90, -R111, R110 ;  /* 0x0000006e6f5a7221 */ /* 0x000fe20000010100 */
[----:B------:R-:W-:Y:S01]  /*63f0*/  SHF.L.U32 R89, R51, 0x10, RZ ;  /* 0x0000001033597819 */ /* 0x000fe200000006ff */
[----:B------:R-:W-:Y:S01]  /*6400*/  FADD.FTZ R172, -R173, R172 ;  /* 0x000000acadac7221 */ /* 0x000fe20000010100 */
[--C-:B------:R-:W-:Y:S01]  /*6410*/  FFMA.FTZ R110, R164, R107, R85.reuse ;  /* 0x0000006ba46e7223 */ /* 0x100fe20000010055 */
[C-C-:B------:R-:W-:Y:S01]  /*6420*/  FFMA.FTZ R175, R105.reuse, R175, R104.reuse ;  /* 0x000000af69af7223 */ /* 0x140fe20000010068 */
[C---:B------:R-:W-:Y:S01]  /*6430*/  PRMT R85, R50.reuse, 0x7632, R85 ;  /* 0x0000763232557816 */ /* 0x040fe20000000055 */
[----:B------:R-:W-:Y:S01]  /*6440*/  FFMA.FTZ R177, R105, R177, R104 ;  /* 0x000000b169b17223 */ /* 0x000fe20000010068 */
[----:B------:R-:W-:Y:S01]  /*6450*/  PRMT R84, R49, 0x7632, R84 ;  /* 0x0000763231547816 */ /* 0x000fe20000000054 */
[----:B------:R-:W-:Y:S01]  /*6460*/  FFMA.FTZ R170, R105, R170, R104 ;  /* 0x000000aa69aa7223 */ /* 0x000fe20000010068 */
[----:B------:R-:W-:Y:S01]  /*6470*/  FADD.FTZ R106, -R109, R108 ;  /* 0x0000006c6d6a7221 */ /* 0x000fe20000010100 */
[----:B------:R-:W-:Y:S01]  /*6480*/  FFMA.FTZ R171, R105, R171, R104 ;  /* 0x000000ab69ab7223 */ /* 0x000fe20000010068 */
[----:B------:R-:W-:Y:S01]  /*6490*/  SHF.L.U32 R91, R50, 0x10, RZ ;  /* 0x00000010325b7819 */ /* 0x000fe200000006ff */
[----:B------:R-:W-:Y:S01]  /*64a0*/  FFMA.FTZ R109, R164, R172, R89 ;  /* 0x000000aca46d7223 */ /* 0x000fe20000010059 */
[----:B-----5:R-:W-:Y:S01]  /*64b0*/  PRMT R101, R95, 0x7632, R101 ;  /* 0x000076325f657816 */ /* 0x020fe20000000065 */
[----:B------:R-:W-:Y:S01]  /*64c0*/  FADD.FTZ R105, -R175, R174 ;  /* 0x000000aeaf697221 */ /* 0x000fe20000010100 */
[----:B------:R-:W-:Y:S01]  /*64d0*/  SHF.L.U32 R103, R95, 0x10, RZ ;  /* 0x000000105f677819 */ /* 0x000fe200000006ff */
[----:B------:R-:W-:Y:S01]  /*64e0*/  FADD.FTZ R176, -R177, R176 ;  /* 0x000000b0b1b07221 */ /* 0x000fe20000010100 */
[----:B------:R-:W-:Y:S01]  /*64f0*/  SHF.L.U32 R99, R85, 0x10, RZ ;  /* 0x0000001055637819 */ /* 0x000fe200000006ff */
[----:B------:R-:W-:Y:S01]  /*6500*/  FADD.FTZ R170, -R170, R179 ;  /* 0x000000b3aaaa7221 */ /* 0x000fe20000010100 */
[----:B------:R-:W-:Y:S01]  /*6510*/  SHF.L.U32 R89, R49, 0x10, RZ ;  /* 0x0000001031597819 */ /* 0x000fe200000006ff */
[----:B------:R-:W-:Y:S01]  /*6520*/  FFMA.FTZ R105, R164, R105, R91 ;  /* 0x00000069a4697223 */ /* 0x000fe2000001005b */
[----:B------:R-:W-:Y:S01]  /*6530*/  SHF.L.U32 R95, R84, 0x10, RZ ;  /* 0x00000010545f7819 */ /* 0x000fe200000006ff */
[----:B------:R-:W-:Y:S01]  /*6540*/  FADD.FTZ R171, -R171, R168 ;  /* 0x000000a8abab7221 */ /* 0x000fe20000010100 */
[----:B------:R-:W-:Y:S01]  /*6550*/  SHF.L.U32 R85, R48, 0x10, RZ ;  /* 0x0000001030557819 */ /* 0x000fe200000006ff */
[----:B------:R-:W-:Y:S01]  /*6560*/  FFMA.FTZ R91, R164, R176, R89 ;  /* 0x000000b0a45b7223 */ /* 0x000fe20000010059 */
[----:B------:R-:W-:Y:S01]  /*6570*/  PRMT R84, R48, 0x7632, R84 ;  /* 0x0000763230547816 */ /* 0x000fe20000000054 */
[C---:B------:R-:W-:Y:S01]  /*6580*/  FFMA.FTZ R90, R164.reuse, R90, R95 ;  /* 0x0000005aa45a7223 */ /* 0x040fe2000001005f */
[----:B------:R-:W-:Y:S01]  /*6590*/  SHF.L.U32 R95, R63, 0x10, RZ ;  /* 0x000000103f5f7819 */ /* 0x000fe200000006ff */
[----:B------:R-:W-:Y:S01]  /*65a0*/  FFMA.FTZ R89, R164, R170, R85 ;  /* 0x000000aaa4597223 */ /* 0x000fe20000010055 */
[----:B------:R-:W-:Y:S01]  /*65b0*/  SHF.L.U32 R85, R84, 0x10, RZ ;  /* 0x0000001054557819 */ /* 0x000fe200000006ff */
[----:B------:R-:W-:Y:S01]  /*65c0*/  FMUL.FTZ R84, R109, R166 ;  /* 0x000000a66d547220 */ /* 0x000fe20000410000 */
[----:B------:R-:W-:Y:S01]  /*65d0*/  PRMT R86, R92, 0x7632, R86 ;  /* 0x000076325c567816 */ /* 0x000fe20000000056 */
[----:B------:R-:W-:Y:S01]  /*65e0*/  FFMA.FTZ R106, R164, R106, R99 ;  /* 0x0000006aa46a7223 */ /* 0x000fe20000010063 */
[----:B------:R-:W-:Y:S01]  /*65f0*/  SHF.L.U32 R87, R92, 0x10, RZ ;  /* 0x000000105c577819 */ /* 0x000fe200000006ff */
[----:B------:R-:W-:Y:S01]  /*6600*/  FMUL.FTZ R92, R110, R166 ;  /* 0x000000a66e5c7220 */ /* 0x000fe20000410000 */
[----:B------:R-:W-:Y:S01]  /*6610*/  SHF.L.U32 R111, R143, 0x10, RZ ;  /* 0x000000108f6f7819 */ /* 0x000fe200000006ff */
[----:B------:R-:W-:Y:S01]  /*6620*/  FFMA.FTZ R164, R164, R171, R85 ;  /* 0x000000aba4a47223 */ /* 0x000fe20000010055 */
[----:B------:R-:W-:Y:S01]  /*6630*/  SHF.L.U32 R101, R101, 0x10, RZ ;  /* 0x0000001065657819 */ /* 0x000fe200000006ff */
[----:B------:R-:W-:Y:S01]  /*6640*/  FMUL.FTZ R108, R95, R84 ;  /* 0x000000545f6c7220 */ /* 0x000fe20000410000 */
[C---:B------:R-:W-:Y:S01]  /*6650*/  PRMT R98, R94.reuse, 0x7632, R98 ;  /* 0x000076325e627816 */ /* 0x040fe20000000062 */
[----:B------:R-:W-:Y:S01]  /*6660*/  FMUL.FTZ R111, R111, R92 ;  /* 0x0000005c6f6f7220 */ /* 0x000fe20000410000 */
[----:B------:R-:W-:Y:S01]  /*6670*/  SHF.L.U32 R100, R94, 0x10, RZ ;  /* 0x000000105e647819 */ /* 0x000fe200000006ff */
[----:B------:R-:W-:Y:S01]  /*6680*/  FMUL.FTZ R94, R84, R103 ;  /* 0x00000067545e7220 */ /* 0x000fe20000410000 */
[C---:B------:R-:W-:Y:S01]  /*6690*/  PRMT R88, R93.reuse, 0x7632, R88 ;  /* 0x000076325d587816 */ /* 0x040fe20000000058 */
        /* <DEDUP_REMOVED lines=22> */
[----:B------:R-:W-:Y:S01]  /*6800*/  FMUL.FTZ R101, R85, R88 ;  /* 0x0000005855657220 */ /* 0x000fe20000410000 */
        /* <DEDUP_REMOVED lines=15> */
.L_x_230:
[----:B0-----:R-:W-:Y:S01]  /*6900*/  PRMT R88, R51, 0x7632, R88 ;  /* 0x0000763233587816 */ /* 0x001fe20000000058 */
[--C-:B------:R-:W-:Y:S01]  /*6910*/  FFMA.FTZ R175, R105, R175, R104.reuse ;  /* 0x000000af69af7223 */ /* 0x100fe20000010068 */
[----:B-----5:R-:W-:Y:S01]  /*6920*/  PRMT R91, R93, 0x7632, R91 ;  /* 0x000076325d5b7816 */ /* 0x020fe2000000005b */
[--C-:B------:R-:W-:Y:S01]  /*6930*/  FFMA.FTZ R170, R105, R170, R104.reuse ;  /* 0x000000aa69aa7223 */ /* 0x100fe20000010068 */
[----:B------:R-:W-:Y:S01]  /*6940*/  SHF.L.U32 R100, R93, 0x10, RZ ;  /* 0x000000105d647819 */ /* 0x000fe200000006ff */
[C-C-:B------:R-:W-:Y:S01]  /*6950*/  FFMA.FTZ R171, R105.reuse, R171, R104.reuse ;  /* 0x000000ab69ab7223 */ /* 0x140fe20000010068 */
[----:B------:R-:W-:Y:S01]  /*6960*/  SHF.L.U32 R93, R88, 0x10, RZ ;  /* 0x00000010585d7819 */ /* 0x000fe200000006ff */
[C-C-:B------:R-:W-:Y:S01]  /*6970*/  FFMA.FTZ R177, R105.reuse, R177, R104.reuse ;  /* 0x000000b169b17223 */ /* 0x140fe20000010068 */
[C-C-:B------:R-:W-:Y:S01]  /*6980*/  FFMA.FTZ R111, R105.reuse, R111, R104.reuse ;  /* 0x0000006f696f7223 */ /* 0x140fe20000010068 */
[C-C-:B------:R-:W-:Y:S01]  /*6990*/  FFMA.FTZ R109, R105.reuse, R109, R104.reuse ;  /* 0x0000006d696d7223 */ /* 0x140fe20000010068 */
[C-C-:B------:R-:W-:Y:S01]  /*69a0*/  FFMA.FTZ R173, R105.reuse, R173, R104.reuse ;  /* 0x000000ad69ad7223 */ /* 0x140fe20000010068 */
[----:B------:R-:W-:Y:S01]  /*69b0*/  SHF.L.U32 R88, R50, 0x10, RZ ;  /* 0x0000001032587819 */ /* 0x000fe200000006ff */
[----:B------:R-:W-:Y:S01]  /*69c0*/  FFMA.FTZ R105, R105, R107, R104 ;  /* 0x0000006b69697223 */ /* 0x000fe20000010068 */
[----:B------:R-:W-:Y:S01]  /*69d0*/  FADD.FTZ R175, -R175, R174 ;  /* 0x000000aeafaf7221 */ /* 0x000fe20000010100 */
[----:B------:R-:W-:Y:S01]  /*69e0*/  SHF.L.U32 R90, R51, 0x10, RZ ;  /* 0x00000010335a7819 */ /* 0x000fe200000006ff */
[----:B------:R-:W-:Y:S01]  /*69f0*/  FADD.FTZ R173, -R173, R172 ;  /* 0x000000acadad7221 */ /* 0x000fe20000010100 */
[----:B------:R-:W-:Y:S01]  /*6a00*/  FADD.FTZ R105, -R105, R106 ;  /* 0x0000006a69697221 */ /* 0x000fe20000010100 */
[--C-:B------:R-:W-:Y:S01]  /*6a10*/  FFMA.FTZ R175, R164, R175, R88.reuse ;  /* 0x000000afa4af7223 */ /* 0x100fe20000010058 */
[----:B------:R-:W-:Y:S01]  /*6a20*/  PRMT R88, R48, 0x7632, R88 ;  /* 0x0000763230587816 */ /* 0x000fe20000000058 */
[C-C-:B------:R-:W-:Y:S01]  /*6a30*/  FFMA.FTZ R173, R164.reuse, R173, R90.reuse ;  /* 0x000000ada4ad7223 */ /* 0x140fe2000001005a */
[--C-:B------:R-:W-:Y:S01]  /*6a40*/  FFMA.FTZ R105, R164, R105, R93.reuse ;  /* 0x00000069a4697223 */ /* 0x100fe2000001005d */
[----:B------:R-:W-:Y:S01]  /*6a50*/  PRMT R90, R49, 0x7632, R90 ;  /* 0x00007632315a7816 */ /* 0x000fe2000000005a */
[----:B------:R-:W-:Y:S01]  /*6a60*/  FADD.FTZ R171, -R171, R168 ;  /* 0x000000a8abab7221 */ /* 0x000fe20000010100 */
[----:B------:R-:W-:Y:S01]  /*6a70*/  PRMT R93, R50, 0x7632, R93 ;  /* 0x00007632325d7816 */ /* 0x000fe2000000005d */
[----:B------:R-:W-:Y:S01]  /*6a80*/  FADD.FTZ R177, -R177, R176 ;  /* 0x000000b0b1b17221 */ /* 0x000fe20000010100 */
[----:B------:R-:W-:Y:S01]  /*6a90*/  SHF.L.U32 R88, R88, 0x10, RZ ;  /* 0x0000001058587819 */ /* 0x000fe200000006ff */
[----:B------:R-:W-:Y:S01]  /*6aa0*/  FADD.FTZ R179, -R170, R179 ;  /* 0x000000b3aab37221 */ /* 0x000fe20000010100 */
[C---:B------:R-:W-:Y:S01]  /*6ab0*/  PRMT R99, R94.reuse, 0x7632, R99 ;  /* 0x000076325e637816 */ /* 0x040fe20000000063 */
[----:B------:R-:W-:Y:S01]  /*6ac0*/  FADD.FTZ R109, -R109, R108 ;  /* 0x0000006c6d6d7221 */ /* 0x000fe20000010100 */
[----:B------:R-:W-:Y:S01]  /*6ad0*/  SHF.L.U32 R102, R94, 0x10, RZ ;  /* 0x000000105e667819 */ /* 0x000fe200000006ff */
[----:B------:R-:W-:Y:S01]  /*6ae0*/  FFMA.FTZ R171, R164, R171, R88 ;  /* 0x000000aba4ab7223 */ /* 0x000fe20000010058 */
[----:B------:R-:W-:Y:S01]  /*6af0*/  SHF.L.U32 R94, R49, 0x10, RZ ;  /* 0x00000010315e7819 */ /* 0x000fe200000006ff */
[-C--:B------:R-:W-:Y:S01]  /*6b00*/  FMUL.FTZ R173, R173, R166.reuse ;  /* 0x000000a6adad7220 */ /* 0x080fe20000410000 */
[----:B------:R-:W-:Y:S01]  /*6b10*/  SHF.L.U32 R98, R90, 0x10, RZ ;  /* 0x000000105a627819 */ /* 0x000fe200000006ff */
[----:B------:R-:W-:Y:S01]  /*6b20*/  FADD.FTZ R111, -R111, R110 ;  /* 0x0000006e6f6f7221 */ /* 0x000fe20000010100 */
[----:B------:R-:W-:Y:S01]  /*6b30*/  SHF.L.U32 R93, R93, 0x10, RZ ;  /* 0x000000105d5d7819 */ /* 0x000fe200000006ff */
[----:B------:R-:W-:Y:S01]  /*6b40*/  FFMA.FTZ R177, R164, R177, R94 ;  /* 0x000000b1a4b17223 */ /* 0x000fe2000001005e */
[----:B------:R-:W-:Y:S01]  /*6b50*/  SHF.L.U32 R90, R48, 0x10, RZ ;  /* 0x00000010305a7819 */ /* 0x000fe200000006ff */
[----:B------:R-:W-:Y:S01]  /*6b60*/  FMUL.FTZ R105, R105, R166 ;  /* 0x000000a669697220 */ /* 0x000fe20000410000 */
[C---:B------:R-:W-:Y:S01]  /*6b70*/  SHF.L.U32 R104, R95.reuse, 0x10, RZ ;  /* 0x000000105f687819 */ /* 0x040fe200000006ff */
[C---:B------:R-:W-:Y:S01]  /*6b80*/  FFMA.FTZ R93, R164.reuse, R109, R93 ;  /* 0x0000006da45d7223 */ /* 0x040fe2000001005d */
[----:B------:R-:W-:Y:S01]  /*6b90*/  PRMT R101, R95, 0x7632, R101 ;  /* 0x000076325f657816 */ /* 0x000fe20000000065 */
[----:B------:R-:W-:Y:S01]  /*6ba0*/  FFMA.FTZ R179, R164, R179, R90 ;  /* 0x000000b3a4b37223 */ /* 0x000fe2000001005a */
        /* <DEDUP_REMOVED lines=41> */
.L_x_231:
[----:B------:R-:W0:Y:S01]  /*6e40*/  @P1 LDC.64 R92, c[0x0][0x478] ;  /* 0x00011e00ff5c1b82 */ /* 0x000e220000000a00 */
[----:B------:R-:W-:-:S04]  /*6e50*/  IMAD.WIDE.U32 R96, R165, 0x10, R96 ;  /* 0x00000010a5607825 */ /* 0x000fc800078e0060 */
[----:B0-----:R-:W-:-:S05]  /*6e60*/  @P1 IMAD.WIDE.U32 R92, R165, 0x10, R92 ;  /* 0x00000010a55c1825 */ /* 0x001fca00078e005c */
[----:B------:R0:W-:Y:S04]  /*6e70*/  @P1 STG.E.128 desc[UR6][R92.64], R84 ;  /* 0x000000545c001986 */ /* 0x0001e8000c101d06 */
[----:B------:R0:W-:Y:S02]  /*6e80*/  STG.E.128 desc[UR6][R96.64], R88 ;  /* 0x0000005860007986 */ /* 0x0001e4000c101d06 */
.L_x_225:
[----:B01----:R-:W0:Y:S01]  /*6e90*/  LDC.64 R88, c[0x0][0x380] ;  /* 0x0000e000ff587b82 */ /* 0x003e220000000a00 */
        /* <DEDUP_REMOVED lines=23> */
[----:B0-----:R-:W-:Y:S01]  /*7010*/  LEA R138, R88, R138, 0x2 ;  /* 0x0000008a588a7211 */ /* 0x001fe200078e10ff */
[----:B------:R-:W-:-:S03]  /*7020*/  FADD.FTZ R139, R184, R139 ;  /* 0x0000008bb88b7221 */ /* 0x000fc60000010000 */
[----:B------:R-:W-:-:S13]  /*7030*/  ISETP.GE.AND P1, PT, R138, R89, PT ;  /* 0x000000598a00720c */ /* 0x000fda0003f26270 */
[----:B------:R-:W-:Y:S05]  /*7040*/  @!P1 BRA `(.L_x_232) ;  /* 0xffffff9400ec9947 */ /* 0x000fea000383ffff */
[----:B------:R-:W-:Y:S05]  /*7050*/  BSYNC B1 ;  /* 0x0000000000017941 */ /* 0x000fea0003800000 */
.L_x_214:
        /* <DEDUP_REMOVED lines=66> */
.L_x_213:
[----:B------:R-:W-:Y:S05]  /*7480*/  BSYNC B0 ;  /* 0x0000000000007941 */ /* 0x000fea0003800000 */
.L_x_212:
[----:B------:R-:W0:Y:S01]  /*7490*/  S2R R24, SR_CgaCtaId ;  /* 0x0000000000187919 */ /* 0x000e220000008800 */
[----:B------:R-:W-:Y:S01]  /*74a0*/  SHF.R.U32.HI R25, RZ, 0x5, R0 ;  /* 0x00000005ff197819 */ /* 0x000fe20000011600 */
[----:B------:R-:W-:Y:S05]  /*74b0*/  WARPSYNC.ALL ;  /* 0x0000000000007948 */ /* 0x000fea0003800000 */
[----:B------:R-:W-:Y:S01]  /*74c0*/  MOV R3, 0x400 ;  /* 0x0000040000037802 */ /* 0x000fe20000000f00 */
[----:B------:R-:W-:Y:S01]  /*74d0*/  IMAD R2, R25, 0x60, R2 ;  /* 0x0000006019027824 */ /* 0x000fe200078e0202 */
[----:B------:R-:W1:Y:S01]  /*74e0*/  S2UR UR4, SR_CTAID.X ;  /* 0x00000000000479c3 */ /* 0x000e620000002500 */
[----:B------:R-:W2:Y:S01]  /*74f0*/  LDCU.128 UR16, c[0x0][0x440] ;  /* 0x00008800ff1077ac */ /* 0x000ea20008000c00 */
        /* <DEDUP_REMOVED lines=19> */
[----:B------:R-:W1:Y:S04]  /*7630*/  LDS R10, [R24+0x1600] ;  /* 0x00160000180a7984 */ /* 0x000e680000000800 */
[----:B------:R-:W1:Y:S01]  /*7640*/  LDS R12, [R24+0x1800] ;  /* 0x00180000180c7984 */ /* 0x000e620000000800 */
[----:B0-----:R-:W-:-:S03]  /*7650*/  FADD.FTZ R3, RZ, R3 ;  /* 0x00000003ff037221 */ /* 0x001fc60000010000 */
[----:B------:R-:W0:Y:S01]  /*7660*/  LDS R13, [R24+0x1c00] ;  /* 0x001c0000180d7984 */ /* 0x000e220000000800 */
[----:B---3--:R-:W-:Y:S01]  /*7670*/  FADD.FTZ R4, RZ, R4 ;  /* 0x00000004ff047221 */ /* 0x008fe20000010000 */
[----:B----4-:R-:W-:Y:S02]  /*7680*/  FADD.FTZ R3, R3, R26 ;  /* 0x0000001a03037221 */ /* 0x010fe40000010000 */
[----:B------:R-:W3:Y:S01]  /*7690*/  LDS R25, [R24+0x200] ;  /* 0x0002000018197984 */ /* 0x000ee20000000800 */
[----:B-----5:R-:W-:-:S03]  /*76a0*/  FADD.FTZ R5, RZ, R5 ;  /* 0x00000005ff057221 */ /* 0x020fc60000010000 */
[----:B------:R-:W4:Y:S01]  /*76b0*/  LDS R68, [R24+0xe00] ;  /* 0x000e000018447984 */ /* 0x000f220000000800 */
[----:B--2---:R-:W-:-:S03]  /*76c0*/  FADD.FTZ R6, RZ, R6 ;  /* 0x00000006ff067221 */ /* 0x004fc60000010000 */
[----:B------:R-:W2:Y:S01]  /*76d0*/  LDS R14, [R24+0x1a00] ;  /* 0x001a0000180e7984 */ /* 0x000ea20000000800 */
[----:B-1----:R-:W-:-:S03]  /*76e0*/  FADD.FTZ R7, RZ, R7 ;  /* 0x00000007ff077221 */ /* 0x002fc60000010000 */
[----:B------:R-:W-:Y:S01]  /*76f0*/  LDS R16, [R24+0x2a00] ;  /* 0x002a000018107984 */ /* 0x000fe20000000800 */
[----:B------:R-:W-:-:S03]  /*7700*/  FADD.FTZ R4, R4, R9 ;  /* 0x0000000904047221 */ /* 0x000fc60000010000 */
[----:B------:R-:W-:Y:S01]  /*7710*/  LDS R17, [R24+0x2c00] ;  /* 0x002c000018117984 */ /* 0x000fe20000000800 */
[----:B------:R-:W-:-:S03]  /*7720*/  FADD.FTZ R5, R5, R8 ;  /* 0x0000000805057221 */ /* 0x000fc60000010000 */
[----:B------:R-:W1:Y:S01]  /*7730*/  LDS R9, [R24+0x2000] ;  /* 0x0020000018097984 */ /* 0x000e620000000800 */
[----:B------:R-:W-:-:S03]  /*7740*/  FADD.FTZ R6, R6, R11 ;  /* 0x0000000b06067221 */ /* 0x000fc60000010000 */
[----:B------:R-:W5:Y:S01]  /*7750*/  LDS R8, [R24+0x1e00] ;  /* 0x001e000018087984 */ /* 0x000f620000000800 */
[----:B------:R-:W-:-:S03]  /*7760*/  FADD.FTZ R7, R7, R10 ;  /* 0x0000000a07077221 */ /* 0x000fc60000010000 */
[----:B------:R-:W5:Y:S01]  /*7770*/  LDS R11, [R24+0x2600] ;  /* 0x00260000180b7984 */ /* 0x000f620000000800 */
[----:B------:R-:W-:-:S03]  /*7780*/  FADD.FTZ R3, R3, R12 ;  /* 0x0000000c03037221 */ /* 0x000fc60000010000 */
[----:B------:R-:W5:Y:S01]  /*7790*/  LDS R10, [R24+0x2200] ;  /* 0x00220000180a7984 */ /* 0x000f620000000800 */
[----:B0-----:R-:W-:-:S03]  /*77a0*/  FADD.FTZ R4, R4, R13 ;  /* 0x0000000d04047221 */ /* 0x001fc60000010000 */
[----:B------:R-:W0:Y:S04]  /*77b0*/  LDS R12, [R24+0x2400] ;  /* 0x00240000180c7984 */ /* 0x000e280000000800 */
[----:B------:R-:W0:Y:S01]  /*77c0*/  LDS R13, [R24+0x2800] ;  /* 0x00280000180d7984 */ /* 0x000e220000000800 */
[----:B---3--:R-:W-:-:S03]  /*77d0*/  FADD.FTZ R25, RZ, R25 ;  /* 0x00000019ff197221 */ /* 0x008fc60000010000 */
[----:B------:R-:W-:Y:S01]  /*77e0*/  LDS R18, [R24+0x2e00] ;  /* 0x002e000018127984 */ /* 0x000fe20000000800 */
[----:B----4-:R-:W-:Y:S01]  /*77f0*/  FADD.FTZ R25, R25, R68 ;  /* 0x0000004419197221 */ /* 0x010fe20000010000 */
[----:B------:R-:W-:Y:S03]  /*7800*/  BAR.SYNC.DEFER_BLOCKING 0x0 ;  /* 0x0000000000007b1d */ /* 0x000fe60000010000 */
[----:B--2---:R-:W-:Y:S01]  /*7810*/  FADD.FTZ R14, R25, R14 ;  /* 0x0000000e190e7221 */ /* 0x004fe20000010000 */
[----:B-1----:R-:W-:-:S04]  /*7820*/  FADD.FTZ R6, R6, R9 ;  /* 0x0000000906067221 */ /* 0x002fc80000010000 */
[----:B------:R-:W-:Y:S01]  /*7830*/  FADD.FTZ R17, R6, R17 ;  /* 0x0000001106117221 */ /* 0x000fe20000010000 */
[----:B-----5:R-:W-:Y:S01]  /*7840*/  FADD.FTZ R5, R5, R8 ;  /* 0x0000000805057221 */ /* 0x020fe20000010000 */
[----:B------:R-:W-:-:S03]  /*7850*/  FADD.FTZ R11, R14, R11 ;  /* 0x0000000b0e0b7221 */ /* 0x000fc60000010000 */
[----:B------:R-:W-:Y:S01]  /*7860*/  FADD.FTZ R15, R5, R16 ;  /* 0x00000010050f7221 */ /* 0x000fe20000010000 */
[----:B------:R-:W-:Y:S01]  /*7870*/  STS.128 [R2], R116 ;  /* 0x0000007402007388 */ /* 0x000fe20000000c00 */
[----:B------:R-:W-:-:S03]  /*7880*/  FADD.FTZ R7, R7, R10 ;  /* 0x0000000a07077221 */ /* 0x000fc60000010000 */
[----:B------:R-:W-:Y:S01]  /*7890*/  STS.128 [R2+0x10], R112 ;  /* 0x0000107002007388 */ /* 0x000fe20000000c00 */
[----:B0-----:R-:W-:-:S03]  /*78a0*/  FADD.FTZ R9, R3, R12 ;  /* 0x0000000c03097221 */ /* 0x001fc60000010000 */
[----:B------:R-:W-:Y:S01]  /*78b0*/  STS.128 [R2+0x400], R44 ;  /* 0x0004002c02007388 */ /* 0x000fe20000000c00 */
[----:B------:R-:W-:Y:S02]  /*78c0*/  FADD.FTZ R13, R4, R13 ;  /* 0x0000000d040d7221 */ /* 0x000fe40000010000 */
[----:B------:R-:W0:Y:S01]  /*78d0*/  LDC R4, c[0x0][0x388] ;  /* 0x0000e200ff047b82 */ /* 0x000e220000000800 */
[----:B------:R-:W-:Y:S04]  /*78e0*/  STS.128 [R2+0x410], R40 ;  /* 0x0004102802007388 */ /* 0x000fe80000000c00 */
[----:B------:R-:W-:Y:S04]  /*78f0*/  STS.128 [R2+0x800], R36 ;  /* 0x0008002402007388 */ /* 0x000fe80000000c00 */
[----:B------:R-:W-:Y:S01]  /*7900*/  STS.128 [R2+0x810], R32 ;  /* 0x0008102002007388 */ /* 0x000fe20000000c00 */
[----:B------:R-:W-:Y:S06]  /*7910*/  BAR.SYNC.DEFER_BLOCKING 0x0 ;  /* 0x0000000000007b1d */ /* 0x000fec0000010000 */
[----:B------:R-:W-:Y:S04]  /*7920*/  LDS R19, [R24] ;  /* 0x0000000018137984 */ /* 0x000fe80000000800 */
[----:B------:R-:W-:Y:S04]  /*7930*/  LDS R27, [R24+0xc00] ;  /* 0x000c0000181b7984 */ /* 0x000fe80000000800 */
[----:B------:R-:W1:Y:S04]  /*7940*/  LDS R20, [R24+0x200] ;  /* 0x0002000018147984 */ /* 0x000e680000000800 */
[----:B------:R-:W2:Y:S04]  /*7950*/  LDS R69, [R24+0xe00] ;  /* 0x000e000018457984 */ /* 0x000ea80000000800 */
[----:B------:R-:W3:Y:S04]  /*7960*/  LDS R21, [R24+0x400] ;  /* 0x0004000018157984 */ /* 0x000ee80000000800 */
[----:B------:R-:W4:Y:S04]  /*7970*/  LDS R26, [R24+0x1000] ;  /* 0x00100000181a7984 */ /* 0x000f280000000800 */
[----:B------:R-:W5:Y:S04]  /*7980*/  LDS R22, [R24+0x600] ;  /* 0x0006000018167984 */ /* 0x000f680000000800 */
[----:B------:R-:W0:Y:S04]  /*7990*/  LDS R41, [R24+0x1200] ;  /* 0x0012000018297984 */ /* 0x000e280000000800 */
[----:B------:R-:W0:Y:S04]  /*79a0*/  LDS R23, [R24+0x800] ;  /* 0x0008000018177984 */ /* 0x000e280000000800 */
[----:B------:R-:W0:Y:S04]  /*79b0*/  LDS R32, [R24+0x1400] ;  /* 0x0014000018207984 */ /* 0x000e280000000800 */
[----:B------:R-:W0:Y:S04]  /*79c0*/  LDS R25, [R24+0xa00] ;  /* 0x000a000018197984 */ /* 0x000e280000000800 */
[----:B------:R-:W0:Y:S04]  /*79d0*/  LDS R34, [R24+0x1600] ;  /* 0x0016000018227984 */ /* 0x000e280000000800 */
[----:B------:R-:W-:Y:S01]  /*79e0*/  LDS R33, [R24+0x1800] ;  /* 0x0018000018217984 */ /* 0x000fe20000000800 */
        /* <DEDUP_REMOVED lines=10> */
[----:B0-----:R-:W-:-:S03]  /*7a90*/  FADD.FTZ R22, R22, R41 ;  /* 0x0000002916167221 */ /* 0x001fc60000010000 */
[----:B------:R-:W-:Y:S01]  /*7aa0*/  LDS R39, [R24+0x2400] ;  /* 0x0024000018277984 */ /* 0x000fe20000000800 */
[----:B------:R-:W-:-:S03]  /*7ab0*/  FADD.FTZ R23, RZ, R23 ;  /* 0x00000017ff177221 */ /* 0x000fc60000010000 */
[----:B------:R-:W0:Y:S01]  /*7ac0*/  LDS R43, [R24+0x2600] ;  /* 0x00260000182b7984 */ /* 0x000e220000000800 */
[----:B------:R-:W-:-:S03]  /*7ad0*/  FADD.FTZ R23, R23, R32 ;  /* 0x0000002017177221 */ /* 0x000fc60000010000 */
[----:B------:R-:W0:Y:S01]  /*7ae0*/  LDS R42, [R24+0x2800] ;  /* 0x00280000182a7984 */ /* 0x000e220000000800 */
[----:B------:R-:W-:-:S03]  /*7af0*/  FADD.FTZ R25, RZ, R25 ;  /* 0x00000019ff197221 */ /* 0x000fc60000010000 */
[----:B------:R-:W0:Y:S01]  /*7b00*/  LDS R45, [R24+0x2a00] ;  /* 0x002a0000182d7984 */ /* 0x000e220000000800 */
[----:B------:R-:W-:-:S03]  /*7b10*/  FADD.FTZ R25, R25, R34 ;  /* 0x0000002219197221 */ /* 0x000fc60000010000 */
[----:B------:R-:W0:Y:S04]  /*7b20*/  LDS R44, [R24+0x2c00] ;  /* 0x002c0000182c7984 */ /* 0x000e280000000800 */
[----:B------:R-:W0:Y:S01]  /*7b30*/  LDS R46, [R24+0x2e00] ;  /* 0x002e0000182e7984 */ /* 0x000e220000000800 */
[----:B-1----:R-:W-:Y:S01]  /*7b40*/  FADD.FTZ R20, R20, R35 ;  /* 0x0000002314147221 */ /* 0x002fe20000010000 */
[----:B------:R-:W-:Y:S01]  /*7b50*/  BAR.SYNC.DEFER_BLOCKING 0x0 ;  /* 0x0000000000007b1d */ /* 0x000fe20000010000 */
[----:B--2---:R-:W-:Y:S01]  /*7b60*/  FADD.FTZ R21, R21, R36 ;  /* 0x0000002415157221 */ /* 0x004fe20000010000 */
[----:B---3--:R-:W-:Y:S01]  /*7b70*/  FADD.FTZ R22, R22, R37 ;  /* 0x0000002516167221 */ /* 0x008fe20000010000 */
[----:B----4-:R-:W-:Y:S01]  /*7b80*/  FADD.FTZ R23, R23, R38 ;  /* 0x0000002617177221 */ /* 0x010fe20000010000 */
[----:B-----5:R-:W-:Y:S01]  /*7b90*/  FADD.FTZ R25, R25, R40 ;  /* 0x0000002819197221 */ /* 0x020fe20000010000 */
[----:B0-----:R-:W-:Y:S01]  /*7ba0*/  FADD.FTZ R43, R20, R43 ;  /* 0x0000002b142b7221 */ /* 0x001fe20000010000 */
[----:B------:R-:W-:Y:S01]  /*7bb0*/  STS.128 [R2], R60 ;  /* 0x0000003c02007388 */ /* 0x000fe20000000c00 */
[----:B------:R-:W-:-:S03]  /*7bc0*/  FADD.FTZ R21, R21, R42 ;  /* 0x0000002a15157221 */ /* 0x000fc60000010000 */
[----:B------:R-:W-:Y:S01]  /*7bd0*/  STS.128 [R2+0x10], R56 ;  /* 0x0000103802007388 */ /* 0x000fe20000000c00 */
[----:B------:R-:W-:-:S03]  /*7be0*/  FADD.FTZ R45, R22, R45 ;  /* 0x0000002d162d7221 */ /* 0x000fc60000010000 */
[----:B------:R-:W-:Y:S01]  /*7bf0*/  STS.128 [R2+0x400], R52 ;  /* 0x0004003402007388 */ /* 0x000fe20000000c00 */
[----:B------:R-:W-:-:S03]  /*7c00*/  FADD.FTZ R23, R23, R44 ;  /* 0x0000002c17177221 */ /* 0x000fc60000010000 */
[----:B------:R-:W-:Y:S01]  /*7c10*/  STS.128 [R2+0x410], R48 ;  /* 0x0004103002007388 */ /* 0x000fe20000000c00 */
[----:B------:R-:W-:-:S03]  /*7c20*/  FADD.FTZ R25, R25, R46 ;  /* 0x0000002e19197221 */ /* 0x000fc60000010000 */
[----:B------:R-:W-:Y:S04]  /*7c30*/  STS.128 [R2+0x800], R64 ;  /* 0x0008004002007388 */ /* 0x000fe80000000c00 */
[----:B------:R0:W-:Y:S01]  /*7c40*/  STS.128 [R2+0x810], R28 ;  /* 0x0008101c02007388 */ /* 0x0001e20000000c00 */
[----:B------:R-:W-:Y:S01]  /*7c50*/  BAR.SYNC.DEFER_BLOCKING 0x0 ;  /* 0x0000000000007b1d */ /* 0x000fe20000010000 */
[----:B0-----:R-:W-:Y:S01]  /*7c60*/  FADD.FTZ R2, RZ, R19 ;  /* 0x00000013ff027221 */ /* 0x001fe20000010000 */
[----:B------:R-:W-:Y:S01]  /*7c70*/  FADD.FTZ R19, R7, R18 ;  /* 0x0000001207137221 */ /* 0x000fe20000010000 */
[----:B------:R-:W-:-:S03]  /*7c80*/  IMAD R29, R4, UR4, RZ ;  /* 0x00000004041d7c24 */ /* 0x000fc6000f8e02ff */
[----:B------:R-:W0:Y:S01]  /*7c90*/  LDCU.64 UR4, c[0x0][0x460] ;  /* 0x00008c00ff0477ac */ /* 0x000e220008000a00 */
[----:B------:R-:W-:Y:S01]  /*7ca0*/  FADD.FTZ R2, R2, R27 ;  /* 0x0000001b02027221 */ /* 0x000fe20000010000 */
[----:B------:R-:W-:-:S03]  /*7cb0*/  IADD3 R0, P0, PT, R29, R0, RZ ;  /* 0x000000001d007210 */ /* 0x000fc60007f1e0ff */
[----:B------:R-:W-:Y:S01]  /*7cc0*/  FADD.FTZ R2, R2, R33 ;  /* 0x0000002102027221 */ /* 0x000fe20000010000 */
[----:B------:R-:W-:Y:S01]  /*7cd0*/  SHF.L.U32 R18, R0, 0x2, RZ ;  /* 0x0000000200127819 */ /* 0x000fe200000006ff */
[----:B------:R-:W1:Y:S02]  /*7ce0*/  LDS R47, [R24] ;  /* 0x00000000182f7984 */ /* 0x000e640000000800 */
[----:B------:R-:W-:Y:S01]  /*7cf0*/  FADD.FTZ R39, R2, R39 ;  /* 0x0000002702277221 */ /* 0x000fe20000010000 */
[----:B------:R-:W-:Y:S01]  /*7d00*/  IADD3 R4, P1, PT, R18, UR16, RZ ;  /* 0x0000001012047c10 */ /* 0x000fe2000ff3e0ff */
        /* <DEDUP_REMOVED lines=8> */
[----:B------:R-:W0:Y:S01]  /*7d90*/  LDS R12, [R24+0x800] ;  /* 0x00080000180c7984 */ /* 0x000e220000000800 */
[----:B-1----:R-:W-:-:S03]  /*7da0*/  FADD.FTZ R47, RZ, R47 ;  /* 0x0000002fff2f7221 */ /* 0x002fc60000010000 */
[----:B------:R-:W-:Y:S01]  /*7db0*/  LDS R29, [R24+0x1200] ;  /* 0x00120000181d7984 */ /* 0x000fe20000000800 */
[----:B--2---:R-:W-:-:S03]  /*7dc0*/  FADD.FTZ R10, R47, R10 ;  /* 0x0000000a2f0a7221 */ /* 0x004fc60000010000 */
[----:B------:R-:W1:Y:S01]  /*7dd0*/  LDS R37, [R24+0x1c00] ;  /* 0x001c000018257984 */ /* 0x000e620000000800 */
[----:B---3--:R-:W-:-:S03]  /*7de0*/  FADD.FTZ R5, R10, R3 ;  /* 0x000000030a057221 */ /* 0x008fc60000010000 */
[----:B------:R-:W2:Y:S01]  /*7df0*/  LDS R53, [R24+0x2600] ;  /* 0x0026000018357984 */ /* 0x000ea20000000800 */
[----:B------:R-:W-:Y:S02]  /*7e00*/  IADD3.X R3, PT, PT, RZ, RZ, RZ, P0, !PT ;  /* 0x000000ffff037210 */ /* 0x000fe400007fe4ff */
[----:B------:R-:W-:Y:S01]  /*7e10*/  IADD3 R2, P0, PT, R18, UR18, RZ ;  /* 0x0000001212027c10 */ /* 0x000fe2000ff1e0ff */
[----:B------:R-:W3:Y:S01]  /*7e20*/  LDS R10, [R24+0x600] ;  /* 0x00060000180a7984 */ /* 0x000ee20000000800 */
[----:B------:R-:W-:Y:S01]  /*7e30*/  SHF.L.U64.HI R20, R0, 0x2, R3 ;  /* 0x0000000200147819 */ /* 0x000fe20000010203 */
[----:B----4-:R-:W-:Y:S01]  /*7e40*/  FADD.FTZ R0, RZ, R6 ;  /* 0x00000006ff007221 */ /* 0x010fe20000010000 */
[----:B-----5:R-:W-:Y:S01]  /*7e50*/  FADD.FTZ R8, RZ, R8 ;  /* 0x00000008ff087221 */ /* 0x020fe20000010000 */
[----:B------:R-:W4:Y:S01]  /*7e60*/  LDS R14, [R24+0xa00] ;  /* 0x000a0000180e7984 */ /* 0x000f220000000800 */
[----:B------:R-:W-:Y:S01]  /*7e70*/  IADD3.X R3, PT, PT, R20, UR19, RZ, P0, !PT ;  /* 0x0000001314037c10 */ /* 0x000fe200087fe4ff */
[----:B0-----:R-:W-:-:S02]  /*7e80*/  FADD.FTZ R0, R0, R7 ;  /* 0x0000000700007221 */ /* 0x001fc40000010000 */
[----:B------:R-:W0:Y:S01]  /*7e90*/  LDS R31, [R24+0x1400] ;  /* 0x00140000181f7984 */ /* 0x000e220000000800 */
[----:B------:R-:W-:Y:S01]  /*7ea0*/  IADD3 R6, P0, PT, R18, UR4, RZ ;  /* 0x0000000412067c10 */ /* 0x000fe2000ff1e0ff */
[----:B------:R-:W-:Y:S02]  /*7eb0*/  FADD.FTZ R51, R5, R16 ;  /* 0x0000001005337221 */ /* 0x000fe40000010000 */
[----:B------:R-:W5:Y:S01]  /*7ec0*/  LDS R41, [R24+0x1e00] ;  /* 0x001e000018297984 */ /* 0x000f620000000800 */
[----:B------:R-:W-:Y:S01]  /*7ed0*/  IADD3.X R5, PT, PT, R20, UR17, RZ, P1, !PT ;  /* 0x0000001114057c10 */ /* 0x000fe20008ffe4ff */
[----:B------:R-:W-:Y:S02]  /*7ee0*/  FADD.FTZ R8, R8, R27 ;  /* 0x0000001b08087221 */ /* 0x000fe40000010000 */
[----:B------:R-:W5:Y:S01]  /*7ef0*/  LDS R55, [R24+0x2800] ;  /* 0x0028000018377984 */ /* 0x000f620000000800 */
[----:B------:R-:W-:Y:S01]  /*7f00*/  IADD3.X R7, PT, PT, R20, UR5, RZ, P0, !PT ;  /* 0x0000000514077c10 */ /* 0x000fe200087fe4ff */
[----:B------:R-:W-:-:S02]  /*7f10*/  FADD.FTZ R0, R0, R35 ;  /* 0x0000002300007221 */ /* 0x000fc40000010000 */
[----:B------:R-:W5:Y:S01]  /*7f20*/  LDS R33, [R24+0x1600] ;  /* 0x0016000018217984 */ /* 0x000f620000000800 */
[----:B------:R-:W-:-:S03]  /*7f30*/  FADD.FTZ R12, RZ, R12 ;  /* 0x0000000cff0c7221 */ /* 0x000fc60000010000 */
[----:B------:R-:W5:Y:S04]  /*7f40*/  LDS R47, [R24+0x2000] ;  /* 0x00200000182f7984 */ /* 0x000f680000000800 */
[----:B------:R-:W5:Y:S04]  /*7f50*/  LDS R57, [R24+0x2a00] ;  /* 0x002a000018397984 */ /* 0x000f680000000800 */
[----:B------:R-:W5:Y:S01]  /*7f60*/  LDS R49, [R24+0x2200] ;  /* 0x0022000018317984 */ /* 0x000f620000000800 */
[----:B-1----:R-:W-:-:S03]  /*7f70*/  FADD.FTZ R8, R8, R37 ;  /* 0x0000002508087221 */ /* 0x002fc60000010000 */
[----:B------:R-:W1:Y:S01]  /*7f80*/  LDS R59, [R24+0x2c00] ;  /* 0x002c0000183b7984 */ /* 0x000e620000000800 */
[----:B--2---:R-:W-:-:S03]  /*7f90*/  FADD.FTZ R53, R0, R53 ;  /* 0x0000003500357221 */ /* 0x004fc60000010000 */
[----:B------:R-:W2:Y:S01]  /*7fa0*/  LDS R61, [R24+0x2e00] ;  /* 0x002e0000183d7984 */ /* 0x000ea20000000800 */
[----:B---3--:R-:W-:-:S03]  /*7fb0*/  FADD.FTZ R10, RZ, R10 ;  /* 0x0000000aff0a7221 */ /* 0x008fc60000010000 */
[----:B------:R-:W-:Y:S01]  /*7fc0*/  STG.E desc[UR6][R2.64], R39 ;  /* 0x0000002702007986 */ /* 0x000fe2000c101906 */
[----:B------:R-:W-:Y:S01]  /*7fd0*/  FADD.FTZ R10, R10, R29 ;  /* 0x0000001d0a0a7221 */ /* 0x000fe20000010000 */
[----:B----4-:R-:W-:Y:S02]  /*7fe0*/  FADD.FTZ R14, RZ, R14 ;  /* 0x0000000eff0e7221 */ /* 0x010fe40000010000 */
[----:B------:R-:W-:Y:S01]  /*7ff0*/  STG.E desc[UR6][R4.64], R9 ;  /* 0x0000000904007986 */ /* 0x000fe2000c101906 */
[----:B0-----:R-:W-:-:S03]  /*8000*/  FADD.FTZ R12, R12, R31 ;  /* 0x0000001f0c0c7221 */ /* 0x001fc60000010000 */
[----:B------:R-:W-:Y:S01]  /*8010*/  STG.E desc[UR6][R6.64], R51 ;  /* 0x0000003306007986 */ /* 0x000fe2000c101906 */
[----:B-----5:R-:W-:-:S03]  /*8020*/  FADD.FTZ R10, R10, R41 ;  /* 0x000000290a0a7221 */ /* 0x020fc60000010000 */
        /* <DEDUP_REMOVED lines=17> */
[----:B------:R-:W-:Y:S04]  /*8140*/  STG.E desc[UR6][R4.64+0x800], R17 ;  /* 0x0008001104007986 */ /* 0x000fe8000c101906 */
[----:B------:R-:W-:Y:S04]  /*8150*/  STG.E desc[UR6][R6.64+0x800], R59 ;  /* 0x0008003b06007986 */ /* 0x000fe8000c101906 */
[----:B------:R-:W-:Y:S04]  /*8160*/  STG.E desc[UR6][R2.64+0xa00], R25 ;  /* 0x000a001902007986 */ /* 0x000fe8000c101906 */
[----:B------:R-:W-:Y:S04]  /*8170*/  STG.E desc[UR6][R4.64+0xa00], R19 ;  /* 0x000a001304007986 */ /* 0x000fe8000c101906 */
[----:B------:R-:W-:Y:S01]  /*8180*/  STG.E desc[UR6][R6.64+0xa00], R61 ;  /* 0x000a003d06007986 */ /* 0x000fe2000c101906 */
[----:B------:R-:W-:Y:S05]  /*8190*/  EXIT ;  /* 0x000000000000794d */ /* 0x000fea0003800000 */
.L_x_217:
        /* <DEDUP_REMOVED lines=8> */
.L_x_234:
[----:B------:R-:W-:Y:S05]  /*8220*/  BSYNC B2 ;  /* 0x0000000000027941 */ /* 0x000fea0003800000 */
.L_x_233:
        /* <DEDUP_REMOVED lines=8> */
.L_x_235:
[----:B------:R-:W-:Y:S01]  /*82b0*/  FADD.FTZ R88, R88, R205 ;  /* 0x000000cd58587221 */ /* 0x000fe20000010000 */
[----:B------:R-:W-:-:S04]  /*82c0*/  HFMA2 R202, -RZ, RZ, 0, 1.1920928955078125e-07 ;  /* 0x00000002ffca7431 */ /* 0x000fc800000001ff */
[----:B------:R-:W-:Y:S02]  /*82d0*/  MOV R207, R88 ;  /* 0x0000005800cf7202 */ /* 0x000fe40000000f00 */
[----:B------:R-:W-:-:S07]  /*82e0*/  MOV R90, R186 ;  /* 0x000000ba005a7202 */ /* 0x000fce0000000f00 */
[----:B------:R-:W-:Y:S05]  /*82f0*/  WARPSYNC.COLLECTIVE R184, `(.L_x_236) ;  /* 0x00000000b8087348 */ /* 0x000fea0003c00000 */
[----:B------:R0:W1:Y:S02]  /*8300*/  SHFL.BFLY P3, R186, R207, R202, R209 ;  /* 0x0c0000cacfba7389 */ /* 0x00006400000600d1 */
[----:B01----:R-:W-:Y:S05]  /*8310*/  ENDCOLLECTIVE ;  /* 0x000000000000791b */ /* 0x003fea0003800000 */
.L_x_236:
[----:B------:R-:W-:-:S05]  /*8320*/  FADD.FTZ R90, R90, R105 ;  /* 0x000000695a5a7221 */ /* 0x000fca0000010000 */
[----:B------:R-:W-:Y:S02]  /*8330*/  MOV R207, R90 ;  /* 0x0000005a00cf7202 */ /* 0x000fe40000000f00 */
[----:B------:R-:W-:-:S07]  /*8340*/  MOV R89, R186 ;  /* 0x000000ba00597202 */ /* 0x000fce0000000f00 */
[----:B------:R-:W-:Y:S05]  /*8350*/  WARPSYNC.COLLECTIVE R184, `(.L_x_237) ;  /* 0x00000000b8087348 */ /* 0x000fea0003c00000 */
[----:B------:R0:W1:Y:S02]  /*8360*/  SHFL.BFLY P3, R186, R207, R202, R209 ;  /* 0x0c0000cacfba7389 */ /* 0x00006400000600d1 */
[----:B01----:R-:W-:Y:S05]  /*8370*/  ENDCOLLECTIVE ;  /* 0x000000000000791b */ /* 0x003fea0003800000 */
.L_x_237:
[----:B------:R-:W-:Y:S01]  /*8380*/  FADD.FTZ R89, R88, R89 ;  /* 0x0000005958597221 */ /* 0x000fe20000010000 */
[----:B------:R-:W-:-:S04]  /*8390*/  HFMA2 R202, -RZ, RZ, 0, 2.384185791015625e-07 ;  /* 0x00000004ffca7431 */ /* 0x000fc800000001ff */
[----:B------:R-:W-:Y:S02]  /*83a0*/  MOV R207, R89 ;  /* 0x0000005900cf7202 */ /* 0x000fe40000000f00 */
[----:B------:R-:W-:-:S07]  /*83b0*/  MOV R91, R186 ;  /* 0x000000ba005b7202 */ /* 0x000fce0000000f00 */
[----:B------:R-:W-:Y:S05]  /*83c0*/  WARPSYNC.COLLECTIVE R184, `(.L_x_238) ;  /* 0x00000000b8087348 */ /* 0x000fea0003c00000 */
[----:B------:R0:W1:Y:S02]  /*83d0*/  SHFL.BFLY P3, R186, R207, R202, R209 ;  /* 0x0c0000cacfba7389 */ /* 0x00006400000600d1 */
[----:B01----:R-:W-:Y:S05]  /*83e0*/  ENDCOLLECTIVE ;  /* 0x000000000000791b */ /* 0x003fea0003800000 */
.L_x_238:
[----:B------:R-:W-:-:S05]  /*83f0*/  FADD.FTZ R91, R90, R91 ;  /* 0x0000005b5a5b7221 */ /* 0x000fca0000010000 */
[----:B------:R-:W-:Y:S02]  /*8400*/  MOV R207, R91 ;  /* 0x0000005b00cf7202 */ /* 0x000fe40000000f00 */
[----:B------:R-:W-:-:S07]  /*8410*/  MOV R98, R186 ;  /* 0x000000ba00627202 */ /* 0x000fce0000000f00 */
[----:B------:R-:W-:Y:S05]  /*8420*/  WARPSYNC.COLLECTIVE R184, `(.L_x_239) ;  /* 0x00000000b8087348 */ /* 0x000fea0003c00000 */
[----:B------:R0:W1:Y:S02]  /*8430*/  SHFL.BFLY P3, R186, R207, R202, R209 ;  /* 0x0c0000cacfba7389 */ /* 0x00006400000600d1 */
[----:B01----:R-:W-:Y:S05]  /*8440*/  ENDCOLLECTIVE ;  /* 0x000000000000791b */ /* 0x003fea0003800000 */
.L_x_239:
[----:B------:R-:W-:Y:S01]  /*8450*/  FADD.FTZ R98, R89, R98 ;  /* 0x0000006259627221 */ /* 0x000fe20000010000 */
[----:B------:R-:W-:-:S04]  /*8460*/  HFMA2 R202, -RZ, RZ, 0, 4.76837158203125e-07 ;  /* 0x00000008ffca7431 */ /* 0x000fc800000001ff */
[----:B------:R-:W-:Y:S02]  /*8470*/  MOV R207, R98 ;  /* 0x0000006200cf7202 */ /* 0x000fe40000000f00 */
[----:B------:R-:W-:-:S07]  /*8480*/  MOV R104, R186 ;  /* 0x000000ba00687202 */ /* 0x000fce0000000f00 */
[----:B------:R-:W-:Y:S05]  /*8490*/  WARPSYNC.COLLECTIVE R184, `(.L_x_240) ;  /* 0x00000000b8087348 */ /* 0x000fea0003c00000 */
[----:B------:R0:W1:Y:S02]  /*84a0*/  SHFL.BFLY P3, R186, R207, R202, R209 ;  /* 0x0c0000cacfba7389 */ /* 0x00006400000600d1 */
[----:B01----:R-:W-:Y:S05]  /*84b0*/  ENDCOLLECTIVE ;  /* 0x000000000000791b */ /* 0x003fea0003800000 */
.L_x_240:
[----:B------:R-:W-:-:S05]  /*84c0*/  FADD.FTZ R104, R91, R104 ;  /* 0x000000685b687221 */ /* 0x000fca0000010000 */
[----:B------:R-:W-:Y:S02]  /*84d0*/  MOV R207, R104 ;  /* 0x0000006800cf7202 */ /* 0x000fe40000000f00 */
[----:B------:R-:W-:-:S07]  /*84e0*/  MOV R99, R186 ;  /* 0x000000ba00637202 */ /* 0x000fce0000000f00 */
[----:B------:R-:W-:Y:S05]  /*84f0*/  WARPSYNC.COLLECTIVE R184, `(.L_x_241) ;  /* 0x00000000b8087348 */ /* 0x000fea0003c00000 */
[----:B------:R0:W1:Y:S02]  /*8500*/  SHFL.BFLY P3, R186, R207, R202, R209 ;  /* 0x0c0000cacfba7389 */ /* 0x00006400000600d1 */
[----:B01----:R-:W-:Y:S05]  /*8510*/  ENDCOLLECTIVE ;  /* 0x000000000000791b */ /* 0x003fea0003800000 */
.L_x_241:
[----:B------:R-:W-:Y:S01]  /*8520*/  FADD.FTZ R99, R98, R99 ;  /* 0x0000006362637221 */ /* 0x000fe20000010000 */
[----:B------:R-:W-:-:S04]  /*8530*/  HFMA2 R202, -RZ, RZ, 0, 9.5367431640625e-07 ;  /* 0x00000010ffca7431 */ /* 0x000fc800000001ff */
[----:B------:R-:W-:Y:S02]  /*8540*/  MOV R207, R99 ;  /* 0x0000006300cf7202 */ /* 0x000fe40000000f00 */
[----:B------:R-:W-:-:S07]  /*8550*/  MOV R105, R186 ;  /* 0x000000ba00697202 */ /* 0x000fce0000000f00 */
[----:B------:R-:W-:Y:S05]  /*8560*/  WARPSYNC.COLLECTIVE R184, `(.L_x_242) ;  /* 0x00000000b8087348 */ /* 0x000fea0003c00000 */
[----:B------:R0:W1:Y:S02]  /*8570*/  SHFL.BFLY P3, R186, R207, R202, R209 ;  /* 0x0c0000cacfba7389 */ /* 0x00006400000600d1 */
[----:B01----:R-:W-:Y:S05]  /*8580*/  ENDCOLLECTIVE ;  /* 0x000000000000791b */ /* 0x003fea0003800000 */
.L_x_242:
[----:B------:R-:W-:-:S05]  /*8590*/  FADD.FTZ R105, R104, R105 ;  /* 0x0000006968697221 */ /* 0x000fca0000010000 */
[----:B------:R-:W-:Y:S02]  /*85a0*/  MOV R207, R105 ;  /* 0x0000006900cf7202 */ /* 0x000fe40000000f00 */
[----:B------:R-:W-:-:S07]  /*85b0*/  MOV R88, R186 ;  /* 0x000000ba00587202 */ /* 0x000fce0000000f00 */
[----:B------:R-:W-:Y:S05]  /*85c0*/  WARPSYNC.COLLECTIVE R184, `(.L_x_243) ;  /* 0x00000000b8087348 */ /* 0x000fea0003c00000 */
[----:B------:R0:W1:Y:S02]  /*85d0*/  SHFL.BFLY P3, R186, R207, R202, R209 ;  /* 0x0c0000cacfba7389 */ /* 0x00006400000600d1 */
[----:B01----:R-:W-:Y:S05]  /*85e0*/  ENDCOLLECTIVE ;  /* 0x000000000000791b */ /* 0x003fea0003800000 */
.L_x_243:
[----:B------:R-:W-:Y:S01]  /*85f0*/  MOV R90, R186 ;  /* 0x000000ba005a7202 */ /* 0x000fe20000000f00 */
[----:B------:R-:W-:Y:S06]  /*8600*/  BRA `(.L_x_244) ;  /* 0xffffffa800047947 */ /* 0x000fec000383ffff */
.L_x_245:
        /* <DEDUP_REMOVED lines=15> */
.L_x_14416:


//--------------------- .text._ZN10layer_norm13ln_bwd_kernelINS_13Kernel_traitsI13__nv_bfloat16S2_S2_S2_fjLj768ELj1ELj4ELj1ELj16ENS_18Kernel_traits_baseILj768ES2_S2_S2_S2_fjLj128EEEEELb0ELb1ELb1ELb0EEEvNS_9BwdParamsE --------------------------
	.section	.text._ZN10layer_norm13ln_bwd_kernelINS_13Kernel_traitsI13__nv_bfloat16S2_S2_S2_fjLj768ELj1ELj4ELj1ELj16ENS_18Kernel_traits_baseILj768ES2_S2_S2_S2_fjLj128EEEEELb0ELb1ELb1ELb0EEEvNS_9BwdParamsE,"ax",@progbits
	.align	128
        .global         _ZN10layer_norm13ln_bwd_kernelINS_13Kernel_traitsI13__nv_bfloat16S2_S2_S2_fjLj768ELj1ELj4ELj1ELj16ENS_18Kernel_traits_baseILj768ES2_S2_S2_S2_fjLj128EEEEELb0ELb1ELb1ELb0EEEvNS_9BwdParamsE
        .type           _ZN10layer_norm13ln_bwd_kernelINS_13Kernel_traitsI13__nv_bfloat16S2_S2_S2_fjLj768ELj1ELj4ELj1ELj16ENS_18Kernel_traits_baseILj768ES2_S2_S2_S2_fjLj128EEEEELb0ELb1ELb1ELb0EEEvNS_9BwdParamsE,@function
        .size           _ZN10layer_norm13ln_bwd_kernelINS_13Kernel_traitsI13__nv_bfloat16S2_S2_S2_fjLj768ELj1ELj4ELj1ELj16ENS_18Kernel_traits_baseILj768ES2_S2_S2_S2_fjLj128EEEEELb0ELb1ELb1ELb0EEEvNS_9BwdParamsE,(.L_x_14417 - _ZN10layer_norm13ln_bwd_kernelINS_13Kernel_traitsI13__nv_bfloat16S2_S2_S2_fjLj768ELj1ELj4ELj1ELj16ENS_18Kernel_traits_baseILj768ES2_S2_S2_S2_fjLj128EEEEELb0ELb1ELb1ELb0EEEvNS_9BwdParamsE)
        .other          _ZN10layer_norm13ln_bwd_kernelINS_13Kernel_traitsI13__nv_bfloat16S2_S2_S2_fjLj768ELj1ELj4ELj1ELj16ENS_18Kernel_traits_baseILj768ES2_S2_S2_S2_fjLj128EEEEELb0ELb1ELb1ELb0EEEvNS_9BwdParamsE,@"STO_CUDA_ENTRY STV_DEFAULT"
_ZN10layer_norm13ln_bwd_kernelINS_13Kernel_traitsI13__nv_bfloat16S2_S2_S2_fjLj768ELj1ELj4ELj1ELj16ENS_18Kernel_traits_baseILj768ES2_S2_S2_S2_fjLj128EEEEELb0ELb1ELb1ELb0EEEvNS_9BwdParamsE:
.text._ZN10layer_norm13ln_bwd_kernelINS_13Kernel_traitsI13__nv_bfloat16S2_S2_S2_fjLj768ELj1ELj4ELj1ELj16ENS_18Kernel_traits_baseILj768ES2_S2_S2_S2_fjLj128EEEEELb0ELb1ELb1ELb0EEEvNS_9BwdParamsE:
        /* <DEDUP_REMOVED lines=13> */
[----:B0-----:R-:W-:Y:S01]  /*00d0*/  LOP3.LUT R156, R157, 0x1f, RZ, 0xc0, !PT ;  /* 0x0000001f9d9c7812 */ /* 0x001fe200078ec0ff */
[----:B------:R-:W0:Y:S03]  /*00e0*/  LDCU.64 UR20, c[0x0][0x478] ;  /* 0x00008f00ff1477ac */ /* 0x000e260008000a00 */
[----:B------:R-:W-:Y:S01]  /*00f0*/  LOP3.LUT R27, R156, 0x1f, RZ, 0x3c, !PT ;  /* 0x0000001f9c1b7812 */ /* 0x000fe200078e3cff */
[----:B------:R-:W0:Y:S01]  /*0100*/  LDCU.64 UR10, c[0x0][0x3c0] ;  /* 0x00007800ff0a77ac */ /* 0x000e220008000a00 */
[----:B------:R-:W-:-:S02]  /*0110*/  MOV R19, R156 ;  /* 0x0000009c00137202 */ /* 0x000fc40000000f00 */
[----:B------:R-:W-:-:S04]  /*0120*/  LEA.HI.SX32 R27, R0, R27, 0x1d ;  /* 0x0000001b001b7211 */ /* 0x000fc800078feaff */
[C---:B------:R-:W-:Y:S02]  /*0130*/  ISETP.GE.U32.AND P0, PT, R27.reuse, 0x20, PT ;  /* 0x000000201b00780c */ /* 0x040fe40003f06070 */
[C---:B------:R-:W-:Y:S02]  /*0140*/  ISETP.GE.U32.AND P1, PT, R27.reuse, 0x40, PT ;  /* 0x000000401b00780c */ /* 0x040fe40003f26070 */
[----:B------:R-:W-:-:S09]  /*0150*/  ISETP.GE.U32.AND P2, PT, R27, 0x60, PT ;  /* 0x000000601b00780c */ /* 0x000fd20003f46070 */
[----:B------:R-:W2:Y:S08]  /*0160*/  @P0 LDC.64 R2, c[0x0][0x3d0] ;  /* 0x0000f400ff020b82 */ /* 0x000eb00000000a00 */
[----:B------:R-:W3:Y:S08]  /*0170*/  @P0 LDC.64 R4, c[0x0][0x3e8] ;  /* 0x0000fa00ff040b82 */ /* 0x000ef00000000a00 */
[----:B------:R-:W4:Y:S08]  /*0180*/  @P1 LDC.64 R6, c[0x0][0x3d0] ;  /* 0x0000f400ff061b82 */ /* 0x000f300000000a00 */
[----:B------:R-:W1:Y:S01]  /*0190*/  @P1 LDC.64 R8, c[0x0][0x3e8] ;  /* 0x0000fa00ff081b82 */ /* 0x000e620000000a00 */
[----:B--2---:R-:W-:Y:S01]  /*01a0*/  @P0 IMAD.WIDE.U32 R2, R19, 0x10, R2 ;  /* 0x0000001013020825 */ /* 0x004fe200078e0002 */
[----:B------:R-:W-:-:S04]  /*01b0*/  SHF.R.U32.HI R26, RZ, 0x5, R157 ;  /* 0x00000005ff1a7819 */ /* 0x000fc8000001169d */
[----:B------:R2:W5:Y:S02]  /*01c0*/  @P0 LDG.E.128 R36, desc[UR6][R2.64] ;  /* 0x0000000602240981 */ /* 0x000564000c1e1d00 */
[----:B------:R-:W0:Y:S01]  /*01d0*/  @P2 LDC.64 R14, c[0x0][0x3d0] ;  /* 0x0000f400ff0e2b82 */ /* 0x000e220000000a00 */
        /* <DEDUP_REMOVED lines=9> */
[----:B0-----:R-:W-:-:S05]  /*0270*/  @P2 IMAD.WIDE.U32 R6, R19, 0x10, R14 ;  /* 0x0000001013062825 */ /* 0x001fca00078e000e */
[----:B------:R2:W5:Y:S01]  /*0280*/  @P2 LDG.E.128 R52, desc[UR6][R6.64] ;  /* 0x0000000606342981 */ /* 0x000562000c1e1d00 */
[----:B---3--:R-:W-:-:S05]  /*0290*/  @P2 IMAD.WIDE.U32 R8, R19, 0x10, R16 ;  /* 0x0000001013082825 */ /* 0x008fca00078e0010 */
[----:B------:R2:W5:Y:S01]  /*02a0*/  @P2 LDG.E.128 R56, desc[UR6][R8.64] ;  /* 0x0000000608382981 */ /* 0x000562000c1e1d00 */
[----:B------:R-:W0:Y:S02]  /*02b0*/  S2UR UR4, SR_CTAID.X ;  /* 0x00000000000479c3 */ /* 0x000e240000002500 */
        /* <DEDUP_REMOVED lines=39> */
[----:B--2---:R-:W-:Y:S06]  /*0530*/  @P0 BRA `(.L_x_246) ;  /* 0x0000007400ec0947 */ /* 0x004fec0003800000 */
        /* <DEDUP_REMOVED lines=60> */
.L_x_324:
[----:B------:R-:W0:Y:S08]  /*0900*/  LDC.64 R28, c[0x0][0x3f8] ;  /* 0x0000fe00ff1c7b82 */ /* 0x000e300000000a00 */
[----:B------:R-:W1:Y:S08]  /*0910*/  LDC.64 R152, c[0x0][0x3c8] ;  /* 0x0000f200ff987b82 */ /* 0x000e700000000a00 */
[----:B------:R-:W2:Y:S01]  /*0920*/  LDC.64 R154, c[0x0][0x3f0] ;  /* 0x0000fc00ff9a7b82 */ /* 0x000ea20000000a00 */
[----:B0-----:R-:W-:-:S06]  /*0930*/  IMAD.WIDE R28, R26, 0x4, R28 ;  /* 0x000000041a1c7825 */ /* 0x001fcc00078e021c */
[----:B------:R-:W3:Y:S01]  /*0940*/  LDG.E R28, desc[UR6][R28.64] ;  /* 0x000000061c1c7981 */ /* 0x000ee2000c1e1900 */
[----:B-1----:R-:W-:-:S05]  /*0950*/  IMAD.WIDE R152, R26, 0x4, R152 ;  /* 0x000000041a987825 */ /* 0x002fca00078e0298 */
[----:B-----5:R0:W5:Y:S01]  /*0960*/  LDG.E R205, desc[UR6][R152.64] ;  /* 0x0000000698cd7981 */ /* 0x020162000c1e1900 */
[----:B--2---:R-:W-:-:S05]  /*0970*/  IMAD.WIDE R154, R26, 0x4, R154 ;  /* 0x000000041a9a7825 */ /* 0x004fca00078e029a */
[----:B------:R0:W5:Y:S01]  /*0980*/  LDG.E R206, desc[UR6][R154.64] ;  /* 0x000000069ace7981 */ /* 0x000162000c1e1900 */
[----:B------:R-:W-:Y:S01]  /*0990*/  BSSY.RECONVERGENT B0, `(.L_x_247) ;  /* 0x0000165000007945 */ /* 0x000fe20003800200 */
[----:B------:R-:W-:Y:S02]  /*09a0*/  CS2R R208, SRZ ;  /* 0x0000000000d07805 */ /* 0x000fe4000001ff00 */
[----:B---3--:R-:W-:-:S13]  /*09b0*/  ISETP.GE.AND P1, PT, R28, 0x1, PT ;  /* 0x000000011c00780c */ /* 0x008fda0003f26270 */
[----:B0-----:R-:W-:Y:S05]  /*09c0*/  @!P1 BRA `(.L_x_248) ;  /* 0x0000001400289947 */ /* 0x001fea0003800000 */
[----:B------:R-:W-:Y:S02]  /*09d0*/  SHF.R.S32.HI R29, RZ, 0x1f, R26 ;  /* 0x0000001fff1d7819 */ /* 0x000fe4000001141a */
[----:B------:R-:W-:-:S04]  /*09e0*/  LEA R152, P0, R26, UR10, 0x2 ;  /* 0x0000000a1a987c11 */ /* 0x000fc8000f8010ff */
[----:B------:R-:W-:-:S05]  /*09f0*/  LEA.HI.X R153, R26, UR11, R29, 0x2, P0 ;  /* 0x0000000b1a997c11 */ /* 0x000fca00080f141d */
[----:B------:R-:W2:Y:S01]  /*0a00*/  LDG.E R152, desc[UR6][R152.64] ;  /* 0x0000000698987981 */ /* 0x000ea2000c1e1900 */
[----:B------:R-:W-:Y:S01]  /*0a10*/  MOV R29, UR15 ;  /* 0x0000000f001d7c02 */ /* 0x000fe20008000f00 */
[----:B------:R-:W-:Y:S01]  /*0a20*/  VIADD R158, R28, 0xffffffff ;  /* 0xffffffff1c9e7836 */ /* 0x000fe20000000000 */
[C---:B------:R-:W-:Y:S01]  /*0a30*/  ISETP.GE.U32.AND P3, PT, R27.reuse, 0x20, PT ;  /* 0x000000201b00780c */ /* 0x040fe20003f66070 */
[----:B------:R-:W-:Y:S01]  /*0a40*/  BSSY.RECONVERGENT B1, `(.L_x_249) ;  /* 0x0000075000017945 */ /* 0x000fe20003800200 */
[----:B------:R-:W-:Y:S01]  /*0a50*/  ISETP.NE.AND P0, PT, RZ, UR8, PT ;  /* 0x00000008ff007c0c */ /* 0x000fe2000bf05270 */
[-C--:B------:R-:W-:Y:S01]  /*0a60*/  IMAD R154, R26, R29.reuse, RZ ;  /* 0x0000001d1a9a7224 */ /* 0x080fe200078e02ff */
[C---:B------:R-:W-:Y:S01]  /*0a70*/  ISETP.GE.U32.AND P4, PT, R27.reuse, 0x40, PT ;  /* 0x000000401b00780c */ /* 0x040fe20003f86070 */
[----:B------:R-:W-:Y:S01]  /*0a80*/  IMAD R158, R158, R29, RZ ;  /* 0x0000001d9e9e7224 */ /* 0x000fe200078e02ff */
[----:B------:R-:W-:Y:S02]  /*0a90*/  ISETP.GE.U32.AND P2, PT, R27, 0x60, PT ;  /* 0x000000601b00780c */ /* 0x000fe40003f46070 */
[----:B------:R-:W-:-:S02]  /*0aa0*/  CS2R R208, SRZ ;  /* 0x0000000000d07805 */ /* 0x000fc4000001ff00 */
[----:B------:R-:W-:Y:S02]  /*0ab0*/  SHF.R.S32.HI R155, RZ, 0x1f, R154 ;  /* 0x0000001fff9b7819 */ /* 0x000fe4000001149a */
[----:B------:R-:W-:Y:S02]  /*0ac0*/  SHF.R.S32.HI R157, RZ, 0x1f, R158 ;  /* 0x0000001fff9d7819 */ /* 0x000fe4000001149e */
[----:B------:R-:W-:Y:S02]  /*0ad0*/  LEA.HI R155, R155, R154, RZ, 0x3 ;  /* 0x0000009a9b9b7211 */ /* 0x000fe400078f18ff */
[----:B------:R-:W-:Y:S02]  /*0ae0*/  LEA.HI R157, R157, R158, RZ, 0x3 ;  /* 0x0000009e9d9d7211 */ /* 0x000fe400078f18ff */
[-C--:B------:R-:W-:Y:S02]  /*0af0*/  LEA.HI.SX32 R207, R155, R156.reuse, 0x1d ;  /* 0x0000009c9bcf7211 */ /* 0x080fe400078feaff */
[----:B------:R-:W-:-:S02]  /*0b00*/  LEA.HI.SX32 R213, R157, R156, 0x1d ;  /* 0x0000009c9dd57211 */ /* 0x000fc400078feaff */
        /* <DEDUP_REMOVED lines=12> */
[----:B------:R-:W-:Y:S02]  /*0bd0*/  SHF.L.U32 R162, R38, 0x10, RZ ;  /* 0x0000001026a27819 */ /* 0x000fe400000006ff */
[----:B------:R-:W-:Y:S01]  /*0be0*/  SHF.L.U32 R160, R37, 0x10, RZ ;  /* 0x0000001025a07819 */ /* 0x000fe200000006ff */
[----:B0-----:R-:W-:-:S05]  /*0bf0*/  @P0 IMAD.WIDE.U32 R30, R211, 0x10, R30 ;  /* 0x00000010d31e0825 */ /* 0x001fca00078e001e */
[----:B------:R0:W5:Y:S01]  /*0c00*/  @P0 LDG.E.128 R128, desc[UR6][R30.64] ;  /* 0x000000061e800981 */ /* 0x000162000c1e1d00 */
[----:B------:R-:W-:Y:S02]  /*0c10*/  SHF.L.U32 R167, R19, 0x10, RZ ;  /* 0x0000001013a77819 */ /* 0x000fe400000006ff */
[----:B------:R-:W-:Y:S02]  /*0c20*/  IADD3 R213, PT, PT, R213, 0x20, RZ ;  /* 0x00000020d5d57810 */ /* 0x000fe40007ffe0ff */
[----:B------:R-:W-:Y:S02]  /*0c30*/  IADD3 R211, PT, PT, R211, 0x20, RZ ;  /* 0x00000020d3d37810 */ /* 0x000fe40007ffe0ff */
[C---:B--2---:R-:W-:Y:S01]  /*0c40*/  SHF.L.U32 R3, R152.reuse, 0x10, RZ ;  /* 0x0000001098037819 */ /* 0x044fe200000006ff */
[----:B------:R-:W-:Y:S01]  /*0c50*/  IMAD.U32 R165, R155, 0x10000, RZ ;  /* 0x000100009ba57824 */ /* 0x000fe200078e00ff */
[----:B------:R-:W-:Y:S02]  /*0c60*/  PRMT R164, R152, 0x7632, R164 ;  /* 0x0000763298a47816 */ /* 0x000fe400000000a4 */
[----:B------:R-:W-:Y:S01]  /*0c70*/  SHF.L.U32 R152, R36, 0x10, RZ ;  /* 0x0000001024987819 */ /* 0x000fe200000006ff */
[----:B0-----:R-:W-:Y:S01]  /*0c80*/  FADD.FTZ R30, -R210, R3 ;  /* 0x00000003d21e7221 */ /* 0x001fe20000010100 */
[----:B------:R-:W-:-:S02]  /*0c90*/  SHF.L.U32 R163, R154, 0x10, RZ ;  /* 0x000000109aa37819 */ /* 0x000fc400000006ff */
[----:B---3--:R-:W-:Y:S01]  /*0ca0*/  SHF.L.U32 R31, R156, 0x10, RZ ;  /* 0x000000109c1f7819 */ /* 0x008fe200000006ff */
[----:B-----5:R-:W-:Y:S01]  /*0cb0*/  FMUL.FTZ R3, R205, R30 ;  /* 0x0000001ecd037220 */ /* 0x020fe20000410000 */
[----:B------:R-:W-:Y:S02]  /*0cc0*/  SHF.L.U32 R161, R153, 0x10, RZ ;  /* 0x0000001099a17819 */ /* 0x000fe400000006ff */
[----:B------:R-:W-:Y:S01]  /*0cd0*/  PRMT R169, R154, 0x7632, R169 ;  /* 0x000076329aa97816 */ /* 0x000fe200000000a9 */
[-C--:B------:R-:W-:Y:S01]  /*0ce0*/  FMUL.FTZ R30, R152, R31.reuse ;  /* 0x0000001f981e7220 */ /* 0x080fe20000410000 */
[C---:B------:R-:W-:Y:S01]  /*0cf0*/  FADD.FTZ R152, -R210.reuse, R163 ;  /* 0x000000a3d2987221 */ /* 0x040fe20000010100 */
[----:B------:R-:W-:Y:S01]  /*0d00*/  PRMT R171, R155, 0x7632, R171 ;  /* 0x000076329bab7816 */ /* 0x000fe200000000ab */
[----:B------:R-:W-:Y:S01]  /*0d10*/  FADD.FTZ R154, -R210, R161 ;  /* 0x000000a1d29a7221 */ /* 0x000fe20000010100 */
[----:B------:R-:W-:Y:S01]  /*0d20*/  PRMT R166, R153, 0x7632, R166 ;  /* 0x0000763299a67816 */ /* 0x000fe200000000a6 */
[----:B------:R-:W-:Y:S01]  /*0d30*/  FMUL.FTZ R161, R205, R152 ;  /* 0x00000098cda17220 */ /* 0x000fe20000410000 */
[----:B------:R-:W-:Y:S01]  /*0d40*/  SHF.L.U32 R155, R158, 0x10, RZ ;  /* 0x000000109e9b7819 */ /* 0x000fe200000006ff */
[----:B------:R-:W-:Y:S01]  /*0d50*/  FADD.FTZ R76, R76, R31 ;  /* 0x0000001f4c4c7221 */ /* 0x000fe20000010000 */
[----:B------:R-:W-:Y:S01]  /*0d60*/  PRMT R153, R156, 0x7632, R153 ;  /* 0x000076329c997816 */ /* 0x000fe20000000099 */
[----:B------:R-:W-:Y:S01]  /*0d70*/  FFMA.FTZ R60, R3, R31, R60 ;  /* 0x0000001f033c7223 */ /* 0x000fe2000001003c */
[----:B------:R-:W-:Y:S01]  /*0d80*/  PRMT R156, R157, 0x7632, R156 ;  /* 0x000076329d9c7816 */ /* 0x000fe2000000009c */
[----:B------:R-:W-:Y:S01]  /*0d90*/  FMUL.FTZ R31, R205, R154 ;  /* 0x0000009acd1f7220 */ /* 0x000fe20000410000 */
[----:B------:R-:W-:Y:S01]  /*0da0*/  SHF.L.U32 R157, R157, 0x10, RZ ;  /* 0x000000109d9d7819 */ /* 0x000fe200000006ff */
[-C--:B------:R-:W-:Y:S01]  /*0db0*/  FMUL.FTZ R162, R162, R155.reuse ;  /* 0x0000009ba2a27220 */ /* 0x080fe20000410000 */
[----:B------:R-:W-:Y:S01]  /*0dc0*/  FADD.FTZ R80, R80, R155 ;  /* 0x0000009b50507221 */ /* 0x000fe20000010000 */
[----:B------:R-:W-:Y:S01]  /*0dd0*/  FFMA.FTZ R64, R161, R155, R64 ;  /* 0x0000009ba1407223 */ /* 0x000fe20000010040 */
[----:B------:R-:W-:Y:S01]  /*0de0*/  SHF.L.U32 R155, R164, 0x10, RZ ;  /* 0x00000010a49b7819 */ /* 0x000fe200000006ff */
[-C--:B------:R-:W-:Y:S01]  /*0df0*/  FMUL.FTZ R160, R160, R157.reuse ;  /* 0x0000009da0a07220 */ /* 0x080fe20000410000 */
[----:B------:R-:W-:Y:S01]  /*0e00*/  FADD.FTZ R78, R78, R157 ;  /* 0x0000009d4e4e7221 */ /* 0x000fe20000010000 */
[----:B------:R-:W-:Y:S01]  /*0e10*/  FFMA.FTZ R62, R31, R157, R62 ;  /* 0x0000009d1f3e7223 */ /* 0x000fe2000001003e */
[----:B------:R-:W-:Y:S01]  /*0e20*/  FADD.FTZ R152, -R210, R165 ;  /* 0x000000a5d2987221 */ /* 0x000fe20000010100 */
[----:B------:R-:W-:Y:S01]  /*0e30*/  SHF.L.U32 R157, R166, 0x10, RZ ;  /* 0x00000010a69d7819 */ /* 0x000fe200000006ff */
[----:B------:R-:W-:Y:S01]  /*0e40*/  FADD.FTZ R166, -R210, R155 ;  /* 0x0000009bd2a67221 */ /* 0x000fe20000010100 */
[----:B------:R-:W-:-:S02]  /*0e50*/  IMAD.U32 R165, R18, 0x10000, RZ ;  /* 0x0001000012a57824 */ /* 0x000fc400078e00ff */
[----:B------:R-:W-:Y:S01]  /*0e60*/  FMUL.FTZ R163, R205, R152 ;  /* 0x00000098cda37220 */ /* 0x000fe20000410000 */
[----:B------:R-:W-:Y:S01]  /*0e70*/  SHF.L.U32 R152, R153, 0x10, RZ ;  /* 0x0000001099987819 */ /* 0x000fe200000006ff */
[----:B------:R-:W-:Y:S01]  /*0e80*/  FADD.FTZ R168, -R210, R157 ;  /* 0x0000009dd2a87221 */ /* 0x000fe20000010100 */
[----:B------:R-:W-:Y:S01]  /*0e90*/  FMUL.FTZ R166, R205, R166 ;  /* 0x000000a6cda67220 */ /* 0x000fe20000410000 */
[----:B------:R-:W-:Y:S01]  /*0ea0*/  PRMT R170, R158, 0x7632, R170 ;  /* 0x000076329eaa7816 */ /* 0x000fe200000000aa */
[----:B------:R-:W-:Y:S01]  /*0eb0*/  FFMA.FTZ R153, R3, R30, RZ ;  /* 0x0000001e03997223 */ /* 0x000fe200000100ff */
[----:B------:R-:W-:Y:S01]  /*0ec0*/  SHF.L.U32 R156, R156, 0x10, RZ ;  /* 0x000000109c9c7819 */ /* 0x000fe200000006ff */
[----:B------:R-:W-:Y:S01]  /*0ed0*/  FMUL.FTZ R168, R205, R168 ;  /* 0x000000a8cda87220 */ /* 0x000fe20000410000 */
[C---:B------:R-:W-:Y:S01]  /*0ee0*/  PRMT R158, R159.reuse, 0x7632, R158 ;  /* 0x000076329f9e7816 */ /* 0x040fe2000000009e */
[----:B------:R-:W-:Y:S01]  /*0ef0*/  IMAD.U32 R159, R159, 0x10000, RZ ;  /* 0x000100009f9f7824 */ /* 0x000fe200078e00ff */
[----:B------:R-:W-:Y:S01]  /*0f00*/  SHF.L.U32 R154, R39, 0x10, RZ ;  /* 0x00000010279a7819 */ /* 0x000fe200000006ff */
[-C--:B------:R-:W-:Y:S01]  /*0f10*/  FMUL.FTZ R165, R165, R152.reuse ;  /* 0x00000098a5a57220 */ /* 0x080fe20000410000 */
[----:B------:R-:W-:Y:S01]  /*0f20*/  FADD.FTZ R77, R77, R152 ;  /* 0x000000984d4d7221 */ /* 0x000fe20000010000 */
[----:B------:R-:W-:Y:S01]  /*0f30*/  FFMA.FTZ R61, R166, R152, R61 ;  /* 0x00000098a63d7223 */ /* 0x000fe2000001003d */
[----:B------:R-:W-:Y:S01]  /*0f40*/  FADD.FTZ R152, RZ, R30 ;  /* 0x0000001eff987221 */ /* 0x000fe20000010000 */
[-C--:B------:R-:W-:Y:S01]  /*0f50*/  FMUL.FTZ R167, R167, R156.reuse ;  /* 0x0000009ca7a77220 */ /* 0x080fe20000410000 */
[----:B------:R-:W-:Y:S01]  /*0f60*/  FADD.FTZ R79, R79, R156 ;  /* 0x0000009c4f4f7221 */ /* 0x000fe20000010000 */
[----:B------:R-:W-:Y:S01]  /*0f70*/  FFMA.FTZ R63, R168, R156, R63 ;  /* 0x0000009ca83f7223 */ /* 0x000fe2000001003f */
[----:B------:R-:W-:Y:S01]  /*0f80*/  SHF.L.U32 R169, R169, 0x10, RZ ;  /* 0x00000010a9a97819 */ /* 0x000fe200000006ff */
[----:B------:R-:W-:Y:S01]  /*0f90*/  FMUL.FTZ R164, R154, R159 ;  /* 0x0000009f9aa47220 */ /* 0x000fe20000410000 */
[----:B------:R-:W-:Y:S01]  /*0fa0*/  SHF.L.U32 R156, R170, 0x10, RZ ;  /* 0x00000010aa9c7819 */ /* 0x000fe200000006ff */
[----:B------:R-:W-:-:S02]  /*0fb0*/  IMAD.U32 R154, R20, 0x10000, RZ ;  /* 0x00010000149a7824 */ /* 0x000fc400078e00ff */
[----:B------:R-:W-:Y:S01]  /*0fc0*/  FADD.FTZ R155, R152, R165 ;  /* 0x000000a5989b7221 */ /* 0x000fe20000010000 */
[----:B------:R-:W-:Y:S01]  /*0fd0*/  FFMA.FTZ R152, R166, R165, R153 ;  /* 0x000000a5a6987223 */ /* 0x000fe20000010099 */
[----:B------:R-:W-:Y:S01]  /*0fe0*/  FADD.FTZ R170, -R210, R169 ;  /* 0x000000a9d2aa7221 */ /* 0x000fe20000010100 */
[----:B------:R-:W-:Y:S01]  /*0ff0*/  FMUL.FTZ R169, R154, R156 ;  /* 0x0000009c9aa97220 */ /* 0x000fe20000410000 */
[----:B------:R-:W-:Y:S01]  /*1000*/  FADD.FTZ R154, R155, R160 ;  /* 0x000000a09b9a7221 */ /* 0x000fe20000010000 */
[----:B------:R-:W-:Y:S01]  /*1010*/  FFMA.FTZ R153, R31, R160, R152 ;  /* 0x000000a01f997223 */ /* 0x000fe20000010098 */
[----:B------:R-:W-:Y:S01]  /*1020*/  SHF.L.U32 R171, R171, 0x10, RZ ;  /* 0x00000010abab7819 */ /* 0x000fe200000006ff */
[----:B------:R-:W-:Y:S01]  /*1030*/  FMUL.FTZ R170, R205, R170 ;  /* 0x000000aacdaa7220 */ /* 0x000fe20000410000 */
[----:B------:R-:W-:Y:S01]  /*1040*/  FADD.FTZ R155, R154, R167 ;  /* 0x000000a79a9b7221 */ /* 0x000fe20000010000 */
[----:B------:R-:W-:Y:S01]  /*1050*/  FFMA.FTZ R152, R168, R167, R153 ;  /* 0x000000a7a8987223 */ /* 0x000fe20000010099 */
        /* <DEDUP_REMOVED lines=19> */
.L_x_250:
[----:B------:R-:W-:Y:S05]  /*1190*/  BSYNC.RECONVERGENT B1 ;  /* 0x0000000000017941 */ /* 0x000fea0003800200 */
.L_x_249:
        /* <DEDUP_REMOVED lines=18> */
[----:B--2---:R-:W-:Y:S01]  /*12c0*/  SHF.L.U32 R173, R152, 0x10, RZ ;  /* 0x0000001098ad7819 */ /* 0x004fe200000006ff */
[----:B------:R-:W-:Y:S01]  /*12d0*/  IMAD.U32 R183, R154, 0x10000, RZ ;  /* 0x000100009ab77824 */ /* 0x000fe200078e00ff */
[----:B------:R-:W-:Y:S02]  /*12e0*/  SHF.L.U32 R177, R153, 0x10, RZ ;  /* 0x0000001099b17819 */ /* 0x000fe400000006ff */
[----:B------:R-:W-:Y:S01]  /*12f0*/  PRMT R181, R152, 0x7632, R181 ;  /* 0x0000763298b57816 */ /* 0x000fe200000000b5 */
[C---:B0-----:R-:W-:Y:S01]  /*1300*/  FADD.FTZ R174, -R210.reuse, R173 ;  /* 0x000000add2ae7221 */ /* 0x041fe20000010100 */
[C---:B------:R-:W-:Y:S01]  /*1310*/  PRMT R188, R155.reuse, 0x7632, R188 ;  /* 0x000076329bbc7816 */ /* 0x040fe200000000bc */
[----:B------:R-:W-:Y:S01]  /*1320*/  FADD.FTZ R180, -R210, R177 ;  /* 0x000000b1d2b47221 */ /* 0x000fe20000010100 */
[----:B------:R-:W-:Y:S01]  /*1330*/  SHF.L.U32 R185, R155, 0x10, RZ ;  /* 0x000000109bb97819 */ /* 0x000fe200000006ff */
[C---:B-----5:R-:W-:Y:S01]  /*1340*/  FMUL.FTZ R173, R205.reuse, R174 ;  /* 0x000000aecdad7220 */ /* 0x060fe20000410000 */
[----:B------:R-:W-:Y:S01]  /*1350*/  SHF.L.U32 R152, R44, 0x10, RZ ;  /* 0x000000102c987819 */ /* 0x000fe200000006ff */
[----:B------:R-:W-:Y:S01]  /*1360*/  FMUL.FTZ R175, R205, R180 ;  /* 0x000000b4cdaf7220 */ /* 0x000fe20000410000 */
[----:B---3--:R-:W-:Y:S01]  /*1370*/  SHF.L.U32 R155, R156, 0x10, RZ ;  /* 0x000000109c9b7819 */ /* 0x008fe200000006ff */
[----:B------:R-:W-:Y:S01]  /*1380*/  IMAD.U32 R179, R158, 0x10000, RZ ;  /* 0x000100009eb37824 */ /* 0x000fe200078e00ff */
[----:B------:R-:W-:-:S02]  /*1390*/  PRMT R186, R154, 0x7632, R186 ;  /* 0x000076329aba7816 */ /* 0x000fc400000000ba */
[C---:B------:R-:W-:Y:S01]  /*13a0*/  PRMT R154, R157.reuse, 0x7632, R154 ;  /* 0x000076329d9a7816 */ /* 0x040fe2000000009a */
[-C--:B------:R-:W-:Y:S01]  /*13b0*/  FMUL.FTZ R174, R152, R155.reuse ;  /* 0x0000009b98ae7220 */ /* 0x080fe20000410000 */
[----:B------:R-:W-:Y:S01]  /*13c0*/  SHF.L.U32 R157, R157, 0x10, RZ ;  /* 0x000000109d9d7819 */ /* 0x000fe200000006ff */
[----:B------:R-:W-:Y:S01]  /*13d0*/  FADD.FTZ R152, -R210, R183 ;  /* 0x000000b7d2987221 */ /* 0x000fe20000010100 */
[----:B------:R-:W-:Y:S01]  /*13e0*/  PRMT R182, R153, 0x7632, R182 ;  /* 0x0000763299b67816 */ /* 0x000fe200000000b6 */
[----:B------:R-:W-:Y:S01]  /*13f0*/  FADD.FTZ R84, R84, R155 ;  /* 0x0000009b54547221 */ /* 0x000fe20000010000 */
[----:B------:R-:W-:Y:S01]  /*1400*/  FFMA.FTZ R68, R173, R155, R68 ;  /* 0x0000009bad447223 */ /* 0x000fe20000010044 */
[----:B------:R-:W-:Y:S02]  /*1410*/  IMAD.U32 R155, R181, 0x10000, RZ ;  /* 0x00010000b59b7824 */ /* 0x000fe400078e00ff */
[----:B------:R-:W-:Y:S01]  /*1420*/  FMUL.FTZ R177, R205, R152 ;  /* 0x00000098cdb17220 */ /* 0x000fe20000410000 */
[-C--:B------:R-:W-:Y:S01]  /*1430*/  FMUL.FTZ R176, R176, R157.reuse ;  /* 0x0000009db0b07220 */ /* 0x080fe20000410000 */
[----:B------:R-:W-:Y:S01]  /*1440*/  FADD.FTZ R86, R86, R157 ;  /* 0x0000009d56567221 */ /* 0x000fe20000010000 */
[----:B------:R-:W-:Y:S01]  /*1450*/  FFMA.FTZ R70, R175, R157, R70 ;  /* 0x0000009daf467223 */ /* 0x000fe20000010046 */
[----:B------:R-:W-:Y:S01]  /*1460*/  FADD.FTZ R152, -R210, R185 ;  /* 0x000000b9d2987221 */ /* 0x000fe20000010100 */
[----:B------:R-:W-:Y:S01]  /*1470*/  PRMT R153, R156, 0x7632, R153 ;  /* 0x000076329c997816 */ /* 0x000fe20000000099 */
[-C--:B------:R-:W-:Y:S01]  /*1480*/  FMUL.FTZ R178, R178, R179.reuse ;  /* 0x000000b3b2b27220 */ /* 0x080fe20000410000 */
[----:B------:R-:W-:Y:S01]  /*1490*/  SHF.L.U32 R157, R182, 0x10, RZ ;  /* 0x00000010b69d7819 */ /* 0x000fe200000006ff */
[----:B------:R-:W-:Y:S01]  /*14a0*/  FADD.FTZ R182, -R210, R155 ;  /* 0x0000009bd2b67221 */ /* 0x000fe20000010100 */
[----:B------:R-:W-:Y:S01]  /*14b0*/  FADD.FTZ R88, R88, R179 ;  /* 0x000000b358587221 */ /* 0x000fe20000010000 */
[----:B------:R-:W-:Y:S01]  /*14c0*/  FFMA.FTZ R72, R177, R179, R72 ;  /* 0x000000b3b1487223 */ /* 0x000fe20000010048 */
[C---:B------:R-:W-:Y:S01]  /*14d0*/  FMUL.FTZ R179, R205.reuse, R152 ;  /* 0x00000098cdb37220 */ /* 0x040fe20000410000 */
[----:B------:R-:W-:Y:S01]  /*14e0*/  SHF.L.U32 R181, R10, 0x10, RZ ;  /* 0x000000100ab57819 */ /* 0x000fe200000006ff */
[----:B------:R-:W-:Y:S01]  /*14f0*/  FMUL.FTZ R182, R205, R182 ;  /* 0x000000b6cdb67220 */ /* 0x000fe20000410000 */
[----:B------:R-:W-:Y:S01]  /*1500*/  SHF.L.U32 R152, R153, 0x10, RZ ;  /* 0x0000001099987819 */ /* 0x000fe200000006ff */
[----:B------:R-:W-:Y:S01]  /*1510*/  FADD.FTZ R184, -R210, R157 ;  /* 0x0000009dd2b87221 */ /* 0x000fe20000010100 */
[----:B------:R-:W-:Y:S01]  /*1520*/  FFMA.FTZ R153, R173, R174, R208 ;  /* 0x000000aead997223 */ /* 0x000fe200000100d0 */
[----:B------:R-:W-:Y:S01]  /*1530*/  SHF.L.U32 R183, R11, 0x10, RZ ;  /* 0x000000100bb77819 */ /* 0x000fe200000006ff */
[----:B------:R-:W-:-:S02]  /*1540*/  IMAD.U32 R154, R154, 0x10000, RZ ;  /* 0x000100009a9a7824 */ /* 0x000fc400078e00ff */
[-C--:B------:R-:W-:Y:S01]  /*1550*/  FMUL.FTZ R181, R181, R152.reuse ;  /* 0x00000098b5b57220 */ /* 0x080fe20000410000 */
[----:B------:R-:W-:Y:S01]  /*1560*/  FADD.FTZ R85, R85, R152 ;  /* 0x0000009855557221 */ /* 0x000fe20000010000 */
[----:B------:R-:W-:Y:S01]  /*1570*/  FFMA.FTZ R69, R182, R152, R69 ;  /* 0x00000098b6457223 */ /* 0x000fe20000010045 */
[----:B------:R-:W-:Y:S01]  /*1580*/  FADD.FTZ R152, R209, R174 ;  /* 0x000000aed1987221 */ /* 0x000fe20000010000 */
[----:B------:R-:W-:Y:S01]  /*1590*/  FMUL.FTZ R184, R205, R184 ;  /* 0x000000b8cdb87220 */ /* 0x000fe20000410000 */
        /* <DEDUP_REMOVED lines=11> */
[----:B------:R-:W-:Y:S01]  /*1650*/  IMAD.U32 R156, R156, 0x10000, RZ ;  /* 0x000100009c9c7824 */ /* 0x000fe200078e00ff */
        /* <DEDUP_REMOVED lines=27> */
.L_x_252:
[----:B------:R-:W-:Y:S05]  /*1810*/  BSYNC.RECONVERGENT B1 ;  /* 0x0000000000017941 */ /* 0x000fea0003800200 */
.L_x_251:
        /* <DEDUP_REMOVED lines=12> */
[----:B------:R-:W-:Y:S02]  /*18e0*/  SHF.L.U32 R203, R5, 0x10, RZ ;  /* 0x0000001005cb7819 */ /* 0x000fe400000006ff */
[----:B0-----:R-:W-:Y:S02]  /*18f0*/  SHF.L.U32 R190, R52, 0x10, RZ ;  /* 0x0000001034be7819 */ /* 0x001fe400000006ff */
[C---:B--2---:R-:W-:Y:S01]  /*1900*/  PRMT R192, R153.reuse, 0x7632, R192 ;  /* 0x0000763299c07816 */ /* 0x044fe200000000c0 */
[----:B------:R-:W-:Y:S01]  /*1910*/  IMAD.U32 R153, R153, 0x10000, RZ ;  /* 0x0001000099997824 */ /* 0x000fe200078e00ff */
[----:B------:R-:W-:Y:S02]  /*1920*/  PRMT R194, R154, 0x7632, R194 ;  /* 0x000076329ac27816 */ /* 0x000fe400000000c2 */
[----:B------:R-:W-:Y:S02]  /*1930*/  PRMT R189, R152, 0x7632, R189 ;  /* 0x0000763298bd7816 */ /* 0x000fe400000000bd */
[----:B------:R-:W-:Y:S01]  /*1940*/  SHF.L.U32 R195, R154, 0x10, RZ ;  /* 0x000000109ac37819 */ /* 0x000fe200000006ff */
[----:B------:R-:W-:Y:S01]  /*1950*/  FADD.FTZ R154, -R210, R153 ;  /* 0x00000099d29a7221 */ /* 0x000fe20000010100 */
[----:B------:R-:W-:-:S02]  /*1960*/  SHF.L.U32 R193, R152, 0x10, RZ ;  /* 0x0000001098c17819 */ /* 0x000fc400000006ff */
[----:B------:R-:W-:Y:S01]  /*1970*/  SHF.L.U32 R153, R192, 0x10, RZ ;  /* 0x00000010c0997819 */ /* 0x000fe200000006ff */
[C---:B------:R-:W-:Y:S01]  /*1980*/  FADD.FTZ R196, -R210.reuse, R195 ;  /* 0x000000c3d2c47221 */ /* 0x040fe20000010100 */
[C---:B------:R-:W-:Y:S01]  /*1990*/  PRMT R197, R155.reuse, 0x7632, R197 ;  /* 0x000076329bc57816 */ /* 0x040fe200000000c5 */
[----:B------:R-:W-:Y:S01]  /*19a0*/  FADD.FTZ R152, -R210, R193 ;  /* 0x000000c1d2987221 */ /* 0x000fe20000010100 */
[----:B------:R-:W-:Y:S01]  /*19b0*/  SHF.L.U32 R199, R155, 0x10, RZ ;  /* 0x000000109bc77819 */ /* 0x000fe200000006ff */
[----:B------:R-:W-:Y:S01]  /*19c0*/  IMAD.U32 R155, R194, 0x10000, RZ ;  /* 0x00010000c29b7824 */ /* 0x000fe200078e00ff */
[----:B------:R-:W-:Y:S01]  /*19d0*/  SHF.L.U32 R189, R189, 0x10, RZ ;  /* 0x00000010bdbd7819 */ /* 0x000fe200000006ff */
[C---:B------:R-:W-:Y:S01]  /*19e0*/  FADD.FTZ R200, -R210.reuse, R153 ;  /* 0x00000099d2c87221 */ /* 0x040fe20000010100 */
[----:B------:R-:W-:Y:S01]  /*19f0*/  SHF.L.U32 R197, R197, 0x10, RZ ;  /* 0x00000010c5c57819 */ /* 0x000fe200000006ff */
[----:B------:R-:W-:Y:S01]  /*1a00*/  FADD.FTZ R202, -R210, R155 ;  /* 0x0000009bd2ca7221 */ /* 0x000fe20000010100 */
[----:B---3--:R-:W-:Y:S01]  /*1a10*/  PRMT R153, R156, 0x7632, R153 ;  /* 0x000076329c997816 */ /* 0x008fe20000000099 */
[----:B------:R-:W-:Y:S01]  /*1a20*/  FADD.FTZ R198, -R210, R189 ;  /* 0x000000bdd2c67221 */ /* 0x000fe20000010100 */
[----:B------:R-:W-:Y:S01]  /*1a30*/  SHF.L.U32 R155, R156, 0x10, RZ ;  /* 0x000000109c9b7819 */ /* 0x000fe200000006ff */
[C---:B------:R-:W-:Y:S01]  /*1a40*/  FADD.FTZ R204, -R210.reuse, R199 ;  /* 0x000000c7d2cc7221 */ /* 0x040fe20000010100 */
[----:B-----5:R-:W-:Y:S01]  /*1a50*/  FMUL.FTZ R189, R205, R152 ;  /* 0x00000098cdbd7220 */ /* 0x020fe20000410000 */
[----:B------:R-:W-:Y:S01]  /*1a60*/  FADD.FTZ R210, -R210, R197 ;  /* 0x000000c5d2d27221 */ /* 0x000fe20000010100 */
[----:B------:R-:W-:Y:S01]  /*1a70*/  SHF.L.U32 R152, R153, 0x10, RZ ;  /* 0x0000001099987819 */ /* 0x000fe200000006ff */
[----:B------:R-:W-:-:S02]  /*1a80*/  IMAD.U32 R197, R0, 0x10000, RZ ;  /* 0x0001000000c57824 */ /* 0x000fc400078e00ff */
[----:B------:R-:W-:Y:S01]  /*1a90*/  FMUL.FTZ R198, R205, R198 ;  /* 0x000000c6cdc67220 */ /* 0x000fe20000410000 */
[-C--:B------:R-:W-:Y:S01]  /*1aa0*/  FMUL.FTZ R190, R190, R155.reuse ;  /* 0x0000009bbebe7220 */ /* 0x080fe20000410000 */
[----:B------:R-:W-:Y:S01]  /*1ab0*/  PRMT R156, R157, 0x7632, R156 ;  /* 0x000076329d9c7816 */ /* 0x000fe2000000009c */
[-C--:B------:R-:W-:Y:S01]  /*1ac0*/  FMUL.FTZ R197, R197, R152.reuse ;  /* 0x00000098c5c57220 */ /* 0x080fe20000410000 */
[----:B------:R-:W-:Y:S01]  /*1ad0*/  FADD.FTZ R137, R137, R152 ;  /* 0x0000009889897221 */ /* 0x000fe20000010000 */
[----:B------:R-:W-:Y:S01]  /*1ae0*/  FFMA.FTZ R93, R198, R152, R93 ;  /* 0x00000098c65d7223 */ /* 0x000fe2000001005d */
[----:B------:R-:W-:Y:S01]  /*1af0*/  SHF.L.U32 R157, R157, 0x10, RZ ;  /* 0x000000109d9d7819 */ /* 0x000fe200000006ff */
[----:B------:R-:W-:Y:S01]  /*1b00*/  FADD.FTZ R152, R209, R190 ;  /* 0x000000bed1987221 */ /* 0x000fe20000010000 */
[----:B------:R-:W-:Y:S01]  /*1b10*/  SHF.L.U32 R192, R53, 0x10, RZ ;  /* 0x0000001035c07819 */ /* 0x000fe200000006ff */
[C---:B------:R-:W-:Y:S01]  /*1b20*/  FFMA.FTZ R153, R189.reuse, R190, R208 ;  /* 0x000000bebd997223 */ /* 0x040fe200000100d0 */
[----:B------:R-:W-:Y:S01]  /*1b30*/  FADD.FTZ R136, R136, R155 ;  /* 0x0000009b88887221 */ /* 0x000fe20000010000 */
[----:B------:R-:W-:Y:S01]  /*1b40*/  FFMA.FTZ R92, R189, R155, R92 ;  /* 0x0000009bbd5c7223 */ /* 0x000fe2000001005c */
[----:B------:R-:W-:Y:S01]  /*1b50*/  SHF.L.U32 R199, R2, 0x10, RZ ;  /* 0x0000001002c77819 */ /* 0x000fe200000006ff */
[----:B------:R-:W-:Y:S01]  /*1b60*/  FADD.FTZ R155, R152, R197 ;  /* 0x000000c5989b7221 */ /* 0x000fe20000010000 */
[----:B------:R-:W-:Y:S01]  /*1b70*/  SHF.L.U32 R156, R156, 0x10, RZ ;  /* 0x000000109c9c7819 */ /* 0x000fe200000006ff */
[C---:B------:R-:W-:Y:S01]  /*1b80*/  FMUL.FTZ R191, R205.reuse, R154 ;  /* 0x0000009acdbf7220 */ /* 0x040fe20000410000 */
[----:B------:R-:W-:Y:S01]  /*1b90*/  FMUL.FTZ R192, R192, R157 ;  /* 0x0000009dc0c07220 */ /* 0x000fe20000410000 */
[----:B------:R-:W-:Y:S01]  /*1ba0*/  FFMA.FTZ R152, R198, R197, R153 ;  /* 0x000000c5c6987223 */ /* 0x000fe20000010099 */
[----:B------:R-:W-:Y:S01]  /*1bb0*/  FMUL.FTZ R200, R205, R200 ;  /* 0x000000c8cdc87220 */ /* 0x000fe20000410000 */
[C---:B------:R-:W-:Y:S01]  /*1bc0*/  PRMT R201, R158.reuse, 0x7632, R201 ;  /* 0x000076329ec97816 */ /* 0x040fe200000000c9 */
[----:B------:R-:W-:Y:S01]  /*1bd0*/  IMAD.U32 R195, R158, 0x10000, RZ ;  /* 0x000100009ec37824 */ /* 0x000fe200078e00ff */
[----:B------:R-:W-:Y:S01]  /*1be0*/  SHF.L.U32 R194, R54, 0x10, RZ ;  /* 0x0000001036c27819 */ /* 0x000fe200000006ff */
[----:B------:R-:W-:Y:S01]  /*1bf0*/  FMUL.FTZ R199, R199, R156 ;  /* 0x0000009cc7c77220 */ /* 0x000fe20000410000 */
        /* <DEDUP_REMOVED lines=8> */
[----:B------:R-:W-:Y:S01]  /*1c80*/  FMUL.FTZ R194, R194, R195 ;  /* 0x000000c3c2c27220 */ /* 0x000fe20000410000 */
[----:B------:R-:W-:-:S02]  /*1c90*/  IMAD.U32 R157, R201, 0x10000, RZ ;  /* 0x00010000c99d7824 */ /* 0x000fc400078e00ff */
[----:B------:R-:W-:Y:S01]  /*1ca0*/  FADD.FTZ R155, R154, R199 ;  /* 0x000000c79a9b7221 */ /* 0x000fe20000010000 */
[----:B------:R-:W-:Y:S01]  /*1cb0*/  FFMA.FTZ R152, R200, R199, R153 ;  /* 0x000000c7c8987223 */ /* 0x000fe20000010099 */
[C---:B------:R-:W-:Y:S01]  /*1cc0*/  PRMT R158, R159.reuse, 0x7632, R158 ;  /* 0x000076329f9e7816 */ /* 0x040fe2000000009e */
[----:B------:R-:W-:Y:S01]  /*1cd0*/  FMUL.FTZ R201, R156, R157 ;  /* 0x0000009d9cc97220 */ /* 0x000fe20000410000 */
[----:B------:R-:W-:Y:S01]  /*1ce0*/  SHF.L.U32 R159, R159, 0x10, RZ ;  /* 0x000000109f9f7819 */ /* 0x000fe200000006ff */
[----:B------:R-:W-:Y:S01]  /*1cf0*/  FMUL.FTZ R202, R205, R202 ;  /* 0x000000cacdca7220 */ /* 0x000fe20000410000 */
[----:B------:R-:W-:Y:S01]  /*1d00*/  SHF.L.U32 R196, R55, 0x10, RZ ;  /* 0x0000001037c47819 */ /* 0x000fe200000006ff */
[----:B------:R-:W-:Y:S01]  /*1d10*/  FADD.FTZ R154, R155, R194 ;  /* 0x000000c29b9a7221 */ /* 0x000fe20000010000 */
[C---:B------:R-:W-:Y:S01]  /*1d20*/  FFMA.FTZ R152, R193.reuse, R194, R152 ;  /* 0x000000c2c1987223 */ /* 0x040fe20000010098 */
[----:B------:R-:W-:Y:S01]  /*1d30*/  FADD.FTZ R140, R140, R195 ;  /* 0x000000c38c8c7221 */ /* 0x000fe20000010000 */
[----:B------:R-:W-:Y:S01]  /*1d40*/  FFMA.FTZ R96, R193, R195, R96 ;  /* 0x000000c3c1607223 */ /* 0x000fe20000010060 */
        /* <DEDUP_REMOVED lines=18> */
.L_x_248:
        /* <DEDUP_REMOVED lines=8> */
[C---:B------:R-:W-:Y:S02]  /*1ef0*/  ISETP.GE.U32.AND P0, PT, R27.reuse, 0x20, PT ;  /* 0x000000201b00780c */ /* 0x040fe40003f06070 */
[C---:B------:R-:W-:Y:S02]  /*1f00*/  ISETP.GE.U32.AND P2, PT, R27.reuse, 0x40, PT ;  /* 0x000000401b00780c */ /* 0x040fe40003f46070 */
[----:B------:R-:W-:Y:S02]  /*1f10*/  ISETP.GE.U32.AND P3, PT, R27, 0x60, PT ;  /* 0x000000601b00780c */ /* 0x000fe40003f66070 */
[----:B------:R-:W-:-:S07]  /*1f20*/  MOV R159, R207 ;  /* 0x000000cf009f7202 */ /* 0x000fce0000000f00 */
[----:B------:R-:W0:Y:S08]  /*1f30*/  @P0 LDC.64 R152, c[0x0][0x438] ;  /* 0x00010e00ff980b82 */ /* 0x000e300000000a00 */
[----:B------:R-:W1:Y:S08]  /*1f40*/  @P2 LDC.64 R156, c[0x0][0x438] ;  /* 0x00010e00ff9c2b82 */ /* 0x000e700000000a00 */
[----:B------:R-:W2:Y:S01]  /*1f50*/  @P3 LDC.64 R154, c[0x0][0x438] ;  /* 0x00010e00ff9a3b82 */ /* 0x000ea20000000a00 */
[----:B0-----:R-:W-:-:S04]  /*1f60*/  @P0 IMAD.WIDE.U32 R152, R159, 0x10, R152 ;  /* 0x000000109f980825 */ /* 0x001fc800078e0098 */
[----:B------:R-:W-:Y:S01]  /*1f70*/  @P0 VIADD R159, R159, 0x20 ;  /* 0x000000209f9f0836 */ /* 0x000fe20000000000 */
[----:B------:R0:W5:Y:S03]  /*1f80*/  @P0 LDG.E.128 R128, desc[UR6][R152.64] ;  /* 0x0000000698800981 */ /* 0x000166000c1e1d00 */
[C---:B-1----:R-:W-:Y:S01]  /*1f90*/  @P2 IMAD.WIDE.U32 R156, R159.reuse, 0x10, R156 ;  /* 0x000000109f9c2825 */ /* 0x042fe200078e009c */
[----:B------:R-:W-:-:S04]  /*1fa0*/  @P2 IADD3 R159, PT, PT, R159, 0x20, RZ ;  /* 0x000000209f9f2810 */ /* 0x000fc80007ffe0ff */
[----:B------:R0:W5:Y:S01]  /*1fb0*/  @P2 LDG.E.128 R132, desc[UR6][R156.64] ;  /* 0x000000069c842981 */ /* 0x000162000c1e1d00 */
[----:B--2---:R-:W-:-:S05]  /*1fc0*/  @P3 IMAD.WIDE.U32 R154, R159, 0x10, R154 ;  /* 0x000000109f9a3825 */ /* 0x004fca00078e009a */
[----:B------:R0:W5:Y:S02]  /*1fd0*/  @P3 LDG.E.128 R32, desc[UR6][R154.64] ;  /* 0x000000069a203981 */ /* 0x000164000c1e1d00 */
.L_x_253:
[----:B------:R-:W-:Y:S05]  /*1fe0*/  BSYNC.RECONVERGENT B0 ;  /* 0x0000000000007941 */ /* 0x000fea0003800200 */
.L_x_247:
[----:B------:R-:W-:Y:S01]  /*1ff0*/  UMOV UR4, 0xffffffff ;  /* 0xffffffff00047882 */ /* 0x000fe20000000000 */
[----:B-----5:R-:W-:Y:S02]  /*2000*/  ISETP.GE.AND P2, PT, R206, 0x1, PT ;  /* 0x00000001ce00780c */ /* 0x020fe40003f46270 */
[----:B------:R-:W-:Y:S11]  /*2010*/  BRA.DIV UR4, `(.L_x_254) ;  /* 0x0000006e04dc7947 */ /* 0x000ff6000b800000 */
[----:B0-----:R-:W0:Y:S04]  /*2020*/  SHFL.BFLY PT, R152, R209, 0x1, 0x1f ;  /* 0x0c201f00d1987f89 */ /* 0x001e2800000e0000 */
        /* <DEDUP_REMOVED lines=17> */
.L_x_346:
[----:B------:R-:W3:Y:S01]  /*2140*/  S2R R157, SR_TID.X ;  /* 0x00000000009d7919 */ /* 0x000ee20000002100 */
[----:B------:R-:W-:Y:S01]  /*2150*/  @P2 IADD3 R206, PT, PT, R206, -0x1, RZ ;  /* 0xffffffffcece2810 */ /* 0x000fe20007ffe0ff */
[----:B-1----:R-:W-:Y:S01]  /*2160*/  FADD.FTZ R152, R159, R152 ;  /* 0x000000989f987221 */ /* 0x002fe20000010000 */
[----:B------:R-:W-:Y:S01]  /*2170*/  ISETP.GE.U32.AND P3, PT, R27, 0x20, PT ;  /* 0x000000201b00780c */ /* 0x000fe20003f66070 */
[----:B0-----:R-:W-:Y:S02]  /*2180*/  HFMA2 R159, -RZ, RZ, 0, 0 ;  /* 0x00000000ff9f7431 */ /* 0x001fe400000001ff */
[----:B--2---:R-:W-:Y:S01]  /*2190*/  FADD.FTZ R158, R158, R153 ;  /* 0x000000999e9e7221 */ /* 0x004fe20000010000 */
[----:B------:R-:W-:Y:S02]  /*21a0*/  @P2 IMAD R206, R206, R29, RZ ;  /* 0x0000001dcece2224 */ /* 0x000fe400078e02ff */
[----:B------:R-:W-:Y:S01]  /*21b0*/  FMUL.FTZ R209, R152, UR9 ;  /* 0x0000000998d17c20 */ /* 0x000fe20008410000 */
[----:B------:R-:W-:Y:S01]  /*21c0*/  ISETP.NE.AND P0, PT, RZ, UR8, PT ;  /* 0x00000008ff007c0c */ /* 0x000fe2000bf05270 */
[----:B------:R-:W-:Y:S01]  /*21d0*/  BSSY.RECONVERGENT B0, `(.L_x_255) ;  /* 0x00001ef000007945 */ /* 0x000fe20003800200 */
[----:B------:R-:W-:Y:S01]  /*21e0*/  FMUL.FTZ R158, R158, UR9 ;  /* 0x000000099e9e7c20 */ /* 0x000fe20008410000 */
[----:B------:R-:W-:-:S02]  /*21f0*/  @P2 SHF.R.S32.HI R155, RZ, 0x1f, R206 ;  /* 0x0000001fff9b2819 */ /* 0x000fc400000114ce */
[----:B------:R-:W-:Y:S02]  /*2200*/  FSEL R209, R209, RZ, !P0 ;  /* 0x000000ffd1d17208 */ /* 0x000fe40004000000 */
[----:B------:R-:W-:Y:S02]  /*2210*/  @P2 LEA.HI R155, R155, R206, RZ, 0x3 ;  /* 0x000000ce9b9b2211 */ /* 0x000fe400078f18ff */
[----:B---3--:R-:W-:-:S04]  /*2220*/  LOP3.LUT R156, R157, 0x1f, RZ, 0xc0, !PT ;  /* 0x0000001f9d9c7812 */ /* 0x008fc800078ec0ff */
[----:B------:R-:W-:Y:S01]  /*2230*/  @P2 LEA.HI.SX32 R159, R155, R156, 0x1d ;  /* 0x0000009c9b9f2211 */ /* 0x000fe200078feaff */
[----:B------:R-:W-:Y:S06]  /*2240*/  @!P3 BRA `(.L_x_256) ;  /* 0x0000001c009cb947 */ /* 0x000fec0003800000 */
[----:B------:R-:W-:Y:S04]  /*2250*/  BSSY.RECONVERGENT B1, `(.L_x_257) ;  /* 0x0000005000017945 */ /* 0x000fe80003800200 */
[----:B------:R-:W-:Y:S05]  /*2260*/  @!P2 BRA `(.L_x_258) ;  /* 0x00000000000ca947 */ /* 0x000fea0003800000 */
[----:B------:R-:W0:Y:S02]  /*2270*/  LDC.64 R148, c[0x0][0x390] ;  /* 0x0000e400ff947b82 */ /* 0x000e240000000a00 */
[----:B0-----:R-:W-:-:S06]  /*2280*/  IMAD.WIDE.U32 R148, R159, 0x10, R148 ;  /* 0x000000109f947825 */ /* 0x001fcc00078e0094 */
[----:B------:R-:W5:Y:S02]  /*2290*/  LDG.E.128 R148, desc[UR6][R148.64] ;  /* 0x0000000694947981 */ /* 0x000f64000c1e1d00 */
.L_x_258:
[----:B------:R-:W-:Y:S05]  /*22a0*/  BSYNC.RECONVERGENT B1 ;  /* 0x0000000000017941 */ /* 0x000fea0003800200 */
.L_x_257:
[----:B------:R-:W-:Y:S01]  /*22b0*/  UISETP.NE.U32.AND UP0, UPT, UR12, URZ, UPT ;  /* 0x000000ff0c00728c */ /* 0x000fe2000bf05070 */
[----:B------:R-:W-:Y:S03]  /*22c0*/  BSSY.RECONVERGENT B1, `(.L_x_259) ;  /* 0x00001d5000017945 */ /* 0x000fe60003800200 */
[----:B------:R-:W-:-:S09]  /*22d0*/  UISETP.NE.AND.EX UP0, UPT, UR13, URZ, UPT, UP0 ;  /* 0x000000ff0d00728c */ /* 0x000fd2000bf05300 */
[----:B------:R-:W-:Y:S05]  /*22e0*/  BRA.U UP0, `(.L_x_260) ;  /* 0x0000000d00c07547 */ /* 0x000fea000b800000 */
[----:B------:R-:W-:Y:S01]  /*22f0*/  MOV R214, UR20 ;  /* 0x0000001400d67c02 */ /* 0x000fe20008000f00 */
[----:B------:R-:W-:-:S03]  /*2300*/  IMAD.U32 R215, RZ, RZ, UR21 ;  /* 0x00000015ffd77e24 */ /* 0x000fc6000f8e00ff */
[----:B------:R-:W-:-:S04]  /*2310*/  ISETP.NE.U32.AND P0, PT, R214, RZ, PT ;  /* 0x000000ffd600720c */ /* 0x000fc80003f05070 */
[----:B------:R-:W-:-:S13]  /*2320*/  ISETP.NE.AND.EX P0, PT, R215, RZ, PT, P0 ;  /* 0x000000ffd700720c */ /* 0x000fda0003f05300 */
[----:B------:R-:W-:Y:S05]  /*2330*/  @P0 BRA `(.L_x_261) ;  /* 0x0000000400ec0947 */ /* 0x000fea0003800000 */
[----:B------:R-:W-:Y:S04]  /*2340*/  BSSY.RECONVERGENT B2, `(.L_x_262) ;  /* 0x000000e000027945 */ /* 0x000fe80003800200 */
[----:B------:R-:W-:Y:S05]  /*2350*/  @!P2 BRA `(.L_x_263) ;  /* 0x000000000030a947 */ /* 0x000fea0003800000 */
[----:B------:R-:W-:Y:S01]  /*2360*/  FFMA.FTZ R153, R3, R158, R209 ;  /* 0x0000009e03997223 */ /* 0x000fe200000100d1 */
[----:B------:R-:W-:Y:S02]  /*2370*/  ISETP.GT.AND P0, PT, R28, RZ, PT ;  /* 0x000000ff1c00720c */ /* 0x000fe40003f04270 */
[----:B------:R-:W-:Y:S01]  /*2380*/  SHF.L.U32 R154, R40, 0x10, RZ ;  /* 0x00000010289a7819 */ /* 0x000fe200000006ff */
[----:B------:R-:W-:-:S04]  /*2390*/  FADD.FTZ R152, R30, -R153 ;  /* 0x800000991e987221 */ /* 0x000fc80000010000 */
[----:B------:R-:W-:-:S05]  /*23a0*/  FMUL.FTZ R152, R205, R152 ;  /* 0x00000098cd987220 */ /* 0x000fca0000410000 */
[----:B------:R-:W-:-:S05]  /*23b0*/  FSEL R152, R152, RZ, P0 ;  /* 0x000000ff98987208 */ /* 0x000fca0000000000 */
[----:B------:R-:W-:Y:S01]  /*23c0*/  FMUL.FTZ R153, R152, UR14 ;  /* 0x0000000e98997c20 */ /* 0x000fe20008410000 */
[----:B-----5:R-:W-:-:S03]  /*23d0*/  SHF.L.U32 R152, R148, 0x10, RZ ;  /* 0x0000001094987819 */ /* 0x020fc600000006ff */
[C---:B------:R-:W-:Y:S02]  /*23e0*/  FMUL.FTZ R154, R153.reuse, R154 ;  /* 0x0000009a999a7220 */ /* 0x040fe40000410000 */
[----:B------:R-:W-:-:S03]  /*23f0*/  FFMA.FTZ R100, R153, R152, R100 ;  /* 0x0000009899647223 */ /* 0x000fc60000010064 */
[----:B------:R-:W-:-:S04]  /*2400*/  F2FP.BF16.F32.PACK_AB R154, RZ, R154 ;  /* 0x0000009aff9a723e */ /* 0x000fc800000010ff */
[----:B------:R-:W-:-:S07]  /*2410*/  PRMT R144, R154, 0x7610, R144 ;  /* 0x000076109a907816 */ /* 0x000fce0000000090 */
.L_x_263:
[----:B------:R-:W-:Y:S05]  /*2420*/  BSYNC.RECONVERGENT B2 ;  /* 0x0000000000027941 */ /* 0x000fea0003800200 */
.L_x_262:
[----:B------:R-:W-:Y:S04]  /*2430*/  BSSY.RECONVERGENT B2, `(.L_x_264) ;  /* 0x000000f000027945 */ /* 0x000fe80003800200 */
[----:B------:R-:W-:Y:S05]  /*2440*/  @!P2 BRA `(.L_x_265) ;  /* 0x000000000034a947 */ /* 0x000fea0003800000 */
[----:B------:R-:W-:Y:S01]  /*2450*/  FFMA.FTZ R152, R166, R158, R209 ;  /* 0x0000009ea6987223 */ /* 0x000fe200000100d1 */
[----:B------:R-:W-:Y:S02]  /*2460*/  ISETP.GT.AND P0, PT, R28, RZ, PT ;  /* 0x000000ff1c00720c */ /* 0x000fe40003f04270 */
[----:B------:R-:W-:Y:S01]  /*2470*/  SHF.L.U32 R155, R22, 0x10, RZ ;  /* 0x00000010169b7819 */ /* 0x000fe200000006ff */
[----:B------:R-:W-:Y:S01]  /*2480*/  FADD.FTZ R152, R165, -R152 ;  /* 0x80000098a5987221 */ /* 0x000fe20000010000 */
[----:B-----5:R-:W-:-:S03]  /*2490*/  PRMT R153, R148, 0x7632, R153 ;  /* 0x0000763294997816 */ /* 0x020fc60000000099 */
[----:B------:R-:W-:Y:S01]  /*24a0*/  FMUL.FTZ R152, R205, R152 ;  /* 0x00000098cd987220 */ /* 0x000fe20000410000 */
[----:B------:R-:W-:-:S04]  /*24b0*/  SHF.L.U32 R153, R153, 0x10, RZ ;  /* 0x0000001099997819 */ /* 0x000fc800000006ff */
[----:B------:R-:W-:-:S05]  /*24c0*/  FSEL R152, R152, RZ, P0 ;  /* 0x000000ff98987208 */ /* 0x000fca0000000000 */
[----:B------:R-:W-:-:S04]  /*24d0*/  FMUL.FTZ R152, R152, UR14 ;  /* 0x0000000e98987c20 */ /* 0x000fc80008410000 */
[C---:B------:R-:W-:Y:S01]  /*24e0*/  FMUL.FTZ R155, R152.reuse, R155 ;  /* 0x0000009b989b7220 */ /* 0x040fe20000410000 */
[----:B------:R-:W-:-:S04]  /*24f0*/  FFMA.FTZ R101, R152, R153, R101 ;  /* 0x0000009998657223 */ /* 0x000fc80000010065 */
[----:B------:R-:W-:-:S04]  /*2500*/  F2FP.BF16.F32.PACK_AB R155, RZ, R155 ;  /* 0x0000009bff9b723e */ /* 0x000fc800000010ff */
[----:B------:R-:W-:-:S07]  /*2510*/  PRMT R144, R144, 0x5410, R155 ;  /* 0x0000541090907816 */ /* 0x000fce000000009b */
.L_x_265:
[----:B------:R-:W-:Y:S05]  /*2520*/  BSYNC.RECONVERGENT B2 ;  /* 0x0000000000027941 */ /* 0x000fea0003800200 */
.L_x_264:
[----:B------:R-:W-:Y:S04]  /*2530*/  BSSY.RECONVERGENT B2, `(.L_x_266) ;  /* 0x000000e000027945 */ /* 0x000fe80003800200 */
[----:B------:R-:W-:Y:S05]  /*2540*/  @!P2 BRA `(.L_x_267) ;  /* 0x000000000030a947 */ /* 0x000fea0003800000 */
[----:B------:R-:W-:Y:S01]  /*2550*/  FFMA.FTZ R153, R31, R158, R209 ;  /* 0x0000009e1f997223 */ /* 0x000fe200000100d1 */
[----:B------:R-:W-:Y:S01]  /*2560*/  ISETP.GT.AND P0, PT, R28, RZ, PT ;  /* 0x000000ff1c00720c */ /* 0x000fe20003f04270 */
[----:B------:R-:W-:Y:S02]  /*2570*/  IMAD.U32 R154, R41, 0x10000, RZ ;  /* 0x00010000299a7824 */ /* 0x000fe400078e00ff */
        /* <DEDUP_REMOVED lines=9> */
.L_x_267:
[----:B------:R-:W-:Y:S05]  /*2610*/  BSYNC.RECONVERGENT B2 ;  /* 0x0000000000027941 */ /* 0x000fea0003800200 */
.L_x_266:
        /* <DEDUP_REMOVED lines=15> */
.L_x_269:
[----:B------:R-:W-:Y:S05]  /*2710*/  BSYNC.RECONVERGENT B2 ;  /* 0x0000000000027941 */ /* 0x000fea0003800200 */
.L_x_268:
        /* <DEDUP_REMOVED lines=9> */
[----:B-----5:R-:W-:-:S03]  /*27b0*/  IMAD.U32 R152, R150, 0x10000, RZ ;  /* 0x0001000096987824 */ /* 0x020fc600078e00ff */
[C---:B------:R-:W-:Y:S01]  /*27c0*/  FMUL.FTZ R154, R153.reuse, R154 ;  /* 0x0000009a999a7220 */ /* 0x040fe20000410000 */
[----:B------:R-:W-:-:S04]  /*27d0*/  FFMA.FTZ R104, R153, R152, R104 ;  /* 0x0000009899687223 */ /* 0x000fc80000010068 */
[----:B------:R-:W-:-:S04]  /*27e0*/  F2FP.BF16.F32.PACK_AB R154, RZ, R154 ;  /* 0x0000009aff9a723e */ /* 0x000fc800000010ff */
[----:B------:R-:W-:-:S07]  /*27f0*/  PRMT R146, R154, 0x7610, R146 ;  /* 0x000076109a927816 */ /* 0x000fce0000000092 */
.L_x_271:
[----:B------:R-:W-:Y:S05]  /*2800*/  BSYNC.RECONVERGENT B2 ;  /* 0x0000000000027941 */ /* 0x000fea0003800200 */
.L_x_270:
        /* <DEDUP_REMOVED lines=15> */
.L_x_273:
[----:B------:R-:W-:Y:S05]  /*2900*/  BSYNC.RECONVERGENT B2 ;  /* 0x0000000000027941 */ /* 0x000fea0003800200 */
.L_x_272:
        /* <DEDUP_REMOVED lines=14> */
.L_x_275:
[----:B------:R-:W-:Y:S05]  /*29f0*/  BSYNC.RECONVERGENT B2 ;  /* 0x0000000000027941 */ /* 0x000fea0003800200 */
.L_x_274:
[----:B------:R-:W-:Y:S05]  /*2a00*/  @!P2 BRA `(.L_x_276) ;  /* 0x000000140080a947 */ /* 0x000fea0003800000 */
[----:B------:R-:W-:Y:S01]  /*2a10*/  FFMA.FTZ R152, R172, R158, R209 ;  /* 0x0000009eac987223 */ /* 0x000fe200000100d1 */
[----:B------:R-:W-:Y:S01]  /*2a20*/  ISETP.GT.AND P0, PT, R28, RZ, PT ;  /* 0x000000ff1c00720c */ /* 0x000fe20003f04270 */
[----:B------:R-:W-:Y:S01]  /*2a30*/  IMAD.U32 R155, R25, 0x10000, RZ ;  /* 0x00010000199b7824 */ /* 0x000fe200078e00ff */
[----:B-----5:R-:W-:Y:S01]  /*2a40*/  PRMT R153, R151, 0x7632, R153 ;  /* 0x0000763297997816 */ /* 0x020fe20000000099 */
[----:B------:R-:W-:-:S03]  /*2a50*/  FADD.FTZ R152, R171, -R152 ;  /* 0x80000098ab987221 */ /* 0x000fc60000010000 */
[----:B------:R-:W-:Y:S01]  /*2a60*/  SHF.L.U32 R153, R153, 0x10, RZ ;  /* 0x0000001099997819 */ /* 0x000fe200000006ff */
[----:B------:R-:W-:-:S05]  /*2a70*/  FMUL.FTZ R152, R205, R152 ;  /* 0x00000098cd987220 */ /* 0x000fca0000410000 */
[----:B------:R-:W-:-:S05]  /*2a80*/  FSEL R152, R152, RZ, P0 ;  /* 0x000000ff98987208 */ /* 0x000fca0000000000 */
[----:B------:R-:W-:-:S04]  /*2a90*/  FMUL.FTZ R152, R152, UR14 ;  /* 0x0000000e98987c20 */ /* 0x000fc80008410000 */
[C---:B------:R-:W-:Y:S01]  /*2aa0*/  FMUL.FTZ R155, R152.reuse, R155 ;  /* 0x0000009b989b7220 */ /* 0x040fe20000410000 */
[----:B------:R-:W-:-:S04]  /*2ab0*/  FFMA.FTZ R107, R152, R153, R107 ;  /* 0x00000099986b7223 */ /* 0x000fc8000001006b */
[----:B------:R-:W-:-:S04]  /*2ac0*/  F2FP.BF16.F32.PACK_AB R155, RZ, R155 ;  /* 0x0000009bff9b723e */ /* 0x000fc800000010ff */
[----:B------:R-:W-:Y:S01]  /*2ad0*/  PRMT R147, R147, 0x5410, R155 ;  /* 0x0000541093937816 */ /* 0x000fe2000000009b */
[----:B------:R-:W-:Y:S06]  /*2ae0*/  BRA `(.L_x_276) ;  /* 0x0000001400487947 */ /* 0x000fec0003800000 */
.L_x_261:
[----:B------:R-:W0:Y:S01]  /*2af0*/  @P2 LDC R127, c[0x0][0x40c] ;  /* 0x00010300ff7f2b82 */ /* 0x000e220000000800 */
[-CC-:B------:R-:W-:Y:S01]  /*2b00*/  FFMA.FTZ R125, R3, R158.reuse, R209.reuse ;  /* 0x0000009e037d7223 */ /* 0x180fe200000100d1 */
[----:B------:R-:W-:Y:S01]  /*2b10*/  ISETP.GT.AND P0, PT, R28, RZ, PT ;  /* 0x000000ff1c00720c */ /* 0x000fe20003f04270 */
[-CC-:B------:R-:W-:Y:S01]  /*2b20*/  FFMA.FTZ R126, R166, R158.reuse, R209.reuse ;  /* 0x0000009ea67e7223 */ /* 0x180fe200000100d1 */
[-C--:B------:R-:W-:Y:S01]  /*2b30*/  FFMA.FTZ R154, R168, R158.reuse, R209 ;  /* 0x0000009ea89a7223 */ /* 0x080fe200000100d1 */
[----:B------:R-:W-:Y:S01]  /*2b40*/  FADD.FTZ R124, R30, -R125 ;  /* 0x8000007d1e7c7221 */ /* 0x000fe20000010000 */
[----:B------:R-:W-:Y:S01]  /*2b50*/  FFMA.FTZ R153, R161, R158, R209 ;  /* 0x0000009ea1997223 */ /* 0x000fe200000100d1 */
[----:B------:R-:W-:Y:S01]  /*2b60*/  FADD.FTZ R126, R165, -R126 ;  /* 0x8000007ea57e7221 */ /* 0x000fe20000010000 */
[----:B------:R-:W1:Y:S01]  /*2b70*/  @P2 LDC R208, c[0x0][0x40c] ;  /* 0x00010300ffd02b82 */ /* 0x000e620000000800 */
[----:B------:R-:W-:Y:S01]  /*2b80*/  FMUL.FTZ R124, R205, R124 ;  /* 0x0000007ccd7c7220 */ /* 0x000fe20000410000 */
[----:B------:R-:W-:Y:S01]  /*2b90*/  FADD.FTZ R154, R167, -R154 ;  /* 0x8000009aa79a7221 */ /* 0x000fe20000010000 */
[C---:B------:R-:W-:Y:S01]  /*2ba0*/  FMUL.FTZ R126, R205.reuse, R126 ;  /* 0x0000007ecd7e7220 */ /* 0x040fe20000410000 */
[----:B------:R-:W-:Y:S01]  /*2bb0*/  FADD.FTZ R206, R162, -R153 ;  /* 0x80000099a2ce7221 */ /* 0x000fe20000010000 */
[--C-:B------:R-:W-:Y:S01]  /*2bc0*/  FFMA.FTZ R212, R170, R158, R209.reuse ;  /* 0x0000009eaad47223 */ /* 0x100fe200000100d1 */
[----:B------:R-:W-:Y:S01]  /*2bd0*/  FSEL R124, R124, RZ, P0 ;  /* 0x000000ff7c7c7208 */ /* 0x000fe20000000000 */
[C---:B------:R-:W-:Y:S01]  /*2be0*/  FMUL.FTZ R154, R205.reuse, R154 ;  /* 0x0000009acd9a7220 */ /* 0x040fe20000410000 */
[----:B------:R-:W2:Y:S01]  /*2bf0*/  @P2 LDC R211, c[0x0][0x40c] ;  /* 0x00010300ffd32b82 */ /* 0x000ea20000000800 */
[----:B------:R-:W-:Y:S01]  /*2c00*/  FMUL.FTZ R206, R205, R206 ;  /* 0x000000cecdce7220 */ /* 0x000fe20000410000 */
[----:B------:R-:W-:Y:S01]  /*2c10*/  @P2 SHF.L.U32 R213, R22, 0x10, RZ ;  /* 0x0000001016d52819 */ /* 0x000fe200000006ff */
[----:B------:R-:W-:Y:S01]  /*2c20*/  FFMA.FTZ R219, R163, R158, R209 ;  /* 0x0000009ea3db7223 */ /* 0x000fe200000100d1 */
[----:B------:R-:W-:-:S02]  /*2c30*/  FSEL R154, R154, RZ, P0 ;  /* 0x000000ff9a9a7208 */ /* 0x000fc40000000000 */
[----:B------:R-:W-:Y:S01]  /*2c40*/  FSEL R155, R206, RZ, P0 ;  /* 0x000000ffce9b7208 */ /* 0x000fe20000000000 */
[----:B------:R-:W-:Y:S01]  /*2c50*/  FADD.FTZ R218, R164, -R219 ;  /* 0x800000dba4da7221 */ /* 0x000fe20000010000 */
[----:B------:R-:W3:Y:S01]  /*2c60*/  @P2 LDC R216, c[0x0][0x40c] ;  /* 0x00010300ffd82b82 */ /* 0x000ee20000000800 */
[----:B0-----:R-:W-:Y:S01]  /*2c70*/  @P2 FMUL.FTZ R125, R124, R127 ;  /* 0x0000007f7c7d2220 */ /* 0x001fe20000410000 */
[----:B------:R-:W-:Y:S01]  /*2c80*/  FFMA.FTZ R127, R31, R158, R209 ;  /* 0x0000009e1f7f7223 */ /* 0x000fe200000100d1 */
[----:B------:R-:W-:Y:S01]  /*2c90*/  @P2 SHF.L.U32 R220, R42, 0x10, RZ ;  /* 0x000000102adc2819 */ /* 0x000fe200000006ff */
[C---:B------:R-:W-:Y:S01]  /*2ca0*/  FMUL.FTZ R218, R205.reuse, R218 ;  /* 0x000000dacdda7220 */ /* 0x040fe20000410000 */
[----:B------:R-:W-:Y:S01]  /*2cb0*/  @P2 SHF.L.U32 R221, R24, 0x10, RZ ;  /* 0x0000001018dd2819 */ /* 0x000fe200000006ff */
[----:B------:R-:W-:Y:S01]  /*2cc0*/  FADD.FTZ R152, R160, -R127 ;  /* 0x8000007fa0987221 */ /* 0x000fe20000010000 */
[----:B------:R-:W-:Y:S01]  /*2cd0*/  FSEL R127, R126, RZ, P0 ;  /* 0x000000ff7e7f7208 */ /* 0x000fe20000000000 */
[----:B------:R-:W0:Y:S01]  /*2ce0*/  @P2 LDC R210, c[0x0][0x40c] ;  /* 0x00010300ffd22b82 */ /* 0x000e220000000800 */
[----:B------:R-:W-:Y:S01]  /*2cf0*/  FSEL R219, R218, RZ, P0 ;  /* 0x000000ffdadb7208 */ /* 0x000fe20000000000 */
[----:B------:R-:W-:Y:S01]  /*2d00*/  FMUL.FTZ R152, R205, R152 ;  /* 0x00000098cd987220 */ /* 0x000fe20000410000 */
[----:B------:R-:W-:Y:S01]  /*2d10*/  @P2 SHF.L.U32 R218, R43, 0x10, RZ ;  /* 0x000000102bda2819 */ /* 0x000fe200000006ff */
[----:B-1----:R-:W-:Y:S01]  /*2d20*/  @P2 FMUL.FTZ R126, R127, R208 ;  /* 0x000000d07f7e2220 */ /* 0x002fe20000410000 */
[----:B------:R-:W-:Y:S01]  /*2d30*/  FADD.FTZ R208, R169, -R212 ;  /* 0x800000d4a9d07221 */ /* 0x000fe20000010000 */
[----:B------:R-:W-:-:S02]  /*2d40*/  @P2 SHF.L.U32 R212, R40, 0x10, RZ ;  /* 0x0000001028d42819 */ /* 0x000fc400000006ff */
[----:B------:R-:W1:Y:S01]  /*2d50*/  @P2 LDC R217, c[0x0][0x40c] ;  /* 0x00010300ffd92b82 */ /* 0x000e620000000800 */
[----:B------:R-:W-:Y:S01]  /*2d60*/  FMUL.FTZ R208, R205, R208 ;  /* 0x000000d0cdd07220 */ /* 0x000fe20000410000 */
[----:B------:R-:W-:Y:S01]  /*2d70*/  FSEL R153, R152, RZ, P0 ;  /* 0x000000ff98997208 */ /* 0x000fe20000000000 */
[----:B--2---:R-:W-:Y:S01]  /*2d80*/  @P2 FMUL.FTZ R206, R154, R211 ;  /* 0x000000d39ace2220 */ /* 0x004fe20000410000 */
[----:B------:R-:W-:Y:S01]  /*2d90*/  @P2 FMUL.FTZ R212, R212, R125 ;  /* 0x0000007dd4d42220 */ /* 0x000fe20000410000 */
[----:B------:R-:W-:Y:S01]  /*2da0*/  F2FP.BF16.F32.PACK_AB R152, RZ, R127 ;  /* 0x0000007fff98723e */ /* 0x000fe200000010ff */
[----:B------:R-:W-:Y:S01]  /*2db0*/  @P2 FMUL.FTZ R213, R213, R126 ;  /* 0x0000007ed5d52220 */ /* 0x000fe20000410000 */
[----:B------:R-:W-:Y:S01]  /*2dc0*/  FSEL R208, R208, RZ, P0 ;  /* 0x000000ffd0d07208 */ /* 0x000fe20000000000 */
[----:B---3--:R-:W-:Y:S01]  /*2dd0*/  @P2 FMUL.FTZ R211, R155, R216 ;  /* 0x000000d89bd32220 */ /* 0x008fe20000410000 */
[----:B------:R-:W-:Y:S01]  /*2de0*/  @P2 SHF.L.U32 R216, R41, 0x10, RZ ;  /* 0x0000001029d82819 */ /* 0x000fe200000006ff */
[----:B------:R-:W2:Y:S01]  /*2df0*/  @P2 LDC R222, c[0x0][0x40c] ;  /* 0x00010300ffde2b82 */ /* 0x000ea20000000800 */
[----:B------:R-:W-:-:S02]  /*2e00*/  @P2 F2FP.BF16.F32.PACK_AB R212, RZ, R212 ;  /* 0x000000d4ffd4223e */ /* 0x000fc400000010ff */
[----:B------:R-:W-:Y:S02]  /*2e10*/  @P2 F2FP.BF16.F32.PACK_AB R213, RZ, R213 ;  /* 0x000000d5ffd5223e */ /* 0x000fe400000010ff */
[----:B------:R-:W-:Y:S01]  /*2e20*/  @P2 PRMT R144, R212, 0x7610, R144 ;  /* 0x00007610d4902816 */ /* 0x000fe20000000090 */
[----:B0-----:R-:W-:Y:S01]  /*2e30*/  @P2 FMUL.FTZ R127, R153, R210 ;  /* 0x000000d2997f2220 */ /* 0x001fe20000410000 */
[----:B------:R-:W-:Y:S02]  /*2e40*/  F2FP.BF16.F32.PACK_AB R124, RZ, R124 ;  /* 0x0000007cff7c723e */ /* 0x000fe400000010ff */
[----:B------:R-:W-:Y:S01]  /*2e50*/  @P2 PRMT R144, R144, 0x5410, R213 ;  /* 0x0000541090902816 */ /* 0x000fe200000000d5 */
[----:B------:R-:W-:Y:S01]  /*2e60*/  @P2 FMUL.FTZ R216, R216, R127 ;  /* 0x0000007fd8d82220 */ /* 0x000fe20000410000 */
[----:B------:R-:W-:Y:S01]  /*2e70*/  @P2 FMUL.FTZ R213, R220, R211 ;  /* 0x000000d3dcd52220 */ /* 0x000fe20000410000 */
[----:B------:R-:W-:Y:S01]  /*2e80*/  FFMA.FTZ R220, R172, R158, R209 ;  /* 0x0000009eacdc7223 */ /* 0x000fe200000100d1 */
[----:B------:R-:W-:Y:S01]  /*2e90*/  F2FP.BF16.F32.PACK_AB R153, RZ, R153 ;  /* 0x00000099ff99723e */ /* 0x000fe200000010ff */
[----:B-1----:R-:W-:Y:S01]  /*2ea0*/  @P2 FMUL.FTZ R210, R208, R217 ;  /* 0x000000d9d0d22220 */ /* 0x002fe20000410000 */
[----:B------:R-:W-:Y:S01]  /*2eb0*/  @P2 IMAD.U32 R217, R23, 0x10000, RZ ;  /* 0x0001000017d92824 */ /* 0x000fe200078e00ff */
[----:B------:R-:W-:-:S02]  /*2ec0*/  @P2 F2FP.BF16.F32.PACK_AB R216, RZ, R216 ;  /* 0x000000d8ffd8223e */ /* 0x000fc400000010ff */
[----:B------:R-:W-:Y:S01]  /*2ed0*/  @P2 F2FP.BF16.F32.PACK_AB R213, RZ, R213 ;  /* 0x000000d5ffd5223e */ /* 0x000fe200000010ff */
[----:B------:R-:W-:Y:S01]  /*2ee0*/  @P2 FMUL.FTZ R212, R217, R206 ;  /* 0x000000ced9d42220 */ /* 0x000fe20000410000 */
[----:B------:R-:W-:Y:S01]  /*2ef0*/  @P2 PRMT R145, R216, 0x7610, R145 ;  /* 0x00007610d8912816 */ /* 0x000fe20000000091 */
[----:B------:R-:W-:Y:S01]  /*2f00*/  @P2 FMUL.FTZ R216, R221, R210 ;  /* 0x000000d2ddd82220 */ /* 0x000fe20000410000 */
[----:B-----5:R-:W-:Y:S02]  /*2f10*/  @P2 SHF.L.U32 R221, R148, 0x10, RZ ;  /* 0x0000001094dd2819 */ /* 0x020fe400000006ff */
[----:B------:R-:W-:Y:S01]  /*2f20*/  @P2 F2FP.BF16.F32.PACK_AB R212, RZ, R212 ;  /* 0x000000d4ffd4223e */ /* 0x000fe200000010ff */
[----:B--2---:R-:W-:Y:S01]  /*2f30*/  @P2 FMUL.FTZ R217, R219, R222 ;  /* 0x000000dedbd92220 */ /* 0x004fe20000410000 */
[----:B------:R-:W-:Y:S01]  /*2f40*/  @P2 PRMT R146, R213, 0x7610, R146 ;  /* 0x00007610d5922816 */ /* 0x000fe20000000092 */
[----:B------:R-:W-:Y:S01]  /*2f50*/  @P2 FFMA.FTZ R100, R221, R125, R100 ;  /* 0x0000007ddd642223 */ /* 0x000fe20000010064 */
[--C-:B------:R-:W-:Y:S01]  /*2f60*/  @P2 PRMT R145, R145, 0x5410, R212.reuse ;  /* 0x0000541091912816 */ /* 0x100fe200000000d4 */
[----:B------:R-:W-:Y:S01]  /*2f70*/  @P2 FMUL.FTZ R218, R218, R217 ;  /* 0x000000d9dada2220 */ /* 0x000fe20000410000 */
[----:B------:R-:W-:-:S02]  /*2f80*/  @P2 PRMT R212, R148, 0x7632, R212 ;  /* 0x0000763294d42816 */ /* 0x000fc400000000d4 */
[C---:B------:R-:W-:Y:S02]  /*2f90*/  @P2 PRMT R125, R149.reuse, 0x7632, R125 ;  /* 0x00007632957d2816 */ /* 0x040fe4000000007d */
[----:B------:R-:W-:Y:S01]  /*2fa0*/  @P2 SHF.L.U32 R213, R149, 0x10, RZ ;  /* 0x0000001095d52819 */ /* 0x000fe200000006ff */
[----:B------:R-:W-:Y:S01]  /*2fb0*/  @P2 IMAD.U32 R212, R212, 0x10000, RZ ;  /* 0x00010000d4d42824 */ /* 0x000fe200078e00ff */
[----:B------:R-:W-:Y:S02]  /*2fc0*/  @P2 SHF.L.U32 R125, R125, 0x10, RZ ;  /* 0x000000107d7d2819 */ /* 0x000fe400000006ff */
[----:B------:R-:W-:Y:S01]  /*2fd0*/  F2FP.BF16.F32.PACK_AB R154, RZ, R154 ;  /* 0x0000009aff9a723e */ /* 0x000fe200000010ff */
[----:B------:R-:W-:Y:S01]  /*2fe0*/  @P2 FFMA.FTZ R101, R126, R212, R101 ;  /* 0x000000d47e652223 */ /* 0x000fe20000010065 */
[----:B------:R-:W-:Y:S01]  /*2ff0*/  FADD.FTZ R212, R171, -R220 ;  /* 0x800000dcabd47221 */ /* 0x000fe20000010000 */
[C---:B------:R-:W-:Y:S01]  /*3000*/  @P2 PRMT R126, R150.reuse, 0x7632, R126 ;  /* 0x00007632967e2816 */ /* 0x040fe2000000007e */
[----:B------:R-:W-:Y:S01]  /*3010*/  @P2 FFMA.FTZ R102, R213, R127, R102 ;  /* 0x0000007fd5662223 */ /* 0x000fe20000010066 */
[----:B------:R-:W-:Y:S01]  /*3020*/  @P2 SHF.L.U32 R127, R150, 0x10, RZ ;  /* 0x00000010967f2819 */ /* 0x000fe200000006ff */
[----:B------:R-:W-:Y:S01]  /*3030*/  FMUL.FTZ R212, R205, R212 ;  /* 0x000000d4cdd47220 */ /* 0x000fe20000410000 */
[----:B------:R-:W-:Y:S01]  /*3040*/  @P2 SHF.L.U32 R126, R126, 0x10, RZ ;  /* 0x000000107e7e2819 */ /* 0x000fe200000006ff */
[----:B------:R-:W-:Y:S01]  /*3050*/  @P2 FFMA.FTZ R103, R206, R125, R103 ;  /* 0x0000007dce672223 */ /* 0x000fe20000010067 */
[----:B------:R-:W-:Y:S01]  /*3060*/  @P2 IMAD.U32 R125, R151, 0x10000, RZ ;  /* 0x00010000977d2824 */ /* 0x000fe200078e00ff */
[----:B------:R-:W-:Y:S01]  /*3070*/  F2FP.BF16.F32.PACK_AB R155, RZ, R155 ;  /* 0x0000009bff9b723e */ /* 0x000fe200000010ff */
[----:B------:R-:W-:Y:S01]  /*3080*/  @P2 FFMA.FTZ R104, R127, R211, R104 ;  /* 0x000000d37f682223 */ /* 0x000fe20000010068 */
[----:B------:R-:W-:Y:S01]  /*3090*/  F2FP.BF16.F32.PACK_AB R208, RZ, R208 ;  /* 0x000000d0ffd0723e */ /* 0x000fe200000010ff */
[----:B------:R-:W-:Y:S01]  /*30a0*/  @P2 FFMA.FTZ R105, R210, R126, R105 ;  /* 0x0000007ed2692223 */ /* 0x000fe20000010069 */
[----:B------:R-:W-:Y:S01]  /*30b0*/  @P2 F2FP.BF16.F32.PACK_AB R216, RZ, R216 ;  /* 0x000000d8ffd8223e */ /* 0x000fe200000010ff */
[----:B------:R-:W-:Y:S01]  /*30c0*/  @P2 FFMA.FTZ R106, R125, R217, R106 ;  /* 0x000000d97d6a2223 */ /* 0x000fe2000001006a */
[----:B------:R-:W-:-:S02]  /*30d0*/  @P2 F2FP.BF16.F32.PACK_AB R218, RZ, R218 ;  /* 0x000000daffda223e */ /* 0x000fc400000010ff */
[----:B------:R-:W-:Y:S02]  /*30e0*/  FSEL R212, R212, RZ, P0 ;  /* 0x000000ffd4d47208 */ /* 0x000fe40000000000 */
[----:B------:R-:W-:Y:S02]  /*30f0*/  @P2 PRMT R146, R146, 0x5410, R216 ;  /* 0x0000541092922816 */ /* 0x000fe400000000d8 */
[----:B------:R-:W-:Y:S02]  /*3100*/  @P2 PRMT R147, R218, 0x7610, R147 ;  /* 0x00007610da932816 */ /* 0x000fe40000000093 */
[----:B------:R-:W-:Y:S02]  /*3110*/  F2FP.BF16.F32.PACK_AB R127, R212, R219 ;  /* 0x000000dbd47f723e */ /* 0x000fe400000010ff */
[----:B------:R-:W-:Y:S02]  /*3120*/  PRMT R126, R155, 0x5410, R208 ;  /* 0x000054109b7e7816 */ /* 0x000fe400000000d0 */
[----:B------:R-:W-:-:S02]  /*3130*/  PRMT R125, R153, 0x5410, R154 ;  /* 0x00005410997d7816 */ /* 0x000fc4000000009a */
[----:B------:R-:W-:Y:S01]  /*3140*/  PRMT R124, R124, 0x5410, R152 ;  /* 0x000054107c7c7816 */ /* 0x000fe20000000098 */
[----:B------:R-:W-:Y:S06]  /*3150*/  @!P2 BRA `(.L_x_276) ;  /* 0x0000000c00aca947 */ /* 0x000fec0003800000 */
[----:B------:R-:W-:Y:S01]  /*3160*/  SHF.L.U32 R155, R25, 0x10, RZ ;  /* 0x00000010199b7819 */ /* 0x000fe200000006ff */
[----:B------:R-:W-:Y:S01]  /*3170*/  FMUL.FTZ R152, R212, UR14 ;  /* 0x0000000ed4987c20 */ /* 0x000fe20008410000 */
[----:B------:R-:W-:-:S03]  /*3180*/  PRMT R153, R151, 0x7632, R153 ;  /* 0x0000763297997816 */ /* 0x000fc60000000099 */
[----:B------:R-:W-:Y:S01]  /*3190*/  FMUL.FTZ R154, R155, R152 ;  /* 0x000000989b9a7220 */ /* 0x000fe20000410000 */
[----:B------:R-:W-:-:S04]  /*31a0*/  SHF.L.U32 R153, R153, 0x10, RZ ;  /* 0x0000001099997819 */ /* 0x000fc800000006ff */
[----:B------:R-:W-:Y:S01]  /*31b0*/  F2FP.BF16.F32.PACK_AB R154, RZ, R154 ;  /* 0x0000009aff9a723e */ /* 0x000fe200000010ff */
[----:B------:R-:W-:-:S03]  /*31c0*/  FFMA.FTZ R107, R152, R153, R107 ;  /* 0x00000099986b7223 */ /* 0x000fc6000001006b */
[----:B------:R-:W-:Y:S01]  /*31d0*/  PRMT R147, R147, 0x5410, R154 ;  /* 0x0000541093937816 */ /* 0x000fe2000000009a */
[----:B------:R-:W-:Y:S06]  /*31e0*/  BRA `(.L_x_276) ;  /* 0x0000000c00887947 */ /* 0x000fec0003800000 */
.L_x_260:
[----:B------:R-:W-:Y:S02]  /*31f0*/  MOV R214, UR20 ;  /* 0x0000001400d67c02 */ /* 0x000fe40008000f00 */
[----:B------:R-:W-:Y:S02]  /*3200*/  MOV R215, UR21 ;  /* 0x0000001500d77c02 */ /* 0x000fe40008000f00 */
[----:B------:R-:W-:-:S04]  /*3210*/  ISETP.NE.U32.AND P0, PT, R214, RZ, PT ;  /* 0x000000ffd600720c */ /* 0x000fc80003f05070 */
[----:B------:R-:W-:-:S13]  /*3220*/  ISETP.NE.AND.EX P0, PT, R215, RZ, PT, P0 ;  /* 0x000000ffd700720c */ /* 0x000fda0003f05300 */
[----:B------:R-:W-:Y:S05]  /*3230*/  @P0 BRA `(.L_x_277) ;  /* 0x0000000400a80947 */ /* 0x000fea0003800000 */
[----:B------:R-:W-:Y:S01]  /*3240*/  ISETP.GT.AND P0, PT, R28, RZ, PT ;  /* 0x000000ff1c00720c */ /* 0x000fe20003f04270 */
[----:B------:R-:W0:Y:S01]  /*3250*/  @P2 LDC R211, c[0x0][0x40c] ;  /* 0x00010300ffd32b82 */ /* 0x000e220000000800 */
[C---:B------:R-:W-:Y:S01]  /*3260*/  PRMT R153, R128.reuse, 0x7632, R153 ;  /* 0x0000763280997816 */ /* 0x040fe20000000099 */
[----:B------:R-:W-:Y:S01]  /*3270*/  IMAD.U32 R152, R128, 0x10000, RZ ;  /* 0x0001000080987824 */ /* 0x000fe200078e00ff */
[----:B------:R-:W-:Y:S02]  /*3280*/  SHF.L.U32 R212, R130, 0x10, RZ ;  /* 0x0000001082d47819 */ /* 0x000fe400000006ff */
[----:B------:R-:W-:-:S03]  /*3290*/  SHF.L.U32 R154, R153, 0x10, RZ ;  /* 0x00000010999a7819 */ /* 0x000fc600000006ff */
[----:B------:R-:W1:Y:S04]  /*32a0*/  @P2 LDC R217, c[0x0][0x40c] ;  /* 0x00010300ffd92b82 */ /* 0x000e680000000800 */
[-CC-:B------:R-:W-:Y:S01]  /*32b0*/  @P0 FFMA.FTZ R206, R166, R158.reuse, R209.reuse ;  /* 0x0000009ea6ce0223 */ /* 0x180fe200000100d1 */
[-CC-:B------:R-:W-:Y:S01]  /*32c0*/  @P0 FFMA.FTZ R155, R3, R158.reuse, R209.reuse ;  /* 0x0000009e039b0223 */ /* 0x180fe200000100d1 */
[-CC-:B------:R-:W-:Y:S01]  /*32d0*/  @P0 FFMA.FTZ R221, R161, R158.reuse, R209.reuse ;  /* 0x0000009ea1dd0223 */ /* 0x180fe200000100d1 */
[-C--:B------:R-:W-:Y:S01]  /*32e0*/  @P0 FFMA.FTZ R218, R170, R158.reuse, R209 ;  /* 0x0000009eaada0223 */ /* 0x080fe200000100d1 */
[----:B------:R-:W-:Y:S01]  /*32f0*/  @P0 FADD.FTZ R153, R165, -R206 ;  /* 0x800000cea5990221 */ /* 0x000fe20000010000 */
[----:B------:R-:W2:Y:S01]  /*3300*/  @P2 LDC R213, c[0x0][0x40c] ;  /* 0x00010300ffd52b82 */ /* 0x000ea20000000800 */
[----:B------:R-:W-:Y:S01]  /*3310*/  @P0 FADD.FTZ R155, R30, -R155 ;  /* 0x8000009b1e9b0221 */ /* 0x000fe20000010000 */
[----:B------:R-:W-:Y:S01]  /*3320*/  SHF.L.U32 R206, R129, 0x10, RZ ;  /* 0x0000001081ce7819 */ /* 0x000fe200000006ff */
[----:B------:R-:W-:Y:S01]  /*3330*/  @P0 FFMA.FTZ R154, R205, R153, R154 ;  /* 0x00000099cd9a0223 */ /* 0x000fe2000001009a */
[----:B------:R-:W-:Y:S01]  /*3340*/  PRMT R153, R129, 0x7632, R153 ;  /* 0x0000763281997816 */ /* 0x000fe20000000099 */
[----:B------:R-:W-:Y:S01]  /*3350*/  @P0 FFMA.FTZ R152, R205, R155, R152 ;  /* 0x0000009bcd980223 */ /* 0x000fe20000010098 */
[----:B------:R-:W-:Y:S01]  /*3360*/  PRMT R155, R130, 0x7632, R155 ;  /* 0x00007632829b7816 */ /* 0x000fe2000000009b */
[----:B------:R-:W-:Y:S01]  /*3370*/  @P0 FADD.FTZ R221, R162, -R221 ;  /* 0x800000dda2dd0221 */ /* 0x000fe20000010000 */
[----:B------:R-:W-:Y:S01]  /*3380*/  SHF.L.U32 R208, R153, 0x10, RZ ;  /* 0x0000001099d07819 */ /* 0x000fe200000006ff */
[----:B------:R-:W-:Y:S01]  /*3390*/  @P0 FFMA.FTZ R153, R31, R158, R209 ;  /* 0x0000009e1f990223 */ /* 0x000fe200000100d1 */
[----:B------:R-:W3:Y:S01]  /*33a0*/  @P2 LDC R219, c[0x0][0x40c] ;  /* 0x00010300ffdb2b82 */ /* 0x000ee20000000800 */
[----:B------:R-:W-:Y:S01]  /*33b0*/  @P0 FADD.FTZ R223, R169, -R218 ;  /* 0x800000daa9df0221 */ /* 0x000fe20000010000 */
[----:B------:R-:W-:-:S02]  /*33c0*/  IMAD.U32 R216, R155, 0x10000, RZ ;  /* 0x000100009bd87824 */ /* 0x000fc400078e00ff */
[----:B------:R-:W-:Y:S01]  /*33d0*/  @P0 FADD.FTZ R153, R160, -R153 ;  /* 0x80000099a0990221 */ /* 0x000fe20000010000 */
[C---:B------:R-:W-:Y:S01]  /*33e0*/  @P0 FFMA.FTZ R212, R205.reuse, R221, R212 ;  /* 0x000000ddcdd40223 */ /* 0x040fe200000100d4 */
[----:B------:R-:W-:Y:S01]  /*33f0*/  @P0 FFMA.FTZ R210, R168, R158, R209 ;  /* 0x0000009ea8d20223 */ /* 0x000fe200000100d1 */
[C---:B------:R-:W-:Y:S01]  /*3400*/  @P0 FFMA.FTZ R216, R205.reuse, R223, R216 ;  /* 0x000000dfcdd80223 */ /* 0x040fe200000100d8 */
[----:B------:R-:W-:Y:S01]  /*3410*/  @P0 FFMA.FTZ R206, R205, R153, R206 ;  /* 0x00000099cdce0223 */ /* 0x000fe200000100ce */
[----:B0-----:R-:W-:Y:S01]  /*3420*/  @P2 FMUL.FTZ R153, R152, R211 ;  /* 0x000000d398992220 */ /* 0x001fe20000410000 */
[----:B------:R-:W0:Y:S01]  /*3430*/  @P2 LDC R221, c[0x0][0x40c] ;  /* 0x00010300ffdd2b82 */ /* 0x000e220000000800 */
[----:B------:R-:W-:Y:S01]  /*3440*/  @P0 FADD.FTZ R155, R167, -R210 ;  /* 0x800000d2a79b0221 */ /* 0x000fe20000010000 */
[----:B-1----:R-:W-:Y:S01]  /*3450*/  @P2 FMUL.FTZ R211, R206, R217 ;  /* 0x000000d9ced32220 */ /* 0x002fe20000410000 */
[----:B------:R-:W-:Y:S01]  /*3460*/  @P2 SHF.L.U32 R152, R40, 0x10, RZ ;  /* 0x0000001028982819 */ /* 0x000fe200000006ff */
[----:B------:R-:W-:-:S02]  /*3470*/  IMAD.U32 R218, R131, 0x10000, RZ ;  /* 0x0001000083da7824 */ /* 0x000fc400078e00ff */
[----:B------:R-:W-:Y:S01]  /*3480*/  @P0 FFMA.FTZ R208, R205, R155, R208 ;  /* 0x0000009bcdd00223 */ /* 0x000fe200000100d0 */
[----:B------:R-:W-:Y:S01]  /*3490*/  @P2 SHF.L.U32 R206, R41, 0x10, RZ ;  /* 0x0000001029ce2819 */ /* 0x000fe200000006ff */
[----:B--2---:R-:W-:Y:S01]  /*34a0*/  @P2 FMUL.FTZ R154, R154, R213 ;  /* 0x000000d59a9a2220 */ /* 0x004fe20000410000 */
[----:B------:R-:W1:Y:S01]  /*34b0*/  @P2 LDC R217, c[0x0][0x40c] ;  /* 0x00010300ffd92b82 */ /* 0x000e620000000800 */
[----:B------:R-:W-:Y:S01]  /*34c0*/  @P2 SHF.L.U32 R155, R22, 0x10, RZ ;  /* 0x00000010169b2819 */ /* 0x000fe200000006ff */
[----:B------:R-:W-:Y:S01]  /*34d0*/  @P2 FMUL.FTZ R152, R152, R153 ;  /* 0x0000009998982220 */ /* 0x000fe20000410000 */
[----:B------:R-:W-:Y:S01]  /*34e0*/  @P2 FMUL.FTZ R206, R206, R211 ;  /* 0x000000d3cece2220 */ /* 0x000fe20000410000 */
[----:B------:R-:W-:Y:S02]  /*34f0*/  @P2 SHF.L.U32 R213, R23, 0x10, RZ ;  /* 0x0000001017d52819 */ /* 0x000fe400000006ff */
[----:B------:R-:W-:Y:S01]  /*3500*/  @P2 FMUL.FTZ R155, R155, R154 ;  /* 0x0000009a9b9b2220 */ /* 0x000fe20000410000 */
[----:B---3--:R-:W-:Y:S01]  /*3510*/  @P2 FMUL.FTZ R208, R208, R219 ;  /* 0x000000dbd0d02220 */ /* 0x008fe20000410000 */
[----:B------:R-:W2:Y:S01]  /*3520*/  @P2 LDC R223, c[0x0][0x40c] ;  /* 0x00010300ffdf2b82 */ /* 0x000ea20000000800 */
[----:B------:R-:W-:Y:S01]  /*3530*/  @P2 F2FP.BF16.F32.PACK_AB R152, RZ, R152 ;  /* 0x00000098ff98223e */ /* 0x000fe200000010ff */
[----:B------:R-:W-:Y:S01]  /*3540*/  @P0 FFMA.FTZ R219, R163, R158, R209 ;  /* 0x0000009ea3db0223 */ /* 0x000fe200000100d1 */
[----:B------:R-:W-:Y:S01]  /*3550*/  @P2 F2FP.BF16.F32.PACK_AB R206, RZ, R206 ;  /* 0x000000ceffce223e */ /* 0x000fe200000010ff */
[----:B------:R-:W-:Y:S01]  /*3560*/  @P2 FMUL.FTZ R210, R213, R208 ;  /* 0x000000d0d5d22220 */ /* 0x000fe20000410000 */
[----:B------:R-:W-:Y:S01]  /*3570*/  @P2 F2FP.BF16.F32.PACK_AB R155, RZ, R155 ;  /* 0x0000009bff9b223e */ /* 0x000fe200000010ff */
[----:B------:R-:W-:Y:S01]  /*3580*/  @P0 FADD.FTZ R219, R164, -R219 ;  /* 0x800000dba4db0221 */ /* 0x000fe20000010000 */
[----:B------:R-:W-:-:S02]  /*3590*/  @P2 PRMT R144, R152, 0x7610, R144 ;  /* 0x0000761098902816 */ /* 0x000fc40000000090 */
[----:B------:R-:W-:Y:S01]  /*35a0*/  @P2 PRMT R145, R206, 0x7610, R145 ;  /* 0x00007610ce912816 */ /* 0x000fe20000000091 */
[----:B------:R-:W-:Y:S01]  /*35b0*/  @P0 FFMA.FTZ R218, R205, R219, R218 ;  /* 0x000000dbcdda0223 */ /* 0x000fe200000100da */
[----:B-----5:R-:W-:Y:S02]  /*35c0*/  @P2 PRMT R152, R148, 0x7632, R152 ;  /* 0x0000763294982816 */ /* 0x020fe40000000098 */
[----:B------:R-:W-:Y:S01]  /*35d0*/  @P2 PRMT R144, R144, 0x5410, R155 ;  /* 0x0000541090902816 */ /* 0x000fe2000000009b */
[----:B0-----:R-:W-:Y:S01]  /*35e0*/  @P2 FMUL.FTZ R155, R212, R221 ;  /* 0x000000ddd49b2220 */ /* 0x001fe20000410000 */
[----:B------:R-:W-:Y:S01]  /*35f0*/  @P2 SHF.L.U32 R206, R42, 0x10, RZ ;  /* 0x000000102ace2819 */ /* 0x000fe200000006ff */
[----:B-1----:R-:W-:Y:S01]  /*3600*/  @P2 FMUL.FTZ R216, R216, R217 ;  /* 0x000000d9d8d82220 */ /* 0x002fe20000410000 */
[----:B------:R-:W-:Y:S01]  /*3610*/  @P2 SHF.L.U32 R217, R148, 0x10, RZ ;  /* 0x0000001094d92819 */ /* 0x000fe200000006ff */
[----:B------:R-:W-:Y:S01]  /*3620*/  @P2 IMAD.U32 R152, R152, 0x10000, RZ ;  /* 0x0001000098982824 */ /* 0x000fe200078e00ff */
[----:B------:R-:W-:Y:S01]  /*3630*/  @P2 F2FP.BF16.F32.PACK_AB R210, RZ, R210 ;  /* 0x000000d2ffd2223e */ /* 0x000fe200000010ff */
[----:B------:R-:W-:Y:S01]  /*3640*/  @P2 FMUL.FTZ R206, R206, R155 ;  /* 0x0000009bcece2220 */ /* 0x000fe20000410000 */
[----:B------:R-:W-:Y:S01]  /*3650*/  @P2 SHF.L.U32 R219, R24, 0x10, RZ ;  /* 0x0000001018db2819 */ /* 0x000fe200000006ff */
[----:B------:R-:W-:Y:S01]  /*3660*/  @P2 FFMA.FTZ R100, R217, R153, R100 ;  /* 0x00000099d9642223 */ /* 0x000fe20000010064 */
[----:B------:R-:W-:Y:S01]  /*3670*/  @P2 SHF.L.U32 R212, R43, 0x10, RZ ;  /* 0x000000102bd42819 */ /* 0x000fe200000006ff */
[----:B--2---:R-:W-:Y:S01]  /*3680*/  @P2 FMUL.FTZ R213, R218, R223 ;  /* 0x000000dfdad52220 */ /* 0x004fe20000410000 */
[----:B------:R-:W-:Y:S01]  /*3690*/  @P2 PRMT R145, R145, 0x5410, R210 ;  /* 0x0000541091912816 */ /* 0x000fe200000000d2 */
[----:B------:R-:W-:Y:S01]  /*36a0*/  @P2 FFMA.FTZ R101, R154, R152, R101 ;  /* 0x000000989a652223 */ /* 0x000fe20000010065 */
[----:B------:R-:W-:Y:S01]  /*36b0*/  @P2 SHF.L.U32 R217, R149, 0x10, RZ ;  /* 0x0000001095d92819 */ /* 0x000fe200000006ff */
[----:B------:R-:W-:Y:S01]  /*36c0*/  @P2 FMUL.FTZ R210, R219, R216 ;  /* 0x000000d8dbd22220 */ /* 0x000fe20000410000 */
[----:B------:R-:W-:Y:S01]  /*36d0*/  @P2 FMUL.FTZ R212, R212, R213 ;  /* 0x000000d5d4d42220 */ /* 0x000fe20000410000 */
[----:B------:R-:W-:-:S02]  /*36e0*/  @P2 PRMT R153, R149, 0x7632, R153 ;  /* 0x0000763295992816 */ /* 0x000fc40000000099 */
[C---:B------:R-:W-:Y:S01]  /*36f0*/  @P2 PRMT R152, R150.reuse, 0x7632, R152 ;  /* 0x0000763296982816 */ /* 0x040fe20000000098 */
[----:B------:R-:W-:Y:S01]  /*3700*/  @P2 FFMA.FTZ R102, R217, R211, R102 ;  /* 0x000000d3d9662223 */ /* 0x000fe20000010066 */
[----:B------:R-:W-:Y:S01]  /*3710*/  @P2 F2FP.BF16.F32.PACK_AB R206, RZ, R206 ;  /* 0x000000ceffce223e */ /* 0x000fe200000010ff */
[----:B------:R-:W-:Y:S01]  /*3720*/  @P2 IMAD.U32 R211, R151, 0x10000, RZ ;  /* 0x0001000097d32824 */ /* 0x000fe200078e00ff */
[----:B------:R-:W-:Y:S02]  /*3730*/  @P2 SHF.L.U32 R153, R153, 0x10, RZ ;  /* 0x0000001099992819 */ /* 0x000fe400000006ff */
[----:B------:R-:W-:Y:S01]  /*3740*/  @P2 SHF.L.U32 R219, R150, 0x10, RZ ;  /* 0x0000001096db2819 */ /* 0x000fe200000006ff */
[----:B------:R-:W-:Y:S01]  /*3750*/  @P2 FFMA.FTZ R106, R211, R213, R106 ;  /* 0x000000d5d36a2223 */ /* 0x000fe2000001006a */
[----:B------:R-:W-:Y:S01]  /*3760*/  @P2 SHF.L.U32 R152, R152, 0x10, RZ ;  /* 0x0000001098982819 */ /* 0x000fe200000006ff */
[----:B------:R-:W-:Y:S01]  /*3770*/  @P2 FFMA.FTZ R103, R208, R153, R103 ;  /* 0x00000099d0672223 */ /* 0x000fe20000010067 */
[----:B------:R-:W-:Y:S01]  /*3780*/  @P2 F2FP.BF16.F32.PACK_AB R210, RZ, R210 ;  /* 0x000000d2ffd2223e */ /* 0x000fe200000010ff */
[----:B------:R-:W-:Y:S01]  /*3790*/  @P2 FFMA.FTZ R104, R219, R155, R104 ;  /* 0x0000009bdb682223 */ /* 0x000fe20000010068 */
[----:B------:R-:W-:Y:S01]  /*37a0*/  @P2 F2FP.BF16.F32.PACK_AB R212, RZ, R212 ;  /* 0x000000d4ffd4223e */ /* 0x000fe200000010ff */
[----:B------:R-:W-:Y:S01]  /*37b0*/  @P2 FFMA.FTZ R105, R216, R152, R105 ;  /* 0x00000098d8692223 */ /* 0x000fe20000010069 */
[----:B------:R-:W-:-:S02]  /*37c0*/  @P2 PRMT R146, R206, 0x7610, R146 ;  /* 0x00007610ce922816 */ /* 0x000fc40000000092 */
[----:B------:R-:W-:Y:S02]  /*37d0*/  @P2 PRMT R147, R212, 0x7610, R147 ;  /* 0x00007610d4932816 */ /* 0x000fe40000000093 */
[----:B------:R-:W-:Y:S01]  /*37e0*/  @P2 PRMT R146, R146, 0x5410, R210 ;  /* 0x0000541092922816 */ /* 0x000fe200000000d2 */
[----:B------:R-:W-:Y:S06]  /*37f0*/  @!P2 BRA `(.L_x_276) ;  /* 0x000000080004a947 */ /* 0x000fec0003800000 */
[----:B------:R-:W-:Y:S01]  /*3800*/  PRMT R152, R131, 0x7632, R152 ;  /* 0x0000763283987816 */ /* 0x000fe20000000098 */
[----:B------:R-:W-:Y:S01]  /*3810*/  @P0 FFMA.FTZ R154, R172, R158, R209 ;  /* 0x0000009eac9a0223 */ /* 0x000fe200000100d1 */
[----:B------:R-:W-:Y:S02]  /*3820*/  SHF.L.U32 R155, R25, 0x10, RZ ;  /* 0x00000010199b7819 */ /* 0x000fe400000006ff */
[----:B------:R-:W-:Y:S01]  /*3830*/  SHF.L.U32 R152, R152, 0x10, RZ ;  /* 0x0000001098987819 */ /* 0x000fe200000006ff */
[----:B------:R-:W-:Y:S01]  /*3840*/  @P0 FADD.FTZ R154, R171, -R154 ;  /* 0x8000009aab9a0221 */ /* 0x000fe20000010000 */
[----:B------:R-:W-:-:S03]  /*3850*/  PRMT R153, R151, 0x7632, R153 ;  /* 0x0000763297997816 */ /* 0x000fc60000000099 */
[----:B------:R-:W-:Y:S01]  /*3860*/  @P0 FFMA.FTZ R152, R205, R154, R152 ;  /* 0x0000009acd980223 */ /* 0x000fe20000010098 */
[----:B------:R-:W-:-:S03]  /*3870*/  SHF.L.U32 R153, R153, 0x10, RZ ;  /* 0x0000001099997819 */ /* 0x000fc600000006ff */
[----:B------:R-:W-:-:S04]  /*3880*/  FMUL.FTZ R152, R152, UR14 ;  /* 0x0000000e98987c20 */ /* 0x000fc80008410000 */
[----:B------:R-:W-:Y:S01]  /*3890*/  FMUL.FTZ R154, R155, R152 ;  /* 0x000000989b9a7220 */ /* 0x000fe20000410000 */
[----:B------:R-:W-:-:S04]  /*38a0*/  FFMA.FTZ R107, R152, R153, R107 ;  /* 0x00000099986b7223 */ /* 0x000fc8000001006b */
[----:B------:R-:W-:-:S04]  /*38b0*/  F2FP.BF16.F32.PACK_AB R154, RZ, R154 ;  /* 0x0000009aff9a723e */ /* 0x000fc800000010ff */
[----:B------:R-:W-:Y:S01]  /*38c0*/  PRMT R147, R147, 0x5410, R154 ;  /* 0x0000541093937816 */ /* 0x000fe2000000009a */
[----:B------:R-:W-:Y:S06]  /*38d0*/  BRA `(.L_x_276) ;  /* 0x0000000400cc7947 */ /* 0x000fec0003800000 */
.L_x_277:
[----:B------:R-:W-:Y:S01]  /*38e0*/  ISETP.GT.AND P0, PT, R28, RZ, PT ;  /* 0x000000ff1c00720c */ /* 0x000fe20003f04270 */
[----:B------:R-:W-:Y:S01]  /*38f0*/  IMAD.U32 R206, R129, 0x10000, RZ ;  /* 0x0001000081ce7824 */ /* 0x000fe200078e00ff */
[----:B------:R-:W0:Y:S01]  /*3900*/  @P2 LDC R211, c[0x0][0x40c] ;  /* 0x00010300ffd32b82 */ /* 0x000e220000000800 */
[----:B------:R-:W-:Y:S01]  /*3910*/  PRMT R125, R128, 0x7632, R125 ;  /* 0x00007632807d7816 */ /* 0x000fe2000000007d */
[----:B------:R-:W-:Y:S01]  /*3920*/  @P1 FFMA.FTZ R127, R3, R158, R209 ;  /* 0x0000009e037f1223 */ /* 0x000fe200000100d1 */
[----:B------:R-:W-:Y:S02]  /*3930*/  PRMT R126, R129, 0x7632, R126 ;  /* 0x00007632817e7816 */ /* 0x000fe4000000007e */
[----:B------:R-:W-:Y:S01]  /*3940*/  SHF.L.U32 R152, R125, 0x10, RZ ;  /* 0x000000107d987819 */ /* 0x000fe200000006ff */
[----:B------:R-:W-:Y:S01]  /*3950*/  @P1 FADD.FTZ R127, R30, -R127 ;  /* 0x8000007f1e7f1221 */ /* 0x000fe20000010000 */
[----:B------:R-:W-:Y:S01]  /*3960*/  SHF.L.U32 R124, R128, 0x10, RZ ;  /* 0x00000010807c7819 */ /* 0x000fe200000006ff */
[----:B------:R-:W1:Y:S01]  /*3970*/  @P2 LDC R213, c[0x0][0x40c] ;  /* 0x00010300ffd52b82 */ /* 0x000e620000000800 */
[----:B------:R-:W-:-:S02]  /*3980*/  SHF.L.U32 R210, R126, 0x10, RZ ;  /* 0x000000107ed27819 */ /* 0x000fc400000006ff */
        /* <DEDUP_REMOVED lines=8> */
[C---:B------:R-:W-:Y:S01]  /*3a10*/  @P0 FFMA.FTZ R206, R205.reuse, R153, R206 ;  /* 0x00000099cdce0223 */ /* 0x040fe200000100ce */
[----:B------:R-:W-:Y:S01]  /*3a20*/  @P0 FADD.FTZ R223, R164, -R223 ;  /* 0x800000dfa4df0221 */ /* 0x000fe20000010000 */
[C---:B------:R-:W-:Y:S01]  /*3a30*/  @P0 FFMA.FTZ R152, R205.reuse, R125, R152 ;  /* 0x0000007dcd980223 */ /* 0x040fe20000010098 */
[----:B------:R-:W-:Y:S01]  /*3a40*/  PRMT R125, R130, 0x7632, R125 ;  /* 0x00007632827d7816 */ /* 0x000fe2000000007d */
[----:B------:R-:W-:Y:S01]  /*3a50*/  @P1 FFMA.FTZ R124, R205, R127, R124 ;  /* 0x0000007fcd7c1223 */ /* 0x000fe2000001007c */
[----:B------:R-:W3:Y:S01]  /*3a60*/  @P2 LDC R153, c[0x0][0x40c] ;  /* 0x00010300ff992b82 */ /* 0x000ee20000000800 */
[-C--:B------:R-:W-:Y:S01]  /*3a70*/  @P0 FFMA.FTZ R154, R170, R158.reuse, R209 ;  /* 0x0000009eaa9a0223 */ /* 0x080fe200000100d1 */
[----:B------:R-:W-:Y:S01]  /*3a80*/  @P0 FADD.FTZ R155, R167, -R208 ;  /* 0x800000d0a79b0221 */ /* 0x000fe20000010000 */
[----:B------:R-:W-:Y:S01]  /*3a90*/  PRMT R127, R131, 0x7632, R127 ;  /* 0x00007632837f7816 */ /* 0x000fe2000000007f */
[----:B------:R-:W-:Y:S01]  /*3aa0*/  @P0 FFMA.FTZ R208, R172, R158, R209 ;  /* 0x0000009eacd00223 */ /* 0x000fe200000100d1 */
[----:B------:R-:W-:-:S02]  /*3ab0*/  IMAD.U32 R218, R125, 0x10000, RZ ;  /* 0x000100007dda7824 */ /* 0x000fc400078e00ff */
[----:B------:R-:W-:Y:S01]  /*3ac0*/  @P0 FFMA.FTZ R126, R205, R223, R126 ;  /* 0x000000dfcd7e0223 */ /* 0x000fe2000001007e */
[----:B------:R-:W-:Y:S01]  /*3ad0*/  @P0 FFMA.FTZ R125, R161, R158, R209 ;  /* 0x0000009ea17d0223 */ /* 0x000fe200000100d1 */
[----:B------:R-:W4:Y:S01]  /*3ae0*/  @P2 LDC R221, c[0x0][0x40c] ;  /* 0x00010300ffdd2b82 */ /* 0x000f220000000800 */
[----:B------:R-:W-:Y:S01]  /*3af0*/  @P0 FADD.FTZ R217, R169, -R154 ;  /* 0x8000009aa9d90221 */ /* 0x000fe20000010000 */
[----:B------:R-:W-:Y:S01]  /*3b00*/  SHF.L.U32 R127, R127, 0x10, RZ ;  /* 0x000000107f7f7819 */ /* 0x000fe200000006ff */
[----:B------:R-:W-:Y:S01]  /*3b10*/  @P0 FFMA.FTZ R210, R205, R155, R210 ;  /* 0x0000009bcdd20223 */ /* 0x000fe200000100d2 */
[----:B------:R-:W-:Y:S01]  /*3b20*/  @P0 FADD.FTZ R208, R171, -R208 ;  /* 0x800000d0abd00221 */ /* 0x000fe20000010000 */
[----:B------:R-:W-:Y:S01]  /*3b30*/  SHF.L.U32 R212, R130, 0x10, RZ ;  /* 0x0000001082d47819 */ /* 0x000fe200000006ff */
[----:B------:R-:W-:Y:S01]  /*3b40*/  @P0 FADD.FTZ R125, R162, -R125 ;  /* 0x8000007da27d0221 */ /* 0x000fe20000010000 */
[C---:B------:R-:W-:Y:S01]  /*3b50*/  @P0 FFMA.FTZ R218, R205.reuse, R217, R218 ;  /* 0x000000d9cdda0223 */ /* 0x040fe200000100da */
[----:B------:R-:W4:Y:S01]  /*3b60*/  @P2 LDC R226, c[0x0][0x40c] ;  /* 0x00010300ffe22b82 */ /* 0x000f220000000800 */
[----:B------:R-:W-:Y:S01]  /*3b70*/  @P2 SHF.L.U32 R217, R22, 0x10, RZ ;  /* 0x0000001016d92819 */ /* 0x000fe200000006ff */
[C---:B------:R-:W-:Y:S01]  /*3b80*/  @P0 FFMA.FTZ R127, R205.reuse, R208, R127 ;  /* 0x000000d0cd7f0223 */ /* 0x040fe2000001007f */
[----:B0-----:R-:W-:Y:S01]  /*3b90*/  @P2 FMUL.FTZ R208, R210, R211 ;  /* 0x000000d3d2d02220 */ /* 0x001fe20000410000 */
[----:B------:R-:W-:Y:S01]  /*3ba0*/  @P0 FFMA.FTZ R212, R205, R125, R212 ;  /* 0x0000007dcdd40223 */ /* 0x000fe200000100d4 */
[----:B-1----:R-:W-:Y:S01]  /*3bb0*/  @P2 FMUL.FTZ R213, R206, R213 ;  /* 0x000000d5ced52220 */ /* 0x002fe20000410000 */
[----:B------:R-:W-:-:S02]  /*3bc0*/  F2FP.BF16.F32.PACK_AB R125, RZ, R206 ;  /* 0x000000ceff7d723e */ /* 0x000fc400000010ff */
[----:B------:R-:W0:Y:S01]  /*3bd0*/  @P2 LDC R223, c[0x0][0x40c] ;  /* 0x00010300ffdf2b82 */ /* 0x000e220000000800 */
[----:B---3--:R-:W-:Y:S01]  /*3be0*/  @P2 FMUL.FTZ R154, R152, R153 ;  /* 0x00000099989a2220 */ /* 0x008fe20000410000 */
[----:B------:R-:W-:Y:S01]  /*3bf0*/  F2FP.BF16.F32.PACK_AB R153, RZ, R210 ;  /* 0x000000d2ff99723e */ /* 0x000fe200000010ff */
[----:B--2---:R-:W-:Y:S01]  /*3c00*/  @P2 FMUL.FTZ R211, R212, R219 ;  /* 0x000000dbd4d32220 */ /* 0x004fe20000410000 */
[----:B------:R-:W-:Y:S01]  /*3c10*/  @P2 SHF.L.U32 R210, R41, 0x10, RZ ;  /* 0x0000001029d22819 */ /* 0x000fe200000006ff */
[----:B------:R-:W-:Y:S01]  /*3c20*/  @P2 FMUL.FTZ R217, R217, R154 ;  /* 0x0000009ad9d92220 */ /* 0x000fe20000410000 */
[----:B------:R-:W-:Y:S02]  /*3c30*/  F2FP.BF16.F32.PACK_AB R206, RZ, R212 ;  /* 0x000000d4ffce723e */ /* 0x000fe400000010ff */
[----:B------:R-:W1:Y:S01]  /*3c40*/  @P2 LDC R155, c[0x0][0x40c] ;  /* 0x00010300ff9b2b82 */ /* 0x000e620000000800 */
[----:B------:R-:W-:Y:S01]  /*3c50*/  @P2 FMUL.FTZ R219, R210, R213 ;  /* 0x000000d5d2db2220 */ /* 0x000fe20000410000 */
[----:B----4-:R-:W-:Y:S01]  /*3c60*/  @P2 FMUL.FTZ R210, R218, R221 ;  /* 0x000000dddad22220 */ /* 0x010fe20000410000 */
[----:B------:R-:W-:-:S02]  /*3c70*/  F2FP.BF16.F32.PACK_AB R212, RZ, R218 ;  /* 0x000000daffd4723e */ /* 0x000fc400000010ff */
[----:B------:R-:W-:Y:S01]  /*3c80*/  @P2 F2FP.BF16.F32.PACK_AB R218, RZ, R217 ;  /* 0x000000d9ffda223e */ /* 0x000fe200000010ff */
[----:B------:R-:W-:Y:S01]  /*3c90*/  @P2 IMAD.U32 R217, R23, 0x10000, RZ ;  /* 0x0001000017d92824 */ /* 0x000fe200078e00ff */
[----:B------:R-:W-:Y:S01]  /*3ca0*/  @P2 SHF.L.U32 R220, R42, 0x10, RZ ;  /* 0x000000102adc2819 */ /* 0x000fe200000006ff */
[----:B------:R-:W-:Y:S01]  /*3cb0*/  @P2 FMUL.FTZ R226, R127, R226 ;  /* 0x000000e27fe22220 */ /* 0x000fe20000410000 */
[----:B------:R-:W-:Y:S01]  /*3cc0*/  @P2 SHF.L.U32 R225, R24, 0x10, RZ ;  /* 0x0000001018e12819 */ /* 0x000fe200000006ff */
[----:B------:R-:W-:Y:S01]  /*3cd0*/  @P2 FMUL.FTZ R217, R217, R208 ;  /* 0x000000d0d9d92220 */ /* 0x000fe20000410000 */
[----:B------:R-:W-:Y:S01]  /*3ce0*/  @P2 SHF.L.U32 R227, R25, 0x10, RZ ;  /* 0x0000001019e32819 */ /* 0x000fe200000006ff */
[----:B------:R-:W-:Y:S01]  /*3cf0*/  @P2 FMUL.FTZ R221, R220, R211 ;  /* 0x000000d3dcdd2220 */ /* 0x000fe20000410000 */
[----:B------:R-:W-:Y:S01]  /*3d00*/  F2FP.BF16.F32.PACK_AB R127, R127, R126 ;  /* 0x0000007e7f7f723e */ /* 0x000fe200000010ff */
[----:B------:R-:W-:Y:S01]  /*3d10*/  @P2 FMUL.FTZ R222, R225, R210 ;  /* 0x000000d2e1de2220 */ /* 0x000fe20000410000 */
[----:B------:R-:W-:Y:S01]  /*3d20*/  @P2 F2FP.BF16.F32.PACK_AB R220, RZ, R217 ;  /* 0x000000d9ffdc223e */ /* 0x000fe200000010ff */
[----:B0-----:R-:W-:Y:S01]  /*3d30*/  @P2 FMUL.FTZ R223, R126, R223 ;  /* 0x000000df7edf2220 */ /* 0x001fe20000410000 */
[----:B-----5:R-:W-:Y:S01]  /*3d40*/  @P2 PRMT R126, R149, 0x7632, R126 ;  /* 0x00007632957e2816 */ /* 0x020fe2000000007e */
[----:B------:R-:W-:Y:S01]  /*3d50*/  @P2 FMUL.FTZ R225, R227, R226 ;  /* 0x000000e2e3e12220 */ /* 0x000fe20000410000 */
[C---:B------:R-:W-:Y:S01]  /*3d60*/  @P2 PRMT R217, R148.reuse, 0x7632, R217 ;  /* 0x0000763294d92816 */ /* 0x040fe200000000d9 */
[----:B------:R-:W-:Y:S01]  /*3d70*/  @P2 IMAD.U32 R227, R148, 0x10000, RZ ;  /* 0x0001000094e32824 */ /* 0x000fe200078e00ff */
[----:B------:R-:W-:-:S02]  /*3d80*/  @P2 SHF.L.U32 R216, R40, 0x10, RZ ;  /* 0x0000001028d82819 */ /* 0x000fc400000006ff */
[----:B------:R-:W-:Y:S01]  /*3d90*/  @P2 SHF.L.U32 R224, R43, 0x10, RZ ;  /* 0x000000102be02819 */ /* 0x000fe200000006ff */
[----:B-1----:R-:W-:Y:S01]  /*3da0*/  @P2 FMUL.FTZ R155, R124, R155 ;  /* 0x0000009b7c9b2220 */ /* 0x002fe20000410000 */
[----:B------:R-:W-:Y:S02]  /*3db0*/  @P2 SHF.L.U32 R126, R126, 0x10, RZ ;  /* 0x000000107e7e2819 */ /* 0x000fe400000006ff */
[----:B------:R-:W-:Y:S01]  /*3dc0*/  @P2 SHF.L.U32 R217, R217, 0x10, RZ ;  /* 0x00000010d9d92819 */ /* 0x000fe200000006ff */
[----:B------:R-:W-:Y:S01]  /*3dd0*/  @P2 FMUL.FTZ R216, R216, R155 ;  /* 0x0000009bd8d82220 */ /* 0x000fe20000410000 */
[----:B------:R-:W-:Y:S01]  /*3de0*/  @P2 FMUL.FTZ R224, R224, R223 ;  /* 0x000000dfe0e02220 */ /* 0x000fe20000410000 */
[----:B------:R-:W-:Y:S01]  /*3df0*/  @P2 FFMA.FTZ R100, R227, R155, R100 ;  /* 0x0000009be3642223 */ /* 0x000fe20000010064 */
[----:B------:R-:W-:Y:S01]  /*3e00*/  @P2 SHF.L.U32 R155, R149, 0x10, RZ ;  /* 0x00000010959b2819 */ /* 0x000fe200000006ff */
[----:B------:R-:W-:Y:S01]  /*3e10*/  @P2 FFMA.FTZ R103, R208, R126, R103 ;  /* 0x0000007ed0672223 */ /* 0x000fe20000010067 */
[----:B------:R-:W-:Y:S01]  /*3e20*/  @P2 FFMA.FTZ R101, R154, R217, R101 ;  /* 0x000000d99a652223 */ /* 0x000fe20000010065 */
[----:B------:R-:W-:-:S02]  /*3e30*/  @P2 PRMT R126, R151, 0x7632, R126 ;  /* 0x00007632977e2816 */ /* 0x000fc4000000007e */
[----:B------:R-:W-:Y:S01]  /*3e40*/  @P2 PRMT R154, R150, 0x7632, R154 ;  /* 0x00007632969a2816 */ /* 0x000fe2000000009a */
[----:B------:R-:W-:Y:S01]  /*3e50*/  @P2 FFMA.FTZ R102, R155, R213, R102 ;  /* 0x000000d59b662223 */ /* 0x000fe20000010066 */
[----:B------:R-:W-:Y:S02]  /*3e60*/  @P2 F2FP.BF16.F32.PACK_AB R216, RZ, R216 ;  /* 0x000000d8ffd8223e */ /* 0x000fe400000010ff */
[----:B------:R-:W-:Y:S01]  /*3e70*/  @P2 F2FP.BF16.F32.PACK_AB R219, RZ, R219 ;  /* 0x000000dbffdb223e */ /* 0x000fe200000010ff */
[----:B------:R-:W-:Y:S01]  /*3e80*/  @P2 IMAD.U32 R154, R154, 0x10000, RZ ;  /* 0x000100009a9a2824 */ /* 0x000fe200078e00ff */
[----:B------:R-:W-:Y:S02]  /*3e90*/  @P2 F2FP.BF16.F32.PACK_AB R221, RZ, R221 ;  /* 0x000000ddffdd223e */ /* 0x000fe400000010ff */
[----:B------:R-:W-:Y:S01]  /*3ea0*/  @P2 F2FP.BF16.F32.PACK_AB R224, RZ, R224 ;  /* 0x000000e0ffe0223e */ /* 0x000fe200000010ff */
[----:B------:R-:W-:Y:S01]  /*3eb0*/  @P2 FFMA.FTZ R105, R210, R154, R105 ;  /* 0x0000009ad2692223 */ /* 0x000fe20000010069 */
[----:B------:R-:W-:-:S02]  /*3ec0*/  @P2 SHF.L.U32 R126, R126, 0x10, RZ ;  /* 0x000000107e7e2819 */ /* 0x000fc400000006ff */
[----:B------:R-:W-:Y:S02]  /*3ed0*/  @P2 SHF.L.U32 R155, R150, 0x10, RZ ;  /* 0x00000010969b2819 */ /* 0x000fe400000006ff */
[----:B------:R-:W-:Y:S01]  /*3ee0*/  @P2 SHF.L.U32 R213, R151, 0x10, RZ ;  /* 0x0000001097d52819 */ /* 0x000fe200000006ff */
[----:B------:R-:W-:Y:S01]  /*3ef0*/  @P2 FFMA.FTZ R107, R226, R126, R107 ;  /* 0x0000007ee26b2223 */ /* 0x000fe2000001006b */
[----:B------:R-:W-:Y:S01]  /*3f00*/  F2FP.BF16.F32.PACK_AB R124, RZ, R124 ;  /* 0x0000007cff7c723e */ /* 0x000fe200000010ff */
[----:B------:R-:W-:Y:S01]  /*3f10*/  @P2 FFMA.FTZ R104, R155, R211, R104 ;  /* 0x000000d39b682223 */ /* 0x000fe20000010068 */
[----:B------:R-:W-:Y:S01]  /*3f20*/  F2FP.BF16.F32.PACK_AB R152, RZ, R152 ;  /* 0x00000098ff98723e */ /* 0x000fe200000010ff */
[----:B------:R-:W-:Y:S01]  /*3f30*/  @P2 FFMA.FTZ R106, R213, R223, R106 ;  /* 0x000000dfd56a2223 */ /* 0x000fe2000001006a */
[----:B------:R-:W-:Y:S02]  /*3f40*/  @P2 F2FP.BF16.F32.PACK_AB R222, RZ, R222 ;  /* 0x000000deffde223e */ /* 0x000fe400000010ff */
[----:B------:R-:W-:-:S02]  /*3f50*/  @P2 F2FP.BF16.F32.PACK_AB R225, RZ, R225 ;  /* 0x000000e1ffe1223e */ /* 0x000fc400000010ff */
[----:B------:R-:W-:Y:S02]  /*3f60*/  @P2 PRMT R144, R216, 0x7610, R144 ;  /* 0x00007610d8902816 */ /* 0x000fe40000000090 */
[----:B------:R-:W-:Y:S02]  /*3f70*/  @P2 PRMT R145, R219, 0x7610, R145 ;  /* 0x00007610db912816 */ /* 0x000fe40000000091 */
[----:B------:R-:W-:Y:S02]  /*3f80*/  @P2 PRMT R146, R221, 0x7610, R146 ;  /* 0x00007610dd922816 */ /* 0x000fe40000000092 */
[----:B------:R-:W-:Y:S02]  /*3f90*/  @P2 PRMT R147, R224, 0x7610, R147 ;  /* 0x00007610e0932816 */ /* 0x000fe40000000093 */
[----:B------:R-:W-:Y:S02]  /*3fa0*/  @P2 PRMT R144, R144, 0x5410, R218 ;  /* 0x0000541090902816 */ /* 0x000fe400000000da */
[----:B------:R-:W-:-:S02]  /*3fb0*/  @P2 PRMT R145, R145, 0x5410, R220 ;  /* 0x0000541091912816 */ /* 0x000fc400000000dc */
[----:B------:R-:W-:Y:S02]  /*3fc0*/  @P2 PRMT R146, R146, 0x5410, R222 ;  /* 0x0000541092922816 */ /* 0x000fe400000000de */
[----:B------:R-:W-:Y:S02]  /*3fd0*/  @P2 PRMT R147, R147, 0x5410, R225 ;  /* 0x0000541093932816 */ /* 0x000fe400000000e1 */
[----:B------:R-:W-:Y:S02]  /*3fe0*/  PRMT R126, R206, 0x5410, R212 ;  /* 0x00005410ce7e7816 */ /* 0x000fe400000000d4 */
[----:B------:R-:W-:Y:S02]  /*3ff0*/  PRMT R125, R125, 0x5410, R153 ;  /* 0x000054107d7d7816 */ /* 0x000fe40000000099 */
[----:B------:R-:W-:-:S07]  /*4000*/  PRMT R124, R124, 0x5410, R152 ;  /* 0x000054107c7c7816 */ /* 0x000fce0000000098 */
.L_x_276:
[----:B------:R-:W-:Y:S05]  /*4010*/  BSYNC.RECONVERGENT B1 ;  /* 0x0000000000017941 */ /* 0x000fea0003800200 */
.L_x_259:
        /* <DEDUP_REMOVED lines=10> */
.L_x_256:
[----:B------:R-:W-:Y:S05]  /*40c0*/  BSYNC.RECONVERGENT B0 ;  /* 0x0000000000007941 */ /* 0x000fea0003800200 */
.L_x_255:
[----:B------:R-:W-:Y:S01]  /*40d0*/  ISETP.GE.U32.AND P0, PT, R27, 0x40, PT ;  /* 0x000000401b00780c */ /* 0x000fe20003f06070 */
[----:B------:R-:W-:-:S12]  /*40e0*/  BSSY.RECONVERGENT B0, `(.L_x_278) ;  /* 0x00001e5000007945 */ /* 0x000fd80003800200 */
[----:B------:R-:W-:Y:S05]  /*40f0*/  @!P0 BRA `(.L_x_279) ;  /* 0x0000001c008c8947 */ /* 0x000fea0003800000 */
[----:B------:R-:W-:Y:S04]  /*4100*/  BSSY.RECONVERGENT B1, `(.L_x_280) ;  /* 0x0000005000017945 */ /* 0x000fe80003800200 */
[----:B------:R-:W-:Y:S05]  /*4110*/  @!P2 BRA `(.L_x_281) ;  /* 0x00000000000ca947 */ /* 0x000fea0003800000 */
[----:B-----5:R-:W1:Y:S02]  /*4120*/  LDC.64 R148, c[0x0][0x390] ;  /* 0x0000e400ff947b82 */ /* 0x020e640000000a00 */
[----:B-1----:R-:W-:-:S06]  /*4130*/  IMAD.WIDE.U32 R148, R159, 0x10, R148 ;  /* 0x000000109f947825 */ /* 0x002fcc00078e0094 */
[----:B------:R-:W5:Y:S02]  /*4140*/  LDG.E.128 R148, desc[UR6][R148.64] ;  /* 0x0000000694947981 */ /* 0x000f64000c1e1d00 */
.L_x_281:
[----:B------:R-:W-:Y:S05]  /*4150*/  BSYNC.RECONVERGENT B1 ;  /* 0x0000000000017941 */ /* 0x000fea0003800200 */
.L_x_280:
        /* <DEDUP_REMOVED lines=9> */
[----:B------:R-:W1:Y:S01]  /*41f0*/  @P2 LDC R213, c[0x0][0x40c] ;  /* 0x00010300ffd52b82 */ /* 0x000e620000000800 */
[C---:B0-----:R-:W-:Y:S01]  /*4200*/  PRMT R125, R132.reuse, 0x7632, R125 ;  /* 0x00007632847d7816 */ /* 0x041fe2000000007d */
[----:B------:R-:W-:Y:S01]  /*4210*/  IMAD.U32 R124, R132, 0x10000, RZ ;  /* 0x00010000847c7824 */ /* 0x000fe200078e00ff */
[----:B------:R-:W-:Y:S02]  /*4220*/  PRMT R127, R133, 0x7632, R127 ;  /* 0x00007632857f7816 */ /* 0x000fe4000000007f */
[----:B------:R-:W-:Y:S02]  /*4230*/  SHF.L.U32 R126, R125, 0x10, RZ ;  /* 0x000000107d7e7819 */ /* 0x000fe400000006ff */
[----:B------:R-:W-:Y:S01]  /*4240*/  SHF.L.U32 R208, R127, 0x10, RZ ;  /* 0x000000107fd07819 */ /* 0x000fe200000006ff */
[----:B------:R-:W0:Y:S01]  /*4250*/  @P2 LDC R211, c[0x0][0x40c] ;  /* 0x00010300ffd32b82 */ /* 0x000e220000000800 */
[----:B------:R-:W-:-:S02]  /*4260*/  SHF.L.U32 R154, R133, 0x10, RZ ;  /* 0x00000010859a7819 */ /* 0x000fc400000006ff */
[----:B------:R-:W-:Y:S01]  /*4270*/  SHF.L.U32 R212, R134, 0x10, RZ ;  /* 0x0000001086d47819 */ /* 0x000fe200000006ff */
[-CC-:B------:R-:W-:Y:S01]  /*4280*/  @P1 FFMA.FTZ R125, R173, R158.reuse, R209.reuse ;  /* 0x0000009ead7d1223 */ /* 0x180fe200000100d1 */
[-CC-:B------:R-:W-:Y:S01]  /*4290*/  @P1 FFMA.FTZ R206, R184, R158.reuse, R209.reuse ;  /* 0x0000009eb8ce1223 */ /* 0x180fe200000100d1 */
[-CC-:B------:R-:W-:Y:S01]  /*42a0*/  @P1 FFMA.FTZ R153, R175, R158.reuse, R209.reuse ;  /* 0x0000009eaf991223 */ /* 0x180fe200000100d1 */
[-C--:B------:R-:W-:Y:S01]  /*42b0*/  @P1 FFMA.FTZ R152, R182, R158.reuse, R209 ;  /* 0x0000009eb6981223 */ /* 0x080fe200000100d1 */
[----:B------:R-:W-:Y:S01]  /*42c0*/  @P1 FADD.FTZ R125, R174, -R125 ;  /* 0x8000007dae7d1221 */ /* 0x000fe20000010000 */
[----:B------:R-:W2:Y:S01]  /*42d0*/  @P2 LDC R215, c[0x0][0x40c] ;  /* 0x00010300ffd72b82 */ /* 0x000ea20000000800 */
[----:B------:R-:W-:Y:S01]  /*42e0*/  @P1 FADD.FTZ R155, R183, -R206 ;  /* 0x800000ceb79b1221 */ /* 0x000fe20000010000 */
[----:B------:R-:W-:Y:S01]  /*42f0*/  @P1 FADD.FTZ R153, R176, -R153 ;  /* 0x80000099b0991221 */ /* 0x000fe20000010000 */
[----:B------:R-:W-:Y:S01]  /*4300*/  @P1 FFMA.FTZ R124, R205, R125, R124 ;  /* 0x0000007dcd7c1223 */ /* 0x000fe2000001007c */
[----:B------:R-:W-:Y:S01]  /*4310*/  @P1 FADD.FTZ R127, R181, -R152 ;  /* 0x80000098b57f1221 */ /* 0x000fe20000010000 */
[----:B------:R-:W-:Y:S01]  /*4320*/  @P1 FFMA.FTZ R208, R205, R155, R208 ;  /* 0x0000009bcdd01223 */ /* 0x000fe200000100d0 */
[----:B------:R-:W-:Y:S01]  /*4330*/  PRMT R125, R134, 0x7632, R125 ;  /* 0x00007632867d7816 */ /* 0x000fe2000000007d */
[-CC-:B------:R-:W-:Y:S01]  /*4340*/  @P1 FFMA.FTZ R206, R186, R158.reuse, R209.reuse ;  /* 0x0000009ebace1223 */ /* 0x180fe200000100d1 */
[----:B------:R-:W3:Y:S01]  /*4350*/  @P2 LDC R217, c[0x0][0x40c] ;  /* 0x00010300ffd92b82 */ /* 0x000ee20000000800 */
[-CC-:B------:R-:W-:Y:S01]  /*4360*/  @P1 FFMA.FTZ R155, R179, R158.reuse, R209.reuse ;  /* 0x0000009eb39b1223 */ /* 0x180fe200000100d1 */
[----:B------:R-:W-:Y:S01]  /*4370*/  PRMT R152, R135, 0x7632, R152 ;  /* 0x0000763287987816 */ /* 0x000fe20000000098 */
[C---:B------:R-:W-:Y:S01]  /*4380*/  @P1 FFMA.FTZ R154, R205.reuse, R153, R154 ;  /* 0x00000099cd9a1223 */ /* 0x040fe2000001009a */
[----:B------:R-:W-:Y:S01]  /*4390*/  @P1 FFMA.FTZ R210, R188, R158, R209 ;  /* 0x0000009ebcd21223 */ /* 0x000fe200000100d1 */
[----:B------:R-:W-:Y:S01]  /*43a0*/  @P1 FFMA.FTZ R126, R205, R127, R126 ;  /* 0x0000007fcd7e1223 */ /* 0x000fe2000001007e */
[----:B------:R-:W-:Y:S01]  /*43b0*/  SHF.L.U32 R214, R125, 0x10, RZ ;  /* 0x000000107dd67819 */ /* 0x000fe200000006ff */
[----:B------:R-:W-:Y:S01]  /*43c0*/  @P1 FADD.FTZ R153, R185, -R206 ;  /* 0x800000ceb9991221 */ /* 0x000fe20000010000 */
[----:B------:R-:W-:-:S02]  /*43d0*/  IMAD.U32 R127, R135, 0x10000, RZ ;  /* 0x00010000877f7824 */ /* 0x000fc400078e00ff */
[----:B------:R-:W-:Y:S01]  /*43e0*/  @P1 FADD.FTZ R206, R180, -R155 ;  /* 0x8000009bb4ce1221 */ /* 0x000fe20000010000 */
[----:B------:R-:W4:Y:S01]  /*43f0*/  @P2 LDC R219, c[0x0][0x40c] ;  /* 0x00010300ffdb2b82 */ /* 0x000f220000000800 */
[----:B------:R-:W-:Y:S01]  /*4400*/  SHF.L.U32 R152, R152, 0x10, RZ ;  /* 0x0000001098987819 */ /* 0x000fe200000006ff */
[----:B------:R-:W-:Y:S01]  /*4410*/  @P1 FADD.FTZ R155, R187, -R210 ;  /* 0x800000d2bb9b1221 */ /* 0x000fe20000010000 */
[C---:B------:R-:W-:Y:S01]  /*4420*/  @P1 FFMA.FTZ R214, R205.reuse, R153, R214 ;  /* 0x00000099cdd61223 */ /* 0x040fe200000100d6 */
[----:B------:R-:W-:Y:S01]  /*4430*/  @P1 FFMA.FTZ R127, R205, R206, R127 ;  /* 0x000000cecd7f1223 */ /* 0x000fe2000001007f */
[----:B------:R-:W-:Y:S01]  /*4440*/  @P1 FFMA.FTZ R125, R177, R158, R209 ;  /* 0x0000009eb17d1223 */ /* 0x000fe200000100d1 */
[----:B-1----:R-:W-:Y:S01]  /*4450*/  @P2 FMUL.FTZ R206, R126, R213 ;  /* 0x000000d57ece2220 */ /* 0x002fe20000410000 */
[----:B------:R-:W-:Y:S01]  /*4460*/  F2FP.BF16.F32.PACK_AB R153, RZ, R126 ;  /* 0x0000007eff99723e */ /* 0x000fe200000010ff */
[----:B------:R-:W1:Y:S01]  /*4470*/  @P2 LDC R221, c[0x0][0x40c] ;  /* 0x00010300ffdd2b82 */ /* 0x000e620000000800 */
[----:B------:R-:W-:Y:S01]  /*4480*/  @P1 FFMA.FTZ R152, R205, R155, R152 ;  /* 0x0000009bcd981223 */ /* 0x000fe20000010098 */
[----:B------:R-:W-:Y:S01]  /*4490*/  @P2 SHF.L.U32 R126, R48, 0x10, RZ ;  /* 0x00000010307e2819 */ /* 0x000fe200000006ff */
[----:B0-----:R-:W-:Y:S01]  /*44a0*/  @P2 FMUL.FTZ R155, R124, R211 ;  /* 0x000000d37c9b2220 */ /* 0x001fe20000410000 */
[----:B------:R-:W-:Y:S01]  /*44b0*/  @P1 FADD.FTZ R125, R178, -R125 ;  /* 0x8000007db27d1221 */ /* 0x000fe20000010000 */
[----:B------:R-:W-:Y:S01]  /*44c0*/  @P2 SHF.L.U32 R211, R14, 0x10, RZ ;  /* 0x000000100ed32819 */ /* 0x000fe200000006ff */
[----:B--2---:R-:W-:Y:S01]  /*44d0*/  @P2 FMUL.FTZ R213, R154, R215 ;  /* 0x000000d79ad52220 */ /* 0x004fe20000410000 */
[----:B------:R-:W-:Y:S01]  /*44e0*/  @P2 FMUL.FTZ R126, R155, R126 ;  /* 0x0000007e9b7e2220 */ /* 0x000fe20000410000 */
[----:B------:R-:W0:Y:S01]  /*44f0*/  @P2 LDC R220, c[0x0][0x40c] ;  /* 0x00010300ffdc2b82 */ /* 0x000e220000000800 */
[----:B------:R-:W-:Y:S01]  /*4500*/  @P1 FFMA.FTZ R212, R205, R125, R212 ;  /* 0x0000007dcdd41223 */ /* 0x000fe200000100d4 */
[----:B------:R-:W-:Y:S01]  /*4510*/  F2FP.BF16.F32.PACK_AB R125, RZ, R154 ;  /* 0x0000009aff7d723e */ /* 0x000fe200000010ff */
[----:B---3--:R-:W-:Y:S01]  /*4520*/  @P2 FMUL.FTZ R210, R208, R217 ;  /* 0x000000d9d0d22220 */ /* 0x008fe20000410000 */
[----:B------:R-:W-:Y:S01]  /*4530*/  F2FP.BF16.F32.PACK_AB R154, RZ, R208 ;  /* 0x000000d0ff9a723e */ /* 0x000fe200000010ff */
[----:B------:R-:W-:Y:S01]  /*4540*/  @P2 FMUL.FTZ R211, R206, R211 ;  /* 0x000000d3ced32220 */ /* 0x000fe20000410000 */
[----:B------:R-:W-:Y:S01]  /*4550*/  @P2 IMAD.U32 R208, R49, 0x10000, RZ ;  /* 0x0001000031d02824 */ /* 0x000fe200078e00ff */
[----:B------:R-:W-:Y:S01]  /*4560*/  @P2 F2FP.BF16.F32.PACK_AB R126, RZ, R126 ;  /* 0x0000007eff7e223e */ /* 0x000fe200000010ff */
[----:B----4-:R-:W-:Y:S01]  /*4570*/  @P2 FMUL.FTZ R217, R212, R219 ;  /* 0x000000dbd4d92220 */ /* 0x010fe20000410000 */
[----:B------:R-:W-:Y:S01]  /*4580*/  @P2 SHF.L.U32 R215, R15, 0x10, RZ ;  /* 0x000000100fd72819 */ /* 0x000fe200000006ff */
[----:B------:R-:W-:Y:S01]  /*4590*/  @P2 FMUL.FTZ R208, R213, R208 ;  /* 0x000000d0d5d02220 */ /* 0x000fe20000410000 */
[----:B------:R-:W-:-:S02]  /*45a0*/  @P2 F2FP.BF16.F32.PACK_AB R211, RZ, R211 ;  /* 0x000000d3ffd3223e */ /* 0x000fc400000010ff */
[----:B------:R-:W-:Y:S01]  /*45b0*/  @P2 PRMT R144, R126, 0x7610, R144 ;  /* 0x000076107e902816 */ /* 0x000fe20000000090 */
[----:B------:R-:W-:Y:S01]  /*45c0*/  @P2 FMUL.FTZ R215, R210, R215 ;  /* 0x000000d7d2d72220 */ /* 0x000fe20000410000 */
[----:B------:R-:W-:Y:S02]  /*45d0*/  @P2 SHF.L.U32 R126, R50, 0x10, RZ ;  /* 0x00000010327e2819 */ /* 0x000fe400000006ff */
[----:B------:R-:W-:Y:S02]  /*45e0*/  @P2 PRMT R144, R144, 0x5410, R211 ;  /* 0x0000541090902816 */ /* 0x000fe400000000d3 */
[----:B------:R-:W-:Y:S01]  /*45f0*/  F2FP.BF16.F32.PACK_AB R216, RZ, R212 ;  /* 0x000000d4ffd8723e */ /* 0x000fe200000010ff */
[----:B-1----:R-:W-:Y:S01]  /*4600*/  @P2 FMUL.FTZ R212, R214, R221 ;  /* 0x000000ddd6d42220 */ /* 0x002fe20000410000 */
[----:B------:R-:W-:Y:S01]  /*4610*/  @P2 F2FP.BF16.F32.PACK_AB R208, RZ, R208 ;  /* 0x000000d0ffd0223e */ /* 0x000fe200000010ff */
[----:B------:R-:W-:Y:S01]  /*4620*/  @P2 FMUL.FTZ R126, R217, R126 ;  /* 0x0000007ed97e2220 */ /* 0x000fe20000410000 */
[----:B------:R-:W-:Y:S01]  /*4630*/  @P2 SHF.L.U32 R211, R16, 0x10, RZ ;  /* 0x0000001010d32819 */ /* 0x000fe200000006ff */
[----:B-----5:R-:W-:Y:S01]  /*4640*/  @P2 IMAD.U32 R221, R148, 0x10000, RZ ;  /* 0x0001000094dd2824 */ /* 0x020fe200078e00ff */
[----:B------:R-:W-:Y:S01]  /*4650*/  F2FP.BF16.F32.PACK_AB R218, RZ, R214 ;  /* 0x000000d6ffda723e */ /* 0x000fe200000010ff */
[----:B0-----:R-:W-:Y:S01]  /*4660*/  @P2 FMUL.FTZ R219, R127, R220 ;  /* 0x000000dc7fdb2220 */ /* 0x001fe20000410000 */
[----:B------:R-:W-:Y:S01]  /*4670*/  @P2 F2FP.BF16.F32.PACK_AB R215, RZ, R215 ;  /* 0x000000d7ffd7223e */ /* 0x000fe200000010ff */
[----:B------:R-:W-:Y:S01]  /*4680*/  @P2 FFMA.FTZ R108, R221, R155, R108 ;  /* 0x0000009bdd6c2223 */ /* 0x000fe2000001006c */
[----:B------:R-:W-:-:S02]  /*4690*/  @P2 SHF.L.U32 R214, R51, 0x10, RZ ;  /* 0x0000001033d62819 */ /* 0x000fc400000006ff */
[----:B------:R-:W-:Y:S01]  /*46a0*/  @P2 PRMT R145, R208, 0x7610, R145 ;  /* 0x00007610d0912816 */ /* 0x000fe20000000091 */
[----:B------:R-:W-:Y:S01]  /*46b0*/  @P2 FMUL.FTZ R208, R212, R211 ;  /* 0x000000d3d4d02220 */ /* 0x000fe20000410000 */
[----:B------:R-:W-:Y:S02]  /*46c0*/  @P2 F2FP.BF16.F32.PACK_AB R211, RZ, R126 ;  /* 0x0000007effd3223e */ /* 0x000fe400000010ff */
[----:B------:R-:W-:Y:S01]  /*46d0*/  @P2 PRMT R145, R145, 0x5410, R215 ;  /* 0x0000541091912816 */ /* 0x000fe200000000d7 */
[----:B------:R-:W-:Y:S01]  /*46e0*/  @P2 FMUL.FTZ R215, R219, R214 ;  /* 0x000000d6dbd72220 */ /* 0x000fe20000410000 */
[----:B------:R-:W-:Y:S02]  /*46f0*/  @P2 SHF.L.U32 R221, R149, 0x10, RZ ;  /* 0x0000001095dd2819 */ /* 0x000fe400000006ff */
[----:B------:R-:W-:Y:S02]  /*4700*/  @P2 PRMT R126, R148, 0x7632, R126 ;  /* 0x00007632947e2816 */ /* 0x000fe4000000007e */
[----:B------:R-:W-:Y:S01]  /*4710*/  @P2 F2FP.BF16.F32.PACK_AB R214, RZ, R208 ;  /* 0x000000d0ffd6223e */ /* 0x000fe200000010ff */
[----:B------:R-:W-:Y:S01]  /*4720*/  @P2 FFMA.FTZ R110, R221, R213, R110 ;  /* 0x000000d5dd6e2223 */ /* 0x000fe2000001006e */
[----:B------:R-:W-:-:S02]  /*4730*/  @P2 PRMT R208, R149, 0x7632, R208 ;  /* 0x0000763295d02816 */ /* 0x000fc400000000d0 */
[----:B------:R-:W-:Y:S02]  /*4740*/  @P2 PRMT R155, R150, 0x7632, R155 ;  /* 0x00007632969b2816 */ /* 0x000fe4000000009b */
[----:B------:R-:W-:Y:S02]  /*4750*/  @P2 SHF.L.U32 R126, R126, 0x10, RZ ;  /* 0x000000107e7e2819 */ /* 0x000fe400000006ff */
[----:B------:R-:W-:Y:S01]  /*4760*/  @P2 SHF.L.U32 R208, R208, 0x10, RZ ;  /* 0x00000010d0d02819 */ /* 0x000fe200000006ff */
[----:B------:R-:W-:Y:S01]  /*4770*/  @P2 IMAD.U32 R155, R155, 0x10000, RZ ;  /* 0x000100009b9b2824 */ /* 0x000fe200078e00ff */
[----:B------:R-:W-:Y:S01]  /*4780*/  @P2 SHF.L.U32 R223, R150, 0x10, RZ ;  /* 0x0000001096df2819 */ /* 0x000fe200000006ff */
[----:B------:R-:W-:Y:S01]  /*4790*/  @P2 FFMA.FTZ R109, R206, R126, R109 ;  /* 0x0000007ece6d2223 */ /* 0x000fe2000001006d */
[----:B------:R-:W-:Y:S01]  /*47a0*/  @P2 SHF.L.U32 R213, R151, 0x10, RZ ;  /* 0x0000001097d52819 */ /* 0x000fe200000006ff */
[----:B------:R-:W-:Y:S01]  /*47b0*/  @P2 FFMA.FTZ R111, R210, R208, R111 ;  /* 0x000000d0d26f2223 */ /* 0x000fe2000001006f */
[----:B------:R-:W-:Y:S01]  /*47c0*/  F2FP.BF16.F32.PACK_AB R124, RZ, R124 ;  /* 0x0000007cff7c723e */ /* 0x000fe200000010ff */
[----:B------:R-:W-:Y:S01]  /*47d0*/  @P2 FFMA.FTZ R112, R223, R217, R112 ;  /* 0x000000d9df702223 */ /* 0x000fe20000010070 */
[----:B------:R-:W-:Y:S01]  /*47e0*/  @P2 F2FP.BF16.F32.PACK_AB R215, RZ, R215 ;  /* 0x000000d7ffd7223e */ /* 0x000fe200000010ff */
[----:B------:R-:W-:Y:S01]  /*47f0*/  @P2 FFMA.FTZ R113, R212, R155, R113 ;  /* 0x0000009bd4712223 */ /* 0x000fe20000010071 */
[----:B------:R-:W-:Y:S01]  /*4800*/  @P2 PRMT R146, R211, 0x7610, R146 ;  /* 0x00007610d3922816 */ /* 0x000fe20000000092 */
[----:B------:R-:W-:Y:S01]  /*4810*/  @P2 FFMA.FTZ R114, R213, R219, R114 ;  /* 0x000000dbd5722223 */ /* 0x000fe20000010072 */
[----:B------:R-:W-:-:S02]  /*4820*/  @P2 PRMT R147, R215, 0x7610, R147 ;  /* 0x00007610d7932816 */ /* 0x000fc40000000093 */
[----:B------:R-:W-:Y:S02]  /*4830*/  @P2 PRMT R146, R146, 0x5410, R214 ;  /* 0x0000541092922816 */ /* 0x000fe400000000d6 */
[----:B------:R-:W-:Y:S02]  /*4840*/  F2FP.BF16.F32.PACK_AB R127, R152, R127 ;  /* 0x0000007f987f723e */ /* 0x000fe400000010ff */
[----:B------:R-:W-:Y:S02]  /*4850*/  PRMT R126, R216, 0x5410, R218 ;  /* 0x00005410d87e7816 */ /* 0x000fe400000000da */
[----:B------:R-:W-:Y:S02]  /*4860*/  PRMT R125, R125, 0x5410, R154 ;  /* 0x000054107d7d7816 */ /* 0x000fe4000000009a */
        /* <DEDUP_REMOVED lines=11> */
.L_x_284:
[----:B------:R-:W-:Y:S01]  /*4920*/  ISETP.GT.AND P1, PT, R28, RZ, PT ;  /* 0x000000ff1c00720c */ /* 0x000fe20003f24270 */
[----:B------:R-:W1:Y:S01]  /*4930*/  @P2 LDC R211, c[0x0][0x40c] ;  /* 0x00010300ffd32b82 */ /* 0x000e620000000800 */
[C---:B0-----:R-:W-:Y:S02]  /*4940*/  PRMT R153, R132.reuse, 0x7632, R153 ;  /* 0x0000763284997816 */ /* 0x041fe40000000099 */
[----:B------:R-:W-:Y:S02]  /*4950*/  SHF.L.U32 R152, R132, 0x10, RZ ;  /* 0x0000001084987819 */ /* 0x000fe400000006ff */
[----:B------:R-:W-:Y:S01]  /*4960*/  SHF.L.U32 R212, R134, 0x10, RZ ;  /* 0x0000001086d47819 */ /* 0x000fe200000006ff */
[----:B------:R-:W-:Y:S02]  /*4970*/  IMAD.U32 R154, R153, 0x10000, RZ ;  /* 0x00010000999a7824 */ /* 0x000fe400078e00ff */
[----:B------:R-:W0:Y:S04]  /*4980*/  @P2 LDC R215, c[0x0][0x40c] ;  /* 0x00010300ffd72b82 */ /* 0x000e280000000800 */
        /* <DEDUP_REMOVED lines=14> */
[-C--:B------:R-:W-:Y:S01]  /*4a70*/  @P1 FFMA.FTZ R153, R175, R158.reuse, R209 ;  /* 0x0000009eaf991223 */ /* 0x080fe200000100d1 */
[----:B------:R-:W3:Y:S01]  /*4a80*/  @P2 LDC R217, c[0x0][0x40c] ;  /* 0x00010300ffd92b82 */ /* 0x000ee20000000800 */
[----:B------:R-:W-:Y:S01]  /*4a90*/  SHF.L.U32 R214, R155, 0x10, RZ ;  /* 0x000000109bd67819 */ /* 0x000fe200000006ff */
[----:B------:R-:W-:Y:S01]  /*4aa0*/  @P1 FADD.FTZ R221, R185, -R216 ;  /* 0x800000d8b9dd1221 */ /* 0x000fe20000010000 */
[----:B------:R-:W-:Y:S01]  /*4ab0*/  @P1 FADD.FTZ R153, R176, -R153 ;  /* 0x80000099b0991221 */ /* 0x000fe20000010000 */
[C---:B------:R-:W-:Y:S01]  /*4ac0*/  @P1 FFMA.FTZ R212, R205.reuse, R219, R212 ;  /* 0x000000dbcdd41223 */ /* 0x040fe200000100d4 */
[----:B------:R-:W-:Y:S01]  /*4ad0*/  @P1 FFMA.FTZ R210, R184, R158, R209 ;  /* 0x0000009eb8d21223 */ /* 0x000fe200000100d1 */
[C---:B------:R-:W-:Y:S01]  /*4ae0*/  @P1 FFMA.FTZ R214, R205.reuse, R221, R214 ;  /* 0x000000ddcdd61223 */ /* 0x040fe200000100d6 */
[----:B------:R-:W-:Y:S01]  /*4af0*/  @P1 FFMA.FTZ R206, R205, R153, R206 ;  /* 0x00000099cdce1223 */ /* 0x000fe200000100ce */
[----:B-1----:R-:W-:Y:S01]  /*4b00*/  @P2 FMUL.FTZ R153, R152, R211 ;  /* 0x000000d398992220 */ /* 0x002fe20000410000 */
[----:B------:R-:W1:Y:S01]  /*4b10*/  @P2 LDC R219, c[0x0][0x40c] ;  /* 0x00010300ffdb2b82 */ /* 0x000e620000000800 */
[----:B------:R-:W-:Y:S01]  /*4b20*/  @P1 FADD.FTZ R155, R183, -R210 ;  /* 0x800000d2b79b1221 */ /* 0x000fe20000010000 */
[----:B0-----:R-:W-:Y:S01]  /*4b30*/  @P2 FMUL.FTZ R211, R206, R215 ;  /* 0x000000d7ced32220 */ /* 0x001fe20000410000 */
[----:B------:R-:W-:Y:S01]  /*4b40*/  @P2 IMAD.U32 R152, R48, 0x10000, RZ ;  /* 0x0001000030982824 */ /* 0x000fe200078e00ff */
[----:B------:R-:W-:Y:S01]  /*4b50*/  @P2 SHF.L.U32 R206, R49, 0x10, RZ ;  /* 0x0000001031ce2819 */ /* 0x000fe200000006ff */
[----:B------:R-:W-:Y:S01]  /*4b60*/  @P1 FFMA.FTZ R208, R205, R155, R208 ;  /* 0x0000009bcdd01223 */ /* 0x000fe200000100d0 */
[----:B------:R-:W-:Y:S01]  /*4b70*/  @P2 SHF.L.U32 R155, R14, 0x10, RZ ;  /* 0x000000100e9b2819 */ /* 0x000fe200000006ff */
[----:B--2---:R-:W-:Y:S01]  /*4b80*/  @P2 FMUL.FTZ R154, R154, R213 ;  /* 0x000000d59a9a2220 */ /* 0x004fe20000410000 */
[----:B------:R-:W0:Y:S01]  /*4b90*/  @P2 LDC R215, c[0x0][0x40c] ;  /* 0x00010300ffd72b82 */ /* 0x000e220000000800 */
[----:B------:R-:W-:Y:S01]  /*4ba0*/  @P2 FMUL.FTZ R152, R152, R153 ;  /* 0x0000009998982220 */ /* 0x000fe20000410000 */
[----:B------:R-:W-:Y:S01]  /*4bb0*/  @P2 FMUL.FTZ R206, R206, R211 ;  /* 0x000000d3cece2220 */ /* 0x000fe20000410000 */
[----:B------:R-:W-:Y:S01]  /*4bc0*/  @P2 FMUL.FTZ R155, R155, R154 ;  /* 0x0000009a9b9b2220 */ /* 0x000fe20000410000 */
[----:B------:R-:W-:-:S02]  /*4bd0*/  @P2 SHF.L.U32 R213, R15, 0x10, RZ ;  /* 0x000000100fd52819 */ /* 0x000fc400000006ff */
[----:B------:R-:W-:Y:S01]  /*4be0*/  @P2 F2FP.BF16.F32.PACK_AB R152, RZ, R152 ;  /* 0x00000098ff98223e */ /* 0x000fe200000010ff */
[----:B---3--:R-:W-:Y:S01]  /*4bf0*/  @P2 FMUL.FTZ R208, R208, R217 ;  /* 0x000000d9d0d02220 */ /* 0x008fe20000410000 */
[----:B------:R-:W2:Y:S01]  /*4c00*/  @P2 LDC R221, c[0x0][0x40c] ;  /* 0x00010300ffdd2b82 */ /* 0x000ea20000000800 */
[----:B------:R-:W-:Y:S01]  /*4c10*/  @P1 FFMA.FTZ R217, R179, R158, R209 ;  /* 0x0000009eb3d91223 */ /* 0x000fe200000100d1 */
[----:B------:R-:W-:Y:S01]  /*4c20*/  SHF.L.U32 R216, R135, 0x10, RZ ;  /* 0x0000001087d87819 */ /* 0x000fe200000006ff */
[----:B------:R-:W-:Y:S01]  /*4c30*/  @P2 FMUL.FTZ R210, R213, R208 ;  /* 0x000000d0d5d22220 */ /* 0x000fe20000410000 */
[----:B------:R-:W-:Y:S01]  /*4c40*/  @P2 F2FP.BF16.F32.PACK_AB R155, RZ, R155 ;  /* 0x0000009bff9b223e */ /* 0x000fe200000010ff */
[----:B------:R-:W-:Y:S01]  /*4c50*/  @P1 FADD.FTZ R217, R180, -R217 ;  /* 0x800000d9b4d91221 */ /* 0x000fe20000010000 */
[----:B------:R-:W-:Y:S02]  /*4c60*/  @P2 F2FP.BF16.F32.PACK_AB R206, RZ, R206 ;  /* 0x000000ceffce223e */ /* 0x000fe400000010ff */
[----:B------:R-:W-:Y:S01]  /*4c70*/  @P2 PRMT R144, R152, 0x7610, R144 ;  /* 0x0000761098902816 */ /* 0x000fe20000000090 */
[----:B------:R-:W-:Y:S01]  /*4c80*/  @P1 FFMA.FTZ R216, R205, R217, R216 ;  /* 0x000000d9cdd81223 */ /* 0x000fe200000100d8 */
[----:B-----5:R-:W-:-:S02]  /*4c90*/  @P2 PRMT R152, R148, 0x7632, R152 ;  /* 0x0000763294982816 */ /* 0x020fc40000000098 */
[----:B------:R-:W-:Y:S01]  /*4ca0*/  @P2 PRMT R144, R144, 0x5410, R155 ;  /* 0x0000541090902816 */ /* 0x000fe2000000009b */
[----:B-1----:R-:W-:Y:S01]  /*4cb0*/  @P2 FMUL.FTZ R155, R212, R219 ;  /* 0x000000dbd49b2220 */ /* 0x002fe20000410000 */
[----:B------:R-:W-:Y:S01]  /*4cc0*/  @P2 PRMT R145, R206, 0x7610, R145 ;  /* 0x00007610ce912816 */ /* 0x000fe20000000091 */
[----:B------:R-:W-:Y:S02]  /*4cd0*/  @P2 IMAD.U32 R206, R50, 0x10000, RZ ;  /* 0x0001000032ce2824 */ /* 0x000fe400078e00ff */
[----:B0-----:R-:W-:Y:S01]  /*4ce0*/  @P2 FMUL.FTZ R214, R214, R215 ;  /* 0x000000d7d6d62220 */ /* 0x001fe20000410000 */
[----:B------:R-:W-:Y:S02]  /*4cf0*/  @P2 SHF.L.U32 R215, R148, 0x10, RZ ;  /* 0x0000001094d72819 */ /* 0x000fe400000006ff */
[----:B------:R-:W-:Y:S01]  /*4d00*/  @P2 SHF.L.U32 R152, R152, 0x10, RZ ;  /* 0x0000001098982819 */ /* 0x000fe200000006ff */
[----:B------:R-:W-:Y:S01]  /*4d10*/  @P2 FMUL.FTZ R206, R206, R155 ;  /* 0x0000009bcece2220 */ /* 0x000fe20000410000 */
[----:B------:R-:W-:Y:S01]  /*4d20*/  @P2 F2FP.BF16.F32.PACK_AB R210, RZ, R210 ;  /* 0x000000d2ffd2223e */ /* 0x000fe200000010ff */
[----:B------:R-:W-:Y:S01]  /*4d30*/  @P2 FFMA.FTZ R108, R215, R153, R108 ;  /* 0x00000099d76c2223 */ /* 0x000fe2000001006c */
[----:B------:R-:W-:Y:S01]  /*4d40*/  @P2 SHF.L.U32 R217, R16, 0x10, RZ ;  /* 0x0000001010d92819 */ /* 0x000fe200000006ff */
[----:B--2---:R-:W-:Y:S01]  /*4d50*/  @P2 FMUL.FTZ R213, R216, R221 ;  /* 0x000000ddd8d52220 */ /* 0x004fe20000410000 */
[----:B------:R-:W-:Y:S01]  /*4d60*/  @P2 SHF.L.U32 R212, R51, 0x10, RZ ;  /* 0x0000001033d42819 */ /* 0x000fe200000006ff */
[----:B------:R-:W-:Y:S01]  /*4d70*/  @P2 IMAD.U32 R215, R149, 0x10000, RZ ;  /* 0x0001000095d72824 */ /* 0x000fe200078e00ff */
[----:B------:R-:W-:Y:S01]  /*4d80*/  @P2 PRMT R145, R145, 0x5410, R210 ;  /* 0x0000541091912816 */ /* 0x000fe200000000d2 */
[----:B------:R-:W-:Y:S01]  /*4d90*/  @P2 FFMA.FTZ R109, R154, R152, R109 ;  /* 0x000000989a6d2223 */ /* 0x000fe2000001006d */
[----:B------:R-:W-:Y:S01]  /*4da0*/  @P2 FMUL.FTZ R210, R217, R214 ;  /* 0x000000d6d9d22220 */ /* 0x000fe20000410000 */
[----:B------:R-:W-:Y:S01]  /*4db0*/  @P2 FMUL.FTZ R212, R212, R213 ;  /* 0x000000d5d4d42220 */ /* 0x000fe20000410000 */
[----:B------:R-:W-:Y:S01]  /*4dc0*/  @P2 PRMT R153, R149, 0x7632, R153 ;  /* 0x0000763295992816 */ /* 0x000fe20000000099 */
[----:B------:R-:W-:Y:S01]  /*4dd0*/  @P2 FFMA.FTZ R110, R215, R211, R110 ;  /* 0x000000d3d76e2223 */ /* 0x000fe2000001006e */
[----:B------:R-:W-:-:S02]  /*4de0*/  @P2 PRMT R152, R150, 0x7632, R152 ;  /* 0x0000763296982816 */ /* 0x000fc40000000098 */
[----:B------:R-:W-:Y:S02]  /*4df0*/  @P2 F2FP.BF16.F32.PACK_AB R206, RZ, R206 ;  /* 0x000000ceffce223e */ /* 0x000fe400000010ff */
[----:B------:R-:W-:Y:S02]  /*4e00*/  @P2 SHF.L.U32 R153, R153, 0x10, RZ ;  /* 0x0000001099992819 */ /* 0x000fe400000006ff */
        /* <DEDUP_REMOVED lines=16> */
[----:B------:R-:W-:Y:S01]  /*4f10*/  PRMT R153, R151, 0x7632, R153 ;  /* 0x0000763297997816 */ /* 0x000fe20000000099 */
[----:B------:R-:W-:Y:S02]  /*4f20*/  IMAD.U32 R152, R152, 0x10000, RZ ;  /* 0x0001000098987824 */ /* 0x000fe400078e00ff */
[----:B------:R-:W-:Y:S01]  /*4f30*/  @P1 FADD.FTZ R154, R187, -R154 ;  /* 0x8000009abb9a1221 */ /* 0x000fe20000010000 */
[----:B------:R-:W-:-:S03]  /*4f40*/  SHF.L.U32 R153, R153, 0x10, RZ ;  /* 0x0000001099997819 */ /* 0x000fc600000006ff */
[----:B------:R-:W-:-:S04]  /*4f50*/  @P1 FFMA.FTZ R152, R205, R154, R152 ;  /* 0x0000009acd981223 */ /* 0x000fc80000010098 */
[----:B------:R-:W-:-:S04]  /*4f60*/  FMUL.FTZ R152, R152, UR14 ;  /* 0x0000000e98987c20 */ /* 0x000fc80008410000 */
[----:B------:R-:W-:Y:S01]  /*4f70*/  FMUL.FTZ R154, R155, R152 ;  /* 0x000000989b9a7220 */ /* 0x000fe20000410000 */
[----:B------:R-:W-:-:S04]  /*4f80*/  FFMA.FTZ R115, R152, R153, R115 ;  /* 0x0000009998737223 */ /* 0x000fc80000010073 */
[----:B------:R-:W-:-:S04]  /*4f90*/  F2FP.BF16.F32.PACK_AB R154, RZ, R154 ;  /* 0x0000009aff9a723e */ /* 0x000fc800000010ff */
[----:B------:R-:W-:Y:S01]  /*4fa0*/  PRMT R147, R147, 0x5410, R154 ;  /* 0x0000541093937816 */ /* 0x000fe2000000009a */
[----:B------:R-:W-:Y:S06]  /*4fb0*/  BRA `(.L_x_285) ;  /* 0x0000000c00b87947 */ /* 0x000fec0003800000 */
.L_x_283:
[----:B------:R-:W-:-:S04]  /*4fc0*/  UISETP.NE.U32.AND UP0, UPT, UR20, URZ, UPT ;  /* 0x000000ff1400728c */ /* 0x000fc8000bf05070 */
[----:B------:R-:W-:-:S06]  /*4fd0*/  UISETP.NE.AND.EX UP0, UPT, UR21, URZ, UPT, UP0 ;  /* 0x000000ff1500728c */ /* 0x000fcc000bf05300 */
[----:B------:R-:W-:-:S13]  /*4fe0*/  PLOP3.LUT P0, PT, PT, PT, UP0, 0x80, 0x8 ;  /* 0x000000000008781c */ /* 0x000fda0003f0f008 */
[----:B------:R-:W-:Y:S05]  /*4ff0*/  @!P0 BRA `(.L_x_286) ;  /* 0x0000000400c08947 */ /* 0x000fea0003800000 */
[----:B0-----:R-:W0:Y:S01]  /*5000*/  @P2 LDC R127, c[0x0][0x40c] ;  /* 0x00010300ff7f2b82 */ /* 0x001e220000000800 */
        /* <DEDUP_REMOVED lines=8> */
[C---:B------:R-:W-:Y:S01]  /*5090*/  FMUL.FTZ R124, R205.reuse, R124 ;  /* 0x0000007ccd7c7220 */ /* 0x040fe20000410000 */
[----:B------:R-:W-:Y:S01]  /*50a0*/  FADD.FTZ R208, R178, -R153 ;  /* 0x80000099b2d07221 */ /* 0x000fe20000010000 */
[----:B------:R-:W-:Y:S01]  /*50b0*/  FFMA.FTZ R210, R186, R158, R209 ;  /* 0x0000009ebad27223 */ /* 0x000fe200000100d1 */
[----:B------:R-:W-:Y:S01]  /*50c0*/  FMUL.FTZ R153, R205, R154 ;  /* 0x0000009acd997220 */ /* 0x000fe20000410000 */
[----:B------:R-:W-:Y:S01]  /*50d0*/  FADD.FTZ R126, R181, -R126 ;  /* 0x8000007eb57e7221 */ /* 0x000fe20000010000 */
[----:B------:R-:W-:Y:S01]  /*50e0*/  FSEL R124, R124, RZ, P1 ;  /* 0x000000ff7c7c7208 */ /* 0x000fe20000800000 */
[----:B------:R-:W-:Y:S01]  /*50f0*/  FMUL.FTZ R154, R205, R208 ;  /* 0x000000d0cd9a7220 */ /* 0x000fe20000410000 */
[----:B------:R-:W2:Y:S01]  /*5100*/  @P2 LDC R213, c[0x0][0x40c] ;  /* 0x00010300ffd52b82 */ /* 0x000ea20000000800 */
[----:B------:R-:W-:Y:S01]  /*5110*/  FADD.FTZ R208, R185, -R210 ;  /* 0x800000d2b9d07221 */ /* 0x000fe20000010000 */
[----:B------:R-:W-:Y:S01]  /*5120*/  FMUL.FTZ R126, R205, R126 ;  /* 0x0000007ecd7e7220 */ /* 0x000fe20000410000 */
[----:B------:R-:W-:Y:S01]  /*5130*/  FSEL R210, R153, RZ, P1 ;  /* 0x000000ff99d27208 */ /* 0x000fe20000800000 */
[----:B------:R-:W-:-:S02]  /*5140*/  @P2 IMAD.U32 R216, R49, 0x10000, RZ ;  /* 0x0001000031d82824 */ /* 0x000fc400078e00ff */
[----:B------:R-:W-:Y:S01]  /*5150*/  FMUL.FTZ R208, R205, R208 ;  /* 0x000000d0cdd07220 */ /* 0x000fe20000410000 */
[----:B------:R-:W-:Y:S01]  /*5160*/  @P2 SHF.L.U32 R217, R15, 0x10, RZ ;  /* 0x000000100fd92819 */ /* 0x000fe200000006ff */
[----:B-----5:R-:W-:Y:S02]  /*5170*/  @P2 IMAD.U32 R219, R148, 0x10000, RZ ;  /* 0x0001000094db2824 */ /* 0x020fe400078e00ff */
[----:B0-----:R-:W-:Y:S01]  /*5180*/  @P2 FMUL.FTZ R125, R124, R127 ;  /* 0x0000007f7c7d2220 */ /* 0x001fe20000410000 */
[----:B------:R-:W0:Y:S01]  /*5190*/  @P2 LDC R211, c[0x0][0x40c] ;  /* 0x00010300ffd32b82 */ /* 0x000e220000000800 */
[----:B------:R-:W-:Y:S01]  /*51a0*/  FFMA.FTZ R127, R175, R158, R209 ;  /* 0x0000009eaf7f7223 */ /* 0x000fe200000100d1 */
[----:B------:R-:W-:Y:S01]  /*51b0*/  FSEL R208, R208, RZ, P1 ;  /* 0x000000ffd0d07208 */ /* 0x000fe20000800000 */
[----:B------:R-:W-:Y:S01]  /*51c0*/  @P2 FFMA.FTZ R108, R219, R125, R108 ;  /* 0x0000007ddb6c2223 */ /* 0x000fe2000001006c */
[----:B------:R-:W-:Y:S01]  /*51d0*/  @P2 SHF.L.U32 R219, R149, 0x10, RZ ;  /* 0x0000001095db2819 */ /* 0x000fe200000006ff */
[----:B------:R-:W-:Y:S01]  /*51e0*/  FADD.FTZ R152, R176, -R127 ;  /* 0x8000007fb0987221 */ /* 0x000fe20000010000 */
[----:B------:R-:W-:-:S02]  /*51f0*/  F2FP.BF16.F32.PACK_AB R124, RZ, R124 ;  /* 0x0000007cff7c723e */ /* 0x000fc400000010ff */
[----:B------:R-:W3:Y:S01]  /*5200*/  @P2 LDC R215, c[0x0][0x40c] ;  /* 0x00010300ffd72b82 */ /* 0x000ee20000000800 */
[----:B------:R-:W-:Y:S01]  /*5210*/  FMUL.FTZ R127, R205, R152 ;  /* 0x00000098cd7f7220 */ /* 0x000fe20000410000 */
[----:B------:R-:W-:-:S04]  /*5220*/  FSEL R152, R126, RZ, P1 ;  /* 0x000000ff7e987208 */ /* 0x000fc80000800000 */
[----:B------:R-:W-:Y:S02]  /*5230*/  FSEL R155, R127, RZ, P1 ;  /* 0x000000ff7f9b7208 */ /* 0x000fe40000800000 */
[----:B------:R-:W4:Y:S02]  /*5240*/  @P2 LDC R212, c[0x0][0x40c] ;  /* 0x00010300ffd42b82 */ /* 0x000f240000000800 */
[----:B------:R-:W-:Y:S01]  /*5250*/  F2FP.BF16.F32.PACK_AB R153, RZ, R155 ;  /* 0x0000009bff99723e */ /* 0x000fe200000010ff */
[----:B-1----:R-:W-:Y:S01]  /*5260*/  @P2 FMUL.FTZ R127, R155, R206 ;  /* 0x000000ce9b7f2220 */ /* 0x002fe20000410000 */
[----:B------:R-:W-:Y:S01]  /*5270*/  FSEL R155, R154, RZ, P1 ;  /* 0x000000ff9a9b7208 */ /* 0x000fe20000800000 */
[----:B--2---:R-:W-:Y:S01]  /*5280*/  @P2 FMUL.FTZ R206, R210, R213 ;  /* 0x000000d5d2ce2220 */ /* 0x004fe20000410000 */
[----:B------:R-:W-:Y:S01]  /*5290*/  F2FP.BF16.F32.PACK_AB R154, RZ, R210 ;  /* 0x000000d2ff9a723e */ /* 0x000fe200000010ff */
[----:B------:R-:W-:Y:S01]  /*52a0*/  @P2 FFMA.FTZ R110, R219, R127, R110 ;  /* 0x0000007fdb6e2223 */ /* 0x000fe2000001006e */
[----:B------:R-:W-:Y:S01]  /*52b0*/  @P2 SHF.L.U32 R210, R48, 0x10, RZ ;  /* 0x0000001030d22819 */ /* 0x000fe200000006ff */
[----:B0-----:R-:W-:Y:S01]  /*52c0*/  @P2 FMUL.FTZ R126, R152, R211 ;  /* 0x000000d3987e2220 */ /* 0x001fe20000410000 */
[----:B------:R-:W-:Y:S01]  /*52d0*/  @P2 SHF.L.U32 R213, R14, 0x10, RZ ;  /* 0x000000100ed52819 */ /* 0x000fe200000006ff */
[----:B------:R-:W0:Y:S01]  /*52e0*/  @P2 LDC R218, c[0x0][0x40c] ;  /* 0x00010300ffda2b82 */ /* 0x000e220000000800 */
[----:B------:R-:W-:Y:S01]  /*52f0*/  @P2 SHF.L.U32 R219, R150, 0x10, RZ ;  /* 0x0000001096db2819 */ /* 0x000fe200000006ff */
[----:B------:R-:W-:Y:S01]  /*5300*/  @P2 FMUL.FTZ R210, R210, R125 ;  /* 0x0000007dd2d22220 */ /* 0x000fe20000410000 */
[----:B------:R-:W-:Y:S01]  /*5310*/  @P2 PRMT R125, R149, 0x7632, R125 ;  /* 0x00007632957d2816 */ /* 0x000fe2000000007d */
[----:B---3--:R-:W-:Y:S01]  /*5320*/  @P2 FMUL.FTZ R214, R208, R215 ;  /* 0x000000d7d0d62220 */ /* 0x008fe20000410000 */
[----:B------:R-:W-:-:S02]  /*5330*/  FFMA.FTZ R215, R179, R158, R209 ;  /* 0x0000009eb3d77223 */ /* 0x000fc400000100d1 */
[----:B------:R-:W-:Y:S02]  /*5340*/  @P2 F2FP.BF16.F32.PACK_AB R210, RZ, R210 ;  /* 0x000000d2ffd2223e */ /* 0x000fe400000010ff */
[----:B------:R-:W-:Y:S02]  /*5350*/  @P2 SHF.L.U32 R125, R125, 0x10, RZ ;  /* 0x000000107d7d2819 */ /* 0x000fe400000006ff */
[----:B------:R-:W-:Y:S01]  /*5360*/  @P2 PRMT R144, R210, 0x7610, R144 ;  /* 0x00007610d2902816 */ /* 0x000fe20000000090 */
[----:B------:R-:W-:Y:S01]  /*5370*/  @P2 FMUL.FTZ R210, R217, R206 ;  /* 0x000000ced9d22220 */ /* 0x000fe20000410000 */
[----:B----4-:R-:W-:Y:S01]  /*5380*/  @P2 FMUL.FTZ R211, R155, R212 ;  /* 0x000000d49bd32220 */ /* 0x010fe20000410000 */
[----:B------:R-:W-:Y:S01]  /*5390*/  @P2 FMUL.FTZ R212, R213, R126 ;  /* 0x0000007ed5d42220 */ /* 0x000fe20000410000 */
[----:B------:R-:W-:Y:S01]  /*53a0*/  @P2 FMUL.FTZ R213, R216, R127 ;  /* 0x0000007fd8d52220 */ /* 0x000fe20000410000 */
[----:B------:R-:W-:Y:S01]  /*53b0*/  FADD.FTZ R216, R180, -R215 ;  /* 0x800000d7b4d87221 */ /* 0x000fe20000010000 */
[----:B------:R-:W-:Y:S01]  /*53c0*/  @P2 F2FP.BF16.F32.PACK_AB R210, RZ, R210 ;  /* 0x000000d2ffd2223e */ /* 0x000fe200000010ff */
[----:B------:R-:W-:Y:S01]  /*53d0*/  @P2 FFMA.FTZ R111, R206, R125, R111 ;  /* 0x0000007dce6f2223 */ /* 0x000fe2000001006f */
[----:B------:R-:W-:Y:S01]  /*53e0*/  @P2 F2FP.BF16.F32.PACK_AB R212, RZ, R212 ;  /* 0x000000d4ffd4223e */ /* 0x000fe200000010ff */
[----:B------:R-:W-:Y:S01]  /*53f0*/  FMUL.FTZ R215, R205, R216 ;  /* 0x000000d8cdd77220 */ /* 0x000fe20000410000 */
[----:B------:R-:W-:Y:S01]  /*5400*/  @P2 SHF.L.U32 R216, R50, 0x10, RZ ;  /* 0x0000001032d82819 */ /* 0x000fe200000006ff */
[----:B------:R-:W-:Y:S01]  /*5410*/  @P2 FFMA.FTZ R112, R219, R211, R112 ;  /* 0x000000d3db702223 */ /* 0x000fe20000010070 */
[----:B------:R-:W-:-:S02]  /*5420*/  @P2 F2FP.BF16.F32.PACK_AB R213, RZ, R213 ;  /* 0x000000d5ffd5223e */ /* 0x000fc400000010ff */
[----:B------:R-:W-:Y:S01]  /*5430*/  @P2 PRMT R144, R144, 0x5410, R212 ;  /* 0x0000541090902816 */ /* 0x000fe200000000d4 */
[----:B------:R-:W-:Y:S01]  /*5440*/  @P2 FMUL.FTZ R212, R216, R211 ;  /* 0x000000d3d8d42220 */ /* 0x000fe20000410000 */
[----:B------:R-:W-:Y:S02]  /*5450*/  @P2 PRMT R145, R213, 0x7610, R145 ;  /* 0x00007610d5912816 */ /* 0x000fe40000000091 */
[----:B------:R-:W-:Y:S02]  /*5460*/  FSEL R217, R215, RZ, P1 ;  /* 0x000000ffd7d97208 */ /* 0x000fe40000800000 */
[----:B------:R-:W-:Y:S02]  /*5470*/  @P2 F2FP.BF16.F32.PACK_AB R212, RZ, R212 ;  /* 0x000000d4ffd4223e */ /* 0x000fe400000010ff */
[--C-:B------:R-:W-:Y:S01]  /*5480*/  @P2 PRMT R145, R145, 0x5410, R210.reuse ;  /* 0x0000541091912816 */ /* 0x100fe200000000d2 */
[----:B0-----:R-:W-:Y:S01]  /*5490*/  @P2 FMUL.FTZ R215, R217, R218 ;  /* 0x000000dad9d72220 */ /* 0x001fe20000410000 */
[----:B------:R-:W-:-:S02]  /*54a0*/  @P2 PRMT R210, R148, 0x7632, R210 ;  /* 0x0000763294d22816 */ /* 0x000fc400000000d2 */
[----:B------:R-:W-:Y:S01]  /*54b0*/  @P2 PRMT R146, R212, 0x7610, R146 ;  /* 0x00007610d4922816 */ /* 0x000fe20000000092 */
[----:B------:R-:W-:Y:S01]  /*54c0*/  FFMA.FTZ R212, R188, R158, R209 ;  /* 0x0000009ebcd47223 */ /* 0x000fe200000100d1 */
[----:B------:R-:W-:Y:S02]  /*54d0*/  @P2 SHF.L.U32 R210, R210, 0x10, RZ ;  /* 0x00000010d2d22819 */ /* 0x000fe400000006ff */
[----:B------:R-:W-:Y:S01]  /*54e0*/  @P2 SHF.L.U32 R213, R16, 0x10, RZ ;  /* 0x0000001010d52819 */ /* 0x000fe200000006ff */
[----:B------:R-:W-:Y:S01]  /*54f0*/  FADD.FTZ R212, R187, -R212 ;  /* 0x800000d4bbd47221 */ /* 0x000fe20000010000 */
[----:B------:R-:W-:Y:S01]  /*5500*/  @P2 SHF.L.U32 R216, R51, 0x10, RZ ;  /* 0x0000001033d82819 */ /* 0x000fe200000006ff */
[----:B------:R-:W-:Y:S01]  /*5510*/  @P2 FFMA.FTZ R109, R126, R210, R109 ;  /* 0x000000d27e6d2223 */ /* 0x000fe2000001006d */
[----:B------:R-:W-:Y:S01]  /*5520*/  @P2 PRMT R126, R150, 0x7632, R126 ;  /* 0x00007632967e2816 */ /* 0x000fe2000000007e */
[----:B------:R-:W-:Y:S01]  /*5530*/  @P2 FMUL.FTZ R213, R213, R214 ;  /* 0x000000d6d5d52220 */ /* 0x000fe20000410000 */
[----:B------:R-:W-:Y:S01]  /*5540*/  FMUL.FTZ R127, R205, R212 ;  /* 0x000000d4cd7f7220 */ /* 0x000fe20000410000 */
[----:B------:R-:W-:Y:S01]  /*5550*/  @P2 FMUL.FTZ R216, R216, R215 ;  /* 0x000000d7d8d82220 */ /* 0x000fe20000410000 */
[----:B------:R-:W-:Y:S01]  /*5560*/  @P2 SHF.L.U32 R125, R151, 0x10, RZ ;  /* 0x00000010977d2819 */ /* 0x000fe200000006ff */
[----:B------:R-:W-:Y:S01]  /*5570*/  @P2 IMAD.U32 R126, R126, 0x10000, RZ ;  /* 0x000100007e7e2824 */ /* 0x000fe200078e00ff */
[----:B------:R-:W-:-:S02]  /*5580*/  F2FP.BF16.F32.PACK_AB R152, RZ, R152 ;  /* 0x00000098ff98723e */ /* 0x000fc400000010ff */
[----:B------:R-:W-:Y:S01]  /*5590*/  F2FP.BF16.F32.PACK_AB R155, RZ, R155 ;  /* 0x0000009bff9b723e */ /* 0x000fe200000010ff */
[----:B------:R-:W-:Y:S01]  /*55a0*/  @P2 FFMA.FTZ R113, R214, R126, R113 ;  /* 0x0000007ed6712223 */ /* 0x000fe20000010071 */
[----:B------:R-:W-:Y:S01]  /*55b0*/  F2FP.BF16.F32.PACK_AB R208, RZ, R208 ;  /* 0x000000d0ffd0723e */ /* 0x000fe200000010ff */
[----:B------:R-:W-:Y:S01]  /*55c0*/  @P2 FFMA.FTZ R114, R125, R215, R114 ;  /* 0x000000d77d722223 */ /* 0x000fe20000010072 */
[----:B------:R-:W-:Y:S02]  /*55d0*/  @P2 F2FP.BF16.F32.PACK_AB R213, RZ, R213 ;  /* 0x000000d5ffd5223e */ /* 0x000fe400000010ff */
[----:B------:R-:W-:Y:S02]  /*55e0*/  @P2 F2FP.BF16.F32.PACK_AB R216, RZ, R216 ;  /* 0x000000d8ffd8223e */ /* 0x000fe400000010ff */
[----:B------:R-:W-:Y:S02]  /*55f0*/  FSEL R206, R127, RZ, P1 ;  /* 0x000000ff7fce7208 */ /* 0x000fe40000800000 */
        /* <DEDUP_REMOVED lines=16> */
.L_x_286:
[----:B------:R-:W-:Y:S04]  /*5700*/  BSSY.RECONVERGENT B2, `(.L_x_287) ;  /* 0x000000e000027945 */ /* 0x000fe80003800200 */
[----:B------:R-:W-:Y:S05]  /*5710*/  @!P2 BRA `(.L_x_288) ;  /* 0x000000000030a947 */ /* 0x000fea0003800000 */
[----:B0-----:R-:W-:Y:S01]  /*5720*/  FFMA.FTZ R153, R173, R158, R209 ;  /* 0x0000009ead997223 */ /* 0x001fe200000100d1 */
[----:B------:R-:W-:Y:S01]  /*5730*/  ISETP.GT.AND P1, PT, R28, RZ, PT ;  /* 0x000000ff1c00720c */ /* 0x000fe20003f24270 */
[----:B-----5:R-:W-:Y:S01]  /*5740*/  IMAD.U32 R155, R148, 0x10000, RZ ;  /* 0x00010000949b7824 */ /* 0x020fe200078e00ff */
[----:B------:R-:W-:Y:S01]  /*5750*/  SHF.L.U32 R154, R48, 0x10, RZ ;  /* 0x00000010309a7819 */ /* 0x000fe200000006ff */
[----:B------:R-:W-:-:S04]  /*5760*/  FADD.FTZ R152, R174, -R153 ;  /* 0x80000099ae987221 */ /* 0x000fc80000010000 */
[----:B------:R-:W-:-:S05]  /*5770*/  FMUL.FTZ R152, R205, R152 ;  /* 0x00000098cd987220 */ /* 0x000fca0000410000 */
[----:B------:R-:W-:-:S05]  /*5780*/  FSEL R152, R152, RZ, P1 ;  /* 0x000000ff98987208 */ /* 0x000fca0000800000 */
[----:B------:R-:W-:-:S04]  /*5790*/  FMUL.FTZ R153, R152, UR14 ;  /* 0x0000000e98997c20 */ /* 0x000fc80008410000 */
[-C--:B------:R-:W-:Y:S01]  /*57a0*/  FMUL.FTZ R152, R154, R153.reuse ;  /* 0x000000999a987220 */ /* 0x080fe20000410000 */
[----:B------:R-:W-:-:S04]  /*57b0*/  FFMA.FTZ R108, R155, R153, R108 ;  /* 0x000000999b6c7223 */ /* 0x000fc8000001006c */
[----:B------:R-:W-:-:S04]  /*57c0*/  F2FP.BF16.F32.PACK_AB R152, RZ, R152 ;  /* 0x00000098ff98723e */ /* 0x000fc800000010ff */
[----:B------:R-:W-:-:S07]  /*57d0*/  PRMT R144, R152, 0x7610, R144 ;  /* 0x0000761098907816 */ /* 0x000fce0000000090 */
.L_x_288:
[----:B------:R-:W-:Y:S05]  /*57e0*/  BSYNC.RECONVERGENT B2 ;  /* 0x0000000000027941 */ /* 0x000fea0003800200 */
.L_x_287:
[----:B------:R-:W-:Y:S04]  /*57f0*/  BSSY.RECONVERGENT B2, `(.L_x_289) ;  /* 0x000000f000027945 */ /* 0x000fe80003800200 */
[----:B------:R-:W-:Y:S05]  /*5800*/  @!P2 BRA `(.L_x_290) ;  /* 0x000000000034a947 */ /* 0x000fea0003800000 */
[----:B0-----:R-:W-:Y:S01]  /*5810*/  FFMA.FTZ R152, R182, R158, R209 ;  /* 0x0000009eb6987223 */ /* 0x001fe200000100d1 */
        /* <DEDUP_REMOVED lines=8> */
[----:B------:R-:W-:Y:S01]  /*58a0*/  FMUL.FTZ R154, R155, R152 ;  /* 0x000000989b9a7220 */ /* 0x000fe20000410000 */
[----:B------:R-:W-:-:S04]  /*58b0*/  FFMA.FTZ R109, R152, R153, R109 ;  /* 0x00000099986d7223 */ /* 0x000fc8000001006d */
[----:B------:R-:W-:-:S04]  /*58c0*/  F2FP.BF16.F32.PACK_AB R154, RZ, R154 ;  /* 0x0000009aff9a723e */ /* 0x000fc800000010ff */
[----:B------:R-:W-:-:S07]  /*58d0*/  PRMT R144, R144, 0x5410, R154 ;  /* 0x0000541090907816 */ /* 0x000fce000000009a */
.L_x_290:
[----:B------:R-:W-:Y:S05]  /*58e0*/  BSYNC.RECONVERGENT B2 ;  /* 0x0000000000027941 */ /* 0x000fea0003800200 */
.L_x_289:
[----:B------:R-:W-:Y:S04]  /*58f0*/  BSSY.RECONVERGENT B2, `(.L_x_291) ;  /* 0x000000e000027945 */ /* 0x000fe80003800200 */
[----:B------:R-:W-:Y:S05]  /*5900*/  @!P2 BRA `(.L_x_292) ;  /* 0x000000000030a947 */ /* 0x000fea0003800000 */
[----:B0-----:R-:W-:Y:S01]  /*5910*/  FFMA.FTZ R153, R175, R158, R209 ;  /* 0x0000009eaf997223 */ /* 0x001fe200000100d1 */
[----:B------:R-:W-:Y:S02]  /*5920*/  ISETP.GT.AND P1, PT, R28, RZ, PT ;  /* 0x000000ff1c00720c */ /* 0x000fe40003f24270 */
[----:B------:R-:W-:Y:S01]  /*5930*/  SHF.L.U32 R154, R49, 0x10, RZ ;  /* 0x00000010319a7819 */ /* 0x000fe200000006ff */
[----:B------:R-:W-:Y:S01]  /*5940*/  FADD.FTZ R152, R176, -R153 ;  /* 0x80000099b0987221 */ /* 0x000fe20000010000 */
[----:B-----5:R-:W-:-:S03]  /*5950*/  SHF.L.U32 R155, R149, 0x10, RZ ;  /* 0x00000010959b7819 */ /* 0x020fc600000006ff */
[----:B------:R-:W-:-:S05]  /*5960*/  FMUL.FTZ R152, R205, R152 ;  /* 0x00000098cd987220 */ /* 0x000fca0000410000 */
[----:B------:R-:W-:-:S05]  /*5970*/  FSEL R152, R152, RZ, P1 ;  /* 0x000000ff98987208 */ /* 0x000fca0000800000 */
[----:B------:R-:W-:-:S04]  /*5980*/  FMUL.FTZ R153, R152, UR14 ;  /* 0x0000000e98997c20 */ /* 0x000fc80008410000 */
[-C--:B------:R-:W-:Y:S01]  /*5990*/  FMUL.FTZ R152, R154, R153.reuse ;  /* 0x000000999a987220 */ /* 0x080fe20000410000 */
[----:B------:R-:W-:-:S04]  /*59a0*/  FFMA.FTZ R110, R155, R153, R110 ;  /* 0x000000999b6e7223 */ /* 0x000fc8000001006e */
[----:B------:R-:W-:-:S04]  /*59b0*/  F2FP.BF16.F32.PACK_AB R152, RZ, R152 ;  /* 0x00000098ff98723e */ /* 0x000fc800000010ff */
[----:B------:R-:W-:-:S07]  /*59c0*/  PRMT R145, R152, 0x7610, R145 ;  /* 0x0000761098917816 */ /* 0x000fce0000000091 */
.L_x_292:
[----:B------:R-:W-:Y:S05]  /*59d0*/  BSYNC.RECONVERGENT B2 ;  /* 0x0000000000027941 */ /* 0x000fea0003800200 */
.L_x_291:
[----:B------:R-:W-:Y:S04]  /*59e0*/  BSSY.RECONVERGENT B2, `(.L_x_293) ;  /* 0x000000f000027945 */ /* 0x000fe80003800200 */
[----:B------:R-:W-:Y:S05]  /*59f0*/  @!P2 BRA `(.L_x_294) ;  /* 0x000000000034a947 */ /* 0x000fea0003800000 */
[----:B0-----:R-:W-:Y:S01]  /*5a00*/  FFMA.FTZ R152, R184, R158, R209 ;  /* 0x0000009eb8987223 */ /* 0x001fe200000100d1 */
        /* <DEDUP_REMOVED lines=8> */
[----:B------:R-:W-:Y:S01]  /*5a90*/  FMUL.FTZ R154, R155, R152 ;  /* 0x000000989b9a7220 */ /* 0x000fe20000410000 */
[----:B------:R-:W-:-:S04]  /*5aa0*/  FFMA.FTZ R111, R152, R153, R111 ;  /* 0x00000099986f7223 */ /* 0x000fc8000001006f */
[----:B------:R-:W-:-:S04]  /*5ab0*/  F2FP.BF16.F32.PACK_AB R154, RZ, R154 ;  /* 0x0000009aff9a723e */ /* 0x000fc800000010ff */
[----:B------:R-:W-:-:S07]  /*5ac0*/  PRMT R145, R145, 0x5410, R154 ;  /* 0x0000541091917816 */ /* 0x000fce000000009a */
.L_x_294:
[----:B------:R-:W-:Y:S05]  /*5ad0*/  BSYNC.RECONVERGENT B2 ;  /* 0x0000000000027941 */ /* 0x000fea0003800200 */
.L_x_293:
        /* <DEDUP_REMOVED lines=14> */
.L_x_296:
[----:B------:R-:W-:Y:S05]  /*5bc0*/  BSYNC.RECONVERGENT B2 ;  /* 0x0000000000027941 */ /* 0x000fea0003800200 */
.L_x_295:
[----:B------:R-:W-:Y:S04]  /*5bd0*/  BSSY.RECONVERGENT B2, `(.L_x_297) ;  /* 0x000000f000027945 */ /* 0x000fe80003800200 */
[----:B------:R-:W-:Y:S05]  /*5be0*/  @!P2 BRA `(.L_x_298) ;  /* 0x000000000034a947 */ /* 0x000fea0003800000 */
[----:B0-----:R-:W-:Y:S01]  /*5bf0*/  FFMA.FTZ R152, R186, R158, R209 ;  /* 0x0000009eba987223 */ /* 0x001fe200000100d1 */
[----:B------:R-:W-:Y:S02]  /*5c00*/  ISETP.GT.AND P1, PT, R28, RZ, PT ;  /* 0x000000ff1c00720c */ /* 0x000fe40003f24270 */
[----:B------:R-:W-:Y:S01]  /*5c10*/  SHF.L.U32 R155, R16, 0x10, RZ ;  /* 0x00000010109b7819 */ /* 0x000fe200000006ff */
[----:B------:R-:W-:Y:S01]  /*5c20*/  FADD.FTZ R152, R185, -R152 ;  /* 0x80000098b9987221 */ /* 0x000fe20000010000 */
[----:B-----5:R-:W-:-:S03]  /*5c30*/  PRMT R153, R150, 0x7632, R153 ;  /* 0x0000763296997816 */ /* 0x020fc60000000099 */
[----:B------:R-:W-:Y:S02]  /*5c40*/  FMUL.FTZ R152, R205, R152 ;  /* 0x00000098cd987220 */ /* 0x000fe40000410000 */
[----:B------:R-:W-:-:S03]  /*5c50*/  IMAD.U32 R153, R153, 0x10000, RZ ;  /* 0x0001000099997824 */ /* 0x000fc600078e00ff */
[----:B------:R-:W-:-:S05]  /*5c60*/  FSEL R152, R152, RZ, P1 ;  /* 0x000000ff98987208 */ /* 0x000fca0000800000 */
[----:B------:R-:W-:-:S04]  /*5c70*/  FMUL.FTZ R152, R152, UR14 ;  /* 0x0000000e98987c20 */ /* 0x000fc80008410000 */
[----:B------:R-:W-:Y:S01]  /*5c80*/  FMUL.FTZ R154, R155, R152 ;  /* 0x000000989b9a7220 */ /* 0x000fe20000410000 */
[----:B------:R-:W-:-:S04]  /*5c90*/  FFMA.FTZ R113, R152, R153, R113 ;  /* 0x0000009998717223 */ /* 0x000fc80000010071 */
[----:B------:R-:W-:-:S04]  /*5ca0*/  F2FP.BF16.F32.PACK_AB R154, RZ, R154 ;  /* 0x0000009aff9a723e */ /* 0x000fc800000010ff */
[----:B------:R-:W-:-:S07]  /*5cb0*/  PRMT R146, R146, 0x5410, R154 ;  /* 0x0000541092927816 */ /* 0x000fce000000009a */
.L_x_298:
[----:B------:R-:W-:Y:S05]  /*5cc0*/  BSYNC.RECONVERGENT B2 ;  /* 0x0000000000027941 */ /* 0x000fea0003800200 */
.L_x_297:
        /* <DEDUP_REMOVED lines=14> */
.L_x_300:
[----:B------:R-:W-:Y:S05]  /*5db0*/  BSYNC.RECONVERGENT B2 ;  /* 0x0000000000027941 */ /* 0x000fea0003800200 */
.L_x_299:
        /* <DEDUP_REMOVED lines=14> */
.L_x_285:
[----:B------:R-:W-:Y:S05]  /*5ea0*/  BSYNC.RECONVERGENT B1 ;  /* 0x0000000000017941 */ /* 0x000fea0003800200 */
.L_x_282:
[----:B0-----:R-:W0:Y:S08]  /*5eb0*/  @P0 LDC.64 R154, c[0x0][0x478] ;  /* 0x00011e00ff9a0b82 */ /* 0x001e300000000a00 */
[----:B------:R-:W1:Y:S01]  /*5ec0*/  @P2 LDC.64 R152, c[0x0][0x468] ;  /* 0x00011a00ff982b82 */ /* 0x000e620000000a00 */
[C---:B0-----:R-:W-:Y:S01]  /*5ed0*/  @P0 IMAD.WIDE.U32 R154, R207.reuse, 0x10, R154 ;  /* 0x00000010cf9a0825 */ /* 0x041fe200078e009a */
[----:B------:R-:W-:-:S04]  /*5ee0*/  IADD3 R207, PT, PT, R207, 0x20, RZ ;  /* 0x00000020cfcf7810 */ /* 0x000fc80007ffe0ff */
[----:B------:R2:W-:Y:S01]  /*5ef0*/  @P0 STG.E.128 desc[UR6][R154.64], R124 ;  /* 0x0000007c9a000986 */ /* 0x0005e2000c101d06 */
[----:B-1----:R-:W-:-:S04]  /*5f00*/  @P2 IMAD.WIDE.U32 R152, R159, 0x10, R152 ;  /* 0x000000109f982825 */ /* 0x002fc800078e0098 */
[----:B------:R-:W-:Y:S01]  /*5f10*/  VIADD R159, R159, 0x20 ;  /* 0x000000209f9f7836 */ /* 0x000fe20000000000 */
[----:B------:R2:W-:Y:S06]  /*5f20*/  @P2 STG.E.128 desc[UR6][R152.64], R144 ;  /* 0x0000009098002986 */ /* 0x0005ec000c101d06 */
.L_x_279:
[----:B------:R-:W-:Y:S05]  /*5f30*/  BSYNC.RECONVERGENT B0 ;  /* 0x0000000000007941 */ /* 0x000fea0003800200 */
.L_x_278:
        /* <DEDUP_REMOVED lines=8> */
.L_x_304:
[----:B------:R-:W-:Y:S05]  /*5fc0*/  BSYNC.RECONVERGENT B1 ;  /* 0x0000000000017941 */ /* 0x000fea0003800200 */
.L_x_303:
[----:B------:R-:W-:Y:S01]  /*5fd0*/  UISETP.NE.U32.AND UP0, UPT, UR12, URZ, UPT ;  /* 0x000000ff0c00728c */ /* 0x000fe2000bf05070 */
[----:B------:R-:W-:Y:S01]  /*5fe0*/  BSSY.RECONVERGENT B1, `(.L_x_305) ;  /* 0x00001c5000017945 */ /* 0x000fe20003800200 */
[----:B0-2--5:R-:W-:Y:S02]  /*5ff0*/  PRMT R155, R151, 0x7632, R155 ;  /* 0x00007632979b7816 */ /* 0x025fe4000000009b */
[----:B------:R-:W-:Y:S01]  /*6000*/  UISETP.NE.AND.EX UP0, UPT, UR13, URZ, UPT, UP0 ;  /* 0x000000ff0d00728c */ /* 0x000fe2000bf05300 */
[----:B------:R-:W-:Y:S02]  /*6010*/  PRMT R152, R150, 0x7632, R152 ;  /* 0x0000763296987816 */ /* 0x000fe40000000098 */
[----:B------:R-:W-:Y:S02]  /*6020*/  PRMT R153, R149, 0x7632, R153 ;  /* 0x0000763295997816 */ /* 0x000fe40000000099 */
[----:B------:R-:W-:-:S04]  /*6030*/  PRMT R154, R148, 0x7632, R154 ;  /* 0x00007632949a7816 */ /* 0x000fc8000000009a */
[----:B------:R-:W-:Y:S05]  /*6040*/  BRA.U !UP0, `(.L_x_306) ;  /* 0x0000000d08787547 */ /* 0x000fea000b800000 */
[----:B------:R-:W-:-:S04]  /*6050*/  UISETP.NE.U32.AND UP0, UPT, UR20, URZ, UPT ;  /* 0x000000ff1400728c */ /* 0x000fc8000bf05070 */
[----:B------:R-:W-:-:S06]  /*6060*/  UISETP.NE.AND.EX UP0, UPT, UR21, URZ, UPT, UP0 ;  /* 0x000000ff1500728c */ /* 0x000fcc000bf05300 */
[----:B------:R-:W-:-:S13]  /*6070*/  PLOP3.LUT P0, PT, PT, PT, UP0, 0x80, 0x8 ;  /* 0x000000000008781c */ /* 0x000fda0003f0f008 */
[----:B------:R-:W-:Y:S05]  /*6080*/  @!P0 BRA `(.L_x_307) ;  /* 0x0000000400c08947 */ /* 0x000fea0003800000 */
[----:B------:R-:W-:Y:S01]  /*6090*/  ISETP.GT.AND P1, PT, R28, RZ, PT ;  /* 0x000000ff1c00720c */ /* 0x000fe20003f24270 */
[----:B------:R-:W0:Y:S01]  /*60a0*/  @P2 LDC R213, c[0x0][0x40c] ;  /* 0x00010300ffd52b82 */ /* 0x000e220000000800 */
[C---:B------:R-:W-:Y:S02]  /*60b0*/  PRMT R28, R32.reuse, 0x7632, R28 ;  /* 0x00007632201c7816 */ /* 0x040fe4000000001c */
[----:B------:R-:W-:Y:S02]  /*60c0*/  SHF.L.U32 R206, R32, 0x10, RZ ;  /* 0x0000001020ce7819 */ /* 0x000fe400000006ff */
[----:B------:R-:W-:Y:S02]  /*60d0*/  SHF.L.U32 R208, R28, 0x10, RZ ;  /* 0x000000101cd07819 */ /* 0x000fe400000006ff */
[C---:B------:R-:W-:Y:S01]  /*60e0*/  SHF.L.U32 R126, R34.reuse, 0x10, RZ ;  /* 0x00000010227e7819 */ /* 0x040fe200000006ff */
[----:B------:R-:W1:Y:S01]  /*60f0*/  @P2 LDC R214, c[0x0][0x40c] ;  /* 0x00010300ffd62b82 */ /* 0x000e620000000800 */
[----:B------:R-:W-:-:S02]  /*6100*/  PRMT R124, R34, 0x7632, R124 ;  /* 0x00007632227c7816 */ /* 0x000fc4000000007c */
[----:B------:R-:W-:Y:S01]  /*6110*/  @P2 SHF.L.U32 R216, R59, 0x10, RZ ;  /* 0x000000103bd82819 */ /* 0x000fe200000006ff */
[-CC-:B------:R-:W-:Y:S01]  /*6120*/  @P1 FFMA.FTZ R125, R189, R158.reuse, R209.reuse ;  /* 0x0000009ebd7d1223 */ /* 0x180fe200000100d1 */
[-CC-:B------:R-:W-:Y:S01]  /*6130*/  @P1 FFMA.FTZ R28, R198, R158.reuse, R209.reuse ;  /* 0x0000009ec61c1223 */ /* 0x180fe200000100d1 */
[-CC-:B------:R-:W-:Y:S01]  /*6140*/  @P1 FFMA.FTZ R153, R191, R158.reuse, R209.reuse ;  /* 0x0000009ebf991223 */ /* 0x180fe200000100d1 */
[-C--:B------:R-:W-:Y:S01]  /*6150*/  @P1 FFMA.FTZ R152, R200, R158.reuse, R209 ;  /* 0x0000009ec8981223 */ /* 0x080fe200000100d1 */
[----:B------:R-:W-:Y:S01]  /*6160*/  @P1 FADD.FTZ R125, R190, -R125 ;  /* 0x8000007dbe7d1221 */ /* 0x000fe20000010000 */
[-CC-:B------:R-:W-:Y:S01]  /*6170*/  @P1 FFMA.FTZ R155, R193, R158.reuse, R209.reuse ;  /* 0x0000009ec19b1223 */ /* 0x180fe200000100d1 */
[-CC-:B------:R-:W-:Y:S01]  /*6180*/  @P1 FFMA.FTZ R154, R202, R158.reuse, R209.reuse ;  /* 0x0000009eca9a1223 */ /* 0x180fe200000100d1 */
[-CC-:B------:R-:W-:Y:S01]  /*6190*/  @P1 FFMA.FTZ R211, R195, R158.reuse, R209.reuse ;  /* 0x0000009ec3d31223 */ /* 0x180fe200000100d1 */
[----:B------:R-:W-:Y:S01]  /*61a0*/  @P1 FFMA.FTZ R212, R204, R158, R209 ;  /* 0x0000009eccd41223 */ /* 0x000fe200000100d1 */
[----:B------:R-:W-:Y:S01]  /*61b0*/  @P1 FFMA.FTZ R206, R205, R125, R206 ;  /* 0x0000007dcdce1223 */ /* 0x000fe200000100ce */
[----:B------:R-:W2:Y:S01]  /*61c0*/  @P2 LDC R209, c[0x0][0x40c] ;  /* 0x00010300ffd12b82 */ /* 0x000ea20000000800 */
[----:B------:R-:W-:Y:S01]  /*61d0*/  PRMT R125, R33, 0x7632, R125 ;  /* 0x00007632217d7816 */ /* 0x000fe2000000007d */
[----:B------:R-:W-:Y:S01]  /*61e0*/  @P1 FADD.FTZ R127, R197, -R28 ;  /* 0x8000001cc57f1221 */ /* 0x000fe20000010000 */
[----:B------:R-:W-:Y:S01]  /*61f0*/  SHF.L.U32 R28, R33, 0x10, RZ ;  /* 0x00000010211c7819 */ /* 0x000fe200000006ff */
[----:B------:R-:W-:Y:S01]  /*6200*/  @P1 FADD.FTZ R153, R192, -R153 ;  /* 0x80000099c0991221 */ /* 0x000fe20000010000 */
[----:B------:R-:W-:Y:S01]  /*6210*/  SHF.L.U32 R125, R125, 0x10, RZ ;  /* 0x000000107d7d7819 */ /* 0x000fe200000006ff */
[----:B------:R-:W-:Y:S01]  /*6220*/  @P1 FADD.FTZ R152, R199, -R152 ;  /* 0x80000098c7981221 */ /* 0x000fe20000010000 */
[C---:B------:R-:W-:Y:S01]  /*6230*/  @P1 FFMA.FTZ R208, R205.reuse, R127, R208 ;  /* 0x0000007fcdd01223 */ /* 0x040fe200000100d0 */
[----:B------:R-:W3:Y:S01]  /*6240*/  @P2 LDC R221, c[0x0][0x40c] ;  /* 0x00010300ffdd2b82 */ /* 0x000ee20000000800 */
[C---:B------:R-:W-:Y:S01]  /*6250*/  @P1 FFMA.FTZ R28, R205.reuse, R153, R28 ;  /* 0x00000099cd1c1223 */ /* 0x040fe2000001001c */
[----:B------:R-:W-:Y:S01]  /*6260*/  @P1 FFMA.FTZ R125, R205, R152, R125 ;  /* 0x00000098cd7d1223 */ /* 0x000fe2000001007d */
[----:B------:R-:W-:Y:S01]  /*6270*/  @P1 FADD.FTZ R155, R194, -R155 ;  /* 0x8000009bc29b1221 */ /* 0x000fe20000010000 */
[----:B------:R-:W-:Y:S01]  /*6280*/  @P2 SHF.L.U32 R153, R6, 0x10, RZ ;  /* 0x0000001006992819 */ /* 0x000fe200000006ff */
[----:B0-----:R-:W-:Y:S01]  /*6290*/  @P2 FMUL.FTZ R210, R208, R213 ;  /* 0x000000d5d0d22220 */ /* 0x001fe20000410000 */
[----:B------:R-:W-:Y:S01]  /*62a0*/  PRMT R152, R35, 0x7632, R152 ;  /* 0x0000763223987816 */ /* 0x000fe20000000098 */
[----:B------:R-:W-:Y:S01]  /*62b0*/  @P1 FFMA.FTZ R126, R205, R155, R126 ;  /* 0x0000009bcd7e1223 */ /* 0x000fe2000001007e */
[----:B------:R-:W0:Y:S01]  /*62c0*/  @P2 LDC R219, c[0x0][0x40c] ;  /* 0x00010300ffdb2b82 */ /* 0x000e220000000800 */
[----:B------:R-:W-:Y:S01]  /*62d0*/  @P1 FADD.FTZ R155, R203, -R212 ;  /* 0x800000d4cb9b1221 */ /* 0x000fe20000010000 */
[----:B------:R-:W-:Y:S01]  /*62e0*/  SHF.L.U32 R152, R152, 0x10, RZ ;  /* 0x0000001098987819 */ /* 0x000fe200000006ff */
[----:B------:R-:W-:Y:S01]  /*62f0*/  @P2 FMUL.FTZ R153, R210, R153 ;  /* 0x00000099d2992220 */ /* 0x000fe20000410000 */
[----:B------:R-:W-:-:S02]  /*6300*/  IMAD.U32 R124, R124, 0x10000, RZ ;  /* 0x000100007c7c7824 */ /* 0x000fc400078e00ff */
[----:B------:R-:W-:Y:S01]  /*6310*/  @P1 FADD.FTZ R127, R201, -R154 ;  /* 0x8000009ac97f1221 */ /* 0x000fe20000010000 */
[----:B------:R-:W-:Y:S01]  /*6320*/  F2FP.BF16.F32.PACK_AB R218, RZ, R208 ;  /* 0x000000d0ffda723e */ /* 0x000fe200000010ff */
[C---:B------:R-:W-:Y:S01]  /*6330*/  @P1 FFMA.FTZ R152, R205.reuse, R155, R152 ;  /* 0x0000009bcd981223 */ /* 0x040fe20000010098 */
[----:B------:R-:W4:Y:S01]  /*6340*/  @P2 LDC R215, c[0x0][0x40c] ;  /* 0x00010300ffd72b82 */ /* 0x000f220000000800 */
[----:B------:R-:W-:Y:S01]  /*6350*/  @P2 F2FP.BF16.F32.PACK_AB R155, RZ, R153 ;  /* 0x00000099ff9b223e */ /* 0x000fe200000010ff */
[----:B------:R-:W-:Y:S01]  /*6360*/  @P1 FFMA.FTZ R124, R205, R127, R124 ;  /* 0x0000007fcd7c1223 */ /* 0x000fe2000001007c */
[----:B------:R-:W-:Y:S02]  /*6370*/  @P2 IMAD.U32 R153, R7, 0x10000, RZ ;  /* 0x0001000007992824 */ /* 0x000fe400078e00ff */
[----:B-1----:R-:W-:Y:S01]  /*6380*/  @P2 FMUL.FTZ R208, R125, R214 ;  /* 0x000000d67dd02220 */ /* 0x002fe20000410000 */
[----:B------:R-:W-:Y:S01]  /*6390*/  SHF.L.U32 R154, R35, 0x10, RZ ;  /* 0x00000010239a7819 */ /* 0x000fe200000006ff */
[----:B------:R-:W-:Y:S01]  /*63a0*/  @P1 FADD.FTZ R211, R196, -R211 ;  /* 0x800000d3c4d31221 */ /* 0x000fe20000010000 */
[----:B--2---:R-:W-:Y:S01]  /*63b0*/  @P2 FMUL.FTZ R127, R206, R209 ;  /* 0x000000d1ce7f2220 */ /* 0x004fe20000410000 */
[----:B------:R-:W1:Y:S01]  /*63c0*/  @P2 LDC R223, c[0x0][0x40c] ;  /* 0x00010300ffdf2b82 */ /* 0x000e620000000800 */
[----:B------:R-:W-:Y:S01]  /*63d0*/  @P2 SHF.L.U32 R209, R8, 0x10, RZ ;  /* 0x0000001008d12819 */ /* 0x000fe200000006ff */
[----:B---3--:R-:W-:Y:S01]  /*63e0*/  @P2 FMUL.FTZ R214, R124, R221 ;  /* 0x000000dd7cd62220 */ /* 0x008fe20000410000 */
[----:B------:R-:W-:Y:S01]  /*63f0*/  @P2 FMUL.FTZ R153, R208, R153 ;  /* 0x00000099d0992220 */ /* 0x000fe20000410000 */
[----:B------:R-:W-:Y:S01]  /*6400*/  @P1 FFMA.FTZ R154, R205, R211, R154 ;  /* 0x000000d3cd9a1223 */ /* 0x000fe2000001009a */
[----:B------:R-:W-:Y:S01]  /*6410*/  F2FP.BF16.F32.PACK_AB R217, RZ, R206 ;  /* 0x000000ceffd9723e */ /* 0x000fe200000010ff */
[----:B------:R-:W-:Y:S01]  /*6420*/  @P2 FMUL.FTZ R213, R214, R209 ;  /* 0x000000d1d6d52220 */ /* 0x000fe20000410000 */
[----:B------:R-:W-:Y:S01]  /*6430*/  @P2 SHF.L.U32 R158, R56, 0x10, RZ ;  /* 0x00000010389e2819 */ /* 0x000fe200000006ff */
[----:B0-----:R-:W-:Y:S01]  /*6440*/  @P2 FMUL.FTZ R211, R126, R219 ;  /* 0x000000db7ed32220 */ /* 0x001fe20000410000 */
[----:B------:R-:W-:-:S02]  /*6450*/  @P2 SHF.L.U32 R206, R57, 0x10, RZ ;  /* 0x0000001039ce2819 */ /* 0x000fc400000006ff */
[----:B------:R-:W-:Y:S01]  /*6460*/  @P2 SHF.L.U32 R212, R58, 0x10, RZ ;  /* 0x000000103ad42819 */ /* 0x000fe200000006ff */
[----:B------:R-:W-:Y:S01]  /*6470*/  @P2 FMUL.FTZ R158, R127, R158 ;  /* 0x0000009e7f9e2220 */ /* 0x000fe20000410000 */
[----:B------:R-:W-:Y:S02]  /*6480*/  @P2 SHF.L.U32 R219, R148, 0x10, RZ ;  /* 0x0000001094db2819 */ /* 0x000fe400000006ff */
[----:B------:R-:W-:Y:S01]  /*6490*/  @P2 F2FP.BF16.F32.PACK_AB R209, RZ, R153 ;  /* 0x00000099ffd1223e */ /* 0x000fe200000010ff */
[----:B----4-:R-:W-:Y:S01]  /*64a0*/  @P2 FMUL.FTZ R205, R28, R215 ;  /* 0x000000d71ccd2220 */ /* 0x010fe20000410000 */
[----:B------:R-:W-:Y:S01]  /*64b0*/  @P2 PRMT R153, R148, 0x7632, R153 ;  /* 0x0000763294992816 */ /* 0x000fe20000000099 */
[----:B------:R-:W-:Y:S01]  /*64c0*/  @P2 FMUL.FTZ R212, R211, R212 ;  /* 0x000000d4d3d42220 */ /* 0x000fe20000410000 */
[----:B------:R-:W-:Y:S01]  /*64d0*/  @P2 FFMA.FTZ R116, R219, R127, R116 ;  /* 0x0000007fdb742223 */ /* 0x000fe20000010074 */
[----:B------:R-:W-:Y:S01]  /*64e0*/  @P2 FMUL.FTZ R206, R205, R206 ;  /* 0x000000cecdce2220 */ /* 0x000fe20000410000 */
[----:B------:R-:W-:Y:S01]  /*64f0*/  F2FP.BF16.F32.PACK_AB R126, R124, R126 ;  /* 0x0000007e7c7e723e */ /* 0x000fe200000010ff */
[----:B------:R-:W-:Y:S01]  /*6500*/  @P2 IMAD.U32 R127, R149, 0x10000, RZ ;  /* 0x00010000957f2824 */ /* 0x000fe200078e00ff */
[----:B------:R-:W-:Y:S01]  /*6510*/  @P2 SHF.L.U32 R153, R153, 0x10, RZ ;  /* 0x0000001099992819 */ /* 0x000fe200000006ff */
[----:B-1----:R-:W-:Y:S01]  /*6520*/  @P2 FMUL.FTZ R215, R154, R223 ;  /* 0x000000df9ad72220 */ /* 0x002fe20000410000 */
[----:B------:R-:W-:Y:S01]  /*6530*/  F2FP.BF16.F32.PACK_AB R125, R125, R28 ;  /* 0x0000001c7d7d723e */ /* 0x000fe200000010ff */
[----:B------:R-:W-:Y:S01]  /*6540*/  @P2 FFMA.FTZ R118, R127, R205, R118 ;  /* 0x000000cd7f762223 */ /* 0x000fe20000010076 */
[----:B------:R-:W-:Y:S01]  /*6550*/  @P2 PRMT R124, R150, 0x7632, R124 ;  /* 0x00007632967c2816 */ /* 0x000fe2000000007c */
[----:B------:R-:W-:Y:S01]  /*6560*/  @P2 FMUL.FTZ R216, R215, R216 ;  /* 0x000000d8d7d82220 */ /* 0x000fe20000410000 */
[----:B------:R-:W-:Y:S01]  /*6570*/  @P2 PRMT R28, R149, 0x7632, R28 ;  /* 0x00007632951c2816 */ /* 0x000fe2000000001c */
[----:B------:R-:W-:Y:S01]  /*6580*/  @P2 FFMA.FTZ R117, R210, R153, R117 ;  /* 0x00000099d2752223 */ /* 0x000fe20000010075 */
[----:B------:R-:W-:-:S02]  /*6590*/  @P2 F2FP.BF16.F32.PACK_AB R158, RZ, R158 ;  /* 0x0000009eff9e223e */ /* 0x000fc400000010ff */
[----:B------:R-:W-:Y:S02]  /*65a0*/  @P2 F2FP.BF16.F32.PACK_AB R206, RZ, R206 ;  /* 0x000000ceffce223e */ /* 0x000fe400000010ff */
        /* <DEDUP_REMOVED lines=13> */
[----:B------:R-:W-:Y:S02]  /*6680*/  @P2 PRMT R146, R212, 0x7610, R146 ;  /* 0x00007610d4922816 */ /* 0x000fe40000000092 */
[----:B------:R-:W-:Y:S02]  /*6690*/  @P2 PRMT R144, R144, 0x5410, R155 ;  /* 0x0000541090902816 */ /* 0x000fe4000000009b */
[----:B------:R-:W-:Y:S02]  /*66a0*/  @P2 PRMT R145, R145, 0x5410, R209 ;  /* 0x0000541091912816 */ /* 0x000fe400000000d1 */
[----:B------:R-:W-:Y:S02]  /*66b0*/  @P2 PRMT R146, R146, 0x5410, R213 ;  /* 0x0000541092922816 */ /* 0x000fe400000000d5 */
[----:B------:R-:W-:-:S02]  /*66c0*/  F2FP.BF16.F32.PACK_AB R127, R152, R154 ;  /* 0x0000009a987f723e */ /* 0x000fc400000010ff */
[----:B------:R-:W-:Y:S02]  /*66d0*/  @P2 PRMT R147, R216, 0x7610, R147 ;  /* 0x00007610d8932816 */ /* 0x000fe40000000093 */
[----:B------:R-:W-:Y:S01]  /*66e0*/  PRMT R124, R217, 0x5410, R218 ;  /* 0x00005410d97c7816 */ /* 0x000fe200000000da */
[----:B------:R-:W-:Y:S06]  /*66f0*/  @!P2 BRA `(.L_x_308) ;  /* 0x00000014004ca947 */ /* 0x000fec0003800000 */
[----:B------:R-:W-:Y:S01]  /*6700*/  SHF.L.U32 R153, R9, 0x10, RZ ;  /* 0x0000001009997819 */ /* 0x000fe200000006ff */
[----:B------:R-:W-:Y:S01]  /*6710*/  FMUL.FTZ R152, R152, UR14 ;  /* 0x0000000e98987c20 */ /* 0x000fe20008410000 */
[----:B------:R-:W-:-:S03]  /*6720*/  PRMT R28, R151, 0x7632, R28 ;  /* 0x00007632971c7816 */ /* 0x000fc6000000001c */
[----:B------:R-:W-:Y:S02]  /*6730*/  FMUL.FTZ R153, R152, R153 ;  /* 0x0000009998997220 */ /* 0x000fe40000410000 */
[----:B------:R-:W-:-:S03]  /*6740*/  IMAD.U32 R28, R28, 0x10000, RZ ;  /* 0x000100001c1c7824 */ /* 0x000fc600078e00ff */
[----:B------:R-:W-:Y:S01]  /*6750*/  F2FP.BF16.F32.PACK_AB R153, RZ, R153 ;  /* 0x00000099ff99723e */ /* 0x000fe200000010ff */
[----:B------:R-:W-:-:S03]  /*6760*/  FFMA.FTZ R123, R152, R28, R123 ;  /* 0x0000001c987b7223 */ /* 0x000fc6000001007b */
[----:B------:R-:W-:Y:S01]  /*6770*/  PRMT R147, R147, 0x5410, R153 ;  /* 0x0000541093937816 */ /* 0x000fe20000000099 */
[----:B------:R-:W-:Y:S06]  /*6780*/  BRA `(.L_x_308) ;  /* 0x0000001400287947 */ /* 0x000fec0003800000 */
.L_x_307:
[----:B------:R-:W-:Y:S01]  /*6790*/  ISETP.GT.AND P1, PT, R28, RZ, PT ;  /* 0x000000ff1c00720c */ /* 0x000fe20003f24270 */
[----:B------:R-:W0:Y:S01]  /*67a0*/  @P2 LDC R215, c[0x0][0x40c] ;  /* 0x00010300ffd72b82 */ /* 0x000e220000000800 */
[C---:B------:R-:W-:Y:S02]  /*67b0*/  SHF.L.U32 R28, R32.reuse, 0x10, RZ ;  /* 0x00000010201c7819 */ /* 0x040fe400000006ff */
[----:B------:R-:W-:Y:S02]  /*67c0*/  PRMT R152, R32, 0x7632, R152 ;  /* 0x0000763220987816 */ /* 0x000fe40000000098 */
[----:B------:R-:W-:Y:S02]  /*67d0*/  SHF.L.U32 R212, R34, 0x10, RZ ;  /* 0x0000001022d47819 */ /* 0x000fe400000006ff */
[----:B------:R-:W-:Y:S01]  /*67e0*/  SHF.L.U32 R152, R152, 0x10, RZ ;  /* 0x0000001098987819 */ /* 0x000fe200000006ff */
[----:B------:R-:W1:Y:S01]  /*67f0*/  @P2 LDC R211, c[0x0][0x40c] ;  /* 0x00010300ffd32b82 */ /* 0x000e620000000800 */
[----:B------:R-:W-:-:S03]  /*6800*/  SHF.L.U32 R216, R35, 0x10, RZ ;  /* 0x0000001023d87819 */ /* 0x000fc600000006ff */
[-CC-:B------:R-:W-:Y:S01]  /*6810*/  @P1 FFMA.FTZ R153, R189, R158.reuse, R209.reuse ;  /* 0x0000009ebd991223 */ /* 0x180fe200000100d1 */
[-CC-:B------:R-:W-:Y:S01]  /*6820*/  @P1 FFMA.FTZ R154, R198, R158.reuse, R209.reuse ;  /* 0x0000009ec69a1223 */ /* 0x180fe200000100d1 */
[-CC-:B------:R-:W-:Y:S01]  /*6830*/  @P1 FFMA.FTZ R208, R200, R158.reuse, R209.reuse ;  /* 0x0000009ec8d01223 */ /* 0x180fe200000100d1 */
[-C--:B------:R-:W-:Y:S01]  /*6840*/  @P1 FFMA.FTZ R219, R193, R158.reuse, R209 ;  /* 0x0000009ec1db1223 */ /* 0x080fe200000100d1 */
[----:B------:R-:W-:Y:S01]  /*6850*/  @P1 FADD.FTZ R153, R190, -R153 ;  /* 0x80000099be991221 */ /* 0x000fe20000010000 */
[----:B------:R-:W-:Y:S01]  /*6860*/  @P1 FADD.FTZ R155, R197, -R154 ;  /* 0x8000009ac59b1221 */ /* 0x000fe20000010000 */
[----:B------:R-:W2:Y:S01]  /*6870*/  @P2 LDC R217, c[0x0][0x40c] ;  /* 0x00010300ffd92b82 */ /* 0x000ea20000000800 */
[----:B------:R-:W-:Y:S01]  /*6880*/  SHF.L.U32 R154, R33, 0x10, RZ ;  /* 0x00000010219a7819 */ /* 0x000fe200000006ff */
[----:B------:R-:W-:Y:S01]  /*6890*/  @P1 FFMA.FTZ R28, R205, R153, R28 ;  /* 0x00000099cd1c1223 */ /* 0x000fe2000001001c */
[----:B------:R-:W-:Y:S01]  /*68a0*/  PRMT R153, R33, 0x7632, R153 ;  /* 0x0000763221997816 */ /* 0x000fe20000000099 */
[----:B------:R-:W-:Y:S01]  /*68b0*/  @P1 FFMA.FTZ R152, R205, R155, R152 ;  /* 0x0000009bcd981223 */ /* 0x000fe20000010098 */
[----:B------:R-:W-:Y:S01]  /*68c0*/  PRMT R155, R34, 0x7632, R155 ;  /* 0x00007632229b7816 */ /* 0x000fe2000000009b */
[-CC-:B------:R-:W-:Y:S01]  /*68d0*/  @P1 FFMA.FTZ R210, R202, R158.reuse, R209.reuse ;  /* 0x0000009ecad21223 */ /* 0x180fe200000100d1 */
[----:B------:R-:W-:Y:S01]  /*68e0*/  SHF.L.U32 R206, R153, 0x10, RZ ;  /* 0x0000001099ce7819 */ /* 0x000fe200000006ff */
[----:B------:R-:W3:Y:S01]  /*68f0*/  @P2 LDC R213, c[0x0][0x40c] ;  /* 0x00010300ffd52b82 */ /* 0x000ee20000000800 */
[----:B------:R-:W-:Y:S01]  /*6900*/  @P1 FFMA.FTZ R153, R191, R158, R209 ;  /* 0x0000009ebf991223 */ /* 0x000fe200000100d1 */
[----:B------:R-:W-:-:S02]  /*6910*/  IMAD.U32 R214, R155, 0x10000, RZ ;  /* 0x000100009bd67824 */ /* 0x000fc400078e00ff */
[----:B------:R-:W-:Y:S01]  /*6920*/  @P1 FADD.FTZ R155, R199, -R208 ;  /* 0x800000d0c79b1221 */ /* 0x000fe20000010000 */
[----:B------:R-:W-:Y:S01]  /*6930*/  @P1 FADD.FTZ R219, R194, -R219 ;  /* 0x800000dbc2db1221 */ /* 0x000fe20000010000 */
[----:B------:R-:W-:Y:S01]  /*6940*/  @P1 FADD.FTZ R153, R192, -R153 ;  /* 0x80000099c0991221 */ /* 0x000fe20000010000 */
[----:B------:R-:W-:Y:S01]  /*6950*/  @P1 FADD.FTZ R221, R201, -R210 ;  /* 0x800000d2c9dd1221 */ /* 0x000fe20000010000 */
[C---:B------:R-:W-:Y:S01]  /*6960*/  @P1 FFMA.FTZ R206, R205.reuse, R155, R206 ;  /* 0x0000009bcdce1223 */ /* 0x040fe200000100ce */
[C---:B------:R-:W-:Y:S01]  /*6970*/  @P1 FFMA.FTZ R212, R205.reuse, R219, R212 ;  /* 0x000000dbcdd41223 */ /* 0x040fe200000100d4 */
[C---:B------:R-:W-:Y:S01]  /*6980*/  @P1 FFMA.FTZ R154, R205.reuse, R153, R154 ;  /* 0x00000099cd9a1223 */ /* 0x040fe2000001009a */
[----:B------:R-:W4:Y:S01]  /*6990*/  @P2 LDC R219, c[0x0][0x40c] ;  /* 0x00010300ffdb2b82 */ /* 0x000f220000000800 */
[----:B------:R-:W-:Y:S01]  /*69a0*/  @P1 FFMA.FTZ R214, R205, R221, R214 ;  /* 0x000000ddcdd61223 */ /* 0x000fe200000100d6 */
[----:B-1----:R-:W-:Y:S01]  /*69b0*/  @P2 FMUL.FTZ R153, R28, R211 ;  /* 0x000000d31c992220 */ /* 0x002fe20000410000 */
[----:B0-----:R-:W-:Y:S01]  /*69c0*/  @P2 FMUL.FTZ R155, R154, R215 ;  /* 0x000000d79a9b2220 */ /* 0x001fe20000410000 */
[----:B------:R-:W-:Y:S01]  /*69d0*/  @P2 SHF.L.U32 R28, R56, 0x10, RZ ;  /* 0x00000010381c2819 */ /* 0x000fe200000006ff */
[----:B--2---:R-:W-:Y:S01]  /*69e0*/  @P2 FMUL.FTZ R208, R206, R217 ;  /* 0x000000d9ced02220 */ /* 0x004fe20000410000 */
[----:B------:R-:W-:-:S02]  /*69f0*/  @P2 SHF.L.U32 R206, R57, 0x10, RZ ;  /* 0x0000001039ce2819 */ /* 0x000fc400000006ff */
[----:B------:R-:W0:Y:S01]  /*6a00*/  @P2 LDC R215, c[0x0][0x40c] ;  /* 0x00010300ffd72b82 */ /* 0x000e220000000800 */
[----:B------:R-:W-:Y:S01]  /*6a10*/  @P2 SHF.L.U32 R211, R6, 0x10, RZ ;  /* 0x0000001006d32819 */ /* 0x000fe200000006ff */
[----:B------:R-:W-:Y:S01]  /*6a20*/  @P2 FMUL.FTZ R28, R28, R153 ;  /* 0x000000991c1c2220 */ /* 0x000fe20000410000 */
[----:B------:R-:W-:Y:S01]  /*6a30*/  @P1 FFMA.FTZ R217, R195, R158, R209 ;  /* 0x0000009ec3d91223 */ /* 0x000fe200000100d1 */
[----:B------:R-:W-:Y:S01]  /*6a40*/  @P2 FMUL.FTZ R206, R206, R155 ;  /* 0x0000009bcece2220 */ /* 0x000fe20000410000 */
[----:B---3--:R-:W-:Y:S01]  /*6a50*/  @P2 FMUL.FTZ R152, R152, R213 ;  /* 0x000000d598982220 */ /* 0x008fe20000410000 */
[----:B------:R-:W-:Y:S02]  /*6a60*/  @P2 SHF.L.U32 R213, R7, 0x10, RZ ;  /* 0x0000001007d52819 */ /* 0x000fe400000006ff */
[----:B------:R-:W1:Y:S01]  /*6a70*/  @P2 LDC R221, c[0x0][0x40c] ;  /* 0x00010300ffdd2b82 */ /* 0x000e620000000800 */
[----:B------:R-:W-:Y:S01]  /*6a80*/  @P2 F2FP.BF16.F32.PACK_AB R28, RZ, R28 ;  /* 0x0000001cff1c223e */ /* 0x000fe200000010ff */
[----:B------:R-:W-:Y:S01]  /*6a90*/  @P2 FMUL.FTZ R154, R211, R152 ;  /* 0x00000098d39a2220 */ /* 0x000fe20000410000 */
[----:B------:R-:W-:Y:S01]  /*6aa0*/  @P2 F2FP.BF16.F32.PACK_AB R206, RZ, R206 ;  /* 0x000000ceffce223e */ /* 0x000fe200000010ff */
[----:B------:R-:W-:Y:S01]  /*6ab0*/  @P2 FMUL.FTZ R210, R213, R208 ;  /* 0x000000d0d5d22220 */ /* 0x000fe20000410000 */
[----:B------:R-:W-:Y:S01]  /*6ac0*/  @P2 PRMT R144, R28, 0x7610, R144 ;  /* 0x000076101c902816 */ /* 0x000fe20000000090 */
[----:B------:R-:W-:Y:S01]  /*6ad0*/  @P1 FADD.FTZ R217, R196, -R217 ;  /* 0x800000d9c4d91221 */ /* 0x000fe20000010000 */
[----:B------:R-:W-:Y:S01]  /*6ae0*/  @P2 F2FP.BF16.F32.PACK_AB R154, RZ, R154 ;  /* 0x0000009aff9a223e */ /* 0x000fe200000010ff */
[----:B----4-:R-:W-:Y:S01]  /*6af0*/  @P2 FMUL.FTZ R211, R212, R219 ;  /* 0x000000dbd4d32220 */ /* 0x010fe20000410000 */
[----:B------:R-:W-:Y:S01]  /*6b00*/  @P2 F2FP.BF16.F32.PACK_AB R210, RZ, R210 ;  /* 0x000000d2ffd2223e */ /* 0x000fe200000010ff */
[----:B------:R-:W-:Y:S01]  /*6b10*/  @P1 FFMA.FTZ R216, R205, R217, R216 ;  /* 0x000000d9cdd81223 */ /* 0x000fe200000100d8 */
[----:B------:R-:W-:-:S02]  /*6b20*/  @P2 PRMT R145, R206, 0x7610, R145 ;  /* 0x00007610ce912816 */ /* 0x000fc40000000091 */
[----:B------:R-:W-:Y:S02]  /*6b30*/  @P2 PRMT R28, R148, 0x7632, R28 ;  /* 0x00007632941c2816 */ /* 0x000fe4000000001c */
[----:B------:R-:W-:Y:S01]  /*6b40*/  @P2 PRMT R144, R144, 0x5410, R154 ;  /* 0x0000541090902816 */ /* 0x000fe2000000009a */
[----:B0-----:R-:W-:Y:S01]  /*6b50*/  @P2 FMUL.FTZ R214, R214, R215 ;  /* 0x000000d7d6d62220 */ /* 0x001fe20000410000 */
[----:B------:R-:W-:Y:S01]  /*6b60*/  @P2 IMAD.U32 R154, R58, 0x10000, RZ ;  /* 0x000100003a9a2824 */ /* 0x000fe200078e00ff */
[----:B------:R-:W-:Y:S02]  /*6b70*/  @P2 SHF.L.U32 R215, R148, 0x10, RZ ;  /* 0x0000001094d72819 */ /* 0x000fe400000006ff */
[----:B------:R-:W-:Y:S01]  /*6b80*/  @P2 PRMT R145, R145, 0x5410, R210 ;  /* 0x0000541091912816 */ /* 0x000fe200000000d2 */
[----:B------:R-:W-:Y:S01]  /*6b90*/  @P2 FMUL.FTZ R154, R154, R211 ;  /* 0x000000d39a9a2220 */ /* 0x000fe20000410000 */
[----:B------:R-:W-:Y:S01]  /*6ba0*/  @P2 SHF.L.U32 R28, R28, 0x10, RZ ;  /* 0x000000101c1c2819 */ /* 0x000fe200000006ff */
[----:B------:R-:W-:Y:S01]  /*6bb0*/  @P2 FFMA.FTZ R116, R215, R153, R116 ;  /* 0x00000099d7742223 */ /* 0x000fe20000010074 */
[----:B------:R-:W-:Y:S01]  /*6bc0*/  @P2 SHF.L.U32 R217, R8, 0x10, RZ ;  /* 0x0000001008d92819 */ /* 0x000fe200000006ff */
[----:B-1----:R-:W-:Y:S01]  /*6bd0*/  @P2 FMUL.FTZ R213, R216, R221 ;  /* 0x000000ddd8d52220 */ /* 0x002fe20000410000 */
[----:B------:R-:W-:Y:S01]  /*6be0*/  @P2 SHF.L.U32 R210, R59, 0x10, RZ ;  /* 0x000000103bd22819 */ /* 0x000fe200000006ff */
[----:B------:R-:W-:Y:S01]  /*6bf0*/  @P2 FFMA.FTZ R117, R152, R28, R117 ;  /* 0x0000001c98752223 */ /* 0x000fe20000010075 */
[----:B------:R-:W-:Y:S01]  /*6c00*/  @P2 SHF.L.U32 R215, R149, 0x10, RZ ;  /* 0x0000001095d72819 */ /* 0x000fe200000006ff */
[----:B------:R-:W-:Y:S01]  /*6c10*/  @P2 FMUL.FTZ R206, R217, R214 ;  /* 0x000000d6d9ce2220 */ /* 0x000fe20000410000 */
[----:B------:R-:W-:Y:S01]  /*6c20*/  @P2 PRMT R153, R149, 0x7632, R153 ;  /* 0x0000763295992816 */ /* 0x000fe20000000099 */
[----:B------:R-:W-:Y:S01]  /*6c30*/  @P2 FMUL.FTZ R210, R210, R213 ;  /* 0x000000d5d2d22220 */ /* 0x000fe20000410000 */
[C---:B------:R-:W-:Y:S01]  /*6c40*/  @P2 PRMT R28, R150.reuse, 0x7632, R28 ;  /* 0x00007632961c2816 */ /* 0x040fe2000000001c */
[----:B------:R-:W-:Y:S01]  /*6c50*/  @P2 FFMA.FTZ R118, R215, R155, R118 ;  /* 0x0000009bd7762223 */ /* 0x000fe20000010076 */
[----:B------:R-:W-:Y:S01]  /*6c60*/  @P2 F2FP.BF16.F32.PACK_AB R154, RZ, R154 ;  /* 0x0000009aff9a223e */ /* 0x000fe200000010ff */
[----:B------:R-:W-:Y:S01]  /*6c70*/  @P2 IMAD.U32 R153, R153, 0x10000, RZ ;  /* 0x0001000099992824 */ /* 0x000fe200078e00ff */
[----:B------:R-:W-:-:S02]  /*6c80*/  @P2 SHF.L.U32 R217, R150, 0x10, RZ ;  /* 0x0000001096d92819 */ /* 0x000fc400000006ff */
        /* <DEDUP_REMOVED lines=8> */
[----:B------:R-:W-:Y:S02]  /*6d10*/  @P2 PRMT R146, R154, 0x7610, R146 ;  /* 0x000076109a922816 */ /* 0x000fe40000000092 */
[----:B------:R-:W-:-:S02]  /*6d20*/  @P2 PRMT R147, R210, 0x7610, R147 ;  /* 0x00007610d2932816 */ /* 0x000fc40000000093 */
        /* <DEDUP_REMOVED lines=8> */
[----:B------:R-:W-:Y:S02]  /*6db0*/  @P1 FFMA.FTZ R28, R205, R158, R28 ;  /* 0x0000009ecd1c1223 */ /* 0x000fe4000001001c */
[----:B------:R-:W-:Y:S02]  /*6dc0*/  IMAD.U32 R152, R152, 0x10000, RZ ;  /* 0x0001000098987824 */ /* 0x000fe400078e00ff */
[----:B------:R-:W-:-:S04]  /*6dd0*/  FMUL.FTZ R28, R28, UR14 ;  /* 0x0000000e1c1c7c20 */ /* 0x000fc80008410000 */
[----:B------:R-:W-:Y:S01]  /*6de0*/  FMUL.FTZ R153, R153, R28 ;  /* 0x0000001c99997220 */ /* 0x000fe20000410000 */
[----:B------:R-:W-:-:S04]  /*6df0*/  FFMA.FTZ R123, R28, R152, R123 ;  /* 0x000000981c7b7223 */ /* 0x000fc8000001007b */
[----:B------:R-:W-:-:S04]  /*6e00*/  F2FP.BF16.F32.PACK_AB R153, RZ, R153 ;  /* 0x00000099ff99723e */ /* 0x000fc800000010ff */
[----:B------:R-:W-:Y:S01]  /*6e10*/  PRMT R147, R147, 0x5410, R153 ;  /* 0x0000541093937816 */ /* 0x000fe20000000099 */
[----:B------:R-:W-:Y:S06]  /*6e20*/  BRA `(.L_x_308) ;  /* 0x0000000c00807947 */ /* 0x000fec0003800000 */
.L_x_306:
[----:B------:R-:W-:-:S04]  /*6e30*/  UISETP.NE.U32.AND UP0, UPT, UR20, URZ, UPT ;  /* 0x000000ff1400728c */ /* 0x000fc8000bf05070 */
[----:B------:R-:W-:-:S06]  /*6e40*/  UISETP.NE.AND.EX UP0, UPT, UR21, URZ, UPT, UP0 ;  /* 0x000000ff1500728c */ /* 0x000fcc000bf05300 */
[----:B------:R-:W-:-:S13]  /*6e50*/  PLOP3.LUT P0, PT, PT, PT, UP0, 0x80, 0x8 ;  /* 0x000000000008781c */ /* 0x000fda0003f0f008 */
[----:B------:R-:W-:Y:S05]  /*6e60*/  @!P0 BRA `(.L_x_309) ;  /* 0x0000000400988947 */ /* 0x000fea0003800000 */
[----:B------:R-:W0:Y:S01]  /*6e70*/  @P2 LDC R212, c[0x0][0x40c] ;  /* 0x00010300ffd42b82 */ /* 0x000e220000000800 */
[----:B------:R-:W-:Y:S01]  /*6e80*/  ISETP.GT.AND P1, PT, R28, RZ, PT ;  /* 0x000000ff1c00720c */ /* 0x000fe20003f24270 */
[-CC-:B------:R-:W-:Y:S01]  /*6e90*/  FFMA.FTZ R28, R198, R158.reuse, R209.reuse ;  /* 0x0000009ec61c7223 */ /* 0x180fe200000100d1 */
[-CC-:B------:R-:W-:Y:S01]  /*6ea0*/  FFMA.FTZ R125, R189, R158.reuse, R209.reuse ;  /* 0x0000009ebd7d7223 */ /* 0x180fe200000100d1 */
[-CC-:B------:R-:W-:Y:S01]  /*6eb0*/  FFMA.FTZ R214, R200, R158.reuse, R209.reuse ;  /* 0x0000009ec8d67223 */ /* 0x180fe200000100d1 */
[-C--:B------:R-:W-:Y:S01]  /*6ec0*/  FFMA.FTZ R211, R191, R158.reuse, R209 ;  /* 0x0000009ebfd37223 */ /* 0x080fe200000100d1 */
[----:B------:R-:W-:Y:S01]  /*6ed0*/  FADD.FTZ R28, R197, -R28 ;  /* 0x8000001cc51c7221 */ /* 0x000fe20000010000 */
[----:B------:R-:W-:Y:S01]  /*6ee0*/  FADD.FTZ R124, R190, -R125 ;  /* 0x8000007dbe7c7221 */ /* 0x000fe20000010000 */
[----:B------:R-:W1:Y:S01]  /*6ef0*/  @P2 LDC R222, c[0x0][0x40c] ;  /* 0x00010300ffde2b82 */ /* 0x000e620000000800 */
[--C-:B------:R-:W-:Y:S01]  /*6f00*/  FFMA.FTZ R213, R193, R158, R209.reuse ;  /* 0x0000009ec1d57223 */ /* 0x100fe200000100d1 */
[----:B------:R-:W-:Y:S01]  /*6f10*/  FMUL.FTZ R125, R205, R28 ;  /* 0x0000001ccd7d7220 */ /* 0x000fe20000410000 */
[-CC-:B------:R-:W-:Y:S01]  /*6f20*/  FFMA.FTZ R218, R202, R158.reuse, R209.reuse ;  /* 0x0000009ecada7223 */ /* 0x180fe200000100d1 */
[-CC-:B------:R-:W-:Y:S01]  /*6f30*/  FFMA.FTZ R217, R195, R158.reuse, R209.reuse ;  /* 0x0000009ec3d97223 */ /* 0x180fe200000100d1 */
[----:B------:R-:W-:Y:S01]  /*6f40*/  FFMA.FTZ R224, R204, R158, R209 ;  /* 0x0000009ecce07223 */ /* 0x000fe200000100d1 */
[----:B------:R-:W-:Y:S01]  /*6f50*/  FADD.FTZ R214, R199, -R214 ;  /* 0x800000d6c7d67221 */ /* 0x000fe20000010000 */
[----:B------:R-:W-:Y:S01]  /*6f60*/  FSEL R125, R125, RZ, P1 ;  /* 0x000000ff7d7d7208 */ /* 0x000fe20000800000 */
[----:B------:R-:W2:Y:S01]  /*6f70*/  @P2 LDC R206, c[0x0][0x40c] ;  /* 0x00010300ffce2b82 */ /* 0x000ea20000000800 */
[----:B------:R-:W-:Y:S01]  /*6f80*/  FADD.FTZ R210, R192, -R211 ;  /* 0x800000d3c0d27221 */ /* 0x000fe20000010000 */
[----:B------:R-:W-:Y:S01]  /*6f90*/  FADD.FTZ R216, R194, -R213 ;  /* 0x800000d5c2d87221 */ /* 0x000fe20000010000 */
[----:B------:R-:W-:Y:S01]  /*6fa0*/  FMUL.FTZ R211, R205, R214 ;  /* 0x000000d6cdd37220 */ /* 0x000fe20000410000 */
[----:B------:R-:W-:Y:S01]  /*6fb0*/  FADD.FTZ R218, R201, -R218 ;  /* 0x800000dac9da7221 */ /* 0x000fe20000010000 */
[C---:B------:R-:W-:Y:S01]  /*6fc0*/  FMUL.FTZ R210, R205.reuse, R210 ;  /* 0x000000d2cdd27220 */ /* 0x040fe20000410000 */
[----:B------:R-:W-:Y:S01]  /*6fd0*/  FMUL.FTZ R124, R205, R124 ;  /* 0x0000007ccd7c7220 */ /* 0x000fe20000410000 */
[----:B------:R-:W-:Y:S01]  /*6fe0*/  FADD.FTZ R220, R196, -R217 ;  /* 0x800000d9c4dc7221 */ /* 0x000fe20000010000 */
[----:B------:R-:W3:Y:S01]  /*6ff0*/  @P2 LDC R127, c[0x0][0x40c] ;  /* 0x00010300ff7f2b82 */ /* 0x000ee20000000800 */
[----:B0-----:R-:W-:Y:S01]  /*7000*/  @P2 FMUL.FTZ R28, R125, R212 ;  /* 0x000000d47d1c2220 */ /* 0x001fe20000410000 */
[----:B------:R-:W-:Y:S01]  /*7010*/  FMUL.FTZ R212, R205, R216 ;  /* 0x000000d8cdd47220 */ /* 0x000fe20000410000 */
[----:B------:R-:W-:Y:S01]  /*7020*/  FSEL R219, R211, RZ, P1 ;  /* 0x000000ffd3db7208 */ /* 0x000fe20000800000 */
[----:B------:R-:W-:Y:S01]  /*7030*/  FMUL.FTZ R213, R205, R218 ;  /* 0x000000dacdd57220 */ /* 0x000fe20000410000 */
[----:B------:R-:W-:Y:S01]  /*7040*/  FADD.FTZ R224, R203, -R224 ;  /* 0x800000e0cbe07221 */ /* 0x000fe20000010000 */
[----:B------:R-:W-:Y:S01]  /*7050*/  FMUL.FTZ R214, R205, R220 ;  /* 0x000000dccdd67220 */ /* 0x000fe20000410000 */
[----:B------:R-:W-:Y:S01]  /*7060*/  FSEL R221, R212, RZ, P1 ;  /* 0x000000ffd4dd7208 */ /* 0x000fe20000800000 */
[----:B------:R-:W0:Y:S01]  /*7070*/  @P2 LDC R215, c[0x0][0x40c] ;  /* 0x00010300ffd72b82 */ /* 0x000e220000000800 */
[----:B------:R-:W-:Y:S01]  /*7080*/  @P2 SHF.L.U32 R225, R7, 0x10, RZ ;  /* 0x0000001007e12819 */ /* 0x000fe200000006ff */
[----:B------:R-:W-:Y:S01]  /*7090*/  FMUL.FTZ R205, R205, R224 ;  /* 0x000000e0cdcd7220 */ /* 0x000fe20000410000 */
[----:B------:R-:W-:Y:S01]  /*70a0*/  FSEL R218, R210, RZ, P1 ;  /* 0x000000ffd2da7208 */ /* 0x000fe20000800000 */
[----:B-1----:R-:W-:Y:S01]  /*70b0*/  @P2 FMUL.FTZ R210, R219, R222 ;  /* 0x000000dedbd22220 */ /* 0x002fe20000410000 */
[----:B------:R-:W-:Y:S01]  /*70c0*/  FSEL R124, R124, RZ, P1 ;  /* 0x000000ff7c7c7208 */ /* 0x000fe20000800000 */
[----:B------:R-:W-:Y:S01]  /*70d0*/  @P2 IMAD.U32 R227, R8, 0x10000, RZ ;  /* 0x0001000008e32824 */ /* 0x000fe200078e00ff */
[----:B------:R-:W-:Y:S01]  /*70e0*/  FSEL R220, R213, RZ, P1 ;  /* 0x000000ffd5dc7208 */ /* 0x000fe20000800000 */
[----:B------:R-:W1:Y:S01]  /*70f0*/  @P2 LDC R126, c[0x0][0x40c] ;  /* 0x00010300ff7e2b82 */ /* 0x000e620000000800 */
[----:B--2---:R-:W-:Y:S01]  /*7100*/  @P2 FMUL.FTZ R213, R221, R206 ;  /* 0x000000ceddd52220 */ /* 0x004fe20000410000 */
[----:B------:R-:W-:Y:S01]  /*7110*/  @P2 SHF.L.U32 R208, R56, 0x10, RZ ;  /* 0x0000001038d02819 */ /* 0x000fe200000006ff */
[----:B------:R-:W-:Y:S01]  /*7120*/  @P2 FMUL.FTZ R206, R225, R210 ;  /* 0x000000d2e1ce2220 */ /* 0x000fe20000410000 */
[----:B------:R-:W-:-:S02]  /*7130*/  @P2 SHF.L.U32 R216, R57, 0x10, RZ ;  /* 0x0000001039d82819 */ /* 0x000fc400000006ff */
[----:B------:R-:W-:Y:S02]  /*7140*/  @P2 SHF.L.U32 R224, R58, 0x10, RZ ;  /* 0x000000103ae02819 */ /* 0x000fe400000006ff */
[----:B------:R-:W2:Y:S01]  /*7150*/  @P2 LDC R158, c[0x0][0x40c] ;  /* 0x00010300ff9e2b82 */ /* 0x000ea20000000800 */
[----:B------:R-:W-:Y:S01]  /*7160*/  FSEL R223, R214, RZ, P1 ;  /* 0x000000ffd6df7208 */ /* 0x000fe20000800000 */
[----:B---3--:R-:W-:Y:S01]  /*7170*/  @P2 FMUL.FTZ R127, R124, R127 ;  /* 0x0000007f7c7f2220 */ /* 0x008fe20000410000 */
[----:B------:R-:W-:Y:S01]  /*7180*/  @P2 SHF.L.U32 R225, R148, 0x10, RZ ;  /* 0x0000001094e12819 */ /* 0x000fe200000006ff */
[----:B------:R-:W-:Y:S01]  /*7190*/  @P2 FMUL.FTZ R212, R224, R213 ;  /* 0x000000d5e0d42220 */ /* 0x000fe20000410000 */
[----:B------:R-:W-:Y:S01]  /*71a0*/  @P2 SHF.L.U32 R209, R6, 0x10, RZ ;  /* 0x0000001006d12819 */ /* 0x000fe200000006ff */
[----:B------:R-:W-:Y:S01]  /*71b0*/  @P2 FMUL.FTZ R208, R208, R127 ;  /* 0x0000007fd0d02220 */ /* 0x000fe20000410000 */
[----:B------:R-:W-:Y:S01]  /*71c0*/  @P2 SHF.L.U32 R226, R59, 0x10, RZ ;  /* 0x000000103be22819 */ /* 0x000fe200000006ff */
[----:B0-----:R-:W-:Y:S01]  /*71d0*/  @P2 FMUL.FTZ R211, R218, R215 ;  /* 0x000000d7dad32220 */ /* 0x001fe20000410000 */
[----:B------:R-:W-:Y:S01]  /*71e0*/  @P2 FFMA.FTZ R116, R225, R127, R116 ;  /* 0x0000007fe1742223 */ /* 0x000fe20000010074 */
[----:B------:R-:W-:Y:S01]  /*71f0*/  @P2 SHF.L.U32 R127, R149, 0x10, RZ ;  /* 0x00000010957f2819 */ /* 0x000fe200000006ff */
[----:B------:R-:W-:Y:S01]  /*7200*/  @P2 FMUL.FTZ R209, R209, R28 ;  /* 0x0000001cd1d12220 */ /* 0x000fe20000410000 */
[----:B------:R-:W-:-:S02]  /*7210*/  @P2 SHF.L.U32 R153, R153, 0x10, RZ ;  /* 0x0000001099992819 */ /* 0x000fc400000006ff */
[----:B------:R-:W-:Y:S01]  /*7220*/  @P2 SHF.L.U32 R154, R154, 0x10, RZ ;  /* 0x000000109a9a2819 */ /* 0x000fe200000006ff */
[-C--:B------:R-:W-:Y:S01]  /*7230*/  @P2 FFMA.FTZ R118, R127, R211.reuse, R118 ;  /* 0x000000d37f762223 */ /* 0x080fe20000010076 */
[----:B-1----:R-:W-:Y:S01]  /*7240*/  @P2 FMUL.FTZ R214, R220, R126 ;  /* 0x0000007edcd62220 */ /* 0x002fe20000410000 */
[----:B------:R-:W-:Y:S01]  /*7250*/  @P2 FMUL.FTZ R126, R216, R211 ;  /* 0x000000d3d87e2220 */ /* 0x000fe20000410000 */
[----:B------:R-:W-:Y:S01]  /*7260*/  @P2 F2FP.BF16.F32.PACK_AB R208, RZ, R208 ;  /* 0x000000d0ffd0223e */ /* 0x000fe200000010ff */
[----:B------:R-:W-:Y:S01]  /*7270*/  @P2 FFMA.FTZ R119, R210, R153, R119 ;  /* 0x00000099d2772223 */ /* 0x000fe20000010077 */
[----:B------:R-:W-:Y:S01]  /*7280*/  @P2 FMUL.FTZ R215, R227, R214 ;  /* 0x000000d6e3d72220 */ /* 0x000fe20000410000 */
[----:B------:R-:W-:Y:S01]  /*7290*/  @P2 F2FP.BF16.F32.PACK_AB R212, RZ, R212 ;  /* 0x000000d4ffd4223e */ /* 0x000fe200000010ff */
[----:B------:R-:W-:Y:S01]  /*72a0*/  @P2 FFMA.FTZ R117, R28, R154, R117 ;  /* 0x0000009a1c752223 */ /* 0x000fe20000010075 */
[----:B------:R-:W-:Y:S02]  /*72b0*/  @P2 IMAD.U32 R127, R150, 0x10000, RZ ;  /* 0x00010000967f2824 */ /* 0x000fe400078e00ff */
[----:B--2---:R-:W-:Y:S01]  /*72c0*/  @P2 FMUL.FTZ R217, R223, R158 ;  /* 0x0000009edfd92220 */ /* 0x004fe20000410000 */
[----:B------:R-:W-:-:S02]  /*72d0*/  @P2 F2FP.BF16.F32.PACK_AB R158, RZ, R126 ;  /* 0x0000007eff9e223e */ /* 0x000fc400000010ff */
[----:B------:R-:W-:Y:S01]  /*72e0*/  @P2 SHF.L.U32 R152, R152, 0x10, RZ ;  /* 0x0000001098982819 */ /* 0x000fe200000006ff */
[----:B------:R-:W-:Y:S01]  /*72f0*/  @P2 FMUL.FTZ R216, R226, R217 ;  /* 0x000000d9e2d82220 */ /* 0x000fe20000410000 */
[----:B------:R-:W-:Y:S01]  /*7300*/  @P2 SHF.L.U32 R153, R151, 0x10, RZ ;  /* 0x0000001097992819 */ /* 0x000fe200000006ff */
[----:B------:R-:W-:Y:S01]  /*7310*/  @P2 FFMA.FTZ R120, R127, R213, R120 ;  /* 0x000000d57f782223 */ /* 0x000fe20000010078 */
[----:B------:R-:W-:Y:S01]  /*7320*/  @P2 F2FP.BF16.F32.PACK_AB R209, RZ, R209 ;  /* 0x000000d1ffd1223e */ /* 0x000fe200000010ff */
[----:B------:R-:W-:Y:S01]  /*7330*/  @P2 FFMA.FTZ R121, R214, R152, R121 ;  /* 0x00000098d6792223 */ /* 0x000fe20000010079 */
[----:B------:R-:W-:Y:S01]  /*7340*/  @P2 F2FP.BF16.F32.PACK_AB R206, RZ, R206 ;  /* 0x000000ceffce223e */ /* 0x000fe200000010ff */
[----:B------:R-:W-:Y:S01]  /*7350*/  @P2 FFMA.FTZ R122, R153, R217, R122 ;  /* 0x000000d9997a2223 */ /* 0x000fe2000001007a */
[----:B------:R-:W-:Y:S02]  /*7360*/  @P2 F2FP.BF16.F32.PACK_AB R215, RZ, R215 ;  /* 0x000000d7ffd7223e */ /* 0x000fe400000010ff */
[----:B------:R-:W-:-:S02]  /*7370*/  @P2 F2FP.BF16.F32.PACK_AB R216, RZ, R216 ;  /* 0x000000d8ffd8223e */ /* 0x000fc400000010ff */
[----:B------:R-:W-:Y:S02]  /*7380*/  @P2 PRMT R144, R208, 0x7610, R144 ;  /* 0x00007610d0902816 */ /* 0x000fe40000000090 */
[----:B------:R-:W-:Y:S02]  /*7390*/  @P2 PRMT R145, R158, 0x7610, R145 ;  /* 0x000076109e912816 */ /* 0x000fe40000000091 */
[----:B------:R-:W-:Y:S02]  /*73a0*/  FSEL R28, R205, RZ, P1 ;  /* 0x000000ffcd1c7208 */ /* 0x000fe40000800000 */
[----:B------:R-:W-:Y:S02]  /*73b0*/  @P2 PRMT R146, R212, 0x7610, R146 ;  /* 0x00007610d4922816 */ /* 0x000fe40000000092 */
[----:B------:R-:W-:Y:S02]  /*73c0*/  F2FP.BF16.F32.PACK_AB R124, R125, R124 ;  /* 0x0000007c7d7c723e */ /* 0x000fe400000010ff */
[----:B------:R-:W-:-:S02]  /*73d0*/  F2FP.BF16.F32.PACK_AB R125, R219, R218 ;  /* 0x000000dadb7d723e */ /* 0x000fc400000010ff */
[----:B------:R-:W-:Y:S02]  /*73e0*/  F2FP.BF16.F32.PACK_AB R126, R220, R221 ;  /* 0x000000dddc7e723e */ /* 0x000fe400000010ff */
[----:B------:R-:W-:Y:S02]  /*73f0*/  @P2 PRMT R144, R144, 0x5410, R209 ;  /* 0x0000541090902816 */ /* 0x000fe400000000d1 */
[----:B------:R-:W-:Y:S02]  /*7400*/  @P2 PRMT R145, R145, 0x5410, R206 ;  /* 0x0000541091912816 */ /* 0x000fe400000000ce */
[----:B------:R-:W-:Y:S02]  /*7410*/  F2FP.BF16.F32.PACK_AB R127, R28, R223 ;  /* 0x000000df1c7f723e */ /* 0x000fe400000010ff */
[----:B------:R-:W-:Y:S02]  /*7420*/  @P2 PRMT R146, R146, 0x5410, R215 ;  /* 0x0000541092922816 */ /* 0x000fe400000000d7 */
[----:B------:R-:W-:Y:S01]  /*7430*/  @P2 PRMT R147, R216, 0x7610, R147 ;  /* 0x00007610d8932816 */ /* 0x000fe20000000093 */
[----:B------:R-:W-:Y:S06]  /*7440*/  @!P2 BRA `(.L_x_308) ;  /* 0x0000000400f8a947 */ /* 0x000fec0003800000 */
[----:B------:R-:W-:Y:S01]  /*7450*/  SHF.L.U32 R153, R9, 0x10, RZ ;  /* 0x0000001009997819 */ /* 0x000fe200000006ff */
[----:B------:R-:W-:Y:S01]  /*7460*/  FMUL.FTZ R28, R28, UR14 ;  /* 0x0000000e1c1c7c20 */ /* 0x000fe20008410000 */
[----:B------:R-:W-:-:S03]  /*7470*/  SHF.L.U32 R155, R155, 0x10, RZ ;  /* 0x000000109b9b7819 */ /* 0x000fc600000006ff */
[----:B------:R-:W-:Y:S02]  /*7480*/  FMUL.FTZ R152, R153, R28 ;  /* 0x0000001c99987220 */ /* 0x000fe40000410000 */
[----:B------:R-:W-:-:S03]  /*7490*/  FFMA.FTZ R123, R28, R155, R123 ;  /* 0x0000009b1c7b7223 */ /* 0x000fc6000001007b */
[----:B------:R-:W-:-:S04]  /*74a0*/  F2FP.BF16.F32.PACK_AB R152, RZ, R152 ;  /* 0x00000098ff98723e */ /* 0x000fc800000010ff */
[----:B------:R-:W-:Y:S01]  /*74b0*/  PRMT R147, R147, 0x5410, R152 ;  /* 0x0000541093937816 */ /* 0x000fe20000000098 */
[----:B------:R-:W-:Y:S06]  /*74c0*/  BRA `(.L_x_308) ;  /* 0x0000000400d87947 */ /* 0x000fec0003800000 */
.L_x_309:
[----:B------:R-:W0:Y:S01]  /*74d0*/  @P2 LDC R211, c[0x0][0x40c] ;  /* 0x00010300ffd32b82 */ /* 0x000e220000000800 */
[----:B------:R-:W-:Y:S01]  /*74e0*/  FFMA.FTZ R206, R204, R158, R209 ;  /* 0x0000009eccce7223 */ /* 0x000fe200000100d1 */
[----:B------:R-:W-:Y:S01]  /*74f0*/  ISETP.GT.AND P1, PT, R28, RZ, PT ;  /* 0x000000ff1c00720c */ /* 0x000fe20003f24270 */
[----:B------:R-:W-:Y:S01]  /*7500*/  BSSY.RECONVERGENT B2, `(.L_x_310) ;  /* 0x0000015000027945 */ /* 0x000fe20003800200 */
[----:B------:R-:W-:Y:S01]  /*7510*/  @P2 SHF.L.U32 R213, R9, 0x10, RZ ;  /* 0x0000001009d52819 */ /* 0x000fe200000006ff */
[----:B------:R-:W-:Y:S01]  /*7520*/  FADD.FTZ R206, R203, -R206 ;  /* 0x800000cecbce7221 */ /* 0x000fe20000010000 */
[----:B------:R-:W-:-:S03]  /*7530*/  @P2 IMAD.U32 R208, R155, 0x10000, RZ ;  /* 0x000100009bd02824 */ /* 0x000fc600078e00ff */
[----:B------:R-:W-:-:S05]  /*7540*/  FMUL.FTZ R206, R205, R206 ;  /* 0x000000cecdce7220 */ /* 0x000fca0000410000 */
[----:B------:R-:W-:-:S05]  /*7550*/  FSEL R206, R206, RZ, P1 ;  /* 0x000000ffcece7208 */ /* 0x000fca0000800000 */
[----:B0-----:R-:W-:-:S04]  /*7560*/  @P2 FMUL.FTZ R206, R206, R211 ;  /* 0x000000d3cece2220 */ /* 0x001fc80000410000 */
[----:B------:R-:W-:Y:S01]  /*7570*/  @P2 FMUL.FTZ R155, R213, R206 ;  /* 0x000000ced59b2220 */ /* 0x000fe20000410000 */
[----:B------:R-:W-:Y:S06]  /*7580*/  @!P2 BRA `(.L_x_311) ;  /* 0x000000000030a947 */ /* 0x000fec0003800000 */
[----:B------:R-:W-:Y:S01]  /*7590*/  FFMA.FTZ R211, R189, R158, R209 ;  /* 0x0000009ebdd37223 */ /* 0x000fe200000100d1 */
[----:B------:R-:W-:Y:S02]  /*75a0*/  ISETP.GT.AND P1, PT, R28, RZ, PT ;  /* 0x000000ff1c00720c */ /* 0x000fe40003f24270 */
[----:B------:R-:W-:Y:S01]  /*75b0*/  SHF.L.U32 R212, R56, 0x10, RZ ;  /* 0x0000001038d47819 */ /* 0x000fe200000006ff */
[----:B------:R-:W-:Y:S01]  /*75c0*/  FADD.FTZ R210, R190, -R211 ;  /* 0x800000d3bed27221 */ /* 0x000fe20000010000 */
[----:B------:R-:W-:-:S03]  /*75d0*/  SHF.L.U32 R213, R148, 0x10, RZ ;  /* 0x0000001094d57819 */ /* 0x000fc600000006ff */
[----:B------:R-:W-:-:S05]  /*75e0*/  FMUL.FTZ R210, R205, R210 ;  /* 0x000000d2cdd27220 */ /* 0x000fca0000410000 */
[----:B------:R-:W-:-:S05]  /*75f0*/  FSEL R210, R210, RZ, P1 ;  /* 0x000000ffd2d27208 */ /* 0x000fca0000800000 */
[----:B------:R-:W-:-:S04]  /*7600*/  FMUL.FTZ R211, R210, UR14 ;  /* 0x0000000ed2d37c20 */ /* 0x000fc80008410000 */
[-C--:B------:R-:W-:Y:S01]  /*7610*/  FMUL.FTZ R210, R212, R211.reuse ;  /* 0x000000d3d4d27220 */ /* 0x080fe20000410000 */
[----:B------:R-:W-:-:S04]  /*7620*/  FFMA.FTZ R116, R213, R211, R116 ;  /* 0x000000d3d5747223 */ /* 0x000fc80000010074 */
[----:B------:R-:W-:-:S04]  /*7630*/  F2FP.BF16.F32.PACK_AB R210, RZ, R210 ;  /* 0x000000d2ffd2723e */ /* 0x000fc800000010ff */
[----:B------:R-:W-:-:S07]  /*7640*/  PRMT R144, R210, 0x7610, R144 ;  /* 0x00007610d2907816 */ /* 0x000fce0000000090 */
.L_x_311:
[----:B------:R-:W-:Y:S05]  /*7650*/  BSYNC.RECONVERGENT B2 ;  /* 0x0000000000027941 */ /* 0x000fea0003800200 */
.L_x_310:
[----:B------:R-:W-:Y:S04]  /*7660*/  BSSY.RECONVERGENT B2, `(.L_x_312) ;  /* 0x000000e000027945 */ /* 0x000fe80003800200 */
[----:B------:R-:W-:Y:S05]  /*7670*/  @!P2 BRA `(.L_x_313) ;  /* 0x000000000030a947 */ /* 0x000fea0003800000 */
        /* <DEDUP_REMOVED lines=12> */
.L_x_313:
[----:B------:R-:W-:Y:S05]  /*7740*/  BSYNC.RECONVERGENT B2 ;  /* 0x0000000000027941 */ /* 0x000fea0003800200 */
.L_x_312:
[----:B------:R-:W-:Y:S04]  /*7750*/  BSSY.RECONVERGENT B2, `(.L_x_314) ;  /* 0x000000e000027945 */ /* 0x000fe80003800200 */
[----:B------:R-:W-:Y:S05]  /*7760*/  @!P2 BRA `(.L_x_315) ;  /* 0x000000000030a947 */ /* 0x000fea0003800000 */
[----:B------:R-:W-:Y:S01]  /*7770*/  FFMA.FTZ R211, R191, R158, R209 ;  /* 0x0000009ebfd37223 */ /* 0x000fe200000100d1 */
[----:B------:R-:W-:Y:S01]  /*7780*/  ISETP.GT.AND P1, PT, R28, RZ, PT ;  /* 0x000000ff1c00720c */ /* 0x000fe20003f24270 */
[----:B------:R-:W-:Y:S01]  /*7790*/  IMAD.U32 R213, R149, 0x10000, RZ ;  /* 0x0001000095d57824 */ /* 0x000fe200078e00ff */
        /* <DEDUP_REMOVED lines=9> */
.L_x_315:
[----:B------:R-:W-:Y:S05]  /*7830*/  BSYNC.RECONVERGENT B2 ;  /* 0x0000000000027941 */ /* 0x000fea0003800200 */
.L_x_314:
        /* <DEDUP_REMOVED lines=14> */
.L_x_317:
[----:B------:R-:W-:Y:S05]  /*7920*/  BSYNC.RECONVERGENT B2 ;  /* 0x0000000000027941 */ /* 0x000fea0003800200 */
.L_x_316:
        /* <DEDUP_REMOVED lines=14> */
.L_x_319:
[----:B------:R-:W-:Y:S05]  /*7a10*/  BSYNC.RECONVERGENT B2 ;  /* 0x0000000000027941 */ /* 0x000fea0003800200 */
.L_x_318:
        /* <DEDUP_REMOVED lines=14> */
.L_x_321:
[----:B------:R-:W-:Y:S05]  /*7b00*/  BSYNC.RECONVERGENT B2 ;  /* 0x0000000000027941 */ /* 0x000fea0003800200 */
.L_x_320:
[----:B------:R-:W-:Y:S04]  /*7b10*/  BSSY.RECONVERGENT B2, `(.L_x_322) ;  /* 0x000000e000027945 */ /* 0x000fe80003800200 */
[----:B------:R-:W-:Y:S05]  /*7b20*/  @!P2 BRA `(.L_x_323) ;  /* 0x000000000030a947 */ /* 0x000fea0003800000 */
[----:B------:R-:W-:Y:S01]  /*7b30*/  FFMA.FTZ R209, R195, R158, R209 ;  /* 0x0000009ec3d17223 */ /* 0x000fe200000100d1 */
[----:B------:R-:W-:Y:S02]  /*7b40*/  ISETP.GT.AND P1, PT, R28, RZ, PT ;  /* 0x000000ff1c00720c */ /* 0x000fe40003f24270 */
[----:B------:R-:W-:Y:S01]  /*7b50*/  SHF.L.U32 R28, R59, 0x10, RZ ;  /* 0x000000103b1c7819 */ /* 0x000fe200000006ff */
[----:B------:R-:W-:-:S04]  /*7b60*/  FADD.FTZ R152, R196, -R209 ;  /* 0x800000d1c4987221 */ /* 0x000fc80000010000 */
[----:B------:R-:W-:Y:S01]  /*7b70*/  FMUL.FTZ R152, R205, R152 ;  /* 0x00000098cd987220 */ /* 0x000fe20000410000 */
[----:B------:R-:W-:-:S04]  /*7b80*/  SHF.L.U32 R205, R151, 0x10, RZ ;  /* 0x0000001097cd7819 */ /* 0x000fc800000006ff */
[----:B------:R-:W-:-:S05]  /*7b90*/  FSEL R152, R152, RZ, P1 ;  /* 0x000000ff98987208 */ /* 0x000fca0000800000 */
[----:B------:R-:W-:-:S04]  /*7ba0*/  FMUL.FTZ R153, R152, UR14 ;  /* 0x0000000e98997c20 */ /* 0x000fc80008410000 */
[-C--:B------:R-:W-:Y:S01]  /*7bb0*/  FMUL.FTZ R28, R28, R153.reuse ;  /* 0x000000991c1c7220 */ /* 0x080fe20000410000 */
[----:B------:R-:W-:-:S04]  /*7bc0*/  FFMA.FTZ R122, R205, R153, R122 ;  /* 0x00000099cd7a7223 */ /* 0x000fc8000001007a */
[----:B------:R-:W-:-:S04]  /*7bd0*/  F2FP.BF16.F32.PACK_AB R28, RZ, R28 ;  /* 0x0000001cff1c723e */ /* 0x000fc800000010ff */
[----:B------:R-:W-:-:S07]  /*7be0*/  PRMT R147, R28, 0x7610, R147 ;  /* 0x000076101c937816 */ /* 0x000fce0000000093 */
.L_x_323:
[----:B------:R-:W-:Y:S05]  /*7bf0*/  BSYNC.RECONVERGENT B2 ;  /* 0x0000000000027941 */ /* 0x000fea0003800200 */
.L_x_322:
[----:B------:R-:W-:Y:S01]  /*7c00*/  @P2 F2FP.BF16.F32.PACK_AB R155, RZ, R155 ;  /* 0x0000009bff9b223e */ /* 0x000fe200000010ff */
[----:B------:R-:W-:-:S03]  /*7c10*/  @P2 FFMA.FTZ R123, R208, R206, R123 ;  /* 0x000000ced07b2223 */ /* 0x000fc6000001007b */
[----:B------:R-:W-:-:S07]  /*7c20*/  @P2 PRMT R147, R147, 0x5410, R155 ;  /* 0x0000541093932816 */ /* 0x000fce000000009b */
.L_x_308:
[----:B------:R-:W-:Y:S05]  /*7c30*/  BSYNC.RECONVERGENT B1 ;  /* 0x0000000000017941 */ /* 0x000fea0003800200 */
.L_x_305:
[----:B------:R-:W0:Y:S08]  /*7c40*/  @P0 LDC.64 R152, c[0x0][0x478] ;  /* 0x00011e00ff980b82 */ /* 0x000e300000000a00 */
[----:B------:R-:W1:Y:S01]  /*7c50*/  @P2 LDC.64 R154, c[0x0][0x468] ;  /* 0x00011a00ff9a2b82 */ /* 0x000e620000000a00 */
[----:B0-----:R-:W-:-:S05]  /*7c60*/  @P0 IMAD.WIDE.U32 R152, R207, 0x10, R152 ;  /* 0x00000010cf980825 */ /* 0x001fca00078e0098 */
[----:B------:R3:W-:Y:S01]  /*7c70*/  @P0 STG.E.128 desc[UR6][R152.64], R124 ;  /* 0x0000007c98000986 */ /* 0x0007e2000c101d06 */
[----:B-1----:R-:W-:-:S05]  /*7c80*/  @P2 IMAD.WIDE.U32 R154, R159, 0x10, R154 ;  /* 0x000000109f9a2825 */ /* 0x002fca00078e009a */
[----:B------:R3:W-:Y:S02]  /*7c90*/  @P2 STG.E.128 desc[UR6][R154.64], R144 ;  /* 0x000000909a002986 */ /* 0x0007e4000c101d06 */
.L_x_302:
[----:B------:R-:W-:Y:S05]  /*7ca0*/  BSYNC.RECONVERGENT B0 ;  /* 0x0000000000007941 */ /* 0x000fea0003800200 */
.L_x_301:
[----:B0-23--:R-:W0:Y:S02]  /*7cb0*/  LDC.64 R152, c[0x0][0x380] ;  /* 0x0000e000ff987b82 */ /* 0x00de240000000a00 */
[----:B0-----:R-:W-:-:S04]  /*7cc0*/  LEA R26, R152, R26, 0x2 ;  /* 0x0000001a981a7211 */ /* 0x001fc800078e10ff */
[----:B------:R-:W-:-:S13]  /*7cd0*/  ISETP.GE.AND P0, PT, R26, R153, PT ;  /* 0x000000991a00720c */ /* 0x000fda0003f06270 */
[----:B------:R-:W-:Y:S05]  /*7ce0*/  @!P0 BRA `(.L_x_324) ;  /* 0xffffff8c00048947 */ /* 0x000fea000383ffff */
.L_x_246:
[----:B------:R-:W0:Y:S01]  /*7cf0*/  S2R R3, SR_CgaCtaId ;  /* 0x0000000000037919 */ /* 0x000e220000008800 */
[----:B------:R-:W-:Y:S01]  /*7d00*/  SHF.R.U32.HI R5, RZ, 0x5, R157 ;  /* 0x00000005ff057819 */ /* 0x000fe2000001169d */
[----:B------:R-:W-:Y:S05]  /*7d10*/  WARPSYNC.ALL ;  /* 0x0000000000007948 */ /* 0x000fea0003800000 */
[----:B------:R-:W-:Y:S01]  /*7d20*/  MOV R0, 0x400 ;  /* 0x0000040000007802 */ /* 0x000fe20000000f00 */
[----:B------:R-:W-:Y:S01]  /*7d30*/  IMAD R156, R5, 0x60, R156 ;  /* 0x00000060059c7824 */ /* 0x000fe200078e029c */
[----:B------:R-:W-:Y:S01]  /*7d40*/  LOP3.LUT R2, R157, 0x7f, RZ, 0x3c, !PT ;  /* 0x0000007f9d027812 */ /* 0x000fe200078e3cff */
[----:B------:R-:W1:Y:S01]  /*7d50*/  S2UR UR4, SR_CTAID.X ;  /* 0x00000000000479c3 */ /* 0x000e620000002500 */
[----:B------:R-:W2:Y:S01]  /*7d60*/  LDCU.128 UR16, c[0x0][0x440] ;  /* 0x00008800ff1077ac */ /* 0x000ea20008000c00 */
[----:B------:R-:W-:Y:S01]  /*7d70*/  BSSY.RECONVERGENT B0, `(.L_x_325) ;  /* 0x00000ca000007945 */ /* 0x000fe20003800200 */
        /* <DEDUP_REMOVED lines=8> */
[----:B-1---5:R-:W-:Y:S01]  /*7e00*/  IMAD R54, R29, UR4, RZ ;  /* 0x000000041d367c24 */ /* 0x022fe2000f8e02ff */
[----:B------:R-:W0:Y:S02]  /*7e10*/  LDCU.64 UR4, c[0x0][0x460] ;  /* 0x00008c00ff0477ac */ /* 0x000e240008000a00 */
[----:B------:R-:W-:Y:S01]  /*7e20*/  LEA R156, R156, R0, 0x5 ;  /* 0x000000009c9c7211 */ /* 0x000fe200078e28ff */
[----:B------:R-:W-:Y:S01]  /*7e30*/  IMAD R0, R157, 0x4, R0 ;  /* 0x000000049d007824 */ /* 0x000fe200078e0200 */
[----:B------:R-:W-:-:S03]  /*7e40*/  IADD3 R54, P6, PT, R54, R157, RZ ;  /* 0x0000009d36367210 */ /* 0x000fc60007fde0ff */
[----:B------:R-:W-:Y:S01]  /*7e50*/  STS.128 [R156], R76 ;  /* 0x0000004c9c007388 */ /* 0x000fe20000000c00 */
[----:B------:R-:W-:-:S03]  /*7e60*/  IADD3.X R27, PT, PT, RZ, RZ, RZ, P6, !PT ;  /* 0x000000ffff1b7210 */ /* 0x000fc600037fe4ff */
[----:B------:R-:W-:Y:S01]  /*7e70*/  STS.128 [R156+0x10], R80 ;  /* 0x000010509c007388 */ /* 0x000fe20000000c00 */
[----:B------:R-:W-:-:S03]  /*7e80*/  SHF.L.U64.HI R56, R54, 0x2, R27 ;  /* 0x0000000236387819 */ /* 0x000fc6000001021b */
[----:B------:R-:W-:Y:S01]  /*7e90*/  STS.128 [R156+0x400], R84 ;  /* 0x000400549c007388 */ /* 0x000fe20000000c00 */
[----:B------:R-:W-:-:S03]  /*7ea0*/  SHF.L.U32 R54, R54, 0x2, RZ ;  /* 0x0000000236367819 */ /* 0x000fc600000006ff */
[----:B------:R-:W-:Y:S01]  /*7eb0*/  STS.128 [R156+0x410], R88 ;  /* 0x000410589c007388 */ /* 0x000fe20000000c00 */
[----:B--2---:R-:W-:-:S03]  /*7ec0*/  IADD3 R52, P6, PT, R54, UR18, RZ ;  /* 0x0000001236347c10 */ /* 0x004fc6000ffde0ff */
        /* <DEDUP_REMOVED lines=48> */
[----:B------:R0:W-:Y:S01]  /*81d0*/  STS.128 [R156], R60 ;  /* 0x0000003c9c007388 */ /* 0x0001e20000000c00 */
[----:B------:R-:W-:-:S03]  /*81e0*/  FADD.FTZ R23, R4, R23 ;  /* 0x0000001704177221 */ /* 0x000fc60000010000 */
[----:B------:R-:W-:Y:S01]  /*81f0*/  STS.128 [R156+0x10], R64 ;  /* 0x000010409c007388 */ /* 0x000fe20000000c00 */
[----:B------:R-:W-:-:S03]  /*8200*/  FADD.FTZ R11, R5, R22 ;  /* 0x00000016050b7221 */ /* 0x000fc60000010000 */
[----:B------:R-:W-:Y:S01]  /*8210*/  STS.128 [R156+0x400], R68 ;  /* 0x000400449c007388 */ /* 0x000fe20000000c00 */
[----:B-1----:R-:W-:-:S03]  /*8220*/  FADD.FTZ R25, R6, R25 ;  /* 0x0000001906197221 */ /* 0x002fc60000010000 */
[----:B------:R-:W-:Y:S01]  /*8230*/  STS.128 [R156+0x410], R72 ;  /* 0x000410489c007388 */ /* 0x000fe20000000c00 */
[----:B--2---:R-:W-:-:S03]  /*8240*/  FADD.FTZ R13, R7, R24 ;  /* 0x00000018070d7221 */ /* 0x004fc60000010000 */
[----:B------:R-:W-:Y:S01]  /*8250*/  STS.128 [R156+0x800], R92 ;  /* 0x0008005c9c007388 */ /* 0x000fe20000000c00 */
[----:B0-----:R-:W-:Y:S02]  /*8260*/  IADD3.X R61, PT, PT, R56, UR19, RZ, P6, !PT ;  /* 0x00000013383d7c10 */ /* 0x001fe4000b7fe4ff */
[----:B------:R-:W-:Y:S01]  /*8270*/  IADD3 R50, P6, PT, R54, UR16, RZ ;  /* 0x0000001036327c10 */ /* 0x000fe2000ffde0ff */
[----:B------:R-:W-:Y:S03]  /*8280*/  STS.128 [R156+0x810], R96 ;  /* 0x000810609c007388 */ /* 0x000fe60000000c00 */
[----:B------:R-:W-:Y:S01]  /*8290*/  IADD3.X R59, PT, PT, R56, UR17, RZ, P6, !PT ;  /* 0x00000011383b7c10 */ /* 0x000fe2000b7fe4ff */
        /* <DEDUP_REMOVED lines=76> */
[----:B----4-:R-:W-:-:S03]  /*8760*/  FADD.FTZ R3, RZ, R3 ;  /* 0x00000003ff037221 */ /* 0x010fc60000010000 */
[----:B------:R-:W4:Y:S01]  /*8770*/  LDS R14, [R0+0x1a00] ;  /* 0x001a0000000e7984 */ /* 0x000f220000000800 */
[----:B------:R-:W-:-:S03]  /*8780*/  FADD.FTZ R4, RZ, R4 ;  /* 0x00000004ff047221 */ /* 0x000fc60000010000 */
[----:B------:R-:W4:Y:S01]  /*8790*/  LDS R35, [R0+0x1c00] ;  /* 0x001c000000237984 */ /* 0x000f220000000800 */
[----:B------:R-:W-:-:S03]  /*87a0*/  FADD.FTZ R5, RZ, R5 ;  /* 0x00000005ff057221 */ /* 0x000fc60000010000 */
        /* <DEDUP_REMOVED lines=8> */
[----:B------:R-:W4:Y:S01]  /*8830*/  LDS R18, [R0+0x2800] ;  /* 0x0028000000127984 */ /* 0x000f220000000800 */
[----:B0-----:R-:W-:-:S03]  /*8840*/  FADD.FTZ R5, R5, R12 ;  /* 0x0000000c05057221 */ /* 0x001fc60000010000 */
[----:B------:R-:W0:Y:S01]  /*8850*/  LDS R37, [R0+0x2a00] ;  /* 0x002a000000257984 */ /* 0x000e220000000800 */
[----:B-1----:R-:W-:-:S03]  /*8860*/  FADD.FTZ R6, R6, R17 ;  /* 0x0000001106067221 */ /* 0x002fc60000010000 */
[----:B------:R1:W0:Y:S01]  /*8870*/  LDS R20, [R0+0x2c00] ;  /* 0x002c000000147984 */ /* 0x0002220000000800 */
[----:B--2---:R-:W-:Y:S01]  /*8880*/  FADD.FTZ R2, R2, R33 ;  /* 0x0000002102027221 */ /* 0x004fe20000010000 */
[----:B---3--:R-:W-:Y:S01]  /*8890*/  FADD.FTZ R57, R8, R57 ;  /* 0x0000003908397221 */ /* 0x008fe20000010000 */
[----:B-1----:R-:W-:Y:S01]  /*88a0*/  IADD3 R0, P6, PT, R54, UR4, RZ ;  /* 0x0000000436007c10 */ /* 0x002fe2000ffde0ff */
[----:B----4-:R-:W-:-:S03]  /*88b0*/  FADD.FTZ R14, R3, R14 ;  /* 0x0000000e030e7221 */ /* 0x010fc60000010000 */
[----:B------:R-:W-:Y:S01]  /*88c0*/  IADD3.X R15, PT, PT, R56, UR5, RZ, P6, !PT ;  /* 0x00000005380f7c10 */ /* 0x000fe2000b7fe4ff */
[----:B------:R-:W-:Y:S01]  /*88d0*/  FADD.FTZ R35, R4, R35 ;  /* 0x0000002304237221 */ /* 0x000fe20000010000 */
[----:B------:R-:W-:Y:S01]  /*88e0*/  FADD.FTZ R16, R5, R16 ;  /* 0x0000001005107221 */ /* 0x000fe20000010000 */
[----:B------:R-:W-:Y:S01]  /*88f0*/  FADD.FTZ R51, R6, R51 ;  /* 0x0000003306337221 */ /* 0x000fe20000010000 */
[----:B------:R-:W-:Y:S01]  /*8900*/  FADD.FTZ R55, R2, R55 ;  /* 0x0000003702377221 */ /* 0x000fe20000010000 */
[----:B------:R-:W-:Y:S06]  /*8910*/  @!P5 BRA `(.L_x_326) ;  /* 0x00000000003cd947 */ /* 0x000fec0003800000 */
[----:B------:R-:W-:Y:S01]  /*8920*/  MOV R2, R52 ;  /* 0x0000003400027202 */ /* 0x000fe20000000f00 */
[----:B------:R-:W-:Y:S01]  /*8930*/  IMAD.MOV.U32 R5, RZ, RZ, R59 ;  /* 0x000000ffff057224 */ /* 0x000fe200078e003b */
[----:B------:R-:W-:Y:S02]  /*8940*/  MOV R3, R61 ;  /* 0x0000003d00037202 */ /* 0x000fe40000000f00 */
[----:B------:R-:W-:Y:S02]  /*8950*/  MOV R4, R50 ;  /* 0x0000003200047202 */ /* 0x000fe40000000f00 */
[----:B------:R-:W-:Y:S01]  /*8960*/  MOV R6, R0 ;  /* 0x0000000000067202 */ /* 0x000fe20000000f00 */
[----:B------:R1:W-:Y:S01]  /*8970*/  STG.E desc[UR6][R2.64], R45 ;  /* 0x0000002d02007986 */ /* 0x0003e2000c101906 */
[----:B------:R-:W-:Y:S02]  /*8980*/  MOV R7, R15 ;  /* 0x0000000f00077202 */ /* 0x000fe40000000f00 */
[----:B------:R-:W-:Y:S01]  /*8990*/  IADD3 R52, P6, PT, R52, 0x200, RZ ;  /* 0x0000020034347810 */ /* 0x000fe20007fde0ff */
[----:B------:R1:W-:Y:S01]  /*89a0*/  STG.E desc[UR6][R4.64], R21 ;  /* 0x0000001504007986 */ /* 0x0003e2000c101906 */
[----:B------:R-:W-:-:S02]  /*89b0*/  IADD3 R50, P5, PT, R50, 0x200, RZ ;  /* 0x0000020032327810 */ /* 0x000fc40007fbe0ff */
[----:B------:R-:W-:Y:S01]  /*89c0*/  IADD3.X R61, PT, PT, RZ, R61, RZ, P6, !PT ;  /* 0x0000003dff3d7210 */ /* 0x000fe200037fe4ff */
[----:B------:R1:W-:Y:S01]  /*89d0*/  STG.E desc[UR6][R6.64], R55 ;  /* 0x0000003706007986 */ /* 0x0003e2000c101906 */
[----:B------:R-:W-:Y:S02]  /*89e0*/  IADD3 R0, P6, PT, R0, 0x200, RZ ;  /* 0x0000020000007810 */ /* 0x000fe40007fde0ff */
[----:B------:R-:W-:Y:S02]  /*89f0*/  IADD3.X R59, PT, PT, RZ, R59, RZ, P5, !PT ;  /* 0x0000003bff3b7210 */ /* 0x000fe40002ffe4ff */
[----:B------:R-:W-:-:S09]  /*8a00*/  IADD3.X R15, PT, PT, RZ, R15, RZ, P6, !PT ;  /* 0x0000000fff0f7210 */ /* 0x000fd200037fe4ff */
.L_x_326:
[----:B------:R-:W-:Y:S05]  /*8a10*/  BSYNC.RECONVERGENT B0 ;  /* 0x0000000000007941 */ /* 0x000fea0003800200 */
.L_x_325:
[----:B------:R-:W-:Y:S01]  /*8a20*/  BSSY.RECONVERGENT B0, `(.L_x_327) ;  /* 0x0000012000007945 */ /* 0x000fe20003800200 */
[----:B------:R-:W-:-:S03]  /*8a30*/  FADD.FTZ R19, R14, R19 ;  /* 0x000000130e137221 */ /* 0x000fc60000010000 */
[----:B------:R-:W-:Y:S05]  /*8a40*/  @!P0 BRA `(.L_x_328) ;  /* 0x00000000003c8947 */ /* 0x000fea0003800000 */
[----:B-1----:R-:W-:Y:S01]  /*8a50*/  IMAD.MOV.U32 R2, RZ, RZ, R52 ;  /* 0x000000ffff027224 */ /* 0x002fe200078e0034 */
        /* <DEDUP_REMOVED lines=10> */
[----:B------:R-:W-:Y:S01]  /*8b00*/  IADD3 R0, P6, PT, R0, 0x200, RZ ;  /* 0x0000020000007810 */ /* 0x000fe20007fde0ff */
[----:B------:R-:W-:Y:S01]  /*8b10*/  IMAD.X R61, RZ, RZ, R61, P0 ;  /* 0x000000ffff3d7224 */ /* 0x000fe200000e063d */
[----:B------:R-:W-:Y:S02]  /*8b20*/  IADD3.X R59, PT, PT, RZ, R59, RZ, P5, !PT ;  /* 0x0000003bff3b7210 */ /* 0x000fe40002ffe4ff */
[----:B------:R-:W-:-:S09]  /*8b30*/  IADD3.X R15, PT, PT, RZ, R15, RZ, P6, !PT ;  /* 0x0000000fff0f7210 */ /* 0x000fd200037fe4ff */
.L_x_328:
[----:B------:R-:W-:Y:S05]  /*8b40*/  BSYNC.RECONVERGENT B0 ;  /* 0x0000000000007941 */ /* 0x000fea0003800200 */
.L_x_327:
[----:B------:R-:W-:Y:S01]  /*8b50*/  BSSY.RECONVERGENT B0, `(.L_x_329) ;  /* 0x0000012000007945 */ /* 0x000fe20003800200 */
[----:B------:R-:W-:-:S03]  /*8b60*/  FADD.FTZ R35, R35, R18 ;  /* 0x0000001223237221 */ /* 0x000fc60000010000 */
[----:B------:R-:W-:Y:S05]  /*8b70*/  @!P1 BRA `(.L_x_330) ;  /* 0x00000000003c9947 */ /* 0x000fea0003800000 */
[----:B-12---:R-:W-:Y:S01]  /*8b80*/  MOV R2, R52 ;  /* 0x0000003400027202 */ /* 0x006fe20000000f00 */
        /* <DEDUP_REMOVED lines=9> */
[----:B------:R-:W-:Y:S01]  /*8c20*/  IADD3 R0, P5, PT, R0, 0x200, RZ ;  /* 0x0000020000007810 */ /* 0x000fe20007fbe0ff */
[----:B------:R3:W-:Y:S01]  /*8c30*/  STG.E desc[UR6][R6.64], R35 ;  /* 0x0000002306007986 */ /* 0x0007e2000c101906 */
[----:B------:R-:W-:Y:S02]  /*8c40*/  IADD3.X R61, PT, PT, RZ, R61, RZ, P0, !PT ;  /* 0x0000003dff3d7210 */ /* 0x000fe400007fe4ff */
[----:B------:R-:W-:Y:S02]  /*8c50*/  IADD3.X R59, PT, PT, RZ, R59, RZ, P1, !PT ;  /* 0x0000003bff3b7210 */ /* 0x000fe40000ffe4ff */
[----:B------:R-:W-:-:S07]  /*8c60*/  IADD3.X R15, PT, PT, RZ, R15, RZ, P5, !PT ;  /* 0x0000000fff0f7210 */ /* 0x000fce0002ffe4ff */
.L_x_330:
[----:B------:R-:W-:Y:S05]  /*8c70*/  BSYNC.RECONVERGENT B0 ;  /* 0x0000000000007941 */ /* 0x000fea0003800200 */
.L_x_329:
[----:B------:R-:W-:Y:S01]  /*8c80*/  BSSY.RECONVERGENT B0, `(.L_x_331) ;  /* 0x0000012000007945 */ /* 0x000fe20003800200 */
[----:B0-----:R-:W-:-:S03]  /*8c90*/  FADD.FTZ R37, R16, R37 ;  /* 0x0000002510257221 */ /* 0x001fc60000010000 */
[----:B------:R-:W-:Y:S05]  /*8ca0*/  @!P2 BRA `(.L_x_332) ;  /* 0x00000000003ca947 */ /* 0x000fea0003800000 */
[----:B-123--:R-:W-:Y:S01]  /*8cb0*/  IMAD.MOV.U32 R2, RZ, RZ, R52 ;  /* 0x000000ffff027224 */ /* 0x00efe200078e0034 */
        /* <DEDUP_REMOVED lines=14> */
.L_x_332:
[----:B------:R-:W-:Y:S05]  /*8da0*/  BSYNC.RECONVERGENT B0 ;  /* 0x0000000000007941 */ /* 0x000fea0003800200 */
.L_x_331:
[----:B------:R-:W-:Y:S01]  /*8db0*/  BSSY.RECONVERGENT B0, `(.L_x_333) ;  /* 0x0000012000007945 */ /* 0x000fe20003800200 */
[----:B------:R-:W-:-:S03]  /*8dc0*/  FADD.FTZ R51, R51, R20 ;  /* 0x0000001433337221 */ /* 0x000fc60000010000 */
[----:B------:R-:W-:Y:S05]  /*8dd0*/  @!P3 BRA `(.L_x_334) ;  /* 0x00000000003cb947 */ /* 0x000fea0003800000 */
[----:B0123--:R-:W-:Y:S01]  /*8de0*/  MOV R2, R52 ;  /* 0x0000003400027202 */ /* 0x00ffe20000000f00 */
        /* <DEDUP_REMOVED lines=14> */
.L_x_334:
[----:B------:R-:W-:Y:S05]  /*8ed0*/  BSYNC.RECONVERGENT B0 ;  /* 0x0000000000007941 */ /* 0x000fea0003800200 */
.L_x_333:
[----:B01234-:R-:W-:Y:S01]  /*8ee0*/  IMAD.MOV.U32 R2, RZ, RZ, R52 ;  /* 0x000000ffff027224 */ /* 0x01ffe200078e0034 */
        /* <DEDUP_REMOVED lines=10> */
.L_x_254:
[----:B------:R-:W-:Y:S01]  /*8f90*/  HFMA2 R212, -RZ, RZ, 0, 5.9604644775390625e-08 ;  /* 0x00000001ffd47431 */ /* 0x000fe200000001ff */
[----:B------:R-:W-:Y:S01]  /*8fa0*/  BSSY B0, `(.L_x_335) ;  /* 0x0000007000007945 */ /* 0x000fe20003800000 */
[----:B------:R-:W-:Y:S01]  /*8fb0*/  IMAD.MOV.U32 R213, RZ, RZ, R209 ;  /* 0x000000ffffd57224 */ /* 0x000fe200078e00d1 */
[----:B------:R-:W-:Y:S02]  /*8fc0*/  MOV R215, 0x1f ;  /* 0x0000001f00d77802 */ /* 0x000fe40000000f00 */
[----:B------:R-:W-:-:S07]  /*8fd0*/  MOV R210, 0xffffffff ;  /* 0xffffffff00d27802 */ /* 0x000fce0000000f00 */
[----:B0-----:R-:W-:Y:S05]  /*8fe0*/  WARPSYNC.COLLECTIVE R210, `(.L_x_336) ;  /* 0x00000000d2087348 */ /* 0x001fea0003c00000 */
[----:B------:R1:W2:Y:S02]  /*8ff0*/  SHFL.BFLY P0, R211, R213, R212, R215 ;  /* 0x0c0000d4d5d37389 */ /* 0x0002a400000000d7 */
[----:B012---:R-:W-:Y:S05]  /*9000*/  ENDCOLLECTIVE ;  /* 0x000000000000791b */ /* 0x007fea0003800000 */
.L_x_336:
[----:B------:R-:W-:Y:S05]  /*9010*/  BSYNC B0 ;  /* 0x0000000000007941 */ /* 0x000fea0003800000 */
.L_x_335:
[----:B------:R-:W-:Y:S01]  /*9020*/  HFMA2 R215, -RZ, RZ, 0, 1.847743988037109375e-06 ;  /* 0x0000001fffd77431 */ /* 0x000fe200000001ff */
[----:B------:R-:W-:Y:S01]  /*9030*/  MOV R213, R208 ;  /* 0x000000d000d57202 */ /* 0x000fe20000000f00 */
[----:B------:R-:W-:Y:S01]  /*9040*/  IMAD.MOV.U32 R212, RZ, RZ, 0x1 ;  /* 0x00000001ffd47424 */ /* 0x000fe200078e00ff */
[----:B------:R-:W-:Y:S02]  /*9050*/  MOV R210, 0xffffffff ;  /* 0xffffffff00d27802 */ /* 0x000fe40000000f00 */
[----:B------:R-:W-:-:S07]  /*9060*/  MOV R152, R211 ;  /* 0x000000d300987202 */ /* 0x000fce0000000f00 */
[----:B------:R-:W-:Y:S05]  /*9070*/  WARPSYNC.COLLECTIVE R210, `(.L_x_337) ;  /* 0x00000000d2087348 */ /* 0x000fea0003c00000 */
[----:B------:R0:W1:Y:S02]  /*9080*/  SHFL.BFLY P0, R211, R213, R212, R215 ;  /* 0x0c0000d4d5d37389 */ /* 0x00006400000000d7 */
[----:B01----:R-:W-:Y:S05]  /*9090*/  ENDCOLLECTIVE ;  /* 0x000000000000791b */ /* 0x003fea0003800000 */
.L_x_337:
[----:B------:R-:W-:Y:S01]  /*90a0*/  FADD.FTZ R152, R152, R209 ;  /* 0x000000d198987221 */ /* 0x000fe20000010000 */
[----:B------:R-:W-:-:S04]  /*90b0*/  HFMA2 R212, -RZ, RZ, 0, 1.1920928955078125e-07 ;  /* 0x00000002ffd47431 */ /* 0x000fc800000001ff */
[----:B------:R-:W-:Y:S02]  /*90c0*/  MOV R213, R152 ;  /* 0x0000009800d57202 */ /* 0x000fe40000000f00 */
[----:B------:R-:W-:-:S07]  /*90d0*/  MOV R153, R211 ;  /* 0x000000d300997202 */ /* 0x000fce0000000f00 */
[----:B------:R-:W-:Y:S05]  /*90e0*/  WARPSYNC.COLLECTIVE R210, `(.L_x_338) ;  /* 0x00000000d2087348 */ /* 0x000fea0003c00000 */
[----:B------:R0:W1:Y:S02]  /*90f0*/  SHFL.BFLY P0, R211, R213, R212, R215 ;  /* 0x0c0000d4d5d37389 */ /* 0x00006400000000d7 */
[----:B01----:R-:W-:Y:S05]  /*9100*/  ENDCOLLECTIVE ;  /* 0x000000000000791b */ /* 0x003fea0003800000 */
.L_x_338:
[----:B------:R-:W-:-:S05]  /*9110*/  FADD.FTZ R153, R153, R208 ;  /* 0x000000d099997221 */ /* 0x000fca0000010000 */
[----:B------:R-:W-:Y:S01]  /*9120*/  MOV R213, R153 ;  /* 0x0000009900d57202 */ /* 0x000fe20000000f00 */
[----:B------:R-:W-:-:S07]  /*9130*/  IMAD.MOV.U32 R155, RZ, RZ, R211 ;  /* 0x000000ffff9b7224 */ /* 0x000fce00078e00d3 */
[----:B------:R-:W-:Y:S05]  /*9140*/  WARPSYNC.COLLECTIVE R210, `(.L_x_339) ;  /* 0x00000000d2087348 */ /* 0x000fea0003c00000 */
[----:B------:R0:W1:Y:S02]  /*9150*/  SHFL.BFLY P0, R211, R213, R212, R215 ;  /* 0x0c0000d4d5d37389 */ /* 0x00006400000000d7 */
[----:B01----:R-:W-:Y:S05]  /*9160*/  ENDCOLLECTIVE ;  /* 0x000000000000791b */ /* 0x003fea0003800000 */
.L_x_339:
[----:B------:R-:W-:Y:S01]  /*9170*/  FADD.FTZ R155, R152, R155 ;  /* 0x0000009b989b7221 */ /* 0x000fe20000010000 */
[----:B------:R-:W-:-:S04]  /*9180*/  HFMA2 R212, -RZ, RZ, 0, 2.384185791015625e-07 ;  /* 0x00000004ffd47431 */ /* 0x000fc800000001ff */
[----:B------:R-:W-:Y:S02]  /*9190*/  MOV R213, R155 ;  /* 0x0000009b00d57202 */ /* 0x000fe40000000f00 */
[----:B------:R-:W-:-:S07]  /*91a0*/  MOV R154, R211 ;  /* 0x000000d3009a7202 */ /* 0x000fce0000000f00 */
[----:B------:R-:W-:Y:S05]  /*91b0*/  WARPSYNC.COLLECTIVE R210, `(.L_x_340) ;  /* 0x00000000d2087348 */ /* 0x000fea0003c00000 */
[----:B------:R0:W1:Y:S02]  /*91c0*/  SHFL.BFLY P0, R211, R213, R212, R215 ;  /* 0x0c0000d4d5d37389 */ /* 0x00006400000000d7 */
[----:B01----:R-:W-:Y:S05]  /*91d0*/  ENDCOLLECTIVE ;  /* 0x000000000000791b */ /* 0x003fea0003800000 */
.L_x_340:
[----:B------:R-:W-:-:S04]  /*91e0*/  FADD.FTZ R154, R153, R154 ;  /* 0x0000009a999a7221 */ /* 0x000fc80000010000 */
[----:B------:R-:W-:Y:S01]  /*91f0*/  IMAD.MOV.U32 R213, RZ, RZ, R154 ;  /* 0x000000ffffd57224 */ /* 0x000fe200078e009a */
[----:B------:R-:W-:-:S07]  /*9200*/  MOV R156, R211 ;  /* 0x000000d3009c7202 */ /* 0x000fce0000000f00 */
[----:B------:R-:W-:Y:S05]  /*9210*/  WARPSYNC.COLLECTIVE R210, `(.L_x_341) ;  /* 0x00000000d2087348 */ /* 0x000fea0003c00000 */
[----:B------:R0:W1:Y:S02]  /*9220*/  SHFL.BFLY P0, R211, R213, R212, R215 ;  /* 0x0c0000d4d5d37389 */ /* 0x00006400000000d7 */
[----:B01----:R-:W-:Y:S05]  /*9230*/  ENDCOLLECTIVE ;  /* 0x000000000000791b */ /* 0x003fea0003800000 */
.L_x_341:
[----:B------:R-:W-:Y:S01]  /*9240*/  FADD.FTZ R156, R155, R156 ;  /* 0x0000009c9b9c7221 */ /* 0x000fe20000010000 */
[----:B------:R-:W-:-:S04]  /*9250*/  HFMA2 R212, -RZ, RZ, 0, 4.76837158203125e-07 ;  /* 0x00000008ffd47431 */ /* 0x000fc800000001ff */
[----:B------:R-:W-:Y:S02]  /*9260*/  MOV R213, R156 ;  /* 0x0000009c00d57202 */ /* 0x000fe40000000f00 */
[----:B------:R-:W-:-:S07]  /*9270*/  MOV R157, R211 ;  /* 0x000000d3009d7202 */ /* 0x000fce0000000f00 */
[----:B------:R-:W-:Y:S05]  /*9280*/  WARPSYNC.COLLECTIVE R210, `(.L_x_342) ;  /* 0x00000000d2087348 */ /* 0x000fea0003c00000 */
[----:B------:R0:W1:Y:S02]  /*9290*/  SHFL.BFLY P0, R211, R213, R212, R215 ;  /* 0x0c0000d4d5d37389 */ /* 0x00006400000000d7 */
[----:B01----:R-:W-:Y:S05]  /*92a0*/  ENDCOLLECTIVE ;  /* 0x000000000000791b */ /* 0x003fea0003800000 */
.L_x_342:
[----:B------:R-:W-:-:S05]  /*92b0*/  FADD.FTZ R157, R154, R157 ;  /* 0x0000009d9a9d7221 */ /* 0x000fca0000010000 */
[----:B------:R-:W-:Y:S02]  /*92c0*/  MOV R213, R157 ;  /* 0x0000009d00d57202 */ /* 0x000fe40000000f00 */
[----:B------:R-:W-:-:S07]  /*92d0*/  MOV R159, R211 ;  /* 0x000000d3009f7202 */ /* 0x000fce0000000f00 */
[----:B------:R-:W-:Y:S05]  /*92e0*/  WARPSYNC.COLLECTIVE R210, `(.L_x_343) ;  /* 0x00000000d2087348 */ /* 0x000fea0003c00000 */
[----:B------:R0:W1:Y:S02]  /*92f0*/  SHFL.BFLY P0, R211, R213, R212, R215 ;  /* 0x0c0000d4d5d37389 */ /* 0x00006400000000d7 */
[----:B01----:R-:W-:Y:S05]  /*9300*/  ENDCOLLECTIVE ;  /* 0x000000000000791b */ /* 0x003fea0003800000 */
.L_x_343:
[----:B------:R-:W-:Y:S01]  /*9310*/  FADD.FTZ R159, R156, R159 ;  /* 0x0000009f9c9f7221 */ /* 0x000fe20000010000 */
[----:B------:R-:W-:-:S04]  /*9320*/  HFMA2 R212, -RZ, RZ, 0, 9.5367431640625e-07 ;  /* 0x00000010ffd47431 */ /* 0x000fc800000001ff */
[----:B------:R-:W-:Y:S01]  /*9330*/  MOV R213, R159 ;  /* 0x0000009f00d57202 */ /* 0x000fe20000000f00 */
[----:B------:R-:W-:-:S07]  /*9340*/  IMAD.MOV.U32 R158, RZ, RZ, R211 ;  /* 0x000000ffff9e7224 */ /* 0x000fce00078e00d3 */
[----:B------:R-:W-:Y:S05]  /*9350*/  WARPSYNC.COLLECTIVE R210, `(.L_x_344) ;  /* 0x00000000d2087348 */ /* 0x000fea0003c00000 */
[----:B------:R0:W1:Y:S02]  /*9360*/  SHFL.BFLY P0, R211, R213, R212, R215 ;  /* 0x0c0000d4d5d37389 */ /* 0x00006400000000d7 */
[----:B01----:R-:W-:Y:S05]  /*9370*/  ENDCOLLECTIVE ;  /* 0x000000000000791b */ /* 0x003fea0003800000 */
.L_x_344:
[----:B------:R-:W-:-:S05]  /*9380*/  FADD.FTZ R158, R157, R158 ;  /* 0x0000009e9d9e7221 */ /* 0x000fca0000010000 */
[----:B------:R-:W-:Y:S02]  /*9390*/  MOV R213, R158 ;  /* 0x0000009e00d57202 */ /* 0x000fe40000000f00 */
[----:B------:R-:W-:-:S07]  /*93a0*/  MOV R152, R211 ;  /* 0x000000d300987202 */ /* 0x000fce0000000f00 */
[----:B------:R-:W-:Y:S05]  /*93b0*/  WARPSYNC.COLLECTIVE R210, `(.L_x_345) ;  /* 0x00000000d2087348 */ /* 0x000fea0003c00000 */
[----:B------:R0:W1:Y:S02]  /*93c0*/  SHFL.BFLY P0, R211, R213, R212, R215 ;  /* 0x0c0000d4d5d37389 */ /* 0x00006400000000d7 */
[----:B01----:R-:W-:Y:S05]  /*93d0*/  ENDCOLLECTIVE ;  /* 0x000000000000791b */ /* 0x003fea0003800000 */
.L_x_345:
[----:B------:R-:W-:Y:S01]  /*93e0*/  MOV R153, R211 ;  /* 0x000000d300997202 */ /* 0x000fe20000000f00 */
[----:B------:R-:W-:Y:S06]  /*93f0*/  BRA `(.L_x_346) ;  /* 0xffffff8c00507947 */ /* 0x000fec000383ffff */
.L_x_347:
        /* <DEDUP_REMOVED lines=16> */
.L_x_14417:


//--------------------- .text._ZN10layer_norm13ln_bwd_kernelINS_13Kernel_traitsI13__nv_bfloat16S2_S2_S2_fjLj768ELj1ELj4ELj1ELj16ENS_18Kernel_traits_baseILj768ES2_S2_S2_S2_fjLj128EEEEELb0ELb1ELb1ELb1EEEvNS_9BwdParamsE --------------------------
	.section	.text._ZN10layer_norm13ln_bwd_kernelINS_13Kernel_traitsI13__nv_bfloat16S2_S2_S2_fjLj768ELj1ELj4ELj1ELj16ENS_18Kernel_traits_baseILj768ES2_S2_S2_S2_fjLj128EEEEELb0ELb1ELb1ELb1EEEvNS_9BwdParamsE,"ax",@progbits
	.align	128
        .global         _ZN10layer_norm13ln_bwd_kernelINS_13Kernel_traitsI13__nv_bfloat16S2_S2_S2_fjLj768ELj1ELj4ELj1ELj16ENS_18Kernel_traits_baseILj768ES2_S2_S2_S2_fjLj128EEEEELb0ELb1ELb1ELb1EEEvNS_9BwdParamsE
        .type           _ZN10layer_norm13ln_bwd_kernelINS_13Kernel_traitsI13__nv_bfloat16S2_S2_S2_fjLj768ELj1ELj4ELj1ELj16ENS_18Kernel_traits_baseILj768ES2_S2_S2_S2_fjLj128EEEEELb0ELb1ELb1ELb1EEEvNS_9BwdParamsE,@function
        .size           _ZN10layer_norm13ln_bwd_kernelINS_13Kernel_traitsI13__nv_bfloat16S2_S2_S2_fjLj768ELj1ELj4ELj1ELj16ENS_18Kernel_traits_baseILj768ES2_S2_S2_S2_fjLj128EEEEELb0ELb1ELb1ELb1EEEvNS_9BwdParamsE,(.L_x_14418 - _ZN10layer_norm13ln_bwd_kernelINS_13Kernel_traitsI13__nv_bfloat16S2_S2_S2_fjLj768ELj1ELj4ELj1ELj16ENS_18Kernel_traits_baseILj768ES2_S2_S2_S2_fjLj128EEEEELb0ELb1ELb1ELb1EEEvNS_9BwdParamsE)
        .other          _ZN10layer_norm13ln_bwd_kernelINS_13Kernel_traitsI13__nv_bfloat16S2_S2_S2_fjLj768ELj1ELj4ELj1ELj16ENS_18Kernel_traits_baseILj768ES2_S2_S2_S2_fjLj128EEEEELb0ELb1ELb1ELb1EEEvNS_9BwdParamsE,@"STO_CUDA_ENTRY STV_DEFAULT"
_ZN10layer_norm13ln_bwd_kernelINS_13Kernel_traitsI13__nv_bfloat16S2_S2_S2_fjLj768ELj1ELj4ELj1ELj16ENS_18Kernel_traits_baseILj768ES2_S2_S2_S2_fjLj128EEEEELb0ELb1ELb1ELb1EEEvNS_9BwdParamsE:
.text._ZN10layer_norm13ln_bwd_kernelINS_13Kernel_traitsI13__nv_bfloat16S2_S2_S2_fjLj768ELj1ELj4ELj1ELj16ENS_18Kernel_traits_baseILj768ES2_S2_S2_S2_fjLj128EEEEELb0ELb1ELb1ELb1EEEvNS_9BwdParamsE:
        /* <DEDUP_REMOVED lines=40> */
[----:B------:R-:W-:Y:S02]  /*0280*/  CS2R R94, SRZ ;  /* 0x00000000005e7805 */ /* 0x000fe4000001ff00 */
[----:B--2---:R-:W-:Y:S02]  /*0290*/  ISETP.GE.AND P0, PT, R173, UR5, PT ;  /* 0x00000005ad007c0c */ /* 0x004fe4000bf06270 */
        /* <DEDUP_REMOVED lines=11> */
[----:B------:R-:W-:Y:S01]  /*0350*/  LOP3.LUT R200, R202, 0x1f, RZ, 0xc0, !PT ;  /* 0x0000001fcac87812 */ /* 0x000fe200078ec0ff */
[----:B01-34-:R-:W-:Y:S06]  /*0360*/  @P0 BRA `(.L_x_349) ;  /* 0x0000007000d40947 */ /* 0x01bfec0003800000 */
[----:B------:R-:W0:Y:S08]  /*0370*/  LDC.64 R4, c[0x0][0x3e8] ;  /* 0x0000fa00ff047b82 */ /* 0x000e300000000a00 */
[----:B------:R-:W1:Y:S01]  /*0380*/  LDC.64 R2, c[0x0][0x3d0] ;  /* 0x0000f400ff027b82 */ /* 0x000e620000000a00 */
[----:B0-----:R-:W-:-:S05]  /*0390*/  IMAD.WIDE.U32 R4, R200, 0x10, R4 ;  /* 0x00000010c8047825 */ /* 0x001fca00078e0004 */
[----:B------:R-:W2:Y:S01]  /*03a0*/  LDG.E.128 R68, desc[UR6][R4.64+0x400] ;  /* 0x0004000604447981 */ /* 0x000ea2000c1e1d00 */
[----:B-1----:R-:W-:-:S03]  /*03b0*/  IMAD.WIDE.U32 R2, R200, 0x10, R2 ;  /* 0x00000010c8027825 */ /* 0x002fc600078e0002 */
[----:B------:R-:W3:Y:S04]  /*03c0*/  LDG.E.128 R60, desc[UR6][R4.64+0x200] ;  /* 0x00020006043c7981 */ /* 0x000ee8000c1e1d00 */
[----:B------:R-:W4:Y:S04]  /*03d0*/  LDG.E.128 R64, desc[UR6][R2.64+0x400] ;  /* 0x0004000602407981 */ /* 0x000f28000c1e1d00 */
[----:B------:R-:W5:Y:S04]  /*03e0*/  LDG.E.128 R56, desc[UR6][R2.64+0x200] ;  /* 0x0002000602387981 */ /* 0x000f68000c1e1d00 */
[----:B------:R-:W5:Y:S04]  /*03f0*/  LDG.E.128 R52, desc[UR6][R4.64] ;  /* 0x0000000604347981 */ /* 0x000f68000c1e1d00 */
[----:B------:R-:W5:Y:S01]  /*0400*/  LDG.E.128 R48, desc[UR6][R2.64] ;  /* 0x0000000602307981 */ /* 0x000f62000c1e1d00 */
[----:B------:R-:W-:Y:S01]  /*0410*/  HFMA2 R140, -RZ, RZ, 0, 0 ;  /* 0x00000000ff8c7431 */ /* 0x000fe200000001ff */
[----:B--2---:R-:W-:-:S02]  /*0420*/  PRMT R172, R68, 0x7632, R172 ;  /* 0x0000763244ac7816 */ /* 0x004fc400000000ac */
[----:B------:R-:W-:Y:S02]  /*0430*/  PRMT R174, R69, 0x7632, R174 ;  /* 0x0000763245ae7816 */ /* 0x000fe400000000ae */
[----:B------:R-:W-:Y:S02]  /*0440*/  PRMT R175, R70, 0x7632, R175 ;  /* 0x0000763246af7816 */ /* 0x000fe400000000af */
[----:B------:R-:W-:Y:S02]  /*0450*/  PRMT R176, R71, 0x7632, R176 ;  /* 0x0000763247b07816 */ /* 0x000fe400000000b0 */
[----:B----4-:R-:W-:Y:S02]  /*0460*/  PRMT R177, R64, 0x7632, R177 ;  /* 0x0000763240b17816 */ /* 0x010fe400000000b1 */
[----:B------:R-:W-:Y:S02]  /*0470*/  PRMT R178, R65, 0x7632, R178 ;  /* 0x0000763241b27816 */ /* 0x000fe400000000b2 */
[----:B------:R-:W-:-:S02]  /*0480*/  PRMT R179, R66, 0x7632, R179 ;  /* 0x0000763242b37816 */ /* 0x000fc400000000b3 */
[----:B------:R-:W-:Y:S02]  /*0490*/  PRMT R180, R67, 0x7632, R180 ;  /* 0x0000763243b47816 */ /* 0x000fe400000000b4 */
[----:B---3--:R-:W-:Y:S02]  /*04a0*/  PRMT R181, R60, 0x7632, R181 ;  /* 0x000076323cb57816 */ /* 0x008fe400000000b5 */
[----:B------:R-:W-:Y:S02]  /*04b0*/  PRMT R182, R61, 0x7632, R182 ;  /* 0x000076323db67816 */ /* 0x000fe400000000b6 */
[----:B------:R-:W-:Y:S02]  /*04c0*/  PRMT R183, R62, 0x7632, R183 ;  /* 0x000076323eb77816 */ /* 0x000fe400000000b7 */
[----:B------:R-:W-:Y:S02]  /*04d0*/  PRMT R184, R63, 0x7632, R184 ;  /* 0x000076323fb87816 */ /* 0x000fe400000000b8 */
[----:B-----5:R-:W-:-:S02]  /*04e0*/  PRMT R185, R56, 0x7632, R185 ;  /* 0x0000763238b97816 */ /* 0x020fc400000000b9 */
[----:B------:R-:W-:Y:S02]  /*04f0*/  PRMT R186, R57, 0x7632, R186 ;  /* 0x0000763239ba7816 */ /* 0x000fe400000000ba */
        /* <DEDUP_REMOVED lines=9> */
[----:B------:R-:W-:-:S07]  /*0590*/  PRMT R196, R51, 0x7632, R196 ;  /* 0x0000763233c47816 */ /* 0x000fce00000000c4 */
.L_x_415:
[----:B------:R-:W0:Y:S08]  /*05a0*/  LDC.64 R170, c[0x0][0x3f8] ;  /* 0x0000fe00ffaa7b82 */ /* 0x000e300000000a00 */
[----:B------:R-:W1:Y:S08]  /*05b0*/  LDC.64 R166, c[0x0][0x3f0] ;  /* 0x0000fc00ffa67b82 */ /* 0x000e700000000a00 */
[----:B------:R-:W2:Y:S01]  /*05c0*/  LDC.64 R168, c[0x0][0x3c8] ;  /* 0x0000f200ffa87b82 */ /* 0x000ea20000000a00 */
[----:B0-----:R-:W-:-:S06]  /*05d0*/  IMAD.WIDE R170, R173, 0x4, R170 ;  /* 0x00000004adaa7825 */ /* 0x001fcc00078e02aa */
[----:B------:R-:W3:Y:S01]  /*05e0*/  LDG.E R170, desc[UR6][R170.64] ;  /* 0x00000006aaaa7981 */ /* 0x000ee2000c1e1900 */
[----:B-1----:R-:W-:-:S06]  /*05f0*/  IMAD.WIDE R166, R173, 0x4, R166 ;  /* 0x00000004ada67825 */ /* 0x002fcc00078e02a6 */
[----:B------:R0:W5:Y:S01]  /*0600*/  LDG.E R166, desc[UR6][R166.64] ;  /* 0x00000006a6a67981 */ /* 0x000162000c1e1900 */
        /* <DEDUP_REMOVED lines=18> */
[----:B------:R-:W-:Y:S02]  /*0730*/  SHF.R.S32.HI R0, RZ, 0x1f, R173 ;  /* 0x0000001fff007819 */ /* 0x000fe400000114ad */
[----:B------:R-:W-:Y:S01]  /*0740*/  LEA R2, P0, R173, UR10, 0x2 ;  /* 0x0000000aad027c11 */ /* 0x000fe2000f8010ff */
[----:B0-----:R-:W-:Y:S01]  /*0750*/  IMAD.WIDE.U32 R4, R35, 0x10, R20 ;  /* 0x0000001023047825 */ /* 0x001fe200078e0014 */
[----:B------:R-:W-:Y:S02]  /*0760*/  LEA.HI.SX32 R27, R3, R200, 0x1d ;  /* 0x000000c8031b7211 */ /* 0x000fe400078feaff */
[----:B------:R-:W-:Y:S01]  /*0770*/  LEA.HI.X R3, R173, UR11, R0, 0x2, P0 ;  /* 0x0000000bad037c11 */ /* 0x000fe200080f1400 */
[----:B------:R-:W-:-:S02]  /*0780*/  IMAD.WIDE.U32 R12, R157, 0x10, R20 ;  /* 0x000000109d0c7825 */ /* 0x000fc400078e0014 */
[----:B------:R-:W2:Y:S02]  /*0790*/  LDG.E.128 R4, desc[UR6][R4.64] ;  /* 0x0000000604047981 */ /* 0x000ea4000c1e1d00 */
[----:B------:R-:W-:Y:S01]  /*07a0*/  IMAD.WIDE.U32 R20, R159, 0x10, R20 ;  /* 0x000000109f147825 */ /* 0x000fe200078e0014 */
[C---:B------:R-:W-:Y:S01]  /*07b0*/  IADD3 R17, PT, PT, R27.reuse, 0x20, RZ ;  /* 0x000000201b117810 */ /* 0x040fe20007ffe0ff */
[----:B------:R0:W3:Y:S02]  /*07c0*/  LDG.E R0, desc[UR6][R2.64] ;  /* 0x0000000602007981 */ /* 0x0000e4000c1e1900 */
[C---:B-1----:R-:W-:Y:S02]  /*07d0*/  IMAD.WIDE.U32 R8, R27.reuse, 0x10, R24 ;  /* 0x000000101b087825 */ /* 0x042fe400078e0018 */
[----:B------:R-:W4:Y:S01]  /*07e0*/  LDG.E.128 R20, desc[UR6][R20.64] ;  /* 0x0000000614147981 */ /* 0x000f22000c1e1d00 */
[----:B------:R-:W-:-:S03]  /*07f0*/  IADD3 R27, PT, PT, R27, 0x40, RZ ;  /* 0x000000401b1b7810 */ /* 0x000fc60007ffe0ff */
[----:B------:R-:W4:Y:S01]  /*0800*/  LDG.E.128 R12, desc[UR6][R12.64] ;  /* 0x000000060c0c7981 */ /* 0x000f22000c1e1d00 */
[----:B------:R-:W-:-:S03]  /*0810*/  IMAD.WIDE.U32 R16, R17, 0x10, R24 ;  /* 0x0000001011107825 */ /* 0x000fc600078e0018 */
[----:B------:R-:W4:Y:S01]  /*0820*/  LDG.E.128 R8, desc[UR6][R8.64] ;  /* 0x0000000608087981 */ /* 0x000f22000c1e1d00 */
[----:B------:R-:W-:-:S03]  /*0830*/  IMAD.WIDE.U32 R24, R27, 0x10, R24 ;  /* 0x000000101b187825 */ /* 0x000fc600078e0018 */
[----:B------:R-:W4:Y:S04]  /*0840*/  LDG.E.128 R16, desc[UR6][R16.64] ;  /* 0x0000000610107981 */ /* 0x000f28000c1e1d00 */
[----:B------:R-:W4:Y:S01]  /*0850*/  LDG.E.128 R24, desc[UR6][R24.64] ;  /* 0x0000000618187981 */ /* 0x000f22000c1e1d00 */
        /* <DEDUP_REMOVED lines=11> */
[----:B------:R-:W5:Y:S01]  /*0910*/  @P0 LDG.E.128 R40, desc[UR6][R28.64] ;  /* 0x000000061c280981 */ /* 0x000f62000c1e1d00 */
[----:B------:R-:W-:-:S05]  /*0920*/  @P0 IMAD.WIDE.U32 R30, R159, 0x10, R32 ;  /* 0x000000109f1e0825 */ /* 0x000fca00078e0020 */
[----:B------:R1:W5:Y:S01]  /*0930*/  @P0 LDG.E.128 R36, desc[UR6][R30.64] ;  /* 0x000000061e240981 */ /* 0x000362000c1e1d00 */
[----:B------:R-:W-:Y:S02]  /*0940*/  SHF.L.U32 R205, R180, 0x10, RZ ;  /* 0x00000010b4cd7819 */ /* 0x000fe400000006ff */
[----:B--2---:R-:W-:Y:S02]  /*0950*/  PRMT R34, R4, 0x7632, R34 ;  /* 0x0000763204227816 */ /* 0x004fe40000000022 */
[----:B---3--:R-:W-:Y:S02]  /*0960*/  FSEL R198, R0, RZ, !P1 ;  /* 0x000000ff00c67208 */ /* 0x008fe40004800000 */
[----:B------:R-:W-:Y:S02]  /*0970*/  SHF.L.U32 R4, R4, 0x10, RZ ;  /* 0x0000001004047819 */ /* 0x000fe400000006ff */
[----:B----4-:R-:W-:Y:S02]  /*0980*/  PRMT R0, R20, 0x7632, R0 ;  /* 0x0000763214007816 */ /* 0x010fe40000000000 */
[----:B0-----:R-:W-:-:S02]  /*0990*/  PRMT R3, R12, 0x7632, R3 ;  /* 0x000076320c037816 */ /* 0x001fc40000000003 */
[----:B------:R-:W-:Y:S02]  /*09a0*/  PRMT R160, R7, 0x7632, R160 ;  /* 0x0000763207a07816 */ /* 0x000fe400000000a0 */
[----:B------:R-:W-:Y:S02]  /*09b0*/  PRMT R163, R14, 0x7632, R163 ;  /* 0x000076320ea37816 */ /* 0x000fe400000000a3 */
[----:B------:R-:W-:Y:S02]  /*09c0*/  SHF.L.U32 R0, R0, 0x10, RZ ;  /* 0x0000001000007819 */ /* 0x000fe400000006ff */
[----:B------:R-:W-:Y:S01]  /*09d0*/  SHF.L.U32 R3, R3, 0x10, RZ ;  /* 0x0000001003037819 */ /* 0x000fe200000006ff */
[----:B------:R-:W-:Y:S01]  /*09e0*/  FADD.FTZ R4, -R198, R4 ;  /* 0x00000004c6047221 */ /* 0x000fe20000010100 */
[----:B------:R-:W-:Y:S02]  /*09f0*/  SHF.L.U32 R157, R5, 0x10, RZ ;  /* 0x00000010059d7819 */ /* 0x000fe400000006ff */
[----:B------:R-:W-:-:S02]  /*0a00*/  SHF.L.U32 R12, R12, 0x10, RZ ;  /* 0x000000100c0c7819 */ /* 0x000fc400000006ff */
[----:B------:R-:W-:Y:S02]  /*0a10*/  SHF.L.U32 R164, R14, 0x10, RZ ;  /* 0x000000100ea47819 */ /* 0x000fe400000006ff */
[----:B------:R-:W-:Y:S01]  /*0a20*/  SHF.L.U32 R14, R160, 0x10, RZ ;  /* 0x00000010a00e7819 */ /* 0x000fe200000006ff */
[C---:B------:R-:W-:Y:S01]  /*0a30*/  FADD.FTZ R160, -R198.reuse, R0 ;  /* 0x00000000c6a07221 */ /* 0x040fe20000010100 */
[----:B------:R-:W-:Y:S01]  /*0a40*/  SHF.L.U32 R163, R163, 0x10, RZ ;  /* 0x00000010a3a37819 */ /* 0x000fe200000006ff */
[----:B------:R-:W-:Y:S01]  /*0a50*/  FADD.FTZ R212, -R198, R3 ;  /* 0x00000003c6d47221 */ /* 0x000fe20000010100 */
[----:B------:R-:W-:Y:S01]  /*0a60*/  PRMT R156, R5, 0x7632, R156 ;  /* 0x00007632059c7816 */ /* 0x000fe2000000009c */
[----:B-----5:R-:W-:Y:S01]  /*0a70*/  FMUL.FTZ R3, R197, R4 ;  /* 0x00000004c5037220 */ /* 0x020fe20000410000 */
[----:B------:R-:W-:Y:S02]  /*0a80*/  SHF.L.U32 R5, R8, 0x10, RZ ;  /* 0x0000001008057819 */ /* 0x000fe400000006ff */
[----:B------:R-:W-:Y:S01]  /*0a90*/  SHF.L.U32 R0, R48, 0x10, RZ ;  /* 0x0000001030007819 */ /* 0x000fe200000006ff */
[----:B------:R-:W-:Y:S01]  /*0aa0*/  FADD.FTZ R2, -R198, R157 ;  /* 0x0000009dc6027221 */ /* 0x000fe20000010100 */
[----:B------:R-:W-:-:S02]  /*0ab0*/  SHF.L.U32 R161, R7, 0x10, RZ ;  /* 0x0000001007a17819 */ /* 0x000fc400000006ff */
[C---:B-1----:R-:W-:Y:S02]  /*0ac0*/  PRMT R31, R16.reuse, 0x7632, R31 ;  /* 0x00007632101f7816 */ /* 0x042fe4000000001f */
[----:B------:R-:W-:Y:S01]  /*0ad0*/  SHF.L.U32 R203, R16, 0x10, RZ ;  /* 0x0000001010cb7819 */ /* 0x000fe200000006ff */
[C---:B------:R-:W-:Y:S01]  /*0ae0*/  FADD.FTZ R16, -R198.reuse, R12 ;  /* 0x0000000cc6107221 */ /* 0x040fe20000010100 */
[C---:B------:R-:W-:Y:S01]  /*0af0*/  PRMT R204, R9.reuse, 0x7632, R204 ;  /* 0x0000763209cc7816 */ /* 0x040fe200000000cc */
[----:B------:R-:W-:Y:S01]  /*0b00*/  FADD.FTZ R208, -R198, R163 ;  /* 0x000000a3c6d07221 */ /* 0x000fe20000010100 */
[----:B------:R-:W-:Y:S02]  /*0b10*/  SHF.L.U32 R7, R9, 0x10, RZ ;  /* 0x0000001009077819 */ /* 0x000fe400000006ff */
[----:B------:R-:W-:Y:S01]  /*0b20*/  SHF.L.U32 R4, R49, 0x10, RZ ;  /* 0x0000001031047819 */ /* 0x000fe200000006ff */
[----:B------:R-:W-:Y:S01]  /*0b30*/  IMAD.U32 R201, R17, 0x10000, RZ ;  /* 0x0001000011c97824 */ /* 0x000fe200078e00ff */
[----:B------:R-:W-:Y:S01]  /*0b40*/  SHF.L.U32 R9, R10, 0x10, RZ ;  /* 0x000000100a097819 */ /* 0x000fe200000006ff */
[----:B------:R-:W-:Y:S01]  /*0b50*/  IMAD.U32 R157, R24, 0x10000, RZ ;  /* 0x00010000189d7824 */ /* 0x000fe200078e00ff */
[----:B------:R-:W-:Y:S01]  /*0b60*/  SHF.L.U32 R12, R50, 0x10, RZ ;  /* 0x00000010320c7819 */ /* 0x000fe200000006ff */
[-C--:B------:R-:W-:Y:S01]  /*0b70*/  FMUL.FTZ R0, R0, R5.reuse ;  /* 0x0000000500007220 */ /* 0x080fe20000410000 */
[----:B------:R-:W-:Y:S01]  /*0b80*/  PRMT R158, R6, 0x7632, R158 ;  /* 0x00007632069e7816 */ /* 0x000fe2000000009e */
[----:B------:R-:W-:Y:S01]  /*0b90*/  FADD.FTZ R140, R140, R5 ;  /* 0x000000058c8c7221 */ /* 0x000fe20000010000 */
[----:B------:R-:W-:Y:S01]  /*0ba0*/  SHF.L.U32 R159, R6, 0x10, RZ ;  /* 0x00000010069f7819 */ /* 0x000fe200000006ff */
[----:B------:R-:W-:Y:S01]  /*0bb0*/  FFMA.FTZ R72, R3, R5, R72 ;  /* 0x0000000503487223 */ /* 0x000fe20000010048 */
[----:B------:R-:W-:-:S02]  /*0bc0*/  PRMT R32, R11, 0x7632, R32 ;  /* 0x000076320b207816 */ /* 0x000fc40000000020 */
[----:B------:R-:W-:Y:S02]  /*0bd0*/  PRMT R162, R13, 0x7632, R162 ;  /* 0x000076320da27816 */ /* 0x000fe400000000a2 */
[----:B------:R-:W-:Y:S02]  /*0be0*/  PRMT R29, R17, 0x7632, R29 ;  /* 0x00007632111d7816 */ /* 0x000fe4000000001d */
[C---:B------:R-:W-:Y:S02]  /*0bf0*/  PRMT R30, R19.reuse, 0x7632, R30 ;  /* 0x00007632131e7816 */ /* 0x040fe4000000001e */
[----:B------:R-:W-:Y:S02]  /*0c00*/  SHF.L.U32 R33, R19, 0x10, RZ ;  /* 0x0000001013217819 */ /* 0x000fe400000006ff */
[----:B------:R-:W-:Y:S01]  /*0c10*/  PRMT R163, R24, 0x7632, R163 ;  /* 0x0000763218a37816 */ /* 0x000fe200000000a3 */
[----:B------:R-:W-:Y:S01]  /*0c20*/  FMUL.FTZ R5, R197, R2 ;  /* 0x00000002c5057220 */ /* 0x000fe20000410000 */
[----:B------:R-:W-:-:S02]  /*0c30*/  PRMT R6, R8, 0x7632, R6 ;  /* 0x0000763208067816 */ /* 0x000fc40000000006 */
[----:B------:R-:W-:Y:S02]  /*0c40*/  SHF.L.U32 R11, R11, 0x10, RZ ;  /* 0x000000100b0b7819 */ /* 0x000fe400000006ff */
[----:B------:R-:W-:Y:S02]  /*0c50*/  PRMT R17, R21, 0x7632, R17 ;  /* 0x0000763215117816 */ /* 0x000fe40000000011 */
[----:B------:R-:W-:Y:S02]  /*0c60*/  PRMT R19, R22, 0x7632, R19 ;  /* 0x0000763216137816 */ /* 0x000fe40000000013 */
[----:B------:R-:W-:Y:S01]  /*0c70*/  SHF.L.U32 R24, R51, 0x10, RZ ;  /* 0x0000001033187819 */ /* 0x000fe200000006ff */
[----:B------:R-:W-:Y:S01]  /*0c80*/  FMUL.FTZ R2, R4, R7 ;  /* 0x0000000704027220 */ /* 0x000fe20000410000 */
[----:B------:R-:W-:Y:S01]  /*0c90*/  SHF.L.U32 R162, R162, 0x10, RZ ;  /* 0x00000010a2a27819 */ /* 0x000fe200000006ff */
[----:B------:R-:W-:Y:S01]  /*0ca0*/  FMUL.FTZ R4, R12, R9 ;  /* 0x000000090c047220 */ /* 0x000fe20000410000 */
[----:B------:R-:W-:Y:S01]  /*0cb0*/  PRMT R202, R10, 0x7632, R202 ;  /* 0x000076320aca7816 */ /* 0x000fe200000000ca */
[----:B------:R-:W-:Y:S01]  /*0cc0*/  FADD.FTZ R10, -R198, R159 ;  /* 0x0000009fc60a7221 */ /* 0x000fe20000010100 */
[----:B------:R-:W-:-:S02]  /*0cd0*/  SHF.L.U32 R156, R156, 0x10, RZ ;  /* 0x000000109c9c7819 */ /* 0x000fc400000006ff */
[----:B------:R-:W-:Y:S02]  /*0ce0*/  SHF.L.U32 R17, R17, 0x10, RZ ;  /* 0x0000001011117819 */ /* 0x000fe400000006ff */
[----:B------:R-:W-:Y:S02]  /*0cf0*/  SHF.L.U32 R19, R19, 0x10, RZ ;  /* 0x0000001013137819 */ /* 0x000fe400000006ff */
[----:B------:R-:W-:Y:S01]  /*0d00*/  SHF.L.U32 R12, R6, 0x10, RZ ;  /* 0x00000010060c7819 */ /* 0x000fe200000006ff */
[----:B------:R-:W-:Y:S01]  /*0d10*/  FMUL.FTZ R6, R24, R11 ;  /* 0x0000000b18067220 */ /* 0x000fe20000410000 */
[----:B------:R-:W-:Y:S02]  /*0d20*/  PRMT R165, R15, 0x7632, R165 ;  /* 0x000076320fa57816 */ /* 0x000fe400000000a5 */
[----:B------:R-:W-:Y:S01]  /*0d30*/  SHF.L.U32 R167, R22, 0x10, RZ ;  /* 0x0000001016a77819 */ /* 0x000fe200000006ff */
[----:B------:R-:W-:Y:S01]  /*0d40*/  FADD.FTZ R14, -R198, R14 ;  /* 0x0000000ec60e7221 */ /* 0x000fe20000010100 */
[----:B------:R-:W-:-:S02]  /*0d50*/  PRMT R171, R23, 0x7632, R171 ;  /* 0x0000763217ab7816 */ /* 0x000fc400000000ab */
[----:B------:R-:W-:Y:S02]  /*0d60*/  SHF.L.U32 R34, R34, 0x10, RZ ;  /* 0x0000001022227819 */ /* 0x000fe400000006ff */
[----:B------:R-:W-:Y:S01]  /*0d70*/  SHF.L.U32 R24, R56, 0x10, RZ ;  /* 0x0000001038187819 */ /* 0x000fe200000006ff */
[----:B------:R-:W-:Y:S01]  /*0d80*/  FADD.FTZ R210, -R198, R162 ;  /* 0x000000a2c6d27221 */ /* 0x000fe20000010100 */
[----:B------:R-:W-:Y:S01]  /*0d90*/  SHF.L.U32 R13, R13, 0x10, RZ ;  /* 0x000000100d0d7819 */ /* 0x000fe200000006ff */
[----:B------:R-:W-:Y:S01]  /*0da0*/  FADD.FTZ R142, R142, R7 ;  /* 0x000000078e8e7221 */ /* 0x000fe20000010000 */
[----:B------:R-:W-:Y:S01]  /*0db0*/  SHF.L.U32 R200, R20, 0x10, RZ ;  /* 0x0000001014c87819 */ /* 0x000fe200000006ff */
[----:B------:R-:W-:Y:S01]  /*0dc0*/  FADD.FTZ R20, -R198, R164 ;  /* 0x000000a4c6147221 */ /* 0x000fe20000010100 */
[----:B------:R-:W-:Y:S01]  /*0dd0*/  SHF.L.U32 R158, R158, 0x10, RZ ;  /* 0x000000109e9e7819 */ /* 0x000fe200000006ff */
[----:B------:R-:W-:Y:S01]  /*0de0*/  FFMA.FTZ R74, R5, R7, R74 ;  /* 0x00000007054a7223 */ /* 0x000fe2000001004a */
[----:B------:R-:W-:Y:S01]  /*0df0*/  SHF.L.U32 R15, R15, 0x10, RZ ;  /* 0x000000100f0f7819 */ /* 0x000fe200000006ff */
[C---:B------:R-:W-:Y:S01]  /*0e00*/  FADD.FTZ R214, -R198.reuse, R156 ;  /* 0x0000009cc6d67221 */ /* 0x040fe20000010100 */
[----:B------:R-:W-:Y:S01]  /*0e10*/  SHF.L.U32 R21, R21, 0x10, RZ ;  /* 0x0000001015157819 */ /* 0x000fe200000006ff */
[C---:B------:R-:W-:Y:S01]  /*0e20*/  FADD.FTZ R162, -R198.reuse, R17 ;  /* 0x00000011c6a27221 */ /* 0x040fe20000010100 */
[----:B------:R-:W-:Y:S01]  /*0e30*/  SHF.L.U32 R23, R23, 0x10, RZ ;  /* 0x0000001017177819 */ /* 0x000fe200000006ff */
[C---:B------:R-:W-:Y:S01]  /*0e40*/  FADD.FTZ R164, -R198.reuse, R19 ;  /* 0x00000013c6a47221 */ /* 0x040fe20000010100 */
[----:B------:R-:W-:Y:S01]  /*0e50*/  SHF.L.U32 R165, R165, 0x10, RZ ;  /* 0x00000010a5a57819 */ /* 0x000fe200000006ff */
[----:B------:R-:W-:Y:S01]  /*0e60*/  FMUL.FTZ R7, R197, R10 ;  /* 0x0000000ac5077220 */ /* 0x000fe20000410000 */
[C---:B------:R-:W-:Y:S01]  /*0e70*/  FADD.FTZ R218, -R198.reuse, R161 ;  /* 0x000000a1c6da7221 */ /* 0x040fe20000010100 */
[----:B------:R-:W-:Y:S01]  /*0e80*/  FADD.FTZ R156, -R198, R167 ;  /* 0x000000a7c69c7221 */ /* 0x000fe20000010100 */
[----:B------:R-:W-:Y:S01]  /*0e90*/  SHF.L.U32 R171, R171, 0x10, RZ ;  /* 0x00000010abab7819 */ /* 0x000fe200000006ff */
[C---:B------:R-:W-:Y:S01]  /*0ea0*/  FMUL.FTZ R19, R197.reuse, R16 ;  /* 0x00000010c5137220 */ /* 0x040fe20000410000 */
[----:B------:R-:W-:Y:S01]  /*0eb0*/  SHF.L.U32 R17, R196, 0x10, RZ ;  /* 0x00000010c4117819 */ /* 0x000fe200000006ff */
[----:B------:R-:W-:Y:S01]  /*0ec0*/  FADD.FTZ R8, -R198, R34 ;  /* 0x00000022c6087221 */ /* 0x000fe20000010100 */
[----:B------:R-:W-:Y:S01]  /*0ed0*/  SHF.L.U32 R32, R32, 0x10, RZ ;  /* 0x0000001020207819 */ /* 0x000fe200000006ff */
[----:B------:R-:W-:Y:S01]  /*0ee0*/  FMUL.FTZ R14, R197, R14 ;  /* 0x0000000ec50e7220 */ /* 0x000fe20000410000 */
[----:B------:R-:W-:Y:S01]  /*0ef0*/  PRMT R28, R18, 0x7632, R28 ;  /* 0x00007632121c7816 */ /* 0x000fe2000000001c */
[----:B------:R-:W-:Y:S01]  /*0f00*/  FMUL.FTZ R16, R24, R203 ;  /* 0x000000cb18107220 */ /* 0x000fe20000410000 */
[----:B------:R-:W-:Y:S01]  /*0f10*/  SHF.L.U32 R35, R18, 0x10, RZ ;  /* 0x0000001012237819 */ /* 0x000fe200000006ff */
[----:B------:R-:W-:Y:S01]  /*0f20*/  FADD.FTZ R18, -R198, R13 ;  /* 0x0000000dc6127221 */ /* 0x000fe20000010100 */
[----:B------:R-:W-:-:S02]  /*0f30*/  PRMT R167, R26, 0x7632, R167 ;  /* 0x000076321aa77816 */ /* 0x000fc400000000a7 */
[----:B------:R-:W-:Y:S01]  /*0f40*/  SHF.L.U32 R161, R26, 0x10, RZ ;  /* 0x000000101aa17819 */ /* 0x000fe200000006ff */
[----:B------:R-:W-:Y:S01]  /*0f50*/  FADD.FTZ R216, -R198, R158 ;  /* 0x0000009ec6d87221 */ /* 0x000fe20000010100 */
[----:B------:R-:W-:Y:S01]  /*0f60*/  SHF.L.U32 R26, R57, 0x10, RZ ;  /* 0x00000010391a7819 */ /* 0x000fe200000006ff */
[----:B------:R-:W-:Y:S01]  /*0f70*/  FADD.FTZ R136, R136, R9 ;  /* 0x0000000988887221 */ /* 0x000fe20000010000 */
[----:B------:R-:W-:Y:S01]  /*0f80*/  SHF.L.U32 R24, R58, 0x10, RZ ;  /* 0x000000103a187819 */ /* 0x000fe200000006ff */
[----:B------:R-:W-:Y:S01]  /*0f90*/  FFMA.FTZ R76, R7, R9, R76 ;  /* 0x00000009074c7223 */ /* 0x000fe2000001004c */
        /* <DEDUP_REMOVED lines=8> */
[----:B------:R-:W-:Y:S01]  /*1020*/  FMUL.FTZ R8, R197, R8 ;  /* 0x00000008c5087220 */ /* 0x000fe20000410000 */
[-C--:B------:R-:W-:Y:S01]  /*1030*/  FMUL.FTZ R17, R17, R32.reuse ;  /* 0x0000002011117220 */ /* 0x080fe20000410000 */
[----:B------:R-:W-:Y:S01]  /*1040*/  FADD.FTZ R139, R139, R32 ;  /* 0x000000208b8b7221 */ /* 0x000fe20000010000 */
[----:B------:R-:W-:Y:S01]  /*1050*/  FFMA.FTZ R79, R14, R32, R79 ;  /* 0x000000200e4f7223 */ /* 0x000fe2000001004f */
[----:B------:R-:W-:Y:S01]  /*1060*/  PRMT R171, R27, 0x7632, R171 ;  /* 0x000076321bab7816 */ /* 0x000fe200000000ab */
[----:B------:R-:W-:Y:S01]  /*1070*/  FMUL.FTZ R21, R197, R18 ;  /* 0x00000012c5157220 */ /* 0x000fe20000410000 */
[----:B------:R-:W-:Y:S01]  /*1080*/  SHF.L.U32 R199, R27, 0x10, RZ ;  /* 0x000000101bc77819 */ /* 0x000fe200000006ff */
[----:B------:R-:W-:Y:S01]  /*1090*/  FMUL.FTZ R23, R197, R20 ;  /* 0x00000014c5177220 */ /* 0x000fe20000410000 */
[----:B------:R-:W-:Y:S01]  /*10a0*/  SHF.L.U32 R32, R59, 0x10, RZ ;  /* 0x000000103b207819 */ /* 0x000fe200000006ff */
[----:B------:R-:W-:Y:S01]  /*10b0*/  FMUL.FTZ R18, R26, R201 ;  /* 0x000000c91a127220 */ /* 0x000fe20000410000 */
[----:B------:R-:W-:Y:S01]  /*10c0*/  FMUL.FTZ R20, R24, R35 ;  /* 0x0000002318147220 */ /* 0x000fe20000410000 */
[----:B------:R-:W-:Y:S01]  /*10d0*/  SHF.L.U32 R27, R185, 0x10, RZ ;  /* 0x00000010b91b7819 */ /* 0x000fe200000006ff */
[----:B------:R-:W-:Y:S01]  /*10e0*/  FADD.FTZ R138, R138, R11 ;  /* 0x0000000b8a8a7221 */ /* 0x000fe20000010000 */
[----:B------:R-:W-:Y:S01]  /*10f0*/  FFMA.FTZ R78, R9, R11, R78 ;  /* 0x0000000b094e7223 */ /* 0x000fe2000001004e */
[----:B------:R-:W-:-:S02]  /*1100*/  IMAD.U32 R26, R31, 0x10000, RZ ;  /* 0x000100001f1a7824 */ /* 0x000fc400078e00ff */
[----:B------:R-:W-:Y:S01]  /*1110*/  FMUL.FTZ R24, R197, R212 ;  /* 0x000000d4c5187220 */ /* 0x000fe20000410000 */
[C---:B------:R-:W-:Y:S01]  /*1120*/  PRMT R165, R25.reuse, 0x7632, R165 ;  /* 0x0000763219a57816 */ /* 0x040fe200000000a5 */
[-C--:B------:R-:W-:Y:S01]  /*1130*/  FMUL.FTZ R11, R10, R12.reuse ;  /* 0x0000000c0a0b7220 */ /* 0x080fe20000410000 */
[----:B------:R-:W-:Y:S01]  /*1140*/  SHF.L.U32 R159, R25, 0x10, RZ ;  /* 0x00000010199f7819 */ /* 0x000fe200000006ff */
[----:B------:R-:W-:Y:S01]  /*1150*/  FADD.FTZ R141, R141, R12 ;  /* 0x0000000c8d8d7221 */ /* 0x000fe20000010000 */
[----:B------:R-:W-:Y:S01]  /*1160*/  FFMA.FTZ R73, R8, R12, R73 ;  /* 0x0000000c08497223 */ /* 0x000fe20000010049 */
[----:B------:R-:W-:Y:S01]  /*1170*/  SHF.L.U32 R15, R195, 0x10, RZ ;  /* 0x00000010c30f7819 */ /* 0x000fe200000006ff */
[C---:B------:R-:W-:Y:S01]  /*1180*/  FMUL.FTZ R12, R197.reuse, R216 ;  /* 0x000000d8c50c7220 */ /* 0x040fe20000410000 */
[----:B------:R-:W-:Y:S01]  /*1190*/  SHF.L.U32 R202, R202, 0x10, RZ ;  /* 0x00000010caca7819 */ /* 0x000fe200000006ff */
[C---:B------:R-:W-:Y:S01]  /*11a0*/  FMUL.FTZ R25, R197.reuse, R22 ;  /* 0x00000016c5197220 */ /* 0x040fe20000410000 */
[----:B------:R-:W-:Y:S01]  /*11b0*/  SHF.L.U32 R13, R194, 0x10, RZ ;  /* 0x00000010c20d7819 */ /* 0x000fe200000006ff */
[----:B------:R-:W-:Y:S01]  /*11c0*/  FMUL.FTZ R10, R197, R214 ;  /* 0x000000d6c50a7220 */ /* 0x000fe20000410000 */
[----:B------:R-:W-:Y:S01]  /*11d0*/  SHF.L.U32 R204, R204, 0x10, RZ ;  /* 0x00000010cccc7819 */ /* 0x000fe200000006ff */
[-C--:B------:R-:W-:Y:S01]  /*11e0*/  FMUL.FTZ R22, R32, R33.reuse ;  /* 0x0000002120167220 */ /* 0x080fe20000410000 */
[----:B------:R-:W-:Y:S01]  /*11f0*/  SHF.L.U32 R31, R186, 0x10, RZ ;  /* 0x00000010ba1f7819 */ /* 0x000fe200000006ff */
[-C--:B------:R-:W-:Y:S01]  /*1200*/  FMUL.FTZ R27, R27, R26.reuse ;  /* 0x0000001a1b1b7220 */ /* 0x080fe20000410000 */
[----:B------:R-:W-:Y:S01]  /*1210*/  SHF.L.U32 R32, R29, 0x10, RZ ;  /* 0x000000101d207819 */ /* 0x000fe200000006ff */
[----:B------:R-:W-:Y:S01]  /*1220*/  FADD.FTZ R133, R133, R26 ;  /* 0x0000001a85857221 */ /* 0x000fe20000010000 */
[----:B------:R-:W-:Y:S01]  /*1230*/  FFMA.FTZ R81, R24, R26, R81 ;  /* 0x0000001a18517223 */ /* 0x000fe20000010051 */
[----:B------:R-:W-:Y:S01]  /*1240*/  FMUL.FTZ R26, R197, R210 ;  /* 0x000000d2c51a7220 */ /* 0x000fe20000410000 */
[-C--:B------:R-:W-:Y:S01]  /*1250*/  FMUL.FTZ R15, R15, R202.reuse ;  /* 0x000000ca0f0f7220 */ /* 0x080fe20000410000 */
[----:B------:R-:W-:Y:S01]  /*1260*/  FADD.FTZ R137, R137, R202 ;  /* 0x000000ca89897221 */ /* 0x000fe20000010000 */
[----:B------:R-:W-:Y:S01]  /*1270*/  FFMA.FTZ R77, R12, R202, R77 ;  /* 0x000000ca0c4d7223 */ /* 0x000fe2000001004d */
        /* <DEDUP_REMOVED lines=8> */
[----:B------:R-:W-:Y:S01]  /*1300*/  SHF.L.U32 R202, R28, 0x10, RZ ;  /* 0x000000101cca7819 */ /* 0x000fe200000006ff */
[-C--:B------:R-:W-:Y:S01]  /*1310*/  FMUL.FTZ R29, R31, R32.reuse ;  /* 0x000000201f1d7220 */ /* 0x080fe20000410000 */
[----:B------:R-:W-:Y:S01]  /*1320*/  SHF.L.U32 R201, R188, 0x10, RZ ;  /* 0x00000010bcc97819 */ /* 0x000fe200000006ff */
[----:B------:R-:W-:Y:S01]  /*1330*/  FADD.FTZ R135, R135, R32 ;  /* 0x0000002087877221 */ /* 0x000fe20000010000 */
[----:B------:R-:W-:Y:S01]  /*1340*/  SHF.L.U32 R204, R30, 0x10, RZ ;  /* 0x000000101ecc7819 */ /* 0x000fe200000006ff */
[----:B------:R-:W-:Y:S01]  /*1350*/  FFMA.FTZ R83, R26, R32, R83 ;  /* 0x000000201a537223 */ /* 0x000fe20000010053 */
[----:B------:R-:W-:Y:S01]  /*1360*/  FADD.FTZ R128, R128, R35 ;  /* 0x0000002380807221 */ /* 0x000fe20000010000 */
[----:B------:R-:W-:Y:S01]  /*1370*/  FFMA.FTZ R84, R23, R35, R84 ;  /* 0x0000002317547223 */ /* 0x000fe20000010054 */
[----:B------:R-:W-:Y:S01]  /*1380*/  FADD.FTZ R32, RZ, R0 ;  /* 0x00000000ff207221 */ /* 0x000fe20000010000 */
[----:B------:R-:W-:Y:S01]  /*1390*/  FFMA.FTZ R35, R3, R0, RZ ;  /* 0x0000000003237223 */ /* 0x000fe200000100ff */
[----:B------:R-:W-:Y:S01]  /*13a0*/  FMUL.FTZ R31, R33, R202 ;  /* 0x000000ca211f7220 */ /* 0x000fe20000410000 */
[----:B------:R-:W-:Y:S01]  /*13b0*/  FMUL.FTZ R28, R197, R208 ;  /* 0x000000d0c51c7220 */ /* 0x000fe20000410000 */
[----:B------:R-:W-:Y:S01]  /*13c0*/  FMUL.FTZ R33, R201, R204 ;  /* 0x000000ccc9217220 */ /* 0x000fe20000410000 */
[----:B------:R-:W-:Y:S01]  /*13d0*/  FADD.FTZ R201, R32, R11 ;  /* 0x0000000b20c97221 */ /* 0x000fe20000010000 */
[----:B------:R-:W-:Y:S01]  /*13e0*/  FFMA.FTZ R32, R8, R11, R35 ;  /* 0x0000000b08207223 */ /* 0x000fe20000010023 */
[----:B------:R-:W-:Y:S01]  /*13f0*/  FADD.FTZ R129, R129, R202 ;  /* 0x000000ca81817221 */ /* 0x000fe20000010000 */
[----:B------:R-:W-:Y:S01]  /*1400*/  FFMA.FTZ R85, R28, R202, R85 ;  /* 0x000000ca1c557223 */ /* 0x000fe20000010055 */
[----:B------:R-:W-:Y:S01]  /*1410*/  FADD.FTZ R202, R201, R2 ;  /* 0x00000002c9ca7221 */ /* 0x000fe20000010000 */
[----:B------:R-:W-:Y:S01]  /*1420*/  FMUL.FTZ R30, R197, R206 ;  /* 0x000000cec51e7220 */ /* 0x000fe20000410000 */
[----:B------:R-:W-:Y:S01]  /*1430*/  FFMA.FTZ R201, R5, R2, R32 ;  /* 0x0000000205c97223 */ /* 0x000fe20000010020 */
        /* <DEDUP_REMOVED lines=8> */
[----:B------:R-:W-:-:S02]  /*14c0*/  FADD.FTZ R202, R203, R4 ;  /* 0x00000004cbca7221 */ /* 0x000fc40000010000 */
        /* <DEDUP_REMOVED lines=37> */
[----:B------:R-:W-:-:S03]  /*1720*/  FFMA.FTZ R200, R28, R31, R199 ;  /* 0x0000001f1cc87223 */ /* 0x000fc600000100c7 */
[----:B------:R-:W-:Y:S01]  /*1730*/  FADD.FTZ R202, R165, R22 ;  /* 0x00000016a5ca7221 */ /* 0x000fe20000010000 */
[----:B------:R-:W-:Y:S01]  /*1740*/  FFMA.FTZ R165, R25, R22, R200 ;  /* 0x0000001619a57223 */ /* 0x000fe200000100c8 */
[----:B------:R-:W-:Y:S02]  /*1750*/  SHF.L.U32 R201, R177, 0x10, RZ ;  /* 0x00000010b1c97819 */ /* 0x000fe400000006ff */
[----:B------:R-:W-:Y:S01]  /*1760*/  SHF.L.U32 R204, R163, 0x10, RZ ;  /* 0x00000010a3cc7819 */ /* 0x000fe200000006ff */
[----:B------:R-:W-:Y:S01]  /*1770*/  FADD.FTZ R199, R202, R33 ;  /* 0x00000021cac77221 */ /* 0x000fe20000010000 */
[----:B------:R-:W-:Y:S01]  /*1780*/  FFMA.FTZ R202, R30, R33, R165 ;  /* 0x000000211eca7223 */ /* 0x000fe200000100a5 */
[----:B------:R-:W-:Y:S02]  /*1790*/  FMUL.FTZ R160, R197, R160 ;  /* 0x000000a0c5a07220 */ /* 0x000fe40000410000 */
[----:B------:R-:W-:Y:S01]  /*17a0*/  FMUL.FTZ R163, R201, R204 ;  /* 0x000000ccc9a37220 */ /* 0x000fe20000410000 */
[----:B------:R-:W-:Y:S01]  /*17b0*/  FADD.FTZ R200, R199, R32 ;  /* 0x00000020c7c87221 */ /* 0x000fe20000010000 */
[----:B------:R-:W-:Y:S01]  /*17c0*/  FFMA.FTZ R199, R35, R32, R202 ;  /* 0x0000002023c77223 */ /* 0x000fe200000100ca */
[----:B------:R-:W-:-:S02]  /*17d0*/  SHF.L.U32 R203, R178, 0x10, RZ ;  /* 0x00000010b2cb7819 */ /* 0x000fc400000006ff */
        /* <DEDUP_REMOVED lines=8> */
[----:B------:R-:W-:Y:S01]  /*1860*/  SHF.L.U32 R203, R179, 0x10, RZ ;  /* 0x00000010b3cb7819 */ /* 0x000fe200000006ff */
[----:B------:R-:W-:Y:S01]  /*1870*/  FFMA.FTZ R200, R162, R165, R199 ;  /* 0x000000a5a2c87223 */ /* 0x000fe200000100c7 */
[----:B------:R-:W-:Y:S01]  /*1880*/  SHF.L.U32 R204, R167, 0x10, RZ ;  /* 0x00000010a7cc7819 */ /* 0x000fe200000006ff */
[----:B------:R-:W-:Y:S01]  /*1890*/  FADD.FTZ R167, R202, R165 ;  /* 0x000000a5caa77221 */ /* 0x000fe20000010000 */
[----:B------:R-:W-:Y:S01]  /*18a0*/  FMUL.FTZ R164, R197, R164 ;  /* 0x000000a4c5a47220 */ /* 0x000fe20000410000 */
[----:B------:R-:W-:-:S02]  /*18b0*/  FFMA.FTZ R200, R159, R156, R200 ;  /* 0x0000009c9fc87223 */ /* 0x000fc400000100c8 */
[----:B------:R-:W-:Y:S01]  /*18c0*/  FMUL.FTZ R199, R203, R204 ;  /* 0x000000cccbc77220 */ /* 0x000fe20000410000 */
[----:B------:R-:W-:Y:S01]  /*18d0*/  FADD.FTZ R202, R167, R156 ;  /* 0x0000009ca7ca7221 */ /* 0x000fe20000010000 */
[----:B------:R-:W-:Y:S01]  /*18e0*/  FADD.FTZ R127, R127, R206 ;  /* 0x000000ce7f7f7221 */ /* 0x000fe20000010000 */
[----:B------:R-:W-:Y:S01]  /*18f0*/  FFMA.FTZ R91, R162, R206, R91 ;  /* 0x000000cea25b7223 */ /* 0x000fe2000001005b */
[----:B------:R-:W-:Y:S01]  /*1900*/  SHF.L.U32 R206, R171, 0x10, RZ ;  /* 0x00000010abce7819 */ /* 0x000fe200000006ff */
[----:B------:R-:W-:Y:S01]  /*1910*/  FADD.FTZ R167, R202, R199 ;  /* 0x000000c7caa77221 */ /* 0x000fe20000010000 */
[C---:B------:R-:W-:Y:S01]  /*1920*/  FFMA.FTZ R200, R164.reuse, R199, R200 ;  /* 0x000000c7a4c87223 */ /* 0x040fe200000100c8 */
[----:B------:R-:W-:Y:S02]  /*1930*/  FMUL.FTZ R198, R197, R198 ;  /* 0x000000c6c5c67220 */ /* 0x000fe40000410000 */
        /* <DEDUP_REMOVED lines=10> */
.L_x_351:
        /* <DEDUP_REMOVED lines=10> */
[C---:B------:R-:W-:Y:S01]  /*1a80*/  IADD3 R39, PT, PT, R45.reuse, 0x40, RZ ;  /* 0x000000402d277810 */ /* 0x040fe20007ffe0ff */
[C---:B------:R-:W-:Y:S02]  /*1a90*/  VIADD R41, R45.reuse, 0x20 ;  /* 0x000000202d297836 */ /* 0x040fe40000000000 */
[----:B0-----:R-:W-:-:S04]  /*1aa0*/  IMAD.WIDE.U32 R44, R45, 0x10, R36 ;  /* 0x000000102d2c7825 */ /* 0x001fc800078e0024 */
[--C-:B------:R-:W-:Y:S02]  /*1ab0*/  IMAD.WIDE.U32 R40, R41, 0x10, R36.reuse ;  /* 0x0000001029287825 */ /* 0x100fe400078e0024 */
[----:B------:R-:W5:Y:S02]  /*1ac0*/  LDG.E.128 R44, desc[UR6][R44.64] ;  /* 0x000000062c2c7981 */ /* 0x000f64000c1e1d00 */
[----:B------:R-:W-:Y:S02]  /*1ad0*/  IMAD.WIDE.U32 R36, R39, 0x10, R36 ;  /* 0x0000001027247825 */ /* 0x000fe400078e0024 */
[----:B------:R-:W5:Y:S04]  /*1ae0*/  LDG.E.128 R40, desc[UR6][R40.64] ;  /* 0x0000000628287981 */ /* 0x000f68000c1e1d00 */
[----:B------:R-:W5:Y:S02]  /*1af0*/  LDG.E.128 R36, desc[UR6][R36.64] ;  /* 0x0000000624247981 */ /* 0x000f64000c1e1d00 */
.L_x_352:
[----:B------:R-:W-:Y:S05]  /*1b00*/  BSYNC.RECONVERGENT B1 ;  /* 0x0000000000017941 */ /* 0x000fea0003800200 */
.L_x_350:
[----:B------:R-:W-:Y:S01]  /*1b10*/  UMOV UR4, 0xffffffff ;  /* 0xffffffff00047882 */ /* 0x000fe20000000000 */
[----:B-----5:R-:W-:Y:S02]  /*1b20*/  ISETP.GE.AND P2, PT, R166, 0x1, PT ;  /* 0x00000001a600780c */ /* 0x020fe40003f46270 */
[----:B------:R-:W-:Y:S11]  /*1b30*/  BRA.DIV UR4, `(.L_x_353) ;  /* 0x0000006a04287947 */ /* 0x000ff6000b800000 */
        /* <DEDUP_REMOVED lines=18> */
.L_x_427:
[----:B------:R-:W3:Y:S01]  /*1c60*/  S2R R202, SR_TID.X ;  /* 0x0000000000ca7919 */ /* 0x000ee20000002100 */
[----:B------:R-:W-:Y:S01]  /*1c70*/  @P2 IADD3 R171, PT, PT, R166, -0x1, RZ ;  /* 0xffffffffa6ab2810 */ /* 0x000fe20007ffe0ff */
[----:B------:R-:W-:Y:S01]  /*1c80*/  HFMA2 R205, -RZ, RZ, 0, 0 ;  /* 0x00000000ffcd7431 */ /* 0x000fe200000001ff */
[----:B------:R-:W4:Y:S03]  /*1c90*/  @P2 LDC.64 R166, c[0x0][0x390] ;  /* 0x0000e400ffa62b82 */ /* 0x000f260000000a00 */
[----:B------:R-:W-:-:S05]  /*1ca0*/  @P2 IMAD R171, R171, UR9, RZ ;  /* 0x00000009abab2c24 */ /* 0x000fca000f8e02ff */
[----:B------:R-:W-:-:S04]  /*1cb0*/  @P2 SHF.R.S32.HI R200, RZ, 0x1f, R171 ;  /* 0x0000001fffc82819 */ /* 0x000fc800000114ab */
[----:B------:R-:W-:Y:S02]  /*1cc0*/  @P2 LEA.HI R171, R200, R171, RZ, 0x3 ;  /* 0x000000abc8ab2211 */ /* 0x000fe400078f18ff */
[----:B---3--:R-:W-:-:S04]  /*1cd0*/  LOP3.LUT R200, R202, 0x1f, RZ, 0xc0, !PT ;  /* 0x0000001fcac87812 */ /* 0x008fc800078ec0ff */
[----:B------:R-:W-:-:S05]  /*1ce0*/  @P2 LEA.HI.SX32 R205, R171, R200, 0x1d ;  /* 0x000000c8abcd2211 */ /* 0x000fca00078feaff */
[----:B----4-:R-:W-:-:S05]  /*1cf0*/  @P2 IMAD.WIDE.U32 R166, R205, 0x10, R166 ;  /* 0x00000010cda62825 */ /* 0x010fca00078e00a6 */
[----:B------:R3:W5:Y:S01]  /*1d00*/  @P2 LDG.E.128 R144, desc[UR6][R166.64] ;  /* 0x00000006a6902981 */ /* 0x000762000c1e1d00 */
[----:B------:R-:W-:Y:S01]  /*1d10*/  ISETP.NE.U32.AND P1, PT, R168, RZ, PT ;  /* 0x000000ffa800720c */ /* 0x000fe20003f25070 */
[----:B------:R-:W-:Y:S02]  /*1d20*/  IMAD R168, R173, UR9, RZ ;  /* 0x00000009ada87c24 */ /* 0x000fe4000f8e02ff */
[----:B-1----:R-:W-:Y:S01]  /*1d30*/  FADD.FTZ R204, R207, R208 ;  /* 0x000000d0cfcc7221 */ /* 0x002fe20000010000 */
[----:B--2---:R-:W-:Y:S01]  /*1d40*/  FADD.FTZ R171, R203, R210 ;  /* 0x000000d2cbab7221 */ /* 0x004fe20000010000 */
[----:B------:R-:W-:Y:S01]  /*1d50*/  ISETP.NE.AND.EX P1, PT, R169, RZ, PT, P1 ;  /* 0x000000ffa900720c */ /* 0x000fe20003f25310 */
[----:B------:R-:W-:Y:S01]  /*1d60*/  BSSY.RECONVERGENT B1, `(.L_x_354) ;  /* 0x00001df000017945 */ /* 0x000fe20003800200 */
[----:B------:R-:W-:Y:S01]  /*1d70*/  SHF.R.S32.HI R169, RZ, 0x1f, R168 ;  /* 0x0000001fffa97819 */ /* 0x000fe200000114a8 */
[----:B------:R-:W-:Y:S01]  /*1d80*/  FMUL.FTZ R204, R204, UR12 ;  /* 0x0000000ccccc7c20 */ /* 0x000fe20008410000 */
[----:B------:R-:W-:Y:S01]  /*1d90*/  ISETP.NE.AND P4, PT, RZ, UR8, PT ;  /* 0x00000008ff007c0c */ /* 0x000fe2000bf85270 */
[----:B------:R-:W-:Y:S01]  /*1da0*/  FMUL.FTZ R171, R171, UR12 ;  /* 0x0000000cabab7c20 */ /* 0x000fe20008410000 */
[----:B------:R-:W-:-:S02]  /*1db0*/  LEA.HI R169, R169, R168, RZ, 0x3 ;  /* 0x000000a8a9a97211 */ /* 0x000fc400078f18ff */
[----:B------:R-:W-:Y:S02]  /*1dc0*/  FSEL R204, R204, RZ, !P4 ;  /* 0x000000ffcccc7208 */ /* 0x000fe40006000000 */
[----:B0-----:R-:W-:-:S03]  /*1dd0*/  LEA.HI.SX32 R203, R169, R200, 0x1d ;  /* 0x000000c8a9cb7211 */ /* 0x001fc600078feaff */
[----:B---3--:R-:W-:Y:S05]  /*1de0*/  @P1 BRA `(.L_x_355) ;  /* 0x0000000c00c81947 */ /* 0x008fea0003800000 */
[----:B------:R-:W-:Y:S02]  /*1df0*/  MOV R206, UR20 ;  /* 0x0000001400ce7c02 */ /* 0x000fe40008000f00 */
[----:B------:R-:W-:Y:S02]  /*1e00*/  MOV R208, UR21 ;  /* 0x0000001500d07c02 */ /* 0x000fe40008000f00 */
        /* <DEDUP_REMOVED lines=17> */
.L_x_358:
[----:B------:R-:W-:Y:S05]  /*1f20*/  BSYNC.RECONVERGENT B2 ;  /* 0x0000000000027941 */ /* 0x000fea0003800200 */
.L_x_357:
        /* <DEDUP_REMOVED lines=15> */
.L_x_360:
[----:B------:R-:W-:Y:S05]  /*2020*/  BSYNC.RECONVERGENT B2 ;  /* 0x0000000000027941 */ /* 0x000fea0003800200 */
.L_x_359:
        /* <DEDUP_REMOVED lines=14> */
.L_x_362:
[----:B------:R-:W-:Y:S05]  /*2110*/  BSYNC.RECONVERGENT B2 ;  /* 0x0000000000027941 */ /* 0x000fea0003800200 */
.L_x_361:
        /* <DEDUP_REMOVED lines=15> */
.L_x_364:
[----:B------:R-:W-:Y:S05]  /*2210*/  BSYNC.RECONVERGENT B2 ;  /* 0x0000000000027941 */ /* 0x000fea0003800200 */
.L_x_363:
        /* <DEDUP_REMOVED lines=14> */
.L_x_366:
[----:B------:R-:W-:Y:S05]  /*2300*/  BSYNC.RECONVERGENT B2 ;  /* 0x0000000000027941 */ /* 0x000fea0003800200 */
.L_x_365:
        /* <DEDUP_REMOVED lines=15> */
.L_x_368:
[----:B------:R-:W-:Y:S05]  /*2400*/  BSYNC.RECONVERGENT B2 ;  /* 0x0000000000027941 */ /* 0x000fea0003800200 */
.L_x_367:
        /* <DEDUP_REMOVED lines=14> */
.L_x_370:
[----:B------:R-:W-:Y:S05]  /*24f0*/  BSYNC.RECONVERGENT B2 ;  /* 0x0000000000027941 */ /* 0x000fea0003800200 */
.L_x_369:
[----:B------:R-:W-:Y:S05]  /*2500*/  @!P2 BRA `(.L_x_371) ;  /* 0x000000140090a947 */ /* 0x000fea0003800000 */
[----:B------:R-:W-:Y:S01]  /*2510*/  FFMA.FTZ R166, R14, R171, R204 ;  /* 0x000000ab0ea67223 */ /* 0x000fe200000100cc */
        /* <DEDUP_REMOVED lines=8> */
[C---:B------:R-:W-:Y:S01]  /*25a0*/  FMUL.FTZ R169, R166.reuse, R169 ;  /* 0x000000a9a6a97220 */ /* 0x040fe20000410000 */
[----:B------:R-:W-:-:S04]  /*25b0*/  FFMA.FTZ R115, R166, R167, R115 ;  /* 0x000000a7a6737223 */ /* 0x000fc80000010073 */
[----:B------:R-:W-:-:S04]  /*25c0*/  F2FP.BF16.F32.PACK_AB R169, RZ, R169 ;  /* 0x000000a9ffa9723e */ /* 0x000fc800000010ff */
[----:B------:R-:W-:Y:S01]  /*25d0*/  PRMT R151, R151, 0x5410, R169 ;  /* 0x0000541097977816 */ /* 0x000fe200000000a9 */
[----:B------:R-:W-:Y:S06]  /*25e0*/  BRA `(.L_x_371) ;  /* 0x0000001400587947 */ /* 0x000fec0003800000 */
.L_x_356:
[----:B------:R-:W0:Y:S01]  /*25f0*/  @P2 LDC R166, c[0x0][0x40c] ;  /* 0x00010300ffa62b82 */ /* 0x000e220000000800 */
[-CC-:B------:R-:W-:Y:S01]  /*2600*/  FFMA.FTZ R153, R7, R171.reuse, R204.reuse ;  /* 0x000000ab07997223 */ /* 0x180fe200000100cc */
[-CC-:B------:R-:W-:Y:S01]  /*2610*/  FFMA.FTZ R155, R5, R171.reuse, R204.reuse ;  /* 0x000000ab059b7223 */ /* 0x180fe200000100cc */
[-CC-:B------:R-:W-:Y:S01]  /*2620*/  FFMA.FTZ R154, R10, R171.reuse, R204.reuse ;  /* 0x000000ab0a9a7223 */ /* 0x180fe200000100cc */
[----:B------:R-:W-:Y:S01]  /*2630*/  ISETP.GT.AND P1, PT, R170, RZ, PT ;  /* 0x000000ffaa00720c */ /* 0x000fe20003f24270 */
[----:B------:R-:W-:Y:S01]  /*2640*/  FADD.FTZ R152, R4, -R153 ;  /* 0x8000009904987221 */ /* 0x000fe20000010000 */
[-C--:B------:R-:W-:Y:S01]  /*2650*/  FFMA.FTZ R168, R12, R171.reuse, R204 ;  /* 0x000000ab0ca87223 */ /* 0x080fe200000100cc */
[----:B------:R-:W-:Y:S01]  /*2660*/  FADD.FTZ R154, R13, -R154 ;  /* 0x8000009a0d9a7221 */ /* 0x000fe20000010000 */
[----:B------:R-:W1:Y:S01]  /*2670*/  @P2 LDC R169, c[0x0][0x40c] ;  /* 0x00010300ffa92b82 */ /* 0x000e620000000800 */
[C---:B------:R-:W-:Y:S01]  /*2680*/  FMUL.FTZ R153, R197.reuse, R152 ;  /* 0x00000098c5997220 */ /* 0x040fe20000410000 */
[----:B------:R-:W-:Y:S01]  /*2690*/  FADD.FTZ R152, R2, -R155 ;  /* 0x8000009b02987221 */ /* 0x000fe20000010000 */
[----:B------:R-:W-:Y:S01]  /*26a0*/  FMUL.FTZ R154, R197, R154 ;  /* 0x0000009ac59a7220 */ /* 0x000fe20000410000 */
[----:B------:R-:W-:Y:S01]  /*26b0*/  @P2 SHF.L.U32 R210, R53, 0x10, RZ ;  /* 0x0000001035d22819 */ /* 0x000fe200000006ff */
[----:B------:R-:W-:Y:S01]  /*26c0*/  FADD.FTZ R168, R15, -R168 ;  /* 0x800000a80fa87221 */ /* 0x000fe20000010000 */
[----:B------:R-:W-:Y:S01]  /*26d0*/  FSEL R167, R153, RZ, P1 ;  /* 0x000000ff99a77208 */ /* 0x000fe20000800000 */
[----:B------:R-:W-:Y:S01]  /*26e0*/  FMUL.FTZ R152, R197, R152 ;  /* 0x00000098c5987220 */ /* 0x000fe20000410000 */
[----:B------:R-:W2:Y:S01]  /*26f0*/  @P2 LDC R207, c[0x0][0x40c] ;  /* 0x00010300ffcf2b82 */ /* 0x000ea20000000800 */
[----:B------:R-:W-:Y:S01]  /*2700*/  FSEL R154, R154, RZ, P1 ;  /* 0x000000ff9a9a7208 */ /* 0x000fe20000800000 */
[----:B------:R-:W-:Y:S01]  /*2710*/  FFMA.FTZ R211, R9, R171, R204 ;  /* 0x000000ab09d37223 */ /* 0x000fe200000100cc */
[----:B------:R-:W-:-:S02]  /*2720*/  @P2 SHF.L.U32 R209, R190, 0x10, RZ ;  /* 0x00000010bed12819 */ /* 0x000fc400000006ff */
[----:B------:R-:W-:Y:S01]  /*2730*/  @P2 SHF.L.U32 R212, R54, 0x10, RZ ;  /* 0x0000001036d42819 */ /* 0x000fe200000006ff */
[----:B0-----:R-:W-:Y:S01]  /*2740*/  @P2 FMUL.FTZ R153, R167, R166 ;  /* 0x000000a6a7992220 */ /* 0x001fe20000410000 */
[----:B------:R-:W-:Y:S01]  /*2750*/  FSEL R166, R152, RZ, P1 ;  /* 0x000000ff98a67208 */ /* 0x000fe20000800000 */
[----:B------:R-:W0:Y:S01]  /*2760*/  @P2 LDC R215, c[0x0][0x40c] ;  /* 0x00010300ffd72b82 */ /* 0x000e220000000800 */
[----:B------:R-:W-:-:S03]  /*2770*/  F2FP.BF16.F32.PACK_AB R167, RZ, R167 ;  /* 0x000000a7ffa7723e */ /* 0x000fc600000010ff */
[----:B-1----:R-:W-:-:S04]  /*2780*/  @P2 FMUL.FTZ R155, R166, R169 ;  /* 0x000000a9a69b2220 */ /* 0x002fc80000410000 */
[----:B------:R-:W1:Y:S01]  /*2790*/  @P2 LDC R214, c[0x0][0x40c] ;  /* 0x00010300ffd62b82 */ /* 0x000e620000000800 */
[----:B--2---:R-:W-:Y:S01]  /*27a0*/  @P2 FMUL.FTZ R152, R154, R207 ;  /* 0x000000cf9a982220 */ /* 0x004fe20000410000 */
[----:B------:R-:W-:Y:S01]  /*27b0*/  FMUL.FTZ R207, R197, R168 ;  /* 0x000000a8c5cf7220 */ /* 0x000fe20000410000 */
[----:B------:R-:W-:Y:S01]  /*27c0*/  @P2 FMUL.FTZ R168, R210, R155 ;  /* 0x0000009bd2a82220 */ /* 0x000fe20000410000 */
[----:B------:R-:W-:Y:S01]  /*27d0*/  FADD.FTZ R210, R6, -R211 ;  /* 0x800000d306d27221 */ /* 0x000fe20000010000 */
[----:B------:R-:W-:-:S03]  /*27e0*/  @P2 FMUL.FTZ R169, R209, R152 ;  /* 0x00000098d1a92220 */ /* 0x000fc60000410000 */
[----:B------:R-:W2:Y:S01]  /*27f0*/  @P2 LDC R217, c[0x0][0x40c] ;  /* 0x00010300ffd92b82 */ /* 0x000ea20000000800 */
[----:B------:R-:W-:Y:S01]  /*2800*/  FSEL R209, R207, RZ, P1 ;  /* 0x000000ffcfd17208 */ /* 0x000fe20000800000 */
[----:B------:R-:W-:Y:S01]  /*2810*/  FMUL.FTZ R210, R197, R210 ;  /* 0x000000d2c5d27220 */ /* 0x000fe20000410000 */
[----:B------:R-:W-:Y:S01]  /*2820*/  @P2 F2FP.BF16.F32.PACK_AB R168, RZ, R168 ;  /* 0x000000a8ffa8223e */ /* 0x000fe200000010ff */
[----:B------:R-:W-:Y:S01]  /*2830*/  @P2 FMUL.FTZ R207, R212, R153 ;  /* 0x00000099d4cf2220 */ /* 0x000fe20000410000 */
[----:B------:R-:W-:Y:S01]  /*2840*/  @P2 F2FP.BF16.F32.PACK_AB R169, RZ, R169 ;  /* 0x000000a9ffa9223e */ /* 0x000fe200000010ff */
[----:B------:R-:W-:Y:S01]  /*2850*/  FFMA.FTZ R212, R8, R171, R204 ;  /* 0x000000ab08d47223 */ /* 0x000fe200000100cc */
[----:B------:R-:W-:Y:S01]  /*2860*/  @P2 PRMT R149, R168, 0x7610, R149 ;  /* 0x00007610a8952816 */ /* 0x000fe20000000095 */
[----:B------:R-:W3:Y:S01]  /*2870*/  @P2 LDC R219, c[0x0][0x40c] ;  /* 0x00010300ffdb2b82 */ /* 0x000ee20000000800 */
[----:B------:R-:W-:Y:S01]  /*2880*/  FSEL R168, R210, RZ, P1 ;  /* 0x000000ffd2a87208 */ /* 0x000fe20000800000 */
[----:B------:R-:W-:Y:S01]  /*2890*/  FADD.FTZ R212, R11, -R212 ;  /* 0x800000d40bd47221 */ /* 0x000fe20000010000 */
[----:B------:R-:W-:-:S02]  /*28a0*/  @P2 F2FP.BF16.F32.PACK_AB R207, RZ, R207 ;  /* 0x000000cfffcf223e */ /* 0x000fc400000010ff */
[----:B------:R-:W-:Y:S01]  /*28b0*/  @P2 SHF.L.U32 R210, R55, 0x10, RZ ;  /* 0x0000001037d22819 */ /* 0x000fe200000006ff */
[----:B0-----:R-:W-:Y:S01]  /*28c0*/  @P2 FMUL.FTZ R211, R168, R215 ;  /* 0x000000d7a8d32220 */ /* 0x001fe20000410000 */
[----:B------:R-:W-:Y:S01]  /*28d0*/  FFMA.FTZ R215, R3, R171, R204 ;  /* 0x000000ab03d77223 */ /* 0x000fe200000100cc */
[----:B------:R-:W-:Y:S01]  /*28e0*/  @P2 PRMT R150, R207, 0x7610, R150 ;  /* 0x00007610cf962816 */ /* 0x000fe20000000096 */
[----:B-1----:R-:W-:Y:S01]  /*28f0*/  @P2 FMUL.FTZ R214, R209, R214 ;  /* 0x000000d6d1d62220 */ /* 0x002fe20000410000 */
[----:B------:R-:W-:Y:S01]  /*2900*/  @P2 FMUL.FTZ R207, R210, R211 ;  /* 0x000000d3d2cf2220 */ /* 0x000fe20000410000 */
[----:B------:R-:W-:Y:S01]  /*2910*/  FADD.FTZ R210, R0, -R215 ;  /* 0x800000d700d27221 */ /* 0x000fe20000010000 */
[--C-:B------:R-:W-:Y:S01]  /*2920*/  @P2 PRMT R149, R149, 0x5410, R169.reuse ;  /* 0x0000541095952816 */ /* 0x100fe200000000a9 */
[C---:B------:R-:W-:Y:S01]  /*2930*/  FMUL.FTZ R212, R197.reuse, R212 ;  /* 0x000000d4c5d47220 */ /* 0x040fe20000410000 */
[----:B------:R-:W-:Y:S01]  /*2940*/  F2FP.BF16.F32.PACK_AB R213, RZ, R209 ;  /* 0x000000d1ffd5723e */ /* 0x000fe200000010ff */
[----:B------:R-:W-:Y:S01]  /*2950*/  FMUL.FTZ R210, R197, R210 ;  /* 0x000000d2c5d27220 */ /* 0x000fe20000410000 */
[----:B-----5:R-:W-:-:S02]  /*2960*/  @P2 PRMT R169, R146, 0x7632, R169 ;  /* 0x0000763292a92816 */ /* 0x020fc400000000a9 */
[----:B------:R-:W-:Y:S02]  /*2970*/  @P2 SHF.L.U32 R209, R191, 0x10, RZ ;  /* 0x00000010bfd12819 */ /* 0x000fe400000006ff */
[----:B------:R-:W-:Y:S02]  /*2980*/  @P2 SHF.L.U32 R169, R169, 0x10, RZ ;  /* 0x00000010a9a92819 */ /* 0x000fe400000006ff */
[----:B------:R-:W-:Y:S01]  /*2990*/  FSEL R210, R210, RZ, P1 ;  /* 0x000000ffd2d27208 */ /* 0x000fe20000800000 */
[----:B------:R-:W-:Y:S01]  /*29a0*/  @P2 FMUL.FTZ R209, R209, R214 ;  /* 0x000000d6d1d12220 */ /* 0x000fe20000410000 */
[----:B------:R-:W-:Y:S01]  /*29b0*/  @P2 F2FP.BF16.F32.PACK_AB R207, RZ, R207 ;  /* 0x000000cfffcf223e */ /* 0x000fe200000010ff */
[----:B------:R-:W-:Y:S01]  /*29c0*/  @P2 FFMA.FTZ R113, R214, R169, R113 ;  /* 0x000000a9d6712223 */ /* 0x000fe20000010071 */
[----:B------:R-:W-:Y:S01]  /*29d0*/  @P2 SHF.L.U32 R214, R52, 0x10, RZ ;  /* 0x0000001034d62819 */ /* 0x000fe200000006ff */
[----:B--2---:R-:W-:Y:S01]  /*29e0*/  @P2 FMUL.FTZ R169, R210, R217 ;  /* 0x000000d9d2a92220 */ /* 0x004fe20000410000 */
[----:B------:R-:W-:-:S02]  /*29f0*/  @P2 F2FP.BF16.F32.PACK_AB R209, RZ, R209 ;  /* 0x000000d1ffd1223e */ /* 0x000fc400000010ff */
[----:B------:R-:W-:Y:S02]  /*2a00*/  @P2 SHF.L.U32 R215, R147, 0x10, RZ ;  /* 0x0000001093d72819 */ /* 0x000fe400000006ff */
[----:B------:R-:W-:Y:S02]  /*2a10*/  FSEL R212, R212, RZ, P1 ;  /* 0x000000ffd4d47208 */ /* 0x000fe40000800000 */
[----:B------:R-:W-:Y:S01]  /*2a20*/  @P2 PRMT R151, R207, 0x7610, R151 ;  /* 0x00007610cf972816 */ /* 0x000fe20000000097 */
[----:B------:R-:W-:Y:S01]  /*2a30*/  @P2 FFMA.FTZ R114, R215, R211, R114 ;  /* 0x000000d3d7722223 */ /* 0x000fe20000010072 */
[----:B------:R-:W-:Y:S01]  /*2a40*/  PRMT R207, R167, 0x5410, R213 ;  /* 0x00005410a7cf7816 */ /* 0x000fe200000000d5 */
[----:B------:R-:W-:Y:S01]  /*2a50*/  @P2 FMUL.FTZ R167, R214, R169 ;  /* 0x000000a9d6a72220 */ /* 0x000fe20000410000 */
[----:B------:R-:W-:Y:S02]  /*2a60*/  @P2 PRMT R150, R150, 0x5410, R209 ;  /* 0x0000541096962816 */ /* 0x000fe400000000d1 */
[----:B------:R-:W-:Y:S01]  /*2a70*/  F2FP.BF16.F32.PACK_AB R209, RZ, R210 ;  /* 0x000000d2ffd1723e */ /* 0x000fe200000010ff */
[----:B---3--:R-:W-:Y:S01]  /*2a80*/  @P2 FMUL.FTZ R210, R212, R219 ;  /* 0x000000dbd4d22220 */ /* 0x008fe20000410000 */
[----:B------:R-:W-:Y:S01]  /*2a90*/  F2FP.BF16.F32.PACK_AB R211, RZ, R212 ;  /* 0x000000d4ffd3723e */ /* 0x000fe200000010ff */
[----:B------:R-:W-:Y:S01]  /*2aa0*/  FFMA.FTZ R212, R14, R171, R204 ;  /* 0x000000ab0ed47223 */ /* 0x000fe200000100cc */
[----:B------:R-:W-:-:S02]  /*2ab0*/  @P2 SHF.L.U32 R215, R189, 0x10, RZ ;  /* 0x00000010bdd72819 */ /* 0x000fc400000006ff */
[----:B------:R-:W-:Y:S01]  /*2ac0*/  @P2 F2FP.BF16.F32.PACK_AB R167, RZ, R167 ;  /* 0x000000a7ffa7223e */ /* 0x000fe200000010ff */
[----:B------:R-:W-:Y:S01]  /*2ad0*/  FADD.FTZ R212, R17, -R212 ;  /* 0x800000d411d47221 */ /* 0x000fe20000010000 */
[----:B------:R-:W-:Y:S01]  /*2ae0*/  F2FP.BF16.F32.PACK_AB R213, RZ, R166 ;  /* 0x000000a6ffd5723e */ /* 0x000fe200000010ff */
[----:B------:R-:W-:Y:S01]  /*2af0*/  @P2 FMUL.FTZ R166, R215, R210 ;  /* 0x000000d2d7a62220 */ /* 0x000fe20000410000 */
[C---:B------:R-:W-:Y:S01]  /*2b00*/  @P2 SHF.L.U32 R215, R144.reuse, 0x10, RZ ;  /* 0x0000001090d72819 */ /* 0x040fe200000006ff */
[----:B------:R-:W-:Y:S01]  /*2b10*/  FMUL.FTZ R212, R197, R212 ;  /* 0x000000d4c5d47220 */ /* 0x000fe20000410000 */
[----:B------:R-:W-:Y:S02]  /*2b20*/  F2FP.BF16.F32.PACK_AB R214, RZ, R154 ;  /* 0x0000009affd6723e */ /* 0x000fe400000010ff */
[----:B------:R-:W-:Y:S01]  /*2b30*/  @P2 PRMT R148, R167, 0x7610, R148 ;  /* 0x00007610a7942816 */ /* 0x000fe20000000094 */
[----:B------:R-:W-:Y:S01]  /*2b40*/  @P2 FFMA.FTZ R116, R215, R169, R116 ;  /* 0x000000a9d7742223 */ /* 0x000fe20000010074 */
[----:B------:R-:W-:-:S02]  /*2b50*/  @P2 PRMT R154, R144, 0x7632, R154 ;  /* 0x00007632909a2816 */ /* 0x000fc4000000009a */
[C---:B------:R-:W-:Y:S02]  /*2b60*/  @P2 PRMT R167, R145.reuse, 0x7632, R167 ;  /* 0x0000763291a72816 */ /* 0x040fe400000000a7 */
        /* <DEDUP_REMOVED lines=8> */
[----:B------:R-:W-:Y:S01]  /*2bf0*/  FSEL R169, R212, RZ, P1 ;  /* 0x000000ffd4a97208 */ /* 0x000fe20000800000 */
[----:B------:R-:W-:Y:S01]  /*2c00*/  @P2 FFMA.FTZ R112, R217, R153, R112 ;  /* 0x00000099d9702223 */ /* 0x000fe20000010070 */
[----:B------:R-:W-:-:S02]  /*2c10*/  @P2 PRMT R148, R148, 0x5410, R166 ;  /* 0x0000541094942816 */ /* 0x000fc400000000a6 */
[----:B------:R-:W-:Y:S02]  /*2c20*/  F2FP.BF16.F32.PACK_AB R155, R169, R168 ;  /* 0x000000a8a99b723e */ /* 0x000fe400000010ff */
[----:B------:R-:W-:Y:S02]  /*2c30*/  MOV R154, R207 ;  /* 0x000000cf009a7202 */ /* 0x000fe40000000f00 */
[----:B------:R-:W-:Y:S02]  /*2c40*/  PRMT R153, R213, 0x5410, R214 ;  /* 0x00005410d5997816 */ /* 0x000fe400000000d6 */
[----:B------:R-:W-:Y:S01]  /*2c50*/  PRMT R152, R209, 0x5410, R211 ;  /* 0x00005410d1987816 */ /* 0x000fe200000000d3 */
[----:B------:R-:W-:Y:S06]  /*2c60*/  @!P2 BRA `(.L_x_371) ;  /* 0x0000000c00b8a947 */ /* 0x000fec0003800000 */
[----:B------:R-:W-:Y:S01]  /*2c70*/  SHF.L.U32 R167, R192, 0x10, RZ ;  /* 0x00000010c0a77819 */ /* 0x000fe200000006ff */
[----:B------:R-:W-:Y:S01]  /*2c80*/  FMUL.FTZ R166, R169, UR13 ;  /* 0x0000000da9a67c20 */ /* 0x000fe20008410000 */
[----:B------:R-:W-:-:S03]  /*2c90*/  PRMT R154, R147, 0x7632, R154 ;  /* 0x00007632939a7816 */ /* 0x000fc6000000009a */
[----:B------:R-:W-:Y:S01]  /*2ca0*/  FMUL.FTZ R168, R167, R166 ;  /* 0x000000a6a7a87220 */ /* 0x000fe20000410000 */
[----:B------:R-:W-:Y:S02]  /*2cb0*/  SHF.L.U32 R167, R154, 0x10, RZ ;  /* 0x000000109aa77819 */ /* 0x000fe400000006ff */
[----:B------:R-:W-:Y:S02]  /*2cc0*/  MOV R154, R207 ;  /* 0x000000cf009a7202 */ /* 0x000fe40000000f00 */
[----:B------:R-:W-:Y:S01]  /*2cd0*/  F2FP.BF16.F32.PACK_AB R168, RZ, R168 ;  /* 0x000000a8ffa8723e */ /* 0x000fe200000010ff */
[----:B------:R-:W-:-:S03]  /*2ce0*/  FFMA.FTZ R115, R166, R167, R115 ;  /* 0x000000a7a6737223 */ /* 0x000fc60000010073 */
[----:B------:R-:W-:Y:S01]  /*2cf0*/  PRMT R151, R151, 0x5410, R168 ;  /* 0x0000541097977816 */ /* 0x000fe200000000a8 */
[----:B------:R-:W-:Y:S06]  /*2d00*/  BRA `(.L_x_371) ;  /* 0x0000000c00907947 */ /* 0x000fec0003800000 */
.L_x_355:
        /* <DEDUP_REMOVED lines=15> */
[----:B------:R-:W-:Y:S01]  /*2e00*/  @P1 FFMA.FTZ R215, R7, R171, R204 ;  /* 0x000000ab07d71223 */ /* 0x000fe200000100cc */
[----:B------:R-:W-:Y:S01]  /*2e10*/  @P1 FADD.FTZ R169, R0, -R169 ;  /* 0x800000a900a91221 */ /* 0x000fe20000010000 */
[----:B------:R-:W-:Y:S01]  /*2e20*/  @P1 FADD.FTZ R167, R11, -R210 ;  /* 0x800000d20ba71221 */ /* 0x000fe20000010000 */
[----:B------:R-:W2:Y:S01]  /*2e30*/  @P2 LDC R209, c[0x0][0x40c] ;  /* 0x00010300ffd12b82 */ /* 0x000ea20000000800 */
[----:B------:R-:W-:Y:S01]  /*2e40*/  @P1 FADD.FTZ R215, R4, -R215 ;  /* 0x800000d704d71221 */ /* 0x000fe20000010000 */
[C---:B------:R-:W-:Y:S01]  /*2e50*/  @P1 FFMA.FTZ R166, R197.reuse, R169, R166 ;  /* 0x000000a9c5a61223 */ /* 0x040fe200000100a6 */
[----:B------:R-:W-:Y:S01]  /*2e60*/  @P1 FFMA.FTZ R168, R197, R167, R168 ;  /* 0x000000a7c5a81223 */ /* 0x000fe200000100a8 */
[----:B------:R-:W-:Y:S01]  /*2e70*/  PRMT R167, R45, 0x7632, R167 ;  /* 0x000076322da77816 */ /* 0x000fe200000000a7 */
[----:B------:R-:W-:Y:S01]  /*2e80*/  @P1 FFMA.FTZ R214, R197, R215, R214 ;  /* 0x000000d7c5d61223 */ /* 0x000fe200000100d6 */
[----:B------:R-:W-:Y:S01]  /*2e90*/  PRMT R169, R46, 0x7632, R169 ;  /* 0x000076322ea97816 */ /* 0x000fe200000000a9 */
[-CC-:B------:R-:W-:Y:S01]  /*2ea0*/  @P1 FFMA.FTZ R220, R12, R171.reuse, R204.reuse ;  /* 0x000000ab0cdc1223 */ /* 0x180fe200000100cc */
[----:B------:R-:W3:Y:S01]  /*2eb0*/  @P2 LDC R211, c[0x0][0x40c] ;  /* 0x00010300ffd32b82 */ /* 0x000ee20000000800 */
[----:B------:R-:W-:Y:S01]  /*2ec0*/  SHF.L.U32 R212, R167, 0x10, RZ ;  /* 0x00000010a7d47819 */ /* 0x000fe200000006ff */
[----:B------:R-:W-:Y:S01]  /*2ed0*/  @P1 FFMA.FTZ R167, R5, R171, R204 ;  /* 0x000000ab05a71223 */ /* 0x000fe200000100cc */
[----:B------:R-:W-:Y:S01]  /*2ee0*/  SHF.L.U32 R216, R169, 0x10, RZ ;  /* 0x00000010a9d87819 */ /* 0x000fe200000006ff */
[----:B------:R-:W-:Y:S01]  /*2ef0*/  @P1 FADD.FTZ R169, R13, -R218 ;  /* 0x800000da0da91221 */ /* 0x000fe20000010000 */
[----:B------:R-:W-:Y:S01]  /*2f00*/  SHF.L.U32 R210, R45, 0x10, RZ ;  /* 0x000000102dd27819 */ /* 0x000fe200000006ff */
[----:B------:R-:W-:Y:S01]  /*2f10*/  @P1 FADD.FTZ R167, R2, -R167 ;  /* 0x800000a702a71221 */ /* 0x000fe20000010000 */
[----:B------:R-:W-:Y:S01]  /*2f20*/  @P1 FADD.FTZ R217, R15, -R220 ;  /* 0x800000dc0fd91221 */ /* 0x000fe20000010000 */
[C---:B------:R-:W-:Y:S01]  /*2f30*/  @P1 FFMA.FTZ R212, R197.reuse, R169, R212 ;  /* 0x000000a9c5d41223 */ /* 0x040fe200000100d4 */
[----:B------:R-:W4:Y:S01]  /*2f40*/  @P2 LDC R215, c[0x0][0x40c] ;  /* 0x00010300ffd72b82 */ /* 0x000f220000000800 */
[C---:B------:R-:W-:Y:S01]  /*2f50*/  @P1 FFMA.FTZ R210, R197.reuse, R167, R210 ;  /* 0x000000a7c5d21223 */ /* 0x040fe200000100d2 */
[----:B-1----:R-:W-:Y:S01]  /*2f60*/  @P2 FMUL.FTZ R167, R166, R207 ;  /* 0x000000cfa6a72220 */ /* 0x002fe20000410000 */
[----:B0-----:R-:W-:Y:S01]  /*2f70*/  @P2 FMUL.FTZ R212, R212, R213 ;  /* 0x000000d5d4d42220 */ /* 0x001fe20000410000 */
[----:B------:R-:W-:Y:S01]  /*2f80*/  @P2 SHF.L.U32 R166, R52, 0x10, RZ ;  /* 0x0000001034a62819 */ /* 0x000fe200000006ff */
[----:B------:R-:W-:Y:S01]  /*2f90*/  @P1 FFMA.FTZ R216, R197, R217, R216 ;  /* 0x000000d9c5d81223 */ /* 0x000fe200000100d8 */
[----:B------:R-:W-:Y:S01]  /*2fa0*/  @P2 SHF.L.U32 R169, R189, 0x10, RZ ;  /* 0x00000010bda92819 */ /* 0x000fe200000006ff */
[----:B--2---:R-:W-:Y:S01]  /*2fb0*/  @P2 FMUL.FTZ R168, R168, R209 ;  /* 0x000000d1a8a82220 */ /* 0x004fe20000410000 */
[----:B------:R-:W0:Y:S01]  /*2fc0*/  @P2 LDC R213, c[0x0][0x40c] ;  /* 0x00010300ffd52b82 */ /* 0x000e220000000800 */
[----:B------:R-:W-:Y:S01]  /*2fd0*/  @P2 FMUL.FTZ R166, R166, R167 ;  /* 0x000000a7a6a62220 */ /* 0x000fe20000410000 */
[----:B------:R-:W-:Y:S01]  /*2fe0*/  @P1 FFMA.FTZ R217, R9, R171, R204 ;  /* 0x000000ab09d91223 */ /* 0x000fe200000100cc */
[----:B------:R-:W-:Y:S01]  /*2ff0*/  @P2 FMUL.FTZ R169, R169, R168 ;  /* 0x000000a8a9a92220 */ /* 0x000fe20000410000 */
[----:B------:R-:W-:-:S02]  /*3000*/  SHF.L.U32 R218, R47, 0x10, RZ ;  /* 0x000000102fda7819 */ /* 0x000fc400000006ff */
[----:B------:R-:W-:Y:S01]  /*3010*/  @P2 F2FP.BF16.F32.PACK_AB R166, RZ, R166 ;  /* 0x000000a6ffa6223e */ /* 0x000fe200000010ff */
[----:B---3--:R-:W-:Y:S01]  /*3020*/  @P2 FMUL.FTZ R207, R210, R211 ;  /* 0x000000d3d2cf2220 */ /* 0x008fe20000410000 */
[----:B------:R-:W1:Y:S01]  /*3030*/  @P2 LDC R219, c[0x0][0x40c] ;  /* 0x00010300ffdb2b82 */ /* 0x000e620000000800 */
[----:B------:R-:W-:Y:S01]  /*3040*/  @P2 SHF.L.U32 R210, R53, 0x10, RZ ;  /* 0x0000001035d22819 */ /* 0x000fe200000006ff */
[----:B------:R-:W-:Y:S01]  /*3050*/  @P1 FADD.FTZ R217, R6, -R217 ;  /* 0x800000d906d91221 */ /* 0x000fe20000010000 */
[----:B------:R-:W-:Y:S02]  /*3060*/  @P2 SHF.L.U32 R211, R190, 0x10, RZ ;  /* 0x00000010bed32819 */ /* 0x000fe400000006ff */
[----:B------:R-:W-:Y:S01]  /*3070*/  @P2 F2FP.BF16.F32.PACK_AB R169, RZ, R169 ;  /* 0x000000a9ffa9223e */ /* 0x000fe200000010ff */
[----:B------:R-:W-:Y:S01]  /*3080*/  @P2 FMUL.FTZ R209, R210, R207 ;  /* 0x000000cfd2d12220 */ /* 0x000fe20000410000 */
[----:B------:R-:W-:Y:S01]  /*3090*/  @P2 PRMT R148, R166, 0x7610, R148 ;  /* 0x00007610a6942816 */ /* 0x000fe20000000094 */
[----:B------:R-:W-:Y:S01]  /*30a0*/  @P2 FMUL.FTZ R210, R211, R212 ;  /* 0x000000d4d3d22220 */ /* 0x000fe20000410000 */
[----:B------:R-:W-:Y:S01]  /*30b0*/  @P2 SHF.L.U32 R166, R54, 0x10, RZ ;  /* 0x0000001036a62819 */ /* 0x000fe200000006ff */
[----:B------:R-:W-:Y:S01]  /*30c0*/  @P1 FFMA.FTZ R218, R197, R217, R218 ;  /* 0x000000d9c5da1223 */ /* 0x000fe200000100da */
[----:B------:R-:W-:-:S02]  /*30d0*/  @P2 F2FP.BF16.F32.PACK_AB R209, RZ, R209 ;  /* 0x000000d1ffd1223e */ /* 0x000fc400000010ff */
[----:B------:R-:W-:Y:S01]  /*30e0*/  @P2 PRMT R148, R148, 0x5410, R169 ;  /* 0x0000541094942816 */ /* 0x000fe200000000a9 */
[----:B----4-:R-:W-:Y:S01]  /*30f0*/  @P2 FMUL.FTZ R169, R214, R215 ;  /* 0x000000d7d6a92220 */ /* 0x010fe20000410000 */
[----:B------:R-:W-:Y:S01]  /*3100*/  @P2 F2FP.BF16.F32.PACK_AB R210, RZ, R210 ;  /* 0x000000d2ffd2223e */ /* 0x000fe200000010ff */
[----:B0-----:R-:W-:Y:S01]  /*3110*/  @P2 FMUL.FTZ R216, R216, R213 ;  /* 0x000000d5d8d82220 */ /* 0x001fe20000410000 */
[----:B------:R-:W-:Y:S01]  /*3120*/  @P2 PRMT R149, R209, 0x7610, R149 ;  /* 0x00007610d1952816 */ /* 0x000fe20000000095 */
[----:B------:R-:W-:Y:S01]  /*3130*/  @P2 FMUL.FTZ R209, R166, R169 ;  /* 0x000000a9a6d12220 */ /* 0x000fe20000410000 */
[----:B------:R-:W-:Y:S02]  /*3140*/  @P2 SHF.L.U32 R215, R191, 0x10, RZ ;  /* 0x00000010bfd72819 */ /* 0x000fe400000006ff */
[----:B------:R-:W-:Y:S02]  /*3150*/  @P2 PRMT R149, R149, 0x5410, R210 ;  /* 0x0000541095952816 */ /* 0x000fe400000000d2 */
[C---:B-----5:R-:W-:Y:S01]  /*3160*/  @P2 PRMT R166, R144.reuse, 0x7632, R166 ;  /* 0x0000763290a62816 */ /* 0x060fe200000000a6 */
[----:B------:R-:W-:Y:S01]  /*3170*/  @P2 FMUL.FTZ R210, R215, R216 ;  /* 0x000000d8d7d22220 */ /* 0x000fe20000410000 */
[----:B------:R-:W-:Y:S01]  /*3180*/  @P2 SHF.L.U32 R215, R144, 0x10, RZ ;  /* 0x0000001090d72819 */ /* 0x000fe200000006ff */
[----:B-1----:R-:W-:Y:S01]  /*3190*/  @P2 FMUL.FTZ R211, R218, R219 ;  /* 0x000000dbdad32220 */ /* 0x002fe20000410000 */
[----:B------:R-:W-:-:S02]  /*31a0*/  @P2 SHF.L.U32 R166, R166, 0x10, RZ ;  /* 0x00000010a6a62819 */ /* 0x000fc400000006ff */
[----:B------:R-:W-:Y:S01]  /*31b0*/  @P2 SHF.L.U32 R214, R55, 0x10, RZ ;  /* 0x0000001037d62819 */ /* 0x000fe200000006ff */
[----:B------:R-:W-:Y:S01]  /*31c0*/  @P2 FFMA.FTZ R116, R215, R167, R116 ;  /* 0x000000a7d7742223 */ /* 0x000fe20000010074 */
[C---:B------:R-:W-:Y:S01]  /*31d0*/  @P2 SHF.L.U32 R215, R145.reuse, 0x10, RZ ;  /* 0x0000001091d72819 */ /* 0x040fe200000006ff */
[----:B------:R-:W-:Y:S01]  /*31e0*/  @P2 FFMA.FTZ R117, R168, R166, R117 ;  /* 0x000000a6a8752223 */ /* 0x000fe20000010075 */
[----:B------:R-:W-:Y:S01]  /*31f0*/  @P2 PRMT R167, R145, 0x7632, R167 ;  /* 0x0000763291a72816 */ /* 0x000fe200000000a7 */
[----:B------:R-:W-:Y:S01]  /*3200*/  @P2 FMUL.FTZ R213, R214, R211 ;  /* 0x000000d3d6d52220 */ /* 0x000fe20000410000 */
[----:B------:R-:W-:Y:S01]  /*3210*/  @P2 PRMT R166, R146, 0x7632, R166 ;  /* 0x0000763292a62816 */ /* 0x000fe200000000a6 */
[----:B------:R-:W-:Y:S01]  /*3220*/  @P2 FFMA.FTZ R118, R215, R207, R118 ;  /* 0x000000cfd7762223 */ /* 0x000fe20000010076 */
[----:B------:R-:W-:Y:S02]  /*3230*/  @P2 F2FP.BF16.F32.PACK_AB R209, RZ, R209 ;  /* 0x000000d1ffd1223e */ /* 0x000fe400000010ff */
[----:B------:R-:W-:-:S02]  /*3240*/  @P2 SHF.L.U32 R167, R167, 0x10, RZ ;  /* 0x00000010a7a72819 */ /* 0x000fc400000006ff */
        /* <DEDUP_REMOVED lines=27> */
.L_x_372:
[----:B------:R-:W-:Y:S01]  /*3400*/  ISETP.GT.AND P1, PT, R170, RZ, PT ;  /* 0x000000ffaa00720c */ /* 0x000fe20003f24270 */
[----:B------:R-:W-:Y:S01]  /*3410*/  @P3 FFMA.FTZ R153, R3, R171, R204 ;  /* 0x000000ab03993223 */ /* 0x000fe200000100cc */
[C---:B------:R-:W-:Y:S01]  /*3420*/  SHF.L.U32 R166, R44.reuse, 0x10, RZ ;  /* 0x000000102ca67819 */ /* 0x040fe200000006ff */
[----:B------:R-:W0:Y:S01]  /*3430*/  @P2 LDC R211, c[0x0][0x40c] ;  /* 0x00010300ffd32b82 */ /* 0x000e220000000800 */
[----:B------:R-:W-:Y:S01]  /*3440*/  PRMT R152, R44, 0x7632, R152 ;  /* 0x000076322c987816 */ /* 0x000fe20000000098 */
[----:B------:R-:W-:Y:S01]  /*3450*/  @P3 FADD.FTZ R153, R0, -R153 ;  /* 0x8000009900993221 */ /* 0x000fe20000010000 */
[----:B------:R-:W-:Y:S02]  /*3460*/  SHF.L.U32 R210, R46, 0x10, RZ ;  /* 0x000000102ed27819 */ /* 0x000fe400000006ff */
[----:B------:R-:W-:Y:S01]  /*3470*/  SHF.L.U32 R154, R152, 0x10, RZ ;  /* 0x00000010989a7819 */ /* 0x000fe200000006ff */
[----:B------:R-:W-:Y:S01]  /*3480*/  @P3 FFMA.FTZ R166, R197, R153, R166 ;  /* 0x00000099c5a63223 */ /* 0x000fe200000100a6 */
[----:B------:R-:W-:Y:S01]  /*3490*/  PRMT R152, R45, 0x7632, R152 ;  /* 0x000076322d987816 */ /* 0x000fe20000000098 */
[----:B------:R-:W1:Y:S01]  /*34a0*/  @P2 LDC R169, c[0x0][0x40c] ;  /* 0x00010300ffa92b82 */ /* 0x000e620000000800 */
[----:B------:R-:W-:Y:S01]  /*34b0*/  PRMT R153, R46, 0x7632, R153 ;  /* 0x000076322e997816 */ /* 0x000fe20000000099 */
[-CC-:B------:R-:W-:Y:S01]  /*34c0*/  @P1 FFMA.FTZ R168, R8, R171.reuse, R204.reuse ;  /* 0x000000ab08a81223 */ /* 0x180fe200000100cc */
[-CC-:B------:R-:W-:Y:S01]  /*34d0*/  @P1 FFMA.FTZ R214, R12, R171.reuse, R204.reuse ;  /* 0x000000ab0cd61223 */ /* 0x180fe200000100cc */
[----:B------:R-:W-:Y:S01]  /*34e0*/  SHF.L.U32 R216, R152, 0x10, RZ ;  /* 0x0000001098d87819 */ /* 0x000fe200000006ff */
[-C--:B------:R-:W-:Y:S01]  /*34f0*/  @P1 FFMA.FTZ R167, R5, R171.reuse, R204 ;  /* 0x000000ab05a71223 */ /* 0x080fe200000100cc */
[----:B------:R-:W-:Y:S01]  /*3500*/  @P1 FADD.FTZ R155, R11, -R168 ;  /* 0x800000a80b9b1221 */ /* 0x000fe20000010000 */
[----:B------:R-:W-:Y:S01]  /*3510*/  @P1 FFMA.FTZ R168, R10, R171, R204 ;  /* 0x000000ab0aa81223 */ /* 0x000fe200000100cc */
[----:B------:R-:W2:Y:S01]  /*3520*/  @P2 LDC R207, c[0x0][0x40c] ;  /* 0x00010300ffcf2b82 */ /* 0x000ea20000000800 */
[----:B------:R-:W-:Y:S01]  /*3530*/  SHF.L.U32 R152, R153, 0x10, RZ ;  /* 0x0000001099987819 */ /* 0x000fe200000006ff */
[----:B------:R-:W-:Y:S01]  /*3540*/  @P1 FFMA.FTZ R154, R197, R155, R154 ;  /* 0x0000009bc59a1223 */ /* 0x000fe2000001009a */
[----:B------:R-:W-:Y:S01]  /*3550*/  @P1 FADD.FTZ R153, R15, -R214 ;  /* 0x800000d60f991221 */ /* 0x000fe20000010000 */
[----:B------:R-:W-:Y:S01]  /*3560*/  @P1 FFMA.FTZ R155, R7, R171, R204 ;  /* 0x000000ab079b1223 */ /* 0x000fe200000100cc */
[----:B------:R-:W-:Y:S01]  /*3570*/  @P1 FADD.FTZ R168, R13, -R168 ;  /* 0x800000a80da81221 */ /* 0x000fe20000010000 */
[----:B------:R-:W-:Y:S01]  /*3580*/  SHF.L.U32 R212, R45, 0x10, RZ ;  /* 0x000000102dd47819 */ /* 0x000fe200000006ff */
[----:B------:R-:W-:Y:S01]  /*3590*/  @P1 FFMA.FTZ R152, R197, R153, R152 ;  /* 0x00000099c5981223 */ /* 0x000fe20000010098 */
[----:B------:R-:W3:Y:S01]  /*35a0*/  @P2 LDC R213, c[0x0][0x40c] ;  /* 0x00010300ffd52b82 */ /* 0x000ee20000000800 */
[----:B------:R-:W-:Y:S01]  /*35b0*/  @P1 FADD.FTZ R155, R4, -R155 ;  /* 0x8000009b049b1221 */ /* 0x000fe20000010000 */
[----:B------:R-:W-:Y:S01]  /*35c0*/  @P1 FFMA.FTZ R153, R9, R171, R204 ;  /* 0x000000ab09991223 */ /* 0x000fe200000100cc */
[----:B------:R-:W-:Y:S01]  /*35d0*/  @P1 FFMA.FTZ R216, R197, R168, R216 ;  /* 0x000000a8c5d81223 */ /* 0x000fe200000100d8 */
[----:B------:R-:W-:Y:S01]  /*35e0*/  SHF.L.U32 R168, R47, 0x10, RZ ;  /* 0x000000102fa87819 */ /* 0x000fe200000006ff */
[----:B------:R-:W-:Y:S01]  /*35f0*/  @P1 FADD.FTZ R167, R2, -R167 ;  /* 0x800000a702a71221 */ /* 0x000fe20000010000 */
[C---:B------:R-:W-:Y:S01]  /*3600*/  @P1 FFMA.FTZ R210, R197.reuse, R155, R210 ;  /* 0x0000009bc5d21223 */ /* 0x040fe200000100d2 */
[----:B------:R-:W-:Y:S01]  /*3610*/  @P1 FADD.FTZ R153, R6, -R153 ;  /* 0x8000009906991221 */ /* 0x000fe20000010000 */
[----:B------:R-:W4:Y:S01]  /*3620*/  @P2 LDC R209, c[0x0][0x40c] ;  /* 0x00010300ffd12b82 */ /* 0x000f220000000800 */
[C---:B------:R-:W-:Y:S01]  /*3630*/  @P1 FFMA.FTZ R212, R197.reuse, R167, R212 ;  /* 0x000000a7c5d41223 */ /* 0x040fe200000100d4 */
[----:B------:R-:W-:Y:S01]  /*3640*/  F2FP.BF16.F32.PACK_AB R167, RZ, R152 ;  /* 0x00000098ffa7723e */ /* 0x000fe200000010ff */
[----:B------:R-:W-:Y:S01]  /*3650*/  @P1 FFMA.FTZ R168, R197, R153, R168 ;  /* 0x00000099c5a81223 */ /* 0x000fe200000100a8 */
[----:B------:R-:W-:Y:S01]  /*3660*/  F2FP.BF16.F32.PACK_AB R217, RZ, R210 ;  /* 0x000000d2ffd9723e */ /* 0x000fe200000010ff */
[----:B0-----:R-:W-:Y:S01]  /*3670*/  @P2 FMUL.FTZ R153, R210, R211 ;  /* 0x000000d3d2992220 */ /* 0x001fe20000410000 */
[----:B------:R-:W-:Y:S01]  /*3680*/  @P2 SHF.L.U32 R211, R189, 0x10, RZ ;  /* 0x00000010bdd32819 */ /* 0x000fe200000006ff */
[----:B-1----:R-:W-:Y:S01]  /*3690*/  @P2 FMUL.FTZ R210, R154, R169 ;  /* 0x000000a99ad22220 */ /* 0x002fe20000410000 */
[----:B------:R-:W0:Y:S01]  /*36a0*/  @P2 LDC R221, c[0x0][0x40c] ;  /* 0x00010300ffdd2b82 */ /* 0x000e220000000800 */
[----:B------:R-:W-:Y:S01]  /*36b0*/  PRMT R217, R217, 0x5410, R167 ;  /* 0x00005410d9d97816 */ /* 0x000fe200000000a7 */
[----:B--2---:R-:W-:Y:S01]  /*36c0*/  @P2 FMUL.FTZ R207, R166, R207 ;  /* 0x000000cfa6cf2220 */ /* 0x004fe20000410000 */
[----:B------:R-:W-:Y:S01]  /*36d0*/  F2FP.BF16.F32.PACK_AB R167, RZ, R154 ;  /* 0x0000009affa7723e */ /* 0x000fe200000010ff */
[----:B------:R-:W-:Y:S01]  /*36e0*/  @P2 FMUL.FTZ R211, R211, R210 ;  /* 0x000000d2d3d32220 */ /* 0x000fe20000410000 */
[----:B------:R-:W-:Y:S01]  /*36f0*/  @P2 SHF.L.U32 R154, R52, 0x10, RZ ;  /* 0x00000010349a2819 */ /* 0x000fe200000006ff */
[----:B------:R-:W-:Y:S01]  /*3700*/  @P1 FFMA.FTZ R214, R14, R171, R204 ;  /* 0x000000ab0ed61223 */ /* 0x000fe200000100cc */
[----:B------:R-:W-:Y:S01]  /*3710*/  F2FP.BF16.F32.PACK_AB R169, RZ, R212 ;  /* 0x000000d4ffa9723e */ /* 0x000fe200000010ff */
[----:B------:R-:W1:Y:S01]  /*3720*/  @P2 LDC R215, c[0x0][0x40c] ;  /* 0x00010300ffd72b82 */ /* 0x000e620000000800 */
[----:B---3--:R-:W-:Y:S01]  /*3730*/  @P2 FMUL.FTZ R213, R212, R213 ;  /* 0x000000d5d4d52220 */ /* 0x008fe20000410000 */
[----:B------:R-:W-:Y:S01]  /*3740*/  @P2 FMUL.FTZ R154, R154, R207 ;  /* 0x000000cf9a9a2220 */ /* 0x000fe20000410000 */
[----:B------:R-:W-:Y:S01]  /*3750*/  @P2 F2FP.BF16.F32.PACK_AB R212, RZ, R211 ;  /* 0x000000d3ffd4223e */ /* 0x000fe200000010ff */
[----:B------:R-:W-:Y:S01]  /*3760*/  @P1 FADD.FTZ R214, R17, -R214 ;  /* 0x800000d611d61221 */ /* 0x000fe20000010000 */
[----:B------:R-:W-:-:S02]  /*3770*/  PRMT R155, R47, 0x7632, R155 ;  /* 0x000076322f9b7816 */ /* 0x000fc4000000009b */
[----:B------:R-:W-:Y:S01]  /*3780*/  F2FP.BF16.F32.PACK_AB R224, RZ, R216 ;  /* 0x000000d8ffe0723e */ /* 0x000fe200000010ff */
[----:B------:R-:W2:Y:S01]  /*3790*/  @P2 LDC R222, c[0x0][0x40c] ;  /* 0x00010300ffde2b82 */ /* 0x000ea20000000800 */
[----:B----4-:R-:W-:Y:S01]  /*37a0*/  @P2 FMUL.FTZ R218, R216, R209 ;  /* 0x000000d1d8da2220 */ /* 0x010fe20000410000 */
[----:B------:R-:W-:Y:S02]  /*37b0*/  @P2 SHF.L.U32 R211, R190, 0x10, RZ ;  /* 0x00000010bed32819 */ /* 0x000fe400000006ff */
[----:B------:R-:W-:Y:S02]  /*37c0*/  @P2 SHF.L.U32 R216, R54, 0x10, RZ ;  /* 0x0000001036d82819 */ /* 0x000fe400000006ff */
[----:B------:R-:W-:Y:S02]  /*37d0*/  SHF.L.U32 R155, R155, 0x10, RZ ;  /* 0x000000109b9b7819 */ /* 0x000fe400000006ff */
[----:B------:R-:W-:Y:S01]  /*37e0*/  @P2 F2FP.BF16.F32.PACK_AB R209, RZ, R154 ;  /* 0x0000009affd1223e */ /* 0x000fe200000010ff */
[----:B------:R-:W-:Y:S01]  /*37f0*/  @P2 FMUL.FTZ R154, R211, R218 ;  /* 0x000000dad39a2220 */ /* 0x000fe20000410000 */
[----:B------:R-:W-:Y:S01]  /*3800*/  @P2 FMUL.FTZ R211, R216, R153 ;  /* 0x00000099d8d32220 */ /* 0x000fe20000410000 */
[----:B------:R-:W-:Y:S01]  /*3810*/  @P1 FFMA.FTZ R155, R197, R214, R155 ;  /* 0x000000d6c59b1223 */ /* 0x000fe2000001009b */
[----:B------:R-:W-:Y:S01]  /*3820*/  @P2 SHF.L.U32 R214, R53, 0x10, RZ ;  /* 0x0000001035d62819 */ /* 0x000fe200000006ff */
[----:B0-----:R-:W-:Y:S01]  /*3830*/  @P2 FMUL.FTZ R221, R168, R221 ;  /* 0x000000dda8dd2220 */ /* 0x001fe20000410000 */
[----:B------:R-:W-:-:S02]  /*3840*/  @P2 SHF.L.U32 R220, R55, 0x10, RZ ;  /* 0x0000001037dc2819 */ /* 0x000fc400000006ff */
[----:B------:R-:W-:Y:S01]  /*3850*/  @P2 F2FP.BF16.F32.PACK_AB R216, RZ, R211 ;  /* 0x000000d3ffd8223e */ /* 0x000fe200000010ff */
[----:B-1----:R-:W-:Y:S01]  /*3860*/  @P2 FMUL.FTZ R152, R152, R215 ;  /* 0x000000d798982220 */ /* 0x002fe20000410000 */
[----:B-----5:R-:W-:Y:S01]  /*3870*/  @P2 PRMT R211, R144, 0x7632, R211 ;  /* 0x0000763290d32816 */ /* 0x020fe200000000d3 */
[----:B------:R-:W-:Y:S01]  /*3880*/  @P2 FMUL.FTZ R214, R214, R213 ;  /* 0x000000d5d6d62220 */ /* 0x000fe20000410000 */
[----:B------:R-:W-:Y:S01]  /*3890*/  @P2 SHF.L.U32 R225, R144, 0x10, RZ ;  /* 0x0000001090e12819 */ /* 0x000fe200000006ff */
[----:B------:R-:W-:Y:S01]  /*38a0*/  @P2 FMUL.FTZ R220, R220, R221 ;  /* 0x000000dddcdc2220 */ /* 0x000fe20000410000 */
[----:B------:R-:W-:Y:S01]  /*38b0*/  @P2 SHF.L.U32 R219, R191, 0x10, RZ ;  /* 0x00000010bfdb2819 */ /* 0x000fe200000006ff */
[----:B------:R-:W-:Y:S01]  /*38c0*/  @P2 IMAD.U32 R211, R211, 0x10000, RZ ;  /* 0x00010000d3d32824 */ /* 0x000fe200078e00ff */
[----:B------:R-:W-:Y:S01]  /*38d0*/  @P2 SHF.L.U32 R223, R192, 0x10, RZ ;  /* 0x00000010c0df2819 */ /* 0x000fe200000006ff */
[----:B--2---:R-:W-:Y:S01]  /*38e0*/  @P2 FMUL.FTZ R222, R155, R222 ;  /* 0x000000de9bde2220 */ /* 0x004fe20000410000 */
[----:B------:R-:W-:Y:S01]  /*38f0*/  @P2 F2FP.BF16.F32.PACK_AB R215, RZ, R154 ;  /* 0x0000009affd7223e */ /* 0x000fe200000010ff */
[----:B------:R-:W-:Y:S01]  /*3900*/  @P2 FFMA.FTZ R116, R225, R207, R116 ;  /* 0x000000cfe1742223 */ /* 0x000fe20000010074 */
[-C--:B------:R-:W-:Y:S01]  /*3910*/  MOV R154, R217.reuse ;  /* 0x000000d9009a7202 */ /* 0x080fe20000000f00 */
[----:B------:R-:W-:Y:S01]  /*3920*/  @P2 FMUL.FTZ R219, R219, R152 ;  /* 0x00000098dbdb2220 */ /* 0x000fe20000410000 */
[----:B------:R-:W-:Y:S01]  /*3930*/  @P2 MOV R154, R217 ;  /* 0x000000d9009a2202 */ /* 0x000fe20000000f00 */
[----:B------:R-:W-:Y:S01]  /*3940*/  @P2 FMUL.FTZ R223, R223, R222 ;  /* 0x000000dedfdf2220 */ /* 0x000fe20000410000 */
[----:B------:R-:W-:Y:S01]  /*3950*/  @P2 SHF.L.U32 R217, R145, 0x10, RZ ;  /* 0x0000001091d92819 */ /* 0x000fe200000006ff */
[----:B------:R-:W-:Y:S01]  /*3960*/  @P2 FFMA.FTZ R117, R210, R211, R117 ;  /* 0x000000d3d2752223 */ /* 0x000fe20000010075 */
[----:B------:R-:W-:-:S02]  /*3970*/  F2FP.BF16.F32.PACK_AB R155, R155, R168 ;  /* 0x000000a89b9b723e */ /* 0x000fc400000010ff */
[----:B------:R-:W-:Y:S01]  /*3980*/  @P2 PRMT R148, R209, 0x7610, R148 ;  /* 0x00007610d1942816 */ /* 0x000fe20000000094 */
[----:B------:R-:W-:Y:S01]  /*3990*/  @P2 FFMA.FTZ R118, R217, R213, R118 ;  /* 0x000000d5d9762223 */ /* 0x000fe20000010076 */
[----:B------:R-:W-:Y:S02]  /*39a0*/  @P2 PRMT R207, R146, 0x7632, R207 ;  /* 0x0000763292cf2816 */ /* 0x000fe400000000cf */
[----:B------:R-:W-:Y:S02]  /*39b0*/  @P2 PRMT R168, R145, 0x7632, R168 ;  /* 0x0000763291a82816 */ /* 0x000fe400000000a8 */
[----:B------:R-:W-:Y:S02]  /*39c0*/  @P2 PRMT R209, R147, 0x7632, R209 ;  /* 0x0000763293d12816 */ /* 0x000fe400000000d1 */
[----:B------:R-:W-:Y:S02]  /*39d0*/  @P2 F2FP.BF16.F32.PACK_AB R214, RZ, R214 ;  /* 0x000000d6ffd6223e */ /* 0x000fe400000010ff */
[----:B------:R-:W-:-:S02]  /*39e0*/  @P2 F2FP.BF16.F32.PACK_AB R220, RZ, R220 ;  /* 0x000000dcffdc223e */ /* 0x000fc400000010ff */
[----:B------:R-:W-:Y:S02]  /*39f0*/  @P2 SHF.L.U32 R211, R146, 0x10, RZ ;  /* 0x0000001092d32819 */ /* 0x000fe400000006ff */
[----:B------:R-:W-:Y:S02]  /*3a00*/  @P2 SHF.L.U32 R207, R207, 0x10, RZ ;  /* 0x00000010cfcf2819 */ /* 0x000fe400000006ff */
[----:B------:R-:W-:Y:S01]  /*3a10*/  @P2 SHF.L.U32 R168, R168, 0x10, RZ ;  /* 0x00000010a8a82819 */ /* 0x000fe200000006ff */
[----:B------:R-:W-:Y:S01]  /*3a20*/  @P2 FFMA.FTZ R112, R211, R153, R112 ;  /* 0x00000099d3702223 */ /* 0x000fe20000010070 */
        /* <DEDUP_REMOVED lines=16> */
[----:B------:R-:W-:Y:S02]  /*3b30*/  PRMT R153, R169, 0x5410, R224 ;  /* 0x00005410a9997816 */ /* 0x000fe400000000e0 */
[----:B------:R-:W-:-:S07]  /*3b40*/  PRMT R152, R166, 0x5410, R167 ;  /* 0x00005410a6987816 */ /* 0x000fce00000000a7 */
.L_x_371:
[----:B------:R-:W-:Y:S05]  /*3b50*/  BSYNC.RECONVERGENT B1 ;  /* 0x0000000000017941 */ /* 0x000fea0003800200 */
.L_x_354:
[----:B------:R-:W-:Y:S01]  /*3b60*/  ISETP.NE.U32.AND P1, PT, R206, RZ, PT ;  /* 0x000000ffce00720c */ /* 0x000fe20003f25070 */
[----:B------:R-:W0:Y:S01]  /*3b70*/  @P2 LDC.64 R166, c[0x0][0x468] ;  /* 0x00011a00ffa62b82 */ /* 0x000e220000000a00 */
[----:B------:R-:W-:Y:S01]  /*3b80*/  BSSY.RECONVERGENT B1, `(.L_x_373) ;  /* 0x000000c000017945 */ /* 0x000fe20003800200 */
[----:B------:R-:W-:Y:S02]  /*3b90*/  IADD3 R207, PT, PT, R205, 0x20, RZ ;  /* 0x00000020cdcf7810 */ /* 0x000fe40007ffe0ff */
[----:B------:R-:W-:-:S13]  /*3ba0*/  ISETP.NE.AND.EX P1, PT, R208, RZ, PT, P1 ;  /* 0x000000ffd000720c */ /* 0x000fda0003f25310 */
[----:B------:R-:W1:Y:S01]  /*3bb0*/  @P1 LDC.64 R168, c[0x0][0x478] ;  /* 0x00011e00ffa81b82 */ /* 0x000e620000000a00 */
[----:B0-----:R-:W-:-:S04]  /*3bc0*/  @P2 IMAD.WIDE.U32 R166, R205, 0x10, R166 ;  /* 0x00000010cda62825 */ /* 0x001fc800078e00a6 */
[----:B-1----:R-:W-:-:S05]  /*3bd0*/  @P1 IMAD.WIDE.U32 R168, R203, 0x10, R168 ;  /* 0x00000010cba81825 */ /* 0x002fca00078e00a8 */
[----:B------:R0:W-:Y:S04]  /*3be0*/  @P1 STG.E.128 desc[UR6][R168.64], R152 ;  /* 0x00000098a8001986 */ /* 0x0001e8000c101d06 */
[----:B------:R0:W-:Y:S01]  /*3bf0*/  @P2 STG.E.128 desc[UR6][R166.64], R148 ;  /* 0x00000094a6002986 */ /* 0x0001e2000c101d06 */
[----:B------:R-:W-:Y:S05]  /*3c00*/  @!P2 BRA `(.L_x_374) ;  /* 0x00000000000ca947 */ /* 0x000fea0003800000 */
[----:B-----5:R-:W1:Y:S02]  /*3c10*/  LDC.64 R144, c[0x0][0x390] ;  /* 0x0000e400ff907b82 */ /* 0x020e640000000a00 */
[----:B-1----:R-:W-:-:S06]  /*3c20*/  IMAD.WIDE.U32 R144, R207, 0x10, R144 ;  /* 0x00000010cf907825 */ /* 0x002fcc00078e0090 */
[----:B------:R-:W5:Y:S02]  /*3c30*/  LDG.E.128 R144, desc[UR6][R144.64] ;  /* 0x0000000690907981 */ /* 0x000f64000c1e1d00 */
.L_x_374:
[----:B------:R-:W-:Y:S05]  /*3c40*/  BSYNC.RECONVERGENT B1 ;  /* 0x0000000000017941 */ /* 0x000fea0003800200 */
.L_x_373:
[----:B------:R-:W-:Y:S04]  /*3c50*/  BSSY.RECONVERGENT B1, `(.L_x_375) ;  /* 0x00001d0000017945 */ /* 0x000fe80003800200 */
[----:B------:R-:W-:Y:S05]  /*3c60*/  @!P0 BRA `(.L_x_376) ;  /* 0x0000000c00848947 */ /* 0x000fea0003800000 */
[----:B------:R-:W-:Y:S05]  /*3c70*/  @!P1 BRA `(.L_x_377) ;  /* 0x0000000400d89947 */ /* 0x000fea0003800000 */
[----:B------:R-:W-:Y:S01]  /*3c80*/  ISETP.GT.AND P3, PT, R170, RZ, PT ;  /* 0x000000ffaa00720c */ /* 0x000fe20003f64270 */
[----:B0-----:R-:W0:Y:S01]  /*3c90*/  @P2 LDC R169, c[0x0][0x40c] ;  /* 0x00010300ffa92b82 */ /* 0x001e220000000800 */
[----:B------:R-:W-:Y:S02]  /*3ca0*/  SHF.L.U32 R206, R40, 0x10, RZ ;  /* 0x0000001028ce7819 */ /* 0x000fe400000006ff */
[----:B------:R-:W-:Y:S02]  /*3cb0*/  SHF.L.U32 R210, R42, 0x10, RZ ;  /* 0x000000102ad27819 */ /* 0x000fe400000006ff */
[C---:B------:R-:W-:Y:S02]  /*3cc0*/  PRMT R168, R41.reuse, 0x7632, R168 ;  /* 0x0000763229a87816 */ /* 0x040fe400000000a8 */
[----:B------:R-:W-:Y:S01]  /*3cd0*/  SHF.L.U32 R152, R41, 0x10, RZ ;  /* 0x0000001029987819 */ /* 0x000fe200000006ff */
[----:B------:R-:W1:Y:S01]  /*3ce0*/  @P2 LDC R219, c[0x0][0x40c] ;  /* 0x00010300ffdb2b82 */ /* 0x000e620000000800 */
[----:B------:R-:W-:-:S02]  /*3cf0*/  SHF.L.U32 R168, R168, 0x10, RZ ;  /* 0x00000010a8a87819 */ /* 0x000fc400000006ff */
[----:B------:R-:W-:Y:S01]  /*3d00*/  PRMT R154, R40, 0x7632, R154 ;  /* 0x00007632289a7816 */ /* 0x000fe2000000009a */
[-CC-:B------:R-:W-:Y:S01]  /*3d10*/  @P3 FFMA.FTZ R153, R19, R171.reuse, R204.reuse ;  /* 0x000000ab13993223 */ /* 0x180fe200000100cc */
[-CC-:B------:R-:W-:Y:S01]  /*3d20*/  @P3 FFMA.FTZ R166, R24, R171.reuse, R204.reuse ;  /* 0x000000ab18a63223 */ /* 0x180fe200000100cc */
[-CC-:B------:R-:W-:Y:S01]  /*3d30*/  @P3 FFMA.FTZ R167, R21, R171.reuse, R204.reuse ;  /* 0x000000ab15a73223 */ /* 0x180fe200000100cc */
[-C--:B------:R-:W-:Y:S01]  /*3d40*/  @P3 FFMA.FTZ R214, R28, R171.reuse, R204 ;  /* 0x000000ab1cd63223 */ /* 0x080fe200000100cc */
[----:B------:R-:W-:Y:S01]  /*3d50*/  @P3 FADD.FTZ R153, R16, -R153 ;  /* 0x8000009910993221 */ /* 0x000fe20000010000 */
[----:B------:R-:W2:Y:S01]  /*3d60*/  @P2 LDC R211, c[0x0][0x40c] ;  /* 0x00010300ffd32b82 */ /* 0x000ea20000000800 */
[----:B------:R-:W-:Y:S01]  /*3d70*/  @P3 FADD.FTZ R155, R27, -R166 ;  /* 0x800000a61b9b3221 */ /* 0x000fe20000010000 */
[----:B------:R-:W-:Y:S01]  /*3d80*/  @P3 FFMA.FTZ R166, R26, R171, R204 ;  /* 0x000000ab1aa63223 */ /* 0x000fe200000100cc */
[----:B------:R-:W-:Y:S01]  /*3d90*/  @P3 FFMA.FTZ R206, R197, R153, R206 ;  /* 0x00000099c5ce3223 */ /* 0x000fe200000100ce */
[----:B------:R-:W-:Y:S01]  /*3da0*/  @P3 FFMA.FTZ R153, R23, R171, R204 ;  /* 0x000000ab17993223 */ /* 0x000fe200000100cc */
[----:B------:R-:W-:Y:S01]  /*3db0*/  @P3 FADD.FTZ R167, R18, -R167 ;  /* 0x800000a712a73221 */ /* 0x000fe20000010000 */
[----:B------:R-:W-:Y:S01]  /*3dc0*/  @P3 FADD.FTZ R166, R29, -R166 ;  /* 0x800000a61da63221 */ /* 0x000fe20000010000 */
[----:B------:R-:W-:Y:S01]  /*3dd0*/  @P3 FADD.FTZ R214, R31, -R214 ;  /* 0x800000d61fd63221 */ /* 0x000fe20000010000 */
[----:B------:R-:W3:Y:S01]  /*3de0*/  @P2 LDC R213, c[0x0][0x40c] ;  /* 0x00010300ffd52b82 */ /* 0x000ee20000000800 */
[----:B------:R-:W-:Y:S01]  /*3df0*/  @P3 FADD.FTZ R153, R20, -R153 ;  /* 0x8000009914993221 */ /* 0x000fe20000010000 */
[C---:B------:R-:W-:Y:S01]  /*3e00*/  @P3 FFMA.FTZ R152, R197.reuse, R167, R152 ;  /* 0x000000a7c5983223 */ /* 0x040fe20000010098 */
[----:B------:R-:W-:Y:S01]  /*3e10*/  @P3 FFMA.FTZ R168, R197, R166, R168 ;  /* 0x000000a6c5a83223 */ /* 0x000fe200000100a8 */
[----:B------:R-:W-:Y:S01]  /*3e20*/  PRMT R166, R43, 0x7632, R166 ;  /* 0x000076322ba67816 */ /* 0x000fe200000000a6 */
[----:B------:R-:W-:Y:S01]  /*3e30*/  @P3 FFMA.FTZ R210, R197, R153, R210 ;  /* 0x00000099c5d23223 */ /* 0x000fe200000100d2 */
[----:B------:R-:W-:Y:S01]  /*3e40*/  PRMT R153, R42, 0x7632, R153 ;  /* 0x000076322a997816 */ /* 0x000fe20000000099 */
[----:B------:R-:W-:Y:S01]  /*3e50*/  @P3 FFMA.FTZ R218, R30, R171, R204 ;  /* 0x000000ab1eda3223 */ /* 0x000fe200000100cc */
[----:B------:R-:W4:Y:S01]  /*3e60*/  @P2 LDC R220, c[0x0][0x40c] ;  /* 0x00010300ffdc2b82 */ /* 0x000f220000000800 */
[----:B------:R-:W-:-:S02]  /*3e70*/  SHF.L.U32 R154, R154, 0x10, RZ ;  /* 0x000000109a9a7819 */ /* 0x000fc400000006ff */
[----:B------:R-:W-:Y:S01]  /*3e80*/  SHF.L.U32 R212, R153, 0x10, RZ ;  /* 0x0000001099d47819 */ /* 0x000fe200000006ff */
[----:B------:R-:W-:Y:S01]  /*3e90*/  @P3 FFMA.FTZ R153, R25, R171, R204 ;  /* 0x000000ab19993223 */ /* 0x000fe200000100cc */
[----:B------:R-:W-:Y:S01]  /*3ea0*/  @P2 SHF.L.U32 R208, R61, 0x10, RZ ;  /* 0x000000103dd02819 */ /* 0x000fe200000006ff */
[----:B------:R-:W-:Y:S01]  /*3eb0*/  @P3 FADD.FTZ R167, R33, -R218 ;  /* 0x800000da21a73221 */ /* 0x000fe20000010000 */
[----:B------:R-:W-:Y:S01]  /*3ec0*/  SHF.L.U32 R166, R166, 0x10, RZ ;  /* 0x00000010a6a67819 */ /* 0x000fe200000006ff */
[----:B------:R-:W-:Y:S01]  /*3ed0*/  @P3 FADD.FTZ R216, R22, -R153 ;  /* 0x8000009916d83221 */ /* 0x000fe20000010000 */
[C---:B------:R-:W-:Y:S01]  /*3ee0*/  @P3 FFMA.FTZ R212, R197.reuse, R214, R212 ;  /* 0x000000d6c5d43223 */ /* 0x040fe200000100d4 */
[----:B0-----:R-:W-:Y:S01]  /*3ef0*/  @P2 FMUL.FTZ R153, R152, R169 ;  /* 0x000000a998992220 */ /* 0x001fe20000410000 */
[----:B------:R-:W0:Y:S01]  /*3f00*/  @P2 LDC R217, c[0x0][0x40c] ;  /* 0x00010300ffd92b82 */ /* 0x000e220000000800 */
[----:B------:R-:W-:Y:S01]  /*3f10*/  @P3 FFMA.FTZ R154, R197, R155, R154 ;  /* 0x0000009bc59a3223 */ /* 0x000fe2000001009a */
[----:B-1----:R-:W-:Y:S01]  /*3f20*/  @P2 FMUL.FTZ R214, R212, R219 ;  /* 0x000000dbd4d62220 */ /* 0x002fe20000410000 */
[----:B------:R-:W-:Y:S01]  /*3f30*/  SHF.L.U32 R155, R43, 0x10, RZ ;  /* 0x000000102b9b7819 */ /* 0x000fe200000006ff */
[----:B------:R-:W-:Y:S01]  /*3f40*/  @P2 FMUL.FTZ R169, R153, R208 ;  /* 0x000000d099a92220 */ /* 0x000fe20000410000 */
[C---:B------:R-:W-:Y:S01]  /*3f50*/  @P3 FFMA.FTZ R166, R197.reuse, R167, R166 ;  /* 0x000000a7c5a63223 */ /* 0x040fe200000100a6 */
[----:B------:R-:W-:Y:S01]  /*3f60*/  @P2 SHF.L.U32 R209, R182, 0x10, RZ ;  /* 0x00000010b6d12819 */ /* 0x000fe200000006ff */
[----:B--2---:R-:W-:Y:S01]  /*3f70*/  @P2 FMUL.FTZ R208, R168, R211 ;  /* 0x000000d3a8d02220 */ /* 0x004fe20000410000 */
[----:B------:R-:W1:Y:S01]  /*3f80*/  @P2 LDC R219, c[0x0][0x40c] ;  /* 0x00010300ffdb2b82 */ /* 0x000e620000000800 */
[----:B---3--:R-:W-:Y:S01]  /*3f90*/  @P2 FMUL.FTZ R167, R210, R213 ;  /* 0x000000d5d2a72220 */ /* 0x008fe20000410000 */
[----:B------:R-:W-:Y:S01]  /*3fa0*/  F2FP.BF16.F32.PACK_AB R215, RZ, R210 ;  /* 0x000000d2ffd7723e */ /* 0x000fe200000010ff */
[----:B------:R-:W-:Y:S01]  /*3fb0*/  @P3 FFMA.FTZ R155, R197, R216, R155 ;  /* 0x000000d8c59b3223 */ /* 0x000fe2000001009b */
[----:B------:R-:W-:Y:S01]  /*3fc0*/  @P2 SHF.L.U32 R210, R62, 0x10, RZ ;  /* 0x000000103ed22819 */ /* 0x000fe200000006ff */
[----:B------:R-:W-:Y:S01]  /*3fd0*/  @P2 FMUL.FTZ R209, R208, R209 ;  /* 0x000000d1d0d12220 */ /* 0x000fe20000410000 */
[----:B------:R-:W-:Y:S01]  /*3fe0*/  @P2 F2FP.BF16.F32.PACK_AB R169, RZ, R169 ;  /* 0x000000a9ffa9223e */ /* 0x000fe200000010ff */
[----:B----4-:R-:W-:Y:S01]  /*3ff0*/  @P2 FMUL.FTZ R213, R155, R220 ;  /* 0x000000dc9bd52220 */ /* 0x010fe20000410000 */
[----:B------:R-:W-:Y:S01]  /*4000*/  F2FP.BF16.F32.PACK_AB R216, RZ, R212 ;  /* 0x000000d4ffd8723e */ /* 0x000fe200000010ff */
[----:B------:R-:W-:Y:S01]  /*4010*/  @P2 FMUL.FTZ R210, R167, R210 ;  /* 0x000000d2a7d22220 */ /* 0x000fe20000410000 */
[----:B------:R-:W-:Y:S01]  /*4020*/  @P2 PRMT R149, R169, 0x7610, R149 ;  /* 0x00007610a9952816 */ /* 0x000fe20000000095 */
[----:B------:R-:W-:Y:S01]  /*4030*/  @P2 IMAD.U32 R212, R63, 0x10000, RZ ;  /* 0x000100003fd42824 */ /* 0x000fe200078e00ff */
[----:B------:R-:W-:-:S02]  /*4040*/  @P2 SHF.L.U32 R211, R183, 0x10, RZ ;  /* 0x00000010b7d32819 */ /* 0x000fc400000006ff */
[----:B-----5:R-:W-:Y:S01]  /*4050*/  @P2 PRMT R169, R146, 0x7632, R169 ;  /* 0x0000763292a92816 */ /* 0x020fe200000000a9 */
[----:B------:R-:W-:Y:S01]  /*4060*/  @P2 FMUL.FTZ R212, R213, R212 ;  /* 0x000000d4d5d42220 */ /* 0x000fe20000410000 */
[----:B------:R-:W-:Y:S01]  /*4070*/  @P2 F2FP.BF16.F32.PACK_AB R209, RZ, R209 ;  /* 0x000000d1ffd1223e */ /* 0x000fe200000010ff */
[C---:B------:R-:W-:Y:S01]  /*4080*/  @P2 FMUL.FTZ R211, R214.reuse, R211 ;  /* 0x000000d3d6d32220 */ /* 0x040fe20000410000 */
[----:B------:R-:W-:Y:S02]  /*4090*/  @P2 F2FP.BF16.F32.PACK_AB R210, RZ, R210 ;  /* 0x000000d2ffd2223e */ /* 0x000fe400000010ff */
[----:B------:R-:W-:Y:S02]  /*40a0*/  @P2 SHF.L.U32 R169, R169, 0x10, RZ ;  /* 0x00000010a9a92819 */ /* 0x000fe400000006ff */
[----:B------:R-:W-:Y:S02]  /*40b0*/  @P2 PRMT R149, R149, 0x5410, R209 ;  /* 0x0000541095952816 */ /* 0x000fe400000000d1 */
[----:B------:R-:W-:Y:S01]  /*40c0*/  @P2 SHF.L.U32 R209, R147, 0x10, RZ ;  /* 0x0000001093d12819 */ /* 0x000fe200000006ff */
[----:B------:R-:W-:Y:S01]  /*40d0*/  @P2 FFMA.FTZ R105, R214, R169, R105 ;  /* 0x000000a9d6692223 */ /* 0x000fe20000010069 */
[----:B------:R-:W-:Y:S01]  /*40e0*/  @P2 PRMT R150, R210, 0x7610, R150 ;  /* 0x00007610d2962816 */ /* 0x000fe20000000096 */
[----:B0-----:R-:W-:Y:S01]  /*40f0*/  @P2 FMUL.FTZ R169, R206, R217 ;  /* 0x000000d9cea92220 */ /* 0x001fe20000410000 */
[----:B------:R-:W-:Y:S01]  /*4100*/  @P2 F2FP.BF16.F32.PACK_AB R212, RZ, R212 ;  /* 0x000000d4ffd4223e */ /* 0x000fe200000010ff */
[----:B------:R-:W-:Y:S01]  /*4110*/  @P2 FFMA.FTZ R106, R209, R213, R106 ;  /* 0x000000d5d16a2223 */ /* 0x000fe2000001006a */
[----:B------:R-:W-:-:S02]  /*4120*/  @P2 F2FP.BF16.F32.PACK_AB R211, RZ, R211 ;  /* 0x000000d3ffd3223e */ /* 0x000fc400000010ff */
[----:B------:R-:W-:Y:S02]  /*4130*/  @P2 SHF.L.U32 R210, R60, 0x10, RZ ;  /* 0x000000103cd22819 */ /* 0x000fe400000006ff */
[----:B------:R-:W-:Y:S02]  /*4140*/  @P2 PRMT R151, R212, 0x7610, R151 ;  /* 0x00007610d4972816 */ /* 0x000fe40000000097 */
[----:B------:R-:W-:Y:S01]  /*4150*/  @P2 PRMT R150, R150, 0x5410, R211 ;  /* 0x0000541096962816 */ /* 0x000fe200000000d3 */
[----:B------:R-:W-:Y:S01]  /*4160*/  @P2 FMUL.FTZ R210, R169, R210 ;  /* 0x000000d2a9d22220 */ /* 0x000fe20000410000 */
[----:B------:R-:W-:Y:S01]  /*4170*/  F2FP.BF16.F32.PACK_AB R212, RZ, R206 ;  /* 0x000000ceffd4723e */ /* 0x000fe200000010ff */
[----:B-1----:R-:W-:Y:S01]  /*4180*/  @P2 FMUL.FTZ R206, R154, R219 ;  /* 0x000000db9ace2220 */ /* 0x002fe20000410000 */
[----:B------:R-:W-:Y:S02]  /*4190*/  @P2 SHF.L.U32 R209, R181, 0x10, RZ ;  /* 0x00000010b5d12819 */ /* 0x000fe400000006ff */
[----:B------:R-:W-:-:S02]  /*41a0*/  PRMT R211, R215, 0x5410, R216 ;  /* 0x00005410d7d37816 */ /* 0x000fc400000000d8 */
[----:B------:R-:W-:Y:S01]  /*41b0*/  @P2 SHF.L.U32 R215, R144, 0x10, RZ ;  /* 0x0000001090d72819 */ /* 0x000fe200000006ff */
[----:B------:R-:W-:Y:S01]  /*41c0*/  @P2 FMUL.FTZ R209, R206, R209 ;  /* 0x000000d1ced12220 */ /* 0x000fe20000410000 */
[----:B------:R-:W-:Y:S02]  /*41d0*/  F2FP.BF16.F32.PACK_AB R213, RZ, R154 ;  /* 0x0000009affd5723e */ /* 0x000fe400000010ff */
[----:B------:R-:W-:Y:S01]  /*41e0*/  F2FP.BF16.F32.PACK_AB R214, RZ, R152 ;  /* 0x00000098ffd6723e */ /* 0x000fe200000010ff */
[----:B------:R-:W-:Y:S01]  /*41f0*/  @P2 FFMA.FTZ R108, R215, R169, R108 ;  /* 0x000000a9d76c2223 */ /* 0x000fe2000001006c */
[----:B------:R-:W-:Y:S02]  /*4200*/  @P2 PRMT R152, R144, 0x7632, R152 ;  /* 0x0000763290982816 */ /* 0x000fe40000000098 */
[----:B------:R-:W-:Y:S02]  /*4210*/  @P2 PRMT R154, R145, 0x7632, R154 ;  /* 0x00007632919a2816 */ /* 0x000fe4000000009a */
[----:B------:R-:W-:-:S02]  /*4220*/  @P2 F2FP.BF16.F32.PACK_AB R210, RZ, R210 ;  /* 0x000000d2ffd2223e */ /* 0x000fc400000010ff */
[----:B------:R-:W-:Y:S02]  /*4230*/  @P2 SHF.L.U32 R152, R152, 0x10, RZ ;  /* 0x0000001098982819 */ /* 0x000fe400000006ff */
[----:B------:R-:W-:Y:S02]  /*4240*/  @P2 SHF.L.U32 R169, R145, 0x10, RZ ;  /* 0x0000001091a92819 */ /* 0x000fe400000006ff */
[----:B------:R-:W-:Y:S01]  /*4250*/  @P2 SHF.L.U32 R154, R154, 0x10, RZ ;  /* 0x000000109a9a2819 */ /* 0x000fe200000006ff */
[----:B------:R-:W-:Y:S01]  /*4260*/  @P2 FFMA.FTZ R109, R206, R152, R109 ;  /* 0x00000098ce6d2223 */ /* 0x000fe2000001006d */
[----:B------:R-:W-:Y:S01]  /*4270*/  @P2 SHF.L.U32 R215, R146, 0x10, RZ ;  /* 0x0000001092d72819 */ /* 0x000fe200000006ff */
[----:B------:R-:W-:Y:S01]  /*4280*/  @P2 FFMA.FTZ R110, R169, R153, R110 ;  /* 0x00000099a96e2223 */ /* 0x000fe2000001006e */
[----:B------:R-:W-:Y:S01]  /*4290*/  F2FP.BF16.F32.PACK_AB R168, RZ, R168 ;  /* 0x000000a8ffa8723e */ /* 0x000fe200000010ff */
[----:B------:R-:W-:Y:S01]  /*42a0*/  @P2 FFMA.FTZ R111, R208, R154, R111 ;  /* 0x0000009ad06f2223 */ /* 0x000fe2000001006f */
[----:B------:R-:W-:Y:S01]  /*42b0*/  @P2 PRMT R148, R210, 0x7610, R148 ;  /* 0x00007610d2942816 */ /* 0x000fe20000000094 */
[----:B------:R-:W-:Y:S01]  /*42c0*/  @P2 FFMA.FTZ R104, R215, R167, R104 ;  /* 0x000000a7d7682223 */ /* 0x000fe20000010068 */
[----:B------:R-:W-:-:S02]  /*42d0*/  @P2 F2FP.BF16.F32.PACK_AB R209, RZ, R209 ;  /* 0x000000d1ffd1223e */ /* 0x000fc400000010ff */
[----:B------:R-:W-:Y:S02]  /*42e0*/  F2FP.BF16.F32.PACK_AB R155, R166, R155 ;  /* 0x0000009ba69b723e */ /* 0x000fe400000010ff */
[----:B------:R-:W-:Y:S02]  /*42f0*/  @P2 PRMT R148, R148, 0x5410, R209 ;  /* 0x0000541094942816 */ /* 0x000fe400000000d1 */
        /* <DEDUP_REMOVED lines=14> */
.L_x_377:
[----:B------:R-:W-:Y:S01]  /*43e0*/  ISETP.GT.AND P3, PT, R170, RZ, PT ;  /* 0x000000ffaa00720c */ /* 0x000fe20003f64270 */
[----:B------:R-:W1:Y:S01]  /*43f0*/  @P2 LDC R209, c[0x0][0x40c] ;  /* 0x00010300ffd12b82 */ /* 0x000e620000000800 */
[C---:B0-----:R-:W-:Y:S02]  /*4400*/  PRMT R167, R40.reuse, 0x7632, R167 ;  /* 0x0000763228a77816 */ /* 0x041fe400000000a7 */
[----:B------:R-:W-:Y:S02]  /*4410*/  SHF.L.U32 R166, R40, 0x10, RZ ;  /* 0x0000001028a67819 */ /* 0x000fe400000006ff */
[----:B------:R-:W-:Y:S02]  /*4420*/  SHF.L.U32 R168, R167, 0x10, RZ ;  /* 0x00000010a7a87819 */ /* 0x000fe400000006ff */
[----:B------:R-:W-:Y:S01]  /*4430*/  SHF.L.U32 R212, R42, 0x10, RZ ;  /* 0x000000102ad47819 */ /* 0x000fe200000006ff */
[----:B------:R-:W0:Y:S04]  /*4440*/  @P2 LDC R213, c[0x0][0x40c] ;  /* 0x00010300ffd52b82 */ /* 0x000e280000000800 */
[-CC-:B------:R-:W-:Y:S01]  /*4450*/  @P3 FFMA.FTZ R206, R24, R171.reuse, R204.reuse ;  /* 0x000000ab18ce3223 */ /* 0x180fe200000100cc */
[-CC-:B------:R-:W-:Y:S01]  /*4460*/  @P3 FFMA.FTZ R169, R19, R171.reuse, R204.reuse ;  /* 0x000000ab13a93223 */ /* 0x180fe200000100cc */
[-CC-:B------:R-:W-:Y:S01]  /*4470*/  @P3 FFMA.FTZ R217, R23, R171.reuse, R204.reuse ;  /* 0x000000ab17d93223 */ /* 0x180fe200000100cc */
[----:B------:R-:W-:Y:S01]  /*4480*/  @P3 FFMA.FTZ R216, R28, R171, R204 ;  /* 0x000000ab1cd83223 */ /* 0x000fe200000100cc */
        /* <DEDUP_REMOVED lines=23> */
[----:B------:R-:W-:-:S02]  /*4600*/  @P2 SHF.L.U32 R166, R60, 0x10, RZ ;  /* 0x000000103ca62819 */ /* 0x000fc400000006ff */
[----:B------:R-:W-:Y:S01]  /*4610*/  @P2 SHF.L.U32 R206, R61, 0x10, RZ ;  /* 0x000000103dce2819 */ /* 0x000fe200000006ff */
[----:B------:R-:W-:Y:S01]  /*4620*/  @P3 FFMA.FTZ R208, R197, R169, R208 ;  /* 0x000000a9c5d03223 */ /* 0x000fe200000100d0 */
[----:B--2---:R-:W-:Y:S01]  /*4630*/  @P2 FMUL.FTZ R168, R168, R211 ;  /* 0x000000d3a8a82220 */ /* 0x004fe20000410000 */
[----:B------:R-:W0:Y:S01]  /*4640*/  @P2 LDC R213, c[0x0][0x40c] ;  /* 0x00010300ffd52b82 */ /* 0x000e220000000800 */
[----:B------:R-:W-:Y:S01]  /*4650*/  @P2 FMUL.FTZ R166, R166, R167 ;  /* 0x000000a7a6a62220 */ /* 0x000fe20000410000 */
[----:B------:R-:W-:Y:S02]  /*4660*/  @P2 IMAD.U32 R169, R181, 0x10000, RZ ;  /* 0x00010000b5a92824 */ /* 0x000fe400078e00ff */
[----:B------:R-:W-:Y:S01]  /*4670*/  @P2 FMUL.FTZ R206, R206, R209 ;  /* 0x000000d1cece2220 */ /* 0x000fe20000410000 */
[----:B------:R-:W-:Y:S01]  /*4680*/  @P2 SHF.L.U32 R211, R182, 0x10, RZ ;  /* 0x00000010b6d32819 */ /* 0x000fe200000006ff */
[----:B------:R-:W-:Y:S01]  /*4690*/  @P2 FMUL.FTZ R169, R169, R168 ;  /* 0x000000a8a9a92220 */ /* 0x000fe20000410000 */
[----:B---3--:R-:W-:Y:S01]  /*46a0*/  @P2 FMUL.FTZ R208, R208, R215 ;  /* 0x000000d7d0d02220 */ /* 0x008fe20000410000 */
[----:B------:R-:W2:Y:S01]  /*46b0*/  @P2 LDC R219, c[0x0][0x40c] ;  /* 0x00010300ffdb2b82 */ /* 0x000ea20000000800 */
[----:B------:R-:W-:Y:S01]  /*46c0*/  @P2 F2FP.BF16.F32.PACK_AB R166, RZ, R166 ;  /* 0x000000a6ffa6223e */ /* 0x000fe200000010ff */
[----:B------:R-:W-:Y:S01]  /*46d0*/  @P3 FFMA.FTZ R215, R25, R171, R204 ;  /* 0x000000ab19d73223 */ /* 0x000fe200000100cc */
[----:B------:R-:W-:Y:S01]  /*46e0*/  @P2 F2FP.BF16.F32.PACK_AB R206, RZ, R206 ;  /* 0x000000ceffce223e */ /* 0x000fe200000010ff */
[----:B------:R-:W-:Y:S01]  /*46f0*/  @P2 FMUL.FTZ R210, R211, R208 ;  /* 0x000000d0d3d22220 */ /* 0x000fe20000410000 */
[----:B------:R-:W-:Y:S01]  /*4700*/  SHF.L.U32 R216, R43, 0x10, RZ ;  /* 0x000000102bd87819 */ /* 0x000fe200000006ff */
[----:B------:R-:W-:Y:S01]  /*4710*/  @P3 FADD.FTZ R215, R22, -R215 ;  /* 0x800000d716d73221 */ /* 0x000fe20000010000 */
[----:B------:R-:W-:-:S02]  /*4720*/  @P2 F2FP.BF16.F32.PACK_AB R169, RZ, R169 ;  /* 0x000000a9ffa9223e */ /* 0x000fc400000010ff */
[----:B------:R-:W-:Y:S01]  /*4730*/  @P2 PRMT R148, R166, 0x7610, R148 ;  /* 0x00007610a6942816 */ /* 0x000fe20000000094 */
[----:B------:R-:W-:Y:S01]  /*4740*/  @P3 FFMA.FTZ R216, R197, R215, R216 ;  /* 0x000000d7c5d83223 */ /* 0x000fe200000100d8 */
[----:B------:R-:W-:Y:S02]  /*4750*/  @P2 PRMT R149, R206, 0x7610, R149 ;  /* 0x00007610ce952816 */ /* 0x000fe40000000095 */
[----:B-----5:R-:W-:Y:S02]  /*4760*/  @P2 PRMT R166, R144, 0x7632, R166 ;  /* 0x0000763290a62816 */ /* 0x020fe400000000a6 */
[----:B------:R-:W-:Y:S01]  /*4770*/  @P2 PRMT R148, R148, 0x5410, R169 ;  /* 0x0000541094942816 */ /* 0x000fe200000000a9 */
[----:B0-----:R-:W-:Y:S01]  /*4780*/  @P2 FMUL.FTZ R214, R214, R213 ;  /* 0x000000d5d6d62220 */ /* 0x001fe20000410000 */
[----:B------:R-:W-:Y:S01]  /*4790*/  @P2 SHF.L.U32 R206, R62, 0x10, RZ ;  /* 0x000000103ece2819 */ /* 0x000fe200000006ff */
[----:B-1----:R-:W-:Y:S01]  /*47a0*/  @P2 FMUL.FTZ R169, R212, R217 ;  /* 0x000000d9d4a92220 */ /* 0x002fe20000410000 */
[----:B------:R-:W-:-:S02]  /*47b0*/  @P2 SHF.L.U32 R213, R144, 0x10, RZ ;  /* 0x0000001090d52819 */ /* 0x000fc400000006ff */
[----:B------:R-:W-:Y:S01]  /*47c0*/  @P2 SHF.L.U32 R166, R166, 0x10, RZ ;  /* 0x00000010a6a62819 */ /* 0x000fe200000006ff */
[----:B------:R-:W-:Y:S01]  /*47d0*/  @P2 FMUL.FTZ R206, R206, R169 ;  /* 0x000000a9cece2220 */ /* 0x000fe20000410000 */
[----:B------:R-:W-:Y:S01]  /*47e0*/  @P2 F2FP.BF16.F32.PACK_AB R210, RZ, R210 ;  /* 0x000000d2ffd2223e */ /* 0x000fe200000010ff */
[----:B--2---:R-:W-:Y:S01]  /*47f0*/  @P2 FMUL.FTZ R211, R216, R219 ;  /* 0x000000dbd8d32220 */ /* 0x004fe20000410000 */
[----:B------:R-:W-:Y:S01]  /*4800*/  @P2 SHF.L.U32 R215, R183, 0x10, RZ ;  /* 0x00000010b7d72819 */ /* 0x000fe200000006ff */
[----:B------:R-:W-:Y:S01]  /*4810*/  @P2 FFMA.FTZ R108, R213, R167, R108 ;  /* 0x000000a7d56c2223 */ /* 0x000fe2000001006c */
[----:B------:R-:W-:Y:S01]  /*4820*/  @P2 SHF.L.U32 R212, R63, 0x10, RZ ;  /* 0x000000103fd42819 */ /* 0x000fe200000006ff */
[----:B------:R-:W-:Y:S01]  /*4830*/  @P2 FFMA.FTZ R109, R168, R166, R109 ;  /* 0x000000a6a86d2223 */ /* 0x000fe2000001006d */
[----:B------:R-:W-:Y:S02]  /*4840*/  @P2 SHF.L.U32 R213, R145, 0x10, RZ ;  /* 0x0000001091d52819 */ /* 0x000fe400000006ff */
[----:B------:R-:W-:Y:S01]  /*4850*/  @P2 PRMT R149, R149, 0x5410, R210 ;  /* 0x0000541095952816 */ /* 0x000fe200000000d2 */
        /* <DEDUP_REMOVED lines=34> */
.L_x_376:
[----:B------:R-:W-:Y:S05]  /*4a80*/  @!P1 BRA `(.L_x_379) ;  /* 0x0000000400c89947 */ /* 0x000fea0003800000 */
[----:B0-----:R-:W0:Y:S01]  /*4a90*/  @P2 LDC R169, c[0x0][0x40c] ;  /* 0x00010300ffa92b82 */ /* 0x001e220000000800 */
[-CC-:B------:R-:W-:Y:S01]  /*4aa0*/  FFMA.FTZ R153, R23, R171.reuse, R204.reuse ;  /* 0x000000ab17997223 */ /* 0x180fe200000100cc */
[-CC-:B------:R-:W-:Y:S01]  /*4ab0*/  FFMA.FTZ R154, R26, R171.reuse, R204.reuse ;  /* 0x000000ab1a9a7223 */ /* 0x180fe200000100cc */
[----:B------:R-:W-:Y:S01]  /*4ac0*/  ISETP.GT.AND P3, PT, R170, RZ, PT ;  /* 0x000000ffaa00720c */ /* 0x000fe20003f64270 */
[-CC-:B------:R-:W-:Y:S01]  /*4ad0*/  FFMA.FTZ R213, R25, R171.reuse, R204.reuse ;  /* 0x000000ab19d57223 */ /* 0x180fe200000100cc */
        /* <DEDUP_REMOVED lines=10> */
[C---:B------:R-:W-:Y:S01]  /*4b80*/  FMUL.FTZ R166, R197.reuse, R166 ;  /* 0x000000a6c5a67220 */ /* 0x040fe20000410000 */
[----:B------:R-:W2:Y:S01]  /*4b90*/  @P2 LDC R167, c[0x0][0x40c] ;  /* 0x00010300ffa72b82 */ /* 0x000ea20000000800 */
[----:B------:R-:W-:Y:S01]  /*4ba0*/  FSEL R154, R154, RZ, P3 ;  /* 0x000000ff9a9a7208 */ /* 0x000fe20001800000 */
[----:B------:R-:W-:Y:S01]  /*4bb0*/  FMUL.FTZ R208, R197, R208 ;  /* 0x000000d0c5d07220 */ /* 0x000fe20000410000 */
[----:B------:R-:W-:Y:S01]  /*4bc0*/  F2FP.BF16.F32.PACK_AB R211, RZ, R152 ;  /* 0x00000098ffd3723e */ /* 0x000fe200000010ff */
[----:B------:R-:W-:Y:S01]  /*4bd0*/  FFMA.FTZ R216, R24, R171, R204 ;  /* 0x000000ab18d87223 */ /* 0x000fe200000100cc */
[----:B------:R-:W-:-:S02]  /*4be0*/  FSEL R166, R166, RZ, P3 ;  /* 0x000000ffa6a67208 */ /* 0x000fc40001800000 */
[----:B------:R-:W-:Y:S01]  /*4bf0*/  @P2 SHF.L.U32 R209, R182, 0x10, RZ ;  /* 0x00000010b6d12819 */ /* 0x000fe200000006ff */
[----:B0-----:R-:W-:Y:S01]  /*4c00*/  @P2 FMUL.FTZ R153, R152, R169 ;  /* 0x000000a998992220 */ /* 0x001fe20000410000 */
[----:B------:R-:W-:Y:S01]  /*4c10*/  FFMA.FTZ R152, R28, R171, R204 ;  /* 0x000000ab1c987223 */ /* 0x000fe200000100cc */
[----:B------:R-:W0:Y:S01]  /*4c20*/  @P2 LDC R210, c[0x0][0x40c] ;  /* 0x00010300ffd22b82 */ /* 0x000e220000000800 */
[----:B------:R-:W-:Y:S01]  /*4c30*/  @P2 SHF.L.U32 R217, R183, 0x10, RZ ;  /* 0x00000010b7d92819 */ /* 0x000fe200000006ff */
[----:B------:R-:W-:Y:S01]  /*4c40*/  FADD.FTZ R216, R27, -R216 ;  /* 0x800000d81bd87221 */ /* 0x000fe20000010000 */
[----:B------:R-:W-:Y:S01]  /*4c50*/  FADD.FTZ R206, R31, -R152 ;  /* 0x800000981fce7221 */ /* 0x000fe20000010000 */
[----:B-1----:R-:W-:-:S03]  /*4c60*/  @P2 FMUL.FTZ R155, R166, R155 ;  /* 0x0000009ba69b2220 */ /* 0x002fc60000410000 */
[----:B------:R-:W-:Y:S01]  /*4c70*/  FMUL.FTZ R169, R197, R206 ;  /* 0x000000cec5a97220 */ /* 0x000fe20000410000 */
[----:B------:R-:W1:Y:S01]  /*4c80*/  @P2 LDC R214, c[0x0][0x40c] ;  /* 0x00010300ffd62b82 */ /* 0x000e620000000800 */
[----:B------:R-:W-:Y:S01]  /*4c90*/  @P2 SHF.L.U32 R206, R62, 0x10, RZ ;  /* 0x000000103ece2819 */ /* 0x000fe200000006ff */
[----:B--2---:R-:W-:Y:S01]  /*4ca0*/  @P2 FMUL.FTZ R152, R154, R167 ;  /* 0x000000a79a982220 */ /* 0x004fe20000410000 */
[----:B------:R-:W-:-:S05]  /*4cb0*/  @P2 FMUL.FTZ R167, R168, R155 ;  /* 0x0000009ba8a72220 */ /* 0x000fca0000410000 */
[----:B------:R-:W2:Y:S01]  /*4cc0*/  @P2 LDC R213, c[0x0][0x40c] ;  /* 0x00010300ffd52b82 */ /* 0x000ea20000000800 */
[----:B------:R-:W-:Y:S01]  /*4cd0*/  @P2 FMUL.FTZ R168, R209, R152 ;  /* 0x00000098d1a82220 */ /* 0x000fe20000410000 */
[----:B------:R-:W-:Y:S01]  /*4ce0*/  FSEL R209, R169, RZ, P3 ;  /* 0x000000ffa9d17208 */ /* 0x000fe20001800000 */
[----:B------:R-:W-:Y:S01]  /*4cf0*/  @P2 FMUL.FTZ R169, R206, R153 ;  /* 0x00000099cea92220 */ /* 0x000fe20000410000 */
[----:B------:R-:W-:Y:S02]  /*4d00*/  @P2 F2FP.BF16.F32.PACK_AB R167, RZ, R167 ;  /* 0x000000a7ffa7223e */ /* 0x000fe400000010ff */
[----:B------:R-:W-:Y:S02]  /*4d10*/  @P2 F2FP.BF16.F32.PACK_AB R168, RZ, R168 ;  /* 0x000000a8ffa8223e */ /* 0x000fe400000010ff */
[----:B------:R-:W3:Y:S01]  /*4d20*/  @P2 LDC R215, c[0x0][0x40c] ;  /* 0x00010300ffd72b82 */ /* 0x000ee20000000800 */
[----:B------:R-:W-:Y:S01]  /*4d30*/  @P2 F2FP.BF16.F32.PACK_AB R169, RZ, R169 ;  /* 0x000000a9ffa9223e */ /* 0x000fe200000010ff */
[----:B0-----:R-:W-:Y:S01]  /*4d40*/  @P2 FMUL.FTZ R206, R209, R210 ;  /* 0x000000d2d1ce2220 */ /* 0x001fe20000410000 */
[----:B------:R-:W-:Y:S01]  /*4d50*/  @P2 PRMT R149, R167, 0x7610, R149 ;  /* 0x00007610a7952816 */ /* 0x000fe20000000095 */
[----:B------:R-:W-:Y:S01]  /*4d60*/  @P2 IMAD.U32 R210, R63, 0x10000, RZ ;  /* 0x000100003fd22824 */ /* 0x000fe200078e00ff */
[----:B------:R-:W-:Y:S01]  /*4d70*/  FSEL R167, R208, RZ, P3 ;  /* 0x000000ffd0a77208 */ /* 0x000fe20001800000 */
[----:B------:R-:W-:Y:S01]  /*4d80*/  @P2 FMUL.FTZ R208, R217, R206 ;  /* 0x000000ced9d02220 */ /* 0x000fe20000410000 */
[----:B------:R-:W-:Y:S01]  /*4d90*/  @P2 PRMT R150, R169, 0x7610, R150 ;  /* 0x00007610a9962816 */ /* 0x000fe20000000096 */
[----:B------:R-:W-:Y:S01]  /*4da0*/  FFMA.FTZ R169, R19, R171, R204 ;  /* 0x000000ab13a97223 */ /* 0x000fe200000100cc */
[----:B------:R-:W-:-:S02]  /*4db0*/  @P2 PRMT R149, R149, 0x5410, R168 ;  /* 0x0000541095952816 */ /* 0x000fc400000000a8 */
[----:B------:R-:W-:Y:S01]  /*4dc0*/  F2FP.BF16.F32.PACK_AB R212, RZ, R209 ;  /* 0x000000d1ffd4723e */ /* 0x000fe200000010ff */
[----:B-1----:R-:W-:Y:S01]  /*4dd0*/  @P2 FMUL.FTZ R209, R167, R214 ;  /* 0x000000d6a7d12220 */ /* 0x002fe20000410000 */
[----:B-----5:R-:W-:Y:S01]  /*4de0*/  @P2 PRMT R168, R146, 0x7632, R168 ;  /* 0x0000763292a82816 */ /* 0x020fe200000000a8 */
[----:B------:R-:W-:Y:S01]  /*4df0*/  FADD.FTZ R214, R16, -R169 ;  /* 0x800000a910d67221 */ /* 0x000fe20000010000 */
[----:B------:R-:W-:Y:S01]  /*4e00*/  @P2 SHF.L.U32 R217, R147, 0x10, RZ ;  /* 0x0000001093d92819 */ /* 0x000fe200000006ff */
[-C--:B------:R-:W-:Y:S01]  /*4e10*/  @P2 FMUL.FTZ R210, R210, R209.reuse ;  /* 0x000000d1d2d22220 */ /* 0x080fe20000410000 */
[----:B------:R-:W-:Y:S01]  /*4e20*/  @P2 SHF.L.U32 R169, R168, 0x10, RZ ;  /* 0x00000010a8a92819 */ /* 0x000fe200000006ff */
[----:B------:R-:W-:Y:S01]  /*4e30*/  FMUL.FTZ R168, R197, R214 ;  /* 0x000000d6c5a87220 */ /* 0x000fe20000410000 */
[----:B------:R-:W-:Y:S01]  /*4e40*/  @P2 F2FP.BF16.F32.PACK_AB R208, RZ, R208 ;  /* 0x000000d0ffd0223e */ /* 0x000fe200000010ff */
[----:B------:R-:W-:Y:S01]  /*4e50*/  @P2 FFMA.FTZ R106, R217, R209, R106 ;  /* 0x000000d1d96a2223 */ /* 0x000fe2000001006a */
[----:B------:R-:W-:Y:S01]  /*4e60*/  @P2 F2FP.BF16.F32.PACK_AB R210, RZ, R210 ;  /* 0x000000d2ffd2223e */ /* 0x000fe200000010ff */
[----:B------:R-:W-:Y:S01]  /*4e70*/  @P2 FFMA.FTZ R105, R206, R169, R105 ;  /* 0x000000a9ce692223 */ /* 0x000fe20000010069 */
[----:B------:R-:W-:Y:S01]  /*4e80*/  FMUL.FTZ R169, R197, R216 ;  /* 0x000000d8c5a97220 */ /* 0x000fe20000410000 */
[----:B------:R-:W-:-:S02]  /*4e90*/  FSEL R168, R168, RZ, P3 ;  /* 0x000000ffa8a87208 */ /* 0x000fc40001800000 */
[----:B------:R-:W-:Y:S02]  /*4ea0*/  @P2 PRMT R151, R210, 0x7610, R151 ;  /* 0x00007610d2972816 */ /* 0x000fe40000000097 */
[----:B------:R-:W-:Y:S01]  /*4eb0*/  FSEL R210, R169, RZ, P3 ;  /* 0x000000ffa9d27208 */ /* 0x000fe20001800000 */
[----:B--2---:R-:W-:Y:S01]  /*4ec0*/  @P2 FMUL.FTZ R169, R168, R213 ;  /* 0x000000d5a8a92220 */ /* 0x004fe20000410000 */
[----:B------:R-:W-:Y:S02]  /*4ed0*/  @P2 SHF.L.U32 R214, R60, 0x10, RZ ;  /* 0x000000103cd62819 */ /* 0x000fe400000006ff */
[----:B------:R-:W-:Y:S01]  /*4ee0*/  @P2 PRMT R150, R150, 0x5410, R208 ;  /* 0x0000541096962816 */ /* 0x000fe200000000d0 */
[----:B---3--:R-:W-:Y:S01]  /*4ef0*/  @P2 FMUL.FTZ R206, R210, R215 ;  /* 0x000000d7d2ce2220 */ /* 0x008fe20000410000 */
[----:B------:R-:W-:Y:S02]  /*4f00*/  PRMT R208, R211, 0x5410, R212 ;  /* 0x00005410d3d07816 */ /* 0x000fe400000000d4 */
[----:B------:R-:W-:Y:S01]  /*4f10*/  F2FP.BF16.F32.PACK_AB R209, RZ, R168 ;  /* 0x000000a8ffd1723e */ /* 0x000fe200000010ff */
[----:B------:R-:W-:Y:S01]  /*4f20*/  @P2 FMUL.FTZ R168, R214, R169 ;  /* 0x000000a9d6a82220 */ /* 0x000fe20000410000 */
[----:B------:R-:W-:Y:S01]  /*4f30*/  F2FP.BF16.F32.PACK_AB R212, RZ, R154 ;  /* 0x0000009affd4723e */ /* 0x000fe200000010ff */
[----:B------:R-:W-:Y:S01]  /*4f40*/  FFMA.FTZ R214, R30, R171, R204 ;  /* 0x000000ab1ed67223 */ /* 0x000fe200000100cc */
[----:B------:R-:W-:-:S02]  /*4f50*/  @P2 SHF.L.U32 R213, R181, 0x10, RZ ;  /* 0x00000010b5d52819 */ /* 0x000fc400000006ff */
[----:B------:R-:W-:Y:S01]  /*4f60*/  @P2 PRMT R154, R144, 0x7632, R154 ;  /* 0x00007632909a2816 */ /* 0x000fe2000000009a */
[----:B------:R-:W-:Y:S01]  /*4f70*/  FADD.FTZ R214, R33, -R214 ;  /* 0x800000d621d67221 */ /* 0x000fe20000010000 */
[----:B------:R-:W-:Y:S01]  /*4f80*/  F2FP.BF16.F32.PACK_AB R211, RZ, R166 ;  /* 0x000000a6ffd3723e */ /* 0x000fe200000010ff */
[----:B------:R-:W-:Y:S01]  /*4f90*/  @P2 FMUL.FTZ R166, R213, R206 ;  /* 0x000000ced5a62220 */ /* 0x000fe20000410000 */
[----:B------:R-:W-:Y:S02]  /*4fa0*/  @P2 F2FP.BF16.F32.PACK_AB R168, RZ, R168 ;  /* 0x000000a8ffa8223e */ /* 0x000fe400000010ff */
[----:B------:R-:W-:Y:S02]  /*4fb0*/  @P2 SHF.L.U32 R154, R154, 0x10, RZ ;  /* 0x000000109a9a2819 */ /* 0x000fe400000006ff */
[----:B------:R-:W-:Y:S02]  /*4fc0*/  @P2 SHF.L.U32 R213, R144, 0x10, RZ ;  /* 0x0000001090d52819 */ /* 0x000fe400000006ff */
[----:B------:R-:W-:Y:S01]  /*4fd0*/  @P2 PRMT R148, R168, 0x7610, R148 ;  /* 0x00007610a8942816 */ /* 0x000fe20000000094 */
[----:B------:R-:W-:Y:S01]  /*4fe0*/  @P2 FFMA.FTZ R109, R206, R154, R109 ;  /* 0x0000009ace6d2223 */ /* 0x000fe2000001006d */
[----:B------:R-:W-:Y:S01]  /*4ff0*/  @P2 PRMT R168, R145, 0x7632, R168 ;  /* 0x0000763291a82816 */ /* 0x000fe200000000a8 */
[----:B------:R-:W-:Y:S01]  /*5000*/  FMUL.FTZ R154, R197, R214 ;  /* 0x000000d6c59a7220 */ /* 0x000fe20000410000 */
[----:B------:R-:W-:Y:S01]  /*5010*/  @P2 F2FP.BF16.F32.PACK_AB R166, RZ, R166 ;  /* 0x000000a6ffa6223e */ /* 0x000fe200000010ff */
[----:B------:R-:W-:Y:S01]  /*5020*/  @P2 FFMA.FTZ R108, R213, R169, R108 ;  /* 0x000000a9d56c2223 */ /* 0x000fe2000001006c */
[----:B------:R-:W-:-:S02]  /*5030*/  @P2 SHF.L.U32 R169, R145, 0x10, RZ ;  /* 0x0000001091a92819 */ /* 0x000fc400000006ff */
[----:B------:R-:W-:Y:S02]  /*5040*/  @P2 SHF.L.U32 R168, R168, 0x10, RZ ;  /* 0x00000010a8a82819 */ /* 0x000fe400000006ff */
[----:B------:R-:W-:Y:S01]  /*5050*/  @P2 SHF.L.U32 R213, R146, 0x10, RZ ;  /* 0x0000001092d52819 */ /* 0x000fe200000006ff */
[----:B------:R-:W-:Y:S01]  /*5060*/  @P2 FFMA.FTZ R110, R169, R155, R110 ;  /* 0x0000009ba96e2223 */ /* 0x000fe2000001006e */
[----:B------:R-:W-:Y:S01]  /*5070*/  @P2 PRMT R148, R148, 0x5410, R166 ;  /* 0x0000541094942816 */ /* 0x000fe200000000a6 */
[----:B------:R-:W-:Y:S01]  /*5080*/  @P2 FFMA.FTZ R111, R152, R168, R111 ;  /* 0x000000a8986f2223 */ /* 0x000fe2000001006f */
[----:B------:R-:W-:Y:S01]  /*5090*/  F2FP.BF16.F32.PACK_AB R210, RZ, R210 ;  /* 0x000000d2ffd2723e */ /* 0x000fe200000010ff */
[----:B------:R-:W-:Y:S01]  /*50a0*/  @P2 FFMA.FTZ R104, R213, R153, R104 ;  /* 0x00000099d5682223 */ /* 0x000fe20000010068 */
[----:B------:R-:W-:Y:S02]  /*50b0*/  FSEL R166, R154, RZ, P3 ;  /* 0x000000ff9aa67208 */ /* 0x000fe40001800000 */
[----:B------:R-:W-:-:S02]  /*50c0*/  MOV R154, R208 ;  /* 0x000000d0009a7202 */ /* 0x000fc40000000f00 */
[----:B------:R-:W-:Y:S02]  /*50d0*/  F2FP.BF16.F32.PACK_AB R155, R166, R167 ;  /* 0x000000a7a69b723e */ /* 0x000fe400000010ff */
        /* <DEDUP_REMOVED lines=13> */
.L_x_379:
        /* <DEDUP_REMOVED lines=14> */
.L_x_381:
[----:B------:R-:W-:Y:S05]  /*5290*/  BSYNC.RECONVERGENT B2 ;  /* 0x0000000000027941 */ /* 0x000fea0003800200 */
.L_x_380:
        /* <DEDUP_REMOVED lines=15> */
.L_x_383:
[----:B------:R-:W-:Y:S05]  /*5390*/  BSYNC.RECONVERGENT B2 ;  /* 0x0000000000027941 */ /* 0x000fea0003800200 */
.L_x_382:
        /* <DEDUP_REMOVED lines=14> */
.L_x_385:
[----:B------:R-:W-:Y:S05]  /*5480*/  BSYNC.RECONVERGENT B2 ;  /* 0x0000000000027941 */ /* 0x000fea0003800200 */
.L_x_384:
        /* <DEDUP_REMOVED lines=15> */
.L_x_387:
[----:B------:R-:W-:Y:S05]  /*5580*/  BSYNC.RECONVERGENT B2 ;  /* 0x0000000000027941 */ /* 0x000fea0003800200 */
.L_x_386:
        /* <DEDUP_REMOVED lines=14> */
.L_x_389:
[----:B------:R-:W-:Y:S05]  /*5670*/  BSYNC.RECONVERGENT B2 ;  /* 0x0000000000027941 */ /* 0x000fea0003800200 */
.L_x_388:
        /* <DEDUP_REMOVED lines=15> */
.L_x_391:
[----:B------:R-:W-:Y:S05]  /*5770*/  BSYNC.RECONVERGENT B2 ;  /* 0x0000000000027941 */ /* 0x000fea0003800200 */
.L_x_390:
        /* <DEDUP_REMOVED lines=14> */
.L_x_393:
[----:B------:R-:W-:Y:S05]  /*5860*/  BSYNC.RECONVERGENT B2 ;  /* 0x0000000000027941 */ /* 0x000fea0003800200 */
.L_x_392:
        /* <DEDUP_REMOVED lines=14> */
.L_x_378:
[----:B------:R-:W-:Y:S05]  /*5950*/  BSYNC.RECONVERGENT B1 ;  /* 0x0000000000017941 */ /* 0x000fea0003800200 */
.L_x_375:
[----:B0-----:R-:W0:Y:S01]  /*5960*/  @P1 LDC.64 R168, c[0x0][0x478] ;  /* 0x00011e00ffa81b82 */ /* 0x001e220000000a00 */
[----:B------:R-:W-:Y:S01]  /*5970*/  @P1 IADD3 R209, PT, PT, R203, 0x20, RZ ;  /* 0x00000020cbd11810 */ /* 0x000fe20007ffe0ff */
[----:B------:R-:W-:Y:S01]  /*5980*/  BSSY.RECONVERGENT B1, `(.L_x_394) ;  /* 0x000000b000017945 */ /* 0x000fe20003800200 */
[----:B------:R-:W-:-:S05]  /*5990*/  IADD3 R205, PT, PT, R205, 0x40, RZ ;  /* 0x00000040cdcd7810 */ /* 0x000fca0007ffe0ff */
[----:B------:R-:W1:Y:S01]  /*59a0*/  @P2 LDC.64 R166, c[0x0][0x468] ;  /* 0x00011a00ffa62b82 */ /* 0x000e620000000a00 */
[----:B0-----:R-:W-:-:S05]  /*59b0*/  @P1 IMAD.WIDE.U32 R168, R209, 0x10, R168 ;  /* 0x00000010d1a81825 */ /* 0x001fca00078e00a8 */
[----:B------:R0:W-:Y:S01]  /*59c0*/  @P1 STG.E.128 desc[UR6][R168.64], R152 ;  /* 0x00000098a8001986 */ /* 0x0001e2000c101d06 */
[----:B-1----:R-:W-:-:S05]  /*59d0*/  @P2 IMAD.WIDE.U32 R166, R207, 0x10, R166 ;  /* 0x00000010cfa62825 */ /* 0x002fca00078e00a6 */
[----:B------:R0:W-:Y:S01]  /*59e0*/  @P2 STG.E.128 desc[UR6][R166.64], R148 ;  /* 0x00000094a6002986 */ /* 0x0001e2000c101d06 */
[----:B------:R-:W-:Y:S05]  /*59f0*/  @!P2 BRA `(.L_x_395) ;  /* 0x00000000000ca947 */ /* 0x000fea0003800000 */
[----:B-----5:R-:W1:Y:S02]  /*5a00*/  LDC.64 R144, c[0x0][0x390] ;  /* 0x0000e400ff907b82 */ /* 0x020e640000000a00 */
[----:B-1----:R-:W-:-:S06]  /*5a10*/  IMAD.WIDE.U32 R144, R205, 0x10, R144 ;  /* 0x00000010cd907825 */ /* 0x002fcc00078e0090 */
[----:B------:R-:W5:Y:S02]  /*5a20*/  LDG.E.128 R144, desc[UR6][R144.64] ;  /* 0x0000000690907981 */ /* 0x000f64000c1e1d00 */
.L_x_395:
[----:B------:R-:W-:Y:S05]  /*5a30*/  BSYNC.RECONVERGENT B1 ;  /* 0x0000000000017941 */ /* 0x000fea0003800200 */
.L_x_394:
[----:B------:R-:W-:Y:S01]  /*5a40*/  BSSY.RECONVERGENT B1, `(.L_x_396) ;  /* 0x00001bc000017945 */ /* 0x000fe20003800200 */
[----:B0----5:R-:W-:Y:S02]  /*5a50*/  PRMT R169, R147, 0x7632, R169 ;  /* 0x0000763293a97816 */ /* 0x021fe400000000a9 */
[----:B------:R-:W-:Y:S02]  /*5a60*/  PRMT R166, R146, 0x7632, R166 ;  /* 0x0000763292a67816 */ /* 0x000fe400000000a6 */
[----:B------:R-:W-:Y:S02]  /*5a70*/  PRMT R167, R145, 0x7632, R167 ;  /* 0x0000763291a77816 */ /* 0x000fe400000000a7 */
[----:B------:R-:W-:Y:S01]  /*5a80*/  PRMT R168, R144, 0x7632, R168 ;  /* 0x0000763290a87816 */ /* 0x000fe200000000a8 */
[----:B------:R-:W-:Y:S06]  /*5a90*/  @!P0 BRA `(.L_x_397) ;  /* 0x0000000c00648947 */ /* 0x000fec0003800000 */
[----:B------:R-:W-:Y:S05]  /*5aa0*/  @!P1 BRA `(.L_x_398) ;  /* 0x0000000400b89947 */ /* 0x000fea0003800000 */
[----:B------:R-:W-:Y:S01]  /*5ab0*/  ISETP.GT.AND P0, PT, R170, RZ, PT ;  /* 0x000000ffaa00720c */ /* 0x000fe20003f04270 */
[----:B------:R-:W0:Y:S01]  /*5ac0*/  @P2 LDC R209, c[0x0][0x40c] ;  /* 0x00010300ffd12b82 */ /* 0x000e220000000800 */
[C---:B------:R-:W-:Y:S02]  /*5ad0*/  SHF.L.U32 R152, R36.reuse, 0x10, RZ ;  /* 0x0000001024987819 */ /* 0x040fe400000006ff */
[----:B------:R-:W-:Y:S02]  /*5ae0*/  PRMT R170, R36, 0x7632, R170 ;  /* 0x0000763224aa7816 */ /* 0x000fe400000000aa */
[----:B------:R-:W-:Y:S02]  /*5af0*/  SHF.L.U32 R154, R38, 0x10, RZ ;  /* 0x00000010269a7819 */ /* 0x000fe400000006ff */
[----:B------:R-:W-:Y:S01]  /*5b00*/  SHF.L.U32 R170, R170, 0x10, RZ ;  /* 0x00000010aaaa7819 */ /* 0x000fe200000006ff */
[----:B------:R-:W1:Y:S01]  /*5b10*/  @P2 LDC R216, c[0x0][0x40c] ;  /* 0x00010300ffd82b82 */ /* 0x000e620000000800 */
[----:B------:R-:W-:-:S02]  /*5b20*/  SHF.L.U32 R166, R37, 0x10, RZ ;  /* 0x0000001025a67819 */ /* 0x000fc400000006ff */
[----:B------:R-:W-:Y:S01]  /*5b30*/  @P2 SHF.L.U32 R169, R172, 0x10, RZ ;  /* 0x00000010aca92819 */ /* 0x000fe200000006ff */
[-CC-:B------:R-:W-:Y:S01]  /*5b40*/  @P0 FFMA.FTZ R153, R35, R171.reuse, R204.reuse ;  /* 0x000000ab23990223 */ /* 0x180fe200000100cc */
[-CC-:B------:R-:W-:Y:S01]  /*5b50*/  @P0 FFMA.FTZ R168, R160, R171.reuse, R204.reuse ;  /* 0x000000aba0a80223 */ /* 0x180fe200000100cc */
[-CC-:B------:R-:W-:Y:S01]  /*5b60*/  @P0 FFMA.FTZ R155, R157, R171.reuse, R204.reuse ;  /* 0x000000ab9d9b0223 */ /* 0x180fe200000100cc */
[-CC-:B------:R-:W-:Y:S01]  /*5b70*/  @P0 FFMA.FTZ R206, R162, R171.reuse, R204.reuse ;  /* 0x000000aba2ce0223 */ /* 0x180fe200000100cc */
[-CC-:B------:R-:W-:Y:S01]  /*5b80*/  @P0 FFMA.FTZ R167, R159, R171.reuse, R204.reuse ;  /* 0x000000ab9fa70223 */ /* 0x180fe200000100cc */
[-CC-:B------:R-:W-:Y:S01]  /*5b90*/  @P0 FFMA.FTZ R208, R164, R171.reuse, R204.reuse ;  /* 0x000000aba4d00223 */ /* 0x180fe200000100cc */
[-CC-:B------:R-:W-:Y:S01]  /*5ba0*/  @P0 FFMA.FTZ R207, R161, R171.reuse, R204.reuse ;  /* 0x000000aba1cf0223 */ /* 0x180fe200000100cc */
[----:B------:R-:W-:Y:S01]  /*5bb0*/  @P0 FFMA.FTZ R212, R198, R171, R204 ;  /* 0x000000abc6d40223 */ /* 0x000fe200000100cc */
[----:B------:R-:W-:Y:S01]  /*5bc0*/  @P0 FADD.FTZ R153, R32, -R153 ;  /* 0x8000009920990221 */ /* 0x000fe20000010000 */
[----:B------:R-:W2:Y:S01]  /*5bd0*/  @P2 LDC R171, c[0x0][0x40c] ;  /* 0x00010300ffab2b82 */ /* 0x000ea20000000800 */
[----:B------:R-:W-:Y:S01]  /*5be0*/  @P0 FADD.FTZ R168, R163, -R168 ;  /* 0x800000a8a3a80221 */ /* 0x000fe20000010000 */
[----:B------:R-:W-:Y:S01]  /*5bf0*/  @P0 FADD.FTZ R167, R156, -R167 ;  /* 0x800000a79ca70221 */ /* 0x000fe20000010000 */
[----:B------:R-:W-:Y:S01]  /*5c00*/  @P0 FFMA.FTZ R152, R197, R153, R152 ;  /* 0x00000099c5980223 */ /* 0x000fe20000010098 */
[----:B------:R-:W-:Y:S01]  /*5c10*/  PRMT R153, R37, 0x7632, R153 ;  /* 0x0000763225997816 */ /* 0x000fe20000000099 */
[----:B------:R-:W-:Y:S01]  /*5c20*/  @P0 FADD.FTZ R206, R165, -R206 ;  /* 0x800000cea5ce0221 */ /* 0x000fe20000010000 */
[C---:B------:R-:W-:Y:S01]  /*5c30*/  @P0 FFMA.FTZ R170, R197.reuse, R168, R170 ;  /* 0x000000a8c5aa0223 */ /* 0x040fe200000100aa */
[----:B------:R-:W-:Y:S01]  /*5c40*/  @P0 FFMA.FTZ R154, R197, R167, R154 ;  /* 0x000000a7c59a0223 */ /* 0x000fe2000001009a */
[----:B------:R-:W3:Y:S01]  /*5c50*/  @P2 LDC R215, c[0x0][0x40c] ;  /* 0x00010300ffd72b82 */ /* 0x000ee20000000800 */
[----:B------:R-:W-:Y:S01]  /*5c60*/  SHF.L.U32 R153, R153, 0x10, RZ ;  /* 0x0000001099997819 */ /* 0x000fe200000006ff */
[----:B------:R-:W-:Y:S01]  /*5c70*/  @P0 FADD.FTZ R155, R34, -R155 ;  /* 0x8000009b229b0221 */ /* 0x000fe20000010000 */
[----:B------:R-:W-:Y:S01]  /*5c80*/  PRMT R167, R38, 0x7632, R167 ;  /* 0x0000763226a77816 */ /* 0x000fe200000000a7 */
[----:B------:R-:W-:Y:S01]  /*5c90*/  @P0 FADD.FTZ R208, R199, -R208 ;  /* 0x800000d0c7d00221 */ /* 0x000fe20000010000 */
[----:B------:R-:W-:Y:S01]  /*5ca0*/  PRMT R168, R39, 0x7632, R168 ;  /* 0x0000763227a87816 */ /* 0x000fe200000000a8 */
[----:B------:R-:W-:Y:S01]  /*5cb0*/  @P0 FFMA.FTZ R153, R197, R206, R153 ;  /* 0x000000cec5990223 */ /* 0x000fe20000010099 */
[----:B0-----:R-:W-:Y:S01]  /*5cc0*/  @P2 FMUL.FTZ R206, R170, R209 ;  /* 0x000000d1aace2220 */ /* 0x001fe20000410000 */
[----:B------:R-:W0:Y:S01]  /*5cd0*/  @P2 LDC R211, c[0x0][0x40c] ;  /* 0x00010300ffd32b82 */ /* 0x000e220000000800 */
[----:B------:R-:W-:Y:S01]  /*5ce0*/  SHF.L.U32 R214, R167, 0x10, RZ ;  /* 0x00000010a7d67819 */ /* 0x000fe200000006ff */
[----:B------:R-:W-:Y:S01]  /*5cf0*/  @P0 FFMA.FTZ R166, R197, R155, R166 ;  /* 0x0000009bc5a60223 */ /* 0x000fe200000100a6 */
[----:B------:R-:W-:Y:S01]  /*5d00*/  SHF.L.U32 R168, R168, 0x10, RZ ;  /* 0x00000010a8a87819 */ /* 0x000fe200000006ff */
[----:B------:R-:W-:Y:S01]  /*5d10*/  @P2 FMUL.FTZ R169, R206, R169 ;  /* 0x000000a9cea92220 */ /* 0x000fe20000410000 */
[----:B------:R-:W-:Y:S01]  /*5d20*/  SHF.L.U32 R155, R39, 0x10, RZ ;  /* 0x00000010279b7819 */ /* 0x000fe200000006ff */
[----:B------:R-:W-:Y:S01]  /*5d30*/  @P0 FADD.FTZ R210, R158, -R207 ;  /* 0x800000cf9ed20221 */ /* 0x000fe20000010000 */
[----:B------:R-:W-:Y:S01]  /*5d40*/  @P0 FFMA.FTZ R214, R197, R208, R214 ;  /* 0x000000d0c5d60223 */ /* 0x000fe200000100d6 */
[----:B------:R-:W4:Y:S01]  /*5d50*/  @P2 LDC R213, c[0x0][0x40c] ;  /* 0x00010300ffd52b82 */ /* 0x000f220000000800 */
[----:B--2---:R-:W-:Y:S01]  /*5d60*/  @P2 FMUL.FTZ R167, R152, R171 ;  /* 0x000000ab98a72220 */ /* 0x004fe20000410000 */
[----:B------:R-:W-:Y:S01]  /*5d70*/  @P0 FADD.FTZ R171, R201, -R212 ;  /* 0x800000d4c9ab0221 */ /* 0x000fe20000010000 */
[----:B------:R-:W-:Y:S01]  /*5d80*/  @P0 FFMA.FTZ R155, R197, R210, R155 ;  /* 0x000000d2c59b0223 */ /* 0x000fe2000001009b */
[----:B-1----:R-:W-:Y:S01]  /*5d90*/  @P2 FMUL.FTZ R210, R153, R216 ;  /* 0x000000d899d22220 */ /* 0x002fe20000410000 */
[----:B------:R-:W-:Y:S01]  /*5da0*/  @P2 SHF.L.U32 R204, R68, 0x10, RZ ;  /* 0x0000001044cc2819 */ /* 0x000fe200000006ff */
[----:B------:R-:W-:Y:S01]  /*5db0*/  @P0 FFMA.FTZ R168, R197, R171, R168 ;  /* 0x000000abc5a80223 */ /* 0x000fe200000100a8 */
[----:B------:R-:W-:Y:S01]  /*5dc0*/  @P2 F2FP.BF16.F32.PACK_AB R171, RZ, R169 ;  /* 0x000000a9ffab223e */ /* 0x000fe200000010ff */
[----:B------:R-:W1:Y:S01]  /*5dd0*/  @P2 LDC R220, c[0x0][0x40c] ;  /* 0x00010300ffdc2b82 */ /* 0x000e620000000800 */
[----:B------:R-:W-:Y:S01]  /*5de0*/  @P2 SHF.L.U32 R169, R174, 0x10, RZ ;  /* 0x00000010aea92819 */ /* 0x000fe200000006ff */
[----:B---3--:R-:W-:Y:S01]  /*5df0*/  @P2 FMUL.FTZ R216, R214, R215 ;  /* 0x000000d7d6d82220 */ /* 0x008fe20000410000 */
[----:B------:R-:W-:Y:S01]  /*5e00*/  @P2 SHF.L.U32 R207, R175, 0x10, RZ ;  /* 0x00000010afcf2819 */ /* 0x000fe200000006ff */
[----:B------:R-:W-:Y:S01]  /*5e10*/  @P2 FMUL.FTZ R204, R167, R204 ;  /* 0x000000cca7cc2220 */ /* 0x000fe20000410000 */
[----:B------:R-:W-:Y:S01]  /*5e20*/  @P2 SHF.L.U32 R215, R144, 0x10, RZ ;  /* 0x0000001090d72819 */ /* 0x000fe200000006ff */
[----:B------:R-:W-:Y:S01]  /*5e30*/  @P2 FMUL.FTZ R169, R210, R169 ;  /* 0x000000a9d2a92220 */ /* 0x000fe20000410000 */
[----:B------:R-:W-:Y:S01]  /*5e40*/  @P2 SHF.L.U32 R212, R70, 0x10, RZ ;  /* 0x0000001046d42819 */ /* 0x000fe200000006ff */
[----:B0-----:R-:W-:Y:S01]  /*5e50*/  @P2 FMUL.FTZ R197, R166, R211 ;  /* 0x000000d3a6c52220 */ /* 0x001fe20000410000 */
[----:B------:R-:W-:-:S02]  /*5e60*/  @P2 IMAD.U32 R208, R69, 0x10000, RZ ;  /* 0x0001000045d02824 */ /* 0x000fc400078e00ff */
[----:B------:R-:W-:Y:S01]  /*5e70*/  @P2 FMUL.FTZ R211, R216, R207 ;  /* 0x000000cfd8d32220 */ /* 0x000fe20000410000 */
[----:B------:R-:W-:Y:S01]  /*5e80*/  @P2 F2FP.BF16.F32.PACK_AB R207, RZ, R169 ;  /* 0x000000a9ffcf223e */ /* 0x000fe200000010ff */
[----:B------:R-:W-:Y:S01]  /*5e90*/  @P2 FFMA.FTZ R100, R215, R167, R100 ;  /* 0x000000a7d7642223 */ /* 0x000fe20000010064 */
[----:B------:R-:W-:Y:S01]  /*5ea0*/  @P2 PRMT R169, R144, 0x7632, R169 ;  /* 0x0000763290a92816 */ /* 0x000fe200000000a9 */
[----:B------:R-:W-:Y:S01]  /*5eb0*/  @P2 FMUL.FTZ R208, R197, R208 ;  /* 0x000000d0c5d02220 */ /* 0x000fe20000410000 */
[----:B------:R-:W-:Y:S01]  /*5ec0*/  @P2 SHF.L.U32 R167, R145, 0x10, RZ ;  /* 0x0000001091a72819 */ /* 0x000fe200000006ff */
[----:B----4-:R-:W-:Y:S01]  /*5ed0*/  @P2 FMUL.FTZ R209, R154, R213 ;  /* 0x000000d59ad12220 */ /* 0x010fe20000410000 */
[----:B------:R-:W-:Y:S02]  /*5ee0*/  @P2 F2FP.BF16.F32.PACK_AB R204, RZ, R204 ;  /* 0x000000ccffcc223e */ /* 0x000fe400000010ff */
[----:B------:R-:W-:Y:S01]  /*5ef0*/  @P2 SHF.L.U32 R218, R71, 0x10, RZ ;  /* 0x0000001047da2819 */ /* 0x000fe200000006ff */
[----:B------:R-:W-:Y:S01]  /*5f00*/  @P2 FMUL.FTZ R212, R209, R212 ;  /* 0x000000d4d1d42220 */ /* 0x000fe20000410000 */
[----:B------:R-:W-:Y:S01]  /*5f10*/  @P2 SHF.L.U32 R169, R169, 0x10, RZ ;  /* 0x00000010a9a92819 */ /* 0x000fe200000006ff */
[----:B------:R-:W-:Y:S01]  /*5f20*/  @P2 FFMA.FTZ R102, R167, R197, R102 ;  /* 0x000000c5a7662223 */ /* 0x000fe20000010066 */
[----:B------:R-:W-:Y:S01]  /*5f30*/  F2FP.BF16.F32.PACK_AB R153, R153, R166 ;  /* 0x000000a69999723e */ /* 0x000fe200000010ff */
[----:B-1----:R-:W-:Y:S01]  /*5f40*/  @P2 FMUL.FTZ R213, R155, R220 ;  /* 0x000000dc9bd52220 */ /* 0x002fe20000410000 */
[----:B------:R-:W-:Y:S01]  /*5f50*/  @P2 PRMT R148, R204, 0x7610, R148 ;  /* 0x00007610cc942816 */ /* 0x000fe20000000094 */
[----:B------:R-:W-:Y:S01]  /*5f60*/  @P2 FFMA.FTZ R101, R206, R169, R101 ;  /* 0x000000a9ce652223 */ /* 0x000fe20000010065 */
[----:B------:R-:W-:Y:S01]  /*5f70*/  @P2 PRMT R166, R145, 0x7632, R166 ;  /* 0x0000763291a62816 */ /* 0x000fe200000000a6 */
[----:B------:R-:W-:Y:S01]  /*5f80*/  @P2 FMUL.FTZ R218, R213, R218 ;  /* 0x000000dad5da2220 */ /* 0x000fe20000410000 */
[----:B------:R-:W-:-:S02]  /*5f90*/  @P2 PRMT R167, R146, 0x7632, R167 ;  /* 0x0000763292a72816 */ /* 0x000fc400000000a7 */
[----:B------:R-:W-:Y:S02]  /*5fa0*/  @P2 F2FP.BF16.F32.PACK_AB R208, RZ, R208 ;  /* 0x000000d0ffd0223e */ /* 0x000fe400000010ff */
[----:B------:R-:W-:Y:S02]  /*5fb0*/  @P2 F2FP.BF16.F32.PACK_AB R212, RZ, R212 ;  /* 0x000000d4ffd4223e */ /* 0x000fe400000010ff */
[----:B------:R-:W-:Y:S02]  /*5fc0*/  @P2 PRMT R148, R148, 0x5410, R171 ;  /* 0x0000541094942816 */ /* 0x000fe400000000ab */
        /* <DEDUP_REMOVED lines=12> */
[----:B------:R-:W-:Y:S02]  /*6090*/  F2FP.BF16.F32.PACK_AB R152, R170, R152 ;  /* 0x00000098aa98723e */ /* 0x000fe400000010ff */
[----:B------:R-:W-:Y:S02]  /*60a0*/  F2FP.BF16.F32.PACK_AB R154, R214, R154 ;  /* 0x0000009ad69a723e */ /* 0x000fe400000010ff */
[----:B------:R-:W-:Y:S02]  /*60b0*/  @P2 PRMT R149, R149, 0x5410, R207 ;  /* 0x0000541095952816 */ /* 0x000fe400000000cf */
[----:B------:R-:W-:Y:S02]  /*60c0*/  F2FP.BF16.F32.PACK_AB R155, R168, R155 ;  /* 0x0000009ba89b723e */ /* 0x000fe400000010ff */
[----:B------:R-:W-:-:S02]  /*60d0*/  @P2 PRMT R150, R150, 0x5410, R211 ;  /* 0x0000541096962816 */ /* 0x000fc400000000d3 */
[----:B------:R-:W-:Y:S01]  /*60e0*/  @P2 PRMT R151, R218, 0x7610, R151 ;  /* 0x00007610da972816 */ /* 0x000fe20000000097 */
        /* <DEDUP_REMOVED lines=10> */
.L_x_398:
[----:B------:R-:W-:Y:S01]  /*6190*/  ISETP.GT.AND P0, PT, R170, RZ, PT ;  /* 0x000000ffaa00720c */ /* 0x000fe20003f04270 */
[----:B------:R-:W0:Y:S01]  /*61a0*/  @P2 LDC R207, c[0x0][0x40c] ;  /* 0x00010300ffcf2b82 */ /* 0x000e220000000800 */
[C---:B------:R-:W-:Y:S02]  /*61b0*/  PRMT R167, R36.reuse, 0x7632, R167 ;  /* 0x0000763224a77816 */ /* 0x040fe400000000a7 */
[----:B------:R-:W-:Y:S02]  /*61c0*/  SHF.L.U32 R166, R36, 0x10, RZ ;  /* 0x0000001024a67819 */ /* 0x000fe400000006ff */
[----:B------:R-:W-:Y:S02]  /*61d0*/  SHF.L.U32 R168, R167, 0x10, RZ ;  /* 0x00000010a7a87819 */ /* 0x000fe400000006ff */
[----:B------:R-:W-:Y:S01]  /*61e0*/  SHF.L.U32 R210, R38, 0x10, RZ ;  /* 0x0000001026d27819 */ /* 0x000fe200000006ff */
[----:B------:R-:W1:Y:S04]  /*61f0*/  @P2 LDC R211, c[0x0][0x40c] ;  /* 0x00010300ffd32b82 */ /* 0x000e680000000800 */
        /* <DEDUP_REMOVED lines=27> */
[----:B------:R-:W-:-:S02]  /*63b0*/  @P2 SHF.L.U32 R166, R68, 0x10, RZ ;  /* 0x0000001044a62819 */ /* 0x000fc400000006ff */
[----:B------:R-:W-:Y:S01]  /*63c0*/  @P2 SHF.L.U32 R170, R69, 0x10, RZ ;  /* 0x0000001045aa2819 */ /* 0x000fe200000006ff */
[----:B------:R-:W-:Y:S01]  /*63d0*/  @P0 FFMA.FTZ R206, R197, R169, R206 ;  /* 0x000000a9c5ce0223 */ /* 0x000fe200000100ce */
[----:B--2---:R-:W-:Y:S01]  /*63e0*/  @P2 FMUL.FTZ R168, R168, R209 ;  /* 0x000000d1a8a82220 */ /* 0x004fe20000410000 */
[----:B------:R-:W1:Y:S01]  /*63f0*/  @P2 LDC R211, c[0x0][0x40c] ;  /* 0x00010300ffd32b82 */ /* 0x000e620000000800 */
        /* <DEDUP_REMOVED lines=17> */
[----:B------:R-:W-:Y:S02]  /*6510*/  @P2 PRMT R166, R144, 0x7632, R166 ;  /* 0x0000763290a62816 */ /* 0x000fe400000000a6 */
[----:B------:R-:W-:Y:S01]  /*6520*/  @P2 PRMT R148, R148, 0x5410, R169 ;  /* 0x0000541094942816 */ /* 0x000fe200000000a9 */
[----:B-1----:R-:W-:Y:S01]  /*6530*/  @P2 FMUL.FTZ R212, R212, R211 ;  /* 0x000000d3d4d42220 */ /* 0x002fe20000410000 */
[----:B------:R-:W-:Y:S01]  /*6540*/  @P2 SHF.L.U32 R170, R70, 0x10, RZ ;  /* 0x0000001046aa2819 */ /* 0x000fe200000006ff */
[----:B0-----:R-:W-:Y:S01]  /*6550*/  @P2 FMUL.FTZ R169, R210, R215 ;  /* 0x000000d7d2a92220 */ /* 0x001fe20000410000 */
        /* <DEDUP_REMOVED lines=45> */
.L_x_397:
        /* <DEDUP_REMOVED lines=10> */
[-C--:B------:R-:W-:Y:S01]  /*68d0*/  FFMA.FTZ R209, R159, R171.reuse, R204 ;  /* 0x000000ab9fd17223 */ /* 0x080fe200000100cc */
[C---:B------:R-:W-:Y:S01]  /*68e0*/  FMUL.FTZ R153, R197.reuse, R170 ;  /* 0x000000aac5997220 */ /* 0x040fe20000410000 */
[----:B------:R-:W-:Y:S01]  /*68f0*/  FMUL.FTZ R152, R197, R152 ;  /* 0x00000098c5987220 */ /* 0x000fe20000410000 */
[----:B------:R-:W-:Y:S01]  /*6900*/  FADD.FTZ R210, R165, -R210 ;  /* 0x800000d2a5d27221 */ /* 0x000fe20000010000 */
[-CC-:B------:R-:W-:Y:S01]  /*6910*/  FFMA.FTZ R214, R164, R171.reuse, R204.reuse ;  /* 0x000000aba4d67223 */ /* 0x180fe200000100cc */
[-CC-:B------:R-:W-:Y:S01]  /*6920*/  FFMA.FTZ R215, R161, R171.reuse, R204.reuse ;  /* 0x000000aba1d77223 */ /* 0x180fe200000100cc */
[----:B------:R-:W-:Y:S01]  /*6930*/  FSEL R153, R153, RZ, P0 ;  /* 0x000000ff99997208 */ /* 0x000fe20000000000 */
[----:B------:R-:W2:Y:S01]  /*6940*/  @P2 LDC R212, c[0x0][0x40c] ;  /* 0x00010300ffd42b82 */ /* 0x000ea20000000800 */
[----:B------:R-:W-:Y:S01]  /*6950*/  FFMA.FTZ R218, R198, R171, R204 ;  /* 0x000000abc6da7223 */ /* 0x000fe200000100cc */
[----:B------:R-:W-:Y:S01]  /*6960*/  FADD.FTZ R206, R34, -R207 ;  /* 0x800000cf22ce7221 */ /* 0x000fe20000010000 */
[----:B------:R-:W-:Y:S01]  /*6970*/  FADD.FTZ R204, R156, -R209 ;  /* 0x800000d19ccc7221 */ /* 0x000fe20000010000 */
[----:B------:R-:W-:Y:S01]  /*6980*/  FSEL R152, R152, RZ, P0 ;  /* 0x000000ff98987208 */ /* 0x000fe20000000000 */
[----:B------:R-:W-:Y:S01]  /*6990*/  FMUL.FTZ R207, R197, R210 ;  /* 0x000000d2c5cf7220 */ /* 0x000fe20000410000 */
[----:B------:R-:W-:Y:S01]  /*69a0*/  @P2 SHF.L.U32 R154, R68, 0x10, RZ ;  /* 0x00000010449a2819 */ /* 0x000fe200000006ff */
[----:B------:R-:W-:Y:S01]  /*69b0*/  FADD.FTZ R218, R201, -R218 ;  /* 0x800000dac9da7221 */ /* 0x000fe20000010000 */
[----:B------:R-:W3:Y:S01]  /*69c0*/  @P2 LDC R211, c[0x0][0x40c] ;  /* 0x00010300ffd32b82 */ /* 0x000ee20000000800 */
[----:B0-----:R-:W-:Y:S01]  /*69d0*/  @P2 FMUL.FTZ R170, R153, R208 ;  /* 0x000000d099aa2220 */ /* 0x001fe20000410000 */
[----:B------:R-:W-:Y:S01]  /*69e0*/  FMUL.FTZ R208, R197, R204 ;  /* 0x000000ccc5d07220 */ /* 0x000fe20000410000 */
[----:B------:R-:W-:Y:S01]  /*69f0*/  FSEL R217, R207, RZ, P0 ;  /* 0x000000ffcfd97208 */ /* 0x000fe20000000000 */
[----:B------:R-:W-:Y:S01]  /*6a00*/  FADD.FTZ R214, R199, -R214 ;  /* 0x800000d6c7d67221 */ /* 0x000fe20000010000 */
[----:B------:R-:W-:Y:S01]  /*6a10*/  FADD.FTZ R216, R158, -R215 ;  /* 0x800000d79ed87221 */ /* 0x000fe20000010000 */
[C---:B------:R-:W-:Y:S01]  /*6a20*/  FMUL.FTZ R206, R197.reuse, R206 ;  /* 0x000000cec5ce7220 */ /* 0x040fe20000410000 */
[----:B------:R-:W-:Y:S01]  /*6a30*/  @P2 SHF.L.U32 R171, R172, 0x10, RZ ;  /* 0x00000010acab2819 */ /* 0x000fe200000006ff */
[----:B------:R-:W0:Y:S01]  /*6a40*/  @P2 LDC R213, c[0x0][0x40c] ;  /* 0x00010300ffd52b82 */ /* 0x000e220000000800 */
[----:B-1----:R-:W-:Y:S01]  /*6a50*/  @P2 FMUL.FTZ R155, R152, R155 ;  /* 0x0000009b989b2220 */ /* 0x002fe20000410000 */
[C---:B------:R-:W-:Y:S01]  /*6a60*/  FMUL.FTZ R215, R197.reuse, R218 ;  /* 0x000000dac5d77220 */ /* 0x040fe20000410000 */
[----:B------:R-:W-:Y:S01]  /*6a70*/  @P2 SHF.L.U32 R221, R174, 0x10, RZ ;  /* 0x00000010aedd2819 */ /* 0x000fe200000006ff */
[C---:B------:R-:W-:Y:S01]  /*6a80*/  FMUL.FTZ R209, R197.reuse, R214 ;  /* 0x000000d6c5d17220 */ /* 0x040fe20000410000 */
[----:B------:R-:W-:Y:S01]  /*6a90*/  @P2 FMUL.FTZ R154, R154, R155 ;  /* 0x0000009b9a9a2220 */ /* 0x000fe20000410000 */
[----:B------:R-:W-:Y:S01]  /*6aa0*/  FSEL R218, R208, RZ, P0 ;  /* 0x000000ffd0da7208 */ /* 0x000fe20000000000 */
[----:B------:R-:W-:Y:S01]  /*6ab0*/  FMUL.FTZ R210, R197, R216 ;  /* 0x000000d8c5d27220 */ /* 0x000fe20000410000 */
[----:B------:R-:W1:Y:S01]  /*6ac0*/  @P2 LDC R222, c[0x0][0x40c] ;  /* 0x00010300ffde2b82 */ /* 0x000e620000000800 */
[----:B--2---:R-:W-:Y:S01]  /*6ad0*/  @P2 FMUL.FTZ R208, R217, R212 ;  /* 0x000000d4d9d02220 */ /* 0x004fe20000410000 */
[----:B------:R-:W-:Y:S01]  /*6ae0*/  FSEL R216, R206, RZ, P0 ;  /* 0x000000ffced87208 */ /* 0x000fe20000000000 */
[----:B------:R-:W-:Y:S01]  /*6af0*/  @P2 FMUL.FTZ R204, R171, R170 ;  /* 0x000000aaabcc2220 */ /* 0x000fe20000410000 */
[----:B------:R-:W-:Y:S01]  /*6b00*/  @P2 F2FP.BF16.F32.PACK_AB R171, RZ, R154 ;  /* 0x0000009affab223e */ /* 0x000fe200000010ff */
[----:B------:R-:W-:Y:S01]  /*6b10*/  @P2 FMUL.FTZ R207, R221, R208 ;  /* 0x000000d0ddcf2220 */ /* 0x000fe20000410000 */
[----:B------:R-:W-:Y:S01]  /*6b20*/  @P2 SHF.L.U32 R154, R69, 0x10, RZ ;  /* 0x00000010459a2819 */ /* 0x000fe200000006ff */
[----:B------:R-:W-:Y:S01]  /*6b30*/  @P2 IMAD.U32 R214, R70, 0x10000, RZ ;  /* 0x0001000046d62824 */ /* 0x000fe200078e00ff */
[----:B------:R-:W2:Y:S01]  /*6b40*/  @P2 LDC R225, c[0x0][0x40c] ;  /* 0x00010300ffe12b82 */ /* 0x000ea20000000800 */
[----:B------:R-:W-:Y:S01]  /*6b50*/  FSEL R219, R209, RZ, P0 ;  /* 0x000000ffd1db7208 */ /* 0x000fe20000000000 */
[----:B---3--:R-:W-:Y:S01]  /*6b60*/  @P2 FMUL.FTZ R197, R216, R211 ;  /* 0x000000d3d8c52220 */ /* 0x008fe20000410000 */
[----:B------:R-:W-:-:S02]  /*6b70*/  FSEL R220, R210, RZ, P0 ;  /* 0x000000ffd2dc7208 */ /* 0x000fc40000000000 */
[----:B------:R-:W-:Y:S01]  /*6b80*/  @P2 SHF.L.U32 R221, R144, 0x10, RZ ;  /* 0x0000001090dd2819 */ /* 0x000fe200000006ff */
[----:B------:R-:W-:Y:S01]  /*6b90*/  @P2 FMUL.FTZ R154, R154, R197 ;  /* 0x000000c59a9a2220 */ /* 0x000fe20000410000 */
[----:B------:R-:W-:Y:S01]  /*6ba0*/  @P2 SHF.L.U32 R223, R175, 0x10, RZ ;  /* 0x00000010afdf2819 */ /* 0x000fe200000006ff */
[----:B0-----:R-:W-:Y:S01]  /*6bb0*/  @P2 FMUL.FTZ R209, R218, R213 ;  /* 0x000000d5dad12220 */ /* 0x001fe20000410000 */
[----:B------:R-:W-:Y:S01]  /*6bc0*/  @P2 SHF.L.U32 R224, R71, 0x10, RZ ;  /* 0x0000001047e02819 */ /* 0x000fe200000006ff */
[----:B------:R-:W-:Y:S01]  /*6bd0*/  @P2 FFMA.FTZ R100, R221, R155, R100 ;  /* 0x0000009bdd642223 */ /* 0x000fe20000010064 */
[----:B------:R-:W-:Y:S01]  /*6be0*/  @P2 SHF.L.U32 R155, R145, 0x10, RZ ;  /* 0x00000010919b2819 */ /* 0x000fe200000006ff */
[----:B------:R-:W-:Y:S01]  /*6bf0*/  @P2 FMUL.FTZ R210, R214, R209 ;  /* 0x000000d1d6d22220 */ /* 0x000fe20000410000 */
[----:B------:R-:W-:Y:S02]  /*6c00*/  @P2 SHF.L.U32 R167, R167, 0x10, RZ ;  /* 0x00000010a7a72819 */ /* 0x000fe400000006ff */
[----:B------:R-:W-:Y:S01]  /*6c10*/  @P2 F2FP.BF16.F32.PACK_AB R206, RZ, R154 ;  /* 0x0000009affce223e */ /* 0x000fe200000010ff */
[----:B-1----:R-:W-:Y:S01]  /*6c20*/  @P2 FMUL.FTZ R212, R219, R222 ;  /* 0x000000dedbd42220 */ /* 0x002fe20000410000 */
[----:B------:R-:W-:Y:S01]  /*6c30*/  @P2 F2FP.BF16.F32.PACK_AB R210, RZ, R210 ;  /* 0x000000d2ffd2223e */ /* 0x000fe200000010ff */
[----:B------:R-:W-:Y:S01]  /*6c40*/  @P2 FFMA.FTZ R102, R155, R197, R102 ;  /* 0x000000c59b662223 */ /* 0x000fe20000010066 */
[----:B------:R-:W-:Y:S01]  /*6c50*/  @P2 SHF.L.U32 R155, R146, 0x10, RZ ;  /* 0x00000010929b2819 */ /* 0x000fe200000006ff */
[----:B------:R-:W-:Y:S01]  /*6c60*/  @P2 FMUL.FTZ R211, R223, R212 ;  /* 0x000000d4dfd32220 */ /* 0x000fe20000410000 */
[----:B------:R-:W-:Y:S01]  /*6c70*/  @P2 FFMA.FTZ R103, R208, R167, R103 ;  /* 0x000000a7d0672223 */ /* 0x000fe20000010067 */
[----:B------:R-:W-:Y:S01]  /*6c80*/  @P2 SHF.L.U32 R168, R168, 0x10, RZ ;  /* 0x00000010a8a82819 */ /* 0x000fe200000006ff */
[----:B--2---:R-:W-:Y:S01]  /*6c90*/  @P2 FMUL.FTZ R213, R220, R225 ;  /* 0x000000e1dcd52220 */ /* 0x004fe20000410000 */
[----:B------:R-:W-:Y:S01]  /*6ca0*/  @P2 SHF.L.U32 R166, R166, 0x10, RZ ;  /* 0x00000010a6a62819 */ /* 0x000fe200000006ff */
[----:B------:R-:W-:Y:S01]  /*6cb0*/  @P2 FFMA.FTZ R96, R155, R209, R96 ;  /* 0x000000d19b602223 */ /* 0x000fe20000010060 */
[----:B------:R-:W-:Y:S01]  /*6cc0*/  @P2 SHF.L.U32 R167, R147, 0x10, RZ ;  /* 0x0000001093a72819 */ /* 0x000fe200000006ff */
[----:B------:R-:W-:Y:S01]  /*6cd0*/  @P2 FMUL.FTZ R214, R224, R213 ;  /* 0x000000d5e0d62220 */ /* 0x000fe20000410000 */
[----:B------:R-:W-:Y:S01]  /*6ce0*/  @P2 F2FP.BF16.F32.PACK_AB R204, RZ, R204 ;  /* 0x000000ccffcc223e */ /* 0x000fe200000010ff */
[----:B------:R-:W-:Y:S01]  /*6cf0*/  @P2 FFMA.FTZ R101, R170, R168, R101 ;  /* 0x000000a8aa652223 */ /* 0x000fe20000010065 */
[----:B------:R-:W-:Y:S01]  /*6d00*/  @P2 F2FP.BF16.F32.PACK_AB R207, RZ, R207 ;  /* 0x000000cfffcf223e */ /* 0x000fe200000010ff */
[----:B------:R-:W-:Y:S01]  /*6d10*/  @P2 FFMA.FTZ R97, R212, R166, R97 ;  /* 0x000000a6d4612223 */ /* 0x000fe20000010061 */
[----:B------:R-:W-:Y:S01]  /*6d20*/  @P2 F2FP.BF16.F32.PACK_AB R211, RZ, R211 ;  /* 0x000000d3ffd3223e */ /* 0x000fe200000010ff */
[----:B------:R-:W-:Y:S01]  /*6d30*/  @P2 FFMA.FTZ R98, R167, R213, R98 ;  /* 0x000000d5a7622223 */ /* 0x000fe20000010062 */
        /* <DEDUP_REMOVED lines=22> */
.L_x_400:
[----:B------:R-:W0:Y:S01]  /*6ea0*/  @P2 LDC R207, c[0x0][0x40c] ;  /* 0x00010300ffcf2b82 */ /* 0x000e220000000800 */
[----:B------:R-:W-:Y:S01]  /*6eb0*/  FFMA.FTZ R206, R198, R171, R204 ;  /* 0x000000abc6ce7223 */ /* 0x000fe200000100cc */
[----:B------:R-:W-:Y:S01]  /*6ec0*/  ISETP.GT.AND P0, PT, R170, RZ, PT ;  /* 0x000000ffaa00720c */ /* 0x000fe20003f04270 */
[----:B------:R-:W-:Y:S01]  /*6ed0*/  BSSY.RECONVERGENT B2, `(.L_x_401) ;  /* 0x0000015000027945 */ /* 0x000fe20003800200 */
[----:B------:R-:W-:Y:S01]  /*6ee0*/  @P2 SHF.L.U32 R209, R176, 0x10, RZ ;  /* 0x00000010b0d12819 */ /* 0x000fe200000006ff */
[----:B------:R-:W-:Y:S01]  /*6ef0*/  FADD.FTZ R206, R201, -R206 ;  /* 0x800000cec9ce7221 */ /* 0x000fe20000010000 */
[----:B------:R-:W-:-:S03]  /*6f00*/  @P2 SHF.L.U32 R208, R169, 0x10, RZ ;  /* 0x00000010a9d02819 */ /* 0x000fc600000006ff */
        /* <DEDUP_REMOVED lines=17> */
.L_x_402:
[----:B------:R-:W-:Y:S05]  /*7020*/  BSYNC.RECONVERGENT B2 ;  /* 0x0000000000027941 */ /* 0x000fea0003800200 */
.L_x_401:
        /* <DEDUP_REMOVED lines=14> */
.L_x_404:
[----:B------:R-:W-:Y:S05]  /*7110*/  BSYNC.RECONVERGENT B2 ;  /* 0x0000000000027941 */ /* 0x000fea0003800200 */
.L_x_403:
        /* <DEDUP_REMOVED lines=14> */
.L_x_406:
[----:B------:R-:W-:Y:S05]  /*7200*/  BSYNC.RECONVERGENT B2 ;  /* 0x0000000000027941 */ /* 0x000fea0003800200 */
.L_x_405:
        /* <DEDUP_REMOVED lines=14> */
.L_x_408:
[----:B------:R-:W-:Y:S05]  /*72f0*/  BSYNC.RECONVERGENT B2 ;  /* 0x0000000000027941 */ /* 0x000fea0003800200 */
.L_x_407:
        /* <DEDUP_REMOVED lines=14> */
.L_x_410:
[----:B------:R-:W-:Y:S05]  /*73e0*/  BSYNC.RECONVERGENT B2 ;  /* 0x0000000000027941 */ /* 0x000fea0003800200 */
.L_x_409:
        /* <DEDUP_REMOVED lines=14> */
.L_x_412:
[----:B------:R-:W-:Y:S05]  /*74d0*/  BSYNC.RECONVERGENT B2 ;  /* 0x0000000000027941 */ /* 0x000fea0003800200 */
.L_x_411:
        /* <DEDUP_REMOVED lines=14> */
.L_x_414:
[----:B------:R-:W-:Y:S05]  /*75c0*/  BSYNC.RECONVERGENT B2 ;  /* 0x0000000000027941 */ /* 0x000fea0003800200 */
.L_x_413:
[----:B------:R-:W-:Y:S01]  /*75d0*/  @P2 F2FP.BF16.F32.PACK_AB R169, RZ, R169 ;  /* 0x000000a9ffa9223e */ /* 0x000fe200000010ff */
[----:B------:R-:W-:-:S03]  /*75e0*/  @P2 FFMA.FTZ R99, R208, R206, R99 ;  /* 0x000000ced0632223 */ /* 0x000fc60000010063 */
[----:B------:R-:W-:-:S07]  /*75f0*/  @P2 PRMT R151, R151, 0x5410, R169 ;  /* 0x0000541097972816 */ /* 0x000fce00000000a9 */
.L_x_399:
[----:B------:R-:W-:Y:S05]  /*7600*/  BSYNC.RECONVERGENT B1 ;  /* 0x0000000000017941 */ /* 0x000fea0003800200 */
.L_x_396:
[----:B------:R-:W0:Y:S01]  /*7610*/  @P1 LDC.64 R170, c[0x0][0x478] ;  /* 0x00011e00ffaa1b82 */ /* 0x000e220000000a00 */
[----:B------:R-:W-:-:S07]  /*7620*/  @P1 IADD3 R203, PT, PT, R203, 0x40, RZ ;  /* 0x00000040cbcb1810 */ /* 0x000fce0007ffe0ff */
        /* <DEDUP_REMOVED lines=9> */
.L_x_349:
[----:B------:R-:W-:Y:S05]  /*76c0*/  BSYNC B0 ;  /* 0x0000000000007941 */ /* 0x000fea0003800000 */
.L_x_348:
        /* <DEDUP_REMOVED lines=18> */
[----:B------:R-:W3:Y:S04]  /*77f0*/  LDS R4, [R0+0x400] ;  /* 0x0004000000047984 */ /* 0x000ee80000000800 */
[----:B------:R-:W4:Y:S04]  /*7800*/  LDS R2, [R0] ;  /* 0x0000000000027984 */ /* 0x000f280000000800 */
        /* <DEDUP_REMOVED lines=12> */
[----:B----4-:R-:W-:-:S03]  /*78d0*/  FADD.FTZ R2, RZ, R2 ;  /* 0x00000002ff027221 */ /* 0x010fc60000010000 */
[----:B------:R-:W4:Y:S01]  /*78e0*/  LDS R17, [R0+0x1c00] ;  /* 0x001c000000117984 */ /* 0x000f220000000800 */
[----:B-----5:R-:W-:Y:S01]  /*78f0*/  FADD.FTZ R3, R3, R8 ;  /* 0x0000000803037221 */ /* 0x020fe20000010000 */
[----:B--2---:R-:W-:Y:S02]  /*7900*/  FADD.FTZ R5, RZ, R5 ;  /* 0x00000005ff057221 */ /* 0x004fe40000010000 */
[----:B------:R-:W2:Y:S01]  /*7910*/  LDS R15, [R0+0x1800] ;  /* 0x00180000000f7984 */ /* 0x000ea20000000800 */
[----:B-1----:R-:W-:-:S03]  /*7920*/  FADD.FTZ R6, RZ, R6 ;  /* 0x00000006ff067221 */ /* 0x002fc60000010000 */
[----:B------:R-:W1:Y:S01]  /*7930*/  LDS R8, [R0+0x1e00] ;  /* 0x001e000000087984 */ /* 0x000e620000000800 */
[----:B------:R-:W-:-:S03]  /*7940*/  FADD.FTZ R7, RZ, R7 ;  /* 0x00000007ff077221 */ /* 0x000fc60000010000 */
[----:B------:R-:W-:Y:S01]  /*7950*/  LDS R16, [R0+0x2e00] ;  /* 0x002e000000107984 */ /* 0x000fe20000000800 */
[----:B------:R-:W-:-:S03]  /*7960*/  FADD.FTZ R4, R4, R11 ;  /* 0x0000000b04047221 */ /* 0x000fc60000010000 */
[----:B------:R-:W5:Y:S01]  /*7970*/  LDS R11, [R0+0x2400] ;  /* 0x00240000000b7984 */ /* 0x000f620000000800 */
[----:B------:R-:W-:-:S03]  /*7980*/  FADD.FTZ R2, R2, R9 ;  /* 0x0000000902027221 */ /* 0x000fc60000010000 */
[----:B------:R-:W5:Y:S01]  /*7990*/  LDS R9, [R0+0x2000] ;  /* 0x0020000000097984 */ /* 0x000f620000000800 */
[----:B------:R-:W-:-:S03]  /*79a0*/  FADD.FTZ R5, R5, R10 ;  /* 0x0000000a05057221 */ /* 0x000fc60000010000 */
[----:B------:R-:W5:Y:S01]  /*79b0*/  LDS R10, [R0+0x2200] ;  /* 0x00220000000a7984 */ /* 0x000f620000000800 */
[----:B------:R-:W-:-:S03]  /*79c0*/  FADD.FTZ R6, R6, R13 ;  /* 0x0000000d06067221 */ /* 0x000fc60000010000 */
[----:B------:R-:W5:Y:S01]  /*79d0*/  LDS R13, [R0+0x2800] ;  /* 0x00280000000d7984 */ /* 0x000f620000000800 */
[----:B0-----:R-:W-:-:S03]  /*79e0*/  FADD.FTZ R7, R7, R12 ;  /* 0x0000000c07077221 */ /* 0x001fc60000010000 */
[----:B------:R-:W0:Y:S01]  /*79f0*/  LDS R12, [R0+0x2600] ;  /* 0x00260000000c7984 */ /* 0x000e220000000800 */
[----:B---3--:R-:W-:-:S03]  /*7a00*/  FADD.FTZ R3, R3, R14 ;  /* 0x0000000e03037221 */ /* 0x008fc60000010000 */
[----:B------:R-:W3:Y:S01]  /*7a10*/  LDS R14, [R0+0x2a00] ;  /* 0x002a0000000e7984 */ /* 0x000ee20000000800 */
[----:B----4-:R-:W-:-:S03]  /*7a20*/  FADD.FTZ R4, R4, R17 ;  /* 0x0000001104047221 */ /* 0x010fc60000010000 */
[----:B------:R-:W4:Y:S01]  /*7a30*/  LDS R17, [R0+0x2c00] ;  /* 0x002c000000117984 */ /* 0x000f220000000800 */
[----:B--2---:R-:W-:Y:S01]  /*7a40*/  FADD.FTZ R2, R2, R15 ;  /* 0x0000000f02027221 */ /* 0x004fe20000010000 */
[----:B------:R-:W-:Y:S01]  /*7a50*/  BAR.SYNC.DEFER_BLOCKING 0x0 ;  /* 0x0000000000007b1d */ /* 0x000fe20000010000 */
[----:B-1----:R-:W-:Y:S02]  /*7a60*/  FADD.FTZ R5, R5, R8 ;  /* 0x0000000805057221 */ /* 0x002fe40000010000 */
[----:B-----5:R-:W-:Y:S01]  /*7a70*/  FADD.FTZ R11, R2, R11 ;  /* 0x0000000b020b7221 */ /* 0x020fe20000010000 */
[----:B------:R-:W-:Y:S01]  /*7a80*/  FADD.FTZ R6, R6, R9 ;  /* 0x0000000906067221 */ /* 0x000fe20000010000 */
[----:B------:R-:W-:Y:S01]  /*7a90*/  FADD.FTZ R7, R7, R10 ;  /* 0x0000000a07077221 */ /* 0x000fe20000010000 */
[----:B------:R-:W-:Y:S01]  /*7aa0*/  STS.128 [R200], R72 ;  /* 0x00000048c8007388 */ /* 0x000fe20000000c00 */
[----:B------:R-:W-:Y:S02]  /*7ab0*/  FADD.FTZ R13, R4, R13 ;  /* 0x0000000d040d7221 */ /* 0x000fe40000010000 */
[----:B------:R-:W1:Y:S01]  /*7ac0*/  LDC R4, c[0x0][0x388] ;  /* 0x0000e200ff047b82 */ /* 0x000e620000000800 */
[----:B------:R-:W-:Y:S01]  /*7ad0*/  STS.128 [R200+0x10], R76 ;  /* 0x0000104cc8007388 */ /* 0x000fe20000000c00 */
[----:B0-----:R-:W-:-:S03]  /*7ae0*/  FADD.FTZ R9, R3, R12 ;  /* 0x0000000c03097221 */ /* 0x001fc60000010000 */
[----:B------:R-:W-:Y:S01]  /*7af0*/  STS.128 [R200+0x400], R80 ;  /* 0x00040050c8007388 */ /* 0x000fe20000000c00 */
[----:B---3--:R-:W-:-:S03]  /*7b00*/  FADD.FTZ R15, R5, R14 ;  /* 0x0000000e050f7221 */ /* 0x008fc60000010000 */
[----:B------:R-:W-:Y:S01]  /*7b10*/  STS.128 [R200+0x410], R84 ;  /* 0x00041054c8007388 */ /* 0x000fe20000000c00 */
[----:B----4-:R-:W-:-:S03]  /*7b20*/  FADD.FTZ R17, R6, R17 ;  /* 0x0000001106117221 */ /* 0x010fc60000010000 */
[----:B------:R-:W-:Y:S04]  /*7b30*/  STS.128 [R200+0x800], R88 ;  /* 0x00080058c8007388 */ /* 0x000fe80000000c00 */
[----:B------:R-:W-:Y:S01]  /*7b40*/  STS.128 [R200+0x810], R92 ;  /* 0x0008105cc8007388 */ /* 0x000fe20000000c00 */
[----:B------:R-:W-:Y:S06]  /*7b50*/  BAR.SYNC.DEFER_BLOCKING 0x0 ;  /* 0x0000000000007b1d */ /* 0x000fec0000010000 */
[----:B------:R-:W0:Y:S04]  /*7b60*/  LDS R18, [R0] ;  /* 0x0000000000127984 */ /* 0x000e280000000800 */
        /* <DEDUP_REMOVED lines=12> */
[----:B--2---:R-:W-:-:S03]  /*7c30*/  FADD.FTZ R18, R18, R25 ;  /* 0x0000001912127221 */ /* 0x004fc60000010000 */
[----:B------:R-:W2:Y:S01]  /*7c40*/  LDS R33, [R0+0x1800] ;  /* 0x0018000000217984 */ /* 0x000ea20000000800 */
[----:B---3--:R-:W-:Y:S01]  /*7c50*/  FADD.FTZ R2, RZ, R19 ;  /* 0x00000013ff027221 */ /* 0x008fe20000010000 */
[----:B------:R-:W-:Y:S01]  /*7c60*/  FADD.FTZ R19, R7, R16 ;  /* 0x0000001007137221 */ /* 0x000fe20000010000 */
[----:B-1----:R-:W-:Y:S01]  /*7c70*/  IMAD R7, R4, UR4, RZ ;  /* 0x0000000404077c24 */ /* 0x002fe2000f8e02ff */
[----:B------:R-:W1:Y:S01]  /*7c80*/  LDS R35, [R0+0x1a00] ;  /* 0x001a000000237984 */ /* 0x000e620000000800 */
[----:B----4-:R-:W-:Y:S01]  /*7c90*/  FADD.FTZ R2, R2, R27 ;  /* 0x0000001b02027221 */ /* 0x010fe20000010000 */
[----:B------:R-:W3:Y:S02]  /*7ca0*/  LDCU.64 UR4, c[0x0][0x460] ;  /* 0x00008c00ff0477ac */ /* 0x000ee40008000a00 */
[----:B------:R-:W4:Y:S01]  /*7cb0*/  LDS R37, [R0+0x1c00] ;  /* 0x001c000000257984 */ /* 0x000f220000000800 */
[----:B-----5:R-:W-:-:S03]  /*7cc0*/  FADD.FTZ R20, RZ, R20 ;  /* 0x00000014ff147221 */ /* 0x020fc60000010000 */
[----:B------:R-:W5:Y:S01]  /*7cd0*/  LDS R28, [R0+0x1e00] ;  /* 0x001e0000001c7984 */ /* 0x000f620000000800 */
[----:B------:R-:W-:-:S03]  /*7ce0*/  FADD.FTZ R20, R20, R29 ;  /* 0x0000001d14147221 */ /* 0x000fc60000010000 */
[----:B------:R-:W3:Y:S01]  /*7cf0*/  LDS R39, [R0+0x2000] ;  /* 0x0020000000277984 */ /* 0x000ee20000000800 */
[----:B------:R-:W-:-:S03]  /*7d00*/  FADD.FTZ R21, RZ, R21 ;  /* 0x00000015ff157221 */ /* 0x000fc60000010000 */
[----:B------:R-:W3:Y:S01]  /*7d10*/  LDS R30, [R0+0x2200] ;  /* 0x00220000001e7984 */ /* 0x000ee20000000800 */
        /* <DEDUP_REMOVED lines=8> */
[----:B0-----:R-:W-:-:S03]  /*7da0*/  FADD.FTZ R23, R23, R26 ;  /* 0x0000001a17177221 */ /* 0x001fc60000010000 */
[----:B------:R-:W0:Y:S01]  /*7db0*/  LDS R47, [R0+0x2c00] ;  /* 0x002c0000002f7984 */ /* 0x000e220000000800 */
[----:B--2---:R-:W-:-:S03]  /*7dc0*/  FADD.FTZ R18, R18, R33 ;  /* 0x0000002112127221 */ /* 0x004fc60000010000 */
[----:B------:R-:W2:Y:S01]  /*7dd0*/  LDS R34, [R0+0x2e00] ;  /* 0x002e000000227984 */ /* 0x000ea20000000800 */
[----:B-1----:R-:W-:Y:S01]  /*7de0*/  FADD.FTZ R2, R2, R35 ;  /* 0x0000002302027221 */ /* 0x002fe20000010000 */
[----:B------:R-:W-:Y:S01]  /*7df0*/  BAR.SYNC.DEFER_BLOCKING 0x0 ;  /* 0x0000000000007b1d */ /* 0x000fe20000010000 */
[----:B----4-:R-:W-:Y:S01]  /*7e00*/  FADD.FTZ R20, R20, R37 ;  /* 0x0000002514147221 */ /* 0x010fe20000010000 */
[----:B-----5:R-:W-:Y:S01]  /*7e10*/  FADD.FTZ R21, R21, R28 ;  /* 0x0000001c15157221 */ /* 0x020fe20000010000 */
[----:B---3--:R-:W-:Y:S01]  /*7e20*/  FADD.FTZ R22, R22, R39 ;  /* 0x0000002716167221 */ /* 0x008fe20000010000 */
[----:B------:R-:W-:Y:S01]  /*7e30*/  FADD.FTZ R23, R23, R30 ;  /* 0x0000001e17177221 */ /* 0x000fe20000010000 */
[----:B------:R-:W-:Y:S01]  /*7e40*/  FADD.FTZ R41, R18, R41 ;  /* 0x0000002912297221 */ /* 0x000fe20000010000 */
[----:B------:R-:W-:Y:S01]  /*7e50*/  FADD.FTZ R43, R2, R43 ;  /* 0x0000002b022b7221 */ /* 0x000fe20000010000 */
[----:B------:R-:W-:Y:S01]  /*7e60*/  STS.128 [R200], R116 ;  /* 0x00000074c8007388 */ /* 0x000fe20000000c00 */
[----:B------:R-:W-:Y:S01]  /*7e70*/  FADD.FTZ R45, R20, R45 ;  /* 0x0000002d142d7221 */ /* 0x000fe20000010000 */
[----:B------:R-:W-:-:S02]  /*7e80*/  IADD3 R20, P0, PT, R7, R202, RZ ;  /* 0x000000ca07147210 */ /* 0x000fc40007f1e0ff */
[----:B------:R-:W-:Y:S01]  /*7e90*/  STS.128 [R200+0x10], R112 ;  /* 0x00001070c8007388 */ /* 0x000fe20000000c00 */
[----:B------:R-:W-:Y:S01]  /*7ea0*/  FADD.FTZ R21, R21, R32 ;  /* 0x0000002015157221 */ /* 0x000fe20000010000 */
[----:B------:R-:W-:Y:S02]  /*7eb0*/  SHF.L.U32 R18, R20, 0x2, RZ ;  /* 0x0000000214127819 */ /* 0x000fe400000006ff */
[----:B------:R-:W-:Y:S01]  /*7ec0*/  STS.128 [R200+0x400], R108 ;  /* 0x0004006cc8007388 */ /* 0x000fe20000000c00 */
[----:B0-----:R-:W-:Y:S01]  /*7ed0*/  FADD.FTZ R47, R22, R47 ;  /* 0x0000002f162f7221 */ /* 0x001fe20000010000 */
[----:B------:R-:W-:Y:S02]  /*7ee0*/  IADD3 R4, P1, PT, R18, UR16, RZ ;  /* 0x0000001012047c10 */ /* 0x000fe4000ff3e0ff */
[----:B------:R-:W-:Y:S01]  /*7ef0*/  STS.128 [R200+0x410], R104 ;  /* 0x00041068c8007388 */ /* 0x000fe20000000c00 */
[----:B--2---:R-:W-:-:S03]  /*7f00*/  FADD.FTZ R23, R23, R34 ;  /* 0x0000002217177221 */ /* 0x004fc60000010000 */
        /* <DEDUP_REMOVED lines=16> */
[----:B-1----:R-:W-:-:S03]  /*8010*/  FADD.FTZ R36, R36, R49 ;  /* 0x0000003124247221 */ /* 0x002fc60000010000 */
[----:B------:R-:W1:Y:S01]  /*8020*/  LDS R35, [R0+0x1c00] ;  /* 0x001c000000237984 */ /* 0x000e620000000800 */
[----:B--2---:R-:W-:Y:S01]  /*8030*/  FADD.FTZ R36, R36, R3 ;  /* 0x0000000324247221 */ /* 0x004fe20000010000 */
[----:B------:R-:W-:Y:S02]  /*8040*/  IADD3.X R3, PT, PT, RZ, RZ, RZ, P0, !PT ;  /* 0x000000ffff037210 */ /* 0x000fe400007fe4ff */
[----:B------:R-:W2:Y:S01]  /*8050*/  LDS R53, [R0+0x2600] ;  /* 0x0026000000357984 */ /* 0x000ea20000000800 */
[----:B------:R-:W-:Y:S01]  /*8060*/  IADD3 R2, P0, PT, R18, UR18, RZ ;  /* 0x0000001212027c10 */ /* 0x000fe2000ff1e0ff */
[----:B---3--:R-:W-:Y:S01]  /*8070*/  FADD.FTZ R7, RZ, R6 ;  /* 0x00000006ff077221 */ /* 0x008fe20000010000 */
[----:B------:R-:W-:Y:S01]  /*8080*/  SHF.L.U64.HI R20, R20, 0x2, R3 ;  /* 0x0000000214147819 */ /* 0x000fe20000010203 */
[----:B------:R-:W3:Y:S01]  /*8090*/  LDS R14, [R0+0xa00] ;  /* 0x000a0000000e7984 */ /* 0x000ee20000000800 */
[----:B----4-:R-:W-:Y:S02]  /*80a0*/  FADD.FTZ R8, RZ, R8 ;  /* 0x00000008ff087221 */ /* 0x010fe40000010000 */
[----:B------:R-:W-:Y:S01]  /*80b0*/  IADD3.X R3, PT, PT, R20, UR19, RZ, P0, !PT ;  /* 0x0000001314037c10 */ /* 0x000fe200087fe4ff */
[----:B------:R-:W4:Y:S01]  /*80c0*/  LDS R29, [R0+0x1400] ;  /* 0x00140000001d7984 */ /* 0x000f220000000800 */
[----:B-----5:R-:W-:Y:S01]  /*80d0*/  FADD.FTZ R16, R7, R16 ;  /* 0x0000001007107221 */ /* 0x020fe20000010000 */
[----:B------:R-:W-:-:S02]  /*80e0*/  IADD3 R6, P0, PT, R18, UR4, RZ ;  /* 0x0000000412067c10 */ /* 0x000fc4000ff1e0ff */
[----:B------:R-:W5:Y:S01]  /*80f0*/  LDS R37, [R0+0x1e00] ;  /* 0x001e000000257984 */ /* 0x000f620000000800 */
[----:B------:R-:W-:Y:S01]  /*8100*/  FADD.FTZ R10, RZ, R10 ;  /* 0x0000000aff0a7221 */ /* 0x000fe20000010000 */
[----:B------:R-:W-:Y:S02]  /*8110*/  IADD3.X R7, PT, PT, R20, UR5, RZ, P0, !PT ;  /* 0x0000000514077c10 */ /* 0x000fe400087fe4ff */
[----:B------:R-:W5:Y:S01]  /*8120*/  LDS R55, [R0+0x2800] ;  /* 0x0028000000377984 */ /* 0x000f620000000800 */
[----:B------:R-:W-:Y:S01]  /*8130*/  FADD.FTZ R51, R36, R5 ;  /* 0x0000000524337221 */ /* 0x000fe20000010000 */
[----:B------:R-:W-:Y:S02]  /*8140*/  IADD3.X R5, PT, PT, R20, UR17, RZ, P1, !PT ;  /* 0x0000001114057c10 */ /* 0x000fe40008ffe4ff */
[----:B------:R-:W5:Y:S01]  /*8150*/  LDS R31, [R0+0x1600] ;  /* 0x00160000001f7984 */ /* 0x000f620000000800 */
[----:B------:R-:W-:-:S03]  /*8160*/  FADD.FTZ R8, R8, R25 ;  /* 0x0000001908087221 */ /* 0x000fc60000010000 */
[----:B------:R-:W5:Y:S01]  /*8170*/  LDS R39, [R0+0x2000] ;  /* 0x0020000000277984 */ /* 0x000f620000000800 */
[----:B------:R-:W-:-:S03]  /*8180*/  FADD.FTZ R16, R16, R33 ;  /* 0x0000002110107221 */ /* 0x000fc60000010000 */
[----:B------:R-:W5:Y:S01]  /*8190*/  LDS R57, [R0+0x2a00] ;  /* 0x002a000000397984 */ /* 0x000f620000000800 */
[----:B------:R-:W-:-:S03]  /*81a0*/  FADD.FTZ R12, RZ, R12 ;  /* 0x0000000cff0c7221 */ /* 0x000fc60000010000 */
[----:B------:R-:W5:Y:S01]  /*81b0*/  LDS R49, [R0+0x2200] ;  /* 0x0022000000317984 */ /* 0x000f620000000800 */
[----:B0-----:R-:W-:-:S03]  /*81c0*/  FADD.FTZ R10, R10, R27 ;  /* 0x0000001b0a0a7221 */ /* 0x001fc60000010000 */
[----:B------:R-:W0:Y:S01]  /*81d0*/  LDS R59, [R0+0x2c00] ;  /* 0x002c0000003b7984 */ /* 0x000e220000000800 */
[----:B-1----:R-:W-:-:S03]  /*81e0*/  FADD.FTZ R8, R8, R35 ;  /* 0x0000002308087221 */ /* 0x002fc60000010000 */
[----:B------:R-:W1:Y:S01]  /*81f0*/  LDS R61, [R0+0x2e00] ;  /* 0x002e0000003d7984 */ /* 0x000e620000000800 */
[----:B--2---:R-:W-:-:S03]  /*8200*/  FADD.FTZ R53, R16, R53 ;  /* 0x0000003510357221 */ /* 0x004fc60000010000 */
[----:B------:R-:W-:Y:S01]  /*8210*/  STG.E desc[UR6][R2.64], R41 ;  /* 0x0000002902007986 */ /* 0x000fe2000c101906 */
[----:B---3--:R-:W-:-:S03]  /*8220*/  FADD.FTZ R14, RZ, R14 ;  /* 0x0000000eff0e7221 */ /* 0x008fc60000010000 */
[----:B------:R-:W-:Y:S01]  /*8230*/  STG.E desc[UR6][R4.64], R11 ;  /* 0x0000000b04007986 */ /* 0x000fe2000c101906 */
[----:B----4-:R-:W-:-:S03]  /*8240*/  FADD.FTZ R12, R12, R29 ;  /* 0x0000001d0c0c7221 */ /* 0x010fc60000010000 */
        /* <DEDUP_REMOVED lines=15> */
[----:B-1----:R-:W-:-:S03]  /*8340*/  FADD.FTZ R61, R14, R61 ;  /* 0x0000003d0e3d7221 */ /* 0x002fc60000010000 */
        /* <DEDUP_REMOVED lines=9> */
.L_x_353:
        /* <DEDUP_REMOVED lines=8> */
.L_x_417:
[----:B------:R-:W-:Y:S05]  /*8460*/  BSYNC B1 ;  /* 0x0000000000017941 */ /* 0x000fea0003800000 */
.L_x_416:
[----:B------:R-:W-:Y:S01]  /*8470*/  HFMA2 R211, -RZ, RZ, 0, 5.9604644775390625e-08 ;  /* 0x00000001ffd37431 */ /* 0x000fe200000001ff */
[----:B------:R-:W-:Y:S01]  /*8480*/  MOV R212, R203 ;  /* 0x000000cb00d47202 */ /* 0x000fe20000000f00 */
[----:B------:R-:W-:Y:S01]  /*8490*/  IMAD.MOV.U32 R209, RZ, RZ, -0x1 ;  /* 0xffffffffffd17424 */ /* 0x000fe200078e00ff */
[----:B------:R-:W-:Y:S02]  /*84a0*/  MOV R214, 0x1f ;  /* 0x0000001f00d67802 */ /* 0x000fe40000000f00 */
[----:B------:R-:W-:-:S07]  /*84b0*/  MOV R167, R210 ;  /* 0x000000d200a77202 */ /* 0x000fce0000000f00 */
[----:B------:R-:W-:Y:S05]  /*84c0*/  WARPSYNC.COLLECTIVE R209, `(.L_x_418) ;  /* 0x00000000d1087348 */ /* 0x000fea0003c00000 */
[----:B------:R0:W1:Y:S02]  /*84d0*/  SHFL.BFLY P1, R210, R212, R211, R214 ;  /* 0x0c0000d3d4d27389 */ /* 0x00006400000200d6 */
[----:B01----:R-:W-:Y:S05]  /*84e0*/  ENDCOLLECTIVE ;  /* 0x000000000000791b */ /* 0x003fea0003800000 */
.L_x_418:
[----:B------:R-:W-:Y:S01]  /*84f0*/  FADD.FTZ R167, R167, R202 ;  /* 0x000000caa7a77221 */ /* 0x000fe20000010000 */
[----:B------:R-:W-:-:S04]  /*8500*/  HFMA2 R211, -RZ, RZ, 0, 1.1920928955078125e-07 ;  /* 0x00000002ffd37431 */ /* 0x000fc800000001ff */
[----:B------:R-:W-:Y:S02]  /*8510*/  MOV R212, R167 ;  /* 0x000000a700d47202 */ /* 0x000fe40000000f00 */
[----:B------:R-:W-:-:S07]  /*8520*/  MOV R200, R210 ;  /* 0x000000d200c87202 */ /* 0x000fce0000000f00 */
[----:B------:R-:W-:Y:S05]  /*8530*/  WARPSYNC.COLLECTIVE R209, `(.L_x_419) ;  /* 0x00000000d1087348 */ /* 0x000fea0003c00000 */
[----:B------:R0:W1:Y:S02]  /*8540*/  SHFL.BFLY P1, R210, R212, R211, R214 ;  /* 0x0c0000d3d4d27389 */ /* 0x00006400000200d6 */
[----:B01----:R-:W-:Y:S05]  /*8550*/  ENDCOLLECTIVE ;  /* 0x000000000000791b */ /* 0x003fea0003800000 */
.L_x_419:
[----:B------:R-:W-:-:S05]  /*8560*/  FADD.FTZ R200, R200, R203 ;  /* 0x000000cbc8c87221 */ /* 0x000fca0000010000 */
[----:B------:R-:W-:Y:S02]  /*8570*/  MOV R212, R200 ;  /* 0x000000c800d47202 */ /* 0x000fe40000000f00 */
[----:B------:R-:W-:-:S07]  /*8580*/  MOV R204, R210 ;  /* 0x000000d200cc7202 */ /* 0x000fce0000000f00 */
[----:B------:R-:W-:Y:S05]  /*8590*/  WARPSYNC.COLLECTIVE R209, `(.L_x_420) ;  /* 0x00000000d1087348 */ /* 0x000fea0003c00000 */
[----:B------:R0:W1:Y:S02]  /*85a0*/  SHFL.BFLY P1, R210, R212, R211, R214 ;  /* 0x0c0000d3d4d27389 */ /* 0x00006400000200d6 */
[----:B01----:R-:W-:Y:S05]  /*85b0*/  ENDCOLLECTIVE ;  /* 0x000000000000791b */ /* 0x003fea0003800000 */
.L_x_420:
[----:B------:R-:W-:Y:S01]  /*85c0*/  FADD.FTZ R204, R167, R204 ;  /* 0x000000cca7cc7221 */ /* 0x000fe20000010000 */
[----:B------:R-:W-:-:S04]  /*85d0*/  HFMA2 R211, -RZ, RZ, 0, 2.384185791015625e-07 ;  /* 0x00000004ffd37431 */ /* 0x000fc800000001ff */
[----:B------:R-:W-:Y:S02]  /*85e0*/  MOV R212, R204 ;  /* 0x000000cc00d47202 */ /* 0x000fe40000000f00 */
[----:B------:R-:W-:-:S07]  /*85f0*/  MOV R171, R210 ;  /* 0x000000d200ab7202 */ /* 0x000fce0000000f00 */
[----:B------:R-:W-:Y:S05]  /*8600*/  WARPSYNC.COLLECTIVE R209, `(.L_x_421) ;  /* 0x00000000d1087348 */ /* 0x000fea0003c00000 */
[----:B------:R0:W1:Y:S02]  /*8610*/  SHFL.BFLY P1, R210, R212, R211, R214 ;  /* 0x0c0000d3d4d27389 */ /* 0x00006400000200d6 */
[----:B01----:R-:W-:Y:S05]  /*8620*/  ENDCOLLECTIVE ;  /* 0x000000000000791b */ /* 0x003fea0003800000 */
.L_x_421:
[----:B------:R-:W-:-:S05]  /*8630*/  FADD.FTZ R171, R200, R171 ;  /* 0x000000abc8ab7221 */ /* 0x000fca0000010000 */
[----:B------:R-:W-:Y:S02]  /*8640*/  MOV R212, R171 ;  /* 0x000000ab00d47202 */ /* 0x000fe40000000f00 */
[----:B------:R-:W-:-:S07]  /*8650*/  MOV R205, R210 ;  /* 0x000000d200cd7202 */ /* 0x000fce0000000f00 */
[----:B------:R-:W-:Y:S05]  /*8660*/  WARPSYNC.COLLECTIVE R209, `(.L_x_422) ;  /* 0x00000000d1087348 */ /* 0x000fea0003c00000 */
[----:B------:R0:W1:Y:S02]  /*8670*/  SHFL.BFLY P1, R210, R212, R211, R214 ;  /* 0x0c0000d3d4d27389 */ /* 0x00006400000200d6 */
[----:B01----:R-:W-:Y:S05]  /*8680*/  ENDCOLLECTIVE ;  /* 0x000000000000791b */ /* 0x003fea0003800000 */
.L_x_422:
[----:B------:R-:W-:Y:S01]  /*8690*/  FADD.FTZ R205, R204, R205 ;  /* 0x000000cdcccd7221 */ /* 0x000fe20000010000 */
[----:B------:R-:W-:-:S04]  /*86a0*/  HFMA2 R211, -RZ, RZ, 0, 4.76837158203125e-07 ;  /* 0x00000008ffd37431 */ /* 0x000fc800000001ff */
[----:B------:R-:W-:Y:S02]  /*86b0*/  MOV R212, R205 ;  /* 0x000000cd00d47202 */ /* 0x000fe40000000f00 */
[----:B------:R-:W-:-:S07]  /*86c0*/  MOV R206, R210 ;  /* 0x000000d200ce7202 */ /* 0x000fce0000000f00 */
[----:B------:R-:W-:Y:S05]  /*86d0*/  WARPSYNC.COLLECTIVE R209, `(.L_x_423) ;  /* 0x00000000d1087348 */ /* 0x000fea0003c00000 */
[----:B------:R0:W1:Y:S02]  /*86e0*/  SHFL.BFLY P1, R210, R212, R211, R214 ;  /* 0x0c0000d3d4d27389 */ /* 0x00006400000200d6 */
[----:B01----:R-:W-:Y:S05]  /*86f0*/  ENDCOLLECTIVE ;  /* 0x000000000000791b */ /* 0x003fea0003800000 */
.L_x_423:
[----:B------:R-:W-:-:S05]  /*8700*/  FADD.FTZ R206, R171, R206 ;  /* 0x000000ceabce7221 */ /* 0x000fca0000010000 */
[----:B------:R-:W-:Y:S02]  /*8710*/  MOV R212, R206 ;  /* 0x000000ce00d47202 */ /* 0x000fe40000000f00 */
[----:B------:R-:W-:-:S07]  /*8720*/  MOV R202, R210 ;  /* 0x000000d200ca7202 */ /* 0x000fce0000000f00 */
[----:B------:R-:W-:Y:S05]  /*8730*/  WARPSYNC.COLLECTIVE R209, `(.L_x_424) ;  /* 0x00000000d1087348 */ /* 0x000fea0003c00000 */
[----:B------:R0:W1:Y:S02]  /*8740*/  SHFL.BFLY P1, R210, R212, R211, R214 ;  /* 0x0c0000d3d4d27389 */ /* 0x00006400000200d6 */
[----:B01----:R-:W-:Y:S05]  /*8750*/  ENDCOLLECTIVE ;  /* 0x000000000000791b */ /* 0x003fea0003800000 */
.L_x_424:
[----:B------:R-:W-:Y:S01]  /*8760*/  FADD.FTZ R207, R205, R202 ;  /* 0x000000cacdcf7221 */ /* 0x000fe20000010000 */
[----:B------:R-:W-:-:S04]  /*8770*/  HFMA2 R211, -RZ, RZ, 0, 9.5367431640625e-07 ;  /* 0x00000010ffd37431 */ /* 0x000fc800000001ff */
[----:B------:R-:W-:Y:S02]  /*8780*/  MOV R212, R207 ;  /* 0x000000cf00d47202 */ /* 0x000fe40000000f00 */
[----:B------:R-:W-:-:S07]  /*8790*/  MOV R203, R210 ;  /* 0x000000d200cb7202 */ /* 0x000fce0000000f00 */
[----:B------:R-:W-:Y:S05]  /*87a0*/  WARPSYNC.COLLECTIVE R209, `(.L_x_425) ;  /* 0x00000000d1087348 */ /* 0x000fea0003c00000 */
[----:B------:R0:W1:Y:S02]  /*87b0*/  SHFL.BFLY P1, R210, R212, R211, R214 ;  /* 0x0c0000d3d4d27389 */ /* 0x00006400000200d6 */
[----:B01----:R-:W-:Y:S05]  /*87c0*/  ENDCOLLECTIVE ;  /* 0x000000000000791b */ /* 0x003fea0003800000 */
.L_x_425:
[----:B------:R-:W-:-:S05]  /*87d0*/  FADD.FTZ R203, R206, R203 ;  /* 0x000000cbcecb7221 */ /* 0x000fca0000010000 */
[----:B------:R-:W-:Y:S02]  /*87e0*/  MOV R212, R203 ;  /* 0x000000cb00d47202 */ /* 0x000fe40000000f00 */
[----:B------:R-:W-:-:S07]  /*87f0*/  MOV R208, R210 ;  /* 0x000000d200d07202 */ /* 0x000fce0000000f00 */
[----:B------:R-:W-:Y:S05]  /*8800*/  WARPSYNC.COLLECTIVE R209, `(.L_x_426) ;  /* 0x00000000d1087348 */ /* 0x000fea0003c00000 */
[----:B------:R0:W1:Y:S02]  /*8810*/  SHFL.BFLY P1, R210, R212, R211, R214 ;  /* 0x0c0000d3d4d27389 */ /* 0x00006400000200d6 */
[----:B01----:R-:W-:Y:S05]  /*8820*/  ENDCOLLECTIVE ;  /* 0x000000000000791b */ /* 0x003fea0003800000 */
.L_x_426:
[----:B------:R-:W-:Y:S05]  /*8830*/  BRA `(.L_x_427) ;  /* 0xffffff9400087947 */ /* 0x000fea000383ffff */
.L_x_428:
        /* <DEDUP_REMOVED lines=12> */
.L_x_14418:


//--------------------- .text._ZN10layer_norm13ln_bwd_kernelINS_13Kernel_traitsI13__nv_bfloat16S2_S2_S2_fjLj768ELj1ELj4ELj1ELj16ENS_18Kernel_traits_baseILj768ES2_S2_S2_S2_fjLj128EEEEELb1ELb0ELb0ELb0EEEvNS_9BwdParamsE --------------------------
	.section	.text._ZN10layer_norm13ln_bwd_kernelINS_13Kernel_traitsI13__nv_bfloat16S2_S2_S2_fjLj768ELj1ELj4ELj1ELj16ENS_18Kernel_traits_baseILj768ES2_S2_S2_S2_fjLj128EEEEELb1ELb0ELb0ELb0EEEvNS_9BwdParamsE,"ax",@progbits
	.align	128
        .global         _ZN10layer_norm13ln_bwd_kernelINS_13Kernel_traitsI13__nv_bfloat16S2_S2_S2_fjLj768ELj1ELj4ELj1ELj16ENS_18Kernel_traits_baseILj768ES2_S2_S2_S2_fjLj128EEEEELb1ELb0ELb0ELb0EEEvNS_9BwdParamsE
        .type           _ZN10layer_norm13ln_bwd_kernelINS_13Kernel_traitsI13__nv_bfloat16S2_S2_S2_fjLj768ELj1ELj4ELj1ELj16ENS_18Kernel_traits_baseILj768ES2_S2_S2_S2_fjLj128EEEEELb1ELb0ELb0ELb0EEEvNS_9BwdParamsE,@function
        .size           _ZN10layer_norm13ln_bwd_kernelINS_13Kernel_traitsI13__nv_bfloat16S2_S2_S2_fjLj768ELj1ELj4ELj1ELj16ENS_18Kernel_traits_baseILj768ES2_S2_S2_S2_fjLj128EEEEELb1ELb0ELb0ELb0EEEvNS_9BwdParamsE,(.L_x_14419 - _ZN10layer_norm13ln_bwd_kernelINS_13Kernel_traitsI13__nv_bfloat16S2_S2_S2_fjLj768ELj1ELj4ELj1ELj16ENS_18Kernel_traits_baseILj768ES2_S2_S2_S2_fjLj128EEEEELb1ELb0ELb0ELb0EEEvNS_9BwdParamsE)
        .other          _ZN10layer_norm13ln_bwd_kernelINS_13Kernel_traitsI13__nv_bfloat16S2_S2_S2_fjLj768ELj1ELj4ELj1ELj16ENS_18Kernel_traits_baseILj768ES2_S2_S2_S2_fjLj128EEEEELb1ELb0ELb0ELb0EEEvNS_9BwdParamsE,@"STO_CUDA_ENTRY STV_DEFAULT"
_ZN10layer_norm13ln_bwd_kernelINS_13Kernel_traitsI13__nv_bfloat16S2_S2_S2_fjLj768ELj1ELj4ELj1ELj16ENS_18Kernel_traits_baseILj768ES2_S2_S2_S2_fjLj128EEEEELb1ELb0ELb0ELb0EEEvNS_9BwdParamsE:
.text._ZN10layer_norm13ln_bwd_kernelINS_13Kernel_traitsI13__nv_bfloat16S2_S2_S2_fjLj768ELj1ELj4ELj1ELj16ENS_18Kernel_traits_baseILj768ES2_S2_S2_S2_fjLj128EEEEELb1ELb0ELb0ELb0EEEvNS_9BwdParamsE:
        /* <DEDUP_REMOVED lines=15> */
[----:B------:R-:W-:-:S02]  /*00f0*/  LOP3.LUT R108, R109, 0x1f, RZ, 0x3c, !PT ;  /* 0x0000001f6d6c7812 */ /* 0x000fc400078e3cff */
[----:B------:R-:W-:Y:S02]  /*0100*/  MOV R11, R109 ;  /* 0x0000006d000b7202 */ /* 0x000fe40000000f00 */
[----:B------:R-:W-:-:S04]  /*0110*/  LEA.HI.SX32 R108, R3, R108, 0x1d ;  /* 0x0000006c036c7211 */ /* 0x000fc800078feaff */
[C---:B------:R-:W-:Y:S02]  /*0120*/  ISETP.GE.U32.AND P0, PT, R108.reuse, 0x20, PT ;  /* 0x000000206c00780c */ /* 0x040fe40003f06070 */
[C---:B------:R-:W-:Y:S02]  /*0130*/  ISETP.GE.U32.AND P1, PT, R108.reuse, 0x40, PT ;  /* 0x000000406c00780c */ /* 0x040fe40003f26070 */
[----:B------:R-:W-:-:S09]  /*0140*/  ISETP.GE.U32.AND P2, PT, R108, 0x60, PT ;  /* 0x000000606c00780c */ /* 0x000fd20003f46070 */
[----:B------:R-:W2:Y:S08]  /*0150*/  @P0 LDC.64 R2, c[0x0][0x3d0] ;  /* 0x0000f400ff020b82 */ /* 0x000eb00000000a00 */
[----:B------:R-:W3:Y:S08]  /*0160*/  @P1 LDC.64 R4, c[0x0][0x3d0] ;  /* 0x0000f400ff041b82 */ /* 0x000ef00000000a00 */
[----:B------:R-:W4:Y:S01]  /*0170*/  @P2 LDC.64 R8, c[0x0][0x3d0] ;  /* 0x0000f400ff082b82 */ /* 0x000f220000000a00 */
[C---:B--2---:R-:W-:Y:S01]  /*0180*/  @P0 IMAD.WIDE.U32 R2, R11.reuse, 0x10, R2 ;  /* 0x000000100b020825 */ /* 0x044fe200078e0002 */
[----:B------:R-:W-:-:S06]  /*0190*/  @P0 LOP3.LUT R11, R11, 0x20, RZ, 0xfc, !PT ;  /* 0x000000200b0b0812 */ /* 0x000fcc00078efcff */
[----:B------:R-:W2:Y:S01]  /*01a0*/  S2UR UR4, SR_CTAID.X ;  /* 0x00000000000479c3 */ /* 0x000ea20000002500 */
[----:B------:R-:W-:Y:S01]  /*01b0*/  SHF.R.U32.HI R107, RZ, 0x5, R106 ;  /* 0x00000005ff6b7819 */ /* 0x000fe2000001166a */
[----:B------:R0:W5:Y:S01]  /*01c0*/  @P0 LDG.E.128 R28, desc[UR6][R2.64] ;  /* 0x00000006021c0981 */ /* 0x000162000c1e1d00 */
[C---:B---3--:R-:W-:Y:S01]  /*01d0*/  @P1 IMAD.WIDE.U32 R6, R11.reuse, 0x10, R4 ;  /* 0x000000100b061825 */ /* 0x048fe200078e0004 */
[----:B------:R-:W-:-:S04]  /*01e0*/  @P1 IADD3 R11, PT, PT, R11, 0x20, RZ ;  /* 0x000000200b0b1810 */ /* 0x000fc80007ffe0ff */
[----:B------:R3:W5:Y:S01]  /*01f0*/  @P1 LDG.E.128 R32, desc[UR6][R6.64] ;  /* 0x0000000606201981 */ /* 0x000762000c1e1d00 */
[----:B----4-:R-:W-:-:S05]  /*0200*/  @P2 IMAD.WIDE.U32 R4, R11, 0x10, R8 ;  /* 0x000000100b042825 */ /* 0x010fca00078e0008 */
[----:B------:R3:W5:Y:S01]  /*0210*/  @P2 LDG.E.128 R36, desc[UR6][R4.64] ;  /* 0x0000000604242981 */ /* 0x000762000c1e1d00 */
[----:B--2---:R-:W-:-:S06]  /*0220*/  USHF.L.U32 UR4, UR4, 0x2, URZ ;  /* 0x0000000204047899 */ /* 0x004fcc00080006ff */
        /* <DEDUP_REMOVED lines=45> */
[----:B0-----:R-:W-:-:S02]  /*0500*/  ISETP.NE.U32.AND P0, PT, RZ, UR4, PT ;  /* 0x00000004ff007c0c */ /* 0x001fc4000bf05070 */
[----:B------:R-:W-:Y:S02]  /*0510*/  CS2R R50, SRZ ;  /* 0x0000000000327805 */ /* 0x000fe4000001ff00 */
[----:B------:R-:W-:Y:S02]  /*0520*/  CS2R R52, SRZ ;  /* 0x0000000000347805 */ /* 0x000fe4000001ff00 */
[----:B------:R-:W-:Y:S02]  /*0530*/  CS2R R54, SRZ ;  /* 0x0000000000367805 */ /* 0x000fe4000001ff00 */
[----:B------:R-:W-:Y:S02]  /*0540*/  ISETP.NE.AND.EX P0, PT, RZ, UR5, PT, P0 ;  /* 0x00000005ff007c0c */ /* 0x000fe4000bf05300 */
        /* <DEDUP_REMOVED lines=11> */
[----:B------:R-:W-:-:S07]  /*0600*/  CS2R R78, SRZ ;  /* 0x00000000004e7805 */ /* 0x000fce000001ff00 */
.L_x_458:
[----:B------:R-:W0:Y:S08]  /*0610*/  LDC.64 R100, c[0x0][0x3c0] ;  /* 0x0000f000ff647b82 */ /* 0x000e300000000a00 */
[----:B------:R-:W1:Y:S08]  /*0620*/  @P0 LDC.64 R98, c[0x0][0x3e0] ;  /* 0x0000f800ff620b82 */ /* 0x000e700000000a00 */
[----:B------:R-:W2:Y:S01]  /*0630*/  LDC.64 R96, c[0x0][0x3c8] ;  /* 0x0000f200ff607b82 */ /* 0x000ea20000000a00 */
[----:B0-----:R-:W-:-:S06]  /*0640*/  IMAD.WIDE R100, R107, 0x4, R100 ;  /* 0x000000046b647825 */ /* 0x001fcc00078e0264 */
[----:B------:R-:W3:Y:S01]  /*0650*/  LDG.E R100, desc[UR6][R100.64] ;  /* 0x0000000664647981 */ /* 0x000ee2000c1e1900 */
[----:B-1----:R-:W-:-:S05]  /*0660*/  @P0 IMAD.WIDE R98, R107, 0x2, R98 ;  /* 0x000000026b620825 */ /* 0x002fca00078e0262 */
[----:B------:R0:W5:Y:S01]  /*0670*/  @P0 LDG.E.U16 R148, desc[UR6][R98.64] ;  /* 0x0000000662940981 */ /* 0x000162000c1e1500 */
[----:B--2---:R-:W-:-:S05]  /*0680*/  IMAD.WIDE R96, R107, 0x4, R96 ;  /* 0x000000046b607825 */ /* 0x004fca00078e0260 */
[----:B------:R0:W5:Y:S01]  /*0690*/  LDG.E R144, desc[UR6][R96.64] ;  /* 0x0000000660907981 */ /* 0x000162000c1e1900 */
[----:B------:R-:W-:Y:S01]  /*06a0*/  MOV R0, UR15 ;  /* 0x0000000f00007c02 */ /* 0x000fe20008000f00 */
[----:B------:R-:W-:Y:S01]  /*06b0*/  BSSY.RECONVERGENT B0, `(.L_x_430) ;  /* 0x000007e000007945 */ /* 0x000fe20003800200 */
[C---:B------:R-:W-:Y:S01]  /*06c0*/  ISETP.GE.U32.AND P5, PT, R108.reuse, 0x20, PT ;  /* 0x000000206c00780c */ /* 0x040fe20003fa6070 */
[----:B------:R-:W1:Y:S01]  /*06d0*/  S2R R106, SR_TID.X ;  /* 0x00000000006a7919 */ /* 0x000e620000002100 */
[----:B------:R-:W-:Y:S01]  /*06e0*/  ISETP.NE.U32.AND P1, PT, RZ, UR10, PT ;  /* 0x0000000aff007c0c */ /* 0x000fe2000bf25070 */
[----:B------:R-:W-:Y:S01]  /*06f0*/  IMAD R102, R107, R0, RZ ;  /* 0x000000006b667224 */ /* 0x000fe200078e02ff */
[----:B------:R-:W-:Y:S01]  /*0700*/  ISETP.NE.AND P6, PT, RZ, UR8, PT ;  /* 0x00000008ff007c0c */ /* 0x000fe2000bfc5270 */
[----:B------:R-:W-:Y:S01]  /*0710*/  HFMA2 R143, -RZ, RZ, 1.875, 0 ;  /* 0x3f800000ff8f7431 */ /* 0x000fe200000001ff */
[----:B------:R-:W-:Y:S01]  /*0720*/  ISETP.GE.U32.AND P4, PT, R108, 0x40, PT ;  /* 0x000000406c00780c */ /* 0x000fe20003f86070 */
[----:B------:R-:W-:Y:S01]  /*0730*/  HFMA2 R154, -RZ, RZ, 0, 0 ;  /* 0x00000000ff9a7431 */ /* 0x000fe200000001ff */
[----:B------:R-:W-:-:S02]  /*0740*/  SHF.R.S32.HI R103, RZ, 0x1f, R102 ;  /* 0x0000001fff677819 */ /* 0x000fc40000011466 */
[----:B------:R-:W-:Y:S02]  /*0750*/  ISETP.GE.U32.AND P3, PT, R108, 0x60, PT ;  /* 0x000000606c00780c */ /* 0x000fe40003f66070 */
[----:B------:R-:W-:Y:S02]  /*0760*/  LEA.HI R102, R103, R102, RZ, 0x3 ;  /* 0x0000006667667211 */ /* 0x000fe400078f18ff */
[----:B------:R-:W-:Y:S02]  /*0770*/  ISETP.NE.AND.EX P1, PT, RZ, UR11, PT, P1 ;  /* 0x0000000bff007c0c */ /* 0x000fe4000bf25310 */
[----:B------:R-:W-:Y:S02]  /*0780*/  MOV R149, RZ ;  /* 0x000000ff00957202 */ /* 0x000fe40000000f00 */
[----:B-1----:R-:W-:-:S04]  /*0790*/  LOP3.LUT R109, R106, 0x1f, RZ, 0xc0, !PT ;  /* 0x0000001f6a6d7812 */ /* 0x002fc800078ec0ff */
[----:B------:R-:W-:-:S04]  /*07a0*/  LEA.HI.SX32 R142, R102, R109, 0x1d ;  /* 0x0000006d668e7211 */ /* 0x000fc800078feaff */
[----:B------:R-:W-:Y:S02]  /*07b0*/  MOV R155, R142 ;  /* 0x0000008e009b7202 */ /* 0x000fe40000000f00 */
[----:B---3--:R-:W-:Y:S01]  /*07c0*/  FSEL R145, R100, RZ, !P6 ;  /* 0x000000ff64917208 */ /* 0x008fe20007000000 */
[----:B0-----:R-:W-:Y:S06]  /*07d0*/  @!P5 BRA `(.L_x_431) ;  /* 0x0000000400acd947 */ /* 0x001fec0003800000 */
[----:B------:R-:W0:Y:S08]  /*07e0*/  LDC.64 R96, c[0x0][0x3a8] ;  /* 0x0000ea00ff607b82 */ /* 0x000e300000000a00 */
[----:B------:R-:W1:Y:S01]  /*07f0*/  LDC.64 R100, c[0x0][0x428] ;  /* 0x00010a00ff647b82 */ /* 0x000e620000000a00 */
[----:B------:R-:W-:-:S07]  /*0800*/  ISETP.NE.U32.AND P2, PT, RZ, UR10, PT ;  /* 0x0000000aff007c0c */ /* 0x000fce000bf45070 */
[----:B------:R-:W2:Y:S01]  /*0810*/  LDC.64 R126, c[0x0][0x3b0] ;  /* 0x0000ec00ff7e7b82 */ /* 0x000ea20000000a00 */
[----:B0-----:R-:W-:-:S06]  /*0820*/  IMAD.WIDE.U32 R96, R142, 0x10, R96 ;  /* 0x000000108e607825 */ /* 0x001fcc00078e0060 */
[----:B------:R-:W3:Y:S01]  /*0830*/  LDG.E.128 R96, desc[UR6][R96.64] ;  /* 0x0000000660607981 */ /* 0x000ee2000c1e1d00 */
[----:B-1----:R-:W-:-:S06]  /*0840*/  IMAD.WIDE.U32 R100, R142, 0x10, R100 ;  /* 0x000000108e647825 */ /* 0x002fcc00078e0064 */
[----:B------:R-:W4:Y:S01]  /*0850*/  LDG.E.128 R100, desc[UR6][R100.64] ;  /* 0x0000000664647981 */ /* 0x000f22000c1e1d00 */
[----:B------:R-:W-:Y:S01]  /*0860*/  ISETP.NE.AND.EX P2, PT, RZ, UR11, PT, P2 ;  /* 0x0000000bff007c0c */ /* 0x000fe2000bf45320 */
[----:B--2---:R-:W-:Y:S01]  /*0870*/  IMAD.WIDE.U32 R126, R142, 0x8, R126 ;  /* 0x000000088e7e7825 */ /* 0x004fe200078e007e */
[----:B------:R-:W-:-:S04]  /*0880*/  SHF.L.U32 R135, R29, 0x10, RZ ;  /* 0x000000101d877819 */ /* 0x000fc800000006ff */
[----:B------:R0:W5:Y:S07]  /*0890*/  LDG.E.64 R152, desc[UR6][R126.64] ;  /* 0x000000067e987981 */ /* 0x00016e000c1e1b00 */
[----:B------:R-:W1:Y:S01]  /*08a0*/  @P2 LDC.64 R128, c[0x0][0x438] ;  /* 0x00010e00ff802b82 */ /* 0x000e620000000a00 */
[----:B------:R-:W-:Y:S01]  /*08b0*/  SHF.L.U32 R139, R28, 0x10, RZ ;  /* 0x000000101c8b7819 */ /* 0x000fe200000006ff */
[----:B-1----:R-:W-:-:S05]  /*08c0*/  @P2 IMAD.WIDE.U32 R128, R142, 0x10, R128 ;  /* 0x000000108e802825 */ /* 0x002fca00078e0080 */
[----:B------:R4:W5:Y:S01]  /*08d0*/  @P2 LDG.E.128 R80, desc[UR6][R128.64] ;  /* 0x0000000680502981 */ /* 0x000962000c1e1d00 */
[----:B------:R-:W-:Y:S02]  /*08e0*/  SHF.L.U32 R131, R30, 0x10, RZ ;  /* 0x000000101e837819 */ /* 0x000fe400000006ff */
[----:B0-----:R-:W-:Y:S02]  /*08f0*/  SHF.L.U32 R127, R31, 0x10, RZ ;  /* 0x000000101f7f7819 */ /* 0x001fe400000006ff */
[----:B------:R-:W-:Y:S02]  /*0900*/  IADD3 R155, PT, PT, R142, 0x20, RZ ;  /* 0x000000208e9b7810 */ /* 0x000fe40007ffe0ff */
[----:B---3--:R-:W-:Y:S02]  /*0910*/  SHF.L.U32 R136, R97, 0x10, RZ ;  /* 0x0000001061887819 */ /* 0x008fe400000006ff */
[----:B------:R-:W-:-:S03]  /*0920*/  PRMT R132, R96, 0x7632, R132 ;  /* 0x0000763260847816 */ /* 0x000fc60000000084 */
[----:B------:R-:W-:Y:S01]  /*0930*/  FADD.FTZ R137, -R145, R136 ;  /* 0x0000008891897221 */ /* 0x000fe20000010100 */
[C---:B----4-:R-:W-:Y:S02]  /*0940*/  PRMT R128, R100.reuse, 0x7632, R128 ;  /* 0x0000763264807816 */ /* 0x050fe40000000080 */
[----:B------:R-:W-:Y:S02]  /*0950*/  SHF.L.U32 R126, R100, 0x10, RZ ;  /* 0x00000010647e7819 */ /* 0x000fe400000006ff */
[C---:B------:R-:W-:Y:S01]  /*0960*/  PRMT R100, R101.reuse, 0x7632, R100 ;  /* 0x0000763265647816 */ /* 0x040fe20000000064 */
[----:B-----5:R-:W-:Y:S01]  /*0970*/  FMUL.FTZ R137, R144, R137 ;  /* 0x0000008990897220 */ /* 0x020fe20000410000 */
[----:B------:R-:W-:Y:S02]  /*0980*/  SHF.L.U32 R101, R101, 0x10, RZ ;  /* 0x0000001065657819 */ /* 0x000fe400000006ff */
[----:B------:R-:W-:Y:S02]  /*0990*/  SHF.L.U32 R132, R132, 0x10, RZ ;  /* 0x0000001084847819 */ /* 0x000fe400000006ff */
[----:B------:R-:W-:Y:S01]  /*09a0*/  PRMT R130, R97, 0x7632, R130 ;  /* 0x0000763261827816 */ /* 0x000fe20000000082 */
[-C--:B------:R-:W-:Y:S01]  /*09b0*/  FMUL.FTZ R135, R135, R101.reuse ;  /* 0x0000006587877220 */ /* 0x080fe20000410000 */
[----:B------:R-:W-:Y:S01]  /*09c0*/  SHF.L.U32 R134, R96, 0x10, RZ ;  /* 0x0000001060867819 */ /* 0x000fe200000006ff */
[----:B------:R-:W-:Y:S01]  /*09d0*/  FADD.FTZ R58, R58, R101 ;  /* 0x000000653a3a7221 */ /* 0x000fe20000010000 */
[----:B------:R-:W-:Y:S01]  /*09e0*/  SHF.L.U32 R140, R99, 0x10, RZ ;  /* 0x00000010638c7819 */ /* 0x000fe200000006ff */
[----:B------:R-:W-:Y:S01]  /*09f0*/  FFMA.FTZ R42, R137, R101, R42 ;  /* 0x00000065892a7223 */ /* 0x000fe2000001002a */
[----:B------:R-:W-:Y:S01]  /*0a00*/  SHF.L.U32 R138, R98, 0x10, RZ ;  /* 0x00000010628a7819 */ /* 0x000fe200000006ff */
[C---:B------:R-:W-:Y:S01]  /*0a10*/  FADD.FTZ R101, -R145.reuse, R132 ;  /* 0x0000008491657221 */ /* 0x040fe20000010100 */
[----:B------:R-:W-:Y:S01]  /*0a20*/  SHF.L.U32 R130, R130, 0x10, RZ ;  /* 0x0000001082827819 */ /* 0x000fe200000006ff */
[C---:B------:R-:W-:Y:S01]  /*0a30*/  FADD.FTZ R141, -R145.reuse, R134 ;  /* 0x00000086918d7221 */ /* 0x040fe20000010100 */
[----:B------:R-:W-:Y:S01]  /*0a40*/  FADD.FTZ R129, -R145, R140 ;  /* 0x0000008c91817221 */ /* 0x000fe20000010100 */
[----:B------:R-:W-:Y:S01]  /*0a50*/  PRMT R134, R29, 0x7632, R134 ;  /* 0x000076321d867816 */ /* 0x000fe20000000086 */
[----:B------:R-:W-:Y:S01]  /*0a60*/  FMUL.FTZ R140, R144, R101 ;  /* 0x00000065908c7220 */ /* 0x000fe20000410000 */
[C---:B------:R-:W-:Y:S01]  /*0a70*/  FADD.FTZ R133, -R145.reuse, R138 ;  /* 0x0000008a91857221 */ /* 0x040fe20000010100 */
[----:B------:R-:W-:Y:S01]  /*0a80*/  FADD.FTZ R101, -R145, R130 ;  /* 0x0000008291657221 */ /* 0x000fe20000010100 */
[----:B------:R-:W-:-:S02]  /*0a90*/  PRMT R138, R28, 0x7632, R138 ;  /* 0x000076321c8a7816 */ /* 0x000fc4000000008a */
[----:B------:R-:W-:Y:S01]  /*0aa0*/  SHF.L.U32 R134, R134, 0x10, RZ ;  /* 0x0000001086867819 */ /* 0x000fe200000006ff */
[----:B------:R-:W-:Y:S01]  /*0ab0*/  FMUL.FTZ R136, R144, R101 ;  /* 0x0000006590887220 */ /* 0x000fe20000410000 */
[----:B------:R-:W-:Y:S01]  /*0ac0*/  SHF.L.U32 R100, R100, 0x10, RZ ;  /* 0x0000001064647819 */ /* 0x000fe200000006ff */
[----:B------:R-:W-:Y:S01]  /*0ad0*/  FMUL.FTZ R141, R144, R141 ;  /* 0x0000008d908d7220 */ /* 0x000fe20000410000 */
[----:B------:R-:W-:Y:S01]  /*0ae0*/  PRMT R97, R98, 0x7632, R97 ;  /* 0x0000763262617816 */ /* 0x000fe20000000061 */
[----:B------:R-:W-:Y:S01]  /*0af0*/  FMUL.FTZ R139, R139, R126 ;  /* 0x0000007e8b8b7220 */ /* 0x000fe20000410000 */
[----:B------:R-:W-:Y:S02]  /*0b00*/  SHF.L.U32 R138, R138, 0x10, RZ ;  /* 0x000000108a8a7819 */ /* 0x000fe400000006ff */
[----:B------:R-:W-:Y:S02]  /*0b10*/  SHF.L.U32 R128, R128, 0x10, RZ ;  /* 0x0000001080807819 */ /* 0x000fe400000006ff */
[----:B------:R-:W-:Y:S01]  /*0b20*/  PRMT R98, R102, 0x7632, R98 ;  /* 0x0000763266627816 */ /* 0x000fe20000000062 */
[----:B------:R-:W-:Y:S01]  /*0b30*/  FMUL.FTZ R133, R144, R133 ;  /* 0x0000008590857220 */ /* 0x000fe20000410000 */
[----:B------:R-:W-:Y:S01]  /*0b40*/  SHF.L.U32 R102, R102, 0x10, RZ ;  /* 0x0000001066667819 */ /* 0x000fe200000006ff */
[-C--:B------:R-:W-:Y:S01]  /*0b50*/  FMUL.FTZ R134, R134, R100.reuse ;  /* 0x0000006486867220 */ /* 0x080fe20000410000 */
[----:B------:R-:W-:Y:S01]  /*0b60*/  FADD.FTZ R59, R59, R100 ;  /* 0x000000643b3b7221 */ /* 0x000fe20000010000 */
[----:B------:R-:W-:Y:S01]  /*0b70*/  FFMA.FTZ R43, R136, R100, R43 ;  /* 0x00000064882b7223 */ /* 0x000fe2000001002b */
[----:B------:R-:W-:Y:S01]  /*0b80*/  PRMT R96, R99, 0x7632, R96 ;  /* 0x0000763263607816 */ /* 0x000fe20000000060 */
[----:B------:R-:W-:Y:S01]  /*0b90*/  FMUL.FTZ R138, R138, R128 ;  /* 0x000000808a8a7220 */ /* 0x000fe20000410000 */
[----:B------:R-:W-:Y:S01]  /*0ba0*/  SHF.L.U32 R100, R97, 0x10, RZ ;  /* 0x0000001061647819 */ /* 0x000fe200000006ff */
[----:B------:R-:W-:Y:S01]  /*0bb0*/  FADD.FTZ R97, RZ, R139 ;  /* 0x0000008bff617221 */ /* 0x000fe20000010000 */
[C---:B------:R-:W-:Y:S01]  /*0bc0*/  FFMA.FTZ R101, R141.reuse, R139, RZ ;  /* 0x0000008b8d657223 */ /* 0x040fe200000100ff */
[----:B------:R-:W-:Y:S01]  /*0bd0*/  FADD.FTZ R56, R56, R126 ;  /* 0x0000007e38387221 */ /* 0x000fe20000010000 */
[----:B------:R-:W-:Y:S01]  /*0be0*/  FFMA.FTZ R40, R141, R126, R40 ;  /* 0x0000007e8d287223 */ /* 0x000fe20000010028 */
[-C--:B------:R-:W-:Y:S01]  /*0bf0*/  FMUL.FTZ R131, R131, R102.reuse ;  /* 0x0000006683837220 */ /* 0x080fe20000410000 */
[----:B------:R-:W-:Y:S01]  /*0c00*/  FADD.FTZ R60, R60, R102 ;  /* 0x000000663c3c7221 */ /* 0x000fe20000010000 */
[----:B------:R-:W-:Y:S01]  /*0c10*/  FFMA.FTZ R44, R133, R102, R44 ;  /* 0x00000066852c7223 */ /* 0x000fe2000001002c */
[----:B------:R-:W-:-:S02]  /*0c20*/  PRMT R99, R103, 0x7632, R99 ;  /* 0x0000763267637816 */ /* 0x000fc40000000063 */
[----:B------:R-:W-:Y:S01]  /*0c30*/  SHF.L.U32 R126, R96, 0x10, RZ ;  /* 0x00000010607e7819 */ /* 0x000fe200000006ff */
[----:B------:R-:W-:Y:S01]  /*0c40*/  FADD.FTZ R96, R97, R138 ;  /* 0x0000008a61607221 */ /* 0x000fe20000010000 */
[----:B------:R-:W-:Y:S01]  /*0c50*/  SHF.L.U32 R102, R98, 0x10, RZ ;  /* 0x0000001062667819 */ /* 0x000fe200000006ff */
[----:B------:R-:W-:Y:S01]  /*0c60*/  FFMA.FTZ R98, R140, R138, R101 ;  /* 0x0000008a8c627223 */ /* 0x000fe20000010065 */
[----:B------:R-:W-:Y:S01]  /*0c70*/  PRMT R130, R30, 0x7632, R130 ;  /* 0x000076321e827816 */ /* 0x000fe20000000082 */
[----:B------:R-:W-:Y:S01]  /*0c80*/  FADD.FTZ R97, R96, R135 ;  /* 0x0000008760617221 */ /* 0x000fe20000010000 */
[----:B------:R-:W-:Y:S01]  /*0c90*/  SHF.L.U32 R154, R99, 0x10, RZ ;  /* 0x00000010639a7819 */ /* 0x000fe200000006ff */
[----:B------:R-:W-:Y:S01]  /*0ca0*/  FFMA.FTZ R99, R137, R135, R98 ;  /* 0x0000008789637223 */ /* 0x000fe20000010062 */
[----:B------:R-:W-:Y:S01]  /*0cb0*/  SHF.L.U32 R103, R103, 0x10, RZ ;  /* 0x0000001067677819 */ /* 0x000fe200000006ff */
[----:B------:R-:W-:Y:S01]  /*0cc0*/  FMUL.FTZ R129, R144, R129 ;  /* 0x0000008190817220 */ /* 0x000fe20000410000 */
[----:B------:R-:W-:Y:S01]  /*0cd0*/  SHF.L.U32 R130, R130, 0x10, RZ ;  /* 0x0000001082827819 */ /* 0x000fe200000006ff */
[----:B------:R-:W-:Y:S01]  /*0ce0*/  FADD.FTZ R101, -R145, R100 ;  /* 0x0000006491657221 */ /* 0x000fe20000010100 */
[----:B------:R-:W-:Y:S01]  /*0cf0*/  FADD.FTZ R96, R97, R134 ;  /* 0x0000008661607221 */ /* 0x000fe20000010000 */
[----:B------:R-:W-:Y:S01]  /*0d00*/  FFMA.FTZ R98, R136, R134, R99 ;  /* 0x0000008688627223 */ /* 0x000fe20000010063 */
[-C--:B------:R-:W-:Y:S01]  /*0d10*/  FMUL.FTZ R127, R127, R103.reuse ;  /* 0x000000677f7f7220 */ /* 0x080fe20000410000 */
[--C-:B------:R-:W-:Y:S01]  /*0d20*/  FADD.FTZ R62, R62, R103.reuse ;  /* 0x000000673e3e7221 */ /* 0x100fe20000010000 */
        /* <DEDUP_REMOVED lines=22> */
.L_x_431:
[----:B------:R-:W-:Y:S05]  /*0e90*/  BSYNC.RECONVERGENT B0 ;  /* 0x0000000000007941 */ /* 0x000fea0003800200 */
.L_x_430:
[----:B------:R-:W-:Y:S04]  /*0ea0*/  BSSY.RECONVERGENT B0, `(.L_x_432) ;  /* 0x0000069000007945 */ /* 0x000fe80003800200 */
[----:B------:R-:W-:Y:S05]  /*0eb0*/  @!P4 BRA `(.L_x_433) ;  /* 0x00000004009cc947 */ /* 0x000fea0003800000 */
        /* <DEDUP_REMOVED lines=9> */
[----:B--2---:R-:W-:-:S05]  /*0f50*/  IMAD.WIDE.U32 R110, R155, 0x8, R110 ;  /* 0x000000089b6e7825 */ /* 0x004fca00078e006e */
[----:B------:R0:W5:Y:S07]  /*0f60*/  LDG.E.64 R150, desc[UR6][R110.64] ;  /* 0x000000066e967981 */ /* 0x00016e000c1e1b00 */
[----:B------:R-:W1:Y:S01]  /*0f70*/  @P2 LDC.64 R112, c[0x0][0x438] ;  /* 0x00010e00ff702b82 */ /* 0x000e620000000a00 */
[----:B0-----:R-:W-:Y:S02]  /*0f80*/  SHF.L.U32 R111, R35, 0x10, RZ ;  /* 0x00000010236f7819 */ /* 0x001fe400000006ff */
[----:B------:R-:W-:-:S02]  /*0f90*/  SHF.L.U32 R119, R33, 0x10, RZ ;  /* 0x0000001021777819 */ /* 0x000fc400000006ff */
[----:B------:R-:W-:Y:S01]  /*0fa0*/  SHF.L.U32 R123, R32, 0x10, RZ ;  /* 0x00000010207b7819 */ /* 0x000fe200000006ff */
[----:B-1----:R-:W-:-:S05]  /*0fb0*/  @P2 IMAD.WIDE.U32 R112, R155, 0x10, R112 ;  /* 0x000000109b702825 */ /* 0x002fca00078e0070 */
[----:B------:R0:W5:Y:S01]  /*0fc0*/  @P2 LDG.E.128 R24, desc[UR6][R112.64] ;  /* 0x0000000670182981 */ /* 0x000162000c1e1d00 */
[----:B------:R-:W-:Y:S02]  /*0fd0*/  SHF.L.U32 R115, R34, 0x10, RZ ;  /* 0x0000001022737819 */ /* 0x000fe400000006ff */
[----:B------:R-:W-:Y:S02]  /*0fe0*/  IADD3 R155, PT, PT, R155, 0x20, RZ ;  /* 0x000000209b9b7810 */ /* 0x000fe40007ffe0ff */
[----:B---3--:R-:W-:Y:S02]  /*0ff0*/  SHF.L.U32 R124, R99, 0x10, RZ ;  /* 0x00000010637c7819 */ /* 0x008fe400000006ff */
[----:B------:R-:W-:Y:S02]  /*1000*/  SHF.L.U32 R120, R97, 0x10, RZ ;  /* 0x0000001061787819 */ /* 0x000fe400000006ff */
[C---:B------:R-:W-:Y:S01]  /*1010*/  PRMT R116, R96.reuse, 0x7632, R116 ;  /* 0x0000763260747816 */ /* 0x040fe20000000074 */
[----:B0-----:R-:W-:Y:S01]  /*1020*/  FADD.FTZ R113, -R145, R124 ;  /* 0x0000007c91717221 */ /* 0x001fe20000010100 */
[----:B------:R-:W-:-:S02]  /*1030*/  SHF.L.U32 R118, R96, 0x10, RZ ;  /* 0x0000001060767819 */ /* 0x000fc400000006ff */
[----:B------:R-:W-:Y:S02]  /*1040*/  PRMT R114, R97, 0x7632, R114 ;  /* 0x0000763261727816 */ /* 0x000fe40000000072 */
[----:B------:R-:W-:Y:S02]  /*1050*/  PRMT R96, R99, 0x7632, R96 ;  /* 0x0000763263607816 */ /* 0x000fe40000000060 */
[----:B----4-:R-:W-:Y:S01]  /*1060*/  PRMT R99, R103, 0x7632, R99 ;  /* 0x0000763267637816 */ /* 0x010fe20000000063 */
[----:B------:R-:W-:Y:S01]  /*1070*/  FADD.FTZ R121, -R145, R120 ;  /* 0x0000007891797221 */ /* 0x000fe20000010100 */
[----:B------:R-:W-:Y:S01]  /*1080*/  SHF.L.U32 R103, R103, 0x10, RZ ;  /* 0x0000001067677819 */ /* 0x000fe200000006ff */
[----:B-----5:R-:W-:Y:S01]  /*1090*/  FMUL.FTZ R113, R144, R113 ;  /* 0x0000007190717220 */ /* 0x020fe20000410000 */
[----:B------:R-:W-:Y:S02]  /*10a0*/  SHF.L.U32 R114, R114, 0x10, RZ ;  /* 0x0000001072727819 */ /* 0x000fe400000006ff */
[----:B------:R-:W-:-:S02]  /*10b0*/  PRMT R112, R100, 0x7632, R112 ;  /* 0x0000763264707816 */ /* 0x000fc40000000070 */
[----:B------:R-:W-:Y:S02]  /*10c0*/  SHF.L.U32 R110, R100, 0x10, RZ ;  /* 0x00000010646e7819 */ /* 0x000fe400000006ff */
[C---:B------:R-:W-:Y:S01]  /*10d0*/  PRMT R100, R101.reuse, 0x7632, R100 ;  /* 0x0000763265647816 */ /* 0x040fe20000000064 */
[----:B------:R-:W-:Y:S01]  /*10e0*/  FMUL.FTZ R121, R144, R121 ;  /* 0x0000007990797220 */ /* 0x000fe20000410000 */
[----:B------:R-:W-:Y:S01]  /*10f0*/  SHF.L.U32 R101, R101, 0x10, RZ ;  /* 0x0000001065657819 */ /* 0x000fe200000006ff */
[-C--:B------:R-:W-:Y:S01]  /*1100*/  FMUL.FTZ R111, R111, R103.reuse ;  /* 0x000000676f6f7220 */ /* 0x080fe20000410000 */
[----:B------:R-:W-:Y:S01]  /*1110*/  SHF.L.U32 R122, R98, 0x10, RZ ;  /* 0x00000010627a7819 */ /* 0x000fe200000006ff */
[----:B------:R-:W-:Y:S01]  /*1120*/  FADD.FTZ R90, R90, R103 ;  /* 0x000000675a5a7221 */ /* 0x000fe20000010000 */
[----:B------:R-:W-:Y:S01]  /*1130*/  SHF.L.U32 R116, R116, 0x10, RZ ;  /* 0x0000001074747819 */ /* 0x000fe200000006ff */
[----:B------:R-:W-:Y:S01]  /*1140*/  FFMA.FTZ R70, R113, R103, R70 ;  /* 0x0000006771467223 */ /* 0x000fe20000010046 */
[C---:B------:R-:W-:Y:S01]  /*1150*/  FADD.FTZ R103, -R145.reuse, R114 ;  /* 0x0000007291677221 */ /* 0x040fe20000010100 */
[----:B------:R-:W-:Y:S01]  /*1160*/  FADD.FTZ R125, -R145, R118 ;  /* 0x00000076917d7221 */ /* 0x000fe20000010100 */
[-C--:B------:R-:W-:Y:S01]  /*1170*/  FMUL.FTZ R119, R119, R101.reuse ;  /* 0x0000006577777220 */ /* 0x080fe20000410000 */
[----:B------:R-:W-:Y:S01]  /*1180*/  FADD.FTZ R86, R86, R101 ;  /* 0x0000006556567221 */ /* 0x000fe20000010000 */
[----:B------:R-:W-:Y:S01]  /*1190*/  FFMA.FTZ R66, R121, R101, R66 ;  /* 0x0000006579427223 */ /* 0x000fe20000010042 */
[----:B------:R-:W-:Y:S01]  /*11a0*/  SHF.L.U32 R118, R23, 0x10, RZ ;  /* 0x0000001017767819 */ /* 0x000fe200000006ff */
[C---:B------:R-:W-:Y:S01]  /*11b0*/  FADD.FTZ R117, -R145.reuse, R122 ;  /* 0x0000007a91757221 */ /* 0x040fe20000010100 */
[----:B------:R-:W-:Y:S01]  /*11c0*/  SHF.L.U32 R100, R100, 0x10, RZ ;  /* 0x0000001064647819 */ /* 0x000fe200000006ff */
[----:B------:R-:W-:Y:S01]  /*11d0*/  FADD.FTZ R101, -R145, R116 ;  /* 0x0000007491657221 */ /* 0x000fe20000010100 */
[----:B------:R-:W-:Y:S01]  /*11e0*/  FMUL.FTZ R120, R144, R103 ;  /* 0x0000006790787220 */ /* 0x000fe20000410000 */
[----:B------:R-:W-:Y:S01]  /*11f0*/  PRMT R97, R98, 0x7632, R97 ;  /* 0x0000763262617816 */ /* 0x000fe20000000061 */
[----:B------:R-:W-:Y:S01]  /*1200*/  FMUL.FTZ R125, R144, R125 ;  /* 0x0000007d907d7220 */ /* 0x000fe20000410000 */
[----:B------:R-:W-:Y:S01]  /*1210*/  SHF.L.U32 R122, R21, 0x10, RZ ;  /* 0x00000010157a7819 */ /* 0x000fe200000006ff */
[----:B------:R-:W-:Y:S01]  /*1220*/  FMUL.FTZ R123, R123, R110 ;  /* 0x0000006e7b7b7220 */ /* 0x000fe20000410000 */
[----:B------:R-:W-:-:S02]  /*1230*/  SHF.L.U32 R112, R112, 0x10, RZ ;  /* 0x0000001070707819 */ /* 0x000fc400000006ff */
[----:B------:R-:W-:Y:S01]  /*1240*/  PRMT R98, R102, 0x7632, R98 ;  /* 0x0000763266627816 */ /* 0x000fe20000000062 */
[----:B------:R-:W-:Y:S01]  /*1250*/  FMUL.FTZ R117, R144, R117 ;  /* 0x0000007590757220 */ /* 0x000fe20000410000 */
[----:B------:R-:W-:Y:S01]  /*1260*/  SHF.L.U32 R102, R102, 0x10, RZ ;  /* 0x0000001066667819 */ /* 0x000fe200000006ff */
[----:B------:R-:W-:Y:S01]  /*1270*/  FMUL.FTZ R124, R144, R101 ;  /* 0x00000065907c7220 */ /* 0x000fe20000410000 */
[-C--:B------:R-:W-:Y:S01]  /*1280*/  FMUL.FTZ R118, R118, R100.reuse ;  /* 0x0000006476767220 */ /* 0x080fe20000410000 */
[----:B------:R-:W-:Y:S01]  /*1290*/  FADD.FTZ R87, R87, R100 ;  /* 0x0000006457577221 */ /* 0x000fe20000010000 */
[----:B------:R-:W-:Y:S01]  /*12a0*/  FFMA.FTZ R67, R120, R100, R67 ;  /* 0x0000006478437223 */ /* 0x000fe20000010043 */
[----:B------:R-:W-:Y:S01]  /*12b0*/  SHF.L.U32 R100, R97, 0x10, RZ ;  /* 0x0000001061647819 */ /* 0x000fe200000006ff */
        /* <DEDUP_REMOVED lines=10> */
[----:B------:R-:W-:Y:S01]  /*1360*/  SHF.L.U32 R102, R98, 0x10, RZ ;  /* 0x0000001062667819 */ /* 0x000fe200000006ff */
[----:B------:R-:W-:Y:S01]  /*1370*/  FFMA.FTZ R98, R124, R122, R97 ;  /* 0x0000007a7c627223 */ /* 0x000fe20000010061 */
[----:B------:R-:W-:Y:S01]  /*1380*/  SHF.L.U32 R103, R99, 0x10, RZ ;  /* 0x0000001063677819 */ /* 0x000fe200000006ff */
[----:B------:R-:W-:-:S02]  /*1390*/  FADD.FTZ R97, R96, R119 ;  /* 0x0000007760617221 */ /* 0x000fc40000010000 */
[----:B------:R-:W-:Y:S01]  /*13a0*/  FFMA.FTZ R99, R121, R119, R98 ;  /* 0x0000007779637223 */ /* 0x000fe20000010062 */
[----:B------:R-:W-:Y:S01]  /*13b0*/  SHF.L.U32 R114, R104, 0x10, RZ ;  /* 0x0000001068727819 */ /* 0x000fe200000006ff */
[----:B------:R-:W-:Y:S01]  /*13c0*/  FADD.FTZ R101, -R145, R100 ;  /* 0x0000006491657221 */ /* 0x000fe20000010100 */
[----:B------:R-:W-:Y:S01]  /*13d0*/  FADD.FTZ R96, R97, R118 ;  /* 0x0000007661607221 */ /* 0x000fe20000010000 */
[----:B------:R-:W-:Y:S02]  /*13e0*/  FFMA.FTZ R98, R120, R118, R99 ;  /* 0x0000007678627223 */ /* 0x000fe40000010063 */
        /* <DEDUP_REMOVED lines=9> */
[----:B------:R-:W-:-:S02]  /*1480*/  FFMA.FTZ R98, R116, R114, R99 ;  /* 0x0000007274627223 */ /* 0x000fc40000010063 */
[----:B------:R-:W-:Y:S01]  /*1490*/  FMUL.FTZ R110, R110, R103 ;  /* 0x000000676e6e7220 */ /* 0x000fe20000410000 */
[----:B------:R-:W-:Y:S01]  /*14a0*/  FMUL.FTZ R112, R144, R101 ;  /* 0x0000006590707220 */ /* 0x000fe20000410000 */
[----:B------:R-:W-:Y:S01]  /*14b0*/  FADD.FTZ R149, R96, R111 ;  /* 0x0000006f60957221 */ /* 0x000fe20000010000 */
[----:B------:R-:W-:Y:S01]  /*14c0*/  FFMA.FTZ R97, R113, R111, R98 ;  /* 0x0000006f71617223 */ /* 0x000fe20000010062 */
[----:B------:R-:W-:Y:S01]  /*14d0*/  FADD.FTZ R89, R89, R102 ;  /* 0x0000006659597221 */ /* 0x000fe20000010000 */
[----:B------:R-:W-:Y:S01]  /*14e0*/  FFMA.FTZ R69, R116, R102, R69 ;  /* 0x0000006674457223 */ /* 0x000fe20000010045 */
[----:B------:R-:W-:Y:S01]  /*14f0*/  FADD.FTZ R91, R91, R103 ;  /* 0x000000675b5b7221 */ /* 0x000fe20000010000 */
[C---:B------:R-:W-:Y:S01]  /*1500*/  FFMA.FTZ R71, R112.reuse, R103, R71 ;  /* 0x0000006770477223 */ /* 0x040fe20000010047 */
[----:B------:R-:W-:Y:S01]  /*1510*/  FADD.FTZ R149, R149, R110 ;  /* 0x0000006e95957221 */ /* 0x000fe20000010000 */
[----:B------:R-:W-:-:S07]  /*1520*/  FFMA.FTZ R154, R112, R110, R97 ;  /* 0x0000006e709a7223 */ /* 0x000fce0000010061 */
.L_x_433:
[----:B------:R-:W-:Y:S05]  /*1530*/  BSYNC.RECONVERGENT B0 ;  /* 0x0000000000007941 */ /* 0x000fea0003800200 */
.L_x_432:
[----:B------:R-:W-:Y:S04]  /*1540*/  BSSY.RECONVERGENT B0, `(.L_x_434) ;  /* 0x0000068000007945 */ /* 0x000fe80003800200 */
[----:B------:R-:W-:Y:S05]  /*1550*/  @!P3 BRA `(.L_x_435) ;  /* 0x000000040098b947 */ /* 0x000fea0003800000 */
[----:B------:R-:W0:Y:S08]  /*1560*/  LDC.64 R8, c[0x0][0x3a8] ;  /* 0x0000ea00ff087b82 */ /* 0x000e300000000a00 */
[----:B------:R-:W1:Y:S01]  /*1570*/  LDC.64 R6, c[0x0][0x428] ;  /* 0x00010a00ff067b82 */ /* 0x000e620000000a00 */
[----:B0-----:R-:W-:-:S06]  /*1580*/  IMAD.WIDE.U32 R8, R155, 0x10, R8 ;  /* 0x000000109b087825 */ /* 0x001fcc00078e0008 */
[----:B------:R-:W2:Y:S01]  /*1590*/  LDG.E.128 R8, desc[UR6][R8.64] ;  /* 0x0000000608087981 */ /* 0x000ea2000c1e1d00 */
[----:B-1----:R-:W-:Y:S01]  /*15a0*/  IMAD.WIDE.U32 R12, R155, 0x10, R6 ;  /* 0x000000109b0c7825 */ /* 0x002fe200078e0006 */
[----:B------:R-:W-:Y:S01]  /*15b0*/  ISETP.NE.U32.AND P2, PT, RZ, UR10, PT ;  /* 0x0000000aff007c0c */ /* 0x000fe2000bf45070 */
[----:B------:R-:W0:Y:S04]  /*15c0*/  LDC.64 R6, c[0x0][0x3b0] ;  /* 0x0000ec00ff067b82 */ /* 0x000e280000000a00 */
[----:B------:R-:W3:Y:S01]  /*15d0*/  LDG.E.128 R12, desc[UR6][R12.64] ;  /* 0x000000060c0c7981 */ /* 0x000ee2000c1e1d00 */
[----:B------:R-:W-:-:S13]  /*15e0*/  ISETP.NE.AND.EX P2, PT, RZ, UR11, PT, P2 ;  /* 0x0000000bff007c0c */ /* 0x000fda000bf45320 */
[----:B------:R-:W1:Y:S01]  /*15f0*/  @P2 LDC.64 R16, c[0x0][0x438] ;  /* 0x00010e00ff102b82 */ /* 0x000e620000000a00 */
[----:B0-----:R-:W-:-:S05]  /*1600*/  IMAD.WIDE.U32 R6, R155, 0x8, R6 ;  /* 0x000000089b067825 */ /* 0x001fca00078e0006 */
[----:B------:R0:W5:Y:S01]  /*1610*/  LDG.E.64 R146, desc[UR6][R6.64] ;  /* 0x0000000606927981 */ /* 0x000162000c1e1b00 */
[----:B-1----:R-:W-:-:S05]  /*1620*/  @P2 IMAD.WIDE.U32 R16, R155, 0x10, R16 ;  /* 0x000000109b102825 */ /* 0x002fca00078e0010 */
[----:B------:R1:W5:Y:S01]  /*1630*/  @P2 LDG.E.128 R92, desc[UR6][R16.64] ;  /* 0x00000006105c2981 */ /* 0x000362000c1e1d00 */
[----:B------:R-:W-:Y:S02]  /*1640*/  SHF.L.U32 R100, R2, 0x10, RZ ;  /* 0x0000001002647819 */ /* 0x000fe400000006ff */
[----:B--2---:R-:W-:Y:S02]  /*1650*/  PRMT R19, R9, 0x7632, R19 ;  /* 0x0000763209137816 */ /* 0x004fe40000000013 */
[----:B------:R-:W-:Y:S02]  /*1660*/  PRMT R18, R8, 0x7632, R18 ;  /* 0x0000763208127816 */ /* 0x000fe40000000012 */
[----:B------:R-:W-:Y:S02]  /*1670*/  PRMT R22, R10, 0x7632, R22 ;  /* 0x000076320a167816 */ /* 0x000fe40000000016 */
[----:B0-----:R-:W-:Y:S02]  /*1680*/  SHF.L.U32 R6, R19, 0x10, RZ ;  /* 0x0000001013067819 */ /* 0x001fe400000006ff */
[----:B------:R-:W-:-:S02]  /*1690*/  SHF.L.U32 R8, R8, 0x10, RZ ;  /* 0x0000001008087819 */ /* 0x000fc400000006ff */
[----:B------:R-:W-:Y:S01]  /*16a0*/  SHF.L.U32 R18, R18, 0x10, RZ ;  /* 0x0000001012127819 */ /* 0x000fe200000006ff */
[----:B-1----:R-:W-:Y:S01]  /*16b0*/  FADD.FTZ R17, -R145, R6 ;  /* 0x0000000691117221 */ /* 0x002fe20000010100 */
[----:B------:R-:W-:Y:S02]  /*16c0*/  SHF.L.U32 R22, R22, 0x10, RZ ;  /* 0x0000001016167819 */ /* 0x000fe400000006ff */
[C---:B------:R-:W-:Y:S02]  /*16d0*/  PRMT R96, R11.reuse, 0x7632, R96 ;  /* 0x000076320b607816 */ /* 0x040fe40000000060 */
[----:B------:R-:W-:Y:S02]  /*16e0*/  SHF.L.U32 R98, R11, 0x10, RZ ;  /* 0x000000100b627819 */ /* 0x000fe400000006ff */
[----:B------:R-:W-:Y:S02]  /*16f0*/  SHF.L.U32 R20, R9, 0x10, RZ ;  /* 0x0000001009147819 */ /* 0x000fe400000006ff */
[----:B------:R-:W-:-:S02]  /*1700*/  SHF.L.U32 R6, R36, 0x10, RZ ;  /* 0x0000001024067819 */ /* 0x000fc400000006ff */
[C---:B---3--:R-:W-:Y:S02]  /*1710*/  PRMT R16, R12.reuse, 0x7632, R16 ;  /* 0x000076320c107816 */ /* 0x048fe40000000010 */
[----:B------:R-:W-:Y:S01]  /*1720*/  SHF.L.U32 R11, R12, 0x10, RZ ;  /* 0x000000100c0b7819 */ /* 0x000fe200000006ff */
[C---:B------:R-:W-:Y:S01]  /*1730*/  FADD.FTZ R9, -R145.reuse, R8 ;  /* 0x0000000891097221 */ /* 0x040fe20000010100 */
[C---:B------:R-:W-:Y:S01]  /*1740*/  FADD.FTZ R97, -R145.reuse, R18 ;  /* 0x0000001291617221 */ /* 0x040fe20000010100 */
[----:B------:R-:W-:Y:S01]  /*1750*/  FADD.FTZ R19, -R145, R22 ;  /* 0x0000001691137221 */ /* 0x000fe20000010100 */
[C---:B------:R-:W-:Y:S02]  /*1760*/  PRMT R18, R15.reuse, 0x7632, R18 ;  /* 0x000076320f127816 */ /* 0x040fe40000000012 */
[----:B------:R-:W-:Y:S01]  /*1770*/  SHF.L.U32 R157, R15, 0x10, RZ ;  /* 0x000000100f9d7819 */ /* 0x000fe200000006ff */
[----:B------:R-:W-:Y:S01]  /*1780*/  FADD.FTZ R99, -R145, R20 ;  /* 0x0000001491637221 */ /* 0x000fe20000010100 */
[----:B------:R-:W-:Y:S01]  /*1790*/  SHF.L.U32 R10, R10, 0x10, RZ ;  /* 0x000000100a0a7819 */ /* 0x000fe200000006ff */
[----:B------:R-:W-:Y:S01]  /*17a0*/  FMUL.FTZ R6, R6, R11 ;  /* 0x0000000b06067220 */ /* 0x000fe20000410000 */
[----:B------:R-:W-:-:S02]  /*17b0*/  PRMT R22, R13, 0x7632, R22 ;  /* 0x000076320d167816 */ /* 0x000fc40000000016 */
[----:B------:R-:W-:Y:S02]  /*17c0*/  SHF.L.U32 R15, R5, 0x10, RZ ;  /* 0x00000010050f7819 */ /* 0x000fe400000006ff */
[----:B------:R-:W-:Y:S01]  /*17d0*/  SHF.L.U32 R16, R16, 0x10, RZ ;  /* 0x0000001010107819 */ /* 0x000fe200000006ff */
[----:B-----5:R-:W-:Y:S01]  /*17e0*/  FMUL.FTZ R7, R144, R9 ;  /* 0x0000000990077220 */ /* 0x020fe20000410000 */
[----:B------:R-:W-:Y:S01]  /*17f0*/  SHF.L.U32 R96, R96, 0x10, RZ ;  /* 0x0000001060607819 */ /* 0x000fe200000006ff */
[C---:B------:R-:W-:Y:S01]  /*1800*/  FADD.FTZ R155, -R145.reuse, R98 ;  /* 0x00000062919b7221 */ /* 0x040fe20000010100 */
[C---:B------:R-:W-:Y:S02]  /*1810*/  PRMT R20, R14.reuse, 0x7632, R20 ;  /* 0x000076320e147816 */ /* 0x040fe40000000014 */
        /* <DEDUP_REMOVED lines=8> */
[----:B------:R-:W-:Y:S01]  /*18a0*/  FADD.FTZ R145, -R145, R96 ;  /* 0x0000006091917221 */ /* 0x000fe20000010100 */
[----:B------:R-:W-:Y:S01]  /*18b0*/  FFMA.FTZ R97, R7, R6, R154 ;  /* 0x0000000607617223 */ /* 0x000fe2000001009a */
[----:B------:R-:W-:Y:S01]  /*18c0*/  SHF.L.U32 R96, R4, 0x10, RZ ;  /* 0x0000001004607819 */ /* 0x000fe200000006ff */
[----:B------:R-:W-:Y:S01]  /*18d0*/  FADD.FTZ R73, R73, R16 ;  /* 0x0000001049497221 */ /* 0x000fe20000010000 */
[----:B------:R-:W-:Y:S01]  /*18e0*/  FFMA.FTZ R49, R14, R16, R49 ;  /* 0x000000100e317223 */ /* 0x000fe20000010031 */
[C---:B------:R-:W-:Y:S01]  /*18f0*/  FMUL.FTZ R9, R144.reuse, R99 ;  /* 0x0000006390097220 */ /* 0x040fe20000410000 */
        /* <DEDUP_REMOVED lines=8> */
[----:B------:R-:W-:Y:S01]  /*1980*/  FFMA.FTZ R97, R9, R8, R22 ;  /* 0x0000000809617223 */ /* 0x000fe20000010016 */
[----:B------:R-:W-:Y:S01]  /*1990*/  SHF.L.U32 R98, R20, 0x10, RZ ;  /* 0x0000001014627819 */ /* 0x000fe200000006ff */
[----:B------:R-:W-:Y:S01]  /*19a0*/  FADD.FTZ R20, R99, R8 ;  /* 0x0000000863147221 */ /* 0x000fe20000010000 */
        /* <DEDUP_REMOVED lines=33> */
.L_x_435:
[----:B------:R-:W-:Y:S05]  /*1bc0*/  BSYNC.RECONVERGENT B0 ;  /* 0x0000000000007941 */ /* 0x000fea0003800200 */
.L_x_434:
[----:B------:R-:W-:Y:S01]  /*1bd0*/  UMOV UR4, 0xffffffff ;  /* 0xffffffff00047882 */ /* 0x000fe20000000000 */
[----:B-----5:R-:W-:Y:S02]  /*1be0*/  @P0 SHF.L.U32 R143, R148, 0x10, RZ ;  /* 0x00000010948f0819 */ /* 0x020fe400000006ff */
        /* <DEDUP_REMOVED lines=19> */
.L_x_470:
[----:B-1----:R-:W-:Y:S01]  /*1d20*/  FADD.FTZ R96, R103, R96 ;  /* 0x0000006067607221 */ /* 0x002fe20000010000 */
[----:B--2---:R-:W-:Y:S01]  /*1d30*/  FADD.FTZ R97, R102, R97 ;  /* 0x0000006166617221 */ /* 0x004fe20000010000 */
[----:B------:R-:W-:Y:S02]  /*1d40*/  BSSY.RECONVERGENT B0, `(.L_x_437) ;  /* 0x00003a7000007945 */ /* 0x000fe40003800200 */
[----:B------:R-:W-:Y:S01]  /*1d50*/  FMUL.FTZ R96, R96, UR9 ;  /* 0x0000000960607c20 */ /* 0x000fe20008410000 */
[----:B------:R-:W-:-:S04]  /*1d60*/  FMUL.FTZ R101, R97, UR9 ;  /* 0x0000000961657c20 */ /* 0x000fc80008410000 */
[----:B------:R-:W-:Y:S01]  /*1d70*/  FSEL R100, R96, RZ, !P6 ;  /* 0x000000ff60647208 */ /* 0x000fe20007000000 */
[----:B------:R-:W-:Y:S06]  /*1d80*/  @P1 BRA `(.L_x_438) ;  /* 0x0000001800b81947 */ /* 0x000fec0003800000 */
[----:B------:R-:W-:-:S04]  /*1d90*/  UISETP.NE.U32.AND UP0, UPT, UR12, URZ, UPT ;  /* 0x000000ff0c00728c */ /* 0x000fc8000bf05070 */
[----:B------:R-:W-:-:S09]  /*1da0*/  UISETP.NE.AND.EX UP0, UPT, UR13, URZ, UPT, UP0 ;  /* 0x000000ff0d00728c */ /* 0x000fd2000bf05300 */
[----:B------:R-:W-:Y:S05]  /*1db0*/  BRA.U UP0, `(.L_x_439) ;  /* 0x0000000d002c7547 */ /* 0x000fea000b800000 */
[----:B------:R-:W-:Y:S01]  /*1dc0*/  ISETP.GT.U32.AND P1, PT, R108, 0x1f, PT ;  /* 0x0000001f6c00780c */ /* 0x000fe20003f24070 */
[----:B------:R-:W-:-:S12]  /*1dd0*/  BSSY.RECONVERGENT B1, `(.L_x_440) ;  /* 0x0000043000017945 */ /* 0x000fd80003800200 */
[----:B------:R-:W-:Y:S05]  /*1de0*/  @!P1 BRA `(.L_x_441) ;  /* 0x0000000400049947 */ /* 0x000fea0003800000 */
[-CC-:B------:R-:W-:Y:S01]  /*1df0*/  FFMA.FTZ R98, R129, R101.reuse, R100.reuse ;  /* 0x0000006581627223 */ /* 0x180fe20000010064 */
[-CC-:B------:R-:W-:Y:S01]  /*1e00*/  FFMA.FTZ R97, R128, R101.reuse, R100.reuse ;  /* 0x0000006580617223 */ /* 0x180fe20000010064 */
[-CC-:B------:R-:W-:Y:S01]  /*1e10*/  FFMA.FTZ R96, R133, R101.reuse, R100.reuse ;  /* 0x0000006585607223 */ /* 0x180fe20000010064 */
[----:B------:R-:W-:Y:S01]  /*1e20*/  FFMA.FTZ R99, R132, R101, R100 ;  /* 0x0000006584637223 */ /* 0x000fe20000010064 */
[----:B0-----:R-:W-:Y:S01]  /*1e30*/  FADD.FTZ R103, R127, -R98 ;  /* 0x800000627f677221 */ /* 0x001fe20000010000 */
[----:B------:R-:W-:Y:S01]  /*1e40*/  FADD.FTZ R145, R126, -R97 ;  /* 0x800000617e917221 */ /* 0x000fe20000010000 */
[----:B------:R-:W-:Y:S01]  /*1e50*/  FADD.FTZ R97, R131, -R96 ;  /* 0x8000006083617221 */ /* 0x000fe20000010000 */
[----:B------:R-:W-:Y:S01]  /*1e60*/  FADD.FTZ R99, R130, -R99 ;  /* 0x8000006382637221 */ /* 0x000fe20000010000 */
[C---:B------:R-:W-:Y:S01]  /*1e70*/  FMUL.FTZ R102, R144.reuse, R103 ;  /* 0x0000006790667220 */ /* 0x040fe20000410000 */
[C---:B------:R-:W-:Y:S01]  /*1e80*/  LOP3.LUT P5, RZ, R153.reuse, 0xff0000, RZ, 0xc0, !PT ;  /* 0x00ff000099ff7812 */ /* 0x040fe200078ac0ff */
[C---:B------:R-:W-:Y:S01]  /*1e90*/  FMUL.FTZ R96, R144.reuse, R97 ;  /* 0x0000006190607220 */ /* 0x040fe20000410000 */
[----:B------:R-:W-:Y:S01]  /*1ea0*/  FMUL.FTZ R98, R144, R99 ;  /* 0x0000006390627220 */ /* 0x000fe20000410000 */
[-C--:B------:R-:W-:Y:S01]  /*1eb0*/  FMUL.FTZ R102, R102, R143.reuse ;  /* 0x0000008f66667220 */ /* 0x080fe20000410000 */
[C---:B------:R-:W-:Y:S01]  /*1ec0*/  LOP3.LUT P2, RZ, R153.reuse, 0xff, RZ, 0xc0, !PT ;  /* 0x000000ff99ff7812 */ /* 0x040fe2000784c0ff */
[-C--:B------:R-:W-:Y:S01]  /*1ed0*/  FMUL.FTZ R96, R96, R143.reuse ;  /* 0x0000008f60607220 */ /* 0x080fe20000410000 */
[----:B------:R-:W-:Y:S01]  /*1ee0*/  FMUL.FTZ R98, R98, R143 ;  /* 0x0000008f62627220 */ /* 0x000fe20000410000 */
[----:B------:R-:W-:Y:S01]  /*1ef0*/  FMUL.FTZ R102, R102, UR14 ;  /* 0x0000000e66667c20 */ /* 0x000fe20008410000 */
[----:B------:R-:W-:Y:S01]  /*1f00*/  FMUL.FTZ R148, R144, R145 ;  /* 0x0000009190947220 */ /* 0x000fe20000410000 */
[----:B------:R-:W-:Y:S01]  /*1f10*/  FMUL.FTZ R96, R96, UR14 ;  /* 0x0000000e60607c20 */ /* 0x000fe20008410000 */
[----:B------:R-:W-:Y:S01]  /*1f20*/  FMUL.FTZ R98, R98, UR14 ;  /* 0x0000000e62627c20 */ /* 0x000fe20008410000 */
[----:B------:R-:W-:Y:S01]  /*1f30*/  LOP3.LUT P6, RZ, R153, 0xff00, RZ, 0xc0, !PT ;  /* 0x0000ff0099ff7812 */ /* 0x000fe200078cc0ff */
[----:B------:R-:W-:Y:S01]  /*1f40*/  FMUL.FTZ R148, R148, R143 ;  /* 0x0000008f94947220 */ /* 0x000fe20000410000 */
[----:B------:R-:W-:Y:S01]  /*1f50*/  FSEL R99, R102, RZ, P5 ;  /* 0x000000ff66637208 */ /* 0x000fe20002800000 */
[-C--:B------:R-:W-:Y:S01]  /*1f60*/  FFMA.FTZ R102, R137, R101.reuse, R100 ;  /* 0x0000006589667223 */ /* 0x080fe20000010064 */
[----:B------:R-:W-:Y:S01]  /*1f70*/  FSEL R96, R96, RZ, P2 ;  /* 0x000000ff60607208 */ /* 0x000fe20001000000 */
[----:B------:R-:W-:Y:S01]  /*1f80*/  FMUL.FTZ R148, R148, UR14 ;  /* 0x0000000e94947c20 */ /* 0x000fe20008410000 */
[----:B------:R-:W-:Y:S01]  /*1f90*/  FSEL R97, R98, RZ, P6 ;  /* 0x000000ff62617208 */ /* 0x000fe20003000000 */
[----:B------:R-:W-:Y:S01]  /*1fa0*/  FADD.FTZ R103, R135, -R102 ;  /* 0x8000006687677221 */ /* 0x000fe20000010000 */
[----:B------:R-:W-:Y:S01]  /*1fb0*/  ISETP.GE.U32.AND P1, PT, R152, RZ, PT ;  /* 0x000000ff9800720c */ /* 0x000fe20003f26070 */
[-CC-:B------:R-:W-:Y:S01]  /*1fc0*/  FFMA.FTZ R145, R136, R101.reuse, R100.reuse ;  /* 0x0000006588917223 */ /* 0x180fe20000010064 */
[----:B------:R-:W-:Y:S01]  /*1fd0*/  F2FP.BF16.F32.PACK_AB R98, R97, R96 ;  /* 0x000000606162723e */ /* 0x000fe200000010ff */
[-CC-:B------:R-:W-:Y:S01]  /*1fe0*/  FFMA.FTZ R97, R140, R101.reuse, R100.reuse ;  /* 0x000000658c617223 */ /* 0x180fe20000010064 */
[----:B------:R-:W-:Y:S01]  /*1ff0*/  ISETP.GE.U32.AND.EX P1, PT, R153, 0x1000000, PT, P1 ;  /* 0x010000009900780c */ /* 0x000fe20003f26110 */
[----:B------:R-:W-:Y:S01]  /*2000*/  FFMA.FTZ R96, R141, R101, R100 ;  /* 0x000000658d607223 */ /* 0x000fe20000010064 */
[----:B------:R-:W-:Y:S01]  /*2010*/  FMUL.FTZ R154, R144, R103 ;  /* 0x00000067909a7220 */ /* 0x000fe20000410000 */
[----:B------:R-:W-:Y:S01]  /*2020*/  FADD.FTZ R149, R134, -R145 ;  /* 0x8000009186957221 */ /* 0x000fe20000010000 */
[----:B------:R-:W0:Y:S01]  /*2030*/  LDC.64 R102, c[0x0][0x468] ;  /* 0x00011a00ff667b82 */ /* 0x000e220000000a00 */
[----:B------:R-:W-:Y:S01]  /*2040*/  FSEL R148, R148, RZ, P1 ;  /* 0x000000ff94947208 */ /* 0x000fe20000800000 */
[----:B------:R-:W-:Y:S01]  /*2050*/  FADD.FTZ R145, R138, -R97 ;  /* 0x800000618a917221 */ /* 0x000fe20000010000 */
[----:B------:R-:W-:Y:S01]  /*2060*/  FADD.FTZ R97, R139, -R96 ;  /* 0x800000608b617221 */ /* 0x000fe20000010000 */
[----:B------:R-:W-:Y:S01]  /*2070*/  FMUL.FTZ R156, R144, R149 ;  /* 0x00000095909c7220 */ /* 0x000fe20000410000 */
[----:B------:R-:W-:Y:S01]  /*2080*/  F2FP.BF16.F32.PACK_AB R99, R148, R99 ;  /* 0x000000639463723e */ /* 0x000fe200000010ff */
[C---:B------:R-:W-:Y:S01]  /*2090*/  FMUL.FTZ R148, R144.reuse, R145 ;  /* 0x0000009190947220 */ /* 0x040fe20000410000 */
[----:B------:R-:W-:Y:S01]  /*20a0*/  FMUL.FTZ R96, R144, R97 ;  /* 0x0000006190607220 */ /* 0x000fe20000410000 */
[-C--:B------:R-:W-:Y:S01]  /*20b0*/  FMUL.FTZ R154, R154, R143.reuse ;  /* 0x0000008f9a9a7220 */ /* 0x080fe20000410000 */
[-C--:B------:R-:W-:Y:S01]  /*20c0*/  FMUL.FTZ R156, R156, R143.reuse ;  /* 0x0000008f9c9c7220 */ /* 0x080fe20000410000 */
[-C--:B------:R-:W-:Y:S01]  /*20d0*/  FMUL.FTZ R148, R148, R143.reuse ;  /* 0x0000008f94947220 */ /* 0x080fe20000410000 */
[----:B------:R-:W-:Y:S01]  /*20e0*/  FMUL.FTZ R96, R96, R143 ;  /* 0x0000008f60607220 */ /* 0x000fe20000410000 */
[----:B------:R-:W-:Y:S01]  /*20f0*/  FMUL.FTZ R154, R154, UR14 ;  /* 0x0000000e9a9a7c20 */ /* 0x000fe20008410000 */
[----:B------:R-:W-:Y:S01]  /*2100*/  FMUL.FTZ R156, R156, UR14 ;  /* 0x0000000e9c9c7c20 */ /* 0x000fe20008410000 */
[----:B------:R-:W-:Y:S01]  /*2110*/  FMUL.FTZ R148, R148, UR14 ;  /* 0x0000000e94947c20 */ /* 0x000fe20008410000 */
[----:B------:R-:W-:Y:S01]  /*2120*/  FMUL.FTZ R96, R96, UR14 ;  /* 0x0000000e60607c20 */ /* 0x000fe20008410000 */
[----:B------:R-:W-:-:S02]  /*2130*/  LOP3.LUT P5, RZ, R152, 0xff0000, RZ, 0xc0, !PT ;  /* 0x00ff000098ff7812 */ /* 0x000fc400078ac0ff */
[C---:B------:R-:W-:Y:S02]  /*2140*/  LOP3.LUT P6, RZ, R152.reuse, 0xff000000, RZ, 0xc0, !PT ;  /* 0xff00000098ff7812 */ /* 0x040fe400078cc0ff */
[C---:B------:R-:W-:Y:S02]  /*2150*/  LOP3.LUT P2, RZ, R152.reuse, 0xff00, RZ, 0xc0, !PT ;  /* 0x0000ff0098ff7812 */ /* 0x040fe4000784c0ff */
[----:B------:R-:W-:Y:S02]  /*2160*/  LOP3.LUT P1, RZ, R152, 0xff, RZ, 0xc0, !PT ;  /* 0x000000ff98ff7812 */ /* 0x000fe4000782c0ff */
[----:B------:R-:W-:Y:S01]  /*2170*/  FSEL R97, R154, RZ, P5 ;  /* 0x000000ff9a617208 */ /* 0x000fe20002800000 */
[----:B0-----:R-:W-:Y:S01]  /*2180*/  IMAD.WIDE.U32 R102, R142, 0x10, R102 ;  /* 0x000000108e667825 */ /* 0x001fe200078e0066 */
[----:B------:R-:W-:Y:S02]  /*2190*/  FSEL R156, R156, RZ, P6 ;  /* 0x000000ff9c9c7208 */ /* 0x000fe40003000000 */
[----:B------:R-:W-:-:S02]  /*21a0*/  FSEL R145, R148, RZ, P2 ;  /* 0x000000ff94917208 */ /* 0x000fc40001000000 */
[----:B------:R-:W-:Y:S02]  /*21b0*/  FSEL R96, R96, RZ, P1 ;  /* 0x000000ff60607208 */ /* 0x000fe40000800000 */
[----:B------:R-:W-:Y:S02]  /*21c0*/  F2FP.BF16.F32.PACK_AB R97, R156, R97 ;  /* 0x000000619c61723e */ /* 0x000fe400000010ff */
[----:B------:R-:W-:Y:S02]  /*21d0*/  F2FP.BF16.F32.PACK_AB R96, R145, R96 ;  /* 0x000000609160723e */ /* 0x000fe400000010ff */
[----:B------:R-:W-:-:S03]  /*21e0*/  IADD3 R142, PT, PT, R142, 0x20, RZ ;  /* 0x000000208e8e7810 */ /* 0x000fc60007ffe0ff */
[----:B------:R1:W-:Y:S04]  /*21f0*/  STG.E.128 desc[UR6][R102.64], R96 ;  /* 0x0000006066007986 */ /* 0x0003e8000c101d06 */
.L_x_441:
[----:B------:R-:W-:Y:S05]  /*2200*/  BSYNC.RECONVERGENT B1 ;  /* 0x0000000000017941 */ /* 0x000fea0003800200 */
.L_x_440:
[----:B------:R-:W-:Y:S04]  /*2210*/  BSSY.RECONVERGENT B1, `(.L_x_442) ;  /* 0x0000043000017945 */ /* 0x000fe80003800200 */
[----:B------:R-:W-:Y:S05]  /*2220*/  @!P4 BRA `(.L_x_443) ;  /* 0x000000040004c947 */ /* 0x000fea0003800000 */
[-CC-:B-1----:R-:W-:Y:S01]  /*2230*/  FFMA.FTZ R98, R113, R101.reuse, R100.reuse ;  /* 0x0000006571627223 */ /* 0x182fe20000010064 */
        /* <DEDUP_REMOVED lines=64> */
.L_x_443:
[----:B------:R-:W-:Y:S05]  /*2640*/  BSYNC.RECONVERGENT B1 ;  /* 0x0000000000017941 */ /* 0x000fea0003800200 */
.L_x_442:
[----:B------:R-:W-:Y:S05]  /*2650*/  @!P3 BRA `(.L_x_444) ;  /* 0x000000300054b947 */ /* 0x000fea0003800000 */
[-CC-:B-12---:R-:W-:Y:S01]  /*2660*/  FFMA.FTZ R96, R22, R101.reuse, R100.reuse ;  /* 0x0000006516607223 */ /* 0x186fe20000010064 */
[-CC-:B------:R-:W-:Y:S01]  /*2670*/  FFMA.FTZ R97, R11, R101.reuse, R100.reuse ;  /* 0x000000650b617223 */ /* 0x180fe20000010064 */
[-CC-:B------:R-:W-:Y:S01]  /*2680*/  FFMA.FTZ R145, R13, R101.reuse, R100.reuse ;  /* 0x000000650d917223 */ /* 0x180fe20000010064 */
[-C--:B0-----:R-:W-:Y:S01]  /*2690*/  FFMA.FTZ R103, R20, R101.reuse, R100 ;  /* 0x0000006514677223 */ /* 0x081fe20000010064 */
[----:B------:R-:W-:Y:S01]  /*26a0*/  FADD.FTZ R159, R19, -R96 ;  /* 0x80000060139f7221 */ /* 0x000fe20000010000 */
[----:B------:R-:W-:Y:S01]  /*26b0*/  FADD.FTZ R149, R10, -R97 ;  /* 0x800000610a957221 */ /* 0x000fe20000010000 */
[-CC-:B------:R-:W-:Y:S01]  /*26c0*/  FFMA.FTZ R99, R9, R101.reuse, R100.reuse ;  /* 0x0000006509637223 */ /* 0x180fe20000010064 */
[----:B------:R-:W0:Y:S01]  /*26d0*/  LDC.64 R96, c[0x0][0x468] ;  /* 0x00011a00ff607b82 */ /* 0x000e220000000a00 */
[-CC-:B------:R-:W-:Y:S01]  /*26e0*/  FFMA.FTZ R102, R16, R101.reuse, R100.reuse ;  /* 0x0000006510667223 */ /* 0x180fe20000010064 */
[-CC-:B------:R-:W-:Y:S01]  /*26f0*/  FFMA.FTZ R98, R14, R101.reuse, R100.reuse ;  /* 0x000000650e627223 */ /* 0x180fe20000010064 */
[----:B------:R-:W-:Y:S01]  /*2700*/  FADD.FTZ R157, R12, -R145 ;  /* 0x800000910c9d7221 */ /* 0x000fe20000010000 */
[----:B------:R-:W-:Y:S01]  /*2710*/  FFMA.FTZ R101, R7, R101, R100 ;  /* 0x0000006507657223 */ /* 0x000fe20000010064 */
[----:B------:R-:W-:Y:S01]  /*2720*/  FADD.FTZ R155, R18, -R103 ;  /* 0x80000067129b7221 */ /* 0x000fe20000010000 */
[----:B------:R-:W-:Y:S01]  /*2730*/  FADD.FTZ R103, R8, -R99 ;  /* 0x8000006308677221 */ /* 0x000fe20000010000 */
[----:B------:R-:W-:Y:S01]  /*2740*/  FADD.FTZ R145, R17, -R102 ;  /* 0x8000006611917221 */ /* 0x000fe20000010000 */
[----:B------:R-:W-:Y:S01]  /*2750*/  FADD.FTZ R99, R15, -R98 ;  /* 0x800000620f637221 */ /* 0x000fe20000010000 */
[C---:B------:R-:W-:Y:S01]  /*2760*/  FMUL.FTZ R158, R144.reuse, R159 ;  /* 0x0000009f909e7220 */ /* 0x040fe20000410000 */
[----:B------:R-:W-:Y:S01]  /*2770*/  FMUL.FTZ R156, R144, R157 ;  /* 0x0000009d909c7220 */ /* 0x000fe20000410000 */
[----:B------:R-:W-:Y:S01]  /*2780*/  FADD.FTZ R101, R6, -R101 ;  /* 0x8000006506657221 */ /* 0x000fe20000010000 */
[C---:B------:R-:W-:Y:S01]  /*2790*/  FMUL.FTZ R148, R144.reuse, R149 ;  /* 0x0000009590947220 */ /* 0x040fe20000410000 */
[C---:B------:R-:W-:Y:S01]  /*27a0*/  FMUL.FTZ R154, R144.reuse, R155 ;  /* 0x0000009b909a7220 */ /* 0x040fe20000410000 */
[C---:B------:R-:W-:Y:S01]  /*27b0*/  FMUL.FTZ R100, R144.reuse, R103 ;  /* 0x0000006790647220 */ /* 0x040fe20000410000 */
[C---:B------:R-:W-:Y:S01]  /*27c0*/  FMUL.FTZ R102, R144.reuse, R145 ;  /* 0x0000009190667220 */ /* 0x040fe20000410000 */
[----:B------:R-:W-:Y:S01]  /*27d0*/  FMUL.FTZ R98, R144, R99 ;  /* 0x0000006390627220 */ /* 0x000fe20000410000 */
[-C--:B------:R-:W-:Y:S01]  /*27e0*/  FMUL.FTZ R158, R158, R143.reuse ;  /* 0x0000008f9e9e7220 */ /* 0x080fe20000410000 */
[----:B------:R-:W-:Y:S01]  /*27f0*/  FMUL.FTZ R156, R156, R143 ;  /* 0x0000008f9c9c7220 */ /* 0x000fe20000410000 */
[----:B------:R-:W-:Y:S01]  /*2800*/  FMUL.FTZ R144, R144, R101 ;  /* 0x0000006590907220 */ /* 0x000fe20000410000 */
[----:B------:R-:W-:Y:S01]  /*2810*/  ISETP.GE.U32.AND P1, PT, R146, RZ, PT ;  /* 0x000000ff9200720c */ /* 0x000fe20003f26070 */
[----:B------:R-:W-:Y:S01]  /*2820*/  FMUL.FTZ R158, R158, UR14 ;  /* 0x0000000e9e9e7c20 */ /* 0x000fe20008410000 */
[----:B------:R-:W-:Y:S01]  /*2830*/  FMUL.FTZ R156, R156, UR14 ;  /* 0x0000000e9c9c7c20 */ /* 0x000fe20008410000 */
[-C--:B------:R-:W-:Y:S01]  /*2840*/  FMUL.FTZ R148, R148, R143.reuse ;  /* 0x0000008f94947220 */ /* 0x080fe20000410000 */
[-C--:B------:R-:W-:Y:S01]  /*2850*/  FMUL.FTZ R154, R154, R143.reuse ;  /* 0x0000008f9a9a7220 */ /* 0x080fe20000410000 */
[-C--:B------:R-:W-:Y:S01]  /*2860*/  FMUL.FTZ R100, R100, R143.reuse ;  /* 0x0000008f64647220 */ /* 0x080fe20000410000 */
[-C--:B------:R-:W-:Y:S01]  /*2870*/  FMUL.FTZ R102, R102, R143.reuse ;  /* 0x0000008f66667220 */ /* 0x080fe20000410000 */
[-C--:B------:R-:W-:Y:S01]  /*2880*/  FMUL.FTZ R98, R98, R143.reuse ;  /* 0x0000008f62627220 */ /* 0x080fe20000410000 */
[----:B------:R-:W-:Y:S01]  /*2890*/  FMUL.FTZ R144, R144, R143 ;  /* 0x0000008f90907220 */ /* 0x000fe20000410000 */
[C---:B------:R-:W-:Y:S01]  /*28a0*/  LOP3.LUT P5, RZ, R147.reuse, 0xff0000, RZ, 0xc0, !PT ;  /* 0x00ff000093ff7812 */ /* 0x040fe200078ac0ff */
[----:B------:R-:W-:Y:S01]  /*28b0*/  FMUL.FTZ R148, R148, UR14 ;  /* 0x0000000e94947c20 */ /* 0x000fe20008410000 */
[C---:B------:R-:W-:Y:S01]  /*28c0*/  ISETP.GE.U32.AND.EX P1, PT, R147.reuse, 0x1000000, PT, P1 ;  /* 0x010000009300780c */ /* 0x040fe20003f26110 */
[----:B------:R-:W-:Y:S01]  /*28d0*/  FMUL.FTZ R154, R154, UR14 ;  /* 0x0000000e9a9a7c20 */ /* 0x000fe20008410000 */
[----:B------:R-:W-:Y:S01]  /*28e0*/  FSEL R99, R156, RZ, P5 ;  /* 0x000000ff9c637208 */ /* 0x000fe20002800000 */
[----:B------:R-:W-:Y:S01]  /*28f0*/  FMUL.FTZ R100, R100, UR14 ;  /* 0x0000000e64647c20 */ /* 0x000fe20008410000 */
[----:B------:R-:W-:Y:S01]  /*2900*/  FSEL R158, R158, RZ, P1 ;  /* 0x000000ff9e9e7208 */ /* 0x000fe20000800000 */
[----:B------:R-:W-:Y:S01]  /*2910*/  FMUL.FTZ R102, R102, UR14 ;  /* 0x0000000e66667c20 */ /* 0x000fe20008410000 */
[----:B------:R-:W-:Y:S01]  /*2920*/  FMUL.FTZ R98, R98, UR14 ;  /* 0x0000000e62627c20 */ /* 0x000fe20008410000 */
[----:B------:R-:W-:Y:S01]  /*2930*/  FMUL.FTZ R144, R144, UR14 ;  /* 0x0000000e90907c20 */ /* 0x000fe20008410000 */
[C---:B------:R-:W-:Y:S01]  /*2940*/  LOP3.LUT P2, RZ, R147.reuse, 0xff, RZ, 0xc0, !PT ;  /* 0x000000ff93ff7812 */ /* 0x040fe2000784c0ff */
[----:B0-----:R-:W-:Y:S01]  /*2950*/  IMAD.WIDE.U32 R142, R142, 0x10, R96 ;  /* 0x000000108e8e7825 */ /* 0x001fe200078e0060 */
[----:B------:R-:W-:-:S02]  /*2960*/  LOP3.LUT P4, RZ, R147, 0xff00, RZ, 0xc0, !PT ;  /* 0x0000ff0093ff7812 */ /* 0x000fc4000788c0ff */
[C---:B------:R-:W-:Y:S02]  /*2970*/  LOP3.LUT P3, RZ, R146.reuse, 0xff0000, RZ, 0xc0, !PT ;  /* 0x00ff000092ff7812 */ /* 0x040fe4000786c0ff */
[C---:B------:R-:W-:Y:S02]  /*2980*/  LOP3.LUT P6, RZ, R146.reuse, 0xff000000, RZ, 0xc0, !PT ;  /* 0xff00000092ff7812 */ /* 0x040fe400078cc0ff */
[C---:B------:R-:W-:Y:S02]  /*2990*/  LOP3.LUT P5, RZ, R146.reuse, 0xff00, RZ, 0xc0, !PT ;  /* 0x0000ff0092ff7812 */ /* 0x040fe400078ac0ff */
[----:B------:R-:W-:Y:S02]  /*29a0*/  LOP3.LUT P1, RZ, R146, 0xff, RZ, 0xc0, !PT ;  /* 0x000000ff92ff7812 */ /* 0x000fe4000782c0ff */
[----:B------:R-:W-:Y:S02]  /*29b0*/  FSEL R148, R148, RZ, P2 ;  /* 0x000000ff94947208 */ /* 0x000fe40001000000 */
[----:B------:R-:W-:-:S02]  /*29c0*/  FSEL R103, R154, RZ, P4 ;  /* 0x000000ff9a677208 */ /* 0x000fc40002000000 */
[----:B------:R-:W-:Y:S02]  /*29d0*/  FSEL R97, R100, RZ, P3 ;  /* 0x000000ff64617208 */ /* 0x000fe40001800000 */
[----:B------:R-:W-:Y:S02]  /*29e0*/  FSEL R102, R102, RZ, P6 ;  /* 0x000000ff66667208 */ /* 0x000fe40003000000 */
[----:B------:R-:W-:Y:S02]  /*29f0*/  FSEL R101, R98, RZ, P5 ;  /* 0x000000ff62657208 */ /* 0x000fe40002800000 */
[----:B------:R-:W-:Y:S02]  /*2a00*/  FSEL R96, R144, RZ, P1 ;  /* 0x000000ff90607208 */ /* 0x000fe40000800000 */
[----:B------:R-:W-:Y:S02]  /*2a10*/  F2FP.BF16.F32.PACK_AB R99, R158, R99 ;  /* 0x000000639e63723e */ /* 0x000fe400000010ff */
[----:B------:R-:W-:-:S02]  /*2a20*/  F2FP.BF16.F32.PACK_AB R98, R103, R148 ;  /* 0x000000946762723e */ /* 0x000fc400000010ff */
[----:B------:R-:W-:Y:S02]  /*2a30*/  F2FP.BF16.F32.PACK_AB R97, R102, R97 ;  /* 0x000000616661723e */ /* 0x000fe400000010ff */
[----:B------:R-:W-:-:S05]  /*2a40*/  F2FP.BF16.F32.PACK_AB R96, R101, R96 ;  /* 0x000000606560723e */ /* 0x000fca00000010ff */
[----:B------:R4:W-:Y:S01]  /*2a50*/  STG.E.128 desc[UR6][R142.64], R96 ;  /* 0x000000608e007986 */ /* 0x0009e2000c101d06 */
[----:B------:R-:W-:Y:S05]  /*2a60*/  BRA `(.L_x_444) ;  /* 0x0000002c00507947 */ /* 0x000fea0003800000 */
.L_x_439:
[----:B------:R-:W-:Y:S01]  /*2a70*/  ISETP.GT.U32.AND P1, PT, R108, 0x1f, PT ;  /* 0x0000001f6c00780c */ /* 0x000fe20003f24070 */
[----:B------:R-:W-:-:S12]  /*2a80*/  BSSY.RECONVERGENT B1, `(.L_x_445) ;  /* 0x000004a000017945 */ /* 0x000fd80003800200 */
[----:B------:R-:W-:Y:S05]  /*2a90*/  @!P1 BRA `(.L_x_446) ;  /* 0x0000000400209947 */ /* 0x000fea0003800000 */
[----:B0-----:R-:W0:Y:S01]  /*2aa0*/  LDC.64 R102, c[0x0][0x478] ;  /* 0x00011e00ff667b82 */ /* 0x001e220000000a00 */
[-CC-:B------:R-:W-:Y:S01]  /*2ab0*/  FFMA.FTZ R96, R141, R101.reuse, R100.reuse ;  /* 0x000000658d607223 */ /* 0x180fe20000010064 */
[-CC-:B------:R-:W-:Y:S01]  /*2ac0*/  FFMA.FTZ R145, R136, R101.reuse, R100.reuse ;  /* 0x0000006588917223 */ /* 0x180fe20000010064 */
[-CC-:B------:R-:W-:Y:S01]  /*2ad0*/  FFMA.FTZ R98, R137, R101.reuse, R100.reuse ;  /* 0x0000006589627223 */ /* 0x180fe20000010064 */
[-C--:B------:R-:W-:Y:S01]  /*2ae0*/  FFMA.FTZ R99, R140, R101.reuse, R100 ;  /* 0x000000658c637223 */ /* 0x080fe20000010064 */
[----:B------:R-:W-:Y:S01]  /*2af0*/  FADD.FTZ R97, R139, -R96 ;  /* 0x800000608b617221 */ /* 0x000fe20000010000 */
[-CC-:B------:R-:W-:Y:S01]  /*2b00*/  FFMA.FTZ R96, R133, R101.reuse, R100.reuse ;  /* 0x0000006585607223 */ /* 0x180fe20000010064 */
[----:B------:R-:W-:Y:S01]  /*2b10*/  FADD.FTZ R155, R134, -R145 ;  /* 0x80000091869b7221 */ /* 0x000fe20000010000 */
[-CC-:B------:R-:W-:Y:S01]  /*2b20*/  FFMA.FTZ R145, R132, R101.reuse, R100.reuse ;  /* 0x0000006584917223 */ /* 0x180fe20000010064 */
[-C--:B------:R-:W-:Y:S01]  /*2b30*/  FFMA.FTZ R163, R128, R101.reuse, R100 ;  /* 0x0000006580a37223 */ /* 0x080fe20000010064 */
[----:B------:R-:W-:Y:S01]  /*2b40*/  FADD.FTZ R157, R131, -R96 ;  /* 0x80000060839d7221 */ /* 0x000fe20000010000 */
[----:B------:R-:W-:Y:S01]  /*2b50*/  FFMA.FTZ R96, R129, R101, R100 ;  /* 0x0000006581607223 */ /* 0x000fe20000010064 */
[----:B------:R-:W-:Y:S01]  /*2b60*/  FADD.FTZ R149, R135, -R98 ;  /* 0x8000006287957221 */ /* 0x000fe20000010000 */
[----:B------:R-:W-:Y:S01]  /*2b70*/  FADD.FTZ R99, R138, -R99 ;  /* 0x800000638a637221 */ /* 0x000fe20000010000 */
[----:B------:R-:W-:Y:S01]  /*2b80*/  FADD.FTZ R159, R130, -R145 ;  /* 0x80000091829f7221 */ /* 0x000fe20000010000 */
[----:B------:R-:W-:Y:S01]  /*2b90*/  FADD.FTZ R161, R127, -R96 ;  /* 0x800000607fa17221 */ /* 0x000fe20000010000 */
[----:B------:R-:W-:Y:S01]  /*2ba0*/  FADD.FTZ R163, R126, -R163 ;  /* 0x800000a37ea37221 */ /* 0x000fe20000010000 */
        /* <DEDUP_REMOVED lines=8> */
[----:B0-----:R-:W-:Y:S01]  /*2c30*/  IMAD.WIDE.U32 R102, R142, 0x10, R102 ;  /* 0x000000108e667825 */ /* 0x001fe200078e0066 */
[----:B------:R-:W-:-:S03]  /*2c40*/  F2FP.BF16.F32.PACK_AB R96, R145, R148 ;  /* 0x000000949160723e */ /* 0x000fc600000010ff */
[-C--:B------:R-:W-:Y:S01]  /*2c50*/  FMUL.FTZ R148, R148, R143.reuse ;  /* 0x0000008f94947220 */ /* 0x080fe20000410000 */
[----:B------:R-:W-:Y:S01]  /*2c60*/  F2FP.BF16.F32.PACK_AB R97, R149, R154 ;  /* 0x0000009a9561723e */ /* 0x000fe200000010ff */
[-C--:B------:R-:W-:Y:S01]  /*2c70*/  FMUL.FTZ R154, R154, R143.reuse ;  /* 0x0000008f9a9a7220 */ /* 0x080fe20000410000 */
[----:B------:R-:W-:Y:S01]  /*2c80*/  F2FP.BF16.F32.PACK_AB R98, R159, R156 ;  /* 0x0000009c9f62723e */ /* 0x000fe200000010ff */
[-C--:B------:R-:W-:Y:S01]  /*2c90*/  FMUL.FTZ R156, R156, R143.reuse ;  /* 0x0000008f9c9c7220 */ /* 0x080fe20000410000 */
[C---:B------:R-:W-:Y:S01]  /*2ca0*/  F2FP.BF16.F32.PACK_AB R99, R163.reuse, R158 ;  /* 0x0000009ea363723e */ /* 0x040fe200000010ff */
[-C--:B------:R-:W-:Y:S01]  /*2cb0*/  FMUL.FTZ R158, R158, R143.reuse ;  /* 0x0000008f9e9e7220 */ /* 0x080fe20000410000 */
[-C--:B------:R-:W-:Y:S01]  /*2cc0*/  FMUL.FTZ R163, R163, R143.reuse ;  /* 0x0000008fa3a37220 */ /* 0x080fe20000410000 */
[-C--:B------:R-:W-:Y:S01]  /*2cd0*/  FMUL.FTZ R159, R159, R143.reuse ;  /* 0x0000008f9f9f7220 */ /* 0x080fe20000410000 */
[----:B------:R-:W-:Y:S01]  /*2ce0*/  ISETP.GE.U32.AND P1, PT, R152, RZ, PT ;  /* 0x000000ff9800720c */ /* 0x000fe20003f26070 */
[----:B------:R0:W-:Y:S01]  /*2cf0*/  STG.E.128 desc[UR6][R102.64], R96 ;  /* 0x0000006066007986 */ /* 0x0001e2000c101d06 */
[----:B------:R-:W-:Y:S01]  /*2d00*/  FMUL.FTZ R158, R158, UR14 ;  /* 0x0000000e9e9e7c20 */ /* 0x000fe20008410000 */
[----:B------:R-:W-:Y:S01]  /*2d10*/  LOP3.LUT P5, RZ, R153, 0xff0000, RZ, 0xc0, !PT ;  /* 0x00ff000099ff7812 */ /* 0x000fe200078ac0ff */
[----:B------:R-:W-:Y:S01]  /*2d20*/  FMUL.FTZ R163, R163, UR14 ;  /* 0x0000000ea3a37c20 */ /* 0x000fe20008410000 */
[----:B------:R-:W-:Y:S01]  /*2d30*/  FMUL.FTZ R156, R156, UR14 ;  /* 0x0000000e9c9c7c20 */ /* 0x000fe20008410000 */
[----:B------:R-:W-:Y:S01]  /*2d40*/  FMUL.FTZ R159, R159, UR14 ;  /* 0x0000000e9f9f7c20 */ /* 0x000fe20008410000 */
[----:B------:R-:W-:Y:S01]  /*2d50*/  LOP3.LUT P2, RZ, R153, 0xff, RZ, 0xc0, !PT ;  /* 0x000000ff99ff7812 */ /* 0x000fe2000784c0ff */
[-C--:B------:R-:W-:Y:S01]  /*2d60*/  FMUL.FTZ R149, R149, R143.reuse ;  /* 0x0000008f95957220 */ /* 0x080fe20000410000 */
[----:B------:R-:W-:Y:S01]  /*2d70*/  ISETP.GE.U32.AND.EX P1, PT, R153, 0x1000000, PT, P1 ;  /* 0x010000009900780c */ /* 0x000fe20003f26110 */
[----:B------:R-:W-:Y:S01]  /*2d80*/  FMUL.FTZ R145, R145, R143 ;  /* 0x0000008f91917220 */ /* 0x000fe20000410000 */
[----:B------:R-:W-:Y:S01]  /*2d90*/  LOP3.LUT P6, RZ, R153, 0xff00, RZ, 0xc0, !PT ;  /* 0x0000ff0099ff7812 */ /* 0x000fe200078cc0ff */
[----:B------:R-:W-:Y:S01]  /*2da0*/  FMUL.FTZ R154, R154, UR14 ;  /* 0x0000000e9a9a7c20 */ /* 0x000fe20008410000 */
[----:B------:R-:W-:Y:S01]  /*2db0*/  FMUL.FTZ R149, R149, UR14 ;  /* 0x0000000e95957c20 */ /* 0x000fe20008410000 */
[----:B------:R-:W-:Y:S01]  /*2dc0*/  FMUL.FTZ R148, R148, UR14 ;  /* 0x0000000e94947c20 */ /* 0x000fe20008410000 */
[----:B------:R-:W-:Y:S01]  /*2dd0*/  FSEL R159, R159, RZ, P6 ;  /* 0x000000ff9f9f7208 */ /* 0x000fe20003000000 */
[----:B------:R-:W-:Y:S01]  /*2de0*/  FMUL.FTZ R145, R145, UR14 ;  /* 0x0000000e91917c20 */ /* 0x000fe20008410000 */
[----:B------:R-:W-:Y:S01]  /*2df0*/  LOP3.LUT P6, RZ, R152, 0xff000000, RZ, 0xc0, !PT ;  /* 0xff00000098ff7812 */ /* 0x000fe200078cc0ff */
[----:B0-----:R-:W0:Y:S01]  /*2e00*/  LDC.64 R102, c[0x0][0x468] ;  /* 0x00011a00ff667b82 */ /* 0x001e220000000a00 */
[----:B------:R-:W-:-:S02]  /*2e10*/  FSEL R99, R158, RZ, P5 ;  /* 0x000000ff9e637208 */ /* 0x000fc40002800000 */
[----:B------:R-:W-:Y:S02]  /*2e20*/  FSEL R96, R163, RZ, P1 ;  /* 0x000000ffa3607208 */ /* 0x000fe40000800000 */
[----:B------:R-:W-:Y:S02]  /*2e30*/  FSEL R98, R156, RZ, P2 ;  /* 0x000000ff9c627208 */ /* 0x000fe40001000000 */
[C---:B------:R-:W-:Y:S02]  /*2e40*/  LOP3.LUT P5, RZ, R152.reuse, 0xff0000, RZ, 0xc0, !PT ;  /* 0x00ff000098ff7812 */ /* 0x040fe400078ac0ff */
[C---:B------:R-:W-:Y:S02]  /*2e50*/  LOP3.LUT P1, RZ, R152.reuse, 0xff, RZ, 0xc0, !PT ;  /* 0x000000ff98ff7812 */ /* 0x040fe4000782c0ff */
[----:B------:R-:W-:Y:S02]  /*2e60*/  LOP3.LUT P2, RZ, R152, 0xff00, RZ, 0xc0, !PT ;  /* 0x0000ff0098ff7812 */ /* 0x000fe4000784c0ff */
[----:B------:R-:W-:-:S02]  /*2e70*/  F2FP.BF16.F32.PACK_AB R99, R96, R99 ;  /* 0x000000636063723e */ /* 0x000fc400000010ff */
[----:B------:R-:W-:Y:S02]  /*2e80*/  FSEL R97, R154, RZ, P5 ;  /* 0x000000ff9a617208 */ /* 0x000fe40002800000 */
[----:B------:R-:W-:Y:S02]  /*2e90*/  FSEL R154, R149, RZ, P6 ;  /* 0x000000ff959a7208 */ /* 0x000fe40003000000 */
[----:B------:R-:W-:Y:S02]  /*2ea0*/  FSEL R96, R148, RZ, P1 ;  /* 0x000000ff94607208 */ /* 0x000fe40000800000 */
[----:B------:R-:W-:Y:S02]  /*2eb0*/  FSEL R145, R145, RZ, P2 ;  /* 0x000000ff91917208 */ /* 0x000fe40001000000 */
[----:B------:R-:W-:Y:S01]  /*2ec0*/  F2FP.BF16.F32.PACK_AB R98, R159, R98 ;  /* 0x000000629f62723e */ /* 0x000fe200000010ff */
[----:B0-----:R-:W-:Y:S01]  /*2ed0*/  IMAD.WIDE.U32 R102, R142, 0x10, R102 ;  /* 0x000000108e667825 */ /* 0x001fe200078e0066 */
[----:B------:R-:W-:-:S02]  /*2ee0*/  F2FP.BF16.F32.PACK_AB R97, R154, R97 ;  /* 0x000000619a61723e */ /* 0x000fc400000010ff */
[----:B------:R-:W-:Y:S02]  /*2ef0*/  F2FP.BF16.F32.PACK_AB R96, R145, R96 ;  /* 0x000000609160723e */ /* 0x000fe400000010ff */
[----:B------:R-:W-:-:S03]  /*2f00*/  IADD3 R142, PT, PT, R142, 0x20, RZ ;  /* 0x000000208e8e7810 */ /* 0x000fc60007ffe0ff */
[----:B------:R1:W-:Y:S04]  /*2f10*/  STG.E.128 desc[UR6][R102.64], R96 ;  /* 0x0000006066007986 */ /* 0x0003e8000c101d06 */
.L_x_446:
[----:B------:R-:W-:Y:S05]  /*2f20*/  BSYNC.RECONVERGENT B1 ;  /* 0x0000000000017941 */ /* 0x000fea0003800200 */
.L_x_445:
[----:B------:R-:W-:Y:S04]  /*2f30*/  BSSY.RECONVERGENT B1, `(.L_x_447) ;  /* 0x000004a000017945 */ /* 0x000fe80003800200 */
[----:B------:R-:W-:Y:S05]  /*2f40*/  @!P4 BRA `(.L_x_448) ;  /* 0x000000040020c947 */ /* 0x000fea0003800000 */
[----:B01----:R-:W0:Y:S01]  /*2f50*/  LDC.64 R102, c[0x0][0x478] ;  /* 0x00011e00ff667b82 */ /* 0x003e220000000a00 */
        /* <DEDUP_REMOVED lines=29> */
[C---:B------:R-:W-:Y:S01]  /*3130*/  F2FP.BF16.F32.PACK_AB R98, R159.reuse, R156 ;  /* 0x0000009c9f62723e */ /* 0x040fe200000010ff */
        /* <DEDUP_REMOVED lines=8> */
[----:B------:R-:W-:Y:S01]  /*31c0*/  FMUL.FTZ R158, R158, UR14 ;  /* 0x0000000e9e9e7c20 */ /* 0x000fe20008410000 */
[----:B------:R-:W-:Y:S01]  /*31d0*/  FMUL.FTZ R163, R163, UR14 ;  /* 0x0000000ea3a37c20 */ /* 0x000fe20008410000 */
[----:B------:R-:W-:Y:S01]  /*31e0*/  FMUL.FTZ R156, R156, UR14 ;  /* 0x0000000e9c9c7c20 */ /* 0x000fe20008410000 */
[----:B------:R-:W-:Y:S01]  /*31f0*/  LOP3.LUT P4, RZ, R151, 0xff00, RZ, 0xc0, !PT ;  /* 0x0000ff0097ff7812 */ /* 0x000fe2000788c0ff */
[-C--:B------:R-:W-:Y:S01]  /*3200*/  FMUL.FTZ R149, R149, R143.reuse ;  /* 0x0000008f95957220 */ /* 0x080fe20000410000 */
[----:B------:R-:W-:Y:S01]  /*3210*/  LOP3.LUT P5, RZ, R151, 0xff0000, RZ, 0xc0, !PT ;  /* 0x00ff000097ff7812 */ /* 0x000fe200078ac0ff */
[----:B------:R-:W-:Y:S01]  /*3220*/  FMUL.FTZ R145, R145, R143 ;  /* 0x0000008f91917220 */ /* 0x000fe20000410000 */
[C---:B------:R-:W-:Y:S01]  /*3230*/  LOP3.LUT P2, RZ, R151.reuse, 0xff, RZ, 0xc0, !PT ;  /* 0x000000ff97ff7812 */ /* 0x040fe2000784c0ff */
[----:B------:R-:W-:Y:S01]  /*3240*/  FMUL.FTZ R154, R154, UR14 ;  /* 0x0000000e9a9a7c20 */ /* 0x000fe20008410000 */
[----:B------:R-:W-:Y:S01]  /*3250*/  ISETP.GE.U32.AND.EX P1, PT, R151, 0x1000000, PT, P1 ;  /* 0x010000009700780c */ /* 0x000fe20003f26110 */
[----:B------:R-:W-:Y:S01]  /*3260*/  FMUL.FTZ R149, R149, UR14 ;  /* 0x0000000e95957c20 */ /* 0x000fe20008410000 */
[----:B------:R-:W-:Y:S01]  /*3270*/  FSEL R159, R159, RZ, P4 ;  /* 0x000000ff9f9f7208 */ /* 0x000fe20002000000 */
[----:B------:R-:W-:Y:S01]  /*3280*/  FMUL.FTZ R148, R148, UR14 ;  /* 0x0000000e94947c20 */ /* 0x000fe20008410000 */
[----:B------:R-:W-:Y:S01]  /*3290*/  LOP3.LUT P4, RZ, R150, 0xff0000, RZ, 0xc0, !PT ;  /* 0x00ff000096ff7812 */ /* 0x000fe2000788c0ff */
[----:B------:R-:W-:Y:S01]  /*32a0*/  FMUL.FTZ R145, R145, UR14 ;  /* 0x0000000e91917c20 */ /* 0x000fe20008410000 */
        /* <DEDUP_REMOVED lines=18> */
.L_x_448:
[----:B------:R-:W-:Y:S05]  /*33d0*/  BSYNC.RECONVERGENT B1 ;  /* 0x0000000000017941 */ /* 0x000fea0003800200 */
.L_x_447:
[----:B------:R-:W-:Y:S05]  /*33e0*/  @!P3 BRA `(.L_x_444) ;  /* 0x0000002000f0b947 */ /* 0x000fea0003800000 */
[-CC-:B012---:R-:W-:Y:S01]  /*33f0*/  FFMA.FTZ R103, R9, R101.reuse, R100.reuse ;  /* 0x0000006509677223 */ /* 0x187fe20000010064 */
        /* <DEDUP_REMOVED lines=33> */
[----:B------:R-:W-:Y:S01]  /*3610*/  ISETP.GE.U32.AND P1, PT, R146, RZ, PT ;  /* 0x000000ff9200720c */ /* 0x000fe20003f26070 */
[----:B------:R-:W-:Y:S01]  /*3620*/  FMUL.FTZ R149, R149, UR14 ;  /* 0x0000000e95957c20 */ /* 0x000fe20008410000 */
[----:B------:R-:W-:Y:S01]  /*3630*/  FMUL.FTZ R144, R144, UR14 ;  /* 0x0000000e90907c20 */ /* 0x000fe20008410000 */
[----:B------:R-:W-:Y:S01]  /*3640*/  FMUL.FTZ R103, R103, UR14 ;  /* 0x0000000e67677c20 */ /* 0x000fe20008410000 */
[----:B------:R-:W-:Y:S01]  /*3650*/  LOP3.LUT P3, RZ, R147, 0xff00, RZ, 0xc0, !PT ;  /* 0x0000ff0093ff7812 */ /* 0x000fe2000786c0ff */
[----:B------:R-:W-:Y:S01]  /*3660*/  FMUL.FTZ R143, R143, UR14 ;  /* 0x0000000e8f8f7c20 */ /* 0x000fe20008410000 */
[C---:B------:R-:W-:Y:S01]  /*3670*/  LOP3.LUT P2, RZ, R147.reuse, 0xff, RZ, 0xc0, !PT ;  /* 0x000000ff93ff7812 */ /* 0x040fe2000784c0ff */
[----:B------:R-:W-:Y:S01]  /*3680*/  FMUL.FTZ R154, R154, UR14 ;  /* 0x0000000e9a9a7c20 */ /* 0x000fe20008410000 */
[----:B------:R-:W-:Y:S01]  /*3690*/  ISETP.GE.U32.AND.EX P1, PT, R147, 0x1000000, PT, P1 ;  /* 0x010000009300780c */ /* 0x000fe20003f26110 */
[----:B------:R-:W-:Y:S01]  /*36a0*/  FMUL.FTZ R155, R155, UR14 ;  /* 0x0000000e9b9b7c20 */ /* 0x000fe20008410000 */
[----:B------:R-:W-:Y:S01]  /*36b0*/  LOP3.LUT P4, RZ, R147, 0xff0000, RZ, 0xc0, !PT ;  /* 0x00ff000093ff7812 */ /* 0x000fe2000788c0ff */
[----:B------:R-:W-:Y:S01]  /*36c0*/  FMUL.FTZ R100, R100, UR14 ;  /* 0x0000000e64647c20 */ /* 0x000fe20008410000 */
[----:B------:R-:W-:Y:S01]  /*36d0*/  F2FP.BF16.F32.PACK_AB R96, R99, R96 ;  /* 0x000000606360723e */ /* 0x000fe200000010ff */
[----:B------:R-:W-:Y:S01]  /*36e0*/  FMUL.FTZ R101, R101, UR14 ;  /* 0x0000000e65657c20 */ /* 0x000fe20008410000 */
[----:B------:R-:W-:-:S02]  /*36f0*/  F2FP.BF16.F32.PACK_AB R99, R102, R157 ;  /* 0x0000009d6663723e */ /* 0x000fc400000010ff */
[----:B------:R-:W-:Y:S02]  /*3700*/  FSEL R149, R149, RZ, P3 ;  /* 0x000000ff95957208 */ /* 0x000fe40001800000 */
[----:B------:R-:W-:Y:S02]  /*3710*/  FSEL R144, R144, RZ, P1 ;  /* 0x000000ff90907208 */ /* 0x000fe40000800000 */
[----:B------:R-:W-:Y:S02]  /*3720*/  FSEL R102, R103, RZ, P2 ;  /* 0x000000ff67667208 */ /* 0x000fe40001000000 */
[----:B------:R-:W-:Y:S02]  /*3730*/  FSEL R143, R143, RZ, P4 ;  /* 0x000000ff8f8f7208 */ /* 0x000fe40002000000 */
[----:B------:R-:W-:Y:S02]  /*3740*/  F2FP.BF16.F32.PACK_AB R102, R149, R102 ;  /* 0x000000669566723e */ /* 0x000fe400000010ff */
[----:B------:R-:W-:Y:S01]  /*3750*/  F2FP.BF16.F32.PACK_AB R103, R144, R143 ;  /* 0x0000008f9067723e */ /* 0x000fe200000010ff */
[----:B------:R-:W0:Y:S01]  /*3760*/  LDC.64 R148, c[0x0][0x478] ;  /* 0x00011e00ff947b82 */ /* 0x000e220000000a00 */
[----:B------:R-:W-:-:S02]  /*3770*/  LOP3.LUT P3, RZ, R146, 0xff0000, RZ, 0xc0, !PT ;  /* 0x00ff000092ff7812 */ /* 0x000fc4000786c0ff */
[C---:B------:R-:W-:Y:S02]  /*3780*/  LOP3.LUT P4, RZ, R146.reuse, 0xff000000, RZ, 0xc0, !PT ;  /* 0xff00000092ff7812 */ /* 0x040fe4000788c0ff */
[C---:B------:R-:W-:Y:S02]  /*3790*/  LOP3.LUT P1, RZ, R146.reuse, 0xff, RZ, 0xc0, !PT ;  /* 0x000000ff92ff7812 */ /* 0x040fe4000782c0ff */
[----:B------:R-:W-:Y:S01]  /*37a0*/  LOP3.LUT P2, RZ, R146, 0xff00, RZ, 0xc0, !PT ;  /* 0x0000ff0092ff7812 */ /* 0x000fe2000784c0ff */
[----:B------:R-:W1:Y:S01]  /*37b0*/  LDC.64 R144, c[0x0][0x468] ;  /* 0x00011a00ff907b82 */ /* 0x000e620000000a00 */
[----:B------:R-:W-:Y:S02]  /*37c0*/  FSEL R154, R154, RZ, P3 ;  /* 0x000000ff9a9a7208 */ /* 0x000fe40001800000 */
[----:B------:R-:W-:Y:S02]  /*37d0*/  FSEL R155, R155, RZ, P4 ;  /* 0x000000ff9b9b7208 */ /* 0x000fe40002000000 */
[----:B------:R-:W-:-:S02]  /*37e0*/  FSEL R100, R100, RZ, P1 ;  /* 0x000000ff64647208 */ /* 0x000fc40000800000 */
[----:B------:R-:W-:Y:S02]  /*37f0*/  FSEL R143, R101, RZ, P2 ;  /* 0x000000ff658f7208 */ /* 0x000fe40001000000 */
[----:B------:R-:W-:Y:S02]  /*3800*/  F2FP.BF16.F32.PACK_AB R101, R155, R154 ;  /* 0x0000009a9b65723e */ /* 0x000fe400000010ff */
[----:B------:R-:W-:Y:S01]  /*3810*/  F2FP.BF16.F32.PACK_AB R100, R143, R100 ;  /* 0x000000648f64723e */ /* 0x000fe200000010ff */
[----:B0-----:R-:W-:-:S05]  /*3820*/  IMAD.WIDE.U32 R148, R142, 0x10, R148 ;  /* 0x000000108e947825 */ /* 0x001fca00078e0094 */
[----:B------:R3:W-:Y:S01]  /*3830*/  STG.E.128 desc[UR6][R148.64], R96 ;  /* 0x0000006094007986 */ /* 0x0007e2000c101d06 */
[----:B-1----:R-:W-:-:S05]  /*3840*/  IMAD.WIDE.U32 R144, R142, 0x10, R144 ;  /* 0x000000108e907825 */ /* 0x002fca00078e0090 */
[----:B------:R3:W-:Y:S01]  /*3850*/  STG.E.128 desc[UR6][R144.64], R100 ;  /* 0x0000006490007986 */ /* 0x0007e2000c101d06 */
[----:B------:R-:W-:Y:S05]  /*3860*/  BRA `(.L_x_444) ;  /* 0x0000001c00d07947 */ /* 0x000fea0003800000 */
.L_x_438:
[----:B------:R-:W-:-:S04]  /*3870*/  UISETP.NE.U32.AND UP0, UPT, UR12, URZ, UPT ;  /* 0x000000ff0c00728c */ /* 0x000fc8000bf05070 */
[----:B------:R-:W-:-:S09]  /*3880*/  UISETP.NE.AND.EX UP0, UPT, UR13, URZ, UPT, UP0 ;  /* 0x000000ff0d00728c */ /* 0x000fd2000bf05300 */
[----:B------:R-:W-:Y:S05]  /*3890*/  BRA.U UP0, `(.L_x_449) ;  /* 0x0000000d00bc7547 */ /* 0x000fea000b800000 */
[----:B------:R-:W-:Y:S01]  /*38a0*/  ISETP.GT.U32.AND P1, PT, R108, 0x1f, PT ;  /* 0x0000001f6c00780c */ /* 0x000fe20003f24070 */
[----:B------:R-:W-:-:S12]  /*38b0*/  BSSY.RECONVERGENT B1, `(.L_x_450) ;  /* 0x000004f000017945 */ /* 0x000fd80003800200 */
[----:B------:R-:W-:Y:S05]  /*38c0*/  @!P1 BRA `(.L_x_451) ;  /* 0x0000000400349947 */ /* 0x000fea0003800000 */
[----:B------:R-:W-:Y:S01]  /*38d0*/  PRMT R97, R83, 0x7632, R97 ;  /* 0x0000763253617816 */ /* 0x000fe20000000061 */
[-C--:B------:R-:W-:Y:S01]  /*38e0*/  FFMA.FTZ R145, R128, R101.reuse, R100 ;  /* 0x0000006580917223 */ /* 0x080fe20000010064 */
[----:B------:R-:W-:Y:S01]  /*38f0*/  PRMT R96, R82, 0x7632, R96 ;  /* 0x0000763252607816 */ /* 0x000fe20000000060 */
[-C--:B0-----:R-:W-:Y:S01]  /*3900*/  FFMA.FTZ R103, R132, R101.reuse, R100 ;  /* 0x0000006584677223 */ /* 0x081fe20000010064 */
[----:B------:R-:W-:Y:S01]  /*3910*/  SHF.L.U32 R99, R97, 0x10, RZ ;  /* 0x0000001061637819 */ /* 0x000fe200000006ff */
[----:B------:R-:W-:Y:S01]  /*3920*/  FADD.FTZ R98, R126, -R145 ;  /* 0x800000917e627221 */ /* 0x000fe20000010000 */
[----:B------:R-:W-:Y:S01]  /*3930*/  SHF.L.U32 R97, R96, 0x10, RZ ;  /* 0x0000001060617819 */ /* 0x000fe200000006ff */
[----:B------:R-:W-:Y:S01]  /*3940*/  FADD.FTZ R102, R130, -R103 ;  /* 0x8000006782667221 */ /* 0x000fe20000010000 */
[----:B------:R-:W-:Y:S01]  /*3950*/  PRMT R96, R80, 0x7632, R96 ;  /* 0x0000763250607816 */ /* 0x000fe20000000060 */
[----:B------:R-:W-:Y:S01]  /*3960*/  FFMA.FTZ R98, R144, R98, R99 ;  /* 0x0000006290627223 */ /* 0x000fe20000010063 */
[-CC-:B------:R-:W-:Y:S01]  /*3970*/  FFMA.FTZ R99, R136, R101.reuse, R100.reuse ;  /* 0x0000006588637223 */ /* 0x180fe20000010064 */
[--C-:B------:R-:W-:Y:S01]  /*3980*/  FFMA.FTZ R102, R144, R102, R97.reuse ;  /* 0x0000006690667223 */ /* 0x100fe20000010061 */
[----:B------:R-:W-:Y:S01]  /*3990*/  PRMT R97, R81, 0x7632, R97 ;  /* 0x0000763251617816 */ /* 0x000fe20000000061 */
[-CC-:B------:R-:W-:Y:S01]  /*39a0*/  FFMA.FTZ R103, R140, R101.reuse, R100.reuse ;  /* 0x000000658c677223 */ /* 0x180fe20000010064 */
[----:B------:R-:W-:Y:S01]  /*39b0*/  FADD.FTZ R145, R134, -R99 ;  /* 0x8000006386917221 */ /* 0x000fe20000010000 */
[-CC-:B------:R-:W-:Y:S01]  /*39c0*/  FFMA.FTZ R156, R129, R101.reuse, R100.reuse ;  /* 0x00000065819c7223 */ /* 0x180fe20000010064 */
[----:B------:R-:W-:Y:S01]  /*39d0*/  SHF.L.U32 R99, R97, 0x10, RZ ;  /* 0x0000001061637819 */ /* 0x000fe200000006ff */
[----:B------:R-:W-:Y:S01]  /*39e0*/  FADD.FTZ R148, R138, -R103 ;  /* 0x800000678a947221 */ /* 0x000fe20000010000 */
[----:B------:R-:W-:Y:S01]  /*39f0*/  SHF.L.U32 R97, R96, 0x10, RZ ;  /* 0x0000001060617819 */ /* 0x000fe200000006ff */
[----:B------:R-:W-:Y:S01]  /*3a00*/  FFMA.FTZ R154, R133, R101, R100 ;  /* 0x00000065859a7223 */ /* 0x000fe20000010064 */
[----:B------:R-:W-:Y:S01]  /*3a10*/  FADD.FTZ R156, R127, -R156 ;  /* 0x8000009c7f9c7221 */ /* 0x000fe20000010000 */
[C---:B------:R-:W-:Y:S01]  /*3a20*/  FFMA.FTZ R96, R144.reuse, R145, R99 ;  /* 0x0000009190607223 */ /* 0x040fe20000010063 */
[----:B------:R-:W-:Y:S01]  /*3a30*/  SHF.L.U32 R99, R83, 0x10, RZ ;  /* 0x0000001053637819 */ /* 0x000fe200000006ff */
[----:B------:R-:W-:Y:S01]  /*3a40*/  FFMA.FTZ R148, R144, R148, R97 ;  /* 0x0000009490947223 */ /* 0x000fe20000010061 */
[----:B------:R-:W-:Y:S01]  /*3a50*/  SHF.L.U32 R97, R82, 0x10, RZ ;  /* 0x0000001052617819 */ /* 0x000fe200000006ff */
[----:B------:R-:W-:Y:S01]  /*3a60*/  FADD.FTZ R154, R131, -R154 ;  /* 0x8000009a839a7221 */ /* 0x000fe20000010000 */
[-C--:B------:R-:W-:Y:S01]  /*3a70*/  FMUL.FTZ R98, R98, R143.reuse ;  /* 0x0000008f62627220 */ /* 0x080fe20000410000 */
[----:B------:R-:W-:Y:S01]  /*3a80*/  FFMA.FTZ R156, R144, R156, R99 ;  /* 0x0000009c909c7223 */ /* 0x000fe20000010063 */
[----:B------:R-:W-:Y:S01]  /*3a90*/  ISETP.GE.U32.AND P1, PT, R152, RZ, PT ;  /* 0x000000ff9800720c */ /* 0x000fe20003f26070 */
[----:B------:R-:W-:Y:S01]  /*3aa0*/  FFMA.FTZ R154, R144, R154, R97 ;  /* 0x0000009a909a7223 */ /* 0x000fe20000010061 */
[-C--:B------:R-:W-:Y:S01]  /*3ab0*/  FMUL.FTZ R102, R102, R143.reuse ;  /* 0x0000008f66667220 */ /* 0x080fe20000410000 */
[-C--:B------:R-:W-:Y:S01]  /*3ac0*/  FMUL.FTZ R156, R156, R143.reuse ;  /* 0x0000008f9c9c7220 */ /* 0x080fe20000410000 */
[C---:B------:R-:W-:Y:S01]  /*3ad0*/  LOP3.LUT P5, RZ, R153.reuse, 0xff0000, RZ, 0xc0, !PT ;  /* 0x00ff000099ff7812 */ /* 0x040fe200078ac0ff */
[-C--:B------:R-:W-:Y:S01]  /*3ae0*/  FMUL.FTZ R154, R154, R143.reuse ;  /* 0x0000008f9a9a7220 */ /* 0x080fe20000410000 */
[----:B------:R-:W-:Y:S01]  /*3af0*/  FMUL.FTZ R98, R98, UR14 ;  /* 0x0000000e62627c20 */ /* 0x000fe20008410000 */
[----:B------:R-:W-:Y:S01]  /*3b00*/  FMUL.FTZ R156, R156, UR14 ;  /* 0x0000000e9c9c7c20 */ /* 0x000fe20008410000 */
[C---:B------:R-:W-:Y:S01]  /*3b10*/  ISETP.GE.U32.AND.EX P1, PT, R153.reuse, 0x1000000, PT, P1 ;  /* 0x010000009900780c */ /* 0x040fe20003f26110 */
[----:B------:R-:W-:Y:S01]  /*3b20*/  FMUL.FTZ R154, R154, UR14 ;  /* 0x0000000e9a9a7c20 */ /* 0x000fe20008410000 */
[----:B------:R-:W-:Y:S01]  /*3b30*/  FMUL.FTZ R102, R102, UR14 ;  /* 0x0000000e66667c20 */ /* 0x000fe20008410000 */
[C---:B------:R-:W-:Y:S01]  /*3b40*/  LOP3.LUT P2, RZ, R153.reuse, 0xff, RZ, 0xc0, !PT ;  /* 0x000000ff99ff7812 */ /* 0x040fe2000784c0ff */
[-C--:B------:R-:W-:Y:S01]  /*3b50*/  FMUL.FTZ R96, R96, R143.reuse ;  /* 0x0000008f60607220 */ /* 0x080fe20000410000 */
[----:B------:R-:W-:Y:S01]  /*3b60*/  LOP3.LUT P6, RZ, R153, 0xff00, RZ, 0xc0, !PT ;  /* 0x0000ff0099ff7812 */ /* 0x000fe200078cc0ff */
[----:B------:R-:W-:Y:S01]  /*3b70*/  FMUL.FTZ R148, R148, R143 ;  /* 0x0000008f94947220 */ /* 0x000fe20000410000 */
[----:B------:R-:W-:Y:S01]  /*3b80*/  FSEL R99, R156, RZ, P5 ;  /* 0x000000ff9c637208 */ /* 0x000fe20002800000 */
[----:B------:R-:W-:Y:S01]  /*3b90*/  FMUL.FTZ R96, R96, UR14 ;  /* 0x0000000e60607c20 */ /* 0x000fe20008410000 */
[----:B------:R-:W-:Y:S01]  /*3ba0*/  FSEL R156, R98, RZ, P1 ;  /* 0x000000ff629c7208 */ /* 0x000fe20000800000 */
[----:B------:R-:W-:Y:S01]  /*3bb0*/  FMUL.FTZ R148, R148, UR14 ;  /* 0x0000000e94947c20 */ /* 0x000fe20008410000 */
[----:B------:R-:W-:Y:S01]  /*3bc0*/  FSEL R98, R154, RZ, P2 ;  /* 0x000000ff9a627208 */ /* 0x000fe20001000000 */
[-CC-:B------:R-:W-:Y:S01]  /*3bd0*/  FFMA.FTZ R154, R137, R101.reuse, R100.reuse ;  /* 0x00000065899a7223 */ /* 0x180fe20000010064 */
[----:B------:R-:W-:Y:S01]  /*3be0*/  FSEL R97, R102, RZ, P6 ;  /* 0x000000ff66617208 */ /* 0x000fe20003000000 */
[----:B------:R-:W-:Y:S01]  /*3bf0*/  FFMA.FTZ R102, R141, R101, R100 ;  /* 0x000000658d667223 */ /* 0x000fe20000010064 */
[----:B------:R-:W-:Y:S01]  /*3c00*/  SHF.L.U32 R103, R81, 0x10, RZ ;  /* 0x0000001051677819 */ /* 0x000fe200000006ff */
[----:B------:R-:W-:Y:S01]  /*3c10*/  FADD.FTZ R154, R135, -R154 ;  /* 0x8000009a879a7221 */ /* 0x000fe20000010000 */
[----:B------:R-:W-:Y:S01]  /*3c20*/  F2FP.BF16.F32.PACK_AB R98, R97, R98 ;  /* 0x000000626162723e */ /* 0x000fe200000010ff */
[----:B------:R-:W-:Y:S01]  /*3c30*/  FADD.FTZ R102, R139, -R102 ;  /* 0x800000668b667221 */ /* 0x000fe20000010000 */
[----:B------:R-:W-:-:S02]  /*3c40*/  SHF.L.U32 R97, R80, 0x10, RZ ;  /* 0x0000001050617819 */ /* 0x000fc400000006ff */
[----:B------:R-:W-:Y:S01]  /*3c50*/  F2FP.BF16.F32.PACK_AB R99, R156, R99 ;  /* 0x000000639c63723e */ /* 0x000fe200000010ff */
[----:B------:R-:W-:Y:S01]  /*3c60*/  FFMA.FTZ R156, R144, R154, R103 ;  /* 0x0000009a909c7223 */ /* 0x000fe20000010067 */
[----:B------:R-:W-:Y:S01]  /*3c70*/  LOP3.LUT P5, RZ, R152, 0xff0000, RZ, 0xc0, !PT ;  /* 0x00ff000098ff7812 */ /* 0x000fe200078ac0ff */
[----:B------:R-:W-:Y:S01]  /*3c80*/  FFMA.FTZ R154, R144, R102, R97 ;  /* 0x00000066909a7223 */ /* 0x000fe20000010061 */
[----:B------:R-:W-:Y:S01]  /*3c90*/  LOP3.LUT P6, RZ, R152, 0xff000000, RZ, 0xc0, !PT ;  /* 0xff00000098ff7812 */ /* 0x000fe200078cc0ff */
[----:B------:R-:W0:Y:S01]  /*3ca0*/  LDC.64 R102, c[0x0][0x468] ;  /* 0x00011a00ff667b82 */ /* 0x000e220000000a00 */
[-C--:B------:R-:W-:Y:S01]  /*3cb0*/  FMUL.FTZ R156, R156, R143.reuse ;  /* 0x0000008f9c9c7220 */ /* 0x080fe20000410000 */
[----:B------:R-:W-:Y:S01]  /*3cc0*/  FMUL.FTZ R154, R154, R143 ;  /* 0x0000008f9a9a7220 */ /* 0x000fe20000410000 */
[----:B------:R-:W-:Y:S02]  /*3cd0*/  LOP3.LUT P2, RZ, R152, 0xff00, RZ, 0xc0, !PT ;  /* 0x0000ff0098ff7812 */ /* 0x000fe4000784c0ff */
[----:B------:R-:W-:Y:S01]  /*3ce0*/  FMUL.FTZ R156, R156, UR14 ;  /* 0x0000000e9c9c7c20 */ /* 0x000fe20008410000 */
[----:B------:R-:W-:Y:S01]  /*3cf0*/  FMUL.FTZ R154, R154, UR14 ;  /* 0x0000000e9a9a7c20 */ /* 0x000fe20008410000 */
[----:B------:R-:W-:-:S02]  /*3d00*/  LOP3.LUT P1, RZ, R152, 0xff, RZ, 0xc0, !PT ;  /* 0x000000ff98ff7812 */ /* 0x000fc4000782c0ff */
[----:B------:R-:W-:Y:S02]  /*3d10*/  FSEL R145, R148, RZ, P2 ;  /* 0x000000ff94917208 */ /* 0x000fe40001000000 */
[----:B------:R-:W-:Y:S02]  /*3d20*/  FSEL R97, R156, RZ, P5 ;  /* 0x000000ff9c617208 */ /* 0x000fe40002800000 */
[----:B------:R-:W-:Y:S02]  /*3d30*/  FSEL R156, R96, RZ, P6 ;  /* 0x000000ff609c7208 */ /* 0x000fe40003000000 */
[----:B------:R-:W-:Y:S02]  /*3d40*/  FSEL R96, R154, RZ, P1 ;  /* 0x000000ff9a607208 */ /* 0x000fe40000800000 */
[----:B------:R-:W-:Y:S02]  /*3d50*/  F2FP.BF16.F32.PACK_AB R97, R156, R97 ;  /* 0x000000619c61723e */ /* 0x000fe400000010ff */
[----:B------:R-:W-:Y:S01]  /*3d60*/  F2FP.BF16.F32.PACK_AB R96, R145, R96 ;  /* 0x000000609160723e */ /* 0x000fe200000010ff */
[C---:B0-----:R-:W-:Y:S01]  /*3d70*/  IMAD.WIDE.U32 R102, R142.reuse, 0x10, R102 ;  /* 0x000000108e667825 */ /* 0x041fe200078e0066 */
[----:B------:R-:W-:-:S04]  /*3d80*/  IADD3 R142, PT, PT, R142, 0x20, RZ ;  /* 0x000000208e8e7810 */ /* 0x000fc80007ffe0ff */
[----:B------:R1:W-:Y:S03]  /*3d90*/  STG.E.128 desc[UR6][R102.64], R96 ;  /* 0x0000006066007986 */ /* 0x0003e6000c101d06 */
.L_x_451:
[----:B------:R-:W-:Y:S05]  /*3da0*/  BSYNC.RECONVERGENT B1 ;  /* 0x0000000000017941 */ /* 0x000fea0003800200 */
.L_x_450:
[----:B------:R-:W-:Y:S04]  /*3db0*/  BSSY.RECONVERGENT B1, `(.L_x_452) ;  /* 0x000004f000017945 */ /* 0x000fe80003800200 */
[----:B------:R-:W-:Y:S05]  /*3dc0*/  @!P4 BRA `(.L_x_453) ;  /* 0x000000040034c947 */ /* 0x000fea0003800000 */
[----:B-1----:R-:W-:Y:S01]  /*3dd0*/  PRMT R97, R27, 0x7632, R97 ;  /* 0x000076321b617816 */ /* 0x002fe20000000061 */
        /* <DEDUP_REMOVED lines=76> */
.L_x_453:
[----:B------:R-:W-:Y:S05]  /*42a0*/  BSYNC.RECONVERGENT B1 ;  /* 0x0000000000017941 */ /* 0x000fea0003800200 */
.L_x_452:
[----:B------:R-:W-:Y:S05]  /*42b0*/  @!P3 BRA `(.L_x_444) ;  /* 0x00000014003cb947 */ /* 0x000fea0003800000 */
[----:B-12---:R-:W-:Y:S01]  /*42c0*/  PRMT R96, R95, 0x7632, R96 ;  /* 0x000076325f607816 */ /* 0x006fe20000000060 */
[-CC-:B------:R-:W-:Y:S01]  /*42d0*/  FFMA.FTZ R98, R22, R101.reuse, R100.reuse ;  /* 0x0000006516627223 */ /* 0x180fe20000010064 */
[-CC-:B------:R-:W-:Y:S01]  /*42e0*/  FFMA.FTZ R155, R13, R101.reuse, R100.reuse ;  /* 0x000000650d9b7223 */ /* 0x180fe20000010064 */
[-C--:B------:R-:W-:Y:S01]  /*42f0*/  FFMA.FTZ R145, R11, R101.reuse, R100 ;  /* 0x000000650b917223 */ /* 0x080fe20000010064 */
[----:B------:R-:W-:Y:S01]  /*4300*/  SHF.L.U32 R97, R96, 0x10, RZ ;  /* 0x0000001060617819 */ /* 0x000fe200000006ff */
[----:B0-----:R-:W-:Y:S01]  /*4310*/  FADD.FTZ R102, R19, -R98 ;  /* 0x8000006213667221 */ /* 0x001fe20000010000 */
[----:B------:R-:W-:Y:S01]  /*4320*/  PRMT R96, R93, 0x7632, R96 ;  /* 0x000076325d607816 */ /* 0x000fe20000000060 */
[-CC-:B------:R-:W-:Y:S01]  /*4330*/  FFMA.FTZ R98, R16, R101.reuse, R100.reuse ;  /* 0x0000006510627223 */ /* 0x180fe20000010064 */
[-CC-:B------:R-:W-:Y:S01]  /*4340*/  FFMA.FTZ R149, R20, R101.reuse, R100.reuse ;  /* 0x0000006514957223 */ /* 0x180fe20000010064 */
[--C-:B------:R-:W-:Y:S01]  /*4350*/  FFMA.FTZ R102, R144, R102, R97.reuse ;  /* 0x0000006690667223 */ /* 0x100fe20000010061 */
[----:B------:R-:W-:Y:S01]  /*4360*/  PRMT R97, R94, 0x7632, R97 ;  /* 0x000076325e617816 */ /* 0x000fe20000000061 */
[-CC-:B------:R-:W-:Y:S01]  /*4370*/  FFMA.FTZ R103, R9, R101.reuse, R100.reuse ;  /* 0x0000006509677223 */ /* 0x180fe20000010064 */
[-CC-:B------:R-:W-:Y:S01]  /*4380*/  FFMA.FTZ R99, R7, R101.reuse, R100.reuse ;  /* 0x0000006507637223 */ /* 0x180fe20000010064 */
[----:B------:R-:W-:Y:S01]  /*4390*/  FFMA.FTZ R148, R14, R101, R100 ;  /* 0x000000650e947223 */ /* 0x000fe20000010064 */
[----:B------:R-:W-:Y:S01]  /*43a0*/  SHF.L.U32 R101, R97, 0x10, RZ ;  /* 0x0000001061657819 */ /* 0x000fe200000006ff */
[----:B------:R-:W-:Y:S01]  /*43b0*/  FADD.FTZ R98, R17, -R98 ;  /* 0x8000006211627221 */ /* 0x000fe20000010000 */
[----:B------:R-:W-:Y:S01]  /*43c0*/  SHF.L.U32 R97, R96, 0x10, RZ ;  /* 0x0000001060617819 */ /* 0x000fe200000006ff */
[----:B------:R-:W-:Y:S01]  /*43d0*/  FADD.FTZ R100, R18, -R149 ;  /* 0x8000009512647221 */ /* 0x000fe20000010000 */
[----:B------:R-:W-:Y:S01]  /*43e0*/  FADD.FTZ R156, R10, -R145 ;  /* 0x800000910a9c7221 */ /* 0x000fe20000010000 */
[----:B------:R-:W-:Y:S01]  /*43f0*/  FADD.FTZ R155, R12, -R155 ;  /* 0x8000009b0c9b7221 */ /* 0x000fe20000010000 */
[----:B------:R-:W-:Y:S01]  /*4400*/  FADD.FTZ R154, R8, -R103 ;  /* 0x80000067089a7221 */ /* 0x000fe20000010000 */
[----:B------:R-:W-:Y:S01]  /*4410*/  FFMA.FTZ R98, R144, R98, R97 ;  /* 0x0000006290627223 */ /* 0x000fe20000010061 */
[----:B------:R-:W-:Y:S01]  /*4420*/  SHF.L.U32 R97, R94, 0x10, RZ ;  /* 0x000000105e617819 */ /* 0x000fe200000006ff */
[----:B------:R-:W-:Y:S01]  /*4430*/  FFMA.FTZ R100, R144, R100, R101 ;  /* 0x0000006490647223 */ /* 0x000fe20000010065 */
[----:B------:R-:W-:Y:S01]  /*4440*/  SHF.L.U32 R101, R95, 0x10, RZ ;  /* 0x000000105f657819 */ /* 0x000fe200000006ff */
[----:B------:R-:W-:Y:S01]  /*4450*/  FADD.FTZ R160, R6, -R99 ;  /* 0x8000006306a07221 */ /* 0x000fe20000010000 */
[----:B------:R-:W-:Y:S01]  /*4460*/  SHF.L.U32 R103, R93, 0x10, RZ ;  /* 0x000000105d677819 */ /* 0x000fe200000006ff */
[----:B------:R-:W-:Y:S01]  /*4470*/  FFMA.FTZ R156, R144, R156, R97 ;  /* 0x0000009c909c7223 */ /* 0x000fe20000010061 */
[----:B------:R-:W-:Y:S01]  /*4480*/  SHF.L.U32 R99, R92, 0x10, RZ ;  /* 0x000000105c637819 */ /* 0x000fe200000006ff */
[----:B------:R-:W0:Y:S01]  /*4490*/  LDC.64 R96, c[0x0][0x468] ;  /* 0x00011a00ff607b82 */ /* 0x000e220000000a00 */
[--C-:B------:R-:W-:Y:S01]  /*44a0*/  FFMA.FTZ R158, R144, R155, R101.reuse ;  /* 0x0000009b909e7223 */ /* 0x100fe20000010065 */
[----:B------:R-:W-:Y:S01]  /*44b0*/  PRMT R101, R92, 0x7632, R101 ;  /* 0x000076325c657816 */ /* 0x000fe20000000065 */
[----:B------:R-:W-:Y:S01]  /*44c0*/  FADD.FTZ R162, R15, -R148 ;  /* 0x800000940fa27221 */ /* 0x000fe20000010000 */
[C---:B------:R-:W-:Y:S01]  /*44d0*/  FFMA.FTZ R154, R144.reuse, R154, R103 ;  /* 0x0000009a909a7223 */ /* 0x040fe20000010067 */
[----:B------:R-:W-:Y:S01]  /*44e0*/  FFMA.FTZ R148, R144, R160, R99 ;  /* 0x000000a090947223 */ /* 0x000fe20000010063 */
[----:B------:R-:W-:Y:S01]  /*44f0*/  SHF.L.U32 R101, R101, 0x10, RZ ;  /* 0x0000001065657819 */ /* 0x000fe200000006ff */
[-C--:B------:R-:W-:Y:S01]  /*4500*/  FMUL.FTZ R102, R102, R143.reuse ;  /* 0x0000008f66667220 */ /* 0x080fe20000410000 */
[-C--:B------:R-:W-:Y:S01]  /*4510*/  FMUL.FTZ R158, R158, R143.reuse ;  /* 0x0000008f9e9e7220 */ /* 0x080fe20000410000 */
[----:B------:R-:W-:Y:S01]  /*4520*/  ISETP.GE.U32.AND P1, PT, R146, RZ, PT ;  /* 0x000000ff9200720c */ /* 0x000fe20003f26070 */
[-C--:B------:R-:W-:Y:S01]  /*4530*/  FMUL.FTZ R100, R100, R143.reuse ;  /* 0x0000008f64647220 */ /* 0x080fe20000410000 */
[----:B------:R-:W-:Y:S01]  /*4540*/  FFMA.FTZ R144, R144, R162, R101 ;  /* 0x000000a290907223 */ /* 0x000fe20000010065 */
[----:B------:R-:W-:Y:S01]  /*4550*/  FMUL.FTZ R158, R158, UR14 ;  /* 0x0000000e9e9e7c20 */ /* 0x000fe20008410000 */
[----:B------:R-:W-:Y:S01]  /*4560*/  FMUL.FTZ R102, R102, UR14 ;  /* 0x0000000e66667c20 */ /* 0x000fe20008410000 */
        /* <DEDUP_REMOVED lines=9> */
[C---:B------:R-:W-:Y:S01]  /*4600*/  LOP3.LUT P4, RZ, R147.reuse, 0xff00, RZ, 0xc0, !PT ;  /* 0x0000ff0093ff7812 */ /* 0x040fe2000788c0ff */
[----:B------:R-:W-:Y:S01]  /*4610*/  FMUL.FTZ R154, R154, UR14 ;  /* 0x0000000e9a9a7c20 */ /* 0x000fe20008410000 */
[----:B------:R-:W-:Y:S01]  /*4620*/  FSEL R99, R158, RZ, P5 ;  /* 0x000000ff9e637208 */ /* 0x000fe20002800000 */
[----:B------:R-:W-:Y:S01]  /*4630*/  FMUL.FTZ R98, R98, UR14 ;  /* 0x0000000e62627c20 */ /* 0x000fe20008410000 */
[----:B------:R-:W-:Y:S01]  /*4640*/  FSEL R102, R102, RZ, P1 ;  /* 0x000000ff66667208 */ /* 0x000fe20000800000 */
[----:B------:R-:W-:Y:S01]  /*4650*/  FMUL.FTZ R148, R148, UR14 ;  /* 0x0000000e94947c20 */ /* 0x000fe20008410000 */
[----:B------:R-:W-:Y:S01]  /*4660*/  FMUL.FTZ R144, R144, UR14 ;  /* 0x0000000e90907c20 */ /* 0x000fe20008410000 */
[----:B------:R-:W-:Y:S01]  /*4670*/  LOP3.LUT P2, RZ, R147, 0xff, RZ, 0xc0, !PT ;  /* 0x000000ff93ff7812 */ /* 0x000fe2000784c0ff */
[----:B0-----:R-:W-:Y:S01]  /*4680*/  IMAD.WIDE.U32 R142, R142, 0x10, R96 ;  /* 0x000000108e8e7825 */ /* 0x001fe200078e0060 */
[----:B------:R-:W-:-:S02]  /*4690*/  LOP3.LUT P3, RZ, R146, 0xff0000, RZ, 0xc0, !PT ;  /* 0x00ff000092ff7812 */ /* 0x000fc4000786c0ff */
[C---:B------:R-:W-:Y:S02]  /*46a0*/  LOP3.LUT P6, RZ, R146.reuse, 0xff000000, RZ, 0xc0, !PT ;  /* 0xff00000092ff7812 */ /* 0x040fe400078cc0ff */
[C---:B------:R-:W-:Y:S02]  /*46b0*/  LOP3.LUT P5, RZ, R146.reuse, 0xff, RZ, 0xc0, !PT ;  /* 0x000000ff92ff7812 */ /* 0x040fe400078ac0ff */
[----:B------:R-:W-:Y:S02]  /*46c0*/  LOP3.LUT P1, RZ, R146, 0xff00, RZ, 0xc0, !PT ;  /* 0x0000ff0092ff7812 */ /* 0x000fe4000782c0ff */
[----:B------:R-:W-:Y:S02]  /*46d0*/  FSEL R103, R100, RZ, P4 ;  /* 0x000000ff64677208 */ /* 0x000fe40002000000 */
[----:B------:R-:W-:Y:S02]  /*46e0*/  FSEL R156, R156, RZ, P2 ;  /* 0x000000ff9c9c7208 */ /* 0x000fe40001000000 */
[----:B------:R-:W-:-:S02]  /*46f0*/  FSEL R97, R154, RZ, P3 ;  /* 0x000000ff9a617208 */ /* 0x000fc40001800000 */
[----:B------:R-:W-:Y:S02]  /*4700*/  FSEL R100, R98, RZ, P6 ;  /* 0x000000ff62647208 */ /* 0x000fe40003000000 */
[----:B------:R-:W-:Y:S02]  /*4710*/  FSEL R96, R148, RZ, P5 ;  /* 0x000000ff94607208 */ /* 0x000fe40002800000 */
[----:B------:R-:W-:Y:S02]  /*4720*/  FSEL R101, R144, RZ, P1 ;  /* 0x000000ff90657208 */ /* 0x000fe40000800000 */
[----:B------:R-:W-:Y:S02]  /*4730*/  F2FP.BF16.F32.PACK_AB R99, R102, R99 ;  /* 0x000000636663723e */ /* 0x000fe400000010ff */
[----:B------:R-:W-:Y:S02]  /*4740*/  F2FP.BF16.F32.PACK_AB R98, R103, R156 ;  /* 0x0000009c6762723e */ /* 0x000fe400000010ff */
[----:B------:R-:W-:-:S02]  /*4750*/  F2FP.BF16.F32.PACK_AB R97, R100, R97 ;  /* 0x000000616461723e */ /* 0x000fc400000010ff */
[----:B------:R-:W-:-:S05]  /*4760*/  F2FP.BF16.F32.PACK_AB R96, R101, R96 ;  /* 0x000000606560723e */ /* 0x000fca00000010ff */
[----:B------:R0:W-:Y:S01]  /*4770*/  STG.E.128 desc[UR6][R142.64], R96 ;  /* 0x000000608e007986 */ /* 0x0001e2000c101d06 */
[----:B------:R-:W-:Y:S05]  /*4780*/  BRA `(.L_x_444) ;  /* 0x0000001000087947 */ /* 0x000fea0003800000 */
.L_x_449:
[----:B------:R-:W-:Y:S04]  /*4790*/  BSSY.RECONVERGENT B1, `(.L_x_454) ;  /* 0x0000056000017945 */ /* 0x000fe80003800200 */
[----:B------:R-:W-:Y:S05]  /*47a0*/  @!P5 BRA `(.L_x_455) ;  /* 0x000000040050d947 */ /* 0x000fea0003800000 */
[----:B------:R-:W-:Y:S01]  /*47b0*/  PRMT R98, R81, 0x7632, R98 ;  /* 0x0000763251627816 */ /* 0x000fe20000000062 */
[-C--:B0-----:R-:W-:Y:S01]  /*47c0*/  FFMA.FTZ R103, R136, R101.reuse, R100 ;  /* 0x0000006588677223 */ /* 0x081fe20000010064 */
[----:B------:R-:W-:Y:S01]  /*47d0*/  PRMT R96, R80, 0x7632, R96 ;  /* 0x0000763250607816 */ /* 0x000fe20000000060 */
[----:B------:R-:W-:Y:S01]  /*47e0*/  FFMA.FTZ R97, R140, R101, R100 ;  /* 0x000000658c617223 */ /* 0x000fe20000010064 */
[----:B------:R-:W-:Y:S01]  /*47f0*/  SHF.L.U32 R98, R98, 0x10, RZ ;  /* 0x0000001062627819 */ /* 0x000fe200000006ff */
[----:B------:R-:W-:Y:S01]  /*4800*/  FADD.FTZ R103, R134, -R103 ;  /* 0x8000006786677221 */ /* 0x000fe20000010000 */
[----:B------:R-:W-:Y:S01]  /*4810*/  SHF.L.U32 R99, R96, 0x10, RZ ;  /* 0x0000001060637819 */ /* 0x000fe200000006ff */
[----:B------:R-:W-:Y:S01]  /*4820*/  FADD.FTZ R97, R138, -R97 ;  /* 0x800000618a617221 */ /* 0x000fe20000010000 */
[----:B------:R-:W-:Y:S01]  /*4830*/  PRMT R96, R82, 0x7632, R96 ;  /* 0x0000763252607816 */ /* 0x000fe20000000060 */
[--C-:B------:R-:W-:Y:S01]  /*4840*/  FFMA.FTZ R154, R144, R103, R98.reuse ;  /* 0x00000067909a7223 */ /* 0x100fe20000010062 */
[----:B------:R-:W-:Y:S01]  /*4850*/  PRMT R98, R83, 0x7632, R98 ;  /* 0x0000763253627816 */ /* 0x000fe20000000062 */
[--C-:B------:R-:W-:Y:S01]  /*4860*/  FFMA.FTZ R103, R128, R101, R100.reuse ;  /* 0x0000006580677223 */ /* 0x100fe20000010064 */
[----:B------:R-:W-:Y:S01]  /*4870*/  FFMA.FTZ R148, R144, R97, R99 ;  /* 0x0000006190947223 */ /* 0x000fe20000010063 */
[----:B------:R-:W-:Y:S01]  /*4880*/  SHF.L.U32 R99, R96, 0x10, RZ ;  /* 0x0000001060637819 */ /* 0x000fe200000006ff */
[-CC-:B------:R-:W-:Y:S01]  /*4890*/  FFMA.FTZ R97, R132, R101.reuse, R100.reuse ;  /* 0x0000006584617223 */ /* 0x180fe20000010064 */
[----:B------:R-:W-:Y:S01]  /*48a0*/  SHF.L.U32 R98, R98, 0x10, RZ ;  /* 0x0000001062627819 */ /* 0x000fe200000006ff */
[----:B------:R-:W-:Y:S01]  /*48b0*/  FADD.FTZ R103, R126, -R103 ;  /* 0x800000677e677221 */ /* 0x000fe20000010000 */
[----:B------:R-:W-:Y:S01]  /*48c0*/  FFMA.FTZ R96, R141, R101, R100 ;  /* 0x000000658d607223 */ /* 0x000fe20000010064 */
[----:B------:R-:W-:Y:S01]  /*48d0*/  FADD.FTZ R97, R130, -R97 ;  /* 0x8000006182617221 */ /* 0x000fe20000010000 */
[----:B------:R-:W-:Y:S01]  /*48e0*/  ISETP.GE.U32.AND P1, PT, R152, RZ, PT ;  /* 0x000000ff9800720c */ /* 0x000fe20003f26070 */
[C---:B------:R-:W-:Y:S01]  /*48f0*/  FFMA.FTZ R156, R144.reuse, R103, R98 ;  /* 0x00000067909c7223 */ /* 0x040fe20000010062 */
[----:B------:R-:W-:Y:S01]  /*4900*/  FFMA.FTZ R98, R137, R101, R100 ;  /* 0x0000006589627223 */ /* 0x000fe20000010064 */
[----:B------:R-:W0:Y:S01]  /*4910*/  LDC.64 R102, c[0x0][0x478] ;  /* 0x00011e00ff667b82 */ /* 0x000e220000000a00 */
[----:B------:R-:W-:Y:S01]  /*4920*/  FADD.FTZ R145, R139, -R96 ;  /* 0x800000608b917221 */ /* 0x000fe20000010000 */
[----:B------:R-:W-:Y:S01]  /*4930*/  SHF.L.U32 R96, R81, 0x10, RZ ;  /* 0x0000001051607819 */ /* 0x000fe200000006ff */
[----:B------:R-:W-:Y:S01]  /*4940*/  FADD.FTZ R149, R135, -R98 ;  /* 0x8000006287957221 */ /* 0x000fe20000010000 */
[----:B------:R-:W-:Y:S01]  /*4950*/  FFMA.FTZ R158, R144, R97, R99 ;  /* 0x00000061909e7223 */ /* 0x000fe20000010063 */
[----:B------:R-:W-:Y:S01]  /*4960*/  SHF.L.U32 R97, R80, 0x10, RZ ;  /* 0x0000001050617819 */ /* 0x000fe200000006ff */
[----:B------:R-:W-:Y:S01]  /*4970*/  FFMA.FTZ R98, R129, R101, R100 ;  /* 0x0000006581627223 */ /* 0x000fe20000010064 */
[----:B------:R-:W-:Y:S01]  /*4980*/  FFMA.FTZ R149, R144, R149, R96 ;  /* 0x0000009590957223 */ /* 0x000fe20000010060 */
[----:B------:R-:W-:Y:S01]  /*4990*/  FFMA.FTZ R96, R133, R101, R100 ;  /* 0x0000006585607223 */ /* 0x000fe20000010064 */
[----:B------:R-:W-:Y:S01]  /*49a0*/  SHF.L.U32 R99, R82, 0x10, RZ ;  /* 0x0000001052637819 */ /* 0x000fe200000006ff */
[----:B------:R-:W-:Y:S01]  /*49b0*/  FFMA.FTZ R145, R144, R145, R97 ;  /* 0x0000009190917223 */ /* 0x000fe20000010061 */
[----:B------:R-:W-:Y:S01]  /*49c0*/  FADD.FTZ R157, R127, -R98 ;  /* 0x800000627f9d7221 */ /* 0x000fe20000010000 */
[----:B------:R-:W-:Y:S01]  /*49d0*/  FADD.FTZ R97, R131, -R96 ;  /* 0x8000006083617221 */ /* 0x000fe20000010000 */
[----:B------:R-:W-:-:S02]  /*49e0*/  SHF.L.U32 R96, R83, 0x10, RZ ;  /* 0x0000001053607819 */ /* 0x000fc400000006ff */
[----:B------:R-:W-:Y:S01]  /*49f0*/  ISETP.GE.U32.AND.EX P1, PT, R153, 0x1000000, PT, P1 ;  /* 0x010000009900780c */ /* 0x000fe20003f26110 */
[----:B------:R-:W-:Y:S01]  /*4a00*/  FFMA.FTZ R155, R144, R97, R99 ;  /* 0x00000061909b7223 */ /* 0x000fe20000010063 */
[----:B------:R-:W-:Y:S01]  /*4a10*/  F2FP.BF16.F32.PACK_AB R97, R154, R149 ;  /* 0x000000959a61723e */ /* 0x000fe200000010ff */
[----:B------:R-:W-:Y:S01]  /*4a20*/  FFMA.FTZ R157, R144, R157, R96 ;  /* 0x0000009d909d7223 */ /* 0x000fe20000010060 */
[----:B------:R-:W-:Y:S01]  /*4a30*/  F2FP.BF16.F32.PACK_AB R96, R148, R145 ;  /* 0x000000919460723e */ /* 0x000fe200000010ff */
[----:B------:R-:W-:Y:S01]  /*4a40*/  FMUL.FTZ R145, R145, R143 ;  /* 0x0000008f91917220 */ /* 0x000fe20000410000 */
[----:B------:R-:W-:Y:S01]  /*4a50*/  F2FP.BF16.F32.PACK_AB R98, R158, R155 ;  /* 0x0000009b9e62723e */ /* 0x000fe200000010ff */
[----:B------:R-:W-:Y:S01]  /*4a60*/  FMUL.FTZ R155, R155, R143 ;  /* 0x0000008f9b9b7220 */ /* 0x000fe20000410000 */
[----:B------:R-:W-:Y:S01]  /*4a70*/  F2FP.BF16.F32.PACK_AB R99, R156, R157 ;  /* 0x0000009d9c63723e */ /* 0x000fe200000010ff */
[----:B0-----:R-:W-:-:S04]  /*4a80*/  IMAD.WIDE.U32 R102, R142, 0x10, R102 ;  /* 0x000000108e667825 */ /* 0x001fc800078e0066 */
[-C--:B------:R-:W-:Y:S01]  /*4a90*/  FMUL.FTZ R156, R156, R143.reuse ;  /* 0x0000008f9c9c7220 */ /* 0x080fe20000410000 */
[-C--:B------:R-:W-:Y:S01]  /*4aa0*/  FMUL.FTZ R157, R157, R143.reuse ;  /* 0x0000008f9d9d7220 */ /* 0x080fe20000410000 */
[-C--:B------:R-:W-:Y:S01]  /*4ab0*/  FMUL.FTZ R158, R158, R143.reuse ;  /* 0x0000008f9e9e7220 */ /* 0x080fe20000410000 */
[----:B------:R-:W-:Y:S01]  /*4ac0*/  FMUL.FTZ R155, R155, UR14 ;  /* 0x0000000e9b9b7c20 */ /* 0x000fe20008410000 */
[----:B------:R0:W-:Y:S01]  /*4ad0*/  STG.E.128 desc[UR6][R102.64], R96 ;  /* 0x0000006066007986 */ /* 0x0001e2000c101d06 */
[----:B------:R-:W-:Y:S01]  /*4ae0*/  FMUL.FTZ R156, R156, UR14 ;  /* 0x0000000e9c9c7c20 */ /* 0x000fe20008410000 */
[----:B------:R-:W-:Y:S01]  /*4af0*/  FMUL.FTZ R157, R157, UR14 ;  /* 0x0000000e9d9d7c20 */ /* 0x000fe20008410000 */
[----:B------:R-:W-:Y:S01]  /*4b00*/  FMUL.FTZ R158, R158, UR14 ;  /* 0x0000000e9e9e7c20 */ /* 0x000fe20008410000 */
[----:B------:R-:W-:Y:S01]  /*4b10*/  LOP3.LUT P5, RZ, R153, 0xff0000, RZ, 0xc0, !PT ;  /* 0x00ff000099ff7812 */ /* 0x000fe200078ac0ff */
[-C--:B------:R-:W-:Y:S01]  /*4b20*/  FMUL.FTZ R149, R149, R143.reuse ;  /* 0x0000008f95957220 */ /* 0x080fe20000410000 */
[C---:B------:R-:W-:Y:S01]  /*4b30*/  LOP3.LUT P2, RZ, R153.reuse, 0xff, RZ, 0xc0, !PT ;  /* 0x000000ff99ff7812 */ /* 0x040fe2000784c0ff */
[-C--:B------:R-:W-:Y:S01]  /*4b40*/  FMUL.FTZ R154, R154, R143.reuse ;  /* 0x0000008f9a9a7220 */ /* 0x080fe20000410000 */
[----:B------:R-:W-:Y:S01]  /*4b50*/  LOP3.LUT P6, RZ, R153, 0xff00, RZ, 0xc0, !PT ;  /* 0x0000ff0099ff7812 */ /* 0x000fe200078cc0ff */
[----:B------:R-:W-:Y:S01]  /*4b60*/  FMUL.FTZ R148, R148, R143 ;  /* 0x0000008f94947220 */ /* 0x000fe20000410000 */
[----:B------:R-:W-:Y:S01]  /*4b70*/  FSEL R156, R156, RZ, P1 ;  /* 0x000000ff9c9c7208 */ /* 0x000fe20000800000 */
[----:B------:R-:W-:Y:S01]  /*4b80*/  FMUL.FTZ R145, R145, UR14 ;  /* 0x0000000e91917c20 */ /* 0x000fe20008410000 */
[----:B------:R-:W-:Y:S01]  /*4b90*/  LOP3.LUT P1, RZ, R152, 0xff, RZ, 0xc0, !PT ;  /* 0x000000ff98ff7812 */ /* 0x000fe2000782c0ff */
[----:B------:R-:W-:Y:S01]  /*4ba0*/  FMUL.FTZ R149, R149, UR14 ;  /* 0x0000000e95957c20 */ /* 0x000fe20008410000 */
[----:B------:R-:W-:Y:S01]  /*4bb0*/  FMUL.FTZ R154, R154, UR14 ;  /* 0x0000000e9a9a7c20 */ /* 0x000fe20008410000 */
        /* <DEDUP_REMOVED lines=19> */
.L_x_455:
[----:B------:R-:W-:Y:S05]  /*4cf0*/  BSYNC.RECONVERGENT B1 ;  /* 0x0000000000017941 */ /* 0x000fea0003800200 */
.L_x_454:
[----:B------:R-:W-:Y:S04]  /*4d00*/  BSSY.RECONVERGENT B1, `(.L_x_456) ;  /* 0x0000056000017945 */ /* 0x000fe80003800200 */
[----:B------:R-:W-:Y:S05]  /*4d10*/  @!P4 BRA `(.L_x_457) ;  /* 0x000000040050c947 */ /* 0x000fea0003800000 */
[----:B-1----:R-:W-:Y:S01]  /*4d20*/  PRMT R98, R25, 0x7632, R98 ;  /* 0x0000763219627816 */ /* 0x002fe20000000062 */
        /* <DEDUP_REMOVED lines=83> */
.L_x_457:
[----:B------:R-:W-:Y:S05]  /*5260*/  BSYNC.RECONVERGENT B1 ;  /* 0x0000000000017941 */ /* 0x000fea0003800200 */
.L_x_456:
[----:B------:R-:W-:Y:S05]  /*5270*/  @!P3 BRA `(.L_x_444) ;  /* 0x00000004004cb947 */ /* 0x000fea0003800000 */
[----:B-12---:R-:W-:Y:S01]  /*5280*/  PRMT R96, R92, 0x7632, R96 ;  /* 0x000076325c607816 */ /* 0x006fe20000000060 */
[-CC-:B------:R-:W-:Y:S01]  /*5290*/  FFMA.FTZ R98, R14, R101.reuse, R100.reuse ;  /* 0x000000650e627223 */ /* 0x180fe20000010064 */
[-CC-:B------:R-:W-:Y:S01]  /*52a0*/  FFMA.FTZ R148, R22, R101.reuse, R100.reuse ;  /* 0x0000006516947223 */ /* 0x180fe20000010064 */
[-CC-:B0-----:R-:W-:Y:S01]  /*52b0*/  FFMA.FTZ R103, R7, R101.reuse, R100.reuse ;  /* 0x0000006507677223 */ /* 0x181fe20000010064 */
[-CC-:B------:R-:W-:Y:S01]  /*52c0*/  FFMA.FTZ R99, R9, R101.reuse, R100.reuse ;  /* 0x0000006509637223 */ /* 0x180fe20000010064 */
[-CC-:B------:R-:W-:Y:S01]  /*52d0*/  FFMA.FTZ R102, R16, R101.reuse, R100.reuse ;  /* 0x0000006510667223 */ /* 0x180fe20000010064 */
[-CC-:B------:R-:W-:Y:S01]  /*52e0*/  FFMA.FTZ R97, R11, R101.reuse, R100.reuse ;  /* 0x000000650b617223 */ /* 0x180fe20000010064 */
[-CC-:B------:R-:W-:Y:S01]  /*52f0*/  FFMA.FTZ R155, R20, R101.reuse, R100.reuse ;  /* 0x00000065149b7223 */ /* 0x180fe20000010064 */
[--C-:B------:R-:W-:Y:S01]  /*5300*/  FFMA.FTZ R101, R13, R101, R100.reuse ;  /* 0x000000650d657223 */ /* 0x100fe20000010064 */
[----:B------:R-:W-:Y:S01]  /*5310*/  PRMT R100, R95, 0x7632, R100 ;  /* 0x000076325f647816 */ /* 0x000fe20000000064 */
[----:B------:R-:W-:Y:S01]  /*5320*/  FADD.FTZ R145, R15, -R98 ;  /* 0x800000620f917221 */ /* 0x000fe20000010000 */
[----:B------:R-:W-:Y:S01]  /*5330*/  SHF.L.U32 R96, R96, 0x10, RZ ;  /* 0x0000001060607819 */ /* 0x000fe200000006ff */
[--C-:B------:R-:W-:Y:S01]  /*5340*/  FADD.FTZ R149, R19, -R148.reuse ;  /* 0x8000009413957221 */ /* 0x100fe20000010000 */
[----:B------:R-:W-:Y:S01]  /*5350*/  SHF.L.U32 R157, R100, 0x10, RZ ;  /* 0x00000010649d7819 */ /* 0x000fe200000006ff */
[----:B------:R-:W-:Y:S01]  /*5360*/  FADD.FTZ R103, R6, -R103 ;  /* 0x8000006706677221 */ /* 0x000fe20000010000 */
[----:B------:R-:W-:Y:S01]  /*5370*/  PRMT R148, R94, 0x7632, R148 ;  /* 0x000076325e947816 */ /* 0x000fe20000000094 */
[C-C-:B------:R-:W-:Y:S01]  /*5380*/  FFMA.FTZ R98, R144.reuse, R145, R96.reuse ;  /* 0x0000009190627223 */ /* 0x140fe20000010060 */
[----:B------:R-:W-:Y:S01]  /*5390*/  PRMT R96, R93, 0x7632, R96 ;  /* 0x000076325d607816 */ /* 0x000fe20000000060 */
[----:B------:R-:W-:Y:S01]  /*53a0*/  FFMA.FTZ R100, R144, R149, R157 ;  /* 0x0000009590647223 */ /* 0x000fe2000001009d */
[----:B------:R-:W-:Y:S01]  /*53b0*/  FADD.FTZ R145, R17, -R102 ;  /* 0x8000006611917221 */ /* 0x000fe20000010000 */
[----:B------:R-:W-:Y:S01]  /*53c0*/  SHF.L.U32 R102, R148, 0x10, RZ ;  /* 0x0000001094667819 */ /* 0x000fe200000006ff */
[----:B------:R-:W-:Y:S01]  /*53d0*/  FADD.FTZ R155, R18, -R155 ;  /* 0x8000009b129b7221 */ /* 0x000fe20000010000 */
[----:B------:R-:W-:Y:S01]  /*53e0*/  SHF.L.U32 R149, R96, 0x10, RZ ;  /* 0x0000001060957819 */ /* 0x000fe200000006ff */
[----:B------:R-:W-:Y:S01]  /*53f0*/  FADD.FTZ R97, R10, -R97 ;  /* 0x800000610a617221 */ /* 0x000fe20000010000 */
[----:B------:R-:W-:Y:S01]  /*5400*/  SHF.L.U32 R154, R93, 0x10, RZ ;  /* 0x000000105d9a7819 */ /* 0x000fe200000006ff */
[----:B------:R-:W-:Y:S01]  /*5410*/  FADD.FTZ R101, R12, -R101 ;  /* 0x800000650c657221 */ /* 0x000fe20000010000 */
[C---:B------:R-:W-:Y:S01]  /*5420*/  FFMA.FTZ R102, R144.reuse, R155, R102 ;  /* 0x0000009b90667223 */ /* 0x040fe20000010066 */
[----:B------:R-:W-:Y:S01]  /*5430*/  FFMA.FTZ R148, R144, R145, R149 ;  /* 0x0000009190947223 */ /* 0x000fe20000010095 */
[----:B------:R-:W-:Y:S01]  /*5440*/  FADD.FTZ R145, R8, -R99 ;  /* 0x8000006308917221 */ /* 0x000fe20000010000 */
[----:B------:R-:W-:-:S02]  /*5450*/  SHF.L.U32 R99, R92, 0x10, RZ ;  /* 0x000000105c637819 */ /* 0x000fc400000006ff */
[----:B------:R-:W-:Y:S01]  /*5460*/  FMUL.FTZ R156, R148, R143 ;  /* 0x0000008f949c7220 */ /* 0x000fe20000410000 */
[C---:B------:R-:W-:Y:S01]  /*5470*/  FFMA.FTZ R145, R144.reuse, R145, R154 ;  /* 0x0000009190917223 */ /* 0x040fe2000001009a */
[----:B------:R-:W-:Y:S01]  /*5480*/  SHF.L.U32 R154, R95, 0x10, RZ ;  /* 0x000000105f9a7819 */ /* 0x000fe200000006ff */
[----:B------:R-:W-:Y:S01]  /*5490*/  FFMA.FTZ R96, R144, R103, R99 ;  /* 0x0000006790607223 */ /* 0x000fe20000010063 */
[----:B------:R-:W-:Y:S01]  /*54a0*/  SHF.L.U32 R99, R94, 0x10, RZ ;  /* 0x000000105e637819 */ /* 0x000fe200000006ff */
[----:B------:R-:W-:Y:S01]  /*54b0*/  FMUL.FTZ R155, R145, R143 ;  /* 0x0000008f919b7220 */ /* 0x000fe20000410000 */
[----:B------:R-:W-:Y:S01]  /*54c0*/  ISETP.GE.U32.AND P1, PT, R146, RZ, PT ;  /* 0x000000ff9200720c */ /* 0x000fe20003f26070 */
[----:B------:R-:W-:Y:S01]  /*54d0*/  FMUL.FTZ R156, R156, UR14 ;  /* 0x0000000e9c9c7c20 */ /* 0x000fe20008410000 */
[----:B------:R-:W-:Y:S01]  /*54e0*/  LOP3.LUT P4, RZ, R147, 0xff0000, RZ, 0xc0, !PT ;  /* 0x00ff000093ff7812 */ /* 0x000fe2000788c0ff */
[C---:B------:R-:W-:Y:S01]  /*54f0*/  FFMA.FTZ R99, R144.reuse, R97, R99 ;  /* 0x0000006190637223 */ /* 0x040fe20000010063 */
[----:B------:R-:W-:Y:S01]  /*5500*/  FFMA.FTZ R144, R144, R101, R154 ;  /* 0x0000006590907223 */ /* 0x000fe2000001009a */
[-C--:B------:R-:W-:Y:S01]  /*5510*/  FMUL.FTZ R101, R96, R143.reuse ;  /* 0x0000008f60657220 */ /* 0x080fe20000410000 */
[C---:B------:R-:W-:Y:S01]  /*5520*/  F2FP.BF16.F32.PACK_AB R96, R98.reuse, R96 ;  /* 0x000000606260723e */ /* 0x040fe200000010ff */
[----:B------:R-:W-:Y:S01]  /*5530*/  FMUL.FTZ R154, R98, R143 ;  /* 0x0000008f629a7220 */ /* 0x000fe20000410000 */
[----:B------:R-:W-:Y:S01]  /*5540*/  F2FP.BF16.F32.PACK_AB R97, R148, R145 ;  /* 0x000000919461723e */ /* 0x000fe200000010ff */
[----:B------:R-:W-:Y:S01]  /*5550*/  FMUL.FTZ R103, R99, R143 ;  /* 0x0000008f63677220 */ /* 0x000fe20000410000 */
[C---:B------:R-:W-:Y:S01]  /*5560*/  F2FP.BF16.F32.PACK_AB R98, R102.reuse, R99 ;  /* 0x000000636662723e */ /* 0x040fe200000010ff */
[-C--:B------:R-:W-:Y:S01]  /*5570*/  FMUL.FTZ R102, R102, R143.reuse ;  /* 0x0000008f66667220 */ /* 0x080fe20000410000 */
[-C--:B------:R-:W-:Y:S01]  /*5580*/  FMUL.FTZ R145, R100, R143.reuse ;  /* 0x0000008f64917220 */ /* 0x080fe20000410000 */
[----:B------:R-:W-:Y:S01]  /*5590*/  FMUL.FTZ R143, R144, R143 ;  /* 0x0000008f908f7220 */ /* 0x000fe20000410000 */
[----:B------:R-:W-:Y:S01]  /*55a0*/  ISETP.GE.U32.AND.EX P1, PT, R147, 0x1000000, PT, P1 ;  /* 0x010000009300780c */ /* 0x000fe20003f26110 */
[----:B------:R-:W-:Y:S01]  /*55b0*/  FMUL.FTZ R103, R103, UR14 ;  /* 0x0000000e67677c20 */ /* 0x000fe20008410000 */
[----:B------:R-:W-:Y:S01]  /*55c0*/  FMUL.FTZ R145, R145, UR14 ;  /* 0x0000000e91917c20 */ /* 0x000fe20008410000 */
[----:B------:R-:W-:Y:S01]  /*55d0*/  FMUL.FTZ R143, R143, UR14 ;  /* 0x0000000e8f8f7c20 */ /* 0x000fe20008410000 */
[----:B------:R-:W-:Y:S01]  /*55e0*/  F2FP.BF16.F32.PACK_AB R99, R100, R144 ;  /* 0x000000906463723e */ /* 0x000fe200000010ff */
[----:B------:R-:W-:Y:S01]  /*55f0*/  FMUL.FTZ R100, R102, UR14 ;  /* 0x0000000e66647c20 */ /* 0x000fe20008410000 */
[----:B------:R-:W-:Y:S01]  /*5600*/  LOP3.LUT P2, RZ, R147, 0xff, RZ, 0xc0, !PT ;  /* 0x000000ff93ff7812 */ /* 0x000fe2000784c0ff */
[----:B------:R-:W0:Y:S01]  /*5610*/  LDC.64 R148, c[0x0][0x478] ;  /* 0x00011e00ff947b82 */ /* 0x000e220000000a00 */
[----:B------:R-:W-:Y:S01]  /*5620*/  FSEL R144, R143, RZ, P4 ;  /* 0x000000ff8f907208 */ /* 0x000fe20002000000 */
[----:B------:R-:W-:Y:S01]  /*5630*/  FMUL.FTZ R155, R155, UR14 ;  /* 0x0000000e9b9b7c20 */ /* 0x000fe20008410000 */
[----:B------:R-:W-:Y:S01]  /*5640*/  FSEL R145, R145, RZ, P1 ;  /* 0x000000ff91917208 */ /* 0x000fe20000800000 */
[----:B------:R-:W-:Y:S01]  /*5650*/  FMUL.FTZ R101, R101, UR14 ;  /* 0x0000000e65657c20 */ /* 0x000fe20008410000 */
[----:B------:R-:W-:Y:S01]  /*5660*/  FSEL R102, R103, RZ, P2 ;  /* 0x000000ff67667208 */ /* 0x000fe20001000000 */
[----:B------:R-:W-:Y:S01]  /*5670*/  FMUL.FTZ R154, R154, UR14 ;  /* 0x0000000e9a9a7c20 */ /* 0x000fe20008410000 */
[----:B------:R-:W-:-:S02]  /*5680*/  F2FP.BF16.F32.PACK_AB R103, R145, R144 ;  /* 0x000000909167723e */ /* 0x000fc400000010ff */
[----:B------:R-:W1:Y:S01]  /*5690*/  LDC.64 R144, c[0x0][0x468] ;  /* 0x00011a00ff907b82 */ /* 0x000e620000000a00 */
[----:B------:R-:W-:Y:S02]  /*56a0*/  LOP3.LUT P3, RZ, R147, 0xff00, RZ, 0xc0, !PT ;  /* 0x0000ff0093ff7812 */ /* 0x000fe4000786c0ff */
[----:B------:R-:W-:Y:S02]  /*56b0*/  LOP3.LUT P4, RZ, R146, 0xff000000, RZ, 0xc0, !PT ;  /* 0xff00000092ff7812 */ /* 0x000fe4000788c0ff */
[----:B------:R-:W-:Y:S02]  /*56c0*/  FSEL R143, R100, RZ, P3 ;  /* 0x000000ff648f7208 */ /* 0x000fe40001800000 */
[C---:B------:R-:W-:Y:S02]  /*56d0*/  LOP3.LUT P3, RZ, R146.reuse, 0xff0000, RZ, 0xc0, !PT ;  /* 0x00ff000092ff7812 */ /* 0x040fe4000786c0ff */
[C---:B------:R-:W-:Y:S02]  /*56e0*/  LOP3.LUT P1, RZ, R146.reuse, 0xff, RZ, 0xc0, !PT ;  /* 0x000000ff92ff7812 */ /* 0x040fe4000782c0ff */
[----:B------:R-:W-:-:S02]  /*56f0*/  LOP3.LUT P2, RZ, R146, 0xff00, RZ, 0xc0, !PT ;  /* 0x0000ff0092ff7812 */ /* 0x000fc4000784c0ff */
[----:B------:R-:W-:Y:S02]  /*5700*/  F2FP.BF16.F32.PACK_AB R102, R143, R102 ;  /* 0x000000668f66723e */ /* 0x000fe400000010ff */
[----:B------:R-:W-:Y:S01]  /*5710*/  FSEL R155, R155, RZ, P3 ;  /* 0x000000ff9b9b7208 */ /* 0x000fe20001800000 */
[----:B0-----:R-:W-:Y:S01]  /*5720*/  IMAD.WIDE.U32 R148, R142, 0x10, R148 ;  /* 0x000000108e947825 */ /* 0x001fe200078e0094 */
[----:B------:R-:W-:Y:S02]  /*5730*/  FSEL R156, R156, RZ, P4 ;  /* 0x000000ff9c9c7208 */ /* 0x000fe40002000000 */
[----:B------:R-:W-:Y:S02]  /*5740*/  FSEL R100, R101, RZ, P1 ;  /* 0x000000ff65647208 */ /* 0x000fe40000800000 */
[----:B------:R-:W-:Y:S01]  /*5750*/  FSEL R143, R154, RZ, P2 ;  /* 0x000000ff9a8f7208 */ /* 0x000fe20001000000 */
[----:B------:R0:W-:Y:S01]  /*5760*/  STG.E.128 desc[UR6][R148.64], R96 ;  /* 0x0000006094007986 */ /* 0x0001e2000c101d06 */
[----:B------:R-:W-:Y:S01]  /*5770*/  F2FP.BF16.F32.PACK_AB R101, R156, R155 ;  /* 0x0000009b9c65723e */ /* 0x000fe200000010ff */
[----:B-1----:R-:W-:Y:S01]  /*5780*/  IMAD.WIDE.U32 R144, R142, 0x10, R144 ;  /* 0x000000108e907825 */ /* 0x002fe200078e0090 */
[----:B------:R-:W-:-:S05]  /*5790*/  F2FP.BF16.F32.PACK_AB R100, R143, R100 ;  /* 0x000000648f64723e */ /* 0x000fca00000010ff */
[----:B------:R0:W-:Y:S02]  /*57a0*/  STG.E.128 desc[UR6][R144.64], R100 ;  /* 0x0000006490007986 */ /* 0x0001e4000c101d06 */
.L_x_444:
[----:B------:R-:W-:Y:S05]  /*57b0*/  BSYNC.RECONVERGENT B0 ;  /* 0x0000000000007941 */ /* 0x000fea0003800200 */
.L_x_437:
[----:B01234-:R-:W0:Y:S02]  /*57c0*/  LDC.64 R96, c[0x0][0x380] ;  /* 0x0000e000ff607b82 */ /* 0x01fe240000000a00 */
[----:B0-----:R-:W-:-:S04]  /*57d0*/  LEA R107, R96, R107, 0x2 ;  /* 0x0000006b606b7211 */ /* 0x001fc800078e10ff */
[----:B------:R-:W-:-:S13]  /*57e0*/  ISETP.GE.AND P1, PT, R107, R97, PT ;  /* 0x000000616b00720c */ /* 0x000fda0003f26270 */
[----:B------:R-:W-:Y:S05]  /*57f0*/  @!P1 BRA `(.L_x_458) ;  /* 0xffffffac00849947 */ /* 0x000fea000383ffff */
.L_x_429:
[----:B------:R-:W0:Y:S01]  /*5800*/  S2R R3, SR_CgaCtaId ;  /* 0x0000000000037919 */ /* 0x000e220000008800 */
[----:B------:R-:W-:Y:S01]  /*5810*/  SHF.R.U32.HI R4, RZ, 0x5, R106 ;  /* 0x00000005ff047819 */ /* 0x000fe2000001166a */
[----:B------:R-:W-:Y:S05]  /*5820*/  WARPSYNC.ALL ;  /* 0x0000000000007948 */ /* 0x000fea0003800000 */
[----:B------:R-:W-:Y:S01]  /*5830*/  MOV R2, 0x400 ;  /* 0x0000040000027802 */ /* 0x000fe20000000f00 */
[----:B------:R-:W-:Y:S01]  /*5840*/  IMAD R109, R4, 0x60, R109 ;  /* 0x00000060046d7824 */ /* 0x000fe200078e026d */
[----:B------:R-:W1:Y:S01]  /*5850*/  S2UR UR4, SR_CTAID.X ;  /* 0x00000000000479c3 */ /* 0x000e620000002500 */
[----:B------:R-:W2:Y:S01]  /*5860*/  LDCU.128 UR16, c[0x0][0x440] ;  /* 0x00008800ff1077ac */ /* 0x000ea20008000c00 */
[----:B0-----:R-:W-:-:S02]  /*5870*/  LEA R2, R3, R2, 0x18 ;  /* 0x0000000203027211 */ /* 0x001fc400078ec0ff */
[----:B------:R-:W-:Y:S02]  /*5880*/  LOP3.LUT R3, R106, 0x7f, RZ, 0x3c, !PT ;  /* 0x0000007f6a037812 */ /* 0x000fe400078e3cff */
[----:B------:R-:W-:Y:S02]  /*5890*/  LEA R109, R109, R2, 0x5 ;  /* 0x000000026d6d7211 */ /* 0x000fe400078e28ff */
[----:B------:R-:W-:Y:S01]  /*58a0*/  IADD3 R27, PT, PT, R3, R0, RZ ;  /* 0x00000000031b7210 */ /* 0x000fe20007ffe0ff */
[----:B-1----:R-:W-:Y:S01]  /*58b0*/  IMAD R3, R0, UR4, RZ ;  /* 0x0000000400037c24 */ /* 0x002fe2000f8e02ff */
[----:B------:R-:W-:Y:S01]  /*58c0*/  LEA R0, R106, R2, 0x2 ;  /* 0x000000026a007211 */ /* 0x000fe200078e10ff */
[----:B------:R-:W-:Y:S01]  /*58d0*/  STS.128 [R109], R56 ;  /* 0x000000386d007388 */ /* 0x000fe20000000c00 */
[----:B------:R-:W-:Y:S02]  /*58e0*/  ISETP.GE.U32.AND P5, PT, R27, 0x80, PT ;  /* 0x000000801b00780c */ /* 0x000fe40003fa6070 */
[----:B-----5:R-:W-:Y:S01]  /*58f0*/  IADD3 R34, P0, PT, R3, R106, RZ ;  /* 0x0000006a03227210 */ /* 0x020fe20007f1e0ff */
[----:B------:R-:W-:Y:S01]  /*5900*/  STS.128 [R109+0x10], R60 ;  /* 0x0000103c6d007388 */ /* 0x000fe20000000c00 */
[----:B------:R-:W-:-:S02]  /*5910*/  ISETP.GE.U32.AND P4, PT, R27, 0x100, PT ;  /* 0x000001001b00780c */ /* 0x000fc40003f86070 */
[----:B------:R-:W-:Y:S01]  /*5920*/  IADD3.X R35, PT, PT, RZ, RZ, RZ, P0, !PT ;  /* 0x000000ffff237210 */ /* 0x000fe200007fe4ff */
[----:B------:R-:W-:Y:S01]  /*5930*/  STS.128 [R109+0x400], R84 ;  /* 0x000400546d007388 */ /* 0x000fe20000000c00 */
[C---:B------:R-:W-:Y:S02]  /*5940*/  ISETP.GE.U32.AND P3, PT, R27.reuse, 0x180, PT ;  /* 0x000001801b00780c */ /* 0x040fe40003f66070 */
[C---:B------:R-:W-:Y:S01]  /*5950*/  ISETP.GE.U32.AND P2, PT, R27.reuse, 0x200, PT ;  /* 0x000002001b00780c */ /* 0x040fe20003f46070 */
[----:B------:R-:W-:Y:S01]  /*5960*/  STS.128 [R109+0x410], R88 ;  /* 0x000410586d007388 */ /* 0x000fe20000000c00 */
[C---:B------:R-:W-:Y:S02]  /*5970*/  ISETP.GE.U32.AND P1, PT, R27.reuse, 0x280, PT ;  /* 0x000002801b00780c */ /* 0x040fe40003f26070 */
[----:B------:R-:W-:Y:S01]  /*5980*/  ISETP.GE.U32.AND P0, PT, R27, 0x300, PT ;  /* 0x000003001b00780c */ /* 0x000fe20003f06070 */
[----:B------:R-:W-:Y:S01]  /*5990*/  STS.128 [R109+0x800], R72 ;  /* 0x000800486d007388 */ /* 0x000fe20000000c00 */
[----:B------:R-:W-:-:S02]  /*59a0*/  SHF.L.U64.HI R35, R34, 0x2, R35 ;  /* 0x0000000222237819 */ /* 0x000fc40000010223 */
[----:B------:R-:W-:Y:S01]  /*59b0*/  SHF.L.U32 R34, R34, 0x2, RZ ;  /* 0x0000000222227819 */ /* 0x000fe200000006ff */
[----:B------:R-:W-:Y:S01]  /*59c0*/  STS.128 [R109+0x810], R76 ;  /* 0x0008104c6d007388 */ /* 0x000fe20000000c00 */
[----:B------:R-:W-:Y:S02]  /*59d0*/  BAR.SYNC.DEFER_BLOCKING 0x0 ;  /* 0x0000000000007b1d */ /* 0x000fe40000010000 */
[----:B--2---:R-:W-:-:S04]  /*59e0*/  IADD3 R36, P6, PT, R34, UR18, RZ ;  /* 0x0000001222247c10 */ /* 0x004fc8000ffde0ff */
        /* <DEDUP_REMOVED lines=87> */
[----:B------:R-:W-:Y:S01]  /*5f60*/  LDS R18, [R0+0x2a00] ;  /* 0x002a000000127984 */ /* 0x000fe20000000800 */
[----:B------:R-:W-:-:S03]  /*5f70*/  FADD.FTZ R27, R27, R30 ;  /* 0x0000001e1b1b7221 */ /* 0x000fc60000010000 */
[----:B------:R-:W4:Y:S01]  /*5f80*/  LDS R6, [R0+0xa00] ;  /* 0x000a000000067984 */ /* 0x000f220000000800 */
[----:B------:R-:W-:-:S03]  /*5f90*/  FADD.FTZ R8, R8, R15 ;  /* 0x0000000f08087221 */ /* 0x000fc60000010000 */
[----:B------:R-:W4:Y:S01]  /*5fa0*/  LDS R14, [R0+0x2000] ;  /* 0x00200000000e7984 */ /* 0x000f220000000800 */
[----:B------:R-:W-:-:S03]  /*5fb0*/  FADD.FTZ R27, R27, R32 ;  /* 0x000000201b1b7221 */ /* 0x000fc60000010000 */
[----:B------:R-:W4:Y:S01]  /*5fc0*/  LDS R17, [R0+0x1600] ;  /* 0x0016000000117984 */ /* 0x000f220000000800 */
[----:B------:R-:W-:-:S03]  /*5fd0*/  FADD.FTZ R8, R8, R19 ;  /* 0x0000001308087221 */ /* 0x000fc60000010000 */
[----:B------:R3:W-:Y:S01]  /*5fe0*/  @P5 STG.E desc[UR6][R2.64], R33 ;  /* 0x0000002102005986 */ /* 0x0007e2000c101906 */
[----:B0-----:R-:W-:-:S03]  /*5ff0*/  FADD.FTZ R10, RZ, R10 ;  /* 0x0000000aff0a7221 */ /* 0x001fc60000010000 */
[----:B------:R-:W0:Y:S01]  /*6000*/  LDS R20, [R0+0x2c00] ;  /* 0x002c000000147984 */ /* 0x000e220000000800 */
[----:B-1----:R-:W-:-:S03]  /*6010*/  FADD.FTZ R29, R8, R29 ;  /* 0x0000001d081d7221 */ /* 0x002fc60000010000 */
[----:B------:R-:W1:Y:S01]  /*6020*/  LDS R16, [R0+0x2200] ;  /* 0x0022000000107984 */ /* 0x000e620000000800 */
[----:B--2---:R-:W-:Y:S01]  /*6030*/  FADD.FTZ R5, R10, R5 ;  /* 0x000000050a057221 */ /* 0x004fe20000010000 */
[----:B---3--:R-:W-:Y:S02]  /*6040*/  @P5 MOV R2, R34 ;  /* 0x0000002200025202 */ /* 0x008fe40000000f00 */
[----:B------:R-:W2:Y:S01]  /*6050*/  LDS R19, [R0+0x2e00] ;  /* 0x002e000000137984 */ /* 0x000ea20000000800 */
[-C--:B------:R-:W-:Y:S01]  /*6060*/  @P5 MOV R3, R35.reuse ;  /* 0x0000002300035202 */ /* 0x080fe20000000f00 */
[----:B------:R-:W-:Y:S01]  /*6070*/  FADD.FTZ R4, RZ, R4 ;  /* 0x00000004ff047221 */ /* 0x000fe20000010000 */
[----:B------:R-:W-:Y:S01]  /*6080*/  @P5 IADD3 R34, P6, PT, R34, 0x200, RZ ;  /* 0x0000020022225810 */ /* 0x000fe20007fde0ff */
[----:B----4-:R-:W-:Y:S02]  /*6090*/  FADD.FTZ R5, R5, R12 ;  /* 0x0000000c05057221 */ /* 0x010fe40000010000 */
[----:B------:R3:W-:Y:S01]  /*60a0*/  @P5 STG.E desc[UR6][R2.64], R21 ;  /* 0x0000001502005986 */ /* 0x0007e2000c101906 */
[----:B------:R-:W-:Y:S01]  /*60b0*/  @P5 IADD3.X R35, PT, PT, RZ, R35, RZ, P6, !PT ;  /* 0x00000023ff235210 */ /* 0x000fe200037fe4ff */
        /* <DEDUP_REMOVED lines=11> */
[----:B---3--:R-:W-:-:S02]  /*6170*/  @P4 MOV R2, R34 ;  /* 0x0000002200024202 */ /* 0x008fc40000000f00 */
[----:B------:R-:W-:Y:S01]  /*6180*/  @P4 MOV R3, R35 ;  /* 0x0000002300034202 */ /* 0x000fe20000000f00 */
[----:B--2---:R-:W-:Y:S01]  /*6190*/  FADD.FTZ R19, R16, R19 ;  /* 0x0000001310137221 */ /* 0x004fe20000010000 */
[----:B------:R-:W-:-:S03]  /*61a0*/  @P4 IADD3 R34, P6, PT, R34, 0x200, RZ ;  /* 0x0000020022224810 */ /* 0x000fc60007fde0ff */
[----:B------:R0:W-:Y:S01]  /*61b0*/  @P4 STG.E desc[UR6][R2.64], R9 ;  /* 0x0000000902004986 */ /* 0x0001e2000c101906 */
[----:B------:R-:W-:Y:S02]  /*61c0*/  @P4 IADD3.X R35, PT, PT, RZ, R35, RZ, P6, !PT ;  /* 0x00000023ff234210 */ /* 0x000fe400037fe4ff */
[----:B0-----:R-:W-:Y:S01]  /*61d0*/  @P3 MOV R2, R36 ;  /* 0x0000002400023202 */ /* 0x001fe20000000f00 */
[----:B------:R-:W-:Y:S01]  /*61e0*/  FADD.FTZ R9, R5, R18 ;  /* 0x0000001205097221 */ /* 0x000fe20000010000 */
        /* <DEDUP_REMOVED lines=37> */
.L_x_436:
        /* <DEDUP_REMOVED lines=8> */
.L_x_460:
[----:B------:R-:W-:Y:S05]  /*64c0*/  BSYNC B0 ;  /* 0x0000000000007941 */ /* 0x000fea0003800000 */
.L_x_459:
        /* <DEDUP_REMOVED lines=8> */
.L_x_461:
[----:B------:R-:W-:Y:S01]  /*6550*/  FADD.FTZ R96, R96, R149 ;  /* 0x0000009560607221 */ /* 0x000fe20000010000 */
[----:B------:R-:W-:-:S04]  /*6560*/  HFMA2 R155, -RZ, RZ, 0, 1.1920928955078125e-07 ;  /* 0x00000002ff9b7431 */ /* 0x000fc800000001ff */
[----:B------:R-:W-:Y:S02]  /*6570*/  MOV R156, R96 ;  /* 0x00000060009c7202 */ /* 0x000fe40000000f00 */
[----:B------:R-:W-:-:S07]  /*6580*/  MOV R97, R148 ;  /* 0x0000009400617202 */ /* 0x000fce0000000f00 */
[----:B------:R-:W-:Y:S05]  /*6590*/  WARPSYNC.COLLECTIVE R145, `(.L_x_462) ;  /* 0x0000000091087348 */ /* 0x000fea0003c00000 */
[----:B------:R0:W1:Y:S02]  /*65a0*/  SHFL.BFLY P2, R148, R156, R155, R158 ;  /* 0x0c00009b9c947389 */ /* 0x000064000004009e */
[----:B01----:R-:W-:Y:S05]  /*65b0*/  ENDCOLLECTIVE ;  /* 0x000000000000791b */ /* 0x003fea0003800000 */
.L_x_462:
[----:B------:R-:W-:-:S05]  /*65c0*/  FADD.FTZ R97, R97, R154 ;  /* 0x0000009a61617221 */ /* 0x000fca0000010000 */
[----:B------:R-:W-:Y:S02]  /*65d0*/  MOV R156, R97 ;  /* 0x00000061009c7202 */ /* 0x000fe40000000f00 */
[----:B------:R-:W-:-:S07]  /*65e0*/  MOV R99, R148 ;  /* 0x0000009400637202 */ /* 0x000fce0000000f00 */
[----:B------:R-:W-:Y:S05]  /*65f0*/  WARPSYNC.COLLECTIVE R145, `(.L_x_463) ;  /* 0x0000000091087348 */ /* 0x000fea0003c00000 */
[----:B------:R0:W1:Y:S02]  /*6600*/  SHFL.BFLY P2, R148, R156, R155, R158 ;  /* 0x0c00009b9c947389 */ /* 0x000064000004009e */
[----:B01----:R-:W-:Y:S05]  /*6610*/  ENDCOLLECTIVE ;  /* 0x000000000000791b */ /* 0x003fea0003800000 */
.L_x_463:
[----:B------:R-:W-:Y:S01]  /*6620*/  FADD.FTZ R99, R96, R99 ;  /* 0x0000006360637221 */ /* 0x000fe20000010000 */
[----:B------:R-:W-:-:S04]  /*6630*/  HFMA2 R155, -RZ, RZ, 0, 2.384185791015625e-07 ;  /* 0x00000004ff9b7431 */ /* 0x000fc800000001ff */
[----:B------:R-:W-:Y:S02]  /*6640*/  MOV R156, R99 ;  /* 0x00000063009c7202 */ /* 0x000fe40000000f00 */
[----:B------:R-:W-:-:S07]  /*6650*/  MOV R98, R148 ;  /* 0x0000009400627202 */ /* 0x000fce0000000f00 */
[----:B------:R-:W-:Y:S05]  /*6660*/  WARPSYNC.COLLECTIVE R145, `(.L_x_464) ;  /* 0x0000000091087348 */ /* 0x000fea0003c00000 */
[----:B------:R0:W1:Y:S02]  /*6670*/  SHFL.BFLY P2, R148, R156, R155, R158 ;  /* 0x0c00009b9c947389 */ /* 0x000064000004009e */
[----:B01----:R-:W-:Y:S05]  /*6680*/  ENDCOLLECTIVE ;  /* 0x000000000000791b */ /* 0x003fea0003800000 */
.L_x_464:
[----:B------:R-:W-:-:S05]  /*6690*/  FADD.FTZ R98, R97, R98 ;  /* 0x0000006261627221 */ /* 0x000fca0000010000 */
[----:B------:R-:W-:Y:S02]  /*66a0*/  MOV R156, R98 ;  /* 0x00000062009c7202 */ /* 0x000fe40000000f00 */
[----:B------:R-:W-:-:S07]  /*66b0*/  MOV R100, R148 ;  /* 0x0000009400647202 */ /* 0x000fce0000000f00 */
[----:B------:R-:W-:Y:S05]  /*66c0*/  WARPSYNC.COLLECTIVE R145, `(.L_x_465) ;  /* 0x0000000091087348 */ /* 0x000fea0003c00000 */
[----:B------:R0:W1:Y:S02]  /*66d0*/  SHFL.BFLY P2, R148, R156, R155, R158 ;  /* 0x0c00009b9c947389 */ /* 0x000064000004009e */
[----:B01----:R-:W-:Y:S05]  /*66e0*/  ENDCOLLECTIVE ;  /* 0x000000000000791b */ /* 0x003fea0003800000 */
.L_x_465:
[----:B------:R-:W-:Y:S01]  /*66f0*/  FADD.FTZ R100, R99, R100 ;  /* 0x0000006463647221 */ /* 0x000fe20000010000 */
[----:B------:R-:W-:-:S04]  /*6700*/  HFMA2 R155, -RZ, RZ, 0, 4.76837158203125e-07 ;  /* 0x00000008ff9b7431 */ /* 0x000fc800000001ff */
[----:B------:R-:W-:Y:S02]  /*6710*/  MOV R156, R100 ;  /* 0x00000064009c7202 */ /* 0x000fe40000000f00 */
[----:B------:R-:W-:-:S07]  /*6720*/  MOV R101, R148 ;  /* 0x0000009400657202 */ /* 0x000fce0000000f00 */
[----:B------:R-:W-:Y:S05]  /*6730*/  WARPSYNC.COLLECTIVE R145, `(.L_x_466) ;  /* 0x0000000091087348 */ /* 0x000fea0003c00000 */
[----:B------:R0:W1:Y:S02]  /*6740*/  SHFL.BFLY P2, R148, R156, R155, R158 ;  /* 0x0c00009b9c947389 */ /* 0x000064000004009e */
[----:B01----:R-:W-:Y:S05]  /*6750*/  ENDCOLLECTIVE ;  /* 0x000000000000791b */ /* 0x003fea0003800000 */
.L_x_466:
[----:B------:R-:W-:-:S05]  /*6760*/  FADD.FTZ R101, R98, R101 ;  /* 0x0000006562657221 */ /* 0x000fca0000010000 */
[----:B------:R-:W-:Y:S02]  /*6770*/  MOV R156, R101 ;  /* 0x00000065009c7202 */ /* 0x000fe40000000f00 */
[----:B------:R-:W-:-:S07]  /*6780*/  MOV R103, R148 ;  /* 0x0000009400677202 */ /* 0x000fce0000000f00 */
[----:B------:R-:W-:Y:S05]  /*6790*/  WARPSYNC.COLLECTIVE R145, `(.L_x_467) ;  /* 0x0000000091087348 */ /* 0x000fea0003c00000 */
[----:B------:R0:W1:Y:S02]  /*67a0*/  SHFL.BFLY P2, R148, R156, R155, R158 ;  /* 0x0c00009b9c947389 */ /* 0x000064000004009e */
[----:B01----:R-:W-:Y:S05]  /*67b0*/  ENDCOLLECTIVE ;  /* 0x000000000000791b */ /* 0x003fea0003800000 */
.L_x_467:
[----:B------:R-:W-:Y:S01]  /*67c0*/  FADD.FTZ R103, R100, R103 ;  /* 0x0000006764677221 */ /* 0x000fe20000010000 */
[----:B------:R-:W-:-:S04]  /*67d0*/  HFMA2 R155, -RZ, RZ, 0, 9.5367431640625e-07 ;  /* 0x00000010ff9b7431 */ /* 0x000fc800000001ff */
[----:B------:R-:W-:Y:S02]  /*67e0*/  MOV R156, R103 ;  /* 0x00000067009c7202 */ /* 0x000fe40000000f00 */
[----:B------:R-:W-:-:S07]  /*67f0*/  MOV R102, R148 ;  /* 0x0000009400667202 */ /* 0x000fce0000000f00 */
[----:B------:R-:W-:Y:S05]  /*6800*/  WARPSYNC.COLLECTIVE R145, `(.L_x_468) ;  /* 0x0000000091087348 */ /* 0x000fea0003c00000 */
[----:B------:R0:W1:Y:S02]  /*6810*/  SHFL.BFLY P2, R148, R156, R155, R158 ;  /* 0x0c00009b9c947389 */ /* 0x000064000004009e */
[----:B01----:R-:W-:Y:S05]  /*6820*/  ENDCOLLECTIVE ;  /* 0x000000000000791b */ /* 0x003fea0003800000 */
.L_x_468:
[----:B------:R-:W-:-:S05]  /*6830*/  FADD.FTZ R102, R101, R102 ;  /* 0x0000006665667221 */ /* 0x000fca0000010000 */
[----:B------:R-:W-:Y:S02]  /*6840*/  MOV R156, R102 ;  /* 0x00000066009c7202 */ /* 0x000fe40000000f00 */
[----:B------:R-:W-:-:S07]  /*6850*/  MOV R96, R148 ;  /* 0x0000009400607202 */ /* 0x000fce0000000f00 */
[----:B------:R-:W-:Y:S05]  /*6860*/  WARPSYNC.COLLECTIVE R145, `(.L_x_469) ;  /* 0x0000000091087348 */ /* 0x000fea0003c00000 */
[----:B------:R0:W1:Y:S02]  /*6870*/  SHFL.BFLY P2, R148, R156, R155, R158 ;  /* 0x0c00009b9c947389 */ /* 0x000064000004009e */
[----:B01----:R-:W-:Y:S05]  /*6880*/  ENDCOLLECTIVE ;  /* 0x000000000000791b */ /* 0x003fea0003800000 */
.L_x_469:
[----:B------:R-:W-:Y:S01]  /*6890*/  MOV R97, R148 ;  /* 0x0000009400617202 */ /* 0x000fe20000000f00 */
[----:B------:R-:W-:Y:S06]  /*68a0*/  BRA `(.L_x_470) ;  /* 0xffffffb4001c7947 */ /* 0x000fec000383ffff */
.L_x_471:
        /* <DEDUP_REMOVED lines=13> */
.L_x_14419:


//--------------------- .text._ZN10layer_norm13ln_bwd_kernelINS_13Kernel_traitsI13__nv_bfloat16S2_S2_S2_fjLj768ELj1ELj4ELj1ELj16ENS_18Kernel_traits_baseILj768ES2_S2_S2_S2_fjLj128EEEEELb1ELb0ELb0ELb1EEEvNS_9BwdParamsE --------------------------
	.section	.text._ZN10layer_norm13ln_bwd_kernelINS_13Kernel_traitsI13__nv_bfloat16S2_S2_S2_fjLj768ELj1ELj4ELj1ELj16ENS_18Kernel_traits_baseILj768ES2_S2_S2_S2_fjLj128EEEEELb1ELb0ELb0ELb1EEEvNS_9BwdParamsE,"ax",@progbits
	.align	128
        .global         _ZN10layer_norm13ln_bwd_kernelINS_13Kernel_traitsI13__nv_bfloat16S2_S2_S2_fjLj768ELj1ELj4ELj1ELj16ENS_18Kernel_traits_baseILj768ES2_S2_S2_S2_fjLj128EEEEELb1ELb0ELb0ELb1EEEvNS_9BwdParamsE
        .type           _ZN10layer_norm13ln_bwd_kernelINS_13Kernel_traitsI13__nv_bfloat16S2_S2_S2_fjLj768ELj1ELj4ELj1ELj16ENS_18Kernel_traits_baseILj768ES2_S2_S2_S2_fjLj128EEEEELb1ELb0ELb0ELb1EEEvNS_9BwdParamsE,@function
        .size           _ZN10layer_norm13ln_bwd_kernelINS_13Kernel_traitsI13__nv_bfloat16S2_S2_S2_fjLj768ELj1ELj4ELj1ELj16ENS_18Kernel_traits_baseILj768ES2_S2_S2_S2_fjLj128EEEEELb1ELb0ELb0ELb1EEEvNS_9BwdParamsE,(.L_x_14420 - _ZN10layer_norm13ln_bwd_kernelINS_13Kernel_traitsI13__nv_bfloat16S2_S2_S2_fjLj768ELj1ELj4ELj1ELj16ENS_18Kernel_traits_baseILj768ES2_S2_S2_S2_fjLj128EEEEELb1ELb0ELb0ELb1EEEvNS_9BwdParamsE)
        .other          _ZN10layer_norm13ln_bwd_kernelINS_13Kernel_traitsI13__nv_bfloat16S2_S2_S2_fjLj768ELj1ELj4ELj1ELj16ENS_18Kernel_traits_baseILj768ES2_S2_S2_S2_fjLj128EEEEELb1ELb0ELb0ELb1EEEvNS_9BwdParamsE,@"STO_CUDA_ENTRY STV_DEFAULT"
_ZN10layer_norm13ln_bwd_kernelINS_13Kernel_traitsI13__nv_bfloat16S2_S2_S2_fjLj768ELj1ELj4ELj1ELj16ENS_18Kernel_traits_baseILj768ES2_S2_S2_S2_fjLj128EEEEELb1ELb0ELb0ELb1EEEvNS_9BwdParamsE:
.text._ZN10layer_norm13ln_bwd_kernelINS_13Kernel_traitsI13__nv_bfloat16S2_S2_S2_fjLj768ELj1ELj4ELj1ELj16ENS_18Kernel_traits_baseILj768ES2_S2_S2_S2_fjLj128EEEEELb1ELb0ELb0ELb1EEEvNS_9BwdParamsE:
        /* <DEDUP_REMOVED lines=38> */
[----:B------:R-:W-:Y:S02]  /*0260*/  LOP3.LUT R105, R56, 0x1f, RZ, 0xc0, !PT ;  /* 0x0000001f38697812 */ /* 0x000fe400078ec0ff */
[----:B--2---:R-:W-:-:S13]  /*0270*/  ISETP.GE.AND P0, PT, R111, UR9, PT ;  /* 0x000000096f007c0c */ /* 0x004fda000bf06270 */
[----:B-1-34-:R-:W-:Y:S05]  /*0280*/  @P0 BRA `(.L_x_473) ;  /* 0x0000006000d80947 */ /* 0x01afea0003800000 */
        /* <DEDUP_REMOVED lines=47> */
.L_x_487:
        /* <DEDUP_REMOVED lines=8> */
[----:B------:R0:W5:Y:S01]  /*0600*/  LDG.E R115, desc[UR6][R28.64] ;  /* 0x000000061c737981 */ /* 0x000162000c1e1900 */
[----:B------:R-:W-:Y:S01]  /*0610*/  UISETP.NE.U32.AND UP0, UPT, UR12, URZ, UPT ;  /* 0x000000ff0c00728c */ /* 0x000fe2000bf05070 */
[----:B------:R-:W-:-:S03]  /*0620*/  IMAD R0, R111, UR14, RZ ;  /* 0x0000000e6f007c24 */ /* 0x000fc6000f8e02ff */
[----:B------:R-:W-:Y:S02]  /*0630*/  UISETP.NE.AND.EX UP0, UPT, UR13, URZ, UPT, UP0 ;  /* 0x000000ff0d00728c */ /* 0x000fe4000bf05300 */
        /* <DEDUP_REMOVED lines=8> */
[----:B0-----:R-:W-:Y:S06]  /*06c0*/  BRA.U UP0, `(.L_x_475) ;  /* 0x0000001100207547 */ /* 0x001fec000b800000 */
[----:B------:R-:W0:Y:S01]  /*06d0*/  LDC.64 R36, c[0x0][0x3a8] ;  /* 0x0000ea00ff247b82 */ /* 0x000e220000000a00 */
[----:B------:R-:W-:-:S07]  /*06e0*/  IADD3 R114, PT, PT, R116, 0x20, RZ ;  /* 0x0000002074727810 */ /* 0x000fce0007ffe0ff */
[----:B------:R-:W1:Y:S01]  /*06f0*/  LDC.64 R48, c[0x0][0x428] ;  /* 0x00010a00ff307b82 */ /* 0x000e620000000a00 */
[----:B------:R-:W-:-:S07]  /*0700*/  IADD3 R112, PT, PT, R116, 0x40, RZ ;  /* 0x0000004074707810 */ /* 0x000fce0007ffe0ff */
[----:B------:R-:W2:Y:S01]  /*0710*/  LDC.64 R2, c[0x0][0x3b0] ;  /* 0x0000ec00ff027b82 */ /* 0x000ea20000000a00 */
[----:B0-----:R-:W-:-:S04]  /*0720*/  IMAD.WIDE.U32 R28, R116, 0x10, R36 ;  /* 0x00000010741c7825 */ /* 0x001fc800078e0024 */
[--C-:B------:R-:W-:Y:S02]  /*0730*/  IMAD.WIDE.U32 R32, R114, 0x10, R36.reuse ;  /* 0x0000001072207825 */ /* 0x100fe400078e0024 */
[----:B------:R-:W3:Y:S02]  /*0740*/  LDG.E.128 R28, desc[UR6][R28.64] ;  /* 0x000000061c1c7981 */ /* 0x000ee4000c1e1d00 */
[----:B------:R-:W-:Y:S02]  /*0750*/  IMAD.WIDE.U32 R36, R112, 0x10, R36 ;  /* 0x0000001070247825 */ /* 0x000fe400078e0024 */
[----:B------:R-:W4:Y:S04]  /*0760*/  LDG.E.128 R32, desc[UR6][R32.64] ;  /* 0x0000000620207981 */ /* 0x000f28000c1e1d00 */
[----:B------:R-:W4:Y:S01]  /*0770*/  LDG.E.128 R36, desc[UR6][R36.64] ;  /* 0x0000000624247981 */ /* 0x000f22000c1e1d00 */
[----:B-1----:R-:W-:-:S06]  /*0780*/  IMAD.WIDE.U32 R40, R116, 0x10, R48 ;  /* 0x0000001074287825 */ /* 0x002fcc00078e0030 */
[----:B------:R-:W4:Y:S01]  /*0790*/  LDG.E.128 R40, desc[UR6][R40.64] ;  /* 0x0000000628287981 */ /* 0x000f22000c1e1d00 */
[----:B------:R-:W-:-:S04]  /*07a0*/  IMAD.WIDE.U32 R44, R114, 0x10, R48 ;  /* 0x00000010722c7825 */ /* 0x000fc800078e0030 */
[----:B------:R-:W-:Y:S02]  /*07b0*/  IMAD.WIDE.U32 R48, R112, 0x10, R48 ;  /* 0x0000001070307825 */ /* 0x000fe400078e0030 */
[----:B------:R-:W4:Y:S04]  /*07c0*/  LDG.E.128 R44, desc[UR6][R44.64] ;  /* 0x000000062c2c7981 */ /* 0x000f28000c1e1d00 */
[----:B------:R-:W4:Y:S01]  /*07d0*/  LDG.E.128 R48, desc[UR6][R48.64] ;  /* 0x0000000630307981 */ /* 0x000f22000c1e1d00 */
[----:B--2---:R-:W-:-:S04]  /*07e0*/  IMAD.WIDE.U32 R54, R116, 0x8, R2 ;  /* 0x0000000874367825 */ /* 0x004fc800078e0002 */
[--C-:B------:R-:W-:Y:S02]  /*07f0*/  IMAD.WIDE.U32 R52, R114, 0x8, R2.reuse ;  /* 0x0000000872347825 */ /* 0x100fe400078e0002 */
[----:B------:R-:W5:Y:S02]  /*0800*/  LDG.E.64 R54, desc[UR6][R54.64] ;  /* 0x0000000636367981 */ /* 0x000f64000c1e1b00 */
[----:B------:R-:W-:Y:S02]  /*0810*/  IMAD.WIDE.U32 R2, R112, 0x8, R2 ;  /* 0x0000000870027825 */ /* 0x000fe400078e0002 */
[----:B------:R-:W5:Y:S04]  /*0820*/  LDG.E.64 R52, desc[UR6][R52.64] ;  /* 0x0000000634347981 */ /* 0x000f68000c1e1b00 */
[----:B------:R-:W5:Y:S01]  /*0830*/  LDG.E.64 R2, desc[UR6][R2.64] ;  /* 0x0000000602027981 */ /* 0x000f62000c1e1b00 */
[----:B------:R-:W-:-:S02]  /*0840*/  SHF.L.U32 R132, R7, 0x10, RZ ;  /* 0x0000001007847819 */ /* 0x000fc400000006ff */
[----:B------:R-:W-:Y:S02]  /*0850*/  SHF.L.U32 R145, R147, 0x10, RZ ;  /* 0x0000001093917819 */ /* 0x000fe400000006ff */
[----:B------:R-:W-:Y:S02]  /*0860*/  SHF.L.U32 R188, R154, 0x10, RZ ;  /* 0x000000109abc7819 */ /* 0x000fe400000006ff */
[----:B------:R-:W-:Y:S02]  /*0870*/  SHF.L.U32 R190, R153, 0x10, RZ ;  /* 0x0000001099be7819 */ /* 0x000fe400000006ff */
[----:B------:R-:W-:Y:S02]  /*0880*/  SHF.L.U32 R198, R158, 0x10, RZ ;  /* 0x000000109ec67819 */ /* 0x000fe400000006ff */
[----:B------:R-:W-:Y:S02]  /*0890*/  SHF.L.U32 R204, R156, 0x10, RZ ;  /* 0x000000109ccc7819 */ /* 0x000fe400000006ff */
[----:B---3--:R-:W-:-:S02]  /*08a0*/  PRMT R117, R28, 0x7632, R117 ;  /* 0x000076321c757816 */ /* 0x008fc40000000075 */
[----:B------:R-:W-:Y:S02]  /*08b0*/  SHF.L.U32 R119, R28, 0x10, RZ ;  /* 0x000000101c777819 */ /* 0x000fe400000006ff */
[C---:B------:R-:W-:Y:S02]  /*08c0*/  PRMT R28, R29.reuse, 0x7632, R28 ;  /* 0x000076321d1c7816 */ /* 0x040fe4000000001c */
[----:B------:R-:W-:Y:S02]  /*08d0*/  SHF.L.U32 R29, R29, 0x10, RZ ;  /* 0x000000101d1d7819 */ /* 0x000fe400000006ff */
[C---:B------:R-:W-:Y:S02]  /*08e0*/  PRMT R118, R30.reuse, 0x7632, R118 ;  /* 0x000076321e767816 */ /* 0x040fe40000000076 */
[----:B------:R-:W-:Y:S02]  /*08f0*/  SHF.L.U32 R121, R30, 0x10, RZ ;  /* 0x000000101e797819 */ /* 0x000fe400000006ff */
[----:B------:R-:W-:-:S02]  /*0900*/  SHF.L.U32 R123, R31, 0x10, RZ ;  /* 0x000000101f7b7819 */ /* 0x000fc400000006ff */
[C---:B----4-:R-:W-:Y:S02]  /*0910*/  SHF.L.U32 R125, R32.reuse, 0x10, RZ ;  /* 0x00000010207d7819 */ /* 0x050fe400000006ff */
[----:B------:R-:W-:Y:S02]  /*0920*/  SHF.L.U32 R127, R33, 0x10, RZ ;  /* 0x00000010217f7819 */ /* 0x000fe400000006ff */
[----:B------:R-:W-:Y:S02]  /*0930*/  PRMT R120, R32, 0x7632, R120 ;  /* 0x0000763220787816 */ /* 0x000fe40000000078 */
[C---:B------:R-:W-:Y:S02]  /*0940*/  PRMT R122, R34.reuse, 0x7632, R122 ;  /* 0x00007632227a7816 */ /* 0x040fe4000000007a */
[----:B------:R-:W-:Y:S02]  /*0950*/  SHF.L.U32 R129, R34, 0x10, RZ ;  /* 0x0000001022817819 */ /* 0x000fe400000006ff */
[----:B------:R-:W-:-:S02]  /*0960*/  PRMT R130, R38, 0x7632, R130 ;  /* 0x0000763226827816 */ /* 0x000fc40000000082 */
[----:B------:R-:W-:Y:S02]  /*0970*/  SHF.L.U32 R137, R38, 0x10, RZ ;  /* 0x0000001026897819 */ /* 0x000fe400000006ff */
[----:B------:R-:W-:Y:S02]  /*0980*/  PRMT R30, R31, 0x7632, R30 ;  /* 0x000076321f1e7816 */ /* 0x000fe4000000001e */
[----:B------:R-:W-:Y:S02]  /*0990*/  PRMT R32, R33, 0x7632, R32 ;  /* 0x0000763221207816 */ /* 0x000fe40000000020 */
[----:B------:R-:W-:Y:S02]  /*09a0*/  PRMT R34, R35, 0x7632, R34 ;  /* 0x0000763223227816 */ /* 0x000fe40000000022 */
[----:B------:R-:W-:Y:S02]  /*09b0*/  PRMT R124, R36, 0x7632, R124 ;  /* 0x00007632247c7816 */ /* 0x000fe4000000007c */
[----:B------:R-:W-:-:S02]  /*09c0*/  PRMT R126, R37, 0x7632, R126 ;  /* 0x00007632257e7816 */ /* 0x000fc4000000007e */
[----:B------:R-:W-:Y:S01]  /*09d0*/  PRMT R38, R39, 0x7632, R38 ;  /* 0x0000763227267816 */ /* 0x000fe20000000026 */
[----:B------:R-:W-:Y:S01]  /*09e0*/  FADD.FTZ R138, -R0, R29 ;  /* 0x0000001d008a7221 */ /* 0x000fe20000010100 */
[----:B------:R-:W-:Y:S01]  /*09f0*/  SHF.L.U32 R133, R36, 0x10, RZ ;  /* 0x0000001024857819 */ /* 0x000fe200000006ff */
[----:B------:R-:W-:Y:S01]  /*0a00*/  FADD.FTZ R36, -R0, R119 ;  /* 0x0000007700247221 */ /* 0x000fe20000010100 */
        /* <DEDUP_REMOVED lines=36> */
[----:B------:R-:W-:Y:S01]  /*0c50*/  FADD.FTZ R176, -R0, R127 ;  /* 0x0000007f00b07221 */ /* 0x000fe20000010100 */
[----:B------:R-:W-:-:S02]  /*0c60*/  PRMT R144, R40, 0x7632, R144 ;  /* 0x0000763228907816 */ /* 0x000fc40000000090 */
[----:B------:R-:W-:Y:S02]  /*0c70*/  SHF.L.U32 R29, R40, 0x10, RZ ;  /* 0x00000010281d7819 */ /* 0x000fe400000006ff */
[----:B------:R-:W-:Y:S02]  /*0c80*/  SHF.L.U32 R0, R4, 0x10, RZ ;  /* 0x0000001004007819 */ /* 0x000fe400000006ff */
[----:B------:R-:W-:Y:S02]  /*0c90*/  SHF.L.U32 R35, R150, 0x10, RZ ;  /* 0x0000001096237819 */ /* 0x000fe400000006ff */
[----:B------:R-:W-:Y:S01]  /*0ca0*/  SHF.L.U32 R144, R144, 0x10, RZ ;  /* 0x0000001090907819 */ /* 0x000fe200000006ff */
[----:B------:R-:W-:Y:S01]  /*0cb0*/  FMUL.FTZ R133, R0, R29 ;  /* 0x0000001d00857220 */ /* 0x000fe20000410000 */
[----:B------:R-:W-:Y:S01]  /*0cc0*/  PRMT R164, R42, 0x7632, R164 ;  /* 0x000076322aa47816 */ /* 0x000fe200000000a4 */
[C---:B-----5:R-:W-:Y:S01]  /*0cd0*/  FMUL.FTZ R0, R115.reuse, R36 ;  /* 0x0000002473007220 */ /* 0x060fe20000410000 */
[----:B------:R-:W-:Y:S01]  /*0ce0*/  FMUL.FTZ R117, R115, R142 ;  /* 0x0000008e73757220 */ /* 0x000fe20000410000 */
[----:B------:R-:W-:Y:S01]  /*0cf0*/  PRMT R160, R41, 0x7632, R160 ;  /* 0x0000763229a07816 */ /* 0x000fe200000000a0 */
[----:B------:R-:W-:Y:S01]  /*0d00*/  FMUL.FTZ R142, R35, R144 ;  /* 0x00000090238e7220 */ /* 0x000fe20000410000 */
[----:B------:R-:W-:Y:S01]  /*0d10*/  SHF.L.U32 R31, R41, 0x10, RZ ;  /* 0x00000010291f7819 */ /* 0x000fe200000006ff */
[----:B------:R-:W-:Y:S01]  /*0d20*/  FADD.FTZ R35, RZ, R133 ;  /* 0x00000085ff237221 */ /* 0x000fe20000010000 */
[----:B------:R-:W-:-:S02]  /*0d30*/  SHF.L.U32 R30, R5, 0x10, RZ ;  /* 0x00000010051e7819 */ /* 0x000fc400000006ff */
[----:B------:R-:W-:Y:S02]  /*0d40*/  SHF.L.U32 R39, R148, 0x10, RZ ;  /* 0x0000001094277819 */ /* 0x000fe400000006ff */
[----:B------:R-:W-:Y:S01]  /*0d50*/  SHF.L.U32 R164, R164, 0x10, RZ ;  /* 0x00000010a4a47819 */ /* 0x000fe200000006ff */
[----:B------:R-:W-:Y:S01]  /*0d60*/  FMUL.FTZ R159, R115, R134 ;  /* 0x00000086739f7220 */ /* 0x000fe20000410000 */
[----:B------:R-:W-:Y:S01]  /*0d70*/  FFMA.FTZ R36, R0, R133, RZ ;  /* 0x0000008500247223 */ /* 0x000fe200000100ff */
[----:B------:R-:W-:Y:S02]  /*0d80*/  SHF.L.U32 R32, R44, 0x10, RZ ;  /* 0x000000102c207819 */ /* 0x000fe400000006ff */
[C---:B------:R-:W-:Y:S02]  /*0d90*/  PRMT R165, R48.reuse, 0x7632, R165 ;  /* 0x0000763230a57816 */ /* 0x040fe400000000a5 */
[----:B------:R-:W-:Y:S02]  /*0da0*/  SHF.L.U32 R139, R48, 0x10, RZ ;  /* 0x00000010308b7819 */ /* 0x000fe400000006ff */
[----:B------:R-:W-:Y:S01]  /*0db0*/  SHF.L.U32 R37, R8, 0x10, RZ ;  /* 0x0000001008257819 */ /* 0x000fe200000006ff */
[----:B------:R-:W-:Y:S01]  /*0dc0*/  FMUL.FTZ R30, R30, R31 ;  /* 0x0000001f1e1e7220 */ /* 0x000fe20000410000 */
[----:B------:R-:W-:Y:S01]  /*0dd0*/  SHF.L.U32 R143, R50, 0x10, RZ ;  /* 0x00000010328f7819 */ /* 0x000fe200000006ff */
[----:B------:R-:W-:Y:S01]  /*0de0*/  FMUL.FTZ R134, R39, R164 ;  /* 0x000000a427867220 */ /* 0x000fe20000410000 */
[----:B------:R-:W-:Y:S01]  /*0df0*/  SHF.L.U32 R135, R149, 0x10, RZ ;  /* 0x0000001095877819 */ /* 0x000fe200000006ff */
[----:B------:R-:W-:Y:S01]  /*0e00*/  FADD.FTZ R35, R35, R142 ;  /* 0x0000008e23237221 */ /* 0x000fe20000010000 */
[----:B------:R-:W-:-:S02]  /*0e10*/  SHF.L.U32 R48, R86, 0x10, RZ ;  /* 0x0000001056307819 */ /* 0x000fc400000006ff */
[----:B------:R-:W-:Y:S01]  /*0e20*/  SHF.L.U32 R160, R160, 0x10, RZ ;  /* 0x00000010a0a07819 */ /* 0x000fe200000006ff */
[----:B------:R-:W-:Y:S01]  /*0e30*/  FMUL.FTZ R138, R115, R138 ;  /* 0x0000008a738a7220 */ /* 0x000fe20000410000 */
[----:B------:R-:W-:Y:S01]  /*0e40*/  FFMA.FTZ R39, R159, R142, R36 ;  /* 0x0000008e9f277223 */ /* 0x000fe20000010024 */
[C---:B------:R-:W-:Y:S02]  /*0e50*/  PRMT R172, R46.reuse, 0x7632, R172 ;  /* 0x000076322eac7816 */ /* 0x040fe400000000ac */
[----:B------:R-:W-:Y:S01]  /*0e60*/  SHF.L.U32 R136, R46, 0x10, RZ ;  /* 0x000000102e887819 */ /* 0x000fe200000006ff */
[----:B------:R-:W-:Y:S01]  /*0e70*/  FMUL.FTZ R46, R37, R32 ;  /* 0x00000020252e7220 */ /* 0x000fe20000410000 */
[----:B------:R-:W-:Y:S01]  /*0e80*/  SHF.L.U32 R33, R42, 0x10, RZ ;  /* 0x000000102a217819 */ /* 0x000fe200000006ff */
[----:B------:R-:W-:Y:S01]  /*0e90*/  FMUL.FTZ R37, R48, R143 ;  /* 0x0000008f30257220 */ /* 0x000fe20000410000 */
[----:B------:R-:W-:Y:S01]  /*0ea0*/  SHF.L.U32 R28, R6, 0x10, RZ ;  /* 0x00000010061c7819 */ /* 0x000fe200000006ff */
[----:B------:R-:W-:Y:S01]  /*0eb0*/  FMUL.FTZ R135, R135, R160 ;  /* 0x000000a087877220 */ /* 0x000fe20000410000 */
[----:B------:R-:W-:Y:S01]  /*0ec0*/  FADD.FTZ R36, R35, R30 ;  /* 0x0000001e23247221 */ /* 0x000fe20000010000 */
[C---:B------:R-:W-:Y:S01]  /*0ed0*/  FMUL.FTZ R163, R115.reuse, R184 ;  /* 0x000000b873a37220 */ /* 0x040fe20000410000 */
[----:B------:R-:W-:Y:S01]  /*0ee0*/  FFMA.FTZ R48, R138, R30, R39 ;  /* 0x0000001e8a307223 */ /* 0x000fe20000010027 */
[----:B------:R-:W-:Y:S01]  /*0ef0*/  FMUL.FTZ R28, R28, R33 ;  /* 0x000000211c1c7220 */ /* 0x000fe20000410000 */
[----:B------:R-:W-:Y:S01]  /*0f00*/  FADD.FTZ R35, R36, R135 ;  /* 0x0000008724237221 */ /* 0x000fe20000010000 */
[----:B------:R-:W-:Y:S01]  /*0f10*/  FMUL.FTZ R141, R115, R128 ;  /* 0x00000080738d7220 */ /* 0x000fe20000410000 */
[----:B------:R-:W-:Y:S01]  /*0f20*/  FFMA.FTZ R36, R163, R135, R48 ;  /* 0x00000087a3247223 */ /* 0x000fe20000010030 */
[----:B------:R-:W-:Y:S01]  /*0f30*/  PRMT R166, R43, 0x7632, R166 ;  /* 0x000076322ba67816 */ /* 0x000fe200000000a6 */
[----:B------:R-:W-:Y:S01]  /*0f40*/  FADD.FTZ R35, R35, R28 ;  /* 0x0000001c23237221 */ /* 0x000fe20000010000 */
[----:B------:R-:W-:-:S02]  /*0f50*/  SHF.L.U32 R131, R43, 0x10, RZ ;  /* 0x000000102b837819 */ /* 0x000fc400000006ff */
[----:B------:R-:W-:Y:S02]  /*0f60*/  SHF.L.U32 R121, R152, 0x10, RZ ;  /* 0x0000001098797819 */ /* 0x000fe400000006ff */
[----:B------:R-:W-:Y:S01]  /*0f70*/  SHF.L.U32 R172, R172, 0x10, RZ ;  /* 0x00000010acac7819 */ /* 0x000fe200000006ff */
[----:B------:R-:W-:Y:S01]  /*0f80*/  FMUL.FTZ R171, R115, R186 ;  /* 0x000000ba73ab7220 */ /* 0x000fe20000410000 */
[----:B------:R-:W-:Y:S01]  /*0f90*/  FFMA.FTZ R36, R141, R28, R36 ;  /* 0x0000001c8d247223 */ /* 0x000fe20000010024 */
[----:B------:R-:W-:Y:S01]  /*0fa0*/  SHF.L.U32 R166, R166, 0x10, RZ ;  /* 0x00000010a6a67819 */ /* 0x000fe200000006ff */
[----:B------:R-:W-:Y:S01]  /*0fb0*/  FMUL.FTZ R132, R132, R131 ;  /* 0x0000008384847220 */ /* 0x000fe20000410000 */
[----:B------:R-:W-:Y:S01]  /*0fc0*/  FMUL.FTZ R48, R121, R172 ;  /* 0x000000ac79307220 */ /* 0x000fe20000410000 */
[----:B------:R-:W-:Y:S01]  /*0fd0*/  FADD.FTZ R35, R35, R134 ;  /* 0x0000008623237221 */ /* 0x000fe20000010000 */
[----:B------:R-:W-:Y:S01]  /*0fe0*/  FMUL.FTZ R146, R115, R146 ;  /* 0x0000009273927220 */ /* 0x000fe20000410000 */
[----:B------:R-:W-:Y:S01]  /*0ff0*/  FFMA.FTZ R121, R171, R134, R36 ;  /* 0x00000086ab797223 */ /* 0x000fe20000010024 */
[----:B------:R-:W-:Y:S01]  /*1000*/  PRMT R161, R44, 0x7632, R161 ;  /* 0x000076322ca17816 */ /* 0x000fe200000000a1 */
[----:B------:R-:W-:Y:S01]  /*1010*/  FMUL.FTZ R145, R145, R166 ;  /* 0x000000a691917220 */ /* 0x000fe20000410000 */
[----:B------:R-:W-:Y:S01]  /*1020*/  SHF.L.U32 R130, R45, 0x10, RZ ;  /* 0x000000102d827819 */ /* 0x000fe200000006ff */
[----:B------:R-:W-:Y:S01]  /*1030*/  FADD.FTZ R184, R35, R132 ;  /* 0x0000008423b87221 */ /* 0x000fe20000010000 */
[----:B------:R-:W-:Y:S01]  /*1040*/  SHF.L.U32 R41, R9, 0x10, RZ ;  /* 0x0000001009297819 */ /* 0x000fe200000006ff */
[----:B------:R-:W-:Y:S01]  /*1050*/  FMUL.FTZ R175, R115, R38 ;  /* 0x0000002673af7220 */ /* 0x000fe20000410000 */
[----:B------:R-:W-:Y:S01]  /*1060*/  PRMT R167, R45, 0x7632, R167 ;  /* 0x000076322da77816 */ /* 0x000fe200000000a7 */
[----:B------:R-:W-:Y:S01]  /*1070*/  FFMA.FTZ R186, R146, R132, R121 ;  /* 0x0000008492ba7223 */ /* 0x000fe20000010079 */
[----:B------:R-:W-:-:S02]  /*1080*/  SHF.L.U32 R40, R84, 0x10, RZ ;  /* 0x0000001054287819 */ /* 0x000fc400000006ff */
[C---:B------:R-:W-:Y:S02]  /*1090*/  PRMT R168, R49.reuse, 0x7632, R168 ;  /* 0x0000763231a87816 */ /* 0x040fe400000000a8 */
[----:B------:R-:W-:Y:S02]  /*10a0*/  SHF.L.U32 R140, R49, 0x10, RZ ;  /* 0x00000010318c7819 */ /* 0x000fe400000006ff */
[----:B------:R-:W-:Y:S01]  /*10b0*/  SHF.L.U32 R45, R85, 0x10, RZ ;  /* 0x00000010552d7819 */ /* 0x000fe200000006ff */
[----:B------:R-:W-:Y:S01]  /*10c0*/  FADD.FTZ R121, R184, R145 ;  /* 0x00000091b8797221 */ /* 0x000fe20000010000 */
[----:B------:R-:W-:Y:S01]  /*10d0*/  SHF.L.U32 R161, R161, 0x10, RZ ;  /* 0x00000010a1a17819 */ /* 0x000fe200000006ff */
[----:B------:R-:W-:Y:S01]  /*10e0*/  FMUL.FTZ R44, R41, R130 ;  /* 0x00000082292c7220 */ /* 0x000fe20000410000 */
[----:B------:R-:W-:Y:S01]  /*10f0*/  FMUL.FTZ R119, R115, R118 ;  /* 0x0000007673777220 */ /* 0x000fe20000410000 */
[----:B------:R-:W-:Y:S01]  /*1100*/  FFMA.FTZ R186, R175, R145, R186 ;  /* 0x00000091afba7223 */ /* 0x000fe200000100ba */
[----:B------:R-:W-:Y:S01]  /*1110*/  SHF.L.U32 R123, R157, 0x10, RZ ;  /* 0x000000109d7b7819 */ /* 0x000fe200000006ff */
[----:B------:R-:W-:Y:S01]  /*1120*/  FMUL.FTZ R41, R40, R139 ;  /* 0x0000008b28297220 */ /* 0x000fe20000410000 */
[----:B------:R-:W-:Y:S01]  /*1130*/  SHF.L.U32 R168, R168, 0x10, RZ ;  /* 0x00000010a8a87819 */ /* 0x000fe200000006ff */
[----:B------:R-:W-:Y:S01]  /*1140*/  FMUL.FTZ R40, R45, R140 ;  /* 0x0000008c2d287220 */ /* 0x000fe20000410000 */
[----:B------:R-:W-:Y:S01]  /*1150*/  FMUL.FTZ R45, R188, R161 ;  /* 0x000000a1bc2d7220 */ /* 0x000fe20000410000 */
[----:B------:R-:W-:Y:S01]  /*1160*/  FADD.FTZ R184, R121, R46 ;  /* 0x0000002e79b87221 */ /* 0x000fe20000010000 */
[----:B------:R-:W-:Y:S01]  /*1170*/  PRMT R170, R47, 0x7632, R170 ;  /* 0x000076322faa7816 */ /* 0x000fe200000000aa */
[----:B------:R-:W-:Y:S01]  /*1180*/  FMUL.FTZ R120, R115, R120 ;  /* 0x0000007873787220 */ /* 0x000fe20000410000 */
[----:B------:R-:W-:Y:S01]  /*1190*/  SHF.L.U32 R137, R47, 0x10, RZ ;  /* 0x000000102f897819 */ /* 0x000fe200000006ff */
[----:B------:R-:W-:Y:S01]  /*11a0*/  FFMA.FTZ R121, R119, R46, R186 ;  /* 0x0000002e77797223 */ /* 0x000fe200000100ba */
[----:B------:R-:W-:Y:S01]  /*11b0*/  SHF.L.U32 R34, R11, 0x10, RZ ;  /* 0x000000100b227819 */ /* 0x000fe200000006ff */
[----:B------:R-:W-:Y:S01]  /*11c0*/  FMUL.FTZ R36, R123, R168 ;  /* 0x000000a87b247220 */ /* 0x000fe20000410000 */
[----:B------:R-:W-:-:S02]  /*11d0*/  SHF.L.U32 R162, R51, 0x10, RZ ;  /* 0x0000001033a27819 */ /* 0x000fc400000006ff */
[----:B------:R-:W-:Y:S01]  /*11e0*/  SHF.L.U32 R47, R87, 0x10, RZ ;  /* 0x00000010572f7819 */ /* 0x000fe200000006ff */
[----:B------:R-:W-:Y:S01]  /*11f0*/  FMUL.FTZ R173, R115, R180 ;  /* 0x000000b473ad7220 */ /* 0x000fe20000410000 */
[----:B------:R-:W-:Y:S01]  /*1200*/  SHF.L.U32 R167, R167, 0x10, RZ ;  /* 0x00000010a7a77819 */ /* 0x000fe200000006ff */
[----:B------:R-:W-:Y:S01]  /*1210*/  FADD.FTZ R123, R184, R45 ;  /* 0x0000002db87b7221 */ /* 0x000fe20000010000 */
[----:B------:R-:W-:Y:S01]  /*1220*/  FFMA.FTZ R180, R120, R45, R121 ;  /* 0x0000002d78b47223 */ /* 0x000fe20000010079 */
[----:B------:R-:W-:Y:S01]  /*1230*/  FMUL.FTZ R125, R34, R137 ;  /* 0x00000089227d7220 */ /* 0x000fe20000410000 */
[----:B------:R-:W-:Y:S01]  /*1240*/  PRMT R174, R51, 0x7632, R174 ;  /* 0x0000763233ae7816 */ /* 0x000fe200000000ae */
[----:B------:R-:W-:Y:S01]  /*1250*/  FMUL.FTZ R34, R47, R162 ;  /* 0x000000a22f227220 */ /* 0x000fe20000410000 */
[----:B------:R-:W-:Y:S01]  /*1260*/  SHF.L.U32 R43, R10, 0x10, RZ ;  /* 0x000000100a2b7819 */ /* 0x000fe200000006ff */
[----:B------:R-:W-:Y:S01]  /*1270*/  FMUL.FTZ R121, R115, R178 ;  /* 0x000000b273797220 */ /* 0x000fe20000410000 */
[----:B------:R-:W-:Y:S01]  /*1280*/  FMUL.FTZ R47, R190, R167 ;  /* 0x000000a7be2f7220 */ /* 0x000fe20000410000 */
[----:B------:R-:W-:Y:S01]  /*1290*/  FADD.FTZ R178, R123, R44 ;  /* 0x0000002c7bb27221 */ /* 0x000fe20000010000 */
[----:B------:R-:W-:Y:S01]  /*12a0*/  FMUL.FTZ R124, R115, R124 ;  /* 0x0000007c737c7220 */ /* 0x000fe20000410000 */
[----:B------:R-:W-:Y:S01]  /*12b0*/  FFMA.FTZ R177, R117, R44, R180 ;  /* 0x0000002c75b17223 */ /* 0x000fe200000100b4 */
[----:B------:R-:W-:Y:S01]  /*12c0*/  SHF.L.U32 R129, R155, 0x10, RZ ;  /* 0x000000109b817819 */ /* 0x000fe200000006ff */
[----:B------:R-:W-:Y:S01]  /*12d0*/  FMUL.FTZ R42, R43, R136 ;  /* 0x000000882b2a7220 */ /* 0x000fe20000410000 */
[----:B------:R-:W-:Y:S01]  /*12e0*/  SHF.L.U32 R174, R174, 0x10, RZ ;  /* 0x00000010aeae7819 */ /* 0x000fe200000006ff */
[C---:B------:R-:W-:Y:S01]  /*12f0*/  FMUL.FTZ R123, R115.reuse, R176 ;  /* 0x000000b0737b7220 */ /* 0x040fe20000410000 */
[----:B------:R-:W-:Y:S01]  /*1300*/  FADD.FTZ R179, R178, R47 ;  /* 0x0000002fb2b37221 */ /* 0x000fe20000010000 */
[----:B------:R-:W-:Y:S01]  /*1310*/  FMUL.FTZ R51, R115, R192 ;  /* 0x000000c073337220 */ /* 0x000fe20000410000 */
[----:B------:R-:W-:Y:S01]  /*1320*/  FFMA.FTZ R176, R124, R47, R177 ;  /* 0x0000002f7cb07223 */ /* 0x000fe200000100b1 */
[----:B------:R-:W-:Y:S01]  /*1330*/  FMUL.FTZ R38, R129, R174 ;  /* 0x000000ae81267220 */ /* 0x000fe20000410000 */
[----:B------:R-:W-:Y:S01]  /*1340*/  FADD.FTZ R179, R179, R42 ;  /* 0x0000002ab3b37221 */ /* 0x000fe20000010000 */
[----:B------:R-:W-:Y:S01]  /*1350*/  FMUL.FTZ R129, R115, R182 ;  /* 0x000000b673817220 */ /* 0x000fe20000410000 */
[----:B------:R-:W-:Y:S01]  /*1360*/  FFMA.FTZ R176, R51, R42, R176 ;  /* 0x0000002a33b07223 */ /* 0x000fe200000100b0 */
[----:B------:R-:W-:Y:S01]  /*1370*/  SHF.L.U32 R127, R151, 0x10, RZ ;  /* 0x00000010977f7819 */ /* 0x000fe200000006ff */
[----:B------:R-:W-:Y:S01]  /*1380*/  FADD.FTZ R178, R179, R48 ;  /* 0x00000030b3b27221 */ /* 0x000fe20000010000 */
[----:B------:R-:W-:Y:S01]  /*1390*/  SHF.L.U32 R170, R170, 0x10, RZ ;  /* 0x00000010aaaa7819 */ /* 0x000fe200000006ff */
[----:B------:R-:W-:Y:S01]  /*13a0*/  FMUL.FTZ R128, R115, R194 ;  /* 0x000000c273807220 */ /* 0x000fe20000410000 */
[----:B------:R-:W-:Y:S01]  /*13b0*/  FFMA.FTZ R177, R129, R48, R176 ;  /* 0x0000003081b17223 */ /* 0x000fe200000100b0 */
[----:B------:R-:W-:-:S02]  /*13c0*/  FADD.FTZ R180, R178, R125 ;  /* 0x0000007db2b47221 */ /* 0x000fc40000010000 */
[----:B------:R-:W-:Y:S01]  /*13d0*/  FMUL.FTZ R127, R127, R170 ;  /* 0x000000aa7f7f7220 */ /* 0x000fe20000410000 */
[----:B------:R-:W-:Y:S01]  /*13e0*/  FFMA.FTZ R182, R128, R125, R177 ;  /* 0x0000007d80b67223 */ /* 0x000fe200000100b1 */
[----:B------:R-:W-:Y:S01]  /*13f0*/  SHF.L.U32 R165, R165, 0x10, RZ ;  /* 0x00000010a5a57819 */ /* 0x000fe200000006ff */
[----:B------:R-:W-:Y:S01]  /*1400*/  FMUL.FTZ R118, R115, R196 ;  /* 0x000000c473767220 */ /* 0x000fe20000410000 */
[----:B------:R-:W-:Y:S01]  /*1410*/  FADD.FTZ R180, R180, R127 ;  /* 0x0000007fb4b47221 */ /* 0x000fe20000010000 */
[----:B------:R-:W-:Y:S01]  /*1420*/  FFMA.FTZ R181, R173, R127, R182 ;  /* 0x0000007fadb57223 */ /* 0x000fe200000100b6 */
[C---:B------:R-:W-:Y:S01]  /*1430*/  FMUL.FTZ R122, R115.reuse, R122 ;  /* 0x0000007a737a7220 */ /* 0x040fe20000410000 */
[----:B------:R-:W-:Y:S01]  /*1440*/  FMUL.FTZ R39, R198, R165 ;  /* 0x000000a5c6277220 */ /* 0x000fe20000410000 */
[----:B------:R-:W-:Y:S01]  /*1450*/  FADD.FTZ R180, R180, R41 ;  /* 0x00000029b4b47221 */ /* 0x000fe20000010000 */
[----:B------:R-:W-:Y:S01]  /*1460*/  FFMA.FTZ R183, R118, R41, R181 ;  /* 0x0000002976b77223 */ /* 0x000fe200000100b5 */
[----:B------:R-:W-:-:S02]  /*1470*/  FMUL.FTZ R49, R115, R200 ;  /* 0x000000c873317220 */ /* 0x000fc40000410000 */
[----:B------:R-:W-:Y:S01]  /*1480*/  FADD.FTZ R187, R180, R39 ;  /* 0x00000027b4bb7221 */ /* 0x000fe20000010000 */
[----:B------:R-:W-:Y:S01]  /*1490*/  FFMA.FTZ R180, R122, R39, R183 ;  /* 0x000000277ab47223 */ /* 0x000fe200000100b7 */
[----:B------:R-:W-:Y:S02]  /*14a0*/  PRMT R169, R50, 0x7632, R169 ;  /* 0x0000763232a97816 */ /* 0x000fe400000000a9 */
[----:B------:R-:W-:Y:S01]  /*14b0*/  FADD.FTZ R187, R187, R40 ;  /* 0x00000028bbbb7221 */ /* 0x000fe20000010000 */
        /* <DEDUP_REMOVED lines=11> */
[----:B------:R-:W-:-:S03]  /*1570*/  FFMA.FTZ R180, R126, R35, R189 ;  /* 0x000000237eb47223 */ /* 0x000fc600000100bd */
        /* <DEDUP_REMOVED lines=27> */
[----:B------:R-:W-:Y:S01]  /*1730*/  FFMA.FTZ R182, R123, R38, R182 ;  /* 0x000000267bb67223 */ /* 0x000fe200000100b6 */
[----:B------:R-:W-:Y:S06]  /*1740*/  BRA `(.L_x_476) ;  /* 0x0000001000387947 */ /* 0x000fec0003800000 */
.L_x_475:
        /* <DEDUP_REMOVED lines=11> */
[----:B0-----:R-:W-:-:S06]  /*1800*/  IMAD.WIDE.U32 R40, R116, 0x10, R2 ;  /* 0x0000001074287825 */ /* 0x001fcc00078e0002 */
[----:B------:R-:W4:Y:S01]  /*1810*/  LDG.E.128 R40, desc[UR6][R40.64] ;  /* 0x0000000628287981 */ /* 0x000f22000c1e1d00 */
[----:B------:R-:W-:-:S04]  /*1820*/  IMAD.WIDE.U32 R44, R114, 0x10, R2 ;  /* 0x00000010722c7825 */ /* 0x000fc800078e0002 */
[----:B------:R-:W-:Y:S02]  /*1830*/  IMAD.WIDE.U32 R48, R112, 0x10, R2 ;  /* 0x0000001070307825 */ /* 0x000fe400078e0002 */
[----:B------:R-:W4:Y:S01]  /*1840*/  LDG.E.128 R44, desc[UR6][R44.64] ;  /* 0x000000062c2c7981 */ /* 0x000f22000c1e1d00 */
[----:B------:R-:W0:Y:S03]  /*1850*/  LDC.64 R2, c[0x0][0x3b0] ;  /* 0x0000ec00ff027b82 */ /* 0x000e260000000a00 */
[----:B------:R-:W4:Y:S01]  /*1860*/  LDG.E.128 R48, desc[UR6][R48.64] ;  /* 0x0000000630307981 */ /* 0x000f22000c1e1d00 */
[----:B-1----:R-:W-:-:S04]  /*1870*/  IMAD.WIDE.U32 R12, R116, 0x10, R20 ;  /* 0x00000010740c7825 */ /* 0x002fc800078e0014 */
[--C-:B------:R-:W-:Y:S02]  /*1880*/  IMAD.WIDE.U32 R16, R114, 0x10, R20.reuse ;  /* 0x0000001072107825 */ /* 0x100fe400078e0014 */
[----:B------:R-:W5:Y:S02]  /*1890*/  LDG.E.128 R12, desc[UR6][R12.64] ;  /* 0x000000060c0c7981 */ /* 0x000f64000c1e1d00 */
[----:B------:R-:W-:Y:S02]  /*18a0*/  IMAD.WIDE.U32 R20, R112, 0x10, R20 ;  /* 0x0000001070147825 */ /* 0x000fe400078e0014 */
[----:B------:R-:W5:Y:S04]  /*18b0*/  LDG.E.128 R16, desc[UR6][R16.64] ;  /* 0x0000000610107981 */ /* 0x000f68000c1e1d00 */
[----:B------:R-:W5:Y:S01]  /*18c0*/  LDG.E.128 R20, desc[UR6][R20.64] ;  /* 0x0000000614147981 */ /* 0x000f62000c1e1d00 */
[----:B0-----:R-:W-:-:S04]  /*18d0*/  IMAD.WIDE.U32 R54, R116, 0x8, R2 ;  /* 0x0000000874367825 */ /* 0x001fc800078e0002 */
        /* <DEDUP_REMOVED lines=14> */
[----:B------:R-:W-:Y:S02]  /*19c0*/  SHF.L.U32 R29, R29, 0x10, RZ ;  /* 0x000000101d1d7819 */ /* 0x000fe400000006ff */
[C---:B------:R-:W-:Y:S02]  /*19d0*/  PRMT R118, R30.reuse, 0x7632, R118 ;  /* 0x000076321e767816 */ /* 0x040fe40000000076 */
[----:B------:R-:W-:Y:S02]  /*19e0*/  SHF.L.U32 R121, R30, 0x10, RZ ;  /* 0x000000101e797819 */ /* 0x000fe400000006ff */
[----:B------:R-:W-:-:S02]  /*19f0*/  SHF.L.U32 R123, R31, 0x10, RZ ;  /* 0x000000101f7b7819 */ /* 0x000fc400000006ff */
[C---:B---3--:R-:W-:Y:S02]  /*1a00*/  SHF.L.U32 R125, R32.reuse, 0x10, RZ ;  /* 0x00000010207d7819 */ /* 0x048fe400000006ff */
[----:B------:R-:W-:Y:S02]  /*1a10*/  SHF.L.U32 R127, R33, 0x10, RZ ;  /* 0x00000010217f7819 */ /* 0x000fe400000006ff */
[----:B------:R-:W-:Y:S02]  /*1a20*/  PRMT R120, R32, 0x7632, R120 ;  /* 0x0000763220787816 */ /* 0x000fe40000000078 */
[C---:B------:R-:W-:Y:S02]  /*1a30*/  PRMT R122, R34.reuse, 0x7632, R122 ;  /* 0x00007632227a7816 */ /* 0x040fe4000000007a */
[----:B------:R-:W-:Y:S02]  /*1a40*/  SHF.L.U32 R129, R34, 0x10, RZ ;  /* 0x0000001022817819 */ /* 0x000fe400000006ff */
[----:B----4-:R-:W-:-:S02]  /*1a50*/  PRMT R130, R38, 0x7632, R130 ;  /* 0x0000763226827816 */ /* 0x010fc40000000082 */
        /* <DEDUP_REMOVED lines=220> */
[----:B------:R-:W-:-:S07]  /*2820*/  FFMA.FTZ R182, R123, R38, R182 ;  /* 0x000000267bb67223 */ /* 0x000fce00000100b6 */
.L_x_476:
[----:B------:R-:W-:Y:S01]  /*2830*/  UMOV UR5, 0xffffffff ;  /* 0xffffffff00057882 */ /* 0x000fe20000000000 */
[----:B------:R-:W-:Y:S01]  /*2840*/  ISETP.NE.U32.AND P1, PT, RZ, UR12, PT ;  /* 0x0000000cff007c0c */ /* 0x000fe2000bf25070 */
        /* <DEDUP_REMOVED lines=42> */
[----:B------:R-:W-:Y:S01]  /*2af0*/  ISETP.NE.AND.EX P1, PT, RZ, UR13, PT, P1 ;  /* 0x0000000dff007c0c */ /* 0x000fe2000bf25310 */
        /* <DEDUP_REMOVED lines=25> */
.L_x_499:
[----:B-1----:R-:W-:Y:S01]  /*2c90*/  FADD.FTZ R29, R136, R29 ;  /* 0x0000001d881d7221 */ /* 0x002fe20000010000 */
[----:B--2---:R-:W-:-:S03]  /*2ca0*/  FADD.FTZ R31, R140, R31 ;  /* 0x0000001f8c1f7221 */ /* 0x004fc60000010000 */
[----:B------:R-:W-:Y:S01]  /*2cb0*/  FMUL.FTZ R29, R29, UR15 ;  /* 0x0000000f1d1d7c20 */ /* 0x000fe20008410000 */
[----:B------:R-:W-:-:S04]  /*2cc0*/  FMUL.FTZ R130, R31, UR15 ;  /* 0x0000000f1f827c20 */ /* 0x000fc80008410000 */
[----:B------:R-:W-:Y:S01]  /*2cd0*/  FSEL R131, R29, RZ, !P2 ;  /* 0x000000ff1d837208 */ /* 0x000fe20005000000 */
[----:B------:R-:W-:Y:S06]  /*2ce0*/  @!P1 BRA `(.L_x_478) ;  /* 0x0000001c00409947 */ /* 0x000fec0003800000 */
[----:B------:R-:W-:Y:S01]  /*2cf0*/  UISETP.NE.U32.AND UP0, UPT, UR16, URZ, UPT ;  /* 0x000000ff1000728c */ /* 0x000fe2000bf05070 */
[----:B------:R-:W-:Y:S02]  /*2d00*/  PRMT R29, R23, 0x7632, R29 ;  /* 0x00007632171d7816 */ /* 0x000fe4000000001d */
[----:B------:R-:W-:Y:S01]  /*2d10*/  PRMT R31, R22, 0x7632, R31 ;  /* 0x00007632161f7816 */ /* 0x000fe2000000001f */
[----:B------:R-:W-:Y:S01]  /*2d20*/  UISETP.NE.AND.EX UP0, UPT, UR17, URZ, UPT, UP0 ;  /* 0x000000ff1100728c */ /* 0x000fe2000bf05300 */
[----:B------:R-:W-:Y:S02]  /*2d30*/  PRMT R33, R21, 0x7632, R33 ;  /* 0x0000763215217816 */ /* 0x000fe40000000021 */
[----:B------:R-:W-:Y:S02]  /*2d40*/  PRMT R32, R20, 0x7632, R32 ;  /* 0x0000763214207816 */ /* 0x000fe40000000020 */
[----:B------:R-:W-:Y:S02]  /*2d50*/  PRMT R139, R19, 0x7632, R139 ;  /* 0x00007632138b7816 */ /* 0x000fe4000000008b */
[----:B------:R-:W-:-:S02]  /*2d60*/  PRMT R137, R18, 0x7632, R137 ;  /* 0x0000763212897816 */ /* 0x000fc40000000089 */
[----:B0-----:R-:W-:Y:S02]  /*2d70*/  PRMT R136, R17, 0x7632, R136 ;  /* 0x0000763211887816 */ /* 0x001fe40000000088 */
[----:B------:R-:W-:Y:S02]  /*2d80*/  PRMT R140, R16, 0x7632, R140 ;  /* 0x00007632108c7816 */ /* 0x000fe4000000008c */
[----:B------:R-:W-:Y:S02]  /*2d90*/  PRMT R143, R15, 0x7632, R143 ;  /* 0x000076320f8f7816 */ /* 0x000fe4000000008f */
[----:B------:R-:W-:Y:S02]  /*2da0*/  PRMT R144, R14, 0x7632, R144 ;  /* 0x000076320e907816 */ /* 0x000fe40000000090 */
[----:B------:R-:W-:Y:S02]  /*2db0*/  PRMT R160, R13, 0x7632, R160 ;  /* 0x000076320da07816 */ /* 0x000fe400000000a0 */
[----:B------:R-:W-:Y:S01]  /*2dc0*/  PRMT R161, R12, 0x7632, R161 ;  /* 0x000076320ca17816 */ /* 0x000fe200000000a1 */
[----:B------:R-:W-:Y:S06]  /*2dd0*/  BRA.U UP0, `(.L_x_479) ;  /* 0x0000000d005c7547 */ /* 0x000fec000b800000 */
[C-C-:B------:R-:W-:Y:S01]  /*2de0*/  FFMA.FTZ R0, R130.reuse, R0, R131.reuse ;  /* 0x0000000082007223 */ /* 0x140fe20000010083 */
[--C-:B------:R-:W-:Y:S01]  /*2df0*/  FFMA.FTZ R159, R130, R159, R131.reuse ;  /* 0x0000009f829f7223 */ /* 0x100fe20000010083 */
[----:B------:R-:W-:Y:S01]  /*2e00*/  SHF.L.U32 R162, R12, 0x10, RZ ;  /* 0x000000100ca27819 */ /* 0x000fe200000006ff */
[----:B------:R-:W-:Y:S01]  /*2e10*/  FFMA.FTZ R120, R130, R120, R131 ;  /* 0x0000007882787223 */ /* 0x000fe20000010083 */
[----:B------:R-:W-:Y:S01]  /*2e20*/  SHF.L.U32 R164, R161, 0x10, RZ ;  /* 0x00000010a1a47819 */ /* 0x000fe200000006ff */
[----:B------:R-:W-:Y:S01]  /*2e30*/  FADD.FTZ R0, -R0, R133 ;  /* 0x0000008500007221 */ /* 0x000fe20000010100 */
[----:B------:R-:W-:Y:S01]  /*2e40*/  FADD.FTZ R142, -R159, R142 ;  /* 0x0000008e9f8e7221 */ /* 0x000fe20000010100 */
[C-C-:B------:R-:W-:Y:S01]  /*2e50*/  FFMA.FTZ R133, R130.reuse, R138, R131.reuse ;  /* 0x0000008a82857223 */ /* 0x140fe20000010083 */
[C-C-:B------:R-:W-:Y:S01]  /*2e60*/  FFMA.FTZ R138, R130.reuse, R163, R131.reuse ;  /* 0x000000a3828a7223 */ /* 0x140fe20000010083 */
[C---:B------:R-:W-:Y:S01]  /*2e70*/  FFMA.FTZ R0, R115.reuse, R0, R162 ;  /* 0x0000000073007223 */ /* 0x040fe200000100a2 */
[----:B------:R-:W-:Y:S01]  /*2e80*/  FFMA.FTZ R142, R115, R142, R164 ;  /* 0x0000008e738e7223 */ /* 0x000fe200000100a4 */
[----:B------:R-:W-:Y:S01]  /*2e90*/  FFMA.FTZ R163, R130, R49, R131 ;  /* 0x0000003182a37223 */ /* 0x000fe20000010083 */
[----:B------:R-:W-:Y:S01]  /*2ea0*/  FADD.FTZ R120, -R120, R45 ;  /* 0x0000002d78787221 */ /* 0x000fe20000010100 */
[-C--:B------:R-:W-:Y:S01]  /*2eb0*/  FMUL.FTZ R0, R0, R113.reuse ;  /* 0x0000007100007220 */ /* 0x080fe20000410000 */
[----:B------:R-:W-:Y:S01]  /*2ec0*/  FMUL.FTZ R142, R142, R113 ;  /* 0x000000718e8e7220 */ /* 0x000fe20000410000 */
[----:B------:R-:W-:Y:S01]  /*2ed0*/  LOP3.LUT P5, RZ, R54, 0xff, RZ, 0xc0, !PT ;  /* 0x000000ff36ff7812 */ /* 0x000fe200078ac0ff */
[----:B------:R-:W-:Y:S01]  /*2ee0*/  FADD.FTZ R30, -R133, R30 ;  /* 0x0000001e851e7221 */ /* 0x000fe20000010100 */
[----:B------:R-:W-:Y:S01]  /*2ef0*/  FMUL.FTZ R0, R0, UR4 ;  /* 0x0000000400007c20 */ /* 0x000fe20008410000 */
[----:B------:R-:W-:Y:S01]  /*2f00*/  FMUL.FTZ R49, R142, UR4 ;  /* 0x000000048e317c20 */ /* 0x000fe20008410000 */
[----:B------:R-:W-:Y:S01]  /*2f10*/  LOP3.LUT P2, RZ, R54, 0xff00, RZ, 0xc0, !PT ;  /* 0x0000ff0036ff7812 */ /* 0x000fe2000784c0ff */
[C-C-:B------:R-:W-:Y:S01]  /*2f20*/  FFMA.FTZ R159, R130.reuse, R146, R131.reuse ;  /* 0x00000092829f7223 */ /* 0x140fe20000010083 */
[----:B------:R-:W-:Y:S01]  /*2f30*/  SHF.L.U32 R45, R13, 0x10, RZ ;  /* 0x000000100d2d7819 */ /* 0x000fe200000006ff */
[--C-:B------:R-:W-:Y:S01]  /*2f40*/  FFMA.FTZ R141, R130, R141, R131.reuse ;  /* 0x0000008d828d7223 */ /* 0x100fe20000010083 */
[----:B------:R-:W-:Y:S01]  /*2f50*/  ISETP.GE.U32.AND P1, PT, R54, RZ, PT ;  /* 0x000000ff3600720c */ /* 0x000fe20003f26070 */
[C-C-:B------:R-:W-:Y:S01]  /*2f60*/  FFMA.FTZ R171, R130.reuse, R171, R131.reuse ;  /* 0x000000ab82ab7223 */ /* 0x140fe20000010083 */
[--C-:B------:R-:W-:Y:S01]  /*2f70*/  FFMA.FTZ R146, R130, R175, R131.reuse ;  /* 0x000000af82927223 */ /* 0x100fe20000010083 */
[----:B------:R-:W-:Y:S01]  /*2f80*/  FSEL R0, R0, RZ, P5 ;  /* 0x000000ff00007208 */ /* 0x000fe20002800000 */
[C---:B------:R-:W-:Y:S01]  /*2f90*/  FFMA.FTZ R161, R130.reuse, R51, R131 ;  /* 0x0000003382a17223 */ /* 0x040fe20000010083 */
[----:B------:R-:W-:Y:S01]  /*2fa0*/  FSEL R49, R49, RZ, P2 ;  /* 0x000000ff31317208 */ /* 0x000fe20001000000 */
[----:B------:R-:W-:Y:S01]  /*2fb0*/  FFMA.FTZ R30, R115, R30, R45 ;  /* 0x0000001e731e7223 */ /* 0x000fe2000001002d */
[C---:B------:R-:W-:Y:S01]  /*2fc0*/  LOP3.LUT P6, RZ, R55.reuse, 0xff, RZ, 0xc0, !PT ;  /* 0x000000ff37ff7812 */ /* 0x040fe200078cc0ff */
[----:B------:R-:W-:Y:S01]  /*2fd0*/  FFMA.FTZ R119, R130, R119, R131 ;  /* 0x0000007782777223 */ /* 0x000fe20000010083 */
[C---:B------:R-:W-:Y:S01]  /*2fe0*/  LOP3.LUT P5, RZ, R55.reuse, 0xff00, RZ, 0xc0, !PT ;  /* 0x0000ff0037ff7812 */ /* 0x040fe200078ac0ff */
[----:B------:R-:W-:Y:S01]  /*2ff0*/  FADD.FTZ R138, -R138, R135 ;  /* 0x000000878a8a7221 */ /* 0x000fe20000010100 */
[----:B------:R-:W-:Y:S01]  /*3000*/  LOP3.LUT P2, RZ, R55, 0xff0000, RZ, 0xc0, !PT ;  /* 0x00ff000037ff7812 */ /* 0x000fe2000784c0ff */
[----:B------:R-:W-:Y:S01]  /*3010*/  FADD.FTZ R28, -R141, R28 ;  /* 0x0000001c8d1c7221 */ /* 0x000fe20000010100 */
[----:B------:R-:W-:Y:S01]  /*3020*/  ISETP.GE.U32.AND.EX P1, PT, R55, 0x1000000, PT, P1 ;  /* 0x010000003700780c */ /* 0x000fe20003f26110 */
[----:B------:R-:W-:Y:S01]  /*3030*/  FADD.FTZ R134, -R171, R134 ;  /* 0x00000086ab867221 */ /* 0x000fe20000010100 */
[----:B------:R-:W-:Y:S01]  /*3040*/  SHF.L.U32 R160, R160, 0x10, RZ ;  /* 0x00000010a0a07819 */ /* 0x000fe200000006ff */
[----:B------:R-:W-:Y:S01]  /*3050*/  FADD.FTZ R146, -R146, R145 ;  /* 0x0000009192927221 */ /* 0x000fe20000010100 */
[----:B------:R-:W-:Y:S01]  /*3060*/  SHF.L.U32 R55, R144, 0x10, RZ ;  /* 0x0000001090377819 */ /* 0x000fe200000006ff */
[-C--:B------:R-:W-:Y:S01]  /*3070*/  FMUL.FTZ R30, R30, R113.reuse ;  /* 0x000000711e1e7220 */ /* 0x080fe20000410000 */
[----:B------:R-:W-:Y:S01]  /*3080*/  SHF.L.U32 R143, R143, 0x10, RZ ;  /* 0x000000108f8f7819 */ /* 0x000fe200000006ff */
[C---:B------:R-:W-:Y:S01]  /*3090*/  FFMA.FTZ R138, R115.reuse, R138, R160 ;  /* 0x0000008a738a7223 */ /* 0x040fe200000100a0 */
[----:B------:R-:W-:Y:S01]  /*30a0*/  SHF.L.U32 R51, R14, 0x10, RZ ;  /* 0x000000100e337819 */ /* 0x000fe200000006ff */
[C---:B------:R-:W-:Y:S01]  /*30b0*/  FFMA.FTZ R134, R115.reuse, R134, R55 ;  /* 0x0000008673867223 */ /* 0x040fe20000010037 */
[C---:B------:R-:W-:Y:S01]  /*30c0*/  LOP3.LUT P4, RZ, R54.reuse, 0xff0000, RZ, 0xc0, !PT ;  /* 0x00ff000036ff7812 */ /* 0x040fe2000788c0ff */
[----:B------:R-:W-:Y:S01]  /*30d0*/  FFMA.FTZ R146, R115, R146, R143 ;  /* 0x0000009273927223 */ /* 0x000fe2000001008f */
[----:B------:R-:W-:Y:S01]  /*30e0*/  LOP3.LUT P3, RZ, R54, 0xff000000, RZ, 0xc0, !PT ;  /* 0xff00000036ff7812 */ /* 0x000fe2000786c0ff */
[----:B------:R-:W-:Y:S01]  /*30f0*/  FADD.FTZ R54, -R119, R46 ;  /* 0x0000002e77367221 */ /* 0x000fe20000010100 */
[----:B------:R-:W-:Y:S01]  /*3100*/  SHF.L.U32 R45, R16, 0x10, RZ ;  /* 0x00000010102d7819 */ /* 0x000fe200000006ff */
[C---:B------:R-:W-:Y:S01]  /*3110*/  FFMA.FTZ R28, R115.reuse, R28, R51 ;  /* 0x0000001c731c7223 */ /* 0x040fe20000010033 */
[----:B------:R-:W-:Y:S01]  /*3120*/  FMUL.FTZ R30, R30, UR4 ;  /* 0x000000041e1e7c20 */ /* 0x000fe20008410000 */
[-C--:B------:R-:W-:Y:S01]  /*3130*/  FMUL.FTZ R138, R138, R113.reuse ;  /* 0x000000718a8a7220 */ /* 0x080fe20000410000 */
[-C--:B------:R-:W-:Y:S01]  /*3140*/  FMUL.FTZ R134, R134, R113.reuse ;  /* 0x0000007186867220 */ /* 0x080fe20000410000 */
[----:B------:R-:W-:Y:S01]  /*3150*/  FFMA.FTZ R54, R115, R54, R45 ;  /* 0x0000003673367223 */ /* 0x000fe2000001002d */
[-C--:B------:R-:W-:Y:S01]  /*3160*/  FMUL.FTZ R45, R28, R113.reuse ;  /* 0x000000711c2d7220 */ /* 0x080fe20000410000 */
[----:B------:R-:W-:Y:S01]  /*3170*/  FMUL.FTZ R146, R146, R113 ;  /* 0x0000007192927220 */ /* 0x000fe20000410000 */
[C-C-:B------:R-:W-:Y:S01]  /*3180*/  FFMA.FTZ R124, R130.reuse, R124, R131.reuse ;  /* 0x0000007c827c7223 */ /* 0x140fe20000010083 */
[C-C-:B------:R-:W-:Y:S01]  /*3190*/  FFMA.FTZ R118, R130.reuse, R118, R131.reuse ;  /* 0x0000007682767223 */ /* 0x140fe20000010083 */
[----:B------:R-:W-:Y:S01]  /*31a0*/  SHF.L.U32 R46, R15, 0x10, RZ ;  /* 0x000000100f2e7819 */ /* 0x000fe200000006ff */
[--C-:B------:R-:W-:Y:S01]  /*31b0*/  FFMA.FTZ R117, R130, R117, R131.reuse ;  /* 0x0000007582757223 */ /* 0x100fe20000010083 */
[----:B------:R-:W-:Y:S01]  /*31c0*/  FADD.FTZ R132, -R159, R132 ;  /* 0x000000849f847221 */ /* 0x000fe20000010100 */
[----:B------:R-:W-:Y:S01]  /*31d0*/  SHF.L.U32 R51, R140, 0x10, RZ ;  /* 0x000000108c337819 */ /* 0x000fe200000006ff */
[----:B------:R-:W-:Y:S01]  /*31e0*/  FMUL.FTZ R138, R138, UR4 ;  /* 0x000000048a8a7c20 */ /* 0x000fe20008410000 */
[----:B------:R-:W-:Y:S01]  /*31f0*/  FSEL R28, R30, RZ, P4 ;  /* 0x000000ff1e1c7208 */ /* 0x000fe20002000000 */
[----:B------:R-:W-:Y:S01]  /*3200*/  FMUL.FTZ R30, R45, UR4 ;  /* 0x000000042d1e7c20 */ /* 0x000fe20008410000 */
[----:B------:R-:W-:Y:S01]  /*3210*/  FMUL.FTZ R134, R134, UR4 ;  /* 0x0000000486867c20 */ /* 0x000fe20008410000 */
[----:B------:R-:W-:Y:S01]  /*3220*/  FMUL.FTZ R146, R146, UR4 ;  /* 0x0000000492927c20 */ /* 0x000fe20008410000 */
[----:B------:R-:W-:Y:S01]  /*3230*/  FFMA.FTZ R162, R130, R173, R131 ;  /* 0x000000ad82a27223 */ /* 0x000fe20000010083 */
[----:B------:R-:W-:Y:S01]  /*3240*/  FADD.FTZ R124, -R124, R47 ;  /* 0x0000002f7c7c7221 */ /* 0x000fe20000010100 */
[----:B------:R-:W-:Y:S01]  /*3250*/  FADD.FTZ R118, -R118, R41 ;  /* 0x0000002976767221 */ /* 0x000fe20000010100 */
[----:B------:R-:W-:Y:S01]  /*3260*/  SHF.L.U32 R41, R17, 0x10, RZ ;  /* 0x0000001011297819 */ /* 0x000fe200000006ff */
[----:B------:R-:W-:Y:S01]  /*3270*/  FFMA.FTZ R46, R115, R132, R46 ;  /* 0x00000084732e7223 */ /* 0x000fe2000001002e */
[----:B------:R-:W-:Y:S01]  /*3280*/  SHF.L.U32 R47, R18, 0x10, RZ ;  /* 0x00000010122f7819 */ /* 0x000fe200000006ff */
[----:B------:R-:W-:Y:S01]  /*3290*/  FADD.FTZ R44, -R117, R44 ;  /* 0x0000002c752c7221 */ /* 0x000fe20000010100 */
[----:B------:R-:W-:Y:S01]  /*32a0*/  FADD.FTZ R42, -R161, R42 ;  /* 0x0000002aa12a7221 */ /* 0x000fe20000010100 */
[----:B------:R-:W-:Y:S01]  /*32b0*/  FFMA.FTZ R120, R115, R120, R51 ;  /* 0x0000007873787223 */ /* 0x000fe20000010033 */
[----:B------:R-:W-:Y:S01]  /*32c0*/  SHF.L.U32 R139, R139, 0x10, RZ ;  /* 0x000000108b8b7819 */ /* 0x000fe200000006ff */
[C-C-:B------:R-:W-:Y:S01]  /*32d0*/  FFMA.FTZ R129, R130.reuse, R129, R131.reuse ;  /* 0x0000008182817223 */ /* 0x140fe20000010083 */
[----:B------:R-:W-:Y:S01]  /*32e0*/  FFMA.FTZ R128, R130, R128, R131 ;  /* 0x0000008082807223 */ /* 0x000fe20000010083 */
[----:B------:R-:W-:Y:S01]  /*32f0*/  FSEL R45, R138, RZ, P3 ;  /* 0x000000ff8a2d7208 */ /* 0x000fe20001800000 */
[----:B------:R-:W-:Y:S01]  /*3300*/  FADD.FTZ R162, -R162, R127 ;  /* 0x0000007fa2a27221 */ /* 0x000fe20000010100 */
[----:B------:R-:W-:Y:S01]  /*3310*/  FSEL R30, R30, RZ, P6 ;  /* 0x000000ff1e1e7208 */ /* 0x000fe20003000000 */
[-C--:B------:R-:W-:Y:S01]  /*3320*/  FMUL.FTZ R46, R46, R113.reuse ;  /* 0x000000712e2e7220 */ /* 0x080fe20000410000 */
[----:B------:R-:W-:Y:S01]  /*3330*/  FSEL R51, R134, RZ, P5 ;  /* 0x000000ff86337208 */ /* 0x000fe20002800000 */
[C---:B------:R-:W-:Y:S01]  /*3340*/  FFMA.FTZ R44, R115.reuse, R44, R41 ;  /* 0x0000002c732c7223 */ /* 0x040fe20000010029 */
[----:B------:R-:W-:Y:S01]  /*3350*/  FSEL R55, R146, RZ, P1 ;  /* 0x000000ff92377208 */ /* 0x000fe20000800000 */
[----:B------:R-:W-:Y:S01]  /*3360*/  FFMA.FTZ R42, R115, R42, R47 ;  /* 0x0000002a732a7223 */ /* 0x000fe2000001002f */
[C---:B------:R-:W-:Y:S01]  /*3370*/  LOP3.LUT P4, RZ, R52.reuse, 0xff, RZ, 0xc0, !PT ;  /* 0x000000ff34ff7812 */ /* 0x040fe2000788c0ff */
[----:B------:R-:W-:Y:S01]  /*3380*/  FADD.FTZ R48, -R129, R48 ;  /* 0x0000003081307221 */ /* 0x000fe20000010100 */
[----:B------:R-:W-:Y:S01]  /*3390*/  LOP3.LUT P3, RZ, R52, 0xff00, RZ, 0xc0, !PT ;  /* 0x0000ff0034ff7812 */ /* 0x000fe2000786c0ff */
[----:B------:R-:W-:Y:S01]  /*33a0*/  FADD.FTZ R128, -R128, R125 ;  /* 0x0000007d80807221 */ /* 0x000fe20000010100 */
[C---:B------:R-:W-:Y:S01]  /*33b0*/  LOP3.LUT P6, RZ, R52.reuse, 0xff0000, RZ, 0xc0, !PT ;  /* 0x00ff000034ff7812 */ /* 0x040fe200078cc0ff */
[----:B------:R-:W-:Y:S01]  /*33c0*/  FFMA.FTZ R162, R115, R162, R139 ;  /* 0x000000a273a27223 */ /* 0x000fe2000001008b */
[----:B------:R-:W-:Y:S01]  /*33d0*/  LOP3.LUT P5, RZ, R52, 0xff000000, RZ, 0xc0, !PT ;  /* 0xff00000034ff7812 */ /* 0x000fe200078ac0ff */
[-C--:B------:R-:W-:Y:S01]  /*33e0*/  FMUL.FTZ R54, R54, R113.reuse ;  /* 0x0000007136367220 */ /* 0x080fe20000410000 */
[----:B------:R-:W-:Y:S01]  /*33f0*/  ISETP.GE.U32.AND P1, PT, R52, RZ, PT ;  /* 0x000000ff3400720c */ /* 0x000fe20003f26070 */
[----:B------:R-:W-:Y:S01]  /*3400*/  FADD.FTZ R52, -R163, R40 ;  /* 0x00000028a3347221 */ /* 0x000fe20000010100 */
[----:B------:R-:W-:Y:S01]  /*3410*/  SHF.L.U32 R136, R136, 0x10, RZ ;  /* 0x0000001088887819 */ /* 0x000fe200000006ff */
[----:B------:R-:W-:Y:S01]  /*3420*/  FMUL.FTZ R46, R46, UR4 ;  /* 0x000000042e2e7c20 */ /* 0x000fe20008410000 */
[----:B------:R-:W-:Y:S01]  /*3430*/  SHF.L.U32 R137, R137, 0x10, RZ ;  /* 0x0000001089897819 */ /* 0x000fe200000006ff */
[-C--:B------:R-:W-:Y:S01]  /*3440*/  FMUL.FTZ R120, R120, R113.reuse ;  /* 0x0000007178787220 */ /* 0x080fe20000410000 */
[----:B------:R-:W-:Y:S01]  /*3450*/  SHF.L.U32 R40, R19, 0x10, RZ ;  /* 0x0000001013287819 */ /* 0x000fe200000006ff */
[-C--:B------:R-:W-:Y:S01]  /*3460*/  FMUL.FTZ R44, R44, R113.reuse ;  /* 0x000000712c2c7220 */ /* 0x080fe20000410000 */
[----:B------:R-:W-:Y:S01]  /*3470*/  SHF.L.U32 R41, R20, 0x10, RZ ;  /* 0x0000001014297819 */ /* 0x000fe200000006ff */
[-C--:B------:R-:W-:Y:S01]  /*3480*/  FMUL.FTZ R42, R42, R113.reuse ;  /* 0x000000712a2a7220 */ /* 0x080fe20000410000 */
[----:B------:R-:W-:Y:S01]  /*3490*/  SHF.L.U32 R47, R21, 0x10, RZ ;  /* 0x00000010152f7819 */ /* 0x000fe200000006ff */
[C---:B------:R-:W-:Y:S01]  /*34a0*/  FFMA.FTZ R124, R115.reuse, R124, R136 ;  /* 0x0000007c737c7223 */ /* 0x040fe20000010088 */
[C---:B------:R-:W-:Y:S01]  /*34b0*/  FFMA.FTZ R48, R115.reuse, R48, R137 ;  /* 0x0000003073307223 */ /* 0x040fe20000010089 */
[C---:B------:R-:W-:Y:S01]  /*34c0*/  FFMA.FTZ R40, R115.reuse, R128, R40 ;  /* 0x0000008073287223 */ /* 0x040fe20000010028 */
[C---:B------:R-:W-:Y:S01]  /*34d0*/  FFMA.FTZ R118, R115.reuse, R118, R41 ;  /* 0x0000007673767223 */ /* 0x040fe20000010029 */
[----:B------:R-:W-:Y:S01]  /*34e0*/  FFMA.FTZ R52, R115, R52, R47 ;  /* 0x0000003473347223 */ /* 0x000fe2000001002f */
[-C--:B------:R-:W-:Y:S01]  /*34f0*/  FMUL.FTZ R162, R162, R113.reuse ;  /* 0x00000071a2a27220 */ /* 0x080fe20000410000 */
[----:B------:R-:W-:Y:S01]  /*3500*/  FMUL.FTZ R54, R54, UR4 ;  /* 0x0000000436367c20 */ /* 0x000fe20008410000 */
[----:B------:R-:W-:Y:S01]  /*3510*/  FMUL.FTZ R120, R120, UR4 ;  /* 0x0000000478787c20 */ /* 0x000fe20008410000 */
[----:B------:R-:W-:Y:S01]  /*3520*/  FSEL R46, R46, RZ, P2 ;  /* 0x000000ff2e2e7208 */ /* 0x000fe20001000000 */
[----:B------:R-:W-:Y:S01]  /*3530*/  FMUL.FTZ R44, R44, UR4 ;  /* 0x000000042c2c7c20 */ /* 0x000fe20008410000 */
[----:B------:R-:W-:Y:S01]  /*3540*/  FMUL.FTZ R42, R42, UR4 ;  /* 0x000000042a2a7c20 */ /* 0x000fe20008410000 */
[C---:B------:R-:W-:Y:S01]  /*3550*/  LOP3.LUT P2, RZ, R53.reuse, 0xff, RZ, 0xc0, !PT ;  /* 0x000000ff35ff7812 */ /* 0x040fe2000784c0ff */
[-C--:B------:R-:W-:Y:S01]  /*3560*/  FMUL.FTZ R124, R124, R113.reuse ;  /* 0x000000717c7c7220 */ /* 0x080fe20000410000 */
[-C--:B------:R-:W-:Y:S01]  /*3570*/  FMUL.FTZ R48, R48, R113.reuse ;  /* 0x0000007130307220 */ /* 0x080fe20000410000 */
[-C--:B------:R-:W-:Y:S01]  /*3580*/  FMUL.FTZ R40, R40, R113.reuse ;  /* 0x0000007128287220 */ /* 0x080fe20000410000 */
[-C--:B------:R-:W-:Y:S01]  /*3590*/  FMUL.FTZ R118, R118, R113.reuse ;  /* 0x0000007176767220 */ /* 0x080fe20000410000 */
[----:B------:R-:W-:Y:S01]  /*35a0*/  FMUL.FTZ R52, R52, R113 ;  /* 0x0000007134347220 */ /* 0x000fe20000410000 */
[----:B------:R-:W-:Y:S01]  /*35b0*/  FMUL.FTZ R162, R162, UR4 ;  /* 0x00000004a2a27c20 */ /* 0x000fe20008410000 */
[C---:B------:R-:W-:Y:S01]  /*35c0*/  ISETP.GE.U32.AND.EX P1, PT, R53.reuse, 0x1000000, PT, P1 ;  /* 0x010000003500780c */ /* 0x040fe20003f26110 */
[----:B------:R-:W-:Y:S01]  /*35d0*/  FMUL.FTZ R124, R124, UR4 ;  /* 0x000000047c7c7c20 */ /* 0x000fe20008410000 */
[----:B------:R-:W-:Y:S01]  /*35e0*/  FSEL R54, R54, RZ, P4 ;  /* 0x000000ff36367208 */ /* 0x000fe20002000000 */
[----:B------:R-:W-:Y:S01]  /*35f0*/  FMUL.FTZ R48, R48, UR4 ;  /* 0x0000000430307c20 */ /* 0x000fe20008410000 */
[----:B------:R-:W-:Y:S01]  /*3600*/  FSEL R119, R120, RZ, P3 ;  /* 0x000000ff78777208 */ /* 0x000fe20001800000 */
[----:B------:R-:W-:Y:S01]  /*3610*/  FMUL.FTZ R40, R40, UR4 ;  /* 0x0000000428287c20 */ /* 0x000fe20008410000 */
[C---:B------:R-:W-:Y:S01]  /*3620*/  LOP3.LUT P4, RZ, R53.reuse, 0xff00, RZ, 0xc0, !PT ;  /* 0x0000ff0035ff7812 */ /* 0x040fe2000788c0ff */
[----:B------:R-:W-:Y:S01]  /*3630*/  FMUL.FTZ R118, R118, UR4 ;  /* 0x0000000476767c20 */ /* 0x000fe20008410000 */
[----:B------:R-:W-:Y:S01]  /*3640*/  LOP3.LUT P3, RZ, R53, 0xff0000, RZ, 0xc0, !PT ;  /* 0x00ff000035ff7812 */ /* 0x000fe2000786c0ff */
[----:B------:R-:W-:Y:S01]  /*3650*/  FMUL.FTZ R52, R52, UR4 ;  /* 0x0000000434347c20 */ /* 0x000fe20008410000 */
[----:B------:R-:W-:Y:S01]  /*3660*/  FSEL R44, R44, RZ, P6 ;  /* 0x000000ff2c2c7208 */ /* 0x000fe20003000000 */
[--C-:B------:R-:W-:Y:S01]  /*3670*/  FFMA.FTZ R126, R130, R126, R131.reuse ;  /* 0x0000007e827e7223 */ /* 0x100fe20000010083 */
[----:B------:R-:W-:Y:S01]  /*3680*/  FSEL R42, R42, RZ, P2 ;  /* 0x000000ff2a2a7208 */ /* 0x000fe20001000000 */
[--C-:B------:R-:W-:Y:S01]  /*3690*/  FFMA.FTZ R43, R130, R43, R131.reuse ;  /* 0x0000002b822b7223 */ /* 0x100fe20000010083 */
[----:B------:R-:W-:Y:S01]  /*36a0*/  LOP3.LUT P6, RZ, R2, 0xff, RZ, 0xc0, !PT ;  /* 0x000000ff02ff7812 */ /* 0x000fe200078cc0ff */
[--C-:B------:R-:W-:Y:S01]  /*36b0*/  FFMA.FTZ R122, R130, R122, R131.reuse ;  /* 0x0000007a827a7223 */ /* 0x100fe20000010083 */
[----:B------:R-:W-:Y:S01]  /*36c0*/  LOP3.LUT P2, RZ, R2, 0xff0000, RZ, 0xc0, !PT ;  /* 0x00ff000002ff7812 */ /* 0x000fe2000784c0ff */
[--C-:B------:R-:W-:Y:S01]  /*36d0*/  FFMA.FTZ R121, R130, R121, R131.reuse ;  /* 0x0000007982797223 */ /* 0x100fe20000010083 */
[----:B------:R-:W-:Y:S01]  /*36e0*/  FSEL R53, R162, RZ, P1 ;  /* 0x000000ffa2357208 */ /* 0x000fe20000800000 */
[--C-:B------:R-:W-:Y:S01]  /*36f0*/  FFMA.FTZ R50, R130, R50, R131.reuse ;  /* 0x0000003282327223 */ /* 0x100fe20000010083 */
[----:B------:R-:W-:Y:S01]  /*3700*/  ISETP.GE.U32.AND P1, PT, R2, RZ, PT ;  /* 0x000000ff0200720c */ /* 0x000fe20003f26070 */
[----:B------:R-:W-:Y:S01]  /*3710*/  FFMA.FTZ R123, R130, R123, R131 ;  /* 0x0000007b827b7223 */ /* 0x000fe20000010083 */
[----:B------:R-:W-:Y:S01]  /*3720*/  FSEL R41, R124, RZ, P5 ;  /* 0x000000ff7c297208 */ /* 0x000fe20002800000 */
[----:B------:R-:W-:Y:S01]  /*3730*/  FADD.FTZ R126, -R126, R35 ;  /* 0x000000237e7e7221 */ /* 0x000fe20000010100 */
        /* <DEDUP_REMOVED lines=8> */
[C---:B------:R-:W-:Y:S01]  /*37c0*/  LOP3.LUT P5, RZ, R2.reuse, 0xff00, RZ, 0xc0, !PT ;  /* 0x0000ff0002ff7812 */ /* 0x040fe200078ac0ff */
[----:B------:R-:W-:Y:S01]  /*37d0*/  FADD.FTZ R38, -R123, R38 ;  /* 0x000000267b267221 */ /* 0x000fe20000010100 */
[----:B------:R-:W-:-:S02]  /*37e0*/  LOP3.LUT P4, RZ, R2, 0xff000000, RZ, 0xc0, !PT ;  /* 0xff00000002ff7812 */ /* 0x000fc4000788c0ff */
[C---:B------:R-:W-:Y:S02]  /*37f0*/  LOP3.LUT P3, RZ, R3.reuse, 0xff, RZ, 0xc0, !PT ;  /* 0x000000ff03ff7812 */ /* 0x040fe4000786c0ff */
[C---:B------:R-:W-:Y:S02]  /*3800*/  LOP3.LUT P6, RZ, R3.reuse, 0xff00, RZ, 0xc0, !PT ;  /* 0x0000ff0003ff7812 */ /* 0x040fe400078cc0ff */
[C---:B------:R-:W-:Y:S02]  /*3810*/  LOP3.LUT P2, RZ, R3.reuse, 0xff0000, RZ, 0xc0, !PT ;  /* 0x00ff000003ff7812 */ /* 0x040fe4000784c0ff */
[----:B------:R-:W-:Y:S02]  /*3820*/  ISETP.GE.U32.AND.EX P1, PT, R3, 0x1000000, PT, P1 ;  /* 0x010000000300780c */ /* 0x000fe40003f26110 */
[----:B------:R-:W0:Y:S01]  /*3830*/  LDC.64 R2, c[0x0][0x468] ;  /* 0x00011a00ff027b82 */ /* 0x000e220000000a00 */
[----:B------:R-:W-:Y:S02]  /*3840*/  SHF.L.U32 R34, R33, 0x10, RZ ;  /* 0x0000001021227819 */ /* 0x000fe400000006ff */
[----:B------:R-:W-:-:S02]  /*3850*/  SHF.L.U32 R35, R29, 0x10, RZ ;  /* 0x000000101d237819 */ /* 0x000fc400000006ff */
[----:B------:R-:W-:Y:S01]  /*3860*/  SHF.L.U32 R32, R32, 0x10, RZ ;  /* 0x0000001020207819 */ /* 0x000fe200000006ff */
[----:B------:R-:W-:Y:S01]  /*3870*/  FFMA.FTZ R34, R115, R36, R34 ;  /* 0x0000002473227223 */ /* 0x000fe20000010022 */
[----:B------:R-:W-:Y:S01]  /*3880*/  SHF.L.U32 R31, R31, 0x10, RZ ;  /* 0x000000101f1f7819 */ /* 0x000fe200000006ff */
[C---:B------:R-:W-:Y:S01]  /*3890*/  FFMA.FTZ R38, R115.reuse, R38, R35 ;  /* 0x0000002673267223 */ /* 0x040fe20000010023 */
[----:B------:R-:W-:Y:S01]  /*38a0*/  SHF.L.U32 R29, R22, 0x10, RZ ;  /* 0x00000010161d7819 */ /* 0x000fe200000006ff */
[----:B------:R-:W-:Y:S01]  /*38b0*/  FFMA.FTZ R32, R115, R122, R32 ;  /* 0x0000007a73207223 */ /* 0x000fe20000010020 */
[----:B------:R-:W-:Y:S01]  /*38c0*/  SHF.L.U32 R33, R23, 0x10, RZ ;  /* 0x0000001017217819 */ /* 0x000fe200000006ff */
[C---:B------:R-:W-:Y:S01]  /*38d0*/  FFMA.FTZ R126, R115.reuse, R126, R31 ;  /* 0x0000007e737e7223 */ /* 0x040fe2000001001f */
[-C--:B------:R-:W-:Y:S01]  /*38e0*/  FMUL.FTZ R37, R34, R113.reuse ;  /* 0x0000007122257220 */ /* 0x080fe20000410000 */
[C---:B------:R-:W-:Y:S01]  /*38f0*/  FFMA.FTZ R50, R115.reuse, R50, R29 ;  /* 0x0000003273327223 */ /* 0x040fe2000001001d */
[-C--:B------:R-:W-:Y:S01]  /*3900*/  FMUL.FTZ R36, R32, R113.reuse ;  /* 0x0000007120247220 */ /* 0x080fe20000410000 */
[----:B------:R-:W-:Y:S01]  /*3910*/  FFMA.FTZ R48, R115, R48, R33 ;  /* 0x0000003073307223 */ /* 0x000fe20000010021 */
[-C--:B------:R-:W-:Y:S01]  /*3920*/  FMUL.FTZ R126, R126, R113.reuse ;  /* 0x000000717e7e7220 */ /* 0x080fe20000410000 */
[-C--:B------:R-:W-:Y:S01]  /*3930*/  FMUL.FTZ R38, R38, R113.reuse ;  /* 0x0000007126267220 */ /* 0x080fe20000410000 */
[-C--:B------:R-:W-:Y:S01]  /*3940*/  FMUL.FTZ R50, R50, R113.reuse ;  /* 0x0000007132327220 */ /* 0x080fe20000410000 */
[----:B------:R-:W-:Y:S01]  /*3950*/  FMUL.FTZ R48, R48, R113 ;  /* 0x0000007130307220 */ /* 0x000fe20000410000 */
[----:B------:R-:W-:Y:S01]  /*3960*/  F2FP.BF16.F32.PACK_AB R29, R45, R28 ;  /* 0x0000001c2d1d723e */ /* 0x000fe200000010ff */
[----:B------:R-:W-:Y:S01]  /*3970*/  FMUL.FTZ R36, R36, UR4 ;  /* 0x0000000424247c20 */ /* 0x000fe20008410000 */
[----:B------:R-:W-:Y:S01]  /*3980*/  F2FP.BF16.F32.PACK_AB R28, R49, R0 ;  /* 0x00000000311c723e */ /* 0x000fe200000010ff */
[----:B------:R-:W-:Y:S01]  /*3990*/  FMUL.FTZ R50, R50, UR4 ;  /* 0x0000000432327c20 */ /* 0x000fe20008410000 */
[----:B------:R-:W-:Y:S01]  /*39a0*/  FMUL.FTZ R48, R48, UR4 ;  /* 0x0000000430307c20 */ /* 0x000fe20008410000 */
[----:B------:R-:W-:Y:S01]  /*39b0*/  FMUL.FTZ R0, R38, UR4 ;  /* 0x0000000426007c20 */ /* 0x000fe20008410000 */
[----:B------:R-:W-:Y:S01]  /*39c0*/  FMUL.FTZ R126, R126, UR4 ;  /* 0x000000047e7e7c20 */ /* 0x000fe20008410000 */
[----:B------:R-:W-:Y:S01]  /*39d0*/  FMUL.FTZ R37, R37, UR4 ;  /* 0x0000000425257c20 */ /* 0x000fe20008410000 */
[----:B------:R-:W-:Y:S01]  /*39e0*/  F2FP.BF16.F32.PACK_AB R33, R41, R44 ;  /* 0x0000002c2921723e */ /* 0x000fe200000010ff */
[----:B0-----:R-:W-:Y:S01]  /*39f0*/  IMAD.WIDE.U32 R116, R116, 0x10, R2 ;  /* 0x0000001074747825 */ /* 0x001fe200078e0002 */
[----:B------:R-:W-:-:S02]  /*3a00*/  FSEL R38, R50, RZ, P3 ;  /* 0x000000ff32267208 */ /* 0x000fc40001800000 */
[----:B------:R-:W-:Y:S01]  /*3a10*/  FSEL R39, R48, RZ, P2 ;  /* 0x000000ff30277208 */ /* 0x000fe20001000000 */
[--C-:B------:R-:W-:Y:S01]  /*3a20*/  IMAD.WIDE.U32 R114, R114, 0x10, R2.reuse ;  /* 0x0000001072727825 */ /* 0x100fe200078e0002 */
[----:B------:R-:W-:Y:S02]  /*3a30*/  FSEL R0, R0, RZ, P1 ;  /* 0x000000ff00007208 */ /* 0x000fe40000800000 */
[----:B------:R-:W-:Y:S01]  /*3a40*/  FSEL R43, R126, RZ, P6 ;  /* 0x000000ff7e2b7208 */ /* 0x000fe20003000000 */
[----:B------:R-:W-:Y:S01]  /*3a50*/  IMAD.WIDE.U32 R2, R112, 0x10, R2 ;  /* 0x0000001070027825 */ /* 0x000fe200078e0002 */
[----:B------:R-:W-:Y:S02]  /*3a60*/  FSEL R37, R37, RZ, P4 ;  /* 0x000000ff25257208 */ /* 0x000fe40002000000 */
[----:B------:R-:W-:Y:S02]  /*3a70*/  FSEL R41, R36, RZ, P5 ;  /* 0x000000ff24297208 */ /* 0x000fe40002800000 */
[----:B------:R-:W-:-:S02]  /*3a80*/  F2FP.BF16.F32.PACK_AB R31, R55, R46 ;  /* 0x0000002e371f723e */ /* 0x000fc400000010ff */
[----:B------:R-:W-:Y:S02]  /*3a90*/  F2FP.BF16.F32.PACK_AB R30, R51, R30 ;  /* 0x0000001e331e723e */ /* 0x000fe400000010ff */
[----:B------:R-:W-:Y:S02]  /*3aa0*/  F2FP.BF16.F32.PACK_AB R35, R53, R40 ;  /* 0x000000283523723e */ /* 0x000fe400000010ff */
[----:B------:R-:W-:Y:S01]  /*3ab0*/  F2FP.BF16.F32.PACK_AB R34, R47, R42 ;  /* 0x0000002a2f22723e */ /* 0x000fe200000010ff */
[----:B------:R2:W-:Y:S01]  /*3ac0*/  STG.E.128 desc[UR6][R116.64], R28 ;  /* 0x0000001c74007986 */ /* 0x0005e2000c101d06 */
[----:B------:R-:W-:Y:S02]  /*3ad0*/  F2FP.BF16.F32.PACK_AB R32, R119, R54 ;  /* 0x000000367720723e */ /* 0x000fe400000010ff */
[----:B------:R-:W-:Y:S02]  /*3ae0*/  F2FP.BF16.F32.PACK_AB R39, R0, R39 ;  /* 0x000000270027723e */ /* 0x000fe400000010ff */
[----:B------:R-:W-:Y:S01]  /*3af0*/  F2FP.BF16.F32.PACK_AB R38, R43, R38 ;  /* 0x000000262b26723e */ /* 0x000fe200000010ff */
[----:B------:R2:W-:Y:S01]  /*3b00*/  STG.E.128 desc[UR6][R114.64], R32 ;  /* 0x0000002072007986 */ /* 0x0005e2000c101d06 */
[----:B------:R-:W-:-:S02]  /*3b10*/  F2FP.BF16.F32.PACK_AB R37, R37, R52 ;  /* 0x000000342525723e */ /* 0x000fc400000010ff */
[----:B------:R-:W-:-:S05]  /*3b20*/  F2FP.BF16.F32.PACK_AB R36, R41, R118 ;  /* 0x000000762924723e */ /* 0x000fca00000010ff */
[----:B------:R2:W-:Y:S01]  /*3b30*/  STG.E.128 desc[UR6][R2.64], R36 ;  /* 0x0000002402007986 */ /* 0x0005e2000c101d06 */
[----:B------:R-:W-:Y:S05]  /*3b40*/  BRA `(.L_x_480) ;  /* 0x0000002400f07947 */ /* 0x000fea0003800000 */
.L_x_479:
[C-C-:B------:R-:W-:Y:S01]  /*3b50*/  FFMA.FTZ R25, R130.reuse, R146, R131.reuse ;  /* 0x0000009282197223 */ /* 0x140fe20000010083 */
[C-C-:B------:R-:W-:Y:S01]  /*3b60*/  FFMA.FTZ R146, R130.reuse, R175, R131.reuse ;  /* 0x000000af82927223 */ /* 0x140fe20000010083 */
[----:B------:R-:W-:Y:S01]  /*3b70*/  SHF.L.U32 R24, R15, 0x10, RZ ;  /* 0x000000100f187819 */ /* 0x000fe200000006ff */
[----:B------:R-:W-:Y:S01]  /*3b80*/  FFMA.FTZ R141, R130, R141, R131 ;  /* 0x0000008d828d7223 */ /* 0x000fe20000010083 */
[----:B------:R-:W-:Y:S01]  /*3b90*/  SHF.L.U32 R27, R143, 0x10, RZ ;  /* 0x000000108f1b7819 */ /* 0x000fe200000006ff */
[----:B------:R-:W-:Y:S01]  /*3ba0*/  FADD.FTZ R26, -R25, R132 ;  /* 0x00000084191a7221 */ /* 0x000fe20000010100 */
[----:B------:R-:W-:Y:S01]  /*3bb0*/  FADD.FTZ R146, -R146, R145 ;  /* 0x0000009192927221 */ /* 0x000fe20000010100 */
[----:B------:R-:W-:Y:S01]  /*3bc0*/  ISETP.GE.U32.AND P5, PT, R54, RZ, PT ;  /* 0x000000ff3600720c */ /* 0x000fe20003fa6070 */
[----:B------:R-:W-:Y:S01]  /*3bd0*/  FFMA.FTZ R171, R130, R171, R131 ;  /* 0x000000ab82ab7223 */ /* 0x000fe20000010083 */
[C---:B------:R-:W-:Y:S01]  /*3be0*/  FFMA.FTZ R26, R115.reuse, R26, R24 ;  /* 0x0000001a731a7223 */ /* 0x040fe20000010018 */
[----:B------:R-:W-:Y:S01]  /*3bf0*/  FFMA.FTZ R27, R115, R146, R27 ;  /* 0x00000092731b7223 */ /* 0x000fe2000001001b */
[----:B------:R-:W-:Y:S01]  /*3c00*/  LOP3.LUT P3, RZ, R55, 0xff0000, RZ, 0xc0, !PT ;  /* 0x00ff000037ff7812 */ /* 0x000fe2000786c0ff */
[----:B------:R-:W-:Y:S01]  /*3c10*/  FADD.FTZ R132, -R141, R28 ;  /* 0x0000001c8d847221 */ /* 0x000fe20000010100 */
[-C--:B------:R-:W-:Y:S01]  /*3c20*/  FMUL.FTZ R24, R26, R113.reuse ;  /* 0x000000711a187220 */ /* 0x080fe20000410000 */
[----:B------:R-:W-:Y:S01]  /*3c30*/  FMUL.FTZ R25, R27, R113 ;  /* 0x000000711b197220 */ /* 0x000fe20000410000 */
[----:B------:R-:W-:Y:S01]  /*3c40*/  ISETP.GE.U32.AND.EX P5, PT, R55, 0x1000000, PT, P5 ;  /* 0x010000003700780c */ /* 0x000fe20003fa6150 */
[--C-:B------:R-:W-:Y:S01]  /*3c50*/  FFMA.FTZ R28, R130, R128, R131.reuse ;  /* 0x00000080821c7223 */ /* 0x100fe20000010083 */
[----:B------:R-:W-:Y:S01]  /*3c60*/  FMUL.FTZ R24, R24, UR4 ;  /* 0x0000000418187c20 */ /* 0x000fe20008410000 */
[----:B------:R-:W-:Y:S01]  /*3c70*/  FMUL.FTZ R25, R25, UR4 ;  /* 0x0000000419197c20 */ /* 0x000fe20008410000 */
[C---:B------:R-:W-:Y:S01]  /*3c80*/  LOP3.LUT P4, RZ, R54.reuse, 0xff, RZ, 0xc0, !PT ;  /* 0x000000ff36ff7812 */ /* 0x040fe2000788c0ff */
[----:B------:R-:W-:Y:S01]  /*3c90*/  FADD.FTZ R128, -R171, R134 ;  /* 0x00000086ab807221 */ /* 0x000fe20000010100 */
[----:B------:R-:W-:Y:S01]  /*3ca0*/  LOP3.LUT P6, RZ, R54, 0xff00, RZ, 0xc0, !PT ;  /* 0x0000ff0036ff7812 */ /* 0x000fe200078cc0ff */
[--C-:B------:R-:W-:Y:S01]  /*3cb0*/  FFMA.FTZ R134, R130, R173, R131.reuse ;  /* 0x000000ad82867223 */ /* 0x100fe20000010083 */
[----:B------:R-:W-:Y:S01]  /*3cc0*/  LOP3.LUT P2, RZ, R54, 0xff0000, RZ, 0xc0, !PT ;  /* 0x00ff000036ff7812 */ /* 0x000fe2000784c0ff */
[----:B------:R-:W-:Y:S01]  /*3cd0*/  FFMA.FTZ R0, R130, R0, R131 ;  /* 0x0000000082007223 */ /* 0x000fe20000010083 */
[----:B------:R-:W-:Y:S01]  /*3ce0*/  LOP3.LUT P1, RZ, R54, 0xff000000, RZ, 0xc0, !PT ;  /* 0xff00000036ff7812 */ /* 0x000fe2000782c0ff */
[----:B------:R-:W-:Y:S01]  /*3cf0*/  FADD.FTZ R146, -R134, R127 ;  /* 0x0000007f86927221 */ /* 0x000fe20000010100 */
[----:B------:R-:W-:Y:S01]  /*3d00*/  FSEL R54, R24, RZ, P3 ;  /* 0x000000ff18367208 */ /* 0x000fe20001800000 */
[C-C-:B------:R-:W-:Y:S01]  /*3d10*/  FFMA.FTZ R24, R130.reuse, R163, R131.reuse ;  /* 0x000000a382187223 */ /* 0x140fe20000010083 */
[----:B------:R-:W-:Y:S01]  /*3d20*/  FSEL R143, R25, RZ, P5 ;  /* 0x000000ff198f7208 */ /* 0x000fe20002800000 */
[----:B------:R-:W-:Y:S01]  /*3d30*/  FFMA.FTZ R25, R130, R138, R131 ;  /* 0x0000008a82197223 */ /* 0x000fe20000010083 */
[----:B------:R-:W-:Y:S01]  /*3d40*/  SHF.L.U32 R141, R13, 0x10, RZ ;  /* 0x000000100d8d7819 */ /* 0x000fe200000006ff */
[----:B------:R-:W-:Y:S01]  /*3d50*/  FADD.FTZ R24, -R24, R135 ;  /* 0x0000008718187221 */ /* 0x000fe20000010100 */
[----:B------:R-:W-:Y:S01]  /*3d60*/  SHF.L.U32 R135, R14, 0x10, RZ ;  /* 0x000000100e877819 */ /* 0x000fe200000006ff */
[----:B------:R-:W-:Y:S01]  /*3d70*/  FADD.FTZ R30, -R25, R30 ;  /* 0x0000001e191e7221 */ /* 0x000fe20000010100 */
[----:B------:R-:W-:Y:S01]  /*3d80*/  SHF.L.U32 R25, R160, 0x10, RZ ;  /* 0x00000010a0197819 */ /* 0x000fe200000006ff */
[----:B------:R-:W-:Y:S01]  /*3d90*/  FFMA.FTZ R159, R130, R159, R131 ;  /* 0x0000009f829f7223 */ /* 0x000fe20000010083 */
[----:B------:R-:W-:Y:S01]  /*3da0*/  FADD.FTZ R0, -R0, R133 ;  /* 0x0000008500007221 */ /* 0x000fe20000010100 */
[C---:B------:R-:W-:Y:S01]  /*3db0*/  FFMA.FTZ R135, R115.reuse, R132, R135 ;  /* 0x0000008473877223 */ /* 0x040fe20000010087 */
[C---:B------:R-:W-:Y:S01]  /*3dc0*/  FFMA.FTZ R141, R115.reuse, R30, R141 ;  /* 0x0000001e738d7223 */ /* 0x040fe2000001008d */
[----:B------:R-:W-:Y:S01]  /*3dd0*/  FFMA.FTZ R134, R115, R24, R25 ;  /* 0x0000001873867223 */ /* 0x000fe20000010019 */
[----:B------:R-:W-:Y:S01]  /*3de0*/  SHF.L.U32 R24, R12, 0x10, RZ ;  /* 0x000000100c187819 */ /* 0x000fe200000006ff */
[----:B------:R-:W-:Y:S01]  /*3df0*/  FADD.FTZ R138, -R28, R125 ;  /* 0x0000007d1c8a7221 */ /* 0x000fe20000010100 */
[-C--:B------:R-:W-:Y:S01]  /*3e00*/  FMUL.FTZ R25, R135, R113.reuse ;  /* 0x0000007187197220 */ /* 0x080fe20000410000 */
[----:B------:R-:W-:Y:S01]  /*3e10*/  SHF.L.U32 R28, R161, 0x10, RZ ;  /* 0x00000010a11c7819 */ /* 0x000fe200000006ff */
[----:B------:R-:W-:Y:S01]  /*3e20*/  FADD.FTZ R142, -R159, R142 ;  /* 0x0000008e9f8e7221 */ /* 0x000fe20000010100 */
[----:B------:R-:W-:Y:S01]  /*3e30*/  SHF.L.U32 R127, R139, 0x10, RZ ;  /* 0x000000108b7f7819 */ /* 0x000fe200000006ff */
[----:B------:R-:W-:Y:S01]  /*3e40*/  FFMA.FTZ R139, R115, R0, R24 ;  /* 0x00000000738b7223 */ /* 0x000fe20000010018 */
[----:B------:R-:W-:Y:S01]  /*3e50*/  SHF.L.U32 R125, R19, 0x10, RZ ;  /* 0x00000010137d7819 */ /* 0x000fe200000006ff */
[-C--:B------:R-:W-:Y:S01]  /*3e60*/  FMUL.FTZ R24, R141, R113.reuse ;  /* 0x000000718d187220 */ /* 0x080fe20000410000 */
[----:B------:R-:W-:Y:S01]  /*3e70*/  LOP3.LUT P3, RZ, R55, 0xff, RZ, 0xc0, !PT ;  /* 0x000000ff37ff7812 */ /* 0x000fe2000786c0ff */
[----:B------:R-:W-:Y:S01]  /*3e80*/  FMUL.FTZ R0, R25, UR4 ;  /* 0x0000000419007c20 */ /* 0x000fe20008410000 */
[----:B------:R-:W-:Y:S01]  /*3e90*/  LOP3.LUT P5, RZ, R55, 0xff00, RZ, 0xc0, !PT ;  /* 0x0000ff0037ff7812 */ /* 0x000fe200078ac0ff */
[-C--:B------:R-:W-:Y:S01]  /*3ea0*/  FMUL.FTZ R25, R134, R113.reuse ;  /* 0x0000007186197220 */ /* 0x080fe20000410000 */
[----:B------:R-:W-:Y:S01]  /*3eb0*/  SHF.L.U32 R55, R144, 0x10, RZ ;  /* 0x0000001090377819 */ /* 0x000fe200000006ff */
[C---:B------:R-:W-:Y:S01]  /*3ec0*/  FFMA.FTZ R28, R115.reuse, R142, R28 ;  /* 0x0000008e731c7223 */ /* 0x040fe2000001001c */
[----:B------:R-:W-:Y:S01]  /*3ed0*/  FFMA.FTZ R132, R115, R138, R125 ;  /* 0x0000008a73847223 */ /* 0x000fe2000001007d */
[----:B------:R-:W-:Y:S01]  /*3ee0*/  FMUL.FTZ R125, R24, UR4 ;  /* 0x00000004187d7c20 */ /* 0x000fe20008410000 */
[-C--:B------:R-:W-:Y:S01]  /*3ef0*/  FMUL.FTZ R24, R139, R113.reuse ;  /* 0x000000718b187220 */ /* 0x080fe20000410000 */
[----:B------:R-:W-:Y:S01]  /*3f00*/  FFMA.FTZ R142, R115, R128, R55 ;  /* 0x00000080738e7223 */ /* 0x000fe20000010037 */
[----:B------:R-:W-:Y:S01]  /*3f10*/  FMUL.FTZ R128, R25, UR4 ;  /* 0x0000000419807c20 */ /* 0x000fe20008410000 */
[----:B------:R-:W-:Y:S01]  /*3f20*/  FFMA.FTZ R30, R115, R146, R127 ;  /* 0x00000092731e7223 */ /* 0x000fe2000001007f */
[-C--:B------:R-:W-:Y:S01]  /*3f30*/  FMUL.FTZ R25, R28, R113.reuse ;  /* 0x000000711c197220 */ /* 0x080fe20000410000 */
[----:B------:R-:W-:Y:S01]  /*3f40*/  FMUL.FTZ R24, R24, UR4 ;  /* 0x0000000418187c20 */ /* 0x000fe20008410000 */
[-C--:B------:R-:W-:Y:S01]  /*3f50*/  FMUL.FTZ R55, R142, R113.reuse ;  /* 0x000000718e377220 */ /* 0x080fe20000410000 */
[----:B------:R-:W-:Y:S01]  /*3f60*/  FMUL.FTZ R138, R30, R113 ;  /* 0x000000711e8a7220 */ /* 0x000fe20000410000 */
[----:B------:R-:W-:Y:S01]  /*3f70*/  FMUL.FTZ R25, R25, UR4 ;  /* 0x0000000419197c20 */ /* 0x000fe20008410000 */
[--C-:B------:R-:W-:Y:S01]  /*3f80*/  FFMA.FTZ R51, R130, R51, R131.reuse ;  /* 0x0000003382337223 */ /* 0x100fe20000010083 */
[----:B------:R-:W-:Y:S01]  /*3f90*/  FMUL.FTZ R133, R132, R113 ;  /* 0x0000007184857220 */ /* 0x000fe20000410000 */
[----:B------:R-:W-:Y:S01]  /*3fa0*/  FSEL R128, R128, RZ, P1 ;  /* 0x000000ff80807208 */ /* 0x000fe20000800000 */
[C-C-:B------:R-:W-:Y:S01]  /*3fb0*/  FFMA.FTZ R129, R130.reuse, R129, R131.reuse ;  /* 0x0000008182817223 */ /* 0x140fe20000010083 */
[--C-:B------:R-:W-:Y:S01]  /*3fc0*/  FFMA.FTZ R145, R130, R43, R131.reuse ;  /* 0x0000002b82917223 */ /* 0x100fe20000010083 */
[----:B------:R-:W-:Y:S01]  /*3fd0*/  FMUL.FTZ R55, R55, UR4 ;  /* 0x0000000437377c20 */ /* 0x000fe20008410000 */
[----:B------:R-:W-:Y:S01]  /*3fe0*/  ISETP.GE.U32.AND P1, PT, R52, RZ, PT ;  /* 0x000000ff3400720c */ /* 0x000fe20003f26070 */
[--C-:B------:R-:W-:Y:S01]  /*3ff0*/  FFMA.FTZ R117, R130, R117, R131.reuse ;  /* 0x0000007582757223 */ /* 0x100fe20000010083 */
[----:B------:R-:W-:Y:S01]  /*4000*/  FSEL R127, R24, RZ, P4 ;  /* 0x000000ff187f7208 */ /* 0x000fe20002000000 */
[--C-:B------:R-:W-:Y:S01]  /*4010*/  FFMA.FTZ R118, R130, R118, R131.reuse ;  /* 0x0000007682767223 */ /* 0x100fe20000010083 */
[----:B------:R-:W-:Y:S01]  /*4020*/  SHF.L.U32 R43, R18, 0x10, RZ ;  /* 0x00000010122b7819 */ /* 0x000fe200000006ff */
[----:B------:R-:W-:Y:S01]  /*4030*/  FMUL.FTZ R24, R138, UR4 ;  /* 0x000000048a187c20 */ /* 0x000fe20008410000 */
[----:B------:R-:W-:Y:S01]  /*4040*/  FADD.FTZ R42, -R51, R42 ;  /* 0x0000002a332a7221 */ /* 0x000fe20000010100 */
[----:B------:R-:W-:Y:S01]  /*4050*/  FMUL.FTZ R133, R133, UR4 ;  /* 0x0000000485857c20 */ /* 0x000fe20008410000 */
[----:B------:R-:W-:Y:S01]  /*4060*/  FSEL R138, R25, RZ, P6 ;  /* 0x000000ff198a7208 */ /* 0x000fe20003000000 */
[----:B------:R-:W-:Y:S01]  /*4070*/  FFMA.FTZ R146, R130, R50, R131 ;  /* 0x0000003282927223 */ /* 0x000fe20000010083 */
[----:B------:R-:W-:Y:S01]  /*4080*/  SHF.L.U32 R137, R137, 0x10, RZ ;  /* 0x0000001089897819 */ /* 0x000fe200000006ff */
[----:B------:R-:W-:Y:S01]  /*4090*/  FADD.FTZ R48, -R129, R48 ;  /* 0x0000003081307221 */ /* 0x000fe20000010100 */
[----:B------:R-:W-:Y:S01]  /*40a0*/  LOP3.LUT P4, RZ, R53, 0xff0000, RZ, 0xc0, !PT ;  /* 0x00ff000035ff7812 */ /* 0x000fe2000788c0ff */
[----:B------:R-:W-:Y:S01]  /*40b0*/  FADD.FTZ R44, -R117, R44 ;  /* 0x0000002c752c7221 */ /* 0x000fe20000010100 */
[----:B------:R-:W-:Y:S01]  /*40c0*/  SHF.L.U32 R25, R17, 0x10, RZ ;  /* 0x0000001011197819 */ /* 0x000fe200000006ff */
[----:B------:R-:W-:Y:S01]  /*40d0*/  FADD.FTZ R50, -R118, R41 ;  /* 0x0000002976327221 */ /* 0x000fe20000010100 */
[----:B------:R-:W-:Y:S01]  /*40e0*/  ISETP.GE.U32.AND.EX P1, PT, R53, 0x1000000, PT, P1 ;  /* 0x010000003500780c */ /* 0x000fe20003f26110 */
[----:B------:R-:W-:Y:S01]  /*40f0*/  FFMA.FTZ R118, R115, R42, R43 ;  /* 0x0000002a73767223 */ /* 0x000fe2000001002b */
[----:B------:R-:W-:Y:S01]  /*4100*/  FSEL R0, R0, RZ, P3 ;  /* 0x000000ff00007208 */ /* 0x000fe20001800000 */
[----:B------:R-:W-:Y:S01]  /*4110*/  FFMA.FTZ R119, R130, R119, R131 ;  /* 0x0000007782777223 */ /* 0x000fe20000010083 */
[----:B------:R-:W-:Y:S01]  /*4120*/  FSEL R55, R55, RZ, P5 ;  /* 0x000000ff37377208 */ /* 0x000fe20002800000 */
[----:B------:R-:W-:Y:S01]  /*4130*/  FFMA.FTZ R137, R115, R48, R137 ;  /* 0x0000003073897223 */ /* 0x000fe20000010089 */
[----:B------:R-:W-:Y:S01]  /*4140*/  FSEL R125, R125, RZ, P2 ;  /* 0x000000ff7d7d7208 */ /* 0x000fe20001000000 */
[----:B------:R-:W-:Y:S01]  /*4150*/  FFMA.FTZ R48, R115, R44, R25 ;  /* 0x0000002c73307223 */ /* 0x000fe20000010019 */
[----:B------:R-:W-:Y:S01]  /*4160*/  LOP3.LUT P3, RZ, R52, 0xff, RZ, 0xc0, !PT ;  /* 0x000000ff34ff7812 */ /* 0x000fe2000786c0ff */
[--C-:B------:R-:W-:Y:S01]  /*4170*/  FFMA.FTZ R49, R130, R49, R131.reuse ;  /* 0x0000003182317223 */ /* 0x100fe20000010083 */
[----:B------:R-:W-:Y:S01]  /*4180*/  LOP3.LUT P5, RZ, R52, 0xff00, RZ, 0xc0, !PT ;  /* 0x0000ff0034ff7812 */ /* 0x000fe200078ac0ff */
[-C--:B------:R-:W-:Y:S01]  /*4190*/  FMUL.FTZ R25, R118, R113.reuse ;  /* 0x0000007176197220 */ /* 0x080fe20000410000 */
[----:B------:R-:W-:Y:S01]  /*41a0*/  LOP3.LUT P2, RZ, R52, 0xff0000, RZ, 0xc0, !PT ;  /* 0x00ff000034ff7812 */ /* 0x000fe2000784c0ff */
[--C-:B------:R-:W-:Y:S01]  /*41b0*/  FFMA.FTZ R124, R130, R124, R131.reuse ;  /* 0x0000007c827c7223 */ /* 0x100fe20000010083 */
[----:B------:R-:W-:Y:S01]  /*41c0*/  LOP3.LUT P6, RZ, R52, 0xff000000, RZ, 0xc0, !PT ;  /* 0xff00000034ff7812 */ /* 0x000fe200078cc0ff */
[----:B------:R-:W-:Y:S01]  /*41d0*/  FADD.FTZ R46, -R119, R46 ;  /* 0x0000002e772e7221 */ /* 0x000fe20000010100 */
[----:B------:R-:W-:Y:S01]  /*41e0*/  FSEL R52, R133, RZ, P4 ;  /* 0x000000ff85347208 */ /* 0x000fe20002000000 */
[--C-:B------:R-:W-:Y:S01]  /*41f0*/  FFMA.FTZ R144, R130, R122, R131.reuse ;  /* 0x0000007a82907223 */ /* 0x100fe20000010083 */
[----:B------:R-:W-:Y:S01]  /*4200*/  FSEL R133, R24, RZ, P1 ;  /* 0x000000ff18857208 */ /* 0x000fe20000800000 */
[----:B------:R-:W-:Y:S01]  /*4210*/  FFMA.FTZ R120, R130, R120, R131 ;  /* 0x0000007882787223 */ /* 0x000fe20000010083 */
[----:B------:R-:W-:Y:S01]  /*4220*/  SHF.L.U32 R24, R16, 0x10, RZ ;  /* 0x0000001010187819 */ /* 0x000fe200000006ff */
[----:B------:R-:W-:Y:S01]  /*4230*/  FADD.FTZ R122, -R49, R40 ;  /* 0x00000028317a7221 */ /* 0x000fe20000010100 */
[----:B------:R-:W-:Y:S01]  /*4240*/  SHF.L.U32 R41, R136, 0x10, RZ ;  /* 0x0000001088297819 */ /* 0x000fe200000006ff */
[----:B------:R-:W-:Y:S01]  /*4250*/  FMUL.FTZ R25, R25, UR4 ;  /* 0x0000000419197c20 */ /* 0x000fe20008410000 */
[----:B------:R-:W-:Y:S01]  /*4260*/  LOP3.LUT P4, RZ, R53, 0xff, RZ, 0xc0, !PT ;  /* 0x000000ff35ff7812 */ /* 0x000fe2000788c0ff */
[----:B------:R-:W-:Y:S01]  /*4270*/  FADD.FTZ R124, -R124, R47 ;  /* 0x0000002f7c7c7221 */ /* 0x000fe20000010100 */
[C---:B------:R-:W-:Y:S01]  /*4280*/  FFMA.FTZ R40, R115.reuse, R46, R24 ;  /* 0x0000002e73287223 */ /* 0x040fe20000010018 */
[-C--:B------:R-:W-:Y:S01]  /*4290*/  FMUL.FTZ R24, R48, R113.reuse ;  /* 0x0000007130187220 */ /* 0x080fe20000410000 */
[----:B------:R-:W-:Y:S01]  /*42a0*/  SHF.L.U32 R140, R140, 0x10, RZ ;  /* 0x000000108c8c7819 */ /* 0x000fe200000006ff */
[----:B------:R-:W-:Y:S01]  /*42b0*/  FADD.FTZ R120, -R120, R45 ;  /* 0x0000002d78787221 */ /* 0x000fe20000010100 */
[----:B------:R-:W-:Y:S01]  /*42c0*/  FFMA.FTZ R124, R115, R124, R41 ;  /* 0x0000007c737c7223 */ /* 0x000fe20000010029 */
[----:B------:R-:W-:Y:S01]  /*42d0*/  SHF.L.U32 R43, R20, 0x10, RZ ;  /* 0x00000010142b7819 */ /* 0x000fe200000006ff */
[----:B------:R-:W-:Y:S01]  /*42e0*/  FMUL.FTZ R41, R137, R113 ;  /* 0x0000007189297220 */ /* 0x000fe20000410000 */
[----:B------:R-:W-:Y:S01]  /*42f0*/  FSEL R49, R25, RZ, P4 ;  /* 0x000000ff19317208 */ /* 0x000fe20002000000 */
[----:B------:R-:W-:Y:S01]  /*4300*/  FMUL.FTZ R25, R24, UR4 ;  /* 0x0000000418197c20 */ /* 0x000fe20008410000 */
[----:B------:R-:W-:Y:S01]  /*4310*/  SHF.L.U32 R45, R21, 0x10, RZ ;  /* 0x00000010152d7819 */ /* 0x000fe200000006ff */
[C---:B------:R-:W-:Y:S01]  /*4320*/  FFMA.FTZ R120, R115.reuse, R120, R140 ;  /* 0x0000007873787223 */ /* 0x040fe2000001008c */
[C---:B------:R-:W-:Y:S01]  /*4330*/  FFMA.FTZ R160, R130.reuse, R126, R131 ;  /* 0x0000007e82a07223 */ /* 0x040fe20000010083 */
[----:B------:R-:W-:Y:S01]  /*4340*/  FFMA.FTZ R126, R115, R50, R43 ;  /* 0x00000032737e7223 */ /* 0x000fe2000001002b */
[----:B------:R-:W-:Y:S01]  /*4350*/  FMUL.FTZ R42, R41, UR4 ;  /* 0x00000004292a7c20 */ /* 0x000fe20008410000 */
[----:B------:R-:W-:Y:S01]  /*4360*/  LOP3.LUT P1, RZ, R53, 0xff00, RZ, 0xc0, !PT ;  /* 0x0000ff0035ff7812 */ /* 0x000fe2000782c0ff */
[C-C-:B------:R-:W-:Y:S01]  /*4370*/  FFMA.FTZ R121, R130.reuse, R121, R131.reuse ;  /* 0x0000007982797223 */ /* 0x140fe20000010083 */
[----:B------:R-:W-:Y:S01]  /*4380*/  FFMA.FTZ R123, R130, R123, R131 ;  /* 0x0000007b827b7223 */ /* 0x000fe20000010083 */
[-C--:B------:R-:W-:Y:S01]  /*4390*/  FMUL.FTZ R41, R124, R113.reuse ;  /* 0x000000717c297220 */ /* 0x080fe20000410000 */
[----:B------:R-:W-:Y:S01]  /*43a0*/  FSEL R43, R25, RZ, P2 ;  /* 0x000000ff192b7208 */ /* 0x000fe20001000000 */
[----:B------:R-:W-:Y:S01]  /*43b0*/  FFMA.FTZ R130, R115, R122, R45 ;  /* 0x0000007a73827223 */ /* 0x000fe2000001002d */
[-C--:B------:R-:W-:Y:S01]  /*43c0*/  FMUL.FTZ R24, R40, R113.reuse ;  /* 0x0000007128187220 */ /* 0x080fe20000410000 */
[-C--:B------:R-:W-:Y:S01]  /*43d0*/  FMUL.FTZ R25, R120, R113.reuse ;  /* 0x0000007178197220 */ /* 0x080fe20000410000 */
[----:B------:R-:W-:Y:S01]  /*43e0*/  FSEL R122, R42, RZ, P1 ;  /* 0x000000ff2a7a7208 */ /* 0x000fe20000800000 */
[----:B------:R-:W-:Y:S01]  /*43f0*/  FMUL.FTZ R41, R41, UR4 ;  /* 0x0000000429297c20 */ /* 0x000fe20008410000 */
[----:B------:R-:W-:Y:S01]  /*4400*/  FMUL.FTZ R24, R24, UR4 ;  /* 0x0000000418187c20 */ /* 0x000fe20008410000 */
[-C--:B------:R-:W-:Y:S01]  /*4410*/  FMUL.FTZ R42, R126, R113.reuse ;  /* 0x000000717e2a7220 */ /* 0x080fe20000410000 */
[----:B------:R-:W-:Y:S01]  /*4420*/  FMUL.FTZ R45, R130, R113 ;  /* 0x00000071822d7220 */ /* 0x000fe20000410000 */
[----:B------:R-:W-:Y:S01]  /*4430*/  FMUL.FTZ R25, R25, UR4 ;  /* 0x0000000419197c20 */ /* 0x000fe20008410000 */
[----:B------:R-:W-:Y:S01]  /*4440*/  FSEL R50, R41, RZ, P6 ;  /* 0x000000ff29327208 */ /* 0x000fe20003000000 */
[----:B------:R-:W-:Y:S01]  /*4450*/  FMUL.FTZ R44, R42, UR4 ;  /* 0x000000042a2c7c20 */ /* 0x000fe20008410000 */
[----:B------:R-:W-:Y:S01]  /*4460*/  FMUL.FTZ R45, R45, UR4 ;  /* 0x000000042d2d7c20 */ /* 0x000fe20008410000 */
[----:B------:R-:W-:Y:S01]  /*4470*/  LOP3.LUT P4, RZ, R2, 0xff, RZ, 0xc0, !PT ;  /* 0x000000ff02ff7812 */ /* 0x000fe2000788c0ff */
[----:B------:R-:W-:Y:S01]  /*4480*/  FADD.FTZ R144, -R144, R39 ;  /* 0x0000002790907221 */ /* 0x000fe20000010100 */
[----:B------:R-:W-:Y:S01]  /*4490*/  LOP3.LUT P2, RZ, R2, 0xff0000, RZ, 0xc0, !PT ;  /* 0x00ff000002ff7812 */ /* 0x000fe2000784c0ff */
[----:B------:R-:W-:Y:S01]  /*44a0*/  FADD.FTZ R146, -R146, R37 ;  /* 0x0000002592927221 */ /* 0x000fe20000010100 */
[----:B------:R-:W-:Y:S01]  /*44b0*/  FSEL R41, R24, RZ, P3 ;  /* 0x000000ff18297208 */ /* 0x000fe20001800000 */
[----:B------:R-:W-:Y:S01]  /*44c0*/  FADD.FTZ R36, -R121, R36 ;  /* 0x0000002479247221 */ /* 0x000fe20000010100 */
[----:B------:R-:W-:Y:S01]  /*44d0*/  FSEL R42, R25, RZ, P5 ;  /* 0x000000ff192a7208 */ /* 0x000fe20002800000 */
[----:B------:R-:W-:Y:S01]  /*44e0*/  FADD.FTZ R160, -R160, R35 ;  /* 0x00000023a0a07221 */ /* 0x000fe20000010100 */
[----:B------:R-:W-:Y:S01]  /*44f0*/  ISETP.GE.U32.AND P5, PT, R2, RZ, PT ;  /* 0x000000ff0200720c */ /* 0x000fe20003fa6070 */
[----:B------:R-:W0:Y:S01]  /*4500*/  LDC.64 R24, c[0x0][0x478] ;  /* 0x00011e00ff187b82 */ /* 0x000e220000000a00 */
[----:B------:R-:W-:Y:S01]  /*4510*/  FSEL R51, R44, RZ, P4 ;  /* 0x000000ff2c337208 */ /* 0x000fe20002000000 */
[----:B------:R-:W-:Y:S01]  /*4520*/  FADD.FTZ R38, -R123, R38 ;  /* 0x000000267b267221 */ /* 0x000fe20000010100 */
[----:B------:R-:W-:Y:S01]  /*4530*/  FSEL R53, R45, RZ, P2 ;  /* 0x000000ff2d357208 */ /* 0x000fe20001000000 */
[----:B------:R-:W-:Y:S01]  /*4540*/  FADD.FTZ R44, -R145, R34 ;  /* 0x00000022912c7221 */ /* 0x000fe20000010100 */
[----:B------:R-:W-:-:S02]  /*4550*/  LOP3.LUT P1, RZ, R2, 0xff00, RZ, 0xc0, !PT ;  /* 0x0000ff0002ff7812 */ /* 0x000fc4000782c0ff */
[----:B------:R-:W-:Y:S02]  /*4560*/  LOP3.LUT P6, RZ, R2, 0xff000000, RZ, 0xc0, !PT ;  /* 0xff00000002ff7812 */ /* 0x000fe400078cc0ff */
[C---:B------:R-:W-:Y:S02]  /*4570*/  LOP3.LUT P3, RZ, R3.reuse, 0xff, RZ, 0xc0, !PT ;  /* 0x000000ff03ff7812 */ /* 0x040fe4000786c0ff */
[C---:B------:R-:W-:Y:S02]  /*4580*/  LOP3.LUT P4, RZ, R3.reuse, 0xff00, RZ, 0xc0, !PT ;  /* 0x0000ff0003ff7812 */ /* 0x040fe4000788c0ff */
[C---:B------:R-:W-:Y:S02]  /*4590*/  LOP3.LUT P2, RZ, R3.reuse, 0xff0000, RZ, 0xc0, !PT ;  /* 0x00ff000003ff7812 */ /* 0x040fe4000784c0ff */
[----:B------:R-:W-:Y:S02]  /*45a0*/  ISETP.GE.U32.AND.EX P5, PT, R3, 0x1000000, PT, P5 ;  /* 0x010000000300780c */ /* 0x000fe40003fa6150 */
[----:B------:R-:W1:Y:S01]  /*45b0*/  LDC.64 R2, c[0x0][0x468] ;  /* 0x00011a00ff027b82 */ /* 0x000e620000000a00 */
[----:B------:R-:W-:-:S02]  /*45c0*/  SHF.L.U32 R32, R32, 0x10, RZ ;  /* 0x0000001020207819 */ /* 0x000fc400000006ff */
[----:B------:R-:W-:Y:S02]  /*45d0*/  SHF.L.U32 R33, R33, 0x10, RZ ;  /* 0x0000001021217819 */ /* 0x000fe400000006ff */
[----:B------:R-:W-:Y:S01]  /*45e0*/  SHF.L.U32 R37, R29, 0x10, RZ ;  /* 0x000000101d257819 */ /* 0x000fe200000006ff */
[C---:B------:R-:W-:Y:S01]  /*45f0*/  FFMA.FTZ R144, R115.reuse, R144, R32 ;  /* 0x0000009073907223 */ /* 0x040fe20000010020 */
[----:B------:R-:W-:Y:S01]  /*4600*/  F2FP.BF16.F32.PACK_AB R32, R28, R139 ;  /* 0x0000008b1c20723e */ /* 0x000fe200000010ff */
[----:B------:R-:W-:Y:S01]  /*4610*/  FFMA.FTZ R36, R115, R36, R33 ;  /* 0x0000002473247223 */ /* 0x000fe20000010021 */
[----:B------:R-:W-:Y:S01]  /*4620*/  SHF.L.U32 R28, R31, 0x10, RZ ;  /* 0x000000101f1c7819 */ /* 0x000fe200000006ff */
[----:B------:R-:W-:Y:S01]  /*4630*/  FFMA.FTZ R37, R115, R38, R37 ;  /* 0x0000002673257223 */ /* 0x000fe20000010025 */
[----:B------:R-:W-:Y:S01]  /*4640*/  SHF.L.U32 R29, R22, 0x10, RZ ;  /* 0x00000010161d7819 */ /* 0x000fe200000006ff */
[----:B0-----:R-:W-:Y:S01]  /*4650*/  IMAD.WIDE.U32 R46, R112, 0x10, R24 ;  /* 0x00000010702e7825 */ /* 0x001fe200078e0018 */
[----:B------:R-:W-:-:S03]  /*4660*/  SHF.L.U32 R31, R23, 0x10, RZ ;  /* 0x00000010171f7819 */ /* 0x000fc600000006ff */
[----:B------:R-:W-:Y:S01]  /*4670*/  FFMA.FTZ R160, R115, R160, R28 ;  /* 0x000000a073a07223 */ /* 0x000fe2000001001c */
[----:B------:R-:W-:Y:S01]  /*4680*/  F2FP.BF16.F32.PACK_AB R35, R27, R26 ;  /* 0x0000001a1b23723e */ /* 0x000fe200000010ff */
[----:B------:R-:W-:Y:S01]  /*4690*/  IMAD.WIDE.U32 R26, R116, 0x10, R24 ;  /* 0x00000010741a7825 */ /* 0x000fe200078e0018 */
[----:B------:R-:W-:-:S03]  /*46a0*/  F2FP.BF16.F32.PACK_AB R34, R142, R135 ;  /* 0x000000878e22723e */ /* 0x000fc600000010ff */
[C---:B------:R-:W-:Y:S01]  /*46b0*/  FFMA.FTZ R146, R115.reuse, R146, R29 ;  /* 0x0000009273927223 */ /* 0x040fe2000001001d */
[----:B------:R-:W-:Y:S01]  /*46c0*/  F2FP.BF16.F32.PACK_AB R33, R134, R141 ;  /* 0x0000008d8621723e */ /* 0x000fe200000010ff */
[----:B------:R-:W-:Y:S01]  /*46d0*/  FFMA.FTZ R38, R115, R44, R31 ;  /* 0x0000002c73267223 */ /* 0x000fe2000001001f */
[----:B------:R-:W-:Y:S01]  /*46e0*/  IMAD.WIDE.U32 R44, R114, 0x10, R24 ;  /* 0x00000010722c7825 */ /* 0x000fe200078e0018 */
[----:B------:R-:W-:-:S03]  /*46f0*/  F2FP.BF16.F32.PACK_AB R29, R124, R48 ;  /* 0x000000307c1d723e */ /* 0x000fc600000010ff */
[----:B------:R-:W-:Y:S01]  /*4700*/  FMUL.FTZ R48, R146, R113 ;  /* 0x0000007192307220 */ /* 0x000fe20000410000 */
[----:B------:R0:W-:Y:S01]  /*4710*/  STG.E.128 desc[UR6][R26.64], R32 ;  /* 0x000000201a007986 */ /* 0x0001e2000c101d06 */
[----:B-1----:R-:W-:Y:S01]  /*4720*/  IMAD.WIDE.U32 R116, R116, 0x10, R2 ;  /* 0x0000001074747825 */ /* 0x002fe200078e0002 */
[----:B------:R-:W-:-:S03]  /*4730*/  F2FP.BF16.F32.PACK_AB R28, R120, R40 ;  /* 0x00000028781c723e */ /* 0x000fc600000010ff */
[----:B------:R-:W-:Y:S01]  /*4740*/  FMUL.FTZ R40, R36, R113 ;  /* 0x0000007124287220 */ /* 0x000fe20000410000 */
[----:B------:R-:W-:Y:S01]  /*4750*/  F2FP.BF16.F32.PACK_AB R24, R144, R126 ;  /* 0x0000007e9018723e */ /* 0x000fe200000010ff */
[----:B------:R-:W-:-:S04]  /*4760*/  IMAD.WIDE.U32 R114, R114, 0x10, R2 ;  /* 0x0000001072727825 */ /* 0x000fc800078e0002 */
[----:B------:R-:W-:Y:S01]  /*4770*/  FMUL.FTZ R144, R144, R113 ;  /* 0x0000007190907220 */ /* 0x000fe20000410000 */
[----:B------:R-:W-:Y:S01]  /*4780*/  FMUL.FTZ R48, R48, UR4 ;  /* 0x0000000430307c20 */ /* 0x000fe20008410000 */
[----:B------:R-:W-:Y:S01]  /*4790*/  FMUL.FTZ R40, R40, UR4 ;  /* 0x0000000428287c20 */ /* 0x000fe20008410000 */
[----:B------:R-:W-:-:S04]  /*47a0*/  IMAD.WIDE.U32 R2, R112, 0x10, R2 ;  /* 0x0000001070027825 */ /* 0x000fc800078e0002 */
[----:B------:R-:W-:Y:S01]  /*47b0*/  FMUL.FTZ R112, R38, R113 ;  /* 0x0000007126707220 */ /* 0x000fe20000410000 */
[----:B------:R-:W-:Y:S01]  /*47c0*/  FMUL.FTZ R144, R144, UR4 ;  /* 0x0000000490907c20 */ /* 0x000fe20008410000 */
[----:B------:R-:W-:Y:S02]  /*47d0*/  F2FP.BF16.F32.PACK_AB R25, R36, R130 ;  /* 0x000000822419723e */ /* 0x000fe400000010ff */
[----:B------:R-:W-:Y:S01]  /*47e0*/  FMUL.FTZ R112, R112, UR4 ;  /* 0x0000000470707c20 */ /* 0x000fe20008410000 */
[----:B------:R-:W-:Y:S02]  /*47f0*/  F2FP.BF16.F32.PACK_AB R36, R42, R41 ;  /* 0x000000292a24723e */ /* 0x000fe400000010ff */
[----:B------:R-:W-:Y:S02]  /*4800*/  FSEL R42, R48, RZ, P3 ;  /* 0x000000ff302a7208 */ /* 0x000fe40001800000 */
[C---:B0-----:R-:W-:Y:S01]  /*4810*/  F2FP.BF16.F32.PACK_AB R26, R160.reuse, R146 ;  /* 0x00000092a01a723e */ /* 0x041fe200000010ff */
[-C--:B------:R-:W-:Y:S01]  /*4820*/  FMUL.FTZ R160, R160, R113.reuse ;  /* 0x00000071a0a07220 */ /* 0x080fe20000410000 */
[C---:B------:R-:W-:Y:S01]  /*4830*/  FMUL.FTZ R113, R37.reuse, R113 ;  /* 0x0000007125717220 */ /* 0x040fe20000410000 */
[----:B------:R-:W-:-:S02]  /*4840*/  F2FP.BF16.F32.PACK_AB R27, R37, R38 ;  /* 0x00000026251b723e */ /* 0x000fc400000010ff */
[----:B------:R-:W-:Y:S01]  /*4850*/  FMUL.FTZ R160, R160, UR4 ;  /* 0x00000004a0a07c20 */ /* 0x000fe20008410000 */
[----:B------:R-:W-:Y:S01]  /*4860*/  FMUL.FTZ R113, R113, UR4 ;  /* 0x0000000471717c20 */ /* 0x000fe20008410000 */
[----:B------:R-:W-:Y:S02]  /*4870*/  F2FP.BF16.F32.PACK_AB R34, R55, R0 ;  /* 0x000000003722723e */ /* 0x000fe400000010ff */
[----:B------:R-:W-:Y:S02]  /*4880*/  F2FP.BF16.F32.PACK_AB R37, R50, R43 ;  /* 0x0000002b3225723e */ /* 0x000fe400000010ff */
[----:B------:R-:W-:Y:S02]  /*4890*/  FSEL R41, R160, RZ, P4 ;  /* 0x000000ffa0297208 */ /* 0x000fe40002000000 */
[----:B------:R-:W-:Y:S02]  /*48a0*/  FSEL R0, R40, RZ, P6 ;  /* 0x000000ff28007208 */ /* 0x000fe40003000000 */
[----:B------:R-:W-:-:S02]  /*48b0*/  F2FP.BF16.F32.PACK_AB R31, R30, R132 ;  /* 0x000000841e1f723e */ /* 0x000fc400000010ff */
[----:B------:R-:W-:Y:S02]  /*48c0*/  F2FP.BF16.F32.PACK_AB R35, R143, R54 ;  /* 0x000000368f23723e */ /* 0x000fe400000010ff */
[----:B------:R-:W-:Y:S02]  /*48d0*/  F2FP.BF16.F32.PACK_AB R33, R128, R125 ;  /* 0x0000007d8021723e */ /* 0x000fe400000010ff */
[----:B------:R-:W-:Y:S02]  /*48e0*/  F2FP.BF16.F32.PACK_AB R32, R138, R127 ;  /* 0x0000007f8a20723e */ /* 0x000fe400000010ff */
[----:B------:R-:W-:Y:S02]  /*48f0*/  FSEL R43, R112, RZ, P2 ;  /* 0x000000ff702b7208 */ /* 0x000fe40001000000 */
[----:B------:R-:W-:Y:S01]  /*4900*/  FSEL R48, R113, RZ, P5 ;  /* 0x000000ff71307208 */ /* 0x000fe20002800000 */
[----:B------:R1:W-:Y:S01]  /*4910*/  STG.E.128 desc[UR6][R116.64], R32 ;  /* 0x0000002074007986 */ /* 0x0003e2000c101d06 */
[----:B------:R-:W-:-:S02]  /*4920*/  FSEL R40, R144, RZ, P1 ;  /* 0x000000ff90287208 */ /* 0x000fc40000800000 */
[----:B------:R-:W-:Y:S02]  /*4930*/  F2FP.BF16.F32.PACK_AB R30, R137, R118 ;  /* 0x00000076891e723e */ /* 0x000fe400000010ff */
[----:B------:R-:W-:Y:S02]  /*4940*/  F2FP.BF16.F32.PACK_AB R39, R133, R52 ;  /* 0x000000348527723e */ /* 0x000fe400000010ff */
[----:B------:R-:W-:Y:S01]  /*4950*/  F2FP.BF16.F32.PACK_AB R38, R122, R49 ;  /* 0x000000317a26723e */ /* 0x000fe200000010ff */
[----:B------:R1:W-:Y:S01]  /*4960*/  STG.E.128 desc[UR6][R44.64], R28 ;  /* 0x0000001c2c007986 */ /* 0x0003e2000c101d06 */
[----:B------:R-:W-:Y:S02]  /*4970*/  F2FP.BF16.F32.PACK_AB R42, R41, R42 ;  /* 0x0000002a292a723e */ /* 0x000fe400000010ff */
[----:B------:R-:W-:Y:S01]  /*4980*/  F2FP.BF16.F32.PACK_AB R43, R48, R43 ;  /* 0x0000002b302b723e */ /* 0x000fe200000010ff */
[----:B------:R1:W-:Y:S01]  /*4990*/  STG.E.128 desc[UR6][R114.64], R36 ;  /* 0x0000002472007986 */ /* 0x0003e2000c101d06 */
[----:B------:R-:W-:-:S02]  /*49a0*/  F2FP.BF16.F32.PACK_AB R41, R0, R53 ;  /* 0x000000350029723e */ /* 0x000fc400000010ff */
[----:B------:R-:W-:Y:S01]  /*49b0*/  F2FP.BF16.F32.PACK_AB R40, R40, R51 ;  /* 0x000000332828723e */ /* 0x000fe200000010ff */
[----:B------:R1:W-:Y:S04]  /*49c0*/  STG.E.128 desc[UR6][R46.64], R24 ;  /* 0x000000182e007986 */ /* 0x0003e8000c101d06 */
[----:B------:R1:W-:Y:S01]  /*49d0*/  STG.E.128 desc[UR6][R2.64], R40 ;  /* 0x0000002802007986 */ /* 0x0003e2000c101d06 */
[----:B------:R-:W-:Y:S05]  /*49e0*/  BRA `(.L_x_480) ;  /* 0x0000001800487947 */ /* 0x000fea0003800000 */
.L_x_478:
[----:B------:R-:W-:-:S04]  /*49f0*/  ISETP.NE.U32.AND P1, PT, RZ, UR16, PT ;  /* 0x00000010ff007c0c */ /* 0x000fc8000bf25070 */
[----:B------:R-:W-:-:S13]  /*4a00*/  ISETP.NE.AND.EX P1, PT, RZ, UR17, PT, P1 ;  /* 0x00000011ff007c0c */ /* 0x000fda000bf25310 */
[----:B------:R-:W-:Y:S05]  /*4a10*/  @P1 BRA `(.L_x_481) ;  /* 0x0000000000f81947 */ /* 0x000fea0003800000 */
[C-C-:B------:R-:W-:Y:S01]  /*4a20*/  FFMA.FTZ R159, R130.reuse, R159, R131.reuse ;  /* 0x0000009f829f7223 */ /* 0x140fe20000010083 */
[C-C-:B------:R-:W-:Y:S01]  /*4a30*/  FFMA.FTZ R29, R130.reuse, R138, R131.reuse ;  /* 0x0000008a821d7223 */ /* 0x140fe20000010083 */
[--C-:B------:R-:W-:Y:S01]  /*4a40*/  FFMA.FTZ R141, R130, R141, R131.reuse ;  /* 0x0000008d828d7223 */ /* 0x100fe20000010083 */
[----:B------:R-:W-:Y:S01]  /*4a50*/  LOP3.LUT P2, RZ, R54, 0xff00, RZ, 0xc0, !PT ;  /* 0x0000ff0036ff7812 */ /* 0x000fe2000784c0ff */
[----:B------:R-:W-:Y:S01]  /*4a60*/  FADD.FTZ R142, -R159, R142 ;  /* 0x0000008e9f8e7221 */ /* 0x000fe20000010100 */
[----:B------:R-:W-:Y:S01]  /*4a70*/  FADD.FTZ R30, -R29, R30 ;  /* 0x0000001e1d1e7221 */ /* 0x000fe20000010100 */
[----:B------:R-:W-:Y:S01]  /*4a80*/  FADD.FTZ R32, -R141, R28 ;  /* 0x0000001c8d207221 */ /* 0x000fe20000010100 */
[--C-:B0-----:R-:W-:Y:S01]  /*4a90*/  FFMA.FTZ R136, R130, R163, R131.reuse ;  /* 0x000000a382887223 */ /* 0x101fe20000010083 */
[C---:B------:R-:W-:Y:S01]  /*4aa0*/  FMUL.FTZ R28, R115.reuse, R142 ;  /* 0x0000008e731c7220 */ /* 0x040fe20000410000 */
[C---:B------:R-:W-:Y:S01]  /*4ab0*/  FMUL.FTZ R30, R115.reuse, R30 ;  /* 0x0000001e731e7220 */ /* 0x040fe20000410000 */
[----:B------:R-:W-:Y:S01]  /*4ac0*/  FMUL.FTZ R32, R115, R32 ;  /* 0x0000002073207220 */ /* 0x000fe20000410000 */
[----:B------:R-:W-:Y:S01]  /*4ad0*/  LOP3.LUT P6, RZ, R54, 0xff0000, RZ, 0xc0, !PT ;  /* 0x00ff000036ff7812 */ /* 0x000fe200078cc0ff */
[-C--:B------:R-:W-:Y:S01]  /*4ae0*/  FMUL.FTZ R28, R28, R113.reuse ;  /* 0x000000711c1c7220 */ /* 0x080fe20000410000 */
[-C--:B------:R-:W-:Y:S01]  /*4af0*/  FMUL.FTZ R30, R30, R113.reuse ;  /* 0x000000711e1e7220 */ /* 0x080fe20000410000 */
[----:B------:R-:W-:Y:S01]  /*4b00*/  FMUL.FTZ R32, R32, R113 ;  /* 0x0000007120207220 */ /* 0x000fe20000410000 */
[----:B------:R-:W-:Y:S01]  /*4b10*/  LOP3.LUT P3, RZ, R55, 0xff, RZ, 0xc0, !PT ;  /* 0x000000ff37ff7812 */ /* 0x000fe2000786c0ff */
[----:B------:R-:W-:Y:S01]  /*4b20*/  FMUL.FTZ R28, R28, UR4 ;  /* 0x000000041c1c7c20 */ /* 0x000fe20008410000 */
[----:B------:R-:W-:Y:S01]  /*4b30*/  FMUL.FTZ R30, R30, UR4 ;  /* 0x000000041e1e7c20 */ /* 0x000fe20008410000 */
[----:B------:R-:W-:Y:S01]  /*4b40*/  FMUL.FTZ R32, R32, UR4 ;  /* 0x0000000420207c20 */ /* 0x000fe20008410000 */
[C-C-:B------:R-:W-:Y:S01]  /*4b50*/  FFMA.FTZ R31, R130.reuse, R146, R131.reuse ;  /* 0x00000092821f7223 */ /* 0x140fe20000010083 */
[----:B------:R-:W-:Y:S01]  /*4b60*/  FFMA.FTZ R171, R130, R171, R131 ;  /* 0x000000ab82ab7223 */ /* 0x000fe20000010083 */
[----:B------:R-:W-:Y:S01]  /*4b70*/  FSEL R33, R28, RZ, P2 ;  /* 0x000000ff1c217208 */ /* 0x000fe20001000000 */
[----:B------:R-:W-:Y:S01]  /*4b80*/  FADD.FTZ R28, -R136, R135 ;  /* 0x00000087881c7221 */ /* 0x000fe20000010100 */
[----:B------:R-:W-:Y:S01]  /*4b90*/  FSEL R29, R30, RZ, P6 ;  /* 0x000000ff1e1d7208 */ /* 0x000fe20003000000 */
[C-C-:B------:R-:W-:Y:S01]  /*4ba0*/  FFMA.FTZ R136, R130.reuse, R175, R131.reuse ;  /* 0x000000af82887223 */ /* 0x140fe20000010083 */
[----:B------:R-:W-:Y:S01]  /*4bb0*/  FFMA.FTZ R0, R130, R0, R131 ;  /* 0x0000000082007223 */ /* 0x000fe20000010083 */
[----:B------:R-:W-:Y:S01]  /*4bc0*/  FSEL R30, R32, RZ, P3 ;  /* 0x000000ff201e7208 */ /* 0x000fe20001800000 */
[----:B------:R-:W-:Y:S01]  /*4bd0*/  FADD.FTZ R32, -R171, R134 ;  /* 0x00000086ab207221 */ /* 0x000fe20000010100 */
[----:B------:R-:W-:Y:S01]  /*4be0*/  LOP3.LUT P4, RZ, R54, 0xff000000, RZ, 0xc0, !PT ;  /* 0xff00000036ff7812 */ /* 0x000fe2000788c0ff */
[----:B------:R-:W-:Y:S01]  /*4bf0*/  FADD.FTZ R0, -R0, R133 ;  /* 0x0000008500007221 */ /* 0x000fe20000010100 */
[C---:B------:R-:W-:Y:S01]  /*4c00*/  ISETP.GE.U32.AND P2, PT, R54.reuse, RZ, PT ;  /* 0x000000ff3600720c */ /* 0x040fe20003f46070 */
[----:B------:R-:W-:Y:S01]  /*4c10*/  FMUL.FTZ R28, R115, R28 ;  /* 0x0000001c731c7220 */ /* 0x000fe20000410000 */
[----:B------:R-:W-:Y:S01]  /*4c20*/  LOP3.LUT P3, RZ, R54, 0xff, RZ, 0xc0, !PT ;  /* 0x000000ff36ff7812 */ /* 0x000fe2000786c0ff */
[----:B------:R-:W-:Y:S01]  /*4c30*/  FADD.FTZ R54, -R31, R132 ;  /* 0x000000841f367221 */ /* 0x000fe20000010100 */
[----:B------:R-:W-:Y:S01]  /*4c40*/  FADD.FTZ R132, -R136, R145 ;  /* 0x0000009188847221 */ /* 0x000fe20000010100 */
        /* <DEDUP_REMOVED lines=13> */
[----:B------:R-:W-:Y:S01]  /*4d20*/  FMUL.FTZ R0, R0, UR4 ;  /* 0x0000000400007c20 */ /* 0x000fe20008410000 */
[----:B------:R-:W-:-:S02]  /*4d30*/  LOP3.LUT P5, RZ, R55, 0xff00, RZ, 0xc0, !PT ;  /* 0x0000ff0037ff7812 */ /* 0x000fc400078ac0ff */
[C---:B------:R-:W-:Y:S02]  /*4d40*/  LOP3.LUT P6, RZ, R55.reuse, 0xff0000, RZ, 0xc0, !PT ;  /* 0x00ff000037ff7812 */ /* 0x040fe400078cc0ff */
[----:B------:R-:W-:Y:S02]  /*4d50*/  ISETP.GE.U32.AND.EX P2, PT, R55, 0x1000000, PT, P2 ;  /* 0x010000003700780c */ /* 0x000fe40003f46120 */
[----:B------:R-:W-:Y:S02]  /*4d60*/  FSEL R28, R28, RZ, P4 ;  /* 0x000000ff1c1c7208 */ /* 0x000fe40002000000 */
[----:B------:R-:W-:Y:S02]  /*4d70*/  FSEL R31, R54, RZ, P6 ;  /* 0x000000ff361f7208 */ /* 0x000fe40003000000 */
[----:B------:R-:W-:Y:S02]  /*4d80*/  FSEL R132, R132, RZ, P2 ;  /* 0x000000ff84847208 */ /* 0x000fe40001000000 */
[----:B------:R-:W-:-:S02]  /*4d90*/  FSEL R55, R32, RZ, P5 ;  /* 0x000000ff20377208 */ /* 0x000fc40002800000 */
[----:B------:R-:W-:Y:S02]  /*4da0*/  FSEL R0, R0, RZ, P3 ;  /* 0x000000ff00007208 */ /* 0x000fe40001800000 */
[----:B------:R-:W-:Y:S02]  /*4db0*/  F2FP.BF16.F32.PACK_AB R29, R28, R29 ;  /* 0x0000001d1c1d723e */ /* 0x000fe400000010ff */
[----:B------:R-:W-:Y:S02]  /*4dc0*/  F2FP.BF16.F32.PACK_AB R31, R132, R31 ;  /* 0x0000001f841f723e */ /* 0x000fe400000010ff */
[----:B------:R-:W-:Y:S02]  /*4dd0*/  F2FP.BF16.F32.PACK_AB R30, R55, R30 ;  /* 0x0000001e371e723e */ /* 0x000fe400000010ff */
[----:B------:R-:W-:Y:S01]  /*4de0*/  F2FP.BF16.F32.PACK_AB R28, R33, R0 ;  /* 0x00000000211c723e */ /* 0x000fe200000010ff */
[----:B------:R-:W-:Y:S06]  /*4df0*/  BRA `(.L_x_482) ;  /* 0x0000000400047947 */ /* 0x000fec0003800000 */
.L_x_481:
[C-C-:B------:R-:W-:Y:S01]  /*4e00*/  FFMA.FTZ R25, R130.reuse, R146, R131.reuse ;  /* 0x0000009282197223 */ /* 0x140fe20000010083 */
[C-C-:B------:R-:W-:Y:S01]  /*4e10*/  FFMA.FTZ R24, R130.reuse, R175, R131.reuse ;  /* 0x000000af82187223 */ /* 0x140fe20000010083 */
[----:B------:R-:W-:Y:S01]  /*4e20*/  FFMA.FTZ R141, R130, R141, R131 ;  /* 0x0000008d828d7223 */ /* 0x000fe20000010083 */
[----:B------:R-:W-:Y:S01]  /*4e30*/  ISETP.GE.U32.AND P2, PT, R54, RZ, PT ;  /* 0x000000ff3600720c */ /* 0x000fe20003f46070 */
[----:B------:R-:W-:Y:S01]  /*4e40*/  FADD.FTZ R132, -R25, R132 ;  /* 0x0000008419847221 */ /* 0x000fe20000010100 */
[----:B------:R-:W-:Y:S01]  /*4e50*/  FADD.FTZ R24, -R24, R145 ;  /* 0x0000009118187221 */ /* 0x000fe20000010100 */
[----:B------:R-:W-:Y:S01]  /*4e60*/  FADD.FTZ R28, -R141, R28 ;  /* 0x0000001c8d1c7221 */ /* 0x000fe20000010100 */
[----:B------:R-:W-:Y:S01]  /*4e70*/  LOP3.LUT P6, RZ, R55, 0xff0000, RZ, 0xc0, !PT ;  /* 0x00ff000037ff7812 */ /* 0x000fe200078cc0ff */
[C---:B------:R-:W-:Y:S01]  /*4e80*/  FMUL.FTZ R132, R115.reuse, R132 ;  /* 0x0000008473847220 */ /* 0x040fe20000410000 */
[C---:B------:R-:W-:Y:S01]  /*4e90*/  FMUL.FTZ R27, R115.reuse, R24 ;  /* 0x00000018731b7220 */ /* 0x040fe20000410000 */
[----:B------:R-:W-:Y:S01]  /*4ea0*/  FMUL.FTZ R32, R115, R28 ;  /* 0x0000001c73207220 */ /* 0x000fe20000410000 */
[----:B------:R-:W-:Y:S01]  /*4eb0*/  ISETP.GE.U32.AND.EX P2, PT, R55, 0x1000000, PT, P2 ;  /* 0x010000003700780c */ /* 0x000fe20003f46120 */
[-C--:B------:R-:W-:Y:S01]  /*4ec0*/  FMUL.FTZ R25, R132, R113.reuse ;  /* 0x0000007184197220 */ /* 0x080fe20000410000 */
[-C--:B------:R-:W-:Y:S01]  /*4ed0*/  FMUL.FTZ R26, R27, R113.reuse ;  /* 0x000000711b1a7220 */ /* 0x080fe20000410000 */
[----:B------:R-:W-:Y:S01]  /*4ee0*/  FMUL.FTZ R24, R32, R113 ;  /* 0x0000007120187220 */ /* 0x000fe20000410000 */
[----:B------:R-:W-:Y:S01]  /*4ef0*/  LOP3.LUT P5, RZ, R55, 0xff, RZ, 0xc0, !PT ;  /* 0x000000ff37ff7812 */ /* 0x000fe200078ac0ff */
[----:B------:R-:W-:Y:S01]  /*4f00*/  FMUL.FTZ R25, R25, UR4 ;  /* 0x0000000419197c20 */ /* 0x000fe20008410000 */
[----:B------:R-:W-:Y:S01]  /*4f10*/  FMUL.FTZ R26, R26, UR4 ;  /* 0x000000041a1a7c20 */ /* 0x000fe20008410000 */
[----:B------:R-:W-:Y:S01]  /*4f20*/  FMUL.FTZ R24, R24, UR4 ;  /* 0x0000000418187c20 */ /* 0x000fe20008410000 */
[----:B------:R-:W-:Y:S01]  /*4f30*/  LOP3.LUT P3, RZ, R54, 0xff, RZ, 0xc0, !PT ;  /* 0x000000ff36ff7812 */ /* 0x000fe2000786c0ff */
[C-C-:B------:R-:W-:Y:S01]  /*4f40*/  FFMA.FTZ R159, R130.reuse, R159, R131.reuse ;  /* 0x0000009f829f7223 */ /* 0x140fe20000010083 */
[----:B------:R-:W-:Y:S01]  /*4f50*/  FSEL R31, R25, RZ, P6 ;  /* 0x000000ff191f7208 */ /* 0x000fe20003000000 */
[--C-:B------:R-:W-:Y:S01]  /*4f60*/  FFMA.FTZ R25, R130, R138, R131.reuse ;  /* 0x0000008a82197223 */ /* 0x100fe20000010083 */
[----:B0-----:R-:W-:Y:S01]  /*4f70*/  FSEL R136, R26, RZ, P2 ;  /* 0x000000ff1a887208 */ /* 0x001fe20001000000 */
[--C-:B------:R-:W-:Y:S01]  /*4f80*/  FFMA.FTZ R171, R130, R171, R131.reuse ;  /* 0x000000ab82ab7223 */ /* 0x100fe20000010083 */
[----:B------:R-:W-:Y:S01]  /*4f90*/  LOP3.LUT P4, RZ, R54, 0xff00, RZ, 0xc0, !PT ;  /* 0x0000ff0036ff7812 */ /* 0x000fe2000788c0ff */
[--C-:B------:R-:W-:Y:S01]  /*4fa0*/  FFMA.FTZ R0, R130, R0, R131.reuse ;  /* 0x0000000082007223 */ /* 0x100fe20000010083 */
[C---:B------:R-:W-:Y:S01]  /*4fb0*/  LOP3.LUT P6, RZ, R54.reuse, 0xff0000, RZ, 0xc0, !PT ;  /* 0x00ff000036ff7812 */ /* 0x040fe200078cc0ff */
[----:B------:R-:W-:Y:S01]  /*4fc0*/  FADD.FTZ R30, -R25, R30 ;  /* 0x0000001e191e7221 */ /* 0x000fe20000010100 */
[----:B------:R-:W-:Y:S01]  /*4fd0*/  LOP3.LUT P2, RZ, R54, 0xff000000, RZ, 0xc0, !PT ;  /* 0xff00000036ff7812 */ /* 0x000fe2000784c0ff */
[----:B------:R-:W-:Y:S01]  /*4fe0*/  FADD.FTZ R142, -R159, R142 ;  /* 0x0000008e9f8e7221 */ /* 0x000fe20000010100 */
[----:B------:R-:W-:Y:S01]  /*4ff0*/  FSEL R54, R24, RZ, P5 ;  /* 0x000000ff18367208 */ /* 0x000fe20002800000 */
[----:B------:R-:W-:Y:S01]  /*5000*/  FFMA.FTZ R24, R130, R163, R131 ;  /* 0x000000a382187223 */ /* 0x000fe20000010083 */
[----:B------:R-:W-:Y:S01]  /*5010*/  FADD.FTZ R134, -R171, R134 ;  /* 0x00000086ab867221 */ /* 0x000fe20000010100 */
[----:B------:R-:W-:Y:S01]  /*5020*/  FADD.FTZ R0, -R0, R133 ;  /* 0x0000008500007221 */ /* 0x000fe20000010100 */
[C---:B------:R-:W-:Y:S01]  /*5030*/  FMUL.FTZ R30, R115.reuse, R30 ;  /* 0x0000001e731e7220 */ /* 0x040fe20000410000 */
[----:B------:R-:W-:Y:S01]  /*5040*/  FADD.FTZ R26, -R24, R135 ;  /* 0x00000087181a7221 */ /* 0x000fe20000010100 */
[C---:B------:R-:W-:Y:S01]  /*5050*/  FMUL.FTZ R134, R115.reuse, R134 ;  /* 0x0000008673867220 */ /* 0x040fe20000410000 */
[C---:B------:R-:W-:Y:S01]  /*5060*/  FMUL.FTZ R24, R115.reuse, R142 ;  /* 0x0000008e73187220 */ /* 0x040fe20000410000 */
[C---:B------:R-:W-:Y:S01]  /*5070*/  FMUL.FTZ R0, R115.reuse, R0 ;  /* 0x0000000073007220 */ /* 0x040fe20000410000 */
[----:B------:R-:W-:Y:S01]  /*5080*/  FMUL.FTZ R28, R115, R26 ;  /* 0x0000001a731c7220 */ /* 0x000fe20000410000 */
[-C--:B------:R-:W-:Y:S01]  /*5090*/  FMUL.FTZ R29, R30, R113.reuse ;  /* 0x000000711e1d7220 */ /* 0x080fe20000410000 */
[C---:B------:R-:W-:Y:S01]  /*50a0*/  F2FP.BF16.F32.PACK_AB R26, R134.reuse, R32 ;  /* 0x00000020861a723e */ /* 0x040fe200000010ff */
[-C--:B------:R-:W-:Y:S01]  /*50b0*/  FMUL.FTZ R134, R134, R113.reuse ;  /* 0x0000007186867220 */ /* 0x080fe20000410000 */
[----:B------:R-:W-:Y:S01]  /*50c0*/  LOP3.LUT P5, RZ, R55, 0xff00, RZ, 0xc0, !PT ;  /* 0x0000ff0037ff7812 */ /* 0x000fe200078ac0ff */
[----:B------:R-:W-:Y:S01]  /*50d0*/  FMUL.FTZ R29, R29, UR4 ;  /* 0x000000041d1d7c20 */ /* 0x000fe20008410000 */
[C---:B------:R-:W-:Y:S01]  /*50e0*/  F2FP.BF16.F32.PACK_AB R25, R28.reuse, R30 ;  /* 0x0000001e1c19723e */ /* 0x040fe200000010ff */
[-C--:B------:R-:W-:Y:S01]  /*50f0*/  FMUL.FTZ R30, R28, R113.reuse ;  /* 0x000000711c1e7220 */ /* 0x080fe20000410000 */
[CC--:B------:R-:W-:Y:S01]  /*5100*/  FMUL.FTZ R28, R24.reuse, R113.reuse ;  /* 0x00000071181c7220 */ /* 0x0c0fe20000410000 */
[----:B------:R-:W-:Y:S01]  /*5110*/  F2FP.BF16.F32.PACK_AB R24, R24, R0 ;  /* 0x000000001818723e */ /* 0x000fe200000010ff */
[----:B------:R-:W-:Y:S01]  /*5120*/  FMUL.FTZ R0, R0, R113 ;  /* 0x0000007100007220 */ /* 0x000fe20000410000 */
[----:B------:R-:W-:Y:S01]  /*5130*/  FMUL.FTZ R134, R134, UR4 ;  /* 0x0000000486867c20 */ /* 0x000fe20008410000 */
[----:B------:R-:W-:Y:S01]  /*5140*/  FMUL.FTZ R30, R30, UR4 ;  /* 0x000000041e1e7c20 */ /* 0x000fe20008410000 */
[----:B------:R-:W-:Y:S01]  /*5150*/  FMUL.FTZ R28, R28, UR4 ;  /* 0x000000041c1c7c20 */ /* 0x000fe20008410000 */
[----:B------:R-:W-:Y:S01]  /*5160*/  FMUL.FTZ R0, R0, UR4 ;  /* 0x0000000400007c20 */ /* 0x000fe20008410000 */
        /* <DEDUP_REMOVED lines=8> */
[----:B------:R-:W-:Y:S02]  /*51f0*/  F2FP.BF16.F32.PACK_AB R29, R32, R29 ;  /* 0x0000001d201d723e */ /* 0x000fe400000010ff */
[----:B------:R-:W-:-:S07]  /*5200*/  F2FP.BF16.F32.PACK_AB R28, R33, R0 ;  /* 0x00000000211c723e */ /* 0x000fce00000010ff */
.L_x_482:
[----:B------:R-:W0:Y:S08]  /*5210*/  @P1 LDC.64 R54, c[0x0][0x478] ;  /* 0x00011e00ff361b82 */ /* 0x000e300000000a00 */
[----:B------:R-:W1:Y:S01]  /*5220*/  LDC.64 R32, c[0x0][0x468] ;  /* 0x00011a00ff207b82 */ /* 0x000e620000000a00 */
[----:B0-----:R-:W-:-:S05]  /*5230*/  @P1 IMAD.WIDE.U32 R54, R116, 0x10, R54 ;  /* 0x0000001074361825 */ /* 0x001fca00078e0036 */
[----:B------:R0:W-:Y:S01]  /*5240*/  @P1 STG.E.128 desc[UR6][R54.64], R24 ;  /* 0x0000001836001986 */ /* 0x0001e2000c101d06 */
[----:B-1----:R-:W-:-:S05]  /*5250*/  IMAD.WIDE.U32 R132, R116, 0x10, R32 ;  /* 0x0000001074847825 */ /* 0x002fca00078e0020 */
[----:B------:R0:W-:Y:S01]  /*5260*/  STG.E.128 desc[UR6][R132.64], R28 ;  /* 0x0000001c84007986 */ /* 0x0001e2000c101d06 */
[----:B------:R-:W-:Y:S05]  /*5270*/  @!P1 BRA `(.L_x_483) ;  /* 0x0000000400089947 */ /* 0x000fea0003800000 */
[C-C-:B------:R-:W-:Y:S01]  /*5280*/  FFMA.FTZ R0, R130.reuse, R173, R131.reuse ;  /* 0x000000ad82007223 */ /* 0x140fe20000010083 */
[C-C-:B------:R-:W-:Y:S01]  /*5290*/  FFMA.FTZ R51, R130.reuse, R51, R131.reuse ;  /* 0x0000003382337223 */ /* 0x140fe20000010083 */
[----:B------:R-:W-:Y:S01]  /*52a0*/  FFMA.FTZ R128, R130, R128, R131 ;  /* 0x0000008082807223 */ /* 0x000fe20000010083 */
[----:B------:R-:W-:Y:S01]  /*52b0*/  ISETP.GE.U32.AND P2, PT, R52, RZ, PT ;  /* 0x000000ff3400720c */ /* 0x000fe20003f46070 */
[----:B------:R-:W-:Y:S01]  /*52c0*/  FADD.FTZ R0, -R0, R127 ;  /* 0x0000007f00007221 */ /* 0x000fe20000010100 */
[----:B0-----:R-:W-:Y:S01]  /*52d0*/  FADD.FTZ R26, -R51, R42 ;  /* 0x0000002a331a7221 */ /* 0x001fe20000010100 */
[----:B------:R-:W-:Y:S01]  /*52e0*/  FADD.FTZ R24, -R128, R125 ;  /* 0x0000007d80187221 */ /* 0x000fe20000010100 */
[----:B------:R-:W-:Y:S01]  /*52f0*/  ISETP.GE.U32.AND.EX P2, PT, R53, 0x1000000, PT, P2 ;  /* 0x010000003500780c */ /* 0x000fe20003f46120 */
[C---:B------:R-:W-:Y:S01]  /*5300*/  FMUL.FTZ R27, R115.reuse, R0 ;  /* 0x00000000731b7220 */ /* 0x040fe20000410000 */
[C---:B------:R-:W-:Y:S01]  /*5310*/  FMUL.FTZ R26, R115.reuse, R26 ;  /* 0x0000001a731a7220 */ /* 0x040fe20000410000 */
[----:B------:R-:W-:Y:S01]  /*5320*/  FMUL.FTZ R24, R115, R24 ;  /* 0x0000001873187220 */ /* 0x000fe20000410000 */
[--C-:B------:R-:W-:Y:S01]  /*5330*/  FFMA.FTZ R129, R130, R129, R131.reuse ;  /* 0x0000008182817223 */ /* 0x100fe20000010083 */
[-C--:B------:R-:W-:Y:S01]  /*5340*/  FMUL.FTZ R28, R27, R113.reuse ;  /* 0x000000711b1c7220 */ /* 0x080fe20000410000 */
[-C--:B------:R-:W-:Y:S01]  /*5350*/  FMUL.FTZ R0, R26, R113.reuse ;  /* 0x000000711a007220 */ /* 0x080fe20000410000 */
[----:B------:R-:W-:Y:S01]  /*5360*/  FMUL.FTZ R25, R24, R113 ;  /* 0x0000007118197220 */ /* 0x000fe20000410000 */
[--C-:B------:R-:W-:Y:S01]  /*5370*/  FFMA.FTZ R117, R130, R117, R131.reuse ;  /* 0x0000007582757223 */ /* 0x100fe20000010083 */
[----:B------:R-:W-:Y:S01]  /*5380*/  FMUL.FTZ R28, R28, UR4 ;  /* 0x000000041c1c7c20 */ /* 0x000fe20008410000 */
[----:B------:R-:W-:Y:S01]  /*5390*/  FMUL.FTZ R0, R0, UR4 ;  /* 0x0000000400007c20 */ /* 0x000fe20008410000 */
[C-C-:B------:R-:W-:Y:S01]  /*53a0*/  FFMA.FTZ R124, R130.reuse, R124, R131.reuse ;  /* 0x0000007c827c7223 */ /* 0x140fe20000010083 */
[----:B------:R-:W-:Y:S01]  /*53b0*/  LOP3.LUT P5, RZ, R53, 0xff, RZ, 0xc0, !PT ;  /* 0x000000ff35ff7812 */ /* 0x000fe200078ac0ff */
[----:B------:R-:W-:Y:S01]  /*53c0*/  FMUL.FTZ R25, R25, UR4 ;  /* 0x0000000419197c20 */ /* 0x000fe20008410000 */
[C-C-:B------:R-:W-:Y:S01]  /*53d0*/  FFMA.FTZ R120, R130.reuse, R120, R131.reuse ;  /* 0x0000007882787223 */ /* 0x140fe20000010083 */
[----:B------:R-:W-:Y:S01]  /*53e0*/  LOP3.LUT P6, RZ, R53, 0xff0000, RZ, 0xc0, !PT ;  /* 0x00ff000035ff7812 */ /* 0x000fe200078cc0ff */
[----:B------:R-:W-:Y:S01]  /*53f0*/  FFMA.FTZ R119, R130, R119, R131 ;  /* 0x0000007782777223 */ /* 0x000fe20000010083 */
[----:B------:R-:W-:Y:S01]  /*5400*/  FSEL R55, R28, RZ, P2 ;  /* 0x000000ff1c377208 */ /* 0x000fe20001000000 */
[----:B------:R-:W-:Y:S01]  /*5410*/  FADD.FTZ R48, -R129, R48 ;  /* 0x0000003081307221 */ /* 0x000fe20000010100 */
[----:B------:R-:W-:Y:S01]  /*5420*/  FADD.FTZ R28, -R117, R44 ;  /* 0x0000002c751c7221 */ /* 0x000fe20000010100 */
[----:B------:R-:W-:Y:S01]  /*5430*/  FADD.FTZ R30, -R124, R47 ;  /* 0x0000002f7c1e7221 */ /* 0x000fe20000010100 */
[----:B------:R-:W-:Y:S01]  /*5440*/  FSEL R51, R0, RZ, P5 ;  /* 0x000000ff00337208 */ /* 0x000fe20002800000 */
[----:B------:R-:W-:Y:S01]  /*5450*/  FADD.FTZ R120, -R120, R45 ;  /* 0x0000002d78787221 */ /* 0x000fe20000010100 */
[----:B------:R-:W-:Y:S01]  /*5460*/  FSEL R54, R25, RZ, P6 ;  /* 0x000000ff19367208 */ /* 0x000fe20003000000 */
[----:B------:R-:W-:Y:S01]  /*5470*/  FADD.FTZ R0, -R119, R46 ;  /* 0x0000002e77007221 */ /* 0x000fe20000010100 */
[C---:B------:R-:W-:Y:S01]  /*5480*/  FMUL.FTZ R25, R115.reuse, R48 ;  /* 0x0000003073197220 */ /* 0x040fe20000410000 */
[C---:B------:R-:W-:Y:S01]  /*5490*/  FMUL.FTZ R28, R115.reuse, R28 ;  /* 0x0000001c731c7220 */ /* 0x040fe20000410000 */
[----:B------:R-:W-:Y:S01]  /*54a0*/  FMUL.FTZ R30, R115, R30 ;  /* 0x0000001e731e7220 */ /* 0x000fe20000410000 */
[----:B------:R-:W-:Y:S01]  /*54b0*/  F2FP.BF16.F32.PACK_AB R27, R27, R24 ;  /* 0x000000181b1b723e */ /* 0x000fe200000010ff */
[C---:B------:R-:W-:Y:S01]  /*54c0*/  FMUL.FTZ R24, R115.reuse, R120 ;  /* 0x0000007873187220 */ /* 0x040fe20000410000 */
[----:B------:R-:W-:Y:S01]  /*54d0*/  FMUL.FTZ R0, R115, R0 ;  /* 0x0000000073007220 */ /* 0x000fe20000410000 */
[C---:B------:R-:W-:Y:S01]  /*54e0*/  F2FP.BF16.F32.PACK_AB R26, R25.reuse, R26 ;  /* 0x0000001a191a723e */ /* 0x040fe200000010ff */
[-C--:B------:R-:W-:Y:S01]  /*54f0*/  FMUL.FTZ R31, R25, R113.reuse ;  /* 0x00000071191f7220 */ /* 0x080fe20000410000 */
[-C--:B------:R-:W-:Y:S01]  /*5500*/  FMUL.FTZ R29, R28, R113.reuse ;  /* 0x000000711c1d7220 */ /* 0x080fe20000410000 */
[----:B------:R-:W-:Y:S01]  /*5510*/  F2FP.BF16.F32.PACK_AB R25, R30, R28 ;  /* 0x0000001c1e19723e */ /* 0x000fe200000010ff */
[CC--:B------:R-:W-:Y:S01]  /*5520*/  FMUL.FTZ R28, R24.reuse, R113.reuse ;  /* 0x00000071181c7220 */ /* 0x0c0fe20000410000 */
[----:B------:R-:W-:Y:S01]  /*5530*/  F2FP.BF16.F32.PACK_AB R24, R24, R0 ;  /* 0x000000001818723e */ /* 0x000fe200000010ff */
        /* <DEDUP_REMOVED lines=11> */
[----:B------:R-:W-:Y:S02]  /*55f0*/  LOP3.LUT P5, RZ, R53, 0xff00, RZ, 0xc0, !PT ;  /* 0x0000ff0035ff7812 */ /* 0x000fe400078ac0ff */
        /* <DEDUP_REMOVED lines=8> */
[----:B------:R-:W-:Y:S01]  /*5680*/  F2FP.BF16.F32.PACK_AB R28, R45, R0 ;  /* 0x000000002d1c723e */ /* 0x000fe200000010ff */
[----:B------:R-:W-:Y:S06]  /*5690*/  BRA `(.L_x_484) ;  /* 0x0000000000f47947 */ /* 0x000fec0003800000 */
.L_x_483:
[C-C-:B------:R-:W-:Y:S01]  /*56a0*/  FFMA.FTZ R120, R130.reuse, R120, R131.reuse ;  /* 0x0000007882787223 */ /* 0x140fe20000010083 */
[C-C-:B------:R-:W-:Y:S01]  /*56b0*/  FFMA.FTZ R117, R130.reuse, R117, R131.reuse ;  /* 0x0000007582757223 */ /* 0x140fe20000010083 */
[C-C-:B------:R-:W-:Y:S01]  /*56c0*/  FFMA.FTZ R51, R130.reuse, R51, R131.reuse ;  /* 0x0000003382337223 */ /* 0x140fe20000010083 */
[----:B------:R-:W-:Y:S01]  /*56d0*/  FFMA.FTZ R124, R130, R124, R131 ;  /* 0x0000007c827c7223 */ /* 0x000fe20000010083 */
[----:B------:R-:W-:Y:S01]  /*56e0*/  FADD.FTZ R120, -R120, R45 ;  /* 0x0000002d78787221 */ /* 0x000fe20000010100 */
[----:B------:R-:W-:Y:S01]  /*56f0*/  FADD.FTZ R44, -R117, R44 ;  /* 0x0000002c752c7221 */ /* 0x000fe20000010100 */
[----:B------:R-:W-:Y:S01]  /*5700*/  FADD.FTZ R42, -R51, R42 ;  /* 0x0000002a332a7221 */ /* 0x000fe20000010100 */
[C-C-:B------:R-:W-:Y:S01]  /*5710*/  FFMA.FTZ R129, R130.reuse, R129, R131.reuse ;  /* 0x0000008182817223 */ /* 0x140fe20000010083 */
[C---:B------:R-:W-:Y:S01]  /*5720*/  FMUL.FTZ R120, R115.reuse, R120 ;  /* 0x0000007873787220 */ /* 0x040fe20000410000 */
[C-C-:B------:R-:W-:Y:S01]  /*5730*/  FFMA.FTZ R128, R130.reuse, R128, R131.reuse ;  /* 0x0000008082807223 */ /* 0x140fe20000010083 */
[C-C-:B------:R-:W-:Y:S01]  /*5740*/  FFMA.FTZ R0, R130.reuse, R173, R131.reuse ;  /* 0x000000ad82007223 */ /* 0x140fe20000010083 */
[----:B------:R-:W-:Y:S01]  /*5750*/  FFMA.FTZ R119, R130, R119, R131 ;  /* 0x0000007782777223 */ /* 0x000fe20000010083 */
[C---:B------:R-:W-:Y:S01]  /*5760*/  FMUL.FTZ R44, R115.reuse, R44 ;  /* 0x0000002c732c7220 */ /* 0x040fe20000410000 */
[----:B------:R-:W-:Y:S01]  /*5770*/  FMUL.FTZ R42, R115, R42 ;  /* 0x0000002a732a7220 */ /* 0x000fe20000410000 */
[-C--:B------:R-:W-:Y:S01]  /*5780*/  FMUL.FTZ R120, R120, R113.reuse ;  /* 0x0000007178787220 */ /* 0x080fe20000410000 */
[----:B------:R-:W-:Y:S01]  /*5790*/  FADD.FTZ R124, -R124, R47 ;  /* 0x0000002f7c7c7221 */ /* 0x000fe20000010100 */
[----:B------:R-:W-:Y:S01]  /*57a0*/  FADD.FTZ R48, -R129, R48 ;  /* 0x0000003081307221 */ /* 0x000fe20000010100 */
[----:B------:R-:W-:Y:S01]  /*57b0*/  FADD.FTZ R128, -R128, R125 ;  /* 0x0000007d80807221 */ /* 0x000fe20000010100 */
[----:B------:R-:W-:Y:S01]  /*57c0*/  FADD.FTZ R0, -R0, R127 ;  /* 0x0000007f00007221 */ /* 0x000fe20000010100 */
[----:B------:R-:W-:Y:S01]  /*57d0*/  FADD.FTZ R46, -R119, R46 ;  /* 0x0000002e772e7221 */ /* 0x000fe20000010100 */
[-C--:B------:R-:W-:Y:S01]  /*57e0*/  FMUL.FTZ R44, R44, R113.reuse ;  /* 0x000000712c2c7220 */ /* 0x080fe20000410000 */
[-C--:B------:R-:W-:Y:S01]  /*57f0*/  FMUL.FTZ R42, R42, R113.reuse ;  /* 0x000000712a2a7220 */ /* 0x080fe20000410000 */
[----:B------:R-:W-:Y:S01]  /*5800*/  FMUL.FTZ R120, R120, UR4 ;  /* 0x0000000478787c20 */ /* 0x000fe20008410000 */
[----:B------:R-:W-:Y:S01]  /*5810*/  LOP3.LUT P2, RZ, R52, 0xff00, RZ, 0xc0, !PT ;  /* 0x0000ff0034ff7812 */ /* 0x000fe2000784c0ff */
[C---:B------:R-:W-:Y:S01]  /*5820*/  FMUL.FTZ R124, R115.reuse, R124 ;  /* 0x0000007c737c7220 */ /* 0x040fe20000410000 */
[C---:B------:R-:W-:Y:S01]  /*5830*/  FMUL.FTZ R48, R115.reuse, R48 ;  /* 0x0000003073307220 */ /* 0x040fe20000410000 */
[C---:B------:R-:W-:Y:S01]  /*5840*/  FMUL.FTZ R128, R115.reuse, R128 ;  /* 0x0000008073807220 */ /* 0x040fe20000410000 */
[C---:B------:R-:W-:Y:S01]  /*5850*/  FMUL.FTZ R0, R115.reuse, R0 ;  /* 0x0000000073007220 */ /* 0x040fe20000410000 */
[----:B------:R-:W-:Y:S01]  /*5860*/  FMUL.FTZ R46, R115, R46 ;  /* 0x0000002e732e7220 */ /* 0x000fe20000410000 */
[----:B------:R-:W-:Y:S01]  /*5870*/  FMUL.FTZ R44, R44, UR4 ;  /* 0x000000042c2c7c20 */ /* 0x000fe20008410000 */
[----:B------:R-:W-:Y:S01]  /*5880*/  FMUL.FTZ R42, R42, UR4 ;  /* 0x000000042a2a7c20 */ /* 0x000fe20008410000 */
[----:B------:R-:W-:Y:S01]  /*5890*/  LOP3.LUT P6, RZ, R52, 0xff0000, RZ, 0xc0, !PT ;  /* 0x00ff000034ff7812 */ /* 0x000fe200078cc0ff */
[-C--:B------:R-:W-:Y:S01]  /*58a0*/  FMUL.FTZ R124, R124, R113.reuse ;  /* 0x000000717c7c7220 */ /* 0x080fe20000410000 */
[----:B------:R-:W-:Y:S01]  /*58b0*/  LOP3.LUT P3, RZ, R53, 0xff, RZ, 0xc0, !PT ;  /* 0x000000ff35ff7812 */ /* 0x000fe2000786c0ff */
[-C--:B------:R-:W-:Y:S01]  /*58c0*/  FMUL.FTZ R128, R128, R113.reuse ;  /* 0x0000007180807220 */ /* 0x080fe20000410000 */
[----:B------:R-:W-:Y:S01]  /*58d0*/  FSEL R45, R120, RZ, P2 ;  /* 0x000000ff782d7208 */ /* 0x000fe20001000000 */
[-C--:B------:R-:W-:Y:S01]  /*58e0*/  FMUL.FTZ R0, R0, R113.reuse ;  /* 0x0000007100007220 */ /* 0x080fe20000410000 */
[-C--:B------:R-:W-:Y:S01]  /*58f0*/  FMUL.FTZ R48, R48, R113.reuse ;  /* 0x0000007130307220 */ /* 0x080fe20000410000 */
[----:B------:R-:W-:Y:S01]  /*5900*/  FMUL.FTZ R46, R46, R113 ;  /* 0x000000712e2e7220 */ /* 0x000fe20000410000 */
[----:B------:R-:W-:Y:S01]  /*5910*/  ISETP.GE.U32.AND P2, PT, R52, RZ, PT ;  /* 0x000000ff3400720c */ /* 0x000fe20003f46070 */
[----:B------:R-:W-:Y:S01]  /*5920*/  FMUL.FTZ R128, R128, UR4 ;  /* 0x0000000480807c20 */ /* 0x000fe20008410000 */
[----:B0-----:R-:W-:Y:S01]  /*5930*/  FSEL R29, R44, RZ, P6 ;  /* 0x000000ff2c1d7208 */ /* 0x001fe20003000000 */
[----:B------:R-:W-:Y:S01]  /*5940*/  FMUL.FTZ R0, R0, UR4 ;  /* 0x0000000400007c20 */ /* 0x000fe20008410000 */
[----:B------:R-:W-:Y:S01]  /*5950*/  FSEL R30, R42, RZ, P3 ;  /* 0x000000ff2a1e7208 */ /* 0x000fe20001800000 */
[----:B------:R-:W-:Y:S01]  /*5960*/  FMUL.FTZ R48, R48, UR4 ;  /* 0x0000000430307c20 */ /* 0x000fe20008410000 */
[----:B------:R-:W-:Y:S01]  /*5970*/  FMUL.FTZ R124, R124, UR4 ;  /* 0x000000047c7c7c20 */ /* 0x000fe20008410000 */
[----:B------:R-:W-:Y:S01]  /*5980*/  FMUL.FTZ R46, R46, UR4 ;  /* 0x000000042e2e7c20 */ /* 0x000fe20008410000 */
[----:B------:R-:W-:-:S02]  /*5990*/  LOP3.LUT P4, RZ, R52, 0xff000000, RZ, 0xc0, !PT ;  /* 0xff00000034ff7812 */ /* 0x000fc4000788c0ff */
[C---:B------:R-:W-:Y:S02]  /*59a0*/  LOP3.LUT P5, RZ, R53.reuse, 0xff00, RZ, 0xc0, !PT ;  /* 0x0000ff0035ff7812 */ /* 0x040fe400078ac0ff */
[C---:B------:R-:W-:Y:S02]  /*59b0*/  LOP3.LUT P6, RZ, R53.reuse, 0xff0000, RZ, 0xc0, !PT ;  /* 0x00ff000035ff7812 */ /* 0x040fe400078cc0ff */
[----:B------:R-:W-:Y:S02]  /*59c0*/  LOP3.LUT P3, RZ, R52, 0xff, RZ, 0xc0, !PT ;  /* 0x000000ff34ff7812 */ /* 0x000fe4000786c0ff */
[----:B------:R-:W-:Y:S02]  /*59d0*/  ISETP.GE.U32.AND.EX P2, PT, R53, 0x1000000, PT, P2 ;  /* 0x010000003500780c */ /* 0x000fe40003f46120 */
        /* <DEDUP_REMOVED lines=8> */
[----:B------:R-:W-:-:S07]  /*5a60*/  F2FP.BF16.F32.PACK_AB R28, R45, R28 ;  /* 0x0000001c2d1c723e */ /* 0x000fce00000010ff */
.L_x_484:
[----:B------:R-:W0:Y:S01]  /*5a70*/  @P1 LDC.64 R44, c[0x0][0x478] ;  /* 0x00011e00ff2c1b82 */ /* 0x000e220000000a00 */
[----:B------:R-:W-:-:S04]  /*5a80*/  IMAD.WIDE.U32 R46, R114, 0x10, R32 ;  /* 0x00000010722e7825 */ /* 0x000fc800078e0020 */
[----:B0-----:R-:W-:-:S05]  /*5a90*/  @P1 IMAD.WIDE.U32 R44, R114, 0x10, R44 ;  /* 0x00000010722c1825 */ /* 0x001fca00078e002c */
[----:B------:R0:W-:Y:S04]  /*5aa0*/  @P1 STG.E.128 desc[UR6][R44.64], R24 ;  /* 0x000000182c001986 */ /* 0x0001e8000c101d06 */
[----:B------:R0:W-:Y:S01]  /*5ab0*/  STG.E.128 desc[UR6][R46.64], R28 ;  /* 0x0000001c2e007986 */ /* 0x0001e2000c101d06 */
[----:B------:R-:W-:Y:S05]  /*5ac0*/  @!P1 BRA `(.L_x_485) ;  /* 0x0000000400089947 */ /* 0x000fea0003800000 */
[C-C-:B------:R-:W-:Y:S01]  /*5ad0*/  FFMA.FTZ R122, R130.reuse, R122, R131.reuse ;  /* 0x0000007a827a7223 */ /* 0x140fe20000010083 */
[C-C-:B------:R-:W-:Y:S01]  /*5ae0*/  FFMA.FTZ R49, R130.reuse, R49, R131.reuse ;  /* 0x0000003182317223 */ /* 0x140fe20000010083 */
[----:B------:R-:W-:Y:S01]  /*5af0*/  FFMA.FTZ R50, R130, R50, R131 ;  /* 0x0000003282327223 */ /* 0x000fe20000010083 */
[----:B------:R-:W-:Y:S01]  /*5b00*/  LOP3.LUT P2, RZ, R2, 0xff00, RZ, 0xc0, !PT ;  /* 0x0000ff0002ff7812 */ /* 0x000fe2000784c0ff */
[----:B------:R-:W-:Y:S01]  /*5b10*/  FADD.FTZ R0, -R122, R39 ;  /* 0x000000277a007221 */ /* 0x000fe20000010100 */
[----:B0-----:R-:W-:Y:S01]  /*5b20*/  FADD.FTZ R26, -R49, R40 ;  /* 0x00000028311a7221 */ /* 0x001fe20000010100 */
[----:B------:R-:W-:Y:S01]  /*5b30*/  FADD.FTZ R28, -R50, R37 ;  /* 0x00000025321c7221 */ /* 0x000fe20000010100 */
[C-C-:B------:R-:W-:Y:S01]  /*5b40*/  FFMA.FTZ R121, R130.reuse, R121, R131.reuse ;  /* 0x0000007982797223 */ /* 0x140fe20000010083 */
        /* <DEDUP_REMOVED lines=9> */
[--C-:B------:R-:W-:Y:S01]  /*5be0*/  FFMA.FTZ R123, R130, R123, R131.reuse ;  /* 0x0000007b827b7223 */ /* 0x100fe20000010083 */
[----:B------:R-:W-:Y:S01]  /*5bf0*/  FMUL.FTZ R25, R25, UR4 ;  /* 0x0000000419197c20 */ /* 0x000fe20008410000 */
[----:B------:R-:W-:Y:S01]  /*5c00*/  FMUL.FTZ R27, R27, UR4 ;  /* 0x000000041b1b7c20 */ /* 0x000fe20008410000 */
[----:B------:R-:W-:Y:S01]  /*5c10*/  LOP3.LUT P3, RZ, R2, 0xff, RZ, 0xc0, !PT ;  /* 0x000000ff02ff7812 */ /* 0x000fe2000786c0ff */
[----:B------:R-:W-:Y:S01]  /*5c20*/  FFMA.FTZ R118, R130, R118, R131 ;  /* 0x0000007682767223 */ /* 0x000fe20000010083 */
[----:B------:R-:W-:Y:S01]  /*5c30*/  FSEL R37, R24, RZ, P2 ;  /* 0x000000ff18257208 */ /* 0x000fe20001000000 */
[----:B------:R-:W-:Y:S01]  /*5c40*/  FADD.FTZ R126, -R126, R35 ;  /* 0x000000237e7e7221 */ /* 0x000fe20000010100 */
[C---:B------:R-:W-:Y:S01]  /*5c50*/  LOP3.LUT P5, RZ, R2.reuse, 0xff0000, RZ, 0xc0, !PT ;  /* 0x00ff000002ff7812 */ /* 0x040fe200078ac0ff */
[----:B------:R-:W-:Y:S01]  /*5c60*/  FADD.FTZ R34, -R43, R34 ;  /* 0x000000222b227221 */ /* 0x000fe20000010100 */
[----:B------:R-:W-:Y:S01]  /*5c70*/  LOP3.LUT P4, RZ, R2, 0xff000000, RZ, 0xc0, !PT ;  /* 0xff00000002ff7812 */ /* 0x000fe2000788c0ff */
[----:B------:R-:W-:Y:S01]  /*5c80*/  FADD.FTZ R38, -R123, R38 ;  /* 0x000000267b267221 */ /* 0x000fe20000010100 */
[----:B------:R-:W-:Y:S01]  /*5c90*/  LOP3.LUT P6, RZ, R3, 0xff, RZ, 0xc0, !PT ;  /* 0x000000ff03ff7812 */ /* 0x000fe200078cc0ff */
[----:B------:R-:W-:Y:S01]  /*5ca0*/  FADD.FTZ R24, -R118, R41 ;  /* 0x0000002976187221 */ /* 0x000fe20000010100 */
[----:B------:R-:W-:Y:S01]  /*5cb0*/  ISETP.GE.U32.AND P2, PT, R2, RZ, PT ;  /* 0x000000ff0200720c */ /* 0x000fe20003f46070 */
[----:B------:R-:W-:Y:S01]  /*5cc0*/  FADD.FTZ R2, -R121, R36 ;  /* 0x0000002479027221 */ /* 0x000fe20000010100 */
[----:B------:R-:W-:Y:S01]  /*5cd0*/  FSEL R29, R25, RZ, P5 ;  /* 0x000000ff191d7208 */ /* 0x000fe20002800000 */
[----:B------:R-:W-:Y:S01]  /*5ce0*/  FMUL.FTZ R34, R115, R34 ;  /* 0x0000002273227220 */ /* 0x000fe20000410000 */
[----:B------:R-:W-:Y:S01]  /*5cf0*/  FSEL R30, R27, RZ, P6 ;  /* 0x000000ff1b1e7208 */ /* 0x000fe20003000000 */
[----:B------:R-:W-:Y:S01]  /*5d00*/  FMUL.FTZ R2, R115, R2 ;  /* 0x0000000273027220 */ /* 0x000fe20000410000 */
[----:B------:R-:W-:Y:S01]  /*5d10*/  LOP3.LUT P5, RZ, R3, 0xff00, RZ, 0xc0, !PT ;  /* 0x0000ff0003ff7812 */ /* 0x000fe200078ac0ff */
[----:B------:R-:W-:Y:S01]  /*5d20*/  FMUL.FTZ R31, R115, R38 ;  /* 0x00000026731f7220 */ /* 0x000fe20000410000 */
[----:B------:R-:W-:Y:S01]  /*5d30*/  LOP3.LUT P6, RZ, R3, 0xff0000, RZ, 0xc0, !PT ;  /* 0x00ff000003ff7812 */ /* 0x000fe200078cc0ff */
[----:B------:R-:W-:Y:S01]  /*5d40*/  FMUL.FTZ R24, R115, R24 ;  /* 0x0000001873187220 */ /* 0x000fe20000410000 */
[----:B------:R-:W-:Y:S01]  /*5d50*/  ISETP.GE.U32.AND.EX P2, PT, R3, 0x1000000, PT, P2 ;  /* 0x010000000300780c */ /* 0x000fe20003f46120 */
[----:B------:R-:W-:Y:S01]  /*5d60*/  FMUL.FTZ R3, R115, R126 ;  /* 0x0000007e73037220 */ /* 0x000fe20000410000 */
[C---:B------:R-:W-:Y:S01]  /*5d70*/  F2FP.BF16.F32.PACK_AB R25, R2.reuse, R26 ;  /* 0x0000001a0219723e */ /* 0x040fe200000010ff */
[-C--:B------:R-:W-:Y:S01]  /*5d80*/  FMUL.FTZ R2, R2, R113.reuse ;  /* 0x0000007102027220 */ /* 0x080fe20000410000 */
[C---:B------:R-:W-:Y:S01]  /*5d90*/  F2FP.BF16.F32.PACK_AB R27, R31.reuse, R34 ;  /* 0x000000221f1b723e */ /* 0x040fe200000010ff */
[-C--:B------:R-:W-:Y:S01]  /*5da0*/  FMUL.FTZ R31, R31, R113.reuse ;  /* 0x000000711f1f7220 */ /* 0x080fe20000410000 */
[C---:B------:R-:W-:Y:S01]  /*5db0*/  F2FP.BF16.F32.PACK_AB R26, R3.reuse, R28 ;  /* 0x0000001c031a723e */ /* 0x040fe200000010ff */
[-C--:B------:R-:W-:Y:S01]  /*5dc0*/  FMUL.FTZ R3, R3, R113.reuse ;  /* 0x0000007103037220 */ /* 0x080fe20000410000 */
[-C--:B------:R-:W-:Y:S01]  /*5dd0*/  FMUL.FTZ R28, R34, R113.reuse ;  /* 0x00000071221c7220 */ /* 0x080fe20000410000 */
[----:B------:R-:W-:Y:S01]  /*5de0*/  FMUL.FTZ R113, R24, R113 ;  /* 0x0000007118717220 */ /* 0x000fe20000410000 */
[----:B------:R-:W-:Y:S01]  /*5df0*/  F2FP.BF16.F32.PACK_AB R24, R0, R24 ;  /* 0x000000180018723e */ /* 0x000fe200000010ff */
[----:B------:R-:W-:Y:S01]  /*5e00*/  FMUL.FTZ R0, R31, UR4 ;  /* 0x000000041f007c20 */ /* 0x000fe20008410000 */
        /* <DEDUP_REMOVED lines=12> */
[----:B------:R-:W-:Y:S01]  /*5ed0*/  F2FP.BF16.F32.PACK_AB R28, R37, R28 ;  /* 0x0000001c251c723e */ /* 0x000fe200000010ff */
[----:B------:R-:W-:Y:S06]  /*5ee0*/  BRA `(.L_x_486) ;  /* 0x0000000000f47947 */ /* 0x000fec0003800000 */
.L_x_485:
        /* <DEDUP_REMOVED lines=61> */
.L_x_486:
[----:B------:R-:W0:Y:S01]  /*62c0*/  @P1 LDC.64 R2, c[0x0][0x478] ;  /* 0x00011e00ff021b82 */ /* 0x000e220000000a00 */
[----:B------:R-:W-:-:S04]  /*62d0*/  IMAD.WIDE.U32 R32, R112, 0x10, R32 ;  /* 0x0000001070207825 */ /* 0x000fc800078e0020 */
[----:B0-----:R-:W-:-:S05]  /*62e0*/  @P1 IMAD.WIDE.U32 R2, R112, 0x10, R2 ;  /* 0x0000001070021825 */ /* 0x001fca00078e0002 */
[----:B------:R0:W-:Y:S04]  /*62f0*/  @P1 STG.E.128 desc[UR6][R2.64], R24 ;  /* 0x0000001802001986 */ /* 0x0001e8000c101d06 */
[----:B------:R0:W-:Y:S02]  /*6300*/  STG.E.128 desc[UR6][R32.64], R28 ;  /* 0x0000001c20007986 */ /* 0x0001e4000c101d06 */
.L_x_480:
[----:B012---:R-:W0:Y:S02]  /*6310*/  LDC.64 R2, c[0x0][0x380] ;  /* 0x0000e000ff027b82 */ /* 0x007e240000000a00 */
[----:B0-----:R-:W-:-:S04]  /*6320*/  LEA R111, R2, R111, 0x2 ;  /* 0x0000006f026f7211 */ /* 0x001fc800078e10ff */
[----:B------:R-:W-:-:S13]  /*6330*/  ISETP.GE.AND P1, PT, R111, R3, PT ;  /* 0x000000036f00720c */ /* 0x000fda0003f26270 */
[----:B------:R-:W-:Y:S05]  /*6340*/  @!P1 BRA `(.L_x_487) ;  /* 0xffffffa0008c9947 */ /* 0x000fea000383ffff */
[----:B------:R-:W-:Y:S05]  /*6350*/  BSYNC B1 ;  /* 0x0000000000017941 */ /* 0x000fea0003800000 */
.L_x_474:
        /* <DEDUP_REMOVED lines=40> */
[----:B------:R-:W-:-:S07]  /*65e0*/  MOV R20, R57 ;  /* 0x0000003900147202 */ /* 0x000fce0000000f00 */
.L_x_473:
[----:B------:R-:W-:Y:S05]  /*65f0*/  BSYNC B0 ;  /* 0x0000000000007941 */ /* 0x000fea0003800000 */
.L_x_472:
        /* <DEDUP_REMOVED lines=30> */
[----:B---3--:R-:W-:-:S03]  /*67e0*/  FADD.FTZ R24, RZ, R24 ;  /* 0x00000018ff187221 */ /* 0x008fc60000010000 */
[----:B------:R-:W3:Y:S01]  /*67f0*/  LDS R35, [R0+0x1800] ;  /* 0x0018000000237984 */ /* 0x000ee20000000800 */
[----:B----4-:R-:W-:-:S03]  /*6800*/  FADD.FTZ R2, R2, R29 ;  /* 0x0000001d02027221 */ /* 0x010fc60000010000 */
[----:B------:R-:W4:Y:S01]  /*6810*/  LDS R34, [R0+0x1a00] ;  /* 0x001a000000227984 */ /* 0x000f220000000800 */
[----:B-----5:R-:W-:-:S03]  /*6820*/  FADD.FTZ R3, R3, R28 ;  /* 0x0000001c03037221 */ /* 0x020fc60000010000 */
[----:B------:R-:W5:Y:S01]  /*6830*/  LDS R37, [R0+0x1c00] ;  /* 0x001c000000257984 */ /* 0x000f620000000800 */
[----:B-1----:R-:W-:-:S03]  /*6840*/  FADD.FTZ R24, R24, R31 ;  /* 0x0000001f18187221 */ /* 0x002fc60000010000 */
[----:B------:R-:W1:Y:S01]  /*6850*/  LDS R36, [R0+0x1e00] ;  /* 0x001e000000247984 */ /* 0x000e620000000800 */
[----:B------:R-:W-:-:S03]  /*6860*/  FADD.FTZ R25, RZ, R25 ;  /* 0x00000019ff197221 */ /* 0x000fc60000010000 */
[----:B------:R-:W1:Y:S01]  /*6870*/  LDS R39, [R0+0x2000] ;  /* 0x0020000000277984 */ /* 0x000e620000000800 */
[----:B------:R-:W-:-:S03]  /*6880*/  FADD.FTZ R26, RZ, R26 ;  /* 0x0000001aff1a7221 */ /* 0x000fc60000010000 */
[----:B------:R-:W1:Y:S01]  /*6890*/  LDS R38, [R0+0x2200] ;  /* 0x0022000000267984 */ /* 0x000e620000000800 */
[----:B------:R-:W-:-:S03]  /*68a0*/  FADD.FTZ R27, RZ, R27 ;  /* 0x0000001bff1b7221 */ /* 0x000fc60000010000 */
[----:B------:R-:W1:Y:S01]  /*68b0*/  LDS R41, [R0+0x2400] ;  /* 0x0024000000297984 */ /* 0x000e620000000800 */
[----:B------:R-:W-:-:S03]  /*68c0*/  FADD.FTZ R25, R25, R30 ;  /* 0x0000001e19197221 */ /* 0x000fc60000010000 */
[----:B------:R-:W-:Y:S04]  /*68d0*/  LDS R40, [R0+0x2600] ;  /* 0x0026000000287984 */ /* 0x000fe80000000800 */
        /* <DEDUP_REMOVED lines=38> */
[----:B------:R-:W-:-:S03]  /*6b40*/  IADD3 R2, P0, PT, R5, UR22, RZ ;  /* 0x0000001605027c10 */ /* 0x000fc6000ff1e0ff */
        /* <DEDUP_REMOVED lines=18> */
[----:B------:R-:W-:Y:S01]  /*6c70*/  FADD.FTZ R21, R21, R4 ;  /* 0x0000000415157221 */ /* 0x000fe20000010000 */
[----:B------:R-:W-:Y:S02]  /*6c80*/  IADD3 R4, P1, PT, R5, UR20, RZ ;  /* 0x0000001405047c10 */ /* 0x000fe4000ff3e0ff */
[----:B------:R-:W5:Y:S01]  /*6c90*/  LDS R15, [R0+0x1600] ;  /* 0x00160000000f7984 */ /* 0x000f620000000800 */
[----:B------:R-:W-:Y:S01]  /*6ca0*/  FADD.FTZ R6, R6, R11 ;  /* 0x0000000b06067221 */ /* 0x000fe20000010000 */
[----:B------:R-:W-:Y:S02]  /*6cb0*/  IADD3.X R5, PT, PT, R22, UR21, RZ, P1, !PT ;  /* 0x0000001516057c10 */ /* 0x000fe40008ffe4ff */
        /* <DEDUP_REMOVED lines=9> */
[----:B--2---:R-:W-:-:S03]  /*6d50*/  FADD.FTZ R21, R21, R18 ;  /* 0x0000001215157221 */ /* 0x004fc60000010000 */
        /* <DEDUP_REMOVED lines=25> */
.L_x_477:
        /* <DEDUP_REMOVED lines=8> */
.L_x_489:
[----:B------:R-:W-:Y:S05]  /*6f70*/  BSYNC B2 ;  /* 0x0000000000027941 */ /* 0x000fea0003800000 */
.L_x_488:
        /* <DEDUP_REMOVED lines=8> */
.L_x_490:
[----:B------:R-:W-:Y:S01]  /*7000*/  FADD.FTZ R29, R29, R180 ;  /* 0x000000b41d1d7221 */ /* 0x000fe20000010000 */
[----:B------:R-:W-:-:S04]  /*7010*/  HFMA2 R143, -RZ, RZ, 0, 1.1920928955078125e-07 ;  /* 0x00000002ff8f7431 */ /* 0x000fc800000001ff */
[----:B------:R-:W-:Y:S02]  /*7020*/  MOV R144, R29 ;  /* 0x0000001d00907202 */ /* 0x000fe40000000f00 */
[----:B------:R-:W-:-:S07]  /*7030*/  MOV R31, R139 ;  /* 0x0000008b001f7202 */ /* 0x000fce0000000f00 */
[----:B------:R-:W-:Y:S05]  /*7040*/  WARPSYNC.COLLECTIVE R137, `(.L_x_491) ;  /* 0x0000000089087348 */ /* 0x000fea0003c00000 */
[----:B------:R0:W1:Y:S02]  /*7050*/  SHFL.BFLY P3, R139, R144, R143, R160 ;  /* 0x0c00008f908b7389 */ /* 0x00006400000600a0 */
[----:B01----:R-:W-:Y:S05]  /*7060*/  ENDCOLLECTIVE ;  /* 0x000000000000791b */ /* 0x003fea0003800000 */
.L_x_491:
[----:B------:R-:W-:-:S05]  /*7070*/  FADD.FTZ R31, R31, R182 ;  /* 0x000000b61f1f7221 */ /* 0x000fca0000010000 */
[----:B------:R-:W-:Y:S02]  /*7080*/  MOV R144, R31 ;  /* 0x0000001f00907202 */ /* 0x000fe40000000f00 */
[----:B------:R-:W-:-:S07]  /*7090*/  MOV R32, R139 ;  /* 0x0000008b00207202 */ /* 0x000fce0000000f00 */
[----:B------:R-:W-:Y:S05]  /*70a0*/  WARPSYNC.COLLECTIVE R137, `(.L_x_492) ;  /* 0x0000000089087348 */ /* 0x000fea0003c00000 */
[----:B------:R0:W1:Y:S02]  /*70b0*/  SHFL.BFLY P3, R139, R144, R143, R160 ;  /* 0x0c00008f908b7389 */ /* 0x00006400000600a0 */
[----:B01----:R-:W-:Y:S05]  /*70c0*/  ENDCOLLECTIVE ;  /* 0x000000000000791b */ /* 0x003fea0003800000 */
.L_x_492:
[----:B------:R-:W-:Y:S01]  /*70d0*/  FADD.FTZ R32, R29, R32 ;  /* 0x000000201d207221 */ /* 0x000fe20000010000 */
[----:B------:R-:W-:-:S04]  /*70e0*/  HFMA2 R143, -RZ, RZ, 0, 2.384185791015625e-07 ;  /* 0x00000004ff8f7431 */ /* 0x000fc800000001ff */
[----:B------:R-:W-:Y:S02]  /*70f0*/  MOV R144, R32 ;  /* 0x0000002000907202 */ /* 0x000fe40000000f00 */
[----:B------:R-:W-:-:S07]  /*7100*/  MOV R130, R139 ;  /* 0x0000008b00827202 */ /* 0x000fce0000000f00 */
[----:B------:R-:W-:Y:S05]  /*7110*/  WARPSYNC.COLLECTIVE R137, `(.L_x_493) ;  /* 0x0000000089087348 */ /* 0x000fea0003c00000 */
[----:B------:R0:W1:Y:S02]  /*7120*/  SHFL.BFLY P3, R139, R144, R143, R160 ;  /* 0x0c00008f908b7389 */ /* 0x00006400000600a0 */
[----:B01----:R-:W-:Y:S05]  /*7130*/  ENDCOLLECTIVE ;  /* 0x000000000000791b */ /* 0x003fea0003800000 */
.L_x_493:
[----:B------:R-:W-:-:S05]  /*7140*/  FADD.FTZ R130, R31, R130 ;  /* 0x000000821f827221 */ /* 0x000fca0000010000 */
[----:B------:R-:W-:Y:S02]  /*7150*/  MOV R144, R130 ;  /* 0x0000008200907202 */ /* 0x000fe40000000f00 */
[----:B------:R-:W-:-:S07]  /*7160*/  MOV R33, R139 ;  /* 0x0000008b00217202 */ /* 0x000fce0000000f00 */
[----:B------:R-:W-:Y:S05]  /*7170*/  WARPSYNC.COLLECTIVE R137, `(.L_x_494) ;  /* 0x0000000089087348 */ /* 0x000fea0003c00000 */
[----:B------:R0:W1:Y:S02]  /*7180*/  SHFL.BFLY P3, R139, R144, R143, R160 ;  /* 0x0c00008f908b7389 */ /* 0x00006400000600a0 */
[----:B01----:R-:W-:Y:S05]  /*7190*/  ENDCOLLECTIVE ;  /* 0x000000000000791b */ /* 0x003fea0003800000 */
.L_x_494:
[----:B------:R-:W-:Y:S01]  /*71a0*/  FADD.FTZ R33, R32, R33 ;  /* 0x0000002120217221 */ /* 0x000fe20000010000 */
[----:B------:R-:W-:-:S04]  /*71b0*/  HFMA2 R143, -RZ, RZ, 0, 4.76837158203125e-07 ;  /* 0x00000008ff8f7431 */ /* 0x000fc800000001ff */
[----:B------:R-:W-:Y:S02]  /*71c0*/  MOV R144, R33 ;  /* 0x0000002100907202 */ /* 0x000fe40000000f00 */
[----:B------:R-:W-:-:S07]  /*71d0*/  MOV R131, R139 ;  /* 0x0000008b00837202 */ /* 0x000fce0000000f00 */
[----:B------:R-:W-:Y:S05]  /*71e0*/  WARPSYNC.COLLECTIVE R137, `(.L_x_495) ;  /* 0x0000000089087348 */ /* 0x000fea0003c00000 */
[----:B------:R0:W1:Y:S02]  /*71f0*/  SHFL.BFLY P3, R139, R144, R143, R160 ;  /* 0x0c00008f908b7389 */ /* 0x00006400000600a0 */
[----:B01----:R-:W-:Y:S05]  /*7200*/  ENDCOLLECTIVE ;  /* 0x000000000000791b */ /* 0x003fea0003800000 */
.L_x_495:
[----:B------:R-:W-:-:S05]  /*7210*/  FADD.FTZ R131, R130, R131 ;  /* 0x0000008382837221 */ /* 0x000fca0000010000 */
[----:B------:R-:W-:Y:S02]  /*7220*/  MOV R144, R131 ;  /* 0x0000008300907202 */ /* 0x000fe40000000f00 */
[----:B------:R-:W-:-:S07]  /*7230*/  MOV R136, R139 ;  /* 0x0000008b00887202 */ /* 0x000fce0000000f00 */
[----:B------:R-:W-:Y:S05]  /*7240*/  WARPSYNC.COLLECTIVE R137, `(.L_x_496) ;  /* 0x0000000089087348 */ /* 0x000fea0003c00000 */
[----:B------:R0:W1:Y:S02]  /*7250*/  SHFL.BFLY P3, R139, R144, R143, R160 ;  /* 0x0c00008f908b7389 */ /* 0x00006400000600a0 */
[----:B01----:R-:W-:Y:S05]  /*7260*/  ENDCOLLECTIVE ;  /* 0x000000000000791b */ /* 0x003fea0003800000 */
.L_x_496:
[----:B------:R-:W-:Y:S01]  /*7270*/  FADD.FTZ R136, R33, R136 ;  /* 0x0000008821887221 */ /* 0x000fe20000010000 */
[----:B------:R-:W-:-:S04]  /*7280*/  HFMA2 R143, -RZ, RZ, 0, 9.5367431640625e-07 ;  /* 0x00000010ff8f7431 */ /* 0x000fc800000001ff */
[----:B------:R-:W-:Y:S02]  /*7290*/  MOV R144, R136 ;  /* 0x0000008800907202 */ /* 0x000fe40000000f00 */
[----:B------:R-:W-:-:S07]  /*72a0*/  MOV R140, R139 ;  /* 0x0000008b008c7202 */ /* 0x000fce0000000f00 */
[----:B------:R-:W-:Y:S05]  /*72b0*/  WARPSYNC.COLLECTIVE R137, `(.L_x_497) ;  /* 0x0000000089087348 */ /* 0x000fea0003c00000 */
[----:B------:R0:W1:Y:S02]  /*72c0*/  SHFL.BFLY P3, R139, R144, R143, R160 ;  /* 0x0c00008f908b7389 */ /* 0x00006400000600a0 */
[----:B01----:R-:W-:Y:S05]  /*72d0*/  ENDCOLLECTIVE ;  /* 0x000000000000791b */ /* 0x003fea0003800000 */
.L_x_497:
[----:B------:R-:W-:-:S05]  /*72e0*/  FADD.FTZ R140, R131, R140 ;  /* 0x0000008c838c7221 */ /* 0x000fca0000010000 */
[----:B------:R-:W-:Y:S02]  /*72f0*/  MOV R144, R140 ;  /* 0x0000008c00907202 */ /* 0x000fe40000000f00 */
[----:B------:R-:W-:-:S07]  /*7300*/  MOV R29, R139 ;  /* 0x0000008b001d7202 */ /* 0x000fce0000000f00 */
[----:B------:R-:W-:Y:S05]  /*7310*/  WARPSYNC.COLLECTIVE R137, `(.L_x_498) ;  /* 0x0000000089087348 */ /* 0x000fea0003c00000 */
[----:B------:R0:W1:Y:S02]  /*7320*/  SHFL.BFLY P3, R139, R144, R143, R160 ;  /* 0x0c00008f908b7389 */ /* 0x00006400000600a0 */
[----:B01----:R-:W-:Y:S05]  /*7330*/  ENDCOLLECTIVE ;  /* 0x000000000000791b */ /* 0x003fea0003800000 */
.L_x_498:
[----:B------:R-:W-:Y:S01]  /*7340*/  MOV R31, R139 ;  /* 0x0000008b001f7202 */ /* 0x000fe20000000f00 */
[----:B------:R-:W-:Y:S06]  /*7350*/  BRA `(.L_x_499) ;  /* 0xffffffb8004c7947 */ /* 0x000fec000383ffff */
.L_x_500:
        /* <DEDUP_REMOVED lines=10> */
.L_x_14420:


//--------------------- .text._ZN10layer_norm22ln_bwd_finalize_kernelINS_22Kernel_traits_finalizeILj768E13__nv_bfloat16S2_S2_S2_fjLb0ELj1024ELj4ENS_18Kernel_traits_baseILj768ES2_S2_S2_S2_fjLj1024EEEEELb0ELb0EEEvNS_9BwdParamsE --------------------------
	.section	.text._ZN10layer_norm22ln_bwd_finalize_kernelINS_22Kernel_traits_finalizeILj768E13__nv_bfloat16S2_S2_S2_fjLb0ELj1024ELj4ENS_18Kernel_traits_baseILj768ES2_S2_S2_S2_fjLj1024EEEEELb0ELb0EEEvNS_9BwdParamsE,"ax",@progbits
	.align	128
        .global         _ZN10layer_norm22ln_bwd_finalize_kernelINS_22Kernel_traits_finalizeILj768E13__nv_bfloat16S2_S2_S2_fjLb0ELj1024ELj4ENS_18Kernel_traits_baseILj768ES2_S2_S2_S2_fjLj1024EEEEELb0ELb0EEEvNS_9BwdParamsE
        .type           _ZN10layer_norm22ln_bwd_finalize_kernelINS_22Kernel_traits_finalizeILj768E13__nv_bfloat16S2_S2_S2_fjLb0ELj1024ELj4ENS_18Kernel_traits_baseILj768ES2_S2_S2_S2_fjLj1024EEEEELb0ELb0EEEvNS_9BwdParamsE,@function
        .size           _ZN10layer_norm22ln_bwd_finalize_kernelINS_22Kernel_traits_finalizeILj768E13__nv_bfloat16S2_S2_S2_fjLb0ELj1024ELj4ENS_18Kernel_traits_baseILj768ES2_S2_S2_S2_fjLj1024EEEEELb0ELb0EEEvNS_9BwdParamsE,(.L_x_14421 - _ZN10layer_norm22ln_bwd_finalize_kernelINS_22Kernel_traits_finalizeILj768E13__nv_bfloat16S2_S2_S2_fjLb0ELj1024ELj4ENS_18Kernel_traits_baseILj768ES2_S2_S2_S2_fjLj1024EEEEELb0ELb0EEEvNS_9BwdParamsE)
        .other          _ZN10layer_norm22ln_bwd_finalize_kernelINS_22Kernel_traits_finalizeILj768E13__nv_bfloat16S2_S2_S2_fjLb0ELj1024ELj4ENS_18Kernel_traits_baseILj768ES2_S2_S2_S2_fjLj1024EEEEELb0ELb0EEEvNS_9BwdParamsE,@"STO_CUDA_ENTRY STV_DEFAULT"
_ZN10layer_norm22ln_bwd_finalize_kernelINS_22Kernel_traits_finalizeILj768E13__nv_bfloat16S2_S2_S2_fjLb0ELj1024ELj4ENS_18Kernel_traits_baseILj768ES2_S2_S2_S2_fjLj1024EEEEELb0ELb0EEEvNS_9BwdParamsE:
.text._ZN10layer_norm22ln_bwd_finalize_kernelINS_22Kernel_traits_finalizeILj768E13__nv_bfloat16S2_S2_S2_fjLb0ELj1024ELj4ENS_18Kernel_traits_baseILj768ES2_S2_S2_S2_fjLj1024EEEEELb0ELb0EEEvNS_9BwdParamsE:
[----:B------:R-:W-:Y:S01]  /*0000*/  LDC R1, c[0x0][0x37c] ;  /* 0x0000df00ff017b82 */ /* 0x000fe20000000800 */
[----:B------:R-:W0:Y:S01]  /*0010*/  S2R R58, SR_CTAID.X ;  /* 0x00000000003a7919 */ /* 0x000e220000002500 */
[----:B------:R-:W1:Y:S01]  /*0020*/  S2R R0, SR_TID.X ;  /* 0x0000000000007919 */ /* 0x000e620000002100 */
[----:B0-----:R-:W-:-:S04]  /*0030*/  SHF.L.U32 R5, R58, 0x5, RZ ;  /* 0x000000053a057819 */ /* 0x001fc800000006ff */
[----:B-1----:R-:W-:-:S04]  /*0040*/  LOP3.LUT R3, R5, 0x1f, R0, 0xf8, !PT ;  /* 0x0000001f05037812 */ /* 0x002fc800078ef800 */
[----:B------:R-:W-:-:S13]  /*0050*/  ISETP.GT.U32.AND P0, PT, R3, 0x2ff, PT ;  /* 0x000002ff0300780c */ /* 0x000fda0003f04070 */
[----:B------:R-:W-:Y:S05]  /*0060*/  @P0 EXIT ;  /* 0x000000000000094d */ /* 0x000fea0003800000 */
[----:B------:R-:W0:Y:S01]  /*0070*/  LDC R54, c[0x0][0x388] ;  /* 0x0000e200ff367b82 */ /* 0x000e220000000800 */
[----:B------:R-:W1:Y:S01]  /*0080*/  LDCU UR8, c[0x0][0x380] ;  /* 0x00007000ff0877ac */ /* 0x000e620008000800 */
[----:B------:R-:W-:Y:S01]  /*0090*/  SHF.R.U32.HI R2, RZ, 0x5, R0 ;  /* 0x00000005ff027819 */ /* 0x000fe20000011600 */
[----:B------:R-:W-:Y:S01]  /*00a0*/  BSSY.RECONVERGENT B0, `(.L_x_501) ;  /* 0x0000136000007945 */ /* 0x000fe20003800200 */
[----:B------:R-:W-:Y:S01]  /*00b0*/  LOP3.LUT R57, R0, 0x1f, RZ, 0xc0, !PT ;  /* 0x0000001f00397812 */ /* 0x000fe200078ec0ff */
[----:B------:R-:W2:Y:S01]  /*00c0*/  LDCU.64 UR6, c[0x0][0x358] ;  /* 0x00006b00ff0677ac */ /* 0x000ea20008000a00 */
[----:B------:R-:W-:Y:S02]  /*00d0*/  MOV R43, RZ ;  /* 0x000000ff002b7202 */ /* 0x000fe40000000f00 */
[----:B-1----:R-:W-:-:S04]  /*00e0*/  ISETP.GE.U32.AND P0, PT, R2, UR8, PT ;  /* 0x0000000802007c0c */ /* 0x002fc8000bf06070 */
[----:B0-----:R-:W-:Y:S01]  /*00f0*/  ISETP.GE.U32.OR P0, PT, R3, R54, P0 ;  /* 0x000000360300720c */ /* 0x001fe20000706470 */
[----:B------:R-:W-:-:S12]  /*0100*/  HFMA2 R3, -RZ, RZ, 0, 0 ;  /* 0x00000000ff037431 */ /* 0x000fd800000001ff */
[----:B--2---:R-:W-:Y:S05]  /*0110*/  @P0 BRA `(.L_x_502) ;  /* 0x0000001000b80947 */ /* 0x004fea0003800000 */
[----:B------:R-:W-:Y:S01]  /*0120*/  LOP3.LUT R32, R2, 0x20, RZ, 0xfc, !PT ;  /* 0x0000002002207812 */ /* 0x000fe200078efcff */
[----:B------:R-:W-:Y:S01]  /*0130*/  BSSY.RECONVERGENT B1, `(.L_x_503) ;  /* 0x00000b1000017945 */ /* 0x000fe20003800200 */
[----:B------:R-:W-:Y:S02]  /*0140*/  LOP3.LUT R3, RZ, R2, RZ, 0x33, !PT ;  /* 0x00000002ff037212 */ /* 0x000fe400078e33ff */
[----:B------:R-:W-:Y:S02]  /*0150*/  VIMNMX.U32 R0, PT, PT, R32, UR8, !PT ;  /* 0x0000000820007c48 */ /* 0x000fe4000ffe0000 */
[----:B------:R-:W-:Y:S02]  /*0160*/  MOV R43, RZ ;  /* 0x000000ff002b7202 */ /* 0x000fe40000000f00 */
[----:B------:R-:W-:Y:S02]  /*0170*/  IADD3 R0, PT, PT, R0, R3, RZ ;  /* 0x0000000300007210 */ /* 0x000fe40007ffe0ff */
[----:B------:R-:W-:-:S02]  /*0180*/  MOV R3, RZ ;  /* 0x000000ff00037202 */ /* 0x000fc40000000f00 */
[C---:B------:R-:W-:Y:S02]  /*0190*/  ISETP.GE.U32.AND P1, PT, R0.reuse, 0x1e0, PT ;  /* 0x000001e00000780c */ /* 0x040fe40003f26070 */
[----:B------:R-:W-:-:S04]  /*01a0*/  LEA.HI R55, R0, 0x1, RZ, 0x1b ;  /* 0x0000000100377811 */ /* 0x000fc800078fd8ff */
[----:B------:R-:W-:-:S07]  /*01b0*/  LOP3.LUT P0, R56, R55, 0xf, RZ, 0xc0, !PT ;  /* 0x0000000f37387812 */ /* 0x000fce000780c0ff */
[----:B------:R-:W-:Y:S06]  /*01c0*/  @!P1 BRA `(.L_x_504) ;  /* 0x00000008009c9947 */ /* 0x000fec0003800000 */
[----:B------:R-:W-:Y:S01]  /*01d0*/  LOP3.LUT R7, R2, 0x140, RZ, 0xfc, !PT ;  /* 0x0000014002077812 */ /* 0x000fe200078efcff */
[-CC-:B------:R-:W-:Y:S01]  /*01e0*/  IMAD R32, R32, R54.reuse, R5.reuse ;  /* 0x0000003620207224 */ /* 0x180fe200078e0205 */
[C---:B------:R-:W-:Y:S01]  /*01f0*/  LOP3.LUT R9, R2.reuse, 0x160, RZ, 0xfc, !PT ;  /* 0x0000016002097812 */ /* 0x040fe200078efcff */
[----:B------:R-:W-:Y:S01]  /*0200*/  HFMA2 R43, -RZ, RZ, 0, 0 ;  /* 0x00000000ff2b7431 */ /* 0x000fe200000001ff */
[C---:B------:R-:W-:Y:S01]  /*0210*/  LOP3.LUT R11, R2.reuse, 0x180, RZ, 0xfc, !PT ;  /* 0x00000180020b7812 */ /* 0x040fe200078efcff */
[-CC-:B------:R-:W-:Y:S01]  /*0220*/  IMAD R8, R7, R54.reuse, R5.reuse ;  /* 0x0000003607087224 */ /* 0x180fe200078e0205 */
[C---:B------:R-:W-:Y:S01]  /*0230*/  LOP3.LUT R0, R2.reuse, 0x100, RZ, 0xfc, !PT ;  /* 0x0000010002007812 */ /* 0x040fe200078efcff */
[-CC-:B------:R-:W-:Y:S01]  /*0240*/  IMAD R10, R9, R54.reuse, R5.reuse ;  /* 0x00000036090a7224 */ /* 0x180fe200078e0205 */
[C---:B------:R-:W-:Y:S01]  /*0250*/  LOP3.LUT R13, R2.reuse, 0x1a0, RZ, 0xfc, !PT ;  /* 0x000001a0020d7812 */ /* 0x040fe200078efcff */
[-CC-:B------:R-:W-:Y:S01]  /*0260*/  IMAD R12, R11, R54.reuse, R5.reuse ;  /* 0x000000360b0c7224 */ /* 0x180fe200078e0205 */
[----:B------:R-:W-:Y:S01]  /*0270*/  LOP3.LUT R15, R2, 0x1c0, RZ, 0xfc, !PT ;  /* 0x000001c0020f7812 */ /* 0x000fe200078efcff */
[-CC-:B------:R-:W-:Y:S01]  /*0280*/  IMAD R4, R0, R54.reuse, R5.reuse ;  /* 0x0000003600047224 */ /* 0x180fe200078e0205 */
        /* <DEDUP_REMOVED lines=17> */
[--C-:B------:R-:W-:Y:S01]  /*03a0*/  IMAD R28, R27, R54, R5.reuse ;  /* 0x000000361b1c7224 */ /* 0x100fe200078e0205 */
[----:B------:R-:W-:Y:S01]  /*03b0*/  IADD3 R7, PT, PT, R57, R8, RZ ;  /* 0x0000000839077210 */ /* 0x000fe20007ffe0ff */
[--C-:B------:R-:W-:Y:S01]  /*03c0*/  IMAD R30, R29, R54, R5.reuse ;  /* 0x000000361d1e7224 */ /* 0x100fe200078e0205 */
[C---:B------:R-:W-:Y:S01]  /*03d0*/  IADD3 R8, PT, PT, R57.reuse, R10, RZ ;  /* 0x0000000a39087210 */ /* 0x040fe20007ffe0ff */
[----:B------:R-:W-:Y:S01]  /*03e0*/  IMAD R0, R2, R54, R5 ;  /* 0x0000003602007224 */ /* 0x000fe200078e0205 */
[----:B------:R-:W-:-:S02]  /*03f0*/  IADD3 R9, PT, PT, R57, R12, RZ ;  /* 0x0000000c39097210 */ /* 0x000fc40007ffe0ff */
[C---:B------:R-:W-:Y:S02]  /*0400*/  IADD3 R17, PT, PT, R57.reuse, R4, RZ ;  /* 0x0000000439117210 */ /* 0x040fe40007ffe0ff */
[C---:B------:R-:W-:Y:S02]  /*0410*/  IADD3 R10, PT, PT, R57.reuse, R14, RZ ;  /* 0x0000000e390a7210 */ /* 0x040fe40007ffe0ff */
[C---:B------:R-:W-:Y:S02]  /*0420*/  IADD3 R11, PT, PT, R57.reuse, R16, RZ ;  /* 0x00000010390b7210 */ /* 0x040fe40007ffe0ff */
[C---:B------:R-:W-:Y:S02]  /*0430*/  IADD3 R12, PT, PT, R57.reuse, R18, RZ ;  /* 0x00000012390c7210 */ /* 0x040fe40007ffe0ff */
[C---:B------:R-:W-:Y:S02]  /*0440*/  IADD3 R5, PT, PT, R57.reuse, R32, RZ ;  /* 0x0000002039057210 */ /* 0x040fe40007ffe0ff */
[----:B------:R-:W-:-:S02]  /*0450*/  IADD3 R0, PT, PT, R57, R0, RZ ;  /* 0x0000000039007210 */ /* 0x000fc40007ffe0ff */
[----:B------:R-:W-:Y:S02]  /*0460*/  IADD3 R19, PT, PT, -R19, RZ, RZ ;  /* 0x000000ff13137210 */ /* 0x000fe40007ffe1ff */
[C---:B------:R-:W-:Y:S02]  /*0470*/  IADD3 R6, PT, PT, R57.reuse, R6, RZ ;  /* 0x0000000639067210 */ /* 0x040fe40007ffe0ff */
[C---:B------:R-:W-:Y:S02]  /*0480*/  IADD3 R13, PT, PT, R57.reuse, R20, RZ ;  /* 0x00000014390d7210 */ /* 0x040fe40007ffe0ff */
[C---:B------:R-:W-:Y:S02]  /*0490*/  IADD3 R14, PT, PT, R57.reuse, R22, RZ ;  /* 0x00000016390e7210 */ /* 0x040fe40007ffe0ff */
[C---:B------:R-:W-:Y:S02]  /*04a0*/  IADD3 R15, PT, PT, R57.reuse, R24, RZ ;  /* 0x00000018390f7210 */ /* 0x040fe40007ffe0ff */
[----:B------:R-:W-:-:S02]  /*04b0*/  IADD3 R16, PT, PT, R57, R26, RZ ;  /* 0x0000001a39107210 */ /* 0x000fc40007ffe0ff */
[C---:B------:R-:W-:Y:S02]  /*04c0*/  IADD3 R4, PT, PT, R57.reuse, R28, RZ ;  /* 0x0000001c39047210 */ /* 0x040fe40007ffe0ff */
[----:B------:R-:W-:-:S07]  /*04d0*/  IADD3 R18, PT, PT, R57, R30, RZ ;  /* 0x0000001e39127210 */ /* 0x000fce0007ffe0ff */
.L_x_505:
[----:B------:R-:W0:Y:S08]  /*04e0*/  LDC.64 R50, c[0x0][0x440] ;  /* 0x00011000ff327b82 */ /* 0x000e300000000a00 */
[----:B------:R-:W1:Y:S01]  /*04f0*/  LDC.64 R52, c[0x0][0x448] ;  /* 0x00011200ff347b82 */ /* 0x000e620000000a00 */
[----:B0-----:R-:W-:-:S06]  /*0500*/  IMAD.WIDE.U32 R44, R0, 0x4, R50 ;  /* 0x00000004002c7825 */ /* 0x001fcc00078e0032 */
[----:B------:R-:W2:Y:S01]  /*0510*/  LDG.E R44, desc[UR6][R44.64] ;  /* 0x000000062c2c7981 */ /* 0x000ea2000c1e1900 */
[----:B------:R-:W-:-:S04]  /*0520*/  IMAD.WIDE.U32 R20, R4, 0x4, R50 ;  /* 0x0000000404147825 */ /* 0x000fc800078e0032 */
[----:B------:R-:W-:Y:S01]  /*0530*/  IMAD.WIDE.U32 R24, R15, 0x4, R50 ;  /* 0x000000040f187825 */ /* 0x000fe200078e0032 */
[----:B------:R0:W3:Y:S03]  /*0540*/  LDG.E R48, desc[UR6][R20.64] ;  /* 0x0000000614307981 */ /* 0x0000e6000c1e1900 */
[----:B-1----:R-:W-:Y:S02]  /*0550*/  IMAD.WIDE.U32 R40, R0, 0x4, R52 ;  /* 0x0000000400287825 */ /* 0x002fe400078e0034 */
[----:B------:R-:W4:Y:S02]  /*0560*/  LDG.E R25, desc[UR6][R24.64] ;  /* 0x0000000618197981 */ /* 0x000f24000c1e1900 */
[--C-:B------:R-:W-:Y:S02]  /*0570*/  IMAD.WIDE.U32 R22, R5, 0x4, R50.reuse ;  /* 0x0000000405167825 */ /* 0x100fe400078e0032 */
[----:B------:R-:W5:Y:S02]  /*0580*/  LDG.E R40, desc[UR6][R40.64] ;  /* 0x0000000628287981 */ /* 0x000f64000c1e1900 */
[----:B0-----:R-:W-:-:S02]  /*0590*/  IMAD.WIDE.U32 R20, R16, 0x4, R50 ;  /* 0x0000000410147825 */ /* 0x001fc400078e0032 */
[----:B------:R0:W3:Y:S02]  /*05a0*/  LDG.E R49, desc[UR6][R22.64] ;  /* 0x0000000616317981 */ /* 0x0000e4000c1e1900 */
[----:B------:R-:W-:Y:S02]  /*05b0*/  IMAD.WIDE.U32 R38, R5, 0x4, R52 ;  /* 0x0000000405267825 */ /* 0x000fe400078e0034 */
[----:B------:R1:W4:Y:S02]  /*05c0*/  LDG.E R24, desc[UR6][R20.64] ;  /* 0x0000000614187981 */ /* 0x000324000c1e1900 */
[--C-:B------:R-:W-:Y:S02]  /*05d0*/  IMAD.WIDE.U32 R26, R13, 0x4, R50.reuse ;  /* 0x000000040d1a7825 */ /* 0x100fe400078e0032 */
[----:B------:R-:W4:Y:S02]  /*05e0*/  LDG.E R38, desc[UR6][R38.64] ;  /* 0x0000000626267981 */ /* 0x000f24000c1e1900 */
[----:B0-----:R-:W-:-:S02]  /*05f0*/  IMAD.WIDE.U32 R22, R14, 0x4, R50 ;  /* 0x000000040e167825 */ /* 0x001fc400078e0032 */
[----:B------:R-:W4:Y:S02]  /*0600*/  LDG.E R27, desc[UR6][R26.64] ;  /* 0x000000061a1b7981 */ /* 0x000f24000c1e1900 */
[----:B-1----:R-:W-:-:S04]  /*0610*/  IMAD.WIDE.U32 R20, R7, 0x4, R50 ;  /* 0x0000000407147825 */ /* 0x002fc800078e0032 */
[--C-:B------:R-:W-:Y:S02]  /*0620*/  IMAD.WIDE.U32 R28, R8, 0x4, R50.reuse ;  /* 0x00000004081c7825 */ /* 0x100fe400078e0032 */
[----:B------:R-:W4:Y:S02]  /*0630*/  LDG.E R21, desc[UR6][R20.64] ;  /* 0x0000000614157981 */ /* 0x000f24000c1e1900 */
[----:B------:R-:W-:Y:S02]  /*0640*/  IMAD.WIDE.U32 R32, R9, 0x4, R50 ;  /* 0x0000000409207825 */ /* 0x000fe400078e0032 */
[----:B------:R0:W4:Y:S02]  /*0650*/  LDG.E R26, desc[UR6][R22.64] ;  /* 0x00000006161a7981 */ /* 0x000124000c1e1900 */
[----:B------:R-:W-:Y:S02]  /*0660*/  IMAD.WIDE.U32 R34, R4, 0x4, R52 ;  /* 0x0000000404227825 */ /* 0x000fe400078e0034 */
[----:B------:R-:W4:Y:S02]  /*0670*/  LDG.E R36, desc[UR6][R32.64] ;  /* 0x0000000620247981 */ /* 0x000f24000c1e1900 */
[----:B------:R-:W-:-:S02]  /*0680*/  IMAD.WIDE.U32 R46, R18, 0x4, R50 ;  /* 0x00000004122e7825 */ /* 0x000fc400078e0032 */
[----:B------:R1:W4:Y:S02]  /*0690*/  LDG.E R20, desc[UR6][R28.64] ;  /* 0x000000061c147981 */ /* 0x000324000c1e1900 */
[--C-:B0-----:R-:W-:Y:S02]  /*06a0*/  IMAD.WIDE.U32 R22, R17, 0x4, R50.reuse ;  /* 0x0000000411167825 */ /* 0x101fe400078e0032 */
[----:B------:R0:W4:Y:S02]  /*06b0*/  LDG.E R37, desc[UR6][R34.64] ;  /* 0x0000000622257981 */ /* 0x000124000c1e1900 */
[----:B------:R-:W-:Y:S02]  /*06c0*/  IMAD.WIDE.U32 R30, R6, 0x4, R50 ;  /* 0x00000004061e7825 */ /* 0x000fe400078e0032 */
[----:B------:R-:W4:Y:S02]  /*06d0*/  LDG.E R46, desc[UR6][R46.64] ;  /* 0x000000062e2e7981 */ /* 0x000f24000c1e1900 */
[----:B-1----:R-:W-:-:S02]  /*06e0*/  IMAD.WIDE.U32 R28, R18, 0x4, R52 ;  /* 0x00000004121c7825 */ /* 0x002fc400078e0034 */
[----:B------:R-:W4:Y:S02]  /*06f0*/  LDG.E R23, desc[UR6][R22.64] ;  /* 0x0000000616177981 */ /* 0x000f24000c1e1900 */
[--C-:B------:R-:W-:Y:S02]  /*0700*/  IMAD.WIDE.U32 R32, R13, 0x4, R52.reuse ;  /* 0x000000040d207825 */ /* 0x100fe400078e0034 */
[----:B------:R-:W4:Y:S04]  /*0710*/  LDG.E R41, desc[UR6][R28.64] ;  /* 0x000000061c297981 */ /* 0x000f28000c1e1900 */
[----:B------:R1:W4:Y:S04]  /*0720*/  LDG.E R42, desc[UR6][R32.64] ;  /* 0x00000006202a7981 */ /* 0x000328000c1e1900 */
[----:B------:R1:W4:Y:S01]  /*0730*/  LDG.E R22, desc[UR6][R30.64] ;  /* 0x000000061e167981 */ /* 0x000322000c1e1900 */
[----:B0-----:R-:W-:-:S04]  /*0740*/  IMAD.WIDE.U32 R34, R15, 0x4, R52 ;  /* 0x000000040f227825 */ /* 0x001fc800078e0034 */
[----:B-1----:R-:W-:Y:S02]  /*0750*/  IMAD.WIDE.U32 R32, R14, 0x4, R52 ;  /* 0x000000040e207825 */ /* 0x002fe400078e0034 */
[----:B------:R-:W4:Y:S02]  /*0760*/  LDG.E R34, desc[UR6][R34.64] ;  /* 0x0000000622227981 */ /* 0x000f24000c1e1900 */
[----:B------:R-:W-:-:S04]  /*0770*/  IMAD.WIDE.U32 R30, R10, 0x4, R50 ;  /* 0x000000040a1e7825 */ /* 0x000fc800078e0032 */
[--C-:B------:R-:W-:Y:S01]  /*0780*/  IMAD.WIDE.U32 R28, R12, 0x4, R50.reuse ;  /* 0x000000040c1c7825 */ /* 0x100fe200078e0032 */
[----:B------:R0:W4:Y:S04]  /*0790*/  LDG.E R39, desc[UR6][R30.64] ;  /* 0x000000061e277981 */ /* 0x000128000c1e1900 */
[----:B------:R1:W4:Y:S01]  /*07a0*/  LDG.E R47, desc[UR6][R28.64] ;  /* 0x000000061c2f7981 */ /* 0x000322000c1e1900 */
[----:B0-----:R-:W-:-:S04]  /*07b0*/  IMAD.WIDE.U32 R30, R11, 0x4, R50 ;  /* 0x000000040b1e7825 */ /* 0x001fc800078e0032 */
[--C-:B-1----:R-:W-:Y:S01]  /*07c0*/  IMAD.WIDE.U32 R28, R16, 0x4, R52.reuse ;  /* 0x00000004101c7825 */ /* 0x102fe200078e0034 */
[----:B------:R0:W4:Y:S04]  /*07d0*/  LDG.E R45, desc[UR6][R30.64] ;  /* 0x000000061e2d7981 */ /* 0x000128000c1e1900 */
[----:B------:R1:W4:Y:S01]  /*07e0*/  LDG.E R35, desc[UR6][R28.64] ;  /* 0x000000061c237981 */ /* 0x000322000c1e1900 */
[----:B0-----:R-:W-:-:S04]  /*07f0*/  IMAD.WIDE.U32 R30, R17, 0x4, R52 ;  /* 0x00000004111e7825 */ /* 0x001fc800078e0034 */
[--C-:B-1----:R-:W-:Y:S01]  /*0800*/  IMAD.WIDE.U32 R28, R7, 0x4, R52.reuse ;  /* 0x00000004071c7825 */ /* 0x102fe200078e0034 */
[----:B------:R0:W4:Y:S03]  /*0810*/  LDG.E R50, desc[UR6][R30.64] ;  /* 0x000000061e327981 */ /* 0x000126000c1e1900 */
[----:B0-----:R-:W-:-:S06]  /*0820*/  IMAD.WIDE.U32 R30, R8, 0x4, R52 ;  /* 0x00000004081e7825 */ /* 0x001fcc00078e0034 */
[----:B------:R-:W4:Y:S01]  /*0830*/  LDG.E R30, desc[UR6][R30.64] ;  /* 0x000000061e1e7981 */ /* 0x000f22000c1e1900 */
[----:B--2---:R-:W-:-:S03]  /*0840*/  FADD.FTZ R44, R44, R43 ;  /* 0x0000002b2c2c7221 */ /* 0x004fc60000010000 */
[----:B------:R0:W2:Y:S02]  /*0850*/  LDG.E R43, desc[UR6][R32.64] ;  /* 0x00000006202b7981 */ /* 0x0000a4000c1e1900 */
[----:B0-----:R-:W-:-:S06]  /*0860*/  IMAD.WIDE.U32 R32, R6, 0x4, R52 ;  /* 0x0000000406207825 */ /* 0x001fcc00078e0034 */
[----:B------:R-:W2:Y:S04]  /*0870*/  LDG.E R32, desc[UR6][R32.64] ;  /* 0x0000000620207981 */ /* 0x000ea8000c1e1900 */
[----:B------:R0:W2:Y:S02]  /*0880*/  LDG.E R33, desc[UR6][R28.64] ;  /* 0x000000061c217981 */ /* 0x0000a4000c1e1900 */
[----:B0-----:R-:W-:-:S05]  /*0890*/  IMAD.WIDE.U32 R28, R9, 0x4, R52 ;  /* 0x00000004091c7825 */ /* 0x001fca00078e0034 */
[----:B------:R0:W2:Y:S02]  /*08a0*/  LDG.E R51, desc[UR6][R28.64] ;  /* 0x000000061c337981 */ /* 0x0000a4000c1e1900 */
[----:B0-----:R-:W-:-:S05]  /*08b0*/  IMAD.WIDE.U32 R28, R10, 0x4, R52 ;  /* 0x000000040a1c7825 */ /* 0x001fca00078e0034 */
[----:B------:R0:W2:Y:S02]  /*08c0*/  LDG.E R59, desc[UR6][R28.64] ;  /* 0x000000061c3b7981 */ /* 0x0000a4000c1e1900 */
[----:B0-----:R-:W-:-:S05]  /*08d0*/  IMAD.WIDE.U32 R28, R11, 0x4, R52 ;  /* 0x000000040b1c7825 */ /* 0x001fca00078e0034 */
[----:B------:R0:W2:Y:S02]  /*08e0*/  LDG.E R60, desc[UR6][R28.64] ;  /* 0x000000061c3c7981 */ /* 0x0000a4000c1e1900 */
[----:B0-----:R-:W-:-:S05]  /*08f0*/  IMAD.WIDE.U32 R28, R12, 0x4, R52 ;  /* 0x000000040c1c7825 */ /* 0x001fca00078e0034 */
[----:B------:R-:W2:Y:S01]  /*0900*/  LDG.E R52, desc[UR6][R28.64] ;  /* 0x000000061c347981 */ /* 0x000ea2000c1e1900 */
[----:B-----5:R-:W-:Y:S01]  /*0910*/  FADD.FTZ R3, R40, R3 ;  /* 0x0000000328037221 */ /* 0x020fe20000010000 */
[----:B---3--:R-:W-:-:S03]  /*0920*/  FADD.FTZ R49, R44, R49 ;  /* 0x000000312c317221 */ /* 0x008fc60000010000 */
[----:B----4-:R-:W-:Y:S01]  /*0930*/  FADD.FTZ R38, R3, R38 ;  /* 0x0000002603267221 */ /* 0x010fe20000010000 */
[----:B------:R-:W-:-:S03]  /*0940*/  FADD.FTZ R49, R49, R48 ;  /* 0x0000003031317221 */ /* 0x000fc60000010000 */
[----:B------:R-:W-:Y:S01]  /*0950*/  FADD.FTZ R38, R38, R37 ;  /* 0x0000002526267221 */ /* 0x000fe20000010000 */
[----:B------:R-:W-:-:S03]  /*0960*/  FADD.FTZ R46, R49, R46 ;  /* 0x0000002e312e7221 */ /* 0x000fc60000010000 */
[----:B------:R-:W-:Y:S01]  /*0970*/  FADD.FTZ R41, R38, R41 ;  /* 0x0000002926297221 */ /* 0x000fe20000010000 */
[----:B------:R-:W-:-:S03]  /*0980*/  FADD.FTZ R27, R46, R27 ;  /* 0x0000001b2e1b7221 */ /* 0x000fc60000010000 */
[----:B------:R-:W-:Y:S01]  /*0990*/  FADD.FTZ R42, R41, R42 ;  /* 0x0000002a292a7221 */ /* 0x000fe20000010000 */
[----:B------:R-:W-:-:S04]  /*09a0*/  FADD.FTZ R26, R27, R26 ;  /* 0x0000001a1b1a7221 */ /* 0x000fc80000010000 */
[----:B------:R-:W-:-:S04]  /*09b0*/  FADD.FTZ R25, R26, R25 ;  /* 0x000000191a197221 */ /* 0x000fc80000010000 */
[----:B------:R-:W-:-:S04]  /*09c0*/  FADD.FTZ R24, R25, R24 ;  /* 0x0000001819187221 */ /* 0x000fc80000010000 */
[----:B------:R-:W-:-:S04]  /*09d0*/  FADD.FTZ R23, R24, R23 ;  /* 0x0000001718177221 */ /* 0x000fc80000010000 */
[----:B------:R-:W-:Y:S01]  /*09e0*/  FADD.FTZ R22, R23, R22 ;  /* 0x0000001617167221 */ /* 0x000fe20000010000 */
[----:B------:R-:W-:-:S03]  /*09f0*/  IADD3 R19, PT, PT, R19, 0x10, RZ ;  /* 0x0000001013137810 */ /* 0x000fc60007ffe0ff */
[----:B------:R-:W-:Y:S01]  /*0a00*/  FADD.FTZ R21, R22, R21 ;  /* 0x0000001516157221 */ /* 0x000fe20000010000 */
[----:B------:R-:W-:-:S03]  /*0a10*/  ISETP.NE.AND P1, PT, R19, RZ, PT ;  /* 0x000000ff1300720c */ /* 0x000fc60003f25270 */
[----:B------:R-:W-:-:S04]  /*0a20*/  FADD.FTZ R21, R21, R20 ;  /* 0x0000001415157221 */ /* 0x000fc80000010000 */
[----:B------:R-:W-:-:S04]  /*0a30*/  FADD.FTZ R36, R21, R36 ;  /* 0x0000002415247221 */ /* 0x000fc80000010000 */
[----:B------:R-:W-:-:S04]  /*0a40*/  FADD.FTZ R36, R36, R39 ;  /* 0x0000002724247221 */ /* 0x000fc80000010000 */
[----:B------:R-:W-:Y:S01]  /*0a50*/  FADD.FTZ R36, R36, R45 ;  /* 0x0000002d24247221 */ /* 0x000fe20000010000 */
[----:B------:R-:W-:Y:S02]  /*0a60*/  IADD3 R2, PT, PT, R2, 0x200, RZ ;  /* 0x0000020002027810 */ /* 0x000fe40007ffe0ff */
[C---:B------:R-:W-:Y:S02]  /*0a70*/  LEA R0, R54.reuse, R0, 0x9 ;  /* 0x0000000036007211 */ /* 0x040fe400078e48ff */
[C---:B------:R-:W-:Y:S02]  /*0a80*/  LEA R5, R54.reuse, R5, 0x9 ;  /* 0x0000000536057211 */ /* 0x040fe400078e48ff */
[C---:B------:R-:W-:Y:S02]  /*0a90*/  LEA R4, R54.reuse, R4, 0x9 ;  /* 0x0000000436047211 */ /* 0x040fe400078e48ff */
[C---:B------:R-:W-:Y:S02]  /*0aa0*/  LEA R18, R54.reuse, R18, 0x9 ;  /* 0x0000001236127211 */ /* 0x040fe400078e48ff */
[----:B------:R-:W-:-:S02]  /*0ab0*/  LEA R13, R54, R13, 0x9 ;  /* 0x0000000d360d7211 */ /* 0x000fc400078e48ff */
[C---:B------:R-:W-:Y:S02]  /*0ac0*/  LEA R14, R54.reuse, R14, 0x9 ;  /* 0x0000000e360e7211 */ /* 0x040fe400078e48ff */
        /* <DEDUP_REMOVED lines=9> */
[----:B------:R-:W-:Y:S01]  /*0b60*/  LEA R12, R54, R12, 0x9 ;  /* 0x0000000c360c7211 */ /* 0x000fe200078e48ff */
[----:B--2---:R-:W-:-:S04]  /*0b70*/  FADD.FTZ R43, R42, R43 ;  /* 0x0000002b2a2b7221 */ /* 0x004fc80000010000 */
[----:B------:R-:W-:-:S04]  /*0b80*/  FADD.FTZ R34, R43, R34 ;  /* 0x000000222b227221 */ /* 0x000fc80000010000 */
[----:B------:R-:W-:-:S04]  /*0b90*/  FADD.FTZ R35, R34, R35 ;  /* 0x0000002322237221 */ /* 0x000fc80000010000 */
[----:B------:R-:W-:-:S04]  /*0ba0*/  FADD.FTZ R35, R35, R50 ;  /* 0x0000003223237221 */ /* 0x000fc80000010000 */
[----:B------:R-:W-:-:S04]  /*0bb0*/  FADD.FTZ R32, R35, R32 ;  /* 0x0000002023207221 */ /* 0x000fc80000010000 */
[----:B------:R-:W-:-:S04]  /*0bc0*/  FADD.FTZ R33, R32, R33 ;  /* 0x0000002120217221 */ /* 0x000fc80000010000 */
[----:B------:R-:W-:-:S04]  /*0bd0*/  FADD.FTZ R30, R33, R30 ;  /* 0x0000001e211e7221 */ /* 0x000fc80000010000 */
[----:B------:R-:W-:Y:S01]  /*0be0*/  FADD.FTZ R30, R30, R51 ;  /* 0x000000331e1e7221 */ /* 0x000fe20000010000 */
[----:B------:R-:W-:-:S03]  /*0bf0*/  FADD.FTZ R43, R36, R47 ;  /* 0x0000002f242b7221 */ /* 0x000fc60000010000 */
[----:B------:R-:W-:-:S04]  /*0c00*/  FADD.FTZ R59, R30, R59 ;  /* 0x0000003b1e3b7221 */ /* 0x000fc80000010000 */
[----:B------:R-:W-:-:S04]  /*0c10*/  FADD.FTZ R59, R59, R60 ;  /* 0x0000003c3b3b7221 */ /* 0x000fc80000010000 */
[----:B------:R-:W-:Y:S01]  /*0c20*/  FADD.FTZ R3, R59, R52 ;  /* 0x000000343b037221 */ /* 0x000fe20000010000 */
[----:B------:R-:W-:Y:S06]  /*0c30*/  @P1 BRA `(.L_x_505) ;  /* 0xfffffff800281947 */ /* 0x000fec000383ffff */
.L_x_504:
[----:B------:R-:W-:Y:S05]  /*0c40*/  BSYNC.RECONVERGENT B1 ;  /* 0x0000000000017941 */ /* 0x000fea0003800200 */
.L_x_503:
[----:B------:R-:W-:Y:S05]  /*0c50*/  @!P0 BRA `(.L_x_502) ;  /* 0x0000000400e88947 */ /* 0x000fea0003800000 */
[----:B------:R-:W0:Y:S01]  /*0c60*/  S2R R0, SR_TID.X ;  /* 0x0000000000007919 */ /* 0x000e220000002100 */
[----:B------:R-:W-:Y:S01]  /*0c70*/  ISETP.GE.U32.AND P0, PT, R56, 0x8, PT ;  /* 0x000000083800780c */ /* 0x000fe20003f06070 */
[----:B------:R-:W-:Y:S01]  /*0c80*/  BSSY.RECONVERGENT B1, `(.L_x_506) ;  /* 0x0000041000017945 */ /* 0x000fe20003800200 */
[----:B------:R-:W-:Y:S02]  /*0c90*/  LOP3.LUT R34, R55, 0x7, RZ, 0xc0, !PT ;  /* 0x0000000737227812 */ /* 0x000fe400078ec0ff */
[----:B------:R-:W-:Y:S02]  /*0ca0*/  SHF.L.U32 R7, R58, 0x5, RZ ;  /* 0x000000053a077819 */ /* 0x000fe400000006ff */
[----:B------:R-:W-:Y:S02]  /*0cb0*/  ISETP.NE.AND P1, PT, R34, RZ, PT ;  /* 0x000000ff2200720c */ /* 0x000fe40003f25270 */
[----:B0-----:R-:W-:-:S05]  /*0cc0*/  LOP3.LUT R11, R7, 0x1f, R0, 0xf8, !PT ;  /* 0x0000001f070b7812 */ /* 0x001fca00078ef800 */
[----:B------:R-:W-:Y:S06]  /*0cd0*/  @!P0 BRA `(.L_x_507) ;  /* 0x0000000000ec8947 */ /* 0x000fec0003800000 */
[----:B------:R-:W0:Y:S01]  /*0ce0*/  LDC.64 R4, c[0x0][0x448] ;  /* 0x00011200ff047b82 */ /* 0x000e220000000a00 */
[----:B------:R-:W-:-:S05]  /*0cf0*/  IMAD R13, R2, R54, R11 ;  /* 0x00000036020d7224 */ /* 0x000fca00078e020b */
[CC--:B------:R-:W-:Y:S02]  /*0d00*/  LEA R21, R54.reuse, R13.reuse, 0x5 ;  /* 0x0000000d36157211 */ /* 0x0c0fe400078e28ff */
[----:B------:R-:W1:Y:S01]  /*0d10*/  LDC.64 R8, c[0x0][0x440] ;  /* 0x00011000ff087b82 */ /* 0x000e620000000a00 */
[CC--:B------:R-:W-:Y:S02]  /*0d20*/  LEA R23, R54.reuse, R13.reuse, 0x6 ;  /* 0x0000000d36177211 */ /* 0x0c0fe400078e30ff */
[C---:B------:R-:W-:Y:S02]  /*0d30*/  LEA R33, R54.reuse, R13, 0x7 ;  /* 0x0000000d36217211 */ /* 0x040fe400078e38ff */
[----:B------:R-:W-:Y:S01]  /*0d40*/  LEA R27, R54, R23, 0x5 ;  /* 0x00000017361b7211 */ /* 0x000fe200078e28ff */
[----:B0-----:R-:W-:-:S06]  /*0d50*/  IMAD.WIDE.U32 R14, R13, 0x4, R4 ;  /* 0x000000040d0e7825 */ /* 0x001fcc00078e0004 */
[----:B------:R0:W2:Y:S01]  /*0d60*/  LDG.E R14, desc[UR6][R14.64] ;  /* 0x000000060e0e7981 */ /* 0x0000a2000c1e1900 */
[----:B-1----:R-:W-:-:S04]  /*0d70*/  IMAD.WIDE.U32 R16, R13, 0x4, R8 ;  /* 0x000000040d107825 */ /* 0x002fc800078e0008 */
[C---:B------:R-:W-:Y:S01]  /*0d80*/  IMAD.WIDE.U32 R18, R21.reuse, 0x4, R8 ;  /* 0x0000000415127825 */ /* 0x040fe200078e0008 */
[----:B------:R-:W3:Y:S03]  /*0d90*/  LDG.E R0, desc[UR6][R16.64] ;  /* 0x0000000610007981 */ /* 0x000ee6000c1e1900 */
[----:B------:R-:W-:Y:S01]  /*0da0*/  IMAD.WIDE.U32 R20, R21, 0x4, R4 ;  /* 0x0000000415147825 */ /* 0x000fe200078e0004 */
[----:B------:R1:W4:Y:S03]  /*0db0*/  LDG.E R6, desc[UR6][R18.64] ;  /* 0x0000000612067981 */ /* 0x000326000c1e1900 */
[C---:B------:R-:W-:Y:S01]  /*0dc0*/  IMAD.WIDE.U32 R12, R23.reuse, 0x4, R8 ;  /* 0x00000004170c7825 */ /* 0x040fe200078e0008 */
[----:B------:R5:W4:Y:S03]  /*0dd0*/  LDG.E R35, desc[UR6][R20.64] ;  /* 0x0000000614237981 */ /* 0x000b26000c1e1900 */
[----:B------:R-:W-:-:S04]  /*0de0*/  IMAD.WIDE.U32 R22, R23, 0x4, R4 ;  /* 0x0000000417167825 */ /* 0x000fc800078e0004 */
[C---:B------:R-:W-:Y:S01]  /*0df0*/  IMAD.WIDE.U32 R24, R27.reuse, 0x4, R8 ;  /* 0x000000041b187825 */ /* 0x040fe200078e0008 */
[----:B------:R5:W4:Y:S03]  /*0e00*/  LDG.E R12, desc[UR6][R12.64] ;  /* 0x000000060c0c7981 */ /* 0x000b26000c1e1900 */
[--C-:B------:R-:W-:Y:S01]  /*0e10*/  IMAD.WIDE.U32 R26, R27, 0x4, R4.reuse ;  /* 0x000000041b1a7825 */ /* 0x100fe200078e0004 */
[----:B------:R-:W4:Y:S01]  /*0e20*/  LDG.E R23, desc[UR6][R22.64] ;  /* 0x0000000616177981 */ /* 0x000f22000c1e1900 */
[CC--:B0-----:R-:W-:Y:S02]  /*0e30*/  LEA R15, R54.reuse, R33.reuse, 0x5 ;  /* 0x00000021360f7211 */ /* 0x0c1fe400078e28ff */
[----:B------:R-:W-:Y:S01]  /*0e40*/  IMAD.WIDE.U32 R30, R33, 0x4, R4 ;  /* 0x00000004211e7825 */ /* 0x000fe200078e0004 */
[----:B------:R-:W4:Y:S01]  /*0e50*/  LDG.E R25, desc[UR6][R24.64] ;  /* 0x0000000618197981 */ /* 0x000f22000c1e1900 */
[----:B-1----:R-:W-:-:S02]  /*0e60*/  LEA R19, R54, R33, 0x6 ;  /* 0x0000002136137211 */ /* 0x002fc400078e30ff */
[--C-:B------:R-:W-:Y:S01]  /*0e70*/  IMAD.WIDE.U32 R28, R33, 0x4, R8.reuse ;  /* 0x00000004211c7825 */ /* 0x100fe200078e0008 */
[----:B------:R-:W4:Y:S03]  /*0e80*/  LDG.E R27, desc[UR6][R26.64] ;  /* 0x000000061a1b7981 */ /* 0x000f26000c1e1900 */
[C---:B------:R-:W-:Y:S01]  /*0e90*/  IMAD.WIDE.U32 R32, R15.reuse, 0x4, R8 ;  /* 0x000000040f207825 */ /* 0x040fe200078e0008 */
[----:B------:R-:W4:Y:S03]  /*0ea0*/  LDG.E R10, desc[UR6][R28.64] ;  /* 0x000000061c0a7981 */ /* 0x000f26000c1e1900 */
[----:B-----5:R-:W-:Y:S01]  /*0eb0*/  IMAD.WIDE.U32 R20, R15, 0x4, R4 ;  /* 0x000000040f147825 */ /* 0x020fe200078e0004 */
[----:B------:R-:W5:Y:S01]  /*0ec0*/  LDG.E R31, desc[UR6][R30.64] ;  /* 0x000000061e1f7981 */ /* 0x000f62000c1e1900 */
[----:B------:R-:W-:-:S02]  /*0ed0*/  LEA R13, R54, R19, 0x5 ;  /* 0x00000013360d7211 */ /* 0x000fc400078e28ff */
[C---:B------:R-:W-:Y:S01]  /*0ee0*/  IMAD.WIDE.U32 R16, R19.reuse, 0x4, R8 ;  /* 0x0000000413107825 */ /* 0x040fe200078e0008 */
[----:B------:R-:W5:Y:S03]  /*0ef0*/  LDG.E R33, desc[UR6][R32.64] ;  /* 0x0000000620217981 */ /* 0x000f66000c1e1900 */
[----:B------:R-:W-:Y:S01]  /*0f00*/  IMAD.WIDE.U32 R18, R19, 0x4, R4 ;  /* 0x0000000413127825 */ /* 0x000fe200078e0004 */
[----:B------:R-:W5:Y:S03]  /*0f10*/  LDG.E R21, desc[UR6][R20.64] ;  /* 0x0000000614157981 */ /* 0x000f66000c1e1900 */
[C---:B------:R-:W-:Y:S01]  /*0f20*/  IMAD.WIDE.U32 R8, R13.reuse, 0x4, R8 ;  /* 0x000000040d087825 */ /* 0x040fe200078e0008 */
[----:B------:R-:W5:Y:S03]  /*0f30*/  LDG.E R17, desc[UR6][R16.64] ;  /* 0x0000000610117981 */ /* 0x000f66000c1e1900 */
[----:B------:R-:W-:Y:S01]  /*0f40*/  IMAD.WIDE.U32 R4, R13, 0x4, R4 ;  /* 0x000000040d047825 */ /* 0x000fe200078e0004 */
[----:B------:R-:W5:Y:S04]  /*0f50*/  LDG.E R19, desc[UR6][R18.64] ;  /* 0x0000000612137981 */ /* 0x000f68000c1e1900 */
[----:B------:R-:W5:Y:S04]  /*0f60*/  LDG.E R9, desc[UR6][R8.64] ;  /* 0x0000000608097981 */ /* 0x000f68000c1e1900 */
[----:B------:R-:W5:Y:S01]  /*0f70*/  LDG.E R5, desc[UR6][R4.64] ;  /* 0x0000000604057981 */ /* 0x000f62000c1e1900 */
[----:B------:R-:W-:Y:S01]  /*0f80*/  IADD3 R2, PT, PT, R2, 0x100, RZ ;  /* 0x0000010002027810 */ /* 0x000fe20007ffe0ff */
[----:B--2---:R-:W-:Y:S01]  /*0f90*/  FADD.FTZ R14, R3, R14 ;  /* 0x0000000e030e7221 */ /* 0x004fe20000010000 */
[----:B---3--:R-:W-:-:S04]  /*0fa0*/  FADD.FTZ R43, R43, R0 ;  /* 0x000000002b2b7221 */ /* 0x008fc80000010000 */
[----:B----4-:R-:W-:Y:S01]  /*0fb0*/  FADD.FTZ R43, R43, R6 ;  /* 0x000000062b2b7221 */ /* 0x010fe20000010000 */
[----:B------:R-:W-:-:S03]  /*0fc0*/  FADD.FTZ R14, R14, R35 ;  /* 0x000000230e0e7221 */ /* 0x000fc60000010000 */
[----:B------:R-:W-:Y:S01]  /*0fd0*/  FADD.FTZ R12, R43, R12 ;  /* 0x0000000c2b0c7221 */ /* 0x000fe20000010000 */
[----:B------:R-:W-:-:S03]  /*0fe0*/  FADD.FTZ R14, R14, R23 ;  /* 0x000000170e0e7221 */ /* 0x000fc60000010000 */
[----:B------:R-:W-:Y:S01]  /*0ff0*/  FADD.FTZ R25, R12, R25 ;  /* 0x000000190c197221 */ /* 0x000fe20000010000 */
[----:B------:R-:W-:-:S03]  /*1000*/  FADD.FTZ R14, R14, R27 ;  /* 0x0000001b0e0e7221 */ /* 0x000fc60000010000 */
[----:B------:R-:W-:Y:S01]  /*1010*/  FADD.FTZ R10, R25, R10 ;  /* 0x0000000a190a7221 */ /* 0x000fe20000010000 */
[----:B-----5:R-:W-:-:S03]  /*1020*/  FADD.FTZ R14, R14, R31 ;  /* 0x0000001f0e0e7221 */ /* 0x020fc60000010000 */
[----:B------:R-:W-:Y:S01]  /*1030*/  FADD.FTZ R10, R10, R33 ;  /* 0x000000210a0a7221 */ /* 0x000fe20000010000 */
[----:B------:R-:W-:-:S03]  /*1040*/  FADD.FTZ R14, R14, R21 ;  /* 0x000000150e0e7221 */ /* 0x000fc60000010000 */
[----:B------:R-:W-:Y:S01]  /*1050*/  FADD.FTZ R10, R10, R17 ;  /* 0x000000110a0a7221 */ /* 0x000fe20000010000 */
[----:B------:R-:W-:-:S03]  /*1060*/  FADD.FTZ R14, R14, R19 ;  /* 0x000000130e0e7221 */ /* 0x000fc60000010000 */
[----:B------:R-:W-:Y:S01]  /*1070*/  FADD.FTZ R43, R10, R9 ;  /* 0x000000090a2b7221 */ /* 0x000fe20000010000 */
[----:B------:R-:W-:-:S07]  /*1080*/  FADD.FTZ R3, R14, R5 ;  /* 0x000000050e037221 */ /* 0x000fce0000010000 */
.L_x_507:
[----:B------:R-:W-:Y:S05]  /*1090*/  BSYNC.RECONVERGENT B1 ;  /* 0x0000000000017941 */ /* 0x000fea0003800200 */
.L_x_506:
[----:B------:R-:W-:Y:S05]  /*10a0*/  @!P1 BRA `(.L_x_502) ;  /* 0x0000000000d49947 */ /* 0x000fea0003800000 */
[----:B------:R-:W-:Y:S01]  /*10b0*/  ISETP.GE.U32.AND P0, PT, R34, 0x4, PT ;  /* 0x000000042200780c */ /* 0x000fe20003f06070 */
[----:B------:R-:W-:Y:S01]  /*10c0*/  BSSY.RECONVERGENT B1, `(.L_x_508) ;  /* 0x0000023000017945 */ /* 0x000fe20003800200 */
[----:B------:R-:W-:-:S04]  /*10d0*/  LOP3.LUT R0, R55, 0x3, RZ, 0xc0, !PT ;  /* 0x0000000337007812 */ /* 0x000fc800078ec0ff */
[----:B------:R-:W-:-:S07]  /*10e0*/  ISETP.NE.AND P1, PT, R0, RZ, PT ;  /* 0x000000ff0000720c */ /* 0x000fce0003f25270 */
[----:B------:R-:W-:Y:S06]  /*10f0*/  @!P0 BRA `(.L_x_509) ;  /* 0x00000000007c8947 */ /* 0x000fec0003800000 */
[----:B------:R-:W0:Y:S01]  /*1100*/  LDC.64 R4, c[0x0][0x440] ;  /* 0x00011000ff047b82 */ /* 0x000e220000000a00 */
[----:B------:R-:W-:-:S05]  /*1110*/  IMAD R15, R2, R54, R11 ;  /* 0x00000036020f7224 */ /* 0x000fca00078e020b */
[CC--:B------:R-:W-:Y:S02]  /*1120*/  LEA R17, R54.reuse, R15.reuse, 0x5 ;  /* 0x0000000f36117211 */ /* 0x0c0fe400078e28ff */
[----:B------:R-:W1:Y:S01]  /*1130*/  LDC.64 R12, c[0x0][0x448] ;  /* 0x00011200ff0c7b82 */ /* 0x000e620000000a00 */
[----:B------:R-:W-:-:S04]  /*1140*/  LEA R21, R54, R15, 0x6 ;  /* 0x0000000f36157211 */ /* 0x000fc800078e30ff */
[----:B------:R-:W-:Y:S01]  /*1150*/  LEA R23, R54, R21, 0x5 ;  /* 0x0000001536177211 */ /* 0x000fe200078e28ff */
[----:B0-----:R-:W-:-:S04]  /*1160*/  IMAD.WIDE.U32 R8, R15, 0x4, R4 ;  /* 0x000000040f087825 */ /* 0x001fc800078e0004 */
[----:B-1----:R-:W-:Y:S02]  /*1170*/  IMAD.WIDE.U32 R10, R15, 0x4, R12 ;  /* 0x000000040f0a7825 */ /* 0x002fe400078e000c */
[----:B------:R-:W2:Y:S02]  /*1180*/  LDG.E R8, desc[UR6][R8.64] ;  /* 0x0000000608087981 */ /* 0x000ea4000c1e1900 */
[C---:B------:R-:W-:Y:S02]  /*1190*/  IMAD.WIDE.U32 R14, R17.reuse, 0x4, R4 ;  /* 0x00000004110e7825 */ /* 0x040fe400078e0004 */
[----:B------:R-:W3:Y:S02]  /*11a0*/  LDG.E R10, desc[UR6][R10.64] ;  /* 0x000000060a0a7981 */ /* 0x000ee4000c1e1900 */
[----:B------:R-:W-:Y:S02]  /*11b0*/  IMAD.WIDE.U32 R16, R17, 0x4, R12 ;  /* 0x0000000411107825 */ /* 0x000fe400078e000c */
[----:B------:R-:W4:Y:S02]  /*11c0*/  LDG.E R15, desc[UR6][R14.64] ;  /* 0x000000060e0f7981 */ /* 0x000f24000c1e1900 */
[----:B------:R-:W-:-:S02]  /*11d0*/  IMAD.WIDE.U32 R18, R21, 0x4, R4 ;  /* 0x0000000415127825 */ /* 0x000fc400078e0004 */
[----:B------:R-:W5:Y:S02]  /*11e0*/  LDG.E R17, desc[UR6][R16.64] ;  /* 0x0000000610117981 */ /* 0x000f64000c1e1900 */
[----:B------:R-:W-:Y:S02]  /*11f0*/  IMAD.WIDE.U32 R20, R21, 0x4, R12 ;  /* 0x0000000415147825 */ /* 0x000fe400078e000c */
[----:B------:R-:W5:Y:S02]  /*1200*/  LDG.E R19, desc[UR6][R18.64] ;  /* 0x0000000612137981 */ /* 0x000f64000c1e1900 */
[C---:B------:R-:W-:Y:S02]  /*1210*/  IMAD.WIDE.U32 R4, R23.reuse, 0x4, R4 ;  /* 0x0000000417047825 */ /* 0x040fe400078e0004 */
[----:B------:R-:W5:Y:S02]  /*1220*/  LDG.E R21, desc[UR6][R20.64] ;  /* 0x0000000614157981 */ /* 0x000f64000c1e1900 */
[----:B------:R-:W-:-:S02]  /*1230*/  IMAD.WIDE.U32 R12, R23, 0x4, R12 ;  /* 0x00000004170c7825 */ /* 0x000fc400078e000c */
[----:B------:R-:W5:Y:S04]  /*1240*/  LDG.E R5, desc[UR6][R4.64] ;  /* 0x0000000604057981 */ /* 0x000f68000c1e1900 */
[----:B------:R-:W5:Y:S01]  /*1250*/  LDG.E R13, desc[UR6][R12.64] ;  /* 0x000000060c0d7981 */ /* 0x000f62000c1e1900 */
[----:B------:R-:W-:Y:S01]  /*1260*/  IADD3 R2, PT, PT, R2, 0x80, RZ ;  /* 0x0000008002027810 */ /* 0x000fe20007ffe0ff */
[----:B--2---:R-:W-:Y:S01]  /*1270*/  FADD.FTZ R8, R43, R8 ;  /* 0x000000082b087221 */ /* 0x004fe20000010000 */
[----:B---3--:R-:W-:-:S03]  /*1280*/  FADD.FTZ R10, R3, R10 ;  /* 0x0000000a030a7221 */ /* 0x008fc60000010000 */
[----:B----4-:R-:W-:Y:S01]  /*1290*/  FADD.FTZ R8, R8, R15 ;  /* 0x0000000f08087221 */ /* 0x010fe20000010000 */
[----:B-----5:R-:W-:-:S03]  /*12a0*/  FADD.FTZ R10, R10, R17 ;  /* 0x000000110a0a7221 */ /* 0x020fc60000010000 */
[----:B------:R-:W-:Y:S01]  /*12b0*/  FADD.FTZ R8, R8, R19 ;  /* 0x0000001308087221 */ /* 0x000fe20000010000 */
[----:B------:R-:W-:-:S03]  /*12c0*/  FADD.FTZ R10, R10, R21 ;  /* 0x000000150a0a7221 */ /* 0x000fc60000010000 */
[----:B------:R-:W-:Y:S01]  /*12d0*/  FADD.FTZ R43, R8, R5 ;  /* 0x00000005082b7221 */ /* 0x000fe20000010000 */
[----:B------:R-:W-:-:S07]  /*12e0*/  FADD.FTZ R3, R10, R13 ;  /* 0x0000000d0a037221 */ /* 0x000fce0000010000 */
.L_x_509:
[----:B------:R-:W-:Y:S05]  /*12f0*/  BSYNC.RECONVERGENT B1 ;  /* 0x0000000000017941 */ /* 0x000fea0003800200 */
.L_x_508:
[----:B------:R-:W-:Y:S05]  /*1300*/  @!P1 BRA `(.L_x_502) ;  /* 0x00000000003c9947 */ /* 0x000fea0003800000 */
[----:B------:R-:W0:Y:S01]  /*1310*/  LDC.64 R8, c[0x0][0x440] ;  /* 0x00011000ff087b82 */ /* 0x000e220000000a00 */
[----:B------:R-:W-:Y:S01]  /*1320*/  IMAD R2, R2, R54, R7 ;  /* 0x0000003602027224 */ /* 0x000fe200078e0207 */
[----:B------:R-:W-:-:S04]  /*1330*/  IADD3 R0, PT, PT, -R0, RZ, RZ ;  /* 0x000000ff00007210 */ /* 0x000fc80007ffe1ff */
[----:B------:R-:W-:Y:S02]  /*1340*/  IADD3 R13, PT, PT, R57, R2, RZ ;  /* 0x00000002390d7210 */ /* 0x000fe40007ffe0ff */
[----:B------:R-:W1:Y:S05]  /*1350*/  LDC.64 R10, c[0x0][0x448] ;  /* 0x00011200ff0a7b82 */ /* 0x000e6a0000000a00 */
.L_x_510:
[----:B0-----:R-:W-:-:S04]  /*1360*/  IMAD.WIDE.U32 R4, R13, 0x4, R8 ;  /* 0x000000040d047825 */ /* 0x001fc800078e0008 */
[----:B-1----:R-:W-:Y:S02]  /*1370*/  IMAD.WIDE.U32 R6, R13, 0x4, R10 ;  /* 0x000000040d067825 */ /* 0x002fe400078e000a */
[----:B------:R-:W2:Y:S04]  /*1380*/  LDG.E R4, desc[UR6][R4.64] ;  /* 0x0000000604047981 */ /* 0x000ea8000c1e1900 */
[----:B------:R-:W3:Y:S01]  /*1390*/  LDG.E R6, desc[UR6][R6.64] ;  /* 0x0000000606067981 */ /* 0x000ee2000c1e1900 */
[----:B------:R-:W-:Y:S02]  /*13a0*/  IADD3 R0, PT, PT, R0, 0x1, RZ ;  /* 0x0000000100007810 */ /* 0x000fe40007ffe0ff */
[----:B------:R-:W-:Y:S02]  /*13b0*/  LEA R13, R54, R13, 0x5 ;  /* 0x0000000d360d7211 */ /* 0x000fe400078e28ff */
[----:B------:R-:W-:Y:S01]  /*13c0*/  ISETP.NE.AND P0, PT, R0, RZ, PT ;  /* 0x000000ff0000720c */ /* 0x000fe20003f05270 */
[----:B--2---:R-:W-:Y:S01]  /*13d0*/  FADD.FTZ R43, R4, R43 ;  /* 0x0000002b042b7221 */ /* 0x004fe20000010000 */
[----:B---3--:R-:W-:-:S11]  /*13e0*/  FADD.FTZ R3, R6, R3 ;  /* 0x0000000306037221 */ /* 0x008fd60000010000 */
[----:B------:R-:W-:Y:S05]  /*13f0*/  @P0 BRA `(.L_x_510) ;  /* 0xfffffffc00d80947 */ /* 0x000fea000383ffff */
.L_x_502:
[----:B------:R-:W-:Y:S05]  /*1400*/  BSYNC.RECONVERGENT B0 ;  /* 0x0000000000007941 */ /* 0x000fea0003800200 */
.L_x_501:
[----:B------:R-:W0:Y:S01]  /*1410*/  S2R R5, SR_TID.X ;  /* 0x0000000000057919 */ /* 0x000e220000002100 */
[----:B------:R-:W1:Y:S01]  /*1420*/  S2UR UR5, SR_CgaCtaId ;  /* 0x00000000000579c3 */ /* 0x000e620000008800 */
[----:B------:R-:W-:Y:S01]  /*1430*/  UMOV UR4, 0x400 ;  /* 0x0000040000047882 */ /* 0x000fe20000000000 */
[----:B------:R-:W-:Y:S02]  /*1440*/  SHF.L.U32 R58, R58, 0x4, RZ ;  /* 0x000000043a3a7819 */ /* 0x000fe400000006ff */
[----:B------:R-:W-:Y:S02]  /*1450*/  ISETP.NE.AND P0, PT, R57, RZ, PT ;  /* 0x000000ff3900720c */ /* 0x000fe40003f05270 */
[----:B------:R-:W-:Y:S01]  /*1460*/  LOP3.LUT R58, R58, 0x7ffffff0, RZ, 0xc0, !PT ;  /* 0x7ffffff03a3a7812 */ /* 0x000fe200078ec0ff */
[----:B-1----:R-:W-:Y:S01]  /*1470*/  ULEA UR4, UR5, UR4, 0x18 ;  /* 0x0000000405047291 */ /* 0x002fe2000f8ec0ff */
[----:B0-----:R-:W-:-:S04]  /*1480*/  SHF.R.U32.HI R12, RZ, 0x5, R5 ;  /* 0x00000005ff0c7819 */ /* 0x001fc80000011605 */
[----:B------:R-:W-:-:S04]  /*1490*/  LOP3.LUT R0, R12, 0x1f, R5, 0x78, !PT ;  /* 0x0000001f0c007812 */ /* 0x000fc800078e7805 */
[----:B------:R-:W-:Y:S02]  /*14a0*/  LOP3.LUT R2, R0, 0x3e0, R5, 0xf8, !PT ;  /* 0x000003e000027812 */ /* 0x000fe400078ef805 */
[----:B------:R-:W-:Y:S02]  /*14b0*/  SHF.L.U32 R5, R57, 0x7, RZ ;  /* 0x0000000739057819 */ /* 0x000fe400000006ff */
[----:B------:R-:W-:Y:S02]  /*14c0*/  LEA R2, R2, UR4, 0x2 ;  /* 0x0000000402027c11 */ /* 0x000fe4000f8e10ff */
[----:B------:R-:W-:-:S03]  /*14d0*/  SHF.L.U32 R0, R0, 0x2, RZ ;  /* 0x0000000200007819 */ /* 0x000fc600000006ff */
[----:B------:R-:W-:Y:S01]  /*14e0*/  STS [R2], R3 ;  /* 0x0000000302007388 */ /* 0x000fe20000000800 */
[----:B------:R-:W-:-:S03]  /*14f0*/  LOP3.LUT R0, R5, R0, RZ, 0xfc, !PT ;  /* 0x0000000005007212 */ /* 0x000fc600078efcff */
[----:B------:R-:W-:Y:S01]  /*1500*/  STS [R2+0x1000], R43 ;  /* 0x0010002b02007388 */ /* 0x000fe20000000800 */
[----:B------:R-:W-:Y:S06]  /*1510*/  BAR.SYNC.DEFER_BLOCKING 0x0 ;  /* 0x0000000000007b1d */ /* 0x000fec0000010000 */
[----:B------:R-:W0:Y:S04]  /*1520*/  LDS R4, [R0+UR4] ;  /* 0x0000000400047984 */ /* 0x000e280008000800 */
[----:B------:R-:W1:Y:S04]  /*1530*/  LDS R5, [R0+UR4+0x1000] ;  /* 0x0010000400057984 */ /* 0x000e680008000800 */
[----:B0-----:R-:W0:Y:S04]  /*1540*/  SHFL.BFLY PT, R7, R4, 0x1, 0x1f ;  /* 0x0c201f0004077f89 */ /* 0x001e2800000e0000 */
[----:B-1----:R-:W1:Y:S01]  /*1550*/  SHFL.BFLY PT, R6, R5, 0x1, 0x1f ;  /* 0x0c201f0005067f89 */ /* 0x002e6200000e0000 */
        /* <DEDUP_REMOVED lines=9> */
[----:B------:R-:W-:Y:S01]  /*15f0*/  IADD3 R9, PT, PT, R57, R58, RZ ;  /* 0x0000003a39097210 */ /* 0x000fe20007ffe0ff */
[----:B-1----:R-:W-:-:S03]  /*1600*/  FADD.FTZ R2, R7, R2 ;  /* 0x0000000207027221 */ /* 0x002fc60000010000 */
[----:B------:R-:W0:Y:S01]  /*1610*/  SHFL.BFLY PT, R5, R10, 0x8, 0x1f ;  /* 0x0d001f000a057f89 */ /* 0x000e2200000e0000 */
[----:B------:R-:W-:-:S03]  /*1620*/  SHF.L.U32 R7, R9, 0x1, RZ ;  /* 0x0000000109077819 */ /* 0x000fc600000006ff */
[----:B------:R-:W1:Y:S01]  /*1630*/  SHFL.BFLY PT, R3, R2, 0x8, 0x1f ;  /* 0x0d001f0002037f89 */ /* 0x000e6200000e0000 */
[----:B------:R-:W-:Y:S02]  /*1640*/  ISETP.GE.U32.AND P1, PT, R7, R54, PT ;  /* 0x000000360700720c */ /* 0x000fe40003f26070 */
[----:B------:R-:W-:Y:S01]  /*1650*/  @!P0 LEA R7, R12, UR4, 0x2 ;  /* 0x000000040c078c11 */ /* 0x000fe2000f8e10ff */
[----:B0-----:R-:W-:Y:S01]  /*1660*/  FADD.FTZ R5, R10, R5 ;  /* 0x000000050a057221 */ /* 0x001fe20000010000 */
[----:B-1----:R-:W-:-:S04]  /*1670*/  FADD.FTZ R3, R2, R3 ;  /* 0x0000000302037221 */ /* 0x002fc80000010000 */
[----:B------:R-:W0:Y:S04]  /*1680*/  SHFL.BFLY PT, R4, R5, 0x10, 0x1f ;  /* 0x0e001f0005047f89 */ /* 0x000e2800000e0000 */
[----:B------:R-:W1:Y:S01]  /*1690*/  SHFL.BFLY PT, R0, R3, 0x10, 0x1f ;  /* 0x0e001f0003007f89 */ /* 0x000e6200000e0000 */
[----:B0-----:R-:W-:Y:S01]  /*16a0*/  FADD.FTZ R4, R5, R4 ;  /* 0x0000000405047221 */ /* 0x001fe20000010000 */
[----:B-1----:R-:W-:-:S04]  /*16b0*/  FADD.FTZ R0, R3, R0 ;  /* 0x0000000003007221 */ /* 0x002fc80000010000 */
[----:B------:R0:W-:Y:S04]  /*16c0*/  @!P0 STS [R7+0x2000], R4 ;  /* 0x0020000407008388 */ /* 0x0001e80000000800 */
[----:B------:R0:W-:Y:S01]  /*16d0*/  @!P0 STS [R7+0x2080], R0 ;  /* 0x0020800007008388 */ /* 0x0001e20000000800 */
[----:B------:R-:W-:Y:S06]  /*16e0*/  BAR.SYNC.DEFER_BLOCKING 0x0 ;  /* 0x0000000000007b1d */ /* 0x000fec0000010000 */
[----:B------:R-:W-:Y:S05]  /*16f0*/  @P1 EXIT ;  /* 0x000000000000194d */ /* 0x000fea0003800000 */
[----:B------:R-:W-:-:S04]  /*1700*/  ISETP.GT.U32.AND P0, PT, R57, 0xf, PT ;  /* 0x0000000f3900780c */ /* 0x000fc80003f04070 */
[----:B------:R-:W-:-:S13]  /*1710*/  ISETP.NE.OR P0, PT, R12, 0x1f, P0 ;  /* 0x0000001f0c00780c */ /* 0x000fda0000705670 */
[----:B------:R-:W-:Y:S05]  /*1720*/  @P0 EXIT ;  /* 0x000000000000094d */ /* 0x000fea0003800000 */
[----:B------:R-:W-:Y:S01]  /*1730*/  LEA R57, R57, UR4, 0x3 ;  /* 0x0000000439397c11 */ /* 0x000fe2000f8e18ff */
[----:B------:R-:W1:Y:S04]  /*1740*/  LDC.64 R2, c[0x0][0x488] ;  /* 0x00012200ff027b82 */ /* 0x000e680000000a00 */
[----:B0-----:R-:W0:Y:S04]  /*1750*/  LDS.64 R6, [R57+0x2000] ;  /* 0x0020000039067984 */ /* 0x001e280000000a00 */
[----:B------:R-:W2:Y:S01]  /*1760*/  LDS.64 R10, [R57+0x2080] ;  /* 0x00208000390a7984 */ /* 0x000ea20000000a00 */
[----:B------:R-:W3:Y:S01]  /*1770*/  LDC.64 R4, c[0x0][0x480] ;  /* 0x00012000ff047b82 */ /* 0x000ee20000000a00 */
[----:B-1----:R-:W-:-:S04]  /*1780*/  IMAD.WIDE.U32 R2, R9, 0x4, R2 ;  /* 0x0000000409027825 */ /* 0x002fc800078e0002 */
[----:B---3--:R-:W-:Y:S01]  /*1790*/  IMAD.WIDE.U32 R4, R9, 0x4, R4 ;  /* 0x0000000409047825 */ /* 0x008fe200078e0004 */
[----:B0-----:R-:W-:Y:S02]  /*17a0*/  F2FP.BF16.F32.PACK_AB R7, R7, R6 ;  /* 0x000000060707723e */ /* 0x001fe400000010ff */
[----:B--2---:R-:W-:-:S03]  /*17b0*/  F2FP.BF16.F32.PACK_AB R11, R11, R10 ;  /* 0x0000000a0b0b723e */ /* 0x004fc600000010ff */
[----:B------:R-:W-:Y:S04]  /*17c0*/  STG.E desc[UR6][R2.64], R7 ;  /* 0x0000000702007986 */ /* 0x000fe8000c101906 */
[----:B------:R-:W-:Y:S01]  /*17d0*/  STG.E desc[UR6][R4.64], R11 ;  /* 0x0000000b04007986 */ /* 0x000fe2000c101906 */
[----:B------:R-:W-:Y:S05]  /*17e0*/  EXIT ;  /* 0x000000000000794d */ /* 0x000fea0003800000 */
.L_x_511:
        /* <DEDUP_REMOVED lines=9> */
.L_x_14421:


//--------------------- .text._ZN10layer_norm13ln_bwd_kernelINS_13Kernel_traitsI13__nv_bfloat16S2_S2_S2_fjLj768ELj1ELj4ELj1ELj16ENS_18Kernel_traits_baseILj768ES2_S2_S2_S2_fjLj128EEEEELb1ELb0ELb1ELb0EEEvNS_9BwdParamsE --------------------------
	.section	.text._ZN10layer_norm13ln_bwd_kernelINS_13Kernel_traitsI13__nv_bfloat16S2_S2_S2_fjLj768ELj1ELj4ELj1ELj16ENS_18Kernel_traits_baseILj768ES2_S2_S2_S2_fjLj128EEEEELb1ELb0ELb1ELb0EEEvNS_9BwdParamsE,"ax",@progbits
	.align	128
        .global         _ZN10layer_norm13ln_bwd_kernelINS_13Kernel_traitsI13__nv_bfloat16S2_S2_S2_fjLj768ELj1ELj4ELj1ELj16ENS_18Kernel_traits_baseILj768ES2_S2_S2_S2_fjLj128EEEEELb1ELb0ELb1ELb0EEEvNS_9BwdParamsE
        .type           _ZN10layer_norm13ln_bwd_kernelINS_13Kernel_traitsI13__nv_bfloat16S2_S2_S2_fjLj768ELj1ELj4ELj1ELj16ENS_18Kernel_traits_baseILj768ES2_S2_S2_S2_fjLj128EEEEELb1ELb0ELb1ELb0EEEvNS_9BwdParamsE,@function
        .size           _ZN10layer_norm13ln_bwd_kernelINS_13Kernel_traitsI13__nv_bfloat16S2_S2_S2_fjLj768ELj1ELj4ELj1ELj16ENS_18Kernel_traits_baseILj768ES2_S2_S2_S2_fjLj128EEEEELb1ELb0ELb1ELb0EEEvNS_9BwdParamsE,(.L_x_14422 - _ZN10layer_norm13ln_bwd_kernelINS_13Kernel_traitsI13__nv_bfloat16S2_S2_S2_fjLj768ELj1ELj4ELj1ELj16ENS_18Kernel_traits_baseILj768ES2_S2_S2_S2_fjLj128EEEEELb1ELb0ELb1ELb0EEEvNS_9BwdParamsE)
        .other          _ZN10layer_norm13ln_bwd_kernelINS_13Kernel_traitsI13__nv_bfloat16S2_S2_S2_fjLj768ELj1ELj4ELj1ELj16ENS_18Kernel_traits_baseILj768ES2_S2_S2_S2_fjLj128EEEEELb1ELb0ELb1ELb0EEEvNS_9BwdParamsE,@"STO_CUDA_ENTRY STV_DEFAULT"
_ZN10layer_norm13ln_bwd_kernelINS_13Kernel_traitsI13__nv_bfloat16S2_S2_S2_fjLj768ELj1ELj4ELj1ELj16ENS_18Kernel_traits_baseILj768ES2_S2_S2_S2_fjLj128EEEEELb1ELb0ELb1ELb0EEEvNS_9BwdParamsE:
.text._ZN10layer_norm13ln_bwd_kernelINS_13Kernel_traitsI13__nv_bfloat16S2_S2_S2_fjLj768ELj1ELj4ELj1ELj16ENS_18Kernel_traits_baseILj768ES2_S2_S2_S2_fjLj128EEEEELb1ELb0ELb1ELb0EEEvNS_9BwdParamsE:
        /* <DEDUP_REMOVED lines=13> */
[----:B0-----:R-:W-:Y:S01]  /*00d0*/  LOP3.LUT R80, R81, 0x1f, RZ, 0xc0, !PT ;  /* 0x0000001f51507812 */ /* 0x001fe200078ec0ff */
[----:B------:R-:W0:Y:S03]  /*00e0*/  LDCU.64 UR20, c[0x0][0x478] ;  /* 0x00008f00ff1477ac */ /* 0x000e260008000a00 */
[----:B------:R-:W-:Y:S01]  /*00f0*/  LOP3.LUT R5, R80, 0x1f, RZ, 0x3c, !PT ;  /* 0x0000001f50057812 */ /* 0x000fe200078e3cff */
[----:B------:R-:W-:-:S03]  /*0100*/  IMAD.MOV.U32 R3, RZ, RZ, R80 ;  /* 0x000000ffff037224 */ /* 0x000fc600078e0050 */
        /* <DEDUP_REMOVED lines=81> */
.L_x_585:
[----:B0-----:R-:W0:Y:S08]  /*0620*/  LDC.64 R84, c[0x0][0x3f8] ;  /* 0x0000fe00ff547b82 */ /* 0x001e300000000a00 */
[----:B------:R-:W1:Y:S08]  /*0630*/  LDC.64 R82, c[0x0][0x3c8] ;  /* 0x0000f200ff527b82 */ /* 0x000e700000000a00 */
[----:B--2---:R-:W2:Y:S01]  /*0640*/  LDC.64 R86, c[0x0][0x3f0] ;  /* 0x0000fc00ff567b82 */ /* 0x004ea20000000a00 */
[----:B0-----:R-:W-:-:S07]  /*0650*/  IMAD.WIDE R84, R95, 0x4, R84 ;  /* 0x000000045f547825 */ /* 0x001fce00078e0254 */
[----:B------:R-:W0:Y:S01]  /*0660*/  LDC.64 R150, c[0x0][0x3c0] ;  /* 0x0000f000ff967b82 */ /* 0x000e220000000a00 */
[----:B------:R-:W3:Y:S01]  /*0670*/  LDG.E R94, desc[UR6][R84.64] ;  /* 0x00000006545e7981 */ /* 0x000ee2000c1e1900 */
[----:B-1----:R-:W-:-:S05]  /*0680*/  IMAD.WIDE R82, R95, 0x4, R82 ;  /* 0x000000045f527825 */ /* 0x002fca00078e0252 */
[----:B------:R1:W5:Y:S01]  /*0690*/  LDG.E R96, desc[UR6][R82.64] ;  /* 0x0000000652607981 */ /* 0x000362000c1e1900 */
[----:B--2---:R-:W-:-:S05]  /*06a0*/  IMAD.WIDE R86, R95, 0x4, R86 ;  /* 0x000000045f567825 */ /* 0x004fca00078e0256 */
[----:B------:R1:W5:Y:S01]  /*06b0*/  LDG.E R147, desc[UR6][R86.64] ;  /* 0x0000000656937981 */ /* 0x000362000c1e1900 */
[----:B------:R-:W-:Y:S01]  /*06c0*/  BSSY.RECONVERGENT B0, `(.L_x_513) ;  /* 0x0000198000007945 */ /* 0x000fe20003800200 */
[----:B---3--:R-:W-:-:S13]  /*06d0*/  ISETP.GE.AND P4, PT, R94, 0x1, PT ;  /* 0x000000015e00780c */ /* 0x008fda0003f86270 */
[----:B01----:R-:W-:Y:S05]  /*06e0*/  @!P4 BRA `(.L_x_514) ;  /* 0x000000140068c947 */ /* 0x003fea0003800000 */
[----:B------:R-:W-:-:S06]  /*06f0*/  IMAD.WIDE R82, R95, 0x4, R150 ;  /* 0x000000045f527825 */ /* 0x000fcc00078e0296 */
[----:B------:R-:W2:Y:S01]  /*0700*/  LDG.E R82, desc[UR6][R82.64] ;  /* 0x0000000652527981 */ /* 0x000ea2000c1e1900 */
[----:B-----5:R-:W-:Y:S01]  /*0710*/  ISETP.GE.AND P1, PT, R147, 0x1, PT ;  /* 0x000000019300780c */ /* 0x020fe20003f26270 */
[----:B------:R-:W-:Y:S01]  /*0720*/  IMAD.U32 R0, RZ, RZ, UR14 ;  /* 0x0000000eff007e24 */ /* 0x000fe2000f8e00ff */
[----:B------:R-:W-:Y:S01]  /*0730*/  IADD3 R85, PT, PT, R94, -0x1, RZ ;  /* 0xffffffff5e557810 */ /* 0x000fe20007ffe0ff */
[----:B------:R-:W-:Y:S01]  /*0740*/  BSSY.RECONVERGENT B1, `(.L_x_515) ;  /* 0x0000080000017945 */ /* 0x000fe20003800200 */
[C---:B------:R-:W-:Y:S01]  /*0750*/  ISETP.GE.U32.AND P5, PT, R2.reuse, 0x20, PT ;  /* 0x000000200200780c */ /* 0x040fe20003fa6070 */
[-C--:B------:R-:W-:Y:S01]  /*0760*/  IMAD R81, R95, R0.reuse, RZ ;  /* 0x000000005f517224 */ /* 0x080fe200078e02ff */
[----:B------:R-:W-:Y:S01]  /*0770*/  ISETP.NE.AND P0, PT, RZ, UR8, PT ;  /* 0x00000008ff007c0c */ /* 0x000fe2000bf05270 */
[----:B------:R-:W-:Y:S01]  /*0780*/  IMAD R85, R85, R0, RZ ;  /* 0x0000000055557224 */ /* 0x000fe200078e02ff */
[----:B------:R-:W-:Y:S02]  /*0790*/  ISETP.GE.U32.AND P3, PT, R2, 0x40, PT ;  /* 0x000000400200780c */ /* 0x000fe40003f66070 */
[----:B------:R-:W-:-:S02]  /*07a0*/  CS2R R154, SRZ ;  /* 0x00000000009a7805 */ /* 0x000fc4000001ff00 */
[----:B------:R-:W-:Y:S02]  /*07b0*/  SHF.R.S32.HI R84, RZ, 0x1f, R81 ;  /* 0x0000001fff547819 */ /* 0x000fe40000011451 */
[----:B------:R-:W-:Y:S01]  /*07c0*/  SHF.R.S32.HI R86, RZ, 0x1f, R85 ;  /* 0x0000001fff567819 */ /* 0x000fe20000011455 */
[----:B------:R-:W-:Y:S01]  /*07d0*/  @P1 VIADD R87, R147, 0xffffffff ;  /* 0xffffffff93571836 */ /* 0x000fe20000000000 */
[----:B------:R-:W-:Y:S02]  /*07e0*/  LEA.HI R81, R84, R81, RZ, 0x3 ;  /* 0x0000005154517211 */ /* 0x000fe400078f18ff */
[----:B------:R-:W-:Y:S01]  /*07f0*/  LEA.HI R85, R86, R85, RZ, 0x3 ;  /* 0x0000005556557211 */ /* 0x000fe200078f18ff */
[----:B------:R-:W-:Y:S01]  /*0800*/  @P1 IMAD R87, R87, R0, RZ ;  /* 0x0000000057571224 */ /* 0x000fe200078e02ff */
[----:B------:R-:W-:Y:S02]  /*0810*/  LEA.HI.SX32 R149, R81, R80, 0x1d ;  /* 0x0000005051957211 */ /* 0x000fe400078feaff */
[----:B------:R-:W-:-:S02]  /*0820*/  ISETP.GE.U32.AND P2, PT, R2, 0x60, PT ;  /* 0x000000600200780c */ /* 0x000fc40003f46070 */
[----:B------:R-:W-:Y:S01]  /*0830*/  @P1 SHF.R.S32.HI R150, RZ, 0x1f, R87 ;  /* 0x0000001fff961819 */ /* 0x000fe20000011457 */
[----:B------:R-:W-:Y:S01]  /*0840*/  IMAD.MOV.U32 R152, RZ, RZ, R149 ;  /* 0x000000ffff987224 */ /* 0x000fe200078e0095 */
[----:B------:R-:W-:Y:S02]  /*0850*/  LEA.HI.SX32 R153, R85, R80, 0x1d ;  /* 0x0000005055997211 */ /* 0x000fe400078feaff */
[----:B------:R-:W-:Y:S01]  /*0860*/  @P1 LEA.HI R87, R150, R87, RZ, 0x3 ;  /* 0x0000005796571211 */ /* 0x000fe200078f18ff */
[----:B------:R-:W-:-:S03]  /*0870*/  HFMA2 R150, -RZ, RZ, 0, 0 ;  /* 0x00000000ff967431 */ /* 0x000fc600000001ff */
[----:B------:R-:W-:Y:S02]  /*0880*/  @P1 LEA.HI.SX32 R150, R87, R80, 0x1d ;  /* 0x0000005057961211 */ /* 0x000fe400078feaff */
[----:B--2---:R-:W-:Y:S01]  /*0890*/  FSEL R151, R82, RZ, !P0 ;  /* 0x000000ff52977208 */ /* 0x004fe20004000000 */
        /* <DEDUP_REMOVED lines=8> */
[----:B------:R-:W-:Y:S01]  /*0920*/  ISETP.NE.U32.AND P0, PT, RZ, UR10, PT ;  /* 0x0000000aff007c0c */ /* 0x000fe2000bf05070 */
[----:B--2---:R-:W-:-:S03]  /*0930*/  IMAD.WIDE.U32 R88, R150, 0x8, R88 ;  /* 0x0000000896587825 */ /* 0x004fc600078e0058 */
[----:B------:R-:W-:-:S03]  /*0940*/  ISETP.NE.AND.EX P0, PT, RZ, UR11, PT, P0 ;  /* 0x0000000bff007c0c */ /* 0x000fc6000bf05300 */
[----:B------:R-:W5:Y:S10]  /*0950*/  LDG.E.64 R88, desc[UR6][R88.64] ;  /* 0x0000000658587981 */ /* 0x000f74000c1e1b00 */
[----:B------:R-:W0:Y:S02]  /*0960*/  @P0 LDC.64 R98, c[0x0][0x438] ;  /* 0x00010e00ff620b82 */ /* 0x000e240000000a00 */
[----:B0-----:R-:W-:-:S05]  /*0970*/  @P0 IMAD.WIDE.U32 R98, R152, 0x10, R98 ;  /* 0x0000001098620825 */ /* 0x001fca00078e0062 */
[----:B------:R0:W5:Y:S01]  /*0980*/  @P0 LDG.E.128 R8, desc[UR6][R98.64] ;  /* 0x0000000662080981 */ /* 0x000162000c1e1d00 */
[----:B------:R-:W-:Y:S01]  /*0990*/  IADD3 R153, PT, PT, R153, 0x20, RZ ;  /* 0x0000002099997810 */ /* 0x000fe20007ffe0ff */
[----:B------:R-:W-:Y:S01]  /*09a0*/  VIADD R150, R150, 0x20 ;  /* 0x0000002096967836 */ /* 0x000fe20000000000 */
[----:B------:R-:W-:Y:S02]  /*09b0*/  IADD3 R152, PT, PT, R152, 0x20, RZ ;  /* 0x0000002098987810 */ /* 0x000fe40007ffe0ff */
[C---:B---3--:R-:W-:Y:S02]  /*09c0*/  PRMT R103, R80.reuse, 0x7632, R103 ;  /* 0x0000763250677816 */ /* 0x048fe40000000067 */
[----:B------:R-:W-:Y:S01]  /*09d0*/  SHF.L.U32 R80, R80, 0x10, RZ ;  /* 0x0000001050507819 */ /* 0x000fe200000006ff */
[C---:B------:R-:W-:Y:S01]  /*09e0*/  IMAD.U32 R100, R81.reuse, 0x10000, RZ ;  /* 0x0001000051647824 */ /* 0x040fe200078e00ff */
[----:B------:R-:W-:-:S03]  /*09f0*/  PRMT R105, R81, 0x7632, R105 ;  /* 0x0000763251697816 */ /* 0x000fc60000000069 */
[----:B------:R-:W-:Y:S01]  /*0a00*/  FADD.FTZ R3, -R151, R80 ;  /* 0x0000005097037221 */ /* 0x000fe20000010100 */
[C---:B------:R-:W-:Y:S02]  /*0a10*/  PRMT R107, R82.reuse, 0x7632, R107 ;  /* 0x00007632526b7816 */ /* 0x040fe4000000006b */
[----:B------:R-:W-:Y:S01]  /*0a20*/  SHF.L.U32 R102, R82, 0x10, RZ ;  /* 0x0000001052667819 */ /* 0x000fe200000006ff */
[C---:B------:R-:W-:Y:S01]  /*0a30*/  IMAD.U32 R104, R83.reuse, 0x10000, RZ ;  /* 0x0001000053687824 */ /* 0x040fe200078e00ff */
[----:B------:R-:W-:Y:S01]  /*0a40*/  SHF.L.U32 R81, R128, 0x10, RZ ;  /* 0x0000001080517819 */ /* 0x000fe200000006ff */
[----:B------:R-:W-:Y:S01]  /*0a50*/  FMUL.FTZ R3, R96, R3 ;  /* 0x0000000360037220 */ /* 0x000fe20000410000 */
[C---:B----4-:R-:W-:Y:S01]  /*0a60*/  PRMT R82, R84.reuse, 0x7632, R82 ;  /* 0x0000763254527816 */ /* 0x050fe20000000052 */
[----:B------:R-:W-:Y:S01]  /*0a70*/  IMAD.U32 R84, R84, 0x10000, RZ ;  /* 0x0001000054547824 */ /* 0x000fe200078e00ff */
[----:B------:R-:W-:Y:S02]  /*0a80*/  PRMT R110, R83, 0x7632, R110 ;  /* 0x00007632536e7816 */ /* 0x000fe4000000006e */
[----:B------:R-:W-:Y:S01]  /*0a90*/  PRMT R83, R85, 0x7632, R83 ;  /* 0x0000763255537816 */ /* 0x000fe20000000053 */
[----:B------:R-:W-:Y:S01]  /*0aa0*/  IMAD.U32 R80, R129, 0x10000, RZ ;  /* 0x0001000081507824 */ /* 0x000fe200078e00ff */
[----:B------:R-:W-:Y:S01]  /*0ab0*/  SHF.L.U32 R85, R85, 0x10, RZ ;  /* 0x0000001055557819 */ /* 0x000fe200000006ff */
[-C--:B0-----:R-:W-:Y:S01]  /*0ac0*/  FMUL.FTZ R98, R81, R84.reuse ;  /* 0x0000005451627220 */ /* 0x081fe20000410000 */
[C---:B------:R-:W-:Y:S01]  /*0ad0*/  PRMT R112, R87.reuse, 0x7632, R112 ;  /* 0x0000763257707816 */ /* 0x040fe20000000070 */
[----:B------:R-:W-:Y:S01]  /*0ae0*/  FADD.FTZ R32, R32, R84 ;  /* 0x0000005420207221 */ /* 0x000fe20000010000 */
[----:B------:R-:W-:Y:S01]  /*0af0*/  SHF.L.U32 R87, R87, 0x10, RZ ;  /* 0x0000001057577819 */ /* 0x000fe200000006ff */
[----:B------:R-:W-:Y:S01]  /*0b00*/  FFMA.FTZ R56, R3, R84, R56 ;  /* 0x0000005403387223 */ /* 0x000fe20000010038 */
[----:B------:R-:W-:-:S02]  /*0b10*/  IMAD.U32 R84, R131, 0x10000, RZ ;  /* 0x0001000083547824 */ /* 0x000fc400078e00ff */
[C---:B------:R-:W-:Y:S01]  /*0b20*/  FADD.FTZ R97, -R151.reuse, R100 ;  /* 0x0000006497617221 */ /* 0x040fe20000010100 */
[----:B------:R-:W-:Y:S01]  /*0b30*/  PRMT R109, R86, 0x7632, R109 ;  /* 0x00007632566d7816 */ /* 0x000fe2000000006d */
[----:B------:R-:W-:Y:S01]  /*0b40*/  FMUL.FTZ R100, R80, R85 ;  /* 0x0000005550647220 */ /* 0x000fe20000410000 */
[----:B------:R-:W-:Y:S01]  /*0b50*/  SHF.L.U32 R81, R130, 0x10, RZ ;  /* 0x0000001082517819 */ /* 0x000fe200000006ff */
[----:B------:R-:W-:Y:S02]  /*0b60*/  IMAD.U32 R86, R86, 0x10000, RZ ;  /* 0x0001000056567824 */ /* 0x000fe400078e00ff */
[----:B------:R-:W-:Y:S01]  /*0b70*/  FADD.FTZ R101, -R151, R104 ;  /* 0x0000006897657221 */ /* 0x000fe20000010100 */
[----:B------:R-:W-:Y:S01]  /*0b80*/  SHF.L.U32 R80, R103, 0x10, RZ ;  /* 0x0000001067507819 */ /* 0x000fe200000006ff */
[----:B------:R-:W-:Y:S01]  /*0b90*/  FMUL.FTZ R104, R84, R87 ;  /* 0x0000005754687220 */ /* 0x000fe20000410000 */
[----:B------:R-:W-:Y:S01]  /*0ba0*/  SHF.L.U32 R84, R105, 0x10, RZ ;  /* 0x0000001069547819 */ /* 0x000fe200000006ff */
[----:B------:R-:W-:Y:S01]  /*0bb0*/  FADD.FTZ R99, -R151, R102 ;  /* 0x0000006697637221 */ /* 0x000fe20000010100 */
[----:B------:R-:W-:Y:S01]  /*0bc0*/  FMUL.FTZ R102, R81, R86 ;  /* 0x0000005651667220 */ /* 0x000fe20000410000 */
[----:B------:R-:W-:Y:S01]  /*0bd0*/  FADD.FTZ R81, -R151, R80 ;  /* 0x0000005097517221 */ /* 0x000fe20000010100 */
[----:B------:R-:W-:-:S02]  /*0be0*/  IMAD.U32 R80, R83, 0x10000, RZ ;  /* 0x0001000053507824 */ /* 0x000fc400078e00ff */
[----:B------:R-:W-:Y:S01]  /*0bf0*/  FADD.FTZ R83, -R151, R84 ;  /* 0x0000005497537221 */ /* 0x000fe20000010100 */
[----:B------:R-:W-:Y:S01]  /*0c00*/  SHF.L.U32 R105, R164, 0x10, RZ ;  /* 0x00000010a4697819 */ /* 0x000fe200000006ff */
[----:B------:R-:W-:Y:S02]  /*0c10*/  IMAD.U32 R103, R165, 0x10000, RZ ;  /* 0x00010000a5677824 */ /* 0x000fe400078e00ff */
[----:B------:R-:W-:Y:S01]  /*0c20*/  FMUL.FTZ R108, R96, R83 ;  /* 0x00000053606c7220 */ /* 0x000fe20000410000 */
[----:B------:R-:W-:Y:S02]  /*0c30*/  IMAD.U32 R82, R82, 0x10000, RZ ;  /* 0x0001000052527824 */ /* 0x000fe400078e00ff */
[----:B------:R-:W-:Y:S01]  /*0c40*/  FMUL.FTZ R106, R96, R81 ;  /* 0x00000051606a7220 */ /* 0x000fe20000410000 */
[-C--:B------:R-:W-:Y:S01]  /*0c50*/  FMUL.FTZ R105, R105, R80.reuse ;  /* 0x0000005069697220 */ /* 0x080fe20000410000 */
[----:B------:R-:W-:Y:S01]  /*0c60*/  FADD.FTZ R35, R35, R80 ;  /* 0x0000005023237221 */ /* 0x000fe20000010000 */
[----:B------:R-:W-:Y:S01]  /*0c70*/  FFMA.FTZ R59, R108, R80, R59 ;  /* 0x000000506c3b7223 */ /* 0x000fe2000001003b */
[----:B------:R-:W-:Y:S01]  /*0c80*/  FMUL.FTZ R103, R103, R82 ;  /* 0x0000005267677220 */ /* 0x000fe20000410000 */
[----:B------:R-:W-:Y:S01]  /*0c90*/  FADD.FTZ R80, RZ, R98 ;  /* 0x00000062ff507221 */ /* 0x000fe20000010000 */
[----:B------:R-:W-:Y:S01]  /*0ca0*/  FFMA.FTZ R81, R3, R98, RZ ;  /* 0x0000006203517223 */ /* 0x000fe200000100ff */
[----:B------:R-:W-:Y:S01]  /*0cb0*/  FADD.FTZ R33, R33, R82 ;  /* 0x0000005221217221 */ /* 0x000fe20000010000 */
[----:B------:R-:W-:Y:S01]  /*0cc0*/  FFMA.FTZ R57, R106, R82, R57 ;  /* 0x000000526a397223 */ /* 0x000fe20000010039 */
[----:B------:R-:W-:Y:S01]  /*0cd0*/  FMUL.FTZ R97, R96, R97 ;  /* 0x0000006160617220 */ /* 0x000fe20000410000 */
[----:B------:R-:W-:Y:S01]  /*0ce0*/  SHF.L.U32 R82, R107, 0x10, RZ ;  /* 0x000000106b527819 */ /* 0x000fe200000006ff */
[----:B------:R-:W-:Y:S01]  /*0cf0*/  FADD.FTZ R83, R80, R103 ;  /* 0x0000006750537221 */ /* 0x000fe20000010000 */
[----:B------:R-:W-:Y:S01]  /*0d00*/  FFMA.FTZ R80, R106, R103, R81 ;  /* 0x000000676a507223 */ /* 0x000fe20000010051 */
[----:B------:R-:W-:Y:S01]  /*0d10*/  FADD.FTZ R34, R34, R85 ;  /* 0x0000005522227221 */ /* 0x000fe20000010000 */
[----:B------:R-:W-:Y:S01]  /*0d20*/  FFMA.FTZ R58, R97, R85, R58 ;  /* 0x00000055613a7223 */ /* 0x000fe2000001003a */
[----:B------:R-:W-:Y:S01]  /*0d30*/  FADD.FTZ R85, -R151, R82 ;  /* 0x0000005297557221 */ /* 0x000fe20000010100 */
[----:B------:R-:W-:Y:S01]  /*0d40*/  FADD.FTZ R82, R83, R100 ;  /* 0x0000006453527221 */ /* 0x000fe20000010000 */
[----:B------:R-:W-:Y:S01]  /*0d50*/  FFMA.FTZ R81, R97, R100, R80 ;  /* 0x0000006461517223 */ /* 0x000fe20000010050 */
[----:B------:R-:W-:Y:S01]  /*0d60*/  FMUL.FTZ R99, R96, R99 ;  /* 0x0000006360637220 */ /* 0x000fe20000410000 */
[----:B------:R-:W-:Y:S01]  /*0d70*/  SHF.L.U32 R84, R163, 0x10, RZ ;  /* 0x00000010a3547819 */ /* 0x000fe200000006ff */
[----:B------:R-:W-:Y:S01]  /*0d80*/  FADD.FTZ R83, R82, R105 ;  /* 0x0000006952537221 */ /* 0x000fe20000010000 */
[----:B------:R-:W-:Y:S01]  /*0d90*/  SHF.L.U32 R109, R109, 0x10, RZ ;  /* 0x000000106d6d7819 */ /* 0x000fe200000006ff */
[----:B------:R-:W-:Y:S01]  /*0da0*/  FFMA.FTZ R80, R108, R105, R81 ;  /* 0x000000696c507223 */ /* 0x000fe20000010051 */
[----:B------:R-:W-:Y:S01]  /*0db0*/  FADD.FTZ R28, R28, R86 ;  /* 0x000000561c1c7221 */ /* 0x000fe20000010000 */
[----:B------:R-:W-:Y:S01]  /*0dc0*/  FFMA.FTZ R52, R99, R86, R52 ;  /* 0x0000005663347223 */ /* 0x000fe20000010034 */
[----:B------:R-:W-:Y:S01]  /*0dd0*/  FMUL.FTZ R101, R96, R101 ;  /* 0x0000006560657220 */ /* 0x000fe20000410000 */
[----:B------:R-:W-:-:S02]  /*0de0*/  IMAD.U32 R86, R110, 0x10000, RZ ;  /* 0x000100006e567824 */ /* 0x000fc400078e00ff */
[----:B------:R-:W-:Y:S01]  /*0df0*/  FMUL.FTZ R107, R84, R109 ;  /* 0x0000006d546b7220 */ /* 0x000fe20000410000 */
[----:B------:R-:W-:Y:S01]  /*0e00*/  FMUL.FTZ R110, R96, R85 ;  /* 0x00000055606e7220 */ /* 0x000fe20000410000 */
[----:B------:R-:W-:Y:S01]  /*0e10*/  FADD.FTZ R82, R83, R102 ;  /* 0x0000006653527221 */ /* 0x000fe20000010000 */
[----:B------:R-:W-:Y:S01]  /*0e20*/  FFMA.FTZ R81, R99, R102, R80 ;  /* 0x0000006663517223 */ /* 0x000fe20000010050 */
[----:B------:R-:W-:Y:S01]  /*0e30*/  FADD.FTZ R30, R30, R87 ;  /* 0x000000571e1e7221 */ /* 0x000fe20000010000 */
[----:B------:R-:W-:Y:S01]  /*0e40*/  FFMA.FTZ R54, R101, R87, R54 ;  /* 0x0000005765367223 */ /* 0x000fe20000010036 */
[----:B------:R-:W-:Y:S01]  /*0e50*/  FADD.FTZ R85, -R151, R86 ;  /* 0x0000005697557221 */ /* 0x000fe20000010100 */
[----:B------:R-:W-:Y:S02]  /*0e60*/  IMAD.U32 R87, R162, 0x10000, RZ ;  /* 0x00010000a2577824 */ /* 0x000fe400078e00ff */
[----:B------:R-:W-:Y:S01]  /*0e70*/  FADD.FTZ R83, R82, R107 ;  /* 0x0000006b52537221 */ /* 0x000fe20000010000 */
[----:B------:R-:W-:-:S02]  /*0e80*/  IMAD.U32 R154, R112, 0x10000, RZ ;  /* 0x00010000709a7824 */ /* 0x000fc400078e00ff */
        /* <DEDUP_REMOVED lines=10> */
[----:B------:R-:W-:-:S07]  /*0f30*/  FFMA.FTZ R154, R112, R109, R81 ;  /* 0x0000006d709a7223 */ /* 0x000fce0000010051 */
.L_x_516:
[----:B------:R-:W-:Y:S05]  /*0f40*/  BSYNC.RECONVERGENT B1 ;  /* 0x0000000000017941 */ /* 0x000fea0003800200 */
.L_x_515:
        /* <DEDUP_REMOVED lines=11> */
[----:B--2---:R-:W-:-:S12]  /*1000*/  IMAD.WIDE.U32 R116, R150, 0x8, R116 ;  /* 0x0000000896747825 */ /* 0x004fd800078e0074 */
[----:B------:R-:W0:Y:S02]  /*1010*/  @P0 LDC.64 R90, c[0x0][0x438] ;  /* 0x00010e00ff5a0b82 */ /* 0x000e240000000a00 */
[----:B0-----:R-:W-:Y:S02]  /*1020*/  @P0 IMAD.WIDE.U32 R114, R152, 0x10, R90 ;  /* 0x0000001098720825 */ /* 0x001fe400078e005a */
[----:B------:R0:W5:Y:S04]  /*1030*/  LDG.E.64 R90, desc[UR6][R116.64] ;  /* 0x00000006745a7981 */ /* 0x000168000c1e1b00 */
[----:B------:R1:W5:Y:S01]  /*1040*/  @P0 LDG.E.128 R4, desc[UR6][R114.64] ;  /* 0x0000000672040981 */ /* 0x000362000c1e1d00 */
[----:B0-----:R-:W-:Y:S01]  /*1050*/  SHF.L.U32 R116, R65, 0x10, RZ ;  /* 0x0000001041747819 */ /* 0x001fe200000006ff */
[----:B------:R-:W-:Y:S01]  /*1060*/  IMAD.U32 R123, R167, 0x10000, RZ ;  /* 0x00010000a77b7824 */ /* 0x000fe200078e00ff */
[----:B------:R-:W-:Y:S01]  /*1070*/  SHF.L.U32 R125, R166, 0x10, RZ ;  /* 0x00000010a67d7819 */ /* 0x000fe200000006ff */
[----:B------:R-:W-:Y:S01]  /*1080*/  VIADD R150, R150, 0x20 ;  /* 0x0000002096967836 */ /* 0x000fe20000000000 */
[----:B------:R-:W-:-:S02]  /*1090*/  IADD3 R153, PT, PT, R153, 0x20, RZ ;  /* 0x0000002099997810 */ /* 0x000fc40007ffe0ff */
[----:B------:R-:W-:Y:S01]  /*10a0*/  IADD3 R152, PT, PT, R152, 0x20, RZ ;  /* 0x0000002098987810 */ /* 0x000fe20007ffe0ff */
[C---:B---3--:R-:W-:Y:S01]  /*10b0*/  IMAD.U32 R118, R80.reuse, 0x10000, RZ ;  /* 0x0001000050767824 */ /* 0x048fe200078e00ff */
[----:B------:R-:W-:Y:S01]  /*10c0*/  PRMT R119, R80, 0x7632, R119 ;  /* 0x0000763250777816 */ /* 0x000fe20000000077 */
[----:B------:R-:W-:Y:S01]  /*10d0*/  IMAD.U32 R122, R82, 0x10000, RZ ;  /* 0x00010000527a7824 */ /* 0x000fe200078e00ff */
[C---:B------:R-:W-:Y:S02]  /*10e0*/  PRMT R132, R83.reuse, 0x7632, R132 ;  /* 0x0000763253847816 */ /* 0x040fe40000000084 */
[----:B------:R-:W-:Y:S01]  /*10f0*/  SHF.L.U32 R124, R83, 0x10, RZ ;  /* 0x00000010537c7819 */ /* 0x000fe200000006ff */
[----:B------:R-:W-:Y:S01]  /*1100*/  IMAD.U32 R80, R64, 0x10000, RZ ;  /* 0x0001000040507824 */ /* 0x000fe200078e00ff */
[----:B------:R-:W-:Y:S01]  /*1110*/  PRMT R121, R81, 0x7632, R121 ;  /* 0x0000763251797816 */ /* 0x000fe20000000079 */
[C---:B------:R-:W-:Y:S01]  /*1120*/  FADD.FTZ R111, -R151.reuse, R118 ;  /* 0x00000076976f7221 */ /* 0x040fe20000010100 */
[C---:B----4-:R-:W-:Y:S01]  /*1130*/  SHF.L.U32 R83, R84.reuse, 0x10, RZ ;  /* 0x0000001054537819 */ /* 0x050fe200000006ff */
[----:B-1----:R-:W-:Y:S01]  /*1140*/  FADD.FTZ R115, -R151, R122 ;  /* 0x0000007a97737221 */ /* 0x002fe20000010100 */
[----:B------:R-:W-:Y:S01]  /*1150*/  SHF.L.U32 R120, R81, 0x10, RZ ;  /* 0x0000001051787819 */ /* 0x000fe200000006ff */
[----:B------:R-:W-:Y:S01]  /*1160*/  IMAD.U32 R122, R119, 0x10000, RZ ;  /* 0x00010000777a7824 */ /* 0x000fe200078e00ff */
[----:B------:R-:W-:Y:S01]  /*1170*/  PRMT R81, R84, 0x7632, R81 ;  /* 0x0000763254517816 */ /* 0x000fe20000000051 */
[----:B------:R-:W-:Y:S01]  /*1180*/  FMUL.FTZ R111, R96, R111 ;  /* 0x0000006f606f7220 */ /* 0x000fe20000410000 */
[----:B------:R-:W-:-:S02]  /*1190*/  FMUL.FTZ R114, R80, R83 ;  /* 0x0000005350727220 */ /* 0x000fc40000410000 */
[----:B------:R-:W-:Y:S01]  /*11a0*/  SHF.L.U32 R80, R81, 0x10, RZ ;  /* 0x0000001051507819 */ /* 0x000fe200000006ff */
[----:B------:R-:W-:Y:S01]  /*11b0*/  FADD.FTZ R81, -R151, R122 ;  /* 0x0000007a97517221 */ /* 0x000fe20000010100 */
[----:B------:R-:W-:Y:S01]  /*11c0*/  SHF.L.U32 R117, R86, 0x10, RZ ;  /* 0x0000001056757819 */ /* 0x000fe200000006ff */
[----:B------:R-:W-:Y:S01]  /*11d0*/  FADD.FTZ R24, R24, R83 ;  /* 0x0000005318187221 */ /* 0x000fe20000010000 */
[----:B------:R-:W-:Y:S01]  /*11e0*/  FFMA.FTZ R48, R111, R83, R48 ;  /* 0x000000536f307223 */ /* 0x000fe20000010030 */
[----:B------:R-:W-:Y:S02]  /*11f0*/  IMAD.U32 R118, R66, 0x10000, RZ ;  /* 0x0001000042767824 */ /* 0x000fe400078e00ff */
[----:B------:R-:W-:Y:S01]  /*1200*/  FMUL.FTZ R115, R96, R115 ;  /* 0x0000007360737220 */ /* 0x000fe20000410000 */
[----:B------:R-:W-:Y:S01]  /*1210*/  FADD.FTZ R83, -R151, R124 ;  /* 0x0000007c97537221 */ /* 0x000fe20000010100 */
[----:B------:R-:W-:Y:S01]  /*1220*/  SHF.L.U32 R119, R169, 0x10, RZ ;  /* 0x00000010a9777819 */ /* 0x000fe200000006ff */
[----:B------:R-:W-:-:S02]  /*1230*/  IMAD.U32 R124, R121, 0x10000, RZ ;  /* 0x00010000797c7824 */ /* 0x000fc400078e00ff */
[----:B------:R-:W-:Y:S01]  /*1240*/  FMUL.FTZ R122, R96, R81 ;  /* 0x00000051607a7220 */ /* 0x000fe20000410000 */
[-C--:B------:R-:W-:Y:S01]  /*1250*/  FMUL.FTZ R118, R118, R117.reuse ;  /* 0x0000007576767220 */ /* 0x080fe20000410000 */
[----:B------:R-:W-:Y:S01]  /*1260*/  FADD.FTZ R20, R20, R117 ;  /* 0x0000007514147221 */ /* 0x000fe20000010000 */
[----:B------:R-:W-:Y:S01]  /*1270*/  FFMA.FTZ R44, R115, R117, R44 ;  /* 0x00000075732c7223 */ /* 0x000fe2000001002c */
[----:B------:R-:W-:Y:S01]  /*1280*/  PRMT R126, R82, 0x7632, R126 ;  /* 0x00007632527e7816 */ /* 0x000fe2000000007e */
[----:B------:R-:W-:Y:S01]  /*1290*/  FMUL.FTZ R117, R96, R83 ;  /* 0x0000005360757220 */ /* 0x000fe20000410000 */
[----:B------:R-:W-:Y:S01]  /*12a0*/  PRMT R82, R85, 0x7632, R82 ;  /* 0x0000763255527816 */ /* 0x000fe20000000052 */
[----:B------:R-:W-:Y:S01]  /*12b0*/  FADD.FTZ R83, -R151, R124 ;  /* 0x0000007c97537221 */ /* 0x000fe20000010100 */
[-C--:B------:R-:W-:Y:S01]  /*12c0*/  FMUL.FTZ R119, R119, R80.reuse ;  /* 0x0000005077777220 */ /* 0x080fe20000410000 */
[----:B------:R-:W-:Y:S01]  /*12d0*/  FADD.FTZ R25, R25, R80 ;  /* 0x0000005019197221 */ /* 0x000fe20000010000 */
[----:B------:R-:W-:Y:S01]  /*12e0*/  FFMA.FTZ R49, R122, R80, R49 ;  /* 0x000000507a317223 */ /* 0x000fe20000010031 */
[----:B------:R-:W-:Y:S01]  /*12f0*/  FADD.FTZ R80, R155, R114 ;  /* 0x000000729b507221 */ /* 0x000fe20000010000 */
[----:B------:R-:W-:-:S02]  /*1300*/  IMAD.U32 R85, R85, 0x10000, RZ ;  /* 0x0001000055557824 */ /* 0x000fc400078e00ff */
[----:B------:R-:W-:Y:S01]  /*1310*/  FADD.FTZ R113, -R151, R120 ;  /* 0x0000007897717221 */ /* 0x000fe20000010100 */
[----:B------:R-:W-:Y:S01]  /*1320*/  FFMA.FTZ R81, R111, R114, R154 ;  /* 0x000000726f517223 */ /* 0x000fe2000001009a */
[----:B------:R-:W-:Y:S01]  /*1330*/  SHF.L.U32 R82, R82, 0x10, RZ ;  /* 0x0000001052527819 */ /* 0x000fe200000006ff */
[----:B------:R-:W-:Y:S01]  /*1340*/  FMUL.FTZ R124, R96, R83 ;  /* 0x00000053607c7220 */ /* 0x000fe20000410000 */
[----:B------:R-:W-:Y:S02]  /*1350*/  IMAD.U32 R121, R168, 0x10000, RZ ;  /* 0x00010000a8797824 */ /* 0x000fe400078e00ff */
[----:B------:R-:W-:Y:S01]  /*1360*/  FADD.FTZ R83, R80, R119 ;  /* 0x0000007750537221 */ /* 0x000fe20000010000 */
[----:B------:R-:W-:Y:S01]  /*1370*/  FMUL.FTZ R113, R96, R113 ;  /* 0x0000007160717220 */ /* 0x000fe20000410000 */
[----:B------:R-:W-:Y:S01]  /*1380*/  FMUL.FTZ R116, R116, R85 ;  /* 0x0000005574747220 */ /* 0x000fe20000410000 */
[----:B------:R-:W-:Y:S01]  /*1390*/  FFMA.FTZ R80, R122, R119, R81 ;  /* 0x000000777a507223 */ /* 0x000fe20000010051 */
[----:B------:R-:W-:Y:S01]  /*13a0*/  PRMT R84, R86, 0x7632, R84 ;  /* 0x0000763256547816 */ /* 0x000fe20000000054 */
[-C--:B------:R-:W-:Y:S01]  /*13b0*/  FMUL.FTZ R121, R121, R82.reuse ;  /* 0x0000005279797220 */ /* 0x080fe20000410000 */
[----:B------:R-:W-:Y:S01]  /*13c0*/  FADD.FTZ R27, R27, R82 ;  /* 0x000000521b1b7221 */ /* 0x000fe20000010000 */
[----:B------:R-:W-:Y:S01]  /*13d0*/  FFMA.FTZ R51, R124, R82, R51 ;  /* 0x000000527c337223 */ /* 0x000fe20000010033 */
[----:B------:R-:W-:-:S02]  /*13e0*/  IMAD.U32 R126, R126, 0x10000, RZ ;  /* 0x000100007e7e7824 */ /* 0x000fc400078e00ff */
[----:B------:R-:W-:Y:S01]  /*13f0*/  FADD.FTZ R82, R83, R116 ;  /* 0x0000007453527221 */ /* 0x000fe20000010000 */
[C---:B------:R-:W-:Y:S01]  /*1400*/  FFMA.FTZ R81, R113.reuse, R116, R80 ;  /* 0x0000007471517223 */ /* 0x040fe20000010050 */
[----:B------:R-:W-:Y:S01]  /*1410*/  FADD.FTZ R26, R26, R85 ;  /* 0x000000551a1a7221 */ /* 0x000fe20000010000 */
[----:B------:R-:W-:Y:S01]  /*1420*/  FFMA.FTZ R50, R113, R85, R50 ;  /* 0x0000005571327223 */ /* 0x000fe20000010032 */
[----:B------:R-:W-:Y:S02]  /*1430*/  IMAD.U32 R84, R84, 0x10000, RZ ;  /* 0x0001000054547824 */ /* 0x000fe400078e00ff */
[----:B------:R-:W-:Y:S01]  /*1440*/  FADD.FTZ R85, -R151, R126 ;  /* 0x0000007e97557221 */ /* 0x000fe20000010100 */
[----:B------:R-:W-:Y:S01]  /*1450*/  FADD.FTZ R83, R82, R121 ;  /* 0x0000007952537221 */ /* 0x000fe20000010000 */
[----:B------:R-:W-:Y:S01]  /*1460*/  FFMA.FTZ R80, R124, R121, R81 ;  /* 0x000000797c507223 */ /* 0x000fe20000010051 */
[C---:B------:R-:W-:Y:S01]  /*1470*/  PRMT R86, R87.reuse, 0x7632, R86 ;  /* 0x0000763257567816 */ /* 0x040fe20000000056 */
[----:B------:R-:W-:Y:S01]  /*1480*/  IMAD.U32 R87, R87, 0x10000, RZ ;  /* 0x0001000057577824 */ /* 0x000fe200078e00ff */
[----:B------:R-:W-:Y:S01]  /*1490*/  SHF.L.U32 R120, R67, 0x10, RZ ;  /* 0x0000001043787819 */ /* 0x000fe200000006ff */
[----:B------:R-:W-:Y:S01]  /*14a0*/  FMUL.FTZ R123, R123, R84 ;  /* 0x000000547b7b7220 */ /* 0x000fe20000410000 */
[----:B------:R-:W-:Y:S01]  /*14b0*/  SHF.L.U32 R132, R132, 0x10, RZ ;  /* 0x0000001084847819 */ /* 0x000fe200000006ff */
[----:B------:R-:W-:Y:S01]  /*14c0*/  FMUL.FTZ R126, R96, R85 ;  /* 0x00000055607e7220 */ /* 0x000fe20000410000 */
[----:B------:R-:W-:Y:S01]  /*14d0*/  FADD.FTZ R82, R83, R118 ;  /* 0x0000007653527221 */ /* 0x000fe20000010000 */
[----:B------:R-:W-:Y:S01]  /*14e0*/  FFMA.FTZ R81, R115, R118, R80 ;  /* 0x0000007673517223 */ /* 0x000fe20000010050 */
        /* <DEDUP_REMOVED lines=17> */
.L_x_518:
[----:B------:R-:W-:Y:S05]  /*1600*/  BSYNC.RECONVERGENT B1 ;  /* 0x0000000000017941 */ /* 0x000fea0003800200 */
.L_x_517:
[----:B------:R-:W-:Y:S05]  /*1610*/  @!P2 BRA `(.L_x_519) ;  /* 0x000000080088a947 */ /* 0x000fea0003800000 */
        /* <DEDUP_REMOVED lines=14> */
[C---:B---3--:R-:W-:Y:S02]  /*1700*/  PRMT R127, R80.reuse, 0x7632, R127 ;  /* 0x00007632507f7816 */ /* 0x048fe4000000007f */
[----:B------:R-:W-:Y:S02]  /*1710*/  SHF.L.U32 R80, R80, 0x10, RZ ;  /* 0x0000001050507819 */ /* 0x000fe400000006ff */
[C---:B------:R-:W-:Y:S01]  /*1720*/  PRMT R137, R82.reuse, 0x7632, R137 ;  /* 0x0000763252897816 */ /* 0x040fe20000000089 */
[C---:B------:R-:W-:Y:S01]  /*1730*/  IMAD.U32 R136, R81.reuse, 0x10000, RZ ;  /* 0x0001000051887824 */ /* 0x040fe200078e00ff */
[----:B------:R-:W-:Y:S01]  /*1740*/  PRMT R133, R81, 0x7632, R133 ;  /* 0x0000763251857816 */ /* 0x000fe20000000085 */
[----:B------:R-:W-:Y:S01]  /*1750*/  FADD.FTZ R81, -R151, R80 ;  /* 0x0000005097517221 */ /* 0x000fe20000010100 */
[----:B------:R-:W-:Y:S01]  /*1760*/  PRMT R139, R83, 0x7632, R139 ;  /* 0x00007632538b7816 */ /* 0x000fe2000000008b */
[----:B------:R-:W-:Y:S01]  /*1770*/  IMAD.U32 R80, R127, 0x10000, RZ ;  /* 0x000100007f507824 */ /* 0x000fe200078e00ff */
[----:B0-----:R-:W-:Y:S01]  /*1780*/  SHF.L.U32 R134, R137, 0x10, RZ ;  /* 0x0000001089867819 */ /* 0x001fe200000006ff */
[----:B------:R-:W-:Y:S01]  /*1790*/  FADD.FTZ R135, -R151, R136 ;  /* 0x0000008897877221 */ /* 0x000fe20000010100 */
[----:B------:R-:W-:Y:S01]  /*17a0*/  SHF.L.U32 R138, R82, 0x10, RZ ;  /* 0x00000010528a7819 */ /* 0x000fe200000006ff */
[----:B------:R-:W-:Y:S01]  /*17b0*/  IMAD.U32 R136, R139, 0x10000, RZ ;  /* 0x000100008b887824 */ /* 0x000fe200078e00ff */
[----:B------:R-:W-:Y:S01]  /*17c0*/  SHF.L.U32 R82, R133, 0x10, RZ ;  /* 0x0000001085527819 */ /* 0x000fe200000006ff */
[----:B------:R-:W-:Y:S01]  /*17d0*/  FADD.FTZ R139, -R151, R80 ;  /* 0x00000050978b7221 */ /* 0x000fe20000010100 */
[----:B------:R-:W-:Y:S01]  /*17e0*/  SHF.L.U32 R140, R83, 0x10, RZ ;  /* 0x00000010538c7819 */ /* 0x000fe200000006ff */
[----:B------:R-:W-:Y:S01]  /*17f0*/  FADD.FTZ R145, -R151, R134 ;  /* 0x0000008697917221 */ /* 0x000fe20000010100 */
[----:B----4-:R-:W-:-:S02]  /*1800*/  PRMT R80, R84, 0x7632, R80 ;  /* 0x0000763254507816 */ /* 0x010fc40000000050 */
[----:B------:R-:W-:Y:S02]  /*1810*/  SHF.L.U32 R134, R60, 0x10, RZ ;  /* 0x000000103c867819 */ /* 0x000fe400000006ff */
[----:B------:R-:W-:Y:S01]  /*1820*/  SHF.L.U32 R83, R84, 0x10, RZ ;  /* 0x0000001054537819 */ /* 0x000fe200000006ff */
[--C-:B------:R-:W-:Y:S01]  /*1830*/  FADD.FTZ R141, -R151, R82.reuse ;  /* 0x00000052978d7221 */ /* 0x100fe20000010100 */
[----:B------:R-:W-:Y:S01]  /*1840*/  FMUL.FTZ R127, R96, R81 ;  /* 0x00000051607f7220 */ /* 0x000fe20000410000 */
[----:B------:R-:W-:Y:S01]  /*1850*/  PRMT R82, R85, 0x7632, R82 ;  /* 0x0000763255527816 */ /* 0x000fe20000000052 */
[----:B------:R-:W-:Y:S01]  /*1860*/  IMAD.U32 R81, R173, 0x10000, RZ ;  /* 0x00010000ad517824 */ /* 0x000fe200078e00ff */
[----:B------:R-:W-:Y:S01]  /*1870*/  SHF.L.U32 R80, R80, 0x10, RZ ;  /* 0x0000001050507819 */ /* 0x000fe200000006ff */
[----:B------:R-:W-:Y:S01]  /*1880*/  FMUL.FTZ R142, R96, R139 ;  /* 0x0000008b608e7220 */ /* 0x000fe20000410000 */
[-C--:B------:R-:W-:Y:S01]  /*1890*/  FMUL.FTZ R134, R134, R83.reuse ;  /* 0x0000005386867220 */ /* 0x080fe20000410000 */
[----:B------:R-:W-:Y:S01]  /*18a0*/  FADD.FTZ R16, R16, R83 ;  /* 0x0000005310107221 */ /* 0x000fe20000010000 */
[----:B------:R-:W-:Y:S01]  /*18b0*/  FFMA.FTZ R40, R127, R83, R40 ;  /* 0x000000537f287223 */ /* 0x000fe20000010028 */
[----:B------:R-:W-:Y:S01]  /*18c0*/  SHF.L.U32 R83, R172, 0x10, RZ ;  /* 0x00000010ac537819 */ /* 0x000fe200000006ff */
[C---:B------:R-:W-:Y:S01]  /*18d0*/  FADD.FTZ R143, -R151.reuse, R138 ;  /* 0x0000008a978f7221 */ /* 0x040fe20000010100 */
[----:B------:R-:W-:Y:S01]  /*18e0*/  FADD.FTZ R153, -R151, R140 ;  /* 0x0000008c97997221 */ /* 0x000fe20000010100 */
[----:B------:R-:W-:-:S02]  /*18f0*/  IMAD.U32 R82, R82, 0x10000, RZ ;  /* 0x0001000052527824 */ /* 0x000fc400078e00ff */
[-C--:B------:R-:W-:Y:S01]  /*1900*/  FMUL.FTZ R139, R81, R80.reuse ;  /* 0x00000050518b7220 */ /* 0x080fe20000410000 */
[----:B------:R-:W-:Y:S01]  /*1910*/  FADD.FTZ R17, R17, R80 ;  /* 0x0000005011117221 */ /* 0x000fe20000010000 */
[----:B------:R-:W-:Y:S01]  /*1920*/  FFMA.FTZ R41, R142, R80, R41 ;  /* 0x000000508e297223 */ /* 0x000fe20000010029 */
[----:B------:R-:W-:Y:S01]  /*1930*/  FADD.FTZ R151, -R151, R136 ;  /* 0x0000008897977221 */ /* 0x000fe20000010100 */
[----:B------:R-:W-:Y:S01]  /*1940*/  FADD.FTZ R80, R155, R134 ;  /* 0x000000869b507221 */ /* 0x000fe20000010000 */
[----:B------:R-:W-:Y:S02]  /*1950*/  IMAD.U32 R85, R85, 0x10000, RZ ;  /* 0x0001000055557824 */ /* 0x000fe400078e00ff */
[----:B------:R-:W-:Y:S01]  /*1960*/  FFMA.FTZ R81, R127, R134, R154 ;  /* 0x000000867f517223 */ /* 0x000fe2000001009a */
[----:B------:R-:W-:Y:S02]  /*1970*/  IMAD.U32 R136, R61, 0x10000, RZ ;  /* 0x000100003d887824 */ /* 0x000fe400078e00ff */
[----:B------:R-:W-:Y:S01]  /*1980*/  FMUL.FTZ R144, R96, R141 ;  /* 0x0000008d60907220 */ /* 0x000fe20000410000 */
[-C--:B------:R-:W-:Y:S01]  /*1990*/  FMUL.FTZ R141, R83, R82.reuse ;  /* 0x00000052538d7220 */ /* 0x080fe20000410000 */
[----:B------:R-:W-:Y:S01]  /*19a0*/  FADD.FTZ R83, R80, R139 ;  /* 0x0000008b50537221 */ /* 0x000fe20000010000 */
[----:B------:R-:W-:Y:S01]  /*19b0*/  FMUL.FTZ R133, R96, R135 ;  /* 0x0000008760857220 */ /* 0x000fe20000410000 */
[----:B------:R-:W-:Y:S01]  /*19c0*/  FMUL.FTZ R136, R136, R85 ;  /* 0x0000005588887220 */ /* 0x000fe20000410000 */
[----:B------:R-:W-:Y:S01]  /*19d0*/  FFMA.FTZ R80, R142, R139, R81 ;  /* 0x0000008b8e507223 */ /* 0x000fe20000010051 */
[C---:B------:R-:W-:Y:S01]  /*19e0*/  PRMT R84, R86.reuse, 0x7632, R84 ;  /* 0x0000763256547816 */ /* 0x040fe20000000054 */
[----:B------:R-:W-:Y:S01]  /*19f0*/  FADD.FTZ R19, R19, R82 ;  /* 0x0000005213137221 */ /* 0x000fe20000010000 */
[----:B------:R-:W-:Y:S01]  /*1a00*/  SHF.L.U32 R137, R86, 0x10, RZ ;  /* 0x0000001056897819 */ /* 0x000fe200000006ff */
[----:B------:R-:W-:Y:S01]  /*1a10*/  FFMA.FTZ R43, R144, R82, R43 ;  /* 0x00000052902b7223 */ /* 0x000fe2000001002b */
[----:B------:R-:W-:Y:S01]  /*1a20*/  SHF.L.U32 R138, R62, 0x10, RZ ;  /* 0x000000103e8a7819 */ /* 0x000fe200000006ff */
[----:B------:R-:W-:Y:S01]  /*1a30*/  FADD.FTZ R82, R83, R136 ;  /* 0x0000008853527221 */ /* 0x000fe20000010000 */
[----:B------:R-:W-:Y:S01]  /*1a40*/  FFMA.FTZ R81, R133, R136, R80 ;  /* 0x0000008885517223 */ /* 0x000fe20000010050 */
[----:B------:R-:W-:Y:S01]  /*1a50*/  FMUL.FTZ R135, R96, R143 ;  /* 0x0000008f60877220 */ /* 0x000fe20000410000 */
[----:B------:R-:W-:Y:S01]  /*1a60*/  SHF.L.U32 R143, R171, 0x10, RZ ;  /* 0x00000010ab8f7819 */ /* 0x000fe200000006ff */
[----:B------:R-:W-:Y:S01]  /*1a70*/  FMUL.FTZ R138, R138, R137 ;  /* 0x000000898a8a7220 */ /* 0x000fe20000410000 */
[----:B------:R-:W-:Y:S01]  /*1a80*/  SHF.L.U32 R84, R84, 0x10, RZ ;  /* 0x0000001054547819 */ /* 0x000fe200000006ff */
        /* <DEDUP_REMOVED lines=32> */
.L_x_514:
[----:B-----5:R-:W-:Y:S01]  /*1c90*/  ISETP.GE.AND P1, PT, R147, 0x1, PT ;  /* 0x000000019300780c */ /* 0x020fe20003f26270 */
[----:B------:R-:W-:Y:S01]  /*1ca0*/  UISETP.NE.U32.AND UP0, UPT, UR10, URZ, UPT ;  /* 0x000000ff0a00728c */ /* 0x000fe2000bf05070 */
[----:B------:R-:W-:Y:S02]  /*1cb0*/  MOV R0, UR14 ;  /* 0x0000000e00007c02 */ /* 0x000fe40008000f00 */
[----:B------:R-:W-:Y:S01]  /*1cc0*/  MOV R161, RZ ;  /* 0x000000ff00a17202 */ /* 0x000fe20000000f00 */
[----:B------:R-:W-:Y:S02]  /*1cd0*/  UISETP.NE.AND.EX UP0, UPT, UR11, URZ, UPT, UP0 ;  /* 0x000000ff0b00728c */ /* 0x000fe4000bf05300 */
[----:B------:R-:W-:-:S05]  /*1ce0*/  IMAD R81, R95, R0, RZ ;  /* 0x000000005f517224 */ /* 0x000fca00078e02ff */
[----:B------:R-:W-:Y:S01]  /*1cf0*/  SHF.R.S32.HI R82, RZ, 0x1f, R81 ;  /* 0x0000001fff527819 */ /* 0x000fe20000011451 */
[----:B------:R-:W-:-:S03]  /*1d00*/  @P1 VIADD R83, R147, 0xffffffff ;  /* 0xffffffff93531836 */ /* 0x000fc60000000000 */
[----:B------:R-:W-:Y:S01]  /*1d10*/  LEA.HI R81, R82, R81, RZ, 0x3 ;  /* 0x0000005152517211 */ /* 0x000fe200078f18ff */
[----:B------:R-:W-:-:S03]  /*1d20*/  @P1 IMAD R83, R83, R0, RZ ;  /* 0x0000000053531224 */ /* 0x000fc600078e02ff */
[----:B------:R-:W-:Y:S02]  /*1d30*/  LEA.HI.SX32 R149, R81, R80, 0x1d ;  /* 0x0000005051957211 */ /* 0x000fe400078feaff */
[----:B------:R-:W-:Y:S02]  /*1d40*/  @P1 SHF.R.S32.HI R84, RZ, 0x1f, R83 ;  /* 0x0000001fff541819 */ /* 0x000fe40000011453 */
[----:B------:R-:W-:Y:S02]  /*1d50*/  MOV R159, R149 ;  /* 0x00000095009f7202 */ /* 0x000fe40000000f00 */
[----:B------:R-:W-:-:S04]  /*1d60*/  @P1 LEA.HI R83, R84, R83, RZ, 0x3 ;  /* 0x0000005354531211 */ /* 0x000fc800078f18ff */
[----:B------:R-:W-:Y:S01]  /*1d70*/  @P1 LEA.HI.SX32 R161, R83, R80, 0x1d ;  /* 0x0000005053a11211 */ /* 0x000fe200078feaff */
[----:B------:R-:W-:Y:S06]  /*1d80*/  BRA.U UP0, `(.L_x_520) ;  /* 0x0000000100447547 */ /* 0x000fec000b800000 */
[C---:B------:R-:W-:Y:S02]  /*1d90*/  ISETP.GE.U32.AND P5, PT, R2.reuse, 0x20, PT ;  /* 0x000000200200780c */ /* 0x040fe40003fa6070 */
[----:B------:R-:W-:-:S11]  /*1da0*/  ISETP.GE.U32.AND P3, PT, R2, 0x40, PT ;  /* 0x000000400200780c */ /* 0x000fd60003f66070 */
[----:B------:R-:W0:Y:S08]  /*1db0*/  @P5 LDC.64 R80, c[0x0][0x3b0] ;  /* 0x0000ec00ff505b82 */ /* 0x000e300000000a00 */
[----:B------:R-:W1:Y:S01]  /*1dc0*/  @P3 LDC.64 R82, c[0x0][0x3b0] ;  /* 0x0000ec00ff523b82 */ /* 0x000e620000000a00 */
[----:B0-----:R-:W-:-:S04]  /*1dd0*/  @P5 IMAD.WIDE.U32 R80, R161, 0x8, R80 ;  /* 0x00000008a1505825 */ /* 0x001fc800078e0050 */
[----:B------:R-:W-:Y:S01]  /*1de0*/  @P5 VIADD R161, R161, 0x20 ;  /* 0x00000020a1a15836 */ /* 0x000fe20000000000 */
[----:B------:R2:W5:Y:S03]  /*1df0*/  @P5 LDG.E.64 R88, desc[UR6][R80.64] ;  /* 0x0000000650585981 */ /* 0x000566000c1e1b00 */
[----:B-1----:R-:W-:-:S05]  /*1e00*/  @P3 IMAD.WIDE.U32 R82, R161, 0x8, R82 ;  /* 0x00000008a1523825 */ /* 0x002fca00078e0052 */
[----:B------:R2:W5:Y:S01]  /*1e10*/  @P3 LDG.E.64 R90, desc[UR6][R82.64] ;  /* 0x00000006525a3981 */ /* 0x000562000c1e1b00 */
[----:B------:R-:W-:Y:S02]  /*1e20*/  ISETP.GE.U32.AND P2, PT, R2, 0x60, PT ;  /* 0x000000600200780c */ /* 0x000fe40003f46070 */
[----:B------:R-:W-:Y:S02]  /*1e30*/  CS2R R154, SRZ ;  /* 0x00000000009a7805 */ /* 0x000fe4000001ff00 */
[----:B------:R-:W-:-:S09]  /*1e40*/  @P3 IADD3 R161, PT, PT, R161, 0x20, RZ ;  /* 0x00000020a1a13810 */ /* 0x000fd20007ffe0ff */
[----:B--2---:R-:W-:Y:S05]  /*1e50*/  @!P2 BRA `(.L_x_519) ;  /* 0x000000000078a947 */ /* 0x004fea0003800000 */
[----:B------:R-:W0:Y:S02]  /*1e60*/  LDC.64 R92, c[0x0][0x3b0] ;  /* 0x0000ec00ff5c7b82 */ /* 0x000e240000000a00 */
[----:B0-----:R-:W-:-:S06]  /*1e70*/  IMAD.WIDE.U32 R92, R161, 0x8, R92 ;  /* 0x00000008a15c7825 */ /* 0x001fcc00078e005c */
[----:B------:R-:W5:Y:S01]  /*1e80*/  LDG.E.64 R92, desc[UR6][R92.64] ;  /* 0x000000065c5c7981 */ /* 0x000f62000c1e1b00 */
[----:B------:R-:W-:Y:S05]  /*1e90*/  BRA `(.L_x_519) ;  /* 0x0000000000687947 */ /* 0x000fea0003800000 */
.L_x_520:
[C---:B------:R-:W-:Y:S02]  /*1ea0*/  ISETP.GE.U32.AND P5, PT, R2.reuse, 0x20, PT ;  /* 0x000000200200780c */ /* 0x040fe40003fa6070 */
[C---:B------:R-:W-:Y:S02]  /*1eb0*/  ISETP.GE.U32.AND P3, PT, R2.reuse, 0x40, PT ;  /* 0x000000400200780c */ /* 0x040fe40003f66070 */
[----:B------:R-:W-:-:S09]  /*1ec0*/  ISETP.GE.U32.AND P2, PT, R2, 0x60, PT ;  /* 0x000000600200780c */ /* 0x000fd20003f46070 */
[----:B------:R-:W0:Y:S08]  /*1ed0*/  @P5 LDC.64 R82, c[0x0][0x3b0] ;  /* 0x0000ec00ff525b82 */ /* 0x000e300000000a00 */
[----:B------:R-:W1:Y:S08]  /*1ee0*/  @P5 LDC.64 R80, c[0x0][0x438] ;  /* 0x00010e00ff505b82 */ /* 0x000e700000000a00 */
[----:B------:R-:W2:Y:S08]  /*1ef0*/  @P3 LDC.64 R150, c[0x0][0x3b0] ;  /* 0x0000ec00ff963b82 */ /* 0x000eb00000000a00 */
[----:B------:R-:W3:Y:S01]  /*1f00*/  @P3 LDC.64 R84, c[0x0][0x438] ;  /* 0x00010e00ff543b82 */ /* 0x000ee20000000a00 */
[C---:B0-----:R-:W-:Y:S01]  /*1f10*/  @P5 IMAD.WIDE.U32 R86, R161.reuse, 0x8, R82 ;  /* 0x00000008a1565825 */ /* 0x041fe200078e0052 */
[----:B------:R-:W-:-:S04]  /*1f20*/  @P5 IADD3 R161, PT, PT, R161, 0x20, RZ ;  /* 0x00000020a1a15810 */ /* 0x000fc80007ffe0ff */
[----:B------:R0:W5:Y:S02]  /*1f30*/  @P5 LDG.E.64 R88, desc[UR6][R86.64] ;  /* 0x0000000656585981 */ /* 0x000164000c1e1b00 */
[----:B------:R-:W4:Y:S01]  /*1f40*/  @P2 LDC.64 R156, c[0x0][0x3b0] ;  /* 0x0000ec00ff9c2b82 */ /* 0x000f220000000a00 */
[----:B-1----:R-:W-:-:S04]  /*1f50*/  @P5 IMAD.WIDE.U32 R80, R159, 0x10, R80 ;  /* 0x000000109f505825 */ /* 0x002fc800078e0050 */
[----:B------:R-:W-:Y:S01]  /*1f60*/  @P5 VIADD R159, R159, 0x20 ;  /* 0x000000209f9f5836 */ /* 0x000fe20000000000 */
[----:B------:R0:W5:Y:S02]  /*1f70*/  @P5 LDG.E.128 R8, desc[UR6][R80.64] ;  /* 0x0000000650085981 */ /* 0x000164000c1e1d00 */
[----:B------:R-:W1:Y:S01]  /*1f80*/  @P2 LDC.64 R154, c[0x0][0x438] ;  /* 0x00010e00ff9a2b82 */ /* 0x000e620000000a00 */
[C---:B--2---:R-:W-:Y:S01]  /*1f90*/  @P3 IMAD.WIDE.U32 R152, R161.reuse, 0x8, R150 ;  /* 0x00000008a1983825 */ /* 0x044fe200078e0096 */
[----:B------:R-:W-:-:S04]  /*1fa0*/  @P3 IADD3 R161, PT, PT, R161, 0x20, RZ ;  /* 0x00000020a1a13810 */ /* 0x000fc80007ffe0ff */
[----:B------:R0:W5:Y:S01]  /*1fb0*/  @P3 LDG.E.64 R90, desc[UR6][R152.64] ;  /* 0x00000006985a3981 */ /* 0x000162000c1e1b00 */
[C---:B---3--:R-:W-:Y:S01]  /*1fc0*/  @P3 IMAD.WIDE.U32 R150, R159.reuse, 0x10, R84 ;  /* 0x000000109f963825 */ /* 0x048fe200078e0054 */
[----:B------:R-:W-:-:S04]  /*1fd0*/  @P3 IADD3 R159, PT, PT, R159, 0x20, RZ ;  /* 0x000000209f9f3810 */ /* 0x000fc80007ffe0ff */
[----:B------:R0:W5:Y:S01]  /*1fe0*/  @P3 LDG.E.128 R4, desc[UR6][R150.64] ;  /* 0x0000000696043981 */ /* 0x000162000c1e1d00 */
[----:B----4-:R-:W-:-:S05]  /*1ff0*/  @P2 IMAD.WIDE.U32 R84, R161, 0x8, R156 ;  /* 0x00000008a1542825 */ /* 0x010fca00078e009c */
[----:B------:R0:W5:Y:S01]  /*2000*/  @P2 LDG.E.64 R92, desc[UR6][R84.64] ;  /* 0x00000006545c2981 */ /* 0x000162000c1e1b00 */
[----:B-1----:R-:W-:-:S05]  /*2010*/  @P2 IMAD.WIDE.U32 R82, R159, 0x10, R154 ;  /* 0x000000109f522825 */ /* 0x002fca00078e009a */
[----:B------:R0:W5:Y:S01]  /*2020*/  @P2 LDG.E.128 R68, desc[UR6][R82.64] ;  /* 0x0000000652442981 */ /* 0x000162000c1e1d00 */
[----:B------:R-:W-:-:S07]  /*2030*/  CS2R R154, SRZ ;  /* 0x00000000009a7805 */ /* 0x000fce000001ff00 */
.L_x_519:
[----:B------:R-:W-:Y:S05]  /*2040*/  BSYNC.RECONVERGENT B0 ;  /* 0x0000000000007941 */ /* 0x000fea0003800200 */
.L_x_513:
[----:B------:R-:W-:-:S03]  /*2050*/  UMOV UR4, 0xffffffff ;  /* 0xffffffff00047882 */ /* 0x000fc60000000000 */
[----:B------:R-:W-:Y:S05]  /*2060*/  BRA.DIV UR4, `(.L_x_521) ;  /* 0x0000005e04847947 */ /* 0x000fea000b800000 */
        /* <DEDUP_REMOVED lines=15> */
[----:B-----5:R-:W-:Y:S01]  /*2160*/  PRMT R87, R68, 0x7632, R87 ;  /* 0x0000763244577816 */ /* 0x020fe20000000057 */
[----:B-1----:R-:W-:-:S03]  /*2170*/  FADD.FTZ R80, R85, R82 ;  /* 0x0000005255507221 */ /* 0x002fc60000010000 */
[----:B------:R0:W1:Y:S01]  /*2180*/  SHFL.BFLY PT, R151, R150, 0x10, 0x1f ;  /* 0x0e001f0096977f89 */ /* 0x00006200000e0000 */
[----:B------:R-:W-:-:S03]  /*2190*/  PRMT R82, R71, 0x7632, R82 ;  /* 0x0000763247527816 */ /* 0x000fc60000000052 */
[----:B------:R0:W2:Y:S04]  /*21a0*/  SHFL.BFLY PT, R153, R80, 0x10, 0x1f ;  /* 0x0e001f0050997f89 */ /* 0x0000a800000e0000 */
.L_x_597:
[----:B------:R-:W0:Y:S01]  /*21b0*/  S2R R81, SR_TID.X ;  /* 0x0000000000517919 */ /* 0x000e220000002100 */
[----:B------:R-:W-:Y:S02]  /*21c0*/  @P1 VIADD R147, R147, 0xffffffff ;  /* 0xffffffff93931836 */ /* 0x000fe40000000000 */
[----:B-1----:R-:W-:Y:S01]  /*21d0*/  FADD.FTZ R86, R150, R151 ;  /* 0x0000009796567221 */ /* 0x002fe20000010000 */
[----:B------:R-:W-:Y:S02]  /*21e0*/  HFMA2 R83, -RZ, RZ, 0, 0 ;  /* 0x00000000ff537431 */ /* 0x000fe400000001ff */
        /* <DEDUP_REMOVED lines=9> */
[----:B------:R-:W-:Y:S02]  /*2280*/  MOV R84, R149 ;  /* 0x0000009500547202 */ /* 0x000fe40000000f00 */
[----:B0-----:R-:W-:-:S04]  /*2290*/  LOP3.LUT R80, R81, 0x1f, RZ, 0xc0, !PT ;  /* 0x0000001f51507812 */ /* 0x001fc800078ec0ff */
        /* <DEDUP_REMOVED lines=10> */
[----:B------:R-:W-:Y:S01]  /*2340*/  IMAD.U32 R174, RZ, RZ, UR20 ;  /* 0x00000014ffae7e24 */ /* 0x000fe2000f8e00ff */
[----:B------:R-:W-:-:S04]  /*2350*/  MOV R175, UR21 ;  /* 0x0000001500af7c02 */ /* 0x000fc80008000f00 */
[----:B------:R-:W-:-:S04]  /*2360*/  ISETP.NE.U32.AND P0, PT, R174, RZ, PT ;  /* 0x000000ffae00720c */ /* 0x000fc80003f05070 */
[----:B------:R-:W-:-:S13]  /*2370*/  ISETP.NE.AND.EX P0, PT, R175, RZ, PT, P0 ;  /* 0x000000ffaf00720c */ /* 0x000fda0003f05300 */
[----:B------:R-:W-:Y:S05]  /*2380*/  @P0 BRA `(.L_x_526) ;  /* 0x0000000400c00947 */ /* 0x000fea0003800000 */
[----:B------:R-:W-:Y:S04]  /*2390*/  BSSY.RECONVERGENT B2, `(.L_x_527) ;  /* 0x000000d000027945 */ /* 0x000fe80003800200 */
[----:B------:R-:W-:Y:S05]  /*23a0*/  @!P1 BRA `(.L_x_528) ;  /* 0x00000000002c9947 */ /* 0x000fea0003800000 */
[----:B------:R-:W-:Y:S01]  /*23b0*/  FFMA.FTZ R147, R3, R85, R86 ;  /* 0x0000005503937223 */ /* 0x000fe20000010056 */
[----:B------:R-:W-:-:S03]  /*23c0*/  ISETP.GT.AND P0, PT, R94, RZ, PT ;  /* 0x000000ff5e00720c */ /* 0x000fc60003f04270 */
[----:B------:R-:W-:-:S04]  /*23d0*/  FADD.FTZ R147, R98, -R147 ;  /* 0x8000009362937221 */ /* 0x000fc80000010000 */
[----:B------:R-:W-:-:S05]  /*23e0*/  FMUL.FTZ R147, R96, R147 ;  /* 0x0000009360937220 */ /* 0x000fca0000410000 */
[----:B------:R-:W-:Y:S02]  /*23f0*/  FSEL R147, R147, RZ, P0 ;  /* 0x000000ff93937208 */ /* 0x000fe40000000000 */
[----:B------:R-:W-:-:S03]  /*2400*/  LOP3.LUT P0, RZ, R88, 0xff, RZ, 0xc0, !PT ;  /* 0x000000ff58ff7812 */ /* 0x000fc6000780c0ff */
[----:B------:R-:W-:-:S04]  /*2410*/  FMUL.FTZ R147, R147, UR13 ;  /* 0x0000000d93937c20 */ /* 0x000fc80008410000 */
[----:B------:R-:W-:-:S05]  /*2420*/  FMUL.FTZ R147, R147, UR12 ;  /* 0x0000000c93937c20 */ /* 0x000fca0008410000 */
[----:B------:R-:W-:-:S04]  /*2430*/  FSEL R147, R147, RZ, P0 ;  /* 0x000000ff93937208 */ /* 0x000fc80000000000 */
[----:B------:R-:W-:-:S04]  /*2440*/  F2FP.BF16.F32.PACK_AB R147, RZ, R147 ;  /* 0x00000093ff93723e */ /* 0x000fc800000010ff */
[----:B------:R-:W-:-:S07]  /*2450*/  PRMT R72, R147, 0x7610, R72 ;  /* 0x0000761093487816 */ /* 0x000fce0000000048 */
.L_x_528:
[----:B------:R-:W-:Y:S05]  /*2460*/  BSYNC.RECONVERGENT B2 ;  /* 0x0000000000027941 */ /* 0x000fea0003800200 */
.L_x_527:
        /* <DEDUP_REMOVED lines=13> */
.L_x_530:
[----:B------:R-:W-:Y:S05]  /*2540*/  BSYNC.RECONVERGENT B2 ;  /* 0x0000000000027941 */ /* 0x000fea0003800200 */
.L_x_529:
        /* <DEDUP_REMOVED lines=13> */
.L_x_532:
[----:B------:R-:W-:Y:S05]  /*2620*/  BSYNC.RECONVERGENT B2 ;  /* 0x0000000000027941 */ /* 0x000fea0003800200 */
.L_x_531:
        /* <DEDUP_REMOVED lines=13> */
.L_x_534:
[----:B------:R-:W-:Y:S05]  /*2700*/  BSYNC.RECONVERGENT B2 ;  /* 0x0000000000027941 */ /* 0x000fea0003800200 */
.L_x_533:
        /* <DEDUP_REMOVED lines=13> */
.L_x_536:
[----:B------:R-:W-:Y:S05]  /*27e0*/  BSYNC.RECONVERGENT B2 ;  /* 0x0000000000027941 */ /* 0x000fea0003800200 */
.L_x_535:
        /* <DEDUP_REMOVED lines=13> */
.L_x_538:
[----:B------:R-:W-:Y:S05]  /*28c0*/  BSYNC.RECONVERGENT B2 ;  /* 0x0000000000027941 */ /* 0x000fea0003800200 */
.L_x_537:
        /* <DEDUP_REMOVED lines=13> */
.L_x_540:
[----:B------:R-:W-:Y:S05]  /*29a0*/  BSYNC.RECONVERGENT B2 ;  /* 0x0000000000027941 */ /* 0x000fea0003800200 */
.L_x_539:
[----:B------:R-:W-:Y:S05]  /*29b0*/  @!P1 BRA `(.L_x_541) ;  /* 0x0000001000a89947 */ /* 0x000fea0003800000 */
[----:B------:R-:W-:Y:S01]  /*29c0*/  FFMA.FTZ R150, R112, R85, R86 ;  /* 0x0000005570967223 */ /* 0x000fe20000010056 */
[----:B------:R-:W-:-:S03]  /*29d0*/  ISETP.GT.AND P0, PT, R94, RZ, PT ;  /* 0x000000ff5e00720c */ /* 0x000fc60003f04270 */
[----:B------:R-:W-:-:S04]  /*29e0*/  FADD.FTZ R147, R109, -R150 ;  /* 0x800000966d937221 */ /* 0x000fc80000010000 */
[----:B------:R-:W-:-:S05]  /*29f0*/  FMUL.FTZ R147, R96, R147 ;  /* 0x0000009360937220 */ /* 0x000fca0000410000 */
[----:B------:R-:W-:Y:S02]  /*2a00*/  FSEL R147, R147, RZ, P0 ;  /* 0x000000ff93937208 */ /* 0x000fe40000000000 */
[----:B------:R-:W-:-:S03]  /*2a10*/  ISETP.GE.U32.AND P0, PT, R88, RZ, PT ;  /* 0x000000ff5800720c */ /* 0x000fc60003f06070 */
[----:B------:R-:W-:Y:S01]  /*2a20*/  FMUL.FTZ R147, R147, UR13 ;  /* 0x0000000d93937c20 */ /* 0x000fe20008410000 */
[----:B------:R-:W-:-:S03]  /*2a30*/  ISETP.GE.U32.AND.EX P0, PT, R89, 0x1000000, PT, P0 ;  /* 0x010000005900780c */ /* 0x000fc60003f06100 */
[----:B------:R-:W-:-:S05]  /*2a40*/  FMUL.FTZ R147, R147, UR12 ;  /* 0x0000000c93937c20 */ /* 0x000fca0008410000 */
[----:B------:R-:W-:-:S04]  /*2a50*/  FSEL R147, R147, RZ, P0 ;  /* 0x000000ff93937208 */ /* 0x000fc80000000000 */
[----:B------:R-:W-:-:S04]  /*2a60*/  F2FP.BF16.F32.PACK_AB R147, RZ, R147 ;  /* 0x00000093ff93723e */ /* 0x000fc800000010ff */
[----:B------:R-:W-:Y:S01]  /*2a70*/  PRMT R75, R75, 0x5410, R147 ;  /* 0x000054104b4b7816 */ /* 0x000fe20000000093 */
[----:B------:R-:W-:Y:S06]  /*2a80*/  BRA `(.L_x_541) ;  /* 0x0000001000747947 */ /* 0x000fec0003800000 */
.L_x_526:
[----:B------:R-:W0:Y:S01]  /*2a90*/  @P1 LDC.64 R150, c[0x0][0x408] ;  /* 0x00010200ff961b82 */ /* 0x000e220000000a00 */
[-CC-:B------:R-:W-:Y:S01]  /*2aa0*/  FFMA.FTZ R79, R3, R85.reuse, R86.reuse ;  /* 0x00000055034f7223 */ /* 0x180fe20000010056 */
[-CC-:B------:R-:W-:Y:S01]  /*2ab0*/  FFMA.FTZ R78, R106, R85.reuse, R86.reuse ;  /* 0x000000556a4e7223 */ /* 0x180fe20000010056 */
[----:B------:R-:W-:Y:S01]  /*2ac0*/  ISETP.GT.AND P0, PT, R94, RZ, PT ;  /* 0x000000ff5e00720c */ /* 0x000fe20003f04270 */
[-C--:B------:R-:W-:Y:S01]  /*2ad0*/  FFMA.FTZ R157, R97, R85.reuse, R86 ;  /* 0x00000055619d7223 */ /* 0x080fe20000010056 */
[----:B------:R-:W-:Y:S01]  /*2ae0*/  FADD.FTZ R79, R98, -R79 ;  /* 0x8000004f624f7221 */ /* 0x000fe20000010000 */
[----:B------:R-:W-:Y:S01]  /*2af0*/  FADD.FTZ R147, R103, -R78 ;  /* 0x8000004e67937221 */ /* 0x000fe20000010000 */
[--C-:B------:R-:W-:Y:S01]  /*2b00*/  FFMA.FTZ R160, R108, R85, R86.reuse ;  /* 0x000000556ca07223 */ /* 0x100fe20000010056 */
[----:B------:R-:W1:Y:S01]  /*2b10*/  @P1 LDC.64 R76, c[0x0][0x408] ;  /* 0x00010200ff4c1b82 */ /* 0x000e620000000a00 */
[C---:B------:R-:W-:Y:S01]  /*2b20*/  FMUL.FTZ R79, R96.reuse, R79 ;  /* 0x0000004f604f7220 */ /* 0x040fe20000410000 */
[----:B------:R-:W-:Y:S01]  /*2b30*/  FMUL.FTZ R147, R96, R147 ;  /* 0x0000009360937220 */ /* 0x000fe20000410000 */
[----:B------:R-:W-:Y:S01]  /*2b40*/  FADD.FTZ R157, R100, -R157 ;  /* 0x8000009d649d7221 */ /* 0x000fe20000010000 */
[----:B------:R-:W-:Y:S01]  /*2b50*/  FFMA.FTZ R161, R99, R85, R86 ;  /* 0x0000005563a17223 */ /* 0x000fe20000010056 */
[----:B------:R-:W-:Y:S01]  /*2b60*/  FADD.FTZ R159, R105, -R160 ;  /* 0x800000a0699f7221 */ /* 0x000fe20000010000 */
[----:B------:R-:W-:Y:S01]  /*2b70*/  FSEL R156, R79, RZ, P0 ;  /* 0x000000ff4f9c7208 */ /* 0x000fe20000000000 */
[----:B------:R-:W-:Y:S01]  /*2b80*/  FMUL.FTZ R157, R96, R157 ;  /* 0x0000009d609d7220 */ /* 0x000fe20000410000 */
[----:B------:R-:W2:Y:S01]  /*2b90*/  @P1 LDC.64 R78, c[0x0][0x408] ;  /* 0x00010200ff4e1b82 */ /* 0x000ea20000000a00 */
[----:B------:R-:W-:Y:S01]  /*2ba0*/  FSEL R158, R147, RZ, P0 ;  /* 0x000000ff939e7208 */ /* 0x000fe20000000000 */
[-CC-:B------:R-:W-:Y:S01]  /*2bb0*/  FFMA.FTZ R179, R101, R85.reuse, R86.reuse ;  /* 0x0000005565b37223 */ /* 0x180fe20000010056 */
[----:B------:R-:W-:Y:S01]  /*2bc0*/  FFMA.FTZ R176, R110, R85, R86 ;  /* 0x000000556eb07223 */ /* 0x000fe20000010056 */
[----:B------:R-:W-:Y:S01]  /*2bd0*/  FSEL R160, R157, RZ, P0 ;  /* 0x000000ff9da07208 */ /* 0x000fe20000000000 */
[----:B------:R-:W-:Y:S01]  /*2be0*/  FADD.FTZ R161, R102, -R161 ;  /* 0x800000a166a17221 */ /* 0x000fe20000010000 */
[----:B------:R-:W-:Y:S01]  /*2bf0*/  FADD.FTZ R179, R104, -R179 ;  /* 0x800000b368b37221 */ /* 0x000fe20000010000 */
[----:B------:R-:W-:Y:S01]  /*2c00*/  FMUL.FTZ R159, R96, R159 ;  /* 0x0000009f609f7220 */ /* 0x000fe20000410000 */
[----:B0-----:R-:W-:Y:S01]  /*2c10*/  @P1 FMUL.FTZ R151, R156, R151 ;  /* 0x000000979c971220 */ /* 0x001fe20000410000 */
[----:B------:R-:W0:Y:S01]  /*2c20*/  @P1 LDC.64 R152, c[0x0][0x408] ;  /* 0x00010200ff981b82 */ /* 0x000e220000000a00 */
[----:B------:R-:W-:Y:S01]  /*2c30*/  FADD.FTZ R177, R107, -R176 ;  /* 0x800000b06bb17221 */ /* 0x000fe20000010000 */
[C---:B------:R-:W-:Y:S01]  /*2c40*/  FMUL.FTZ R161, R96.reuse, R161 ;  /* 0x000000a160a17220 */ /* 0x040fe20000410000 */
[----:B------:R-:W-:Y:S01]  /*2c50*/  @P1 FMUL.FTZ R147, R151, R150 ;  /* 0x0000009697931220 */ /* 0x000fe20000410000 */
[C---:B------:R-:W-:Y:S01]  /*2c60*/  FMUL.FTZ R179, R96.reuse, R179 ;  /* 0x000000b360b37220 */ /* 0x040fe20000410000 */
[----:B------:R-:W-:Y:S01]  /*2c70*/  FMUL.FTZ R177, R96, R177 ;  /* 0x000000b160b17220 */ /* 0x000fe20000410000 */
[----:B------:R-:W-:Y:S01]  /*2c80*/  FSEL R159, R159, RZ, P0 ;  /* 0x000000ff9f9f7208 */ /* 0x000fe20000000000 */
[----:B-1----:R-:W-:Y:S01]  /*2c90*/  @P1 FMUL.FTZ R77, R158, R77 ;  /* 0x0000004d9e4d1220 */ /* 0x002fe20000410000 */
[----:B------:R-:W1:Y:S01]  /*2ca0*/  @P1 LDC.64 R150, c[0x0][0x408] ;  /* 0x00010200ff961b82 */ /* 0x000e620000000a00 */
[----:B------:R-:W-:-:S02]  /*2cb0*/  FSEL R176, R161, RZ, P0 ;  /* 0x000000ffa1b07208 */ /* 0x000fc40000000000 */
[----:B------:R-:W-:Y:S01]  /*2cc0*/  @P1 FMUL.FTZ R149, R77, R76 ;  /* 0x0000004c4d951220 */ /* 0x000fe20000410000 */
[----:B------:R-:W-:Y:S02]  /*2cd0*/  @P1 LOP3.LUT P4, RZ, R88, 0xff0000, RZ, 0xc0, !PT ;  /* 0x00ff000058ff1812 */ /* 0x000fe4000788c0ff */
[----:B------:R-:W-:Y:S01]  /*2ce0*/  FSEL R178, R179, RZ, P0 ;  /* 0x000000ffb3b27208 */ /* 0x000fe20000000000 */
[----:B--2---:R-:W-:Y:S01]  /*2cf0*/  @P1 FMUL.FTZ R79, R160, R79 ;  /* 0x0000004fa04f1220 */ /* 0x004fe20000410000 */
[----:B------:R-:W2:Y:S01]  /*2d00*/  @P1 LDC.64 R76, c[0x0][0x408] ;  /* 0x00010200ff4c1b82 */ /* 0x000ea20000000a00 */
[----:B------:R-:W-:Y:S02]  /*2d10*/  FSEL R177, R177, RZ, P0 ;  /* 0x000000ffb1b17208 */ /* 0x000fe40000000000 */
[----:B------:R-:W-:Y:S01]  /*2d20*/  @P1 FMUL.FTZ R78, R79, R78 ;  /* 0x0000004e4f4e1220 */ /* 0x000fe20000410000 */
[C---:B------:R-:W-:Y:S02]  /*2d30*/  @P1 LOP3.LUT P6, RZ, R88.reuse, 0xff, RZ, 0xc0, !PT ;  /* 0x000000ff58ff1812 */ /* 0x040fe400078cc0ff */
[----:B------:R-:W-:-:S02]  /*2d40*/  @P1 LOP3.LUT P5, RZ, R88, 0xff00, RZ, 0xc0, !PT ;  /* 0x0000ff0058ff1812 */ /* 0x000fc400078ac0ff */
[----:B------:R-:W3:Y:S01]  /*2d50*/  @P1 LDC.64 R154, c[0x0][0x408] ;  /* 0x00010200ff9a1b82 */ /* 0x000ee20000000a00 */
[----:B0-----:R-:W-:Y:S01]  /*2d60*/  @P1 FMUL.FTZ R153, R159, R153 ;  /* 0x000000999f991220 */ /* 0x001fe20000410000 */
[----:B------:R-:W-:Y:S02]  /*2d70*/  @P1 FSEL R78, R78, RZ, P4 ;  /* 0x000000ff4e4e1208 */ /* 0x000fe40002000000 */
[----:B------:R-:W-:Y:S01]  /*2d80*/  @P1 FSEL R147, R147, RZ, P6 ;  /* 0x000000ff93931208 */ /* 0x000fe20003000000 */
[----:B------:R-:W-:Y:S01]  /*2d90*/  @P1 FMUL.FTZ R152, R153, R152 ;  /* 0x0000009899981220 */ /* 0x000fe20000410000 */
[----:B------:R-:W-:Y:S01]  /*2da0*/  @P1 F2FP.BF16.F32.PACK_AB R79, RZ, R78 ;  /* 0x0000004eff4f123e */ /* 0x000fe200000010ff */
[----:B------:R-:W-:Y:S01]  /*2db0*/  FFMA.FTZ R78, R112, R85, R86 ;  /* 0x00000055704e7223 */ /* 0x000fe20000010056 */
[----:B-1----:R-:W-:Y:S01]  /*2dc0*/  @P1 FMUL.FTZ R151, R176, R151 ;  /* 0x00000097b0971220 */ /* 0x002fe20000410000 */
[----:B------:R-:W-:Y:S02]  /*2dd0*/  @P1 LOP3.LUT P6, RZ, R88, 0xff000000, RZ, 0xc0, !PT ;  /* 0xff00000058ff1812 */ /* 0x000fe400078cc0ff */
[----:B------:R-:W-:Y:S01]  /*2de0*/  @P1 LOP3.LUT P4, RZ, R89, 0xff, RZ, 0xc0, !PT ;  /* 0x000000ff59ff1812 */ /* 0x000fe2000788c0ff */
[----:B------:R-:W-:Y:S01]  /*2df0*/  @P1 FMUL.FTZ R150, R151, R150 ;  /* 0x0000009697961220 */ /* 0x000fe20000410000 */
[----:B------:R-:W-:-:S02]  /*2e00*/  @P1 FSEL R149, R149, RZ, P5 ;  /* 0x000000ff95951208 */ /* 0x000fc40002800000 */
[----:B------:R-:W-:Y:S01]  /*2e10*/  @P1 FSEL R152, R152, RZ, P6 ;  /* 0x000000ff98981208 */ /* 0x000fe20003000000 */
[----:B--2---:R-:W-:Y:S01]  /*2e20*/  @P1 FMUL.FTZ R77, R178, R77 ;  /* 0x0000004db24d1220 */ /* 0x004fe20000410000 */
[C---:B------:R-:W-:Y:S02]  /*2e30*/  @P1 LOP3.LUT P5, RZ, R89.reuse, 0xff00, RZ, 0xc0, !PT ;  /* 0x0000ff0059ff1812 */ /* 0x040fe400078ac0ff */
[----:B------:R-:W-:Y:S01]  /*2e40*/  @P1 LOP3.LUT P6, RZ, R89, 0xff0000, RZ, 0xc0, !PT ;  /* 0x00ff000059ff1812 */ /* 0x000fe200078cc0ff */
[----:B------:R-:W-:Y:S01]  /*2e50*/  @P1 FMUL.FTZ R76, R77, R76 ;  /* 0x0000004c4d4c1220 */ /* 0x000fe20000410000 */
[----:B------:R-:W-:Y:S01]  /*2e60*/  FADD.FTZ R77, R109, -R78 ;  /* 0x8000004e6d4d7221 */ /* 0x000fe20000010000 */
[----:B------:R-:W-:Y:S01]  /*2e70*/  @P1 FSEL R150, R150, RZ, P4 ;  /* 0x000000ff96961208 */ /* 0x000fe20002000000 */
[----:B---3--:R-:W-:Y:S02]  /*2e80*/  @P1 FMUL.FTZ R155, R177, R155 ;  /* 0x0000009bb19b1220 */ /* 0x008fe40000410000 */
[----:B------:R-:W-:Y:S01]  /*2e90*/  FMUL.FTZ R153, R96, R77 ;  /* 0x0000004d60997220 */ /* 0x000fe20000410000 */
[----:B------:R-:W-:Y:S01]  /*2ea0*/  @P1 F2FP.BF16.F32.PACK_AB R147, RZ, R147 ;  /* 0x00000093ff93123e */ /* 0x000fe200000010ff */
[----:B------:R-:W-:Y:S01]  /*2eb0*/  @P1 FMUL.FTZ R154, R155, R154 ;  /* 0x0000009a9b9a1220 */ /* 0x000fe20000410000 */
[----:B------:R-:W-:-:S02]  /*2ec0*/  @P1 FSEL R76, R76, RZ, P6 ;  /* 0x000000ff4c4c1208 */ /* 0x000fc40003000000 */
[----:B------:R-:W-:Y:S02]  /*2ed0*/  @P1 F2FP.BF16.F32.PACK_AB R150, RZ, R150 ;  /* 0x00000096ff96123e */ /* 0x000fe400000010ff */
[----:B------:R-:W-:Y:S02]  /*2ee0*/  @P1 FSEL R154, R154, RZ, P5 ;  /* 0x000000ff9a9a1208 */ /* 0x000fe40002800000 */
[----:B------:R-:W-:Y:S02]  /*2ef0*/  @P1 F2FP.BF16.F32.PACK_AB R149, RZ, R149 ;  /* 0x00000095ff95123e */ /* 0x000fe400000010ff */
[----:B------:R-:W-:Y:S02]  /*2f00*/  @P1 F2FP.BF16.F32.PACK_AB R152, RZ, R152 ;  /* 0x00000098ff98123e */ /* 0x000fe400000010ff */
[----:B------:R-:W-:Y:S02]  /*2f10*/  @P1 F2FP.BF16.F32.PACK_AB R154, RZ, R154 ;  /* 0x0000009aff9a123e */ /* 0x000fe400000010ff */
[----:B------:R-:W-:-:S02]  /*2f20*/  @P1 F2FP.BF16.F32.PACK_AB R151, RZ, R76 ;  /* 0x0000004cff97123e */ /* 0x000fc400000010ff */
[----:B------:R-:W-:Y:S02]  /*2f30*/  @P1 PRMT R72, R147, 0x7610, R72 ;  /* 0x0000761093481816 */ /* 0x000fe40000000048 */
[----:B------:R-:W-:Y:S02]  /*2f40*/  FSEL R153, R153, RZ, P0 ;  /* 0x000000ff99997208 */ /* 0x000fe40000000000 */
[----:B------:R-:W-:Y:S02]  /*2f50*/  @P1 PRMT R73, R79, 0x7610, R73 ;  /* 0x000076104f491816 */ /* 0x000fe40000000049 */
        /* <DEDUP_REMOVED lines=10> */
[----:B------:R-:W-:Y:S01]  /*3000*/  FMUL.FTZ R147, R153, UR13 ;  /* 0x0000000d99937c20 */ /* 0x000fe20008410000 */
[----:B------:R-:W-:-:S03]  /*3010*/  ISETP.GE.U32.AND P0, PT, R88, RZ, PT ;  /* 0x000000ff5800720c */ /* 0x000fc60003f06070 */
[----:B------:R-:W-:Y:S01]  /*3020*/  FMUL.FTZ R147, R147, UR12 ;  /* 0x0000000c93937c20 */ /* 0x000fe20008410000 */
[----:B------:R-:W-:-:S04]  /*3030*/  ISETP.GE.U32.AND.EX P0, PT, R89, 0x1000000, PT, P0 ;  /* 0x010000005900780c */ /* 0x000fc80003f06100 */
[----:B------:R-:W-:-:S04]  /*3040*/  FSEL R147, R147, RZ, P0 ;  /* 0x000000ff93937208 */ /* 0x000fc80000000000 */
[----:B------:R-:W-:-:S04]  /*3050*/  F2FP.BF16.F32.PACK_AB R147, RZ, R147 ;  /* 0x00000093ff93723e */ /* 0x000fc800000010ff */
[----:B------:R-:W-:Y:S01]  /*3060*/  PRMT R75, R75, 0x5410, R147 ;  /* 0x000054104b4b7816 */ /* 0x000fe20000000093 */
[----:B------:R-:W-:Y:S06]  /*3070*/  BRA `(.L_x_541) ;  /* 0x0000000800f87947 */ /* 0x000fec0003800000 */
.L_x_525:
[----:B------:R-:W-:Y:S01]  /*3080*/  MOV R174, UR20 ;  /* 0x0000001400ae7c02 */ /* 0x000fe20008000f00 */
[----:B------:R-:W-:-:S03]  /*3090*/  IMAD.U32 R175, RZ, RZ, UR21 ;  /* 0x00000015ffaf7e24 */ /* 0x000fc6000f8e00ff */
[----:B------:R-:W-:-:S04]  /*30a0*/  ISETP.NE.U32.AND P0, PT, R174, RZ, PT ;  /* 0x000000ffae00720c */ /* 0x000fc80003f05070 */
[----:B------:R-:W-:-:S13]  /*30b0*/  ISETP.NE.AND.EX P0, PT, R175, RZ, PT, P0 ;  /* 0x000000ffaf00720c */ /* 0x000fda0003f05300 */
[----:B------:R-:W-:Y:S05]  /*30c0*/  @P0 BRA `(.L_x_542) ;  /* 0x00000004006c0947 */ /* 0x000fea0003800000 */
[----:B------:R-:W-:Y:S01]  /*30d0*/  ISETP.GT.AND P0, PT, R94, RZ, PT ;  /* 0x000000ff5e00720c */ /* 0x000fe20003f04270 */
[----:B------:R-:W0:Y:S01]  /*30e0*/  @P1 LDC.64 R152, c[0x0][0x408] ;  /* 0x00010200ff981b82 */ /* 0x000e220000000a00 */
[----:B------:R-:W-:Y:S01]  /*30f0*/  SHF.L.U32 R158, R155, 0x10, RZ ;  /* 0x000000109b9e7819 */ /* 0x000fe200000006ff */
[----:B------:R-:W-:Y:S01]  /*3100*/  IMAD.U32 R176, R154, 0x10000, RZ ;  /* 0x000100009ab07824 */ /* 0x000fe200078e00ff */
[----:B------:R-:W-:Y:S01]  /*3110*/  SHF.L.U32 R157, R8, 0x10, RZ ;  /* 0x00000010089d7819 */ /* 0x000fe200000006ff */
[----:B------:R-:W-:Y:S01]  /*3120*/  IMAD.U32 R149, R149, 0x10000, RZ ;  /* 0x0001000095957824 */ /* 0x000fe200078e00ff */
[----:B------:R-:W-:Y:S02]  /*3130*/  SHF.L.U32 R179, R9, 0x10, RZ ;  /* 0x0000001009b37819 */ /* 0x000fe400000006ff */
[----:B------:R-:W-:Y:S01]  /*3140*/  SHF.L.U32 R178, R10, 0x10, RZ ;  /* 0x000000100ab27819 */ /* 0x000fe200000006ff */
[----:B------:R-:W1:Y:S01]  /*3150*/  @P1 LDC.64 R150, c[0x0][0x408] ;  /* 0x00010200ff961b82 */ /* 0x000e620000000a00 */
[----:B------:R-:W-:-:S02]  /*3160*/  @P1 LOP3.LUT P4, RZ, R88, 0xff, RZ, 0xc0, !PT ;  /* 0x000000ff58ff1812 */ /* 0x000fc4000788c0ff */
[----:B------:R-:W-:Y:S01]  /*3170*/  @P1 LOP3.LUT P5, RZ, R88, 0xff00, RZ, 0xc0, !PT ;  /* 0x0000ff0058ff1812 */ /* 0x000fe200078ac0ff */
[-CC-:B------:R-:W-:Y:S01]  /*3180*/  @P0 FFMA.FTZ R156, R106, R85.reuse, R86.reuse ;  /* 0x000000556a9c0223 */ /* 0x180fe20000010056 */
[-CC-:B------:R-:W-:Y:S01]  /*3190*/  @P0 FFMA.FTZ R159, R3, R85.reuse, R86.reuse ;  /* 0x00000055039f0223 */ /* 0x180fe20000010056 */
[-CC-:B------:R-:W-:Y:S01]  /*31a0*/  @P0 FFMA.FTZ R154, R108, R85.reuse, R86.reuse ;  /* 0x000000556c9a0223 */ /* 0x180fe20000010056 */
[-C--:B------:R-:W-:Y:S01]  /*31b0*/  @P0 FFMA.FTZ R161, R99, R85.reuse, R86 ;  /* 0x0000005563a10223 */ /* 0x080fe20000010056 */
[----:B------:R-:W-:Y:S01]  /*31c0*/  @P0 FADD.FTZ R155, R103, -R156 ;  /* 0x8000009c679b0221 */ /* 0x000fe20000010000 */
[----:B------:R-:W-:Y:S01]  /*31d0*/  @P0 FADD.FTZ R159, R98, -R159 ;  /* 0x8000009f629f0221 */ /* 0x000fe20000010000 */
[----:B------:R-:W-:Y:S01]  /*31e0*/  @P0 FFMA.FTZ R180, R110, R85, R86 ;  /* 0x000000556eb40223 */ /* 0x000fe20000010056 */
[----:B------:R-:W-:Y:S01]  /*31f0*/  @P0 FADD.FTZ R161, R102, -R161 ;  /* 0x800000a166a10221 */ /* 0x000fe20000010000 */
[C---:B------:R-:W-:Y:S01]  /*3200*/  @P0 FFMA.FTZ R158, R96.reuse, R155, R158 ;  /* 0x0000009b609e0223 */ /* 0x040fe2000001009e */
[----:B------:R-:W-:Y:S01]  /*3210*/  @P0 FFMA.FTZ R155, R97, R85, R86 ;  /* 0x00000055619b0223 */ /* 0x000fe20000010056 */
[C---:B------:R-:W-:Y:S01]  /*3220*/  @P0 FFMA.FTZ R157, R96.reuse, R159, R157 ;  /* 0x0000009f609d0223 */ /* 0x040fe2000001009d */
[----:B------:R-:W-:Y:S01]  /*3230*/  @P0 FADD.FTZ R159, R105, -R154 ;  /* 0x8000009a699f0221 */ /* 0x000fe20000010000 */
[----:B------:R-:W-:Y:S01]  /*3240*/  @P0 FFMA.FTZ R178, R96, R161, R178 ;  /* 0x000000a160b20223 */ /* 0x000fe200000100b2 */
[----:B------:R-:W-:Y:S01]  /*3250*/  @P0 FADD.FTZ R155, R100, -R155 ;  /* 0x8000009b649b0221 */ /* 0x000fe20000010000 */
[----:B0-----:R-:W-:Y:S01]  /*3260*/  @P1 FMUL.FTZ R153, R157, R153 ;  /* 0x000000999d991220 */ /* 0x001fe20000410000 */
[C---:B------:R-:W-:Y:S01]  /*3270*/  @P0 FFMA.FTZ R176, R96.reuse, R159, R176 ;  /* 0x0000009f60b00223 */ /* 0x040fe200000100b0 */
[----:B------:R-:W0:Y:S01]  /*3280*/  @P1 LDC.64 R156, c[0x0][0x408] ;  /* 0x00010200ff9c1b82 */ /* 0x000e220000000a00 */
[----:B------:R-:W-:Y:S01]  /*3290*/  @P0 FFMA.FTZ R179, R96, R155, R179 ;  /* 0x0000009b60b30223 */ /* 0x000fe200000100b3 */
[----:B------:R-:W-:Y:S01]  /*32a0*/  @P0 FFMA.FTZ R181, R101, R85, R86 ;  /* 0x0000005565b50223 */ /* 0x000fe20000010056 */
[----:B------:R-:W-:Y:S01]  /*32b0*/  @P0 FADD.FTZ R180, R107, -R180 ;  /* 0x800000b46bb40221 */ /* 0x000fe20000010000 */
[----:B-1----:R-:W-:Y:S01]  /*32c0*/  @P1 FMUL.FTZ R177, R158, R151 ;  /* 0x000000979eb11220 */ /* 0x002fe20000410000 */
[----:B------:R-:W-:Y:S01]  /*32d0*/  @P1 FMUL.FTZ R151, R153, R152 ;  /* 0x0000009899971220 */ /* 0x000fe20000410000 */
[----:B------:R-:W-:Y:S01]  /*32e0*/  @P0 FADD.FTZ R182, R104, -R181 ;  /* 0x800000b568b60221 */ /* 0x000fe20000010000 */
[----:B------:R-:W-:Y:S01]  /*32f0*/  @P0 FFMA.FTZ R149, R96, R180, R149 ;  /* 0x000000b460950223 */ /* 0x000fe20000010095 */
[----:B------:R-:W1:Y:S01]  /*3300*/  @P1 LDC.64 R154, c[0x0][0x408] ;  /* 0x00010200ff9a1b82 */ /* 0x000e620000000a00 */
[----:B------:R-:W-:Y:S01]  /*3310*/  @P1 FMUL.FTZ R150, R177, R150 ;  /* 0x00000096b1961220 */ /* 0x000fe20000410000 */
[----:B------:R-:W-:-:S02]  /*3320*/  SHF.L.U32 R177, R11, 0x10, RZ ;  /* 0x000000100bb17819 */ /* 0x000fc400000006ff */
[----:B------:R-:W-:Y:S02]  /*3330*/  @P1 FSEL R151, R151, RZ, P4 ;  /* 0x000000ff97971208 */ /* 0x000fe40002000000 */
[----:B------:R-:W-:Y:S01]  /*3340*/  @P1 FSEL R150, R150, RZ, P5 ;  /* 0x000000ff96961208 */ /* 0x000fe20002800000 */
[----:B------:R-:W-:Y:S01]  /*3350*/  @P0 FFMA.FTZ R177, R96, R182, R177 ;  /* 0x000000b660b10223 */ /* 0x000fe200000100b1 */
[----:B------:R-:W2:Y:S01]  /*3360*/  @P1 LDC.64 R158, c[0x0][0x408] ;  /* 0x00010200ff9e1b82 */ /* 0x000ea20000000a00 */
[C---:B------:R-:W-:Y:S02]  /*3370*/  @P1 LOP3.LUT P6, RZ, R88.reuse, 0xff0000, RZ, 0xc0, !PT ;  /* 0x00ff000058ff1812 */ /* 0x040fe400078cc0ff */
[----:B------:R-:W-:Y:S02]  /*3380*/  @P1 LOP3.LUT P4, RZ, R88, 0xff000000, RZ, 0xc0, !PT ;  /* 0xff00000058ff1812 */ /* 0x000fe4000788c0ff */
[----:B------:R-:W-:Y:S02]  /*3390*/  @P1 LOP3.LUT P5, RZ, R89, 0xff, RZ, 0xc0, !PT ;  /* 0x000000ff59ff1812 */ /* 0x000fe400078ac0ff */
[----:B------:R-:W-:Y:S01]  /*33a0*/  @P1 F2FP.BF16.F32.PACK_AB R151, RZ, R151 ;  /* 0x00000097ff97123e */ /* 0x000fe200000010ff */
[----:B------:R-:W3:Y:S01]  /*33b0*/  @P1 LDC.64 R160, c[0x0][0x408] ;  /* 0x00010200ffa01b82 */ /* 0x000ee20000000a00 */
[----:B0-----:R-:W-:Y:S01]  /*33c0*/  @P1 FMUL.FTZ R157, R176, R157 ;  /* 0x0000009db09d1220 */ /* 0x001fe20000410000 */
[----:B------:R-:W-:-:S02]  /*33d0*/  @P1 F2FP.BF16.F32.PACK_AB R150, RZ, R150 ;  /* 0x00000096ff96123e */ /* 0x000fc400000010ff */
[----:B------:R-:W-:Y:S01]  /*33e0*/  @P1 PRMT R72, R151, 0x7610, R72 ;  /* 0x0000761097481816 */ /* 0x000fe20000000048 */
[----:B------:R-:W-:-:S03]  /*33f0*/  @P1 FMUL.FTZ R156, R157, R156 ;  /* 0x0000009c9d9c1220 */ /* 0x000fc60000410000 */
[----:B------:R-:W0:Y:S01]  /*3400*/  @P1 LDC.64 R152, c[0x0][0x408] ;  /* 0x00010200ff981b82 */ /* 0x000e220000000a00 */
[----:B-1----:R-:W-:Y:S01]  /*3410*/  @P1 FMUL.FTZ R155, R179, R155 ;  /* 0x0000009bb39b1220 */ /* 0x002fe20000410000 */
[----:B------:R-:W-:Y:S02]  /*3420*/  @P1 FSEL R156, R156, RZ, P4 ;  /* 0x000000ff9c9c1208 */ /* 0x000fe40002000000 */
[----:B------:R-:W-:Y:S01]  /*3430*/  @P1 LOP3.LUT P4, RZ, R89, 0xff0000, RZ, 0xc0, !PT ;  /* 0x00ff000059ff1812 */ /* 0x000fe2000788c0ff */
[----:B------:R-:W-:Y:S01]  /*3440*/  @P1 FMUL.FTZ R154, R155, R154 ;  /* 0x0000009a9b9a1220 */ /* 0x000fe20000410000 */
[----:B------:R-:W-:Y:S01]  /*3450*/  @P1 F2FP.BF16.F32.PACK_AB R156, RZ, R156 ;  /* 0x0000009cff9c123e */ /* 0x000fe200000010ff */
[----:B--2---:R-:W-:Y:S01]  /*3460*/  @P1 FMUL.FTZ R159, R178, R159 ;  /* 0x0000009fb29f1220 */ /* 0x004fe20000410000 */
[----:B------:R-:W-:Y:S02]  /*3470*/  @P1 PRMT R72, R72, 0x5410, R150 ;  /* 0x0000541048481816 */ /* 0x000fe40000000096 */
[----:B------:R-:W-:Y:S01]  /*3480*/  @P1 FSEL R154, R154, RZ, P6 ;  /* 0x000000ff9a9a1208 */ /* 0x000fe20003000000 */
[----:B------:R-:W-:Y:S01]  /*3490*/  @P1 FMUL.FTZ R158, R159, R158 ;  /* 0x0000009e9f9e1220 */ /* 0x000fe20000410000 */
[----:B------:R-:W-:-:S02]  /*34a0*/  @P1 LOP3.LUT P6, RZ, R89, 0xff00, RZ, 0xc0, !PT ;  /* 0x0000ff0059ff1812 */ /* 0x000fc400078cc0ff */
[----:B------:R-:W-:Y:S01]  /*34b0*/  @P1 F2FP.BF16.F32.PACK_AB R154, RZ, R154 ;  /* 0x0000009aff9a123e */ /* 0x000fe200000010ff */
[----:B---3--:R-:W-:Y:S01]  /*34c0*/  @P1 FMUL.FTZ R161, R149, R161 ;  /* 0x000000a195a11220 */ /* 0x008fe20000410000 */
[----:B------:R-:W-:Y:S02]  /*34d0*/  @P1 FSEL R158, R158, RZ, P5 ;  /* 0x000000ff9e9e1208 */ /* 0x000fe40002800000 */
[----:B------:R-:W-:Y:S01]  /*34e0*/  @P1 PRMT R73, R154, 0x7610, R73 ;  /* 0x000076109a491816 */ /* 0x000fe20000000049 */
[----:B------:R-:W-:Y:S01]  /*34f0*/  @P1 FMUL.FTZ R160, R161, R160 ;  /* 0x000000a0a1a01220 */ /* 0x000fe20000410000 */
[----:B------:R-:W-:Y:S02]  /*3500*/  @P1 F2FP.BF16.F32.PACK_AB R158, RZ, R158 ;  /* 0x0000009eff9e123e */ /* 0x000fe400000010ff */
[----:B------:R-:W-:Y:S01]  /*3510*/  @P1 PRMT R73, R73, 0x5410, R156 ;  /* 0x0000541049491816 */ /* 0x000fe2000000009c */
[----:B0-----:R-:W-:Y:S01]  /*3520*/  @P1 FMUL.FTZ R153, R177, R153 ;  /* 0x00000099b1991220 */ /* 0x001fe20000410000 */
[----:B------:R-:W-:-:S02]  /*3530*/  @P1 FSEL R160, R160, RZ, P6 ;  /* 0x000000ffa0a01208 */ /* 0x000fc40003000000 */
[----:B------:R-:W-:Y:S01]  /*3540*/  @P1 PRMT R74, R158, 0x7610, R74 ;  /* 0x000076109e4a1816 */ /* 0x000fe2000000004a */
[----:B------:R-:W-:Y:S01]  /*3550*/  @P1 FMUL.FTZ R152, R153, R152 ;  /* 0x0000009899981220 */ /* 0x000fe20000410000 */
[----:B------:R-:W-:-:S04]  /*3560*/  @P1 F2FP.BF16.F32.PACK_AB R160, RZ, R160 ;  /* 0x000000a0ffa0123e */ /* 0x000fc800000010ff */
[----:B------:R-:W-:Y:S02]  /*3570*/  @P1 FSEL R152, R152, RZ, P4 ;  /* 0x000000ff98981208 */ /* 0x000fe40002000000 */
[----:B------:R-:W-:Y:S02]  /*3580*/  @P1 PRMT R74, R74, 0x5410, R160 ;  /* 0x000054104a4a1816 */ /* 0x000fe400000000a0 */
[----:B------:R-:W-:-:S04]  /*3590*/  @P1 F2FP.BF16.F32.PACK_AB R152, RZ, R152 ;  /* 0x00000098ff98123e */ /* 0x000fc800000010ff */
[----:B------:R-:W-:Y:S01]  /*35a0*/  @P1 PRMT R75, R152, 0x7610, R75 ;  /* 0x00007610984b1816 */ /* 0x000fe2000000004b */
[----:B------:R-:W-:Y:S06]  /*35b0*/  @!P1 BRA `(.L_x_541) ;  /* 0x0000000400a89947 */ /* 0x000fec0003800000 */
[----:B------:R-:W-:Y:S01]  /*35c0*/  @P0 FFMA.FTZ R150, R112, R85, R86 ;  /* 0x0000005570960223 */ /* 0x000fe20000010056 */
[----:B------:R-:W-:-:S03]  /*35d0*/  SHF.L.U32 R147, R147, 0x10, RZ ;  /* 0x0000001093937819 */ /* 0x000fc600000006ff */
[----:B------:R-:W-:-:S04]  /*35e0*/  @P0 FADD.FTZ R150, R109, -R150 ;  /* 0x800000966d960221 */ /* 0x000fc80000010000 */
[----:B------:R-:W-:Y:S01]  /*35f0*/  @P0 FFMA.FTZ R147, R96, R150, R147 ;  /* 0x0000009660930223 */ /* 0x000fe20000010093 */
        /* <DEDUP_REMOVED lines=8> */
.L_x_542:
[----:B------:R-:W-:Y:S01]  /*3680*/  ISETP.GT.AND P0, PT, R94, RZ, PT ;  /* 0x000000ff5e00720c */ /* 0x000fe20003f04270 */
[--C-:B------:R-:W-:Y:S01]  /*3690*/  @P4 FFMA.FTZ R77, R3, R85, R86.reuse ;  /* 0x00000055034d4223 */ /* 0x100fe20000010056 */
[----:B------:R-:W-:Y:S01]  /*36a0*/  SHF.L.U32 R179, R154, 0x10, RZ ;  /* 0x000000109ab37819 */ /* 0x000fe200000006ff */
[----:B------:R-:W-:Y:S01]  /*36b0*/  IMAD.U32 R176, R155, 0x10000, RZ ;  /* 0x000100009bb07824 */ /* 0x000fe200078e00ff */
[----:B------:R-:W-:Y:S01]  /*36c0*/  SHF.L.U32 R177, R8, 0x10, RZ ;  /* 0x0000001008b17819 */ /* 0x000fe200000006ff */
[----:B------:R-:W-:Y:S01]  /*36d0*/  @P4 FADD.FTZ R77, R98, -R77 ;  /* 0x8000004d624d4221 */ /* 0x000fe20000010000 */
[----:B------:R-:W-:Y:S01]  /*36e0*/  IMAD.U32 R178, R9, 0x10000, RZ ;  /* 0x0001000009b27824 */ /* 0x000fe200078e00ff */
[----:B------:R-:W0:Y:S01]  /*36f0*/  @P1 LDC.64 R152, c[0x0][0x408] ;  /* 0x00010200ff981b82 */ /* 0x000e220000000a00 */
[----:B------:R-:W-:Y:S01]  /*3700*/  SHF.L.U32 R183, R147, 0x10, RZ ;  /* 0x0000001093b77819 */ /* 0x000fe200000006ff */
[----:B------:R-:W-:Y:S01]  /*3710*/  @P4 FFMA.FTZ R177, R96, R77, R177 ;  /* 0x0000004d60b14223 */ /* 0x000fe200000100b1 */
[----:B------:R-:W-:Y:S01]  /*3720*/  SHF.L.U32 R182, R11, 0x10, RZ ;  /* 0x000000100bb67819 */ /* 0x000fe200000006ff */
[----:B------:R-:W-:Y:S01]  /*3730*/  IMAD.U32 R181, R10, 0x10000, RZ ;  /* 0x000100000ab57824 */ /* 0x000fe200078e00ff */
[----:B------:R-:W-:Y:S01]  /*3740*/  SHF.L.U32 R180, R149, 0x10, RZ ;  /* 0x0000001095b47819 */ /* 0x000fe200000006ff */
[-CC-:B------:R-:W-:Y:S01]  /*3750*/  @P0 FFMA.FTZ R76, R106, R85.reuse, R86.reuse ;  /* 0x000000556a4c0223 */ /* 0x180fe20000010056 */
[-CC-:B------:R-:W-:Y:S01]  /*3760*/  @P0 FFMA.FTZ R78, R108, R85.reuse, R86.reuse ;  /* 0x000000556c4e0223 */ /* 0x180fe20000010056 */
[-C--:B------:R-:W-:Y:S01]  /*3770*/  @P0 FFMA.FTZ R151, R97, R85.reuse, R86 ;  /* 0x0000005561970223 */ /* 0x080fe20000010056 */
[----:B------:R-:W1:Y:S01]  /*3780*/  @P1 LDC.64 R154, c[0x0][0x408] ;  /* 0x00010200ff9a1b82 */ /* 0x000e620000000a00 */
[----:B------:R-:W-:Y:S01]  /*3790*/  @P0 FADD.FTZ R79, R103, -R76 ;  /* 0x8000004c674f0221 */ /* 0x000fe20000010000 */
[----:B------:R-:W-:Y:S01]  /*37a0*/  @P0 FADD.FTZ R78, R105, -R78 ;  /* 0x8000004e694e0221 */ /* 0x000fe20000010000 */
[----:B------:R-:W-:Y:S01]  /*37b0*/  @P0 FADD.FTZ R151, R100, -R151 ;  /* 0x8000009764970221 */ /* 0x000fe20000010000 */
[----:B------:R-:W-:Y:S01]  /*37c0*/  @P0 FFMA.FTZ R147, R99, R85, R86 ;  /* 0x0000005563930223 */ /* 0x000fe20000010056 */
[C---:B------:R-:W-:Y:S01]  /*37d0*/  @P0 FFMA.FTZ R176, R96.reuse, R79, R176 ;  /* 0x0000004f60b00223 */ /* 0x040fe200000100b0 */
[C---:B------:R-:W-:Y:S01]  /*37e0*/  @P0 FFMA.FTZ R179, R96.reuse, R78, R179 ;  /* 0x0000004e60b30223 */ /* 0x040fe200000100b3 */
[----:B------:R-:W-:Y:S01]  /*37f0*/  @P0 FFMA.FTZ R178, R96, R151, R178 ;  /* 0x0000009760b20223 */ /* 0x000fe200000100b2 */
[----:B------:R-:W2:Y:S01]  /*3800*/  @P1 LDC.64 R76, c[0x0][0x408] ;  /* 0x00010200ff4c1b82 */ /* 0x000ea20000000a00 */
[-CC-:B------:R-:W-:Y:S01]  /*3810*/  @P0 FFMA.FTZ R185, R101, R85.reuse, R86.reuse ;  /* 0x0000005565b90223 */ /* 0x180fe20000010056 */
[-CC-:B------:R-:W-:Y:S01]  /*3820*/  @P0 FFMA.FTZ R184, R110, R85.reuse, R86.reuse ;  /* 0x000000556eb80223 */ /* 0x180fe20000010056 */
[----:B------:R-:W-:Y:S01]  /*3830*/  @P0 FFMA.FTZ R186, R112, R85, R86 ;  /* 0x0000005570ba0223 */ /* 0x000fe20000010056 */
[----:B------:R-:W-:Y:S01]  /*3840*/  @P0 FADD.FTZ R147, R102, -R147 ;  /* 0x8000009366930221 */ /* 0x000fe20000010000 */
[----:B------:R-:W-:Y:S01]  /*3850*/  @P0 FADD.FTZ R185, R104, -R185 ;  /* 0x800000b968b90221 */ /* 0x000fe20000010000 */
[----:B------:R-:W-:Y:S01]  /*3860*/  @P0 FADD.FTZ R149, R107, -R184 ;  /* 0x800000b86b950221 */ /* 0x000fe20000010000 */
[----:B------:R-:W-:Y:S01]  /*3870*/  @P0 FADD.FTZ R186, R109, -R186 ;  /* 0x800000ba6dba0221 */ /* 0x000fe20000010000 */
[----:B------:R-:W3:Y:S01]  /*3880*/  @P1 LDC.64 R78, c[0x0][0x408] ;  /* 0x00010200ff4e1b82 */ /* 0x000ee20000000a00 */
[----:B0-----:R-:W-:Y:S01]  /*3890*/  @P1 FMUL.FTZ R153, R179, R153 ;  /* 0x00000099b3991220 */ /* 0x001fe20000410000 */
[C---:B------:R-:W-:Y:S01]  /*38a0*/  @P0 FFMA.FTZ R181, R96.reuse, R147, R181 ;  /* 0x0000009360b50223 */ /* 0x040fe200000100b5 */
[C---:B------:R-:W-:Y:S01]  /*38b0*/  @P0 FFMA.FTZ R182, R96.reuse, R185, R182 ;  /* 0x000000b960b60223 */ /* 0x040fe200000100b6 */
[C---:B------:R-:W-:Y:S01]  /*38c0*/  @P0 FFMA.FTZ R180, R96.reuse, R149, R180 ;  /* 0x0000009560b40223 */ /* 0x040fe200000100b4 */
[----:B------:R-:W-:Y:S01]  /*38d0*/  @P0 FFMA.FTZ R183, R96, R186, R183 ;  /* 0x000000ba60b70223 */ /* 0x000fe200000100b7 */
[----:B------:R-:W-:Y:S01]  /*38e0*/  @P1 FMUL.FTZ R152, R153, R152 ;  /* 0x0000009899981220 */ /* 0x000fe20000410000 */
[C---:B------:R-:W-:Y:S01]  /*38f0*/  @P1 LOP3.LUT P0, RZ, R88.reuse, 0xff, RZ, 0xc0, !PT ;  /* 0x000000ff58ff1812 */ /* 0x040fe2000780c0ff */
[----:B------:R-:W0:Y:S01]  /*3900*/  @P1 LDC.64 R150, c[0x0][0x408] ;  /* 0x00010200ff961b82 */ /* 0x000e220000000a00 */
[----:B-1----:R-:W-:Y:S01]  /*3910*/  @P1 FMUL.FTZ R155, R181, R155 ;  /* 0x0000009bb59b1220 */ /* 0x002fe20000410000 */
[----:B------:R-:W-:-:S02]  /*3920*/  @P1 LOP3.LUT P4, RZ, R88, 0xff00, RZ, 0xc0, !PT ;  /* 0x0000ff0058ff1812 */ /* 0x000fc4000788c0ff */
[C---:B------:R-:W-:Y:S01]  /*3930*/  @P1 LOP3.LUT P6, RZ, R88.reuse, 0xff000000, RZ, 0xc0, !PT ;  /* 0xff00000058ff1812 */ /* 0x040fe200078cc0ff */
[----:B------:R-:W-:Y:S01]  /*3940*/  @P1 FMUL.FTZ R154, R155, R154 ;  /* 0x0000009a9b9a1220 */ /* 0x000fe20000410000 */
[----:B------:R-:W-:Y:S02]  /*3950*/  @P1 LOP3.LUT P5, RZ, R88, 0xff0000, RZ, 0xc0, !PT ;  /* 0x00ff000058ff1812 */ /* 0x000fe400078ac0ff */
[----:B------:R-:W1:Y:S01]  /*3960*/  @P1 LDC.64 R158, c[0x0][0x408] ;  /* 0x00010200ff9e1b82 */ /* 0x000e620000000a00 */
[----:B--2---:R-:W-:Y:S01]  /*3970*/  @P1 FMUL.FTZ R77, R177, R77 ;  /* 0x0000004db14d1220 */ /* 0x004fe20000410000 */
[----:B------:R-:W-:Y:S02]  /*3980*/  @P1 FSEL R152, R152, RZ, P6 ;  /* 0x000000ff98981208 */ /* 0x000fe40003000000 */
[----:B------:R-:W-:Y:S01]  /*3990*/  @P1 LOP3.LUT P6, RZ, R89, 0xff, RZ, 0xc0, !PT ;  /* 0x000000ff59ff1812 */ /* 0x000fe200078cc0ff */
[----:B------:R-:W-:Y:S01]  /*39a0*/  @P1 FMUL.FTZ R76, R77, R76 ;  /* 0x0000004c4d4c1220 */ /* 0x000fe20000410000 */
[----:B------:R-:W-:-:S02]  /*39b0*/  @P1 F2FP.BF16.F32.PACK_AB R152, RZ, R152 ;  /* 0x00000098ff98123e */ /* 0x000fc400000010ff */
[----:B------:R-:W2:Y:S01]  /*39c0*/  @P1 LDC.64 R160, c[0x0][0x408] ;  /* 0x00010200ffa01b82 */ /* 0x000ea20000000a00 */
[----:B---3--:R-:W-:Y:S01]  /*39d0*/  @P1 FMUL.FTZ R79, R176, R79 ;  /* 0x0000004fb04f1220 */ /* 0x008fe20000410000 */
[----:B------:R-:W-:Y:S02]  /*39e0*/  @P1 FSEL R76, R76, RZ, P0 ;  /* 0x000000ff4c4c1208 */ /* 0x000fe40000000000 */
[----:B------:R-:W-:Y:S01]  /*39f0*/  @P1 ISETP.GE.U32.AND P0, PT, R88, RZ, PT ;  /* 0x000000ff5800120c */ /* 0x000fe20003f06070 */
[----:B------:R-:W-:Y:S01]  /*3a00*/  @P1 FMUL.FTZ R78, R79, R78 ;  /* 0x0000004e4f4e1220 */ /* 0x000fe20000410000 */
[----:B------:R-:W-:Y:S02]  /*3a10*/  @P1 FSEL R154, R154, RZ, P6 ;  /* 0x000000ff9a9a1208 */ /* 0x000fe40003000000 */
[----:B------:R-:W3:Y:S01]  /*3a20*/  @P1 LDC.64 R156, c[0x0][0x408] ;  /* 0x00010200ff9c1b82 */ /* 0x000ee20000000a00 */
[----:B0-----:R-:W-:Y:S01]  /*3a30*/  @P1 FMUL.FTZ R151, R178, R151 ;  /* 0x00000097b2971220 */ /* 0x001fe20000410000 */
[----:B------:R-:W-:-:S02]  /*3a40*/  @P1 FSEL R78, R78, RZ, P4 ;  /* 0x000000ff4e4e1208 */ /* 0x000fc40002000000 */
[----:B------:R-:W-:Y:S01]  /*3a50*/  @P1 LOP3.LUT P4, RZ, R89, 0xff0000, RZ, 0xc0, !PT ;  /* 0x00ff000059ff1812 */ /* 0x000fe2000788c0ff */
[----:B------:R-:W-:Y:S01]  /*3a60*/  @P1 FMUL.FTZ R150, R151, R150 ;  /* 0x0000009697961220 */ /* 0x000fe20000410000 */
[----:B------:R-:W-:Y:S01]  /*3a70*/  @P1 ISETP.GE.U32.AND.EX P0, PT, R89, 0x1000000, PT, P0 ;  /* 0x010000005900180c */ /* 0x000fe20003f06100 */
[----:B-1----:R-:W-:Y:S01]  /*3a80*/  @P1 FMUL.FTZ R159, R182, R159 ;  /* 0x0000009fb69f1220 */ /* 0x002fe20000410000 */
[----:B------:R-:W-:Y:S02]  /*3a90*/  @P1 F2FP.BF16.F32.PACK_AB R147, RZ, R76 ;  /* 0x0000004cff93123e */ /* 0x000fe400000010ff */
[----:B------:R-:W-:Y:S01]  /*3aa0*/  @P1 FSEL R150, R150, RZ, P5 ;  /* 0x000000ff96961208 */ /* 0x000fe20002800000 */
[----:B------:R-:W-:Y:S01]  /*3ab0*/  @P1 FMUL.FTZ R158, R159, R158 ;  /* 0x0000009e9f9e1220 */ /* 0x000fe20000410000 */
[----:B------:R-:W-:Y:S02]  /*3ac0*/  @P1 LOP3.LUT P5, RZ, R89, 0xff00, RZ, 0xc0, !PT ;  /* 0x0000ff0059ff1812 */ /* 0x000fe400078ac0ff */
[----:B------:R-:W-:Y:S01]  /*3ad0*/  @P1 F2FP.BF16.F32.PACK_AB R150, RZ, R150 ;  /* 0x00000096ff96123e */ /* 0x000fe200000010ff */
[----:B--2---:R-:W-:Y:S01]  /*3ae0*/  @P1 FMUL.FTZ R161, R180, R161 ;  /* 0x000000a1b4a11220 */ /* 0x004fe20000410000 */
[----:B------:R-:W-:-:S02]  /*3af0*/  @P1 FSEL R158, R158, RZ, P4 ;  /* 0x000000ff9e9e1208 */ /* 0x000fc40002000000 */
[----:B------:R-:W-:Y:S01]  /*3b00*/  @P1 F2FP.BF16.F32.PACK_AB R154, RZ, R154 ;  /* 0x0000009aff9a123e */ /* 0x000fe200000010ff */
[----:B------:R-:W-:Y:S01]  /*3b10*/  @P1 FMUL.FTZ R160, R161, R160 ;  /* 0x000000a0a1a01220 */ /* 0x000fe20000410000 */
[----:B------:R-:W-:Y:S02]  /*3b20*/  @P1 F2FP.BF16.F32.PACK_AB R158, RZ, R158 ;  /* 0x0000009eff9e123e */ /* 0x000fe400000010ff */
[----:B------:R-:W-:Y:S01]  /*3b30*/  @P1 F2FP.BF16.F32.PACK_AB R149, RZ, R78 ;  /* 0x0000004eff95123e */ /* 0x000fe200000010ff */
[----:B---3--:R-:W-:Y:S01]  /*3b40*/  @P1 FMUL.FTZ R157, R183, R157 ;  /* 0x0000009db79d1220 */ /* 0x008fe20000410000 */
[----:B------:R-:W-:Y:S02]  /*3b50*/  @P1 FSEL R160, R160, RZ, P5 ;  /* 0x000000ffa0a01208 */ /* 0x000fe40002800000 */
[----:B------:R-:W-:Y:S01]  /*3b60*/  @P1 PRMT R72, R147, 0x7610, R72 ;  /* 0x0000761093481816 */ /* 0x000fe20000000048 */
[----:B------:R-:W-:Y:S01]  /*3b70*/  @P1 FMUL.FTZ R156, R157, R156 ;  /* 0x0000009c9d9c1220 */ /* 0x000fe20000410000 */
[----:B------:R-:W-:-:S02]  /*3b80*/  @P1 F2FP.BF16.F32.PACK_AB R160, RZ, R160 ;  /* 0x000000a0ffa0123e */ /* 0x000fc400000010ff */
[----:B------:R-:W-:Y:S02]  /*3b90*/  @P1 PRMT R73, R150, 0x7610, R73 ;  /* 0x0000761096491816 */ /* 0x000fe40000000049 */
[----:B------:R-:W-:Y:S02]  /*3ba0*/  @P1 FSEL R156, R156, RZ, P0 ;  /* 0x000000ff9c9c1208 */ /* 0x000fe40000000000 */
[----:B------:R-:W-:Y:S02]  /*3bb0*/  @P1 PRMT R74, R154, 0x7610, R74 ;  /* 0x000076109a4a1816 */ /* 0x000fe4000000004a */
[----:B------:R-:W-:Y:S02]  /*3bc0*/  @P1 F2FP.BF16.F32.PACK_AB R156, RZ, R156 ;  /* 0x0000009cff9c123e */ /* 0x000fe400000010ff */
[----:B------:R-:W-:Y:S02]  /*3bd0*/  @P1 PRMT R75, R158, 0x7610, R75 ;  /* 0x000076109e4b1816 */ /* 0x000fe4000000004b */
[----:B------:R-:W-:-:S02]  /*3be0*/  F2FP.BF16.F32.PACK_AB R76, R176, R177 ;  /* 0x000000b1b04c723e */ /* 0x000fc400000010ff */
[----:B------:R-:W-:Y:S02]  /*3bf0*/  F2FP.BF16.F32.PACK_AB R77, R179, R178 ;  /* 0x000000b2b34d723e */ /* 0x000fe400000010ff */
[----:B------:R-:W-:Y:S02]  /*3c00*/  F2FP.BF16.F32.PACK_AB R78, R180, R181 ;  /* 0x000000b5b44e723e */ /* 0x000fe400000010ff */
[----:B------:R-:W-:Y:S02]  /*3c10*/  F2FP.BF16.F32.PACK_AB R79, R183, R182 ;  /* 0x000000b6b74f723e */ /* 0x000fe400000010ff */
[----:B------:R-:W-:Y:S02]  /*3c20*/  @P1 PRMT R72, R72, 0x5410, R149 ;  /* 0x0000541048481816 */ /* 0x000fe40000000095 */
[----:B------:R-:W-:Y:S02]  /*3c30*/  @P1 PRMT R73, R73, 0x5410, R152 ;  /* 0x0000541049491816 */ /* 0x000fe40000000098 */
[----:B------:R-:W-:-:S02]  /*3c40*/  @P1 PRMT R74, R74, 0x5410, R160 ;  /* 0x000054104a4a1816 */ /* 0x000fc400000000a0 */
[----:B------:R-:W-:-:S07]  /*3c50*/  @P1 PRMT R75, R75, 0x5410, R156 ;  /* 0x000054104b4b1816 */ /* 0x000fce000000009c */
.L_x_541:
[----:B------:R-:W-:Y:S05]  /*3c60*/  BSYNC.RECONVERGENT B0 ;  /* 0x0000000000007941 */ /* 0x000fea0003800200 */
.L_x_524:
[----:B------:R-:W-:Y:S01]  /*3c70*/  ISETP.NE.U32.AND P0, PT, R174, RZ, PT ;  /* 0x000000ffae00720c */ /* 0x000fe20003f05070 */
[----:B------:R-:W0:Y:S03]  /*3c80*/  @P1 LDC.64 R152, c[0x0][0x468] ;  /* 0x00011a00ff981b82 */ /* 0x000e260000000a00 */
[----:B------:R-:W-:-:S13]  /*3c90*/  ISETP.NE.AND.EX P0, PT, R175, RZ, PT, P0 ;  /* 0x000000ffaf00720c */ /* 0x000fda0003f05300 */
[----:B------:R-:W1:Y:S01]  /*3ca0*/  @P0 LDC.64 R150, c[0x0][0x478] ;  /* 0x00011e00ff960b82 */ /* 0x000e620000000a00 */
[C---:B0-----:R-:W-:Y:S01]  /*3cb0*/  @P1 IMAD.WIDE.U32 R152, R83.reuse, 0x10, R152 ;  /* 0x0000001053981825 */ /* 0x041fe200078e0098 */
[----:B------:R-:W-:-:S03]  /*3cc0*/  IADD3 R83, PT, PT, R83, 0x20, RZ ;  /* 0x0000002053537810 */ /* 0x000fc60007ffe0ff */
[----:B-1----:R-:W-:-:S04]  /*3cd0*/  @P0 IMAD.WIDE.U32 R150, R84, 0x10, R150 ;  /* 0x0000001054960825 */ /* 0x002fc800078e0096 */
[----:B------:R-:W-:Y:S01]  /*3ce0*/  VIADD R84, R84, 0x20 ;  /* 0x0000002054547836 */ /* 0x000fe20000000000 */
[----:B------:R0:W-:Y:S04]  /*3cf0*/  @P0 STG.E.128 desc[UR6][R150.64], R76 ;  /* 0x0000004c96000986 */ /* 0x0001e8000c101d06 */
[----:B------:R0:W-:Y:S02]  /*3d00*/  @P1 STG.E.128 desc[UR6][R152.64], R72 ;  /* 0x0000004898001986 */ /* 0x0001e4000c101d06 */
.L_x_523:
[----:B------:R-:W-:Y:S05]  /*3d10*/  BSYNC.RECONVERGENT B1 ;  /* 0x0000000000017941 */ /* 0x000fea0003800200 */
.L_x_522:
[----:B------:R-:W-:Y:S04]  /*3d20*/  BSSY.RECONVERGENT B1, `(.L_x_543) ;  /* 0x00001a7000017945 */ /* 0x000fe80003800200 */
        /* <DEDUP_REMOVED lines=10> */
[----:B------:R-:W1:Y:S01]  /*3dd0*/  @P1 LDC.64 R158, c[0x0][0x408] ;  /* 0x00010200ff9e1b82 */ /* 0x000e620000000a00 */
[C---:B0-----:R-:W-:Y:S01]  /*3de0*/  PRMT R76, R4.reuse, 0x7632, R76 ;  /* 0x00007632044c7816 */ /* 0x041fe2000000004c */
[----:B------:R-:W-:Y:S01]  /*3df0*/  IMAD.U32 R177, R7, 0x10000, RZ ;  /* 0x0001000007b17824 */ /* 0x000fe200078e00ff */
[----:B------:R-:W-:Y:S02]  /*3e00*/  SHF.L.U32 R147, R4, 0x10, RZ ;  /* 0x0000001004937819 */ /* 0x000fe400000006ff */
[----:B------:R-:W-:Y:S01]  /*3e10*/  SHF.L.U32 R149, R5, 0x10, RZ ;  /* 0x0000001005957819 */ /* 0x000fe200000006ff */
[----:B------:R-:W-:Y:S01]  /*3e20*/  IMAD.U32 R160, R76, 0x10000, RZ ;  /* 0x000100004ca07824 */ /* 0x000fe200078e00ff */
[----:B------:R-:W-:Y:S01]  /*3e30*/  SHF.L.U32 R174, R6, 0x10, RZ ;  /* 0x0000001006ae7819 */ /* 0x000fe200000006ff */
[----:B------:R-:W0:Y:S01]  /*3e40*/  @P1 LDC.64 R156, c[0x0][0x408] ;  /* 0x00010200ff9c1b82 */ /* 0x000e220000000a00 */
[----:B------:R-:W-:-:S02]  /*3e50*/  PRMT R178, R7, 0x7632, R178 ;  /* 0x0000763207b27816 */ /* 0x000fc400000000b2 */
[----:B------:R-:W-:Y:S01]  /*3e60*/  PRMT R175, R6, 0x7632, R175 ;  /* 0x0000763206af7816 */ /* 0x000fe200000000af */
[-CC-:B------:R-:W-:Y:S01]  /*3e70*/  @P0 FFMA.FTZ R77, R111, R85.reuse, R86.reuse ;  /* 0x000000556f4d0223 */ /* 0x180fe20000010056 */
[-CC-:B------:R-:W-:Y:S01]  /*3e80*/  @P0 FFMA.FTZ R151, R113, R85.reuse, R86.reuse ;  /* 0x0000005571970223 */ /* 0x180fe20000010056 */
[-CC-:B------:R-:W-:Y:S01]  /*3e90*/  @P0 FFMA.FTZ R78, R122, R85.reuse, R86.reuse ;  /* 0x000000557a4e0223 */ /* 0x180fe20000010056 */
[----:B------:R-:W-:Y:S01]  /*3ea0*/  @P0 FFMA.FTZ R179, R117, R85, R86 ;  /* 0x0000005575b30223 */ /* 0x000fe20000010056 */
[----:B------:R-:W-:Y:S01]  /*3eb0*/  @P0 FADD.FTZ R77, R114, -R77 ;  /* 0x8000004d724d0221 */ /* 0x000fe20000010000 */
[----:B------:R-:W-:Y:S01]  /*3ec0*/  @P0 FADD.FTZ R76, R116, -R151 ;  /* 0x80000097744c0221 */ /* 0x000fe20000010000 */
[----:B------:R-:W-:Y:S01]  /*3ed0*/  @P0 FADD.FTZ R79, R119, -R78 ;  /* 0x8000004e774f0221 */ /* 0x000fe20000010000 */
[----:B------:R-:W2:Y:S01]  /*3ee0*/  @P1 LDC.64 R150, c[0x0][0x408] ;  /* 0x00010200ff961b82 */ /* 0x000ea20000000a00 */
[C---:B------:R-:W-:Y:S01]  /*3ef0*/  @P0 FFMA.FTZ R147, R96.reuse, R77, R147 ;  /* 0x0000004d60930223 */ /* 0x040fe20000010093 */
[----:B------:R-:W-:Y:S01]  /*3f00*/  @P0 FFMA.FTZ R149, R96, R76, R149 ;  /* 0x0000004c60950223 */ /* 0x000fe20000010095 */
[----:B------:R-:W-:Y:S01]  /*3f10*/  PRMT R76, R5, 0x7632, R76 ;  /* 0x00007632054c7816 */ /* 0x000fe2000000004c */
[-CC-:B------:R-:W-:Y:S01]  /*3f20*/  @P0 FFMA.FTZ R78, R124, R85.reuse, R86.reuse ;  /* 0x000000557c4e0223 */ /* 0x180fe20000010056 */
[----:B------:R-:W-:Y:S01]  /*3f30*/  @P0 FFMA.FTZ R77, R115, R85, R86 ;  /* 0x00000055734d0223 */ /* 0x000fe20000010056 */
[----:B------:R-:W-:Y:S01]  /*3f40*/  @P0 FFMA.FTZ R160, R96, R79, R160 ;  /* 0x0000004f60a00223 */ /* 0x000fe200000100a0 */
[----:B------:R-:W-:Y:S01]  /*3f50*/  SHF.L.U32 R161, R76, 0x10, RZ ;  /* 0x000000104ca17819 */ /* 0x000fe200000006ff */
[----:B------:R-:W-:Y:S01]  /*3f60*/  @P0 FADD.FTZ R78, R121, -R78 ;  /* 0x8000004e794e0221 */ /* 0x000fe20000010000 */
[----:B------:R-:W-:Y:S01]  /*3f70*/  @P0 FADD.FTZ R77, R118, -R77 ;  /* 0x8000004d764d0221 */ /* 0x000fe20000010000 */
[----:B------:R-:W3:Y:S01]  /*3f80*/  @P1 LDC.64 R154, c[0x0][0x408] ;  /* 0x00010200ff9a1b82 */ /* 0x000ee20000000a00 */
[----:B------:R-:W-:Y:S01]  /*3f90*/  @P0 FFMA.FTZ R176, R126, R85, R86 ;  /* 0x000000557eb00223 */ /* 0x000fe20000010056 */
[C---:B------:R-:W-:Y:S01]  /*3fa0*/  @P0 FFMA.FTZ R161, R96.reuse, R78, R161 ;  /* 0x0000004e60a10223 */ /* 0x040fe200000100a1 */
[----:B------:R-:W-:Y:S01]  /*3fb0*/  @P0 FFMA.FTZ R174, R96, R77, R174 ;  /* 0x0000004d60ae0223 */ /* 0x000fe200000100ae */
[----:B------:R-:W-:Y:S01]  /*3fc0*/  @P0 FFMA.FTZ R182, R132, R85, R86 ;  /* 0x0000005584b60223 */ /* 0x000fe20000010056 */
[----:B------:R-:W-:Y:S01]  /*3fd0*/  SHF.L.U32 R180, R178, 0x10, RZ ;  /* 0x00000010b2b47819 */ /* 0x000fe200000006ff */
[----:B------:R-:W-:Y:S01]  /*3fe0*/  @P0 FADD.FTZ R178, R120, -R179 ;  /* 0x800000b378b20221 */ /* 0x000fe20000010000 */
[----:B------:R-:W-:Y:S01]  /*3ff0*/  SHF.L.U32 R175, R175, 0x10, RZ ;  /* 0x00000010afaf7819 */ /* 0x000fe200000006ff */
[----:B------:R-:W4:Y:S01]  /*4000*/  @P1 LDC.64 R152, c[0x0][0x408] ;  /* 0x00010200ff981b82 */ /* 0x000f220000000a00 */
[----:B------:R-:W-:Y:S01]  /*4010*/  @P0 FADD.FTZ R176, R123, -R176 ;  /* 0x800000b07bb00221 */ /* 0x000fe20000010000 */
[----:B------:R-:W-:Y:S01]  /*4020*/  @P0 FADD.FTZ R179, R125, -R182 ;  /* 0x800000b67db30221 */ /* 0x000fe20000010000 */
[----:B-1----:R-:W-:Y:S01]  /*4030*/  @P1 FMUL.FTZ R159, R147, R159 ;  /* 0x0000009f939f1220 */ /* 0x002fe20000410000 */
[C---:B------:R-:W-:Y:S01]  /*4040*/  @P0 FFMA.FTZ R177, R96.reuse, R178, R177 ;  /* 0x000000b260b10223 */ /* 0x040fe200000100b1 */
[----:B------:R-:W-:Y:S01]  /*4050*/  @P0 FFMA.FTZ R175, R96, R176, R175 ;  /* 0x000000b060af0223 */ /* 0x000fe200000100af */
[----:B--2---:R-:W-:Y:S01]  /*4060*/  @P1 FMUL.FTZ R151, R160, R151 ;  /* 0x00000097a0971220 */ /* 0x004fe20000410000 */
[----:B------:R-:W-:Y:S01]  /*4070*/  @P0 FFMA.FTZ R180, R96, R179, R180 ;  /* 0x000000b360b40223 */ /* 0x000fe200000100b4 */
[----:B------:R-:W1:Y:S01]  /*4080*/  @P1 LDC.64 R76, c[0x0][0x408] ;  /* 0x00010200ff4c1b82 */ /* 0x000e620000000a00 */
[----:B------:R-:W-:Y:S01]  /*4090*/  @P1 FMUL.FTZ R158, R159, R158 ;  /* 0x0000009e9f9e1220 */ /* 0x000fe20000410000 */
[----:B------:R-:W-:Y:S01]  /*40a0*/  @P1 FMUL.FTZ R150, R151, R150 ;  /* 0x0000009697961220 */ /* 0x000fe20000410000 */
[----:B0-----:R-:W-:Y:S01]  /*40b0*/  @P1 FMUL.FTZ R157, R149, R157 ;  /* 0x0000009d959d1220 */ /* 0x001fe20000410000 */
[----:B------:R-:W-:-:S02]  /*40c0*/  @P1 LOP3.LUT P4, RZ, R90, 0xff00, RZ, 0xc0, !PT ;  /* 0x0000ff005aff1812 */ /* 0x000fc4000788c0ff */
[----:B------:R-:W-:Y:S01]  /*40d0*/  @P1 LOP3.LUT P0, RZ, R90, 0xff, RZ, 0xc0, !PT ;  /* 0x000000ff5aff1812 */ /* 0x000fe2000780c0ff */
[----:B------:R-:W-:Y:S01]  /*40e0*/  @P1 FMUL.FTZ R156, R157, R156 ;  /* 0x0000009c9d9c1220 */ /* 0x000fe20000410000 */
[----:B------:R-:W0:Y:S01]  /*40f0*/  @P1 LDC.64 R78, c[0x0][0x408] ;  /* 0x00010200ff4e1b82 */ /* 0x000e220000000a00 */
[----:B---3--:R-:W-:Y:S01]  /*4100*/  @P1 FMUL.FTZ R155, R161, R155 ;  /* 0x0000009ba19b1220 */ /* 0x008fe20000410000 */
[----:B------:R-:W-:Y:S02]  /*4110*/  @P1 FSEL R150, R150, RZ, P4 ;  /* 0x000000ff96961208 */ /* 0x000fe40002000000 */
[----:B------:R-:W-:Y:S01]  /*4120*/  @P1 FSEL R158, R158, RZ, P0 ;  /* 0x000000ff9e9e1208 */ /* 0x000fe20000000000 */
[----:B------:R-:W-:Y:S01]  /*4130*/  @P1 FMUL.FTZ R154, R155, R154 ;  /* 0x0000009a9b9a1220 */ /* 0x000fe20000410000 */
[----:B------:R-:W-:Y:S01]  /*4140*/  @P1 LOP3.LUT P4, RZ, R90, 0xff0000, RZ, 0xc0, !PT ;  /* 0x00ff00005aff1812 */ /* 0x000fe2000788c0ff */
[----:B----4-:R-:W-:Y:S01]  /*4150*/  @P1 FMUL.FTZ R153, R174, R153 ;  /* 0x00000099ae991220 */ /* 0x010fe20000410000 */
[----:B------:R-:W-:-:S02]  /*4160*/  @P1 LOP3.LUT P5, RZ, R90, 0xff000000, RZ, 0xc0, !PT ;  /* 0xff0000005aff1812 */ /* 0x000fc400078ac0ff */
[----:B------:R-:W-:Y:S01]  /*4170*/  @P1 LOP3.LUT P0, RZ, R91, 0xff, RZ, 0xc0, !PT ;  /* 0x000000ff5bff1812 */ /* 0x000fe2000780c0ff */
[----:B------:R-:W-:Y:S01]  /*4180*/  @P1 FMUL.FTZ R152, R153, R152 ;  /* 0x0000009899981220 */ /* 0x000fe20000410000 */
[----:B------:R-:W-:Y:S02]  /*4190*/  @P1 FSEL R156, R156, RZ, P4 ;  /* 0x000000ff9c9c1208 */ /* 0x000fe40002000000 */
[----:B------:R-:W-:Y:S01]  /*41a0*/  @P1 FSEL R154, R154, RZ, P5 ;  /* 0x000000ff9a9a1208 */ /* 0x000fe20002800000 */
[----:B-1----:R-:W-:Y:S01]  /*41b0*/  @P1 FMUL.FTZ R77, R175, R77 ;  /* 0x0000004daf4d1220 */ /* 0x002fe20000410000 */
[C---:B------:R-:W-:Y:S02]  /*41c0*/  @P1 LOP3.LUT P4, RZ, R91.reuse, 0xff00, RZ, 0xc0, !PT ;  /* 0x0000ff005bff1812 */ /* 0x040fe4000788c0ff */
[----:B------:R-:W-:Y:S01]  /*41d0*/  @P1 LOP3.LUT P5, RZ, R91, 0xff0000, RZ, 0xc0, !PT ;  /* 0x00ff00005bff1812 */ /* 0x000fe200078ac0ff */
[----:B------:R-:W-:Y:S01]  /*41e0*/  @P1 FMUL.FTZ R76, R77, R76 ;  /* 0x0000004c4d4c1220 */ /* 0x000fe20000410000 */
[----:B------:R-:W-:-:S02]  /*41f0*/  @P1 FSEL R152, R152, RZ, P0 ;  /* 0x000000ff98981208 */ /* 0x000fc40000000000 */
[----:B------:R-:W-:Y:S01]  /*4200*/  @P1 F2FP.BF16.F32.PACK_AB R158, RZ, R158 ;  /* 0x0000009eff9e123e */ /* 0x000fe200000010ff */
[----:B0-----:R-:W-:Y:S01]  /*4210*/  @P1 FMUL.FTZ R79, R177, R79 ;  /* 0x0000004fb14f1220 */ /* 0x001fe20000410000 */
[----:B------:R-:W-:Y:S02]  /*4220*/  @P1 F2FP.BF16.F32.PACK_AB R156, RZ, R156 ;  /* 0x0000009cff9c123e */ /* 0x000fe400000010ff */
[----:B------:R-:W-:Y:S01]  /*4230*/  @P1 FSEL R76, R76, RZ, P4 ;  /* 0x000000ff4c4c1208 */ /* 0x000fe20002000000 */
[----:B------:R-:W-:Y:S01]  /*4240*/  @P1 FMUL.FTZ R78, R79, R78 ;  /* 0x0000004e4f4e1220 */ /* 0x000fe20000410000 */
[----:B------:R-:W-:Y:S02]  /*4250*/  @P1 F2FP.BF16.F32.PACK_AB R152, RZ, R152 ;  /* 0x00000098ff98123e */ /* 0x000fe400000010ff */
[----:B------:R-:W-:Y:S02]  /*4260*/  @P1 F2FP.BF16.F32.PACK_AB R150, RZ, R150 ;  /* 0x00000096ff96123e */ /* 0x000fe400000010ff */
[----:B------:R-:W-:-:S02]  /*4270*/  @P1 FSEL R78, R78, RZ, P5 ;  /* 0x000000ff4e4e1208 */ /* 0x000fc40002800000 */
[----:B------:R-:W-:Y:S02]  /*4280*/  @P1 F2FP.BF16.F32.PACK_AB R154, RZ, R154 ;  /* 0x0000009aff9a123e */ /* 0x000fe400000010ff */
[----:B------:R-:W-:Y:S02]  /*4290*/  @P1 F2FP.BF16.F32.PACK_AB R151, RZ, R76 ;  /* 0x0000004cff97123e */ /* 0x000fe400000010ff */
[----:B------:R-:W-:Y:S02]  /*42a0*/  @P1 F2FP.BF16.F32.PACK_AB R153, RZ, R78 ;  /* 0x0000004eff99123e */ /* 0x000fe400000010ff */
[----:B------:R-:W-:Y:S02]  /*42b0*/  @P1 PRMT R72, R158, 0x7610, R72 ;  /* 0x000076109e481816 */ /* 0x000fe40000000048 */
[----:B------:R-:W-:Y:S02]  /*42c0*/  @P1 PRMT R73, R156, 0x7610, R73 ;  /* 0x000076109c491816 */ /* 0x000fe40000000049 */
[----:B------:R-:W-:-:S02]  /*42d0*/  @P1 PRMT R74, R152, 0x7610, R74 ;  /* 0x00007610984a1816 */ /* 0x000fc4000000004a */
[----:B------:R-:W-:Y:S02]  /*42e0*/  F2FP.BF16.F32.PACK_AB R76, R160, R147 ;  /* 0x00000093a04c723e */ /* 0x000fe400000010ff */
[----:B------:R-:W-:Y:S02]  /*42f0*/  F2FP.BF16.F32.PACK_AB R77, R161, R149 ;  /* 0x00000095a14d723e */ /* 0x000fe400000010ff */
[----:B------:R-:W-:Y:S02]  /*4300*/  F2FP.BF16.F32.PACK_AB R78, R175, R174 ;  /* 0x000000aeaf4e723e */ /* 0x000fe400000010ff */
[----:B------:R-:W-:Y:S02]  /*4310*/  @P1 PRMT R72, R72, 0x5410, R150 ;  /* 0x0000541048481816 */ /* 0x000fe40000000096 */
[----:B------:R-:W-:Y:S02]  /*4320*/  @P1 PRMT R73, R73, 0x5410, R154 ;  /* 0x0000541049491816 */ /* 0x000fe4000000009a */
[----:B------:R-:W-:-:S02]  /*4330*/  F2FP.BF16.F32.PACK_AB R79, R180, R177 ;  /* 0x000000b1b44f723e */ /* 0x000fc400000010ff */
        /* <DEDUP_REMOVED lines=11> */
.L_x_547:
[----:B------:R-:W-:Y:S01]  /*43f0*/  ISETP.GT.AND P0, PT, R94, RZ, PT ;  /* 0x000000ff5e00720c */ /* 0x000fe20003f04270 */
[----:B------:R-:W1:Y:S01]  /*4400*/  @P1 LDC.64 R156, c[0x0][0x408] ;  /* 0x00010200ff9c1b82 */ /* 0x000e620000000a00 */
[C---:B------:R-:W-:Y:S01]  /*4410*/  PRMT R149, R4.reuse, 0x7632, R149 ;  /* 0x0000763204957816 */ /* 0x040fe20000000095 */
[----:B------:R-:W-:Y:S01]  /*4420*/  IMAD.U32 R147, R4, 0x10000, RZ ;  /* 0x0001000004937824 */ /* 0x000fe200078e00ff */
[----:B------:R-:W-:Y:S02]  /*4430*/  SHF.L.U32 R161, R5, 0x10, RZ ;  /* 0x0000001005a17819 */ /* 0x000fe400000006ff */
[----:B------:R-:W-:Y:S02]  /*4440*/  SHF.L.U32 R149, R149, 0x10, RZ ;  /* 0x0000001095957819 */ /* 0x000fe400000006ff */
[C---:B------:R-:W-:Y:S01]  /*4450*/  SHF.L.U32 R174, R6.reuse, 0x10, RZ ;  /* 0x0000001006ae7819 */ /* 0x040fe200000006ff */
[----:B------:R-:W2:Y:S01]  /*4460*/  @P1 LDC.64 R154, c[0x0][0x408] ;  /* 0x00010200ff9a1b82 */ /* 0x000ea20000000a00 */
[----:B------:R-:W-:-:S02]  /*4470*/  PRMT R175, R6, 0x7632, R175 ;  /* 0x0000763206af7816 */ /* 0x000fc400000000af */
[----:B------:R-:W-:Y:S01]  /*4480*/  SHF.L.U32 R176, R7, 0x10, RZ ;  /* 0x0000001007b07819 */ /* 0x000fe200000006ff */
[-CC-:B0-----:R-:W-:Y:S01]  /*4490*/  @P0 FFMA.FTZ R151, R111, R85.reuse, R86.reuse ;  /* 0x000000556f970223 */ /* 0x181fe20000010056 */
[-CC-:B------:R-:W-:Y:S01]  /*44a0*/  @P0 FFMA.FTZ R150, R122, R85.reuse, R86.reuse ;  /* 0x000000557a960223 */ /* 0x180fe20000010056 */
[-CC-:B------:R-:W-:Y:S01]  /*44b0*/  @P0 FFMA.FTZ R152, R124, R85.reuse, R86.reuse ;  /* 0x000000557c980223 */ /* 0x180fe20000010056 */
[----:B------:R-:W-:Y:S01]  /*44c0*/  @P0 FFMA.FTZ R159, R115, R85, R86 ;  /* 0x00000055739f0223 */ /* 0x000fe20000010056 */
[----:B------:R-:W-:Y:S01]  /*44d0*/  @P0 FADD.FTZ R151, R114, -R151 ;  /* 0x8000009772970221 */ /* 0x000fe20000010000 */
[----:B------:R-:W-:Y:S01]  /*44e0*/  @P0 FADD.FTZ R150, R119, -R150 ;  /* 0x8000009677960221 */ /* 0x000fe20000010000 */
[----:B------:R-:W-:Y:S01]  /*44f0*/  @P0 FADD.FTZ R153, R121, -R152 ;  /* 0x8000009879990221 */ /* 0x000fe20000010000 */
[----:B------:R-:W-:Y:S01]  /*4500*/  @P0 FADD.FTZ R159, R118, -R159 ;  /* 0x8000009f769f0221 */ /* 0x000fe20000010000 */
[C---:B------:R-:W-:Y:S01]  /*4510*/  @P0 FFMA.FTZ R147, R96.reuse, R151, R147 ;  /* 0x0000009760930223 */ /* 0x040fe20000010093 */
[C---:B------:R-:W-:Y:S01]  /*4520*/  @P0 FFMA.FTZ R149, R96.reuse, R150, R149 ;  /* 0x0000009660950223 */ /* 0x040fe20000010095 */
[----:B------:R-:W-:Y:S01]  /*4530*/  @P0 FFMA.FTZ R151, R113, R85, R86 ;  /* 0x0000005571970223 */ /* 0x000fe20000010056 */
[----:B------:R-:W-:Y:S01]  /*4540*/  PRMT R150, R5, 0x7632, R150 ;  /* 0x0000763205967816 */ /* 0x000fe20000000096 */
[----:B-1----:R-:W-:Y:S01]  /*4550*/  @P1 FMUL.FTZ R157, R147, R157 ;  /* 0x0000009d939d1220 */ /* 0x002fe20000410000 */
[----:B------:R-:W-:Y:S01]  /*4560*/  @P0 FFMA.FTZ R174, R96, R159, R174 ;  /* 0x0000009f60ae0223 */ /* 0x000fe200000100ae */
[----:B------:R-:W-:Y:S01]  /*4570*/  @P0 FADD.FTZ R151, R116, -R151 ;  /* 0x8000009774970221 */ /* 0x000fe20000010000 */
[----:B------:R-:W0:Y:S01]  /*4580*/  @P1 LDC.64 R158, c[0x0][0x408] ;  /* 0x00010200ff9e1b82 */ /* 0x000e220000000a00 */
[----:B------:R-:W-:-:S02]  /*4590*/  IMAD.U32 R160, R150, 0x10000, RZ ;  /* 0x0001000096a07824 */ /* 0x000fc400078e00ff */
[----:B------:R-:W-:Y:S01]  /*45a0*/  @P1 FMUL.FTZ R147, R157, R156 ;  /* 0x0000009c9d931220 */ /* 0x000fe20000410000 */
[----:B------:R-:W-:Y:S01]  /*45b0*/  @P0 FFMA.FTZ R161, R96, R151, R161 ;  /* 0x0000009760a10223 */ /* 0x000fe200000100a1 */
[----:B------:R-:W-:Y:S01]  /*45c0*/  @P0 FFMA.FTZ R178, R126, R85, R86 ;  /* 0x000000557eb20223 */ /* 0x000fe20000010056 */
[----:B------:R-:W-:Y:S01]  /*45d0*/  @P0 FFMA.FTZ R160, R96, R153, R160 ;  /* 0x0000009960a00223 */ /* 0x000fe200000100a0 */
[----:B--2---:R-:W-:Y:S01]  /*45e0*/  @P1 FMUL.FTZ R155, R149, R155 ;  /* 0x0000009b959b1220 */ /* 0x004fe20000410000 */
[----:B------:R-:W-:Y:S01]  /*45f0*/  @P0 FFMA.FTZ R177, R117, R85, R86 ;  /* 0x0000005575b10223 */ /* 0x000fe20000010056 */
[----:B------:R-:W1:Y:S01]  /*4600*/  @P1 LDC.64 R152, c[0x0][0x408] ;  /* 0x00010200ff981b82 */ /* 0x000e620000000a00 */
[----:B------:R-:W-:Y:S02]  /*4610*/  IMAD.U32 R175, R175, 0x10000, RZ ;  /* 0x00010000afaf7824 */ /* 0x000fe400078e00ff */
[----:B------:R-:W-:Y:S01]  /*4620*/  @P1 FMUL.FTZ R149, R155, R154 ;  /* 0x0000009a9b951220 */ /* 0x000fe20000410000 */
[----:B------:R-:W-:Y:S01]  /*4630*/  @P0 FADD.FTZ R178, R123, -R178 ;  /* 0x800000b27bb20221 */ /* 0x000fe20000010000 */
[----:B------:R-:W-:Y:S01]  /*4640*/  @P0 FADD.FTZ R177, R120, -R177 ;  /* 0x800000b178b10221 */ /* 0x000fe20000010000 */
[----:B------:R-:W-:-:S02]  /*4650*/  @P1 LOP3.LUT P4, RZ, R90, 0xff, RZ, 0xc0, !PT ;  /* 0x000000ff5aff1812 */ /* 0x000fc4000788c0ff */
[----:B------:R-:W-:Y:S01]  /*4660*/  @P1 LOP3.LUT P5, RZ, R90, 0xff00, RZ, 0xc0, !PT ;  /* 0x0000ff005aff1812 */ /* 0x000fe200078ac0ff */
[----:B------:R-:W2:Y:S01]  /*4670*/  @P1 LDC.64 R150, c[0x0][0x408] ;  /* 0x00010200ff961b82 */ /* 0x000ea20000000a00 */
[C---:B------:R-:W-:Y:S01]  /*4680*/  @P0 FFMA.FTZ R175, R96.reuse, R178, R175 ;  /* 0x000000b260af0223 */ /* 0x040fe200000100af */
[----:B------:R-:W-:Y:S01]  /*4690*/  @P0 FFMA.FTZ R176, R96, R177, R176 ;  /* 0x000000b160b00223 */ /* 0x000fe200000100b0 */
[----:B------:R-:W-:Y:S02]  /*46a0*/  @P1 FSEL R147, R147, RZ, P4 ;  /* 0x000000ff93931208 */ /* 0x000fe40002000000 */
[----:B------:R-:W-:Y:S02]  /*46b0*/  @P1 FSEL R149, R149, RZ, P5 ;  /* 0x000000ff95951208 */ /* 0x000fe40002800000 */
[C---:B------:R-:W-:Y:S01]  /*46c0*/  @P1 LOP3.LUT P6, RZ, R90.reuse, 0xff0000, RZ, 0xc0, !PT ;  /* 0x00ff00005aff1812 */ /* 0x040fe200078cc0ff */
[----:B------:R-:W3:Y:S01]  /*46d0*/  @P1 LDC.64 R156, c[0x0][0x408] ;  /* 0x00010200ff9c1b82 */ /* 0x000ee20000000a00 */
[----:B0-----:R-:W-:Y:S01]  /*46e0*/  @P1 FMUL.FTZ R159, R175, R159 ;  /* 0x0000009faf9f1220 */ /* 0x001fe20000410000 */
[----:B------:R-:W-:-:S02]  /*46f0*/  @P1 LOP3.LUT P4, RZ, R90, 0xff000000, RZ, 0xc0, !PT ;  /* 0xff0000005aff1812 */ /* 0x000fc4000788c0ff */
[----:B------:R-:W-:Y:S01]  /*4700*/  @P1 LOP3.LUT P5, RZ, R91, 0xff, RZ, 0xc0, !PT ;  /* 0x000000ff5bff1812 */ /* 0x000fe200078ac0ff */
[----:B------:R-:W-:Y:S01]  /*4710*/  @P1 FMUL.FTZ R158, R159, R158 ;  /* 0x0000009e9f9e1220 */ /* 0x000fe20000410000 */
[----:B------:R-:W-:Y:S02]  /*4720*/  @P1 F2FP.BF16.F32.PACK_AB R147, RZ, R147 ;  /* 0x00000093ff93123e */ /* 0x000fe400000010ff */
[----:B------:R-:W0:Y:S01]  /*4730*/  @P1 LDC.64 R154, c[0x0][0x408] ;  /* 0x00010200ff9a1b82 */ /* 0x000e220000000a00 */
[----:B-1----:R-:W-:Y:S01]  /*4740*/  @P1 FMUL.FTZ R153, R161, R153 ;  /* 0x00000099a1991220 */ /* 0x002fe20000410000 */
[----:B------:R-:W-:Y:S02]  /*4750*/  @P1 F2FP.BF16.F32.PACK_AB R149, RZ, R149 ;  /* 0x00000095ff95123e */ /* 0x000fe400000010ff */
[----:B------:R-:W-:Y:S01]  /*4760*/  @P1 PRMT R72, R147, 0x7610, R72 ;  /* 0x0000761093481816 */ /* 0x000fe20000000048 */
[----:B------:R-:W-:Y:S01]  /*4770*/  @P1 FMUL.FTZ R152, R153, R152 ;  /* 0x0000009899981220 */ /* 0x000fe20000410000 */
[----:B--2---:R-:W-:-:S02]  /*4780*/  @P1 FMUL.FTZ R151, R160, R151 ;  /* 0x00000097a0971220 */ /* 0x004fc40000410000 */
[----:B------:R-:W-:Y:S02]  /*4790*/  @P1 PRMT R72, R72, 0x5410, R149 ;  /* 0x0000541048481816 */ /* 0x000fe40000000095 */
[----:B------:R-:W-:Y:S01]  /*47a0*/  @P1 FSEL R152, R152, RZ, P6 ;  /* 0x000000ff98981208 */ /* 0x000fe20003000000 */
[----:B------:R-:W-:Y:S01]  /*47b0*/  @P1 FMUL.FTZ R150, R151, R150 ;  /* 0x0000009697961220 */ /* 0x000fe20000410000 */
[C---:B------:R-:W-:Y:S02]  /*47c0*/  @P1 LOP3.LUT P6, RZ, R91.reuse, 0xff00, RZ, 0xc0, !PT ;  /* 0x0000ff005bff1812 */ /* 0x040fe400078cc0ff */
[----:B------:R-:W-:Y:S01]  /*47d0*/  @P1 F2FP.BF16.F32.PACK_AB R152, RZ, R152 ;  /* 0x00000098ff98123e */ /* 0x000fe200000010ff */
[----:B---3--:R-:W-:Y:S01]  /*47e0*/  @P1 FMUL.FTZ R157, R174, R157 ;  /* 0x0000009dae9d1220 */ /* 0x008fe20000410000 */
[----:B------:R-:W-:Y:S02]  /*47f0*/  @P1 FSEL R150, R150, RZ, P4 ;  /* 0x000000ff96961208 */ /* 0x000fe40002000000 */
[----:B------:R-:W-:Y:S01]  /*4800*/  @P1 LOP3.LUT P4, RZ, R91, 0xff0000, RZ, 0xc0, !PT ;  /* 0x00ff00005bff1812 */ /* 0x000fe2000788c0ff */
[----:B------:R-:W-:Y:S01]  /*4810*/  @P1 FMUL.FTZ R156, R157, R156 ;  /* 0x0000009c9d9c1220 */ /* 0x000fe20000410000 */
[----:B------:R-:W-:-:S02]  /*4820*/  @P1 FSEL R158, R158, RZ, P6 ;  /* 0x000000ff9e9e1208 */ /* 0x000fc40003000000 */
[----:B------:R-:W-:Y:S01]  /*4830*/  @P1 F2FP.BF16.F32.PACK_AB R150, RZ, R150 ;  /* 0x00000096ff96123e */ /* 0x000fe200000010ff */
[----:B0-----:R-:W-:Y:S01]  /*4840*/  @P1 FMUL.FTZ R155, R176, R155 ;  /* 0x0000009bb09b1220 */ /* 0x001fe20000410000 */
[----:B------:R-:W-:Y:S02]  /*4850*/  @P1 FSEL R156, R156, RZ, P5 ;  /* 0x000000ff9c9c1208 */ /* 0x000fe40002800000 */
[----:B------:R-:W-:Y:S01]  /*4860*/  @P1 F2FP.BF16.F32.PACK_AB R158, RZ, R158 ;  /* 0x0000009eff9e123e */ /* 0x000fe200000010ff */
[----:B------:R-:W-:Y:S01]  /*4870*/  @P1 FMUL.FTZ R154, R155, R154 ;  /* 0x0000009a9b9a1220 */ /* 0x000fe20000410000 */
[----:B------:R-:W-:Y:S02]  /*4880*/  @P1 F2FP.BF16.F32.PACK_AB R156, RZ, R156 ;  /* 0x0000009cff9c123e */ /* 0x000fe400000010ff */
[----:B------:R-:W-:Y:S02]  /*4890*/  @P1 PRMT R73, R152, 0x7610, R73 ;  /* 0x0000761098491816 */ /* 0x000fe40000000049 */
[----:B------:R-:W-:-:S02]  /*48a0*/  @P1 FSEL R154, R154, RZ, P4 ;  /* 0x000000ff9a9a1208 */ /* 0x000fc40002000000 */
[----:B------:R-:W-:Y:S02]  /*48b0*/  @P1 PRMT R74, R156, 0x7610, R74 ;  /* 0x000076109c4a1816 */ /* 0x000fe4000000004a */
[----:B------:R-:W-:Y:S02]  /*48c0*/  @P1 F2FP.BF16.F32.PACK_AB R154, RZ, R154 ;  /* 0x0000009aff9a123e */ /* 0x000fe400000010ff */
[----:B------:R-:W-:Y:S02]  /*48d0*/  @P1 PRMT R73, R73, 0x5410, R150 ;  /* 0x0000541049491816 */ /* 0x000fe40000000096 */
[----:B------:R-:W-:Y:S02]  /*48e0*/  @P1 PRMT R74, R74, 0x5410, R158 ;  /* 0x000054104a4a1816 */ /* 0x000fe4000000009e */
[----:B------:R-:W-:Y:S01]  /*48f0*/  @P1 PRMT R75, R154, 0x7610, R75 ;  /* 0x000076109a4b1816 */ /* 0x000fe2000000004b */
[----:B------:R-:W-:Y:S06]  /*4900*/  @!P1 BRA `(.L_x_548) ;  /* 0x0000000c007c9947 */ /* 0x000fec0003800000 */
[----:B------:R-:W-:Y:S01]  /*4910*/  PRMT R147, R7, 0x7632, R147 ;  /* 0x0000763207937816 */ /* 0x000fe20000000093 */
[----:B------:R-:W-:-:S03]  /*4920*/  @P0 FFMA.FTZ R150, R132, R85, R86 ;  /* 0x0000005584960223 */ /* 0x000fc60000010056 */
[----:B------:R-:W-:Y:S01]  /*4930*/  SHF.L.U32 R147, R147, 0x10, RZ ;  /* 0x0000001093937819 */ /* 0x000fe200000006ff */
        /* <DEDUP_REMOVED lines=10> */
.L_x_546:
[----:B------:R-:W-:-:S04]  /*49e0*/  UISETP.NE.U32.AND UP0, UPT, UR20, URZ, UPT ;  /* 0x000000ff1400728c */ /* 0x000fc8000bf05070 */
[----:B------:R-:W-:-:S06]  /*49f0*/  UISETP.NE.AND.EX UP0, UPT, UR21, URZ, UPT, UP0 ;  /* 0x000000ff1500728c */ /* 0x000fcc000bf05300 */
[----:B------:R-:W-:-:S13]  /*4a00*/  PLOP3.LUT P3, PT, PT, PT, UP0, 0x80, 0x8 ;  /* 0x000000000008781c */ /* 0x000fda0003f6f008 */
[----:B------:R-:W-:Y:S05]  /*4a10*/  @!P3 BRA `(.L_x_549) ;  /* 0x00000004007cb947 */ /* 0x000fea0003800000 */
[----:B0-----:R-:W0:Y:S01]  /*4a20*/  @P1 LDC.64 R78, c[0x0][0x408] ;  /* 0x00010200ff4e1b82 */ /* 0x001e220000000a00 */
[-CC-:B------:R-:W-:Y:S01]  /*4a30*/  FFMA.FTZ R77, R111, R85.reuse, R86.reuse ;  /* 0x000000556f4d7223 */ /* 0x180fe20000010056 */
[-CC-:B------:R-:W-:Y:S01]  /*4a40*/  FFMA.FTZ R76, R122, R85.reuse, R86.reuse ;  /* 0x000000557a4c7223 */ /* 0x180fe20000010056 */
[----:B------:R-:W-:Y:S01]  /*4a50*/  ISETP.GT.AND P0, PT, R94, RZ, PT ;  /* 0x000000ff5e00720c */ /* 0x000fe20003f04270 */
[-C--:B------:R-:W-:Y:S01]  /*4a60*/  FFMA.FTZ R157, R113, R85.reuse, R86 ;  /* 0x00000055719d7223 */ /* 0x080fe20000010056 */
[----:B------:R-:W-:Y:S01]  /*4a70*/  FADD.FTZ R77, R114, -R77 ;  /* 0x8000004d724d7221 */ /* 0x000fe20000010000 */
[----:B------:R-:W-:Y:S01]  /*4a80*/  FADD.FTZ R147, R119, -R76 ;  /* 0x8000004c77937221 */ /* 0x000fe20000010000 */
[----:B------:R-:W-:Y:S01]  /*4a90*/  FFMA.FTZ R156, R124, R85, R86 ;  /* 0x000000557c9c7223 */ /* 0x000fe20000010056 */
[----:B------:R-:W1:Y:S01]  /*4aa0*/  @P1 LDC.64 R150, c[0x0][0x408] ;  /* 0x00010200ff961b82 */ /* 0x000e620000000a00 */
[C---:B------:R-:W-:Y:S01]  /*4ab0*/  FMUL.FTZ R76, R96.reuse, R77 ;  /* 0x0000004d604c7220 */ /* 0x040fe20000410000 */
[----:B------:R-:W-:Y:S01]  /*4ac0*/  FMUL.FTZ R77, R96, R147 ;  /* 0x00000093604d7220 */ /* 0x000fe20000410000 */
[----:B------:R-:W-:Y:S01]  /*4ad0*/  FADD.FTZ R157, R116, -R157 ;  /* 0x8000009d749d7221 */ /* 0x000fe20000010000 */
[----:B------:R-:W-:Y:S01]  /*4ae0*/  FADD.FTZ R159, R121, -R156 ;  /* 0x8000009c799f7221 */ /* 0x000fe20000010000 */
[--C-:B------:R-:W-:Y:S01]  /*4af0*/  FFMA.FTZ R179, R117, R85, R86.reuse ;  /* 0x0000005575b37223 */ /* 0x100fe20000010056 */
[----:B------:R-:W-:Y:S01]  /*4b00*/  FSEL R160, R76, RZ, P0 ;  /* 0x000000ff4ca07208 */ /* 0x000fe20000000000 */
[----:B------:R-:W-:Y:S01]  /*4b10*/  FMUL.FTZ R156, R96, R157 ;  /* 0x0000009d609c7220 */ /* 0x000fe20000410000 */
[----:B------:R-:W-:Y:S01]  /*4b20*/  FSEL R161, R77, RZ, P0 ;  /* 0x000000ff4da17208 */ /* 0x000fe20000000000 */
[----:B------:R-:W2:Y:S01]  /*4b30*/  @P1 LDC.64 R152, c[0x0][0x408] ;  /* 0x00010200ff981b82 */ /* 0x000ea20000000a00 */
[-CC-:B------:R-:W-:Y:S01]  /*4b40*/  FFMA.FTZ R175, R115, R85.reuse, R86.reuse ;  /* 0x0000005573af7223 */ /* 0x180fe20000010056 */
[----:B------:R-:W-:Y:S01]  /*4b50*/  FADD.FTZ R179, R120, -R179 ;  /* 0x800000b378b37221 */ /* 0x000fe20000010000 */
[----:B------:R-:W-:Y:S01]  /*4b60*/  FFMA.FTZ R158, R126, R85, R86 ;  /* 0x000000557e9e7223 */ /* 0x000fe20000010056 */
[----:B------:R-:W-:Y:S01]  /*4b70*/  FSEL R174, R156, RZ, P0 ;  /* 0x000000ff9cae7208 */ /* 0x000fe20000000000 */
[----:B------:R-:W-:Y:S01]  /*4b80*/  FADD.FTZ R175, R118, -R175 ;  /* 0x800000af76af7221 */ /* 0x000fe20000010000 */
[C---:B------:R-:W-:Y:S01]  /*4b90*/  FMUL.FTZ R157, R96.reuse, R159 ;  /* 0x0000009f609d7220 */ /* 0x040fe20000410000 */
[----:B0-----:R-:W-:Y:S01]  /*4ba0*/  @P1 FMUL.FTZ R79, R161, R79 ;  /* 0x0000004fa14f1220 */ /* 0x001fe20000410000 */
[----:B------:R-:W0:Y:S01]  /*4bb0*/  @P1 LDC.64 R76, c[0x0][0x408] ;  /* 0x00010200ff4c1b82 */ /* 0x000e220000000a00 */
[C---:B------:R-:W-:Y:S01]  /*4bc0*/  FMUL.FTZ R159, R96.reuse, R179 ;  /* 0x000000b3609f7220 */ /* 0x040fe20000410000 */
[----:B------:R-:W-:Y:S01]  /*4bd0*/  FADD.FTZ R177, R123, -R158 ;  /* 0x8000009e7bb17221 */ /* 0x000fe20000010000 */
[----:B------:R-:W-:Y:S01]  /*4be0*/  @P1 FMUL.FTZ R149, R79, R78 ;  /* 0x0000004e4f951220 */ /* 0x000fe20000410000 */
[C---:B------:R-:W-:Y:S01]  /*4bf0*/  FMUL.FTZ R158, R96.reuse, R175 ;  /* 0x000000af609e7220 */ /* 0x040fe20000410000 */
[----:B------:R-:W-:Y:S01]  /*4c00*/  FSEL R157, R157, RZ, P0 ;  /* 0x000000ff9d9d7208 */ /* 0x000fe20000000000 */
[----:B------:R-:W-:Y:S01]  /*4c10*/  FMUL.FTZ R156, R96, R177 ;  /* 0x000000b1609c7220 */ /* 0x000fe20000410000 */
[----:B-1----:R-:W-:Y:S01]  /*4c20*/  @P1 FMUL.FTZ R151, R160, R151 ;  /* 0x00000097a0971220 */ /* 0x002fe20000410000 */
[----:B------:R-:W1:Y:S01]  /*4c30*/  @P1 LDC.64 R78, c[0x0][0x408] ;  /* 0x00010200ff4e1b82 */ /* 0x000e620000000a00 */
[----:B------:R-:W-:-:S02]  /*4c40*/  FSEL R176, R159, RZ, P0 ;  /* 0x000000ff9fb07208 */ /* 0x000fc40000000000 */
[----:B------:R-:W-:Y:S01]  /*4c50*/  @P1 FMUL.FTZ R147, R151, R150 ;  /* 0x0000009697931220 */ /* 0x000fe20000410000 */
[----:B------:R-:W-:Y:S02]  /*4c60*/  FSEL R158, R158, RZ, P0 ;  /* 0x000000ff9e9e7208 */ /* 0x000fe40000000000 */
[----:B------:R-:W-:Y:S02]  /*4c70*/  @P1 LOP3.LUT P4, RZ, R90, 0xff0000, RZ, 0xc0, !PT ;  /* 0x00ff00005aff1812 */ /* 0x000fe4000788c0ff */
[----:B------:R-:W3:Y:S01]  /*4c80*/  @P1 LDC.64 R150, c[0x0][0x408] ;  /* 0x00010200ff961b82 */ /* 0x000ee20000000a00 */
[----:B------:R-:W-:Y:S01]  /*4c90*/  FSEL R156, R156, RZ, P0 ;  /* 0x000000ff9c9c7208 */ /* 0x000fe20000000000 */
[----:B--2---:R-:W-:Y:S01]  /*4ca0*/  @P1 FMUL.FTZ R153, R157, R153 ;  /* 0x000000999d991220 */ /* 0x004fe20000410000 */
[C---:B------:R-:W-:Y:S02]  /*4cb0*/  @P1 LOP3.LUT P6, RZ, R90.reuse, 0xff, RZ, 0xc0, !PT ;  /* 0x000000ff5aff1812 */ /* 0x040fe400078cc0ff */
[----:B------:R-:W-:Y:S01]  /*4cc0*/  @P1 LOP3.LUT P5, RZ, R90, 0xff00, RZ, 0xc0, !PT ;  /* 0x0000ff005aff1812 */ /* 0x000fe200078ac0ff */
[----:B------:R-:W-:Y:S01]  /*4cd0*/  @P1 FMUL.FTZ R152, R153, R152 ;  /* 0x0000009899981220 */ /* 0x000fe20000410000 */
[----:B------:R-:W-:Y:S01]  /*4ce0*/  @P1 FSEL R147, R147, RZ, P6 ;  /* 0x000000ff93931208 */ /* 0x000fe20003000000 */
[----:B------:R-:W2:Y:S01]  /*4cf0*/  @P1 LDC.64 R154, c[0x0][0x408] ;  /* 0x00010200ff9a1b82 */ /* 0x000ea20000000a00 */
[----:B0-----:R-:W-:Y:S01]  /*4d00*/  @P1 FMUL.FTZ R77, R174, R77 ;  /* 0x0000004dae4d1220 */ /* 0x001fe20000410000 */
[----:B------:R-:W-:-:S02]  /*4d10*/  @P1 LOP3.LUT P6, RZ, R90, 0xff000000, RZ, 0xc0, !PT ;  /* 0xff0000005aff1812 */ /* 0x000fc400078cc0ff */
[----:B------:R-:W-:Y:S01]  /*4d20*/  @P1 FSEL R149, R149, RZ, P5 ;  /* 0x000000ff95951208 */ /* 0x000fe20002800000 */
[----:B------:R-:W-:Y:S01]  /*4d30*/  @P1 FMUL.FTZ R76, R77, R76 ;  /* 0x0000004c4d4c1220 */ /* 0x000fe20000410000 */
[----:B------:R-:W-:Y:S01]  /*4d40*/  @P1 FSEL R152, R152, RZ, P6 ;  /* 0x000000ff98981208 */ /* 0x000fe20003000000 */
[----:B-1----:R-:W-:Y:S01]  /*4d50*/  @P1 FMUL.FTZ R79, R176, R79 ;  /* 0x0000004fb04f1220 */ /* 0x002fe20000410000 */
[----:B------:R-:W-:Y:S02]  /*4d60*/  @P1 LOP3.LUT P5, RZ, R91, 0xff00, RZ, 0xc0, !PT ;  /* 0x0000ff005bff1812 */ /* 0x000fe400078ac0ff */
[----:B------:R-:W-:Y:S01]  /*4d70*/  @P1 FSEL R76, R76, RZ, P4 ;  /* 0x000000ff4c4c1208 */ /* 0x000fe20002000000 */
[----:B------:R-:W-:Y:S01]  /*4d80*/  @P1 FMUL.FTZ R78, R79, R78 ;  /* 0x0000004e4f4e1220 */ /* 0x000fe20000410000 */
[C---:B------:R-:W-:Y:S02]  /*4d90*/  @P1 LOP3.LUT P4, RZ, R91.reuse, 0xff, RZ, 0xc0, !PT ;  /* 0x000000ff5bff1812 */ /* 0x040fe4000788c0ff */
[----:B------:R-:W-:Y:S01]  /*4da0*/  @P1 F2FP.BF16.F32.PACK_AB R79, RZ, R76 ;  /* 0x0000004cff4f123e */ /* 0x000fe200000010ff */
[----:B---3--:R-:W-:Y:S01]  /*4db0*/  @P1 FMUL.FTZ R151, R158, R151 ;  /* 0x000000979e971220 */ /* 0x008fe20000410000 */
[----:B------:R-:W-:Y:S01]  /*4dc0*/  FFMA.FTZ R76, R132, R85, R86 ;  /* 0x00000055844c7223 */ /* 0x000fe20000010056 */
[----:B------:R-:W-:-:S02]  /*4dd0*/  @P1 LOP3.LUT P6, RZ, R91, 0xff0000, RZ, 0xc0, !PT ;  /* 0x00ff00005bff1812 */ /* 0x000fc400078cc0ff */
[----:B------:R-:W-:Y:S01]  /*4de0*/  @P1 FMUL.FTZ R150, R151, R150 ;  /* 0x0000009697961220 */ /* 0x000fe20000410000 */
[----:B------:R-:W-:Y:S01]  /*4df0*/  FADD.FTZ R153, R125, -R76 ;  /* 0x8000004c7d997221 */ /* 0x000fe20000010000 */
[----:B------:R-:W-:Y:S01]  /*4e00*/  @P1 F2FP.BF16.F32.PACK_AB R147, RZ, R147 ;  /* 0x00000093ff93123e */ /* 0x000fe200000010ff */
[----:B--2---:R-:W-:Y:S02]  /*4e10*/  @P1 FMUL.FTZ R155, R156, R155 ;  /* 0x0000009b9c9b1220 */ /* 0x004fe40000410000 */
[----:B------:R-:W-:Y:S01]  /*4e20*/  @P1 FSEL R150, R150, RZ, P4 ;  /* 0x000000ff96961208 */ /* 0x000fe20002000000 */
[----:B------:R-:W-:Y:S01]  /*4e30*/  FMUL.FTZ R153, R96, R153 ;  /* 0x0000009960997220 */ /* 0x000fe20000410000 */
[----:B------:R-:W-:Y:S01]  /*4e40*/  @P1 FSEL R78, R78, RZ, P6 ;  /* 0x000000ff4e4e1208 */ /* 0x000fe20003000000 */
[----:B------:R-:W-:Y:S01]  /*4e50*/  @P1 FMUL.FTZ R154, R155, R154 ;  /* 0x0000009a9b9a1220 */ /* 0x000fe20000410000 */
[----:B------:R-:W-:Y:S02]  /*4e60*/  @P1 F2FP.BF16.F32.PACK_AB R150, RZ, R150 ;  /* 0x00000096ff96123e */ /* 0x000fe400000010ff */
[----:B------:R-:W-:-:S02]  /*4e70*/  @P1 F2FP.BF16.F32.PACK_AB R149, RZ, R149 ;  /* 0x00000095ff95123e */ /* 0x000fc400000010ff */
[----:B------:R-:W-:Y:S02]  /*4e80*/  @P1 FSEL R154, R154, RZ, P5 ;  /* 0x000000ff9a9a1208 */ /* 0x000fe40002800000 */
[----:B------:R-:W-:Y:S02]  /*4e90*/  @P1 F2FP.BF16.F32.PACK_AB R152, RZ, R152 ;  /* 0x00000098ff98123e */ /* 0x000fe400000010ff */
[----:B------:R-:W-:Y:S02]  /*4ea0*/  @P1 F2FP.BF16.F32.PACK_AB R154, RZ, R154 ;  /* 0x0000009aff9a123e */ /* 0x000fe400000010ff */
[----:B------:R-:W-:Y:S02]  /*4eb0*/  @P1 F2FP.BF16.F32.PACK_AB R151, RZ, R78 ;  /* 0x0000004eff97123e */ /* 0x000fe400000010ff */
[----:B------:R-:W-:Y:S02]  /*4ec0*/  @P1 PRMT R72, R147, 0x7610, R72 ;  /* 0x0000761093481816 */ /* 0x000fe40000000048 */
[----:B------:R-:W-:-:S02]  /*4ed0*/  FSEL R153, R153, RZ, P0 ;  /* 0x000000ff99997208 */ /* 0x000fc40000000000 */
[----:B------:R-:W-:Y:S02]  /*4ee0*/  @P1 PRMT R73, R79, 0x7610, R73 ;  /* 0x000076104f491816 */ /* 0x000fe40000000049 */
[----:B------:R-:W-:Y:S02]  /*4ef0*/  @P1 PRMT R74, R150, 0x7610, R74 ;  /* 0x00007610964a1816 */ /* 0x000fe4000000004a */
[----:B------:R-:W-:Y:S02]  /*4f00*/  F2FP.BF16.F32.PACK_AB R76, R161, R160 ;  /* 0x000000a0a14c723e */ /* 0x000fe400000010ff */
[----:B------:R-:W-:Y:S02]  /*4f10*/  F2FP.BF16.F32.PACK_AB R77, R157, R174 ;  /* 0x000000ae9d4d723e */ /* 0x000fe400000010ff */
[----:B------:R-:W-:Y:S02]  /*4f20*/  F2FP.BF16.F32.PACK_AB R78, R156, R158 ;  /* 0x0000009e9c4e723e */ /* 0x000fe400000010ff */
[----:B------:R-:W-:-:S02]  /*4f30*/  @P1 PRMT R72, R72, 0x5410, R149 ;  /* 0x0000541048481816 */ /* 0x000fc40000000095 */
        /* <DEDUP_REMOVED lines=13> */
.L_x_549:
        /* <DEDUP_REMOVED lines=12> */
[----:B0-----:R-:W-:-:S07]  /*50d0*/  PRMT R72, R147, 0x7610, R72 ;  /* 0x0000761093487816 */ /* 0x001fce0000000048 */
.L_x_551:
[----:B------:R-:W-:Y:S05]  /*50e0*/  BSYNC.RECONVERGENT B2 ;  /* 0x0000000000027941 */ /* 0x000fea0003800200 */
.L_x_550:
[----:B------:R-:W-:Y:S04]  /*50f0*/  BSSY.RECONVERGENT B2, `(.L_x_552) ;  /* 0x000000d000027945 */ /* 0x000fe80003800200 */
[----:B------:R-:W-:Y:S05]  /*5100*/  @!P1 BRA `(.L_x_553) ;  /* 0x00000000002c9947 */ /* 0x000fea0003800000 */
[----:B0-----:R-:W-:Y:S01]  /*5110*/  FFMA.FTZ R150, R122, R85, R86 ;  /* 0x000000557a967223 */ /* 0x001fe20000010056 */
        /* <DEDUP_REMOVED lines=10> */
.L_x_553:
[----:B------:R-:W-:Y:S05]  /*51c0*/  BSYNC.RECONVERGENT B2 ;  /* 0x0000000000027941 */ /* 0x000fea0003800200 */
.L_x_552:
        /* <DEDUP_REMOVED lines=13> */
.L_x_555:
[----:B------:R-:W-:Y:S05]  /*52a0*/  BSYNC.RECONVERGENT B2 ;  /* 0x0000000000027941 */ /* 0x000fea0003800200 */
.L_x_554:
        /* <DEDUP_REMOVED lines=13> */
.L_x_557:
[----:B------:R-:W-:Y:S05]  /*5380*/  BSYNC.RECONVERGENT B2 ;  /* 0x0000000000027941 */ /* 0x000fea0003800200 */
.L_x_556:
        /* <DEDUP_REMOVED lines=13> */
.L_x_559:
[----:B------:R-:W-:Y:S05]  /*5460*/  BSYNC.RECONVERGENT B2 ;  /* 0x0000000000027941 */ /* 0x000fea0003800200 */
.L_x_558:
        /* <DEDUP_REMOVED lines=13> */
.L_x_561:
[----:B------:R-:W-:Y:S05]  /*5540*/  BSYNC.RECONVERGENT B2 ;  /* 0x0000000000027941 */ /* 0x000fea0003800200 */
.L_x_560:
        /* <DEDUP_REMOVED lines=13> */
.L_x_563:
[----:B------:R-:W-:Y:S05]  /*5620*/  BSYNC.RECONVERGENT B2 ;  /* 0x0000000000027941 */ /* 0x000fea0003800200 */
.L_x_562:
[----:B------:R-:W-:Y:S05]  /*5630*/  @!P1 BRA `(.L_x_548) ;  /* 0x0000000000309947 */ /* 0x000fea0003800000 */
[----:B0-----:R-:W-:Y:S01]  /*5640*/  FFMA.FTZ R150, R132, R85, R86 ;  /* 0x0000005584967223 */ /* 0x001fe20000010056 */
        /* <DEDUP_REMOVED lines=10> */
[----:B------:R-:W-:-:S07]  /*56f0*/  PRMT R75, R75, 0x5410, R147 ;  /* 0x000054104b4b7816 */ /* 0x000fce0000000093 */
.L_x_548:
[----:B------:R-:W-:Y:S05]  /*5700*/  BSYNC.RECONVERGENT B0 ;  /* 0x0000000000007941 */ /* 0x000fea0003800200 */
.L_x_545:
        /* <DEDUP_REMOVED lines=8> */
.L_x_544:
[----:B------:R-:W-:Y:S05]  /*5790*/  BSYNC.RECONVERGENT B1 ;  /* 0x0000000000017941 */ /* 0x000fea0003800200 */
.L_x_543:
        /* <DEDUP_REMOVED lines=11> */
[----:B0-2---:R-:W0:Y:S01]  /*5850*/  @P1 LDC.64 R152, c[0x0][0x408] ;  /* 0x00010200ff981b82 */ /* 0x005e220000000a00 */
[C---:B------:R-:W-:Y:S02]  /*5860*/  SHF.L.U32 R147, R68.reuse, 0x10, RZ ;  /* 0x0000001044937819 */ /* 0x040fe400000006ff */
[----:B------:R-:W-:Y:S02]  /*5870*/  PRMT R76, R68, 0x7632, R76 ;  /* 0x00007632444c7816 */ /* 0x000fe4000000004c */
        /* <DEDUP_REMOVED lines=8> */
[-CC-:B------:R-:W-:Y:S01]  /*5900*/  @P0 FFMA.FTZ R158, R144, R85.reuse, R86.reuse ;  /* 0x00000055909e0223 */ /* 0x180fe20000010056 */
[----:B------:R-:W-:Y:S01]  /*5910*/  @P0 FADD.FTZ R77, R134, -R77 ;  /* 0x8000004d864d0221 */ /* 0x000fe20000010000 */
[-CC-:B------:R-:W-:Y:S01]  /*5920*/  @P0 FFMA.FTZ R161, R135, R85.reuse, R86.reuse ;  /* 0x0000005587a10223 */ /* 0x180fe20000010056 */
[-CC-:B------:R-:W-:Y:S01]  /*5930*/  @P0 FFMA.FTZ R176, R146, R85.reuse, R86.reuse ;  /* 0x0000005592b00223 */ /* 0x180fe20000010056 */
[-CC-:B------:R-:W-:Y:S01]  /*5940*/  @P0 FFMA.FTZ R178, R148, R85.reuse, R86.reuse ;  /* 0x0000005594b20223 */ /* 0x180fe20000010056 */
[----:B------:R-:W-:Y:S01]  /*5950*/  @P0 FFMA.FTZ R175, R137, R85, R86 ;  /* 0x0000005589af0223 */ /* 0x000fe20000010056 */
[----:B------:R-:W-:Y:S01]  /*5960*/  @P0 FFMA.FTZ R147, R96, R77, R147 ;  /* 0x0000004d60930223 */ /* 0x000fe20000010093 */
[----:B------:R-:W-:-:S02]  /*5970*/  IMAD.U32 R85, R76, 0x10000, RZ ;  /* 0x000100004c557824 */ /* 0x000fc400078e00ff */
[----:B------:R-:W-:Y:S01]  /*5980*/  @P0 FADD.FTZ R78, R139, -R78 ;  /* 0x8000004e8b4e0221 */ /* 0x000fe20000010000 */
[----:B------:R-:W-:Y:S01]  /*5990*/  @P0 FADD.FTZ R79, R136, -R79 ;  /* 0x8000004f884f0221 */ /* 0x000fe20000010000 */
[----:B------:R-:W-:Y:S01]  /*59a0*/  PRMT R76, R69, 0x7632, R76 ;  /* 0x00007632454c7816 */ /* 0x000fe2000000004c */
[----:B------:R-:W2:Y:S01]  /*59b0*/  @P1 LDC.64 R154, c[0x0][0x408] ;  /* 0x00010200ff9a1b82 */ /* 0x000ea20000000a00 */
[----:B------:R-:W-:Y:S01]  /*59c0*/  PRMT R77, R70, 0x7632, R77 ;  /* 0x00007632464d7816 */ /* 0x000fe2000000004d */
[C---:B------:R-:W-:Y:S01]  /*59d0*/  @P0 FFMA.FTZ R85, R96.reuse, R78, R85 ;  /* 0x0000004e60550223 */ /* 0x040fe20000010055 */
[----:B------:R-:W-:Y:S01]  /*59e0*/  @P0 FFMA.FTZ R94, R96, R79, R94 ;  /* 0x0000004f605e0223 */ /* 0x000fe2000001005e */
[----:B------:R-:W-:Y:S01]  /*59f0*/  SHF.L.U32 R149, R76, 0x10, RZ ;  /* 0x000000104c957819 */ /* 0x000fe200000006ff */
[----:B------:R-:W-:Y:S01]  /*5a00*/  @P0 FADD.FTZ R160, R138, -R161 ;  /* 0x800000a18aa00221 */ /* 0x000fe20000010000 */
[----:B------:R-:W-:Y:S02]  /*5a10*/  IMAD.U32 R174, R77, 0x10000, RZ ;  /* 0x000100004dae7824 */ /* 0x000fe400078e00ff */
[----:B------:R-:W-:Y:S01]  /*5a20*/  @P0 FADD.FTZ R161, R143, -R176 ;  /* 0x800000b08fa10221 */ /* 0x000fe20000010000 */
[----:B------:R-:W3:Y:S01]  /*5a30*/  @P1 LDC.64 R86, c[0x0][0x408] ;  /* 0x00010200ff561b82 */ /* 0x000ee20000000a00 */
[----:B------:R-:W-:Y:S01]  /*5a40*/  @P0 FADD.FTZ R158, R141, -R158 ;  /* 0x8000009e8d9e0221 */ /* 0x000fe20000010000 */
[----:B0-----:R-:W-:Y:S01]  /*5a50*/  @P1 FMUL.FTZ R153, R85, R153 ;  /* 0x0000009955991220 */ /* 0x001fe20000410000 */
[C---:B------:R-:W-:Y:S01]  /*5a60*/  @P0 FFMA.FTZ R174, R96.reuse, R161, R174 ;  /* 0x000000a160ae0223 */ /* 0x040fe200000100ae */
[----:B------:R-:W-:Y:S01]  /*5a70*/  SHF.L.U32 R161, R71, 0x10, RZ ;  /* 0x0000001047a17819 */ /* 0x000fe200000006ff */
[----:B------:R-:W-:Y:S01]  /*5a80*/  @P0 FFMA.FTZ R159, R96, R160, R159 ;  /* 0x000000a0609f0223 */ /* 0x000fe2000001009f */
[----:B------:R-:W-:Y:S01]  /*5a90*/  @P0 FADD.FTZ R175, R140, -R175 ;  /* 0x800000af8caf0221 */ /* 0x000fe20000010000 */
[----:B------:R-:W-:Y:S01]  /*5aa0*/  @P0 FFMA.FTZ R149, R96, R158, R149 ;  /* 0x0000009e60950223 */ /* 0x000fe20000010095 */
[----:B------:R-:W0:Y:S01]  /*5ab0*/  @P1 LDC.64 R150, c[0x0][0x408] ;  /* 0x00010200ff961b82 */ /* 0x000e220000000a00 */
[----:B------:R-:W-:Y:S01]  /*5ac0*/  SHF.L.U32 R158, R82, 0x10, RZ ;  /* 0x00000010529e7819 */ /* 0x000fe200000006ff */
[----:B------:R-:W-:Y:S01]  /*5ad0*/  @P0 FADD.FTZ R177, R145, -R178 ;  /* 0x800000b291b10221 */ /* 0x000fe20000010000 */
[----:B-1----:R-:W-:Y:S01]  /*5ae0*/  @P1 FMUL.FTZ R157, R147, R157 ;  /* 0x0000009d939d1220 */ /* 0x002fe20000410000 */
[----:B------:R-:W-:Y:S01]  /*5af0*/  @P1 FMUL.FTZ R152, R153, R152 ;  /* 0x0000009899981220 */ /* 0x000fe20000410000 */
[C---:B------:R-:W-:Y:S01]  /*5b00*/  @P0 FFMA.FTZ R161, R96.reuse, R175, R161 ;  /* 0x000000af60a10223 */ /* 0x040fe200000100a1 */
[----:B------:R-:W-:Y:S01]  /*5b10*/  @P0 FFMA.FTZ R158, R96, R177, R158 ;  /* 0x000000b1609e0223 */ /* 0x000fe2000001009e */
[----:B------:R-:W-:Y:S01]  /*5b20*/  @P1 FMUL.FTZ R156, R157, R156 ;  /* 0x0000009c9d9c1220 */ /* 0x000fe20000410000 */
[----:B------:R-:W1:Y:S01]  /*5b30*/  @P1 LDC.64 R78, c[0x0][0x408] ;  /* 0x00010200ff4e1b82 */ /* 0x000e620000000a00 */
[----:B--2---:R-:W-:Y:S01]  /*5b40*/  @P1 FMUL.FTZ R155, R94, R155 ;  /* 0x0000009b5e9b1220 */ /* 0x004fe20000410000 */
[----:B------:R-:W-:-:S02]  /*5b50*/  @P1 LOP3.LUT P0, RZ, R92, 0xff, RZ, 0xc0, !PT ;  /* 0x000000ff5cff1812 */ /* 0x000fc4000780c0ff */
[----:B------:R-:W-:Y:S01]  /*5b60*/  @P1 FSEL R152, R152, RZ, P3 ;  /* 0x000000ff98981208 */ /* 0x000fe20001800000 */
[----:B------:R-:W-:Y:S01]  /*5b70*/  @P1 FMUL.FTZ R154, R155, R154 ;  /* 0x0000009a9b9a1220 */ /* 0x000fe20000410000 */
[----:B------:R-:W-:Y:S02]  /*5b80*/  @P1 LOP3.LUT P3, RZ, R93, 0xff, RZ, 0xc0, !PT ;  /* 0x000000ff5dff1812 */ /* 0x000fe4000786c0ff */
[----:B------:R-:W2:Y:S01]  /*5b90*/  @P1 LDC.64 R76, c[0x0][0x408] ;  /* 0x00010200ff4c1b82 */ /* 0x000ea20000000a00 */
[----:B---3--:R-:W-:Y:S01]  /*5ba0*/  @P1 FMUL.FTZ R87, R159, R87 ;  /* 0x000000579f571220 */ /* 0x008fe20000410000 */
[----:B------:R-:W-:Y:S02]  /*5bb0*/  @P1 FSEL R156, R156, RZ, P0 ;  /* 0x000000ff9c9c1208 */ /* 0x000fe40000000000 */
[----:B------:R-:W-:Y:S01]  /*5bc0*/  @P1 FSEL R154, R154, RZ, P4 ;  /* 0x000000ff9a9a1208 */ /* 0x000fe20002000000 */
[----:B------:R-:W-:Y:S01]  /*5bd0*/  @P1 FMUL.FTZ R86, R87, R86 ;  /* 0x0000005657561220 */ /* 0x000fe20000410000 */
[----:B------:R-:W-:Y:S01]  /*5be0*/  @P1 LOP3.LUT P0, RZ, R92, 0xff000000, RZ, 0xc0, !PT ;  /* 0xff0000005cff1812 */ /* 0x000fe2000780c0ff */
[----:B0-----:R-:W-:Y:S01]  /*5bf0*/  @P1 FMUL.FTZ R151, R149, R151 ;  /* 0x0000009795971220 */ /* 0x001fe20000410000 */
[----:B------:R-:W-:-:S02]  /*5c00*/  @P1 LOP3.LUT P4, RZ, R93, 0xff00, RZ, 0xc0, !PT ;  /* 0x0000ff005dff1812 */ /* 0x000fc4000788c0ff */
[----:B------:R-:W-:Y:S01]  /*5c10*/  @P1 LOP3.LUT P5, RZ, R93, 0xff0000, RZ, 0xc0, !PT ;  /* 0x00ff00005dff1812 */ /* 0x000fe200078ac0ff */
[----:B------:R-:W-:Y:S01]  /*5c20*/  @P1 FMUL.FTZ R150, R151, R150 ;  /* 0x0000009697961220 */ /* 0x000fe20000410000 */
[----:B------:R-:W-:Y:S02]  /*5c30*/  @P1 FSEL R86, R86, RZ, P3 ;  /* 0x000000ff56561208 */ /* 0x000fe40001800000 */
[----:B------:R-:W-:Y:S01]  /*5c40*/  @P1 F2FP.BF16.F32.PACK_AB R156, RZ, R156 ;  /* 0x0000009cff9c123e */ /* 0x000fe200000010ff */
[----:B-1----:R-:W-:Y:S01]  /*5c50*/  @P1 FMUL.FTZ R79, R174, R79 ;  /* 0x0000004fae4f1220 */ /* 0x002fe20000410000 */
[----:B------:R-:W-:Y:S02]  /*5c60*/  @P1 F2FP.BF16.F32.PACK_AB R154, RZ, R154 ;  /* 0x0000009aff9a123e */ /* 0x000fe400000010ff */
[----:B------:R-:W-:Y:S01]  /*5c70*/  @P1 FSEL R150, R150, RZ, P0 ;  /* 0x000000ff96961208 */ /* 0x000fe20000000000 */
[----:B------:R-:W-:Y:S01]  /*5c80*/  @P1 FMUL.FTZ R78, R79, R78 ;  /* 0x0000004e4f4e1220 */ /* 0x000fe20000410000 */
[----:B------:R-:W-:-:S02]  /*5c90*/  @P1 F2FP.BF16.F32.PACK_AB R86, RZ, R86 ;  /* 0x00000056ff56123e */ /* 0x000fc400000010ff */
[----:B------:R-:W-:Y:S01]  /*5ca0*/  @P1 F2FP.BF16.F32.PACK_AB R152, RZ, R152 ;  /* 0x00000098ff98123e */ /* 0x000fe200000010ff */
[----:B--2---:R-:W-:Y:S01]  /*5cb0*/  @P1 FMUL.FTZ R77, R161, R77 ;  /* 0x0000004da14d1220 */ /* 0x004fe20000410000 */
        /* <DEDUP_REMOVED lines=9> */
[----:B------:R-:W-:Y:S02]  /*5d50*/  F2FP.BF16.F32.PACK_AB R76, R85, R147 ;  /* 0x00000093554c723e */ /* 0x000fe400000010ff */
[----:B------:R-:W-:Y:S02]  /*5d60*/  F2FP.BF16.F32.PACK_AB R77, R149, R94 ;  /* 0x0000005e954d723e */ /* 0x000fe400000010ff */
[----:B------:R-:W-:-:S02]  /*5d70*/  F2FP.BF16.F32.PACK_AB R78, R174, R159 ;  /* 0x0000009fae4e723e */ /* 0x000fc400000010ff */
        /* <DEDUP_REMOVED lines=14> */
.L_x_568:
[----:B------:R-:W-:Y:S01]  /*5e60*/  ISETP.GT.AND P0, PT, R94, RZ, PT ;  /* 0x000000ff5e00720c */ /* 0x000fe20003f04270 */
[----:B------:R-:W1:Y:S01]  /*5e70*/  @P1 LDC.64 R154, c[0x0][0x408] ;  /* 0x00010200ff9a1b82 */ /* 0x000e620000000a00 */
[----:B------:R-:W-:Y:S01]  /*5e80*/  IMAD.U32 R147, R68, 0x10000, RZ ;  /* 0x0001000044937824 */ /* 0x000fe200078e00ff */
[----:B------:R-:W-:Y:S01]  /*5e90*/  PRMT R160, R70, 0x7632, R160 ;  /* 0x0000763246a07816 */ /* 0x000fe200000000a0 */
[----:B------:R-:W-:Y:S01]  /*5ea0*/  IMAD.U32 R174, R71, 0x10000, RZ ;  /* 0x0001000047ae7824 */ /* 0x000fe200078e00ff */
[----:B------:R-:W-:Y:S02]  /*5eb0*/  @P1 LOP3.LUT P3, RZ, R92, 0xff, RZ, 0xc0, !PT ;  /* 0x000000ff5cff1812 */ /* 0x000fe4000786c0ff */
[----:B------:R-:W-:Y:S02]  /*5ec0*/  SHF.L.U32 R161, R160, 0x10, RZ ;  /* 0x00000010a0a17819 */ /* 0x000fe400000006ff */
[----:B------:R-:W3:Y:S01]  /*5ed0*/  @P1 LDC.64 R156, c[0x0][0x408] ;  /* 0x00010200ff9c1b82 */ /* 0x000ee20000000a00 */
[----:B------:R-:W-:-:S02]  /*5ee0*/  @P1 LOP3.LUT P4, RZ, R92, 0xff00, RZ, 0xc0, !PT ;  /* 0x0000ff005cff1812 */ /* 0x000fc4000788c0ff */
[----:B------:R-:W-:Y:S01]  /*5ef0*/  @P1 LOP3.LUT P5, RZ, R93, 0xff00, RZ, 0xc0, !PT ;  /* 0x0000ff005dff1812 */ /* 0x000fe200078ac0ff */
[-CC-:B------:R-:W-:Y:S01]  /*5f00*/  @P0 FFMA.FTZ R94, R142, R85.reuse, R86.reuse ;  /* 0x000000558e5e0223 */ /* 0x180fe20000010056 */
[----:B------:R-:W-:Y:S01]  /*5f10*/  @!P0 SHF.L.U32 R82, R87, 0x10, RZ ;  /* 0x0000001057528819 */ /* 0x000fe200000006ff */
[-C--:B------:R-:W-:Y:S01]  /*5f20*/  @P0 FFMA.FTZ R149, R127, R85.reuse, R86 ;  /* 0x000000557f950223 */ /* 0x080fe20000010056 */
[----:B------:R-:W-:Y:S01]  /*5f30*/  @P0 PRMT R87, R68, 0x7632, R87 ;  /* 0x0000763244570816 */ /* 0x000fe20000000057 */
[----:B0-2---:R-:W-:Y:S01]  /*5f40*/  @P0 FADD.FTZ R150, R139, -R94 ;  /* 0x8000005e8b960221 */ /* 0x005fe20000010000 */
[--C-:B------:R-:W-:Y:S01]  /*5f50*/  @P0 FFMA.FTZ R151, R133, R85, R86.reuse ;  /* 0x0000005585970223 */ /* 0x100fe20000010056 */
[----:B------:R-:W-:Y:S01]  /*5f60*/  @P0 FADD.FTZ R149, R134, -R149 ;  /* 0x8000009586950221 */ /* 0x000fe20000010000 */
[----:B------:R-:W-:Y:S01]  /*5f70*/  @P0 SHF.L.U32 R87, R87, 0x10, RZ ;  /* 0x0000001057570819 */ /* 0x000fe200000006ff */
[----:B------:R-:W-:Y:S02]  /*5f80*/  IMAD.U32 R94, R69, 0x10000, RZ ;  /* 0x00010000455e7824 */ /* 0x000fe400078e00ff */
[----:B------:R-:W-:Y:S01]  /*5f90*/  @P0 FADD.FTZ R151, R136, -R151 ;  /* 0x8000009788970221 */ /* 0x000fe20000010000 */
[----:B------:R-:W-:Y:S01]  /*5fa0*/  @P0 FFMA.FTZ R147, R96, R149, R147 ;  /* 0x0000009560930223 */ /* 0x000fe20000010093 */
[----:B------:R-:W-:Y:S01]  /*5fb0*/  SHF.L.U32 R149, R70, 0x10, RZ ;  /* 0x0000001046957819 */ /* 0x000fe200000006ff */
[----:B------:R-:W-:Y:S01]  /*5fc0*/  @P0 FFMA.FTZ R82, R96, R150, R87 ;  /* 0x0000009660520223 */ /* 0x000fe20000010057 */
[-CC-:B------:R-:W-:Y:S01]  /*5fd0*/  @P0 FFMA.FTZ R150, R144, R85.reuse, R86.reuse ;  /* 0x0000005590960223 */ /* 0x180fe20000010056 */
[----:B------:R-:W-:Y:S01]  /*5fe0*/  @P0 FFMA.FTZ R87, R135, R85, R86 ;  /* 0x0000005587570223 */ /* 0x000fe20000010056 */
[----:B------:R-:W-:Y:S01]  /*5ff0*/  @P0 FFMA.FTZ R94, R96, R151, R94 ;  /* 0x00000097605e0223 */ /* 0x000fe2000001005e */
[----:B-1----:R-:W-:Y:S01]  /*6000*/  @P1 FMUL.FTZ R155, R82, R155 ;  /* 0x0000009b529b1220 */ /* 0x002fe20000410000 */
[----:B------:R-:W-:Y:S01]  /*6010*/  PRMT R82, R69, 0x7632, R82 ;  /* 0x0000763245527816 */ /* 0x000fe20000000052 */
[----:B------:R-:W-:Y:S01]  /*6020*/  @P0 FADD.FTZ R158, R138, -R87 ;  /* 0x800000578a9e0221 */ /* 0x000fe20000010000 */
[----:B------:R-:W0:Y:S01]  /*6030*/  @P1 LDC.64 R152, c[0x0][0x408] ;  /* 0x00010200ff981b82 */ /* 0x000e220000000a00 */
[----:B---3--:R-:W-:Y:S01]  /*6040*/  @P1 FMUL.FTZ R157, R147, R157 ;  /* 0x0000009d939d1220 */ /* 0x008fe20000410000 */
[----:B------:R-:W-:Y:S01]  /*6050*/  SHF.L.U32 R147, R82, 0x10, RZ ;  /* 0x0000001052937819 */ /* 0x000fe200000006ff */
[----:B------:R-:W-:Y:S01]  /*6060*/  @P0 FADD.FTZ R82, R141, -R150 ;  /* 0x800000968d520221 */ /* 0x000fe20000010000 */
[----:B------:R-:W-:Y:S01]  /*6070*/  @P1 FMUL.FTZ R87, R155, R154 ;  /* 0x0000009a9b571220 */ /* 0x000fe20000410000 */
[----:B------:R-:W-:Y:S01]  /*6080*/  @P0 FFMA.FTZ R149, R96, R158, R149 ;  /* 0x0000009e60950223 */ /* 0x000fe20000010095 */
[-CC-:B------:R-:W-:Y:S01]  /*6090*/  @P0 FFMA.FTZ R176, R146, R85.reuse, R86.reuse ;  /* 0x0000005592b00223 */ /* 0x180fe20000010056 */
[----:B------:R-:W-:Y:S01]  /*60a0*/  @P0 FFMA.FTZ R147, R96, R82, R147 ;  /* 0x0000005260930223 */ /* 0x000fe20000010093 */
[----:B------:R-:W1:Y:S01]  /*60b0*/  @P1 LDC.64 R150, c[0x0][0x408] ;  /* 0x00010200ff961b82 */ /* 0x000e620000000a00 */
[----:B------:R-:W-:Y:S01]  /*60c0*/  @P1 FMUL.FTZ R82, R157, R156 ;  /* 0x0000009c9d521220 */ /* 0x000fe20000410000 */
[----:B------:R-:W-:Y:S01]  /*60d0*/  @P0 FFMA.FTZ R175, R137, R85, R86 ;  /* 0x0000005589af0223 */ /* 0x000fe20000010056 */
[----:B------:R-:W-:Y:S01]  /*60e0*/  @P0 FADD.FTZ R176, R143, -R176 ;  /* 0x800000b08fb00221 */ /* 0x000fe20000010000 */
[----:B------:R-:W-:-:S02]  /*60f0*/  @P1 FSEL R87, R87, RZ, P4 ;  /* 0x000000ff57571208 */ /* 0x000fc40002000000 */
[----:B------:R-:W-:Y:S01]  /*6100*/  @P0 FADD.FTZ R175, R140, -R175 ;  /* 0x800000af8caf0221 */ /* 0x000fe20000010000 */
[----:B------:R-:W-:Y:S01]  /*6110*/  @P0 FFMA.FTZ R161, R96, R176, R161 ;  /* 0x000000b060a10223 */ /* 0x000fe200000100a1 */
[----:B------:R-:W2:Y:S01]  /*6120*/  @P1 LDC.64 R154, c[0x0][0x408] ;  /* 0x00010200ff9a1b82 */ /* 0x000ea20000000a00 */
[----:B------:R-:W-:Y:S01]  /*6130*/  @P1 FSEL R82, R82, RZ, P3 ;  /* 0x000000ff52521208 */ /* 0x000fe20001800000 */
[----:B------:R-:W-:Y:S01]  /*6140*/  @P0 FFMA.FTZ R174, R96, R175, R174 ;  /* 0x000000af60ae0223 */ /* 0x000fe200000100ae */
[----:B------:R-:W-:Y:S02]  /*6150*/  @P1 LOP3.LUT P3, RZ, R92, 0xff0000, RZ, 0xc0, !PT ;  /* 0x00ff00005cff1812 */ /* 0x000fe4000786c0ff */
[C---:B------:R-:W-:Y:S02]  /*6160*/  @P1 LOP3.LUT P4, RZ, R93.reuse, 0xff, RZ, 0xc0, !PT ;  /* 0x000000ff5dff1812 */ /* 0x040fe4000788c0ff */
[----:B------:R-:W-:Y:S01]  /*6170*/  @P1 LOP3.LUT P6, RZ, R93, 0xff0000, RZ, 0xc0, !PT ;  /* 0x00ff00005dff1812 */ /* 0x000fe200078cc0ff */
[----:B------:R-:W3:Y:S01]  /*6180*/  @P1 LDC.64 R158, c[0x0][0x408] ;  /* 0x00010200ff9e1b82 */ /* 0x000ee20000000a00 */
[----:B0-----:R-:W-:Y:S01]  /*6190*/  @P1 FMUL.FTZ R153, R147, R153 ;  /* 0x0000009993991220 */ /* 0x001fe20000410000 */
[----:B------:R-:W-:-:S02]  /*61a0*/  @P1 F2FP.BF16.F32.PACK_AB R82, RZ, R82 ;  /* 0x00000052ff52123e */ /* 0x000fc400000010ff */
[----:B------:R-:W-:Y:S01]  /*61b0*/  @P1 F2FP.BF16.F32.PACK_AB R87, RZ, R87 ;  /* 0x00000057ff57123e */ /* 0x000fe200000010ff */
[----:B------:R-:W-:Y:S01]  /*61c0*/  @P1 FMUL.FTZ R152, R153, R152 ;  /* 0x0000009899981220 */ /* 0x000fe20000410000 */
[----:B------:R-:W-:Y:S02]  /*61d0*/  @P1 PRMT R72, R82, 0x7610, R72 ;  /* 0x0000761052481816 */ /* 0x000fe40000000048 */
[----:B------:R-:W0:Y:S01]  /*61e0*/  @P1 LDC.64 R156, c[0x0][0x408] ;  /* 0x00010200ff9c1b82 */ /* 0x000e220000000a00 */
[----:B-1----:R-:W-:Y:S01]  /*61f0*/  @P1 FMUL.FTZ R151, R94, R151 ;  /* 0x000000975e971220 */ /* 0x002fe20000410000 */
[----:B------:R-:W-:-:S03]  /*6200*/  @P1 PRMT R72, R72, 0x5410, R87 ;  /* 0x0000541048481816 */ /* 0x000fc60000000057 */
[----:B------:R-:W-:Y:S01]  /*6210*/  @P1 FMUL.FTZ R150, R151, R150 ;  /* 0x0000009697961220 */ /* 0x000fe20000410000 */
[----:B--2---:R-:W-:-:S04]  /*6220*/  @P1 FMUL.FTZ R155, R149, R155 ;  /* 0x0000009b959b1220 */ /* 0x004fc80000410000 */
[----:B------:R-:W-:Y:S01]  /*6230*/  @P1 FSEL R150, R150, RZ, P3 ;  /* 0x000000ff96961208 */ /* 0x000fe20001800000 */
[----:B------:R-:W-:Y:S01]  /*6240*/  @P1 FMUL.FTZ R154, R155, R154 ;  /* 0x0000009a9b9a1220 */ /* 0x000fe20000410000 */
[----:B------:R-:W-:Y:S02]  /*6250*/  @P1 LOP3.LUT P3, RZ, R92, 0xff000000, RZ, 0xc0, !PT ;  /* 0xff0000005cff1812 */ /* 0x000fe4000786c0ff */
[----:B------:R-:W-:Y:S01]  /*6260*/  @P1 F2FP.BF16.F32.PACK_AB R150, RZ, R150 ;  /* 0x00000096ff96123e */ /* 0x000fe200000010ff */
[----:B---3--:R-:W-:Y:S01]  /*6270*/  @P1 FMUL.FTZ R159, R161, R159 ;  /* 0x0000009fa19f1220 */ /* 0x008fe20000410000 */
[----:B------:R-:W-:Y:S02]  /*6280*/  @P1 FSEL R154, R154, RZ, P4 ;  /* 0x000000ff9a9a1208 */ /* 0x000fe40002000000 */
[----:B------:R-:W-:Y:S01]  /*6290*/  @P1 FSEL R152, R152, RZ, P3 ;  /* 0x000000ff98981208 */ /* 0x000fe20001800000 */
[----:B------:R-:W-:Y:S01]  /*62a0*/  @P1 FMUL.FTZ R158, R159, R158 ;  /* 0x0000009e9f9e1220 */ /* 0x000fe20000410000 */
[----:B------:R-:W-:-:S02]  /*62b0*/  @P1 F2FP.BF16.F32.PACK_AB R154, RZ, R154 ;  /* 0x0000009aff9a123e */ /* 0x000fc400000010ff */
[----:B------:R-:W-:Y:S01]  /*62c0*/  @P1 F2FP.BF16.F32.PACK_AB R152, RZ, R152 ;  /* 0x00000098ff98123e */ /* 0x000fe200000010ff */
[----:B0-----:R-:W-:Y:S01]  /*62d0*/  @P1 FMUL.FTZ R157, R174, R157 ;  /* 0x0000009dae9d1220 */ /* 0x001fe20000410000 */
[----:B------:R-:W-:Y:S02]  /*62e0*/  @P1 FSEL R158, R158, RZ, P5 ;  /* 0x000000ff9e9e1208 */ /* 0x000fe40002800000 */
[----:B------:R-:W-:Y:S01]  /*62f0*/  @P1 PRMT R73, R150, 0x7610, R73 ;  /* 0x0000761096491816 */ /* 0x000fe20000000049 */
[----:B------:R-:W-:Y:S01]  /*6300*/  @P1 FMUL.FTZ R156, R157, R156 ;  /* 0x0000009c9d9c1220 */ /* 0x000fe20000410000 */
[----:B------:R-:W-:Y:S02]  /*6310*/  @P1 F2FP.BF16.F32.PACK_AB R158, RZ, R158 ;  /* 0x0000009eff9e123e */ /* 0x000fe400000010ff */
[----:B------:R-:W-:Y:S02]  /*6320*/  @P1 PRMT R74, R154, 0x7610, R74 ;  /* 0x000076109a4a1816 */ /* 0x000fe4000000004a */
[----:B------:R-:W-:-:S02]  /*6330*/  @P1 FSEL R156, R156, RZ, P6 ;  /* 0x000000ff9c9c1208 */ /* 0x000fc40003000000 */
[----:B------:R-:W-:Y:S02]  /*6340*/  @P1 PRMT R73, R73, 0x5410, R152 ;  /* 0x0000541049491816 */ /* 0x000fe40000000098 */
[----:B------:R-:W-:Y:S02]  /*6350*/  @P1 F2FP.BF16.F32.PACK_AB R156, RZ, R156 ;  /* 0x0000009cff9c123e */ /* 0x000fe400000010ff */
        /* <DEDUP_REMOVED lines=16> */
.L_x_567:
[----:B------:R-:W-:-:S04]  /*6460*/  UISETP.NE.U32.AND UP0, UPT, UR20, URZ, UPT ;  /* 0x000000ff1400728c */ /* 0x000fc8000bf05070 */
[----:B------:R-:W-:-:S06]  /*6470*/  UISETP.NE.AND.EX UP0, UPT, UR21, URZ, UPT, UP0 ;  /* 0x000000ff1500728c */ /* 0x000fcc000bf05300 */
[----:B------:R-:W-:-:S13]  /*6480*/  PLOP3.LUT P2, PT, PT, PT, UP0, 0x80, 0x8 ;  /* 0x000000000008781c */ /* 0x000fda0003f4f008 */
[----:B------:R-:W-:Y:S05]  /*6490*/  @!P2 BRA `(.L_x_570) ;  /* 0x00000004007ca947 */ /* 0x000fea0003800000 */
[----:B------:R-:W1:Y:S01]  /*64a0*/  @P1 LDC.64 R154, c[0x0][0x408] ;  /* 0x00010200ff9a1b82 */ /* 0x000e620000000a00 */
[-CC-:B------:R-:W-:Y:S01]  /*64b0*/  FFMA.FTZ R147, R127, R85.reuse, R86.reuse ;  /* 0x000000557f937223 */ /* 0x180fe20000010056 */
[-CC-:B------:R-:W-:Y:S01]  /*64c0*/  FFMA.FTZ R82, R142, R85.reuse, R86.reuse ;  /* 0x000000558e527223 */ /* 0x180fe20000010056 */
[----:B------:R-:W-:Y:S01]  /*64d0*/  ISETP.GT.AND P0, PT, R94, RZ, PT ;  /* 0x000000ff5e00720c */ /* 0x000fe20003f04270 */
[-CC-:B------:R-:W-:Y:S01]  /*64e0*/  FFMA.FTZ R149, R133, R85.reuse, R86.reuse ;  /* 0x0000005585957223 */ /* 0x180fe20000010056 */
[-CC-:B------:R-:W-:Y:S01]  /*64f0*/  FFMA.FTZ R94, R144, R85.reuse, R86.reuse ;  /* 0x00000055905e7223 */ /* 0x180fe20000010056 */
[-CC-:B------:R-:W-:Y:S01]  /*6500*/  FFMA.FTZ R161, R135, R85.reuse, R86.reuse ;  /* 0x0000005587a17223 */ /* 0x180fe20000010056 */
[-CC-:B------:R-:W-:Y:S01]  /*6510*/  FFMA.FTZ R158, R146, R85.reuse, R86.reuse ;  /* 0x00000055929e7223 */ /* 0x180fe20000010056 */
[----:B------:R-:W3:Y:S01]  /*6520*/  @P1 LDC.64 R156, c[0x0][0x408] ;  /* 0x00010200ff9c1b82 */ /* 0x000ee20000000a00 */
[-CC-:B------:R-:W-:Y:S01]  /*6530*/  FFMA.FTZ R177, R137, R85.reuse, R86.reuse ;  /* 0x0000005589b17223 */ /* 0x180fe20000010056 */
[----:B------:R-:W-:Y:S01]  /*6540*/  FFMA.FTZ R160, R148, R85, R86 ;  /* 0x0000005594a07223 */ /* 0x000fe20000010056 */
[----:B------:R-:W-:Y:S01]  /*6550*/  FADD.FTZ R147, R134, -R147 ;  /* 0x8000009386937221 */ /* 0x000fe20000010000 */
[----:B------:R-:W-:Y:S01]  /*6560*/  FADD.FTZ R85, R139, -R82 ;  /* 0x800000528b557221 */ /* 0x000fe20000010000 */
[----:B------:R-:W-:Y:S01]  /*6570*/  FADD.FTZ R149, R136, -R149 ;  /* 0x8000009588957221 */ /* 0x000fe20000010000 */
[----:B------:R-:W-:Y:S01]  /*6580*/  FADD.FTZ R159, R141, -R94 ;  /* 0x8000005e8d9f7221 */ /* 0x000fe20000010000 */
[C---:B------:R-:W-:Y:S01]  /*6590*/  FMUL.FTZ R82, R96.reuse, R147 ;  /* 0x0000009360527220 */ /* 0x040fe20000410000 */
[----:B0-2---:R-:W0:Y:S01]  /*65a0*/  @P1 LDC.64 R152, c[0x0][0x408] ;  /* 0x00010200ff981b82 */ /* 0x005e220000000a00 */
[----:B------:R-:W-:Y:S01]  /*65b0*/  FMUL.FTZ R85, R96, R85 ;  /* 0x0000005560557220 */ /* 0x000fe20000410000 */
[----:B------:R-:W-:Y:S01]  /*65c0*/  FADD.FTZ R161, R138, -R161 ;  /* 0x800000a18aa17221 */ /* 0x000fe20000010000 */
[----:B------:R-:W-:Y:S01]  /*65d0*/  FADD.FTZ R179, R145, -R160 ;  /* 0x800000a091b37221 */ /* 0x000fe20000010000 */
[----:B------:R-:W-:Y:S01]  /*65e0*/  FSEL R160, R82, RZ, P0 ;  /* 0x000000ff52a07208 */ /* 0x000fe20000000000 */
[C---:B------:R-:W-:Y:S01]  /*65f0*/  FMUL.FTZ R82, R96.reuse, R149 ;  /* 0x0000009560527220 */ /* 0x040fe20000410000 */
[----:B------:R-:W-:Y:S01]  /*6600*/  FMUL.FTZ R94, R96, R159 ;  /* 0x0000009f605e7220 */ /* 0x000fe20000410000 */
[----:B------:R-:W-:Y:S01]  /*6610*/  FADD.FTZ R175, R143, -R158 ;  /* 0x8000009e8faf7221 */ /* 0x000fe20000010000 */
[----:B------:R-:W2:Y:S01]  /*6620*/  @P1 LDC.64 R150, c[0x0][0x408] ;  /* 0x00010200ff961b82 */ /* 0x000ea20000000a00 */
[----:B------:R-:W-:Y:S01]  /*6630*/  FADD.FTZ R177, R140, -R177 ;  /* 0x800000b18cb17221 */ /* 0x000fe20000010000 */
[C---:B------:R-:W-:Y:S01]  /*6640*/  FMUL.FTZ R147, R96.reuse, R161 ;  /* 0x000000a160937220 */ /* 0x040fe20000410000 */
[----:B------:R-:W-:Y:S01]  /*6650*/  FSEL R159, R85, RZ, P0 ;  /* 0x000000ff559f7208 */ /* 0x000fe20000000000 */
[C---:B------:R-:W-:Y:S01]  /*6660*/  FMUL.FTZ R149, R96.reuse, R175 ;  /* 0x000000af60957220 */ /* 0x040fe20000410000 */
[----:B------:R-:W-:Y:S01]  /*6670*/  FMUL.FTZ R158, R96, R177 ;  /* 0x000000b1609e7220 */ /* 0x000fe20000410000 */
[----:B------:R-:W-:Y:S01]  /*6680*/  FSEL R174, R82, RZ, P0 ;  /* 0x000000ff52ae7208 */ /* 0x000fe20000000000 */
[----:B------:R-:W-:Y:S01]  /*6690*/  FMUL.FTZ R96, R96, R179 ;  /* 0x000000b360607220 */ /* 0x000fe20000410000 */
[----:B------:R-:W4:Y:S01]  /*66a0*/  @P1 LDC.64 R86, c[0x0][0x408] ;  /* 0x00010200ff561b82 */ /* 0x000f220000000a00 */
[----:B-1----:R-:W-:Y:S01]  /*66b0*/  @P1 FMUL.FTZ R155, R159, R155 ;  /* 0x0000009b9f9b1220 */ /* 0x002fe20000410000 */
[----:B------:R-:W-:Y:S01]  /*66c0*/  FSEL R176, R147, RZ, P0 ;  /* 0x000000ff93b07208 */ /* 0x000fe20000000000 */
[----:B---3--:R-:W-:Y:S01]  /*66d0*/  @P1 FMUL.FTZ R157, R160, R157 ;  /* 0x0000009da09d1220 */ /* 0x008fe20000410000 */
[----:B------:R-:W-:Y:S01]  /*66e0*/  FSEL R94, R94, RZ, P0 ;  /* 0x000000ff5e5e7208 */ /* 0x000fe20000000000 */
[----:B------:R-:W-:Y:S01]  /*66f0*/  @P1 FMUL.FTZ R154, R155, R154 ;  /* 0x0000009a9b9a1220 */ /* 0x000fe20000410000 */
[----:B------:R-:W-:Y:S01]  /*6700*/  FSEL R149, R149, RZ, P0 ;  /* 0x000000ff95957208 */ /* 0x000fe20000000000 */
[----:B------:R-:W-:Y:S01]  /*6710*/  @P1 FMUL.FTZ R156, R157, R156 ;  /* 0x0000009c9d9c1220 */ /* 0x000fe20000410000 */
[----:B------:R-:W1:Y:S01]  /*6720*/  @P1 LDC.64 R78, c[0x0][0x408] ;  /* 0x00010200ff4e1b82 */ /* 0x000e620000000a00 */
[----:B0-----:R-:W-:Y:S01]  /*6730*/  @P1 FMUL.FTZ R153, R174, R153 ;  /* 0x00000099ae991220 */ /* 0x001fe20000410000 */
[----:B------:R-:W-:-:S02]  /*6740*/  FSEL R158, R158, RZ, P0 ;  /* 0x000000ff9e9e7208 */ /* 0x000fc40000000000 */
[C---:B------:R-:W-:Y:S01]  /*6750*/  @P1 LOP3.LUT P4, RZ, R92.reuse, 0xff00, RZ, 0xc0, !PT ;  /* 0x0000ff005cff1812 */ /* 0x040fe2000788c0ff */
[----:B------:R-:W-:Y:S01]  /*6760*/  @P1 FMUL.FTZ R152, R153, R152 ;  /* 0x0000009899981220 */ /* 0x000fe20000410000 */
[----:B------:R-:W-:Y:S02]  /*6770*/  @P1 LOP3.LUT P3, RZ, R92, 0xff, RZ, 0xc0, !PT ;  /* 0x000000ff5cff1812 */ /* 0x000fe4000786c0ff */
[----:B------:R-:W0:Y:S01]  /*6780*/  @P1 LDC.64 R76, c[0x0][0x408] ;  /* 0x00010200ff4c1b82 */ /* 0x000e220000000a00 */
[----:B--2---:R-:W-:Y:S01]  /*6790*/  @P1 FMUL.FTZ R151, R176, R151 ;  /* 0x00000097b0971220 */ /* 0x004fe20000410000 */
[----:B------:R-:W-:Y:S02]  /*67a0*/  @P1 LOP3.LUT P5, RZ, R92, 0xff0000, RZ, 0xc0, !PT ;  /* 0x00ff00005cff1812 */ /* 0x000fe400078ac0ff */
[----:B------:R-:W-:Y:S01]  /*67b0*/  @P1 FSEL R154, R154, RZ, P4 ;  /* 0x000000ff9a9a1208 */ /* 0x000fe20002000000 */
[----:B------:R-:W-:Y:S01]  /*67c0*/  @P1 FMUL.FTZ R150, R151, R150 ;  /* 0x0000009697961220 */ /* 0x000fe20000410000 */
[----:B------:R-:W-:Y:S01]  /*67d0*/  @P1 LOP3.LUT P4, RZ, R93, 0xff, RZ, 0xc0, !PT ;  /* 0x000000ff5dff1812 */ /* 0x000fe2000788c0ff */
[----:B----4-:R-:W-:Y:S01]  /*67e0*/  @P1 FMUL.FTZ R87, R94, R87 ;  /* 0x000000575e571220 */ /* 0x010fe20000410000 */
[----:B------:R-:W-:-:S02]  /*67f0*/  @P1 FSEL R156, R156, RZ, P3 ;  /* 0x000000ff9c9c1208 */ /* 0x000fc40001800000 */
[----:B------:R-:W-:Y:S01]  /*6800*/  @P1 FSEL R152, R152, RZ, P5 ;  /* 0x000000ff98981208 */ /* 0x000fe20002800000 */
[----:B------:R-:W-:Y:S01]  /*6810*/  @P1 FMUL.FTZ R86, R87, R86 ;  /* 0x0000005657561220 */ /* 0x000fe20000410000 */
[----:B------:R-:W-:Y:S02]  /*6820*/  @P1 LOP3.LUT P3, RZ, R92, 0xff000000, RZ, 0xc0, !PT ;  /* 0xff0000005cff1812 */ /* 0x000fe4000786c0ff */
[----:B------:R-:W-:Y:S01]  /*6830*/  @P1 LOP3.LUT P5, RZ, R93, 0xff00, RZ, 0xc0, !PT ;  /* 0x0000ff005dff1812 */ /* 0x000fe200078ac0ff */
[----:B-1----:R-:W-:Y:S01]  /*6840*/  @P1 FMUL.FTZ R79, R149, R79 ;  /* 0x0000004f954f1220 */ /* 0x002fe20000410000 */
[----:B------:R-:W-:Y:S02]  /*6850*/  @P1 LOP3.LUT P6, RZ, R93, 0xff0000, RZ, 0xc0, !PT ;  /* 0x00ff00005dff1812 */ /* 0x000fe400078cc0ff */
[----:B------:R-:W-:Y:S01]  /*6860*/  @P1 FSEL R150, R150, RZ, P4 ;  /* 0x000000ff96961208 */ /* 0x000fe20002000000 */
[----:B------:R-:W-:Y:S01]  /*6870*/  @P1 FMUL.FTZ R78, R79, R78 ;  /* 0x0000004e4f4e1220 */ /* 0x000fe20000410000 */
[----:B------:R-:W-:-:S02]  /*6880*/  @P1 F2FP.BF16.F32.PACK_AB R156, RZ, R156 ;  /* 0x0000009cff9c123e */ /* 0x000fc400000010ff */
[----:B------:R-:W-:Y:S01]  /*6890*/  @P1 F2FP.BF16.F32.PACK_AB R152, RZ, R152 ;  /* 0x00000098ff98123e */ /* 0x000fe200000010ff */
[----:B0-----:R-:W-:Y:S01]  /*68a0*/  @P1 FMUL.FTZ R77, R158, R77 ;  /* 0x0000004d9e4d1220 */ /* 0x001fe20000410000 */
[----:B------:R-:W-:Y:S02]  /*68b0*/  @P1 FSEL R86, R86, RZ, P3 ;  /* 0x000000ff56561208 */ /* 0x000fe40001800000 */
        /* <DEDUP_REMOVED lines=9> */
[----:B------:R-:W-:Y:S02]  /*6950*/  FSEL R87, R96, RZ, P0 ;  /* 0x000000ff60577208 */ /* 0x000fe40000000000 */
[----:B------:R-:W-:-:S02]  /*6960*/  @P1 PRMT R73, R152, 0x7610, R73 ;  /* 0x0000761098491816 */ /* 0x000fc40000000049 */
[----:B------:R-:W-:Y:S02]  /*6970*/  @P1 PRMT R74, R150, 0x7610, R74 ;  /* 0x00007610964a1816 */ /* 0x000fe4000000004a */
[----:B------:R-:W-:Y:S02]  /*6980*/  F2FP.BF16.F32.PACK_AB R76, R159, R160 ;  /* 0x000000a09f4c723e */ /* 0x000fe400000010ff */
[----:B------:R-:W-:Y:S02]  /*6990*/  F2FP.BF16.F32.PACK_AB R77, R94, R174 ;  /* 0x000000ae5e4d723e */ /* 0x000fe400000010ff */
[----:B------:R-:W-:Y:S02]  /*69a0*/  F2FP.BF16.F32.PACK_AB R78, R149, R176 ;  /* 0x000000b0954e723e */ /* 0x000fe400000010ff */
[----:B------:R-:W-:Y:S02]  /*69b0*/  @P1 PRMT R72, R72, 0x5410, R154 ;  /* 0x0000541048481816 */ /* 0x000fe4000000009a */
[----:B------:R-:W-:-:S02]  /*69c0*/  @P1 PRMT R73, R73, 0x5410, R86 ;  /* 0x0000541049491816 */ /* 0x000fc40000000056 */
        /* <DEDUP_REMOVED lines=12> */
.L_x_570:
[----:B0-2---:R-:W0:Y:S01]  /*6a90*/  @P1 LDC.64 R150, c[0x0][0x408] ;  /* 0x00010200ff961b82 */ /* 0x005e220000000a00 */
[----:B------:R-:W-:Y:S01]  /*6aa0*/  FFMA.FTZ R82, R148, R85, R86 ;  /* 0x0000005594527223 */ /* 0x000fe20000010056 */
[----:B------:R-:W-:Y:S01]  /*6ab0*/  ISETP.GT.AND P0, PT, R94, RZ, PT ;  /* 0x000000ff5e00720c */ /* 0x000fe20003f04270 */
[----:B------:R-:W-:Y:S02]  /*6ac0*/  BSSY.RECONVERGENT B2, `(.L_x_571) ;  /* 0x0000015000027945 */ /* 0x000fe40003800200 */
[----:B------:R-:W-:-:S04]  /*6ad0*/  FADD.FTZ R87, R145, -R82 ;  /* 0x8000005291577221 */ /* 0x000fc80000010000 */
[----:B------:R-:W-:-:S05]  /*6ae0*/  FMUL.FTZ R82, R96, R87 ;  /* 0x0000005760527220 */ /* 0x000fca0000410000 */
[----:B------:R-:W-:Y:S02]  /*6af0*/  FSEL R82, R82, RZ, P0 ;  /* 0x000000ff52527208 */ /* 0x000fe40000000000 */
[----:B------:R-:W-:-:S04]  /*6b00*/  @P1 ISETP.GE.U32.AND P0, PT, R92, RZ, PT ;  /* 0x000000ff5c00120c */ /* 0x000fc80003f06070 */
[----:B------:R-:W-:Y:S01]  /*6b10*/  @P1 ISETP.GE.U32.AND.EX P0, PT, R93, 0x1000000, PT, P0 ;  /* 0x010000005d00180c */ /* 0x000fe20003f06100 */
[----:B0-----:R-:W-:-:S04]  /*6b20*/  @P1 FMUL.FTZ R87, R82, R151 ;  /* 0x0000009752571220 */ /* 0x001fc80000410000 */
[----:B------:R-:W-:-:S05]  /*6b30*/  @P1 FMUL.FTZ R87, R87, R150 ;  /* 0x0000009657571220 */ /* 0x000fca0000410000 */
[----:B------:R-:W-:Y:S01]  /*6b40*/  @P1 FSEL R82, R87, RZ, P0 ;  /* 0x000000ff57521208 */ /* 0x000fe20000000000 */
[----:B------:R-:W-:Y:S06]  /*6b50*/  @!P1 BRA `(.L_x_572) ;  /* 0x00000000002c9947 */ /* 0x000fec0003800000 */
        /* <DEDUP_REMOVED lines=11> */
.L_x_572:
[----:B------:R-:W-:Y:S05]  /*6c10*/  BSYNC.RECONVERGENT B2 ;  /* 0x0000000000027941 */ /* 0x000fea0003800200 */
.L_x_571:
        /* <DEDUP_REMOVED lines=13> */
.L_x_574:
[----:B------:R-:W-:Y:S05]  /*6cf0*/  BSYNC.RECONVERGENT B2 ;  /* 0x0000000000027941 */ /* 0x000fea0003800200 */
.L_x_573:
        /* <DEDUP_REMOVED lines=13> */
.L_x_576:
[----:B------:R-:W-:Y:S05]  /*6dd0*/  BSYNC.RECONVERGENT B2 ;  /* 0x0000000000027941 */ /* 0x000fea0003800200 */
.L_x_575:
        /* <DEDUP_REMOVED lines=13> */
.L_x_578:
[----:B------:R-:W-:Y:S05]  /*6eb0*/  BSYNC.RECONVERGENT B2 ;  /* 0x0000000000027941 */ /* 0x000fea0003800200 */
.L_x_577:
        /* <DEDUP_REMOVED lines=13> */
.L_x_580:
[----:B------:R-:W-:Y:S05]  /*6f90*/  BSYNC.RECONVERGENT B2 ;  /* 0x0000000000027941 */ /* 0x000fea0003800200 */
.L_x_579:
        /* <DEDUP_REMOVED lines=13> */
.L_x_582:
[----:B------:R-:W-:Y:S05]  /*7070*/  BSYNC.RECONVERGENT B2 ;  /* 0x0000000000027941 */ /* 0x000fea0003800200 */
.L_x_581:
        /* <DEDUP_REMOVED lines=13> */
.L_x_584:
[----:B------:R-:W-:Y:S05]  /*7150*/  BSYNC.RECONVERGENT B2 ;  /* 0x0000000000027941 */ /* 0x000fea0003800200 */
.L_x_583:
[----:B------:R-:W-:-:S04]  /*7160*/  @P1 F2FP.BF16.F32.PACK_AB R82, RZ, R82 ;  /* 0x00000052ff52123e */ /* 0x000fc800000010ff */
[----:B------:R-:W-:-:S07]  /*7170*/  @P1 PRMT R75, R75, 0x5410, R82 ;  /* 0x000054104b4b1816 */ /* 0x000fce0000000052 */
.L_x_569:
[----:B------:R-:W-:Y:S05]  /*7180*/  BSYNC.RECONVERGENT B0 ;  /* 0x0000000000007941 */ /* 0x000fea0003800200 */
.L_x_566:
[----:B------:R-:W0:Y:S08]  /*7190*/  @P2 LDC.64 R86, c[0x0][0x478] ;  /* 0x00011e00ff562b82 */ /* 0x000e300000000a00 */
[----:B------:R-:W1:Y:S01]  /*71a0*/  @P1 LDC.64 R150, c[0x0][0x468] ;  /* 0x00011a00ff961b82 */ /* 0x000e620000000a00 */
[----:B0-----:R-:W-:-:S05]  /*71b0*/  @P2 IMAD.WIDE.U32 R84, R84, 0x10, R86 ;  /* 0x0000001054542825 */ /* 0x001fca00078e0056 */
[----:B------:R3:W-:Y:S01]  /*71c0*/  @P2 STG.E.128 desc[UR6][R84.64], R76 ;  /* 0x0000004c54002986 */ /* 0x0007e2000c101d06 */
[----:B-1----:R-:W-:-:S05]  /*71d0*/  @P1 IMAD.WIDE.U32 R82, R83, 0x10, R150 ;  /* 0x0000001053521825 */ /* 0x002fca00078e0096 */
[----:B------:R3:W-:Y:S02]  /*71e0*/  @P1 STG.E.128 desc[UR6][R82.64], R72 ;  /* 0x0000004852001986 */ /* 0x0007e4000c101d06 */
.L_x_565:
[----:B------:R-:W-:Y:S05]  /*71f0*/  BSYNC.RECONVERGENT B1 ;  /* 0x0000000000017941 */ /* 0x000fea0003800200 */
.L_x_564:
[----:B---3--:R-:W1:Y:S02]  /*7200*/  LDC.64 R82, c[0x0][0x380] ;  /* 0x0000e000ff527b82 */ /* 0x008e640000000a00 */
[----:B-1----:R-:W-:-:S05]  /*7210*/  IMAD R95, R82, 0x4, R95 ;  /* 0x00000004525f7824 */ /* 0x002fca00078e025f */
[----:B------:R-:W-:-:S13]  /*7220*/  ISETP.GE.AND P0, PT, R95, R83, PT ;  /* 0x000000535f00720c */ /* 0x000fda0003f06270 */
[----:B------:R-:W-:Y:S05]  /*7230*/  @!P0 BRA `(.L_x_585) ;  /* 0xffffff9000f88947 */ /* 0x000fea000383ffff */
.L_x_512:
[----:B------:R-:W1:Y:S01]  /*7240*/  S2R R3, SR_CgaCtaId ;  /* 0x0000000000037919 */ /* 0x000e620000008800 */
[----:B------:R-:W-:Y:S01]  /*7250*/  SHF.R.U32.HI R5, RZ, 0x5, R81 ;  /* 0x00000005ff057819 */ /* 0x000fe20000011651 */
[----:B------:R-:W-:Y:S05]  /*7260*/  WARPSYNC.ALL ;  /* 0x0000000000007948 */ /* 0x000fea0003800000 */
[----:B------:R-:W-:Y:S01]  /*7270*/  MOV R2, 0x400 ;  /* 0x0000040000027802 */ /* 0x000fe20000000f00 */
[----:B------:R-:W-:Y:S01]  /*7280*/  IMAD R80, R5, 0x60, R80 ;  /* 0x0000006005507824 */ /* 0x000fe200078e0250 */
[----:B------:R-:W3:Y:S01]  /*7290*/  S2UR UR4, SR_CTAID.X ;  /* 0x00000000000479c3 */ /* 0x000ee20000002500 */
[----:B------:R-:W4:Y:S01]  /*72a0*/  LDCU.128 UR16, c[0x0][0x440] ;  /* 0x00008800ff1077ac */ /* 0x000f220008000c00 */
[----:B-1----:R-:W-:Y:S01]  /*72b0*/  LEA R2, R3, R2, 0x18 ;  /* 0x0000000203027211 */ /* 0x002fe200078ec0ff */
[----:B---3--:R-:W-:Y:S01]  /*72c0*/  IMAD R4, R0, UR4, RZ ;  /* 0x0000000400047c24 */ /* 0x008fe2000f8e02ff */
[----:B------:R-:W-:-:S02]  /*72d0*/  LOP3.LUT R3, R81, 0x7f, RZ, 0x3c, !PT ;  /* 0x0000007f51037812 */ /* 0x000fc400078e3cff */
[----:B------:R-:W-:Y:S02]  /*72e0*/  LEA R80, R80, R2, 0x5 ;  /* 0x0000000250507211 */ /* 0x000fe400078e28ff */
[----:B-----5:R-:W-:Y:S01]  /*72f0*/  IADD3 R60, PT, PT, R3, R0, RZ ;  /* 0x00000000033c7210 */ /* 0x020fe20007ffe0ff */
[----:B------:R-:W-:Y:S01]  /*7300*/  IMAD R0, R81, 0x4, R2 ;  /* 0x0000000451007824 */ /* 0x000fe200078e0202 */
[----:B------:R-:W-:Y:S01]  /*7310*/  IADD3 R81, P0, PT, R4, R81, RZ ;  /* 0x0000005104517210 */ /* 0x000fe20007f1e0ff */
[----:B------:R1:W-:Y:S01]  /*7320*/  STS.128 [R80], R32 ;  /* 0x0000002050007388 */ /* 0x0003e20000000c00 */
[C---:B------:R-:W-:Y:S02]  /*7330*/  ISETP.GE.U32.AND P5, PT, R60.reuse, 0x80, PT ;  /* 0x000000803c00780c */ /* 0x040fe40003fa6070 */
[C---:B------:R-:W-:Y:S01]  /*7340*/  ISETP.GE.U32.AND P4, PT, R60.reuse, 0x100, PT ;  /* 0x000001003c00780c */ /* 0x040fe20003f86070 */
[----:B------:R3:W-:Y:S01]  /*7350*/  STS.128 [R80+0x10], R28 ;  /* 0x0000101c50007388 */ /* 0x0007e20000000c00 */
[----:B------:R-:W-:-:S02]  /*7360*/  ISETP.GE.U32.AND P3, PT, R60, 0x180, PT ;  /* 0x000001803c00780c */ /* 0x000fc40003f66070 */
[C---:B------:R-:W-:Y:S01]  /*7370*/  ISETP.GE.U32.AND P2, PT, R60.reuse, 0x200, PT ;  /* 0x000002003c00780c */ /* 0x040fe20003f46070 */
[----:B------:R-:W-:Y:S01]  /*7380*/  STS.128 [R80+0x400], R24 ;  /* 0x0004001850007388 */ /* 0x000fe20000000c00 */
[----:B------:R-:W-:-:S03]  /*7390*/  ISETP.GE.U32.AND P1, PT, R60, 0x280, PT ;  /* 0x000002803c00780c */ /* 0x000fc60003f26070 */
[----:B------:R-:W-:Y:S04]  /*73a0*/  STS.128 [R80+0x410], R20 ;  /* 0x0004101450007388 */ /* 0x000fe80000000c00 */
[----:B------:R-:W-:Y:S01]  /*73b0*/  STS.128 [R80+0x800], R16 ;  /* 0x0008001050007388 */ /* 0x000fe20000000c00 */
[----:B-1----:R-:W-:-:S03]  /*73c0*/  SHF.L.U32 R34, R81, 0x2, RZ ;  /* 0x0000000251227819 */ /* 0x002fc600000006ff */
[----:B------:R-:W-:Y:S01]  /*73d0*/  STS.128 [R80+0x810], R12 ;  /* 0x0008100c50007388 */ /* 0x000fe20000000c00 */
[----:B---3--:R-:W-:Y:S01]  /*73e0*/  IADD3.X R28, PT, PT, RZ, RZ, RZ, P0, !PT ;  /* 0x000000ffff1c7210 */ /* 0x008fe200007fe4ff */
[----:B------:R-:W-:Y:S03]  /*73f0*/  BAR.SYNC.DEFER_BLOCKING 0x0 ;  /* 0x0000000000007b1d */ /* 0x000fe60000010000 */
[----:B------:R-:W-:Y:S02]  /*7400*/  SHF.L.U64.HI R35, R81, 0x2, R28 ;  /* 0x0000000251237819 */ /* 0x000fe4000001021c */
[----:B------:R-:W-:Y:S01]  /*7410*/  ISETP.GE.U32.AND P0, PT, R60, 0x300, PT ;  /* 0x000003003c00780c */ /* 0x000fe20003f06070 */
[----:B------:R-:W1:Y:S04]  /*7420*/  LDS R2, [R0] ;  /* 0x0000000000027984 */ /* 0x000e680000000800 */
[----:B------:R-:W3:Y:S04]  /*7430*/  LDS R9, [R0+0xc00] ;  /* 0x000c000000097984 */ /* 0x000ee80000000800 */
[----:B------:R-:W0:Y:S04]  /*7440*/  LDS R3, [R0+0x200] ;  /* 0x0002000000037984 */ /* 0x000e280000000800 */
[----:B------:R-:W2:Y:S04]  /*7450*/  LDS R8, [R0+0xe00] ;  /* 0x000e000000087984 */ /* 0x000ea80000000800 */
[----:B------:R-:W4:Y:S04]  /*7460*/  LDS R4, [R0+0x400] ;  /* 0x0004000000047984 */ /* 0x000f280000000800 */
[----:B------:R-:W4:Y:S04]  /*7470*/  LDS R11, [R0+0x1000] ;  /* 0x00100000000b7984 */ /* 0x000f280000000800 */
[----:B------:R-:W4:Y:S04]  /*7480*/  LDS R5, [R0+0x600] ;  /* 0x0006000000057984 */ /* 0x000f280000000800 */
[----:B------:R-:W4:Y:S04]  /*7490*/  LDS R10, [R0+0x1200] ;  /* 0x00120000000a7984 */ /* 0x000f280000000800 */
[----:B------:R-:W4:Y:S04]  /*74a0*/  LDS R6, [R0+0x800] ;  /* 0x0008000000067984 */ /* 0x000f280000000800 */
[----:B------:R-:W4:Y:S04]  /*74b0*/  LDS R13, [R0+0x1400] ;  /* 0x00140000000d7984 */ /* 0x000f280000000800 */
[----:B------:R-:W4:Y:S01]  /*74c0*/  LDS R7, [R0+0xa00] ;  /* 0x000a000000077984 */ /* 0x000f220000000800 */
[----:B-1----:R-:W-:-:S03]  /*74d0*/  FADD.FTZ R2, RZ, R2 ;  /* 0x00000002ff027221 */ /* 0x002fc60000010000 */
[----:B------:R-:W1:Y:S01]  /*74e0*/  LDS R12, [R0+0x1600] ;  /* 0x00160000000c7984 */ /* 0x000e620000000800 */
[----:B---3--:R-:W-:-:S03]  /*74f0*/  FADD.FTZ R2, R2, R9 ;  /* 0x0000000902027221 */ /* 0x008fc60000010000 */
[----:B------:R-:W3:Y:S01]  /*7500*/  LDS R15, [R0+0x1800] ;  /* 0x00180000000f7984 */ /* 0x000ee20000000800 */
[----:B0-----:R-:W-:-:S03]  /*7510*/  FADD.FTZ R3, RZ, R3 ;  /* 0x00000003ff037221 */ /* 0x001fc60000010000 */
[----:B------:R-:W0:Y:S01]  /*7520*/  LDS R14, [R0+0x1a00] ;  /* 0x001a0000000e7984 */ /* 0x000e220000000800 */
[----:B--2---:R-:W-:-:S03]  /*7530*/  FADD.FTZ R3, R3, R8 ;  /* 0x0000000803037221 */ /* 0x004fc60000010000 */
[----:B------:R-:W2:Y:S01]  /*7540*/  LDS R17, [R0+0x1c00] ;  /* 0x001c000000117984 */ /* 0x000ea20000000800 */
        /* <DEDUP_REMOVED lines=14> */
[----:B-1----:R-:W-:-:S03]  /*7630*/  FADD.FTZ R7, R7, R12 ;  /* 0x0000000c07077221 */ /* 0x002fc60000010000 */
[----:B------:R-:W1:Y:S01]  /*7640*/  LDS R25, [R0+0x2c00] ;  /* 0x002c000000197984 */ /* 0x000e620000000800 */
[----:B---3--:R-:W-:-:S03]  /*7650*/  FADD.FTZ R2, R2, R15 ;  /* 0x0000000f02027221 */ /* 0x008fc60000010000 */
[----:B------:R-:W3:Y:S01]  /*7660*/  LDS R24, [R0+0x2e00] ;  /* 0x002e000000187984 */ /* 0x000ee20000000800 */
[----:B0-----:R-:W-:Y:S01]  /*7670*/  FADD.FTZ R3, R3, R14 ;  /* 0x0000000e03037221 */ /* 0x001fe20000010000 */
[----:B------:R-:W-:Y:S01]  /*7680*/  BAR.SYNC.DEFER_BLOCKING 0x0 ;  /* 0x0000000000007b1d */ /* 0x000fe20000010000 */
[----:B--2---:R-:W-:Y:S01]  /*7690*/  FADD.FTZ R4, R4, R17 ;  /* 0x0000001104047221 */ /* 0x004fe20000010000 */
        /* <DEDUP_REMOVED lines=10> */
[----:B-1----:R-:W-:-:S03]  /*7740*/  FADD.FTZ R25, R6, R25 ;  /* 0x0000001906197221 */ /* 0x002fc60000010000 */
[----:B------:R-:W-:Y:S01]  /*7750*/  STS.128 [R80+0x410], R44 ;  /* 0x0004102c50007388 */ /* 0x000fe20000000c00 */
[----:B---3--:R-:W-:-:S03]  /*7760*/  FADD.FTZ R13, R7, R24 ;  /* 0x00000018070d7221 */ /* 0x008fc60000010000 */
[----:B------:R-:W-:Y:S04]  /*7770*/  STS.128 [R80+0x800], R40 ;  /* 0x0008002850007388 */ /* 0x000fe80000000c00 */
[----:B------:R0:W-:Y:S01]  /*7780*/  STS.128 [R80+0x810], R36 ;  /* 0x0008102450007388 */ /* 0x0001e20000000c00 */
[----:B------:R-:W-:Y:S01]  /*7790*/  BAR.SYNC.DEFER_BLOCKING 0x0 ;  /* 0x0000000000007b1d */ /* 0x000fe20000010000 */
[----:B0-----:R-:W-:-:S04]  /*77a0*/  IADD3 R36, P6, PT, R34, UR18, RZ ;  /* 0x0000001222247c10 */ /* 0x001fc8000ffde0ff */
[C---:B------:R-:W-:Y:S01]  /*77b0*/  IADD3.X R37, PT, PT, R35.reuse, UR19, RZ, P6, !PT ;  /* 0x0000001323257c10 */ /* 0x040fe2000b7fe4ff */
[----:B------:R-:W-:Y:S01]  /*77c0*/  @P5 IMAD.MOV.U32 R2, RZ, RZ, R36 ;  /* 0x000000ffff025224 */ /* 0x000fe200078e0024 */
[----:B------:R-:W-:Y:S02]  /*77d0*/  IADD3 R34, P6, PT, R34, UR16, RZ ;  /* 0x0000001022227c10 */ /* 0x000fe4000ffde0ff */
[----:B------:R-:W-:Y:S02]  /*77e0*/  @P5 MOV R3, R37 ;  /* 0x0000002500035202 */ /* 0x000fe40000000f00 */
[----:B------:R-:W-:Y:S01]  /*77f0*/  IADD3.X R35, PT, PT, R35, UR17, RZ, P6, !PT ;  /* 0x0000001123237c10 */ /* 0x000fe2000b7fe4ff */
[----:B------:R-:W0:Y:S01]  /*7800*/  LDS R26, [R0] ;  /* 0x00000000001a7984 */ /* 0x000e220000000800 */
[----:B------:R-:W-:-:S03]  /*7810*/  @P5 IADD3 R36, P6, PT, R36, 0x200, RZ ;  /* 0x0000020024245810 */ /* 0x000fc60007fde0ff */
[----:B------:R-:W1:Y:S01]  /*7820*/  LDS R29, [R0+0xc00] ;  /* 0x000c0000001d7984 */ /* 0x000e620000000800 */
[----:B------:R-:W-:-:S03]  /*7830*/  @P5 IADD3.X R37, PT, PT, RZ, R37, RZ, P6, !PT ;  /* 0x00000025ff255210 */ /* 0x000fc600037fe4ff */
        /* <DEDUP_REMOVED lines=36> */
[----:B---3--:R-:W-:Y:S01]  /*7a80*/  @P5 MOV R2, R34 ;  /* 0x0000002200025202 */ /* 0x008fe20000000f00 */
[----:B------:R-:W-:Y:S01]  /*7a90*/  @P5 IMAD.MOV.U32 R3, RZ, RZ, R35 ;  /* 0x000000ffff035224 */ /* 0x000fe200078e0023 */
[----:B------:R-:W-:Y:S01]  /*7aa0*/  @P5 IADD3 R34, P6, PT, R34, 0x200, RZ ;  /* 0x0000020022225810 */ /* 0x000fe20007fde0ff */
[----:B------:R-:W2:Y:S01]  /*7ab0*/  LDS R19, [R0+0x2e00] ;  /* 0x002e000000137984 */ /* 0x000ea20000000800 */
[----:B------:R-:W-:Y:S01]  /*7ac0*/  FADD.FTZ R4, RZ, R4 ;  /* 0x00000004ff047221 */ /* 0x000fe20000010000 */
[----:B----4-:R-:W-:Y:S01]  /*7ad0*/  FADD.FTZ R5, R5, R12 ;  /* 0x0000000c05057221 */ /* 0x010fe20000010000 */
[----:B------:R-:W-:Y:S01]  /*7ae0*/  @P5 IADD3.X R35, PT, PT, RZ, R35, RZ, P6, !PT ;  /* 0x00000023ff235210 */ /* 0x000fe200037fe4ff */
[----:B------:R3:W-:Y:S01]  /*7af0*/  @P5 STG.E desc[UR6][R2.64], R21 ;  /* 0x0000001502005986 */ /* 0x0007e2000c101906 */
[----:B------:R-:W-:Y:S01]  /*7b00*/  FADD.FTZ R7, R4, R7 ;  /* 0x0000000704077221 */ /* 0x000fe20000010000 */
[----:B------:R-:W-:Y:S01]  /*7b10*/  FADD.FTZ R6, RZ, R6 ;  /* 0x00000006ff067221 */ /* 0x000fe20000010000 */
[----:B---3--:R-:W-:Y:S01]  /*7b20*/  @P4 MOV R2, R36 ;  /* 0x0000002400024202 */ /* 0x008fe20000000f00 */
[----:B------:R-:W-:Y:S01]  /*7b30*/  @P4 IMAD.MOV.U32 R3, RZ, RZ, R37 ;  /* 0x000000ffff034224 */ /* 0x000fe200078e0025 */
[----:B------:R-:W-:Y:S01]  /*7b40*/  @P4 IADD3 R36, P5, PT, R36, 0x200, RZ ;  /* 0x0000020024244810 */ /* 0x000fe20007fbe0ff */
[----:B------:R-:W-:Y:S01]  /*7b50*/  FADD.FTZ R7, R7, R14 ;  /* 0x0000000e07077221 */ /* 0x000fe20000010000 */
[----:B------:R-:W-:-:S02]  /*7b60*/  FADD.FTZ R17, R6, R17 ;  /* 0x0000001106117221 */ /* 0x000fc40000010000 */
[----:B------:R3:W-:Y:S01]  /*7b70*/  @P4 STG.E desc[UR6][R2.64], R27 ;  /* 0x0000001b02004986 */ /* 0x0007e2000c101906 */
[----:B------:R-:W-:Y:S01]  /*7b80*/  @P4 IADD3.X R37, PT, PT, RZ, R37, RZ, P5, !PT ;  /* 0x00000025ff254210 */ /* 0x000fe20002ffe4ff */
[----:B0-----:R-:W-:Y:S01]  /*7b90*/  FADD.FTZ R15, R7, R20 ;  /* 0x00000014070f7221 */ /* 0x001fe20000010000 */
[----:B-1----:R-:W-:Y:S01]  /*7ba0*/  FADD.FTZ R16, R17, R16 ;  /* 0x0000001011107221 */ /* 0x002fe20000010000 */
[----:B---3--:R-:W-:Y:S01]  /*7bb0*/  @P4 MOV R2, R34 ;  /* 0x0000002200024202 */ /* 0x008fe20000000f00 */
[----:B------:R-:W-:Y:S01]  /*7bc0*/  @P4 IMAD.MOV.U32 R3, RZ, RZ, R35 ;  /* 0x000000ffff034224 */ /* 0x000fe200078e0023 */
[----:B------:R-:W-:-:S04]  /*7bd0*/  @P4 IADD3 R34, P6, PT, R34, 0x200, RZ ;  /* 0x0000020022224810 */ /* 0x000fc80007fde0ff */
[----:B------:R0:W-:Y:S01]  /*7be0*/  @P4 STG.E desc[UR6][R2.64], R9 ;  /* 0x0000000902004986 */ /* 0x0001e2000c101906 */
[----:B------:R-:W-:Y:S01]  /*7bf0*/  @P4 IADD3.X R35, PT, PT, RZ, R35, RZ, P6, !PT ;  /* 0x00000023ff234210 */ /* 0x000fe200037fe4ff */
[----:B--2---:R-:W-:Y:S01]  /*7c00*/  FADD.FTZ R19, R16, R19 ;  /* 0x0000001310137221 */ /* 0x004fe20000010000 */
[----:B0-----:R-:W-:Y:S01]  /*7c10*/  @P3 IMAD.MOV.U32 R2, RZ, RZ, R36 ;  /* 0x000000ffff023224 */ /* 0x001fe200078e0024 */
[----:B------:R-:W-:Y:S01]  /*7c20*/  @P3 MOV R3, R37 ;  /* 0x0000002500033202 */ /* 0x000fe20000000f00 */
[----:B------:R-:W-:Y:S01]  /*7c30*/  FADD.FTZ R9, R5, R18 ;  /* 0x0000001205097221 */ /* 0x000fe20000010000 */
[----:B------:R-:W-:-:S03]  /*7c40*/  @P3 IADD3 R36, P4, PT, R36, 0x200, RZ ;  /* 0x0000020024243810 */ /* 0x000fc60007f9e0ff */
[----:B------:R0:W-:Y:S01]  /*7c50*/  @P3 STG.E desc[UR6][R2.64], R29 ;  /* 0x0000001d02003986 */ /* 0x0001e2000c101906 */
[----:B------:R-:W-:Y:S02]  /*7c60*/  @P3 IADD3.X R37, PT, PT, RZ, R37, RZ, P4, !PT ;  /* 0x00000025ff253210 */ /* 0x000fe400027fe4ff */
[----:B0-----:R-:W-:Y:S01]  /*7c70*/  @P3 MOV R2, R34 ;  /* 0x0000002200023202 */ /* 0x001fe20000000f00 */
[----:B------:R-:W-:Y:S01]  /*7c80*/  @P3 IMAD.MOV.U32 R3, RZ, RZ, R35 ;  /* 0x000000ffff033224 */ /* 0x000fe200078e0023 */
[----:B------:R-:W-:-:S04]  /*7c90*/  @P3 IADD3 R34, P5, PT, R34, 0x200, RZ ;  /* 0x0000020022223810 */ /* 0x000fc80007fbe0ff */
[----:B------:R-:W-:Y:S01]  /*7ca0*/  @P3 IADD3.X R35, PT, PT, RZ, R35, RZ, P5, !PT ;  /* 0x00000023ff233210 */ /* 0x000fe20002ffe4ff */
[----:B------:R0:W-:Y:S01]  /*7cb0*/  @P3 STG.E desc[UR6][R2.64], R23 ;  /* 0x0000001702003986 */ /* 0x0001e2000c101906 */
[----:B------:R-:W-:Y:S02]  /*7cc0*/  @P2 MOV R4, R34 ;  /* 0x0000002200042202 */ /* 0x000fe40000000f00 */
[----:B------:R-:W-:Y:S01]  /*7cd0*/  @P2 IADD3 R34, P4, PT, R34, 0x200, RZ ;  /* 0x0000020022222810 */ /* 0x000fe20007f9e0ff */
[----:B------:R-:W-:-:S03]  /*7ce0*/  @P2 IMAD.MOV.U32 R5, RZ, RZ, R35 ;  /* 0x000000ffff052224 */ /* 0x000fc600078e0023 */
[----:B------:R-:W-:Y:S02]  /*7cf0*/  @P2 IADD3.X R35, PT, PT, RZ, R35, RZ, P4, !PT ;  /* 0x00000023ff232210 */ /* 0x000fe400027fe4ff */
[----:B------:R-:W-:Y:S02]  /*7d00*/  @P1 MOV R6, R34 ;  /* 0x0000002200061202 */ /* 0x000fe40000000f00 */
[----:B------:R-:W-:Y:S01]  /*7d10*/  @P1 IADD3 R34, P4, PT, R34, 0x200, RZ ;  /* 0x0000020022221810 */ /* 0x000fe20007f9e0ff */
[----:B0-----:R-:W-:Y:S01]  /*7d20*/  @P2 IMAD.MOV.U32 R2, RZ, RZ, R36 ;  /* 0x000000ffff022224 */ /* 0x001fe200078e0024 */
[----:B------:R-:W-:Y:S01]  /*7d30*/  @P2 IADD3 R36, P3, PT, R36, 0x200, RZ ;  /* 0x0000020024242810 */ /* 0x000fe20007f7e0ff */
[----:B------:R-:W-:Y:S01]  /*7d40*/  @P1 IMAD.MOV.U32 R7, RZ, RZ, R35 ;  /* 0x000000ffff071224 */ /* 0x000fe200078e0023 */
[-C--:B------:R-:W-:Y:S02]  /*7d50*/  @P2 MOV R3, R37.reuse ;  /* 0x0000002500032202 */ /* 0x080fe40000000f00 */
[----:B------:R-:W-:-:S02]  /*7d60*/  @P2 IADD3.X R37, PT, PT, RZ, R37, RZ, P3, !PT ;  /* 0x00000025ff252210 */ /* 0x000fc40001ffe4ff */
[----:B------:R-:W-:Y:S01]  /*7d70*/  @P1 IADD3.X R35, PT, PT, RZ, R35, RZ, P4, !PT ;  /* 0x00000023ff231210 */ /* 0x000fe200027fe4ff */
[----:B------:R0:W-:Y:S04]  /*7d80*/  @P2 STG.E desc[UR6][R2.64], R9 ;  /* 0x0000000902002986 */ /* 0x0001e8000c101906 */
[----:B------:R1:W-:Y:S01]  /*7d90*/  @P2 STG.E desc[UR6][R4.64], R11 ;  /* 0x0000000b04002986 */ /* 0x0003e2000c101906 */
[----:B0-----:R-:W-:Y:S01]  /*7da0*/  @P1 IMAD.MOV.U32 R2, RZ, RZ, R36 ;  /* 0x000000ffff021224 */ /* 0x001fe200078e0024 */
[-C--:B------:R-:W-:Y:S02]  /*7db0*/  @P1 MOV R3, R37.reuse ;  /* 0x0000002500031202 */ /* 0x080fe40000000f00 */
[----:B------:R-:W-:Y:S01]  /*7dc0*/  @P1 IADD3 R36, P3, PT, R36, 0x200, RZ ;  /* 0x0000020024241810 */ /* 0x000fe20007f7e0ff */
[----:B-1----:R-:W-:Y:S01]  /*7dd0*/  IMAD.MOV.U32 R5, RZ, RZ, R35 ;  /* 0x000000ffff057224 */ /* 0x002fe200078e0023 */
[----:B------:R-:W-:Y:S01]  /*7de0*/  MOV R4, R34 ;  /* 0x0000002200047202 */ /* 0x000fe20000000f00 */
[----:B------:R0:W-:Y:S01]  /*7df0*/  @P1 STG.E desc[UR6][R2.64], R15 ;  /* 0x0000000f02001986 */ /* 0x0001e2000c101906 */
[----:B------:R-:W-:-:S03]  /*7e00*/  @P1 IADD3.X R37, PT, PT, RZ, R37, RZ, P3, !PT ;  /* 0x00000025ff251210 */ /* 0x000fc60001ffe4ff */
[----:B------:R1:W-:Y:S01]  /*7e10*/  @P1 STG.E desc[UR6][R6.64], R25 ;  /* 0x0000001906001986 */ /* 0x0003e2000c101906 */
[----:B0-----:R-:W-:Y:S01]  /*7e20*/  IMAD.MOV.U32 R2, RZ, RZ, R36 ;  /* 0x000000ffff027224 */ /* 0x001fe200078e0024 */
[----:B------:R-:W-:Y:S01]  /*7e30*/  MOV R3, R37 ;  /* 0x0000002500037202 */ /* 0x000fe20000000f00 */
[----:B------:R-:W-:Y:S06]  /*7e40*/  @!P0 EXIT ;  /* 0x000000000000894d */ /* 0x000fec0003800000 */
[----:B------:R-:W-:Y:S04]  /*7e50*/  STG.E desc[UR6][R2.64], R19 ;  /* 0x0000001302007986 */ /* 0x000fe8000c101906 */
[----:B------:R-:W-:Y:S01]  /*7e60*/  STG.E desc[UR6][R4.64], R13 ;  /* 0x0000000d04007986 */ /* 0x000fe2000c101906 */
[----:B------:R-:W-:Y:S05]  /*7e70*/  EXIT ;  /* 0x000000000000794d */ /* 0x000fea0003800000 */
.L_x_521:
[----:B------:R-:W-:Y:S01]  /*7e80*/  HFMA2 R156, -RZ, RZ, 0, 5.9604644775390625e-08 ;  /* 0x00000001ff9c7431 */ /* 0x000fe200000001ff */
[----:B------:R-:W-:Y:S01]  /*7e90*/  BSSY B0, `(.L_x_586) ;  /* 0x0000007000007945 */ /* 0x000fe20003800000 */
[----:B------:R-:W-:Y:S01]  /*7ea0*/  MOV R157, R155 ;  /* 0x0000009b009d7202 */ /* 0x000fe20000000f00 */
[----:B------:R-:W-:Y:S01]  /*7eb0*/  IMAD.MOV.U32 R159, RZ, RZ, 0x1f ;  /* 0x0000001fff9f7424 */ /* 0x000fe200078e00ff */
[----:B0-----:R-:W-:-:S07]  /*7ec0*/  MOV R152, 0xffffffff ;  /* 0xffffffff00987802 */ /* 0x001fce0000000f00 */
[----:B-----5:R-:W-:Y:S05]  /*7ed0*/  WARPSYNC.COLLECTIVE R152, `(.L_x_587) ;  /* 0x0000000098087348 */ /* 0x020fea0003c00000 */
[----:B------:R0:W1:Y:S02]  /*7ee0*/  SHFL.BFLY P0, R153, R157, R156, R159 ;  /* 0x0c00009c9d997389 */ /* 0x000064000000009f */
[----:B01---5:R-:W-:Y:S05]  /*7ef0*/  ENDCOLLECTIVE ;  /* 0x000000000000791b */ /* 0x023fea0003800000 */
.L_x_587:
[----:B------:R-:W-:Y:S05]  /*7f00*/  BSYNC B0 ;  /* 0x0000000000007941 */ /* 0x000fea0003800000 */
.L_x_586:
[----:B------:R-:W-:Y:S02]  /*7f10*/  HFMA2 R156, -RZ, RZ, 0, 5.9604644775390625e-08 ;  /* 0x00000001ff9c7431 */ /* 0x000fe400000001ff */
[----:B------:R-:W-:Y:S01]  /*7f20*/  IMAD.MOV.U32 R157, RZ, RZ, R154 ;  /* 0x000000ffff9d7224 */ /* 0x000fe200078e009a */
[----:B------:R-:W-:Y:S01]  /*7f30*/  MOV R159, 0x1f ;  /* 0x0000001f009f7802 */ /* 0x000fe20000000f00 */
[----:B------:R-:W-:Y:S01]  /*7f40*/  IMAD.MOV.U32 R152, RZ, RZ, -0x1 ;  /* 0xffffffffff987424 */ /* 0x000fe200078e00ff */
[----:B------:R-:W-:-:S07]  /*7f50*/  MOV R80, R153 ;  /* 0x0000009900507202 */ /* 0x000fce0000000f00 */
[----:B------:R-:W-:Y:S05]  /*7f60*/  WARPSYNC.COLLECTIVE R152, `(.L_x_588) ;  /* 0x0000000098087348 */ /* 0x000fea0003c00000 */
[----:B------:R0:W1:Y:S02]  /*7f70*/  SHFL.BFLY P0, R153, R157, R156, R159 ;  /* 0x0c00009c9d997389 */ /* 0x000064000000009f */
[----:B01----:R-:W-:Y:S05]  /*7f80*/  ENDCOLLECTIVE ;  /* 0x000000000000791b */ /* 0x003fea0003800000 */
.L_x_588:
[----:B------:R-:W-:-:S05]  /*7f90*/  FADD.FTZ R80, R80, R155 ;  /* 0x0000009b50507221 */ /* 0x000fca0000010000 */
[----:B------:R-:W-:Y:S01]  /*7fa0*/  MOV R157, R80 ;  /* 0x00000050009d7202 */ /* 0x000fe20000000f00 */
[----:B------:R-:W-:Y:S01]  /*7fb0*/  IMAD.MOV.U32 R156, RZ, RZ, 0x2 ;  /* 0x00000002ff9c7424 */ /* 0x000fe200078e00ff */
[----:B------:R-:W-:-:S07]  /*7fc0*/  MOV R81, R153 ;  /* 0x0000009900517202 */ /* 0x000fce0000000f00 */
[----:B------:R-:W-:Y:S05]  /*7fd0*/  WARPSYNC.COLLECTIVE R152, `(.L_x_589) ;  /* 0x0000000098087348 */ /* 0x000fea0003c00000 */
[----:B------:R0:W1:Y:S02]  /*7fe0*/  SHFL.BFLY P0, R153, R157, R156, R159 ;  /* 0x0c00009c9d997389 */ /* 0x000064000000009f */
[----:B01----:R-:W-:Y:S05]  /*7ff0*/  ENDCOLLECTIVE ;  /* 0x000000000000791b */ /* 0x003fea0003800000 */
.L_x_589:
[----:B------:R-:W-:-:S05]  /*8000*/  FADD.FTZ R81, R81, R154 ;  /* 0x0000009a51517221 */ /* 0x000fca0000010000 */
[----:B------:R-:W-:Y:S02]  /*8010*/  MOV R157, R81 ;  /* 0x00000051009d7202 */ /* 0x000fe40000000f00 */
[----:B------:R-:W-:-:S07]  /*8020*/  MOV R83, R153 ;  /* 0x0000009900537202 */ /* 0x000fce0000000f00 */
[----:B------:R-:W-:Y:S05]  /*8030*/  WARPSYNC.COLLECTIVE R152, `(.L_x_590) ;  /* 0x0000000098087348 */ /* 0x000fea0003c00000 */
[----:B------:R0:W1:Y:S02]  /*8040*/  SHFL.BFLY P0, R153, R157, R156, R159 ;  /* 0x0c00009c9d997389 */ /* 0x000064000000009f */
[----:B01----:R-:W-:Y:S05]  /*8050*/  ENDCOLLECTIVE ;  /* 0x000000000000791b */ /* 0x003fea0003800000 */
.L_x_590:
[----:B------:R-:W-:Y:S01]  /*8060*/  FADD.FTZ R83, R80, R83 ;  /* 0x0000005350537221 */ /* 0x000fe20000010000 */
[----:B------:R-:W-:-:S04]  /*8070*/  HFMA2 R156, -RZ, RZ, 0, 2.384185791015625e-07 ;  /* 0x00000004ff9c7431 */ /* 0x000fc800000001ff */
[----:B------:R-:W-:Y:S01]  /*8080*/  MOV R157, R83 ;  /* 0x00000053009d7202 */ /* 0x000fe20000000f00 */
[----:B------:R-:W-:-:S07]  /*8090*/  IMAD.MOV.U32 R82, RZ, RZ, R153 ;  /* 0x000000ffff527224 */ /* 0x000fce00078e0099 */
[----:B------:R-:W-:Y:S05]  /*80a0*/  WARPSYNC.COLLECTIVE R152, `(.L_x_591) ;  /* 0x0000000098087348 */ /* 0x000fea0003c00000 */
[----:B------:R0:W1:Y:S02]  /*80b0*/  SHFL.BFLY P0, R153, R157, R156, R159 ;  /* 0x0c00009c9d997389 */ /* 0x000064000000009f */
[----:B01----:R-:W-:Y:S05]  /*80c0*/  ENDCOLLECTIVE ;  /* 0x000000000000791b */ /* 0x003fea0003800000 */
.L_x_591:
[----:B------:R-:W-:-:S05]  /*80d0*/  FADD.FTZ R84, R81, R82 ;  /* 0x0000005251547221 */ /* 0x000fca0000010000 */
[----:B------:R-:W-:Y:S01]  /*80e0*/  MOV R157, R84 ;  /* 0x00000054009d7202 */ /* 0x000fe20000000f00 */
[----:B------:R-:W-:-:S07]  /*80f0*/  IMAD.MOV.U32 R82, RZ, RZ, R153 ;  /* 0x000000ffff527224 */ /* 0x000fce00078e0099 */
[----:B------:R-:W-:Y:S05]  /*8100*/  WARPSYNC.COLLECTIVE R152, `(.L_x_592) ;  /* 0x0000000098087348 */ /* 0x000fea0003c00000 */
[----:B------:R0:W1:Y:S02]  /*8110*/  SHFL.BFLY P0, R153, R157, R156, R159 ;  /* 0x0c00009c9d997389 */ /* 0x000064000000009f */
[----:B01----:R-:W-:Y:S05]  /*8120*/  ENDCOLLECTIVE ;  /* 0x000000000000791b */ /* 0x003fea0003800000 */
.L_x_592:
[----:B------:R-:W-:Y:S01]  /*8130*/  FADD.FTZ R86, R83, R82 ;  /* 0x0000005253567221 */ /* 0x000fe20000010000 */
[----:B------:R-:W-:-:S03]  /*8140*/  HFMA2 R156, -RZ, RZ, 0, 4.76837158203125e-07 ;  /* 0x00000008ff9c7431 */ /* 0x000fc600000001ff */
[----:B------:R-:W-:Y:S01]  /*8150*/  IMAD.MOV.U32 R157, RZ, RZ, R86 ;  /* 0x000000ffff9d7224 */ /* 0x000fe200078e0056 */
[----:B------:R-:W-:-:S07]  /*8160*/  MOV R85, R153 ;  /* 0x0000009900557202 */ /* 0x000fce0000000f00 */
[----:B------:R-:W-:Y:S05]  /*8170*/  WARPSYNC.COLLECTIVE R152, `(.L_x_593) ;  /* 0x0000000098087348 */ /* 0x000fea0003c00000 */
[----:B------:R0:W1:Y:S02]  /*8180*/  SHFL.BFLY P0, R153, R157, R156, R159 ;  /* 0x0c00009c9d997389 */ /* 0x000064000000009f */
[----:B01----:R-:W-:Y:S05]  /*8190*/  ENDCOLLECTIVE ;  /* 0x000000000000791b */ /* 0x003fea0003800000 */
.L_x_593:
[----:B------:R-:W-:-:S04]  /*81a0*/  FADD.FTZ R85, R84, R85 ;  /* 0x0000005554557221 */ /* 0x000fc80000010000 */
[----:B------:R-:W-:Y:S01]  /*81b0*/  IMAD.MOV.U32 R157, RZ, RZ, R85 ;  /* 0x000000ffff9d7224 */ /* 0x000fe200078e0055 */
[----:B------:R-:W-:-:S07]  /*81c0*/  MOV R87, R153 ;  /* 0x0000009900577202 */ /* 0x000fce0000000f00 */
[----:B------:R-:W-:Y:S05]  /*81d0*/  WARPSYNC.COLLECTIVE R152, `(.L_x_594) ;  /* 0x0000000098087348 */ /* 0x000fea0003c00000 */
[----:B------:R0:W1:Y:S02]  /*81e0*/  SHFL.BFLY P0, R153, R157, R156, R159 ;  /* 0x0c00009c9d997389 */ /* 0x000064000000009f */
[----:B01----:R-:W-:Y:S05]  /*81f0*/  ENDCOLLECTIVE ;  /* 0x000000000000791b */ /* 0x003fea0003800000 */
.L_x_594:
[--C-:B------:R-:W-:Y:S01]  /*8200*/  FADD.FTZ R150, R86, R87.reuse ;  /* 0x0000005756967221 */ /* 0x100fe20000010000 */
[----:B------:R-:W-:-:S04]  /*8210*/  PRMT R87, R68, 0x7632, R87 ;  /* 0x0000763244577816 */ /* 0x000fc80000000057 */
[----:B------:R-:W-:Y:S01]  /*8220*/  MOV R157, R150 ;  /* 0x00000096009d7202 */ /* 0x000fe20000000f00 */
[----:B------:R-:W-:Y:S01]  /*8230*/  IMAD.MOV.U32 R156, RZ, RZ, 0x10 ;  /* 0x00000010ff9c7424 */ /* 0x000fe200078e00ff */
[----:B------:R-:W-:-:S07]  /*8240*/  MOV R82, R153 ;  /* 0x0000009900527202 */ /* 0x000fce0000000f00 */
[----:B------:R-:W-:Y:S05]  /*8250*/  WARPSYNC.COLLECTIVE R152, `(.L_x_595) ;  /* 0x0000000098087348 */ /* 0x000fea0003c00000 */
[----:B------:R0:W1:Y:S02]  /*8260*/  SHFL.BFLY P0, R153, R157, R156, R159 ;  /* 0x0c00009c9d997389 */ /* 0x000064000000009f */
[----:B01----:R-:W-:Y:S05]  /*8270*/  ENDCOLLECTIVE ;  /* 0x000000000000791b */ /* 0x003fea0003800000 */
.L_x_595:
[--C-:B------:R-:W-:Y:S01]  /*8280*/  FADD.FTZ R80, R85, R82.reuse ;  /* 0x0000005255507221 */ /* 0x100fe20000010000 */
[----:B------:R-:W-:-:S04]  /*8290*/  PRMT R82, R71, 0x7632, R82 ;  /* 0x0000763247527816 */ /* 0x000fc80000000052 */
[----:B------:R-:W-:Y:S02]  /*82a0*/  MOV R157, R80 ;  /* 0x00000050009d7202 */ /* 0x000fe40000000f00 */
[----:B------:R-:W-:-:S07]  /*82b0*/  MOV R151, R153 ;  /* 0x0000009900977202 */ /* 0x000fce0000000f00 */
[----:B------:R-:W-:Y:S05]  /*82c0*/  WARPSYNC.COLLECTIVE R152, `(.L_x_596) ;  /* 0x0000000098087348 */ /* 0x000fea0003c00000 */
[----:B------:R0:W1:Y:S02]  /*82d0*/  SHFL.BFLY P0, R153, R157, R156, R159 ;  /* 0x0c00009c9d997389 */ /* 0x000064000000009f */
[----:B01----:R-:W-:Y:S05]  /*82e0*/  ENDCOLLECTIVE ;  /* 0x000000000000791b */ /* 0x003fea0003800000 */
.L_x_596:
[----:B------:R-:W-:Y:S05]  /*82f0*/  BRA `(.L_x_597) ;  /* 0xffffff9c00ac7947 */ /* 0x000fea000383ffff */
.L_x_598:
        /* <DEDUP_REMOVED lines=16> */
.L_x_14422:


//--------------------- .text._ZN10layer_norm22ln_bwd_finalize_kernelINS_22Kernel_traits_finalizeILj768E13__nv_bfloat16S2_S2_S2_fjLb0ELj1024ELj4ENS_18Kernel_traits_baseILj768ES2_S2_S2_S2_fjLj1024EEEEELb0ELb1EEEvNS_9BwdParamsE --------------------------
	.section	.text._ZN10layer_norm22ln_bwd_finalize_kernelINS_22Kernel_traits_finalizeILj768E13__nv_bfloat16S2_S2_S2_fjLb0ELj1024ELj4ENS_18Kernel_traits_baseILj768ES2_S2_S2_S2_fjLj1024EEEEELb0ELb1EEEvNS_9BwdParamsE,"ax",@progbits
	.align	128
        .global         _ZN10layer_norm22ln_bwd_finalize_kernelINS_22Kernel_traits_finalizeILj768E13__nv_bfloat16S2_S2_S2_fjLb0ELj1024ELj4ENS_18Kernel_traits_baseILj768ES2_S2_S2_S2_fjLj1024EEEEELb0ELb1EEEvNS_9BwdParamsE
        .type           _ZN10layer_norm22ln_bwd_finalize_kernelINS_22Kernel_traits_finalizeILj768E13__nv_bfloat16S2_S2_S2_fjLb0ELj1024ELj4ENS_18Kernel_traits_baseILj768ES2_S2_S2_S2_fjLj1024EEEEELb0ELb1EEEvNS_9BwdParamsE,@function
        .size           _ZN10layer_norm22ln_bwd_finalize_kernelINS_22Kernel_traits_finalizeILj768E13__nv_bfloat16S2_S2_S2_fjLb0ELj1024ELj4ENS_18Kernel_traits_baseILj768ES2_S2_S2_S2_fjLj1024EEEEELb0ELb1EEEvNS_9BwdParamsE,(.L_x_14423 - _ZN10layer_norm22ln_bwd_finalize_kernelINS_22Kernel_traits_finalizeILj768E13__nv_bfloat16S2_S2_S2_fjLb0ELj1024ELj4ENS_18Kernel_traits_baseILj768ES2_S2_S2_S2_fjLj1024EEEEELb0ELb1EEEvNS_9BwdParamsE)
        .other          _ZN10layer_norm22ln_bwd_finalize_kernelINS_22Kernel_traits_finalizeILj768E13__nv_bfloat16S2_S2_S2_fjLb0ELj1024ELj4ENS_18Kernel_traits_baseILj768ES2_S2_S2_S2_fjLj1024EEEEELb0ELb1EEEvNS_9BwdParamsE,@"STO_CUDA_ENTRY STV_DEFAULT"
_ZN10layer_norm22ln_bwd_finalize_kernelINS_22Kernel_traits_finalizeILj768E13__nv_bfloat16S2_S2_S2_fjLb0ELj1024ELj4ENS_18Kernel_traits_baseILj768ES2_S2_S2_S2_fjLj1024EEEEELb0ELb1EEEvNS_9BwdParamsE:
.text._ZN10layer_norm22ln_bwd_finalize_kernelINS_22Kernel_traits_finalizeILj768E13__nv_bfloat16S2_S2_S2_fjLb0ELj1024ELj4ENS_18Kernel_traits_baseILj768ES2_S2_S2_S2_fjLj1024EEEEELb0ELb1EEEvNS_9BwdParamsE:
[----:B------:R-:W-:Y:S01]  /*0000*/  LDC R1, c[0x0][0x37c] ;  /* 0x0000df00ff017b82 */ /* 0x000fe20000000800 */
[----:B------:R-:W0:Y:S01]  /*0010*/  S2R R58, SR_CTAID.X ;  /* 0x00000000003a7919 */ /* 0x000e220000002500 */
[----:B------:R-:W1:Y:S01]  /*0020*/  S2R R57, SR_TID.X ;  /* 0x0000000000397919 */ /* 0x000e620000002100 */
[----:B0-----:R-:W-:-:S04]  /*0030*/  SHF.L.U32 R0, R58, 0x5, RZ ;  /* 0x000000053a007819 */ /* 0x001fc800000006ff */
[----:B-1----:R-:W-:-:S04]  /*0040*/  LOP3.LUT R2, R0, 0x1f, R57, 0xf8, !PT ;  /* 0x0000001f00027812 */ /* 0x002fc800078ef839 */
[----:B------:R-:W-:-:S13]  /*0050*/  ISETP.GT.U32.AND P0, PT, R2, 0x2ff, PT ;  /* 0x000002ff0200780c */ /* 0x000fda0003f04070 */
[----:B------:R-:W-:Y:S05]  /*0060*/  @P0 EXIT ;  /* 0x000000000000094d */ /* 0x000fea0003800000 */
[----:B------:R-:W0:Y:S01]  /*0070*/  LDCU UR8, c[0x0][0x380] ;  /* 0x00007000ff0877ac */ /* 0x000e220008000800 */
[----:B------:R-:W-:Y:S01]  /*0080*/  SHF.R.U32.HI R2, RZ, 0x5, R57 ;  /* 0x00000005ff027819 */ /* 0x000fe20000011639 */
[----:B------:R-:W-:Y:S01]  /*0090*/  BSSY.RECONVERGENT B0, `(.L_x_599) ;  /* 0x0000139000007945 */ /* 0x000fe20003800200 */
[----:B------:R-:W-:Y:S01]  /*00a0*/  HFMA2 R3, -RZ, RZ, 0, 0 ;  /* 0x00000000ff037431 */ /* 0x000fe200000001ff */
[----:B------:R-:W1:Y:S01]  /*00b0*/  LDCU.64 UR6, c[0x0][0x358] ;  /* 0x00006b00ff0677ac */ /* 0x000e620008000a00 */
[----:B------:R-:W-:Y:S02]  /*00c0*/  LOP3.LUT R57, R57, 0x1f, RZ, 0xc0, !PT ;  /* 0x0000001f39397812 */ /* 0x000fe400078ec0ff */
[----:B------:R-:W-:Y:S02]  /*00d0*/  MOV R43, RZ ;  /* 0x000000ff002b7202 */ /* 0x000fe40000000f00 */
[----:B0-----:R-:W-:-:S13]  /*00e0*/  ISETP.GE.U32.AND P0, PT, R2, UR8, PT ;  /* 0x0000000802007c0c */ /* 0x001fda000bf06070 */
[----:B-1----:R-:W-:Y:S05]  /*00f0*/  @P0 BRA `(.L_x_600) ;  /* 0x0000001000c80947 */ /* 0x002fea0003800000 */
[----:B------:R-:W-:Y:S01]  /*0100*/  LOP3.LUT R36, R2, 0x20, RZ, 0xfc, !PT ;  /* 0x0000002002247812 */ /* 0x000fe200078efcff */
[----:B------:R-:W-:Y:S01]  /*0110*/  BSSY.RECONVERGENT B1, `(.L_x_601) ;  /* 0x00000b2000017945 */ /* 0x000fe20003800200 */
[----:B------:R-:W-:Y:S02]  /*0120*/  LOP3.LUT R4, RZ, R2, RZ, 0x33, !PT ;  /* 0x00000002ff047212 */ /* 0x000fe400078e33ff */
[----:B------:R-:W-:Y:S02]  /*0130*/  VIMNMX.U32 R3, PT, PT, R36, UR8, !PT ;  /* 0x0000000824037c48 */ /* 0x000fe4000ffe0000 */
[----:B------:R-:W-:Y:S02]  /*0140*/  MOV R43, RZ ;  /* 0x000000ff002b7202 */ /* 0x000fe40000000f00 */
[----:B------:R-:W-:-:S04]  /*0150*/  IADD3 R3, PT, PT, R3, R4, RZ ;  /* 0x0000000403037210 */ /* 0x000fc80007ffe0ff */
[C---:B------:R-:W-:Y:S02]  /*0160*/  ISETP.GE.U32.AND P1, PT, R3.reuse, 0x1e0, PT ;  /* 0x000001e00300780c */ /* 0x040fe40003f26070 */
[----:B------:R-:W-:Y:S02]  /*0170*/  LEA.HI R54, R3, 0x1, RZ, 0x1b ;  /* 0x0000000103367811 */ /* 0x000fe400078fd8ff */
[----:B------:R-:W-:Y:S02]  /*0180*/  MOV R3, RZ ;  /* 0x000000ff00037202 */ /* 0x000fe40000000f00 */
[----:B------:R-:W-:-:S07]  /*0190*/  LOP3.LUT P0, R56, R54, 0xf, RZ, 0xc0, !PT ;  /* 0x0000000f36387812 */ /* 0x000fce000780c0ff */
[----:B------:R-:W-:Y:S06]  /*01a0*/  @!P1 BRA `(.L_x_602) ;  /* 0x0000000800a09947 */ /* 0x000fec0003800000 */
[----:B------:R-:W0:Y:S01]  /*01b0*/  LDC R55, c[0x0][0x388] ;  /* 0x0000e200ff377b82 */ /* 0x000e220000000800 */
[C---:B------:R-:W-:Y:S01]  /*01c0*/  LOP3.LUT R5, R2.reuse, 0x120, RZ, 0xfc, !PT ;  /* 0x0000012002057812 */ /* 0x040fe200078efcff */
[----:B------:R-:W-:Y:S01]  /*01d0*/  HFMA2 R43, -RZ, RZ, 0, 0 ;  /* 0x00000000ff2b7431 */ /* 0x000fe200000001ff */
[C---:B------:R-:W-:Y:S02]  /*01e0*/  LOP3.LUT R7, R2.reuse, 0x140, RZ, 0xfc, !PT ;  /* 0x0000014002077812 */ /* 0x040fe400078efcff */
[C---:B------:R-:W-:Y:S02]  /*01f0*/  LOP3.LUT R4, R2.reuse, 0x100, RZ, 0xfc, !PT ;  /* 0x0000010002047812 */ /* 0x040fe400078efcff */
[C---:B------:R-:W-:Y:S02]  /*0200*/  LOP3.LUT R9, R2.reuse, 0x160, RZ, 0xfc, !PT ;  /* 0x0000016002097812 */ /* 0x040fe400078efcff */
[C---:B------:R-:W-:Y:S02]  /*0210*/  LOP3.LUT R11, R2.reuse, 0x180, RZ, 0xfc, !PT ;  /* 0x00000180020b7812 */ /* 0x040fe400078efcff */
[----:B------:R-:W-:-:S02]  /*0220*/  LOP3.LUT R12, R2, 0x1a0, RZ, 0xfc, !PT ;  /* 0x000001a0020c7812 */ /* 0x000fc400078efcff */
[C---:B------:R-:W-:Y:S02]  /*0230*/  LOP3.LUT R13, R2.reuse, 0x1c0, RZ, 0xfc, !PT ;  /* 0x000001c0020d7812 */ /* 0x040fe400078efcff */
[C---:B------:R-:W-:Y:S02]  /*0240*/  LOP3.LUT R15, R2.reuse, 0x1e0, RZ, 0xfc, !PT ;  /* 0x000001e0020f7812 */ /* 0x040fe400078efcff */
[C---:B------:R-:W-:Y:S02]  /*0250*/  LOP3.LUT R16, R2.reuse, 0x80, RZ, 0xfc, !PT ;  /* 0x0000008002107812 */ /* 0x040fe400078efcff */
[C---:B------:R-:W-:Y:S02]  /*0260*/  LOP3.LUT R17, R2.reuse, 0xa0, RZ, 0xfc, !PT ;  /* 0x000000a002117812 */ /* 0x040fe400078efcff */
[C---:B------:R-:W-:Y:S02]  /*0270*/  LOP3.LUT R19, R2.reuse, 0xc0, RZ, 0xfc, !PT ;  /* 0x000000c002137812 */ /* 0x040fe400078efcff */
[C---:B------:R-:W-:Y:S01]  /*0280*/  LOP3.LUT R21, R2.reuse, 0xe0, RZ, 0xfc, !PT ;  /* 0x000000e002157812 */ /* 0x040fe200078efcff */
[-CC-:B0-----:R-:W-:Y:S01]  /*0290*/  IMAD R6, R5, R55.reuse, R0.reuse ;  /* 0x0000003705067224 */ /* 0x181fe200078e0200 */
[C---:B------:R-:W-:Y:S01]  /*02a0*/  LOP3.LUT R23, R2.reuse, 0x40, RZ, 0xfc, !PT ;  /* 0x0000004002177812 */ /* 0x040fe200078efcff */
[-CC-:B------:R-:W-:Y:S01]  /*02b0*/  IMAD R8, R7, R55.reuse, R0.reuse ;  /* 0x0000003707087224 */ /* 0x180fe200078e0200 */
[----:B------:R-:W-:Y:S01]  /*02c0*/  LOP3.LUT R25, R2, 0x60, RZ, 0xfc, !PT ;  /* 0x0000006002197812 */ /* 0x000fe200078efcff */
[-CC-:B------:R-:W-:Y:S01]  /*02d0*/  IMAD R36, R36, R55.reuse, R0.reuse ;  /* 0x0000003724247224 */ /* 0x180fe200078e0200 */
[----:B------:R-:W-:Y:S01]  /*02e0*/  LOP3.LUT R27, R54, 0xffffff0, RZ, 0xc0, !PT ;  /* 0x0ffffff0361b7812 */ /* 0x000fe200078ec0ff */
[-CC-:B------:R-:W-:Y:S01]  /*02f0*/  IMAD R4, R4, R55.reuse, R0.reuse ;  /* 0x0000003704047224 */ /* 0x180fe200078e0200 */
[----:B------:R-:W-:Y:S01]  /*0300*/  IADD3 R5, PT, PT, R57, R6, RZ ;  /* 0x0000000639057210 */ /* 0x000fe20007ffe0ff */
[-CC-:B------:R-:W-:Y:S01]  /*0310*/  IMAD R10, R9, R55.reuse, R0.reuse ;  /* 0x00000037090a7224 */ /* 0x180fe200078e0200 */
[----:B------:R-:W-:Y:S01]  /*0320*/  IADD3 R6, PT, PT, R57, R8, RZ ;  /* 0x0000000839067210 */ /* 0x000fe20007ffe0ff */
[----:B------:R-:W-:-:S02]  /*0330*/  IMAD R14, R11, R55, R0 ;  /* 0x000000370b0e7224 */ /* 0x000fc400078e0200 */
[-CC-:B------:R-:W-:Y:S01]  /*0340*/  IMAD R18, R12, R55.reuse, R0.reuse ;  /* 0x000000370c127224 */ /* 0x180fe200078e0200 */
[----:B------:R-:W-:Y:S01]  /*0350*/  IADD3 R7, PT, PT, R57, R10, RZ ;  /* 0x0000000a39077210 */ /* 0x000fe20007ffe0ff */
[-CC-:B------:R-:W-:Y:S01]  /*0360*/  IMAD R20, R13, R55.reuse, R0.reuse ;  /* 0x000000370d147224 */ /* 0x180fe200078e0200 */
[----:B------:R-:W-:Y:S01]  /*0370*/  IADD3 R8, PT, PT, R57, R14, RZ ;  /* 0x0000000e39087210 */ /* 0x000fe20007ffe0ff */
[-CC-:B------:R-:W-:Y:S01]  /*0380*/  IMAD R22, R15, R55.reuse, R0.reuse ;  /* 0x000000370f167224 */ /* 0x180fe200078e0200 */
[C---:B------:R-:W-:Y:S01]  /*0390*/  IADD3 R9, PT, PT, R57.reuse, R18, RZ ;  /* 0x0000001239097210 */ /* 0x040fe20007ffe0ff */
[-CC-:B------:R-:W-:Y:S01]  /*03a0*/  IMAD R24, R16, R55.reuse, R0.reuse ;  /* 0x0000003710187224 */ /* 0x180fe200078e0200 */
[----:B------:R-:W-:Y:S01]  /*03b0*/  IADD3 R16, PT, PT, R57, R4, RZ ;  /* 0x0000000439107210 */ /* 0x000fe20007ffe0ff */
[-CC-:B------:R-:W-:Y:S01]  /*03c0*/  IMAD R26, R17, R55.reuse, R0.reuse ;  /* 0x00000037111a7224 */ /* 0x180fe200078e0200 */
[----:B------:R-:W-:Y:S01]  /*03d0*/  IADD3 R12, PT, PT, R57, R36, RZ ;  /* 0x00000024390c7210 */ /* 0x000fe20007ffe0ff */
[-CC-:B------:R-:W-:Y:S01]  /*03e0*/  IMAD R28, R19, R55.reuse, R0.reuse ;  /* 0x00000037131c7224 */ /* 0x180fe200078e0200 */
[----:B------:R-:W-:Y:S01]  /*03f0*/  IADD3 R19, PT, PT, -R27, RZ, RZ ;  /* 0x000000ff1b137210 */ /* 0x000fe20007ffe1ff */
[-CC-:B------:R-:W-:Y:S01]  /*0400*/  IMAD R30, R21, R55.reuse, R0.reuse ;  /* 0x00000037151e7224 */ /* 0x180fe200078e0200 */
[----:B------:R-:W-:Y:S01]  /*0410*/  IADD3 R10, PT, PT, R57, R20, RZ ;  /* 0x00000014390a7210 */ /* 0x000fe20007ffe0ff */
[-CC-:B------:R-:W-:Y:S01]  /*0420*/  IMAD R32, R23, R55.reuse, R0.reuse ;  /* 0x0000003717207224 */ /* 0x180fe200078e0200 */
[----:B------:R-:W-:Y:S01]  /*0430*/  IADD3 R11, PT, PT, R57, R22, RZ ;  /* 0x00000016390b7210 */ /* 0x000fe20007ffe0ff */
[-CC-:B------:R-:W-:Y:S01]  /*0440*/  IMAD R34, R25, R55.reuse, R0.reuse ;  /* 0x0000003719227224 */ /* 0x180fe200078e0200 */
[C---:B------:R-:W-:Y:S01]  /*0450*/  IADD3 R18, PT, PT, R57.reuse, R24, RZ ;  /* 0x0000001839127210 */ /* 0x040fe20007ffe0ff */
[----:B------:R-:W-:Y:S01]  /*0460*/  IMAD R0, R2, R55, R0 ;  /* 0x0000003702007224 */ /* 0x000fe200078e0200 */
[----:B------:R-:W-:-:S02]  /*0470*/  IADD3 R13, PT, PT, R57, R26, RZ ;  /* 0x0000001a390d7210 */ /* 0x000fc40007ffe0ff */
[C---:B------:R-:W-:Y:S02]  /*0480*/  IADD3 R14, PT, PT, R57.reuse, R28, RZ ;  /* 0x0000001c390e7210 */ /* 0x040fe40007ffe0ff */
[C---:B------:R-:W-:Y:S02]  /*0490*/  IADD3 R15, PT, PT, R57.reuse, R30, RZ ;  /* 0x0000001e390f7210 */ /* 0x040fe40007ffe0ff */
[C---:B------:R-:W-:Y:S02]  /*04a0*/  IADD3 R4, PT, PT, R57.reuse, R32, RZ ;  /* 0x0000002039047210 */ /* 0x040fe40007ffe0ff */
[C---:B------:R-:W-:Y:S02]  /*04b0*/  IADD3 R17, PT, PT, R57.reuse, R34, RZ ;  /* 0x0000002239117210 */ /* 0x040fe40007ffe0ff */
[----:B------:R-:W-:-:S07]  /*04c0*/  IADD3 R0, PT, PT, R57, R0, RZ ;  /* 0x0000000039007210 */ /* 0x000fce0007ffe0ff */
.L_x_603:
        /* <DEDUP_REMOVED lines=118> */
.L_x_602:
[----:B------:R-:W-:Y:S05]  /*0c30*/  BSYNC.RECONVERGENT B1 ;  /* 0x0000000000017941 */ /* 0x000fea0003800200 */
.L_x_601:
        /* <DEDUP_REMOVED lines=9> */
[----:B------:R-:W0:Y:S08]  /*0cd0*/  LDC R32, c[0x0][0x388] ;  /* 0x0000e200ff207b82 */ /* 0x000e300000000800 */
[----:B------:R-:W1:Y:S08]  /*0ce0*/  LDC.64 R6, c[0x0][0x448] ;  /* 0x00011200ff067b82 */ /* 0x000e700000000a00 */
[----:B------:R-:W2:Y:S01]  /*0cf0*/  LDC.64 R8, c[0x0][0x440] ;  /* 0x00011000ff087b82 */ /* 0x000ea20000000a00 */
[----:B0-----:R-:W-:-:S05]  /*0d00*/  IMAD R13, R2, R32, R11 ;  /* 0x00000020020d7224 */ /* 0x001fca00078e020b */
[CC--:B------:R-:W-:Y:S02]  /*0d10*/  LEA R21, R32.reuse, R13.reuse, 0x5 ;  /* 0x0000000d20157211 */ /* 0x0c0fe400078e28ff */
[CC--:B------:R-:W-:Y:S01]  /*0d20*/  LEA R23, R32.reuse, R13.reuse, 0x6 ;  /* 0x0000000d20177211 */ /* 0x0c0fe200078e30ff */
[----:B-1----:R-:W-:Y:S01]  /*0d30*/  IMAD.WIDE.U32 R14, R13, 0x4, R6 ;  /* 0x000000040d0e7825 */ /* 0x002fe200078e0006 */
[----:B------:R-:W-:-:S03]  /*0d40*/  LEA R29, R32, R13, 0x7 ;  /* 0x0000000d201d7211 */ /* 0x000fc600078e38ff */
[--C-:B--2---:R-:W-:Y:S02]  /*0d50*/  IMAD.WIDE.U32 R16, R13, 0x4, R8.reuse ;  /* 0x000000040d107825 */ /* 0x104fe400078e0008 */
[----:B------:R0:W2:Y:S02]  /*0d60*/  LDG.E R14, desc[UR6][R14.64] ;  /* 0x000000060e0e7981 */ /* 0x0000a4000c1e1900 */
[C---:B------:R-:W-:Y:S02]  /*0d70*/  IMAD.WIDE.U32 R18, R21.reuse, 0x4, R8 ;  /* 0x0000000415127825 */ /* 0x040fe400078e0008 */
[----:B------:R1:W3:Y:S01]  /*0d80*/  LDG.E R0, desc[UR6][R16.64] ;  /* 0x0000000610007981 */ /* 0x0002e2000c1e1900 */
[----:B------:R-:W-:Y:S01]  /*0d90*/  LEA R27, R32, R23, 0x5 ;  /* 0x00000017201b7211 */ /* 0x000fe200078e28ff */
[----:B------:R-:W-:Y:S02]  /*0da0*/  IMAD.WIDE.U32 R20, R21, 0x4, R6 ;  /* 0x0000000415147825 */ /* 0x000fe400078e0006 */
[----:B------:R4:W5:Y:S02]  /*0db0*/  LDG.E R4, desc[UR6][R18.64] ;  /* 0x0000000612047981 */ /* 0x000964000c1e1900 */
[----:B------:R-:W-:-:S02]  /*0dc0*/  IMAD.WIDE.U32 R12, R23, 0x4, R8 ;  /* 0x00000004170c7825 */ /* 0x000fc400078e0008 */
[----:B------:R-:W5:Y:S02]  /*0dd0*/  LDG.E R31, desc[UR6][R20.64] ;  /* 0x00000006141f7981 */ /* 0x000f64000c1e1900 */
[----:B------:R-:W-:Y:S01]  /*0de0*/  IMAD.WIDE.U32 R22, R23, 0x4, R6 ;  /* 0x0000000417167825 */ /* 0x000fe200078e0006 */
[----:B0-----:R-:W-:Y:S01]  /*0df0*/  LEA R15, R32, R29, 0x5 ;  /* 0x0000001d200f7211 */ /* 0x001fe200078e28ff */
[----:B------:R0:W5:Y:S02]  /*0e00*/  LDG.E R12, desc[UR6][R12.64] ;  /* 0x000000060c0c7981 */ /* 0x000164000c1e1900 */
[C---:B-1----:R-:W-:Y:S02]  /*0e10*/  IMAD.WIDE.U32 R16, R27.reuse, 0x4, R8 ;  /* 0x000000041b107825 */ /* 0x042fe400078e0008 */
[----:B------:R1:W5:Y:S02]  /*0e20*/  LDG.E R33, desc[UR6][R22.64] ;  /* 0x0000000616217981 */ /* 0x000364000c1e1900 */
[----:B----4-:R-:W-:-:S02]  /*0e30*/  IMAD.WIDE.U32 R18, R27, 0x4, R6 ;  /* 0x000000041b127825 */ /* 0x010fc400078e0006 */
[----:B------:R-:W4:Y:S02]  /*0e40*/  LDG.E R17, desc[UR6][R16.64] ;  /* 0x0000000610117981 */ /* 0x000f24000c1e1900 */
[C---:B------:R-:W-:Y:S01]  /*0e50*/  IMAD.WIDE.U32 R26, R29.reuse, 0x4, R6 ;  /* 0x000000041d1a7825 */ /* 0x040fe200078e0006 */
[----:B0-----:R-:W-:Y:S01]  /*0e60*/  LEA R13, R32, R29, 0x6 ;  /* 0x0000001d200d7211 */ /* 0x001fe200078e30ff */
[----:B------:R-:W4:Y:S02]  /*0e70*/  LDG.E R19, desc[UR6][R18.64] ;  /* 0x0000000612137981 */ /* 0x000f24000c1e1900 */
[--C-:B------:R-:W-:Y:S02]  /*0e80*/  IMAD.WIDE.U32 R24, R29, 0x4, R8.reuse ;  /* 0x000000041d187825 */ /* 0x100fe400078e0008 */
[----:B------:R-:W4:Y:S02]  /*0e90*/  LDG.E R27, desc[UR6][R26.64] ;  /* 0x000000061a1b7981 */ /* 0x000f24000c1e1900 */
[----:B------:R-:W-:-:S02]  /*0ea0*/  IMAD.WIDE.U32 R28, R15, 0x4, R8 ;  /* 0x000000040f1c7825 */ /* 0x000fc400078e0008 */
[----:B------:R0:W4:Y:S02]  /*0eb0*/  LDG.E R10, desc[UR6][R24.64] ;  /* 0x00000006180a7981 */ /* 0x000124000c1e1900 */
[--C-:B------:R-:W-:Y:S01]  /*0ec0*/  IMAD.WIDE.U32 R20, R15, 0x4, R6.reuse ;  /* 0x000000040f147825 */ /* 0x100fe200078e0006 */
[----:B------:R-:W-:Y:S01]  /*0ed0*/  LEA R15, R32, R13, 0x5 ;  /* 0x0000000d200f7211 */ /* 0x000fe200078e28ff */
[----:B------:R-:W4:Y:S02]  /*0ee0*/  LDG.E R29, desc[UR6][R28.64] ;  /* 0x000000061c1d7981 */ /* 0x000f24000c1e1900 */
[C---:B-1----:R-:W-:Y:S02]  /*0ef0*/  IMAD.WIDE.U32 R22, R13.reuse, 0x4, R6 ;  /* 0x000000040d167825 */ /* 0x042fe400078e0006 */
[----:B------:R-:W4:Y:S02]  /*0f00*/  LDG.E R21, desc[UR6][R20.64] ;  /* 0x0000000614157981 */ /* 0x000f24000c1e1900 */
[----:B0-----:R-:W-:-:S02]  /*0f10*/  IMAD.WIDE.U32 R24, R13, 0x4, R8 ;  /* 0x000000040d187825 */ /* 0x001fc400078e0008 */
[----:B------:R-:W4:Y:S02]  /*0f20*/  LDG.E R23, desc[UR6][R22.64] ;  /* 0x0000000616177981 */ /* 0x000f24000c1e1900 */
[C---:B------:R-:W-:Y:S02]  /*0f30*/  IMAD.WIDE.U32 R8, R15.reuse, 0x4, R8 ;  /* 0x000000040f087825 */ /* 0x040fe400078e0008 */
[----:B------:R-:W4:Y:S02]  /*0f40*/  LDG.E R25, desc[UR6][R24.64] ;  /* 0x0000000618197981 */ /* 0x000f24000c1e1900 */
[----:B------:R-:W-:Y:S02]  /*0f50*/  IMAD.WIDE.U32 R6, R15, 0x4, R6 ;  /* 0x000000040f067825 */ /* 0x000fe400078e0006 */
[----:B------:R-:W4:Y:S04]  /*0f60*/  LDG.E R9, desc[UR6][R8.64] ;  /* 0x0000000608097981 */ /* 0x000f28000c1e1900 */
[----:B------:R-:W4:Y:S01]  /*0f70*/  LDG.E R7, desc[UR6][R6.64] ;  /* 0x0000000606077981 */ /* 0x000f22000c1e1900 */
[----:B------:R-:W-:Y:S01]  /*0f80*/  IADD3 R2, PT, PT, R2, 0x100, RZ ;  /* 0x0000010002027810 */ /* 0x000fe20007ffe0ff */
[----:B--2---:R-:W-:Y:S01]  /*0f90*/  FADD.FTZ R14, R3, R14 ;  /* 0x0000000e030e7221 */ /* 0x004fe20000010000 */
[----:B---3--:R-:W-:-:S04]  /*0fa0*/  FADD.FTZ R43, R43, R0 ;  /* 0x000000002b2b7221 */ /* 0x008fc80000010000 */
[----:B-----5:R-:W-:Y:S01]  /*0fb0*/  FADD.FTZ R43, R43, R4 ;  /* 0x000000042b2b7221 */ /* 0x020fe20000010000 */
[----:B------:R-:W-:-:S03]  /*0fc0*/  FADD.FTZ R14, R14, R31 ;  /* 0x0000001f0e0e7221 */ /* 0x000fc60000010000 */
[----:B------:R-:W-:Y:S01]  /*0fd0*/  FADD.FTZ R12, R43, R12 ;  /* 0x0000000c2b0c7221 */ /* 0x000fe20000010000 */
[----:B------:R-:W-:-:S03]  /*0fe0*/  FADD.FTZ R14, R14, R33 ;  /* 0x000000210e0e7221 */ /* 0x000fc60000010000 */
[----:B----4-:R-:W-:Y:S01]  /*0ff0*/  FADD.FTZ R17, R12, R17 ;  /* 0x000000110c117221 */ /* 0x010fe20000010000 */
[----:B------:R-:W-:-:S04]  /*1000*/  FADD.FTZ R14, R14, R19 ;  /* 0x000000130e0e7221 */ /* 0x000fc80000010000 */
[----:B------:R-:W-:Y:S01]  /*1010*/  FADD.FTZ R14, R14, R27 ;  /* 0x0000001b0e0e7221 */ /* 0x000fe20000010000 */
[----:B------:R-:W-:-:S04]  /*1020*/  FADD.FTZ R10, R17, R10 ;  /* 0x0000000a110a7221 */ /* 0x000fc80000010000 */
[----:B------:R-:W-:Y:S01]  /*1030*/  FADD.FTZ R10, R10, R29 ;  /* 0x0000001d0a0a7221 */ /* 0x000fe20000010000 */
[----:B------:R-:W-:-:S04]  /*1040*/  FADD.FTZ R14, R14, R21 ;  /* 0x000000150e0e7221 */ /* 0x000fc80000010000 */
[----:B------:R-:W-:Y:S01]  /*1050*/  FADD.FTZ R14, R14, R23 ;  /* 0x000000170e0e7221 */ /* 0x000fe20000010000 */
[----:B------:R-:W-:-:S04]  /*1060*/  FADD.FTZ R10, R10, R25 ;  /* 0x000000190a0a7221 */ /* 0x000fc80000010000 */
[----:B------:R-:W-:Y:S01]  /*1070*/  FADD.FTZ R43, R10, R9 ;  /* 0x000000090a2b7221 */ /* 0x000fe20000010000 */
[----:B------:R-:W-:-:S07]  /*1080*/  FADD.FTZ R3, R14, R7 ;  /* 0x000000070e037221 */ /* 0x000fce0000010000 */
.L_x_605:
[----:B------:R-:W-:Y:S05]  /*1090*/  BSYNC.RECONVERGENT B1 ;  /* 0x0000000000017941 */ /* 0x000fea0003800200 */
.L_x_604:
[----:B------:R-:W-:Y:S05]  /*10a0*/  @!P1 BRA `(.L_x_600) ;  /* 0x0000000000dc9947 */ /* 0x000fea0003800000 */
[----:B------:R-:W-:Y:S01]  /*10b0*/  ISETP.GE.U32.AND P0, PT, R30, 0x4, PT ;  /* 0x000000041e00780c */ /* 0x000fe20003f06070 */
[----:B------:R-:W-:Y:S01]  /*10c0*/  BSSY.RECONVERGENT B1, `(.L_x_606) ;  /* 0x0000024000017945 */ /* 0x000fe20003800200 */
[----:B------:R-:W-:-:S04]  /*10d0*/  LOP3.LUT R0, R54, 0x3, RZ, 0xc0, !PT ;  /* 0x0000000336007812 */ /* 0x000fc800078ec0ff */
[----:B------:R-:W-:-:S07]  /*10e0*/  ISETP.NE.AND P1, PT, R0, RZ, PT ;  /* 0x000000ff0000720c */ /* 0x000fce0003f25270 */
[----:B------:R-:W-:Y:S06]  /*10f0*/  @!P0 BRA `(.L_x_607) ;  /* 0x0000000000808947 */ /* 0x000fec0003800000 */
[----:B------:R-:W0:Y:S08]  /*1100*/  LDC R4, c[0x0][0x388] ;  /* 0x0000e200ff047b82 */ /* 0x000e300000000800 */
[----:B------:R-:W1:Y:S08]  /*1110*/  LDC.64 R6, c[0x0][0x440] ;  /* 0x00011000ff067b82 */ /* 0x000e700000000a00 */
[----:B------:R-:W2:Y:S01]  /*1120*/  LDC.64 R12, c[0x0][0x448] ;  /* 0x00011200ff0c7b82 */ /* 0x000ea20000000a00 */
[----:B0-----:R-:W-:-:S05]  /*1130*/  IMAD R15, R2, R4, R11 ;  /* 0x00000004020f7224 */ /* 0x001fca00078e020b */
[CC--:B------:R-:W-:Y:S01]  /*1140*/  LEA R17, R4.reuse, R15.reuse, 0x5 ;  /* 0x0000000f04117211 */ /* 0x0c0fe200078e28ff */
[----:B-1----:R-:W-:Y:S01]  /*1150*/  IMAD.WIDE.U32 R8, R15, 0x4, R6 ;  /* 0x000000040f087825 */ /* 0x002fe200078e0006 */
[----:B------:R-:W-:-:S03]  /*1160*/  LEA R21, R4, R15, 0x6 ;  /* 0x0000000f04157211 */ /* 0x000fc600078e30ff */
[----:B--2---:R-:W-:Y:S02]  /*1170*/  IMAD.WIDE.U32 R10, R15, 0x4, R12 ;  /* 0x000000040f0a7825 */ /* 0x004fe400078e000c */
[----:B------:R-:W2:Y:S02]  /*1180*/  LDG.E R8, desc[UR6][R8.64] ;  /* 0x0000000608087981 */ /* 0x000ea4000c1e1900 */
[C---:B------:R-:W-:Y:S01]  /*1190*/  IMAD.WIDE.U32 R14, R17.reuse, 0x4, R6 ;  /* 0x00000004110e7825 */ /* 0x040fe200078e0006 */
[----:B------:R-:W-:Y:S01]  /*11a0*/  LEA R23, R4, R21, 0x5 ;  /* 0x0000001504177211 */ /* 0x000fe200078e28ff */
        /* <DEDUP_REMOVED lines=21> */
.L_x_607:
[----:B------:R-:W-:Y:S05]  /*1300*/  BSYNC.RECONVERGENT B1 ;  /* 0x0000000000017941 */ /* 0x000fea0003800200 */
.L_x_606:
[----:B------:R-:W-:Y:S05]  /*1310*/  @!P1 BRA `(.L_x_600) ;  /* 0x0000000000409947 */ /* 0x000fea0003800000 */
[----:B------:R-:W0:Y:S01]  /*1320*/  LDC R12, c[0x0][0x388] ;  /* 0x0000e200ff0c7b82 */ /* 0x000e220000000800 */
[----:B------:R-:W-:-:S07]  /*1330*/  IADD3 R0, PT, PT, -R0, RZ, RZ ;  /* 0x000000ff00007210 */ /* 0x000fce0007ffe1ff */
[----:B------:R-:W1:Y:S08]  /*1340*/  LDC.64 R8, c[0x0][0x440] ;  /* 0x00011000ff087b82 */ /* 0x000e700000000a00 */
[----:B------:R-:W2:Y:S01]  /*1350*/  LDC.64 R10, c[0x0][0x448] ;  /* 0x00011200ff0a7b82 */ /* 0x000ea20000000a00 */
[----:B0-----:R-:W-:-:S05]  /*1360*/  IMAD R2, R2, R12, R5 ;  /* 0x0000000c02027224 */ /* 0x001fca00078e0205 */
[----:B------:R-:W-:-:S07]  /*1370*/  IADD3 R13, PT, PT, R57, R2, RZ ;  /* 0x00000002390d7210 */ /* 0x000fce0007ffe0ff */
.L_x_608:
[----:B-1----:R-:W-:-:S04]  /*1380*/  IMAD.WIDE.U32 R4, R13, 0x4, R8 ;  /* 0x000000040d047825 */ /* 0x002fc800078e0008 */
[----:B--2---:R-:W-:Y:S02]  /*1390*/  IMAD.WIDE.U32 R6, R13, 0x4, R10 ;  /* 0x000000040d067825 */ /* 0x004fe400078e000a */
        /* <DEDUP_REMOVED lines=8> */
.L_x_600:
[----:B------:R-:W-:Y:S05]  /*1420*/  BSYNC.RECONVERGENT B0 ;  /* 0x0000000000007941 */ /* 0x000fea0003800200 */
.L_x_599:
[----:B------:R-:W0:Y:S01]  /*1430*/  S2R R5, SR_TID.X ;  /* 0x0000000000057919 */ /* 0x000e220000002100 */
[----:B------:R-:W1:Y:S01]  /*1440*/  S2UR UR5, SR_CgaCtaId ;  /* 0x00000000000579c3 */ /* 0x000e620000008800 */
[----:B------:R-:W-:Y:S01]  /*1450*/  UMOV UR4, 0x400 ;  /* 0x0000040000047882 */ /* 0x000fe20000000000 */
[C---:B------:R-:W-:Y:S02]  /*1460*/  ISETP.NE.AND P1, PT, R57.reuse, RZ, PT ;  /* 0x000000ff3900720c */ /* 0x040fe40003f25270 */
[----:B------:R-:W-:Y:S01]  /*1470*/  ISETP.GT.U32.AND P0, PT, R57, 0xf, PT ;  /* 0x0000000f3900780c */ /* 0x000fe20003f04070 */
[----:B-1----:R-:W-:Y:S01]  /*1480*/  ULEA UR4, UR5, UR4, 0x18 ;  /* 0x0000000405047291 */ /* 0x002fe2000f8ec0ff */
[----:B0-----:R-:W-:-:S04]  /*1490*/  SHF.R.U32.HI R12, RZ, 0x5, R5 ;  /* 0x00000005ff0c7819 */ /* 0x001fc80000011605 */
[C-C-:B------:R-:W-:Y:S02]  /*14a0*/  LOP3.LUT R0, R12.reuse, 0x1f, R5.reuse, 0x78, !PT ;  /* 0x0000001f0c007812 */ /* 0x140fe400078e7805 */
[----:B------:R-:W-:Y:S02]  /*14b0*/  ISETP.NE.OR P0, PT, R12, 0x1f, P0 ;  /* 0x0000001f0c00780c */ /* 0x000fe40000705670 */
        /* <DEDUP_REMOVED lines=22> */
[----:B------:R-:W0:Y:S01]  /*1620*/  SHFL.BFLY PT, R5, R10, 0x8, 0x1f ;  /* 0x0d001f000a057f89 */ /* 0x000e2200000e0000 */
[----:B------:R-:W-:-:S03]  /*1630*/  @!P1 LEA R7, R12, UR4, 0x2 ;  /* 0x000000040c079c11 */ /* 0x000fc6000f8e10ff */
[----:B------:R-:W1:Y:S01]  /*1640*/  SHFL.BFLY PT, R3, R2, 0x8, 0x1f ;  /* 0x0d001f0002037f89 */ /* 0x000e6200000e0000 */
        /* <DEDUP_REMOVED lines=10> */
[----:B0-----:R-:W-:Y:S01]  /*16f0*/  LEA R0, R57, UR4, 0x3 ;  /* 0x0000000439007c11 */ /* 0x001fe2000f8e18ff */
[----:B------:R-:W0:Y:S01]  /*1700*/  LDC.64 R2, c[0x0][0x488] ;  /* 0x00012200ff027b82 */ /* 0x000e220000000a00 */
[----:B------:R-:W-:-:S03]  /*1710*/  SHF.L.U32 R58, R58, 0x4, RZ ;  /* 0x000000043a3a7819 */ /* 0x000fc600000006ff */
[----:B------:R-:W1:Y:S01]  /*1720*/  LDS.64 R6, [R0+0x2000] ;  /* 0x0020000000067984 */ /* 0x000e620000000a00 */
[----:B------:R-:W-:-:S03]  /*1730*/  LOP3.LUT R58, R58, 0x7ffffff0, RZ, 0xc0, !PT ;  /* 0x7ffffff03a3a7812 */ /* 0x000fc600078ec0ff */
[----:B------:R-:W2:Y:S01]  /*1740*/  LDS.64 R8, [R0+0x2080] ;  /* 0x0020800000087984 */ /* 0x000ea20000000a00 */
[----:B------:R-:W3:Y:S01]  /*1750*/  LDC.64 R4, c[0x0][0x480] ;  /* 0x00012000ff047b82 */ /* 0x000ee20000000a00 */
[----:B------:R-:W-:-:S05]  /*1760*/  IADD3 R57, PT, PT, R57, R58, RZ ;  /* 0x0000003a39397210 */ /* 0x000fca0007ffe0ff */
[----:B0-----:R-:W-:-:S04]  /*1770*/  IMAD.WIDE.U32 R2, R57, 0x4, R2 ;  /* 0x0000000439027825 */ /* 0x001fc800078e0002 */
[----:B---3--:R-:W-:Y:S01]  /*1780*/  IMAD.WIDE.U32 R4, R57, 0x4, R4 ;  /* 0x0000000439047825 */ /* 0x008fe200078e0004 */
[----:B-1----:R-:W-:Y:S02]  /*1790*/  F2FP.BF16.F32.PACK_AB R7, R7, R6 ;  /* 0x000000060707723e */ /* 0x002fe400000010ff */
[----:B--2---:R-:W-:-:S03]  /*17a0*/  F2FP.BF16.F32.PACK_AB R9, R9, R8 ;  /* 0x000000080909723e */ /* 0x004fc600000010ff */
[----:B------:R-:W-:Y:S04]  /*17b0*/  STG.E desc[UR6][R2.64], R7 ;  /* 0x0000000702007986 */ /* 0x000fe8000c101906 */
[----:B------:R-:W-:Y:S01]  /*17c0*/  STG.E desc[UR6][R4.64], R9 ;  /* 0x0000000904007986 */ /* 0x000fe2000c101906 */
[----:B------:R-:W-:Y:S05]  /*17d0*/  EXIT ;  /* 0x000000000000794d */ /* 0x000fea0003800000 */
.L_x_609:
        /* <DEDUP_REMOVED lines=10> */
.L_x_14423:


//--------------------- .text._ZN10layer_norm13ln_bwd_kernelINS_13Kernel_traitsI13__nv_bfloat16S2_S2_S2_fjLj768ELj1ELj4ELj1ELj16ENS_18Kernel_traits_baseILj768ES2_S2_S2_S2_fjLj128EEEEELb1ELb0ELb1ELb1EEEvNS_9BwdParamsE --------------------------
	.section	.text._ZN10layer_norm13ln_bwd_kernelINS_13Kernel_traitsI13__nv_bfloat16S2_S2_S2_fjLj768ELj1ELj4ELj1ELj16ENS_18Kernel_traits_baseILj768ES2_S2_S2_S2_fjLj128EEEEELb1ELb0ELb1ELb1EEEvNS_9BwdParamsE,"ax",@progbits
	.align	128
        .global         _ZN10layer_norm13ln_bwd_kernelINS_13Kernel_traitsI13__nv_bfloat16S2_S2_S2_fjLj768ELj1ELj4ELj1ELj16ENS_18Kernel_traits_baseILj768ES2_S2_S2_S2_fjLj128EEEEELb1ELb0ELb1ELb1EEEvNS_9BwdParamsE
        .type           _ZN10layer_norm13ln_bwd_kernelINS_13Kernel_traitsI13__nv_bfloat16S2_S2_S2_fjLj768ELj1ELj4ELj1ELj16ENS_18Kernel_traits_baseILj768ES2_S2_S2_S2_fjLj128EEEEELb1ELb0ELb1ELb1EEEvNS_9BwdParamsE,@function
        .size           _ZN10layer_norm13ln_bwd_kernelINS_13Kernel_traitsI13__nv_bfloat16S2_S2_S2_fjLj768ELj1ELj4ELj1ELj16ENS_18Kernel_traits_baseILj768ES2_S2_S2_S2_fjLj128EEEEELb1ELb0ELb1ELb1EEEvNS_9BwdParamsE,(.L_x_14424 - _ZN10layer_norm13ln_bwd_kernelINS_13Kernel_traitsI13__nv_bfloat16S2_S2_S2_fjLj768ELj1ELj4ELj1ELj16ENS_18Kernel_traits_baseILj768ES2_S2_S2_S2_fjLj128EEEEELb1ELb0ELb1ELb1EEEvNS_9BwdParamsE)
        .other          _ZN10layer_norm13ln_bwd_kernelINS_13Kernel_traitsI13__nv_bfloat16S2_S2_S2_fjLj768ELj1ELj4ELj1ELj16ENS_18Kernel_traits_baseILj768ES2_S2_S2_S2_fjLj128EEEEELb1ELb0ELb1ELb1EEEvNS_9BwdParamsE,@"STO_CUDA_ENTRY STV_DEFAULT"
_ZN10layer_norm13ln_bwd_kernelINS_13Kernel_traitsI13__nv_bfloat16S2_S2_S2_fjLj768ELj1ELj4ELj1ELj16ENS_18Kernel_traits_baseILj768ES2_S2_S2_S2_fjLj128EEEEELb1ELb0ELb1ELb1EEEvNS_9BwdParamsE:
.text._ZN10layer_norm13ln_bwd_kernelINS_13Kernel_traitsI13__nv_bfloat16S2_S2_S2_fjLj768ELj1ELj4ELj1ELj16ENS_18Kernel_traits_baseILj768ES2_S2_S2_S2_fjLj128EEEEELb1ELb0ELb1ELb1EEEvNS_9BwdParamsE:
        /* <DEDUP_REMOVED lines=37> */
[----:B------:R-:W-:-:S02]  /*0250*/  LOP3.LUT R0, R0, UR4, RZ, 0xfc, !PT ;  /* 0x0000000400007c12 */ /* 0x000fc4000f8efcff */
[----:B------:R-:W-:Y:S02]  /*0260*/  CS2R R24, SRZ ;  /* 0x0000000000187805 */ /* 0x000fe4000001ff00 */
[----:B------:R-:W-:Y:S02]  /*0270*/  LOP3.LUT R95, R147, 0x1f, RZ, 0xc0, !PT ;  /* 0x0000001f935f7812 */ /* 0x000fe400078ec0ff */
[----:B--2---:R-:W-:-:S13]  /*0280*/  ISETP.GE.AND P0, PT, R0, UR5, PT ;  /* 0x0000000500007c0c */ /* 0x004fda000bf06270 */
[----:B01-34-:R-:W-:Y:S05]  /*0290*/  @P0 BRA `(.L_x_611) ;  /* 0x0000006800800947 */ /* 0x01bfea0003800000 */
[----:B------:R-:W0:Y:S02]  /*02a0*/  LDC.64 R4, c[0x0][0x3d0] ;  /* 0x0000f400ff047b82 */ /* 0x000e240000000a00 */
[----:B0-----:R-:W-:-:S05]  /*02b0*/  IMAD.WIDE.U32 R4, R95, 0x10, R4 ;  /* 0x000000105f047825 */ /* 0x001fca00078e0004 */
[----:B------:R-:W2:Y:S04]  /*02c0*/  LDG.E.128 R124, desc[UR6][R4.64+0x400] ;  /* 0x00040006047c7981 */ /* 0x000ea8000c1e1d00 */
[----:B------:R-:W3:Y:S04]  /*02d0*/  LDG.E.128 R20, desc[UR6][R4.64+0x200] ;  /* 0x0002000604147981 */ /* 0x000ee8000c1e1d00 */
[----:B------:R-:W4:Y:S01]  /*02e0*/  LDG.E.128 R16, desc[UR6][R4.64] ;  /* 0x0000000604107981 */ /* 0x000f22000c1e1d00 */
[----:B------:R-:W-:Y:S01]  /*02f0*/  HFMA2 R68, -RZ, RZ, 0, 0 ;  /* 0x00000000ff447431 */ /* 0x000fe200000001ff */
[----:B--2---:R-:W-:-:S02]  /*0300*/  PRMT R2, R124, 0x7632, R2 ;  /* 0x000076327c027816 */ /* 0x004fc40000000002 */
[----:B------:R-:W-:Y:S02]  /*0310*/  PRMT R86, R125, 0x7632, R86 ;  /* 0x000076327d567816 */ /* 0x000fe40000000056 */
[----:B------:R-:W-:Y:S02]  /*0320*/  PRMT R87, R126, 0x7632, R87 ;  /* 0x000076327e577816 */ /* 0x000fe40000000057 */
[----:B------:R-:W-:Y:S02]  /*0330*/  PRMT R88, R127, 0x7632, R88 ;  /* 0x000076327f587816 */ /* 0x000fe40000000058 */
[----:B---3--:R-:W-:Y:S02]  /*0340*/  PRMT R89, R20, 0x7632, R89 ;  /* 0x0000763214597816 */ /* 0x008fe40000000059 */
[----:B------:R-:W-:Y:S02]  /*0350*/  PRMT R90, R21, 0x7632, R90 ;  /* 0x00007632155a7816 */ /* 0x000fe4000000005a */
[----:B------:R-:W-:-:S02]  /*0360*/  PRMT R91, R22, 0x7632, R91 ;  /* 0x00007632165b7816 */ /* 0x000fc4000000005b */
[----:B------:R-:W-:Y:S02]  /*0370*/  PRMT R92, R23, 0x7632, R92 ;  /* 0x00007632175c7816 */ /* 0x000fe4000000005c */
[----:B----4-:R-:W-:Y:S02]  /*0380*/  PRMT R157, R16, 0x7632, R157 ;  /* 0x00007632109d7816 */ /* 0x010fe4000000009d */
[----:B------:R-:W-:Y:S02]  /*0390*/  PRMT R170, R17, 0x7632, R170 ;  /* 0x0000763211aa7816 */ /* 0x000fe400000000aa */
[----:B------:R-:W-:Y:S02]  /*03a0*/  PRMT R171, R18, 0x7632, R171 ;  /* 0x0000763212ab7816 */ /* 0x000fe400000000ab */
[----:B------:R-:W-:-:S07]  /*03b0*/  PRMT R172, R19, 0x7632, R172 ;  /* 0x0000763213ac7816 */ /* 0x000fce00000000ac */
.L_x_673:
[----:B------:R-:W0:Y:S08]  /*03c0*/  LDC.64 R84, c[0x0][0x3f8] ;  /* 0x0000fe00ff547b82 */ /* 0x000e300000000a00 */
[----:B------:R-:W1:Y:S08]  /*03d0*/  LDC.64 R148, c[0x0][0x3f0] ;  /* 0x0000fc00ff947b82 */ /* 0x000e700000000a00 */
[----:B------:R-:W2:Y:S01]  /*03e0*/  LDC.64 R82, c[0x0][0x3c8] ;  /* 0x0000f200ff527b82 */ /* 0x000ea20000000a00 */
[----:B0-----:R-:W-:-:S07]  /*03f0*/  IMAD.WIDE R84, R0, 0x4, R84 ;  /* 0x0000000400547825 */ /* 0x001fce00078e0254 */
[----:B------:R-:W0:Y:S01]  /*0400*/  LDC.64 R80, c[0x0][0x3c0] ;  /* 0x0000f000ff507b82 */ /* 0x000e220000000a00 */
[----:B------:R-:W3:Y:S01]  /*0410*/  LDG.E R93, desc[UR6][R84.64] ;  /* 0x00000006545d7981 */ /* 0x000ee2000c1e1900 */
[----:B-1----:R-:W-:-:S06]  /*0420*/  IMAD.WIDE R148, R0, 0x4, R148 ;  /* 0x0000000400947825 */ /* 0x002fcc00078e0294 */
[----:B------:R1:W5:Y:S01]  /*0430*/  LDG.E R148, desc[UR6][R148.64] ;  /* 0x0000000694947981 */ /* 0x000362000c1e1900 */
[----:B--2---:R-:W-:-:S05]  /*0440*/  IMAD.WIDE R82, R0, 0x4, R82 ;  /* 0x0000000400527825 */ /* 0x004fca00078e0252 */
[----:B------:R1:W5:Y:S01]  /*0450*/  LDG.E R94, desc[UR6][R82.64] ;  /* 0x00000006525e7981 */ /* 0x000362000c1e1900 */
[----:B------:R-:W-:Y:S01]  /*0460*/  BSSY.RECONVERGENT B1, `(.L_x_612) ;  /* 0x0000176000017945 */ /* 0x000fe20003800200 */
[----:B---3--:R-:W-:-:S13]  /*0470*/  ISETP.GE.AND P1, PT, R93, 0x1, PT ;  /* 0x000000015d00780c */ /* 0x008fda0003f26270 */
[----:B01----:R-:W-:Y:S05]  /*0480*/  @!P1 BRA `(.L_x_613) ;  /* 0x0000001400149947 */ /* 0x003fea0003800000 */
[----:B------:R-:W0:Y:S01]  /*0490*/  LDC.64 R116, c[0x0][0x3a8] ;  /* 0x0000ea00ff747b82 */ /* 0x000e220000000a00 */
[----:B------:R-:W-:Y:S01]  /*04a0*/  IADD3 R83, PT, PT, R93, -0x1, RZ ;  /* 0xffffffff5d537810 */ /* 0x000fe20007ffe0ff */
[----:B------:R-:W-:-:S04]  /*04b0*/  IMAD R3, R0, UR8, RZ ;  /* 0x0000000800037c24 */ /* 0x000fc8000f8e02ff */
[----:B------:R-:W-:Y:S01]  /*04c0*/  IMAD R83, R83, UR8, RZ ;  /* 0x0000000853537c24 */ /* 0x000fe2000f8e02ff */
[----:B------:R-:W-:Y:S01]  /*04d0*/  SHF.R.S32.HI R82, RZ, 0x1f, R3 ;  /* 0x0000001fff527819 */ /* 0x000fe20000011403 */
[----:B------:R-:W1:Y:S03]  /*04e0*/  LDC.64 R112, c[0x0][0x428] ;  /* 0x00010a00ff707b82 */ /* 0x000e660000000a00 */
[----:B------:R-:W-:Y:S02]  /*04f0*/  SHF.R.S32.HI R84, RZ, 0x1f, R83 ;  /* 0x0000001fff547819 */ /* 0x000fe40000011453 */
[----:B------:R-:W-:Y:S02]  /*0500*/  LEA.HI R82, R82, R3, RZ, 0x3 ;  /* 0x0000000352527211 */ /* 0x000fe400078f18ff */
[----:B------:R-:W-:Y:S02]  /*0510*/  LEA.HI R84, R84, R83, RZ, 0x3 ;  /* 0x0000005354547211 */ /* 0x000fe400078f18ff */
[----:B------:R-:W-:-:S02]  /*0520*/  LEA.HI.SX32 R131, R82, R95, 0x1d ;  /* 0x0000005f52837211 */ /* 0x000fc400078feaff */
[----:B------:R-:W-:Y:S01]  /*0530*/  LEA.HI.SX32 R3, R84, R95, 0x1d ;  /* 0x0000005f54037211 */ /* 0x000fe200078feaff */
[----:B------:R-:W-:Y:S01]  /*0540*/  IMAD.WIDE R80, R0, 0x4, R80 ;  /* 0x0000000400507825 */ /* 0x000fe200078e0250 */
[----:B------:R-:W-:-:S03]  /*0550*/  IADD3 R133, PT, PT, R131, 0x20, RZ ;  /* 0x0000002083857810 */ /* 0x000fc60007ffe0ff */
[C-C-:B0-----:R-:W-:Y:S01]  /*0560*/  IMAD.WIDE.U32 R96, R131.reuse, 0x10, R116.reuse ;  /* 0x0000001083607825 */ /* 0x141fe200078e0074 */
[----:B------:R-:W-:Y:S01]  /*0570*/  IADD3 R135, PT, PT, R131, 0x40, RZ ;  /* 0x0000004083877810 */ /* 0x000fe20007ffe0ff */
[----:B------:R0:W2:Y:S02]  /*0580*/  LDG.E R143, desc[UR6][R80.64] ;  /* 0x00000006508f7981 */ /* 0x0000a4000c1e1900 */
[----:B------:R-:W-:Y:S02]  /*0590*/  VIADD R109, R3, 0x20 ;  /* 0x00000020036d7836 */ /* 0x000fe40000000000 */
[----:B------:R-:W3:Y:S01]  /*05a0*/  LDG.E.128 R96, desc[UR6][R96.64] ;  /* 0x0000000660607981 */ /* 0x000ee2000c1e1d00 */
[----:B------:R-:W-:-:S04]  /*05b0*/  IMAD.WIDE.U32 R104, R133, 0x10, R116 ;  /* 0x0000001085687825 */ /* 0x000fc800078e0074 */
[----:B-1----:R-:W-:Y:S01]  /*05c0*/  IMAD.WIDE.U32 R108, R109, 0x10, R112 ;  /* 0x000000106d6c7825 */ /* 0x002fe200078e0070 */
[----:B-----5:R-:W-:Y:S01]  /*05d0*/  ISETP.GE.AND P2, PT, R148, 0x1, PT ;  /* 0x000000019400780c */ /* 0x020fe20003f46270 */
[----:B------:R-:W4:Y:S01]  /*05e0*/  LDG.E.128 R104, desc[UR6][R104.64] ;  /* 0x0000000668687981 */ /* 0x000f22000c1e1d00 */
[----:B0-----:R-:W0:Y:S01]  /*05f0*/  LDC.64 R80, c[0x0][0x3b0] ;  /* 0x0000ec00ff507b82 */ /* 0x001e220000000a00 */
[----:B------:R-:W-:Y:S02]  /*0600*/  IMAD.WIDE.U32 R116, R135, 0x10, R116 ;  /* 0x0000001087747825 */ /* 0x000fe400078e0074 */
[----:B------:R-:W4:Y:S02]  /*0610*/  LDG.E.128 R108, desc[UR6][R108.64] ;  /* 0x000000066c6c7981 */ /* 0x000f24000c1e1d00 */
[C---:B------:R-:W-:Y:S02]  /*0620*/  IMAD.WIDE.U32 R100, R3.reuse, 0x10, R112 ;  /* 0x0000001003647825 */ /* 0x040fe400078e0070 */
[----:B------:R-:W4:Y:S01]  /*0630*/  LDG.E.128 R116, desc[UR6][R116.64] ;  /* 0x0000000674747981 */ /* 0x000f22000c1e1d00 */
[----:B------:R-:W-:-:S03]  /*0640*/  IADD3 R3, PT, PT, R3, 0x40, RZ ;  /* 0x0000004003037810 */ /* 0x000fc60007ffe0ff */
[----:B------:R-:W4:Y:S02]  /*0650*/  LDG.E.128 R100, desc[UR6][R100.64] ;  /* 0x0000000664647981 */ /* 0x000f24000c1e1d00 */
[----:B------:R-:W-:-:S06]  /*0660*/  IMAD.WIDE.U32 R112, R3, 0x10, R112 ;  /* 0x0000001003707825 */ /* 0x000fcc00078e0070 */
[----:B------:R-:W4:Y:S01]  /*0670*/  LDG.E.128 R112, desc[UR6][R112.64] ;  /* 0x0000000670707981 */ /* 0x000f22000c1e1d00 */
[----:B------:R-:W-:-:S05]  /*0680*/  @P2 IADD3 R3, PT, PT, R148, -0x1, RZ ;  /* 0xffffffff94032810 */ /* 0x000fca0007ffe0ff */
[----:B------:R-:W-:-:S05]  /*0690*/  @P2 IMAD R3, R3, UR8, RZ ;  /* 0x0000000803032c24 */ /* 0x000fca000f8e02ff */
[----:B------:R-:W-:-:S04]  /*06a0*/  @P2 SHF.R.S32.HI R82, RZ, 0x1f, R3 ;  /* 0x0000001fff522819 */ /* 0x000fc80000011403 */
[----:B------:R-:W-:Y:S02]  /*06b0*/  @P2 LEA.HI R82, R82, R3, RZ, 0x3 ;  /* 0x0000000352522211 */ /* 0x000fe400078f18ff */
[----:B------:R-:W-:Y:S02]  /*06c0*/  MOV R85, RZ ;  /* 0x000000ff00557202 */ /* 0x000fe40000000f00 */
[----:B------:R-:W-:-:S04]  /*06d0*/  @P2 LEA.HI.SX32 R85, R82, R95, 0x1d ;  /* 0x0000005f52552211 */ /* 0x000fc800078feaff */
[C---:B------:R-:W-:Y:S01]  /*06e0*/  IADD3 R83, PT, PT, R85.reuse, 0x20, RZ ;  /* 0x0000002055537810 */ /* 0x040fe20007ffe0ff */
[C---:B------:R-:W-:Y:S02]  /*06f0*/  VIADD R3, R85.reuse, 0x40 ;  /* 0x0000004055037836 */ /* 0x040fe40000000000 */
[----:B0-----:R-:W-:-:S04]  /*0700*/  IMAD.WIDE.U32 R84, R85, 0x8, R80 ;  /* 0x0000000855547825 */ /* 0x001fc800078e0050 */
[--C-:B------:R-:W-:Y:S02]  /*0710*/  IMAD.WIDE.U32 R82, R83, 0x8, R80.reuse ;  /* 0x0000000853527825 */ /* 0x100fe400078e0050 */
[----:B------:R-:W5:Y:S02]  /*0720*/  LDG.E.64 R84, desc[UR6][R84.64] ;  /* 0x0000000654547981 */ /* 0x000f64000c1e1b00 */
[----:B------:R-:W-:Y:S02]  /*0730*/  IMAD.WIDE.U32 R80, R3, 0x8, R80 ;  /* 0x0000000803507825 */ /* 0x000fe400078e0050 */
[----:B------:R-:W5:Y:S04]  /*0740*/  LDG.E.64 R82, desc[UR6][R82.64] ;  /* 0x0000000652527981 */ /* 0x000f68000c1e1b00 */
[----:B------:R-:W5:Y:S01]  /*0750*/  LDG.E.64 R80, desc[UR6][R80.64] ;  /* 0x0000000650507981 */ /* 0x000f62000c1e1b00 */
[----:B------:R-:W-:Y:S01]  /*0760*/  MOV R152, UR14 ;  /* 0x0000000e00987c02 */ /* 0x000fe20008000f00 */
[----:B------:R-:W-:-:S03]  /*0770*/  IMAD.U32 R153, RZ, RZ, UR15 ;  /* 0x0000000fff997e24 */ /* 0x000fc6000f8e00ff */
[----:B------:R-:W-:-:S04]  /*0780*/  ISETP.NE.U32.AND P0, PT, R152, RZ, PT ;  /* 0x000000ff9800720c */ /* 0x000fc80003f05070 */
[----:B------:R-:W-:-:S13]  /*0790*/  ISETP.NE.AND.EX P0, PT, R153, RZ, PT, P0 ;  /* 0x000000ff9900720c */ /* 0x000fda0003f05300 */
[----:B------:R-:W0:Y:S08]  /*07a0*/  @P0 LDC.64 R120, c[0x0][0x438] ;  /* 0x00010e00ff780b82 */ /* 0x000e300000000a00 */
[----:B------:R-:W1:Y:S08]  /*07b0*/  @P0 LDC.64 R122, c[0x0][0x438] ;  /* 0x00010e00ff7a0b82 */ /* 0x000e700000000a00 */
[----:B------:R-:W1:Y:S01]  /*07c0*/  @P0 LDC.64 R128, c[0x0][0x438] ;  /* 0x00010e00ff800b82 */ /* 0x000e620000000a00 */
[----:B0-----:R-:W-:-:S05]  /*07d0*/  @P0 IMAD.WIDE.U32 R120, R131, 0x10, R120 ;  /* 0x0000001083780825 */ /* 0x001fca00078e0078 */
[----:B------:R-:W5:Y:S01]  /*07e0*/  @P0 LDG.E.128 R12, desc[UR6][R120.64] ;  /* 0x00000006780c0981 */ /* 0x000f62000c1e1d00 */
[----:B-1----:R-:W-:-:S05]  /*07f0*/  @P0 IMAD.WIDE.U32 R122, R133, 0x10, R122 ;  /* 0x00000010857a0825 */ /* 0x002fca00078e007a */
[----:B------:R-:W5:Y:S01]  /*0800*/  @P0 LDG.E.128 R8, desc[UR6][R122.64] ;  /* 0x000000067a080981 */ /* 0x000f62000c1e1d00 */
[----:B------:R-:W-:-:S05]  /*0810*/  @P0 IMAD.WIDE.U32 R128, R135, 0x10, R128 ;  /* 0x0000001087800825 */ /* 0x000fca00078e0080 */
[----:B------:R0:W5:Y:S01]  /*0820*/  @P0 LDG.E.128 R4, desc[UR6][R128.64] ;  /* 0x0000000680040981 */ /* 0x000162000c1e1d00 */
[----:B------:R-:W-:-:S04]  /*0830*/  ISETP.NE.AND P0, PT, RZ, UR9, PT ;  /* 0x00000009ff007c0c */ /* 0x000fc8000bf05270 */
[----:B--2---:R-:W-:Y:S02]  /*0840*/  FSEL R175, R143, RZ, !P0 ;  /* 0x000000ff8faf7208 */ /* 0x004fe40004000000 */
[C---:B---3--:R-:W-:Y:S02]  /*0850*/  PRMT R3, R96.reuse, 0x7632, R3 ;  /* 0x0000763260037816 */ /* 0x048fe40000000003 */
[----:B------:R-:W-:Y:S02]  /*0860*/  SHF.L.U32 R96, R96, 0x10, RZ ;  /* 0x0000001060607819 */ /* 0x000fe400000006ff */
[----:B------:R-:W-:Y:S02]  /*0870*/  SHF.L.U32 R3, R3, 0x10, RZ ;  /* 0x0000001003037819 */ /* 0x000fe400000006ff */
[C---:B------:R-:W-:Y:S02]  /*0880*/  PRMT R95, R97.reuse, 0x7632, R95 ;  /* 0x00007632615f7816 */ /* 0x040fe4000000005f */
[----:B------:R-:W-:Y:S01]  /*0890*/  SHF.L.U32 R130, R97, 0x10, RZ ;  /* 0x0000001061827819 */ /* 0x000fe200000006ff */
[----:B------:R-:W-:Y:S01]  /*08a0*/  FADD.FTZ R97, -R175, R96 ;  /* 0x00000060af617221 */ /* 0x000fe20000010100 */
[C---:B------:R-:W-:Y:S01]  /*08b0*/  PRMT R131, R98.reuse, 0x7632, R131 ;  /* 0x0000763262837816 */ /* 0x040fe20000000083 */
[----:B0-----:R-:W-:Y:S01]  /*08c0*/  IMAD.U32 R128, R99, 0x10000, RZ ;  /* 0x0001000063807824 */ /* 0x001fe200078e00ff */
[----:B------:R-:W-:-:S02]  /*08d0*/  SHF.L.U32 R98, R98, 0x10, RZ ;  /* 0x0000001062627819 */ /* 0x000fc400000006ff */
[----:B----4-:R-:W-:Y:S02]  /*08e0*/  PRMT R139, R106, 0x7632, R139 ;  /* 0x000076326a8b7816 */ /* 0x010fe4000000008b */
[C---:B------:R-:W-:Y:S02]  /*08f0*/  PRMT R134, R108.reuse, 0x7632, R134 ;  /* 0x000076326c867816 */ /* 0x040fe40000000086 */
[----:B------:R-:W-:Y:S01]  /*0900*/  SHF.L.U32 R136, R108, 0x10, RZ ;  /* 0x000000106c887819 */ /* 0x000fe200000006ff */
[----:B------:R-:W-:Y:S01]  /*0910*/  IMAD.U32 R135, R103, 0x10000, RZ ;  /* 0x0001000067877824 */ /* 0x000fe200078e00ff */
[----:B------:R-:W-:Y:S02]  /*0920*/  PRMT R132, R99, 0x7632, R132 ;  /* 0x0000763263847816 */ /* 0x000fe40000000084 */
[----:B------:R-:W-:Y:S02]  /*0930*/  PRMT R108, R116, 0x7632, R108 ;  /* 0x00007632746c7816 */ /* 0x000fe4000000006c */
[----:B------:R-:W-:-:S02]  /*0940*/  PRMT R120, R100, 0x7632, R120 ;  /* 0x0000763264787816 */ /* 0x000fc40000000078 */
[----:B------:R-:W-:Y:S02]  /*0950*/  SHF.L.U32 R99, R100, 0x10, RZ ;  /* 0x0000001064637819 */ /* 0x000fe400000006ff */
[----:B------:R-:W-:Y:S01]  /*0960*/  PRMT R133, R103, 0x7632, R133 ;  /* 0x0000763267857816 */ /* 0x000fe20000000085 */
[----:B------:R-:W-:Y:S01]  /*0970*/  FADD.FTZ R103, -R175, R3 ;  /* 0x00000003af677221 */ /* 0x000fe20000010100 */
[----:B------:R-:W-:Y:S01]  /*0980*/  PRMT R122, R102, 0x7632, R122 ;  /* 0x00007632667a7816 */ /* 0x000fe2000000007a */
[----:B------:R-:W-:Y:S01]  /*0990*/  FMUL.FTZ R3, R94, R97 ;  /* 0x000000615e037220 */ /* 0x000fe20000410000 */
[----:B------:R-:W-:Y:S02]  /*09a0*/  SHF.L.U32 R129, R102, 0x10, RZ ;  /* 0x0000001066817819 */ /* 0x000fe400000006ff */
[----:B------:R-:W-:Y:S02]  /*09b0*/  PRMT R100, R104, 0x7632, R100 ;  /* 0x0000763268647816 */ /* 0x000fe40000000064 */
[----:B------:R-:W-:-:S02]  /*09c0*/  SHF.L.U32 R95, R95, 0x10, RZ ;  /* 0x000000105f5f7819 */ /* 0x000fc400000006ff */
[----:B------:R-:W-:Y:S02]  /*09d0*/  SHF.L.U32 R96, R16, 0x10, RZ ;  /* 0x0000001010607819 */ /* 0x000fe400000006ff */
[C---:B------:R-:W-:Y:S02]  /*09e0*/  PRMT R102, R105.reuse, 0x7632, R102 ;  /* 0x0000763269667816 */ /* 0x040fe40000000066 */
[----:B------:R-:W-:Y:S01]  /*09f0*/  SHF.L.U32 R137, R105, 0x10, RZ ;  /* 0x0000001069897819 */ /* 0x000fe200000006ff */
[----:B------:R-:W-:Y:S01]  /*0a00*/  FADD.FTZ R105, -R175, R98 ;  /* 0x00000062af697221 */ /* 0x000fe20000010100 */
[----:B------:R-:W-:Y:S02]  /*0a10*/  SHF.L.U32 R139, R139, 0x10, RZ ;  /* 0x000000108b8b7819 */ /* 0x000fe400000006ff */
[----:B------:R-:W-:Y:S02]  /*0a20*/  PRMT R141, R107, 0x7632, R141 ;  /* 0x000076326b8d7816 */ /* 0x000fe4000000008d */
[----:B------:R-:W-:-:S02]  /*0a30*/  PRMT R140, R110, 0x7632, R140 ;  /* 0x000076326e8c7816 */ /* 0x000fc4000000008c */
[----:B------:R-:W-:Y:S02]  /*0a40*/  SHF.L.U32 R155, R110, 0x10, RZ ;  /* 0x000000106e9b7819 */ /* 0x000fe400000006ff */
[----:B------:R-:W-:Y:S01]  /*0a50*/  SHF.L.U32 R108, R108, 0x10, RZ ;  /* 0x000000106c6c7819 */ /* 0x000fe200000006ff */
[----:B------:R-:W-:Y:S01]  /*0a60*/  IMAD.U32 R142, R107, 0x10000, RZ ;  /* 0x000100006b8e7824 */ /* 0x000fe200078e00ff */
[----:B------:R-:W-:Y:S02]  /*0a70*/  SHF.L.U32 R106, R106, 0x10, RZ ;  /* 0x000000106a6a7819 */ /* 0x000fe400000006ff */
[----:B------:R-:W-:Y:S02]  /*0a80*/  PRMT R110, R117, 0x7632, R110 ;  /* 0x00007632756e7816 */ /* 0x000fe4000000006e */
[C---:B------:R-:W-:Y:S01]  /*0a90*/  PRMT R145, R119.reuse, 0x7632, R145 ;  /* 0x0000763277917816 */ /* 0x040fe20000000091 */
[----:B------:R-:W-:Y:S01]  /*0aa0*/  IMAD.U32 R119, R119, 0x10000, RZ ;  /* 0x0001000077777824 */ /* 0x000fe200078e00ff */
[C---:B------:R-:W-:Y:S01]  /*0ab0*/  PRMT R121, R101.reuse, 0x7632, R121 ;  /* 0x0000763265797816 */ /* 0x040fe20000000079 */
[----:B------:R-:W-:Y:S01]  /*0ac0*/  IMAD.U32 R132, R132, 0x10000, RZ ;  /* 0x0001000084847824 */ /* 0x000fe200078e00ff */
[----:B------:R-:W-:Y:S01]  /*0ad0*/  SHF.L.U32 R123, R101, 0x10, RZ ;  /* 0x00000010657b7819 */ /* 0x000fe200000006ff */
[C---:B------:R-:W-:Y:S01]  /*0ae0*/  FADD.FTZ R101, -R175.reuse, R130 ;  /* 0x00000082af657221 */ /* 0x040fe20000010100 */
[----:B------:R-:W-:Y:S01]  /*0af0*/  SHF.L.U32 R100, R100, 0x10, RZ ;  /* 0x0000001064647819 */ /* 0x000fe200000006ff */
[----:B------:R-:W-:Y:S01]  /*0b00*/  FADD.FTZ R107, -R175, R95 ;  /* 0x0000005faf6b7221 */ /* 0x000fe20000010100 */
[----:B------:R-:W-:Y:S01]  /*0b10*/  SHF.L.U32 R104, R104, 0x10, RZ ;  /* 0x0000001068687819 */ /* 0x000fe200000006ff */
[-C--:B------:R-:W-:Y:S01]  /*0b20*/  FMUL.FTZ R96, R96, R99.reuse ;  /* 0x0000006360607220 */ /* 0x080fe20000410000 */
[C---:B------:R-:W-:Y:S01]  /*0b30*/  PRMT R138, R109.reuse, 0x7632, R138 ;  /* 0x000076326d8a7816 */ /* 0x040fe2000000008a */
[----:B------:R-:W-:Y:S01]  /*0b40*/  FADD.FTZ R56, R56, R99 ;  /* 0x0000006338387221 */ /* 0x000fe20000010000 */
[----:B------:R-:W-:Y:S01]  /*0b50*/  SHF.L.U32 R147, R109, 0x10, RZ ;  /* 0x000000106d937819 */ /* 0x000fe200000006ff */
[----:B------:R-:W-:Y:S01]  /*0b60*/  FFMA.FTZ R24, R3, R99, R24 ;  /* 0x0000006303187223 */ /* 0x000fe20000010018 */
[C---:B------:R-:W-:Y:S01]  /*0b70*/  FADD.FTZ R109, -R175.reuse, R128 ;  /* 0x00000080af6d7221 */ /* 0x040fe20000010100 */
[----:B------:R-:W-:Y:S01]  /*0b80*/  FADD.FTZ R159, -R175, R139 ;  /* 0x0000008baf9f7221 */ /* 0x000fe20000010100 */
[----:B------:R-:W-:Y:S01]  /*0b90*/  FMUL.FTZ R99, R94, R105 ;  /* 0x000000695e637220 */ /* 0x000fe20000410000 */
[----:B------:R-:W-:Y:S01]  /*0ba0*/  IMAD.U32 R141, R141, 0x10000, RZ ;  /* 0x000100008d8d7824 */ /* 0x000fe200078e00ff */
        /* <DEDUP_REMOVED lines=8> */
[----:B------:R-:W-:Y:S01]  /*0c30*/  SHF.L.U32 R108, R170, 0x10, RZ ;  /* 0x00000010aa6c7819 */ /* 0x000fe200000006ff */
[----:B------:R-:W-:Y:S01]  /*0c40*/  FADD.FTZ R111, -R175, R132 ;  /* 0x00000084af6f7221 */ /* 0x000fe20000010100 */
[----:B------:R-:W-:Y:S01]  /*0c50*/  SHF.L.U32 R143, R117, 0x10, RZ ;  /* 0x00000010758f7819 */ /* 0x000fe200000006ff */
[----:B------:R-:W-:Y:S01]  /*0c60*/  FADD.FTZ R119, -R175, R100 ;  /* 0x00000064af777221 */ /* 0x000fe20000010100 */
[----:B------:R-:W-:Y:S01]  /*0c70*/  SHF.L.U32 R98, R17, 0x10, RZ ;  /* 0x0000001011627819 */ /* 0x000fe200000006ff */
[----:B------:R-:W-:Y:S01]  /*0c80*/  FMUL.FTZ R97, R94, R101 ;  /* 0x000000655e617220 */ /* 0x000fe20000410000 */
[----:B------:R-:W-:-:S02]  /*0c90*/  IMAD.U32 R121, R121, 0x10000, RZ ;  /* 0x0001000079797824 */ /* 0x000fc400078e00ff */
[----:B------:R-:W-:Y:S01]  /*0ca0*/  FMUL.FTZ R106, R94, R107 ;  /* 0x0000006b5e6a7220 */ /* 0x000fe20000410000 */
[----:B------:R-:W-:Y:S01]  /*0cb0*/  SHF.L.U32 R131, R131, 0x10, RZ ;  /* 0x0000001083837819 */ /* 0x000fe200000006ff */
[C---:B------:R-:W-:Y:S01]  /*0cc0*/  FADD.FTZ R117, -R175.reuse, R104 ;  /* 0x00000068af757221 */ /* 0x040fe20000010100 */
[C---:B------:R-:W-:Y:S01]  /*0cd0*/  FADD.FTZ R161, -R175.reuse, R142 ;  /* 0x0000008eafa17221 */ /* 0x040fe20000010100 */
[----:B------:R-:W-:Y:S01]  /*0ce0*/  SHF.L.U32 R100, R18, 0x10, RZ ;  /* 0x0000001012647819 */ /* 0x000fe200000006ff */
[----:B------:R-:W-:Y:S01]  /*0cf0*/  FMUL.FTZ R101, R94, R109 ;  /* 0x0000006d5e657220 */ /* 0x000fe20000410000 */
[C---:B------:R-:W-:Y:S01]  /*0d00*/  FADD.FTZ R165, -R175.reuse, R141 ;  /* 0x0000008dafa57221 */ /* 0x040fe20000010100 */
[----:B------:R-:W-:Y:S01]  /*0d10*/  PRMT R150, R112, 0x7632, R150 ;  /* 0x0000763270967816 */ /* 0x000fe20000000096 */
        /* <DEDUP_REMOVED lines=8> */
[----:B------:R-:W-:Y:S01]  /*0da0*/  FADD.FTZ R59, R59, R121 ;  /* 0x000000793b3b7221 */ /* 0x000fe20000010000 */
[----:B------:R-:W-:Y:S01]  /*0db0*/  SHF.L.U32 R133, R133, 0x10, RZ ;  /* 0x0000001085857819 */ /* 0x000fe200000006ff */
[----:B------:R-:W-:Y:S01]  /*0dc0*/  FFMA.FTZ R27, R106, R121, R27 ;  /* 0x000000796a1b7223 */ /* 0x000fe2000001001b */
[----:B------:R-:W-:Y:S01]  /*0dd0*/  FMUL.FTZ R110, R94, R111 ;  /* 0x0000006f5e6e7220 */ /* 0x000fe20000410000 */
[----:B------:R-:W-:Y:S01]  /*0de0*/  SHF.L.U32 R102, R102, 0x10, RZ ;  /* 0x0000001066667819 */ /* 0x000fe200000006ff */
[-C--:B------:R-:W-:Y:S01]  /*0df0*/  FMUL.FTZ R98, R98, R123.reuse ;  /* 0x0000007b62627220 */ /* 0x080fe20000410000 */
[----:B------:R-:W-:Y:S01]  /*0e00*/  FADD.FTZ R58, R58, R123 ;  /* 0x0000007b3a3a7221 */ /* 0x000fe20000010000 */
[----:B------:R-:W-:Y:S01]  /*0e10*/  FFMA.FTZ R26, R97, R123, R26 ;  /* 0x0000007b611a7223 */ /* 0x000fe2000001001a */
[----:B------:R-:W-:Y:S01]  /*0e20*/  SHF.L.U32 R121, R89, 0x10, RZ ;  /* 0x0000001059797819 */ /* 0x000fe200000006ff */
[----:B------:R-:W-:Y:S01]  /*0e30*/  FADD.FTZ R131, -R175, R131 ;  /* 0x00000083af837221 */ /* 0x000fe20000010100 */
[-C--:B------:R-:W-:Y:S01]  /*0e40*/  FMUL.FTZ R100, R100, R129.reuse ;  /* 0x0000008164647220 */ /* 0x080fe20000410000 */
[----:B------:R-:W-:Y:S01]  /*0e50*/  FADD.FTZ R52, R52, R129 ;  /* 0x0000008134347221 */ /* 0x000fe20000010000 */
[----:B------:R-:W-:Y:S01]  /*0e60*/  FFMA.FTZ R28, R99, R129, R28 ;  /* 0x00000081631c7223 */ /* 0x000fe2000001001c */
[----:B------:R-:W-:Y:S01]  /*0e70*/  IMAD.U32 R134, R134, 0x10000, RZ ;  /* 0x0001000086867824 */ /* 0x000fe200078e00ff */
[----:B------:R-:W-:Y:S01]  /*0e80*/  SHF.L.U32 R123, R90, 0x10, RZ ;  /* 0x000000105a7b7819 */ /* 0x000fe200000006ff */
[----:B------:R-:W-:Y:S01]  /*0e90*/  FMUL.FTZ R107, R109, R122 ;  /* 0x0000007a6d6b7220 */ /* 0x000fe20000410000 */
[----:B------:R-:W-:Y:S01]  /*0ea0*/  SHF.L.U32 R138, R138, 0x10, RZ ;  /* 0x000000108a8a7819 */ /* 0x000fe200000006ff */
[----:B------:R-:W-:Y:S01]  /*0eb0*/  FADD.FTZ R57, R57, R120 ;  /* 0x0000007839397221 */ /* 0x000fe20000010000 */
[----:B------:R-:W-:Y:S01]  /*0ec0*/  SHF.L.U32 R129, R91, 0x10, RZ ;  /* 0x000000105b817819 */ /* 0x000fe200000006ff */
[----:B------:R-:W-:Y:S01]  /*0ed0*/  FFMA.FTZ R25, R104, R120, R25 ;  /* 0x0000007868197223 */ /* 0x000fe20000010019 */
[----:B------:R-:W-:Y:S01]  /*0ee0*/  SHF.L.U32 R140, R140, 0x10, RZ ;  /* 0x000000108c8c7819 */ /* 0x000fe200000006ff */
[-C--:B------:R-:W-:Y:S01]  /*0ef0*/  FMUL.FTZ R109, R112, R133.reuse ;  /* 0x00000085706d7220 */ /* 0x080fe20000410000 */
[----:B------:R-:W-:Y:S01]  /*0f00*/  FADD.FTZ R55, R55, R133 ;  /* 0x0000008537377221 */ /* 0x000fe20000010000 */
[----:B------:R-:W-:Y:S01]  /*0f10*/  FFMA.FTZ R31, R110, R133, R31 ;  /* 0x000000856e1f7223 */ /* 0x000fe2000001001f */
[----:B------:R-:W-:Y:S01]  /*0f20*/  SHF.L.U32 R146, R146, 0x10, RZ ;  /* 0x0000001092927819 */ /* 0x000fe200000006ff */
[----:B------:R-:W-:Y:S01]  /*0f30*/  FMUL.FTZ R120, R94, R119 ;  /* 0x000000775e787220 */ /* 0x000fe20000410000 */
[----:B------:R-:W-:-:S02]  /*0f40*/  IMAD.U32 R133, R92, 0x10000, RZ ;  /* 0x000100005c857824 */ /* 0x000fc400078e00ff */
[----:B------:R-:W-:Y:S01]  /*0f50*/  FADD.FTZ R149, -R175, R102 ;  /* 0x00000066af957221 */ /* 0x000fe20000010100 */
[----:B------:R-:W-:Y:S01]  /*0f60*/  FMUL.FTZ R108, R94, R131 ;  /* 0x000000835e6c7220 */ /* 0x000fe20000410000 */
[----:B------:R-:W-:Y:S01]  /*0f70*/  FMUL.FTZ R119, R121, R134 ;  /* 0x0000008679777220 */ /* 0x000fe20000410000 */
[----:B------:R-:W-:Y:S01]  /*0f80*/  FADD.FTZ R132, RZ, R96 ;  /* 0x00000060ff847221 */ /* 0x000fe20000010000 */
[----:B------:R-:W-:Y:S02]  /*0f90*/  IMAD.U32 R102, R19, 0x10000, RZ ;  /* 0x0001000013667824 */ /* 0x000fe400078e00ff */
[----:B------:R-:W-:Y:S01]  /*0fa0*/  FMUL.FTZ R121, R123, R138 ;  /* 0x0000008a7b797220 */ /* 0x000fe20000410000 */
[----:B------:R-:W-:Y:S01]  /*0fb0*/  FFMA.FTZ R131, R3, R96, RZ ;  /* 0x0000006003837223 */ /* 0x000fe200000100ff */
[----:B------:R-:W-:Y:S01]  /*0fc0*/  FMUL.FTZ R123, R129, R140 ;  /* 0x0000008c817b7220 */ /* 0x000fe20000410000 */
[----:B------:R-:W-:Y:S01]  /*0fd0*/  FMUL.FTZ R129, R133, R146 ;  /* 0x0000009285817220 */ /* 0x000fe20000410000 */
[----:B------:R-:W-:Y:S01]  /*0fe0*/  FADD.FTZ R133, R132, R103 ;  /* 0x0000006784857221 */ /* 0x000fe20000010000 */
[-C--:B------:R-:W-:Y:S01]  /*0ff0*/  FMUL.FTZ R102, R102, R135.reuse ;  /* 0x0000008766667220 */ /* 0x080fe20000410000 */
[----:B------:R-:W-:Y:S01]  /*1000*/  FADD.FTZ R54, R54, R135 ;  /* 0x0000008736367221 */ /* 0x000fe20000010000 */
[----:B------:R-:W-:Y:S01]  /*1010*/  FFMA.FTZ R30, R101, R135, R30 ;  /* 0x00000087651e7223 */ /* 0x000fe2000001001e */
[----:B------:R-:W-:Y:S01]  /*1020*/  FFMA.FTZ R132, R104, R103, R131 ;  /* 0x0000006768847223 */ /* 0x000fe20000010083 */
[----:B------:R-:W-:Y:S01]  /*1030*/  SHF.L.U32 R135, R124, 0x10, RZ ;  /* 0x000000107c877819 */ /* 0x000fe200000006ff */
[----:B------:R-:W-:Y:S01]  /*1040*/  FADD.FTZ R49, R49, R134 ;  /* 0x0000008631317221 */ /* 0x000fe20000010000 */
[C---:B------:R-:W-:Y:S01]  /*1050*/  PRMT R154, R113.reuse, 0x7632, R154 ;  /* 0x00007632719a7816 */ /* 0x040fe2000000009a */
[----:B------:R-:W-:Y:S01]  /*1060*/  FFMA.FTZ R33, R120, R134, R33 ;  /* 0x0000008678217223 */ /* 0x000fe20000010021 */
[----:B------:R-:W-:Y:S01]  /*1070*/  SHF.L.U32 R156, R113, 0x10, RZ ;  /* 0x00000010719c7819 */ /* 0x000fe200000006ff */
[----:B------:R-:W-:-:S02]  /*1080*/  IMAD.U32 R113, R20, 0x10000, RZ ;  /* 0x0001000014717824 */ /* 0x000fc400078e00ff */
[----:B------:R-:W-:Y:S01]  /*1090*/  FADD.FTZ R134, R133, R98 ;  /* 0x0000006285867221 */ /* 0x000fe20000010000 */
[----:B------:R-:W-:Y:S01]  /*10a0*/  FADD.FTZ R137, -R175, R137 ;  /* 0x00000089af897221 */ /* 0x000fe20000010100 */
[----:B------:R-:W-:Y:S01]  /*10b0*/  FFMA.FTZ R133, R97, R98, R132 ;  /* 0x0000006261857223 */ /* 0x000fe20000010084 */
[----:B------:R-:W-:Y:S01]  /*10c0*/  FMUL.FTZ R111, R94, R117 ;  /* 0x000000755e6f7220 */ /* 0x000fe20000410000 */
[----:B------:R-:W-:Y:S01]  /*10d0*/  FMUL.FTZ R132, R135, R142 ;  /* 0x0000008e87847220 */ /* 0x000fe20000410000 */
[-C--:B------:R-:W-:Y:S01]  /*10e0*/  FMUL.FTZ R112, R113, R136.reuse ;  /* 0x0000008871707220 */ /* 0x080fe20000410000 */
[----:B------:R-:W-:Y:S01]  /*10f0*/  FADD.FTZ R135, R134, R105 ;  /* 0x0000006986877221 */ /* 0x000fe20000010000 */
[----:B------:R-:W-:Y:S01]  /*1100*/  FMUL.FTZ R113, R94, R137 ;  /* 0x000000895e717220 */ /* 0x000fe20000410000 */
[----:B------:R-:W-:Y:S01]  /*1110*/  FFMA.FTZ R134, R106, R105, R133 ;  /* 0x000000696a867223 */ /* 0x000fe20000010085 */
[----:B------:R-:W-:Y:S01]  /*1120*/  SHF.L.U32 R137, R125, 0x10, RZ ;  /* 0x000000107d897819 */ /* 0x000fe200000006ff */
[----:B------:R-:W-:Y:S01]  /*1130*/  FADD.FTZ R48, R48, R136 ;  /* 0x0000008830307221 */ /* 0x000fe20000010000 */
[----:B------:R-:W-:Y:S01]  /*1140*/  FFMA.FTZ R32, R111, R136, R32 ;  /* 0x000000886f207223 */ /* 0x000fe20000010020 */
[----:B------:R-:W-:Y:S01]  /*1150*/  FADD.FTZ R136, R135, R100 ;  /* 0x0000006487887221 */ /* 0x000fe20000010000 */
[----:B------:R-:W-:Y:S01]  /*1160*/  FFMA.FTZ R135, R99, R100, R134 ;  /* 0x0000006463877223 */ /* 0x000fe20000010086 */
[----:B------:R-:W-:Y:S01]  /*1170*/  FADD.FTZ R53, R53, R122 ;  /* 0x0000007a35357221 */ /* 0x000fe20000010000 */
[----:B------:R-:W-:Y:S01]  /*1180*/  FFMA.FTZ R29, R108, R122, R29 ;  /* 0x0000007a6c1d7223 */ /* 0x000fe2000001001d */
[----:B------:R-:W-:Y:S01]  /*1190*/  PRMT R144, R118, 0x7632, R144 ;  /* 0x0000763276907816 */ /* 0x000fe20000000090 */
[----:B------:R-:W-:Y:S01]  /*11a0*/  FMUL.FTZ R122, R94, R149 ;  /* 0x000000955e7a7220 */ /* 0x000fe20000410000 */
[----:B------:R-:W-:Y:S01]  /*11b0*/  FMUL.FTZ R134, R137, R156 ;  /* 0x0000009c89867220 */ /* 0x000fe20000410000 */
[----:B------:R-:W-:Y:S01]  /*11c0*/  FADD.FTZ R137, R136, R107 ;  /* 0x0000006b88897221 */ /* 0x000fe20000010000 */
[----:B------:R-:W-:Y:S01]  /*11d0*/  SHF.L.U32 R116, R116, 0x10, RZ ;  /* 0x0000001074747819 */ /* 0x000fe200000006ff */
[----:B------:R-:W-:Y:S01]  /*11e0*/  FFMA.FTZ R136, R108, R107, R135 ;  /* 0x0000006b6c887223 */ /* 0x000fe20000010087 */
[----:B------:R-:W-:Y:S01]  /*11f0*/  FADD.FTZ R169, -R175, R143 ;  /* 0x0000008fafa97221 */ /* 0x000fe20000010100 */
[----:B------:R-:W-:Y:S01]  /*1200*/  SHF.L.U32 R118, R118, 0x10, RZ ;  /* 0x0000001076767819 */ /* 0x000fe200000006ff */
[----:B------:R-:W-:Y:S01]  /*1210*/  FADD.FTZ R51, R51, R138 ;  /* 0x0000008a33337221 */ /* 0x000fe20000010000 */
[----:B------:R-:W-:Y:S01]  /*1220*/  SHF.L.U32 R143, R144, 0x10, RZ ;  /* 0x00000010908f7819 */ /* 0x000fe200000006ff */
[----:B------:R-:W-:Y:S01]  /*1230*/  FFMA.FTZ R35, R122, R138, R35 ;  /* 0x0000008a7a237223 */ /* 0x000fe20000010023 */
[----:B------:R-:W-:-:S02]  /*1240*/  IMAD.U32 R95, R145, 0x10000, RZ ;  /* 0x00010000915f7824 */ /* 0x000fc400078e00ff */
[----:B------:R-:W-:Y:S01]  /*1250*/  FMUL.FTZ R128, R94, R159 ;  /* 0x0000009f5e807220 */ /* 0x000fe20000410000 */
[----:B------:R-:W-:Y:S01]  /*1260*/  FADD.FTZ R138, R137, R102 ;  /* 0x00000066898a7221 */ /* 0x000fe20000010000 */
[----:B------:R-:W-:Y:S01]  /*1270*/  FFMA.FTZ R135, R101, R102, R136 ;  /* 0x0000006665877223 */ /* 0x000fe20000010088 */
[C---:B------:R-:W-:Y:S01]  /*1280*/  FADD.FTZ R167, -R175.reuse, R116 ;  /* 0x00000074afa77221 */ /* 0x040fe20000010100 */
[C---:B------:R-:W-:Y:S01]  /*1290*/  FADD.FTZ R173, -R175.reuse, R118 ;  /* 0x00000076afad7221 */ /* 0x040fe20000010100 */
[C---:B------:R-:W-:Y:S01]  /*12a0*/  FADD.FTZ R143, -R175.reuse, R143 ;  /* 0x0000008faf8f7221 */ /* 0x040fe20000010100 */
[----:B------:R-:W-:Y:S01]  /*12b0*/  FADD.FTZ R95, -R175, R95 ;  /* 0x0000005faf5f7221 */ /* 0x000fe20000010100 */
[----:B------:R-:W-:Y:S01]  /*12c0*/  FADD.FTZ R45, R45, R140 ;  /* 0x0000008c2d2d7221 */ /* 0x000fe20000010000 */
[----:B------:R-:W-:Y:S01]  /*12d0*/  FFMA.FTZ R69, R128, R140, R69 ;  /* 0x0000008c80457223 */ /* 0x000fe20000010045 */
[----:B------:R-:W-:Y:S01]  /*12e0*/  FADD.FTZ R137, R138, R109 ;  /* 0x0000006d8a897221 */ /* 0x000fe20000010000 */
[C---:B------:R-:W-:Y:S01]  /*12f0*/  PRMT R144, R114.reuse, 0x7632, R144 ;  /* 0x0000763272907816 */ /* 0x040fe20000000090 */
[----:B------:R-:W-:-:S02]  /*1300*/  IMAD.U32 R175, R114, 0x10000, RZ ;  /* 0x0001000072af7824 */ /* 0x000fc400078e00ff */
[----:B------:R-:W-:Y:S01]  /*1310*/  FFMA.FTZ R140, R110, R109, R135 ;  /* 0x0000006d6e8c7223 */ /* 0x000fe20000010087 */
[----:B------:R-:W-:Y:S01]  /*1320*/  SHF.L.U32 R114, R21, 0x10, RZ ;  /* 0x0000001015727819 */ /* 0x000fe200000006ff */
[----:B------:R-:W-:Y:S01]  /*1330*/  FMUL.FTZ R131, R94, R167 ;  /* 0x000000a75e837220 */ /* 0x000fe20000410000 */
[----:B------:R-:W-:Y:S01]  /*1340*/  FADD.FTZ R138, R137, R112 ;  /* 0x00000070898a7221 */ /* 0x000fe20000010000 */
[----:B------:R-:W-:Y:S01]  /*1350*/  FFMA.FTZ R137, R111, R112, R140 ;  /* 0x000000706f897223 */ /* 0x000fe2000001008c */
[----:B------:R-:W-:Y:S01]  /*1360*/  SHF.L.U32 R179, R115, 0x10, RZ ;  /* 0x0000001073b37819 */ /* 0x000fe200000006ff */
[----:B------:R-:W-:Y:S01]  /*1370*/  FADD.FTZ R40, R40, R142 ;  /* 0x0000008e28287221 */ /* 0x000fe20000010000 */
[----:B------:R-:W-:Y:S01]  /*1380*/  FFMA.FTZ R64, R131, R142, R64 ;  /* 0x0000008e83407223 */ /* 0x000fe20000010040 */
[-C--:B------:R-:W-:Y:S01]  /*1390*/  FMUL.FTZ R114, R114, R147.reuse ;  /* 0x0000009372727220 */ /* 0x080fe20000410000 */
[----:B------:R-:W-:Y:S01]  /*13a0*/  FADD.FTZ R50, R50, R147 ;  /* 0x0000009332327221 */ /* 0x000fe20000010000 */
[----:B------:R-:W-:Y:S01]  /*13b0*/  FFMA.FTZ R34, R113, R147, R34 ;  /* 0x0000009371227223 */ /* 0x000fe20000010022 */
[----:B------:R-:W-:-:S02]  /*13c0*/  IMAD.U32 R142, R127, 0x10000, RZ ;  /* 0x000100007f8e7824 */ /* 0x000fc400078e00ff */
[----:B------:R-:W-:Y:S01]  /*13d0*/  FADD.FTZ R147, R138, R119 ;  /* 0x000000778a937221 */ /* 0x000fe20000010000 */
[----:B------:R-:W-:Y:S01]  /*13e0*/  FFMA.FTZ R140, R120, R119, R137 ;  /* 0x00000077788c7223 */ /* 0x000fe20000010089 */
[----:B------:R-:W-:Y:S01]  /*13f0*/  SHF.L.U32 R116, R22, 0x10, RZ ;  /* 0x0000001016747819 */ /* 0x000fe200000006ff */
[----:B------:R-:W-:Y:S01]  /*1400*/  FMUL.FTZ R138, R142, R179 ;  /* 0x000000b38e8a7220 */ /* 0x000fe20000410000 */
[----:B------:R-:W-:Y:S01]  /*1410*/  FADD.FTZ R142, R147, R114 ;  /* 0x00000072938e7221 */ /* 0x000fe20000010000 */
[----:B------:R-:W-:Y:S01]  /*1420*/  FFMA.FTZ R147, R113, R114, R140 ;  /* 0x0000007271937223 */ /* 0x000fe2000001008c */
[----:B------:R-:W-:Y:S01]  /*1430*/  PRMT R145, R115, 0x7632, R145 ;  /* 0x0000763273917816 */ /* 0x000fe20000000091 */
[----:B------:R-:W-:Y:S01]  /*1440*/  FMUL.FTZ R116, R116, R155 ;  /* 0x0000009b74747220 */ /* 0x000fe20000410000 */
[----:B------:R-:W-:Y:S01]  /*1450*/  FADD.FTZ R149, R142, R121 ;  /* 0x000000798e957221 */ /* 0x000fe20000010000 */
[C---:B------:R-:W-:Y:S01]  /*1460*/  FMUL.FTZ R115, R94.reuse, R151 ;  /* 0x000000975e737220 */ /* 0x040fe20000410000 */
[----:B------:R-:W-:Y:S01]  /*1470*/  FMUL.FTZ R130, R94, R165 ;  /* 0x000000a55e827220 */ /* 0x000fe20000410000 */
[----:B------:R-:W-:Y:S01]  /*1480*/  FFMA.FTZ R140, R122, R121, R147 ;  /* 0x000000797a8c7223 */ /* 0x000fe20000010093 */
[----:B------:R-:W-:Y:S01]  /*1490*/  SHF.L.U32 R118, R23, 0x10, RZ ;  /* 0x0000001017767819 */ /* 0x000fe200000006ff */
[----:B------:R-:W-:Y:S01]  /*14a0*/  FADD.FTZ R142, R149, R116 ;  /* 0x00000074958e7221 */ /* 0x000fe20000010000 */
[----:B------:R-:W-:Y:S01]  /*14b0*/  FADD.FTZ R47, R47, R146 ;  /* 0x000000922f2f7221 */ /* 0x000fe20000010000 */
[----:B------:R-:W-:Y:S01]  /*14c0*/  FFMA.FTZ R71, R130, R146, R71 ;  /* 0x0000009282477223 */ /* 0x000fe20000010047 */
[----:B------:R-:W-:Y:S01]  /*14d0*/  FFMA.FTZ R147, R115, R116, R140 ;  /* 0x0000007473937223 */ /* 0x000fe2000001008c */
[----:B------:R-:W-:-:S02]  /*14e0*/  SHF.L.U32 R146, R2, 0x10, RZ ;  /* 0x0000001002927819 */ /* 0x000fc400000006ff */
[----:B------:R-:W-:Y:S01]  /*14f0*/  SHF.L.U32 R150, R150, 0x10, RZ ;  /* 0x0000001096967819 */ /* 0x000fe200000006ff */
[----:B------:R-:W-:Y:S01]  /*1500*/  FMUL.FTZ R118, R118, R163 ;  /* 0x000000a376767220 */ /* 0x000fe20000410000 */
[----:B------:R-:W-:Y:S01]  /*1510*/  FADD.FTZ R149, R142, R123 ;  /* 0x0000007b8e957221 */ /* 0x000fe20000010000 */
[----:B------:R-:W-:Y:S01]  /*1520*/  FMUL.FTZ R117, R94, R161 ;  /* 0x000000a15e757220 */ /* 0x000fe20000410000 */
        /* <DEDUP_REMOVED lines=8> */
[----:B------:R-:W-:-:S03]  /*15b0*/  FFMA.FTZ R150, R130, R129, R147 ;  /* 0x0000008182967223 */ /* 0x000fc60000010093 */
[----:B------:R-:W-:Y:S01]  /*15c0*/  FADD.FTZ R146, R149, R132 ;  /* 0x0000008495927221 */ /* 0x000fe20000010000 */
[----:B------:R-:W-:Y:S01]  /*15d0*/  FFMA.FTZ R147, R131, R132, R150 ;  /* 0x0000008483937223 */ /* 0x000fe20000010096 */
[----:B------:R-:W-:Y:S02]  /*15e0*/  SHF.L.U32 R151, R86, 0x10, RZ ;  /* 0x0000001056977819 */ /* 0x000fe400000006ff */
[----:B------:R-:W-:Y:S01]  /*15f0*/  SHF.L.U32 R154, R154, 0x10, RZ ;  /* 0x000000109a9a7819 */ /* 0x000fe200000006ff */
[----:B------:R-:W-:Y:S01]  /*1600*/  FADD.FTZ R149, R146, R139 ;  /* 0x0000008b92957221 */ /* 0x000fe20000010000 */
[----:B------:R-:W-:Y:S01]  /*1610*/  FMUL.FTZ R133, R94, R169 ;  /* 0x000000a95e857220 */ /* 0x000fe20000410000 */
[----:B------:R-:W-:Y:S01]  /*1620*/  FFMA.FTZ R146, R140, R139, R147 ;  /* 0x0000008b8c927223 */ /* 0x000fe20000010093 */
[----:B------:R-:W-:Y:S01]  /*1630*/  FMUL.FTZ R142, R94, R141 ;  /* 0x0000008d5e8e7220 */ /* 0x000fe20000410000 */
[----:B------:R-:W-:Y:S01]  /*1640*/  SHF.L.U32 R136, R126, 0x10, RZ ;  /* 0x000000107e887819 */ /* 0x000fe200000006ff */
[----:B------:R-:W-:Y:S01]  /*1650*/  FMUL.FTZ R141, R151, R154 ;  /* 0x0000009a978d7220 */ /* 0x000fe20000410000 */
[----:B------:R-:W-:Y:S01]  /*1660*/  FADD.FTZ R150, R149, R134 ;  /* 0x0000008695967221 */ /* 0x000fe20000010000 */
[C---:B------:R-:W-:Y:S01]  /*1670*/  FFMA.FTZ R147, R133.reuse, R134, R146 ;  /* 0x0000008685937223 */ /* 0x040fe20000010092 */
[----:B------:R-:W-:Y:S01]  /*1680*/  FADD.FTZ R42, R42, R156 ;  /* 0x0000009c2a2a7221 */ /* 0x000fe20000010000 */
[----:B------:R-:W-:Y:S01]  /*1690*/  FFMA.FTZ R66, R133, R156, R66 ;  /* 0x0000009c85427223 */ /* 0x000fe20000010042 */
[----:B------:R-:W-:Y:S01]  /*16a0*/  FADD.FTZ R43, R43, R154 ;  /* 0x0000009a2b2b7221 */ /* 0x000fe20000010000 */
[----:B------:R-:W-:Y:S01]  /*16b0*/  FFMA.FTZ R67, R142, R154, R67 ;  /* 0x0000009a8e437223 */ /* 0x000fe20000010043 */
[----:B------:R-:W-:Y:S01]  /*16c0*/  SHF.L.U32 R154, R144, 0x10, RZ ;  /* 0x00000010909a7819 */ /* 0x000fe200000006ff */
[----:B------:R-:W-:Y:S01]  /*16d0*/  FMUL.FTZ R136, R136, R175 ;  /* 0x000000af88887220 */ /* 0x000fe20000410000 */
[----:B------:R-:W-:Y:S01]  /*16e0*/  SHF.L.U32 R156, R145, 0x10, RZ ;  /* 0x00000010919c7819 */ /* 0x000fe200000006ff */
[----:B------:R-:W-:-:S02]  /*16f0*/  IMAD.U32 R151, R87, 0x10000, RZ ;  /* 0x0001000057977824 */ /* 0x000fc400078e00ff */
        /* <DEDUP_REMOVED lines=10> */
[----:B------:R-:W-:Y:S01]  /*17a0*/  FADD.FTZ R147, R150, R143 ;  /* 0x0000008f96937221 */ /* 0x000fe20000010000 */
[----:B------:R-:W-:Y:S01]  /*17b0*/  FMUL.FTZ R137, R94, R177 ;  /* 0x000000b15e897220 */ /* 0x000fe20000410000 */
        /* <DEDUP_REMOVED lines=18> */
.L_x_613:
[----:B-----5:R-:W-:Y:S01]  /*18e0*/  ISETP.GE.AND P2, PT, R148, 0x1, PT ;  /* 0x000000019400780c */ /* 0x020fe20003f46270 */
[----:B------:R-:W-:Y:S01]  /*18f0*/  IMAD.U32 R153, RZ, RZ, UR15 ;  /* 0x0000000fff997e24 */ /* 0x000fe2000f8e00ff */
[----:B------:R-:W-:Y:S01]  /*1900*/  MOV R152, UR14 ;  /* 0x0000000e00987c02 */ /* 0x000fe20008000f00 */
[----:B------:R-:W-:-:S03]  /*1910*/  HFMA2 R147, -RZ, RZ, 0, 0 ;  /* 0x00000000ff937431 */ /* 0x000fc600000001ff */
[----:B------:R-:W-:-:S04]  /*1920*/  ISETP.NE.U32.AND P0, PT, R152, RZ, PT ;  /* 0x000000ff9800720c */ /* 0x000fc80003f05070 */
[----:B------:R-:W-:-:S03]  /*1930*/  ISETP.NE.AND.EX P0, PT, R153, RZ, PT, P0 ;  /* 0x000000ff9900720c */ /* 0x000fc60003f05300 */
[----:B------:R-:W0:Y:S01]  /*1940*/  @P2 LDC R83, c[0x0][0x388] ;  /* 0x0000e200ff532b82 */ /* 0x000e220000000800 */
[----:B------:R-:W-:-:S09]  /*1950*/  @P2 IADD3 R82, PT, PT, R148, -0x1, RZ ;  /* 0xffffffff94522810 */ /* 0x000fd20007ffe0ff */
[----:B------:R-:W1:Y:S01]  /*1960*/  @!P0 LDC.64 R80, c[0x0][0x3b0] ;  /* 0x0000ec00ff508b82 */ /* 0x000e620000000a00 */
[----:B0-----:R-:W-:-:S05]  /*1970*/  @P2 IMAD R82, R82, R83, RZ ;  /* 0x0000005352522224 */ /* 0x001fca00078e02ff */
[----:B------:R-:W-:-:S04]  /*1980*/  @P2 SHF.R.S32.HI R83, RZ, 0x1f, R82 ;  /* 0x0000001fff532819 */ /* 0x000fc80000011452 */
[----:B------:R-:W-:-:S04]  /*1990*/  @P2 LEA.HI R82, R83, R82, RZ, 0x3 ;  /* 0x0000005253522211 */ /* 0x000fc800078f18ff */
[----:B------:R-:W-:-:S04]  /*19a0*/  @P2 LEA.HI.SX32 R147, R82, R95, 0x1d ;  /* 0x0000005f52932211 */ /* 0x000fc800078feaff */
[C---:B------:R-:W-:Y:S01]  /*19b0*/  @!P0 IADD3 R83, PT, PT, R147.reuse, 0x20, RZ ;  /* 0x0000002093538810 */ /* 0x040fe20007ffe0ff */
[C---:B-1----:R-:W-:Y:S01]  /*19c0*/  @!P0 IMAD.WIDE.U32 R84, R147.reuse, 0x8, R80 ;  /* 0x0000000893548825 */ /* 0x042fe200078e0050 */
[----:B------:R-:W-:-:S03]  /*19d0*/  @!P0 IADD3 R149, PT, PT, R147, 0x40, RZ ;  /* 0x0000004093958810 */ /* 0x000fc60007ffe0ff */
[--C-:B------:R-:W-:Y:S02]  /*19e0*/  @!P0 IMAD.WIDE.U32 R82, R83, 0x8, R80.reuse ;  /* 0x0000000853528825 */ /* 0x100fe400078e0050 */
[----:B------:R-:W5:Y:S02]  /*19f0*/  @!P0 LDG.E.64 R84, desc[UR6][R84.64] ;  /* 0x0000000654548981 */ /* 0x000f64000c1e1b00 */
[----:B------:R-:W-:Y:S02]  /*1a00*/  @!P0 IMAD.WIDE.U32 R80, R149, 0x8, R80 ;  /* 0x0000000895508825 */ /* 0x000fe400078e0050 */
[----:B------:R-:W5:Y:S04]  /*1a10*/  @!P0 LDG.E.64 R82, desc[UR6][R82.64] ;  /* 0x0000000652528981 */ /* 0x000f68000c1e1b00 */
[----:B------:R-:W5:Y:S01]  /*1a20*/  @!P0 LDG.E.64 R80, desc[UR6][R80.64] ;  /* 0x0000000650508981 */ /* 0x000f62000c1e1b00 */
[----:B------:R-:W-:Y:S01]  /*1a30*/  IMAD.MOV.U32 R154, RZ, RZ, RZ ;  /* 0x000000ffff9a7224 */ /* 0x000fe200078e00ff */
[----:B------:R-:W-:Y:S01]  /*1a40*/  MOV R150, RZ ;  /* 0x000000ff00967202 */ /* 0x000fe20000000f00 */
[----:B------:R-:W-:Y:S06]  /*1a50*/  @!P0 BRA `(.L_x_614) ;  /* 0x0000000000588947 */ /* 0x000fec0003800000 */
[----:B------:R-:W0:Y:S01]  /*1a60*/  LDC.64 R4, c[0x0][0x438] ;  /* 0x00010e00ff047b82 */ /* 0x000e220000000a00 */
[----:B------:R-:W-:Y:S01]  /*1a70*/  IMAD R8, R0, UR8, RZ ;  /* 0x0000000800087c24 */ /* 0x000fe2000f8e02ff */
[C---:B-----5:R-:W-:Y:S02]  /*1a80*/  IADD3 R83, PT, PT, R147.reuse, 0x20, RZ ;  /* 0x0000002093537810 */ /* 0x060fe40007ffe0ff */
[----:B------:R-:W-:Y:S02]  /*1a90*/  IADD3 R81, PT, PT, R147, 0x40, RZ ;  /* 0x0000004093517810 */ /* 0x000fe40007ffe0ff */
[----:B------:R-:W-:Y:S02]  /*1aa0*/  SHF.R.S32.HI R9, RZ, 0x1f, R8 ;  /* 0x0000001fff097819 */ /* 0x000fe40000011408 */
[----:B------:R-:W1:Y:S02]  /*1ab0*/  LDC.64 R6, c[0x0][0x3b0] ;  /* 0x0000ec00ff067b82 */ /* 0x000e640000000a00 */
[----:B------:R-:W-:-:S04]  /*1ac0*/  LEA.HI R8, R9, R8, RZ, 0x3 ;  /* 0x0000000809087211 */ /* 0x000fc800078f18ff */
[----:B------:R-:W-:-:S04]  /*1ad0*/  LEA.HI.SX32 R13, R8, R95, 0x1d ;  /* 0x0000005f080d7211 */ /* 0x000fc800078feaff */
[C---:B------:R-:W-:Y:S01]  /*1ae0*/  IADD3 R9, PT, PT, R13.reuse, 0x20, RZ ;  /* 0x000000200d097810 */ /* 0x040fe20007ffe0ff */
[C---:B------:R-:W-:Y:S02]  /*1af0*/  VIADD R11, R13.reuse, 0x40 ;  /* 0x000000400d0b7836 */ /* 0x040fe40000000000 */
[----:B0-----:R-:W-:-:S04]  /*1b00*/  IMAD.WIDE.U32 R12, R13, 0x10, R4 ;  /* 0x000000100d0c7825 */ /* 0x001fc800078e0004 */
[----:B------:R-:W-:Y:S02]  /*1b10*/  IMAD.WIDE.U32 R8, R9, 0x10, R4 ;  /* 0x0000001009087825 */ /* 0x000fe400078e0004 */
[----:B------:R-:W5:Y:S02]  /*1b20*/  LDG.E.128 R12, desc[UR6][R12.64] ;  /* 0x000000060c0c7981 */ /* 0x000f64000c1e1d00 */
[----:B-1----:R-:W-:-:S04]  /*1b30*/  IMAD.WIDE.U32 R84, R147, 0x8, R6 ;  /* 0x0000000893547825 */ /* 0x002fc800078e0006 */
[--C-:B------:R-:W-:Y:S02]  /*1b40*/  IMAD.WIDE.U32 R82, R83, 0x8, R6.reuse ;  /* 0x0000000853527825 */ /* 0x100fe400078e0006 */
[----:B------:R-:W5:Y:S02]  /*1b50*/  LDG.E.64 R84, desc[UR6][R84.64] ;  /* 0x0000000654547981 */ /* 0x000f64000c1e1b00 */
[----:B------:R-:W-:Y:S02]  /*1b60*/  IMAD.WIDE.U32 R80, R81, 0x8, R6 ;  /* 0x0000000851507825 */ /* 0x000fe400078e0006 */
[----:B------:R-:W5:Y:S02]  /*1b70*/  LDG.E.64 R82, desc[UR6][R82.64] ;  /* 0x0000000652527981 */ /* 0x000f64000c1e1b00 */
[----:B------:R-:W-:Y:S02]  /*1b80*/  IMAD.WIDE.U32 R4, R11, 0x10, R4 ;  /* 0x000000100b047825 */ /* 0x000fe400078e0004 */
[----:B------:R-:W5:Y:S04]  /*1b90*/  LDG.E.64 R80, desc[UR6][R80.64] ;  /* 0x0000000650507981 */ /* 0x000f68000c1e1b00 */
[----:B------:R-:W5:Y:S04]  /*1ba0*/  LDG.E.128 R8, desc[UR6][R8.64] ;  /* 0x0000000608087981 */ /* 0x000f68000c1e1d00 */
[----:B------:R-:W5:Y:S02]  /*1bb0*/  LDG.E.128 R4, desc[UR6][R4.64] ;  /* 0x0000000604047981 */ /* 0x000f64000c1e1d00 */
.L_x_614:
[----:B------:R-:W-:Y:S05]  /*1bc0*/  BSYNC.RECONVERGENT B1 ;  /* 0x0000000000017941 */ /* 0x000fea0003800200 */
.L_x_612:
[----:B------:R-:W-:-:S03]  /*1bd0*/  UMOV UR4, 0xffffffff ;  /* 0xffffffff00047882 */ /* 0x000fc60000000000 */
[----:B------:R-:W-:Y:S05]  /*1be0*/  BRA.DIV UR4, `(.L_x_615) ;  /* 0x0000005a04707947 */ /* 0x000fea000b800000 */
[----:B------:R-:W0:Y:S01]  /*1bf0*/  SHFL.BFLY PT, R95, R154, 0x1, 0x1f ;  /* 0x0c201f009a5f7f89 */ /* 0x000e2200000e0000 */
[----:B-----5:R-:W-:Y:S02]  /*1c00*/  PRMT R155, R4, 0x7632, R155 ;  /* 0x00007632049b7816 */ /* 0x020fe4000000009b */
[----:B------:R-:W-:Y:S01]  /*1c10*/  PRMT R168, R15, 0x7632, R168 ;  /* 0x000076320fa87816 */ /* 0x000fe200000000a8 */
[----:B------:R-:W1:Y:S01]  /*1c20*/  SHFL.BFLY PT, R147, R150, 0x1, 0x1f ;  /* 0x0c201f0096937f89 */ /* 0x000e6200000e0000 */
[----:B------:R-:W-:Y:S02]  /*1c30*/  PRMT R169, R14, 0x7632, R169 ;  /* 0x000076320ea97816 */ /* 0x000fe400000000a9 */
[----:B------:R-:W-:Y:S01]  /*1c40*/  PRMT R159, R12, 0x7632, R159 ;  /* 0x000076320c9f7816 */ /* 0x000fe2000000009f */
        /* <DEDUP_REMOVED lines=15> */
[----:B-1----:R-:W-:-:S04]  /*1d40*/  FADD.FTZ R95, R151, R154 ;  /* 0x0000009a975f7221 */ /* 0x002fc80000010000 */
[----:B------:R0:W1:Y:S01]  /*1d50*/  SHFL.BFLY PT, R161, R150, 0x10, 0x1f ;  /* 0x0e001f0096a17f89 */ /* 0x00006200000e0000 */
[----:B------:R-:W-:-:S03]  /*1d60*/  PRMT R154, R5, 0x7632, R154 ;  /* 0x00007632059a7816 */ /* 0x000fc6000000009a */
[----:B------:R0:W2:Y:S04]  /*1d70*/  SHFL.BFLY PT, R160, R95, 0x10, 0x1f ;  /* 0x0e001f005fa07f89 */ /* 0x0000a800000e0000 */
.L_x_685:
[----:B------:R-:W3:Y:S01]  /*1d80*/  S2R R147, SR_TID.X ;  /* 0x0000000000937919 */ /* 0x000ee20000002100 */
[----:B------:R-:W-:Y:S01]  /*1d90*/  @P2 IADD3 R148, PT, PT, R148, -0x1, RZ ;  /* 0xffffffff94942810 */ /* 0x000fe20007ffe0ff */
[----:B------:R-:W-:Y:S01]  /*1da0*/  IMAD R149, R0, UR8, RZ ;  /* 0x0000000800957c24 */ /* 0x000fe2000f8e02ff */
[----:B------:R-:W-:Y:S01]  /*1db0*/  ISETP.NE.U32.AND P0, PT, R152, RZ, PT ;  /* 0x000000ff9800720c */ /* 0x000fe20003f05070 */
[----:B-1----:R-:W-:Y:S01]  /*1dc0*/  FADD.FTZ R151, R150, R161 ;  /* 0x000000a196977221 */ /* 0x002fe20000010000 */
[----:B0-2---:R-:W-:Y:S01]  /*1dd0*/  FADD.FTZ R150, R95, R160 ;  /* 0x000000a05f967221 */ /* 0x005fe20000010000 */
[----:B------:R-:W-:Y:S01]  /*1de0*/  @P2 IMAD R148, R148, UR8, RZ ;  /* 0x0000000894942c24 */ /* 0x000fe2000f8e02ff */
[----:B------:R-:W-:Y:S01]  /*1df0*/  ISETP.NE.AND.EX P0, PT, R153, RZ, PT, P0 ;  /* 0x000000ff9900720c */ /* 0x000fe20003f05300 */
[----:B------:R-:W-:Y:S01]  /*1e00*/  FMUL.FTZ R151, R151, UR10 ;  /* 0x0000000a97977c20 */ /* 0x000fe20008410000 */
[----:B------:R-:W-:Y:S01]  /*1e10*/  SHF.R.S32.HI R160, RZ, 0x1f, R149 ;  /* 0x0000001fffa07819 */ /* 0x000fe20000011495 */
[----:B------:R-:W-:Y:S01]  /*1e20*/  BSSY.RECONVERGENT B1, `(.L_x_616) ;  /* 0x000019e000017945 */ /* 0x000fe20003800200 */
[----:B------:R-:W-:Y:S01]  /*1e30*/  @P2 SHF.R.S32.HI R161, RZ, 0x1f, R148 ;  /* 0x0000001fffa12819 */ /* 0x000fe20000011494 */
[----:B------:R-:W-:Y:S01]  /*1e40*/  FMUL.FTZ R150, R150, UR10 ;  /* 0x0000000a96967c20 */ /* 0x000fe20008410000 */
[----:B------:R-:W-:-:S02]  /*1e50*/  ISETP.NE.AND P3, PT, RZ, UR9, PT ;  /* 0x00000009ff007c0c */ /* 0x000fc4000bf65270 */
[----:B------:R-:W-:Y:S01]  /*1e60*/  @P2 LEA.HI R162, R161, R148, RZ, 0x3 ;  /* 0x00000094a1a22211 */ /* 0x000fe200078f18ff */
[----:B------:R-:W-:Y:S01]  /*1e70*/  HFMA2 R148, -RZ, RZ, 0, 0 ;  /* 0x00000000ff947431 */ /* 0x000fe200000001ff */
[----:B------:R-:W-:Y:S02]  /*1e80*/  LEA.HI R160, R160, R149, RZ, 0x3 ;  /* 0x00000095a0a07211 */ /* 0x000fe400078f18ff */
        /* <DEDUP_REMOVED lines=23> */
.L_x_620:
[----:B------:R-:W-:Y:S05]  /*2000*/  BSYNC.RECONVERGENT B2 ;  /* 0x0000000000027941 */ /* 0x000fea0003800200 */
.L_x_619:
        /* <DEDUP_REMOVED lines=13> */
.L_x_622:
[----:B------:R-:W-:Y:S05]  /*20e0*/  BSYNC.RECONVERGENT B2 ;  /* 0x0000000000027941 */ /* 0x000fea0003800200 */
.L_x_621:
        /* <DEDUP_REMOVED lines=13> */
.L_x_624:
[----:B------:R-:W-:Y:S05]  /*21c0*/  BSYNC.RECONVERGENT B2 ;  /* 0x0000000000027941 */ /* 0x000fea0003800200 */
.L_x_623:
        /* <DEDUP_REMOVED lines=13> */
.L_x_626:
[----:B------:R-:W-:Y:S05]  /*22a0*/  BSYNC.RECONVERGENT B2 ;  /* 0x0000000000027941 */ /* 0x000fea0003800200 */
.L_x_625:
        /* <DEDUP_REMOVED lines=13> */
.L_x_628:
[----:B------:R-:W-:Y:S05]  /*2380*/  BSYNC.RECONVERGENT B2 ;  /* 0x0000000000027941 */ /* 0x000fea0003800200 */
.L_x_627:
        /* <DEDUP_REMOVED lines=13> */
.L_x_630:
[----:B------:R-:W-:Y:S05]  /*2460*/  BSYNC.RECONVERGENT B2 ;  /* 0x0000000000027941 */ /* 0x000fea0003800200 */
.L_x_629:
        /* <DEDUP_REMOVED lines=13> */
.L_x_632:
[----:B------:R-:W-:Y:S05]  /*2540*/  BSYNC.RECONVERGENT B2 ;  /* 0x0000000000027941 */ /* 0x000fea0003800200 */
.L_x_631:
        /* <DEDUP_REMOVED lines=14> */
.L_x_618:
[----:B------:R-:W0:Y:S01]  /*2630*/  @P2 LDC.64 R78, c[0x0][0x408] ;  /* 0x00010200ff4e2b82 */ /* 0x000e220000000a00 */
[-CC-:B------:R-:W-:Y:S01]  /*2640*/  FFMA.FTZ R76, R104, R150.reuse, R151.reuse ;  /* 0x00000096684c7223 */ /* 0x180fe20000010097 */
[-CC-:B------:R-:W-:Y:S01]  /*2650*/  FFMA.FTZ R77, R3, R150.reuse, R151.reuse ;  /* 0x00000096034d7223 */ /* 0x180fe20000010097 */
[----:B------:R-:W-:Y:S01]  /*2660*/  ISETP.GT.AND P0, PT, R93, RZ, PT ;  /* 0x000000ff5d00720c */ /* 0x000fe20003f04270 */
[-C--:B------:R-:W-:Y:S01]  /*2670*/  FFMA.FTZ R167, R97, R150.reuse, R151 ;  /* 0x0000009661a77223 */ /* 0x080fe20000010097 */
[----:B------:R-:W-:Y:S01]  /*2680*/  FADD.FTZ R161, R103, -R76 ;  /* 0x8000004c67a17221 */ /* 0x000fe20000010000 */
[----:B------:R-:W-:Y:S01]  /*2690*/  FADD.FTZ R77, R96, -R77 ;  /* 0x8000004d604d7221 */ /* 0x000fe20000010000 */
[-C--:B------:R-:W-:Y:S01]  /*26a0*/  FFMA.FTZ R176, R106, R150.reuse, R151 ;  /* 0x000000966ab07223 */ /* 0x080fe20000010097 */
[----:B------:R-:W1:Y:S01]  /*26b0*/  @P2 LDC.64 R158, c[0x0][0x408] ;  /* 0x00010200ff9e2b82 */ /* 0x000e620000000a00 */
[C---:B------:R-:W-:Y:S01]  /*26c0*/  FMUL.FTZ R161, R94.reuse, R161 ;  /* 0x000000a15ea17220 */ /* 0x040fe20000410000 */
[----:B------:R-:W-:Y:S01]  /*26d0*/  FMUL.FTZ R77, R94, R77 ;  /* 0x0000004d5e4d7220 */ /* 0x000fe20000410000 */
[----:B------:R-:W-:Y:S01]  /*26e0*/  FADD.FTZ R167, R98, -R167 ;  /* 0x800000a762a77221 */ /* 0x000fe20000010000 */
[-CC-:B------:R-:W-:Y:S01]  /*26f0*/  FFMA.FTZ R179, R101, R150.reuse, R151.reuse ;  /* 0x0000009665b37223 */ /* 0x180fe20000010097 */
[----:B------:R-:W-:Y:S01]  /*2700*/  FADD.FTZ R169, R105, -R176 ;  /* 0x800000b069a97221 */ /* 0x000fe20000010000 */
[----:B------:R-:W-:Y:S01]  /*2710*/  FSEL R168, R161, RZ, P0 ;  /* 0x000000ffa1a87208 */ /* 0x000fe20000000000 */
[----:B------:R-:W-:Y:S01]  /*2720*/  FMUL.FTZ R167, R94, R167 ;  /* 0x000000a75ea77220 */ /* 0x000fe20000410000 */
[----:B------:R-:W-:Y:S01]  /*2730*/  FSEL R166, R77, RZ, P0 ;  /* 0x000000ff4da67208 */ /* 0x000fe20000000000 */
[----:B------:R-:W2:Y:S01]  /*2740*/  @P2 LDC.64 R160, c[0x0][0x408] ;  /* 0x00010200ffa02b82 */ /* 0x000ea20000000a00 */
[-C--:B------:R-:W-:Y:S01]  /*2750*/  FFMA.FTZ R175, R99, R150.reuse, R151 ;  /* 0x0000009663af7223 */ /* 0x080fe20000010097 */
[----:B------:R-:W-:Y:S01]  /*2760*/  FADD.FTZ R179, R102, -R179 ;  /* 0x800000b366b37221 */ /* 0x000fe20000010000 */
[----:B------:R-:W-:Y:S01]  /*2770*/  FMUL.FTZ R169, R94, R169 ;  /* 0x000000a95ea97220 */ /* 0x000fe20000410000 */
[----:B------:R-:W-:Y:S01]  /*2780*/  FSEL R176, R167, RZ, P0 ;  /* 0x000000ffa7b07208 */ /* 0x000fe20000000000 */
[----:B------:R-:W-:Y:S01]  /*2790*/  FFMA.FTZ R178, R108, R150, R151 ;  /* 0x000000966cb27223 */ /* 0x000fe20000010097 */
[----:B------:R-:W-:Y:S01]  /*27a0*/  FADD.FTZ R175, R100, -R175 ;  /* 0x800000af64af7221 */ /* 0x000fe20000010000 */
        /* <DEDUP_REMOVED lines=13> */
[C---:B------:R-:W-:Y:S02]  /*2880*/  @P2 LOP3.LUT P1, RZ, R84.reuse, 0xff, RZ, 0xc0, !PT ;  /* 0x000000ff54ff2812 */ /* 0x040fe4000782c0ff */
[----:B------:R-:W3:Y:S01]  /*2890*/  @P2 LDC.64 R158, c[0x0][0x408] ;  /* 0x00010200ff9e2b82 */ /* 0x000ee20000000a00 */
[----:B--2---:R-:W-:Y:S01]  /*28a0*/  @P2 FMUL.FTZ R161, R169, R161 ;  /* 0x000000a1a9a12220 */ /* 0x004fe20000410000 */
[----:B------:R-:W-:Y:S02]  /*28b0*/  @P2 LOP3.LUT P4, RZ, R84, 0xff0000, RZ, 0xc0, !PT ;  /* 0x00ff000054ff2812 */ /* 0x000fe4000788c0ff */
[----:B------:R-:W-:Y:S01]  /*28c0*/  FSEL R177, R177, RZ, P0 ;  /* 0x000000ffb1b17208 */ /* 0x000fe20000000000 */
[----:B------:R-:W-:Y:S01]  /*28d0*/  @P2 FMUL.FTZ R160, R161, R160 ;  /* 0x000000a0a1a02220 */ /* 0x000fe20000410000 */
[----:B------:R-:W-:-:S02]  /*28e0*/  @P2 FSEL R164, R164, RZ, P1 ;  /* 0x000000ffa4a42208 */ /* 0x000fc40000800000 */
[----:B------:R-:W2:Y:S01]  /*28f0*/  @P2 LDC.64 R162, c[0x0][0x408] ;  /* 0x00010200ffa22b82 */ /* 0x000ea20000000a00 */
[----:B0-----:R-:W-:Y:S01]  /*2900*/  @P2 FMUL.FTZ R77, R176, R77 ;  /* 0x0000004db04d2220 */ /* 0x001fe20000410000 */
[C---:B------:R-:W-:Y:S02]  /*2910*/  @P2 LOP3.LUT P1, RZ, R84.reuse, 0xff000000, RZ, 0xc0, !PT ;  /* 0xff00000054ff2812 */ /* 0x040fe4000782c0ff */
[----:B------:R-:W-:Y:S01]  /*2920*/  @P2 LOP3.LUT P3, RZ, R84, 0xff00, RZ, 0xc0, !PT ;  /* 0x0000ff0054ff2812 */ /* 0x000fe2000786c0ff */
[----:B------:R-:W-:Y:S01]  /*2930*/  @P2 FMUL.FTZ R76, R77, R76 ;  /* 0x0000004c4d4c2220 */ /* 0x000fe20000410000 */
[----:B------:R-:W-:Y:S01]  /*2940*/  @P2 FSEL R160, R160, RZ, P1 ;  /* 0x000000ffa0a02208 */ /* 0x000fe20000800000 */
[----:B-1----:R-:W-:Y:S01]  /*2950*/  @P2 FMUL.FTZ R79, R180, R79 ;  /* 0x0000004fb44f2220 */ /* 0x002fe20000410000 */
[----:B------:R-:W-:Y:S02]  /*2960*/  @P2 LOP3.LUT P1, RZ, R85, 0xff, RZ, 0xc0, !PT ;  /* 0x000000ff55ff2812 */ /* 0x000fe4000782c0ff */
[----:B------:R-:W-:Y:S01]  /*2970*/  @P2 FSEL R76, R76, RZ, P4 ;  /* 0x000000ff4c4c2208 */ /* 0x000fe20002000000 */
[----:B------:R-:W-:Y:S01]  /*2980*/  @P2 FMUL.FTZ R78, R79, R78 ;  /* 0x0000004e4f4e2220 */ /* 0x000fe20000410000 */
[----:B------:R-:W-:-:S02]  /*2990*/  @P2 FSEL R165, R165, RZ, P3 ;  /* 0x000000ffa5a52208 */ /* 0x000fc40001800000 */
[----:B------:R-:W-:Y:S01]  /*29a0*/  @P2 F2FP.BF16.F32.PACK_AB R79, RZ, R76 ;  /* 0x0000004cff4f223e */ /* 0x000fe200000010ff */
[----:B---3--:R-:W-:Y:S01]  /*29b0*/  @P2 FMUL.FTZ R159, R178, R159 ;  /* 0x0000009fb29f2220 */ /* 0x008fe20000410000 */
[----:B------:R-:W-:Y:S01]  /*29c0*/  FFMA.FTZ R76, R110, R150, R151 ;  /* 0x000000966e4c7223 */ /* 0x000fe20000010097 */
[----:B------:R-:W-:Y:S02]  /*29d0*/  @P2 LOP3.LUT P3, RZ, R85, 0xff00, RZ, 0xc0, !PT ;  /* 0x0000ff0055ff2812 */ /* 0x000fe4000786c0ff */
[----:B------:R-:W-:Y:S01]  /*29e0*/  @P2 FMUL.FTZ R158, R159, R158 ;  /* 0x0000009e9f9e2220 */ /* 0x000fe20000410000 */
[----:B------:R-:W-:Y:S01]  /*29f0*/  FADD.FTZ R77, R109, -R76 ;  /* 0x8000004c6d4d7221 */ /* 0x000fe20000010000 */
[----:B------:R-:W-:Y:S01]  /*2a00*/  @P2 LOP3.LUT P4, RZ, R85, 0xff0000, RZ, 0xc0, !PT ;  /* 0x00ff000055ff2812 */ /* 0x000fe2000788c0ff */
[----:B--2---:R-:W-:Y:S02]  /*2a10*/  @P2 FMUL.FTZ R163, R177, R163 ;  /* 0x000000a3b1a32220 */ /* 0x004fe40000410000 */
[----:B------:R-:W-:Y:S01]  /*2a20*/  @P2 FSEL R158, R158, RZ, P1 ;  /* 0x000000ff9e9e2208 */ /* 0x000fe20000800000 */
        /* <DEDUP_REMOVED lines=31> */
.L_x_617:
[----:B------:R-:W-:Y:S01]  /*2c20*/  IMAD.U32 R173, RZ, RZ, UR20 ;  /* 0x00000014ffad7e24 */ /* 0x000fe2000f8e00ff */
[----:B------:R-:W-:-:S04]  /*2c30*/  MOV R174, UR21 ;  /* 0x0000001500ae7c02 */ /* 0x000fc80008000f00 */
[----:B------:R-:W-:-:S04]  /*2c40*/  ISETP.NE.U32.AND P0, PT, R173, RZ, PT ;  /* 0x000000ffad00720c */ /* 0x000fc80003f05070 */
[----:B------:R-:W-:-:S13]  /*2c50*/  ISETP.NE.AND.EX P0, PT, R174, RZ, PT, P0 ;  /* 0x000000ffae00720c */ /* 0x000fda0003f05300 */
[----:B------:R-:W-:Y:S05]  /*2c60*/  @P0 BRA `(.L_x_634) ;  /* 0x00000004006c0947 */ /* 0x000fea0003800000 */
[----:B------:R-:W-:Y:S01]  /*2c70*/  ISETP.GT.AND P0, PT, R93, RZ, PT ;  /* 0x000000ff5d00720c */ /* 0x000fe20003f04270 */
[----:B------:R-:W0:Y:S01]  /*2c80*/  @P2 LDC.64 R162, c[0x0][0x408] ;  /* 0x00010200ffa22b82 */ /* 0x000e220000000a00 */
[----:B------:R-:W-:Y:S01]  /*2c90*/  SHF.L.U32 R166, R159, 0x10, RZ ;  /* 0x000000109fa67819 */ /* 0x000fe200000006ff */
[----:B------:R-:W-:Y:S01]  /*2ca0*/  IMAD.U32 R179, R158, 0x10000, RZ ;  /* 0x000100009eb37824 */ /* 0x000fe200078e00ff */
[----:B------:R-:W-:Y:S02]  /*2cb0*/  SHF.L.U32 R159, R12, 0x10, RZ ;  /* 0x000000100c9f7819 */ /* 0x000fe400000006ff */
[----:B------:R-:W-:Y:S02]  /*2cc0*/  SHF.L.U32 R177, R13, 0x10, RZ ;  /* 0x000000100db17819 */ /* 0x000fe400000006ff */
[----:B------:R-:W-:Y:S01]  /*2cd0*/  SHF.L.U32 R178, R14, 0x10, RZ ;  /* 0x000000100eb27819 */ /* 0x000fe200000006ff */
[----:B------:R-:W1:Y:S01]  /*2ce0*/  @P2 LDC.64 R164, c[0x0][0x408] ;  /* 0x00010200ffa42b82 */ /* 0x000e620000000a00 */
[----:B------:R-:W-:-:S02]  /*2cf0*/  SHF.L.U32 R169, R169, 0x10, RZ ;  /* 0x00000010a9a97819 */ /* 0x000fc400000006ff */
        /* <DEDUP_REMOVED lines=8> */
[-C--:B------:R-:W-:Y:S01]  /*2d80*/  @P0 FFMA.FTZ R181, R101, R150.reuse, R151 ;  /* 0x0000009665b50223 */ /* 0x080fe20000010097 */
[C---:B------:R-:W-:Y:S01]  /*2d90*/  @P0 FFMA.FTZ R159, R94.reuse, R161, R159 ;  /* 0x000000a15e9f0223 */ /* 0x040fe2000001009f */
[----:B------:R-:W-:Y:S01]  /*2da0*/  @P0 FFMA.FTZ R161, R99, R150, R151 ;  /* 0x0000009663a10223 */ /* 0x000fe20000010097 */
[C---:B------:R-:W-:Y:S01]  /*2db0*/  @P0 FFMA.FTZ R177, R94.reuse, R160, R177 ;  /* 0x000000a05eb10223 */ /* 0x040fe200000100b1 */
[----:B------:R-:W-:Y:S01]  /*2dc0*/  @P0 FFMA.FTZ R166, R94, R167, R166 ;  /* 0x000000a75ea60223 */ /* 0x000fe200000100a6 */
[----:B0-----:R-:W-:Y:S01]  /*2dd0*/  @P2 FMUL.FTZ R163, R159, R163 ;  /* 0x000000a39fa32220 */ /* 0x001fe20000410000 */
[----:B------:R-:W-:Y:S01]  /*2de0*/  @P0 FFMA.FTZ R160, R106, R150, R151 ;  /* 0x000000966aa00223 */ /* 0x000fe20000010097 */
[----:B------:R-:W-:Y:S01]  /*2df0*/  @P0 FADD.FTZ R175, R100, -R161 ;  /* 0x800000a164af0221 */ /* 0x000fe20000010000 */
[----:B------:R-:W0:Y:S01]  /*2e00*/  @P2 LDC.64 R158, c[0x0][0x408] ;  /* 0x00010200ff9e2b82 */ /* 0x000e220000000a00 */
[----:B------:R-:W-:Y:S01]  /*2e10*/  @P0 FADD.FTZ R182, R107, -R182 ;  /* 0x800000b66bb60221 */ /* 0x000fe20000010000 */
[----:B------:R-:W-:Y:S01]  /*2e20*/  @P0 FADD.FTZ R167, R105, -R160 ;  /* 0x800000a069a70221 */ /* 0x000fe20000010000 */
[----:B------:R-:W-:Y:S01]  /*2e30*/  @P0 FFMA.FTZ R178, R94, R175, R178 ;  /* 0x000000af5eb20223 */ /* 0x000fe200000100b2 */
[----:B------:R-:W-:Y:S01]  /*2e40*/  @P2 FMUL.FTZ R175, R163, R162 ;  /* 0x000000a2a3af2220 */ /* 0x000fe20000410000 */
[----:B-1----:R-:W-:Y:S01]  /*2e50*/  @P2 FMUL.FTZ R165, R166, R165 ;  /* 0x000000a5a6a52220 */ /* 0x002fe20000410000 */
[----:B------:R-:W-:Y:S01]  /*2e60*/  @P0 FFMA.FTZ R179, R94, R167, R179 ;  /* 0x000000a75eb30223 */ /* 0x000fe200000100b3 */
[----:B------:R-:W-:Y:S01]  /*2e70*/  @P0 FADD.FTZ R181, R102, -R181 ;  /* 0x800000b566b50221 */ /* 0x000fe20000010000 */
[----:B------:R-:W1:Y:S01]  /*2e80*/  @P2 LDC.64 R162, c[0x0][0x408] ;  /* 0x00010200ffa22b82 */ /* 0x000e620000000a00 */
[----:B------:R-:W-:Y:S01]  /*2e90*/  @P2 FMUL.FTZ R176, R165, R164 ;  /* 0x000000a4a5b02220 */ /* 0x000fe20000410000 */
[----:B------:R-:W-:Y:S01]  /*2ea0*/  @P2 LOP3.LUT P1, RZ, R84, 0xff, RZ, 0xc0, !PT ;  /* 0x000000ff54ff2812 */ /* 0x000fe2000782c0ff */
[----:B------:R-:W-:Y:S01]  /*2eb0*/  @P0 FFMA.FTZ R169, R94, R182, R169 ;  /* 0x000000b65ea90223 */ /* 0x000fe200000100a9 */
[----:B------:R-:W-:Y:S01]  /*2ec0*/  @P2 LOP3.LUT P3, RZ, R84, 0xff00, RZ, 0xc0, !PT ;  /* 0x0000ff0054ff2812 */ /* 0x000fe2000786c0ff */
[----:B------:R-:W-:Y:S01]  /*2ed0*/  @P0 FFMA.FTZ R180, R94, R181, R180 ;  /* 0x000000b55eb40223 */ /* 0x000fe200000100b4 */
[----:B------:R-:W-:-:S02]  /*2ee0*/  @P2 FSEL R175, R175, RZ, P1 ;  /* 0x000000ffafaf2208 */ /* 0x000fc40000800000 */
[----:B------:R-:W2:Y:S01]  /*2ef0*/  @P2 LDC.64 R160, c[0x0][0x408] ;  /* 0x00010200ffa02b82 */ /* 0x000ea20000000a00 */
[----:B------:R-:W-:Y:S02]  /*2f00*/  @P2 FSEL R176, R176, RZ, P3 ;  /* 0x000000ffb0b02208 */ /* 0x000fe40001800000 */
[----:B------:R-:W-:Y:S02]  /*2f10*/  @P2 LOP3.LUT P1, RZ, R84, 0xff0000, RZ, 0xc0, !PT ;  /* 0x00ff000054ff2812 */ /* 0x000fe4000782c0ff */
[C---:B------:R-:W-:Y:S02]  /*2f20*/  @P2 LOP3.LUT P3, RZ, R85.reuse, 0xff, RZ, 0xc0, !PT ;  /* 0x000000ff55ff2812 */ /* 0x040fe4000786c0ff */
[----:B------:R-:W-:Y:S01]  /*2f30*/  @P2 LOP3.LUT P4, RZ, R85, 0xff00, RZ, 0xc0, !PT ;  /* 0x0000ff0055ff2812 */ /* 0x000fe2000788c0ff */
[----:B------:R-:W3:Y:S01]  /*2f40*/  @P2 LDC.64 R164, c[0x0][0x408] ;  /* 0x00010200ffa42b82 */ /* 0x000ee20000000a00 */
[----:B0-----:R-:W-:Y:S01]  /*2f50*/  @P2 FMUL.FTZ R159, R177, R159 ;  /* 0x0000009fb19f2220 */ /* 0x001fe20000410000 */
[----:B------:R-:W-:-:S02]  /*2f60*/  @P2 LOP3.LUT P5, RZ, R85, 0xff0000, RZ, 0xc0, !PT ;  /* 0x00ff000055ff2812 */ /* 0x000fc400078ac0ff */
[----:B------:R-:W-:Y:S01]  /*2f70*/  @P2 F2FP.BF16.F32.PACK_AB R175, RZ, R175 ;  /* 0x000000afffaf223e */ /* 0x000fe200000010ff */
[----:B------:R-:W-:Y:S01]  /*2f80*/  @P2 FMUL.FTZ R158, R159, R158 ;  /* 0x0000009e9f9e2220 */ /* 0x000fe20000410000 */
[----:B------:R-:W-:Y:S02]  /*2f90*/  @P2 F2FP.BF16.F32.PACK_AB R176, RZ, R176 ;  /* 0x000000b0ffb0223e */ /* 0x000fe400000010ff */
[----:B------:R-:W0:Y:S01]  /*2fa0*/  @P2 LDC.64 R166, c[0x0][0x408] ;  /* 0x00010200ffa62b82 */ /* 0x000e220000000a00 */
[----:B-1----:R-:W-:Y:S01]  /*2fb0*/  @P2 FMUL.FTZ R163, R178, R163 ;  /* 0x000000a3b2a32220 */ /* 0x002fe20000410000 */
[----:B------:R-:W-:Y:S02]  /*2fc0*/  @P2 FSEL R158, R158, RZ, P1 ;  /* 0x000000ff9e9e2208 */ /* 0x000fe40000800000 */
[----:B------:R-:W-:Y:S01]  /*2fd0*/  @P2 LOP3.LUT P1, RZ, R84, 0xff000000, RZ, 0xc0, !PT ;  /* 0xff00000054ff2812 */ /* 0x000fe2000782c0ff */
[----:B------:R-:W-:Y:S01]  /*2fe0*/  @P2 FMUL.FTZ R162, R163, R162 ;  /* 0x000000a2a3a22220 */ /* 0x000fe20000410000 */
[----:B------:R-:W-:Y:S01]  /*2ff0*/  @P2 F2FP.BF16.F32.PACK_AB R158, RZ, R158 ;  /* 0x0000009eff9e223e */ /* 0x000fe200000010ff */
[----:B--2---:R-:W-:Y:S01]  /*3000*/  @P2 FMUL.FTZ R161, R179, R161 ;  /* 0x000000a1b3a12220 */ /* 0x004fe20000410000 */
[----:B------:R-:W-:-:S02]  /*3010*/  @P2 PRMT R72, R175, 0x7610, R72 ;  /* 0x00007610af482816 */ /* 0x000fc40000000048 */
[----:B------:R-:W-:Y:S01]  /*3020*/  @P2 FSEL R162, R162, RZ, P3 ;  /* 0x000000ffa2a22208 */ /* 0x000fe20001800000 */
[----:B------:R-:W-:Y:S01]  /*3030*/  @P2 FMUL.FTZ R160, R161, R160 ;  /* 0x000000a0a1a02220 */ /* 0x000fe20000410000 */
[----:B------:R-:W-:Y:S02]  /*3040*/  @P2 PRMT R73, R158, 0x7610, R73 ;  /* 0x000076109e492816 */ /* 0x000fe40000000049 */
[----:B------:R-:W-:Y:S01]  /*3050*/  @P2 F2FP.BF16.F32.PACK_AB R162, RZ, R162 ;  /* 0x000000a2ffa2223e */ /* 0x000fe200000010ff */
[----:B---3--:R-:W-:Y:S01]  /*3060*/  @P2 FMUL.FTZ R165, R169, R165 ;  /* 0x000000a5a9a52220 */ /* 0x008fe20000410000 */
[----:B------:R-:W-:Y:S02]  /*3070*/  @P2 FSEL R160, R160, RZ, P1 ;  /* 0x000000ffa0a02208 */ /* 0x000fe40000800000 */
[----:B------:R-:W-:Y:S01]  /*3080*/  @P2 PRMT R74, R162, 0x7610, R74 ;  /* 0x00007610a24a2816 */ /* 0x000fe2000000004a */
[----:B------:R-:W-:Y:S01]  /*3090*/  @P2 FMUL.FTZ R164, R165, R164 ;  /* 0x000000a4a5a42220 */ /* 0x000fe20000410000 */
[----:B------:R-:W-:-:S02]  /*30a0*/  @P2 F2FP.BF16.F32.PACK_AB R160, RZ, R160 ;  /* 0x000000a0ffa0223e */ /* 0x000fc400000010ff */
[----:B------:R-:W-:Y:S01]  /*30b0*/  @P2 PRMT R72, R72, 0x5410, R176 ;  /* 0x0000541048482816 */ /* 0x000fe200000000b0 */
[----:B0-----:R-:W-:Y:S01]  /*30c0*/  @P2 FMUL.FTZ R167, R180, R167 ;  /* 0x000000a7b4a72220 */ /* 0x001fe20000410000 */
[----:B------:R-:W-:Y:S02]  /*30d0*/  @P2 FSEL R164, R164, RZ, P4 ;  /* 0x000000ffa4a42208 */ /* 0x000fe40002000000 */
        /* <DEDUP_REMOVED lines=20> */
.L_x_634:
[----:B------:R-:W-:Y:S01]  /*3220*/  ISETP.GT.AND P0, PT, R93, RZ, PT ;  /* 0x000000ff5d00720c */ /* 0x000fe20003f04270 */
[----:B------:R-:W-:Y:S01]  /*3230*/  @P1 FFMA.FTZ R77, R3, R150, R151 ;  /* 0x00000096034d1223 */ /* 0x000fe20000010097 */
[----:B------:R-:W-:Y:S01]  /*3240*/  SHF.L.U32 R178, R158, 0x10, RZ ;  /* 0x000000109eb27819 */ /* 0x000fe200000006ff */
[----:B------:R-:W-:Y:S01]  /*3250*/  IMAD.U32 R175, R12, 0x10000, RZ ;  /* 0x000100000caf7824 */ /* 0x000fe200078e00ff */
[----:B------:R-:W-:Y:S01]  /*3260*/  SHF.L.U32 R176, R159, 0x10, RZ ;  /* 0x000000109fb07819 */ /* 0x000fe200000006ff */
[----:B------:R-:W-:Y:S01]  /*3270*/  @P1 FADD.FTZ R77, R96, -R77 ;  /* 0x8000004d604d1221 */ /* 0x000fe20000010000 */
[----:B------:R-:W-:Y:S01]  /*3280*/  SHF.L.U32 R180, R169, 0x10, RZ ;  /* 0x00000010a9b47819 */ /* 0x000fe200000006ff */
[----:B------:R-:W-:Y:S01]  /*3290*/  IMAD.U32 R179, R14, 0x10000, RZ ;  /* 0x000100000eb37824 */ /* 0x000fe200078e00ff */
[----:B------:R-:W-:Y:S01]  /*32a0*/  SHF.L.U32 R177, R13, 0x10, RZ ;  /* 0x000000100db17819 */ /* 0x000fe200000006ff */
[----:B------:R-:W-:Y:S01]  /*32b0*/  @P1 FFMA.FTZ R175, R94, R77, R175 ;  /* 0x0000004d5eaf1223 */ /* 0x000fe200000100af */
[----:B------:R-:W0:Y:S01]  /*32c0*/  @P2 LDC.64 R166, c[0x0][0x408] ;  /* 0x00010200ffa62b82 */ /* 0x000e220000000a00 */
[----:B------:R-:W-:-:S02]  /*32d0*/  SHF.L.U32 R182, R168, 0x10, RZ ;  /* 0x00000010a8b67819 */ /* 0x000fc400000006ff */
[-CC-:B------:R-:W-:Y:S01]  /*32e0*/  @P0 FFMA.FTZ R76, R104, R150.reuse, R151.reuse ;  /* 0x00000096684c0223 */ /* 0x180fe20000010097 */
[-CC-:B------:R-:W-:Y:S01]  /*32f0*/  @P0 FFMA.FTZ R158, R106, R150.reuse, R151.reuse ;  /* 0x000000966a9e0223 */ /* 0x180fe20000010097 */
[-CC-:B------:R-:W-:Y:S01]  /*3300*/  @P0 FFMA.FTZ R163, R99, R150.reuse, R151.reuse ;  /* 0x0000009663a30223 */ /* 0x180fe20000010097 */
[-CC-:B------:R-:W-:Y:S01]  /*3310*/  @P0 FFMA.FTZ R159, R97, R150.reuse, R151.reuse ;  /* 0x00000096619f0223 */ /* 0x180fe20000010097 */
[----:B------:R-:W-:Y:S01]  /*3320*/  @P0 FADD.FTZ R79, R103, -R76 ;  /* 0x8000004c674f0221 */ /* 0x000fe20000010000 */
[----:B------:R-:W-:Y:S01]  /*3330*/  @P0 FFMA.FTZ R160, R108, R150, R151 ;  /* 0x000000966ca00223 */ /* 0x000fe20000010097 */
[----:B------:R-:W-:Y:S01]  /*3340*/  @P0 FADD.FTZ R161, R105, -R158 ;  /* 0x8000009e69a10221 */ /* 0x000fe20000010000 */
[----:B------:R-:W-:Y:S01]  /*3350*/  @P0 FADD.FTZ R158, R100, -R163 ;  /* 0x800000a3649e0221 */ /* 0x000fe20000010000 */
[----:B------:R-:W-:Y:S01]  /*3360*/  @P0 FFMA.FTZ R176, R94, R79, R176 ;  /* 0x0000004f5eb00223 */ /* 0x000fe200000100b0 */
[----:B------:R-:W-:Y:S01]  /*3370*/  @P0 FADD.FTZ R159, R98, -R159 ;  /* 0x8000009f629f0221 */ /* 0x000fe20000010000 */
[----:B------:R-:W-:Y:S01]  /*3380*/  @P0 FADD.FTZ R163, R107, -R160 ;  /* 0x800000a06ba30221 */ /* 0x000fe20000010000 */
[----:B------:R-:W1:Y:S01]  /*3390*/  @P2 LDC.64 R76, c[0x0][0x408] ;  /* 0x00010200ff4c2b82 */ /* 0x000e620000000a00 */
[C---:B------:R-:W-:Y:S01]  /*33a0*/  @P0 FFMA.FTZ R179, R94.reuse, R158, R179 ;  /* 0x0000009e5eb30223 */ /* 0x040fe200000100b3 */
[C---:B------:R-:W-:Y:S01]  /*33b0*/  @P0 FFMA.FTZ R177, R94.reuse, R159, R177 ;  /* 0x0000009f5eb10223 */ /* 0x040fe200000100b1 */
[C---:B------:R-:W-:Y:S01]  /*33c0*/  @P0 FFMA.FTZ R180, R94.reuse, R163, R180 ;  /* 0x000000a35eb40223 */ /* 0x040fe200000100b4 */
[----:B------:R-:W-:Y:S01]  /*33d0*/  @P0 FFMA.FTZ R178, R94, R161, R178 ;  /* 0x000000a15eb20223 */ /* 0x000fe200000100b2 */
[-CC-:B------:R-:W-:Y:S01]  /*33e0*/  @P0 FFMA.FTZ R183, R101, R150.reuse, R151.reuse ;  /* 0x0000009665b70223 */ /* 0x180fe20000010097 */
[----:B------:R-:W-:Y:S01]  /*33f0*/  SHF.L.U32 R181, R15, 0x10, RZ ;  /* 0x000000100fb57819 */ /* 0x000fe200000006ff */
[----:B------:R-:W-:Y:S01]  /*3400*/  @P0 FFMA.FTZ R184, R110, R150, R151 ;  /* 0x000000966eb80223 */ /* 0x000fe20000010097 */
[----:B------:R-:W2:Y:S01]  /*3410*/  @P2 LDC.64 R78, c[0x0][0x408] ;  /* 0x00010200ff4e2b82 */ /* 0x000ea20000000a00 */
[----:B------:R-:W-:Y:S01]  /*3420*/  @P0 FADD.FTZ R183, R102, -R183 ;  /* 0x800000b766b70221 */ /* 0x000fe20000010000 */
[C---:B------:R-:W-:Y:S01]  /*3430*/  @P2 LOP3.LUT P1, RZ, R84.reuse, 0xff00, RZ, 0xc0, !PT ;  /* 0x0000ff0054ff2812 */ /* 0x040fe2000782c0ff */
[----:B------:R-:W-:Y:S01]  /*3440*/  @P0 FADD.FTZ R185, R109, -R184 ;  /* 0x800000b86db90221 */ /* 0x000fe20000010000 */
[----:B------:R-:W-:Y:S01]  /*3450*/  @P2 LOP3.LUT P6, RZ, R84, 0xff0000, RZ, 0xc0, !PT ;  /* 0x00ff000054ff2812 */ /* 0x000fe200078cc0ff */
[C---:B------:R-:W-:Y:S01]  /*3460*/  @P0 FFMA.FTZ R181, R94.reuse, R183, R181 ;  /* 0x000000b75eb50223 */ /* 0x040fe200000100b5 */
[----:B------:R-:W-:Y:S01]  /*3470*/  @P2 LOP3.LUT P4, RZ, R85, 0xff, RZ, 0xc0, !PT ;  /* 0x000000ff55ff2812 */ /* 0x000fe2000788c0ff */
[----:B------:R-:W-:Y:S01]  /*3480*/  @P0 FFMA.FTZ R182, R94, R185, R182 ;  /* 0x000000b95eb60223 */ /* 0x000fe200000100b6 */
[----:B------:R-:W3:Y:S01]  /*3490*/  @P2 LDC.64 R158, c[0x0][0x408] ;  /* 0x00010200ff9e2b82 */ /* 0x000ee20000000a00 */
[C---:B------:R-:W-:Y:S01]  /*34a0*/  @P2 LOP3.LUT P0, RZ, R84.reuse, 0xff, RZ, 0xc0, !PT ;  /* 0x000000ff54ff2812 */ /* 0x040fe2000780c0ff */
[----:B0-----:R-:W-:Y:S01]  /*34b0*/  @P2 FMUL.FTZ R167, R181, R167 ;  /* 0x000000a7b5a72220 */ /* 0x001fe20000410000 */
[----:B------:R-:W-:-:S02]  /*34c0*/  @P2 LOP3.LUT P5, RZ, R84, 0xff000000, RZ, 0xc0, !PT ;  /* 0xff00000054ff2812 */ /* 0x000fc400078ac0ff */
[----:B------:R-:W-:Y:S01]  /*34d0*/  @P2 LOP3.LUT P3, RZ, R85, 0xff00, RZ, 0xc0, !PT ;  /* 0x0000ff0055ff2812 */ /* 0x000fe2000786c0ff */
[----:B------:R-:W-:Y:S02]  /*34e0*/  @P2 FMUL.FTZ R166, R167, R166 ;  /* 0x000000a6a7a62220 */ /* 0x000fe40000410000 */
[----:B------:R-:W0:Y:S01]  /*34f0*/  @P2 LDC.64 R162, c[0x0][0x408] ;  /* 0x00010200ffa22b82 */ /* 0x000e220000000a00 */
[----:B-1----:R-:W-:-:S04]  /*3500*/  @P2 FMUL.FTZ R77, R175, R77 ;  /* 0x0000004daf4d2220 */ /* 0x002fc80000410000 */
[----:B------:R-:W-:Y:S01]  /*3510*/  @P2 FMUL.FTZ R76, R77, R76 ;  /* 0x0000004c4d4c2220 */ /* 0x000fe20000410000 */
[----:B------:R-:W-:Y:S02]  /*3520*/  F2FP.BF16.F32.PACK_AB R77, R178, R177 ;  /* 0x000000b1b24d723e */ /* 0x000fe400000010ff */
[----:B------:R-:W1:Y:S01]  /*3530*/  @P2 LDC.64 R160, c[0x0][0x408] ;  /* 0x00010200ffa02b82 */ /* 0x000e620000000a00 */
[----:B--2---:R-:W-:Y:S01]  /*3540*/  @P2 FMUL.FTZ R79, R176, R79 ;  /* 0x0000004fb04f2220 */ /* 0x004fe20000410000 */
[----:B------:R-:W-:Y:S02]  /*3550*/  @P2 FSEL R76, R76, RZ, P0 ;  /* 0x000000ff4c4c2208 */ /* 0x000fe40000000000 */
[----:B------:R-:W-:Y:S01]  /*3560*/  @P2 ISETP.GE.U32.AND P0, PT, R84, RZ, PT ;  /* 0x000000ff5400220c */ /* 0x000fe20003f06070 */
[----:B------:R-:W-:Y:S01]  /*3570*/  @P2 FMUL.FTZ R78, R79, R78 ;  /* 0x0000004e4f4e2220 */ /* 0x000fe20000410000 */
[----:B------:R-:W-:Y:S02]  /*3580*/  @P2 F2FP.BF16.F32.PACK_AB R84, RZ, R76 ;  /* 0x0000004cff54223e */ /* 0x000fe400000010ff */
[----:B------:R-:W2:Y:S01]  /*3590*/  @P2 LDC.64 R164, c[0x0][0x408] ;  /* 0x00010200ffa42b82 */ /* 0x000ea20000000a00 */
[----:B---3--:R-:W-:Y:S01]  /*35a0*/  @P2 FMUL.FTZ R159, R177, R159 ;  /* 0x0000009fb19f2220 */ /* 0x008fe20000410000 */
[----:B------:R-:W-:-:S02]  /*35b0*/  @P2 FSEL R78, R78, RZ, P1 ;  /* 0x000000ff4e4e2208 */ /* 0x000fc40000800000 */
[----:B------:R-:W-:Y:S01]  /*35c0*/  @P2 LOP3.LUT P1, RZ, R85, 0xff0000, RZ, 0xc0, !PT ;  /* 0x00ff000055ff2812 */ /* 0x000fe2000782c0ff */
[----:B------:R-:W-:Y:S01]  /*35d0*/  @P2 FMUL.FTZ R158, R159, R158 ;  /* 0x0000009e9f9e2220 */ /* 0x000fe20000410000 */
[----:B------:R-:W-:Y:S02]  /*35e0*/  @P2 ISETP.GE.U32.AND.EX P0, PT, R85, 0x1000000, PT, P0 ;  /* 0x010000005500280c */ /* 0x000fe40003f06100 */
[----:B------:R-:W3:Y:S01]  /*35f0*/  @P2 LDC.64 R168, c[0x0][0x408] ;  /* 0x00010200ffa82b82 */ /* 0x000ee20000000a00 */
[----:B0-----:R-:W-:Y:S01]  /*3600*/  @P2 FMUL.FTZ R163, R179, R163 ;  /* 0x000000a3b3a32220 */ /* 0x001fe20000410000 */
[----:B------:R-:W-:Y:S02]  /*3610*/  @P2 FSEL R158, R158, RZ, P6 ;  /* 0x000000ff9e9e2208 */ /* 0x000fe40003000000 */
[----:B------:R-:W-:Y:S01]  /*3620*/  @P2 FSEL R166, R166, RZ, P1 ;  /* 0x000000ffa6a62208 */ /* 0x000fe20000800000 */
[----:B------:R-:W-:Y:S01]  /*3630*/  @P2 FMUL.FTZ R162, R163, R162 ;  /* 0x000000a2a3a22220 */ /* 0x000fe20000410000 */
[----:B------:R-:W-:Y:S01]  /*3640*/  @P2 F2FP.BF16.F32.PACK_AB R158, RZ, R158 ;  /* 0x0000009eff9e223e */ /* 0x000fe200000010ff */
[----:B-1----:R-:W-:Y:S01]  /*3650*/  @P2 FMUL.FTZ R161, R178, R161 ;  /* 0x000000a1b2a12220 */ /* 0x002fe20000410000 */
[----:B------:R-:W-:-:S02]  /*3660*/  @P2 F2FP.BF16.F32.PACK_AB R166, RZ, R166 ;  /* 0x000000a6ffa6223e */ /* 0x000fc400000010ff */
[----:B------:R-:W-:Y:S01]  /*3670*/  @P2 FSEL R162, R162, RZ, P4 ;  /* 0x000000ffa2a22208 */ /* 0x000fe20002000000 */
[----:B------:R-:W-:Y:S01]  /*3680*/  @P2 FMUL.FTZ R160, R161, R160 ;  /* 0x000000a0a1a02220 */ /* 0x000fe20000410000 */
[----:B------:R-:W-:Y:S02]  /*3690*/  @P2 F2FP.BF16.F32.PACK_AB R85, RZ, R78 ;  /* 0x0000004eff55223e */ /* 0x000fe400000010ff */
[----:B------:R-:W-:Y:S01]  /*36a0*/  @P2 F2FP.BF16.F32.PACK_AB R162, RZ, R162 ;  /* 0x000000a2ffa2223e */ /* 0x000fe200000010ff */
[----:B--2---:R-:W-:Y:S01]  /*36b0*/  @P2 FMUL.FTZ R165, R180, R165 ;  /* 0x000000a5b4a52220 */ /* 0x004fe20000410000 */
[----:B------:R-:W-:Y:S02]  /*36c0*/  @P2 FSEL R160, R160, RZ, P5 ;  /* 0x000000ffa0a02208 */ /* 0x000fe40002800000 */
[----:B------:R-:W-:Y:S01]  /*36d0*/  @P2 PRMT R72, R84, 0x7610, R72 ;  /* 0x0000761054482816 */ /* 0x000fe20000000048 */
[----:B------:R-:W-:Y:S01]  /*36e0*/  @P2 FMUL.FTZ R164, R165, R164 ;  /* 0x000000a4a5a42220 */ /* 0x000fe20000410000 */
[----:B------:R-:W-:-:S02]  /*36f0*/  @P2 F2FP.BF16.F32.PACK_AB R160, RZ, R160 ;  /* 0x000000a0ffa0223e */ /* 0x000fc400000010ff */
[----:B------:R-:W-:Y:S01]  /*3700*/  @P2 PRMT R73, R158, 0x7610, R73 ;  /* 0x000076109e492816 */ /* 0x000fe20000000049 */
[----:B---3--:R-:W-:Y:S01]  /*3710*/  @P2 FMUL.FTZ R169, R182, R169 ;  /* 0x000000a9b6a92220 */ /* 0x008fe20000410000 */
[----:B------:R-:W-:Y:S02]  /*3720*/  @P2 FSEL R164, R164, RZ, P3 ;  /* 0x000000ffa4a42208 */ /* 0x000fe40001800000 */
[----:B------:R-:W-:Y:S01]  /*3730*/  @P2 PRMT R74, R162, 0x7610, R74 ;  /* 0x00007610a24a2816 */ /* 0x000fe2000000004a */
[----:B------:R-:W-:Y:S01]  /*3740*/  @P2 FMUL.FTZ R168, R169, R168 ;  /* 0x000000a8a9a82220 */ /* 0x000fe20000410000 */
[----:B------:R-:W-:Y:S02]  /*3750*/  @P2 F2FP.BF16.F32.PACK_AB R164, RZ, R164 ;  /* 0x000000a4ffa4223e */ /* 0x000fe400000010ff */
[----:B------:R-:W-:Y:S02]  /*3760*/  @P2 PRMT R75, R166, 0x7610, R75 ;  /* 0x00007610a64b2816 */ /* 0x000fe4000000004b */
[----:B------:R-:W-:-:S02]  /*3770*/  @P2 FSEL R168, R168, RZ, P0 ;  /* 0x000000ffa8a82208 */ /* 0x000fc40000000000 */
[----:B------:R-:W-:Y:S02]  /*3780*/  F2FP.BF16.F32.PACK_AB R76, R176, R175 ;  /* 0x000000afb04c723e */ /* 0x000fe400000010ff */
[----:B------:R-:W-:Y:S02]  /*3790*/  @P2 F2FP.BF16.F32.PACK_AB R168, RZ, R168 ;  /* 0x000000a8ffa8223e */ /* 0x000fe400000010ff */
[----:B------:R-:W-:Y:S02]  /*37a0*/  F2FP.BF16.F32.PACK_AB R78, R180, R179 ;  /* 0x000000b3b44e723e */ /* 0x000fe400000010ff */
[----:B------:R-:W-:Y:S02]  /*37b0*/  F2FP.BF16.F32.PACK_AB R79, R182, R181 ;  /* 0x000000b5b64f723e */ /* 0x000fe400000010ff */
[----:B------:R-:W-:Y:S02]  /*37c0*/  @P2 PRMT R72, R72, 0x5410, R85 ;  /* 0x0000541048482816 */ /* 0x000fe40000000055 */
[----:B------:R-:W-:-:S02]  /*37d0*/  @P2 PRMT R73, R73, 0x5410, R160 ;  /* 0x0000541049492816 */ /* 0x000fc400000000a0 */
[----:B------:R-:W-:Y:S02]  /*37e0*/  @P2 PRMT R74, R74, 0x5410, R164 ;  /* 0x000054104a4a2816 */ /* 0x000fe400000000a4 */
[----:B------:R-:W-:-:S07]  /*37f0*/  @P2 PRMT R75, R75, 0x5410, R168 ;  /* 0x000054104b4b2816 */ /* 0x000fce00000000a8 */
.L_x_633:
[----:B------:R-:W-:Y:S05]  /*3800*/  BSYNC.RECONVERGENT B1 ;  /* 0x0000000000017941 */ /* 0x000fea0003800200 */
.L_x_616:
[----:B------:R-:W-:Y:S01]  /*3810*/  ISETP.NE.U32.AND P0, PT, R173, RZ, PT ;  /* 0x000000ffad00720c */ /* 0x000fe20003f05070 */
[----:B------:R-:W0:Y:S01]  /*3820*/  @P2 LDC.64 R158, c[0x0][0x468] ;  /* 0x00011a00ff9e2b82 */ /* 0x000e220000000a00 */
[----:B------:R-:W-:Y:S01]  /*3830*/  ISETP.NE.U32.AND P1, PT, R152, RZ, PT ;  /* 0x000000ff9800720c */ /* 0x000fe20003f25070 */
[----:B------:R-:W-:Y:S01]  /*3840*/  BSSY.RECONVERGENT B1, `(.L_x_635) ;  /* 0x000019b000017945 */ /* 0x000fe20003800200 */
[----:B------:R-:W-:Y:S02]  /*3850*/  ISETP.NE.AND.EX P0, PT, R174, RZ, PT, P0 ;  /* 0x000000ffae00720c */ /* 0x000fe40003f05300 */
[----:B------:R-:W-:-:S11]  /*3860*/  ISETP.NE.AND.EX P1, PT, R153, RZ, PT, P1 ;  /* 0x000000ff9900720c */ /* 0x000fd60003f25310 */
        /* <DEDUP_REMOVED lines=8> */
[----:B------:R-:W1:Y:S01]  /*38f0*/  @P2 LDC.64 R160, c[0x0][0x408] ;  /* 0x00010200ffa02b82 */ /* 0x000e620000000a00 */
[C---:B------:R-:W-:Y:S02]  /*3900*/  SHF.L.U32 R165, R8.reuse, 0x10, RZ ;  /* 0x0000001008a57819 */ /* 0x040fe400000006ff */
[----:B0-----:R-:W-:Y:S02]  /*3910*/  PRMT R76, R8, 0x7632, R76 ;  /* 0x00007632084c7816 */ /* 0x001fe4000000004c */
[C---:B------:R-:W-:Y:S02]  /*3920*/  SHF.L.U32 R166, R9.reuse, 0x10, RZ ;  /* 0x0000001009a67819 */ /* 0x040fe400000006ff */
[----:B------:R-:W-:Y:S01]  /*3930*/  SHF.L.U32 R168, R10, 0x10, RZ ;  /* 0x000000100aa87819 */ /* 0x000fe200000006ff */
[----:B------:R-:W-:Y:S01]  /*3940*/  IMAD.U32 R164, R76, 0x10000, RZ ;  /* 0x000100004ca47824 */ /* 0x000fe200078e00ff */
[----:B------:R-:W-:Y:S01]  /*3950*/  PRMT R76, R9, 0x7632, R76 ;  /* 0x00007632094c7816 */ /* 0x000fe2000000004c */
[----:B------:R-:W0:Y:S01]  /*3960*/  @P2 LDC.64 R162, c[0x0][0x408] ;  /* 0x00010200ffa22b82 */ /* 0x000e220000000a00 */
[----:B------:R-:W-:Y:S01]  /*3970*/  PRMT R176, R11, 0x7632, R176 ;  /* 0x000076320bb07816 */ /* 0x000fe200000000b0 */
[-CC-:B------:R-:W-:Y:S01]  /*3980*/  @P3 FFMA.FTZ R77, R111, R150.reuse, R151.reuse ;  /* 0x000000966f4d3223 */ /* 0x180fe20000010097 */
[-CC-:B------:R-:W-:Y:S01]  /*3990*/  @P3 FFMA.FTZ R78, R120, R150.reuse, R151.reuse ;  /* 0x00000096784e3223 */ /* 0x180fe20000010097 */
[-C--:B------:R-:W-:Y:S01]  /*39a0*/  @P3 FFMA.FTZ R85, R113, R150.reuse, R151 ;  /* 0x0000009671553223 */ /* 0x080fe20000010097 */
[----:B------:R-:W-:Y:S01]  /*39b0*/  SHF.L.U32 R167, R76, 0x10, RZ ;  /* 0x000000104ca77819 */ /* 0x000fe200000006ff */
[----:B------:R-:W-:Y:S01]  /*39c0*/  @P3 FADD.FTZ R77, R112, -R77 ;  /* 0x8000004d704d3221 */ /* 0x000fe20000010000 */
[----:B------:R-:W-:Y:S01]  /*39d0*/  @P3 FADD.FTZ R79, R119, -R78 ;  /* 0x8000004e774f3221 */ /* 0x000fe20000010000 */
[----:B------:R-:W-:Y:S01]  /*39e0*/  @P3 FADD.FTZ R85, R114, -R85 ;  /* 0x8000005572553221 */ /* 0x000fe20000010000 */
[-C--:B------:R-:W-:Y:S01]  /*39f0*/  @P3 FFMA.FTZ R78, R122, R150.reuse, R151 ;  /* 0x000000967a4e3223 */ /* 0x080fe20000010097 */
[C---:B------:R-:W-:Y:S01]  /*3a00*/  @P3 FFMA.FTZ R165, R94.reuse, R77, R165 ;  /* 0x0000004d5ea53223 */ /* 0x040fe200000100a5 */
[----:B------:R-:W-:Y:S01]  /*3a10*/  @P3 FFMA.FTZ R77, R115, R150, R151 ;  /* 0x00000096734d3223 */ /* 0x000fe20000010097 */
[----:B------:R-:W-:Y:S01]  /*3a20*/  @P3 FFMA.FTZ R166, R94, R85, R166 ;  /* 0x000000555ea63223 */ /* 0x000fe200000100a6 */
[----:B------:R-:W-:Y:S01]  /*3a30*/  @P3 FADD.FTZ R78, R121, -R78 ;  /* 0x8000004e794e3221 */ /* 0x000fe20000010000 */
[----:B------:R-:W2:Y:S01]  /*3a40*/  @P2 LDC.64 R84, c[0x0][0x408] ;  /* 0x00010200ff542b82 */ /* 0x000ea20000000a00 */
[----:B------:R-:W-:Y:S01]  /*3a50*/  @P3 FADD.FTZ R77, R116, -R77 ;  /* 0x8000004d744d3221 */ /* 0x000fe20000010000 */
[C---:B------:R-:W-:Y:S01]  /*3a60*/  @P3 FFMA.FTZ R164, R94.reuse, R79, R164 ;  /* 0x0000004f5ea43223 */ /* 0x040fe200000100a4 */
[----:B------:R-:W-:Y:S01]  /*3a70*/  @P3 FFMA.FTZ R167, R94, R78, R167 ;  /* 0x0000004e5ea73223 */ /* 0x000fe200000100a7 */
[----:B------:R-:W-:Y:S01]  /*3a80*/  PRMT R169, R10, 0x7632, R169 ;  /* 0x000076320aa97816 */ /* 0x000fe200000000a9 */
[----:B------:R-:W-:Y:S01]  /*3a90*/  @P3 FFMA.FTZ R168, R94, R77, R168 ;  /* 0x0000004d5ea83223 */ /* 0x000fe200000100a8 */
[-CC-:B------:R-:W-:Y:S01]  /*3aa0*/  @P3 FFMA.FTZ R174, R128, R150.reuse, R151.reuse ;  /* 0x0000009680ae3223 */ /* 0x180fe20000010097 */
[-CC-:B------:R-:W-:Y:S01]  /*3ab0*/  @P3 FFMA.FTZ R175, R117, R150.reuse, R151.reuse ;  /* 0x0000009675af3223 */ /* 0x180fe20000010097 */
[----:B------:R-:W3:Y:S01]  /*3ac0*/  @P2 LDC.64 R152, c[0x0][0x408] ;  /* 0x00010200ff982b82 */ /* 0x000ee20000000a00 */
[----:B------:R-:W-:Y:S01]  /*3ad0*/  @P3 FFMA.FTZ R178, R130, R150, R151 ;  /* 0x0000009682b23223 */ /* 0x000fe20000010097 */
[----:B------:R-:W-:Y:S01]  /*3ae0*/  SHF.L.U32 R173, R11, 0x10, RZ ;  /* 0x000000100bad7819 */ /* 0x000fe200000006ff */
[----:B------:R-:W-:Y:S01]  /*3af0*/  IMAD.U32 R177, R176, 0x10000, RZ ;  /* 0x00010000b0b17824 */ /* 0x000fe200078e00ff */
[----:B------:R-:W-:Y:S01]  /*3b00*/  SHF.L.U32 R169, R169, 0x10, RZ ;  /* 0x00000010a9a97819 */ /* 0x000fe200000006ff */
[----:B-1----:R-:W-:Y:S01]  /*3b10*/  @P2 FMUL.FTZ R161, R164, R161 ;  /* 0x000000a1a4a12220 */ /* 0x002fe20000410000 */
[----:B------:R-:W-:Y:S01]  /*3b20*/  @P3 FADD.FTZ R174, R123, -R174 ;  /* 0x800000ae7bae3221 */ /* 0x000fe20000010000 */
[----:B------:R-:W-:Y:S01]  /*3b30*/  @P3 FADD.FTZ R176, R118, -R175 ;  /* 0x800000af76b03221 */ /* 0x000fe20000010000 */
[----:B------:R-:W1:Y:S01]  /*3b40*/  @P2 LDC.64 R158, c[0x0][0x408] ;  /* 0x00010200ff9e2b82 */ /* 0x000e620000000a00 */
[----:B------:R-:W-:Y:S01]  /*3b50*/  @P3 FADD.FTZ R178, R129, -R178 ;  /* 0x800000b281b23221 */ /* 0x000fe20000010000 */
[----:B0-----:R-:W-:Y:S01]  /*3b60*/  @P2 FMUL.FTZ R163, R165, R163 ;  /* 0x000000a3a5a32220 */ /* 0x001fe20000410000 */
[----:B------:R-:W-:Y:S01]  /*3b70*/  @P2 FMUL.FTZ R160, R161, R160 ;  /* 0x000000a0a1a02220 */ /* 0x000fe20000410000 */
[C---:B------:R-:W-:Y:S01]  /*3b80*/  @P3 FFMA.FTZ R169, R94.reuse, R174, R169 ;  /* 0x000000ae5ea93223 */ /* 0x040fe200000100a9 */
[C---:B------:R-:W-:Y:S01]  /*3b90*/  @P3 FFMA.FTZ R173, R94.reuse, R176, R173 ;  /* 0x000000b05ead3223 */ /* 0x040fe200000100ad */
[----:B------:R-:W-:Y:S01]  /*3ba0*/  @P3 FFMA.FTZ R177, R94, R178, R177 ;  /* 0x000000b25eb13223 */ /* 0x000fe200000100b1 */
[----:B------:R-:W-:Y:S01]  /*3bb0*/  @P2 FMUL.FTZ R162, R163, R162 ;  /* 0x000000a2a3a22220 */ /* 0x000fe20000410000 */
[----:B------:R-:W0:Y:S01]  /*3bc0*/  @P2 LDC.64 R76, c[0x0][0x408] ;  /* 0x00010200ff4c2b82 */ /* 0x000e220000000a00 */
[----:B--2---:R-:W-:Y:S01]  /*3bd0*/  @P2 FMUL.FTZ R85, R166, R85 ;  /* 0x00000055a6552220 */ /* 0x004fe20000410000 */
[----:B------:R-:W-:-:S02]  /*3be0*/  @P2 LOP3.LUT P4, RZ, R82, 0xff00, RZ, 0xc0, !PT ;  /* 0x0000ff0052ff2812 */ /* 0x000fc4000788c0ff */
[----:B------:R-:W-:Y:S01]  /*3bf0*/  @P2 LOP3.LUT P3, RZ, R82, 0xff, RZ, 0xc0, !PT ;  /* 0x000000ff52ff2812 */ /* 0x000fe2000786c0ff */
[----:B------:R-:W-:Y:S01]  /*3c00*/  @P2 FMUL.FTZ R84, R85, R84 ;  /* 0x0000005455542220 */ /* 0x000fe20000410000 */
[----:B------:R-:W-:Y:S02]  /*3c10*/  @P2 FSEL R160, R160, RZ, P4 ;  /* 0x000000ffa0a02208 */ /* 0x000fe40002000000 */
[----:B------:R-:W2:Y:S01]  /*3c20*/  @P2 LDC.64 R78, c[0x0][0x408] ;  /* 0x00010200ff4e2b82 */ /* 0x000ea20000000a00 */
[----:B---3--:R-:W-:Y:S01]  /*3c30*/  @P2 FMUL.FTZ R153, R167, R153 ;  /* 0x00000099a7992220 */ /* 0x008fe20000410000 */
[----:B------:R-:W-:Y:S02]  /*3c40*/  @P2 FSEL R162, R162, RZ, P3 ;  /* 0x000000ffa2a22208 */ /* 0x000fe40001800000 */
[C---:B------:R-:W-:Y:S01]  /*3c50*/  @P2 LOP3.LUT P4, RZ, R82.reuse, 0xff0000, RZ, 0xc0, !PT ;  /* 0x00ff000052ff2812 */ /* 0x040fe2000788c0ff */
[----:B------:R-:W-:Y:S01]  /*3c60*/  @P2 FMUL.FTZ R152, R153, R152 ;  /* 0x0000009899982220 */ /* 0x000fe20000410000 */
[----:B------:R-:W-:Y:S01]  /*3c70*/  @P2 LOP3.LUT P5, RZ, R82, 0xff000000, RZ, 0xc0, !PT ;  /* 0xff00000052ff2812 */ /* 0x000fe200078ac0ff */
[----:B-1----:R-:W-:Y:S01]  /*3c80*/  @P2 FMUL.FTZ R159, R168, R159 ;  /* 0x0000009fa89f2220 */ /* 0x002fe20000410000 */
[----:B------:R-:W-:-:S02]  /*3c90*/  @P2 LOP3.LUT P3, RZ, R83, 0xff, RZ, 0xc0, !PT ;  /* 0x000000ff53ff2812 */ /* 0x000fc4000786c0ff */
[----:B------:R-:W-:Y:S01]  /*3ca0*/  @P2 FSEL R84, R84, RZ, P4 ;  /* 0x000000ff54542208 */ /* 0x000fe20002000000 */
[----:B------:R-:W-:Y:S01]  /*3cb0*/  @P2 FMUL.FTZ R158, R159, R158 ;  /* 0x0000009e9f9e2220 */ /* 0x000fe20000410000 */
[----:B------:R-:W-:Y:S02]  /*3cc0*/  @P2 FSEL R152, R152, RZ, P5 ;  /* 0x000000ff98982208 */ /* 0x000fe40002800000 */
[----:B------:R-:W-:Y:S01]  /*3cd0*/  @P2 LOP3.LUT P4, RZ, R83, 0xff00, RZ, 0xc0, !PT ;  /* 0x0000ff0053ff2812 */ /* 0x000fe2000788c0ff */
[----:B0-----:R-:W-:Y:S01]  /*3ce0*/  @P2 FMUL.FTZ R77, R169, R77 ;  /* 0x0000004da94d2220 */ /* 0x001fe20000410000 */
[----:B------:R-:W-:Y:S02]  /*3cf0*/  @P2 LOP3.LUT P5, RZ, R83, 0xff0000, RZ, 0xc0, !PT ;  /* 0x00ff000053ff2812 */ /* 0x000fe400078ac0ff */
        /* <DEDUP_REMOVED lines=9> */
[----:B------:R-:W-:Y:S02]  /*3d90*/  @P2 F2FP.BF16.F32.PACK_AB R152, RZ, R152 ;  /* 0x00000098ff98223e */ /* 0x000fe400000010ff */
[----:B------:R-:W-:-:S02]  /*3da0*/  @P2 FSEL R78, R78, RZ, P5 ;  /* 0x000000ff4e4e2208 */ /* 0x000fc40002800000 */
[----:B------:R-:W-:Y:S02]  /*3db0*/  @P2 F2FP.BF16.F32.PACK_AB R85, RZ, R76 ;  /* 0x0000004cff55223e */ /* 0x000fe400000010ff */
[----:B------:R-:W-:Y:S02]  /*3dc0*/  @P2 F2FP.BF16.F32.PACK_AB R153, RZ, R78 ;  /* 0x0000004eff99223e */ /* 0x000fe400000010ff */
[----:B------:R-:W-:Y:S02]  /*3dd0*/  @P2 PRMT R72, R162, 0x7610, R72 ;  /* 0x00007610a2482816 */ /* 0x000fe40000000048 */
[----:B------:R-:W-:Y:S02]  /*3de0*/  @P2 PRMT R73, R84, 0x7610, R73 ;  /* 0x0000761054492816 */ /* 0x000fe40000000049 */
[----:B------:R-:W-:Y:S02]  /*3df0*/  @P2 PRMT R74, R158, 0x7610, R74 ;  /* 0x000076109e4a2816 */ /* 0x000fe4000000004a */
[----:B------:R-:W-:-:S02]  /*3e00*/  F2FP.BF16.F32.PACK_AB R76, R164, R165 ;  /* 0x000000a5a44c723e */ /* 0x000fc400000010ff */
[----:B------:R-:W-:Y:S02]  /*3e10*/  F2FP.BF16.F32.PACK_AB R77, R167, R166 ;  /* 0x000000a6a74d723e */ /* 0x000fe400000010ff */
[----:B------:R-:W-:Y:S02]  /*3e20*/  F2FP.BF16.F32.PACK_AB R78, R169, R168 ;  /* 0x000000a8a94e723e */ /* 0x000fe400000010ff */
[----:B------:R-:W-:Y:S02]  /*3e30*/  @P2 PRMT R72, R72, 0x5410, R160 ;  /* 0x0000541048482816 */ /* 0x000fe400000000a0 */
[----:B------:R-:W-:Y:S02]  /*3e40*/  @P2 PRMT R73, R73, 0x5410, R152 ;  /* 0x0000541049492816 */ /* 0x000fe40000000098 */
[----:B------:R-:W-:Y:S02]  /*3e50*/  F2FP.BF16.F32.PACK_AB R79, R177, R173 ;  /* 0x000000adb14f723e */ /* 0x000fe400000010ff */
[----:B------:R-:W-:-:S02]  /*3e60*/  @P2 PRMT R74, R74, 0x5410, R85 ;  /* 0x000054104a4a2816 */ /* 0x000fc40000000055 */
        /* <DEDUP_REMOVED lines=10> */
.L_x_637:
[----:B------:R-:W-:Y:S01]  /*3f10*/  ISETP.GT.AND P3, PT, R93, RZ, PT ;  /* 0x000000ff5d00720c */ /* 0x000fe20003f64270 */
[----:B------:R-:W1:Y:S01]  /*3f20*/  @P2 LDC.64 R160, c[0x0][0x408] ;  /* 0x00010200ffa02b82 */ /* 0x000e620000000a00 */
[----:B0-----:R-:W-:Y:S01]  /*3f30*/  SHF.L.U32 R85, R8, 0x10, RZ ;  /* 0x0000001008557819 */ /* 0x001fe200000006ff */
[----:B------:R-:W-:Y:S01]  /*3f40*/  IMAD.U32 R168, R10, 0x10000, RZ ;  /* 0x000100000aa87824 */ /* 0x000fe200078e00ff */
[----:B------:R-:W-:Y:S02]  /*3f50*/  PRMT R84, R8, 0x7632, R84 ;  /* 0x0000763208547816 */ /* 0x000fe40000000054 */
[C---:B------:R-:W-:Y:S02]  /*3f60*/  SHF.L.U32 R167, R9.reuse, 0x10, RZ ;  /* 0x0000001009a77819 */ /* 0x040fe400000006ff */
[----:B------:R-:W-:Y:S01]  /*3f70*/  SHF.L.U32 R158, R84, 0x10, RZ ;  /* 0x00000010549e7819 */ /* 0x000fe200000006ff */
[----:B------:R-:W0:Y:S01]  /*3f80*/  @P2 LDC.64 R152, c[0x0][0x408] ;  /* 0x00010200ff982b82 */ /* 0x000e220000000a00 */
[----:B------:R-:W-:-:S02]  /*3f90*/  PRMT R84, R9, 0x7632, R84 ;  /* 0x0000763209547816 */ /* 0x000fc40000000054 */
[----:B------:R-:W-:Y:S01]  /*3fa0*/  PRMT R169, R10, 0x7632, R169 ;  /* 0x000076320aa97816 */ /* 0x000fe200000000a9 */
[-CC-:B------:R-:W-:Y:S01]  /*3fb0*/  @P3 FFMA.FTZ R159, R111, R150.reuse, R151.reuse ;  /* 0x000000966f9f3223 */ /* 0x180fe20000010097 */
[-CC-:B------:R-:W-:Y:S01]  /*3fc0*/  @P3 FFMA.FTZ R162, R120, R150.reuse, R151.reuse ;  /* 0x0000009678a23223 */ /* 0x180fe20000010097 */
[-C--:B------:R-:W-:Y:S01]  /*3fd0*/  @P3 FFMA.FTZ R165, R115, R150.reuse, R151 ;  /* 0x0000009673a53223 */ /* 0x080fe20000010097 */
[----:B------:R-:W-:Y:S01]  /*3fe0*/  SHF.L.U32 R166, R84, 0x10, RZ ;  /* 0x0000001054a67819 */ /* 0x000fe200000006ff */
[----:B------:R-:W-:Y:S01]  /*3ff0*/  @P3 FADD.FTZ R159, R112, -R159 ;  /* 0x8000009f709f3221 */ /* 0x000fe20000010000 */
[----:B------:R-:W-:Y:S01]  /*4000*/  @P3 FADD.FTZ R163, R119, -R162 ;  /* 0x800000a277a33221 */ /* 0x000fe20000010000 */
[-C--:B------:R-:W-:Y:S01]  /*4010*/  @P3 FFMA.FTZ R162, R122, R150.reuse, R151 ;  /* 0x000000967aa23223 */ /* 0x080fe20000010097 */
[----:B------:R-:W-:Y:S01]  /*4020*/  @P3 FADD.FTZ R165, R116, -R165 ;  /* 0x800000a574a53221 */ /* 0x000fe20000010000 */
[C---:B------:R-:W-:Y:S01]  /*4030*/  @P3 FFMA.FTZ R85, R94.reuse, R159, R85 ;  /* 0x0000009f5e553223 */ /* 0x040fe20000010055 */
[----:B------:R-:W-:Y:S01]  /*4040*/  @P3 FFMA.FTZ R159, R113, R150, R151 ;  /* 0x00000096719f3223 */ /* 0x000fe20000010097 */
[----:B------:R-:W-:Y:S01]  /*4050*/  @P3 FFMA.FTZ R158, R94, R163, R158 ;  /* 0x000000a35e9e3223 */ /* 0x000fe2000001009e */
[----:B------:R-:W-:Y:S01]  /*4060*/  @P3 FADD.FTZ R163, R121, -R162 ;  /* 0x800000a279a33221 */ /* 0x000fe20000010000 */
[----:B-1----:R-:W-:Y:S01]  /*4070*/  @P2 FMUL.FTZ R161, R85, R161 ;  /* 0x000000a155a12220 */ /* 0x002fe20000410000 */
[----:B------:R-:W-:Y:S01]  /*4080*/  @P3 FADD.FTZ R159, R114, -R159 ;  /* 0x8000009f729f3221 */ /* 0x000fe20000010000 */
[----:B------:R-:W1:Y:S01]  /*4090*/  @P2 LDC.64 R84, c[0x0][0x408] ;  /* 0x00010200ff542b82 */ /* 0x000e620000000a00 */
[C---:B------:R-:W-:Y:S01]  /*40a0*/  @P3 FFMA.FTZ R168, R94.reuse, R165, R168 ;  /* 0x000000a55ea83223 */ /* 0x040fe200000100a8 */
[----:B------:R-:W-:Y:S01]  /*40b0*/  @P2 FMUL.FTZ R164, R161, R160 ;  /* 0x000000a0a1a42220 */ /* 0x000fe20000410000 */
[C---:B------:R-:W-:Y:S01]  /*40c0*/  @P3 FFMA.FTZ R167, R94.reuse, R159, R167 ;  /* 0x0000009f5ea73223 */ /* 0x040fe200000100a7 */
[----:B------:R-:W-:Y:S01]  /*40d0*/  @P3 FFMA.FTZ R166, R94, R163, R166 ;  /* 0x000000a35ea63223 */ /* 0x000fe200000100a6 */
[-CC-:B------:R-:W-:Y:S01]  /*40e0*/  @P3 FFMA.FTZ R174, R128, R150.reuse, R151.reuse ;  /* 0x0000009680ae3223 */ /* 0x180fe20000010097 */
[----:B0-----:R-:W-:Y:S01]  /*40f0*/  @P2 FMUL.FTZ R153, R158, R153 ;  /* 0x000000999e992220 */ /* 0x001fe20000410000 */
[----:B------:R-:W-:Y:S01]  /*4100*/  @P3 FFMA.FTZ R175, R117, R150, R151 ;  /* 0x0000009675af3223 */ /* 0x000fe20000010097 */
[----:B------:R-:W0:Y:S01]  /*4110*/  @P2 LDC.64 R158, c[0x0][0x408] ;  /* 0x00010200ff9e2b82 */ /* 0x000e220000000a00 */
[----:B------:R-:W-:Y:S01]  /*4120*/  SHF.L.U32 R173, R11, 0x10, RZ ;  /* 0x000000100bad7819 */ /* 0x000fe200000006ff */
[----:B------:R-:W-:Y:S01]  /*4130*/  @P2 FMUL.FTZ R165, R153, R152 ;  /* 0x0000009899a52220 */ /* 0x000fe20000410000 */
[----:B------:R-:W-:Y:S01]  /*4140*/  SHF.L.U32 R169, R169, 0x10, RZ ;  /* 0x00000010a9a97819 */ /* 0x000fe200000006ff */
[----:B------:R-:W-:Y:S01]  /*4150*/  @P3 FADD.FTZ R174, R123, -R174 ;  /* 0x800000ae7bae3221 */ /* 0x000fe20000010000 */
[----:B------:R-:W-:Y:S01]  /*4160*/  @P3 FADD.FTZ R176, R118, -R175 ;  /* 0x800000af76b03221 */ /* 0x000fe20000010000 */
[----:B------:R-:W-:-:S02]  /*4170*/  @P2 LOP3.LUT P4, RZ, R82, 0xff, RZ, 0xc0, !PT ;  /* 0x000000ff52ff2812 */ /* 0x000fc4000788c0ff */
[----:B------:R-:W2:Y:S01]  /*4180*/  @P2 LDC.64 R160, c[0x0][0x408] ;  /* 0x00010200ffa02b82 */ /* 0x000ea20000000a00 */
[----:B------:R-:W-:Y:S01]  /*4190*/  @P2 LOP3.LUT P5, RZ, R82, 0xff00, RZ, 0xc0, !PT ;  /* 0x0000ff0052ff2812 */ /* 0x000fe200078ac0ff */
[C---:B------:R-:W-:Y:S01]  /*41a0*/  @P3 FFMA.FTZ R169, R94.reuse, R174, R169 ;  /* 0x000000ae5ea93223 */ /* 0x040fe200000100a9 */
[----:B------:R-:W-:Y:S01]  /*41b0*/  @P3 FFMA.FTZ R173, R94, R176, R173 ;  /* 0x000000b05ead3223 */ /* 0x000fe200000100ad */
[----:B------:R-:W-:Y:S02]  /*41c0*/  @P2 FSEL R164, R164, RZ, P4 ;  /* 0x000000ffa4a42208 */ /* 0x000fe40002000000 */
[----:B------:R-:W-:Y:S02]  /*41d0*/  @P2 FSEL R165, R165, RZ, P5 ;  /* 0x000000ffa5a52208 */ /* 0x000fe40002800000 */
[----:B------:R-:W3:Y:S01]  /*41e0*/  @P2 LDC.64 R162, c[0x0][0x408] ;  /* 0x00010200ffa22b82 */ /* 0x000ee20000000a00 */
[----:B-1----:R-:W-:Y:S01]  /*41f0*/  @P2 FMUL.FTZ R85, R167, R85 ;  /* 0x00000055a7552220 */ /* 0x002fe20000410000 */
[----:B------:R-:W-:-:S02]  /*4200*/  @P2 LOP3.LUT P6, RZ, R82, 0xff0000, RZ, 0xc0, !PT ;  /* 0x00ff000052ff2812 */ /* 0x000fc400078cc0ff */
[----:B------:R-:W-:Y:S01]  /*4210*/  @P2 LOP3.LUT P4, RZ, R82, 0xff000000, RZ, 0xc0, !PT ;  /* 0xff00000052ff2812 */ /* 0x000fe2000788c0ff */
[----:B------:R-:W-:Y:S01]  /*4220*/  @P2 FMUL.FTZ R84, R85, R84 ;  /* 0x0000005455542220 */ /* 0x000fe20000410000 */
[C---:B------:R-:W-:Y:S02]  /*4230*/  @P2 LOP3.LUT P5, RZ, R83.reuse, 0xff, RZ, 0xc0, !PT ;  /* 0x000000ff53ff2812 */ /* 0x040fe400078ac0ff */
[----:B------:R-:W1:Y:S01]  /*4240*/  @P2 LDC.64 R152, c[0x0][0x408] ;  /* 0x00010200ff982b82 */ /* 0x000e620000000a00 */
[----:B0-----:R-:W-:Y:S01]  /*4250*/  @P2 FMUL.FTZ R159, R166, R159 ;  /* 0x0000009fa69f2220 */ /* 0x001fe20000410000 */
[----:B------:R-:W-:Y:S02]  /*4260*/  @P2 FSEL R84, R84, RZ, P6 ;  /* 0x000000ff54542208 */ /* 0x000fe40003000000 */
[----:B------:R-:W-:Y:S01]  /*4270*/  @P2 LOP3.LUT P6, RZ, R83, 0xff00, RZ, 0xc0, !PT ;  /* 0x0000ff0053ff2812 */ /* 0x000fe200078cc0ff */
[----:B------:R-:W-:Y:S01]  /*4280*/  @P2 FMUL.FTZ R158, R159, R158 ;  /* 0x0000009e9f9e2220 */ /* 0x000fe20000410000 */
[----:B------:R-:W-:Y:S01]  /*4290*/  @P2 F2FP.BF16.F32.PACK_AB R164, RZ, R164 ;  /* 0x000000a4ffa4223e */ /* 0x000fe200000010ff */
[----:B--2---:R-:W-:Y:S01]  /*42a0*/  @P2 FMUL.FTZ R161, R168, R161 ;  /* 0x000000a1a8a12220 */ /* 0x004fe20000410000 */
[----:B------:R-:W-:-:S02]  /*42b0*/  @P2 F2FP.BF16.F32.PACK_AB R84, RZ, R84 ;  /* 0x00000054ff54223e */ /* 0x000fc400000010ff */
[----:B------:R-:W-:Y:S01]  /*42c0*/  @P2 FSEL R158, R158, RZ, P4 ;  /* 0x000000ff9e9e2208 */ /* 0x000fe20002000000 */
[----:B------:R-:W-:Y:S01]  /*42d0*/  @P2 FMUL.FTZ R160, R161, R160 ;  /* 0x000000a0a1a02220 */ /* 0x000fe20000410000 */
[----:B------:R-:W-:Y:S02]  /*42e0*/  @P2 LOP3.LUT P4, RZ, R83, 0xff0000, RZ, 0xc0, !PT ;  /* 0x00ff000053ff2812 */ /* 0x000fe4000788c0ff */
[----:B------:R-:W-:Y:S01]  /*42f0*/  @P2 F2FP.BF16.F32.PACK_AB R165, RZ, R165 ;  /* 0x000000a5ffa5223e */ /* 0x000fe200000010ff */
[----:B---3--:R-:W-:Y:S01]  /*4300*/  @P2 FMUL.FTZ R163, R169, R163 ;  /* 0x000000a3a9a32220 */ /* 0x008fe20000410000 */
[----:B------:R-:W-:Y:S02]  /*4310*/  @P2 FSEL R160, R160, RZ, P5 ;  /* 0x000000ffa0a02208 */ /* 0x000fe40002800000 */
[----:B------:R-:W-:Y:S01]  /*4320*/  @P2 PRMT R72, R164, 0x7610, R72 ;  /* 0x00007610a4482816 */ /* 0x000fe20000000048 */
[----:B------:R-:W-:Y:S01]  /*4330*/  @P2 FMUL.FTZ R162, R163, R162 ;  /* 0x000000a2a3a22220 */ /* 0x000fe20000410000 */
[----:B------:R-:W-:-:S02]  /*4340*/  @P2 F2FP.BF16.F32.PACK_AB R160, RZ, R160 ;  /* 0x000000a0ffa0223e */ /* 0x000fc400000010ff */
[----:B------:R-:W-:Y:S01]  /*4350*/  @P2 F2FP.BF16.F32.PACK_AB R158, RZ, R158 ;  /* 0x0000009eff9e223e */ /* 0x000fe200000010ff */
[----:B-1----:R-:W-:Y:S01]  /*4360*/  @P2 FMUL.FTZ R153, R173, R153 ;  /* 0x00000099ad992220 */ /* 0x002fe20000410000 */
        /* <DEDUP_REMOVED lines=25> */
.L_x_636:
        /* <DEDUP_REMOVED lines=13> */
[----:B------:R-:W-:Y:S01]  /*45d0*/  FADD.FTZ R165, R121, -R162 ;  /* 0x800000a279a57221 */ /* 0x000fe20000010000 */
[-CC-:B------:R-:W-:Y:S01]  /*45e0*/  FFMA.FTZ R175, R117, R150.reuse, R151.reuse ;  /* 0x0000009675af7223 */ /* 0x180fe20000010097 */
[----:B------:R-:W-:Y:S01]  /*45f0*/  FSEL R166, R76, RZ, P3 ;  /* 0x000000ff4ca67208 */ /* 0x000fe20001800000 */
[----:B------:R-:W-:Y:S01]  /*4600*/  FMUL.FTZ R162, R94, R163 ;  /* 0x000000a35ea27220 */ /* 0x000fe20000410000 */
[----:B------:R-:W-:Y:S01]  /*4610*/  FSEL R167, R77, RZ, P3 ;  /* 0x000000ff4da77208 */ /* 0x000fe20001800000 */
[----:B------:R-:W2:Y:S01]  /*4620*/  @P2 LDC.64 R158, c[0x0][0x408] ;  /* 0x00010200ff9e2b82 */ /* 0x000ea20000000a00 */
[-C--:B------:R-:W-:Y:S01]  /*4630*/  FFMA.FTZ R169, R115, R150.reuse, R151 ;  /* 0x0000009673a97223 */ /* 0x080fe20000010097 */
        /* <DEDUP_REMOVED lines=42> */
[----:B------:R-:W-:Y:S02]  /*48e0*/  @P2 F2FP.BF16.F32.PACK_AB R160, RZ, R160 ;  /* 0x000000a0ffa0223e */ /* 0x000fe400000010ff */
[----:B------:R-:W-:Y:S01]  /*48f0*/  @P2 FSEL R78, R78, RZ, P6 ;  /* 0x000000ff4e4e2208 */ /* 0x000fe20003000000 */
[----:B--2---:R-:W-:Y:S01]  /*4900*/  @P2 FMUL.FTZ R153, R162, R153 ;  /* 0x00000099a2992220 */ /* 0x004fe20000410000 */
[----:B------:R-:W-:Y:S02]  /*4910*/  @P2 FSEL R84, R84, RZ, P4 ;  /* 0x000000ff54542208 */ /* 0x000fe40002000000 */
[----:B------:R-:W-:Y:S01]  /*4920*/  @P2 F2FP.BF16.F32.PACK_AB R161, RZ, R161 ;  /* 0x000000a1ffa1223e */ /* 0x000fe200000010ff */
[----:B------:R-:W-:Y:S01]  /*4930*/  @P2 FMUL.FTZ R152, R153, R152 ;  /* 0x0000009899982220 */ /* 0x000fe20000410000 */
[----:B------:R-:W-:Y:S01]  /*4940*/  FADD.FTZ R153, R129, -R76 ;  /* 0x8000004c81997221 */ /* 0x000fe20000010000 */
[----:B------:R-:W-:-:S02]  /*4950*/  @P2 F2FP.BF16.F32.PACK_AB R84, RZ, R84 ;  /* 0x00000054ff54223e */ /* 0x000fc400000010ff */
[----:B------:R-:W-:Y:S01]  /*4960*/  @P2 F2FP.BF16.F32.PACK_AB R158, RZ, R158 ;  /* 0x0000009eff9e223e */ /* 0x000fe200000010ff */
[----:B------:R-:W-:Y:S01]  /*4970*/  FMUL.FTZ R153, R94, R153 ;  /* 0x000000995e997220 */ /* 0x000fe20000410000 */
[----:B------:R-:W-:Y:S02]  /*4980*/  @P2 FSEL R152, R152, RZ, P5 ;  /* 0x000000ff98982208 */ /* 0x000fe40002800000 */
        /* <DEDUP_REMOVED lines=23> */
.L_x_639:
        /* <DEDUP_REMOVED lines=13> */
.L_x_641:
[----:B------:R-:W-:Y:S05]  /*4bd0*/  BSYNC.RECONVERGENT B2 ;  /* 0x0000000000027941 */ /* 0x000fea0003800200 */
.L_x_640:
        /* <DEDUP_REMOVED lines=13> */
.L_x_643:
[----:B------:R-:W-:Y:S05]  /*4cb0*/  BSYNC.RECONVERGENT B2 ;  /* 0x0000000000027941 */ /* 0x000fea0003800200 */
.L_x_642:
        /* <DEDUP_REMOVED lines=13> */
.L_x_645:
[----:B------:R-:W-:Y:S05]  /*4d90*/  BSYNC.RECONVERGENT B2 ;  /* 0x0000000000027941 */ /* 0x000fea0003800200 */
.L_x_644:
        /* <DEDUP_REMOVED lines=13> */
.L_x_647:
[----:B------:R-:W-:Y:S05]  /*4e70*/  BSYNC.RECONVERGENT B2 ;  /* 0x0000000000027941 */ /* 0x000fea0003800200 */
.L_x_646:
        /* <DEDUP_REMOVED lines=13> */
.L_x_649:
[----:B------:R-:W-:Y:S05]  /*4f50*/  BSYNC.RECONVERGENT B2 ;  /* 0x0000000000027941 */ /* 0x000fea0003800200 */
.L_x_648:
        /* <DEDUP_REMOVED lines=13> */
.L_x_651:
[----:B------:R-:W-:Y:S05]  /*5030*/  BSYNC.RECONVERGENT B2 ;  /* 0x0000000000027941 */ /* 0x000fea0003800200 */
.L_x_650:
        /* <DEDUP_REMOVED lines=13> */
.L_x_653:
[----:B------:R-:W-:Y:S05]  /*5110*/  BSYNC.RECONVERGENT B2 ;  /* 0x0000000000027941 */ /* 0x000fea0003800200 */
.L_x_652:
        /* <DEDUP_REMOVED lines=13> */
.L_x_638:
[----:B------:R-:W-:Y:S05]  /*51f0*/  BSYNC.RECONVERGENT B1 ;  /* 0x0000000000017941 */ /* 0x000fea0003800200 */
.L_x_635:
[----:B------:R-:W1:Y:S01]  /*5200*/  @P0 LDC.64 R82, c[0x0][0x478] ;  /* 0x00011e00ff520b82 */ /* 0x000e620000000a00 */
[----:B------:R-:W-:Y:S01]  /*5210*/  @P0 IADD3 R153, PT, PT, R149, 0x20, RZ ;  /* 0x0000002095990810 */ /* 0x000fe20007ffe0ff */
[----:B0-----:R-:W-:Y:S01]  /*5220*/  @P2 VIADD R159, R148, 0x20 ;  /* 0x00000020949f2836 */ /* 0x001fe20000000000 */
[----:B------:R-:W-:Y:S05]  /*5230*/  BSSY.RECONVERGENT B1, `(.L_x_654) ;  /* 0x000019a000017945 */ /* 0x000fea0003800200 */
[----:B------:R-:W0:Y:S01]  /*5240*/  @P2 LDC.64 R84, c[0x0][0x468] ;  /* 0x00011a00ff542b82 */ /* 0x000e220000000a00 */
[----:B-1----:R-:W-:-:S05]  /*5250*/  @P0 IMAD.WIDE.U32 R82, R153, 0x10, R82 ;  /* 0x0000001099520825 */ /* 0x002fca00078e0052 */
[----:B------:R1:W-:Y:S01]  /*5260*/  @P0 STG.E.128 desc[UR6][R82.64], R76 ;  /* 0x0000004c52000986 */ /* 0x0003e2000c101d06 */
[----:B0-----:R-:W-:-:S05]  /*5270*/  @P2 IMAD.WIDE.U32 R84, R159, 0x10, R84 ;  /* 0x000000109f542825 */ /* 0x001fca00078e0054 */
[----:B------:R1:W-:Y:S01]  /*5280*/  @P2 STG.E.128 desc[UR6][R84.64], R72 ;  /* 0x0000004854002986 */ /* 0x0003e2000c101d06 */
[----:B------:R-:W-:Y:S05]  /*5290*/  @!P1 BRA `(.L_x_655) ;  /* 0x0000000c00109947 */ /* 0x000fea0003800000 */
[----:B------:R-:W-:Y:S05]  /*52a0*/  @!P0 BRA `(.L_x_656) ;  /* 0x0000000400908947 */ /* 0x000fea0003800000 */
[----:B------:R-:W-:Y:S01]  /*52b0*/  ISETP.GT.AND P1, PT, R93, RZ, PT ;  /* 0x000000ff5d00720c */ /* 0x000fe20003f24270 */
[----:B------:R-:W0:Y:S01]  /*52c0*/  @P2 LDC.64 R152, c[0x0][0x408] ;  /* 0x00010200ff982b82 */ /* 0x000e220000000a00 */
[C---:B-1----:R-:W-:Y:S02]  /*52d0*/  PRMT R84, R4.reuse, 0x7632, R84 ;  /* 0x0000763204547816 */ /* 0x042fe40000000054 */
[----:B------:R-:W-:Y:S02]  /*52e0*/  SHF.L.U32 R93, R4, 0x10, RZ ;  /* 0x00000010045d7819 */ /* 0x000fe400000006ff */
[----:B------:R-:W-:Y:S01]  /*52f0*/  PRMT R158, R5, 0x7632, R158 ;  /* 0x00007632059e7816 */ /* 0x000fe2000000009e */
[----:B------:R-:W-:Y:S01]  /*5300*/  IMAD.U32 R159, R84, 0x10000, RZ ;  /* 0x00010000549f7824 */ /* 0x000fe200078e00ff */
[----:B------:R-:W-:Y:S02]  /*5310*/  SHF.L.U32 R162, R6, 0x10, RZ ;  /* 0x0000001006a27819 */ /* 0x000fe400000006ff */
[----:B------:R-:W-:-:S02]  /*5320*/  SHF.L.U32 R161, R158, 0x10, RZ ;  /* 0x000000109ea17819 */ /* 0x000fc400000006ff */
[----:B------:R-:W-:Y:S01]  /*5330*/  PRMT R158, R6, 0x7632, R158 ;  /* 0x00007632069e7816 */ /* 0x000fe2000000009e */
[-CC-:B------:R-:W-:Y:S01]  /*5340*/  @P1 FFMA.FTZ R78, R146, R150.reuse, R151.reuse ;  /* 0x00000096924e1223 */ /* 0x180fe20000010097 */
[----:B------:R-:W-:Y:S01]  /*5350*/  @P1 SHF.L.U32 R83, R156, 0x10, RZ ;  /* 0x000000109c531819 */ /* 0x000fe200000006ff */
[-CC-:B------:R-:W-:Y:S01]  /*5360*/  @P1 FFMA.FTZ R77, R131, R150.reuse, R151.reuse ;  /* 0x00000096834d1223 */ /* 0x180fe20000010097 */
[----:B------:R-:W-:Y:S01]  /*5370*/  @!P1 PRMT R76, R7, 0x7632, R76 ;  /* 0x00007632074c9816 */ /* 0x000fe2000000004c */
[----:B------:R-:W-:Y:S01]  /*5380*/  @P1 FADD.FTZ R79, R145, -R78 ;  /* 0x8000004e914f1221 */ /* 0x000fe20000010000 */
[-CC-:B------:R-:W-:Y:S01]  /*5390*/  @P1 FFMA.FTZ R154, R140, R150.reuse, R151.reuse ;  /* 0x000000968c9a1223 */ /* 0x180fe20000010097 */
[-C--:B------:R-:W-:Y:S01]  /*53a0*/  @P1 FFMA.FTZ R85, R133, R150.reuse, R151 ;  /* 0x0000009685551223 */ /* 0x080fe20000010097 */
[----:B------:R-:W-:Y:S01]  /*53b0*/  @!P1 SHF.L.U32 R167, R76, 0x10, RZ ;  /* 0x000000104ca79819 */ /* 0x000fe200000006ff */
[----:B------:R-:W-:Y:S01]  /*53c0*/  @P1 FFMA.FTZ R167, R94, R79, R83 ;  /* 0x0000004f5ea71223 */ /* 0x000fe20000010053 */
[----:B------:R-:W-:Y:S01]  /*53d0*/  @P1 FADD.FTZ R76, R132, -R77 ;  /* 0x8000004d844c1221 */ /* 0x000fe20000010000 */
[----:B------:R-:W1:Y:S01]  /*53e0*/  @P2 LDC.64 R82, c[0x0][0x408] ;  /* 0x00010200ff522b82 */ /* 0x000e620000000a00 */
[----:B------:R-:W-:Y:S01]  /*53f0*/  SHF.L.U32 R156, R5, 0x10, RZ ;  /* 0x00000010059c7819 */ /* 0x000fe200000006ff */
[----:B------:R-:W-:Y:S01]  /*5400*/  @P1 FADD.FTZ R154, R139, -R154 ;  /* 0x8000009a8b9a1221 */ /* 0x000fe20000010000 */
[----:B------:R-:W-:Y:S01]  /*5410*/  @P1 FADD.FTZ R155, R134, -R85 ;  /* 0x80000055869b1221 */ /* 0x000fe20000010000 */
[-CC-:B------:R-:W-:Y:S01]  /*5420*/  @P1 FFMA.FTZ R160, R142, R150.reuse, R151.reuse ;  /* 0x000000968ea01223 */ /* 0x180fe20000010097 */
[-CC-:B------:R-:W-:Y:S01]  /*5430*/  @P1 FFMA.FTZ R163, R135, R150.reuse, R151.reuse ;  /* 0x0000009687a31223 */ /* 0x180fe20000010097 */
[-CC-:B------:R-:W-:Y:S01]  /*5440*/  @P1 FFMA.FTZ R164, R144, R150.reuse, R151.reuse ;  /* 0x0000009690a41223 */ /* 0x180fe20000010097 */
[----:B------:R-:W-:Y:S01]  /*5450*/  @P1 FFMA.FTZ R165, R137, R150, R151 ;  /* 0x0000009689a51223 */ /* 0x000fe20000010097 */
[----:B------:R-:W2:Y:S01]  /*5460*/  @P2 LDC.64 R78, c[0x0][0x408] ;  /* 0x00010200ff4e2b82 */ /* 0x000ea20000000a00 */
[C---:B------:R-:W-:Y:S01]  /*5470*/  @P1 FFMA.FTZ R93, R94.reuse, R76, R93 ;  /* 0x0000004c5e5d1223 */ /* 0x040fe2000001005d */
[C---:B------:R-:W-:Y:S01]  /*5480*/  @P1 FFMA.FTZ R159, R94.reuse, R154, R159 ;  /* 0x0000009a5e9f1223 */ /* 0x040fe2000001009f */
[----:B------:R-:W-:Y:S01]  /*5490*/  @P1 FFMA.FTZ R156, R94, R155, R156 ;  /* 0x0000009b5e9c1223 */ /* 0x000fe2000001009c */
[----:B------:R-:W-:Y:S01]  /*54a0*/  @P1 FADD.FTZ R160, R141, -R160 ;  /* 0x800000a08da01221 */ /* 0x000fe20000010000 */
[----:B------:R-:W-:Y:S01]  /*54b0*/  @P1 FADD.FTZ R163, R136, -R163 ;  /* 0x800000a388a31221 */ /* 0x000fe20000010000 */
[----:B------:R-:W-:Y:S01]  /*54c0*/  @P1 FADD.FTZ R164, R143, -R164 ;  /* 0x800000a48fa41221 */ /* 0x000fe20000010000 */
[----:B------:R-:W-:Y:S01]  /*54d0*/  @P1 FADD.FTZ R165, R138, -R165 ;  /* 0x800000a58aa51221 */ /* 0x000fe20000010000 */
[----:B------:R-:W3:Y:S01]  /*54e0*/  @P2 LDC.64 R84, c[0x0][0x408] ;  /* 0x00010200ff542b82 */ /* 0x000ee20000000a00 */
[C---:B------:R-:W-:Y:S01]  /*54f0*/  @P1 FFMA.FTZ R161, R94.reuse, R160, R161 ;  /* 0x000000a05ea11223 */ /* 0x040fe200000100a1 */
[----:B------:R-:W-:Y:S01]  /*5500*/  @P1 FFMA.FTZ R162, R94, R163, R162 ;  /* 0x000000a35ea21223 */ /* 0x000fe200000100a2 */
[----:B------:R-:W-:Y:S01]  /*5510*/  SHF.L.U32 R160, R7, 0x10, RZ ;  /* 0x0000001007a07819 */ /* 0x000fe200000006ff */
[----:B0-----:R-:W-:Y:S01]  /*5520*/  @P2 FMUL.FTZ R153, R93, R153 ;  /* 0x000000995d992220 */ /* 0x001fe20000410000 */
[----:B------:R-:W-:-:S02]  /*5530*/  SHF.L.U32 R163, R158, 0x10, RZ ;  /* 0x000000109ea37819 */ /* 0x000fc400000006ff */
[----:B------:R-:W-:Y:S01]  /*5540*/  @P2 LOP3.LUT P3, RZ, R80, 0xff00, RZ, 0xc0, !PT ;  /* 0x0000ff0050ff2812 */ /* 0x000fe2000786c0ff */
[----:B------:R-:W0:Y:S01]  /*5550*/  @P2 LDC.64 R76, c[0x0][0x408] ;  /* 0x00010200ff4c2b82 */ /* 0x000e220000000a00 */
[----:B-1----:R-:W-:Y:S01]  /*5560*/  @P2 FMUL.FTZ R83, R159, R83 ;  /* 0x000000539f532220 */ /* 0x002fe20000410000 */
[C---:B------:R-:W-:Y:S01]  /*5570*/  @P1 FFMA.FTZ R163, R94.reuse, R164, R163 ;  /* 0x000000a45ea31223 */ /* 0x040fe200000100a3 */
[----:B------:R-:W-:Y:S01]  /*5580*/  @P1 FFMA.FTZ R160, R94, R165, R160 ;  /* 0x000000a55ea01223 */ /* 0x000fe200000100a0 */
[----:B------:R-:W-:Y:S01]  /*5590*/  @P2 FMUL.FTZ R152, R153, R152 ;  /* 0x0000009899982220 */ /* 0x000fe20000410000 */
[----:B------:R-:W-:Y:S01]  /*55a0*/  @P2 FMUL.FTZ R82, R83, R82 ;  /* 0x0000005253522220 */ /* 0x000fe20000410000 */
[----:B------:R-:W-:Y:S02]  /*55b0*/  @P2 LOP3.LUT P1, RZ, R80, 0xff, RZ, 0xc0, !PT ;  /* 0x000000ff50ff2812 */ /* 0x000fe4000782c0ff */
        /* <DEDUP_REMOVED lines=51> */
.L_x_656:
[----:B------:R-:W-:Y:S01]  /*58f0*/  ISETP.GT.AND P1, PT, R93, RZ, PT ;  /* 0x000000ff5d00720c */ /* 0x000fe20003f24270 */
[----:B------:R-:W0:Y:S01]  /*5900*/  @P2 LDC.64 R158, c[0x0][0x408] ;  /* 0x00010200ff9e2b82 */ /* 0x000e220000000a00 */
[----:B-1----:R-:W-:Y:S01]  /*5910*/  SHF.L.U32 R83, R4, 0x10, RZ ;  /* 0x0000001004537819 */ /* 0x002fe200000006ff */
[----:B------:R-:W-:Y:S01]  /*5920*/  IMAD.U32 R155, R155, 0x10000, RZ ;  /* 0x000100009b9b7824 */ /* 0x000fe200078e00ff */
[----:B------:R-:W-:Y:S01]  /*5930*/  SHF.L.U32 R161, R5, 0x10, RZ ;  /* 0x0000001005a17819 */ /* 0x000fe200000006ff */
[C---:B------:R-:W-:Y:S01]  /*5940*/  IMAD.U32 R162, R6.reuse, 0x10000, RZ ;  /* 0x0001000006a27824 */ /* 0x040fe200078e00ff */
[----:B------:R-:W-:Y:S02]  /*5950*/  PRMT R163, R6, 0x7632, R163 ;  /* 0x0000763206a37816 */ /* 0x000fe400000000a3 */
[----:B------:R-:W-:Y:S01]  /*5960*/  SHF.L.U32 R164, R7, 0x10, RZ ;  /* 0x0000001007a47819 */ /* 0x000fe200000006ff */
[----:B------:R-:W1:Y:S01]  /*5970*/  @P2 LDC.64 R152, c[0x0][0x408] ;  /* 0x00010200ff982b82 */ /* 0x000e620000000a00 */
[----:B------:R-:W-:-:S02]  /*5980*/  SHF.L.U32 R163, R163, 0x10, RZ ;  /* 0x00000010a3a37819 */ /* 0x000fc400000006ff */
[----:B------:R-:W-:Y:S01]  /*5990*/  @P2 LOP3.LUT P3, RZ, R80, 0xff, RZ, 0xc0, !PT ;  /* 0x000000ff50ff2812 */ /* 0x000fe2000786c0ff */
[-CC-:B------:R-:W-:Y:S01]  /*59a0*/  @P1 FFMA.FTZ R93, R131, R150.reuse, R151.reuse ;  /* 0x00000096835d1223 */ /* 0x180fe20000010097 */
[-CC-:B------:R-:W-:Y:S01]  /*59b0*/  @P1 FFMA.FTZ R84, R140, R150.reuse, R151.reuse ;  /* 0x000000968c541223 */ /* 0x180fe20000010097 */
[----:B------:R-:W-:Y:S01]  /*59c0*/  @P1 SHF.L.U32 R85, R154, 0x10, RZ ;  /* 0x000000109a551819 */ /* 0x000fe200000006ff */
[----:B------:R-:W-:Y:S01]  /*59d0*/  @P1 FFMA.FTZ R154, R142, R150, R151 ;  /* 0x000000968e9a1223 */ /* 0x000fe20000010097 */
[----:B------:R-:W-:Y:S01]  /*59e0*/  @P1 FADD.FTZ R93, R132, -R93 ;  /* 0x8000005d845d1221 */ /* 0x000fe20000010000 */
[----:B------:R-:W-:Y:S01]  /*59f0*/  @P1 FADD.FTZ R84, R139, -R84 ;  /* 0x800000548b541221 */ /* 0x000fe20000010000 */
[----:B------:R-:W-:Y:S01]  /*5a00*/  @!P1 PRMT R82, R5, 0x7632, R82 ;  /* 0x0000763205529816 */ /* 0x000fe20000000052 */
[----:B------:R-:W-:Y:S01]  /*5a10*/  @P1 FADD.FTZ R154, R141, -R154 ;  /* 0x8000009a8d9a1221 */ /* 0x000fe20000010000 */
[C---:B------:R-:W-:Y:S01]  /*5a20*/  @P1 FFMA.FTZ R83, R94.reuse, R93, R83 ;  /* 0x0000005d5e531223 */ /* 0x040fe20000010053 */
[----:B------:R-:W-:Y:S01]  /*5a30*/  @P1 FFMA.FTZ R155, R94, R84, R155 ;  /* 0x000000545e9b1223 */ /* 0x000fe2000001009b */
[----:B------:R-:W-:Y:S01]  /*5a40*/  @!P1 SHF.L.U32 R160, R82, 0x10, RZ ;  /* 0x0000001052a09819 */ /* 0x000fe200000006ff */
[----:B------:R-:W-:Y:S01]  /*5a50*/  @P1 FFMA.FTZ R160, R94, R154, R85 ;  /* 0x0000009a5ea01223 */ /* 0x000fe20000010055 */
[----:B0-----:R-:W-:Y:S01]  /*5a60*/  @P2 FMUL.FTZ R159, R83, R159 ;  /* 0x0000009f539f2220 */ /* 0x001fe20000410000 */
[-CC-:B------:R-:W-:Y:S01]  /*5a70*/  @P1 FFMA.FTZ R83, R133, R150.reuse, R151.reuse ;  /* 0x0000009685531223 */ /* 0x180fe20000010097 */
[-CC-:B------:R-:W-:Y:S01]  /*5a80*/  @P1 FFMA.FTZ R85, R135, R150.reuse, R151.reuse ;  /* 0x0000009687551223 */ /* 0x180fe20000010097 */
[-CC-:B------:R-:W-:Y:S01]  /*5a90*/  @P1 FFMA.FTZ R166, R144, R150.reuse, R151.reuse ;  /* 0x0000009690a61223 */ /* 0x180fe20000010097 */
[----:B------:R-:W-:Y:S01]  /*5aa0*/  @P1 FFMA.FTZ R165, R137, R150, R151 ;  /* 0x0000009689a51223 */ /* 0x000fe20000010097 */
[----:B------:R-:W-:Y:S01]  /*5ab0*/  @P1 FADD.FTZ R93, R134, -R83 ;  /* 0x80000053865d1221 */ /* 0x000fe20000010000 */
[----:B------:R-:W-:Y:S01]  /*5ac0*/  @P2 LOP3.LUT P4, RZ, R80, 0xff00, RZ, 0xc0, !PT ;  /* 0x0000ff0050ff2812 */ /* 0x000fe2000788c0ff */
[----:B------:R-:W0:Y:S01]  /*5ad0*/  @P2 LDC.64 R82, c[0x0][0x408] ;  /* 0x00010200ff522b82 */ /* 0x000e220000000a00 */
[----:B-1----:R-:W-:Y:S01]  /*5ae0*/  @P2 FMUL.FTZ R153, R155, R153 ;  /* 0x000000999b992220 */ /* 0x002fe20000410000 */
[----:B------:R-:W-:Y:S01]  /*5af0*/  @P1 FADD.FTZ R155, R136, -R85 ;  /* 0x80000055889b1221 */ /* 0x000fe20000010000 */
[C---:B------:R-:W-:Y:S01]  /*5b00*/  @P1 FFMA.FTZ R161, R94.reuse, R93, R161 ;  /* 0x0000005d5ea11223 */ /* 0x040fe200000100a1 */
[----:B------:R-:W-:Y:S01]  /*5b10*/  @P2 FMUL.FTZ R93, R159, R158 ;  /* 0x0000009e9f5d2220 */ /* 0x000fe20000410000 */
[----:B------:R-:W-:Y:S01]  /*5b20*/  @P2 FMUL.FTZ R156, R153, R152 ;  /* 0x00000098999c2220 */ /* 0x000fe20000410000 */
[----:B------:R-:W-:Y:S01]  /*5b30*/  @P1 FFMA.FTZ R162, R94, R155, R162 ;  /* 0x0000009b5ea21223 */ /* 0x000fe200000100a2 */
[----:B------:R-:W-:Y:S01]  /*5b40*/  @P1 FADD.FTZ R166, R143, -R166 ;  /* 0x800000a68fa61221 */ /* 0x000fe20000010000 */
[----:B------:R-:W1:Y:S01]  /*5b50*/  @P2 LDC.64 R152, c[0x0][0x408] ;  /* 0x00010200ff982b82 */ /* 0x000e620000000a00 */
[----:B------:R-:W-:Y:S01]  /*5b60*/  @P1 FADD.FTZ R165, R138, -R165 ;  /* 0x800000a58aa51221 */ /* 0x000fe20000010000 */
[----:B------:R-:W-:Y:S01]  /*5b70*/  @P2 FSEL R93, R93, RZ, P3 ;  /* 0x000000ff5d5d2208 */ /* 0x000fe20001800000 */
[----:B------:R-:W-:Y:S01]  /*5b80*/  @P1 FFMA.FTZ R163, R94, R166, R163 ;  /* 0x000000a65ea31223 */ /* 0x000fe200000100a3 */
[----:B------:R-:W-:Y:S01]  /*5b90*/  @P2 FSEL R156, R156, RZ, P4 ;  /* 0x000000ff9c9c2208 */ /* 0x000fe20002000000 */
[----:B------:R-:W-:Y:S01]  /*5ba0*/  @P1 FFMA.FTZ R164, R94, R165, R164 ;  /* 0x000000a55ea41223 */ /* 0x000fe200000100a4 */
[----:B------:R-:W-:-:S02]  /*5bb0*/  @P2 LOP3.LUT P3, RZ, R80, 0xff0000, RZ, 0xc0, !PT ;  /* 0x00ff000050ff2812 */ /* 0x000fc4000786c0ff */
[----:B------:R-:W2:Y:S01]  /*5bc0*/  @P2 LDC.64 R84, c[0x0][0x408] ;  /* 0x00010200ff542b82 */ /* 0x000ea20000000a00 */
[C---:B------:R-:W-:Y:S02]  /*5bd0*/  @P2 LOP3.LUT P4, RZ, R81.reuse, 0xff, RZ, 0xc0, !PT ;  /* 0x000000ff51ff2812 */ /* 0x040fe4000788c0ff */
[C---:B------:R-:W-:Y:S02]  /*5be0*/  @P2 LOP3.LUT P5, RZ, R81.reuse, 0xff00, RZ, 0xc0, !PT ;  /* 0x0000ff0051ff2812 */ /* 0x040fe400078ac0ff */
        /* <DEDUP_REMOVED lines=17> */
[----:B------:R-:W-:-:S02]  /*5d00*/  @P2 PRMT R73, R82, 0x7610, R73 ;  /* 0x0000761052492816 */ /* 0x000fc40000000049 */
[----:B------:R-:W-:Y:S01]  /*5d10*/  @P2 F2FP.BF16.F32.PACK_AB R152, RZ, R152 ;  /* 0x00000098ff98223e */ /* 0x000fe200000010ff */
[----:B---3--:R-:W-:Y:S01]  /*5d20*/  @P2 FMUL.FTZ R159, R163, R159 ;  /* 0x0000009fa39f2220 */ /* 0x008fe20000410000 */
[----:B------:R-:W-:Y:S02]  /*5d30*/  @P2 FSEL R84, R84, RZ, P3 ;  /* 0x000000ff54542208 */ /* 0x000fe40001800000 */
[----:B------:R-:W-:Y:S01]  /*5d40*/  @P2 PRMT R74, R152, 0x7610, R74 ;  /* 0x00007610984a2816 */ /* 0x000fe2000000004a */
[----:B------:R-:W-:Y:S01]  /*5d50*/  @P2 FMUL.FTZ R158, R159, R158 ;  /* 0x0000009e9f9e2220 */ /* 0x000fe20000410000 */
[----:B------:R-:W-:Y:S01]  /*5d60*/  @P2 F2FP.BF16.F32.PACK_AB R84, RZ, R84 ;  /* 0x00000054ff54223e */ /* 0x000fe200000010ff */
[----:B0-----:R-:W-:-:S03]  /*5d70*/  @P2 FMUL.FTZ R155, R164, R155 ;  /* 0x0000009ba49b2220 */ /* 0x001fc60000410000 */
        /* <DEDUP_REMOVED lines=22> */
.L_x_655:
[----:B------:R-:W-:Y:S05]  /*5ee0*/  @!P0 BRA `(.L_x_658) ;  /* 0x00000004007c8947 */ /* 0x000fea0003800000 */
[----:B------:R-:W0:Y:S01]  /*5ef0*/  @P2 LDC.64 R152, c[0x0][0x408] ;  /* 0x00010200ff982b82 */ /* 0x000e220000000a00 */
[----:B------:R-:W-:Y:S01]  /*5f00*/  ISETP.GT.AND P1, PT, R93, RZ, PT ;  /* 0x000000ff5d00720c */ /* 0x000fe20003f24270 */
        /* <DEDUP_REMOVED lines=8> */
[----:B------:R-:W2:Y:S01]  /*5f90*/  @P2 LDC.64 R154, c[0x0][0x408] ;  /* 0x00010200ff9a2b82 */ /* 0x000ea20000000a00 */
[----:B------:R-:W-:Y:S01]  /*5fa0*/  FADD.FTZ R93, R132, -R93 ;  /* 0x8000005d845d7221 */ /* 0x000fe20000010000 */
[----:B------:R-:W-:Y:S01]  /*5fb0*/  FADD.FTZ R159, R139, -R156 ;  /* 0x8000009c8b9f7221 */ /* 0x000fe20000010000 */
[----:B------:R-:W-:Y:S01]  /*5fc0*/  FADD.FTZ R161, R134, -R161 ;  /* 0x800000a186a17221 */ /* 0x000fe20000010000 */
[----:B------:R-:W-:Y:S01]  /*5fd0*/  FADD.FTZ R165, R136, -R165 ;  /* 0x800000a588a57221 */ /* 0x000fe20000010000 */
[C---:B------:R-:W-:Y:S01]  /*5fe0*/  FMUL.FTZ R93, R94.reuse, R93 ;  /* 0x0000005d5e5d7220 */ /* 0x040fe20000410000 */
[C---:B------:R-:W-:Y:S01]  /*5ff0*/  FMUL.FTZ R156, R94.reuse, R159 ;  /* 0x0000009f5e9c7220 */ /* 0x040fe20000410000 */
[----:B------:R-:W-:Y:S01]  /*6000*/  FADD.FTZ R173, R145, -R162 ;  /* 0x800000a291ad7221 */ /* 0x000fe20000010000 */
[----:B------:R-:W3:Y:S01]  /*6010*/  @P2 LDC.64 R150, c[0x0][0x408] ;  /* 0x00010200ff962b82 */ /* 0x000ee20000000a00 */
[----:B------:R-:W-:Y:S01]  /*6020*/  FADD.FTZ R163, R141, -R158 ;  /* 0x8000009e8da37221 */ /* 0x000fe20000010000 */
[----:B------:R-:W-:Y:S01]  /*6030*/  FSEL R162, R93, RZ, P1 ;  /* 0x000000ff5da27208 */ /* 0x000fe20000800000 */
[----:B------:R-:W-:Y:S01]  /*6040*/  FMUL.FTZ R93, R94, R161 ;  /* 0x000000a15e5d7220 */ /* 0x000fe20000410000 */
[----:B------:R-:W-:Y:S01]  /*6050*/  FADD.FTZ R167, R143, -R160 ;  /* 0x800000a08fa77221 */ /* 0x000fe20000010000 */
[----:B------:R-:W-:Y:S01]  /*6060*/  FADD.FTZ R169, R138, -R169 ;  /* 0x800000a98aa97221 */ /* 0x000fe20000010000 */
[----:B------:R-:W-:Y:S01]  /*6070*/  FMUL.FTZ R159, R94, R165 ;  /* 0x000000a55e9f7220 */ /* 0x000fe20000410000 */
[----:B------:R-:W-:Y:S01]  /*6080*/  FSEL R156, R156, RZ, P1 ;  /* 0x000000ff9c9c7208 */ /* 0x000fe20000800000 */
[----:B-1----:R-:W1:Y:S01]  /*6090*/  @P2 LDC.64 R78, c[0x0][0x408] ;  /* 0x00010200ff4e2b82 */ /* 0x002e620000000a00 */
[C---:B------:R-:W-:Y:S01]  /*60a0*/  FMUL.FTZ R158, R94.reuse, R163 ;  /* 0x000000a35e9e7220 */ /* 0x040fe20000410000 */
[C---:B------:R-:W-:Y:S01]  /*60b0*/  FMUL.FTZ R160, R94.reuse, R167 ;  /* 0x000000a75ea07220 */ /* 0x040fe20000410000 */
[----:B------:R-:W-:Y:S01]  /*60c0*/  FMUL.FTZ R161, R94, R169 ;  /* 0x000000a95ea17220 */ /* 0x000fe20000410000 */
[----:B------:R-:W-:Y:S01]  /*60d0*/  FSEL R164, R93, RZ, P1 ;  /* 0x000000ff5da47208 */ /* 0x000fe20000800000 */
[----:B0-----:R-:W-:Y:S01]  /*60e0*/  @P2 FMUL.FTZ R153, R156, R153 ;  /* 0x000000999c992220 */ /* 0x001fe20000410000 */
[----:B------:R-:W-:Y:S01]  /*60f0*/  FSEL R166, R159, RZ, P1 ;  /* 0x000000ff9fa67208 */ /* 0x000fe20000800000 */
[----:B------:R-:W-:Y:S01]  /*6100*/  FMUL.FTZ R94, R94, R173 ;  /* 0x000000ad5e5e7220 */ /* 0x000fe20000410000 */
[----:B------:R-:W0:Y:S01]  /*6110*/  @P2 LDC.64 R84, c[0x0][0x408] ;  /* 0x00010200ff542b82 */ /* 0x000e220000000a00 */
[----:B--2---:R-:W-:Y:S01]  /*6120*/  @P2 FMUL.FTZ R155, R162, R155 ;  /* 0x0000009ba29b2220 */ /* 0x004fe20000410000 */
[----:B------:R-:W-:Y:S01]  /*6130*/  FSEL R158, R158, RZ, P1 ;  /* 0x000000ff9e9e7208 */ /* 0x000fe20000800000 */
[----:B------:R-:W-:Y:S01]  /*6140*/  @P2 FMUL.FTZ R152, R153, R152 ;  /* 0x0000009899982220 */ /* 0x000fe20000410000 */
[----:B------:R-:W-:Y:S01]  /*6150*/  FSEL R160, R160, RZ, P1 ;  /* 0x000000ffa0a07208 */ /* 0x000fe20000800000 */
[----:B------:R-:W-:Y:S01]  /*6160*/  @P2 FMUL.FTZ R154, R155, R154 ;  /* 0x0000009a9b9a2220 */ /* 0x000fe20000410000 */
[----:B------:R-:W-:-:S02]  /*6170*/  FSEL R168, R161, RZ, P1 ;  /* 0x000000ffa1a87208 */ /* 0x000fc40000800000 */
[----:B------:R-:W2:Y:S01]  /*6180*/  @P2 LDC.64 R82, c[0x0][0x408] ;  /* 0x00010200ff522b82 */ /* 0x000ea20000000a00 */
[----:B---3--:R-:W-:Y:S01]  /*6190*/  @P2 FMUL.FTZ R151, R164, R151 ;  /* 0x00000097a4972220 */ /* 0x008fe20000410000 */
[C---:B------:R-:W-:Y:S02]  /*61a0*/  @P2 LOP3.LUT P4, RZ, R80.reuse, 0xff00, RZ, 0xc0, !PT ;  /* 0x0000ff0050ff2812 */ /* 0x040fe4000788c0ff */
[C---:B------:R-:W-:Y:S01]  /*61b0*/  @P2 LOP3.LUT P3, RZ, R80.reuse, 0xff, RZ, 0xc0, !PT ;  /* 0x000000ff50ff2812 */ /* 0x040fe2000786c0ff */
[----:B------:R-:W-:Y:S01]  /*61c0*/  @P2 FMUL.FTZ R150, R151, R150 ;  /* 0x0000009697962220 */ /* 0x000fe20000410000 */
[----:B------:R-:W-:Y:S02]  /*61d0*/  @P2 LOP3.LUT P5, RZ, R80, 0xff0000, RZ, 0xc0, !PT ;  /* 0x00ff000050ff2812 */ /* 0x000fe400078ac0ff */
[----:B------:R-:W3:Y:S01]  /*61e0*/  @P2 LDC.64 R76, c[0x0][0x408] ;  /* 0x00010200ff4c2b82 */ /* 0x000ee20000000a00 */
[----:B-1----:R-:W-:Y:S01]  /*61f0*/  @P2 FMUL.FTZ R79, R166, R79 ;  /* 0x0000004fa64f2220 */ /* 0x002fe20000410000 */
[----:B------:R-:W-:-:S02]  /*6200*/  @P2 FSEL R152, R152, RZ, P4 ;  /* 0x000000ff98982208 */ /* 0x000fc40002000000 */
[----:B------:R-:W-:Y:S01]  /*6210*/  @P2 LOP3.LUT P4, RZ, R81, 0xff, RZ, 0xc0, !PT ;  /* 0x000000ff51ff2812 */ /* 0x000fe2000788c0ff */
[----:B------:R-:W-:Y:S01]  /*6220*/  @P2 FMUL.FTZ R78, R79, R78 ;  /* 0x0000004e4f4e2220 */ /* 0x000fe20000410000 */
[----:B------:R-:W-:Y:S01]  /*6230*/  @P2 FSEL R154, R154, RZ, P3 ;  /* 0x000000ff9a9a2208 */ /* 0x000fe20001800000 */
[----:B0-----:R-:W-:Y:S01]  /*6240*/  @P2 FMUL.FTZ R85, R158, R85 ;  /* 0x000000559e552220 */ /* 0x001fe20000410000 */
[----:B------:R-:W-:Y:S02]  /*6250*/  @P2 FSEL R150, R150, RZ, P5 ;  /* 0x000000ff96962208 */ /* 0x000fe40002800000 */
[----:B------:R-:W-:Y:S01]  /*6260*/  @P2 LOP3.LUT P3, RZ, R80, 0xff000000, RZ, 0xc0, !PT ;  /* 0xff00000050ff2812 */ /* 0x000fe2000786c0ff */
[----:B------:R-:W-:Y:S01]  /*6270*/  @P2 FMUL.FTZ R84, R85, R84 ;  /* 0x0000005455542220 */ /* 0x000fe20000410000 */
[C---:B------:R-:W-:Y:S02]  /*6280*/  @P2 LOP3.LUT P5, RZ, R81.reuse, 0xff00, RZ, 0xc0, !PT ;  /* 0x0000ff0051ff2812 */ /* 0x040fe400078ac0ff */
[----:B------:R-:W-:Y:S01]  /*6290*/  @P2 LOP3.LUT P6, RZ, R81, 0xff0000, RZ, 0xc0, !PT ;  /* 0x00ff000051ff2812 */ /* 0x000fe200078cc0ff */
[----:B--2---:R-:W-:Y:S01]  /*62a0*/  @P2 FMUL.FTZ R83, R160, R83 ;  /* 0x00000053a0532220 */ /* 0x004fe20000410000 */
[----:B------:R-:W-:-:S02]  /*62b0*/  @P2 FSEL R78, R78, RZ, P4 ;  /* 0x000000ff4e4e2208 */ /* 0x000fc40002000000 */
[----:B------:R-:W-:Y:S01]  /*62c0*/  @P2 F2FP.BF16.F32.PACK_AB R154, RZ, R154 ;  /* 0x0000009aff9a223e */ /* 0x000fe200000010ff */
[----:B------:R-:W-:Y:S01]  /*62d0*/  @P2 FMUL.FTZ R82, R83, R82 ;  /* 0x0000005253522220 */ /* 0x000fe20000410000 */
[----:B------:R-:W-:Y:S02]  /*62e0*/  @P2 F2FP.BF16.F32.PACK_AB R150, RZ, R150 ;  /* 0x00000096ff96223e */ /* 0x000fe400000010ff */
[----:B------:R-:W-:Y:S01]  /*62f0*/  @P2 FSEL R84, R84, RZ, P3 ;  /* 0x000000ff54542208 */ /* 0x000fe20001800000 */
[----:B---3--:R-:W-:Y:S01]  /*6300*/  @P2 FMUL.FTZ R77, R168, R77 ;  /* 0x0000004da84d2220 */ /* 0x008fe20000410000 */
[----:B------:R-:W-:Y:S02]  /*6310*/  @P2 FSEL R82, R82, RZ, P5 ;  /* 0x000000ff52522208 */ /* 0x000fe40002800000 */
[----:B------:R-:W-:Y:S01]  /*6320*/  @P2 F2FP.BF16.F32.PACK_AB R79, RZ, R78 ;  /* 0x0000004eff4f223e */ /* 0x000fe200000010ff */
[----:B------:R-:W-:Y:S01]  /*6330*/  @P2 FMUL.FTZ R76, R77, R76 ;  /* 0x0000004c4d4c2220 */ /* 0x000fe20000410000 */
[----:B------:R-:W-:-:S02]  /*6340*/  @P2 F2FP.BF16.F32.PACK_AB R152, RZ, R152 ;  /* 0x00000098ff98223e */ /* 0x000fc400000010ff */
[----:B------:R-:W-:Y:S02]  /*6350*/  @P2 F2FP.BF16.F32.PACK_AB R84, RZ, R84 ;  /* 0x00000054ff54223e */ /* 0x000fe400000010ff */
        /* <DEDUP_REMOVED lines=24> */
.L_x_658:
[----:B-1----:R-:W0:Y:S01]  /*64e0*/  @P2 LDC.64 R84, c[0x0][0x408] ;  /* 0x00010200ff542b82 */ /* 0x002e220000000a00 */
        /* <DEDUP_REMOVED lines=23> */
.L_x_660:
[----:B------:R-:W-:Y:S05]  /*6660*/  BSYNC.RECONVERGENT B2 ;  /* 0x0000000000027941 */ /* 0x000fea0003800200 */
.L_x_659:
        /* <DEDUP_REMOVED lines=13> */
.L_x_662:
[----:B------:R-:W-:Y:S05]  /*6740*/  BSYNC.RECONVERGENT B2 ;  /* 0x0000000000027941 */ /* 0x000fea0003800200 */
.L_x_661:
        /* <DEDUP_REMOVED lines=13> */
.L_x_664:
[----:B------:R-:W-:Y:S05]  /*6820*/  BSYNC.RECONVERGENT B2 ;  /* 0x0000000000027941 */ /* 0x000fea0003800200 */
.L_x_663:
        /* <DEDUP_REMOVED lines=13> */
.L_x_666:
[----:B------:R-:W-:Y:S05]  /*6900*/  BSYNC.RECONVERGENT B2 ;  /* 0x0000000000027941 */ /* 0x000fea0003800200 */
.L_x_665:
        /* <DEDUP_REMOVED lines=13> */
.L_x_668:
[----:B------:R-:W-:Y:S05]  /*69e0*/  BSYNC.RECONVERGENT B2 ;  /* 0x0000000000027941 */ /* 0x000fea0003800200 */
.L_x_667:
        /* <DEDUP_REMOVED lines=13> */
.L_x_670:
[----:B------:R-:W-:Y:S05]  /*6ac0*/  BSYNC.RECONVERGENT B2 ;  /* 0x0000000000027941 */ /* 0x000fea0003800200 */
.L_x_669:
        /* <DEDUP_REMOVED lines=13> */
.L_x_672:
[----:B------:R-:W-:Y:S05]  /*6ba0*/  BSYNC.RECONVERGENT B2 ;  /* 0x0000000000027941 */ /* 0x000fea0003800200 */
.L_x_671:
[----:B------:R-:W-:-:S04]  /*6bb0*/  @P2 F2FP.BF16.F32.PACK_AB R82, RZ, R82 ;  /* 0x00000052ff52223e */ /* 0x000fc800000010ff */
[----:B------:R-:W-:-:S07]  /*6bc0*/  @P2 PRMT R75, R75, 0x5410, R82 ;  /* 0x000054104b4b2816 */ /* 0x000fce0000000052 */
.L_x_657:
[----:B------:R-:W-:Y:S05]  /*6bd0*/  BSYNC.RECONVERGENT B1 ;  /* 0x0000000000017941 */ /* 0x000fea0003800200 */
.L_x_654:
[----:B------:R-:W0:Y:S01]  /*6be0*/  @P0 LDC.64 R80, c[0x0][0x478] ;  /* 0x00011e00ff500b82 */ /* 0x000e220000000a00 */
[----:B------:R-:W-:Y:S01]  /*6bf0*/  @P0 IADD3 R149, PT, PT, R149, 0x40, RZ ;  /* 0x0000004095950810 */ /* 0x000fe20007ffe0ff */
[----:B------:R-:W-:-:S06]  /*6c00*/  @P2 VIADD R85, R148, 0x40 ;  /* 0x0000004094552836 */ /* 0x000fcc0000000000 */
        /* <DEDUP_REMOVED lines=9> */
.L_x_611:
[----:B------:R-:W-:Y:S05]  /*6ca0*/  BSYNC B0 ;  /* 0x0000000000007941 */ /* 0x000fea0003800000 */
.L_x_610:
        /* <DEDUP_REMOVED lines=62> */
[----:B------:R1:W-:Y:S01]  /*7090*/  STS.128 [R95], R24 ;  /* 0x000000185f007388 */ /* 0x0003e20000000c00 */
[----:B------:R-:W-:-:S03]  /*70a0*/  FADD.FTZ R21, R4, R21 ;  /* 0x0000001504157221 */ /* 0x000fc60000010000 */
[----:B------:R-:W-:Y:S01]  /*70b0*/  STS.128 [R95+0x10], R28 ;  /* 0x0000101c5f007388 */ /* 0x000fe20000000c00 */
[----:B0-----:R-:W-:-:S03]  /*70c0*/  FADD.FTZ R13, R5, R8 ;  /* 0x00000008050d7221 */ /* 0x001fc60000010000 */
[----:B------:R-:W-:Y:S01]  /*70d0*/  STS.128 [R95+0x400], R32 ;  /* 0x000400205f007388 */ /* 0x000fe20000000c00 */
[----:B---3--:R-:W-:-:S03]  /*70e0*/  FADD.FTZ R15, R6, R15 ;  /* 0x0000000f060f7221 */ /* 0x008fc60000010000 */
[----:B------:R-:W-:Y:S01]  /*70f0*/  STS.128 [R95+0x410], R68 ;  /* 0x000410445f007388 */ /* 0x000fe20000000c00 */
[----:B----4-:R-:W-:-:S03]  /*7100*/  FADD.FTZ R7, R7, R10 ;  /* 0x0000000a07077221 */ /* 0x010fc60000010000 */
[----:B------:R-:W-:Y:S01]  /*7110*/  STS.128 [R95+0x800], R64 ;  /* 0x000800405f007388 */ /* 0x000fe20000000c00 */
[----:B-1----:R-:W0:Y:S03]  /*7120*/  LDC R24, c[0x0][0x388] ;  /* 0x0000e200ff187b82 */ /* 0x002e260000000800 */
[----:B------:R-:W-:Y:S05]  /*7130*/  STS.128 [R95+0x810], R60 ;  /* 0x0008103c5f007388 */ /* 0x000fea0000000c00 */
[----:B------:R-:W-:Y:S01]  /*7140*/  BAR.SYNC.DEFER_BLOCKING 0x0 ;  /* 0x0000000000007b1d */ /* 0x000fe20000010000 */
[----:B0-----:R-:W-:-:S05]  /*7150*/  IMAD R24, R24, UR4, RZ ;  /* 0x0000000418187c24 */ /* 0x001fca000f8e02ff */
[----:B------:R-:W-:Y:S01]  /*7160*/  IADD3 R5, P0, PT, R24, R147, RZ ;  /* 0x0000009318057210 */ /* 0x000fe20007f1e0ff */
[----:B------:R-:W0:Y:S03]  /*7170*/  LDS R12, [R0] ;  /* 0x00000000000c7984 */ /* 0x000e260000000800 */
[----:B------:R-:W-:Y:S01]  /*7180*/  IADD3.X R2, PT, PT, RZ, RZ, RZ, P0, !PT ;  /* 0x000000ffff027210 */ /* 0x000fe200007fe4ff */
[C---:B------:R-:W-:Y:S01]  /*7190*/  IMAD.SHL.U32 R4, R5.reuse, 0x4, RZ ;  /* 0x0000000405047824 */ /* 0x040fe200078e00ff */
[----:B------:R-:W1:Y:S02]  /*71a0*/  LDS R22, [R0+0x200] ;  /* 0x0002000000167984 */ /* 0x000e640000000800 */
[----:B------:R-:W-:Y:S02]  /*71b0*/  SHF.L.U64.HI R5, R5, 0x2, R2 ;  /* 0x0000000205057819 */ /* 0x000fe40000010202 */
[----:B------:R-:W2:Y:S01]  /*71c0*/  LDS R23, [R0+0xc00] ;  /* 0x000c000000177984 */ /* 0x000ea20000000800 */
[----:B------:R-:W-:-:S02]  /*71d0*/  IADD3 R2, P0, PT, R4, UR18, RZ ;  /* 0x0000001204027c10 */ /* 0x000fc4000ff1e0ff */
[----:B------:R-:W-:Y:S01]  /*71e0*/  IADD3 R4, P1, PT, R4, UR16, RZ ;  /* 0x0000001004047c10 */ /* 0x000fe2000ff3e0ff */
[----:B------:R-:W3:Y:S01]  /*71f0*/  LDS R14, [R0+0x400] ;  /* 0x00040000000e7984 */ /* 0x000ee20000000800 */
[C---:B------:R-:W-:Y:S02]  /*7200*/  IADD3.X R3, PT, PT, R5.reuse, UR19, RZ, P0, !PT ;  /* 0x0000001305037c10 */ /* 0x040fe400087fe4ff */
[----:B------:R-:W-:Y:S01]  /*7210*/  IADD3.X R5, PT, PT, R5, UR17, RZ, P1, !PT ;  /* 0x0000001105057c10 */ /* 0x000fe20008ffe4ff */
        /* <DEDUP_REMOVED lines=32> */
[----:B------:R-:W1:Y:S01]  /*7420*/  LDS R6, [R0+0x2e00] ;  /* 0x002e000000067984 */ /* 0x000e620000000800 */
[----:B--2---:R-:W-:Y:S01]  /*7430*/  FADD.FTZ R14, R14, R35 ;  /* 0x000000230e0e7221 */ /* 0x004fe20000010000 */
        /* <DEDUP_REMOVED lines=21> */
[----:B------:R-:W-:Y:S01]  /*7590*/  STG.E desc[UR6][R4.64+0xa00], R7 ;  /* 0x000a000704007986 */ /* 0x000fe2000c101906 */
[----:B------:R-:W-:Y:S05]  /*75a0*/  EXIT ;  /* 0x000000000000794d */ /* 0x000fea0003800000 */
.L_x_615:
        /* <DEDUP_REMOVED lines=8> */
.L_x_675:
[----:B------:R-:W-:Y:S05]  /*7630*/  BSYNC B1 ;  /* 0x0000000000017941 */ /* 0x000fea0003800000 */
.L_x_674:
[----:B------:R-:W-:Y:S01]  /*7640*/  HFMA2 R164, -RZ, RZ, 0, 5.9604644775390625e-08 ;  /* 0x00000001ffa47431 */ /* 0x000fe200000001ff */
[----:B------:R-:W-:Y:S01]  /*7650*/  MOV R163, R150 ;  /* 0x0000009600a37202 */ /* 0x000fe20000000f00 */
[----:B------:R-:W-:Y:S01]  /*7660*/  IMAD.MOV.U32 R95, RZ, RZ, R160 ;  /* 0x000000ffff5f7224 */ /* 0x000fe200078e00a0 */
[----:B------:R-:W-:Y:S02]  /*7670*/  MOV R165, 0x1f ;  /* 0x0000001f00a57802 */ /* 0x000fe40000000f00 */
[----:B------:R-:W-:Y:S01]  /*7680*/  MOV R162, 0xffffffff ;  /* 0xffffffff00a27802 */ /* 0x000fe20000000f00 */
[----:B------:R-:W-:Y:S01]  /*7690*/  FADD.FTZ R95, R95, R154 ;  /* 0x0000009a5f5f7221 */ /* 0x000fe20000010000 */
[----:B------:R-:W-:Y:S02]  /*76a0*/  PRMT R155, R4, 0x7632, R155 ;  /* 0x00007632049b7816 */ /* 0x000fe4000000009b */
[----:B------:R-:W-:-:S07]  /*76b0*/  PRMT R168, R15, 0x7632, R168 ;  /* 0x000076320fa87816 */ /* 0x000fce00000000a8 */
[----:B------:R-:W-:Y:S05]  /*76c0*/  WARPSYNC.COLLECTIVE R162, `(.L_x_676) ;  /* 0x00000000a2087348 */ /* 0x000fea0003c00000 */
[----:B------:R0:W1:Y:S02]  /*76d0*/  SHFL.BFLY P0, R160, R163, R164, R165 ;  /* 0x0c0000a4a3a07389 */ /* 0x00006400000000a5 */
[----:B01----:R-:W-:Y:S05]  /*76e0*/  ENDCOLLECTIVE ;  /* 0x000000000000791b */ /* 0x003fea0003800000 */
.L_x_676:
[----:B------:R-:W-:Y:S02]  /*76f0*/  PRMT R169, R14, 0x7632, R169 ;  /* 0x000076320ea97816 */ /* 0x000fe400000000a9 */
[----:B------:R-:W-:Y:S01]  /*7700*/  PRMT R159, R12, 0x7632, R159 ;  /* 0x000076320c9f7816 */ /* 0x000fe2000000009f */
[----:B------:R-:W-:Y:S01]  /*7710*/  HFMA2 R164, -RZ, RZ, 0, 1.1920928955078125e-07 ;  /* 0x00000002ffa47431 */ /* 0x000fe200000001ff */
[----:B------:R-:W-:Y:S01]  /*7720*/  MOV R163, R95 ;  /* 0x0000005f00a37202 */ /* 0x000fe20000000f00 */
[----:B------:R-:W-:-:S07]  /*7730*/  IMAD.MOV.U32 R147, RZ, RZ, R160 ;  /* 0x000000ffff937224 */ /* 0x000fce00078e00a0 */
[----:B------:R-:W-:Y:S05]  /*7740*/  WARPSYNC.COLLECTIVE R162, `(.L_x_677) ;  /* 0x00000000a2087348 */ /* 0x000fea0003c00000 */
[----:B------:R0:W1:Y:S02]  /*7750*/  SHFL.BFLY P0, R160, R163, R164, R165 ;  /* 0x0c0000a4a3a07389 */ /* 0x00006400000000a5 */
[----:B01----:R-:W-:Y:S05]  /*7760*/  ENDCOLLECTIVE ;  /* 0x000000000000791b */ /* 0x003fea0003800000 */
.L_x_677:
[----:B------:R-:W-:-:S05]  /*7770*/  FADD.FTZ R147, R147, R150 ;  /* 0x0000009693937221 */ /* 0x000fca0000010000 */
[----:B------:R-:W-:Y:S02]  /*7780*/  MOV R163, R147 ;  /* 0x0000009300a37202 */ /* 0x000fe40000000f00 */
[----:B------:R-:W-:-:S07]  /*7790*/  MOV R156, R160 ;  /* 0x000000a0009c7202 */ /* 0x000fce0000000f00 */
[----:B------:R-:W-:Y:S05]  /*77a0*/  WARPSYNC.COLLECTIVE R162, `(.L_x_678) ;  /* 0x00000000a2087348 */ /* 0x000fea0003c00000 */
[----:B------:R0:W1:Y:S02]  /*77b0*/  SHFL.BFLY P0, R160, R163, R164, R165 ;  /* 0x0c0000a4a3a07389 */ /* 0x00006400000000a5 */
[----:B01----:R-:W-:Y:S05]  /*77c0*/  ENDCOLLECTIVE ;  /* 0x000000000000791b */ /* 0x003fea0003800000 */
.L_x_678:
[----:B------:R-:W-:Y:S01]  /*77d0*/  FADD.FTZ R156, R95, R156 ;  /* 0x0000009c5f9c7221 */ /* 0x000fe20000010000 */
[----:B------:R-:W-:-:S04]  /*77e0*/  HFMA2 R164, -RZ, RZ, 0, 2.384185791015625e-07 ;  /* 0x00000004ffa47431 */ /* 0x000fc800000001ff */
[----:B------:R-:W-:Y:S01]  /*77f0*/  MOV R163, R156 ;  /* 0x0000009c00a37202 */ /* 0x000fe20000000f00 */
[----:B------:R-:W-:-:S07]  /*7800*/  IMAD.MOV.U32 R158, RZ, RZ, R160 ;  /* 0x000000ffff9e7224 */ /* 0x000fce00078e00a0 */
[----:B------:R-:W-:Y:S05]  /*7810*/  WARPSYNC.COLLECTIVE R162, `(.L_x_679) ;  /* 0x00000000a2087348 */ /* 0x000fea0003c00000 */
[----:B------:R0:W1:Y:S02]  /*7820*/  SHFL.BFLY P0, R160, R163, R164, R165 ;  /* 0x0c0000a4a3a07389 */ /* 0x00006400000000a5 */
[----:B01----:R-:W-:Y:S05]  /*7830*/  ENDCOLLECTIVE ;  /* 0x000000000000791b */ /* 0x003fea0003800000 */
.L_x_679:
[----:B------:R-:W-:-:S05]  /*7840*/  FADD.FTZ R158, R147, R158 ;  /* 0x0000009e939e7221 */ /* 0x000fca0000010000 */
[----:B------:R-:W-:Y:S02]  /*7850*/  MOV R163, R158 ;  /* 0x0000009e00a37202 */ /* 0x000fe40000000f00 */
[----:B------:R-:W-:-:S07]  /*7860*/  MOV R149, R160 ;  /* 0x000000a000957202 */ /* 0x000fce0000000f00 */
[----:B------:R-:W-:Y:S05]  /*7870*/  WARPSYNC.COLLECTIVE R162, `(.L_x_680) ;  /* 0x00000000a2087348 */ /* 0x000fea0003c00000 */
[----:B------:R0:W1:Y:S02]  /*7880*/  SHFL.BFLY P0, R160, R163, R164, R165 ;  /* 0x0c0000a4a3a07389 */ /* 0x00006400000000a5 */
[----:B01----:R-:W-:Y:S05]  /*7890*/  ENDCOLLECTIVE ;  /* 0x000000000000791b */ /* 0x003fea0003800000 */
.L_x_680:
[----:B------:R-:W-:Y:S01]  /*78a0*/  FADD.FTZ R149, R156, R149 ;  /* 0x000000959c957221 */ /* 0x000fe20000010000 */
[----:B------:R-:W-:Y:S01]  /*78b0*/  PRMT R156, R7, 0x7632, R156 ;  /* 0x00007632079c7816 */ /* 0x000fe2000000009c */
[----:B------:R-:W-:-:S03]  /*78c0*/  HFMA2 R164, -RZ, RZ, 0, 4.76837158203125e-07 ;  /* 0x00000008ffa47431 */ /* 0x000fc600000001ff */
[----:B------:R-:W-:Y:S01]  /*78d0*/  MOV R163, R149 ;  /* 0x0000009500a37202 */ /* 0x000fe20000000f00 */
[----:B------:R-:W-:-:S07]  /*78e0*/  IMAD.MOV.U32 R151, RZ, RZ, R160 ;  /* 0x000000ffff977224 */ /* 0x000fce00078e00a0 */
[----:B------:R-:W-:Y:S05]  /*78f0*/  WARPSYNC.COLLECTIVE R162, `(.L_x_681) ;  /* 0x00000000a2087348 */ /* 0x000fea0003c00000 */
[----:B------:R0:W1:Y:S02]  /*7900*/  SHFL.BFLY P0, R160, R163, R164, R165 ;  /* 0x0c0000a4a3a07389 */ /* 0x00006400000000a5 */
[----:B01----:R-:W-:Y:S05]  /*7910*/  ENDCOLLECTIVE ;  /* 0x000000000000791b */ /* 0x003fea0003800000 */
.L_x_681:
[----:B------:R-:W-:Y:S01]  /*7920*/  FADD.FTZ R151, R158, R151 ;  /* 0x000000979e977221 */ /* 0x000fe20000010000 */
[----:B------:R-:W-:-:S04]  /*7930*/  PRMT R158, R13, 0x7632, R158 ;  /* 0x000076320d9e7816 */ /* 0x000fc8000000009e */
[----:B------:R-:W-:Y:S02]  /*7940*/  MOV R163, R151 ;  /* 0x0000009700a37202 */ /* 0x000fe40000000f00 */
[----:B------:R-:W-:-:S07]  /*7950*/  MOV R150, R160 ;  /* 0x000000a000967202 */ /* 0x000fce0000000f00 */
[----:B------:R-:W-:Y:S05]  /*7960*/  WARPSYNC.COLLECTIVE R162, `(.L_x_682) ;  /* 0x00000000a2087348 */ /* 0x000fea0003c00000 */
[----:B------:R0:W1:Y:S02]  /*7970*/  SHFL.BFLY P0, R160, R163, R164, R165 ;  /* 0x0c0000a4a3a07389 */ /* 0x00006400000000a5 */
[----:B01----:R-:W-:Y:S05]  /*7980*/  ENDCOLLECTIVE ;  /* 0x000000000000791b */ /* 0x003fea0003800000 */
.L_x_682:
[----:B------:R-:W-:Y:S01]  /*7990*/  FADD.FTZ R150, R149, R150 ;  /* 0x0000009695967221 */ /* 0x000fe20000010000 */
[----:B------:R-:W-:-:S04]  /*79a0*/  HFMA2 R164, -RZ, RZ, 0, 9.5367431640625e-07 ;  /* 0x00000010ffa47431 */ /* 0x000fc800000001ff */
[----:B------:R-:W-:Y:S01]  /*79b0*/  MOV R163, R150 ;  /* 0x0000009600a37202 */ /* 0x000fe20000000f00 */
[----:B------:R-:W-:-:S07]  /*79c0*/  IMAD.MOV.U32 R154, RZ, RZ, R160 ;  /* 0x000000ffff9a7224 */ /* 0x000fce00078e00a0 */
[----:B------:R-:W-:Y:S05]  /*79d0*/  WARPSYNC.COLLECTIVE R162, `(.L_x_683) ;  /* 0x00000000a2087348 */ /* 0x000fea0003c00000 */
[----:B------:R0:W1:Y:S02]  /*79e0*/  SHFL.BFLY P0, R160, R163, R164, R165 ;  /* 0x0c0000a4a3a07389 */ /* 0x00006400000000a5 */
[----:B01----:R-:W-:Y:S05]  /*79f0*/  ENDCOLLECTIVE ;  /* 0x000000000000791b */ /* 0x003fea0003800000 */
.L_x_683:
[--C-:B------:R-:W-:Y:S01]  /*7a00*/  FADD.FTZ R95, R151, R154.reuse ;  /* 0x0000009a975f7221 */ /* 0x100fe20000010000 */
[----:B------:R-:W-:-:S04]  /*7a10*/  PRMT R154, R5, 0x7632, R154 ;  /* 0x00007632059a7816 */ /* 0x000fc8000000009a */
[----:B------:R-:W-:Y:S02]  /*7a20*/  MOV R163, R95 ;  /* 0x0000005f00a37202 */ /* 0x000fe40000000f00 */
[----:B------:R-:W-:-:S07]  /*7a30*/  MOV R161, R160 ;  /* 0x000000a000a17202 */ /* 0x000fce0000000f00 */
[----:B------:R-:W-:Y:S05]  /*7a40*/  WARPSYNC.COLLECTIVE R162, `(.L_x_684) ;  /* 0x00000000a2087348 */ /* 0x000fea0003c00000 */
[----:B------:R0:W1:Y:S02]  /*7a50*/  SHFL.BFLY P0, R160, R163, R164, R165 ;  /* 0x0c0000a4a3a07389 */ /* 0x00006400000000a5 */
[----:B01----:R-:W-:Y:S05]  /*7a60*/  ENDCOLLECTIVE ;  /* 0x000000000000791b */ /* 0x003fea0003800000 */
.L_x_684:
[----:B------:R-:W-:Y:S05]  /*7a70*/  BRA `(.L_x_685) ;  /* 0xffffffa000c07947 */ /* 0x000fea000383ffff */
.L_x_686:
        /* <DEDUP_REMOVED lines=16> */
.L_x_14424:


//--------------------- .text._ZN10layer_norm13ln_bwd_kernelINS_13Kernel_traitsI13__nv_bfloat16S2_S2_S2_fjLj768ELj1ELj4ELj1ELj16ENS_18Kernel_traits_baseILj768ES2_S2_S2_S2_fjLj128EEEEELb1ELb1ELb0ELb0EEEvNS_9BwdParamsE --------------------------
	.section	.text._ZN10layer_norm13ln_bwd_kernelINS_13Kernel_traitsI13__nv_bfloat16S2_S2_S2_fjLj768ELj1ELj4ELj1ELj16ENS_18Kernel_traits_baseILj768ES2_S2_S2_S2_fjLj128EEEEELb1ELb1ELb0ELb0EEEvNS_9BwdParamsE,"ax",@progbits
	.align	128
        .global         _ZN10layer_norm13ln_bwd_kernelINS_13Kernel_traitsI13__nv_bfloat16S2_S2_S2_fjLj768ELj1ELj4ELj1ELj16ENS_18Kernel_traits_baseILj768ES2_S2_S2_S2_fjLj128EEEEELb1ELb1ELb0ELb0EEEvNS_9BwdParamsE
        .type           _ZN10layer_norm13ln_bwd_kernelINS_13Kernel_traitsI13__nv_bfloat16S2_S2_S2_fjLj768ELj1ELj4ELj1ELj16ENS_18Kernel_traits_baseILj768ES2_S2_S2_S2_fjLj128EEEEELb1ELb1ELb0ELb0EEEvNS_9BwdParamsE,@function
        .size           _ZN10layer_norm13ln_bwd_kernelINS_13Kernel_traitsI13__nv_bfloat16S2_S2_S2_fjLj768ELj1ELj4ELj1ELj16ENS_18Kernel_traits_baseILj768ES2_S2_S2_S2_fjLj128EEEEELb1ELb1ELb0ELb0EEEvNS_9BwdParamsE,(.L_x_14425 - _ZN10layer_norm13ln_bwd_kernelINS_13Kernel_traitsI13__nv_bfloat16S2_S2_S2_fjLj768ELj1ELj4ELj1ELj16ENS_18Kernel_traits_baseILj768ES2_S2_S2_S2_fjLj128EEEEELb1ELb1ELb0ELb0EEEvNS_9BwdParamsE)
        .other          _ZN10layer_norm13ln_bwd_kernelINS_13Kernel_traitsI13__nv_bfloat16S2_S2_S2_fjLj768ELj1ELj4ELj1ELj16ENS_18Kernel_traits_baseILj768ES2_S2_S2_S2_fjLj128EEEEELb1ELb1ELb0ELb0EEEvNS_9BwdParamsE,@"STO_CUDA_ENTRY STV_DEFAULT"
_ZN10layer_norm13ln_bwd_kernelINS_13Kernel_traitsI13__nv_bfloat16S2_S2_S2_fjLj768ELj1ELj4ELj1ELj16ENS_18Kernel_traits_baseILj768ES2_S2_S2_S2_fjLj128EEEEELb1ELb1ELb0ELb0EEEvNS_9BwdParamsE:
.text._ZN10layer_norm13ln_bwd_kernelINS_13Kernel_traitsI13__nv_bfloat16S2_S2_S2_fjLj768ELj1ELj4ELj1ELj16ENS_18Kernel_traits_baseILj768ES2_S2_S2_S2_fjLj128EEEEELb1ELb1ELb0ELb0EEEvNS_9BwdParamsE:
[----:B------:R-:W-:Y:S01]  /*0000*/  LDC R1, c[0x0][0x37c] ;  /* 0x0000df00ff017b82 */ /* 0x000fe20000000800 */
[----:B------:R-:W0:Y:S01]  /*0010*/  S2R R26, SR_TID.X ;  /* 0x00000000001a7919 */ /* 0x000e220000002100 */
[----:B------:R-:W1:Y:S01]  /*0020*/  LDCU UR4, c[0x0][0x388] ;  /* 0x00007100ff0477ac */ /* 0x000e620008000800 */
[----:B------:R-:W2:Y:S05]  /*0030*/  LDCU.64 UR6, c[0x0][0x358] ;  /* 0x00006b00ff0677ac */ /* 0x000eaa0008000a00 */
[----:B------:R-:W3:Y:S01]  /*0040*/  S2UR UR5, SR_CTAID.X ;  /* 0x00000000000579c3 */ /* 0x000ee20000002500 */
[----:B------:R-:W4:Y:S01]  /*0050*/  LDCU UR8, c[0x0][0x384] ;  /* 0x00007080ff0877ac */ /* 0x000f220008000800 */
[----:B------:R-:W0:Y:S01]  /*0060*/  LDCU UR13, c[0x0][0x408] ;  /* 0x00008100ff0d77ac */ /* 0x000e220008000800 */
[----:B------:R-:W0:Y:S01]  /*0070*/  LDCU UR20, c[0x0][0x388] ;  /* 0x00007100ff1477ac */ /* 0x000e220008000800 */
[----:B-1----:R-:W-:Y:S01]  /*0080*/  MOV R29, UR4 ;  /* 0x00000004001d7c02 */ /* 0x002fe20008000f00 */
[----:B------:R-:W1:Y:S03]  /*0090*/  LDCU UR12, c[0x0][0x400] ;  /* 0x00008000ff0c77ac */ /* 0x000e660008000800 */
[----:B------:R-:W-:Y:S01]  /*00a0*/  SHF.R.S32.HI R0, RZ, 0x1f, R29 ;  /* 0x0000001fff007819 */ /* 0x000fe2000001141d */
[----:B------:R-:W1:Y:S03]  /*00b0*/  LDCU.64 UR10, c[0x0][0x438] ;  /* 0x00008700ff0a77ac */ /* 0x000e660008000a00 */
[----:B------:R-:W-:Y:S01]  /*00c0*/  LEA.HI R0, R0, R29, RZ, 0x3 ;  /* 0x0000001d00007211 */ /* 0x000fe200078f18ff */
[----:B------:R-:W1:Y:S01]  /*00d0*/  LDCU.64 UR14, c[0x0][0x478] ;  /* 0x00008f00ff0e77ac */ /* 0x000e620008000a00 */
[----:B0-----:R-:W-:-:S02]  /*00e0*/  LOP3.LUT R3, R26, 0x1f, RZ, 0xc, !PT ;  /* 0x0000001f1a037812 */ /* 0x001fc400078e0cff */
[----:B------:R-:W-:Y:S02]  /*00f0*/  LOP3.LUT R27, R26, 0x1f, RZ, 0xc0, !PT ;  /* 0x0000001f1a1b7812 */ /* 0x000fe400078ec0ff */
[----:B------:R-:W-:Y:S02]  /*0100*/  LEA.HI.SX32 R28, R0, R3, 0x1d ;  /* 0x00000003001c7211 */ /* 0x000fe400078feaff */
[----:B------:R-:W-:Y:S02]  /*0110*/  MOV R15, R27 ;  /* 0x0000001b000f7202 */ /* 0x000fe40000000f00 */
[C---:B------:R-:W-:Y:S02]  /*0120*/  ISETP.GE.U32.AND P1, PT, R28.reuse, 0x40, PT ;  /* 0x000000401c00780c */ /* 0x040fe40003f26070 */
[C---:B------:R-:W-:Y:S02]  /*0130*/  ISETP.GE.U32.AND P2, PT, R28.reuse, 0x60, PT ;  /* 0x000000601c00780c */ /* 0x040fe40003f46070 */
[----:B------:R-:W-:-:S09]  /*0140*/  ISETP.GE.U32.AND P0, PT, R28, 0x20, PT ;  /* 0x000000201c00780c */ /* 0x000fd20003f06070 */
[----:B------:R-:W0:Y:S04]  /*0150*/  @P1 LDC.64 R6, c[0x0][0x3d0] ;  /* 0x0000f400ff061b82 */ /* 0x000e280000000a00 */
[----:B------:R-:W-:-:S04]  /*0160*/  @P0 LOP3.LUT R15, R27, 0x20, RZ, 0xfc, !PT ;  /* 0x000000201b0f0812 */ /* 0x000fc800078efcff */
[----:B------:R-:W4:Y:S08]  /*0170*/  @P1 LDC.64 R8, c[0x0][0x3e8] ;  /* 0x0000fa00ff081b82 */ /* 0x000f300000000a00 */
[----:B------:R-:W3:Y:S08]  /*0180*/  @P2 LDC.64 R10, c[0x0][0x3d0] ;  /* 0x0000f400ff0a2b82 */ /* 0x000ef00000000a00 */
[----:B------:R-:W1:Y:S01]  /*0190*/  @P2 LDC.64 R12, c[0x0][0x3e8] ;  /* 0x0000fa00ff0c2b82 */ /* 0x000e620000000a00 */
[----:B0-----:R-:W-:-:S05]  /*01a0*/  @P1 IMAD.WIDE.U32 R6, R15, 0x10, R6 ;  /* 0x000000100f061825 */ /* 0x001fca00078e0006 */
[----:B--2---:R0:W5:Y:S01]  /*01b0*/  @P1 LDG.E.128 R48, desc[UR6][R6.64] ;  /* 0x0000000606301981 */ /* 0x004162000c1e1d00 */
[C---:B----4-:R-:W-:Y:S01]  /*01c0*/  @P1 IMAD.WIDE.U32 R8, R15.reuse, 0x10, R8 ;  /* 0x000000100f081825 */ /* 0x050fe200078e0008 */
[----:B------:R-:W-:Y:S01]  /*01d0*/  @P1 IADD3 R15, PT, PT, R15, 0x20, RZ ;  /* 0x000000200f0f1810 */ /* 0x000fe20007ffe0ff */
[----:B------:R-:W2:Y:S03]  /*01e0*/  @P0 LDC.64 R2, c[0x0][0x3d0] ;  /* 0x0000f400ff020b82 */ /* 0x000ea60000000a00 */
[----:B------:R0:W5:Y:S01]  /*01f0*/  @P1 LDG.E.128 R52, desc[UR6][R8.64] ;  /* 0x0000000608341981 */ /* 0x000162000c1e1d00 */
[----:B---3--:R-:W-:-:S04]  /*0200*/  @P2 IMAD.WIDE.U32 R10, R15, 0x10, R10 ;  /* 0x000000100f0a2825 */ /* 0x008fc800078e000a */
[----:B------:R-:W3:Y:S01]  /*0210*/  @P0 LDC.64 R4, c[0x0][0x3e8] ;  /* 0x0000fa00ff040b82 */ /* 0x000ee20000000a00 */
[----:B------:R0:W5:Y:S01]  /*0220*/  @P2 LDG.E.128 R56, desc[UR6][R10.64] ;  /* 0x000000060a382981 */ /* 0x000162000c1e1d00 */
[----:B-1----:R-:W-:-:S05]  /*0230*/  @P2 IMAD.WIDE.U32 R12, R15, 0x10, R12 ;  /* 0x000000100f0c2825 */ /* 0x002fca00078e000c */
[----:B------:R0:W5:Y:S01]  /*0240*/  @P2 LDG.E.128 R60, desc[UR6][R12.64] ;  /* 0x000000060c3c2981 */ /* 0x000162000c1e1d00 */
[----:B------:R-:W-:Y:S01]  /*0250*/  USHF.L.U32 UR4, UR5, 0x2, URZ ;  /* 0x0000000205047899 */ /* 0x000fe200080006ff */
[----:B------:R-:W-:Y:S01]  /*0260*/  SHF.R.U32.HI R26, RZ, 0x5, R26 ;  /* 0x00000005ff1a7819 */ /* 0x000fe2000001161a */
[----:B--2---:R-:W-:-:S04]  /*0270*/  @P0 IMAD.WIDE.U32 R2, R27, 0x10, R2 ;  /* 0x000000101b020825 */ /* 0x004fc800078e0002 */
[----:B------:R-:W-:Y:S01]  /*0280*/  LOP3.LUT R26, R26, UR4, RZ, 0xfc, !PT ;  /* 0x000000041a1a7c12 */ /* 0x000fe2000f8efcff */
[----:B------:R0:W5:Y:S01]  /*0290*/  @P0 LDG.E.128 R40, desc[UR6][R2.64] ;  /* 0x0000000602280981 */ /* 0x000162000c1e1d00 */
[----:B---3--:R-:W-:-:S05]  /*02a0*/  @P0 IMAD.WIDE.U32 R4, R27, 0x10, R4 ;  /* 0x000000101b040825 */ /* 0x008fca00078e0004 */
[----:B------:R0:W5:Y:S01]  /*02b0*/  @P0 LDG.E.128 R44, desc[UR6][R4.64] ;  /* 0x00000006042c0981 */ /* 0x000162000c1e1d00 */
[----:B------:R-:W-:Y:S01]  /*02c0*/  ISETP.GE.AND P0, PT, R26, UR8, PT ;  /* 0x000000081a007c0c */ /* 0x000fe2000bf06270 */
[----:B------:R-:W-:Y:S01]  /*02d0*/  BSSY B0, `(.L_x_687) ;  /* 0x00007f1000007945 */ /* 0x000fe20003800000 */
        /* <DEDUP_REMOVED lines=38> */
[----:B------:R-:W1:Y:S01]  /*0540*/  LDC.U8 R25, c[0x0][0x410] ;  /* 0x00010400ff197b82 */ /* 0x000e620000000000 */
[----:B-----5:R-:W-:Y:S02]  /*0550*/  PRMT R24, R47, 0x7632, R24 ;  /* 0x000076322f187816 */ /* 0x020fe40000000018 */
[----:B------:R-:W-:Y:S02]  /*0560*/  CS2R R64, SRZ ;  /* 0x0000000000407805 */ /* 0x000fe4000001ff00 */
[----:B------:R-:W-:Y:S02]  /*0570*/  PRMT R23, R46, 0x7632, R23 ;  /* 0x000076322e177816 */ /* 0x000fe40000000017 */
[----:B------:R-:W-:Y:S02]  /*0580*/  CS2R R66, SRZ ;  /* 0x0000000000427805 */ /* 0x000fe4000001ff00 */
[----:B------:R-:W-:-:S02]  /*0590*/  PRMT R22, R45, 0x7632, R22 ;  /* 0x000076322d167816 */ /* 0x000fc40000000016 */
[----:B------:R-:W-:Y:S02]  /*05a0*/  CS2R R68, SRZ ;  /* 0x0000000000447805 */ /* 0x000fe4000001ff00 */
[----:B------:R-:W-:Y:S02]  /*05b0*/  PRMT R21, R44, 0x7632, R21 ;  /* 0x000076322c157816 */ /* 0x000fe40000000015 */
        /* <DEDUP_REMOVED lines=9> */
[----:B0-----:R-:W-:-:S02]  /*0650*/  ISETP.NE.U32.AND P0, PT, RZ, UR8, PT ;  /* 0x00000008ff007c0c */ /* 0x001fc4000bf05070 */
[----:B------:R-:W-:Y:S02]  /*0660*/  CS2R R96, SRZ ;  /* 0x0000000000607805 */ /* 0x000fe4000001ff00 */
[----:B------:R-:W-:Y:S02]  /*0670*/  PRMT R16, R55, 0x7632, R16 ;  /* 0x0000763237107816 */ /* 0x000fe40000000010 */
[----:B------:R-:W-:Y:S02]  /*0680*/  CS2R R98, SRZ ;  /* 0x0000000000627805 */ /* 0x000fe4000001ff00 */
[----:B------:R-:W-:Y:S02]  /*0690*/  ISETP.NE.AND.EX P0, PT, RZ, UR9, PT, P0 ;  /* 0x00000009ff007c0c */ /* 0x000fe4000bf05300 */
        /* <DEDUP_REMOVED lines=40> */
[----:B-1----:R-:W-:-:S07]  /*0920*/  CS2R R126, SRZ ;  /* 0x00000000007e7805 */ /* 0x002fce000001ff00 */
.L_x_718:
[----:B0-----:R-:W0:Y:S08]  /*0930*/  LDC.64 R152, c[0x0][0x3c0] ;  /* 0x0000f000ff987b82 */ /* 0x001e300000000a00 */
        /* <DEDUP_REMOVED lines=10> */
[----:B------:R-:W-:Y:S01]  /*09e0*/  ISETP.GE.U32.AND P5, PT, R28, 0x20, PT ;  /* 0x000000201c00780c */ /* 0x000fe20003fa6070 */
[----:B------:R-:W-:Y:S01]  /*09f0*/  HFMA2 R200, -RZ, RZ, 1.875, 0 ;  /* 0x3f800000ffc87431 */ /* 0x000fe200000001ff */
[----:B------:R-:W-:Y:S01]  /*0a00*/  ISETP.NE.U32.AND P1, PT, RZ, UR10, PT ;  /* 0x0000000aff007c0c */ /* 0x000fe2000bf25070 */
[----:B------:R-:W-:Y:S01]  /*0a10*/  IMAD R154, R26, R29, RZ ;  /* 0x0000001d1a9a7224 */ /* 0x000fe200078e02ff */
[----:B------:R-:W-:Y:S01]  /*0a20*/  ISETP.NE.AND P6, PT, R25, RZ, PT ;  /* 0x000000ff1900720c */ /* 0x000fe20003fc5270 */
[----:B------:R-:W-:Y:S01]  /*0a30*/  HFMA2 R210, -RZ, RZ, 0, 0 ;  /* 0x00000000ffd27431 */ /* 0x000fe200000001ff */
[----:B------:R-:W-:Y:S02]  /*0a40*/  ISETP.GE.U32.AND P4, PT, R28, 0x40, PT ;  /* 0x000000401c00780c */ /* 0x000fe40003f86070 */
[----:B------:R-:W-:-:S02]  /*0a50*/  SHF.R.S32.HI R155, RZ, 0x1f, R154 ;  /* 0x0000001fff9b7819 */ /* 0x000fc4000001149a */
[----:B------:R-:W-:Y:S02]  /*0a60*/  ISETP.GE.U32.AND P3, PT, R28, 0x60, PT ;  /* 0x000000601c00780c */ /* 0x000fe40003f66070 */
[----:B------:R-:W-:Y:S02]  /*0a70*/  LEA.HI R154, R155, R154, RZ, 0x3 ;  /* 0x0000009a9b9a7211 */ /* 0x000fe400078f18ff */
[----:B------:R-:W-:Y:S02]  /*0a80*/  ISETP.NE.AND.EX P1, PT, RZ, UR11, PT, P1 ;  /* 0x0000000bff007c0c */ /* 0x000fe4000bf25310 */
[----:B------:R-:W-:Y:S02]  /*0a90*/  LEA.HI.SX32 R198, R154, R27, 0x1d ;  /* 0x0000001b9ac67211 */ /* 0x000fe400078feaff */
[----:B------:R-:W-:Y:S02]  /*0aa0*/  MOV R203, RZ ;  /* 0x000000ff00cb7202 */ /* 0x000fe40000000f00 */
[----:B------:R-:W-:-:S02]  /*0ab0*/  MOV R211, R198 ;  /* 0x000000c600d37202 */ /* 0x000fc40000000f00 */
        /* <DEDUP_REMOVED lines=12> */
[----:B------:R-:W-:Y:S02]  /*0b80*/  SHF.L.U32 R191, R41, 0x10, RZ ;  /* 0x0000001029bf7819 */ /* 0x000fe400000006ff */
[----:B------:R-:W-:Y:S02]  /*0b90*/  SHF.L.U32 R195, R40, 0x10, RZ ;  /* 0x0000001028c37819 */ /* 0x000fe400000006ff */
[----:B------:R-:W-:Y:S01]  /*0ba0*/  SHF.L.U32 R194, R17, 0x10, RZ ;  /* 0x0000001011c27819 */ /* 0x000fe200000006ff */
[----:B------:R0:W5:Y:S06]  /*0bb0*/  LDG.E.64 R208, desc[UR6][R182.64] ;  /* 0x00000006b6d07981 */ /* 0x00016c000c1e1b00 */
[----:B------:R-:W1:Y:S01]  /*0bc0*/  @P2 LDC.64 R184, c[0x0][0x438] ;  /* 0x00010e00ffb82b82 */ /* 0x000e620000000a00 */
[----:B------:R-:W-:-:S02]  /*0bd0*/  SHF.L.U32 R190, R18, 0x10, RZ ;  /* 0x0000001012be7819 */ /* 0x000fc400000006ff */
[----:B0-----:R-:W-:Y:S01]  /*0be0*/  SHF.L.U32 R183, R43, 0x10, RZ ;  /* 0x000000102bb77819 */ /* 0x001fe200000006ff */
[----:B-1----:R-:W-:-:S05]  /*0bf0*/  @P2 IMAD.WIDE.U32 R184, R198, 0x10, R184 ;  /* 0x00000010c6b82825 */ /* 0x002fca00078e00b8 */
[----:B------:R0:W5:Y:S01]  /*0c00*/  @P2 LDG.E.128 R132, desc[UR6][R184.64] ;  /* 0x00000006b8842981 */ /* 0x000162000c1e1d00 */
[C---:B---3--:R-:W-:Y:S02]  /*0c10*/  SHF.L.U32 R187, R148.reuse, 0x10, RZ ;  /* 0x0000001094bb7819 */ /* 0x048fe400000006ff */
[----:B------:R-:W-:Y:S02]  /*0c20*/  PRMT R186, R148, 0x7632, R186 ;  /* 0x0000763294ba7816 */ /* 0x000fe400000000ba */
[----:B------:R-:W-:Y:S01]  /*0c30*/  SHF.L.U32 R189, R149, 0x10, RZ ;  /* 0x0000001095bd7819 */ /* 0x000fe200000006ff */
[----:B------:R-:W-:Y:S01]  /*0c40*/  FADD.FTZ R148, -R202, R187 ;  /* 0x000000bbca947221 */ /* 0x000fe20000010100 */
[----:B------:R-:W-:-:S03]  /*0c50*/  SHF.L.U32 R211, R150, 0x10, RZ ;  /* 0x0000001096d37819 */ /* 0x000fc600000006ff */
[----:B-----5:R-:W-:Y:S01]  /*0c60*/  FMUL.FTZ R197, R199, R148 ;  /* 0x00000094c7c57220 */ /* 0x020fe20000410000 */
[C---:B------:R-:W-:Y:S01]  /*0c70*/  FADD.FTZ R148, -R202.reuse, R189 ;  /* 0x000000bdca947221 */ /* 0x040fe20000010100 */
[C---:B------:R-:W-:Y:S02]  /*0c80*/  PRMT R210, R151.reuse, 0x7632, R210 ;  /* 0x0000763297d27816 */ /* 0x040fe400000000d2 */
[----:B------:R-:W-:Y:S01]  /*0c90*/  SHF.L.U32 R151, R151, 0x10, RZ ;  /* 0x0000001097977819 */ /* 0x000fe200000006ff */
[----:B------:R-:W-:Y:S01]  /*0ca0*/  FMUL.FTZ R193, R199, R148 ;  /* 0x00000094c7c17220 */ /* 0x000fe20000410000 */
[----:B------:R-:W-:Y:S01]  /*0cb0*/  FADD.FTZ R148, -R202, R211 ;  /* 0x000000d3ca947221 */ /* 0x000fe20000010100 */
[----:B------:R-:W-:Y:S02]  /*0cc0*/  PRMT R203, R150, 0x7632, R203 ;  /* 0x0000763296cb7816 */ /* 0x000fe400000000cb */
[----:B----4-:R-:W-:Y:S01]  /*0cd0*/  PRMT R150, R153, 0x7632, R150 ;  /* 0x0000763299967816 */ /* 0x010fe20000000096 */
[----:B------:R-:W-:Y:S01]  /*0ce0*/  FMUL.FTZ R189, R199, R148 ;  /* 0x00000094c7bd7220 */ /* 0x000fe20000410000 */
[----:B------:R-:W-:Y:S01]  /*0cf0*/  SHF.L.U32 R153, R153, 0x10, RZ ;  /* 0x0000001099997819 */ /* 0x000fe200000006ff */
[----:B------:R-:W-:Y:S01]  /*0d00*/  FADD.FTZ R148, -R202, R151 ;  /* 0x00000097ca947221 */ /* 0x000fe20000010100 */
[----:B------:R-:W-:-:S02]  /*0d10*/  PRMT R188, R149, 0x7632, R188 ;  /* 0x0000763295bc7816 */ /* 0x000fc400000000bc */
[----:B------:R-:W-:Y:S01]  /*0d20*/  SHF.L.U32 R151, R186, 0x10, RZ ;  /* 0x00000010ba977819 */ /* 0x000fe200000006ff */
[-C--:B------:R-:W-:Y:S01]  /*0d30*/  FMUL.FTZ R191, R191, R153.reuse ;  /* 0x00000099bfbf7220 */ /* 0x080fe20000410000 */
[----:B------:R-:W-:Y:S01]  /*0d40*/  FADD.FTZ R82, R82, R153 ;  /* 0x0000009952527221 */ /* 0x000fe20000010000 */
[----:B------:R-:W-:Y:S01]  /*0d50*/  FFMA.FTZ R66, R193, R153, R66 ;  /* 0x00000099c1427223 */ /* 0x000fe20000010042 */
[----:B------:R-:W-:Y:S01]  /*0d60*/  PRMT R149, R152, 0x7632, R149 ;  /* 0x0000763298957816 */ /* 0x000fe20000000095 */
[----:B------:R-:W-:Y:S01]  /*0d70*/  FADD.FTZ R196, -R202, R151 ;  /* 0x00000097cac47221 */ /* 0x000fe20000010100 */
[----:B------:R-:W-:Y:S02]  /*0d80*/  SHF.L.U32 R153, R188, 0x10, RZ ;  /* 0x00000010bc997819 */ /* 0x000fe400000006ff */
[----:B------:R-:W-:Y:S01]  /*0d90*/  SHF.L.U32 R152, R152, 0x10, RZ ;  /* 0x0000001098987819 */ /* 0x000fe200000006ff */
[----:B------:R-:W-:Y:S01]  /*0da0*/  FMUL.FTZ R196, R199, R196 ;  /* 0x000000c4c7c47220 */ /* 0x000fe20000410000 */
[----:B------:R-:W-:Y:S01]  /*0db0*/  SHF.L.U32 R149, R149, 0x10, RZ ;  /* 0x0000001095957819 */ /* 0x000fe200000006ff */
[----:B------:R-:W-:-:S02]  /*0dc0*/  FADD.FTZ R192, -R202, R153 ;  /* 0x00000099cac07221 */ /* 0x000fc40000010100 */
[----:B------:R-:W-:Y:S01]  /*0dd0*/  FMUL.FTZ R195, R195, R152 ;  /* 0x00000098c3c37220 */ /* 0x000fe20000410000 */
[----:B------:R-:W-:Y:S01]  /*0de0*/  SHF.L.U32 R150, R150, 0x10, RZ ;  /* 0x0000001096967819 */ /* 0x000fe200000006ff */
[-C--:B------:R-:W-:Y:S01]  /*0df0*/  FMUL.FTZ R194, R194, R149.reuse ;  /* 0x00000095c2c27220 */ /* 0x080fe20000410000 */
[----:B------:R-:W-:Y:S01]  /*0e00*/  FADD.FTZ R81, R81, R149 ;  /* 0x0000009551517221 */ /* 0x000fe20000010000 */
[----:B------:R-:W-:Y:S01]  /*0e10*/  FMUL.FTZ R192, R199, R192 ;  /* 0x000000c0c7c07220 */ /* 0x000fe20000410000 */
[----:B------:R-:W-:Y:S01]  /*0e20*/  FFMA.FTZ R65, R196, R149, R65 ;  /* 0x00000095c4417223 */ /* 0x000fe20000010041 */
[----:B------:R-:W-:Y:S01]  /*0e30*/  FADD.FTZ R149, RZ, R195 ;  /* 0x000000c3ff957221 */ /* 0x000fe20000010000 */
[----:B------:R-:W-:Y:S01]  /*0e40*/  FFMA.FTZ R151, R197, R195, RZ ;  /* 0x000000c3c5977223 */ /* 0x000fe200000100ff */
[----:B0-----:R-:W-:Y:S01]  /*0e50*/  FMUL.FTZ R185, R199, R148 ;  /* 0x00000094c7b97220 */ /* 0x001fe20000410000 */
[-C--:B------:R-:W-:Y:S01]  /*0e60*/  FMUL.FTZ R190, R190, R150.reuse ;  /* 0x00000096bebe7220 */ /* 0x080fe20000410000 */
[----:B------:R-:W-:Y:S01]  /*0e70*/  FADD.FTZ R83, R83, R150 ;  /* 0x0000009653537221 */ /* 0x000fe20000010000 */
[----:B------:R-:W-:Y:S01]  /*0e80*/  FFMA.FTZ R67, R192, R150, R67 ;  /* 0x00000096c0437223 */ /* 0x000fe20000010043 */
[----:B------:R-:W-:Y:S01]  /*0e90*/  FADD.FTZ R148, R149, R194 ;  /* 0x000000c295947221 */ /* 0x000fe20000010000 */
[----:B------:R-:W-:Y:S01]  /*0ea0*/  FFMA.FTZ R150, R196, R194, R151 ;  /* 0x000000c2c4967223 */ /* 0x000fe20000010097 */
[----:B------:R-:W-:-:S02]  /*0eb0*/  PRMT R182, R154, 0x7632, R182 ;  /* 0x000076329ab67816 */ /* 0x000fc400000000b6 */
[----:B------:R-:W-:Y:S01]  /*0ec0*/  SHF.L.U32 R154, R154, 0x10, RZ ;  /* 0x000000109a9a7819 */ /* 0x000fe200000006ff */
        /* <DEDUP_REMOVED lines=8> */
[----:B------:R-:W-:Y:S01]  /*0f50*/  FADD.FTZ R188, -R202, R203 ;  /* 0x000000cbcabc7221 */ /* 0x000fe20000010100 */
[----:B------:R-:W-:Y:S01]  /*0f60*/  FFMA.FTZ R150, R192, R190, R151 ;  /* 0x000000bec0967223 */ /* 0x000fe20000010097 */
[C---:B------:R-:W-:Y:S01]  /*0f70*/  PRMT R184, R155.reuse, 0x7632, R184 ;  /* 0x000076329bb87816 */ /* 0x040fe200000000b8 */
[----:B------:R-:W-:Y:S01]  /*0f80*/  FADD.FTZ R149, R148, R187 ;  /* 0x000000bb94957221 */ /* 0x000fe20000010000 */
[----:B------:R-:W-:Y:S01]  /*0f90*/  SHF.L.U32 R155, R155, 0x10, RZ ;  /* 0x000000109b9b7819 */ /* 0x000fe200000006ff */
[----:B------:R-:W-:Y:S01]  /*0fa0*/  FMUL.FTZ R186, R186, R182 ;  /* 0x000000b6baba7220 */ /* 0x000fe20000410000 */
[----:B------:R-:W-:Y:S01]  /*0fb0*/  SHF.L.U32 R153, R210, 0x10, RZ ;  /* 0x00000010d2997819 */ /* 0x000fe200000006ff */
[----:B------:R-:W-:Y:S01]  /*0fc0*/  FMUL.FTZ R188, R199, R188 ;  /* 0x000000bcc7bc7220 */ /* 0x000fe20000410000 */
[----:B------:R-:W-:Y:S01]  /*0fd0*/  FFMA.FTZ R151, R189, R187, R150 ;  /* 0x000000bbbd977223 */ /* 0x000fe20000010096 */
[----:B------:R-:W-:Y:S01]  /*0fe0*/  FADD.FTZ R80, R80, R152 ;  /* 0x0000009850507221 */ /* 0x000fe20000010000 */
[----:B------:R-:W-:Y:S01]  /*0ff0*/  FFMA.FTZ R64, R197, R152, R64 ;  /* 0x00000098c5407223 */ /* 0x000fe20000010040 */
[----:B------:R-:W-:Y:S01]  /*1000*/  FADD.FTZ R84, R84, R154 ;  /* 0x0000009a54547221 */ /* 0x000fe20000010000 */
[----:B------:R-:W-:Y:S01]  /*1010*/  FFMA.FTZ R68, R189, R154, R68 ;  /* 0x0000009abd447223 */ /* 0x000fe20000010044 */
[----:B------:R-:W-:Y:S01]  /*1020*/  SHF.L.U32 R152, R20, 0x10, RZ ;  /* 0x0000001014987819 */ /* 0x000fe200000006ff */
[----:B------:R-:W-:Y:S01]  /*1030*/  FMUL.FTZ R183, R183, R155 ;  /* 0x0000009bb7b77220 */ /* 0x000fe20000410000 */
[----:B------:R-:W-:Y:S01]  /*1040*/  SHF.L.U32 R154, R184, 0x10, RZ ;  /* 0x00000010b89a7819 */ /* 0x000fe200000006ff */
[----:B------:R-:W-:Y:S01]  /*1050*/  FADD.FTZ R184, -R202, R153 ;  /* 0x00000099cab87221 */ /* 0x000fe20000010100 */
[----:B------:R-:W-:Y:S01]  /*1060*/  FADD.FTZ R148, R149, R186 ;  /* 0x000000ba95947221 */ /* 0x000fe20000010000 */
[C---:B------:R-:W-:Y:S01]  /*1070*/  FFMA.FTZ R150, R188.reuse, R186, R151 ;  /* 0x000000babc967223 */ /* 0x040fe20000010097 */
        /* <DEDUP_REMOVED lines=10> */
[----:B------:R-:W-:Y:S01]  /*1120*/  IADD3 R211, PT, PT, R198, 0x20, RZ ;  /* 0x00000020c6d37810 */ /* 0x000fe20007ffe0ff */
[----:B------:R-:W-:Y:S01]  /*1130*/  FADD.FTZ R203, R203, R182 ;  /* 0x000000b6cbcb7221 */ /* 0x000fe20000010000 */
[----:B------:R-:W-:-:S07]  /*1140*/  FFMA.FTZ R210, R184, R182, R149 ;  /* 0x000000b6b8d27223 */ /* 0x000fce0000010095 */
.L_x_690:
[----:B------:R-:W-:Y:S05]  /*1150*/  BSYNC.RECONVERGENT B1 ;  /* 0x0000000000017941 */ /* 0x000fea0003800200 */
.L_x_689:
[----:B------:R-:W-:Y:S04]  /*1160*/  BSSY.RECONVERGENT B1, `(.L_x_691) ;  /* 0x0000069000017945 */ /* 0x000fe80003800200 */
[----:B------:R-:W-:Y:S05]  /*1170*/  @!P4 BRA `(.L_x_692) ;  /* 0x00000004009cc947 */ /* 0x000fea0003800000 */
[----:B------:R-:W0:Y:S08]  /*1180*/  LDC.64 R32, c[0x0][0x3a8] ;  /* 0x0000ea00ff207b82 */ /* 0x000e300000000a00 */
[----:B------:R-:W1:Y:S01]  /*1190*/  LDC.64 R30, c[0x0][0x428] ;  /* 0x00010a00ff1e7b82 */ /* 0x000e620000000a00 */
[----:B0-----:R-:W-:-:S06]  /*11a0*/  IMAD.WIDE.U32 R32, R211, 0x10, R32 ;  /* 0x00000010d3207825 */ /* 0x001fcc00078e0020 */
[----:B------:R-:W2:Y:S01]  /*11b0*/  LDG.E.128 R32, desc[UR6][R32.64] ;  /* 0x0000000620207981 */ /* 0x000ea2000c1e1d00 */
[----:B-1----:R-:W-:Y:S02]  /*11c0*/  IMAD.WIDE.U32 R148, R211, 0x10, R30 ;  /* 0x00000010d3947825 */ /* 0x002fe400078e001e */
[----:B------:R-:W0:Y:S04]  /*11d0*/  LDC.64 R30, c[0x0][0x3b0] ;  /* 0x0000ec00ff1e7b82 */ /* 0x000e280000000a00 */
[----:B------:R-:W3:Y:S01]  /*11e0*/  LDG.E.128 R148, desc[UR6][R148.64] ;  /* 0x0000000694947981 */ /* 0x000ee2000c1e1d00 */
[----:B------:R-:W-:-:S04]  /*11f0*/  ISETP.NE.U32.AND P2, PT, RZ, UR10, PT ;  /* 0x0000000aff007c0c */ /* 0x000fc8000bf45070 */
[----:B------:R-:W-:-:S13]  /*1200*/  ISETP.NE.AND.EX P2, PT, RZ, UR11, PT, P2 ;  /* 0x0000000bff007c0c */ /* 0x000fda000bf45320 */
[----:B------:R-:W1:Y:S01]  /*1210*/  @P2 LDC.64 R152, c[0x0][0x438] ;  /* 0x00010e00ff982b82 */ /* 0x000e620000000a00 */
[----:B0-----:R-:W-:-:S05]  /*1220*/  IMAD.WIDE.U32 R30, R211, 0x8, R30 ;  /* 0x00000008d31e7825 */ /* 0x001fca00078e001e */
[----:B------:R0:W5:Y:S01]  /*1230*/  LDG.E.64 R206, desc[UR6][R30.64] ;  /* 0x000000061ece7981 */ /* 0x000162000c1e1b00 */
[----:B------:R-:W-:Y:S02]  /*1240*/  SHF.L.U32 R175, R49, 0x10, RZ ;  /* 0x0000001031af7819 */ /* 0x000fe400000006ff */
[----:B------:R-:W-:Y:S02]  /*1250*/  SHF.L.U32 R179, R48, 0x10, RZ ;  /* 0x0000001030b37819 */ /* 0x000fe400000006ff */
[----:B------:R-:W-:Y:S02]  /*1260*/  SHF.L.U32 R178, R9, 0x10, RZ ;  /* 0x0000001009b27819 */ /* 0x000fe400000006ff */
[----:B------:R-:W-:Y:S02]  /*1270*/  SHF.L.U32 R174, R10, 0x10, RZ ;  /* 0x000000100aae7819 */ /* 0x000fe400000006ff */
[----:B0-----:R-:W-:Y:S01]  /*1280*/  SHF.L.U32 R31, R50, 0x10, RZ ;  /* 0x00000010321f7819 */ /* 0x001fe200000006ff */
[----:B-1----:R-:W-:-:S05]  /*1290*/  @P2 IMAD.WIDE.U32 R152, R211, 0x10, R152 ;  /* 0x00000010d3982825 */ /* 0x002fca00078e0098 */
[----:B------:R0:W5:Y:S01]  /*12a0*/  @P2 LDG.E.128 R136, desc[UR6][R152.64] ;  /* 0x0000000698882981 */ /* 0x000162000c1e1d00 */
[----:B------:R-:W-:Y:S02]  /*12b0*/  IADD3 R211, PT, PT, R211, 0x20, RZ ;  /* 0x00000020d3d37810 */ /* 0x000fe40007ffe0ff */
[----:B--2---:R-:W-:Y:S02]  /*12c0*/  SHF.L.U32 R155, R32, 0x10, RZ ;  /* 0x00000010209b7819 */ /* 0x004fe400000006ff */
[----:B------:R-:W-:-:S03]  /*12d0*/  SHF.L.U32 R173, R33, 0x10, RZ ;  /* 0x0000001021ad7819 */ /* 0x000fc600000006ff */
[C---:B------:R-:W-:Y:S01]  /*12e0*/  FADD.FTZ R30, -R202.reuse, R155 ;  /* 0x0000009bca1e7221 */ /* 0x040fe20000010100 */
[C---:B------:R-:W-:Y:S02]  /*12f0*/  PRMT R214, R35.reuse, 0x7632, R214 ;  /* 0x0000763223d67816 */ /* 0x040fe400000000d6 */
[----:B------:R-:W-:Y:S01]  /*1300*/  SHF.L.U32 R35, R35, 0x10, RZ ;  /* 0x0000001023237819 */ /* 0x000fe200000006ff */
[----:B-----5:R-:W-:Y:S01]  /*1310*/  FMUL.FTZ R181, R199, R30 ;  /* 0x0000001ec7b57220 */ /* 0x020fe20000410000 */
[----:B------:R-:W-:Y:S01]  /*1320*/  FADD.FTZ R30, -R202, R173 ;  /* 0x000000adca1e7221 */ /* 0x000fe20000010100 */
[----:B------:R-:W-:Y:S02]  /*1330*/  PRMT R154, R32, 0x7632, R154 ;  /* 0x00007632209a7816 */ /* 0x000fe4000000009a */
[C---:B------:R-:W-:Y:S02]  /*1340*/  PRMT R212, R34.reuse, 0x7632, R212 ;  /* 0x0000763222d47816 */ /* 0x040fe400000000d4 */
[----:B------:R-:W-:-:S02]  /*1350*/  SHF.L.U32 R213, R34, 0x10, RZ ;  /* 0x0000001022d57819 */ /* 0x000fc400000006ff */
[----:B---3--:R-:W-:Y:S01]  /*1360*/  PRMT R34, R149, 0x7632, R34 ;  /* 0x0000763295227816 */ /* 0x008fe20000000022 */
[----:B------:R-:W-:Y:S01]  /*1370*/  FMUL.FTZ R177, R199, R30 ;  /* 0x0000001ec7b17220 */ /* 0x000fe20000410000 */
[----:B------:R-:W-:Y:S01]  /*1380*/  SHF.L.U32 R149, R149, 0x10, RZ ;  /* 0x0000001095957819 */ /* 0x000fe200000006ff */
[----:B------:R-:W-:Y:S01]  /*1390*/  FADD.FTZ R32, -R202, R35 ;  /* 0x00000023ca207221 */ /* 0x000fe20000010100 */
[----:B------:R-:W-:Y:S02]  /*13a0*/  PRMT R156, R33, 0x7632, R156 ;  /* 0x00007632219c7816 */ /* 0x000fe4000000009c */
[----:B------:R-:W-:Y:S01]  /*13b0*/  SHF.L.U32 R35, R154, 0x10, RZ ;  /* 0x000000109a237819 */ /* 0x000fe200000006ff */
[-C--:B------:R-:W-:Y:S01]  /*13c0*/  FMUL.FTZ R175, R175, R149.reuse ;  /* 0x00000095afaf7220 */ /* 0x080fe20000410000 */
[----:B------:R-:W-:Y:S01]  /*13d0*/  FADD.FTZ R90, R90, R149 ;  /* 0x000000955a5a7221 */ /* 0x000fe20000010000 */
[----:B------:R-:W-:Y:S01]  /*13e0*/  FFMA.FTZ R74, R177, R149, R74 ;  /* 0x00000095b14a7223 */ /* 0x000fe2000001004a */
[----:B------:R-:W-:Y:S01]  /*13f0*/  PRMT R33, R148, 0x7632, R33 ;  /* 0x0000763294217816 */ /* 0x000fe20000000021 */
[----:B------:R-:W-:Y:S01]  /*1400*/  FADD.FTZ R180, -R202, R35 ;  /* 0x00000023cab47221 */ /* 0x000fe20000010100 */
[----:B------:R-:W-:-:S02]  /*1410*/  SHF.L.U32 R149, R156, 0x10, RZ ;  /* 0x000000109c957819 */ /* 0x000fc400000006ff */
[----:B------:R-:W-:Y:S01]  /*1420*/  SHF.L.U32 R148, R148, 0x10, RZ ;  /* 0x0000001094947819 */ /* 0x000fe200000006ff */
[----:B------:R-:W-:Y:S01]  /*1430*/  FMUL.FTZ R180, R199, R180 ;  /* 0x000000b4c7b47220 */ /* 0x000fe20000410000 */
[----:B------:R-:W-:Y:S01]  /*1440*/  SHF.L.U32 R33, R33, 0x10, RZ ;  /* 0x0000001021217819 */ /* 0x000fe200000006ff */
[----:B------:R-:W-:Y:S01]  /*1450*/  FADD.FTZ R176, -R202, R149 ;  /* 0x00000095cab07221 */ /* 0x000fe20000010100 */
[C---:B0-----:R-:W-:Y:S01]  /*1460*/  PRMT R152, R150.reuse, 0x7632, R152 ;  /* 0x0000763296987816 */ /* 0x041fe20000000098 */
[-C--:B------:R-:W-:Y:S01]  /*1470*/  FMUL.FTZ R179, R179, R148.reuse ;  /* 0x00000094b3b37220 */ /* 0x080fe20000410000 */
[----:B------:R-:W-:Y:S01]  /*1480*/  SHF.L.U32 R150, R150, 0x10, RZ ;  /* 0x0000001096967819 */ /* 0x000fe200000006ff */
[----:B------:R-:W-:Y:S01]  /*1490*/  FADD.FTZ R30, -R202, R213 ;  /* 0x000000d5ca1e7221 */ /* 0x000fe20000010100 */
[----:B------:R-:W-:Y:S01]  /*14a0*/  PRMT R153, R151, 0x7632, R153 ;  /* 0x0000763297997816 */ /* 0x000fe20000000099 */
[----:B------:R-:W-:Y:S01]  /*14b0*/  FADD.FTZ R88, R88, R148 ;  /* 0x0000009458587221 */ /* 0x000fe20000010000 */
[----:B------:R-:W-:Y:S01]  /*14c0*/  FFMA.FTZ R72, R181, R148, R72 ;  /* 0x00000094b5487223 */ /* 0x000fe20000010048 */
[----:B------:R-:W-:Y:S01]  /*14d0*/  SHF.L.U32 R151, R151, 0x10, RZ ;  /* 0x0000001097977819 */ /* 0x000fe200000006ff */
[-C--:B------:R-:W-:Y:S01]  /*14e0*/  FMUL.FTZ R178, R178, R33.reuse ;  /* 0x00000021b2b27220 */ /* 0x080fe20000410000 */
[----:B------:R-:W-:Y:S01]  /*14f0*/  SHF.L.U32 R148, R51, 0x10, RZ ;  /* 0x0000001033947819 */ /* 0x000fe200000006ff */
[----:B------:R-:W-:Y:S01]  /*1500*/  FADD.FTZ R89, R89, R33 ;  /* 0x0000002159597221 */ /* 0x000fe20000010000 */
[----:B------:R-:W-:Y:S01]  /*1510*/  SHF.L.U32 R34, R34, 0x10, RZ ;  /* 0x0000001022227819 */ /* 0x000fe200000006ff */
[C---:B------:R-:W-:Y:S01]  /*1520*/  FMUL.FTZ R176, R199.reuse, R176 ;  /* 0x000000b0c7b07220 */ /* 0x040fe20000410000 */
[----:B------:R-:W-:Y:S01]  /*1530*/  FFMA.FTZ R73, R180, R33, R73 ;  /* 0x00000021b4497223 */ /* 0x000fe20000010049 */
[----:B------:R-:W-:Y:S01]  /*1540*/  FMUL.FTZ R173, R199, R30 ;  /* 0x0000001ec7ad7220 */ /* 0x000fe20000410000 */
[----:B------:R-:W-:Y:S01]  /*1550*/  FADD.FTZ R203, R203, R179 ;  /* 0x000000b3cbcb7221 */ /* 0x000fe20000010000 */
[----:B------:R-:W-:Y:S01]  /*1560*/  FFMA.FTZ R33, R181, R179, R210 ;  /* 0x000000b3b5217223 */ /* 0x000fe200000100d2 */
[----:B------:R-:W-:Y:S01]  /*1570*/  FMUL.FTZ R30, R31, R150 ;  /* 0x000000961f1e7220 */ /* 0x000fe20000410000 */
[----:B------:R-:W-:Y:S01]  /*1580*/  FMUL.FTZ R31, R199, R32 ;  /* 0x00000020c71f7220 */ /* 0x000fe20000410000 */
[----:B------:R-:W-:Y:S01]  /*1590*/  SHF.L.U32 R35, R212, 0x10, RZ ;  /* 0x00000010d4237819 */ /* 0x000fe200000006ff */
        /* <DEDUP_REMOVED lines=8> */
[----:B------:R-:W-:Y:S01]  /*1620*/  FADD.FTZ R150, -R202, R35 ;  /* 0x00000023ca967221 */ /* 0x000fe20000010100 */
        /* <DEDUP_REMOVED lines=14> */
[----:B------:R-:W-:Y:S01]  /*1710*/  FADD.FTZ R156, -R202, R155 ;  /* 0x0000009bca9c7221 */ /* 0x000fe20000010100 */
[----:B------:R-:W-:Y:S01]  /*1720*/  SHF.L.U32 R153, R153, 0x10, RZ ;  /* 0x0000001099997819 */ /* 0x000fe200000006ff */
[----:B------:R-:W-:Y:S01]  /*1730*/  FADD.FTZ R151, R150, R33 ;  /* 0x0000002196977221 */ /* 0x000fe20000010000 */
[----:B------:R-:W-:Y:S01]  /*1740*/  FFMA.FTZ R148, R34, R33, R149 ;  /* 0x0000002122947223 */ /* 0x000fe20000010095 */
[----:B------:R-:W-:-:S02]  /*1750*/  FMUL.FTZ R156, R199, R156 ;  /* 0x0000009cc79c7220 */ /* 0x000fc40000410000 */
        /* <DEDUP_REMOVED lines=9> */
.L_x_692:
[----:B------:R-:W-:Y:S05]  /*17f0*/  BSYNC.RECONVERGENT B1 ;  /* 0x0000000000017941 */ /* 0x000fea0003800200 */
.L_x_691:
        /* <DEDUP_REMOVED lines=14> */
[----:B0-----:R-:W-:Y:S01]  /*18e0*/  SHF.L.U32 R158, R56, 0x10, RZ ;  /* 0x00000010389e7819 */ /* 0x001fe200000006ff */
[----:B-1----:R-:W-:-:S05]  /*18f0*/  @P2 IMAD.WIDE.U32 R160, R211, 0x10, R160 ;  /* 0x00000010d3a02825 */ /* 0x002fca00078e00a0 */
[----:B------:R0:W5:Y:S02]  /*1900*/  @P2 LDG.E.128 R36, desc[UR6][R160.64] ;  /* 0x00000006a0242981 */ /* 0x000164000c1e1d00 */
[----:B0-----:R-:W-:Y:S02]  /*1910*/  SHF.L.U32 R160, R57, 0x10, RZ ;  /* 0x0000001039a07819 */ /* 0x001fe400000006ff */
[----:B------:R-:W-:Y:S02]  /*1920*/  SHF.L.U32 R171, R4, 0x10, RZ ;  /* 0x0000001004ab7819 */ /* 0x000fe400000006ff */
[C---:B---3--:R-:W-:Y:S02]  /*1930*/  PRMT R157, R148.reuse, 0x7632, R157 ;  /* 0x00007632949d7816 */ /* 0x048fe4000000009d */
[----:B------:R-:W-:Y:S02]  /*1940*/  PRMT R162, R149, 0x7632, R162 ;  /* 0x0000763295a27816 */ /* 0x000fe400000000a2 */
[----:B------:R-:W-:-:S02]  /*1950*/  SHF.L.U32 R163, R148, 0x10, RZ ;  /* 0x0000001094a37819 */ /* 0x000fc400000006ff */
[----:B------:R-:W-:Y:S02]  /*1960*/  SHF.L.U32 R149, R149, 0x10, RZ ;  /* 0x0000001095957819 */ /* 0x000fe400000006ff */
[----:B------:R-:W-:Y:S02]  /*1970*/  PRMT R164, R150, 0x7632, R164 ;  /* 0x0000763296a47816 */ /* 0x000fe400000000a4 */
[----:B------:R-:W-:Y:S02]  /*1980*/  PRMT R166, R151, 0x7632, R166 ;  /* 0x0000763297a67816 */ /* 0x000fe400000000a6 */
[----:B------:R-:W-:Y:S01]  /*1990*/  SHF.L.U32 R157, R157, 0x10, RZ ;  /* 0x000000109d9d7819 */ /* 0x000fe200000006ff */
[----:B------:R-:W-:Y:S01]  /*19a0*/  FADD.FTZ R148, -R202, R163 ;  /* 0x000000a3ca947221 */ /* 0x000fe20000010100 */
[----:B------:R-:W-:Y:S01]  /*19b0*/  SHF.L.U32 R165, R150, 0x10, RZ ;  /* 0x0000001096a57819 */ /* 0x000fe200000006ff */
[----:B------:R-:W-:Y:S01]  /*19c0*/  FADD.FTZ R150, -R202, R149 ;  /* 0x00000095ca967221 */ /* 0x000fe20000010100 */
[----:B------:R-:W-:-:S02]  /*19d0*/  SHF.L.U32 R167, R151, 0x10, RZ ;  /* 0x0000001097a77819 */ /* 0x000fc400000006ff */
[----:B------:R-:W-:Y:S02]  /*19e0*/  SHF.L.U32 R149, R162, 0x10, RZ ;  /* 0x00000010a2957819 */ /* 0x000fe400000006ff */
[----:B------:R-:W-:Y:S02]  /*19f0*/  SHF.L.U32 R151, R164, 0x10, RZ ;  /* 0x00000010a4977819 */ /* 0x000fe400000006ff */
[----:B------:R-:W-:Y:S01]  /*1a00*/  SHF.L.U32 R159, R166, 0x10, RZ ;  /* 0x00000010a69f7819 */ /* 0x000fe200000006ff */
[C---:B------:R-:W-:Y:S01]  /*1a10*/  FADD.FTZ R166, -R202.reuse, R157 ;  /* 0x0000009dcaa67221 */ /* 0x040fe20000010100 */
[C---:B-----5:R-:W-:Y:S01]  /*1a20*/  FMUL.FTZ R157, R199.reuse, R148 ;  /* 0x00000094c79d7220 */ /* 0x060fe20000410000 */
[----:B------:R-:W-:Y:S01]  /*1a30*/  FADD.FTZ R162, -R202, R165 ;  /* 0x000000a5caa27221 */ /* 0x000fe20000010100 */
[----:B----4-:R-:W-:Y:S01]  /*1a40*/  SHF.L.U32 R163, R154, 0x10, RZ ;  /* 0x000000109aa37819 */ /* 0x010fe200000006ff */
[----:B------:R-:W-:Y:S01]  /*1a50*/  FADD.FTZ R168, -R202, R149 ;  /* 0x00000095caa87221 */ /* 0x000fe20000010100 */
[----:B------:R-:W-:Y:S01]  /*1a60*/  SHF.L.U32 R148, R58, 0x10, RZ ;  /* 0x000000103a947819 */ /* 0x000fe200000006ff */
[----:B------:R-:W-:Y:S01]  /*1a70*/  FADD.FTZ R170, -R202, R151 ;  /* 0x00000097caaa7221 */ /* 0x000fe20000010100 */
[C---:B------:R-:W-:Y:S01]  /*1a80*/  PRMT R149, R152.reuse, 0x7632, R149 ;  /* 0x0000763298957816 */ /* 0x040fe20000000095 */
[C---:B------:R-:W-:Y:S01]  /*1a90*/  FMUL.FTZ R161, R199.reuse, R162 ;  /* 0x000000a2c7a17220 */ /* 0x040fe20000410000 */
[----:B------:R-:W-:Y:S01]  /*1aa0*/  SHF.L.U32 R151, R152, 0x10, RZ ;  /* 0x0000001098977819 */ /* 0x000fe200000006ff */
[----:B------:R-:W-:Y:S01]  /*1ab0*/  FMUL.FTZ R162, R148, R163 ;  /* 0x000000a394a27220 */ /* 0x000fe20000410000 */
[----:B------:R-:W-:Y:S01]  /*1ac0*/  SHF.L.U32 R165, R0, 0x10, RZ ;  /* 0x0000001000a57819 */ /* 0x000fe200000006ff */
[----:B------:R-:W-:Y:S01]  /*1ad0*/  FMUL.FTZ R166, R199, R166 ;  /* 0x000000a6c7a67220 */ /* 0x000fe20000410000 */
[----:B------:R-:W-:Y:S01]  /*1ae0*/  SHF.L.U32 R148, R149, 0x10, RZ ;  /* 0x0000001095947819 */ /* 0x000fe200000006ff */
[-C--:B------:R-:W-:Y:S01]  /*1af0*/  FMUL.FTZ R158, R158, R151.reuse ;  /* 0x000000979e9e7220 */ /* 0x080fe20000410000 */
[C---:B------:R-:W-:Y:S01]  /*1b00*/  PRMT R152, R153.reuse, 0x7632, R152 ;  /* 0x0000763299987816 */ /* 0x040fe20000000098 */
[----:B------:R-:W-:Y:S01]  /*1b10*/  FADD.FTZ R172, -R202, R159 ;  /* 0x0000009fcaac7221 */ /* 0x000fe20000010100 */
[----:B------:R-:W-:Y:S01]  /*1b20*/  SHF.L.U32 R153, R153, 0x10, RZ ;  /* 0x0000001099997819 */ /* 0x000fe200000006ff */
[-C--:B------:R-:W-:Y:S01]  /*1b30*/  FMUL.FTZ R165, R165, R148.reuse ;  /* 0x00000094a5a57220 */ /* 0x080fe20000410000 */
[----:B------:R-:W-:Y:S01]  /*1b40*/  FADD.FTZ R141, R141, R148 ;  /* 0x000000948d8d7221 */ /* 0x000fe20000010000 */
[----:B------:R-:W-:Y:S01]  /*1b50*/  FFMA.FTZ R97, R166, R148, R97 ;  /* 0x00000094a6617223 */ /* 0x000fe20000010061 */
[----:B------:R-:W-:Y:S01]  /*1b60*/  FADD.FTZ R148, R203, R158 ;  /* 0x0000009ecb947221 */ /* 0x000fe20000010000 */
[----:B------:R-:W-:Y:S01]  /*1b70*/  PRMT R169, R154, 0x7632, R169 ;  /* 0x000076329aa97816 */ /* 0x000fe200000000a9 */
[----:B------:R-:W-:Y:S01]  /*1b80*/  FFMA.FTZ R149, R157, R158, R210 ;  /* 0x0000009e9d957223 */ /* 0x000fe200000100d2 */
[----:B------:R-:W-:Y:S01]  /*1b90*/  PRMT R154, R155, 0x7632, R154 ;  /* 0x000076329b9a7816 */ /* 0x000fe2000000009a */
[----:B------:R-:W-:Y:S01]  /*1ba0*/  FMUL.FTZ R159, R199, R150 ;  /* 0x00000096c79f7220 */ /* 0x000fe20000410000 */
[----:B------:R-:W-:Y:S01]  /*1bb0*/  FADD.FTZ R164, -R202, R167 ;  /* 0x000000a7caa47221 */ /* 0x000fe20000010100 */
[----:B------:R-:W-:Y:S01]  /*1bc0*/  SHF.L.U32 R155, R155, 0x10, RZ ;  /* 0x000000109b9b7819 */ /* 0x000fe200000006ff */
[----:B------:R-:W-:Y:S01]  /*1bd0*/  FADD.FTZ R140, R140, R151 ;  /* 0x000000978c8c7221 */ /* 0x000fe20000010000 */
[----:B------:R-:W-:Y:S01]  /*1be0*/  FFMA.FTZ R96, R157, R151, R96 ;  /* 0x000000979d607223 */ /* 0x000fe20000010060 */
[----:B------:R-:W-:Y:S01]  /*1bf0*/  SHF.L.U32 R150, R59, 0x10, RZ ;  /* 0x000000103b967819 */ /* 0x000fe200000006ff */
[----:B------:R-:W-:Y:S01]  /*1c00*/  FADD.FTZ R151, R148, R165 ;  /* 0x000000a594977221 */ /* 0x000fe20000010000 */
[----:B------:R-:W-:Y:S01]  /*1c10*/  SHF.L.U32 R167, R2, 0x10, RZ ;  /* 0x0000001002a77819 */ /* 0x000fe200000006ff */
[----:B------:R-:W-:Y:S01]  /*1c20*/  FMUL.FTZ R160, R160, R153 ;  /* 0x00000099a0a07220 */ /* 0x000fe20000410000 */
[----:B------:R-:W-:Y:S01]  /*1c30*/  SHF.L.U32 R152, R152, 0x10, RZ ;  /* 0x0000001098987819 */ /* 0x000fe200000006ff */
[----:B------:R-:W-:Y:S01]  /*1c40*/  FFMA.FTZ R148, R166, R165, R149 ;  /* 0x000000a5a6947223 */ /* 0x000fe20000010095 */
[----:B------:R-:W-:Y:S01]  /*1c50*/  FADD.FTZ R144, R144, R163 ;  /* 0x000000a390907221 */ /* 0x000fe20000010000 */
[----:B------:R-:W-:Y:S01]  /*1c60*/  FFMA.FTZ R100, R161, R163, R100 ;  /* 0x000000a3a1647223 */ /* 0x000fe20000010064 */
[C---:B------:R-:W-:Y:S01]  /*1c70*/  FMUL.FTZ R163, R199.reuse, R164 ;  /* 0x000000a4c7a37220 */ /* 0x040fe20000410000 */
[----:B------:R-:W-:Y:S01]  /*1c80*/  FMUL.FTZ R168, R199, R168 ;  /* 0x000000a8c7a87220 */ /* 0x000fe20000410000 */
        /* <DEDUP_REMOVED lines=31> */
.L_x_694:
[----:B------:R-:W-:Y:S05]  /*1e80*/  BSYNC.RECONVERGENT B1 ;  /* 0x0000000000017941 */ /* 0x000fea0003800200 */
.L_x_693:
        /* <DEDUP_REMOVED lines=21> */
.L_x_740:
        /* <DEDUP_REMOVED lines=9> */
[----:B------:R-:W1:Y:S02]  /*2070*/  LDC.64 R148, c[0x0][0x390] ;  /* 0x0000e400ff947b82 */ /* 0x000e640000000a00 */
[----:B-1----:R-:W-:-:S06]  /*2080*/  IMAD.WIDE.U32 R148, R198, 0x10, R148 ;  /* 0x00000010c6947825 */ /* 0x002fcc00078e0094 */
[----:B------:R-:W5:Y:S01]  /*2090*/  LDG.E.128 R148, desc[UR6][R148.64] ;  /* 0x0000000694947981 */ /* 0x000f62000c1e1d00 */
[----:B------:R-:W-:-:S04]  /*20a0*/  ISETP.NE.U32.AND P1, PT, RZ, UR14, PT ;  /* 0x0000000eff007c0c */ /* 0x000fc8000bf25070 */
[----:B------:R-:W-:-:S13]  /*20b0*/  ISETP.NE.AND.EX P1, PT, RZ, UR15, PT, P1 ;  /* 0x0000000fff007c0c */ /* 0x000fda000bf25310 */
[----:B------:R-:W-:Y:S05]  /*20c0*/  @P1 BRA `(.L_x_700) ;  /* 0x0000000400bc1947 */ /* 0x000fea0003800000 */
[-CC-:B0-----:R-:W-:Y:S01]  /*20d0*/  FFMA.FTZ R154, R197, R202.reuse, R201.reuse ;  /* 0x000000cac59a7223 */ /* 0x181fe200000100c9 */
[----:B------:R-:W-:Y:S01]  /*20e0*/  LOP3.LUT P2, RZ, R208, 0xff, RZ, 0xc0, !PT ;  /* 0x000000ffd0ff7812 */ /* 0x000fe2000784c0ff */
[----:B------:R-:W-:Y:S01]  /*20f0*/  FFMA.FTZ R153, R196, R202, R201 ;  /* 0x000000cac4997223 */ /* 0x000fe200000100c9 */
[----:B------:R-:W-:Y:S01]  /*2100*/  LOP3.LUT P5, RZ, R208, 0xff00, RZ, 0xc0, !PT ;  /* 0x0000ff00d0ff7812 */ /* 0x000fe200078ac0ff */
[----:B------:R-:W-:Y:S01]  /*2110*/  FADD.FTZ R210, R195, -R154 ;  /* 0x8000009ac3d27221 */ /* 0x000fe20000010000 */
[----:B------:R-:W-:Y:S01]  /*2120*/  CS2R R154, SRZ ;  /* 0x00000000009a7805 */ /* 0x000fe2000001ff00 */
[----:B------:R-:W-:Y:S01]  /*2130*/  FADD.FTZ R212, R194, -R153 ;  /* 0x80000099c2d47221 */ /* 0x000fe20000010000 */
[----:B------:R-:W-:Y:S01]  /*2140*/  CS2R R152, SRZ ;  /* 0x0000000000987805 */ /* 0x000fe2000001ff00 */
[C---:B------:R-:W-:Y:S01]  /*2150*/  FMUL.FTZ R203, R199.reuse, R210 ;  /* 0x000000d2c7cb7220 */ /* 0x040fe20000410000 */
[----:B------:R-:W-:Y:S01]  /*2160*/  LOP3.LUT P6, RZ, R208, 0xff0000, RZ, 0xc0, !PT ;  /* 0x00ff0000d0ff7812 */ /* 0x000fe200078cc0ff */
[----:B------:R-:W-:Y:S01]  /*2170*/  FMUL.FTZ R211, R199, R212 ;  /* 0x000000d4c7d37220 */ /* 0x000fe20000410000 */
[--C-:B------:R-:W-:Y:S01]  /*2180*/  FFMA.FTZ R216, R189, R202, R201.reuse ;  /* 0x000000cabdd87223 */ /* 0x100fe200000100c9 */
[-C--:B------:R-:W-:Y:S01]  /*2190*/  FMUL.FTZ R203, R203, R200.reuse ;  /* 0x000000c8cbcb7220 */ /* 0x080fe20000410000 */
[----:B------:R-:W-:Y:S01]  /*21a0*/  HFMA2 R215, -RZ, RZ, 0, 0 ;  /* 0x00000000ffd77431 */ /* 0x000fe200000001ff */
[C---:B-----5:R-:W-:Y:S01]  /*21b0*/  @P2 SHF.L.U32 R210, R148.reuse, 0x10, RZ ;  /* 0x0000001094d22819 */ /* 0x060fe200000006ff */
[----:B------:R-:W-:Y:S01]  /*21c0*/  FMUL.FTZ R211, R211, R200 ;  /* 0x000000c8d3d37220 */ /* 0x000fe20000410000 */
[----:B------:R-:W-:Y:S01]  /*21d0*/  @P5 PRMT R212, R148, 0x7632, R212 ;  /* 0x0000763294d45816 */ /* 0x000fe200000000d4 */
[----:B------:R-:W-:Y:S01]  /*21e0*/  FMUL.FTZ R203, R203, UR13 ;  /* 0x0000000dcbcb7c20 */ /* 0x000fe20008410000 */
[----:B------:R-:W-:Y:S01]  /*21f0*/  @P2 SHF.L.U32 R148, R44, 0x10, RZ ;  /* 0x000000102c942819 */ /* 0x000fe200000006ff */
[----:B------:R-:W-:Y:S01]  /*2200*/  FMUL.FTZ R211, R211, UR13 ;  /* 0x0000000dd3d37c20 */ /* 0x000fe20008410000 */
[----:B------:R-:W-:Y:S01]  /*2210*/  @P5 SHF.L.U32 R213, R21, 0x10, RZ ;  /* 0x0000001015d55819 */ /* 0x000fe200000006ff */
[C---:B------:R-:W-:Y:S01]  /*2220*/  @P2 FMUL.FTZ R155, R203.reuse, R210 ;  /* 0x000000d2cb9b2220 */ /* 0x040fe20000410000 */
[----:B------:R-:W-:Y:S01]  /*2230*/  @P5 SHF.L.U32 R212, R212, 0x10, RZ ;  /* 0x00000010d4d45819 */ /* 0x000fe200000006ff */
[----:B------:R-:W-:Y:S01]  /*2240*/  @P2 FMUL.FTZ R152, R203, R148 ;  /* 0x00000094cb982220 */ /* 0x000fe20000410000 */
[--C-:B------:R-:W-:Y:S01]  /*2250*/  FFMA.FTZ R148, R193, R202, R201.reuse ;  /* 0x000000cac1947223 */ /* 0x100fe200000100c9 */
[----:B------:R-:W-:Y:S01]  /*2260*/  LOP3.LUT P2, RZ, R208, 0xff000000, RZ, 0xc0, !PT ;  /* 0xff000000d0ff7812 */ /* 0x000fe2000784c0ff */
[C---:B------:R-:W-:Y:S01]  /*2270*/  @P5 FMUL.FTZ R153, R211.reuse, R213 ;  /* 0x000000d5d3995220 */ /* 0x040fe20000410000 */
[----:B------:R-:W-:Y:S01]  /*2280*/  @P5 FMUL.FTZ R154, R211, R212 ;  /* 0x000000d4d39a5220 */ /* 0x000fe20000410000 */
[----:B------:R-:W-:Y:S01]  /*2290*/  FFMA.FTZ R211, R192, R202, R201 ;  /* 0x000000cac0d37223 */ /* 0x000fe200000100c9 */
[----:B------:R-:W-:Y:S01]  /*22a0*/  FADD.FTZ R212, R191, -R148 ;  /* 0x80000094bfd47221 */ /* 0x000fe20000010000 */
[----:B------:R-:W-:Y:S01]  /*22b0*/  HFMA2 R203, -RZ, RZ, 0, 0 ;  /* 0x00000000ffcb7431 */ /* 0x000fe200000001ff */
[----:B------:R-:W-:Y:S01]  /*22c0*/  LOP3.LUT P5, RZ, R209, 0xff, RZ, 0xc0, !PT ;  /* 0x000000ffd1ff7812 */ /* 0x000fe200078ac0ff */
[----:B------:R-:W-:Y:S01]  /*22d0*/  FADD.FTZ R214, R190, -R211 ;  /* 0x800000d3bed67221 */ /* 0x000fe20000010000 */
[----:B------:R-:W-:Y:S01]  /*22e0*/  FMUL.FTZ R211, R199, R212 ;  /* 0x000000d4c7d37220 */ /* 0x000fe20000410000 */
[----:B------:R-:W-:Y:S01]  /*22f0*/  @P6 SHF.L.U32 R212, R149, 0x10, RZ ;  /* 0x0000001095d46819 */ /* 0x000fe200000006ff */
[----:B------:R-:W-:Y:S01]  /*2300*/  FADD.FTZ R216, R187, -R216 ;  /* 0x800000d8bbd87221 */ /* 0x000fe20000010000 */
[----:B------:R-:W-:Y:S01]  /*2310*/  FMUL.FTZ R213, R199, R214 ;  /* 0x000000d6c7d57220 */ /* 0x000fe20000410000 */
[-C--:B------:R-:W-:Y:S01]  /*2320*/  FMUL.FTZ R211, R211, R200.reuse ;  /* 0x000000c8d3d37220 */ /* 0x080fe20000410000 */
[----:B------:R-:W-:Y:S01]  /*2330*/  @P2 PRMT R214, R149, 0x7632, R214 ;  /* 0x0000763295d62816 */ /* 0x000fe200000000d6 */
[----:B------:R-:W-:Y:S01]  /*2340*/  HFMA2 R210, -RZ, RZ, 0, 0 ;  /* 0x00000000ffd27431 */ /* 0x000fe200000001ff */
[----:B------:R-:W-:Y:S01]  /*2350*/  @P6 SHF.L.U32 R149, R45, 0x10, RZ ;  /* 0x000000102d956819 */ /* 0x000fe200000006ff */
[----:B------:R-:W-:Y:S01]  /*2360*/  FMUL.FTZ R211, R211, UR13 ;  /* 0x0000000dd3d37c20 */ /* 0x000fe20008410000 */
[----:B------:R-:W-:Y:S01]  /*2370*/  MOV R148, RZ ;  /* 0x000000ff00947202 */ /* 0x000fe20000000f00 */
[----:B------:R-:W-:Y:S01]  /*2380*/  FMUL.FTZ R213, R213, R200 ;  /* 0x000000c8d5d57220 */ /* 0x000fe20000410000 */
[----:B------:R-:W-:Y:S01]  /*2390*/  @P2 SHF.L.U32 R214, R214, 0x10, RZ ;  /* 0x00000010d6d62819 */ /* 0x000fe200000006ff */
[C---:B------:R-:W-:Y:S01]  /*23a0*/  @P6 FMUL.FTZ R203, R211.reuse, R212 ;  /* 0x000000d4d3cb6220 */ /* 0x040fe20000410000 */
[----:B------:R-:W-:Y:S01]  /*23b0*/  @P6 FMUL.FTZ R148, R211, R149 ;  /* 0x00000095d3946220 */ /* 0x000fe20000410000 */
[----:B------:R-:W-:Y:S01]  /*23c0*/  FMUL.FTZ R211, R199, R216 ;  /* 0x000000d8c7d37220 */ /* 0x000fe20000410000 */
[----:B------:R-:W-:Y:S01]  /*23d0*/  FMUL.FTZ R217, R213, UR13 ;  /* 0x0000000dd5d97c20 */ /* 0x000fe20008410000 */
[----:B------:R-:W-:Y:S01]  /*23e0*/  MOV R149, RZ ;  /* 0x000000ff00957202 */ /* 0x000fe20000000f00 */
[----:B------:R-:W-:-:S02]  /*23f0*/  HFMA2 R222, -RZ, RZ, 0, 0 ;  /* 0x00000000ffde7431 */ /* 0x000fc400000001ff */
[----:B------:R-:W-:Y:S01]  /*2400*/  FMUL.FTZ R213, R211, R200 ;  /* 0x000000c8d3d57220 */ /* 0x000fe20000410000 */
[----:B------:R-:W-:Y:S01]  /*2410*/  @P2 SHF.L.U32 R211, R22, 0x10, RZ ;  /* 0x0000001016d32819 */ /* 0x000fe200000006ff */
[----:B------:R-:W-:Y:S01]  /*2420*/  @P2 FMUL.FTZ R210, R217, R214 ;  /* 0x000000d6d9d22220 */ /* 0x000fe20000410000 */
[----:B------:R-:W-:Y:S01]  /*2430*/  @P5 SHF.L.U32 R214, R150, 0x10, RZ ;  /* 0x0000001096d65819 */ /* 0x000fe200000006ff */
[----:B------:R-:W-:Y:S01]  /*2440*/  FMUL.FTZ R216, R213, UR13 ;  /* 0x0000000dd5d87c20 */ /* 0x000fe20008410000 */
[----:B------:R-:W-:Y:S01]  /*2450*/  @P5 SHF.L.U32 R213, R46, 0x10, RZ ;  /* 0x000000102ed55819 */ /* 0x000fe200000006ff */
[----:B------:R-:W-:Y:S01]  /*2460*/  @P2 FMUL.FTZ R149, R217, R211 ;  /* 0x000000d3d9952220 */ /* 0x000fe20000410000 */
[----:B------:R-:W-:Y:S01]  /*2470*/  ISETP.GE.U32.AND P2, PT, R208, RZ, PT ;  /* 0x000000ffd000720c */ /* 0x000fe20003f46070 */
[C---:B------:R-:W-:Y:S01]  /*2480*/  @P5 FMUL.FTZ R215, R216.reuse, R214 ;  /* 0x000000d6d8d75220 */ /* 0x040fe20000410000 */
[----:B------:R-:W-:Y:S01]  /*2490*/  MOV R212, RZ ;  /* 0x000000ff00d47202 */ /* 0x000fe20000000f00 */
[----:B------:R-:W-:Y:S01]  /*24a0*/  @P5 FMUL.FTZ R212, R216, R213 ;  /* 0x000000d5d8d45220 */ /* 0x000fe20000410000 */
[C---:B------:R-:W-:Y:S01]  /*24b0*/  LOP3.LUT P5, RZ, R209.reuse, 0xff0000, RZ, 0xc0, !PT ;  /* 0x00ff0000d1ff7812 */ /* 0x040fe200078ac0ff */
[----:B------:R-:W-:Y:S01]  /*24c0*/  FFMA.FTZ R211, R188, R202, R201 ;  /* 0x000000cabcd37223 */ /* 0x000fe200000100c9 */
[----:B------:R-:W-:-:S02]  /*24d0*/  ISETP.GE.U32.AND.EX P2, PT, R209, 0x1000000, PT, P2 ;  /* 0x01000000d100780c */ /* 0x000fc40003f46120 */
[----:B------:R-:W-:Y:S02]  /*24e0*/  CS2R R218, SRZ ;  /* 0x0000000000da7805 */ /* 0x000fe4000001ff00 */
[----:B------:R-:W-:Y:S01]  /*24f0*/  LOP3.LUT P6, RZ, R209, 0xff00, RZ, 0xc0, !PT ;  /* 0x0000ff00d1ff7812 */ /* 0x000fe200078cc0ff */
[----:B------:R-:W-:Y:S01]  /*2500*/  FADD.FTZ R214, R186, -R211 ;  /* 0x800000d3bad67221 */ /* 0x000fe20000010000 */
[----:B------:R-:W-:Y:S01]  /*2510*/  MOV R217, RZ ;  /* 0x000000ff00d97202 */ /* 0x000fe20000000f00 */
[----:B------:R-:W-:Y:S01]  /*2520*/  FADD.FTZ R210, R107, R210 ;  /* 0x000000d26bd27221 */ /* 0x000fe20000010000 */
[----:B------:R-:W-:Y:S01]  /*2530*/  MOV R225, RZ ;  /* 0x000000ff00e17202 */ /* 0x000fe20000000f00 */
[----:B------:R-:W-:Y:S01]  /*2540*/  FMUL.FTZ R211, R199, R214 ;  /* 0x000000d6c7d37220 */ /* 0x000fe20000410000 */
[----:B------:R-:W-:Y:S01]  /*2550*/  FFMA.FTZ R214, R185, R202, R201 ;  /* 0x000000cab9d67223 */ /* 0x000fe200000100c9 */
[----:B------:R-:W-:Y:S01]  /*2560*/  F2FP.BF16.F32.PACK_AB R149, R149, R148 ;  /* 0x000000949595723e */ /* 0x000fe200000010ff */
[----:B------:R-:W-:Y:S01]  /*2570*/  FADD.FTZ R108, R108, R215 ;  /* 0x000000d76c6c7221 */ /* 0x000fe20000010000 */
[----:B------:R-:W-:Y:S01]  /*2580*/  @P5 SHF.L.U32 R216, R151, 0x10, RZ ;  /* 0x0000001097d85819 */ /* 0x000fe200000006ff */
[----:B------:R-:W-:Y:S01]  /*2590*/  FMUL.FTZ R211, R211, R200 ;  /* 0x000000c8d3d37220 */ /* 0x000fe20000410000 */
[----:B------:R-:W-:Y:S01]  /*25a0*/  @P2 PRMT R223, R151, 0x7632, R223 ;  /* 0x0000763297df2816 */ /* 0x000fe200000000df */
[----:B------:R-:W-:Y:S01]  /*25b0*/  FFMA.FTZ R151, R184, R202, R201 ;  /* 0x000000cab8977223 */ /* 0x000fe200000100c9 */
[----:B------:R-:W-:Y:S01]  /*25c0*/  FADD.FTZ R214, R183, -R214 ;  /* 0x800000d6b7d67221 */ /* 0x000fe20000010000 */
[----:B------:R-:W-:Y:S01]  /*25d0*/  @P6 PRMT R213, R150, 0x7632, R213 ;  /* 0x0000763296d56816 */ /* 0x000fe200000000d5 */
[----:B------:R-:W-:Y:S01]  /*25e0*/  FMUL.FTZ R224, R211, UR13 ;  /* 0x0000000dd3e07c20 */ /* 0x000fe20008410000 */
[----:B------:R-:W-:Y:S01]  /*25f0*/  FADD.FTZ R220, R182, -R151 ;  /* 0x80000097b6dc7221 */ /* 0x000fe20000010000 */
[----:B------:R-:W-:-:S02]  /*2600*/  HFMA2 R150, -RZ, RZ, 0, 0 ;  /* 0x00000000ff967431 */ /* 0x000fc400000001ff */
[----:B------:R-:W-:Y:S01]  /*2610*/  FMUL.FTZ R211, R199, R214 ;  /* 0x000000d6c7d37220 */ /* 0x000fe20000410000 */
[----:B------:R-:W-:Y:S01]  /*2620*/  @P6 SHF.L.U32 R213, R213, 0x10, RZ ;  /* 0x00000010d5d56819 */ /* 0x000fe200000006ff */
[----:B------:R-:W-:Y:S01]  /*2630*/  FMUL.FTZ R221, R199, R220 ;  /* 0x000000dcc7dd7220 */ /* 0x000fe20000410000 */
[----:B------:R-:W-:Y:S01]  /*2640*/  @P6 SHF.L.U32 R151, R23, 0x10, RZ ;  /* 0x0000001017976819 */ /* 0x000fe200000006ff */
[-C--:B------:R-:W-:Y:S01]  /*2650*/  FMUL.FTZ R211, R211, R200.reuse ;  /* 0x000000c8d3d37220 */ /* 0x080fe20000410000 */
[----:B------:R-:W-:Y:S01]  /*2660*/  @P2 SHF.L.U32 R214, R24, 0x10, RZ ;  /* 0x0000001018d62819 */ /* 0x000fe200000006ff */
[----:B------:R-:W-:Y:S01]  /*2670*/  FMUL.FTZ R221, R221, R200 ;  /* 0x000000c8dddd7220 */ /* 0x000fe20000410000 */
[C---:B------:R-:W-:Y:S01]  /*2680*/  @P6 FMUL.FTZ R150, R224.reuse, R213 ;  /* 0x000000d5e0966220 */ /* 0x040fe20000410000 */
[----:B------:R-:W-:Y:S01]  /*2690*/  @P5 SHF.L.U32 R213, R47, 0x10, RZ ;  /* 0x000000102fd55819 */ /* 0x000fe200000006ff */
[----:B------:R-:W-:Y:S01]  /*26a0*/  FMUL.FTZ R211, R211, UR13 ;  /* 0x0000000dd3d37c20 */ /* 0x000fe20008410000 */
[----:B------:R-:W-:Y:S01]  /*26b0*/  @P2 SHF.L.U32 R223, R223, 0x10, RZ ;  /* 0x00000010dfdf2819 */ /* 0x000fe200000006ff */
[----:B------:R-:W-:Y:S01]  /*26c0*/  FMUL.FTZ R221, R221, UR13 ;  /* 0x0000000ddddd7c20 */ /* 0x000fe20008410000 */
[----:B------:R-:W-:Y:S01]  /*26d0*/  @P6 FMUL.FTZ R217, R224, R151 ;  /* 0x00000097e0d96220 */ /* 0x000fe20000410000 */
[C---:B------:R-:W-:Y:S01]  /*26e0*/  @P5 FMUL.FTZ R218, R211.reuse, R213 ;  /* 0x000000d5d3da5220 */ /* 0x040fe20000410000 */
[----:B------:R-:W-:Y:S01]  /*26f0*/  @P5 FMUL.FTZ R219, R211, R216 ;  /* 0x000000d8d3db5220 */ /* 0x000fe20000410000 */
[C---:B------:R-:W-:Y:S01]  /*2700*/  @P2 FMUL.FTZ R225, R221.reuse, R214 ;  /* 0x000000d6dde12220 */ /* 0x040fe20000410000 */
[----:B------:R-:W-:Y:S01]  /*2710*/  @P2 FMUL.FTZ R222, R221, R223 ;  /* 0x000000dfddde2220 */ /* 0x000fe20000410000 */
[----:B------:R-:W-:Y:S01]  /*2720*/  FADD.FTZ R109, R109, R150 ;  /* 0x000000966d6d7221 */ /* 0x000fe20000010000 */
[----:B------:R-:W-:Y:S01]  /*2730*/  FADD.FTZ R211, R104, R155 ;  /* 0x0000009b68d37221 */ /* 0x000fe20000010000 */
[----:B------:R-:W-:Y:S01]  /*2740*/  FADD.FTZ R213, R105, R154 ;  /* 0x0000009a69d57221 */ /* 0x000fe20000010000 */
[----:B------:R-:W-:Y:S01]  /*2750*/  FADD.FTZ R214, R106, R203 ;  /* 0x000000cb6ad67221 */ /* 0x000fe20000010000 */
[----:B------:R-:W-:Y:S01]  /*2760*/  FADD.FTZ R110, R110, R219 ;  /* 0x000000db6e6e7221 */ /* 0x000fe20000010000 */
[----:B------:R-:W-:Y:S01]  /*2770*/  FADD.FTZ R111, R111, R222 ;  /* 0x000000de6f6f7221 */ /* 0x000fe20000010000 */
[----:B------:R-:W-:-:S02]  /*2780*/  F2FP.BF16.F32.PACK_AB R151, R225, R218 ;  /* 0x000000dae197723e */ /* 0x000fc400000010ff */
[----:B------:R-:W-:Y:S02]  /*2790*/  F2FP.BF16.F32.PACK_AB R150, R217, R212 ;  /* 0x000000d4d996723e */ /* 0x000fe400000010ff */
[----:B------:R-:W-:Y:S01]  /*27a0*/  F2FP.BF16.F32.PACK_AB R148, R153, R152 ;  /* 0x000000989994723e */ /* 0x000fe200000010ff */
[----:B------:R-:W-:Y:S06]  /*27b0*/  BRA `(.L_x_701) ;  /* 0x0000000400cc7947 */ /* 0x000fec0003800000 */
.L_x_700:
[-CC-:B------:R-:W-:Y:S01]  /*27c0*/  FFMA.FTZ R128, R197, R202.reuse, R201.reuse ;  /* 0x000000cac5807223 */ /* 0x180fe200000100c9 */
[----:B------:R-:W-:Y:S01]  /*27d0*/  LOP3.LUT P2, RZ, R208, 0xff, RZ, 0xc0, !PT ;  /* 0x000000ffd0ff7812 */ /* 0x000fe2000784c0ff */
[----:B------:R-:W-:Y:S01]  /*27e0*/  FFMA.FTZ R129, R196, R202, R201 ;  /* 0x000000cac4817223 */ /* 0x000fe200000100c9 */
[----:B------:R-:W-:Y:S01]  /*27f0*/  LOP3.LUT P5, RZ, R208, 0xff00, RZ, 0xc0, !PT ;  /* 0x0000ff00d0ff7812 */ /* 0x000fe200078ac0ff */
[----:B------:R-:W-:Y:S01]  /*2800*/  FADD.FTZ R128, R195, -R128 ;  /* 0x80000080c3807221 */ /* 0x000fe20000010000 */
[----:B------:R-:W-:Y:S02]  /*2810*/  HFMA2 R211, -RZ, RZ, 0, 0 ;  /* 0x00000000ffd37431 */ /* 0x000fe400000001ff */
[----:B------:R-:W-:Y:S01]  /*2820*/  FADD.FTZ R210, R194, -R129 ;  /* 0x80000081c2d27221 */ /* 0x000fe20000010000 */
[----:B------:R-:W-:Y:S01]  /*2830*/  CS2R R152, SRZ ;  /* 0x0000000000987805 */ /* 0x000fe2000001ff00 */
[C---:B0-----:R-:W-:Y:S01]  /*2840*/  FMUL.FTZ R155, R199.reuse, R128 ;  /* 0x00000080c79b7220 */ /* 0x041fe20000410000 */
[----:B------:R-:W-:Y:S01]  /*2850*/  LOP3.LUT P6, RZ, R208, 0xff0000, RZ, 0xc0, !PT ;  /* 0x00ff0000d0ff7812 */ /* 0x000fe200078cc0ff */
[----:B------:R-:W-:Y:S01]  /*2860*/  FMUL.FTZ R128, R199, R210 ;  /* 0x000000d2c7807220 */ /* 0x000fe20000410000 */
[----:B------:R-:W-:Y:S01]  /*2870*/  MOV R130, RZ ;  /* 0x000000ff00827202 */ /* 0x000fe20000000f00 */
[----:B------:R-:W-:Y:S01]  /*2880*/  FMUL.FTZ R129, R155, R200 ;  /* 0x000000c89b817220 */ /* 0x000fe20000410000 */
[----:B------:R-:W-:Y:S01]  /*2890*/  FFMA.FTZ R218, R189, R202, R201 ;  /* 0x000000cabdda7223 */ /* 0x000fe200000100c9 */
[----:B-----5:R-:W-:Y:S01]  /*28a0*/  @P2 SHF.L.U32 R154, R148, 0x10, RZ ;  /* 0x00000010949a2819 */ /* 0x020fe200000006ff */
[----:B------:R-:W-:Y:S01]  /*28b0*/  FMUL.FTZ R131, R128, R200 ;  /* 0x000000c880837220 */ /* 0x000fe20000410000 */
[----:B------:R-:W-:Y:S01]  /*28c0*/  @P5 PRMT R203, R148, 0x7632, R203 ;  /* 0x0000763294cb5816 */ /* 0x000fe200000000cb */
[----:B------:R-:W-:Y:S01]  /*28d0*/  FMUL.FTZ R129, R129, UR13 ;  /* 0x0000000d81817c20 */ /* 0x000fe20008410000 */
[----:B------:R-:W-:Y:S01]  /*28e0*/  @P2 SHF.L.U32 R148, R44, 0x10, RZ ;  /* 0x000000102c942819 */ /* 0x000fe200000006ff */
[----:B------:R-:W-:Y:S01]  /*28f0*/  FMUL.FTZ R131, R131, UR13 ;  /* 0x0000000d83837c20 */ /* 0x000fe20008410000 */
[----:B------:R-:W-:Y:S01]  /*2900*/  @P5 SHF.L.U32 R212, R21, 0x10, RZ ;  /* 0x0000001015d45819 */ /* 0x000fe200000006ff */
[----:B------:R-:W-:Y:S01]  /*2910*/  @P2 FMUL.FTZ R211, R129, R154 ;  /* 0x0000009a81d32220 */ /* 0x000fe20000410000 */
[----:B------:R-:W-:Y:S01]  /*2920*/  @P5 SHF.L.U32 R210, R203, 0x10, RZ ;  /* 0x00000010cbd25819 */ /* 0x000fe200000006ff */
[----:B------:R-:W-:Y:S01]  /*2930*/  @P2 FMUL.FTZ R152, R129, R148 ;  /* 0x0000009481982220 */ /* 0x000fe20000410000 */
[-CC-:B------:R-:W-:Y:S01]  /*2940*/  FFMA.FTZ R148, R193, R202.reuse, R201.reuse ;  /* 0x000000cac1947223 */ /* 0x180fe200000100c9 */
[----:B------:R-:W-:Y:S01]  /*2950*/  FFMA.FTZ R129, R192, R202, R201 ;  /* 0x000000cac0817223 */ /* 0x000fe200000100c9 */
[----:B------:R-:W-:Y:S01]  /*2960*/  LOP3.LUT P2, RZ, R208, 0xff000000, RZ, 0xc0, !PT ;  /* 0xff000000d0ff7812 */ /* 0x000fe2000784c0ff */
[----:B------:R-:W-:Y:S01]  /*2970*/  @P5 FMUL.FTZ R153, R131, R212 ;  /* 0x000000d483995220 */ /* 0x000fe20000410000 */
[----:B------:R-:W-:Y:S01]  /*2980*/  FADD.FTZ R154, R191, -R148 ;  /* 0x80000094bf9a7221 */ /* 0x000fe20000010000 */
[----:B------:R-:W-:Y:S01]  /*2990*/  FADD.FTZ R212, R190, -R129 ;  /* 0x80000081bed47221 */ /* 0x000fe20000010000 */
[----:B------:R-:W-:Y:S01]  /*29a0*/  @P5 FMUL.FTZ R130, R131, R210 ;  /* 0x000000d283825220 */ /* 0x000fe20000410000 */
[----:B------:R-:W-:Y:S01]  /*29b0*/  LOP3.LUT P5, RZ, R209, 0xff, RZ, 0xc0, !PT ;  /* 0x000000ffd1ff7812 */ /* 0x000fe200078ac0ff */
[C---:B------:R-:W-:Y:S01]  /*29c0*/  FMUL.FTZ R129, R199.reuse, R154 ;  /* 0x0000009ac7817220 */ /* 0x040fe20000410000 */
[----:B------:R-:W-:Y:S01]  /*29d0*/  FMUL.FTZ R154, R199, R212 ;  /* 0x000000d4c79a7220 */ /* 0x000fe20000410000 */
[----:B------:R-:W-:Y:S01]  /*29e0*/  FADD.FTZ R218, R187, -R218 ;  /* 0x800000dabbda7221 */ /* 0x000fe20000010000 */
[----:B------:R-:W-:-:S02]  /*29f0*/  HFMA2 R131, -RZ, RZ, 0, 0 ;  /* 0x00000000ff837431 */ /* 0x000fc400000001ff */
[----:B------:R-:W-:Y:S01]  /*2a00*/  FMUL.FTZ R203, R129, R200 ;  /* 0x000000c881cb7220 */ /* 0x000fe20000410000 */
[----:B------:R-:W-:Y:S01]  /*2a10*/  @P6 SHF.L.U32 R214, R45, 0x10, RZ ;  /* 0x000000102dd66819 */ /* 0x000fe200000006ff */
[----:B------:R-:W-:Y:S01]  /*2a20*/  FMUL.FTZ R215, R199, R218 ;  /* 0x000000dac7d77220 */ /* 0x000fe20000410000 */
[----:B------:R-:W-:Y:S01]  /*2a30*/  @P6 SHF.L.U32 R212, R149, 0x10, RZ ;  /* 0x0000001095d46819 */ /* 0x000fe200000006ff */
[----:B------:R-:W-:Y:S01]  /*2a40*/  FMUL.FTZ R203, R203, UR13 ;  /* 0x0000000dcbcb7c20 */ /* 0x000fe20008410000 */
[----:B------:R-:W-:Y:S01]  /*2a50*/  @P2 PRMT R213, R149, 0x7632, R213 ;  /* 0x0000763295d52816 */ /* 0x000fe200000000d5 */
[----:B------:R-:W-:Y:S01]  /*2a60*/  FMUL.FTZ R149, R154, R200 ;  /* 0x000000c89a957220 */ /* 0x000fe20000410000 */
[----:B------:R-:W-:Y:S01]  /*2a70*/  MOV R148, RZ ;  /* 0x000000ff00947202 */ /* 0x000fe20000000f00 */
[----:B------:R-:W-:Y:S02]  /*2a80*/  HFMA2 R210, -RZ, RZ, 0, 0 ;  /* 0x00000000ffd27431 */ /* 0x000fe400000001ff */
[----:B------:R-:W-:Y:S01]  /*2a90*/  @P6 FMUL.FTZ R148, R203, R214 ;  /* 0x000000d6cb946220 */ /* 0x000fe20000410000 */
[----:B------:R-:W-:Y:S01]  /*2aa0*/  @P2 SHF.L.U32 R216, R213, 0x10, RZ ;  /* 0x00000010d5d82819 */ /* 0x000fe200000006ff */
[----:B------:R-:W-:Y:S01]  /*2ab0*/  @P6 FMUL.FTZ R131, R203, R212 ;  /* 0x000000d4cb836220 */ /* 0x000fe20000410000 */
[----:B------:R-:W-:Y:S01]  /*2ac0*/  @P2 SHF.L.U32 R214, R22, 0x10, RZ ;  /* 0x0000001016d62819 */ /* 0x000fe200000006ff */
[----:B------:R-:W-:Y:S01]  /*2ad0*/  FMUL.FTZ R213, R149, UR13 ;  /* 0x0000000d95d57c20 */ /* 0x000fe20008410000 */
[----:B------:R-:W-:Y:S01]  /*2ae0*/  FMUL.FTZ R212, R215, R200 ;  /* 0x000000c8d7d47220 */ /* 0x000fe20000410000 */
[----:B------:R-:W-:Y:S01]  /*2af0*/  HFMA2 R217, -RZ, RZ, 0, 0 ;  /* 0x00000000ffd97431 */ /* 0x000fe200000001ff */
[----:B------:R-:W-:Y:S01]  /*2b00*/  MOV R149, RZ ;  /* 0x000000ff00957202 */ /* 0x000fe20000000f00 */
[C---:B------:R-:W-:Y:S01]  /*2b10*/  @P2 FMUL.FTZ R210, R213.reuse, R216 ;  /* 0x000000d8d5d22220 */ /* 0x040fe20000410000 */
        /* <DEDUP_REMOVED lines=9> */
[-CC-:B------:R-:W-:Y:S01]  /*2bb0*/  FFMA.FTZ R213, R188, R202.reuse, R201.reuse ;  /* 0x000000cabcd57223 */ /* 0x180fe200000100c9 */
[----:B------:R-:W-:Y:S01]  /*2bc0*/  ISETP.GE.U32.AND.EX P2, PT, R209, 0x1000000, PT, P2 ;  /* 0x01000000d100780c */ /* 0x000fe20003f46120 */
[----:B------:R-:W-:Y:S01]  /*2bd0*/  FFMA.FTZ R216, R185, R202, R201 ;  /* 0x000000cab9d87223 */ /* 0x000fe200000100c9 */
[----:B------:R-:W-:Y:S01]  /*2be0*/  LOP3.LUT P6, RZ, R209, 0xff00, RZ, 0xc0, !PT ;  /* 0x0000ff00d1ff7812 */ /* 0x000fe200078cc0ff */
[----:B------:R-:W-:Y:S01]  /*2bf0*/  FADD.FTZ R212, R186, -R213 ;  /* 0x800000d5bad47221 */ /* 0x000fe20000010000 */
[----:B------:R-:W-:Y:S01]  /*2c00*/  CS2R R218, SRZ ;  /* 0x0000000000da7805 */ /* 0x000fe2000001ff00 */
[----:B------:R-:W-:Y:S01]  /*2c10*/  FADD.FTZ R222, R183, -R216 ;  /* 0x800000d8b7de7221 */ /* 0x000fe20000010000 */
[----:B------:R-:W-:-:S02]  /*2c20*/  HFMA2 R216, -RZ, RZ, 0, 0 ;  /* 0x00000000ffd87431 */ /* 0x000fc400000001ff */
[C---:B------:R-:W-:Y:S01]  /*2c30*/  FMUL.FTZ R220, R199.reuse, R212 ;  /* 0x000000d4c7dc7220 */ /* 0x040fe20000410000 */
[----:B------:R-:W-:Y:S02]  /*2c40*/  HFMA2 R212, -RZ, RZ, 0, 0 ;  /* 0x00000000ffd47431 */ /* 0x000fe400000001ff */
[----:B------:R-:W-:Y:S01]  /*2c50*/  FMUL.FTZ R225, R199, R222 ;  /* 0x000000dec7e17220 */ /* 0x000fe20000410000 */
[----:B------:R-:W-:Y:S01]  /*2c60*/  MOV R221, RZ ;  /* 0x000000ff00dd7202 */ /* 0x000fe20000000f00 */
[----:B------:R-:W-:Y:S01]  /*2c70*/  FADD.FTZ R211, R104, R211 ;  /* 0x000000d368d37221 */ /* 0x000fe20000010000 */
[----:B------:R-:W-:Y:S01]  /*2c80*/  @P5 SHF.L.U32 R224, R151, 0x10, RZ ;  /* 0x0000001097e05819 */ /* 0x000fe200000006ff */
[----:B------:R-:W-:Y:S01]  /*2c90*/  FADD.FTZ R210, R107, R210 ;  /* 0x000000d26bd27221 */ /* 0x000fe20000010000 */
[----:B------:R-:W-:Y:S01]  /*2ca0*/  @P2 PRMT R227, R151, 0x7632, R227 ;  /* 0x0000763297e32816 */ /* 0x000fe200000000e3 */
[----:B------:R-:W-:Y:S01]  /*2cb0*/  FFMA.FTZ R151, R184, R202, R201 ;  /* 0x000000cab8977223 */ /* 0x000fe200000100c9 */
[----:B------:R-:W-:Y:S01]  /*2cc0*/  @P6 PRMT R213, R150, 0x7632, R213 ;  /* 0x0000763296d56816 */ /* 0x000fe200000000d5 */
[-C--:B------:R-:W-:Y:S01]  /*2cd0*/  FMUL.FTZ R150, R220, R200.reuse ;  /* 0x000000c8dc967220 */ /* 0x080fe20000410000 */
[----:B------:R-:W-:Y:S01]  /*2ce0*/  @P6 SHF.L.U32 R223, R23, 0x10, RZ ;  /* 0x0000001017df6819 */ /* 0x000fe200000006ff */
[----:B------:R-:W-:Y:S01]  /*2cf0*/  FADD.FTZ R226, R182, -R151 ;  /* 0x80000097b6e27221 */ /* 0x000fe20000010000 */
[----:B------:R-:W-:Y:S01]  /*2d00*/  @P6 SHF.L.U32 R213, R213, 0x10, RZ ;  /* 0x00000010d5d56819 */ /* 0x000fe200000006ff */
[----:B------:R-:W-:Y:S01]  /*2d10*/  FMUL.FTZ R214, R150, UR13 ;  /* 0x0000000d96d67c20 */ /* 0x000fe20008410000 */
[----:B------:R-:W-:Y:S01]  /*2d20*/  FMUL.FTZ R151, R225, R200 ;  /* 0x000000c8e1977220 */ /* 0x000fe20000410000 */
[----:B------:R-:W-:Y:S01]  /*2d30*/  FMUL.FTZ R226, R199, R226 ;  /* 0x000000e2c7e27220 */ /* 0x000fe20000410000 */
[----:B------:R-:W-:Y:S01]  /*2d40*/  @P5 SHF.L.U32 R222, R47, 0x10, RZ ;  /* 0x000000102fde5819 */ /* 0x000fe200000006ff */
[----:B------:R-:W-:Y:S01]  /*2d50*/  @P6 FMUL.FTZ R212, R214, R213 ;  /* 0x000000d5d6d46220 */ /* 0x000fe20000410000 */
[----:B------:R-:W-:Y:S01]  /*2d60*/  @P2 SHF.L.U32 R230, R24, 0x10, RZ ;  /* 0x0000001018e62819 */ /* 0x000fe200000006ff */
[----:B------:R-:W-:Y:S01]  /*2d70*/  FMUL.FTZ R213, R226, R200 ;  /* 0x000000c8e2d57220 */ /* 0x000fe20000410000 */
[----:B------:R-:W-:Y:S01]  /*2d80*/  FMUL.FTZ R151, R151, UR13 ;  /* 0x0000000d97977c20 */ /* 0x000fe20008410000 */
[----:B------:R-:W-:Y:S01]  /*2d90*/  @P2 SHF.L.U32 R228, R227, 0x10, RZ ;  /* 0x00000010e3e42819 */ /* 0x000fe200000006ff */
[----:B------:R-:W-:Y:S01]  /*2da0*/  FADD.FTZ R108, R108, R217 ;  /* 0x000000d96c6c7221 */ /* 0x000fe20000010000 */
[----:B------:R-:W-:Y:S01]  /*2db0*/  FMUL.FTZ R213, R213, UR13 ;  /* 0x0000000dd5d57c20 */ /* 0x000fe20008410000 */
[----:B------:R-:W-:Y:S01]  /*2dc0*/  MOV R150, RZ ;  /* 0x000000ff00967202 */ /* 0x000fe20000000f00 */
[----:B------:R-:W-:Y:S01]  /*2dd0*/  @P6 FMUL.FTZ R150, R214, R223 ;  /* 0x000000dfd6966220 */ /* 0x000fe20000410000 */
[----:B------:R-:W-:Y:S01]  /*2de0*/  @P5 FMUL.FTZ R216, R151, R222 ;  /* 0x000000de97d85220 */ /* 0x000fe20000410000 */
[----:B------:R-:W-:Y:S01]  /*2df0*/  @P2 FMUL.FTZ R221, R213, R230 ;  /* 0x000000e6d5dd2220 */ /* 0x000fe20000410000 */
[----:B------:R-:W-:Y:S01]  /*2e00*/  @P5 FMUL.FTZ R219, R151, R224 ;  /* 0x000000e097db5220 */ /* 0x000fe20000410000 */
[----:B------:R-:W-:Y:S01]  /*2e10*/  @P2 FMUL.FTZ R218, R213, R228 ;  /* 0x000000e4d5da2220 */ /* 0x000fe20000410000 */
[----:B------:R-:W-:Y:S01]  /*2e20*/  FADD.FTZ R213, R105, R130 ;  /* 0x0000008269d57221 */ /* 0x000fe20000010000 */
[----:B------:R-:W-:Y:S01]  /*2e30*/  FADD.FTZ R214, R106, R131 ;  /* 0x000000836ad67221 */ /* 0x000fe20000010000 */
[----:B------:R-:W-:Y:S01]  /*2e40*/  F2FP.BF16.F32.PACK_AB R149, R149, R148 ;  /* 0x000000949595723e */ /* 0x000fe200000010ff */
[----:B------:R-:W-:Y:S01]  /*2e50*/  FADD.FTZ R109, R109, R212 ;  /* 0x000000d46d6d7221 */ /* 0x000fe20000010000 */
[----:B------:R-:W-:Y:S01]  /*2e60*/  FADD.FTZ R110, R110, R219 ;  /* 0x000000db6e6e7221 */ /* 0x000fe20000010000 */
[----:B------:R-:W-:Y:S01]  /*2e70*/  FADD.FTZ R111, R111, R218 ;  /* 0x000000da6f6f7221 */ /* 0x000fe20000010000 */
[----:B------:R-:W-:-:S02]  /*2e80*/  F2FP.BF16.F32.PACK_AB R131, R226, R225 ;  /* 0x000000e1e283723e */ /* 0x000fc400000010ff */
[----:B------:R-:W-:Y:S02]  /*2e90*/  F2FP.BF16.F32.PACK_AB R130, R220, R215 ;  /* 0x000000d7dc82723e */ /* 0x000fe400000010ff */
[----:B------:R-:W-:Y:S02]  /*2ea0*/  F2FP.BF16.F32.PACK_AB R129, R154, R129 ;  /* 0x000000819a81723e */ /* 0x000fe400000010ff */
[----:B------:R-:W-:Y:S02]  /*2eb0*/  F2FP.BF16.F32.PACK_AB R128, R128, R155 ;  /* 0x0000009b8080723e */ /* 0x000fe400000010ff */
[----:B------:R-:W-:Y:S02]  /*2ec0*/  F2FP.BF16.F32.PACK_AB R151, R221, R216 ;  /* 0x000000d8dd97723e */ /* 0x000fe400000010ff */
[----:B------:R-:W-:Y:S02]  /*2ed0*/  F2FP.BF16.F32.PACK_AB R150, R150, R203 ;  /* 0x000000cb9696723e */ /* 0x000fe400000010ff */
[----:B------:R-:W-:-:S07]  /*2ee0*/  F2FP.BF16.F32.PACK_AB R148, R153, R152 ;  /* 0x000000989994723e */ /* 0x000fce00000010ff */
.L_x_701:
        /* <DEDUP_REMOVED lines=11> */
.L_x_699:
[----:B------:R-:W-:Y:S05]  /*2fa0*/  BSYNC.RECONVERGENT B2 ;  /* 0x0000000000027941 */ /* 0x000fea0003800200 */
.L_x_698:
[----:B------:R-:W-:Y:S04]  /*2fb0*/  BSSY.RECONVERGENT B2, `(.L_x_702) ;  /* 0x00000f4000027945 */ /* 0x000fe80003800200 */
[----:B------:R-:W-:Y:S05]  /*2fc0*/  @!P4 BRA `(.L_x_703) ;  /* 0x0000000c00c8c947 */ /* 0x000fea0003800000 */
[----:B--2---:R-:W1:Y:S02]  /*2fd0*/  LDC.64 R148, c[0x0][0x390] ;  /* 0x0000e400ff947b82 */ /* 0x004e640000000a00 */
[----:B-1----:R-:W-:-:S06]  /*2fe0*/  IMAD.WIDE.U32 R148, R198, 0x10, R148 ;  /* 0x00000010c6947825 */ /* 0x002fcc00078e0094 */
[----:B------:R-:W5:Y:S01]  /*2ff0*/  LDG.E.128 R148, desc[UR6][R148.64] ;  /* 0x0000000694947981 */ /* 0x000f62000c1e1d00 */
[----:B------:R-:W-:-:S04]  /*3000*/  ISETP.NE.U32.AND P1, PT, RZ, UR14, PT ;  /* 0x0000000eff007c0c */ /* 0x000fc8000bf25070 */
[----:B------:R-:W-:-:S13]  /*3010*/  ISETP.NE.AND.EX P1, PT, RZ, UR15, PT, P1 ;  /* 0x0000000fff007c0c */ /* 0x000fda000bf25310 */
[----:B------:R-:W-:Y:S05]  /*3020*/  @!P1 BRA `(.L_x_704) ;  /* 0x0000000400d49947 */ /* 0x000fea0003800000 */
[-CC-:B------:R-:W-:Y:S01]  /*3030*/  FFMA.FTZ R128, R181, R202.reuse, R201.reuse ;  /* 0x000000cab5807223 */ /* 0x180fe200000100c9 */
[----:B------:R-:W-:Y:S01]  /*3040*/  LOP3.LUT P2, RZ, R206, 0xff, RZ, 0xc0, !PT ;  /* 0x000000ffceff7812 */ /* 0x000fe2000784c0ff */
[----:B------:R-:W-:Y:S01]  /*3050*/  FFMA.FTZ R131, R180, R202, R201 ;  /* 0x000000cab4837223 */ /* 0x000fe200000100c9 */
[----:B------:R-:W-:Y:S02]  /*3060*/  HFMA2 R129, -RZ, RZ, 0, 0 ;  /* 0x00000000ff817431 */ /* 0x000fe400000001ff */
[----:B------:R-:W-:Y:S01]  /*3070*/  FADD.FTZ R128, R179, -R128 ;  /* 0x80000080b3807221 */ /* 0x000fe20000010000 */
[----:B------:R-:W-:Y:S01]  /*3080*/  LOP3.LUT P4, RZ, R206, 0xff00, RZ, 0xc0, !PT ;  /* 0x0000ff00ceff7812 */ /* 0x000fe2000788c0ff */
[----:B------:R-:W-:Y:S01]  /*3090*/  FADD.FTZ R152, R178, -R131 ;  /* 0x80000083b2987221 */ /* 0x000fe20000010000 */
[----:B------:R-:W-:Y:S01]  /*30a0*/  LOP3.LUT P5, RZ, R206, 0xff0000, RZ, 0xc0, !PT ;  /* 0x00ff0000ceff7812 */ /* 0x000fe200078ac0ff */
[----:B------:R-:W-:Y:S01]  /*30b0*/  FMUL.FTZ R153, R199, R128 ;  /* 0x00000080c7997220 */ /* 0x000fe20000410000 */
[-CC-:B------:R-:W-:Y:S01]  /*30c0*/  FFMA.FTZ R210, R177, R202.reuse, R201.reuse ;  /* 0x000000cab1d27223 */ /* 0x180fe200000100c9 */
[----:B------:R-:W-:Y:S01]  /*30d0*/  FFMA.FTZ R211, R176, R202, R201 ;  /* 0x000000cab0d37223 */ /* 0x000fe200000100c9 */
[----:B------:R-:W-:Y:S01]  /*30e0*/  LOP3.LUT P6, RZ, R207, 0xff, RZ, 0xc0, !PT ;  /* 0x000000ffcfff7812 */ /* 0x000fe200078cc0ff */
[----:B------:R-:W-:Y:S01]  /*30f0*/  FMUL.FTZ R128, R153, R200 ;  /* 0x000000c899807220 */ /* 0x000fe20000410000 */
[----:B------:R-:W-:Y:S01]  /*3100*/  FADD.FTZ R210, R175, -R210 ;  /* 0x800000d2afd27221 */ /* 0x000fe20000010000 */
[----:B-----5:R-:W-:Y:S01]  /*3110*/  @P2 SHF.L.U32 R130, R148, 0x10, RZ ;  /* 0x0000001094822819 */ /* 0x020fe200000006ff */
[----:B------:R-:W-:Y:S01]  /*3120*/  FADD.FTZ R212, R174, -R211 ;  /* 0x800000d3aed47221 */ /* 0x000fe20000010000 */
[----:B------:R-:W-:Y:S01]  /*3130*/  @P2 SHF.L.U32 R131, R52, 0x10, RZ ;  /* 0x0000001034832819 */ /* 0x000fe200000006ff */
[----:B0-----:R-:W-:Y:S01]  /*3140*/  FMUL.FTZ R155, R128, UR13 ;  /* 0x0000000d809b7c20 */ /* 0x001fe20008410000 */
[C---:B------:R-:W-:Y:S01]  /*3150*/  FMUL.FTZ R128, R199.reuse, R152 ;  /* 0x00000098c7807220 */ /* 0x040fe20000410000 */
[----:B------:R-:W-:Y:S01]  /*3160*/  MOV R152, RZ ;  /* 0x000000ff00987202 */ /* 0x000fe20000000f00 */
[----:B------:R-:W-:Y:S01]  /*3170*/  FMUL.FTZ R211, R199, R210 ;  /* 0x000000d2c7d37220 */ /* 0x000fe20000410000 */
[C---:B------:R-:W-:Y:S01]  /*3180*/  @P2 FMUL.FTZ R129, R155.reuse, R130 ;  /* 0x000000829b812220 */ /* 0x040fe20000410000 */
[----:B------:R-:W-:Y:S01]  /*3190*/  @P2 FMUL.FTZ R152, R155, R131 ;  /* 0x000000839b982220 */ /* 0x000fe20000410000 */
[----:B------:R-:W-:Y:S01]  /*31a0*/  LOP3.LUT P2, RZ, R206, 0xff000000, RZ, 0xc0, !PT ;  /* 0xff000000ceff7812 */ /* 0x000fe2000784c0ff */
[----:B------:R-:W-:Y:S01]  /*31b0*/  HFMA2 R130, -RZ, RZ, 0, 0 ;  /* 0x00000000ff827431 */ /* 0x000fe200000001ff */
[----:B------:R-:W-:Y:S01]  /*31c0*/  @P4 PRMT R154, R148, 0x7632, R154 ;  /* 0x00007632949a4816 */ /* 0x000fe2000000009a */
[----:B------:R-:W-:Y:S01]  /*31d0*/  FMUL.FTZ R148, R128, R200 ;  /* 0x000000c880947220 */ /* 0x000fe20000410000 */
[----:B------:R-:W-:Y:S01]  /*31e0*/  @P5 SHF.L.U32 R213, R149, 0x10, RZ ;  /* 0x0000001095d55819 */ /* 0x000fe200000006ff */
[----:B------:R-:W-:Y:S01]  /*31f0*/  HFMA2 R218, -RZ, RZ, 0, 0 ;  /* 0x00000000ffda7431 */ /* 0x000fe200000001ff */
[----:B------:R-:W-:Y:S01]  /*3200*/  @P5 SHF.L.U32 R214, R53, 0x10, RZ ;  /* 0x0000001035d65819 */ /* 0x000fe200000006ff */
[----:B------:R-:W-:Y:S01]  /*3210*/  FMUL.FTZ R219, R148, UR13 ;  /* 0x0000000d94db7c20 */ /* 0x000fe20008410000 */
[----:B------:R-:W-:Y:S01]  /*3220*/  HFMA2 R148, -RZ, RZ, 0, 0 ;  /* 0x00000000ff947431 */ /* 0x000fe200000001ff */
[----:B------:R-:W-:Y:S01]  /*3230*/  @P4 SHF.L.U32 R154, R154, 0x10, RZ ;  /* 0x000000109a9a4819 */ /* 0x000fe200000006ff */
[----:B------:R-:W-:Y:S01]  /*3240*/  HFMA2 R222, -RZ, RZ, 0, 0 ;  /* 0x00000000ffde7431 */ /* 0x000fe200000001ff */
[----:B------:R-:W-:Y:S01]  /*3250*/  MOV R131, RZ ;  /* 0x000000ff00837202 */ /* 0x000fe20000000f00 */
[----:B------:R-:W-:Y:S01]  /*3260*/  FADD.FTZ R112, R112, R129 ;  /* 0x0000008170707221 */ /* 0x000fe20000010000 */
[----:B------:R-:W-:Y:S01]  /*3270*/  @P2 PRMT R216, R149, 0x7632, R216 ;  /* 0x0000763295d82816 */ /* 0x000fe200000000d8 */
[----:B------:R-:W-:Y:S01]  /*3280*/  FMUL.FTZ R149, R199, R212 ;  /* 0x000000d4c7957220 */ /* 0x000fe20000410000 */
[----:B------:R-:W-:Y:S01]  /*3290*/  FMUL.FTZ R212, R211, R200 ;  /* 0x000000c8d3d47220 */ /* 0x000fe20000410000 */
[----:B------:R-:W-:Y:S01]  /*32a0*/  @P2 SHF.L.U32 R217, R14, 0x10, RZ ;  /* 0x000000100ed92819 */ /* 0x000fe200000006ff */
[----:B------:R-:W-:Y:S01]  /*32b0*/  @P4 FMUL.FTZ R130, R219, R154 ;  /* 0x0000009adb824220 */ /* 0x000fe20000410000 */
[----:B------:R-:W-:Y:S01]  /*32c0*/  FMUL.FTZ R215, R149, R200 ;  /* 0x000000c895d77220 */ /* 0x000fe20000410000 */
[----:B------:R-:W-:Y:S01]  /*32d0*/  FMUL.FTZ R212, R212, UR13 ;  /* 0x0000000dd4d47c20 */ /* 0x000fe20008410000 */
[----:B------:R-:W-:-:S02]  /*32e0*/  @P2 SHF.L.U32 R216, R216, 0x10, RZ ;  /* 0x00000010d8d82819 */ /* 0x000fc400000006ff */
[----:B------:R-:W-:Y:S01]  /*32f0*/  CS2R R154, SRZ ;  /* 0x00000000009a7805 */ /* 0x000fe2000001ff00 */
[----:B------:R-:W-:Y:S01]  /*3300*/  FMUL.FTZ R215, R215, UR13 ;  /* 0x0000000dd7d77c20 */ /* 0x000fe20008410000 */
[C---:B------:R-:W-:Y:S01]  /*3310*/  @P5 FMUL.FTZ R131, R212.reuse, R213 ;  /* 0x000000d5d4835220 */ /* 0x040fe20000410000 */
[----:B------:R-:W-:Y:S01]  /*3320*/  @P5 FMUL.FTZ R148, R212, R214 ;  /* 0x000000d6d4945220 */ /* 0x000fe20000410000 */
[----:B------:R-:W-:Y:S01]  /*3330*/  LOP3.LUT P5, RZ, R207, 0xff00, RZ, 0xc0, !PT ;  /* 0x0000ff00cfff7812 */ /* 0x000fe200078ac0ff */
[----:B------:R-:W-:Y:S01]  /*3340*/  FFMA.FTZ R213, R173, R202, R201 ;  /* 0x000000caadd57223 */ /* 0x000fe200000100c9 */
[----:B------:R-:W-:Y:S01]  /*3350*/  MOV R203, RZ ;  /* 0x000000ff00cb7202 */ /* 0x000fe20000000f00 */
[----:B------:R-:W-:Y:S01]  /*3360*/  @P2 FMUL.FTZ R154, R215, R216 ;  /* 0x000000d8d79a2220 */ /* 0x000fe20000410000 */
[----:B------:R-:W-:Y:S01]  /*3370*/  @P4 SHF.L.U32 R210, R13, 0x10, RZ ;  /* 0x000000100dd24819 */ /* 0x000fe200000006ff */
[----:B------:R-:W-:Y:S01]  /*3380*/  @P2 FMUL.FTZ R203, R215, R217 ;  /* 0x000000d9d7cb2220 */ /* 0x000fe20000410000 */
[----:B------:R-:W-:Y:S01]  /*3390*/  ISETP.GE.U32.AND P2, PT, R206, RZ, PT ;  /* 0x000000ffce00720c */ /* 0x000fe20003f46070 */
[----:B------:R-:W-:Y:S01]  /*33a0*/  FADD.FTZ R212, R30, -R213 ;  /* 0x800000d51ed47221 */ /* 0x000fe20000010000 */
[----:B------:R-:W-:Y:S01]  /*33b0*/  FFMA.FTZ R214, R34, R202, R201 ;  /* 0x000000ca22d67223 */ /* 0x000fe200000100c9 */
[----:B------:R-:W-:Y:S01]  /*33c0*/  @P4 FMUL.FTZ R155, R219, R210 ;  /* 0x000000d2db9b4220 */ /* 0x000fe20000410000 */
[----:B------:R-:W-:Y:S01]  /*33d0*/  LOP3.LUT P4, RZ, R207, 0xff0000, RZ, 0xc0, !PT ;  /* 0x00ff0000cfff7812 */ /* 0x000fe2000788c0ff */
[----:B------:R-:W-:Y:S01]  /*33e0*/  FMUL.FTZ R213, R199, R212 ;  /* 0x000000d4c7d57220 */ /* 0x000fe20000410000 */
[----:B------:R-:W-:Y:S01]  /*33f0*/  ISETP.GE.U32.AND.EX P2, PT, R207, 0x1000000, PT, P2 ;  /* 0x01000000cf00780c */ /* 0x000fe20003f46120 */
[----:B------:R-:W-:Y:S01]  /*3400*/  FADD.FTZ R216, R33, -R214 ;  /* 0x800000d621d87221 */ /* 0x000fe20000010000 */
[C---:B------:R-:W-:Y:S01]  /*3410*/  @P6 SHF.L.U32 R214, R150.reuse, 0x10, RZ ;  /* 0x0000001096d66819 */ /* 0x040fe200000006ff */
[----:B------:R-:W-:Y:S01]  /*3420*/  HFMA2 R215, -RZ, RZ, 0, 0 ;  /* 0x00000000ffd77431 */ /* 0x000fe200000001ff */
[----:B------:R-:W-:Y:S01]  /*3430*/  @P5 PRMT R219, R150, 0x7632, R219 ;  /* 0x0000763296db5816 */ /* 0x000fe200000000db */
[----:B------:R-:W-:Y:S01]  /*3440*/  FMUL.FTZ R150, R213, R200 ;  /* 0x000000c8d5967220 */ /* 0x000fe20000410000 */
[----:B------:R-:W-:Y:S01]  /*3450*/  FMUL.FTZ R212, R199, R216 ;  /* 0x000000d8c7d47220 */ /* 0x000fe20000410000 */
[----:B------:R-:W-:Y:S01]  /*3460*/  @P6 SHF.L.U32 R216, R54, 0x10, RZ ;  /* 0x0000001036d86819 */ /* 0x000fe200000006ff */
[----:B------:R-:W-:Y:S01]  /*3470*/  FADD.FTZ R113, R113, R130 ;  /* 0x0000008271717221 */ /* 0x000fe20000010000 */
[----:B------:R-:W-:Y:S01]  /*3480*/  FMUL.FTZ R221, R150, UR13 ;  /* 0x0000000d96dd7c20 */ /* 0x000fe20008410000 */
[----:B------:R-:W-:Y:S01]  /*3490*/  MOV R210, RZ ;  /* 0x000000ff00d27202 */ /* 0x000fe20000000f00 */
[----:B------:R-:W-:Y:S01]  /*34a0*/  FMUL.FTZ R217, R212, R200 ;  /* 0x000000c8d4d97220 */ /* 0x000fe20000410000 */
[----:B------:R-:W-:Y:S01]  /*34b0*/  @P4 SHF.L.U32 R220, R151, 0x10, RZ ;  /* 0x0000001097dc4819 */ /* 0x000fe200000006ff */
[----:B------:R-:W-:Y:S01]  /*34c0*/  @P6 FMUL.FTZ R210, R221, R216 ;  /* 0x000000d8ddd26220 */ /* 0x000fe20000410000 */
[----:B------:R-:W-:Y:S01]  /*34d0*/  @P2 PRMT R223, R151, 0x7632, R223 ;  /* 0x0000763297df2816 */ /* 0x000fe200000000df */
[-CC-:B------:R-:W-:Y:S01]  /*34e0*/  FFMA.FTZ R151, R31, R202.reuse, R201.reuse ;  /* 0x000000ca1f977223 */ /* 0x180fe200000100c9 */
[----:B------:R-:W-:Y:S01]  /*34f0*/  FFMA.FTZ R216, R156, R202, R201 ;  /* 0x000000ca9cd87223 */ /* 0x000fe200000100c9 */
[----:B------:R-:W-:Y:S01]  /*3500*/  @P5 SHF.L.U32 R219, R219, 0x10, RZ ;  /* 0x00000010dbdb5819 */ /* 0x000fe200000006ff */
[----:B------:R-:W-:Y:S01]  /*3510*/  FMUL.FTZ R226, R217, UR13 ;  /* 0x0000000dd9e27c20 */ /* 0x000fe20008410000 */
[----:B------:R-:W-:Y:S01]  /*3520*/  FADD.FTZ R150, R32, -R151 ;  /* 0x8000009720967221 */ /* 0x000fe20000010000 */
[----:B------:R-:W-:Y:S01]  /*3530*/  FADD.FTZ R216, R35, -R216 ;  /* 0x800000d823d87221 */ /* 0x000fe20000010000 */
[----:B------:R-:W-:Y:S01]  /*3540*/  @P6 FMUL.FTZ R215, R221, R214 ;  /* 0x000000d6ddd76220 */ /* 0x000fe20000410000 */
[----:B------:R-:W-:Y:S01]  /*3550*/  @P5 FMUL.FTZ R218, R226, R219 ;  /* 0x000000dbe2da5220 */ /* 0x000fe20000410000 */
[C---:B------:R-:W-:Y:S01]  /*3560*/  FMUL.FTZ R227, R199.reuse, R150 ;  /* 0x00000096c7e37220 */ /* 0x040fe20000410000 */
[----:B------:R-:W-:Y:S01]  /*3570*/  FMUL.FTZ R228, R199, R216 ;  /* 0x000000d8c7e47220 */ /* 0x000fe20000410000 */
[----:B------:R-:W-:Y:S01]  /*3580*/  HFMA2 R219, -RZ, RZ, 0, 0 ;  /* 0x00000000ffdb7431 */ /* 0x000fe200000001ff */
[----:B------:R-:W-:Y:S01]  /*3590*/  @P5 SHF.L.U32 R150, R15, 0x10, RZ ;  /* 0x000000100f965819 */ /* 0x000fe200000006ff */
[-C--:B------:R-:W-:Y:S01]  /*35a0*/  FMUL.FTZ R151, R227, R200.reuse ;  /* 0x000000c8e3977220 */ /* 0x080fe20000410000 */
[----:B------:R-:W-:Y:S01]  /*35b0*/  FMUL.FTZ R221, R228, R200 ;  /* 0x000000c8e4dd7220 */ /* 0x000fe20000410000 */
[----:B------:R-:W-:Y:S01]  /*35c0*/  @P4 SHF.L.U32 R216, R55, 0x10, RZ ;  /* 0x0000001037d84819 */ /* 0x000fe200000006ff */
[----:B------:R-:W-:Y:S01]  /*35d0*/  FADD.FTZ R114, R114, R131 ;  /* 0x0000008372727221 */ /* 0x000fe20000010000 */
[----:B------:R-:W-:Y:S01]  /*35e0*/  @P2 SHF.L.U32 R224, R16, 0x10, RZ ;  /* 0x0000001010e02819 */ /* 0x000fe200000006ff */
[----:B------:R-:W-:Y:S01]  /*35f0*/  FMUL.FTZ R151, R151, UR13 ;  /* 0x0000000d97977c20 */ /* 0x000fe20008410000 */
[----:B------:R-:W-:Y:S01]  /*3600*/  @P2 SHF.L.U32 R223, R223, 0x10, RZ ;  /* 0x00000010dfdf2819 */ /* 0x000fe200000006ff */
[----:B------:R-:W-:Y:S01]  /*3610*/  FMUL.FTZ R221, R221, UR13 ;  /* 0x0000000ddddd7c20 */ /* 0x000fe20008410000 */
[----:B------:R-:W-:Y:S01]  /*3620*/  MOV R217, RZ ;  /* 0x000000ff00d97202 */ /* 0x000fe20000000f00 */
[----:B------:R-:W-:Y:S01]  /*3630*/  @P5 FMUL.FTZ R217, R226, R150 ;  /* 0x00000096e2d95220 */ /* 0x000fe20000410000 */
[----:B------:R-:W-:Y:S01]  /*3640*/  MOV R214, RZ ;  /* 0x000000ff00d67202 */ /* 0x000fe20000000f00 */
[----:B------:R-:W-:Y:S01]  /*3650*/  @P4 FMUL.FTZ R214, R151, R216 ;  /* 0x000000d897d64220 */ /* 0x000fe20000410000 */
[----:B------:R-:W-:Y:S01]  /*3660*/  MOV R225, RZ ;  /* 0x000000ff00e17202 */ /* 0x000fe20000000f00 */
[----:B------:R-:W-:Y:S01]  /*3670*/  @P2 FMUL.FTZ R225, R221, R224 ;  /* 0x000000e0dde12220 */ /* 0x000fe20000410000 */
[----:B------:R-:W-:Y:S01]  /*3680*/  @P4 FMUL.FTZ R219, R151, R220 ;  /* 0x000000dc97db4220 */ /* 0x000fe20000410000 */
[----:B------:R-:W-:Y:S01]  /*3690*/  @P2 FMUL.FTZ R222, R221, R223 ;  /* 0x000000dfddde2220 */ /* 0x000fe20000410000 */
[----:B------:R-:W-:Y:S01]  /*36a0*/  F2FP.BF16.F32.PACK_AB R129, R149, R211 ;  /* 0x000000d39581723e */ /* 0x000fe200000010ff */
[----:B------:R-:W-:Y:S01]  /*36b0*/  FADD.FTZ R115, R115, R154 ;  /* 0x0000009a73737221 */ /* 0x000fe20000010000 */
[----:B------:R-:W-:Y:S01]  /*36c0*/  F2FP.BF16.F32.PACK_AB R149, R203, R148 ;  /* 0x00000094cb95723e */ /* 0x000fe200000010ff */
[----:B------:R-:W-:Y:S01]  /*36d0*/  FADD.FTZ R116, R116, R215 ;  /* 0x000000d774747221 */ /* 0x000fe20000010000 */
        /* <DEDUP_REMOVED lines=8> */
[----:B------:R-:W-:Y:S01]  /*3760*/  F2FP.BF16.F32.PACK_AB R148, R155, R152 ;  /* 0x000000989b94723e */ /* 0x000fe200000010ff */
[----:B------:R-:W-:Y:S06]  /*3770*/  BRA `(.L_x_705) ;  /* 0x0000000400c07947 */ /* 0x000fec0003800000 */
.L_x_704:
[-CC-:B------:R-:W-:Y:S01]  /*3780*/  FFMA.FTZ R152, R181, R202.reuse, R201.reuse ;  /* 0x000000cab5987223 */ /* 0x180fe200000100c9 */
[----:B------:R-:W-:Y:S01]  /*3790*/  LOP3.LUT P2, RZ, R206, 0xff, RZ, 0xc0, !PT ;  /* 0x000000ffceff7812 */ /* 0x000fe2000784c0ff */
[-C--:B0-----:R-:W-:Y:S01]  /*37a0*/  FFMA.FTZ R155, R180, R202.reuse, R201 ;  /* 0x000000cab49b7223 */ /* 0x081fe200000100c9 */
[C---:B------:R-:W-:Y:S01]  /*37b0*/  LOP3.LUT P4, RZ, R206.reuse, 0xff00, RZ, 0xc0, !PT ;  /* 0x0000ff00ceff7812 */ /* 0x040fe2000788c0ff */
[----:B------:R-:W-:Y:S01]  /*37c0*/  FADD.FTZ R152, R179, -R152 ;  /* 0x80000098b3987221 */ /* 0x000fe20000010000 */
[----:B------:R-:W-:Y:S01]  /*37d0*/  LOP3.LUT P5, RZ, R206, 0xff0000, RZ, 0xc0, !PT ;  /* 0x00ff0000ceff7812 */ /* 0x000fe200078ac0ff */
[----:B------:R-:W-:Y:S01]  /*37e0*/  FADD.FTZ R210, R178, -R155 ;  /* 0x8000009bb2d27221 */ /* 0x000fe20000010000 */
[----:B------:R-:W-:Y:S01]  /*37f0*/  FFMA.FTZ R215, R176, R202, R201 ;  /* 0x000000cab0d77223 */ /* 0x000fe200000100c9 */
[----:B------:R-:W-:Y:S01]  /*3800*/  FMUL.FTZ R153, R199, R152 ;  /* 0x00000098c7997220 */ /* 0x000fe20000410000 */
[----:B------:R-:W-:Y:S01]  /*3810*/  LOP3.LUT P6, RZ, R207, 0xff, RZ, 0xc0, !PT ;  /* 0x000000ffcfff7812 */ /* 0x000fe200078cc0ff */
[C---:B------:R-:W-:Y:S01]  /*3820*/  FMUL.FTZ R203, R199.reuse, R210 ;  /* 0x000000d2c7cb7220 */ /* 0x040fe20000410000 */
[----:B------:R-:W-:Y:S01]  /*3830*/  FADD.FTZ R214, R174, -R215 ;  /* 0x800000d7aed67221 */ /* 0x000fe20000010000 */
[----:B------:R-:W-:Y:S01]  /*3840*/  FMUL.FTZ R152, R200, R153 ;  /* 0x00000099c8987220 */ /* 0x000fe20000410000 */
[----:B------:R-:W-:Y:S01]  /*3850*/  HFMA2 R153, -RZ, RZ, 0, 0 ;  /* 0x00000000ff997431 */ /* 0x000fe200000001ff */
[----:B-----5:R-:W-:Y:S01]  /*3860*/  @P2 SHF.L.U32 R154, R148, 0x10, RZ ;  /* 0x00000010949a2819 */ /* 0x020fe200000006ff */
[----:B------:R-:W-:Y:S01]  /*3870*/  FMUL.FTZ R217, R199, R214 ;  /* 0x000000d6c7d97220 */ /* 0x000fe20000410000 */
[----:B------:R-:W-:Y:S01]  /*3880*/  FMUL.FTZ R155, R152, UR13 ;  /* 0x0000000d989b7c20 */ /* 0x000fe20008410000 */
[----:B------:R-:W-:Y:S01]  /*3890*/  @P4 PRMT R211, R148, 0x7632, R211 ;  /* 0x0000763294d34816 */ /* 0x000fe200000000d3 */
[----:B------:R-:W-:Y:S01]  /*38a0*/  FMUL.FTZ R148, R200, R203 ;  /* 0x000000cbc8947220 */ /* 0x000fe20000410000 */
[----:B------:R-:W-:Y:S01]  /*38b0*/  @P2 SHF.L.U32 R210, R52, 0x10, RZ ;  /* 0x0000001034d22819 */ /* 0x000fe200000006ff */
[-C--:B------:R-:W-:Y:S01]  /*38c0*/  @P2 FMUL.FTZ R153, R154, R155.reuse ;  /* 0x0000009b9a992220 */ /* 0x080fe20000410000 */
[----:B------:R-:W-:Y:S01]  /*38d0*/  HFMA2 R154, -RZ, RZ, 0, 0 ;  /* 0x00000000ff9a7431 */ /* 0x000fe200000001ff */
[----:B------:R-:W-:Y:S01]  /*38e0*/  @P4 SHF.L.U32 R212, R211, 0x10, RZ ;  /* 0x00000010d3d44819 */ /* 0x000fe200000006ff */
[----:B------:R-:W-:Y:S01]  /*38f0*/  FMUL.FTZ R213, R148, UR13 ;  /* 0x0000000d94d57c20 */ /* 0x000fe20008410000 */
[----:B------:R-:W-:Y:S01]  /*3900*/  MOV R152, RZ ;  /* 0x000000ff00987202 */ /* 0x000fe20000000f00 */
[----:B------:R-:W-:Y:S01]  /*3910*/  @P2 FMUL.FTZ R152, R210, R155 ;  /* 0x0000009bd2982220 */ /* 0x000fe20000410000 */
[----:B------:R-:W-:Y:S01]  /*3920*/  LOP3.LUT P2, RZ, R206, 0xff000000, RZ, 0xc0, !PT ;  /* 0xff000000ceff7812 */ /* 0x000fe2000784c0ff */
[----:B------:R-:W-:Y:S01]  /*3930*/  @P4 FMUL.FTZ R154, R212, R213 ;  /* 0x000000d5d49a4220 */ /* 0x000fe20000410000 */
[----:B------:R-:W-:Y:S01]  /*3940*/  FFMA.FTZ R212, R177, R202, R201 ;  /* 0x000000cab1d47223 */ /* 0x000fe200000100c9 */
[----:B------:R-:W-:Y:S01]  /*3950*/  @P5 SHF.L.U32 R216, R149, 0x10, RZ ;  /* 0x0000001095d85819 */ /* 0x000fe200000006ff */
[----:B------:R-:W-:Y:S01]  /*3960*/  HFMA2 R148, -RZ, RZ, 0, 0 ;  /* 0x00000000ff947431 */ /* 0x000fe200000001ff */
[----:B------:R-:W-:Y:S01]  /*3970*/  @P5 SHF.L.U32 R218, R53, 0x10, RZ ;  /* 0x0000001035da5819 */ /* 0x000fe200000006ff */
[----:B------:R-:W-:Y:S01]  /*3980*/  FADD.FTZ R212, R175, -R212 ;  /* 0x800000d4afd47221 */ /* 0x000fe20000010000 */
[----:B------:R-:W-:-:S02]  /*3990*/  @P4 SHF.L.U32 R214, R13, 0x10, RZ ;  /* 0x000000100dd64819 */ /* 0x000fc400000006ff */
[----:B------:R-:W-:Y:S02]  /*39a0*/  CS2R R210, SRZ ;  /* 0x0000000000d27805 */ /* 0x000fe4000001ff00 */
[----:B------:R-:W-:Y:S01]  /*39b0*/  MOV R203, RZ ;  /* 0x000000ff00cb7202 */ /* 0x000fe20000000f00 */
[----:B------:R-:W-:Y:S01]  /*39c0*/  FMUL.FTZ R215, R199, R212 ;  /* 0x000000d4c7d77220 */ /* 0x000fe20000410000 */
[----:B------:R-:W-:Y:S01]  /*39d0*/  FMUL.FTZ R212, R200, R217 ;  /* 0x000000d9c8d47220 */ /* 0x000fe20000410000 */
[----:B------:R-:W-:Y:S01]  /*39e0*/  MOV R155, RZ ;  /* 0x000000ff009b7202 */ /* 0x000fe20000000f00 */
[----:B------:R-:W-:Y:S01]  /*39f0*/  @P4 FMUL.FTZ R155, R214, R213 ;  /* 0x000000d5d69b4220 */ /* 0x000fe20000410000 */
[----:B------:R-:W-:Y:S01]  /*3a00*/  @P2 PRMT R219, R149, 0x7632, R219 ;  /* 0x0000763295db2816 */ /* 0x000fe200000000db */
[----:B------:R-:W-:Y:S01]  /*3a10*/  FMUL.FTZ R149, R200, R215 ;  /* 0x000000d7c8957220 */ /* 0x000fe20000410000 */
[----:B------:R-:W-:Y:S01]  /*3a20*/  @P2 SHF.L.U32 R215, R14, 0x10, RZ ;  /* 0x000000100ed72819 */ /* 0x000fe200000006ff */
[----:B------:R-:W-:Y:S01]  /*3a30*/  FMUL.FTZ R212, R212, UR13 ;  /* 0x0000000dd4d47c20 */ /* 0x000fe20008410000 */
[----:B------:R-:W-:Y:S01]  /*3a40*/  @P2 SHF.L.U32 R219, R219, 0x10, RZ ;  /* 0x00000010dbdb2819 */ /* 0x000fe200000006ff */
[----:B------:R-:W-:Y:S01]  /*3a50*/  FMUL.FTZ R149, R149, UR13 ;  /* 0x0000000d95957c20 */ /* 0x000fe20008410000 */
[--C-:B------:R-:W-:Y:S01]  /*3a60*/  FFMA.FTZ R214, R34, R202, R201.reuse ;  /* 0x000000ca22d67223 */ /* 0x100fe200000100c9 */
[-C--:B------:R-:W-:Y:S01]  /*3a70*/  @P2 FMUL.FTZ R203, R215, R212.reuse ;  /* 0x000000d4d7cb2220 */ /* 0x080fe20000410000 */
[----:B------:R-:W-:Y:S01]  /*3a80*/  LOP3.LUT P4, RZ, R207, 0xff0000, RZ, 0xc0, !PT ;  /* 0x00ff0000cfff7812 */ /* 0x000fe2000788c0ff */
[-C--:B------:R-:W-:Y:S01]  /*3a90*/  @P5 FMUL.FTZ R211, R216, R149.reuse ;  /* 0x00000095d8d35220 */ /* 0x080fe20000410000 */
[----:B------:R-:W-:Y:S01]  /*3aa0*/  @P5 FMUL.FTZ R148, R218, R149 ;  /* 0x00000095da945220 */ /* 0x000fe20000410000 */
[----:B------:R-:W-:Y:S01]  /*3ab0*/  @P2 FMUL.FTZ R210, R219, R212 ;  /* 0x000000d4dbd22220 */ /* 0x000fe20000410000 */
[----:B------:R-:W-:Y:S01]  /*3ac0*/  LOP3.LUT P5, RZ, R207, 0xff00, RZ, 0xc0, !PT ;  /* 0x0000ff00cfff7812 */ /* 0x000fe200078ac0ff */
[----:B------:R-:W-:Y:S01]  /*3ad0*/  FFMA.FTZ R215, R173, R202, R201 ;  /* 0x000000caadd77223 */ /* 0x000fe200000100c9 */
[----:B------:R-:W-:Y:S01]  /*3ae0*/  ISETP.GE.U32.AND P2, PT, R206, RZ, PT ;  /* 0x000000ffce00720c */ /* 0x000fe20003f46070 */
[----:B------:R-:W-:Y:S01]  /*3af0*/  FADD.FTZ R216, R33, -R214 ;  /* 0x800000d621d87221 */ /* 0x000fe20000010000 */
[----:B------:R-:W-:-:S02]  /*3b00*/  HFMA2 R214, -RZ, RZ, 0, 0 ;  /* 0x00000000ffd67431 */ /* 0x000fc400000001ff */
[----:B------:R-:W-:Y:S01]  /*3b10*/  FADD.FTZ R212, R30, -R215 ;  /* 0x800000d71ed47221 */ /* 0x000fe20000010000 */
[----:B------:R-:W-:Y:S01]  /*3b20*/  ISETP.GE.U32.AND.EX P2, PT, R207, 0x1000000, PT, P2 ;  /* 0x01000000cf00780c */ /* 0x000fe20003f46120 */
[C---:B------:R-:W-:Y:S01]  /*3b30*/  FMUL.FTZ R219, R199.reuse, R216 ;  /* 0x000000d8c7db7220 */ /* 0x040fe20000410000 */
[----:B------:R-:W-:Y:S01]  /*3b40*/  FFMA.FTZ R218, R156, R202, R201 ;  /* 0x000000ca9cda7223 */ /* 0x000fe200000100c9 */
[----:B------:R-:W-:Y:S01]  /*3b50*/  FMUL.FTZ R215, R199, R212 ;  /* 0x000000d4c7d77220 */ /* 0x000fe20000410000 */
[----:B------:R-:W-:Y:S01]  /*3b60*/  @P4 SHF.L.U32 R222, R151, 0x10, RZ ;  /* 0x0000001097de4819 */ /* 0x000fe200000006ff */
[----:B------:R-:W-:Y:S01]  /*3b70*/  FMUL.FTZ R212, R200, R219 ;  /* 0x000000dbc8d47220 */ /* 0x000fe20000410000 */
[----:B------:R-:W-:Y:S01]  /*3b80*/  FADD.FTZ R220, R35, -R218 ;  /* 0x800000da23dc7221 */ /* 0x000fe20000010000 */
[----:B------:R-:W-:Y:S01]  /*3b90*/  @P5 PRMT R216, R150, 0x7632, R216 ;  /* 0x0000763296d85816 */ /* 0x000fe200000000d8 */
[----:B------:R-:W-:Y:S02]  /*3ba0*/  HFMA2 R213, -RZ, RZ, 0, 0 ;  /* 0x00000000ffd57431 */ /* 0x000fe400000001ff */
[----:B------:R-:W-:Y:S01]  /*3bb0*/  FMUL.FTZ R219, R212, UR13 ;  /* 0x0000000dd4db7c20 */ /* 0x000fe20008410000 */
[----:B------:R-:W-:Y:S01]  /*3bc0*/  @P6 SHF.L.U32 R217, R150, 0x10, RZ ;  /* 0x0000001096d96819 */ /* 0x000fe200000006ff */
[----:B------:R-:W-:Y:S01]  /*3bd0*/  FMUL.FTZ R150, R200, R215 ;  /* 0x000000d7c8967220 */ /* 0x000fe20000410000 */
[----:B------:R-:W-:Y:S01]  /*3be0*/  @P5 SHF.L.U32 R216, R216, 0x10, RZ ;  /* 0x00000010d8d85819 */ /* 0x000fe200000006ff */
[----:B------:R-:W-:Y:S01]  /*3bf0*/  FMUL.FTZ R221, R199, R220 ;  /* 0x000000dcc7dd7220 */ /* 0x000fe20000410000 */
[----:B------:R-:W-:Y:S01]  /*3c00*/  @P2 PRMT R223, R151, 0x7632, R223 ;  /* 0x0000763297df2816 */ /* 0x000fe200000000df */
[----:B------:R-:W-:Y:S01]  /*3c10*/  FFMA.FTZ R151, R31, R202, R201 ;  /* 0x000000ca1f977223 */ /* 0x000fe200000100c9 */
[----:B------:R-:W-:Y:S01]  /*3c20*/  @P6 SHF.L.U32 R215, R54, 0x10, RZ ;  /* 0x0000001036d76819 */ /* 0x000fe200000006ff */
[----:B------:R-:W-:Y:S01]  /*3c30*/  @P5 FMUL.FTZ R214, R216, R219 ;  /* 0x000000dbd8d65220 */ /* 0x000fe20000410000 */
[----:B------:R-:W-:Y:S01]  /*3c40*/  FMUL.FTZ R150, R150, UR13 ;  /* 0x0000000d96967c20 */ /* 0x000fe20008410000 */
[----:B------:R-:W-:Y:S01]  /*3c50*/  FADD.FTZ R216, R32, -R151 ;  /* 0x8000009720d87221 */ /* 0x000fe20000010000 */
[----:B------:R-:W-:Y:S01]  /*3c60*/  MOV R149, RZ ;  /* 0x000000ff00957202 */ /* 0x000fe20000000f00 */
[----:B------:R-:W-:Y:S01]  /*3c70*/  HFMA2 R218, -RZ, RZ, 0, 0 ;  /* 0x00000000ffda7431 */ /* 0x000fe200000001ff */
[----:B------:R-:W-:Y:S01]  /*3c80*/  @P5 SHF.L.U32 R220, R15, 0x10, RZ ;  /* 0x000000100fdc5819 */ /* 0x000fe200000006ff */
[----:B------:R-:W-:Y:S01]  /*3c90*/  FMUL.FTZ R151, R199, R216 ;  /* 0x000000d8c7977220 */ /* 0x000fe20000410000 */
[----:B------:R-:W-:Y:S01]  /*3ca0*/  FMUL.FTZ R216, R200, R221 ;  /* 0x000000ddc8d87220 */ /* 0x000fe20000410000 */
[----:B------:R-:W-:Y:S01]  /*3cb0*/  @P6 FMUL.FTZ R149, R215, R150 ;  /* 0x00000096d7956220 */ /* 0x000fe20000410000 */
[----:B------:R-:W-:-:S02]  /*3cc0*/  HFMA2 R215, -RZ, RZ, 0, 0 ;  /* 0x00000000ffd77431 */ /* 0x000fc400000001ff */
[----:B------:R-:W-:Y:S01]  /*3cd0*/  FMUL.FTZ R151, R200, R151 ;  /* 0x00000097c8977220 */ /* 0x000fe20000410000 */
[----:B------:R-:W-:Y:S01]  /*3ce0*/  @P4 SHF.L.U32 R224, R55, 0x10, RZ ;  /* 0x0000001037e04819 */ /* 0x000fe200000006ff */
[----:B------:R-:W-:Y:S01]  /*3cf0*/  @P6 FMUL.FTZ R213, R217, R150 ;  /* 0x00000096d9d56220 */ /* 0x000fe20000410000 */
[----:B------:R-:W-:Y:S01]  /*3d00*/  @P2 SHF.L.U32 R221, R16, 0x10, RZ ;  /* 0x0000001010dd2819 */ /* 0x000fe200000006ff */
[----:B------:R-:W-:Y:S01]  /*3d10*/  FMUL.FTZ R151, R151, UR13 ;  /* 0x0000000d97977c20 */ /* 0x000fe20008410000 */
[----:B------:R-:W-:Y:S01]  /*3d20*/  @P2 SHF.L.U32 R223, R223, 0x10, RZ ;  /* 0x00000010dfdf2819 */ /* 0x000fe200000006ff */
[----:B------:R-:W-:Y:S01]  /*3d30*/  FMUL.FTZ R216, R216, UR13 ;  /* 0x0000000dd8d87c20 */ /* 0x000fe20008410000 */
[----:B------:R-:W-:Y:S01]  /*3d40*/  MOV R150, RZ ;  /* 0x000000ff00967202 */ /* 0x000fe20000000f00 */
[----:B------:R-:W-:Y:S01]  /*3d50*/  @P5 FMUL.FTZ R150, R220, R219 ;  /* 0x000000dbdc965220 */ /* 0x000fe20000410000 */
[----:B------:R-:W-:Y:S01]  /*3d60*/  MOV R212, RZ ;  /* 0x000000ff00d47202 */ /* 0x000fe20000000f00 */
[-C--:B------:R-:W-:Y:S01]  /*3d70*/  @P4 FMUL.FTZ R212, R224, R151.reuse ;  /* 0x00000097e0d44220 */ /* 0x080fe20000410000 */
[----:B------:R-:W-:Y:S01]  /*3d80*/  MOV R217, RZ ;  /* 0x000000ff00d97202 */ /* 0x000fe20000000f00 */
[-C--:B------:R-:W-:Y:S01]  /*3d90*/  @P2 FMUL.FTZ R217, R221, R216.reuse ;  /* 0x000000d8ddd92220 */ /* 0x080fe20000410000 */
        /* <DEDUP_REMOVED lines=9> */
[----:B------:R-:W-:Y:S01]  /*3e30*/  FADD.FTZ R117, R117, R214 ;  /* 0x000000d675757221 */ /* 0x000fe20000010000 */
[----:B------:R-:W-:Y:S01]  /*3e40*/  FADD.FTZ R118, R118, R215 ;  /* 0x000000d776767221 */ /* 0x000fe20000010000 */
[----:B------:R-:W-:Y:S01]  /*3e50*/  FADD.FTZ R119, R119, R218 ;  /* 0x000000da77777221 */ /* 0x000fe20000010000 */
[----:B------:R-:W-:-:S02]  /*3e60*/  F2FP.BF16.F32.PACK_AB R151, R217, R212 ;  /* 0x000000d4d997723e */ /* 0x000fc400000010ff */
[----:B------:R-:W-:-:S07]  /*3e70*/  F2FP.BF16.F32.PACK_AB R148, R155, R152 ;  /* 0x000000989b94723e */ /* 0x000fce00000010ff */
.L_x_705:
[----:B------:R-:W0:Y:S08]  /*3e80*/  @P1 LDC.64 R154, c[0x0][0x478] ;  /* 0x00011e00ff9a1b82 */ /* 0x000e300000000a00 */
[----:B------:R-:W1:Y:S01]  /*3e90*/  LDC.64 R152, c[0x0][0x468] ;  /* 0x00011a00ff987b82 */ /* 0x000e620000000a00 */
[----:B0-----:R-:W-:-:S05]  /*3ea0*/  @P1 IMAD.WIDE.U32 R154, R198, 0x10, R154 ;  /* 0x00000010c69a1825 */ /* 0x001fca00078e009a */
[----:B------:R3:W-:Y:S01]  /*3eb0*/  @P1 STG.E.128 desc[UR6][R154.64], R128 ;  /* 0x000000809a001986 */ /* 0x0007e2000c101d06 */
[C---:B-1----:R-:W-:Y:S01]  /*3ec0*/  IMAD.WIDE.U32 R152, R198.reuse, 0x10, R152 ;  /* 0x00000010c6987825 */ /* 0x042fe200078e0098 */
[----:B------:R-:W-:-:S04]  /*3ed0*/  IADD3 R198, PT, PT, R198, 0x20, RZ ;  /* 0x00000020c6c67810 */ /* 0x000fc80007ffe0ff */
[----:B------:R3:W-:Y:S03]  /*3ee0*/  STG.E.128 desc[UR6][R152.64], R148 ;  /* 0x0000009498007986 */ /* 0x0007e6000c101d06 */
.L_x_703:
[----:B------:R-:W-:Y:S05]  /*3ef0*/  BSYNC.RECONVERGENT B2 ;  /* 0x0000000000027941 */ /* 0x000fea0003800200 */
.L_x_702:
[----:B------:R-:W-:Y:S05]  /*3f00*/  @!P3 BRA `(.L_x_706) ;  /* 0x0000004000a0b947 */ /* 0x000fea0003800000 */
[----:B--23--:R-:W1:Y:S02]  /*3f10*/  LDC.64 R148, c[0x0][0x390] ;  /* 0x0000e400ff947b82 */ /* 0x00ce640000000a00 */
[----:B-1----:R-:W-:-:S06]  /*3f20*/  IMAD.WIDE.U32 R148, R198, 0x10, R148 ;  /* 0x00000010c6947825 */ /* 0x002fcc00078e0094 */
[----:B------:R-:W5:Y:S01]  /*3f30*/  LDG.E.128 R148, desc[UR6][R148.64] ;  /* 0x0000000694947981 */ /* 0x000f62000c1e1d00 */
[----:B------:R-:W-:-:S04]  /*3f40*/  ISETP.NE.U32.AND P1, PT, RZ, UR14, PT ;  /* 0x0000000eff007c0c */ /* 0x000fc8000bf25070 */
[----:B------:R-:W-:-:S13]  /*3f50*/  ISETP.NE.AND.EX P1, PT, RZ, UR15, PT, P1 ;  /* 0x0000000fff007c0c */ /* 0x000fda000bf25310 */
[----:B------:R-:W-:Y:S05]  /*3f60*/  @!P1 BRA `(.L_x_707) ;  /* 0x0000000400d09947 */ /* 0x000fea0003800000 */
[-CC-:B------:R-:W-:Y:S01]  /*3f70*/  FFMA.FTZ R129, R157, R202.reuse, R201.reuse ;  /* 0x000000ca9d817223 */ /* 0x180fe200000100c9 */
[----:B------:R-:W-:Y:S01]  /*3f80*/  LOP3.LUT P2, RZ, R204, 0xff, RZ, 0xc0, !PT ;  /* 0x000000ffccff7812 */ /* 0x000fe2000784c0ff */
[-C--:B0-----:R-:W-:Y:S01]  /*3f90*/  FFMA.FTZ R154, R166, R202.reuse, R201 ;  /* 0x000000caa69a7223 */ /* 0x081fe200000100c9 */
[----:B------:R-:W-:Y:S01]  /*3fa0*/  LOP3.LUT P3, RZ, R204, 0xff00, RZ, 0xc0, !PT ;  /* 0x0000ff00ccff7812 */ /* 0x000fe2000786c0ff */
[----:B------:R-:W-:Y:S01]  /*3fb0*/  FADD.FTZ R128, R158, -R129 ;  /* 0x800000819e807221 */ /* 0x000fe20000010000 */
[-CC-:B------:R-:W-:Y:S01]  /*3fc0*/  FFMA.FTZ R203, R159, R202.reuse, R201.reuse ;  /* 0x000000ca9fcb7223 */ /* 0x180fe200000100c9 */
[----:B------:R-:W-:Y:S01]  /*3fd0*/  LOP3.LUT P4, RZ, R204, 0xff0000, RZ, 0xc0, !PT ;  /* 0x00ff0000ccff7812 */ /* 0x000fe2000788c0ff */
[--C-:B------:R-:W-:Y:S01]  /*3fe0*/  FFMA.FTZ R214, R168, R202, R201.reuse ;  /* 0x000000caa8d67223 */ /* 0x100fe200000100c9 */
[----:B------:R-:W-:Y:S01]  /*3ff0*/  FMUL.FTZ R155, R199, R128 ;  /* 0x00000080c79b7220 */ /* 0x000fe20000410000 */
[-CC-:B------:R-:W-:Y:S01]  /*4000*/  FFMA.FTZ R213, R161, R202.reuse, R201.reuse ;  /* 0x000000caa1d57223 */ /* 0x180fe200000100c9 */
[-CC-:B------:R-:W-:Y:S01]  /*4010*/  FFMA.FTZ R216, R170, R202.reuse, R201.reuse ;  /* 0x000000caaad87223 */ /* 0x180fe200000100c9 */
[--C-:B------:R-:W-:Y:S01]  /*4020*/  FFMA.FTZ R215, R163, R202, R201.reuse ;  /* 0x000000caa3d77223 */ /* 0x100fe200000100c9 */
[----:B------:R-:W-:Y:S01]  /*4030*/  FMUL.FTZ R128, R155, R200 ;  /* 0x000000c89b807220 */ /* 0x000fe20000410000 */
[----:B------:R-:W-:Y:S01]  /*4040*/  FFMA.FTZ R218, R172, R202, R201 ;  /* 0x000000caacda7223 */ /* 0x000fe200000100c9 */
[----:B------:R-:W-:Y:S01]  /*4050*/  FADD.FTZ R202, R160, -R203 ;  /* 0x800000cba0ca7221 */ /* 0x000fe20000010000 */
[----:B------:R-:W-:-:S02]  /*4060*/  HFMA2 R129, -RZ, RZ, 0, 0 ;  /* 0x00000000ff817431 */ /* 0x000fc400000001ff */
[----:B------:R-:W-:Y:S01]  /*4070*/  FMUL.FTZ R217, R128, UR13 ;  /* 0x0000000d80d97c20 */ /* 0x000fe20008410000 */
[----:B------:R-:W-:Y:S01]  /*4080*/  FADD.FTZ R128, R165, -R154 ;  /* 0x8000009aa5807221 */ /* 0x000fe20000010000 */
[C---:B------:R-:W-:Y:S01]  /*4090*/  FMUL.FTZ R201, R199.reuse, R202 ;  /* 0x000000cac7c97220 */ /* 0x040fe20000410000 */
[C---:B-----5:R-:W-:Y:S02]  /*40a0*/  @P2 SHF.L.U32 R130, R148.reuse, 0x10, RZ ;  /* 0x0000001094822819 */ /* 0x060fe400000006ff */
[----:B------:R-:W-:Y:S01]  /*40b0*/  CS2R R152, SRZ ;  /* 0x0000000000987805 */ /* 0x000fe2000001ff00 */
[----:B------:R-:W-:Y:S01]  /*40c0*/  FMUL.FTZ R128, R199, R128 ;  /* 0x00000080c7807220 */ /* 0x000fe20000410000 */
[----:B------:R-:W-:Y:S01]  /*40d0*/  @P3 PRMT R203, R148, 0x7632, R203 ;  /* 0x0000763294cb3816 */ /* 0x000fe200000000cb */
[-C--:B------:R-:W-:Y:S01]  /*40e0*/  FMUL.FTZ R211, R201, R200.reuse ;  /* 0x000000c8c9d37220 */ /* 0x080fe20000410000 */
[----:B------:R-:W-:Y:S01]  /*40f0*/  @P2 SHF.L.U32 R148, R60, 0x10, RZ ;  /* 0x000000103c942819 */ /* 0x000fe200000006ff */
[----:B------:R-:W-:Y:S01]  /*4100*/  FMUL.FTZ R202, R128, R200 ;  /* 0x000000c880ca7220 */ /* 0x000fe20000410000 */
[----:B------:R-:W-:Y:S01]  /*4110*/  LOP3.LUT P6, RZ, R204, 0xff000000, RZ, 0xc0, !PT ;  /* 0xff000000ccff7812 */ /* 0x000fe200078cc0ff */
[----:B------:R-:W-:Y:S01]  /*4120*/  @P2 FMUL.FTZ R129, R217, R130 ;  /* 0x00000082d9812220 */ /* 0x000fe20000410000 */
[----:B------:R-:W-:Y:S01]  /*4130*/  @P3 SHF.L.U32 R210, R5, 0x10, RZ ;  /* 0x0000001005d23819 */ /* 0x000fe200000006ff */
[----:B------:R-:W-:Y:S01]  /*4140*/  FMUL.FTZ R219, R202, UR13 ;  /* 0x0000000dcadb7c20 */ /* 0x000fe20008410000 */
[----:B------:R-:W-:Y:S01]  /*4150*/  @P3 SHF.L.U32 R203, R203, 0x10, RZ ;  /* 0x00000010cbcb3819 */ /* 0x000fe200000006ff */
[----:B------:R-:W-:Y:S01]  /*4160*/  FMUL.FTZ R211, R211, UR13 ;  /* 0x0000000dd3d37c20 */ /* 0x000fe20008410000 */
[----:B------:R-:W-:Y:S01]  /*4170*/  @P4 SHF.L.U32 R202, R61, 0x10, RZ ;  /* 0x000000103dca4819 */ /* 0x000fe200000006ff */
[----:B------:R-:W-:Y:S01]  /*4180*/  @P2 FMUL.FTZ R153, R217, R148 ;  /* 0x00000094d9992220 */ /* 0x000fe20000410000 */
[----:B------:R-:W-:-:S02]  /*4190*/  ISETP.GE.U32.AND P2, PT, R204, RZ, PT ;  /* 0x000000ffcc00720c */ /* 0x000fc40003f46070 */
[----:B------:R-:W-:Y:S02]  /*41a0*/  CS2R R130, SRZ ;  /* 0x0000000000827805 */ /* 0x000fe4000001ff00 */
[----:B------:R-:W-:Y:S01]  /*41b0*/  MOV R154, RZ ;  /* 0x000000ff009a7202 */ /* 0x000fe20000000f00 */
[----:B------:R-:W-:Y:S01]  /*41c0*/  @P3 FMUL.FTZ R130, R219, R203 ;  /* 0x000000cbdb823220 */ /* 0x000fe20000410000 */
[----:B------:R-:W-:Y:S01]  /*41d0*/  @P4 SHF.L.U32 R212, R149, 0x10, RZ ;  /* 0x0000001095d44819 */ /* 0x000fe200000006ff */
[----:B------:R-:W-:Y:S01]  /*41e0*/  @P3 FMUL.FTZ R152, R219, R210 ;  /* 0x000000d2db983220 */ /* 0x000fe20000410000 */
[----:B------:R-:W-:Y:S01]  /*41f0*/  @P4 FMUL.FTZ R154, R211, R202 ;  /* 0x000000cad39a4220 */ /* 0x000fe20000410000 */
[----:B------:R-:W-:Y:S01]  /*4200*/  FADD.FTZ R148, R167, -R214 ;  /* 0x800000d6a7947221 */ /* 0x000fe20000010000 */
[C---:B------:R-:W-:Y:S01]  /*4210*/  LOP3.LUT P3, RZ, R205.reuse, 0xff0000, RZ, 0xc0, !PT ;  /* 0x00ff0000cdff7812 */ /* 0x040fe2000786c0ff */
[----:B------:R-:W-:Y:S01]  /*4220*/  FADD.FTZ R202, R162, -R213 ;  /* 0x800000d5a2ca7221 */ /* 0x000fe20000010000 */
[----:B------:R-:W-:Y:S01]  /*4230*/  ISETP.GE.U32.AND.EX P2, PT, R205, 0x1000000, PT, P2 ;  /* 0x01000000cd00780c */ /* 0x000fe20003f46120 */
[----:B------:R-:W-:Y:S01]  /*4240*/  FADD.FTZ R216, R169, -R216 ;  /* 0x800000d8a9d87221 */ /* 0x000fe20000010000 */
[----:B------:R-:W-:Y:S01]  /*4250*/  FADD.FTZ R210, R164, -R215 ;  /* 0x800000d7a4d27221 */ /* 0x000fe20000010000 */
[----:B------:R-:W-:Y:S01]  /*4260*/  FADD.FTZ R218, R171, -R218 ;  /* 0x800000daabda7221 */ /* 0x000fe20000010000 */
[----:B------:R-:W-:Y:S01]  /*4270*/  FMUL.FTZ R148, R199, R148 ;  /* 0x00000094c7947220 */ /* 0x000fe20000410000 */
[----:B------:R-:W-:Y:S01]  /*4280*/  @P4 FMUL.FTZ R131, R211, R212 ;  /* 0x000000d4d3834220 */ /* 0x000fe20000410000 */
[----:B------:R-:W-:Y:S01]  /*4290*/  LOP3.LUT P5, RZ, R205, 0xff, RZ, 0xc0, !PT ;  /* 0x000000ffcdff7812 */ /* 0x000fe200078ac0ff */
[C---:B------:R-:W-:Y:S01]  /*42a0*/  FMUL.FTZ R203, R199.reuse, R202 ;  /* 0x000000cac7cb7220 */ /* 0x040fe20000410000 */
[C---:B------:R-:W-:Y:S01]  /*42b0*/  FMUL.FTZ R202, R199.reuse, R216 ;  /* 0x000000d8c7ca7220 */ /* 0x040fe20000410000 */
[C---:B------:R-:W-:Y:S01]  /*42c0*/  FMUL.FTZ R211, R199.reuse, R210 ;  /* 0x000000d2c7d37220 */ /* 0x040fe20000410000 */
[----:B------:R-:W-:Y:S01]  /*42d0*/  FMUL.FTZ R225, R199, R218 ;  /* 0x000000dac7e17220 */ /* 0x000fe20000410000 */
[----:B------:R-:W-:Y:S01]  /*42e0*/  @P6 PRMT R199, R149, 0x7632, R199 ;  /* 0x0000763295c76816 */ /* 0x000fe200000000c7 */
[-C--:B------:R-:W-:Y:S01]  /*42f0*/  FMUL.FTZ R149, R148, R200.reuse ;  /* 0x000000c894957220 */ /* 0x080fe20000410000 */
[----:B------:R-:W-:Y:S01]  /*4300*/  LOP3.LUT P4, RZ, R205, 0xff00, RZ, 0xc0, !PT ;  /* 0x0000ff00cdff7812 */ /* 0x000fe2000788c0ff */
[----:B------:R-:W-:Y:S01]  /*4310*/  HFMA2 R214, -RZ, RZ, 0, 0 ;  /* 0x00000000ffd67431 */ /* 0x000fe200000001ff */
[----:B------:R-:W-:Y:S01]  /*4320*/  @P6 SHF.L.U32 R199, R199, 0x10, RZ ;  /* 0x00000010c7c76819 */ /* 0x000fe200000006ff */
[----:B------:R-:W-:Y:S01]  /*4330*/  FMUL.FTZ R220, R149, UR13 ;  /* 0x0000000d95dc7c20 */ /* 0x000fe20008410000 */
[C---:B------:R-:W-:Y:S01]  /*4340*/  @P3 SHF.L.U32 R218, R151.reuse, 0x10, RZ ;  /* 0x0000001097da3819 */ /* 0x040fe200000006ff */
[-C--:B------:R-:W-:Y:S01]  /*4350*/  FMUL.FTZ R215, R202, R200.reuse ;  /* 0x000000c8cad77220 */ /* 0x080fe20000410000 */
[----:B------:R-:W-:Y:S01]  /*4360*/  @P2 PRMT R219, R151, 0x7632, R219 ;  /* 0x0000763297db2816 */ /* 0x000fe200000000db */
[----:B------:R-:W-:Y:S01]  /*4370*/  FMUL.FTZ R151, R203, R200 ;  /* 0x000000c8cb977220 */ /* 0x000fe20000410000 */
[----:B------:R-:W-:Y:S01]  /*4380*/  @P6 FMUL.FTZ R214, R220, R199 ;  /* 0x000000c7dcd66220 */ /* 0x000fe20000410000 */
[----:B------:R-:W-:Y:S01]  /*4390*/  HFMA2 R199, -RZ, RZ, 0, 0 ;  /* 0x00000000ffc77431 */ /* 0x000fe200000001ff */
[----:B------:R-:W-:Y:S01]  /*43a0*/  @P5 SHF.L.U32 R210, R150, 0x10, RZ ;  /* 0x0000001096d25819 */ /* 0x000fe200000006ff */
[----:B------:R-:W-:Y:S01]  /*43b0*/  FMUL.FTZ R151, R151, UR13 ;  /* 0x0000000d97977c20 */ /* 0x000fe20008410000 */
[----:B------:R-:W-:Y:S01]  /*43c0*/  @P5 SHF.L.U32 R212, R62, 0x10, RZ ;  /* 0x000000103ed45819 */ /* 0x000fe200000006ff */
[----:B------:R-:W-:Y:S01]  /*43d0*/  HFMA2 R216, -RZ, RZ, 0, 0 ;  /* 0x00000000ffd87431 */ /* 0x000fe200000001ff */
[----:B------:R-:W-:Y:S01]  /*43e0*/  @P4 PRMT R217, R150, 0x7632, R217 ;  /* 0x0000763296d94816 */ /* 0x000fe200000000d9 */
[----:B------:R-:W-:Y:S01]  /*43f0*/  @P5 FMUL.FTZ R199, R151, R210 ;  /* 0x000000d297c75220 */ /* 0x000fe20000410000 */
[----:B------:R-:W-:Y:S01]  /*4400*/  @P6 SHF.L.U32 R150, R6, 0x10, RZ ;  /* 0x0000001006966819 */ /* 0x000fe200000006ff */
[-C--:B------:R-:W-:Y:S01]  /*4410*/  FMUL.FTZ R210, R211, R200.reuse ;  /* 0x000000c8d3d27220 */ /* 0x080fe20000410000 */
[----:B------:R-:W-:Y:S01]  /*4420*/  FMUL.FTZ R200, R225, R200 ;  /* 0x000000c8e1c87220 */ /* 0x000fe20000410000 */
[----:B------:R-:W-:Y:S01]  /*4430*/  MOV R149, RZ ;  /* 0x000000ff00957202 */ /* 0x000fe20000000f00 */
[----:B------:R-:W-:Y:S01]  /*4440*/  FMUL.FTZ R224, R215, UR13 ;  /* 0x0000000dd7e07c20 */ /* 0x000fe20008410000 */
[----:B------:R-:W-:Y:S01]  /*4450*/  MOV R213, RZ ;  /* 0x000000ff00d57202 */ /* 0x000fe20000000f00 */
[----:B------:R-:W-:Y:S01]  /*4460*/  @P6 FMUL.FTZ R149, R220, R150 ;  /* 0x00000096dc956220 */ /* 0x000fe20000410000 */
[----:B------:R-:W-:Y:S01]  /*4470*/  @P4 SHF.L.U32 R217, R217, 0x10, RZ ;  /* 0x00000010d9d94819 */ /* 0x000fe200000006ff */
[----:B------:R-:W-:Y:S01]  /*4480*/  @P5 FMUL.FTZ R213, R151, R212 ;  /* 0x000000d497d55220 */ /* 0x000fe20000410000 */
[----:B------:R-:W-:Y:S01]  /*4490*/  HFMA2 R215, -RZ, RZ, 0, 0 ;  /* 0x00000000ffd77431 */ /* 0x000fe200000001ff */
[----:B------:R-:W-:Y:S01]  /*44a0*/  @P4 SHF.L.U32 R151, R7, 0x10, RZ ;  /* 0x0000001007974819 */ /* 0x000fe200000006ff */
[----:B------:R-:W-:Y:S01]  /*44b0*/  HFMA2 R220, -RZ, RZ, 0, 0 ;  /* 0x00000000ffdc7431 */ /* 0x000fe200000001ff */
[----:B------:R-:W-:Y:S01]  /*44c0*/  @P3 SHF.L.U32 R212, R63, 0x10, RZ ;  /* 0x000000103fd43819 */ /* 0x000fe200000006ff */
[----:B------:R-:W-:Y:S01]  /*44d0*/  FMUL.FTZ R223, R210, UR13 ;  /* 0x0000000dd2df7c20 */ /* 0x000fe20008410000 */
[----:B------:R-:W-:Y:S01]  /*44e0*/  @P2 SHF.L.U32 R221, R8, 0x10, RZ ;  /* 0x0000001008dd2819 */ /* 0x000fe200000006ff */
[----:B------:R-:W-:Y:S01]  /*44f0*/  FMUL.FTZ R200, R200, UR13 ;  /* 0x0000000dc8c87c20 */ /* 0x000fe20008410000 */
[----:B------:R-:W-:Y:S01]  /*4500*/  @P2 SHF.L.U32 R219, R219, 0x10, RZ ;  /* 0x00000010dbdb2819 */ /* 0x000fe200000006ff */
[C---:B------:R-:W-:Y:S01]  /*4510*/  @P4 FMUL.FTZ R216, R224.reuse, R217 ;  /* 0x000000d9e0d84220 */ /* 0x040fe20000410000 */
[----:B------:R-:W-:Y:S01]  /*4520*/  MOV R150, RZ ;  /* 0x000000ff00967202 */ /* 0x000fe20000000f00 */
[----:B------:R-:W-:Y:S01]  /*4530*/  @P4 FMUL.FTZ R150, R224, R151 ;  /* 0x00000097e0964220 */ /* 0x000fe20000410000 */
[----:B------:R-:W-:Y:S01]  /*4540*/  MOV R217, RZ ;  /* 0x000000ff00d97202 */ /* 0x000fe20000000f00 */
[C---:B------:R-:W-:Y:S01]  /*4550*/  @P3 FMUL.FTZ R217, R223.reuse, R212 ;  /* 0x000000d4dfd93220 */ /* 0x040fe20000410000 */
[----:B------:R-:W-:Y:S01]  /*4560*/  MOV R222, RZ ;  /* 0x000000ff00de7202 */ /* 0x000fe20000000f00 */
[C---:B------:R-:W-:Y:S01]  /*4570*/  @P2 FMUL.FTZ R222, R200.reuse, R221 ;  /* 0x000000ddc8de2220 */ /* 0x040fe20000410000 */
[----:B------:R-:W-:Y:S01]  /*4580*/  @P3 FMUL.FTZ R215, R223, R218 ;  /* 0x000000dadfd73220 */ /* 0x000fe20000410000 */
[----:B------:R-:W-:Y:S01]  /*4590*/  @P2 FMUL.FTZ R220, R200, R219 ;  /* 0x000000dbc8dc2220 */ /* 0x000fe20000410000 */
[----:B------:R-:W-:Y:S01]  /*45a0*/  FADD.FTZ R200, R120, R129 ;  /* 0x0000008178c87221 */ /* 0x000fe20000010000 */
[----:B------:R-:W-:Y:S01]  /*45b0*/  FADD.FTZ R210, R121, R130 ;  /* 0x0000008279d27221 */ /* 0x000fe20000010000 */
[----:B------:R-:W-:Y:S01]  /*45c0*/  FADD.FTZ R212, R122, R131 ;  /* 0x000000837ad47221 */ /* 0x000fe20000010000 */
[----:B------:R-:W-:Y:S01]  /*45d0*/  F2FP.BF16.F32.PACK_AB R129, R148, R201 ;  /* 0x000000c99481723e */ /* 0x000fe200000010ff */
[----:B------:R-:W-:Y:S01]  /*45e0*/  FADD.FTZ R214, R123, R214 ;  /* 0x000000d67bd67221 */ /* 0x000fe20000010000 */
        /* <DEDUP_REMOVED lines=12> */
.L_x_707:
[-CC-:B------:R-:W-:Y:S01]  /*46b0*/  FFMA.FTZ R153, R157, R202.reuse, R201.reuse ;  /* 0x000000ca9d997223 */ /* 0x180fe200000100c9 */
[----:B------:R-:W-:Y:S01]  /*46c0*/  LOP3.LUT P2, RZ, R204, 0xff, RZ, 0xc0, !PT ;  /* 0x000000ffccff7812 */ /* 0x000fe2000784c0ff */
[-CC-:B0-----:R-:W-:Y:S01]  /*46d0*/  FFMA.FTZ R154, R166, R202.reuse, R201.reuse ;  /* 0x000000caa69a7223 */ /* 0x181fe200000100c9 */
[----:B------:R-:W-:Y:S01]  /*46e0*/  LOP3.LUT P3, RZ, R204, 0xff00, RZ, 0xc0, !PT ;  /* 0x0000ff00ccff7812 */ /* 0x000fe2000786c0ff */
[----:B------:R-:W-:Y:S01]  /*46f0*/  FFMA.FTZ R203, R159, R202, R201 ;  /* 0x000000ca9fcb7223 */ /* 0x000fe200000100c9 */
[----:B------:R-:W-:Y:S01]  /*4700*/  FADD.FTZ R152, R158, -R153 ;  /* 0x800000999e987221 */ /* 0x000fe20000010000 */
[----:B------:R-:W-:Y:S01]  /*4710*/  LOP3.LUT P4, RZ, R204, 0xff0000, RZ, 0xc0, !PT ;  /* 0x00ff0000ccff7812 */ /* 0x000fe2000788c0ff */
[----:B------:R-:W-:Y:S01]  /*4720*/  FADD.FTZ R212, R165, -R154 ;  /* 0x8000009aa5d47221 */ /* 0x000fe20000010000 */
[----:B------:R-:W-:Y:S01]  /*4730*/  FADD.FTZ R214, R160, -R203 ;  /* 0x800000cba0d67221 */ /* 0x000fe20000010000 */
[C---:B------:R-:W-:Y:S01]  /*4740*/  FMUL.FTZ R153, R199.reuse, R152 ;  /* 0x00000098c7997220 */ /* 0x040fe20000410000 */
[--C-:B------:R-:W-:Y:S01]  /*4750*/  FFMA.FTZ R216, R168, R202, R201.reuse ;  /* 0x000000caa8d87223 */ /* 0x100fe200000100c9 */
[C---:B------:R-:W-:Y:S01]  /*4760*/  FMUL.FTZ R203, R199.reuse, R212 ;  /* 0x000000d4c7cb7220 */ /* 0x040fe20000410000 */
[----:B------:R-:W-:Y:S01]  /*4770*/  FMUL.FTZ R217, R199, R214 ;  /* 0x000000d6c7d97220 */ /* 0x000fe20000410000 */
[----:B------:R-:W-:Y:S01]  /*4780*/  FMUL.FTZ R152, R200, R153 ;  /* 0x00000099c8987220 */ /* 0x000fe20000410000 */
[C---:B-----5:R-:W-:Y:S01]  /*4790*/  @P2 SHF.L.U32 R153, R148.reuse, 0x10, RZ ;  /* 0x0000001094992819 */ /* 0x060fe200000006ff */
[-C--:B------:R-:W-:Y:S01]  /*47a0*/  FFMA.FTZ R219, R161, R202.reuse, R201 ;  /* 0x000000caa1db7223 */ /* 0x080fe200000100c9 */
[----:B------:R-:W-:Y:S01]  /*47b0*/  @P3 PRMT R213, R148, 0x7632, R213 ;  /* 0x0000763294d53816 */ /* 0x000fe200000000d5 */
[C---:B------:R-:W-:Y:S01]  /*47c0*/  FMUL.FTZ R148, R200.reuse, R203 ;  /* 0x000000cbc8947220 */ /* 0x040fe20000410000 */
[----:B------:R-:W-:Y:S01]  /*47d0*/  FMUL.FTZ R203, R200, R217 ;  /* 0x000000d9c8cb7220 */ /* 0x000fe20000410000 */
[-CC-:B------:R-:W-:Y:S01]  /*47e0*/  FFMA.FTZ R218, R170, R202.reuse, R201.reuse ;  /* 0x000000caaada7223 */ /* 0x180fe200000100c9 */
[-CC-:B------:R-:W-:Y:S01]  /*47f0*/  FFMA.FTZ R221, R163, R202.reuse, R201.reuse ;  /* 0x000000caa3dd7223 */ /* 0x180fe200000100c9 */
[----:B------:R-:W-:Y:S01]  /*4800*/  FFMA.FTZ R220, R172, R202, R201 ;  /* 0x000000caacdc7223 */ /* 0x000fe200000100c9 */
[----:B------:R-:W-:Y:S01]  /*4810*/  HFMA2 R201, -RZ, RZ, 0, 0 ;  /* 0x00000000ffc97431 */ /* 0x000fe200000001ff */
[----:B------:R-:W-:Y:S01]  /*4820*/  @P4 SHF.L.U32 R212, R149, 0x10, RZ ;  /* 0x0000001095d44819 */ /* 0x000fe200000006ff */
[----:B------:R-:W-:Y:S01]  /*4830*/  HFMA2 R155, -RZ, RZ, 0, 0 ;  /* 0x00000000ff9b7431 */ /* 0x000fe200000001ff */
[----:B------:R-:W-:Y:S01]  /*4840*/  @P4 SHF.L.U32 R214, R61, 0x10, RZ ;  /* 0x000000103dd64819 */ /* 0x000fe200000006ff */
[----:B------:R-:W-:Y:S01]  /*4850*/  FMUL.FTZ R203, R203, UR13 ;  /* 0x0000000dcbcb7c20 */ /* 0x000fe20008410000 */
[----:B------:R-:W-:Y:S01]  /*4860*/  FMUL.FTZ R210, R152, UR13 ;  /* 0x0000000d98d27c20 */ /* 0x000fe20008410000 */
[----:B------:R-:W-:Y:S01]  /*4870*/  LOP3.LUT P6, RZ, R204, 0xff000000, RZ, 0xc0, !PT ;  /* 0xff000000ccff7812 */ /* 0x000fe200078cc0ff */
[----:B------:R-:W-:Y:S01]  /*4880*/  FMUL.FTZ R148, R148, UR13 ;  /* 0x0000000d94947c20 */ /* 0x000fe20008410000 */
[----:B------:R-:W-:Y:S01]  /*4890*/  MOV R154, RZ ;  /* 0x000000ff009a7202 */ /* 0x000fe20000000f00 */
[-C--:B------:R-:W-:Y:S01]  /*48a0*/  @P4 FMUL.FTZ R201, R212, R203.reuse ;  /* 0x000000cbd4c94220 */ /* 0x080fe20000410000 */
[----:B------:R-:W-:Y:S01]  /*48b0*/  @P2 SHF.L.U32 R211, R60, 0x10, RZ ;  /* 0x000000103cd32819 */ /* 0x000fe200000006ff */
[----:B------:R-:W-:Y:S01]  /*48c0*/  @P4 FMUL.FTZ R154, R214, R203 ;  /* 0x000000cbd69a4220 */ /* 0x000fe20000410000 */
[----:B------:R-:W-:Y:S01]  /*48d0*/  @P3 SHF.L.U32 R215, R5, 0x10, RZ ;  /* 0x0000001005d73819 */ /* 0x000fe200000006ff */
[----:B------:R-:W-:Y:S01]  /*48e0*/  @P2 FMUL.FTZ R155, R153, R210 ;  /* 0x000000d2999b2220 */ /* 0x000fe20000410000 */
[----:B------:R-:W-:-:S02]  /*48f0*/  @P3 SHF.L.U32 R213, R213, 0x10, RZ ;  /* 0x00000010d5d53819 */ /* 0x000fc400000006ff */
[----:B------:R-:W-:Y:S02]  /*4900*/  CS2R R152, SRZ ;  /* 0x0000000000987805 */ /* 0x000fe4000001ff00 */
[----:B------:R-:W-:Y:S01]  /*4910*/  LOP3.LUT P4, RZ, R205, 0xff00, RZ, 0xc0, !PT ;  /* 0x0000ff00cdff7812 */ /* 0x000fe2000788c0ff */
[----:B------:R-:W-:Y:S01]  /*4920*/  FADD.FTZ R216, R167, -R216 ;  /* 0x800000d8a7d87221 */ /* 0x000fe20000010000 */
[----:B------:R-:W-:Y:S01]  /*4930*/  LOP3.LUT P5, RZ, R205, 0xff, RZ, 0xc0, !PT ;  /* 0x000000ffcdff7812 */ /* 0x000fe200078ac0ff */
[----:B------:R-:W-:Y:S01]  /*4940*/  @P2 FMUL.FTZ R153, R211, R210 ;  /* 0x000000d2d3992220 */ /* 0x000fe20000410000 */
[----:B------:R-:W-:Y:S01]  /*4950*/  MOV R202, RZ ;  /* 0x000000ff00ca7202 */ /* 0x000fe20000000f00 */
[-C--:B------:R-:W-:Y:S01]  /*4960*/  @P3 FMUL.FTZ R202, R213, R148.reuse ;  /* 0x00000094d5ca3220 */ /* 0x080fe20000410000 */
[----:B------:R-:W-:Y:S01]  /*4970*/  @P3 FMUL.FTZ R152, R215, R148 ;  /* 0x00000094d7983220 */ /* 0x000fe20000410000 */
[----:B------:R-:W-:Y:S01]  /*4980*/  ISETP.GE.U32.AND P2, PT, R204, RZ, PT ;  /* 0x000000ffcc00720c */ /* 0x000fe20003f46070 */
[----:B------:R-:W-:Y:S01]  /*4990*/  FADD.FTZ R148, R162, -R219 ;  /* 0x800000dba2947221 */ /* 0x000fe20000010000 */
[----:B------:R-:W-:Y:S01]  /*49a0*/  FADD.FTZ R218, R169, -R218 ;  /* 0x800000daa9da7221 */ /* 0x000fe20000010000 */
[----:B------:R-:W-:Y:S01]  /*49b0*/  FMUL.FTZ R203, R199, R216 ;  /* 0x000000d8c7cb7220 */ /* 0x000fe20000410000 */
[----:B------:R-:W-:Y:S01]  /*49c0*/  FADD.FTZ R210, R164, -R221 ;  /* 0x800000dda4d27221 */ /* 0x000fe20000010000 */
[----:B------:R-:W-:Y:S01]  /*49d0*/  ISETP.GE.U32.AND.EX P2, PT, R205, 0x1000000, PT, P2 ;  /* 0x01000000cd00780c */ /* 0x000fe20003f46120 */
[----:B------:R-:W-:Y:S01]  /*49e0*/  FADD.FTZ R220, R171, -R220 ;  /* 0x800000dcabdc7221 */ /* 0x000fe20000010000 */
[----:B------:R-:W-:Y:S01]  /*49f0*/  LOP3.LUT P3, RZ, R205, 0xff0000, RZ, 0xc0, !PT ;  /* 0x00ff0000cdff7812 */ /* 0x000fe2000786c0ff */
[C---:B------:R-:W-:Y:S01]  /*4a00*/  FMUL.FTZ R211, R199.reuse, R148 ;  /* 0x00000094c7d37220 */ /* 0x040fe20000410000 */
[----:B------:R-:W-:Y:S01]  /*4a10*/  FMUL.FTZ R215, R199, R218 ;  /* 0x000000dac7d77220 */ /* 0x000fe20000410000 */
[----:B------:R-:W-:Y:S01]  /*4a20*/  @P6 PRMT R149, R149, 0x7632, R149 ;  /* 0x0000763295956816 */ /* 0x000fe20000000095 */
[----:B------:R-:W-:Y:S01]  /*4a30*/  FMUL.FTZ R148, R200, R203 ;  /* 0x000000cbc8947220 */ /* 0x000fe20000410000 */
[C---:B------:R-:W-:Y:S01]  /*4a40*/  FMUL.FTZ R217, R199.reuse, R210 ;  /* 0x000000d2c7d97220 */ /* 0x040fe20000410000 */
[----:B------:R-:W-:Y:S01]  /*4a50*/  FMUL.FTZ R219, R199, R220 ;  /* 0x000000dcc7db7220 */ /* 0x000fe20000410000 */
[C---:B------:R-:W-:Y:S01]  /*4a60*/  @P4 PRMT R212, R150.reuse, 0x7632, R212 ;  /* 0x0000763296d44816 */ /* 0x040fe200000000d4 */
[----:B------:R-:W-:Y:S01]  /*4a70*/  HFMA2 R214, -RZ, RZ, 0, 0 ;  /* 0x00000000ffd67431 */ /* 0x000fe200000001ff */
[----:B------:R-:W-:Y:S01]  /*4a80*/  @P5 SHF.L.U32 R213, R150, 0x10, RZ ;  /* 0x0000001096d55819 */ /* 0x000fe200000006ff */
[C---:B------:R-:W-:Y:S01]  /*4a90*/  FMUL.FTZ R199, R200.reuse, R215 ;  /* 0x000000d7c8c77220 */ /* 0x040fe20000410000 */
[----:B------:R-:W-:Y:S01]  /*4aa0*/  @P6 SHF.L.U32 R149, R149, 0x10, RZ ;  /* 0x0000001095956819 */ /* 0x000fe200000006ff */
[----:B------:R-:W-:Y:S01]  /*4ab0*/  FMUL.FTZ R150, R200, R211 ;  /* 0x000000d3c8967220 */ /* 0x000fe20000410000 */
[----:B------:R-:W-:Y:S01]  /*4ac0*/  FMUL.FTZ R210, R148, UR13 ;  /* 0x0000000d94d27c20 */ /* 0x000fe20008410000 */
[----:B------:R-:W-:Y:S01]  /*4ad0*/  FMUL.FTZ R203, R200, R217 ;  /* 0x000000d9c8cb7220 */ /* 0x000fe20000410000 */
[----:B------:R-:W-:Y:S01]  /*4ae0*/  HFMA2 R216, -RZ, RZ, 0, 0 ;  /* 0x00000000ffd87431 */ /* 0x000fe200000001ff */
[----:B------:R-:W-:Y:S01]  /*4af0*/  @P6 SHF.L.U32 R211, R6, 0x10, RZ ;  /* 0x0000001006d36819 */ /* 0x000fe200000006ff */
[----:B------:R-:W-:Y:S01]  /*4b00*/  @P6 FMUL.FTZ R214, R149, R210 ;  /* 0x000000d295d66220 */ /* 0x000fe20000410000 */
[----:B------:R-:W-:Y:S01]  /*4b10*/  @P4 SHF.L.U32 R217, R212, 0x10, RZ ;  /* 0x00000010d4d94819 */ /* 0x000fe200000006ff */
[----:B------:R-:W-:Y:S01]  /*4b20*/  FMUL.FTZ R212, R199, UR13 ;  /* 0x0000000dc7d47c20 */ /* 0x000fe20008410000 */
[----:B------:R-:W-:Y:S01]  /*4b30*/  @P5 SHF.L.U32 R215, R62, 0x10, RZ ;  /* 0x000000103ed75819 */ /* 0x000fe200000006ff */
[----:B------:R-:W-:Y:S01]  /*4b40*/  FMUL.FTZ R150, R150, UR13 ;  /* 0x0000000d96967c20 */ /* 0x000fe20008410000 */
[----:B------:R-:W-:Y:S01]  /*4b50*/  FMUL.FTZ R200, R200, R219 ;  /* 0x000000dbc8c87220 */ /* 0x000fe20000410000 */
[----:B------:R-:W-:-:S02]  /*4b60*/  CS2R R148, SRZ ;  /* 0x0000000000947805 */ /* 0x000fc4000001ff00 */
[----:B------:R-:W-:Y:S01]  /*4b70*/  @P2 PRMT R221, R151, 0x7632, R221 ;  /* 0x0000763297dd2816 */ /* 0x000fe200000000dd */
[----:B------:R-:W-:Y:S01]  /*4b80*/  @P6 FMUL.FTZ R149, R211, R210 ;  /* 0x000000d2d3956220 */ /* 0x000fe20000410000 */
[----:B------:R-:W-:Y:S01]  /*4b90*/  @P4 FMUL.FTZ R216, R217, R212 ;  /* 0x000000d4d9d84220 */ /* 0x000fe20000410000 */
[-C--:B------:R-:W-:Y:S01]  /*4ba0*/  @P5 FMUL.FTZ R148, R215, R150.reuse ;  /* 0x00000096d7945220 */ /* 0x080fe20000410000 */
[----:B------:R-:W-:Y:S01]  /*4bb0*/  @P3 SHF.L.U32 R210, R63, 0x10, RZ ;  /* 0x000000103fd23819 */ /* 0x000fe200000006ff */
[----:B------:R-:W-:Y:S01]  /*4bc0*/  FMUL.FTZ R203, R203, UR13 ;  /* 0x0000000dcbcb7c20 */ /* 0x000fe20008410000 */
[----:B------:R-:W-:Y:S01]  /*4bd0*/  @P2 SHF.L.U32 R217, R8, 0x10, RZ ;  /* 0x0000001008d92819 */ /* 0x000fe200000006ff */
[----:B------:R-:W-:Y:S01]  /*4be0*/  FMUL.FTZ R200, R200, UR13 ;  /* 0x0000000dc8c87c20 */ /* 0x000fe20008410000 */
[----:B------:R-:W-:Y:S01]  /*4bf0*/  @P3 SHF.L.U32 R220, R151, 0x10, RZ ;  /* 0x0000001097dc3819 */ /* 0x000fe200000006ff */
[----:B------:R-:W-:Y:S01]  /*4c00*/  HFMA2 R211, -RZ, RZ, 0, 0 ;  /* 0x00000000ffd37431 */ /* 0x000fe200000001ff */
[----:B------:R-:W-:Y:S01]  /*4c10*/  @P4 SHF.L.U32 R215, R7, 0x10, RZ ;  /* 0x0000001007d74819 */ /* 0x000fe200000006ff */
[----:B------:R-:W-:Y:S01]  /*4c20*/  HFMA2 R218, -RZ, RZ, 0, 0 ;  /* 0x00000000ffda7431 */ /* 0x000fe200000001ff */
[----:B------:R-:W-:Y:S01]  /*4c30*/  MOV R151, RZ ;  /* 0x000000ff00977202 */ /* 0x000fe20000000f00 */
[----:B------:R-:W-:Y:S01]  /*4c40*/  @P5 FMUL.FTZ R151, R213, R150 ;  /* 0x00000096d5975220 */ /* 0x000fe20000410000 */
[----:B------:R-:W-:Y:S01]  /*4c50*/  @P2 SHF.L.U32 R221, R221, 0x10, RZ ;  /* 0x00000010dddd2819 */ /* 0x000fe200000006ff */
[-C--:B------:R-:W-:Y:S01]  /*4c60*/  @P3 FMUL.FTZ R211, R220, R203.reuse ;  /* 0x000000cbdcd33220 */ /* 0x080fe20000410000 */
[----:B------:R-:W-:Y:S01]  /*4c70*/  MOV R150, RZ ;  /* 0x000000ff00967202 */ /* 0x000fe20000000f00 */
[----:B------:R-:W-:Y:S01]  /*4c80*/  @P3 FMUL.FTZ R150, R210, R203 ;  /* 0x000000cbd2963220 */ /* 0x000fe20000410000 */
[----:B------:R-:W-:Y:S01]  /*4c90*/  MOV R213, RZ ;  /* 0x000000ff00d57202 */ /* 0x000fe20000000f00 */
[----:B------:R-:W-:Y:S01]  /*4ca0*/  @P2 FMUL.FTZ R213, R217, R200 ;  /* 0x000000c8d9d52220 */ /* 0x000fe20000410000 */
[----:B------:R-:W-:Y:S01]  /*4cb0*/  MOV R199, RZ ;  /* 0x000000ff00c77202 */ /* 0x000fe20000000f00 */
[----:B------:R-:W-:Y:S01]  /*4cc0*/  @P4 FMUL.FTZ R199, R215, R212 ;  /* 0x000000d4d7c74220 */ /* 0x000fe20000410000 */
[----:B------:R-:W-:Y:S01]  /*4cd0*/  @P2 FMUL.FTZ R218, R221, R200 ;  /* 0x000000c8ddda2220 */ /* 0x000fe20000410000 */
[----:B------:R-:W-:Y:S01]  /*4ce0*/  FADD.FTZ R124, R124, R151 ;  /* 0x000000977c7c7221 */ /* 0x000fe20000010000 */
        /* <DEDUP_REMOVED lines=11> */
.L_x_708:
        /* <DEDUP_REMOVED lines=11> */
.L_x_697:
[----:B------:R-:W-:-:S04]  /*4e50*/  UISETP.NE.U32.AND UP0, UPT, UR14, URZ, UPT ;  /* 0x000000ff0e00728c */ /* 0x000fc8000bf05070 */
[----:B------:R-:W-:-:S09]  /*4e60*/  UISETP.NE.AND.EX UP0, UPT, UR15, URZ, UPT, UP0 ;  /* 0x000000ff0f00728c */ /* 0x000fd2000bf05300 */
[----:B------:R-:W-:Y:S05]  /*4e70*/  BRA.U UP0, `(.L_x_709) ;  /* 0x0000001900207547 */ /* 0x000fea000b800000 */
[----:B------:R-:W-:Y:S04]  /*4e80*/  BSSY.RECONVERGENT B2, `(.L_x_710) ;  /* 0x0000081000027945 */ /* 0x000fe80003800200 */
[----:B------:R-:W-:Y:S05]  /*4e90*/  @!P5 BRA `(.L_x_711) ;  /* 0x0000000400fcd947 */ /* 0x000fea0003800000 */
[----:B------:R-:W1:Y:S02]  /*4ea0*/  LDC.64 R148, c[0x0][0x390] ;  /* 0x0000e400ff947b82 */ /* 0x000e640000000a00 */
[----:B-1----:R-:W-:-:S06]  /*4eb0*/  IMAD.WIDE.U32 R148, R198, 0x10, R148 ;  /* 0x00000010c6947825 */ /* 0x002fcc00078e0094 */
[----:B------:R-:W2:Y:S01]  /*4ec0*/  LDG.E.128 R148, desc[UR6][R148.64] ;  /* 0x0000000694947981 */ /* 0x000ea2000c1e1d00 */
[-C--:B0-----:R-:W-:Y:S01]  /*4ed0*/  FFMA.FTZ R154, R197, R202.reuse, R201 ;  /* 0x000000cac59a7223 */ /* 0x081fe200000100c9 */
[----:B------:R-:W-:Y:S01]  /*4ee0*/  PRMT R153, R132, 0x7632, R153 ;  /* 0x0000763284997816 */ /* 0x000fe20000000099 */
[-CC-:B------:R-:W-:Y:S01]  /*4ef0*/  FFMA.FTZ R203, R196, R202.reuse, R201.reuse ;  /* 0x000000cac4cb7223 */ /* 0x180fe200000100c9 */
[----:B------:R-:W-:Y:S01]  /*4f00*/  LOP3.LUT P2, RZ, R208, 0xff00, RZ, 0xc0, !PT ;  /* 0x0000ff00d0ff7812 */ /* 0x000fe2000784c0ff */
[----:B------:R-:W-:Y:S01]  /*4f10*/  FADD.FTZ R155, R195, -R154 ;  /* 0x8000009ac39b7221 */ /* 0x000fe20000010000 */
[----:B------:R-:W-:Y:S01]  /*4f20*/  SHF.L.U32 R154, R153, 0x10, RZ ;  /* 0x00000010999a7819 */ /* 0x000fe200000006ff */
[-C--:B------:R-:W-:Y:S01]  /*4f30*/  FFMA.FTZ R212, R193, R202.reuse, R201 ;  /* 0x000000cac1d47223 */ /* 0x080fe200000100c9 */
[----:B------:R-:W-:Y:S01]  /*4f40*/  FADD.FTZ R203, R194, -R203 ;  /* 0x800000cbc2cb7221 */ /* 0x000fe20000010000 */
[----:B------:R-:W-:Y:S01]  /*4f50*/  SHF.L.U32 R210, R133, 0x10, RZ ;  /* 0x0000001085d27819 */ /* 0x000fe200000006ff */
[----:B------:R-:W-:Y:S01]  /*4f60*/  FFMA.FTZ R215, R192, R202, R201 ;  /* 0x000000cac0d77223 */ /* 0x000fe200000100c9 */
[----:B------:R-:W-:Y:S01]  /*4f70*/  FADD.FTZ R213, R191, -R212 ;  /* 0x800000d4bfd57221 */ /* 0x000fe20000010000 */
[--C-:B------:R-:W-:Y:S01]  /*4f80*/  FFMA.FTZ R211, R199, R203, R154.reuse ;  /* 0x000000cbc7d37223 */ /* 0x100fe2000001009a */
[----:B------:R-:W-:Y:S01]  /*4f90*/  LOP3.LUT P6, RZ, R208, 0xff000000, RZ, 0xc0, !PT ;  /* 0xff000000d0ff7812 */ /* 0x000fe200078cc0ff */
[----:B------:R-:W-:Y:S01]  /*4fa0*/  FADD.FTZ R215, R190, -R215 ;  /* 0x800000d7bed77221 */ /* 0x000fe20000010000 */
[----:B------:R-:W-:Y:S01]  /*4fb0*/  PRMT R154, R133, 0x7632, R154 ;  /* 0x00007632859a7816 */ /* 0x000fe2000000009a */
[----:B------:R-:W-:Y:S01]  /*4fc0*/  FFMA.FTZ R213, R199, R213, R210 ;  /* 0x000000d5c7d57223 */ /* 0x000fe200000100d2 */
[----:B------:R-:W-:Y:S01]  /*4fd0*/  LOP3.LUT P1, RZ, R208, 0xff, RZ, 0xc0, !PT ;  /* 0x000000ffd0ff7812 */ /* 0x000fe2000782c0ff */
[----:B------:R-:W-:Y:S01]  /*4fe0*/  FMUL.FTZ R211, R211, R200 ;  /* 0x000000c8d3d37220 */ /* 0x000fe20000410000 */
[----:B------:R-:W-:Y:S01]  /*4ff0*/  SHF.L.U32 R152, R132, 0x10, RZ ;  /* 0x0000001084987819 */ /* 0x000fe200000006ff */
[----:B------:R-:W-:Y:S01]  /*5000*/  HFMA2 R203, -RZ, RZ, 0, 0 ;  /* 0x00000000ffcb7431 */ /* 0x000fe200000001ff */
[----:B------:R-:W-:Y:S01]  /*5010*/  SHF.L.U32 R210, R154, 0x10, RZ ;  /* 0x000000109ad27819 */ /* 0x000fe200000006ff */
[----:B------:R-:W-:Y:S01]  /*5020*/  FMUL.FTZ R217, R211, UR13 ;  /* 0x0000000dd3d97c20 */ /* 0x000fe20008410000 */
[----:B------:R-:W-:Y:S01]  /*5030*/  LOP3.LUT P5, RZ, R208, 0xff0000, RZ, 0xc0, !PT ;  /* 0x00ff0000d0ff7812 */ /* 0x000fe200078ac0ff */
[----:B------:R-:W-:Y:S01]  /*5040*/  FFMA.FTZ R155, R199, R155, R152 ;  /* 0x0000009bc79b7223 */ /* 0x000fe20000010098 */
[----:B------:R-:W-:-:S02]  /*5050*/  @P2 SHF.L.U32 R214, R21, 0x10, RZ ;  /* 0x0000001015d62819 */ /* 0x000fc400000006ff */
[----:B------:R-:W-:Y:S01]  /*5060*/  CS2R R152, SRZ ;  /* 0x0000000000987805 */ /* 0x000fe2000001ff00 */
[----:B------:R-:W-:Y:S01]  /*5070*/  FFMA.FTZ R215, R199, R215, R210 ;  /* 0x000000d7c7d77223 */ /* 0x000fe200000100d2 */
[-C--:B------:R-:W-:Y:S01]  /*5080*/  FMUL.FTZ R155, R155, R200.reuse ;  /* 0x000000c89b9b7220 */ /* 0x080fe20000410000 */
[-C--:B------:R-:W-:Y:S01]  /*5090*/  FMUL.FTZ R213, R213, R200.reuse ;  /* 0x000000c8d5d57220 */ /* 0x080fe20000410000 */
[----:B------:R-:W-:Y:S01]  /*50a0*/  @P2 FMUL.FTZ R153, R214, R217 ;  /* 0x000000d9d6992220 */ /* 0x000fe20000410000 */
[----:B------:R-:W-:Y:S01]  /*50b0*/  FMUL.FTZ R215, R215, R200 ;  /* 0x000000c8d7d77220 */ /* 0x000fe20000410000 */
[----:B------:R-:W-:Y:S01]  /*50c0*/  @P1 SHF.L.U32 R212, R44, 0x10, RZ ;  /* 0x000000102cd41819 */ /* 0x000fe200000006ff */
[----:B------:R-:W-:Y:S01]  /*50d0*/  FMUL.FTZ R155, R155, UR13 ;  /* 0x0000000d9b9b7c20 */ /* 0x000fe20008410000 */
[----:B------:R-:W-:Y:S01]  /*50e0*/  @P6 SHF.L.U32 R218, R22, 0x10, RZ ;  /* 0x0000001016da6819 */ /* 0x000fe200000006ff */
[----:B------:R-:W-:Y:S01]  /*50f0*/  FMUL.FTZ R215, R215, UR13 ;  /* 0x0000000dd7d77c20 */ /* 0x000fe20008410000 */
[----:B------:R-:W-:Y:S01]  /*5100*/  FMUL.FTZ R216, R213, UR13 ;  /* 0x0000000dd5d87c20 */ /* 0x000fe20008410000 */
[----:B------:R-:W-:Y:S01]  /*5110*/  @P1 FMUL.FTZ R152, R212, R155 ;  /* 0x0000009bd4981220 */ /* 0x000fe20000410000 */
[----:B------:R-:W-:-:S02]  /*5120*/  MOV R212, RZ ;  /* 0x000000ff00d47202 */ /* 0x000fc40000000f00 */
[----:B------:R-:W-:Y:S02]  /*5130*/  CS2R R210, SRZ ;  /* 0x0000000000d27805 */ /* 0x000fe4000001ff00 */
[----:B------:R-:W-:Y:S01]  /*5140*/  @P5 SHF.L.U32 R219, R45, 0x10, RZ ;  /* 0x000000102ddb5819 */ /* 0x000fe200000006ff */
[----:B------:R-:W-:Y:S01]  /*5150*/  FFMA.FTZ R221, R184, R202, R201 ;  /* 0x000000cab8dd7223 */ /* 0x000fe200000100c9 */
[----:B------:R-:W-:Y:S02]  /*5160*/  PRMT R213, R135, 0x7632, R213 ;  /* 0x0000763287d57816 */ /* 0x000fe400000000d5 */
[----:B------:R-:W-:Y:S01]  /*5170*/  MOV R223, RZ ;  /* 0x000000ff00df7202 */ /* 0x000fe20000000f00 */
[----:B------:R-:W-:Y:S01]  /*5180*/  FADD.FTZ R221, R182, -R221 ;  /* 0x800000ddb6dd7221 */ /* 0x000fe20000010000 */
[----:B------:R-:W-:Y:S02]  /*5190*/  F2FP.BF16.F32.PACK_AB R152, R153, R152 ;  /* 0x000000989998723e */ /* 0x000fe400000010ff */
[----:B--2---:R-:W-:-:S02]  /*51a0*/  @P6 PRMT R214, R149, 0x7632, R214 ;  /* 0x0000763295d66816 */ /* 0x004fc400000000d6 */
[C---:B------:R-:W-:Y:S02]  /*51b0*/  @P1 SHF.L.U32 R154, R148.reuse, 0x10, RZ ;  /* 0x00000010949a1819 */ /* 0x040fe400000006ff */
[----:B------:R-:W-:Y:S02]  /*51c0*/  @P2 PRMT R148, R148, 0x7632, R148 ;  /* 0x0000763294942816 */ /* 0x000fe40000000094 */
[----:B------:R-:W-:Y:S01]  /*51d0*/  @P6 SHF.L.U32 R214, R214, 0x10, RZ ;  /* 0x00000010d6d66819 */ /* 0x000fe200000006ff */
[----:B------:R-:W-:Y:S01]  /*51e0*/  @P1 FMUL.FTZ R203, R155, R154 ;  /* 0x0000009a9bcb1220 */ /* 0x000fe20000410000 */
[----:B------:R-:W-:Y:S02]  /*51f0*/  @P2 SHF.L.U32 R148, R148, 0x10, RZ ;  /* 0x0000001094942819 */ /* 0x000fe400000006ff */
[----:B------:R-:W-:Y:S02]  /*5200*/  CS2R R154, SRZ ;  /* 0x00000000009a7805 */ /* 0x000fe4000001ff00 */
[----:B------:R-:W-:Y:S01]  /*5210*/  @P5 SHF.L.U32 R149, R149, 0x10, RZ ;  /* 0x0000001095955819 */ /* 0x000fe200000006ff */
[----:B------:R-:W-:Y:S01]  /*5220*/  @P6 FMUL.FTZ R212, R215, R214 ;  /* 0x000000d6d7d46220 */ /* 0x000fe20000410000 */
[--C-:B------:R-:W-:Y:S01]  /*5230*/  FFMA.FTZ R214, R189, R202, R201.reuse ;  /* 0x000000cabdd67223 */ /* 0x100fe200000100c9 */
[----:B------:R-:W-:Y:S01]  /*5240*/  @P6 FMUL.FTZ R155, R218, R215 ;  /* 0x000000d7da9b6220 */ /* 0x000fe20000410000 */
[----:B------:R-:W-:Y:S01]  /*5250*/  @P2 FMUL.FTZ R210, R217, R148 ;  /* 0x00000094d9d22220 */ /* 0x000fe20000410000 */
[----:B------:R-:W-:Y:S01]  /*5260*/  @P5 FMUL.FTZ R211, R216, R149 ;  /* 0x00000095d8d35220 */ /* 0x000fe20000410000 */
[----:B------:R-:W-:Y:S01]  /*5270*/  FFMA.FTZ R218, R185, R202, R201 ;  /* 0x000000cab9da7223 */ /* 0x000fe200000100c9 */
[C---:B------:R-:W-:Y:S01]  /*5280*/  SHF.L.U32 R148, R134.reuse, 0x10, RZ ;  /* 0x0000001086947819 */ /* 0x040fe200000006ff */
[----:B------:R-:W-:Y:S01]  /*5290*/  FADD.FTZ R215, R187, -R214 ;  /* 0x800000d6bbd77221 */ /* 0x000fe20000010000 */
[----:B------:R-:W-:Y:S01]  /*52a0*/  PRMT R149, R134, 0x7632, R149 ;  /* 0x0000763286957816 */ /* 0x000fe20000000095 */
[----:B------:R-:W-:Y:S01]  /*52b0*/  @P5 FMUL.FTZ R154, R219, R216 ;  /* 0x000000d8db9a5220 */ /* 0x000fe20000410000 */
[----:B------:R-:W-:Y:S01]  /*52c0*/  ISETP.GE.U32.AND P1, PT, R208, RZ, PT ;  /* 0x000000ffd000720c */ /* 0x000fe20003f26070 */
[----:B------:R-:W-:Y:S01]  /*52d0*/  FADD.FTZ R219, R183, -R218 ;  /* 0x800000dab7db7221 */ /* 0x000fe20000010000 */
[----:B------:R-:W-:Y:S01]  /*52e0*/  SHF.L.U32 R218, R213, 0x10, RZ ;  /* 0x00000010d5da7819 */ /* 0x000fe200000006ff */
[----:B------:R-:W-:Y:S01]  /*52f0*/  FFMA.FTZ R217, R188, R202, R201 ;  /* 0x000000cabcd97223 */ /* 0x000fe200000100c9 */
[----:B------:R-:W-:Y:S01]  /*5300*/  SHF.L.U32 R214, R149, 0x10, RZ ;  /* 0x0000001095d67819 */ /* 0x000fe200000006ff */
[----:B------:R-:W-:Y:S01]  /*5310*/  FFMA.FTZ R213, R199, R215, R148 ;  /* 0x000000d7c7d57223 */ /* 0x000fe20000010094 */
[C---:B------:R-:W-:Y:S01]  /*5320*/  LOP3.LUT P6, RZ, R209.reuse, 0xff, RZ, 0xc0, !PT ;  /* 0x000000ffd1ff7812 */ /* 0x040fe200078cc0ff */
[----:B------:R-:W0:Y:S01]  /*5330*/  LDC.64 R148, c[0x0][0x468] ;  /* 0x00011a00ff947b82 */ /* 0x000e220000000a00 */
[C---:B------:R-:W-:Y:S01]  /*5340*/  LOP3.LUT P5, RZ, R209.reuse, 0xff00, RZ, 0xc0, !PT ;  /* 0x0000ff00d1ff7812 */ /* 0x040fe200078ac0ff */
[----:B------:R-:W-:Y:S01]  /*5350*/  FADD.FTZ R217, R186, -R217 ;  /* 0x800000d9bad97221 */ /* 0x000fe20000010000 */
[----:B------:R-:W-:Y:S01]  /*5360*/  LOP3.LUT P2, RZ, R209, 0xff0000, RZ, 0xc0, !PT ;  /* 0x00ff0000d1ff7812 */ /* 0x000fe2000784c0ff */
[----:B------:R-:W-:Y:S01]  /*5370*/  FFMA.FTZ R221, R199, R221, R218 ;  /* 0x000000ddc7dd7223 */ /* 0x000fe200000100da */
[----:B------:R-:W-:Y:S01]  /*5380*/  ISETP.GE.U32.AND.EX P1, PT, R209, 0x1000000, PT, P1 ;  /* 0x01000000d100780c */ /* 0x000fe20003f26110 */
[----:B------:R-:W-:Y:S01]  /*5390*/  FFMA.FTZ R215, R199, R217, R214 ;  /* 0x000000d9c7d77223 */ /* 0x000fe200000100d6 */
[----:B------:R-:W-:Y:S01]  /*53a0*/  SHF.L.U32 R216, R135, 0x10, RZ ;  /* 0x0000001087d87819 */ /* 0x000fe200000006ff */
[-C--:B------:R-:W-:Y:S01]  /*53b0*/  FMUL.FTZ R213, R213, R200.reuse ;  /* 0x000000c8d5d57220 */ /* 0x080fe20000410000 */
[-C--:B------:R-:W-:Y:S01]  /*53c0*/  FMUL.FTZ R221, R221, R200.reuse ;  /* 0x000000c8dddd7220 */ /* 0x080fe20000410000 */
[----:B------:R-:W-:Y:S01]  /*53d0*/  FMUL.FTZ R215, R215, R200 ;  /* 0x000000c8d7d77220 */ /* 0x000fe20000410000 */
[----:B------:R-:W-:-:S02]  /*53e0*/  HFMA2 R214, -RZ, RZ, 0, 0 ;  /* 0x00000000ffd67431 */ /* 0x000fc400000001ff */
[----:B------:R-:W-:Y:S01]  /*53f0*/  FFMA.FTZ R219, R199, R219, R216 ;  /* 0x000000dbc7db7223 */ /* 0x000fe200000100d8 */
[----:B------:R-:W-:Y:S01]  /*5400*/  @P6 SHF.L.U32 R227, R46, 0x10, RZ ;  /* 0x000000102ee36819 */ /* 0x000fe200000006ff */
[----:B------:R-:W-:Y:S01]  /*5410*/  FMUL.FTZ R220, R213, UR13 ;  /* 0x0000000dd5dc7c20 */ /* 0x000fe20008410000 */
[----:B------:R-:W-:Y:S01]  /*5420*/  @P5 SHF.L.U32 R218, R23, 0x10, RZ ;  /* 0x0000001017da5819 */ /* 0x000fe200000006ff */
[----:B------:R-:W-:Y:S01]  /*5430*/  FMUL.FTZ R219, R219, R200 ;  /* 0x000000c8dbdb7220 */ /* 0x000fe20000410000 */
[----:B------:R-:W-:Y:S01]  /*5440*/  @P2 SHF.L.U32 R224, R47, 0x10, RZ ;  /* 0x000000102fe02819 */ /* 0x000fe200000006ff */
[----:B------:R-:W-:Y:S01]  /*5450*/  FMUL.FTZ R225, R215, UR13 ;  /* 0x0000000dd7e17c20 */ /* 0x000fe20008410000 */
[----:B------:R-:W-:Y:S01]  /*5460*/  @P1 SHF.L.U32 R229, R24, 0x10, RZ ;  /* 0x0000001018e51819 */ /* 0x000fe200000006ff */
[----:B------:R-:W-:Y:S01]  /*5470*/  FMUL.FTZ R219, R219, UR13 ;  /* 0x0000000ddbdb7c20 */ /* 0x000fe20008410000 */
[----:B------:R-:W-:Y:S01]  /*5480*/  FMUL.FTZ R222, R221, UR13 ;  /* 0x0000000dddde7c20 */ /* 0x000fe20008410000 */
[----:B------:R-:W-:Y:S01]  /*5490*/  CS2R R216, SRZ ;  /* 0x0000000000d87805 */ /* 0x000fe2000001ff00 */
[----:B------:R-:W-:Y:S01]  /*54a0*/  @P6 FMUL.FTZ R214, R227, R220 ;  /* 0x000000dce3d66220 */ /* 0x000fe20000410000 */
[----:B------:R-:W-:Y:S01]  /*54b0*/  @P5 FMUL.FTZ R217, R218, R225 ;  /* 0x000000e1dad95220 */ /* 0x000fe20000410000 */
[----:B------:R-:W-:Y:S01]  /*54c0*/  @P2 FMUL.FTZ R216, R224, R219 ;  /* 0x000000dbe0d82220 */ /* 0x000fe20000410000 */
[----:B------:R-:W-:Y:S01]  /*54d0*/  @P1 FMUL.FTZ R223, R229, R222 ;  /* 0x000000dee5df1220 */ /* 0x000fe20000410000 */
[----:B------:R-:W-:Y:S01]  /*54e0*/  F2FP.BF16.F32.PACK_AB R153, R155, R154 ;  /* 0x0000009a9b99723e */ /* 0x000fe200000010ff */
[----:B0-----:R-:W-:Y:S01]  /*54f0*/  IMAD.WIDE.U32 R148, R198, 0x10, R148 ;  /* 0x00000010c6947825 */ /* 0x001fe200078e0094 */
[----:B------:R-:W-:-:S03]  /*5500*/  F2FP.BF16.F32.PACK_AB R154, R217, R214 ;  /* 0x000000d6d99a723e */ /* 0x000fc600000010ff */
[----:B------:R-:W-:Y:S01]  /*5510*/  HFMA2 R215, -RZ, RZ, 0, 0 ;  /* 0x00000000ffd77431 */ /* 0x000fe200000001ff */
[----:B------:R-:W-:Y:S01]  /*5520*/  F2FP.BF16.F32.PACK_AB R155, R223, R216 ;  /* 0x000000d8df9b723e */ /* 0x000fe200000010ff */
[----:B------:R-:W-:Y:S01]  /*5530*/  FADD.FTZ R104, R104, R203 ;  /* 0x000000cb68687221 */ /* 0x000fe20000010000 */
[C---:B------:R-:W-:Y:S01]  /*5540*/  @P5 PRMT R214, R150.reuse, 0x7632, R214 ;  /* 0x0000763296d65816 */ /* 0x040fe200000000d6 */
[----:B------:R-:W-:Y:S01]  /*5550*/  FADD.FTZ R105, R105, R210 ;  /* 0x000000d269697221 */ /* 0x000fe20000010000 */
[C---:B------:R-:W-:Y:S01]  /*5560*/  @P1 PRMT R217, R151.reuse, 0x7632, R217 ;  /* 0x0000763297d91816 */ /* 0x040fe200000000d9 */
[----:B------:R1:W-:Y:S01]  /*5570*/  STG.E.128 desc[UR6][R148.64], R152 ;  /* 0x0000009894007986 */ /* 0x0003e2000c101d06 */
[----:B------:R-:W-:Y:S01]  /*5580*/  @P6 SHF.L.U32 R213, R150, 0x10, RZ ;  /* 0x0000001096d56819 */ /* 0x000fe200000006ff */
[----:B------:R-:W-:Y:S01]  /*5590*/  FADD.FTZ R106, R106, R211 ;  /* 0x000000d36a6a7221 */ /* 0x000fe20000010000 */
[----:B------:R-:W-:Y:S02]  /*55a0*/  @P2 SHF.L.U32 R216, R151, 0x10, RZ ;  /* 0x0000001097d82819 */ /* 0x000fe400000006ff */
[----:B------:R-:W-:-:S02]  /*55b0*/  CS2R R150, SRZ ;  /* 0x0000000000967805 */ /* 0x000fc4000001ff00 */
[----:B------:R-:W-:Y:S01]  /*55c0*/  @P5 SHF.L.U32 R214, R214, 0x10, RZ ;  /* 0x00000010d6d65819 */ /* 0x000fe200000006ff */
[----:B------:R-:W-:Y:S01]  /*55d0*/  @P6 FMUL.FTZ R151, R220, R213 ;  /* 0x000000d5dc976220 */ /* 0x000fe20000410000 */
[----:B------:R-:W-:Y:S01]  /*55e0*/  @P1 SHF.L.U32 R217, R217, 0x10, RZ ;  /* 0x00000010d9d91819 */ /* 0x000fe200000006ff */
[----:B------:R-:W-:Y:S01]  /*55f0*/  @P2 FMUL.FTZ R215, R219, R216 ;  /* 0x000000d8dbd72220 */ /* 0x000fe20000410000 */
[----:B------:R-:W-:Y:S01]  /*5600*/  MOV R218, RZ ;  /* 0x000000ff00da7202 */ /* 0x000fe20000000f00 */
[----:B------:R-:W-:Y:S01]  /*5610*/  @P5 FMUL.FTZ R150, R225, R214 ;  /* 0x000000d6e1965220 */ /* 0x000fe20000410000 */
[----:B------:R-:W-:Y:S01]  /*5620*/  FADD.FTZ R107, R107, R212 ;  /* 0x000000d46b6b7221 */ /* 0x000fe20000010000 */
[----:B------:R-:W-:Y:S01]  /*5630*/  @P1 FMUL.FTZ R218, R222, R217 ;  /* 0x000000d9deda1220 */ /* 0x000fe20000410000 */
[----:B------:R-:W-:Y:S01]  /*5640*/  FADD.FTZ R108, R108, R151 ;  /* 0x000000976c6c7221 */ /* 0x000fe20000010000 */
[----:B------:R-:W-:Y:S01]  /*5650*/  FADD.FTZ R109, R109, R150 ;  /* 0x000000966d6d7221 */ /* 0x000fe20000010000 */
[----:B------:R-:W-:Y:S01]  /*5660*/  FADD.FTZ R110, R110, R215 ;  /* 0x000000d76e6e7221 */ /* 0x000fe20000010000 */
[----:B------:R-:W-:Y:S01]  /*5670*/  FADD.FTZ R111, R111, R218 ;  /* 0x000000da6f6f7221 */ /* 0x000fe20000010000 */
[----:B-1----:R-:W-:-:S07]  /*5680*/  IADD3 R198, PT, PT, R198, 0x20, RZ ;  /* 0x00000020c6c67810 */ /* 0x002fce0007ffe0ff */
.L_x_711:
[----:B------:R-:W-:Y:S05]  /*5690*/  BSYNC.RECONVERGENT B2 ;  /* 0x0000000000027941 */ /* 0x000fea0003800200 */
.L_x_710:
[----:B------:R-:W-:Y:S04]  /*56a0*/  BSSY.RECONVERGENT B2, `(.L_x_712) ;  /* 0x0000083000027945 */ /* 0x000fe80003800200 */
[----:B------:R-:W-:Y:S05]  /*56b0*/  @!P4 BRA `(.L_x_713) ;  /* 0x000000080004c947 */ /* 0x000fea0003800000 */
[----:B------:R-:W1:Y:S02]  /*56c0*/  LDC.64 R148, c[0x0][0x390] ;  /* 0x0000e400ff947b82 */ /* 0x000e640000000a00 */
[----:B-1----:R-:W-:-:S06]  /*56d0*/  IMAD.WIDE.U32 R148, R198, 0x10, R148 ;  /* 0x00000010c6947825 */ /* 0x002fcc00078e0094 */
[----:B------:R-:W2:Y:S01]  /*56e0*/  LDG.E.128 R148, desc[UR6][R148.64] ;  /* 0x0000000694947981 */ /* 0x000ea2000c1e1d00 */
[-C--:B0-----:R-:W-:Y:S01]  /*56f0*/  FFMA.FTZ R154, R181, R202.reuse, R201 ;  /* 0x000000cab59a7223 */ /* 0x081fe200000100c9 */
[----:B------:R-:W-:Y:S01]  /*5700*/  PRMT R153, R136, 0x7632, R153 ;  /* 0x0000763288997816 */ /* 0x000fe20000000099 */
[-C--:B------:R-:W-:Y:S01]  /*5710*/  FFMA.FTZ R203, R180, R202.reuse, R201 ;  /* 0x000000cab4cb7223 */ /* 0x080fe200000100c9 */
[----:B------:R-:W-:Y:S01]  /*5720*/  SHF.L.U32 R152, R136, 0x10, RZ ;  /* 0x0000001088987819 */ /* 0x000fe200000006ff */
[----:B------:R-:W-:Y:S01]  /*5730*/  FADD.FTZ R155, R179, -R154 ;  /* 0x8000009ab39b7221 */ /* 0x000fe20000010000 */
[----:B------:R-:W-:Y:S01]  /*5740*/  SHF.L.U32 R154, R153, 0x10, RZ ;  /* 0x00000010999a7819 */ /* 0x000fe200000006ff */
[----:B------:R-:W-:Y:S01]  /*5750*/  FADD.FTZ R203, R178, -R203 ;  /* 0x800000cbb2cb7221 */ /* 0x000fe20000010000 */
[C---:B------:R-:W-:Y:S01]  /*5760*/  LOP3.LUT P1, RZ, R206.reuse, 0xff, RZ, 0xc0, !PT ;  /* 0x000000ffceff7812 */ /* 0x040fe2000782c0ff */
[-C--:B------:R-:W-:Y:S01]  /*5770*/  FFMA.FTZ R210, R177, R202.reuse, R201 ;  /* 0x000000cab1d27223 */ /* 0x080fe200000100c9 */
[C---:B------:R-:W-:Y:S01]  /*5780*/  LOP3.LUT P2, RZ, R206.reuse, 0xff00, RZ, 0xc0, !PT ;  /* 0x0000ff00ceff7812 */ /* 0x040fe2000784c0ff */
[C---:B------:R-:W-:Y:S01]  /*5790*/  FFMA.FTZ R211, R199.reuse, R203, R154 ;  /* 0x000000cbc7d37223 */ /* 0x040fe2000001009a */
[----:B------:R-:W-:Y:S01]  /*57a0*/  LOP3.LUT P4, RZ, R206, 0xff0000, RZ, 0xc0, !PT ;  /* 0x00ff0000ceff7812 */ /* 0x000fe2000788c0ff */
[----:B------:R-:W-:Y:S01]  /*57b0*/  FFMA.FTZ R153, R199, R155, R152 ;  /* 0x0000009bc7997223 */ /* 0x000fe20000010098 */
[----:B------:R-:W-:Y:S01]  /*57c0*/  SHF.L.U32 R154, R137, 0x10, RZ ;  /* 0x00000010899a7819 */ /* 0x000fe200000006ff */
[----:B------:R-:W-:Y:S01]  /*57d0*/  FADD.FTZ R217, R175, -R210 ;  /* 0x800000d2afd97221 */ /* 0x000fe20000010000 */
[----:B------:R-:W-:Y:S01]  /*57e0*/  PRMT R155, R137, 0x7632, R155 ;  /* 0x00007632899b7816 */ /* 0x000fe2000000009b */
[-CC-:B------:R-:W-:Y:S01]  /*57f0*/  FFMA.FTZ R203, R176, R202.reuse, R201.reuse ;  /* 0x000000cab0cb7223 */ /* 0x180fe200000100c9 */
[----:B------:R-:W-:Y:S01]  /*5800*/  FFMA.FTZ R213, R173, R202, R201 ;  /* 0x000000caadd57223 */ /* 0x000fe200000100c9 */
[----:B------:R-:W-:Y:S01]  /*5810*/  FFMA.FTZ R217, R199, R217, R154 ;  /* 0x000000d9c7d97223 */ /* 0x000fe2000001009a */
[----:B------:R-:W-:Y:S01]  /*5820*/  SHF.L.U32 R210, R155, 0x10, RZ ;  /* 0x000000109bd27819 */ /* 0x000fe200000006ff */
[----:B------:R-:W-:Y:S01]  /*5830*/  FADD.FTZ R203, R174, -R203 ;  /* 0x800000cbaecb7221 */ /* 0x000fe20000010000 */
[----:B------:R-:W-:Y:S01]  /*5840*/  FMUL.FTZ R153, R153, R200 ;  /* 0x000000c899997220 */ /* 0x000fe20000410000 */
[----:B------:R-:W-:-:S02]  /*5850*/  HFMA2 R152, -RZ, RZ, 0, 0 ;  /* 0x00000000ff987431 */ /* 0x000fc400000001ff */
[-C--:B------:R-:W-:Y:S01]  /*5860*/  FMUL.FTZ R217, R217, R200.reuse ;  /* 0x000000c8d9d97220 */ /* 0x080fe20000410000 */
[----:B------:R-:W-:Y:S01]  /*5870*/  SHF.L.U32 R212, R138, 0x10, RZ ;  /* 0x000000108ad47819 */ /* 0x000fe200000006ff */
[----:B------:R-:W-:Y:S01]  /*5880*/  FFMA.FTZ R219, R199, R203, R210 ;  /* 0x000000cbc7db7223 */ /* 0x000fe200000100d2 */
[----:B------:R-:W-:Y:S01]  /*5890*/  @P1 SHF.L.U32 R214, R52, 0x10, RZ ;  /* 0x0000001034d61819 */ /* 0x000fe200000006ff */
[----:B------:R-:W-:Y:S01]  /*58a0*/  FADD.FTZ R213, R30, -R213 ;  /* 0x800000d51ed57221 */ /* 0x000fe20000010000 */
[----:B------:R-:W-:Y:S01]  /*58b0*/  FMUL.FTZ R221, R153, UR13 ;  /* 0x0000000d99dd7c20 */ /* 0x000fe20008410000 */
[----:B------:R-:W-:Y:S02]  /*58c0*/  HFMA2 R203, -RZ, RZ, 0, 0 ;  /* 0x00000000ffcb7431 */ /* 0x000fe400000001ff */
[----:B------:R-:W-:Y:S01]  /*58d0*/  FMUL.FTZ R211, R211, R200 ;  /* 0x000000c8d3d37220 */ /* 0x000fe20000410000 */
[----:B------:R-:W-:Y:S01]  /*58e0*/  FMUL.FTZ R217, R217, UR13 ;  /* 0x0000000dd9d97c20 */ /* 0x000fe20008410000 */
[----:B------:R-:W-:Y:S01]  /*58f0*/  LOP3.LUT P6, RZ, R206, 0xff000000, RZ, 0xc0, !PT ;  /* 0xff000000ceff7812 */ /* 0x000fe200078cc0ff */
[----:B------:R-:W-:Y:S01]  /*5900*/  FFMA.FTZ R215, R199, R213, R212 ;  /* 0x000000d5c7d77223 */ /* 0x000fe200000100d4 */
[----:B------:R-:W-:Y:S01]  /*5910*/  @P1 FMUL.FTZ R152, R214, R221 ;  /* 0x000000ddd6981220 */ /* 0x000fe20000410000 */
[----:B------:R-:W-:-:S02]  /*5920*/  CS2R R212, SRZ ;  /* 0x0000000000d47805 */ /* 0x000fc4000001ff00 */
[----:B------:R-:W-:Y:S01]  /*5930*/  @P2 SHF.L.U32 R214, R13, 0x10, RZ ;  /* 0x000000100dd62819 */ /* 0x000fe200000006ff */
[----:B------:R-:W-:Y:S01]  /*5940*/  FMUL.FTZ R211, R211, UR13 ;  /* 0x0000000dd3d37c20 */ /* 0x000fe20008410000 */
[----:B------:R-:W-:Y:S01]  /*5950*/  @P4 SHF.L.U32 R216, R53, 0x10, RZ ;  /* 0x0000001035d84819 */ /* 0x000fe200000006ff */
[----:B------:R-:W-:Y:S01]  /*5960*/  FMUL.FTZ R215, R215, R200 ;  /* 0x000000c8d7d77220 */ /* 0x000fe20000410000 */
[----:B------:R-:W-:Y:S01]  /*5970*/  MOV R155, RZ ;  /* 0x000000ff009b7202 */ /* 0x000fe20000000f00 */
[----:B------:R-:W-:Y:S01]  /*5980*/  @P2 FMUL.FTZ R155, R214, R211 ;  /* 0x000000d3d69b2220 */ /* 0x000fe20000410000 */
[----:B------:R-:W-:Y:S01]  /*5990*/  MOV R153, RZ ;  /* 0x000000ff00997202 */ /* 0x000fe20000000f00 */
[----:B------:R-:W-:Y:S01]  /*59a0*/  @P4 FMUL.FTZ R153, R216, R217 ;  /* 0x000000d9d8994220 */ /* 0x000fe20000410000 */
[----:B------:R-:W-:Y:S01]  /*59b0*/  FFMA.FTZ R216, R156, R202, R201 ;  /* 0x000000ca9cd87223 */ /* 0x000fe200000100c9 */
[----:B------:R-:W-:Y:S01]  /*59c0*/  LOP3.LUT P5, RZ, R207, 0xff, RZ, 0xc0, !PT ;  /* 0x000000ffcfff7812 */ /* 0x000fe200078ac0ff */
[----:B------:R-:W-:Y:S01]  /*59d0*/  HFMA2 R225, -RZ, RZ, 0, 0 ;  /* 0x00000000ffe17431 */ /* 0x000fe200000001ff */
[----:B------:R-:W-:Y:S01]  /*59e0*/  SHF.L.U32 R214, R139, 0x10, RZ ;  /* 0x000000108bd67819 */ /* 0x000fe200000006ff */
[----:B------:R-:W-:Y:S01]  /*59f0*/  FADD.FTZ R223, R35, -R216 ;  /* 0x800000d823df7221 */ /* 0x000fe20000010000 */
[----:B------:R-:W-:Y:S01]  /*5a00*/  FMUL.FTZ R227, R215, UR13 ;  /* 0x0000000dd7e37c20 */ /* 0x000fe20008410000 */
[----:B------:R-:W-:-:S08]  /*5a10*/  F2FP.BF16.F32.PACK_AB R152, R155, R152 ;  /* 0x000000989b98723e */ /* 0x000fd000000010ff */
[----:B------:R-:W-:Y:S02]  /*5a20*/  @P5 SHF.L.U32 R218, R54, 0x10, RZ ;  /* 0x0000001036da5819 */ /* 0x000fe400000006ff */
[C---:B--2---:R-:W-:Y:S02]  /*5a30*/  @P2 PRMT R154, R148.reuse, 0x7632, R154 ;  /* 0x00007632949a2816 */ /* 0x044fe4000000009a */
[----:B------:R-:W-:Y:S02]  /*5a40*/  @P4 SHF.L.U32 R210, R149, 0x10, RZ ;  /* 0x0000001095d24819 */ /* 0x000fe400000006ff */
[----:B------:R-:W-:Y:S02]  /*5a50*/  @P1 SHF.L.U32 R148, R148, 0x10, RZ ;  /* 0x0000001094941819 */ /* 0x000fe400000006ff */
[----:B------:R-:W-:Y:S01]  /*5a60*/  @P2 SHF.L.U32 R154, R154, 0x10, RZ ;  /* 0x000000109a9a2819 */ /* 0x000fe200000006ff */
[----:B------:R-:W-:Y:S01]  /*5a70*/  @P4 FMUL.FTZ R203, R217, R210 ;  /* 0x000000d2d9cb4220 */ /* 0x000fe20000410000 */
[--C-:B------:R-:W-:Y:S01]  /*5a80*/  FFMA.FTZ R210, R34, R202, R201.reuse ;  /* 0x000000ca22d27223 */ /* 0x100fe200000100c9 */
[----:B------:R-:W-:Y:S01]  /*5a90*/  @P1 FMUL.FTZ R213, R221, R148 ;  /* 0x00000094ddd51220 */ /* 0x000fe20000410000 */
[----:B------:R-:W-:Y:S01]  /*5aa0*/  PRMT R148, R138, 0x7632, R148 ;  /* 0x000076328a947816 */ /* 0x000fe20000000094 */
[----:B------:R-:W-:Y:S01]  /*5ab0*/  @P2 FMUL.FTZ R212, R211, R154 ;  /* 0x0000009ad3d42220 */ /* 0x000fe20000410000 */
[----:B------:R-:W-:Y:S01]  /*5ac0*/  FFMA.FTZ R211, R31, R202, R201 ;  /* 0x000000ca1fd37223 */ /* 0x000fe200000100c9 */
[----:B------:R-:W-:Y:S01]  /*5ad0*/  FADD.FTZ R217, R33, -R210 ;  /* 0x800000d221d97221 */ /* 0x000fe20000010000 */
[----:B------:R-:W-:Y:S01]  /*5ae0*/  SHF.L.U32 R210, R148, 0x10, RZ ;  /* 0x0000001094d27819 */ /* 0x000fe200000006ff */
[----:B------:R-:W-:Y:S01]  /*5af0*/  FMUL.FTZ R148, R219, R200 ;  /* 0x000000c8db947220 */ /* 0x000fe20000410000 */
[----:B------:R-:W-:-:S02]  /*5b00*/  HFMA2 R154, -RZ, RZ, 0, 0 ;  /* 0x00000000ff9a7431 */ /* 0x000fc400000001ff */
[----:B------:R-:W-:Y:S01]  /*5b10*/  FADD.FTZ R221, R32, -R211 ;  /* 0x800000d320dd7221 */ /* 0x000fe20000010000 */
[----:B------:R-:W-:Y:S01]  /*5b20*/  @P6 SHF.L.U32 R211, R14, 0x10, RZ ;  /* 0x000000100ed36819 */ /* 0x000fe200000006ff */
[----:B------:R-:W-:Y:S01]  /*5b30*/  FMUL.FTZ R148, R148, UR13 ;  /* 0x0000000d94947c20 */ /* 0x000fe20008410000 */
[----:B------:R-:W-:Y:S01]  /*5b40*/  ISETP.GE.U32.AND P1, PT, R206, RZ, PT ;  /* 0x000000ffce00720c */ /* 0x000fe20003f26070 */
[----:B------:R-:W-:Y:S01]  /*5b50*/  FFMA.FTZ R217, R199, R217, R210 ;  /* 0x000000d9c7d97223 */ /* 0x000fe200000100d2 */
[----:B------:R-:W-:Y:S01]  /*5b60*/  PRMT R149, R139, 0x7632, R149 ;  /* 0x000076328b957816 */ /* 0x000fe20000000095 */
[----:B------:R-:W-:Y:S01]  /*5b70*/  @P6 FMUL.FTZ R154, R211, R148 ;  /* 0x00000094d39a6220 */ /* 0x000fe20000410000 */
[C---:B------:R-:W-:Y:S01]  /*5b80*/  LOP3.LUT P4, RZ, R207.reuse, 0xff00, RZ, 0xc0, !PT ;  /* 0x0000ff00cfff7812 */ /* 0x040fe2000788c0ff */
[----:B------:R-:W0:Y:S01]  /*5b90*/  LDC.64 R210, c[0x0][0x468] ;  /* 0x00011a00ffd27b82 */ /* 0x000e220000000a00 */
[----:B------:R-:W-:Y:S01]  /*5ba0*/  LOP3.LUT P2, RZ, R207, 0xff0000, RZ, 0xc0, !PT ;  /* 0x00ff0000cfff7812 */ /* 0x000fe2000784c0ff */
[----:B------:R-:W-:Y:S01]  /*5bb0*/  FFMA.FTZ R221, R199, R221, R214 ;  /* 0x000000ddc7dd7223 */ /* 0x000fe200000100d6 */
[----:B------:R-:W-:Y:S01]  /*5bc0*/  ISETP.GE.U32.AND.EX P1, PT, R207, 0x1000000, PT, P1 ;  /* 0x01000000cf00780c */ /* 0x000fe20003f26110 */
[-C--:B------:R-:W-:Y:S01]  /*5bd0*/  FMUL.FTZ R217, R217, R200.reuse ;  /* 0x000000c8d9d97220 */ /* 0x080fe20000410000 */
[----:B------:R-:W-:Y:S01]  /*5be0*/  SHF.L.U32 R216, R149, 0x10, RZ ;  /* 0x0000001095d87819 */ /* 0x000fe200000006ff */
[----:B------:R-:W-:Y:S01]  /*5bf0*/  FMUL.FTZ R221, R221, R200 ;  /* 0x000000c8dddd7220 */ /* 0x000fe20000410000 */
[----:B------:R-:W-:-:S02]  /*5c00*/  HFMA2 R219, -RZ, RZ, 0, 0 ;  /* 0x00000000ffdb7431 */ /* 0x000fc400000001ff */
[----:B------:R-:W-:Y:S01]  /*5c10*/  FMUL.FTZ R222, R217, UR13 ;  /* 0x0000000dd9de7c20 */ /* 0x000fe20008410000 */
[----:B------:R-:W-:Y:S01]  /*5c20*/  MOV R214, RZ ;  /* 0x000000ff00d67202 */ /* 0x000fe20000000f00 */
[----:B------:R-:W-:Y:S01]  /*5c30*/  FFMA.FTZ R223, R199, R223, R216 ;  /* 0x000000dfc7df7223 */ /* 0x000fe200000100d8 */
[----:B------:R-:W-:Y:S01]  /*5c40*/  FMUL.FTZ R221, R221, UR13 ;  /* 0x0000000ddddd7c20 */ /* 0x000fe20008410000 */
[----:B------:R-:W-:Y:S01]  /*5c50*/  @P4 SHF.L.U32 R229, R15, 0x10, RZ ;  /* 0x000000100fe54819 */ /* 0x000fe200000006ff */
[----:B------:R-:W-:Y:S01]  /*5c60*/  @P5 FMUL.FTZ R214, R218, R227 ;  /* 0x000000e3dad65220 */ /* 0x000fe20000410000 */
[----:B------:R-:W-:Y:S01]  /*5c70*/  FMUL.FTZ R223, R223, R200 ;  /* 0x000000c8dfdf7220 */ /* 0x000fe20000410000 */
[----:B------:R-:W-:Y:S01]  /*5c80*/  @P2 SHF.L.U32 R220, R55, 0x10, RZ ;  /* 0x0000001037dc2819 */ /* 0x000fe200000006ff */
[----:B------:R-:W-:Y:S01]  /*5c90*/  FADD.FTZ R112, R112, R213 ;  /* 0x000000d570707221 */ /* 0x000fe20000010000 */
[----:B------:R-:W-:Y:S01]  /*5ca0*/  @P1 SHF.L.U32 R231, R16, 0x10, RZ ;  /* 0x0000001010e71819 */ /* 0x000fe200000006ff */
[----:B------:R-:W-:Y:S01]  /*5cb0*/  FMUL.FTZ R224, R223, UR13 ;  /* 0x0000000ddfe07c20 */ /* 0x000fe20008410000 */
[----:B------:R-:W-:Y:S01]  /*5cc0*/  MOV R216, RZ ;  /* 0x000000ff00d87202 */ /* 0x000fe20000000f00 */
[----:B------:R-:W-:Y:S01]  /*5cd0*/  @P4 FMUL.FTZ R219, R229, R222 ;  /* 0x000000dee5db4220 */ /* 0x000fe20000410000 */
[----:B------:R-:W-:Y:S01]  /*5ce0*/  @P2 FMUL.FTZ R216, R220, R221 ;  /* 0x000000dddcd82220 */ /* 0x000fe20000410000 */
[----:B------:R-:W-:Y:S01]  /*5cf0*/  @P1 FMUL.FTZ R225, R231, R224 ;  /* 0x000000e0e7e11220 */ /* 0x000fe20000410000 */
[----:B------:R-:W-:Y:S01]  /*5d00*/  F2FP.BF16.F32.PACK_AB R153, R154, R153 ;  /* 0x000000999a99723e */ /* 0x000fe200000010ff */
[----:B0-----:R-:W-:Y:S01]  /*5d10*/  IMAD.WIDE.U32 R210, R198, 0x10, R210 ;  /* 0x00000010c6d27825 */ /* 0x001fe200078e00d2 */
[----:B------:R-:W-:-:S03]  /*5d20*/  F2FP.BF16.F32.PACK_AB R154, R219, R214 ;  /* 0x000000d6db9a723e */ /* 0x000fc600000010ff */
[----:B------:R-:W-:Y:S01]  /*5d30*/  FADD.FTZ R113, R113, R212 ;  /* 0x000000d471717221 */ /* 0x000fe20000010000 */
[----:B------:R-:W-:Y:S02]  /*5d40*/  F2FP.BF16.F32.PACK_AB R155, R225, R216 ;  /* 0x000000d8e19b723e */ /* 0x000fe400000010ff */
[----:B------:R-:W-:Y:S02]  /*5d50*/  CS2R R216, SRZ ;  /* 0x0000000000d87805 */ /* 0x000fe4000001ff00 */
[----:B------:R-:W-:Y:S01]  /*5d60*/  @P6 PRMT R149, R149, 0x7632, R149 ;  /* 0x0000763295956816 */ /* 0x000fe20000000095 */
[----:B------:R-:W-:Y:S01]  /*5d70*/  FADD.FTZ R114, R114, R203 ;  /* 0x000000cb72727221 */ /* 0x000fe20000010000 */
[C---:B------:R-:W-:Y:S01]  /*5d80*/  @P4 PRMT R215, R150.reuse, 0x7632, R215 ;  /* 0x0000763296d74816 */ /* 0x040fe200000000d7 */
[----:B------:R1:W-:Y:S01]  /*5d90*/  STG.E.128 desc[UR6][R210.64], R152 ;  /* 0x00000098d2007986 */ /* 0x0003e2000c101d06 */
[----:B------:R-:W-:Y:S02]  /*5da0*/  @P1 PRMT R219, R151, 0x7632, R219 ;  /* 0x0000763297db1816 */ /* 0x000fe400000000db */
[----:B------:R-:W-:-:S02]  /*5db0*/  @P5 SHF.L.U32 R214, R150, 0x10, RZ ;  /* 0x0000001096d65819 */ /* 0x000fc400000006ff */
[----:B------:R-:W-:Y:S02]  /*5dc0*/  @P2 SHF.L.U32 R218, R151, 0x10, RZ ;  /* 0x0000001097da2819 */ /* 0x000fe400000006ff */
[----:B------:R-:W-:Y:S02]  /*5dd0*/  CS2R R150, SRZ ;  /* 0x0000000000967805 */ /* 0x000fe4000001ff00 */
[----:B------:R-:W-:Y:S01]  /*5de0*/  @P6 SHF.L.U32 R149, R149, 0x10, RZ ;  /* 0x0000001095956819 */ /* 0x000fe200000006ff */
[----:B------:R-:W-:Y:S01]  /*5df0*/  @P5 FMUL.FTZ R151, R227, R214 ;  /* 0x000000d6e3975220 */ /* 0x000fe20000410000 */
        /* <DEDUP_REMOVED lines=13> */
.L_x_713:
[----:B------:R-:W-:Y:S05]  /*5ed0*/  BSYNC.RECONVERGENT B2 ;  /* 0x0000000000027941 */ /* 0x000fea0003800200 */
.L_x_712:
[----:B------:R-:W-:Y:S05]  /*5ee0*/  @!P3 BRA `(.L_x_706) ;  /* 0x0000002000a8b947 */ /* 0x000fea0003800000 */
[----:B------:R-:W1:Y:S02]  /*5ef0*/  LDC.64 R148, c[0x0][0x390] ;  /* 0x0000e400ff947b82 */ /* 0x000e640000000a00 */
[----:B-1----:R-:W-:-:S06]  /*5f00*/  IMAD.WIDE.U32 R148, R198, 0x10, R148 ;  /* 0x00000010c6947825 */ /* 0x002fcc00078e0094 */
[----:B------:R-:W2:Y:S01]  /*5f10*/  LDG.E.128 R148, desc[UR6][R148.64] ;  /* 0x0000000694947981 */ /* 0x000ea2000c1e1d00 */
[-CC-:B0-----:R-:W-:Y:S01]  /*5f20*/  FFMA.FTZ R155, R157, R202.reuse, R201.reuse ;  /* 0x000000ca9d9b7223 */ /* 0x181fe200000100c9 */
[C---:B------:R-:W-:Y:S01]  /*5f30*/  SHF.L.U32 R152, R36.reuse, 0x10, RZ ;  /* 0x0000001024987819 */ /* 0x040fe200000006ff */
[-C--:B------:R-:W-:Y:S01]  /*5f40*/  FFMA.FTZ R211, R159, R202.reuse, R201 ;  /* 0x000000ca9fd37223 */ /* 0x080fe200000100c9 */
[----:B------:R-:W-:Y:S01]  /*5f50*/  PRMT R153, R36, 0x7632, R153 ;  /* 0x0000763224997816 */ /* 0x000fe20000000099 */
[----:B------:R-:W-:Y:S01]  /*5f60*/  FADD.FTZ R155, R158, -R155 ;  /* 0x8000009b9e9b7221 */ /* 0x000fe20000010000 */
[-C--:B------:R-:W-:Y:S01]  /*5f70*/  FFMA.FTZ R210, R166, R202.reuse, R201 ;  /* 0x000000caa6d27223 */ /* 0x080fe200000100c9 */
[----:B------:R-:W-:Y:S01]  /*5f80*/  FADD.FTZ R211, R160, -R211 ;  /* 0x800000d3a0d37221 */ /* 0x000fe20000010000 */
[----:B------:R-:W-:Y:S01]  /*5f90*/  SHF.L.U32 R154, R153, 0x10, RZ ;  /* 0x00000010999a7819 */ /* 0x000fe200000006ff */
[----:B------:R-:W-:Y:S01]  /*5fa0*/  FFMA.FTZ R153, R199, R155, R152 ;  /* 0x0000009bc7997223 */ /* 0x000fe20000010098 */
[----:B------:R-:W-:Y:S01]  /*5fb0*/  SHF.L.U32 R152, R37, 0x10, RZ ;  /* 0x0000001025987819 */ /* 0x000fe200000006ff */
[-CC-:B------:R-:W-:Y:S01]  /*5fc0*/  FFMA.FTZ R212, R168, R202.reuse, R201.reuse ;  /* 0x000000caa8d47223 */ /* 0x180fe200000100c9 */
[-CC-:B------:R-:W-:Y:S01]  /*5fd0*/  FFMA.FTZ R215, R161, R202.reuse, R201.reuse ;  /* 0x000000caa1d77223 */ /* 0x180fe200000100c9 */
[-CC-:B------:R-:W-:Y:S01]  /*5fe0*/  FFMA.FTZ R214, R170, R202.reuse, R201.reuse ;  /* 0x000000caaad67223 */ /* 0x180fe200000100c9 */
[-CC-:B------:R-:W-:Y:S01]  /*5ff0*/  FFMA.FTZ R216, R172, R202.reuse, R201.reuse ;  /* 0x000000caacd87223 */ /* 0x180fe200000100c9 */
[----:B------:R-:W-:Y:S01]  /*6000*/  FADD.FTZ R203, R165, -R210 ;  /* 0x800000d2a5cb7221 */ /* 0x000fe20000010000 */
[--C-:B------:R-:W-:Y:S01]  /*6010*/  FFMA.FTZ R217, R163, R202, R201.reuse ;  /* 0x000000caa3d97223 */ /* 0x100fe200000100c9 */
[C---:B------:R-:W-:Y:S01]  /*6020*/  LOP3.LUT P2, RZ, R204.reuse, 0xff00, RZ, 0xc0, !PT ;  /* 0x0000ff00ccff7812 */ /* 0x040fe2000784c0ff */
[----:B------:R-:W-:Y:S01]  /*6030*/  FFMA.FTZ R211, R199, R211, R152 ;  /* 0x000000d3c7d37223 */ /* 0x000fe20000010098 */
[----:B------:R-:W-:Y:S01]  /*6040*/  PRMT R201, R37, 0x7632, R201 ;  /* 0x0000763225c97816 */ /* 0x000fe200000000c9 */
[----:B------:R-:W-:Y:S01]  /*6050*/  FFMA.FTZ R155, R199, R203, R154 ;  /* 0x000000cbc79b7223 */ /* 0x000fe2000001009a */
[----:B------:R-:W-:Y:S01]  /*6060*/  LOP3.LUT P1, RZ, R204, 0xff, RZ, 0xc0, !PT ;  /* 0x000000ffccff7812 */ /* 0x000fe2000782c0ff */
[----:B------:R-:W-:Y:S01]  /*6070*/  FADD.FTZ R214, R169, -R214 ;  /* 0x800000d6a9d67221 */ /* 0x000fe20000010000 */
[----:B------:R-:W-:Y:S01]  /*6080*/  PRMT R152, R38, 0x7632, R152 ;  /* 0x0000763226987816 */ /* 0x000fe20000000098 */
[----:B------:R-:W-:Y:S01]  /*6090*/  FADD.FTZ R215, R162, -R215 ;  /* 0x800000d7a2d77221 */ /* 0x000fe20000010000 */
[----:B------:R-:W-:Y:S01]  /*60a0*/  SHF.L.U32 R154, R201, 0x10, RZ ;  /* 0x00000010c99a7819 */ /* 0x000fe200000006ff */
[----:B------:R-:W-:Y:S01]  /*60b0*/  FADD.FTZ R213, R167, -R212 ;  /* 0x800000d4a7d57221 */ /* 0x000fe20000010000 */
[----:B------:R-:W-:Y:S01]  /*60c0*/  PRMT R201, R39, 0x7632, R201 ;  /* 0x0000763227c97816 */ /* 0x000fe200000000c9 */
[----:B------:R-:W-:Y:S01]  /*60d0*/  FMUL.FTZ R153, R153, R200 ;  /* 0x000000c899997220 */ /* 0x000fe20000410000 */
[----:B------:R-:W-:Y:S01]  /*60e0*/  SHF.L.U32 R152, R152, 0x10, RZ ;  /* 0x0000001098987819 */ /* 0x000fe200000006ff */
[----:B------:R-:W-:Y:S01]  /*60f0*/  FFMA.FTZ R213, R199, R213, R154 ;  /* 0x000000d5c7d57223 */ /* 0x000fe2000001009a */
[----:B------:R-:W-:Y:S01]  /*6100*/  SHF.L.U32 R202, R38, 0x10, RZ ;  /* 0x0000001026ca7819 */ /* 0x000fe200000006ff */
[----:B------:R-:W-:Y:S01]  /*6110*/  FADD.FTZ R219, R171, -R216 ;  /* 0x800000d8abdb7221 */ /* 0x000fe20000010000 */
[----:B------:R-:W-:Y:S01]  /*6120*/  SHF.L.U32 R210, R201, 0x10, RZ ;  /* 0x00000010c9d27819 */ /* 0x000fe200000006ff */
[----:B------:R-:W-:Y:S01]  /*6130*/  FADD.FTZ R201, R164, -R217 ;  /* 0x800000d9a4c97221 */ /* 0x000fe20000010000 */
[C---:B------:R-:W-:Y:S01]  /*6140*/  FFMA.FTZ R217, R199.reuse, R214, R152 ;  /* 0x000000d6c7d97223 */ /* 0x040fe20000010098 */
[----:B------:R-:W-:Y:S01]  /*6150*/  FFMA.FTZ R215, R199, R215, R202 ;  /* 0x000000d7c7d77223 */ /* 0x000fe200000100ca */
[----:B------:R-:W-:Y:S01]  /*6160*/  SHF.L.U32 R202, R39, 0x10, RZ ;  /* 0x0000001027ca7819 */ /* 0x000fe200000006ff */
[----:B------:R-:W-:Y:S01]  /*6170*/  FMUL.FTZ R155, R155, R200 ;  /* 0x000000c89b9b7220 */ /* 0x000fe20000410000 */
[----:B------:R-:W-:Y:S01]  /*6180*/  HFMA2 R154, -RZ, RZ, 0, 0 ;  /* 0x00000000ff9a7431 */ /* 0x000fe200000001ff */
[----:B------:R-:W-:Y:S01]  /*6190*/  @P1 SHF.L.U32 R212, R60, 0x10, RZ ;  /* 0x000000103cd41819 */ /* 0x000fe200000006ff */
[----:B------:R-:W-:Y:S01]  /*61a0*/  FMUL.FTZ R153, R153, UR13 ;  /* 0x0000000d99997c20 */ /* 0x000fe20008410000 */
[----:B------:R-:W-:Y:S01]  /*61b0*/  FFMA.FTZ R219, R199, R219, R210 ;  /* 0x000000dbc7db7223 */ /* 0x000fe200000100d2 */
[----:B------:R-:W-:Y:S01]  /*61c0*/  FMUL.FTZ R155, R155, UR13 ;  /* 0x0000000d9b9b7c20 */ /* 0x000fe20008410000 */
[----:B------:R-:W-:Y:S01]  /*61d0*/  FFMA.FTZ R199, R199, R201, R202 ;  /* 0x000000c9c7c77223 */ /* 0x000fe200000100ca */
[----:B------:R-:W-:-:S02]  /*61e0*/  MOV R201, RZ ;  /* 0x000000ff00c97202 */ /* 0x000fc40000000f00 */
[----:B------:R-:W-:Y:S02]  /*61f0*/  CS2R R202, SRZ ;  /* 0x0000000000ca7805 */ /* 0x000fe4000001ff00 */
[----:B------:R-:W-:Y:S01]  /*6200*/  @P2 SHF.L.U32 R210, R5, 0x10, RZ ;  /* 0x0000001005d22819 */ /* 0x000fe200000006ff */
[----:B------:R-:W-:Y:S01]  /*6210*/  @P1 FMUL.FTZ R154, R212, R153 ;  /* 0x00000099d49a1220 */ /* 0x000fe20000410000 */
[C---:B------:R-:W-:Y:S01]  /*6220*/  LOP3.LUT P5, RZ, R204.reuse, 0xff000000, RZ, 0xc0, !PT ;  /* 0xff000000ccff7812 */ /* 0x040fe200078ac0ff */
[-C--:B------:R-:W-:Y:S01]  /*6230*/  FMUL.FTZ R213, R213, R200.reuse ;  /* 0x000000c8d5d57220 */ /* 0x080fe20000410000 */
[----:B------:R-:W-:Y:S01]  /*6240*/  LOP3.LUT P6, RZ, R204, 0xff0000, RZ, 0xc0, !PT ;  /* 0x00ff0000ccff7812 */ /* 0x000fe200078cc0ff */
[----:B------:R-:W-:Y:S01]  /*6250*/  @P2 FMUL.FTZ R203, R210, R155 ;  /* 0x0000009bd2cb2220 */ /* 0x000fe20000410000 */
[----:B------:R-:W-:Y:S01]  /*6260*/  LOP3.LUT P4, RZ, R205, 0xff, RZ, 0xc0, !PT ;  /* 0x000000ffcdff7812 */ /* 0x000fe2000788c0ff */
[-C--:B------:R-:W-:Y:S01]  /*6270*/  FMUL.FTZ R211, R211, R200.reuse ;  /* 0x000000c8d3d37220 */ /* 0x080fe20000410000 */
[----:B------:R-:W-:Y:S01]  /*6280*/  LOP3.LUT P3, RZ, R205, 0xff00, RZ, 0xc0, !PT ;  /* 0x0000ff00cdff7812 */ /* 0x000fe2000786c0ff */
[----:B------:R-:W-:Y:S01]  /*6290*/  FMUL.FTZ R216, R213, UR13 ;  /* 0x0000000dd5d87c20 */ /* 0x000fe20008410000 */
[-C--:B------:R-:W-:Y:S01]  /*62a0*/  FMUL.FTZ R215, R215, R200.reuse ;  /* 0x000000c8d7d77220 */ /* 0x080fe20000410000 */
[-C--:B------:R-:W-:Y:S01]  /*62b0*/  FMUL.FTZ R217, R217, R200.reuse ;  /* 0x000000c8d9d97220 */ /* 0x080fe20000410000 */
[-C--:B------:R-:W-:Y:S01]  /*62c0*/  FMUL.FTZ R219, R219, R200.reuse ;  /* 0x000000c8dbdb7220 */ /* 0x080fe20000410000 */
[----:B------:R-:W-:Y:S01]  /*62d0*/  FMUL.FTZ R199, R199, R200 ;  /* 0x000000c8c7c77220 */ /* 0x000fe20000410000 */
[----:B------:R-:W-:Y:S01]  /*62e0*/  FMUL.FTZ R221, R211, UR13 ;  /* 0x0000000dd3dd7c20 */ /* 0x000fe20008410000 */
[----:B------:R-:W-:Y:S01]  /*62f0*/  @P5 SHF.L.U32 R223, R6, 0x10, RZ ;  /* 0x0000001006df5819 */ /* 0x000fe200000006ff */
[----:B------:R-:W-:Y:S01]  /*6300*/  HFMA2 R200, -RZ, RZ, 0, 0 ;  /* 0x00000000ffc87431 */ /* 0x000fe200000001ff */
[----:B------:R-:W-:Y:S01]  /*6310*/  @P6 SHF.L.U32 R210, R61, 0x10, RZ ;  /* 0x000000103dd26819 */ /* 0x000fe200000006ff */
[----:B------:R-:W-:Y:S01]  /*6320*/  FMUL.FTZ R215, R215, UR13 ;  /* 0x0000000dd7d77c20 */ /* 0x000fe20008410000 */
[----:B------:R-:W-:Y:S01]  /*6330*/  @P4 SHF.L.U32 R212, R62, 0x10, RZ ;  /* 0x000000103ed44819 */ /* 0x000fe200000006ff */
[----:B------:R-:W-:Y:S01]  /*6340*/  FMUL.FTZ R217, R217, UR13 ;  /* 0x0000000dd9d97c20 */ /* 0x000fe20008410000 */
[----:B------:R-:W-:Y:S01]  /*6350*/  @P3 SHF.L.U32 R214, R7, 0x10, RZ ;  /* 0x0000001007d63819 */ /* 0x000fe200000006ff */
[----:B------:R-:W-:Y:S01]  /*6360*/  FMUL.FTZ R218, R219, UR13 ;  /* 0x0000000ddbda7c20 */ /* 0x000fe20008410000 */
[----:B------:R-:W-:Y:S01]  /*6370*/  MOV R213, RZ ;  /* 0x000000ff00d57202 */ /* 0x000fe20000000f00 */
[----:B------:R-:W-:Y:S01]  /*6380*/  @P4 FMUL.FTZ R200, R212, R215 ;  /* 0x000000d7d4c84220 */ /* 0x000fe20000410000 */
[----:B--2---:R-:W-:-:S02]  /*6390*/  @P2 PRMT R152, R148, 0x7632, R152 ;  /* 0x0000763294982816 */ /* 0x004fc40000000098 */
[----:B------:R-:W-:Y:S02]  /*63a0*/  @P1 SHF.L.U32 R148, R148, 0x10, RZ ;  /* 0x0000001094941819 */ /* 0x000fe400000006ff */
[----:B------:R-:W-:-:S03]  /*63b0*/  @P2 SHF.L.U32 R152, R152, 0x10, RZ ;  /* 0x0000001098982819 */ /* 0x000fc600000006ff */
[----:B------:R-:W-:Y:S01]  /*63c0*/  @P1 FMUL.FTZ R201, R153, R148 ;  /* 0x0000009499c91220 */ /* 0x000fe20000410000 */
[----:B------:R-:W-:Y:S01]  /*63d0*/  ISETP.GE.U32.AND P1, PT, R204, RZ, PT ;  /* 0x000000ffcc00720c */ /* 0x000fe20003f26070 */
[----:B------:R-:W-:Y:S01]  /*63e0*/  @P2 FMUL.FTZ R202, R155, R152 ;  /* 0x000000989bca2220 */ /* 0x000fe20000410000 */
[C---:B------:R-:W-:Y:S01]  /*63f0*/  LOP3.LUT P2, RZ, R205.reuse, 0xff0000, RZ, 0xc0, !PT ;  /* 0x00ff0000cdff7812 */ /* 0x040fe2000784c0ff */
[----:B------:R-:W0:Y:S01]  /*6400*/  LDC.64 R152, c[0x0][0x468] ;  /* 0x00011a00ff987b82 */ /* 0x000e220000000a00 */
[----:B------:R-:W-:Y:S01]  /*6410*/  ISETP.GE.U32.AND.EX P1, PT, R205, 0x1000000, PT, P1 ;  /* 0x01000000cd00780c */ /* 0x000fe20003f26110 */
[----:B------:R-:W-:Y:S01]  /*6420*/  HFMA2 R148, -RZ, RZ, 0, 0 ;  /* 0x00000000ff947431 */ /* 0x000fe200000001ff */
[----:B------:R-:W-:Y:S01]  /*6430*/  MOV R155, RZ ;  /* 0x000000ff009b7202 */ /* 0x000fe20000000f00 */
[----:B------:R-:W-:Y:S01]  /*6440*/  @P5 FMUL.FTZ R155, R223, R216 ;  /* 0x000000d8df9b5220 */ /* 0x000fe20000410000 */
[----:B------:R-:W-:Y:S01]  /*6450*/  FMUL.FTZ R223, R199, UR13 ;  /* 0x0000000dc7df7c20 */ /* 0x000fe20008410000 */
[----:B------:R-:W-:Y:S01]  /*6460*/  FADD.FTZ R120, R120, R201 ;  /* 0x000000c978787221 */ /* 0x000fe20000010000 */
[----:B------:R-:W-:Y:S01]  /*6470*/  FADD.FTZ R121, R121, R202 ;  /* 0x000000ca79797221 */ /* 0x000fe20000010000 */
[----:B------:R-:W-:Y:S01]  /*6480*/  @P6 FMUL.FTZ R148, R210, R221 ;  /* 0x000000ddd2946220 */ /* 0x000fe20000410000 */
[----:B------:R-:W-:-:S02]  /*6490*/  CS2R R210, SRZ ;  /* 0x0000000000d27805 */ /* 0x000fc4000001ff00 */
[----:B------:R-:W-:Y:S01]  /*64a0*/  @P3 FMUL.FTZ R211, R214, R217 ;  /* 0x000000d9d6d33220 */ /* 0x000fe20000410000 */
[----:B------:R-:W-:Y:S02]  /*64b0*/  @P2 SHF.L.U32 R220, R63, 0x10, RZ ;  /* 0x000000103fdc2819 */ /* 0x000fe400000006ff */
[----:B------:R-:W-:Y:S02]  /*64c0*/  @P1 SHF.L.U32 R225, R8, 0x10, RZ ;  /* 0x0000001008e11819 */ /* 0x000fe400000006ff */
[----:B------:R-:W-:Y:S01]  /*64d0*/  @P2 SHF.L.U32 R212, R151, 0x10, RZ ;  /* 0x0000001097d42819 */ /* 0x000fe200000006ff */
[----:B------:R-:W-:Y:S01]  /*64e0*/  @P2 FMUL.FTZ R210, R220, R223 ;  /* 0x000000dfdcd22220 */ /* 0x000fe20000410000 */
[----:B------:R-:W-:Y:S01]  /*64f0*/  MOV R214, RZ ;  /* 0x000000ff00d67202 */ /* 0x000fe20000000f00 */
[----:B------:R-:W-:Y:S01]  /*6500*/  @P1 FMUL.FTZ R213, R225, R218 ;  /* 0x000000dae1d51220 */ /* 0x000fe20000410000 */
[----:B0-----:R-:W-:Y:S01]  /*6510*/  IMAD.WIDE.U32 R198, R198, 0x10, R152 ;  /* 0x00000010c6c67825 */ /* 0x001fe200078e0098 */
[----:B------:R-:W-:-:S03]  /*6520*/  F2FP.BF16.F32.PACK_AB R152, R203, R154 ;  /* 0x0000009acb98723e */ /* 0x000fc600000010ff */
[----:B------:R-:W-:Y:S01]  /*6530*/  HFMA2 R203, -RZ, RZ, 0, 0 ;  /* 0x00000000ffcb7431 */ /* 0x000fe200000001ff */
[----:B------:R-:W-:Y:S02]  /*6540*/  F2FP.BF16.F32.PACK_AB R153, R155, R148 ;  /* 0x000000949b99723e */ /* 0x000fe400000010ff */
[----:B------:R-:W-:Y:S01]  /*6550*/  F2FP.BF16.F32.PACK_AB R154, R211, R200 ;  /* 0x000000c8d39a723e */ /* 0x000fe200000010ff */
[----:B------:R-:W-:Y:S01]  /*6560*/  HFMA2 R211, -RZ, RZ, 0, 0 ;  /* 0x00000000ffd37431 */ /* 0x000fe200000001ff */
[----:B------:R-:W-:Y:S02]  /*6570*/  F2FP.BF16.F32.PACK_AB R155, R213, R210 ;  /* 0x000000d2d59b723e */ /* 0x000fe400000010ff */
[C---:B------:R-:W-:Y:S02]  /*6580*/  @P6 SHF.L.U32 R148, R149.reuse, 0x10, RZ ;  /* 0x0000001095946819 */ /* 0x040fe400000006ff */
[----:B------:R-:W-:Y:S01]  /*6590*/  @P5 PRMT R149, R149, 0x7632, R149 ;  /* 0x0000763295955816 */ /* 0x000fe20000000095 */
[----:B------:R0:W-:Y:S01]  /*65a0*/  STG.E.128 desc[UR6][R198.64], R152 ;  /* 0x00000098c6007986 */ /* 0x0001e2000c101d06 */
[C---:B------:R-:W-:Y:S01]  /*65b0*/  @P3 PRMT R210, R150.reuse, 0x7632, R210 ;  /* 0x0000763296d23816 */ /* 0x040fe200000000d2 */
[----:B------:R-:W-:Y:S01]  /*65c0*/  @P6 FMUL.FTZ R203, R221, R148 ;  /* 0x00000094ddcb6220 */ /* 0x000fe20000410000 */
[----:B------:R-:W-:Y:S01]  /*65d0*/  @P1 PRMT R213, R151, 0x7632, R213 ;  /* 0x0000763297d51816 */ /* 0x000fe200000000d5 */
[----:B------:R-:W-:Y:S01]  /*65e0*/  @P2 FMUL.FTZ R211, R223, R212 ;  /* 0x000000d4dfd32220 */ /* 0x000fe20000410000 */
[----:B------:R-:W-:-:S02]  /*65f0*/  @P4 SHF.L.U32 R200, R150, 0x10, RZ ;  /* 0x0000001096c84819 */ /* 0x000fc400000006ff */
[----:B------:R-:W-:Y:S02]  /*6600*/  CS2R R150, SRZ ;  /* 0x0000000000967805 */ /* 0x000fe4000001ff00 */
[----:B------:R-:W-:Y:S01]  /*6610*/  @P5 SHF.L.U32 R149, R149, 0x10, RZ ;  /* 0x0000001095955819 */ /* 0x000fe200000006ff */
[----:B------:R-:W-:Y:S01]  /*6620*/  FADD.FTZ R122, R122, R203 ;  /* 0x000000cb7a7a7221 */ /* 0x000fe20000010000 */
[----:B------:R-:W-:Y:S01]  /*6630*/  @P3 SHF.L.U32 R210, R210, 0x10, RZ ;  /* 0x00000010d2d23819 */ /* 0x000fe200000006ff */
[----:B------:R-:W-:Y:S01]  /*6640*/  @P4 FMUL.FTZ R151, R215, R200 ;  /* 0x000000c8d7974220 */ /* 0x000fe20000410000 */
[----:B------:R-:W-:Y:S01]  /*6650*/  @P1 SHF.L.U32 R213, R213, 0x10, RZ ;  /* 0x00000010d5d51819 */ /* 0x000fe200000006ff */
[----:B------:R-:W-:Y:S01]  /*6660*/  FADD.FTZ R126, R126, R211 ;  /* 0x000000d37e7e7221 */ /* 0x000fe20000010000 */
[----:B------:R-:W-:Y:S01]  /*6670*/  MOV R148, RZ ;  /* 0x000000ff00947202 */ /* 0x000fe20000000f00 */
[----:B------:R-:W-:Y:S01]  /*6680*/  @P5 FMUL.FTZ R148, R216, R149 ;  /* 0x00000095d8945220 */ /* 0x000fe20000410000 */
[----:B------:R-:W-:Y:S01]  /*6690*/  @P3 FMUL.FTZ R150, R217, R210 ;  /* 0x000000d2d9963220 */ /* 0x000fe20000410000 */
[----:B------:R-:W-:Y:S01]  /*66a0*/  @P1 FMUL.FTZ R214, R218, R213 ;  /* 0x000000d5dad61220 */ /* 0x000fe20000410000 */
[----:B------:R-:W-:Y:S01]  /*66b0*/  FADD.FTZ R124, R124, R151 ;  /* 0x000000977c7c7221 */ /* 0x000fe20000010000 */
[----:B------:R-:W-:Y:S01]  /*66c0*/  FADD.FTZ R123, R123, R148 ;  /* 0x000000947b7b7221 */ /* 0x000fe20000010000 */
[----:B------:R-:W-:Y:S01]  /*66d0*/  FADD.FTZ R125, R125, R150 ;  /* 0x000000967d7d7221 */ /* 0x000fe20000010000 */
[----:B------:R-:W-:Y:S01]  /*66e0*/  FADD.FTZ R127, R127, R214 ;  /* 0x000000d67f7f7221 */ /* 0x000fe20000010000 */
[----:B0-----:R-:W-:Y:S06]  /*66f0*/  BRA `(.L_x_706) ;  /* 0x0000001800a47947 */ /* 0x001fec0003800000 */
.L_x_709:
[----:B------:R-:W-:Y:S04]  /*6700*/  BSSY.RECONVERGENT B2, `(.L_x_714) ;  /* 0x0000091000027945 */ /* 0x000fe80003800200 */
[----:B------:R-:W-:Y:S05]  /*6710*/  @!P5 BRA `(.L_x_715) ;  /* 0x00000008003cd947 */ /* 0x000fea0003800000 */
[----:B------:R-:W1:Y:S02]  /*6720*/  LDC.64 R128, c[0x0][0x390] ;  /* 0x0000e400ff807b82 */ /* 0x000e640000000a00 */
[----:B-1----:R-:W-:-:S06]  /*6730*/  IMAD.WIDE.U32 R128, R198, 0x10, R128 ;  /* 0x00000010c6807825 */ /* 0x002fcc00078e0080 */
[----:B------:R-:W2:Y:S01]  /*6740*/  LDG.E.128 R128, desc[UR6][R128.64] ;  /* 0x0000000680807981 */ /* 0x000ea2000c1e1d00 */
[-CC-:B------:R-:W-:Y:S01]  /*6750*/  FFMA.FTZ R148, R197, R202.reuse, R201.reuse ;  /* 0x000000cac5947223 */ /* 0x180fe200000100c9 */
[----:B------:R-:W-:Y:S01]  /*6760*/  SHF.L.U32 R150, R132, 0x10, RZ ;  /* 0x0000001084967819 */ /* 0x000fe200000006ff */
[-CC-:B------:R-:W-:Y:S01]  /*6770*/  FFMA.FTZ R151, R196, R202.reuse, R201.reuse ;  /* 0x000000cac4977223 */ /* 0x180fe200000100c9 */
[-CC-:B------:R-:W-:Y:S01]  /*6780*/  FFMA.FTZ R152, R193, R202.reuse, R201.reuse ;  /* 0x000000cac1987223 */ /* 0x180fe200000100c9 */
[----:B------:R-:W-:Y:S01]  /*6790*/  FADD.FTZ R148, R195, -R148 ;  /* 0x80000094c3947221 */ /* 0x000fe20000010000 */
[----:B------:R-:W-:Y:S01]  /*67a0*/  LOP3.LUT P1, RZ, R208, 0xff, RZ, 0xc0, !PT ;  /* 0x000000ffd0ff7812 */ /* 0x000fe2000782c0ff */
[----:B------:R-:W-:Y:S01]  /*67b0*/  FFMA.FTZ R153, R192, R202, R201 ;  /* 0x000000cac0997223 */ /* 0x000fe200000100c9 */
[----:B------:R-:W-:Y:S01]  /*67c0*/  LOP3.LUT P2, RZ, R208, 0xff00, RZ, 0xc0, !PT ;  /* 0x0000ff00d0ff7812 */ /* 0x000fe2000784c0ff */
[----:B------:R-:W-:Y:S01]  /*67d0*/  FFMA.FTZ R149, R199, R148, R150 ;  /* 0x00000094c7957223 */ /* 0x000fe20000010096 */
[----:B------:R-:W-:Y:S01]  /*67e0*/  PRMT R148, R132, 0x7632, R148 ;  /* 0x0000763284947816 */ /* 0x000fe20000000094 */
[----:B------:R-:W-:Y:S01]  /*67f0*/  FADD.FTZ R152, R191, -R152 ;  /* 0x80000098bf987221 */ /* 0x000fe20000010000 */
[C---:B------:R-:W-:Y:S01]  /*6800*/  SHF.L.U32 R215, R133.reuse, 0x10, RZ ;  /* 0x0000001085d77819 */ /* 0x040fe200000006ff */
[----:B------:R-:W-:Y:S01]  /*6810*/  HFMA2 R203, -RZ, RZ, 0, 0 ;  /* 0x00000000ffcb7431 */ /* 0x000fe200000001ff */
[----:B------:R-:W-:Y:S01]  /*6820*/  SHF.L.U32 R150, R148, 0x10, RZ ;  /* 0x0000001094967819 */ /* 0x000fe200000006ff */
[----:B------:R-:W-:Y:S01]  /*6830*/  FADD.FTZ R148, R194, -R151 ;  /* 0x80000097c2947221 */ /* 0x000fe20000010000 */
[----:B0-----:R-:W-:Y:S01]  /*6840*/  PRMT R154, R133, 0x7632, R154 ;  /* 0x00007632859a7816 */ /* 0x001fe2000000009a */
[C---:B------:R-:W-:Y:S01]  /*6850*/  FFMA.FTZ R215, R199.reuse, R152, R215 ;  /* 0x00000098c7d77223 */ /* 0x040fe200000100d7 */
[----:B------:R-:W-:Y:S01]  /*6860*/  LOP3.LUT P6, RZ, R208, 0xff000000, RZ, 0xc0, !PT ;  /* 0xff000000d0ff7812 */ /* 0x000fe200078cc0ff */
[----:B------:R-:W-:Y:S01]  /*6870*/  FFMA.FTZ R213, R199, R148, R150 ;  /* 0x00000094c7d57223 */ /* 0x000fe20000010096 */
[----:B------:R-:W-:Y:S01]  /*6880*/  SHF.L.U32 R217, R154, 0x10, RZ ;  /* 0x000000109ad97819 */ /* 0x000fe200000006ff */
[----:B------:R-:W-:Y:S01]  /*6890*/  FADD.FTZ R154, R190, -R153 ;  /* 0x80000099be9a7221 */ /* 0x000fe20000010000 */
[----:B------:R-:W-:Y:S01]  /*68a0*/  FFMA.FTZ R150, R189, R202, R201 ;  /* 0x000000cabd967223 */ /* 0x000fe200000100c9 */
[-C--:B------:R-:W-:Y:S01]  /*68b0*/  FMUL.FTZ R152, R149, R200.reuse ;  /* 0x000000c895987220 */ /* 0x080fe20000410000 */
[----:B------:R-:W-:Y:S01]  /*68c0*/  LOP3.LUT P5, RZ, R208, 0xff0000, RZ, 0xc0, !PT ;  /* 0x00ff0000d0ff7812 */ /* 0x000fe200078ac0ff */
[----:B------:R-:W-:Y:S01]  /*68d0*/  FMUL.FTZ R155, R213, R200 ;  /* 0x000000c8d59b7220 */ /* 0x000fe20000410000 */
[----:B------:R-:W-:Y:S01]  /*68e0*/  FFMA.FTZ R217, R199, R154, R217 ;  /* 0x0000009ac7d97223 */ /* 0x000fe200000100d9 */
[----:B------:R-:W-:-:S02]  /*68f0*/  HFMA2 R148, -RZ, RZ, 0, 0 ;  /* 0x00000000ff947431 */ /* 0x000fc400000001ff */
[----:B------:R-:W-:Y:S01]  /*6900*/  FADD.FTZ R210, R187, -R150 ;  /* 0x80000096bbd27221 */ /* 0x000fe20000010000 */
[----:B------:R-:W-:Y:S01]  /*6910*/  FMUL.FTZ R153, R152, UR13 ;  /* 0x0000000d98997c20 */ /* 0x000fe20008410000 */
[----:B------:R-:W-:Y:S01]  /*6920*/  @P1 SHF.L.U32 R154, R44, 0x10, RZ ;  /* 0x000000102c9a1819 */ /* 0x000fe200000006ff */
[----:B------:R-:W-:Y:S01]  /*6930*/  FMUL.FTZ R155, R155, UR13 ;  /* 0x0000000d9b9b7c20 */ /* 0x000fe20008410000 */
[----:B------:R-:W-:Y:S01]  /*6940*/  @P2 SHF.L.U32 R152, R21, 0x10, RZ ;  /* 0x0000001015982819 */ /* 0x000fe200000006ff */
[----:B------:R-:W-:Y:S01]  /*6950*/  FMUL.FTZ R214, R217, R200 ;  /* 0x000000c8d9d67220 */ /* 0x000fe20000410000 */
[----:B------:R-:W-:Y:S01]  /*6960*/  SHF.L.U32 R212, R134, 0x10, RZ ;  /* 0x0000001086d47819 */ /* 0x000fe200000006ff */
[----:B------:R-:W-:Y:S01]  /*6970*/  HFMA2 R222, -RZ, RZ, 0, 0 ;  /* 0x00000000ffde7431 */ /* 0x000fe200000001ff */
[----:B------:R-:W-:Y:S01]  /*6980*/  MOV R151, RZ ;  /* 0x000000ff00977202 */ /* 0x000fe20000000f00 */
[----:B------:R-:W-:Y:S01]  /*6990*/  @P1 FMUL.FTZ R151, R154, R153 ;  /* 0x000000999a971220 */ /* 0x000fe20000410000 */
[----:B------:R-:W-:Y:S01]  /*69a0*/  @P2 FMUL.FTZ R148, R152, R155 ;  /* 0x0000009b98942220 */ /* 0x000fe20000410000 */
[----:B------:R-:W-:Y:S01]  /*69b0*/  FFMA.FTZ R221, R199, R210, R212 ;  /* 0x000000d2c7dd7223 */ /* 0x000fe200000100d4 */
[----:B------:R-:W-:Y:S01]  /*69c0*/  HFMA2 R212, -RZ, RZ, 0, 0 ;  /* 0x00000000ffd47431 */ /* 0x000fe200000001ff */
[----:B------:R-:W-:-:S02]  /*69d0*/  @P5 SHF.L.U32 R223, R45, 0x10, RZ ;  /* 0x000000102ddf5819 */ /* 0x000fc400000006ff */
[----:B------:R-:W-:Y:S02]  /*69e0*/  CS2R R210, SRZ ;  /* 0x0000000000d27805 */ /* 0x000fe4000001ff00 */
[----:B------:R-:W-:Y:S02]  /*69f0*/  @P6 SHF.L.U32 R216, R22, 0x10, RZ ;  /* 0x0000001016d86819 */ /* 0x000fe400000006ff */
[----:B------:R-:W-:Y:S02]  /*6a00*/  MOV R219, RZ ;  /* 0x000000ff00db7202 */ /* 0x000fe40000000f00 */
[----:B------:R-:W-:Y:S02]  /*6a10*/  MOV R227, RZ ;  /* 0x000000ff00e37202 */ /* 0x000fe40000000f00 */
[----:B------:R-:W-:Y:S02]  /*6a20*/  F2FP.BF16.F32.PACK_AB R213, RZ, R213 ;  /* 0x000000d5ffd5723e */ /* 0x000fe400000010ff */
[----:B------:R-:W-:-:S02]  /*6a30*/  F2FP.BF16.F32.PACK_AB R217, RZ, R217 ;  /* 0x000000d9ffd9723e */ /* 0x000fc400000010ff */
[----:B------:R-:W-:Y:S02]  /*6a40*/  F2FP.BF16.F32.PACK_AB R148, R148, R151 ;  /* 0x000000979494723e */ /* 0x000fe400000010ff */
[C---:B--2---:R-:W-:Y:S02]  /*6a50*/  @P1 SHF.L.U32 R150, R128.reuse, 0x10, RZ ;  /* 0x0000001080961819 */ /* 0x044fe400000006ff */
[----:B------:R-:W-:Y:S02]  /*6a60*/  @P6 PRMT R152, R129, 0x7632, R152 ;  /* 0x0000763281986816 */ /* 0x000fe40000000098 */
[----:B------:R-:W-:Y:S01]  /*6a70*/  @P2 PRMT R128, R128, 0x7632, R128 ;  /* 0x0000763280802816 */ /* 0x000fe20000000080 */
[----:B------:R-:W-:Y:S01]  /*6a80*/  @P1 FMUL.FTZ R203, R153, R150 ;  /* 0x0000009699cb1220 */ /* 0x000fe20000410000 */
[----:B------:R-:W-:Y:S01]  /*6a90*/  FMUL.FTZ R153, R215, R200 ;  /* 0x000000c8d7997220 */ /* 0x000fe20000410000 */
[----:B------:R-:W-:Y:S02]  /*6aa0*/  @P5 SHF.L.U32 R129, R129, 0x10, RZ ;  /* 0x0000001081815819 */ /* 0x000fe400000006ff */
[----:B------:R-:W-:Y:S01]  /*6ab0*/  @P6 SHF.L.U32 R152, R152, 0x10, RZ ;  /* 0x0000001098986819 */ /* 0x000fe200000006ff */
[----:B------:R-:W-:Y:S01]  /*6ac0*/  FMUL.FTZ R154, R153, UR13 ;  /* 0x0000000d999a7c20 */ /* 0x000fe20008410000 */
[----:B------:R-:W-:Y:S01]  /*6ad0*/  FMUL.FTZ R153, R214, UR13 ;  /* 0x0000000dd6997c20 */ /* 0x000fe20008410000 */
[----:B------:R-:W-:Y:S01]  /*6ae0*/  MOV R150, RZ ;  /* 0x000000ff00967202 */ /* 0x000fe20000000f00 */
[----:B------:R-:W-:Y:S01]  /*6af0*/  FADD.FTZ R104, R104, R203 ;  /* 0x000000cb68687221 */ /* 0x000fe20000010000 */
[----:B------:R-:W-:Y:S01]  /*6b00*/  @P2 SHF.L.U32 R128, R128, 0x10, RZ ;  /* 0x0000001080802819 */ /* 0x000fe200000006ff */
[----:B------:R-:W-:Y:S01]  /*6b10*/  @P5 FMUL.FTZ R150, R223, R154 ;  /* 0x0000009adf965220 */ /* 0x000fe20000410000 */
[----:B------:R-:W-:Y:S01]  /*6b20*/  @P5 FMUL.FTZ R211, R154, R129 ;  /* 0x000000819ad35220 */ /* 0x000fe20000410000 */
[----:B------:R-:W-:Y:S01]  /*6b30*/  @P6 FMUL.FTZ R212, R153, R152 ;  /* 0x0000009899d46220 */ /* 0x000fe20000410000 */
[-CC-:B------:R-:W-:Y:S01]  /*6b40*/  FFMA.FTZ R154, R185, R202.reuse, R201.reuse ;  /* 0x000000cab99a7223 */ /* 0x180fe200000100c9 */
[----:B------:R-:W-:Y:S01]  /*6b50*/  PRMT R152, R134, 0x7632, R152 ;  /* 0x0000763286987816 */ /* 0x000fe20000000098 */
[--C-:B------:R-:W-:Y:S01]  /*6b60*/  FFMA.FTZ R129, R188, R202, R201.reuse ;  /* 0x000000cabc817223 */ /* 0x100fe200000100c9 */
[----:B------:R-:W-:Y:S01]  /*6b70*/  @P6 FMUL.FTZ R219, R216, R153 ;  /* 0x00000099d8db6220 */ /* 0x000fe20000410000 */
[----:B------:R-:W-:Y:S01]  /*6b80*/  @P2 FMUL.FTZ R210, R155, R128 ;  /* 0x000000809bd22220 */ /* 0x000fe20000410000 */
[C---:B------:R-:W-:Y:S01]  /*6b90*/  SHF.L.U32 R153, R135.reuse, 0x10, RZ ;  /* 0x0000001087997819 */ /* 0x040fe200000006ff */
[----:B------:R-:W-:Y:S01]  /*6ba0*/  FFMA.FTZ R155, R184, R202, R201 ;  /* 0x000000cab89b7223 */ /* 0x000fe200000100c9 */
[----:B------:R-:W-:Y:S01]  /*6bb0*/  PRMT R214, R135, 0x7632, R214 ;  /* 0x0000763287d67816 */ /* 0x000fe200000000d6 */
[----:B------:R-:W-:Y:S01]  /*6bc0*/  FADD.FTZ R154, R183, -R154 ;  /* 0x8000009ab79a7221 */ /* 0x000fe20000010000 */
[----:B------:R-:W-:Y:S01]  /*6bd0*/  SHF.L.U32 R152, R152, 0x10, RZ ;  /* 0x0000001098987819 */ /* 0x000fe200000006ff */
[----:B------:R-:W-:Y:S01]  /*6be0*/  FADD.FTZ R128, R186, -R129 ;  /* 0x80000081ba807221 */ /* 0x000fe20000010000 */
[----:B------:R-:W-:Y:S01]  /*6bf0*/  ISETP.GE.U32.AND P1, PT, R208, RZ, PT ;  /* 0x000000ffd000720c */ /* 0x000fe20003f26070 */
[----:B------:R-:W-:Y:S01]  /*6c00*/  FFMA.FTZ R231, R199, R154, R153 ;  /* 0x0000009ac7e77223 */ /* 0x000fe20000010099 */
[----:B------:R-:W-:Y:S01]  /*6c10*/  SHF.L.U32 R129, R214, 0x10, RZ ;  /* 0x00000010d6817819 */ /* 0x000fe200000006ff */
[----:B------:R-:W-:Y:S01]  /*6c20*/  FADD.FTZ R214, R182, -R155 ;  /* 0x8000009bb6d67221 */ /* 0x000fe20000010000 */
[----:B------:R-:W-:Y:S01]  /*6c30*/  LOP3.LUT P6, RZ, R209, 0xff, RZ, 0xc0, !PT ;  /* 0x000000ffd1ff7812 */ /* 0x000fe200078cc0ff */
[----:B------:R-:W-:Y:S01]  /*6c40*/  FFMA.FTZ R229, R199, R128, R152 ;  /* 0x00000080c7e57223 */ /* 0x000fe20000010098 */
[C---:B------:R-:W-:Y:S01]  /*6c50*/  LOP3.LUT P5, RZ, R209.reuse, 0xff00, RZ, 0xc0, !PT ;  /* 0x0000ff00d1ff7812 */ /* 0x040fe200078ac0ff */
[----:B------:R-:W0:Y:S01]  /*6c60*/  LDC.64 R154, c[0x0][0x478] ;  /* 0x00011e00ff9a7b82 */ /* 0x000e220000000a00 */
[----:B------:R-:W-:Y:S01]  /*6c70*/  LOP3.LUT P2, RZ, R209, 0xff0000, RZ, 0xc0, !PT ;  /* 0x00ff0000d1ff7812 */ /* 0x000fe2000784c0ff */
[----:B------:R-:W-:Y:S01]  /*6c80*/  FFMA.FTZ R230, R199, R214, R129 ;  /* 0x000000d6c7e67223 */ /* 0x000fe20000010081 */
[----:B------:R-:W-:Y:S01]  /*6c90*/  ISETP.GE.U32.AND.EX P1, PT, R209, 0x1000000, PT, P1 ;  /* 0x01000000d100780c */ /* 0x000fe20003f26110 */
[-C--:B------:R-:W-:Y:S01]  /*6ca0*/  FMUL.FTZ R214, R221, R200.reuse ;  /* 0x000000c8ddd67220 */ /* 0x080fe20000410000 */
[-C--:B------:R-:W-:Y:S01]  /*6cb0*/  FMUL.FTZ R216, R229, R200.reuse ;  /* 0x000000c8e5d87220 */ /* 0x080fe20000410000 */
[-C--:B------:R-:W-:Y:S01]  /*6cc0*/  FMUL.FTZ R218, R231, R200.reuse ;  /* 0x000000c8e7da7220 */ /* 0x080fe20000410000 */
[----:B------:R-:W-:Y:S01]  /*6cd0*/  FMUL.FTZ R220, R230, R200 ;  /* 0x000000c8e6dc7220 */ /* 0x000fe20000410000 */
[----:B------:R-:W1:Y:S01]  /*6ce0*/  LDC.64 R152, c[0x0][0x468] ;  /* 0x00011a00ff987b82 */ /* 0x000e620000000a00 */
[----:B------:R-:W-:Y:S01]  /*6cf0*/  FMUL.FTZ R214, R214, UR13 ;  /* 0x0000000dd6d67c20 */ /* 0x000fe20008410000 */
[----:B------:R-:W-:Y:S01]  /*6d00*/  @P6 SHF.L.U32 R223, R46, 0x10, RZ ;  /* 0x000000102edf6819 */ /* 0x000fe200000006ff */
[----:B------:R-:W-:Y:S01]  /*6d10*/  FMUL.FTZ R216, R216, UR13 ;  /* 0x0000000dd8d87c20 */ /* 0x000fe20008410000 */
[----:B------:R-:W-:-:S02]  /*6d20*/  @P5 SHF.L.U32 R225, R23, 0x10, RZ ;  /* 0x0000001017e15819 */ /* 0x000fc400000006ff */
[----:B------:R-:W-:Y:S02]  /*6d30*/  CS2R R128, SRZ ;  /* 0x0000000000807805 */ /* 0x000fe4000001ff00 */
[----:B------:R-:W-:Y:S01]  /*6d40*/  @P2 SHF.L.U32 R233, R47, 0x10, RZ ;  /* 0x000000102fe92819 */ /* 0x000fe200000006ff */
[----:B------:R-:W-:Y:S01]  /*6d50*/  FMUL.FTZ R218, R218, UR13 ;  /* 0x0000000ddada7c20 */ /* 0x000fe20008410000 */
[----:B------:R-:W-:Y:S01]  /*6d60*/  @P1 SHF.L.U32 R235, R24, 0x10, RZ ;  /* 0x0000001018eb1819 */ /* 0x000fe200000006ff */
[----:B------:R-:W-:Y:S01]  /*6d70*/  FMUL.FTZ R220, R220, UR13 ;  /* 0x0000000ddcdc7c20 */ /* 0x000fe20008410000 */
[----:B------:R-:W-:Y:S01]  /*6d80*/  @P6 FMUL.FTZ R128, R223, R214 ;  /* 0x000000d6df806220 */ /* 0x000fe20000410000 */
[----:B------:R-:W-:Y:S01]  /*6d90*/  @P5 FMUL.FTZ R129, R225, R216 ;  /* 0x000000d8e1815220 */ /* 0x000fe20000410000 */
[C---:B------:R-:W-:Y:S01]  /*6da0*/  @P6 SHF.L.U32 R223, R130.reuse, 0x10, RZ ;  /* 0x0000001082df6819 */ /* 0x040fe200000006ff */
[----:B------:R-:W-:Y:S01]  /*6db0*/  @P2 FMUL.FTZ R222, R233, R218 ;  /* 0x000000dae9de2220 */ /* 0x000fe20000410000 */
[----:B------:R-:W-:Y:S01]  /*6dc0*/  @P5 PRMT R224, R130, 0x7632, R224 ;  /* 0x0000763282e05816 */ /* 0x000fe200000000e0 */
[----:B------:R-:W-:Y:S01]  /*6dd0*/  @P1 FMUL.FTZ R227, R235, R220 ;  /* 0x000000dcebe31220 */ /* 0x000fe20000410000 */
[----:B------:R-:W-:Y:S01]  /*6de0*/  F2FP.BF16.F32.PACK_AB R130, RZ, R149 ;  /* 0x00000095ff82723e */ /* 0x000fe200000010ff */
[----:B0-----:R-:W-:Y:S01]  /*6df0*/  IMAD.WIDE.U32 R154, R198, 0x10, R154 ;  /* 0x00000010c69a7825 */ /* 0x001fe200078e009a */
[----:B------:R-:W-:-:S03]  /*6e00*/  F2FP.BF16.F32.PACK_AB R215, RZ, R215 ;  /* 0x000000d7ffd7723e */ /* 0x000fc600000010ff */
[----:B------:R-:W-:Y:S01]  /*6e10*/  FADD.FTZ R105, R105, R210 ;  /* 0x000000d269697221 */ /* 0x000fe20000010000 */
[----:B------:R-:W-:Y:S01]  /*6e20*/  F2FP.BF16.F32.PACK_AB R221, RZ, R221 ;  /* 0x000000ddffdd723e */ /* 0x000fe200000010ff */
[----:B------:R-:W-:Y:S01]  /*6e30*/  FADD.FTZ R106, R106, R211 ;  /* 0x000000d36a6a7221 */ /* 0x000fe20000010000 */
[----:B------:R-:W-:Y:S01]  /*6e40*/  F2FP.BF16.F32.PACK_AB R228, RZ, R229 ;  /* 0x000000e5ffe4723e */ /* 0x000fe200000010ff */
[----:B------:R-:W-:Y:S01]  /*6e50*/  FADD.FTZ R107, R107, R212 ;  /* 0x000000d46b6b7221 */ /* 0x000fe20000010000 */
[----:B------:R-:W-:Y:S01]  /*6e60*/  F2FP.BF16.F32.PACK_AB R149, R219, R150 ;  /* 0x00000096db95723e */ /* 0x000fe200000010ff */
[----:B-1----:R-:W-:Y:S01]  /*6e70*/  IMAD.WIDE.U32 R152, R198, 0x10, R152 ;  /* 0x00000010c6987825 */ /* 0x002fe200078e0098 */
[----:B------:R-:W-:Y:S02]  /*6e80*/  F2FP.BF16.F32.PACK_AB R150, R129, R128 ;  /* 0x000000808196723e */ /* 0x000fe400000010ff */
[C---:B------:R-:W-:Y:S02]  /*6e90*/  @P2 SHF.L.U32 R225, R131.reuse, 0x10, RZ ;  /* 0x0000001083e12819 */ /* 0x040fe400000006ff */
[----:B------:R-:W-:-:S02]  /*6ea0*/  @P1 PRMT R226, R131, 0x7632, R226 ;  /* 0x0000763283e21816 */ /* 0x000fc400000000e2 */
[----:B------:R-:W-:Y:S01]  /*6eb0*/  PRMT R128, R130, 0x5410, R213 ;  /* 0x0000541082807816 */ /* 0x000fe200000000d5 */
[----:B------:R-:W-:Y:S01]  /*6ec0*/  HFMA2 R213, -RZ, RZ, 0, 0 ;  /* 0x00000000ffd57431 */ /* 0x000fe200000001ff */
[----:B------:R-:W-:Y:S02]  /*6ed0*/  F2FP.BF16.F32.PACK_AB R131, R230, R231 ;  /* 0x000000e7e683723e */ /* 0x000fe400000010ff */
[----:B------:R-:W-:Y:S01]  /*6ee0*/  PRMT R129, R215, 0x5410, R217 ;  /* 0x00005410d7817816 */ /* 0x000fe200000000d9 */
[----:B------:R-:W-:Y:S01]  /*6ef0*/  HFMA2 R217, -RZ, RZ, 0, 0 ;  /* 0x00000000ffd97431 */ /* 0x000fe200000001ff */
[----:B------:R-:W-:Y:S01]  /*6f00*/  PRMT R130, R221, 0x5410, R228 ;  /* 0x00005410dd827816 */ /* 0x000fe200000000e4 */
[----:B------:R-:W-:Y:S01]  /*6f10*/  @P6 FMUL.FTZ R213, R214, R223 ;  /* 0x000000dfd6d56220 */ /* 0x000fe20000410000 */
[----:B------:R-:W-:Y:S02]  /*6f20*/  F2FP.BF16.F32.PACK_AB R151, R227, R222 ;  /* 0x000000dee397723e */ /* 0x000fe400000010ff */
[----:B------:R-:W-:Y:S01]  /*6f30*/  @P5 SHF.L.U32 R215, R224, 0x10, RZ ;  /* 0x00000010e0d75819 */ /* 0x000fe200000006ff */
[----:B------:R1:W-:Y:S01]  /*6f40*/  STG.E.128 desc[UR6][R154.64], R128 ;  /* 0x000000809a007986 */ /* 0x0003e2000c101d06 */
[----:B------:R-:W-:Y:S01]  /*6f50*/  @P1 SHF.L.U32 R219, R226, 0x10, RZ ;  /* 0x00000010e2db1819 */ /* 0x000fe200000006ff */
[----:B------:R-:W-:Y:S01]  /*6f60*/  @P2 FMUL.FTZ R217, R218, R225 ;  /* 0x000000e1dad92220 */ /* 0x000fe20000410000 */
[----:B------:R-:W-:Y:S01]  /*6f70*/  MOV R222, RZ ;  /* 0x000000ff00de7202 */ /* 0x000fe20000000f00 */
[----:B------:R1:W-:Y:S01]  /*6f80*/  STG.E.128 desc[UR6][R152.64], R148 ;  /* 0x0000009498007986 */ /* 0x0003e2000c101d06 */
[----:B------:R-:W-:Y:S01]  /*6f90*/  MOV R224, RZ ;  /* 0x000000ff00e07202 */ /* 0x000fe20000000f00 */
[----:B------:R-:W-:Y:S01]  /*6fa0*/  @P5 FMUL.FTZ R222, R216, R215 ;  /* 0x000000d7d8de5220 */ /* 0x000fe20000410000 */
[----:B------:R-:W-:Y:S01]  /*6fb0*/  @P1 FMUL.FTZ R224, R220, R219 ;  /* 0x000000dbdce01220 */ /* 0x000fe20000410000 */
[----:B------:R-:W-:Y:S01]  /*6fc0*/  FADD.FTZ R108, R108, R213 ;  /* 0x000000d56c6c7221 */ /* 0x000fe20000010000 */
[----:B------:R-:W-:Y:S01]  /*6fd0*/  FADD.FTZ R110, R110, R217 ;  /* 0x000000d96e6e7221 */ /* 0x000fe20000010000 */
[----:B------:R-:W-:Y:S01]  /*6fe0*/  FADD.FTZ R109, R109, R222 ;  /* 0x000000de6d6d7221 */ /* 0x000fe20000010000 */
[----:B------:R-:W-:Y:S01]  /*6ff0*/  FADD.FTZ R111, R111, R224 ;  /* 0x000000e06f6f7221 */ /* 0x000fe20000010000 */
[----:B------:R-:W-:-:S07]  /*7000*/  IADD3 R198, PT, PT, R198, 0x20, RZ ;  /* 0x00000020c6c67810 */ /* 0x000fce0007ffe0ff */
.L_x_715:
[----:B------:R-:W-:Y:S05]  /*7010*/  BSYNC.RECONVERGENT B2 ;  /* 0x0000000000027941 */ /* 0x000fea0003800200 */
.L_x_714:
[----:B------:R-:W-:Y:S04]  /*7020*/  BSSY.RECONVERGENT B2, `(.L_x_716) ;  /* 0x0000091000027945 */ /* 0x000fe80003800200 */
[----:B------:R-:W-:Y:S05]  /*7030*/  @!P4 BRA `(.L_x_717) ;  /* 0x00000008003cc947 */ /* 0x000fea0003800000 */
[----:B-1----:R-:W1:Y:S02]  /*7040*/  LDC.64 R128, c[0x0][0x390] ;  /* 0x0000e400ff807b82 */ /* 0x002e640000000a00 */
[----:B-1----:R-:W-:-:S06]  /*7050*/  IMAD.WIDE.U32 R128, R198, 0x10, R128 ;  /* 0x00000010c6807825 */ /* 0x002fcc00078e0080 */
[----:B------:R-:W2:Y:S01]  /*7060*/  LDG.E.128 R128, desc[UR6][R128.64] ;  /* 0x0000000680807981 */ /* 0x000ea2000c1e1d00 */
[-C--:B------:R-:W-:Y:S01]  /*7070*/  FFMA.FTZ R148, R181, R202.reuse, R201 ;  /* 0x000000cab5947223 */ /* 0x080fe200000100c9 */
[----:B------:R-:W-:Y:S01]  /*7080*/  PRMT R151, R136, 0x7632, R151 ;  /* 0x0000763288977816 */ /* 0x000fe20000000097 */
[-CC-:B------:R-:W-:Y:S01]  /*7090*/  FFMA.FTZ R149, R180, R202.reuse, R201.reuse ;  /* 0x000000cab4957223 */ /* 0x180fe200000100c9 */
[----:B------:R-:W-:Y:S01]  /*70a0*/  SHF.L.U32 R150, R136, 0x10, RZ ;  /* 0x0000001088967819 */ /* 0x000fe200000006ff */
[----:B------:R-:W-:Y:S01]  /*70b0*/  FADD.FTZ R148, R179, -R148 ;  /* 0x80000094b3947221 */ /* 0x000fe20000010000 */
[----:B------:R-:W-:Y:S01]  /*70c0*/  LOP3.LUT P1, RZ, R206, 0xff, RZ, 0xc0, !PT ;  /* 0x000000ffceff7812 */ /* 0x000fe2000782c0ff */
[----:B0-----:R-:W-:Y:S01]  /*70d0*/  FFMA.FTZ R154, R177, R202, R201 ;  /* 0x000000cab19a7223 */ /* 0x001fe200000100c9 */
[----:B------:R-:W-:Y:S01]  /*70e0*/  SHF.L.U32 R151, R151, 0x10, RZ ;  /* 0x0000001097977819 */ /* 0x000fe200000006ff */
[----:B------:R-:W-:Y:S01]  /*70f0*/  FADD.FTZ R152, R178, -R149 ;  /* 0x80000095b2987221 */ /* 0x000fe20000010000 */
[----:B------:R-:W-:Y:S01]  /*7100*/  FFMA.FTZ R149, R199, R148, R150 ;  /* 0x00000094c7957223 */ /* 0x000fe20000010096 */
[C---:B------:R-:W-:Y:S01]  /*7110*/  LOP3.LUT P2, RZ, R206.reuse, 0xff00, RZ, 0xc0, !PT ;  /* 0x0000ff00ceff7812 */ /* 0x040fe2000784c0ff */
[----:B------:R-:W-:Y:S01]  /*7120*/  FFMA.FTZ R155, R173, R202, R201 ;  /* 0x000000caad9b7223 */ /* 0x000fe200000100c9 */
[----:B------:R-:W-:Y:S01]  /*7130*/  LOP3.LUT P4, RZ, R206, 0xff0000, RZ, 0xc0, !PT ;  /* 0x00ff0000ceff7812 */ /* 0x000fe2000788c0ff */
[----:B------:R-:W-:Y:S01]  /*7140*/  FADD.FTZ R154, R175, -R154 ;  /* 0x8000009aaf9a7221 */ /* 0x000fe20000010000 */
[----:B------:R-:W-:Y:S01]  /*7150*/  PRMT R150, R137, 0x7632, R150 ;  /* 0x0000763289967816 */ /* 0x000fe20000000096 */
[----:B------:R-:W-:Y:S01]  /*7160*/  FFMA.FTZ R151, R199, R152, R151 ;  /* 0x00000098c7977223 */ /* 0x000fe20000010097 */
[----:B------:R-:W-:Y:S01]  /*7170*/  SHF.L.U32 R219, R137, 0x10, RZ ;  /* 0x0000001089db7819 */ /* 0x000fe200000006ff */
[-C--:B------:R-:W-:Y:S01]  /*7180*/  FFMA.FTZ R153, R176, R202.reuse, R201 ;  /* 0x000000cab0997223 */ /* 0x080fe200000100c9 */
[----:B------:R-:W-:Y:S01]  /*7190*/  PRMT R203, R138, 0x7632, R203 ;  /* 0x000076328acb7816 */ /* 0x000fe200000000cb */
[----:B------:R-:W-:Y:S01]  /*71a0*/  FFMA.FTZ R152, R34, R202, R201 ;  /* 0x000000ca22987223 */ /* 0x000fe200000100c9 */
[----:B------:R-:W-:Y:S01]  /*71b0*/  SHF.L.U32 R227, R138, 0x10, RZ ;  /* 0x000000108ae37819 */ /* 0x000fe200000006ff */
[----:B------:R-:W-:Y:S01]  /*71c0*/  FADD.FTZ R212, R30, -R155 ;  /* 0x8000009b1ed47221 */ /* 0x000fe20000010000 */
[----:B------:R-:W-:Y:S01]  /*71d0*/  SHF.L.U32 R210, R150, 0x10, RZ ;  /* 0x0000001096d27819 */ /* 0x000fe200000006ff */
[----:B------:R-:W-:Y:S01]  /*71e0*/  FMUL.FTZ R150, R149, R200 ;  /* 0x000000c895967220 */ /* 0x000fe20000410000 */
[----:B------:R-:W-:Y:S01]  /*71f0*/  FFMA.FTZ R219, R199, R154, R219 ;  /* 0x0000009ac7db7223 */ /* 0x000fe200000100db */
[----:B------:R-:W-:Y:S01]  /*7200*/  SHF.L.U32 R203, R203, 0x10, RZ ;  /* 0x00000010cbcb7819 */ /* 0x000fe200000006ff */
[----:B------:R-:W-:-:S02]  /*7210*/  HFMA2 R148, -RZ, RZ, 0, 0 ;  /* 0x00000000ff947431 */ /* 0x000fc400000001ff */
[----:B------:R-:W-:Y:S01]  /*7220*/  FADD.FTZ R154, R174, -R153 ;  /* 0x80000099ae9a7221 */ /* 0x000fe20000010000 */
[----:B------:R-:W-:Y:S01]  /*7230*/  FADD.FTZ R214, R33, -R152 ;  /* 0x8000009821d67221 */ /* 0x000fe20000010000 */
[----:B------:R-:W-:Y:S01]  /*7240*/  @P1 SHF.L.U32 R152, R52, 0x10, RZ ;  /* 0x0000001034981819 */ /* 0x000fe200000006ff */
[----:B------:R-:W-:Y:S01]  /*7250*/  FMUL.FTZ R153, R151, R200 ;  /* 0x000000c897997220 */ /* 0x000fe20000410000 */
[----:B------:R-:W-:Y:S01]  /*7260*/  FMUL.FTZ R155, R150, UR13 ;  /* 0x0000000d969b7c20 */ /* 0x000fe20008410000 */
[----:B------:R-:W-:Y:S01]  /*7270*/  FFMA.FTZ R227, R199, R212, R227 ;  /* 0x000000d4c7e37223 */ /* 0x000fe200000100e3 */
[----:B------:R-:W-:Y:S01]  /*7280*/  FMUL.FTZ R212, R219, R200 ;  /* 0x000000c8dbd47220 */ /* 0x000fe20000410000 */
[C---:B------:R-:W-:Y:S01]  /*7290*/  FFMA.FTZ R223, R199.reuse, R214, R203 ;  /* 0x000000d6c7df7223 */ /* 0x040fe200000100cb */
[----:B------:R-:W-:Y:S01]  /*72a0*/  LOP3.LUT P6, RZ, R206, 0xff000000, RZ, 0xc0, !PT ;  /* 0xff000000ceff7812 */ /* 0x000fe200078cc0ff */
[----:B------:R-:W-:Y:S01]  /*72b0*/  FFMA.FTZ R225, R199, R154, R210 ;  /* 0x0000009ac7e17223 */ /* 0x000fe200000100d2 */
[----:B------:R-:W-:-:S02]  /*72c0*/  HFMA2 R203, -RZ, RZ, 0, 0 ;  /* 0x00000000ffcb7431 */ /* 0x000fc400000001ff */
[----:B------:R-:W-:Y:S01]  /*72d0*/  FMUL.FTZ R213, R153, UR13 ;  /* 0x0000000d99d57c20 */ /* 0x000fe20008410000 */
[----:B------:R-:W-:Y:S01]  /*72e0*/  @P1 FMUL.FTZ R148, R152, R155 ;  /* 0x0000009b98941220 */ /* 0x000fe20000410000 */
[----:B------:R-:W-:Y:S01]  /*72f0*/  @P2 SHF.L.U32 R154, R13, 0x10, RZ ;  /* 0x000000100d9a2819 */ /* 0x000fe200000006ff */
[----:B------:R-:W-:Y:S01]  /*7300*/  FMUL.FTZ R212, R212, UR13 ;  /* 0x0000000dd4d47c20 */ /* 0x000fe20008410000 */
[----:B------:R-:W-:Y:S02]  /*7310*/  @P4 SHF.L.U32 R215, R53, 0x10, RZ ;  /* 0x0000001035d74819 */ /* 0x000fe400000006ff */
[----:B------:R-:W-:Y:S02]  /*7320*/  CS2R R210, SRZ ;  /* 0x0000000000d27805 */ /* 0x000fe4000001ff00 */
[----:B------:R-:W-:Y:S01]  /*7330*/  MOV R221, RZ ;  /* 0x000000ff00dd7202 */ /* 0x000fe20000000f00 */
[----:B------:R-:W-:Y:S01]  /*7340*/  @P2 FMUL.FTZ R221, R154, R213 ;  /* 0x000000d59add2220 */ /* 0x000fe20000410000 */
[----:B------:R-:W-:Y:S01]  /*7350*/  MOV R150, RZ ;  /* 0x000000ff00967202 */ /* 0x000fe20000000f00 */
[----:B------:R-:W-:Y:S01]  /*7360*/  FFMA.FTZ R154, R156, R202, R201 ;  /* 0x000000ca9c9a7223 */ /* 0x000fe200000100c9 */
[----:B------:R-:W-:Y:S01]  /*7370*/  @P4 FMUL.FTZ R150, R215, R212 ;  /* 0x000000d4d7964220 */ /* 0x000fe20000410000 */
[----:B------:R-:W-:Y:S01]  /*7380*/  HFMA2 R229, -RZ, RZ, 0, 0 ;  /* 0x00000000ffe57431 */ /* 0x000fe200000001ff */
[----:B------:R-:W-:Y:S01]  /*7390*/  LOP3.LUT P5, RZ, R207, 0xff, RZ, 0xc0, !PT ;  /* 0x000000ffcfff7812 */ /* 0x000fe200078ac0ff */
[----:B------:R-:W-:Y:S01]  /*73a0*/  FADD.FTZ R154, R35, -R154 ;  /* 0x8000009a239a7221 */ /* 0x000fe20000010000 */
[----:B------:R-:W-:Y:S01]  /*73b0*/  FMUL.FTZ R214, R223, R200 ;  /* 0x000000c8dfd67220 */ /* 0x000fe20000410000 */
[----:B------:R-:W-:Y:S01]  /*73c0*/  HFMA2 R231, -RZ, RZ, 0, 0 ;  /* 0x00000000ffe77431 */ /* 0x000fe200000001ff */
[----:B------:R-:W-:Y:S01]  /*73d0*/  MOV R224, RZ ;  /* 0x000000ff00e07202 */ /* 0x000fe20000000f00 */
[----:B------:R-:W-:-:S02]  /*73e0*/  HFMA2 R233, -RZ, RZ, 0, 0 ;  /* 0x00000000ffe97431 */ /* 0x000fc400000001ff */
[----:B------:R-:W-:Y:S01]  /*73f0*/  FMUL.FTZ R214, R214, UR13 ;  /* 0x0000000dd6d67c20 */ /* 0x000fe20008410000 */
[----:B------:R-:W-:Y:S02]  /*7400*/  F2FP.BF16.F32.PACK_AB R219, RZ, R219 ;  /* 0x000000dbffdb723e */ /* 0x000fe400000010ff */
[----:B------:R-:W-:Y:S02]  /*7410*/  F2FP.BF16.F32.PACK_AB R223, RZ, R223 ;  /* 0x000000dfffdf723e */ /* 0x000fe400000010ff */
[----:B------:R-:W-:Y:S02]  /*7420*/  F2FP.BF16.F32.PACK_AB R148, R221, R148 ;  /* 0x00000094dd94723e */ /* 0x000fe400000010ff */
[----:B------:R-:W-:Y:S02]  /*7430*/  @P5 SHF.L.U32 R218, R54, 0x10, RZ ;  /* 0x0000001036da5819 */ /* 0x000fe400000006ff */
[----:B------:R-:W-:Y:S02]  /*7440*/  MOV R221, RZ ;  /* 0x000000ff00dd7202 */ /* 0x000fe40000000f00 */
[----:B--2---:R-:W-:-:S02]  /*7450*/  @P4 SHF.L.U32 R153, R129, 0x10, RZ ;  /* 0x0000001081994819 */ /* 0x004fc400000006ff */
[C---:B------:R-:W-:Y:S02]  /*7460*/  @P2 PRMT R152, R128.reuse, 0x7632, R152 ;  /* 0x0000763280982816 */ /* 0x040fe40000000098 */
[----:B------:R-:W-:Y:S01]  /*7470*/  @P1 SHF.L.U32 R128, R128, 0x10, RZ ;  /* 0x0000001080801819 */ /* 0x000fe200000006ff */
[----:B------:R-:W-:Y:S01]  /*7480*/  @P4 FMUL.FTZ R203, R212, R153 ;  /* 0x00000099d4cb4220 */ /* 0x000fe20000410000 */
[----:B------:R-:W-:Y:S01]  /*7490*/  @P2 SHF.L.U32 R152, R152, 0x10, RZ ;  /* 0x0000001098982819 */ /* 0x000fe200000006ff */
[----:B------:R-:W-:Y:S01]  /*74a0*/  FFMA.FTZ R153, R31, R202, R201 ;  /* 0x000000ca1f997223 */ /* 0x000fe200000100c9 */
[----:B------:R-:W-:Y:S01]  /*74b0*/  PRMT R129, R139, 0x7632, R129 ;  /* 0x000076328b817816 */ /* 0x000fe20000000081 */
[----:B------:R-:W-:Y:S01]  /*74c0*/  FMUL.FTZ R212, R225, R200 ;  /* 0x000000c8e1d47220 */ /* 0x000fe20000410000 */
[----:B------:R-:W-:Y:S01]  /*74d0*/  @P1 FMUL.FTZ R211, R155, R128 ;  /* 0x000000809bd31220 */ /* 0x000fe20000410000 */
[----:B------:R-:W-:Y:S01]  /*74e0*/  @P2 FMUL.FTZ R210, R213, R152 ;  /* 0x00000098d5d22220 */ /* 0x000fe20000410000 */
[----:B------:R-:W-:Y:S01]  /*74f0*/  FADD.FTZ R128, R32, -R153 ;  /* 0x8000009920807221 */ /* 0x000fe20000010000 */
[----:B------:R-:W-:Y:S01]  /*7500*/  SHF.L.U32 R155, R129, 0x10, RZ ;  /* 0x00000010819b7819 */ /* 0x000fe200000006ff */
[----:B------:R-:W-:Y:S01]  /*7510*/  FMUL.FTZ R212, R212, UR13 ;  /* 0x0000000dd4d47c20 */ /* 0x000fe20008410000 */
[----:B------:R-:W-:Y:S01]  /*7520*/  SHF.L.U32 R152, R139, 0x10, RZ ;  /* 0x000000108b987819 */ /* 0x000fe200000006ff */
[----:B------:R-:W-:Y:S01]  /*7530*/  FMUL.FTZ R213, R227, R200 ;  /* 0x000000c8e3d57220 */ /* 0x000fe20000410000 */
[----:B------:R-:W-:Y:S01]  /*7540*/  @P6 SHF.L.U32 R153, R14, 0x10, RZ ;  /* 0x000000100e996819 */ /* 0x000fe200000006ff */
[C---:B------:R-:W-:Y:S01]  /*7550*/  FFMA.FTZ R228, R199.reuse, R154, R155 ;  /* 0x0000009ac7e47223 */ /* 0x040fe2000001009b */
[----:B------:R-:W-:Y:S01]  /*7560*/  ISETP.GE.U32.AND P1, PT, R206, RZ, PT ;  /* 0x000000ffce00720c */ /* 0x000fe20003f26070 */
[----:B------:R-:W-:Y:S01]  /*7570*/  FFMA.FTZ R235, R199, R128, R152 ;  /* 0x00000080c7eb7223 */ /* 0x000fe20000010098 */
[----:B------:R-:W-:Y:S01]  /*7580*/  LOP3.LUT P4, RZ, R207, 0xff00, RZ, 0xc0, !PT ;  /* 0x0000ff00cfff7812 */ /* 0x000fe2000788c0ff */
[----:B------:R-:W-:Y:S01]  /*7590*/  @P6 FMUL.FTZ R229, R153, R212 ;  /* 0x000000d499e56220 */ /* 0x000fe20000410000 */
[----:B------:R-:W0:Y:S01]  /*75a0*/  LDC.64 R154, c[0x0][0x478] ;  /* 0x00011e00ff9a7b82 */ /* 0x000e220000000a00 */
[----:B------:R-:W-:Y:S01]  /*75b0*/  LOP3.LUT P2, RZ, R207, 0xff0000, RZ, 0xc0, !PT ;  /* 0x00ff0000cfff7812 */ /* 0x000fe2000784c0ff */
[-C--:B------:R-:W-:Y:S01]  /*75c0*/  FMUL.FTZ R216, R235, R200.reuse ;  /* 0x000000c8ebd87220 */ /* 0x080fe20000410000 */
[----:B------:R-:W-:Y:S01]  /*75d0*/  ISETP.GE.U32.AND.EX P1, PT, R207, 0x1000000, PT, P1 ;  /* 0x01000000cf00780c */ /* 0x000fe20003f26110 */
[----:B------:R-:W-:Y:S01]  /*75e0*/  FMUL.FTZ R215, R228, R200 ;  /* 0x000000c8e4d77220 */ /* 0x000fe20000410000 */
[----:B------:R-:W-:Y:S01]  /*75f0*/  FMUL.FTZ R213, R213, UR13 ;  /* 0x0000000dd5d57c20 */ /* 0x000fe20008410000 */
[----:B------:R-:W-:Y:S01]  /*7600*/  MOV R128, RZ ;  /* 0x000000ff00807202 */ /* 0x000fe20000000f00 */
[----:B------:R-:W-:Y:S01]  /*7610*/  FMUL.FTZ R216, R216, UR13 ;  /* 0x0000000dd8d87c20 */ /* 0x000fe20008410000 */
[----:B------:R-:W1:Y:S01]  /*7620*/  LDC.64 R152, c[0x0][0x468] ;  /* 0x00011a00ff987b82 */ /* 0x000e620000000a00 */
[----:B------:R-:W-:Y:S01]  /*7630*/  FMUL.FTZ R215, R215, UR13 ;  /* 0x0000000dd7d77c20 */ /* 0x000fe20008410000 */
[----:B------:R-:W-:Y:S01]  /*7640*/  @P5 FMUL.FTZ R128, R218, R213 ;  /* 0x000000d5da805220 */ /* 0x000fe20000410000 */
[----:B------:R-:W-:Y:S01]  /*7650*/  @P4 SHF.L.U32 R217, R15, 0x10, RZ ;  /* 0x000000100fd94819 */ /* 0x000fe200000006ff */
[----:B------:R-:W-:Y:S01]  /*7660*/  FADD.FTZ R112, R112, R211 ;  /* 0x000000d370707221 */ /* 0x000fe20000010000 */
[----:B------:R-:W-:Y:S01]  /*7670*/  @P6 PRMT R226, R129, 0x7632, R226 ;  /* 0x0000763281e26816 */ /* 0x000fe200000000e2 */
[----:B------:R-:W-:Y:S01]  /*7680*/  FADD.FTZ R113, R113, R210 ;  /* 0x000000d271717221 */ /* 0x000fe20000010000 */
[----:B------:R-:W-:Y:S01]  /*7690*/  @P2 SHF.L.U32 R237, R55, 0x10, RZ ;  /* 0x0000001037ed2819 */ /* 0x000fe200000006ff */
[----:B------:R-:W-:Y:S01]  /*76a0*/  @P4 FMUL.FTZ R231, R217, R214 ;  /* 0x000000d6d9e74220 */ /* 0x000fe20000410000 */
[----:B------:R-:W-:Y:S01]  /*76b0*/  @P1 SHF.L.U32 R220, R16, 0x10, RZ ;  /* 0x0000001010dc1819 */ /* 0x000fe200000006ff */
[----:B------:R-:W-:Y:S01]  /*76c0*/  FADD.FTZ R114, R114, R203 ;  /* 0x000000cb72727221 */ /* 0x000fe20000010000 */
[C---:B------:R-:W-:Y:S01]  /*76d0*/  @P5 SHF.L.U32 R218, R130.reuse, 0x10, RZ ;  /* 0x0000001082da5819 */ /* 0x040fe200000006ff */
[----:B------:R-:W-:Y:S01]  /*76e0*/  @P2 FMUL.FTZ R224, R237, R216 ;  /* 0x000000d8ede02220 */ /* 0x000fe20000410000 */
[----:B------:R-:W-:Y:S01]  /*76f0*/  @P4 PRMT R222, R130, 0x7632, R222 ;  /* 0x0000763282de4816 */ /* 0x000fe200000000de */
[----:B------:R-:W-:Y:S01]  /*7700*/  @P1 FMUL.FTZ R233, R220, R215 ;  /* 0x000000d7dce91220 */ /* 0x000fe20000410000 */
[----:B------:R-:W-:Y:S01]  /*7710*/  F2FP.BF16.F32.PACK_AB R129, RZ, R149 ;  /* 0x00000095ff81723e */ /* 0x000fe200000010ff */
[----:B0-----:R-:W-:Y:S01]  /*7720*/  IMAD.WIDE.U32 R154, R198, 0x10, R154 ;  /* 0x00000010c69a7825 */ /* 0x001fe200078e009a */
[----:B------:R-:W-:-:S03]  /*7730*/  F2FP.BF16.F32.PACK_AB R130, RZ, R151 ;  /* 0x00000097ff82723e */ /* 0x000fc600000010ff */
[----:B------:R-:W-:Y:S01]  /*7740*/  @P5 FMUL.FTZ R221, R213, R218 ;  /* 0x000000dad5dd5220 */ /* 0x000fe20000410000 */
[----:B------:R-:W-:Y:S02]  /*7750*/  F2FP.BF16.F32.PACK_AB R225, RZ, R225 ;  /* 0x000000e1ffe1723e */ /* 0x000fe400000010ff */
[----:B------:R-:W-:Y:S01]  /*7760*/  F2FP.BF16.F32.PACK_AB R227, RZ, R227 ;  /* 0x000000e3ffe3723e */ /* 0x000fe200000010ff */
[----:B------:R-:W-:Y:S01]  /*7770*/  FADD.FTZ R116, R116, R221 ;  /* 0x000000dd74747221 */ /* 0x000fe20000010000 */
[----:B------:R-:W-:Y:S01]  /*7780*/  F2FP.BF16.F32.PACK_AB R149, R229, R150 ;  /* 0x00000096e595723e */ /* 0x000fe200000010ff */
[----:B-1----:R-:W-:Y:S01]  /*7790*/  IMAD.WIDE.U32 R152, R198, 0x10, R152 ;  /* 0x00000010c6987825 */ /* 0x002fe200078e0098 */
[----:B------:R-:W-:Y:S02]  /*77a0*/  F2FP.BF16.F32.PACK_AB R150, R231, R128 ;  /* 0x00000080e796723e */ /* 0x000fe400000010ff */
[C---:B------:R-:W-:Y:S02]  /*77b0*/  @P2 SHF.L.U32 R217, R131.reuse, 0x10, RZ ;  /* 0x0000001083d92819 */ /* 0x040fe400000006ff */
[----:B------:R-:W-:-:S02]  /*77c0*/  @P1 PRMT R220, R131, 0x7632, R220 ;  /* 0x0000763283dc1816 */ /* 0x000fc400000000dc */
[----:B------:R-:W-:Y:S02]  /*77d0*/  PRMT R128, R129, 0x5410, R130 ;  /* 0x0000541081807816 */ /* 0x000fe40000000082 */
[----:B------:R-:W-:Y:S01]  /*77e0*/  F2FP.BF16.F32.PACK_AB R131, R228, R235 ;  /* 0x000000ebe483723e */ /* 0x000fe200000010ff */
[----:B------:R-:W-:Y:S01]  /*77f0*/  HFMA2 R228, -RZ, RZ, 0, 0 ;  /* 0x00000000ffe47431 */ /* 0x000fe200000001ff */
[----:B------:R-:W-:Y:S02]  /*7800*/  PRMT R129, R219, 0x5410, R225 ;  /* 0x00005410db817816 */ /* 0x000fe400000000e1 */
[----:B------:R-:W-:Y:S02]  /*7810*/  PRMT R130, R227, 0x5410, R223 ;  /* 0x00005410e3827816 */ /* 0x000fe400000000df */
[----:B------:R-:W-:Y:S02]  /*7820*/  F2FP.BF16.F32.PACK_AB R151, R233, R224 ;  /* 0x000000e0e997723e */ /* 0x000fe400000010ff */
[----:B------:R-:W-:-:S02]  /*7830*/  CS2R R224, SRZ ;  /* 0x0000000000e07805 */ /* 0x000fc4000001ff00 */
[----:B------:R-:W-:Y:S01]  /*7840*/  @P6 SHF.L.U32 R219, R226, 0x10, RZ ;  /* 0x00000010e2db6819 */ /* 0x000fe200000006ff */
[----:B------:R2:W-:Y:S01]  /*7850*/  STG.E.128 desc[UR6][R154.64], R128 ;  /* 0x000000809a007986 */ /* 0x0005e2000c101d06 */
[----:B------:R-:W-:Y:S01]  /*7860*/  @P4 SHF.L.U32 R223, R222, 0x10, RZ ;  /* 0x00000010dedf4819 */ /* 0x000fe200000006ff */
[----:B------:R-:W-:Y:S01]  /*7870*/  @P2 FMUL.FTZ R225, R216, R217 ;  /* 0x000000d9d8e12220 */ /* 0x000fe20000410000 */
[----:B------:R-:W-:Y:S01]  /*7880*/  @P1 SHF.L.U32 R220, R220, 0x10, RZ ;  /* 0x00000010dcdc1819 */ /* 0x000fe200000006ff */
[----:B------:R2:W-:Y:S01]  /*7890*/  STG.E.128 desc[UR6][R152.64], R148 ;  /* 0x0000009498007986 */ /* 0x0005e2000c101d06 */
        /* <DEDUP_REMOVED lines=8> */
[----:B------:R-:W-:-:S07]  /*7920*/  IADD3 R198, PT, PT, R198, 0x20, RZ ;  /* 0x00000020c6c67810 */ /* 0x000fce0007ffe0ff */
.L_x_717:
[----:B------:R-:W-:Y:S05]  /*7930*/  BSYNC.RECONVERGENT B2 ;  /* 0x0000000000027941 */ /* 0x000fea0003800200 */
.L_x_716:
[----:B------:R-:W-:Y:S05]  /*7940*/  @!P3 BRA `(.L_x_706) ;  /* 0x000000080010b947 */ /* 0x000fea0003800000 */
[----:B-12---:R-:W1:Y:S02]  /*7950*/  LDC.64 R128, c[0x0][0x390] ;  /* 0x0000e400ff807b82 */ /* 0x006e640000000a00 */
[----:B-1----:R-:W-:-:S05]  /*7960*/  IMAD.WIDE.U32 R128, R198, 0x10, R128 ;  /* 0x00000010c6807825 */ /* 0x002fca00078e0080 */
[----:B------:R1:W2:Y:S01]  /*7970*/  LDG.E.128 R148, desc[UR6][R128.64] ;  /* 0x0000000680947981 */ /* 0x0002a2000c1e1d00 */
[-CC-:B------:R-:W-:Y:S01]  /*7980*/  FFMA.FTZ R131, R157, R202.reuse, R201.reuse ;  /* 0x000000ca9d837223 */ /* 0x180fe200000100c9 */
[C---:B------:R-:W-:Y:S01]  /*7990*/  SHF.L.U32 R152, R36.reuse, 0x10, RZ ;  /* 0x0000001024987819 */ /* 0x040fe200000006ff */
[-C--:B0-----:R-:W-:Y:S01]  /*79a0*/  FFMA.FTZ R155, R159, R202.reuse, R201 ;  /* 0x000000ca9f9b7223 */ /* 0x081fe200000100c9 */
[----:B------:R-:W-:Y:S01]  /*79b0*/  PRMT R153, R36, 0x7632, R153 ;  /* 0x0000763224997816 */ /* 0x000fe20000000099 */
[----:B------:R-:W-:Y:S01]  /*79c0*/  FADD.FTZ R130, R158, -R131 ;  /* 0x800000839e827221 */ /* 0x000fe20000010000 */
[-CC-:B------:R-:W-:Y:S01]  /*79d0*/  FFMA.FTZ R154, R166, R202.reuse, R201.reuse ;  /* 0x000000caa69a7223 */ /* 0x180fe200000100c9 */
[----:B------:R-:W-:Y:S01]  /*79e0*/  LOP3.LUT P1, RZ, R204, 0xff, RZ, 0xc0, !PT ;  /* 0x000000ffccff7812 */ /* 0x000fe2000782c0ff */
[----:B------:R-:W-:Y:S01]  /*79f0*/  FFMA.FTZ R203, R161, R202, R201 ;  /* 0x000000caa1cb7223 */ /* 0x000fe200000100c9 */
[----:B------:R-:W-:Y:S01]  /*7a00*/  SHF.L.U32 R211, R38, 0x10, RZ ;  /* 0x0000001026d37819 */ /* 0x000fe200000006ff */
[----:B-1----:R-:W-:Y:S01]  /*7a10*/  FADD.FTZ R128, R160, -R155 ;  /* 0x8000009ba0807221 */ /* 0x002fe20000010000 */
[----:B------:R-:W-:Y:S01]  /*7a20*/  SHF.L.U32 R129, R153, 0x10, RZ ;  /* 0x0000001099817819 */ /* 0x000fe200000006ff */
[----:B------:R-:W-:Y:S01]  /*7a30*/  FFMA.FTZ R153, R199, R130, R152 ;  /* 0x00000082c7997223 */ /* 0x000fe20000010098 */
[----:B------:R-:W-:Y:S01]  /*7a40*/  SHF.L.U32 R130, R37, 0x10, RZ ;  /* 0x0000001025827819 */ /* 0x000fe200000006ff */
[----:B------:R-:W-:Y:S01]  /*7a50*/  FADD.FTZ R154, R165, -R154 ;  /* 0x8000009aa59a7221 */ /* 0x000fe20000010000 */
[----:B------:R-:W-:Y:S01]  /*7a60*/  LOP3.LUT P2, RZ, R204, 0xff00, RZ, 0xc0, !PT ;  /* 0x0000ff00ccff7812 */ /* 0x000fe2000784c0ff */
[-CC-:B------:R-:W-:Y:S01]  /*7a70*/  FFMA.FTZ R210, R168, R202.reuse, R201.reuse ;  /* 0x000000caa8d27223 */ /* 0x180fe200000100c9 */
[----:B------:R-:W-:Y:S01]  /*7a80*/  FFMA.FTZ R212, R170, R202, R201 ;  /* 0x000000caaad47223 */ /* 0x000fe200000100c9 */
[C---:B------:R-:W-:Y:S01]  /*7a90*/  FFMA.FTZ R155, R199.reuse, R128, R130 ;  /* 0x00000080c79b7223 */ /* 0x040fe20000010082 */
[----:B------:R-:W-:Y:S01]  /*7aa0*/  PRMT R128, R38, 0x7632, R128 ;  /* 0x0000763226807816 */ /* 0x000fe20000000080 */
[----:B------:R-:W-:Y:S01]  /*7ab0*/  FFMA.FTZ R152, R199, R154, R129 ;  /* 0x0000009ac7987223 */ /* 0x000fe20000010081 */
[-C--:B------:R-:W-:Y:S01]  /*7ac0*/  FFMA.FTZ R214, R172, R202.reuse, R201 ;  /* 0x000000caacd67223 */ /* 0x080fe200000100c9 */
[----:B------:R-:W-:Y:S01]  /*7ad0*/  PRMT R131, R37, 0x7632, R131 ;  /* 0x0000763225837816 */ /* 0x000fe20000000083 */
[----:B------:R-:W-:Y:S01]  /*7ae0*/  FADD.FTZ R154, R162, -R203 ;  /* 0x800000cba29a7221 */ /* 0x000fe20000010000 */
[----:B------:R-:W-:Y:S01]  /*7af0*/  FFMA.FTZ R201, R163, R202, R201 ;  /* 0x000000caa3c97223 */ /* 0x000fe200000100c9 */
[----:B------:R-:W-:Y:S01]  /*7b00*/  PRMT R129, R39, 0x7632, R129 ;  /* 0x0000763227817816 */ /* 0x000fe20000000081 */
[----:B------:R-:W-:Y:S01]  /*7b10*/  FADD.FTZ R210, R167, -R210 ;  /* 0x800000d2a7d27221 */ /* 0x000fe20000010000 */
[----:B------:R-:W-:Y:S01]  /*7b20*/  SHF.L.U32 R202, R128, 0x10, RZ ;  /* 0x0000001080ca7819 */ /* 0x000fe200000006ff */
[----:B------:R-:W-:Y:S01]  /*7b30*/  FMUL.FTZ R128, R153, R200 ;  /* 0x000000c899807220 */ /* 0x000fe20000410000 */
[----:B------:R-:W-:Y:S01]  /*7b40*/  SHF.L.U32 R131, R131, 0x10, RZ ;  /* 0x0000001083837819 */ /* 0x000fe200000006ff */
[----:B------:R-:W-:Y:S01]  /*7b50*/  FFMA.FTZ R211, R199, R154, R211 ;  /* 0x0000009ac7d37223 */ /* 0x000fe200000100d3 */
[----:B------:R-:W-:Y:S01]  /*7b60*/  HFMA2 R154, -RZ, RZ, 0, 0 ;  /* 0x00000000ff9a7431 */ /* 0x000fe200000001ff */
[----:B------:R-:W-:Y:S01]  /*7b70*/  SHF.L.U32 R215, R129, 0x10, RZ ;  /* 0x0000001081d77819 */ /* 0x000fe200000006ff */
[----:B------:R-:W-:Y:S01]  /*7b80*/  FMUL.FTZ R129, R128, UR13 ;  /* 0x0000000d80817c20 */ /* 0x000fe20008410000 */
[----:B------:R-:W-:Y:S01]  /*7b90*/  @P1 SHF.L.U32 R130, R60, 0x10, RZ ;  /* 0x000000103c821819 */ /* 0x000fe200000006ff */
[----:B------:R-:W-:Y:S01]  /*7ba0*/  FFMA.FTZ R210, R199, R210, R131 ;  /* 0x000000d2c7d27223 */ /* 0x000fe20000010083 */
[----:B------:R-:W-:Y:S01]  /*7bb0*/  SHF.L.U32 R131, R39, 0x10, RZ ;  /* 0x0000001027837819 */ /* 0x000fe200000006ff */
[----:B------:R-:W-:Y:S01]  /*7bc0*/  FADD.FTZ R216, R171, -R214 ;  /* 0x800000d6abd87221 */ /* 0x000fe20000010000 */
[----:B------:R-:W-:Y:S01]  /*7bd0*/  FADD.FTZ R212, R169, -R212 ;  /* 0x800000d4a9d47221 */ /* 0x000fe20000010000 */
[----:B------:R-:W-:Y:S01]  /*7be0*/  FADD.FTZ R214, R164, -R201 ;  /* 0x800000c9a4d67221 */ /* 0x000fe20000010000 */
[----:B------:R-:W-:Y:S01]  /*7bf0*/  @P1 FMUL.FTZ R154, R130, R129 ;  /* 0x00000081829a1220 */ /* 0x000fe20000410000 */
[----:B------:R-:W-:Y:S01]  /*7c00*/  FMUL.FTZ R130, R152, R200 ;  /* 0x000000c898827220 */ /* 0x000fe20000410000 */
[C---:B------:R-:W-:Y:S01]  /*7c10*/  FFMA.FTZ R217, R199.reuse, R212, R202 ;  /* 0x000000d4c7d97223 */ /* 0x040fe200000100ca */
[----:B------:R-:W-:Y:S01]  /*7c20*/  FFMA.FTZ R227, R199, R214, R131 ;  /* 0x000000d6c7e37223 */ /* 0x000fe20000010083 */
[----:B------:R-:W-:Y:S01]  /*7c30*/  @P2 SHF.L.U32 R212, R5, 0x10, RZ ;  /* 0x0000001005d42819 */ /* 0x000fe200000006ff */
[----:B------:R-:W-:Y:S01]  /*7c40*/  FMUL.FTZ R131, R130, UR13 ;  /* 0x0000000d82837c20 */ /* 0x000fe20008410000 */
[----:B------:R-:W-:-:S02]  /*7c50*/  CS2R R202, SRZ ;  /* 0x0000000000ca7805 */ /* 0x000fc4000001ff00 */
[----:B------:R-:W-:Y:S01]  /*7c60*/  MOV R219, RZ ;  /* 0x000000ff00db7202 */ /* 0x000fe20000000f00 */
[----:B------:R-:W-:Y:S01]  /*7c70*/  FMUL.FTZ R218, R155, R200 ;  /* 0x000000c89bda7220 */ /* 0x000fe20000410000 */
[----:B------:R-:W-:Y:S01]  /*7c80*/  @P2 FMUL.FTZ R219, R212, R131 ;  /* 0x00000083d4db2220 */ /* 0x000fe20000410000 */
[C---:B------:R-:W-:Y:S01]  /*7c90*/  LOP3.LUT P6, RZ, R204.reuse, 0xff0000, RZ, 0xc0, !PT ;  /* 0x00ff0000ccff7812 */ /* 0x040fe200078cc0ff */
[----:B------:R-:W-:Y:S01]  /*7ca0*/  FFMA.FTZ R215, R199, R216, R215 ;  /* 0x000000d8c7d77223 */ /* 0x000fe200000100d7 */
[----:B------:R-:W-:Y:S01]  /*7cb0*/  LOP3.LUT P5, RZ, R204, 0xff000000, RZ, 0xc0, !PT ;  /* 0xff000000ccff7812 */ /* 0x000fe200078ac0ff */
[----:B------:R-:W-:Y:S01]  /*7cc0*/  FMUL.FTZ R218, R218, UR13 ;  /* 0x0000000ddada7c20 */ /* 0x000fe20008410000 */
[C---:B------:R-:W-:Y:S02]  /*7cd0*/  LOP3.LUT P4, RZ, R205.reuse, 0xff, RZ, 0xc0, !PT ;  /* 0x000000ffcdff7812 */ /* 0x040fe4000788c0ff */
[----:B------:R-:W-:Y:S02]  /*7ce0*/  CS2R R220, SRZ ;  /* 0x0000000000dc7805 */ /* 0x000fe4000001ff00 */
[----:B------:R-:W-:Y:S01]  /*7cf0*/  LOP3.LUT P3, RZ, R205, 0xff00, RZ, 0xc0, !PT ;  /* 0x0000ff00cdff7812 */ /* 0x000fe2000786c0ff */
[-C--:B------:R-:W-:Y:S01]  /*7d00*/  FMUL.FTZ R212, R211, R200.reuse ;  /* 0x000000c8d3d47220 */ /* 0x080fe20000410000 */
[-C--:B------:R-:W-:Y:S01]  /*7d10*/  FMUL.FTZ R213, R217, R200.reuse ;  /* 0x000000c8d9d57220 */ /* 0x080fe20000410000 */
[-C--:B------:R-:W-:Y:S01]  /*7d20*/  FMUL.FTZ R214, R227, R200.reuse ;  /* 0x000000c8e3d67220 */ /* 0x080fe20000410000 */
[----:B------:R-:W-:Y:S01]  /*7d30*/  FMUL.FTZ R216, R215, R200 ;  /* 0x000000c8d7d87220 */ /* 0x000fe20000410000 */
[----:B------:R-:W-:Y:S01]  /*7d40*/  FMUL.FTZ R212, R212, UR13 ;  /* 0x0000000dd4d47c20 */ /* 0x000fe20008410000 */
[----:B------:R-:W-:Y:S01]  /*7d50*/  FMUL.FTZ R213, R213, UR13 ;  /* 0x0000000dd5d57c20 */ /* 0x000fe20008410000 */
[----:B------:R-:W-:Y:S01]  /*7d60*/  @P6 SHF.L.U32 R199, R61, 0x10, RZ ;  /* 0x000000103dc76819 */ /* 0x000fe200000006ff */
[----:B------:R-:W-:Y:S01]  /*7d70*/  FMUL.FTZ R214, R214, UR13 ;  /* 0x0000000dd6d67c20 */ /* 0x000fe20008410000 */
[----:B------:R-:W-:Y:S01]  /*7d80*/  @P5 SHF.L.U32 R201, R6, 0x10, RZ ;  /* 0x0000001006c95819 */ /* 0x000fe200000006ff */
[----:B------:R-:W-:Y:S01]  /*7d90*/  FMUL.FTZ R216, R216, UR13 ;  /* 0x0000000dd8d87c20 */ /* 0x000fe20008410000 */
[----:B------:R-:W-:Y:S01]  /*7da0*/  CS2R R222, SRZ ;  /* 0x0000000000de7805 */ /* 0x000fe2000001ff00 */
[----:B------:R-:W-:Y:S01]  /*7db0*/  @P6 FMUL.FTZ R220, R199, R218 ;  /* 0x000000dac7dc6220 */ /* 0x000fe20000410000 */
[----:B------:R-:W-:-:S02]  /*7dc0*/  @P4 SHF.L.U32 R199, R62, 0x10, RZ ;  /* 0x000000103ec74819 */ /* 0x000fc400000006ff */
[----:B------:R-:W-:Y:S02]  /*7dd0*/  CS2R R224, SRZ ;  /* 0x0000000000e07805 */ /* 0x000fe4000001ff00 */
[----:B------:R-:W-:Y:S01]  /*7de0*/  @P3 SHF.L.U32 R226, R7, 0x10, RZ ;  /* 0x0000001007e23819 */ /* 0x000fe200000006ff */
[----:B------:R-:W-:-:S04]  /*7df0*/  @P4 FMUL.FTZ R222, R199, R212 ;  /* 0x000000d4c7de4220 */ /* 0x000fc80000410000 */
[----:B------:R-:W-:Y:S01]  /*7e00*/  @P3 FMUL.FTZ R223, R226, R213 ;  /* 0x000000d5e2df3220 */ /* 0x000fe20000410000 */
[C---:B--2---:R-:W-:Y:S02]  /*7e10*/  @P2 PRMT R128, R148.reuse, 0x7632, R128 ;  /* 0x0000763294802816 */ /* 0x044fe40000000080 */
        /* <DEDUP_REMOVED lines=8> */
[----:B------:R-:W-:Y:S01]  /*7ea0*/  FMUL.FTZ R148, R210, R200 ;  /* 0x000000c8d2947220 */ /* 0x000fe20000410000 */
[----:B------:R-:W-:Y:S01]  /*7eb0*/  FADD.FTZ R120, R120, R203 ;  /* 0x000000cb78787221 */ /* 0x000fe20000010000 */
[----:B------:R-:W-:Y:S02]  /*7ec0*/  FADD.FTZ R121, R121, R202 ;  /* 0x000000ca79797221 */ /* 0x000fe40000010000 */
[----:B------:R-:W-:-:S02]  /*7ed0*/  FMUL.FTZ R148, R148, UR13 ;  /* 0x0000000d94947c20 */ /* 0x000fc40008410000 */
[----:B------:R-:W1:Y:S02]  /*7ee0*/  LDC.64 R128, c[0x0][0x468] ;  /* 0x00011a00ff807b82 */ /* 0x000e640000000a00 */
[----:B------:R-:W-:Y:S02]  /*7ef0*/  @P5 FMUL.FTZ R221, R201, R148 ;  /* 0x00000094c9dd5220 */ /* 0x000fe40000410000 */
[----:B------:R-:W-:Y:S02]  /*7f00*/  @P2 SHF.L.U32 R201, R63, 0x10, RZ ;  /* 0x000000103fc92819 */ /* 0x000fe400000006ff */
[----:B------:R-:W-:-:S03]  /*7f10*/  @P1 SHF.L.U32 R229, R8, 0x10, RZ ;  /* 0x0000001008e51819 */ /* 0x000fc600000006ff */
[----:B------:R-:W-:Y:S02]  /*7f20*/  @P2 FMUL.FTZ R224, R201, R214 ;  /* 0x000000d6c9e02220 */ /* 0x000fe40000410000 */
[----:B------:R-:W-:Y:S01]  /*7f30*/  @P1 FMUL.FTZ R225, R229, R216 ;  /* 0x000000d8e5e11220 */ /* 0x000fe20000410000 */
[C---:B0-----:R-:W-:Y:S01]  /*7f40*/  IMAD.WIDE.U32 R200, R198.reuse, 0x10, R130 ;  /* 0x00000010c6c87825 */ /* 0x041fe200078e0082 */
[----:B------:R-:W-:Y:S02]  /*7f50*/  F2FP.BF16.F32.PACK_AB R130, R217, R211 ;  /* 0x000000d3d982723e */ /* 0x000fe400000010ff */
[----:B------:R-:W-:Y:S02]  /*7f60*/  F2FP.BF16.F32.PACK_AB R131, R215, R227 ;  /* 0x000000e3d783723e */ /* 0x000fe400000010ff */
[C---:B------:R-:W-:Y:S02]  /*7f70*/  @P6 SHF.L.U32 R215, R149.reuse, 0x10, RZ ;  /* 0x0000001095d76819 */ /* 0x040fe400000006ff */
[----:B------:R-:W-:Y:S01]  /*7f80*/  @P5 PRMT R149, R149, 0x7632, R149 ;  /* 0x0000763295955816 */ /* 0x000fe20000000095 */
[----:B-1----:R-:W-:Y:S01]  /*7f90*/  IMAD.WIDE.U32 R198, R198, 0x10, R128 ;  /* 0x00000010c6c67825 */ /* 0x002fe200078e0080 */
[----:B------:R-:W-:-:S02]  /*7fa0*/  F2FP.BF16.F32.PACK_AB R128, R152, R153 ;  /* 0x000000999880723e */ /* 0x000fc400000010ff */
[----:B------:R-:W-:Y:S02]  /*7fb0*/  F2FP.BF16.F32.PACK_AB R129, R210, R155 ;  /* 0x0000009bd281723e */ /* 0x000fe400000010ff */
[----:B------:R-:W-:Y:S02]  /*7fc0*/  CS2R R210, SRZ ;  /* 0x0000000000d27805 */ /* 0x000fe4000001ff00 */
[----:B------:R-:W-:Y:S01]  /*7fd0*/  F2FP.BF16.F32.PACK_AB R152, R219, R154 ;  /* 0x0000009adb98723e */ /* 0x000fe200000010ff */
[----:B------:R-:W-:Y:S01]  /*7fe0*/  @P6 FMUL.FTZ R211, R218, R215 ;  /* 0x000000d7dad36220 */ /* 0x000fe20000410000 */
[----:B------:R-:W-:Y:S01]  /*7ff0*/  F2FP.BF16.F32.PACK_AB R153, R221, R220 ;  /* 0x000000dcdd99723e */ /* 0x000fe200000010ff */
[----:B------:R0:W-:Y:S01]  /*8000*/  STG.E.128 desc[UR6][R200.64], R128 ;  /* 0x00000080c8007986 */ /* 0x0001e2000c101d06 */
[----:B------:R-:W-:Y:S01]  /*8010*/  F2FP.BF16.F32.PACK_AB R154, R223, R222 ;  /* 0x000000dedf9a723e */ /* 0x000fe200000010ff */
[----:B------:R-:W-:Y:S01]  /*8020*/  HFMA2 R215, -RZ, RZ, 0, 0 ;  /* 0x00000000ffd77431 */ /* 0x000fe200000001ff */
[----:B------:R-:W-:Y:S01]  /*8030*/  F2FP.BF16.F32.PACK_AB R155, R225, R224 ;  /* 0x000000e0e19b723e */ /* 0x000fe200000010ff */
[----:B------:R-:W-:Y:S01]  /*8040*/  FADD.FTZ R122, R122, R211 ;  /* 0x000000d37a7a7221 */ /* 0x000fe20000010000 */
[----:B------:R-:W-:-:S02]  /*8050*/  @P3 PRMT R219, R150, 0x7632, R219 ;  /* 0x0000763296db3816 */ /* 0x000fc400000000db */
[----:B------:R-:W-:Y:S01]  /*8060*/  @P1 PRMT R222, R151, 0x7632, R222 ;  /* 0x0000763297de1816 */ /* 0x000fe200000000de */
[----:B------:R0:W-:Y:S01]  /*8070*/  STG.E.128 desc[UR6][R198.64], R152 ;  /* 0x00000098c6007986 */ /* 0x0001e2000c101d06 */
[----:B------:R-:W-:Y:S02]  /*8080*/  @P3 SHF.L.U32 R218, R219, 0x10, RZ ;  /* 0x00000010dbda3819 */ /* 0x000fe400000006ff */
[----:B------:R-:W-:Y:S02]  /*8090*/  @P4 SHF.L.U32 R217, R150, 0x10, RZ ;  /* 0x0000001096d94819 */ /* 0x000fe400000006ff */
[----:B------:R-:W-:Y:S02]  /*80a0*/  @P2 SHF.L.U32 R221, R151, 0x10, RZ ;  /* 0x0000001097dd2819 */ /* 0x000fe400000006ff */
[----:B------:R-:W-:Y:S02]  /*80b0*/  CS2R R150, SRZ ;  /* 0x0000000000967805 */ /* 0x000fe4000001ff00 */
[----:B------:R-:W-:Y:S01]  /*80c0*/  @P5 SHF.L.U32 R149, R149, 0x10, RZ ;  /* 0x0000001095955819 */ /* 0x000fe200000006ff */
[----:B------:R-:W-:Y:S01]  /*80d0*/  @P4 FMUL.FTZ R151, R212, R217 ;  /* 0x000000d9d4974220 */ /* 0x000fe20000410000 */
[----:B------:R-:W-:Y:S01]  /*80e0*/  @P1 SHF.L.U32 R219, R222, 0x10, RZ ;  /* 0x00000010dedb1819 */ /* 0x000fe200000006ff */
[----:B------:R-:W-:Y:S01]  /*80f0*/  @P3 FMUL.FTZ R210, R213, R218 ;  /* 0x000000dad5d23220 */ /* 0x000fe20000410000 */
        /* <DEDUP_REMOVED lines=8> */
[----:B0-----:R-:W-:-:S07]  /*8180*/  FADD.FTZ R127, R127, R220 ;  /* 0x000000dc7f7f7221 */ /* 0x001fce0000010000 */
.L_x_706:
[----:B------:R-:W-:Y:S05]  /*8190*/  BSYNC.RECONVERGENT B1 ;  /* 0x0000000000017941 */ /* 0x000fea0003800200 */
.L_x_696:
[----:B-1234-:R-:W1:Y:S02]  /*81a0*/  LDC.64 R148, c[0x0][0x380] ;  /* 0x0000e000ff947b82 */ /* 0x01ee640000000a00 */
[----:B-1----:R-:W-:-:S04]  /*81b0*/  LEA R26, R148, R26, 0x2 ;  /* 0x0000001a941a7211 */ /* 0x002fc800078e10ff */
[----:B------:R-:W-:-:S13]  /*81c0*/  ISETP.GE.AND P1, PT, R26, R149, PT ;  /* 0x000000951a00720c */ /* 0x000fda0003f26270 */
[----:B------:R-:W-:Y:S05]  /*81d0*/  @!P1 BRA `(.L_x_718) ;  /* 0xffffff8400d49947 */ /* 0x000fea000383ffff */
.L_x_688:
[----:B------:R-:W-:Y:S05]  /*81e0*/  BSYNC B0 ;  /* 0x0000000000007941 */ /* 0x000fea0003800000 */
.L_x_687:
[----:B------:R-:W1:Y:S01]  /*81f0*/  S2R R5, SR_TID.X ;  /* 0x0000000000057919 */ /* 0x000e620000002100 */
[----:B------:R-:W-:Y:S01]  /*8200*/  MOV R0, 0x400 ;  /* 0x0000040000007802 */ /* 0x000fe20000000f00 */
[----:B------:R-:W-:Y:S05]  /*8210*/  WARPSYNC.ALL ;  /* 0x0000000000007948 */ /* 0x000fea0003800000 */
[----:B------:R-:W2:Y:S01]  /*8220*/  S2R R3, SR_CgaCtaId ;  /* 0x0000000000037919 */ /* 0x000ea20000008800 */
[----:B-----5:R-:W-:Y:S01]  /*8230*/  IMAD R50, R29, UR5, RZ ;  /* 0x000000051d327c24 */ /* 0x020fe2000f8e02ff */
[----:B------:R-:W3:Y:S01]  /*8240*/  LDCU.128 UR16, c[0x0][0x440] ;  /* 0x00008800ff1077ac */ /* 0x000ee20008000c00 */
[----:B------:R-:W-:Y:S01]  /*8250*/  BSSY.RECONVERGENT B0, `(.L_x_719) ;  /* 0x00000cc000007945 */ /* 0x000fe20003800200 */
[----:B------:R-:W4:Y:S01]  /*8260*/  LDCU.64 UR8, c[0x0][0x460] ;  /* 0x00008c00ff0877ac */ /* 0x000f220008000a00 */
[----:B-1----:R-:W-:-:S02]  /*8270*/  SHF.R.U32.HI R4, RZ, 0x5, R5 ;  /* 0x00000005ff047819 */ /* 0x002fc40000011605 */
[----:B------:R-:W-:Y:S02]  /*8280*/  LOP3.LUT R2, R5, 0x7f, RZ, 0x3c, !PT ;  /* 0x0000007f05027812 */ /* 0x000fe400078e3cff */
[----:B------:R-:W-:Y:S01]  /*8290*/  IADD3 R50, P6, PT, R50, R5, RZ ;  /* 0x0000000532327210 */ /* 0x000fe20007fde0ff */
[----:B------:R-:W-:Y:S01]  /*82a0*/  IMAD R27, R4, 0x60, R27 ;  /* 0x00000060041b7824 */ /* 0x000fe200078e021b */
[----:B------:R-:W-:Y:S02]  /*82b0*/  IADD3 R29, PT, PT, R2, R29, RZ ;  /* 0x0000001d021d7210 */ /* 0x000fe40007ffe0ff */
[----:B--2---:R-:W-:Y:S02]  /*82c0*/  LEA R0, R3, R0, 0x18 ;  /* 0x0000000003007211 */ /* 0x004fe400078ec0ff */
[----:B------:R-:W-:Y:S02]  /*82d0*/  ISETP.GE.U32.AND P5, PT, R29, 0x80, PT ;  /* 0x000000801d00780c */ /* 0x000fe40003fa6070 */
[----:B------:R-:W-:-:S02]  /*82e0*/  LEA R27, R27, R0, 0x5 ;  /* 0x000000001b1b7211 */ /* 0x000fc400078e28ff */
[----:B------:R-:W-:Y:S02]  /*82f0*/  LEA R2, R5, R0, 0x2 ;  /* 0x0000000005027211 */ /* 0x000fe400078e10ff */
[C---:B------:R-:W-:Y:S01]  /*8300*/  ISETP.GE.U32.AND P4, PT, R29.reuse, 0x100, PT ;  /* 0x000001001d00780c */ /* 0x040fe20003f86070 */
[----:B------:R-:W-:Y:S01]  /*8310*/  STS.128 [R27], R80 ;  /* 0x000000501b007388 */ /* 0x000fe20000000c00 */
[C---:B------:R-:W-:Y:S02]  /*8320*/  ISETP.GE.U32.AND P3, PT, R29.reuse, 0x180, PT ;  /* 0x000001801d00780c */ /* 0x040fe40003f66070 */
[C---:B------:R-:W-:Y:S01]  /*8330*/  ISETP.GE.U32.AND P2, PT, R29.reuse, 0x200, PT ;  /* 0x000002001d00780c */ /* 0x040fe20003f46070 */
[----:B------:R-:W-:Y:S01]  /*8340*/  STS.128 [R27+0x10], R84 ;  /* 0x000010541b007388 */ /* 0x000fe20000000c00 */
[C---:B------:R-:W-:Y:S02]  /*8350*/  ISETP.GE.U32.AND P1, PT, R29.reuse, 0x280, PT ;  /* 0x000002801d00780c */ /* 0x040fe40003f26070 */
[----:B------:R-:W-:Y:S01]  /*8360*/  ISETP.GE.U32.AND P0, PT, R29, 0x300, PT ;  /* 0x000003001d00780c */ /* 0x000fe20003f06070 */
[----:B------:R-:W-:Y:S01]  /*8370*/  STS.128 [R27+0x400], R88 ;  /* 0x000400581b007388 */ /* 0x000fe20000000c00 */
[----:B------:R-:W-:-:S03]  /*8380*/  IADD3.X R29, PT, PT, RZ, RZ, RZ, P6, !PT ;  /* 0x000000ffff1d7210 */ /* 0x000fc600037fe4ff */
[----:B------:R-:W-:Y:S01]  /*8390*/  STS.128 [R27+0x410], R92 ;  /* 0x0004105c1b007388 */ /* 0x000fe20000000c00 */
[C---:B------:R-:W-:Y:S02]  /*83a0*/  SHF.L.U64.HI R52, R50.reuse, 0x2, R29 ;  /* 0x0000000232347819 */ /* 0x040fe4000001021d */
[----:B------:R-:W-:Y:S01]  /*83b0*/  SHF.L.U32 R50, R50, 0x2, RZ ;  /* 0x0000000232327819 */ /* 0x000fe200000006ff */
[----:B------:R-:W-:Y:S03]  /*83c0*/  STS.128 [R27+0x800], R140 ;  /* 0x0008008c1b007388 */ /* 0x000fe60000000c00 */
[----:B---3--:R-:W-:Y:S01]  /*83d0*/  IADD3 R48, P6, PT, R50, UR18, RZ ;  /* 0x0000001232307c10 */ /* 0x008fe2000ffde0ff */
[----:B------:R-:W-:Y:S03]  /*83e0*/  STS.128 [R27+0x810], R144 ;  /* 0x000810901b007388 */ /* 0x000fe60000000c00 */
[----:B------:R-:W-:Y:S01]  /*83f0*/  IADD3.X R59, PT, PT, R52, UR19, RZ, P6, !PT ;  /* 0x00000013343b7c10 */ /* 0x000fe2000b7fe4ff */
[----:B------:R-:W-:Y:S01]  /*8400*/  BAR.SYNC.DEFER_BLOCKING 0x0 ;  /* 0x0000000000007b1d */ /* 0x000fe20000010000 */
[----:B------:R-:W-:-:S04]  /*8410*/  IADD3 R46, P6, PT, R50, UR16, RZ ;  /* 0x00000010322e7c10 */ /* 0x000fc8000ffde0ff */
[----:B------:R-:W-:Y:S01]  /*8420*/  IADD3.X R57, PT, PT, R52, UR17, RZ, P6, !PT ;  /* 0x0000001134397c10 */ /* 0x000fe2000b7fe4ff */
[----:B------:R-:W1:Y:S04]  /*8430*/  LDS R0, [R2] ;  /* 0x0000000002007984 */ /* 0x000e680000000800 */
[----:B------:R-:W2:Y:S04]  /*8440*/  LDS R9, [R2+0xc00] ;  /* 0x000c000002097984 */ /* 0x000ea80000000800 */
[----:B------:R-:W3:Y:S04]  /*8450*/  LDS R3, [R2+0x200] ;  /* 0x0002000002037984 */ /* 0x000ee80000000800 */
[----:B------:R-:W0:Y:S04]  /*8460*/  LDS R8, [R2+0xe00] ;  /* 0x000e000002087984 */ /* 0x000e280000000800 */
        /* <DEDUP_REMOVED lines=9> */
[----:B--2---:R-:W-:-:S03]  /*8500*/  FADD.FTZ R0, R0, R9 ;  /* 0x0000000900007221 */ /* 0x004fc60000010000 */
[----:B------:R-:W2:Y:S01]  /*8510*/  LDS R15, [R2+0x1800] ;  /* 0x00180000020f7984 */ /* 0x000ea20000000800 */
[----:B---3--:R-:W-:-:S03]  /*8520*/  FADD.FTZ R3, RZ, R3 ;  /* 0x00000003ff037221 */ /* 0x008fc60000010000 */
[----:B------:R-:W3:Y:S01]  /*8530*/  LDS R14, [R2+0x1a00] ;  /* 0x001a0000020e7984 */ /* 0x000ee20000000800 */
[----:B0-----:R-:W-:-:S03]  /*8540*/  FADD.FTZ R3, R3, R8 ;  /* 0x0000000803037221 */ /* 0x001fc60000010000 */
[----:B------:R-:W0:Y:S01]  /*8550*/  LDS R17, [R2+0x1c00] ;  /* 0x001c000002117984 */ /* 0x000e220000000800 */
        /* <DEDUP_REMOVED lines=16> */
[----:B--2---:R-:W-:-:S03]  /*8660*/  FADD.FTZ R0, R0, R15 ;  /* 0x0000000f00007221 */ /* 0x004fc60000010000 */
[----:B------:R-:W2:Y:S01]  /*8670*/  LDS R24, [R2+0x2e00] ;  /* 0x002e000002187984 */ /* 0x000ea20000000800 */
[----:B---3--:R-:W-:Y:S01]  /*8680*/  FADD.FTZ R3, R3, R14 ;  /* 0x0000000e03037221 */ /* 0x008fe20000010000 */
[----:B------:R-:W-:Y:S01]  /*8690*/  BAR.SYNC.DEFER_BLOCKING 0x0 ;  /* 0x0000000000007b1d */ /* 0x000fe20000010000 */
[----:B0-----:R-:W-:Y:S01]  /*86a0*/  FADD.FTZ R4, R4, R17 ;  /* 0x0000001104047221 */ /* 0x001fe20000010000 */
        /* <DEDUP_REMOVED lines=119> */
[----:B0-----:R-:W-:Y:S02]  /*8e20*/  MOV R2, R48 ;  /* 0x0000003000027202 */ /* 0x001fe40000000f00 */
        /* <DEDUP_REMOVED lines=14> */
.L_x_720:
[----:B------:R-:W-:Y:S05]  /*8f10*/  BSYNC.RECONVERGENT B0 ;  /* 0x0000000000007941 */ /* 0x000fea0003800200 */
.L_x_719:
[----:B------:R-:W-:Y:S01]  /*8f20*/  BSSY.RECONVERGENT B0, `(.L_x_721) ;  /* 0x0000012000007945 */ /* 0x000fe20003800200 */
[----:B------:R-:W-:-:S03]  /*8f30*/  FADD.FTZ R39, R14, R39 ;  /* 0x000000270e277221 */ /* 0x000fc60000010000 */
[----:B------:R-:W-:Y:S05]  /*8f40*/  @!P4 BRA `(.L_x_722) ;  /* 0x00000000003cc947 */ /* 0x000fea0003800000 */
[----:B01----:R-:W-:Y:S02]  /*8f50*/  MOV R2, R48 ;  /* 0x0000003000027202 */ /* 0x003fe40000000f00 */
        /* <DEDUP_REMOVED lines=14> */
.L_x_722:
[----:B------:R-:W-:Y:S05]  /*9040*/  BSYNC.RECONVERGENT B0 ;  /* 0x0000000000007941 */ /* 0x000fea0003800200 */
.L_x_721:
[----:B------:R-:W-:Y:S01]  /*9050*/  BSSY.RECONVERGENT B0, `(.L_x_723) ;  /* 0x0000012000007945 */ /* 0x000fe20003800200 */
[----:B------:R-:W-:-:S03]  /*9060*/  FADD.FTZ R33, R33, R20 ;  /* 0x0000001421217221 */ /* 0x000fc60000010000 */
[----:B------:R-:W-:Y:S05]  /*9070*/  @!P3 BRA `(.L_x_724) ;  /* 0x00000000003cb947 */ /* 0x000fea0003800000 */
[----:B012---:R-:W-:Y:S02]  /*9080*/  MOV R2, R48 ;  /* 0x0000003000027202 */ /* 0x007fe40000000f00 */
        /* <DEDUP_REMOVED lines=14> */
.L_x_724:
[----:B------:R-:W-:Y:S05]  /*9170*/  BSYNC.RECONVERGENT B0 ;  /* 0x0000000000007941 */ /* 0x000fea0003800200 */
.L_x_723:
        /* <DEDUP_REMOVED lines=18> */
.L_x_726:
[----:B------:R-:W-:Y:S05]  /*92a0*/  BSYNC.RECONVERGENT B0 ;  /* 0x0000000000007941 */ /* 0x000fea0003800200 */
.L_x_725:
        /* <DEDUP_REMOVED lines=18> */
.L_x_728:
[----:B------:R-:W-:Y:S05]  /*93d0*/  BSYNC.RECONVERGENT B0 ;  /* 0x0000000000007941 */ /* 0x000fea0003800200 */
.L_x_727:
        /* <DEDUP_REMOVED lines=11> */
.L_x_695:
        /* <DEDUP_REMOVED lines=8> */
.L_x_730:
[----:B------:R-:W-:Y:S05]  /*9510*/  BSYNC B1 ;  /* 0x0000000000017941 */ /* 0x000fea0003800000 */
.L_x_729:
        /* <DEDUP_REMOVED lines=8> */
.L_x_731:
[----:B------:R-:W-:Y:S01]  /*95a0*/  FADD.FTZ R148, R148, R203 ;  /* 0x000000cb94947221 */ /* 0x000fe20000010000 */
[----:B------:R-:W-:-:S04]  /*95b0*/  HFMA2 R211, -RZ, RZ, 0, 1.1920928955078125e-07 ;  /* 0x00000002ffd37431 */ /* 0x000fc800000001ff */
[----:B------:R-:W-:Y:S02]  /*95c0*/  MOV R212, R148 ;  /* 0x0000009400d47202 */ /* 0x000fe40000000f00 */
[----:B------:R-:W-:-:S07]  /*95d0*/  MOV R149, R202 ;  /* 0x000000ca00957202 */ /* 0x000fce0000000f00 */
[----:B------:R-:W-:Y:S05]  /*95e0*/  WARPSYNC.COLLECTIVE R201, `(.L_x_732) ;  /* 0x00000000c9087348 */ /* 0x000fea0003c00000 */
[----:B------:R0:W1:Y:S02]  /*95f0*/  SHFL.BFLY P2, R202, R212, R211, R214 ;  /* 0x0c0000d3d4ca7389 */ /* 0x00006400000400d6 */
[----:B01----:R-:W-:Y:S05]  /*9600*/  ENDCOLLECTIVE ;  /* 0x000000000000791b */ /* 0x003fea0003800000 */
.L_x_732:
[----:B------:R-:W-:-:S05]  /*9610*/  FADD.FTZ R149, R149, R210 ;  /* 0x000000d295957221 */ /* 0x000fca0000010000 */
[----:B------:R-:W-:Y:S02]  /*9620*/  MOV R212, R149 ;  /* 0x0000009500d47202 */ /* 0x000fe40000000f00 */
[----:B------:R-:W-:-:S07]  /*9630*/  MOV R151, R202 ;  /* 0x000000ca00977202 */ /* 0x000fce0000000f00 */
[----:B------:R-:W-:Y:S05]  /*9640*/  WARPSYNC.COLLECTIVE R201, `(.L_x_733) ;  /* 0x00000000c9087348 */ /* 0x000fea0003c00000 */
[----:B------:R0:W1:Y:S02]  /*9650*/  SHFL.BFLY P2, R202, R212, R211, R214 ;  /* 0x0c0000d3d4ca7389 */ /* 0x00006400000400d6 */
[----:B01----:R-:W-:Y:S05]  /*9660*/  ENDCOLLECTIVE ;  /* 0x000000000000791b */ /* 0x003fea0003800000 */
.L_x_733:
[----:B------:R-:W-:Y:S01]  /*9670*/  FADD.FTZ R151, R148, R151 ;  /* 0x0000009794977221 */ /* 0x000fe20000010000 */
[----:B------:R-:W-:-:S04]  /*9680*/  HFMA2 R211, -RZ, RZ, 0, 2.384185791015625e-07 ;  /* 0x00000004ffd37431 */ /* 0x000fc800000001ff */
[----:B------:R-:W-:Y:S02]  /*9690*/  MOV R212, R151 ;  /* 0x0000009700d47202 */ /* 0x000fe40000000f00 */
[----:B------:R-:W-:-:S07]  /*96a0*/  MOV R150, R202 ;  /* 0x000000ca00967202 */ /* 0x000fce0000000f00 */
[----:B------:R-:W-:Y:S05]  /*96b0*/  WARPSYNC.COLLECTIVE R201, `(.L_x_734) ;  /* 0x00000000c9087348 */ /* 0x000fea0003c00000 */
[----:B------:R0:W1:Y:S02]  /*96c0*/  SHFL.BFLY P2, R202, R212, R211, R214 ;  /* 0x0c0000d3d4ca7389 */ /* 0x00006400000400d6 */
[----:B01----:R-:W-:Y:S05]  /*96d0*/  ENDCOLLECTIVE ;  /* 0x000000000000791b */ /* 0x003fea0003800000 */
.L_x_734:
[----:B------:R-:W-:-:S05]  /*96e0*/  FADD.FTZ R150, R149, R150 ;  /* 0x0000009695967221 */ /* 0x000fca0000010000 */
[----:B------:R-:W-:Y:S02]  /*96f0*/  MOV R212, R150 ;  /* 0x0000009600d47202 */ /* 0x000fe40000000f00 */
[----:B------:R-:W-:-:S07]  /*9700*/  MOV R152, R202 ;  /* 0x000000ca00987202 */ /* 0x000fce0000000f00 */
[----:B------:R-:W-:Y:S05]  /*9710*/  WARPSYNC.COLLECTIVE R201, `(.L_x_735) ;  /* 0x00000000c9087348 */ /* 0x000fea0003c00000 */
[----:B------:R0:W1:Y:S02]  /*9720*/  SHFL.BFLY P2, R202, R212, R211, R214 ;  /* 0x0c0000d3d4ca7389 */ /* 0x00006400000400d6 */
[----:B01----:R-:W-:Y:S05]  /*9730*/  ENDCOLLECTIVE ;  /* 0x000000000000791b */ /* 0x003fea0003800000 */
.L_x_735:
[----:B------:R-:W-:Y:S01]  /*9740*/  FADD.FTZ R152, R151, R152 ;  /* 0x0000009897987221 */ /* 0x000fe20000010000 */
[----:B------:R-:W-:-:S04]  /*9750*/  HFMA2 R211, -RZ, RZ, 0, 4.76837158203125e-07 ;  /* 0x00000008ffd37431 */ /* 0x000fc800000001ff */
[----:B------:R-:W-:Y:S02]  /*9760*/  MOV R212, R152 ;  /* 0x0000009800d47202 */ /* 0x000fe40000000f00 */
[----:B------:R-:W-:-:S07]  /*9770*/  MOV R153, R202 ;  /* 0x000000ca00997202 */ /* 0x000fce0000000f00 */
[----:B------:R-:W-:Y:S05]  /*9780*/  WARPSYNC.COLLECTIVE R201, `(.L_x_736) ;  /* 0x00000000c9087348 */ /* 0x000fea0003c00000 */
[----:B------:R0:W1:Y:S02]  /*9790*/  SHFL.BFLY P2, R202, R212, R211, R214 ;  /* 0x0c0000d3d4ca7389 */ /* 0x00006400000400d6 */
[----:B01----:R-:W-:Y:S05]  /*97a0*/  ENDCOLLECTIVE ;  /* 0x000000000000791b */ /* 0x003fea0003800000 */
.L_x_736:
[----:B------:R-:W-:-:S05]  /*97b0*/  FADD.FTZ R153, R150, R153 ;  /* 0x0000009996997221 */ /* 0x000fca0000010000 */
[----:B------:R-:W-:Y:S02]  /*97c0*/  MOV R212, R153 ;  /* 0x0000009900d47202 */ /* 0x000fe40000000f00 */
[----:B------:R-:W-:-:S07]  /*97d0*/  MOV R155, R202 ;  /* 0x000000ca009b7202 */ /* 0x000fce0000000f00 */
[----:B------:R-:W-:Y:S05]  /*97e0*/  WARPSYNC.COLLECTIVE R201, `(.L_x_737) ;  /* 0x00000000c9087348 */ /* 0x000fea0003c00000 */
[----:B------:R0:W1:Y:S02]  /*97f0*/  SHFL.BFLY P2, R202, R212, R211, R214 ;  /* 0x0c0000d3d4ca7389 */ /* 0x00006400000400d6 */
[----:B01----:R-:W-:Y:S05]  /*9800*/  ENDCOLLECTIVE ;  /* 0x000000000000791b */ /* 0x003fea0003800000 */
.L_x_737:
[----:B------:R-:W-:Y:S01]  /*9810*/  FADD.FTZ R155, R152, R155 ;  /* 0x0000009b989b7221 */ /* 0x000fe20000010000 */
[----:B------:R-:W-:-:S04]  /*9820*/  HFMA2 R211, -RZ, RZ, 0, 9.5367431640625e-07 ;  /* 0x00000010ffd37431 */ /* 0x000fc800000001ff */
[----:B------:R-:W-:Y:S02]  /*9830*/  MOV R212, R155 ;  /* 0x0000009b00d47202 */ /* 0x000fe40000000f00 */
[----:B------:R-:W-:-:S07]  /*9840*/  MOV R154, R202 ;  /* 0x000000ca009a7202 */ /* 0x000fce0000000f00 */
[----:B------:R-:W-:Y:S05]  /*9850*/  WARPSYNC.COLLECTIVE R201, `(.L_x_738) ;  /* 0x00000000c9087348 */ /* 0x000fea0003c00000 */
[----:B------:R0:W1:Y:S02]  /*9860*/  SHFL.BFLY P2, R202, R212, R211, R214 ;  /* 0x0c0000d3d4ca7389 */ /* 0x00006400000400d6 */
[----:B01----:R-:W-:Y:S05]  /*9870*/  ENDCOLLECTIVE ;  /* 0x000000000000791b */ /* 0x003fea0003800000 */
.L_x_738:
[----:B------:R-:W-:-:S05]  /*9880*/  FADD.FTZ R154, R153, R154 ;  /* 0x0000009a999a7221 */ /* 0x000fca0000010000 */
[----:B------:R-:W-:Y:S02]  /*9890*/  MOV R212, R154 ;  /* 0x0000009a00d47202 */ /* 0x000fe40000000f00 */
[----:B------:R-:W-:-:S07]  /*98a0*/  MOV R148, R202 ;  /* 0x000000ca00947202 */ /* 0x000fce0000000f00 */
[----:B------:R-:W-:Y:S05]  /*98b0*/  WARPSYNC.COLLECTIVE R201, `(.L_x_739) ;  /* 0x00000000c9087348 */ /* 0x000fea0003c00000 */
[----:B------:R0:W1:Y:S02]  /*98c0*/  SHFL.BFLY P2, R202, R212, R211, R214 ;  /* 0x0c0000d3d4ca7389 */ /* 0x00006400000400d6 */
[----:B01----:R-:W-:Y:S05]  /*98d0*/  ENDCOLLECTIVE ;  /* 0x000000000000791b */ /* 0x003fea0003800000 */
.L_x_739:
[----:B------:R-:W-:Y:S01]  /*98e0*/  MOV R149, R202 ;  /* 0x000000ca00957202 */ /* 0x000fe20000000f00 */
[----:B------:R-:W-:Y:S06]  /*98f0*/  BRA `(.L_x_740) ;  /* 0xffffff8400b87947 */ /* 0x000fec000383ffff */
.L_x_741:
        /* <DEDUP_REMOVED lines=16> */
.L_x_14425:


//--------------------- .text._ZN10layer_norm13ln_bwd_kernelINS_13Kernel_traitsI13__nv_bfloat16S2_S2_S2_fjLj768ELj1ELj4ELj1ELj16ENS_18Kernel_traits_baseILj768ES2_S2_S2_S2_fjLj128EEEEELb1ELb1ELb0ELb1EEEvNS_9BwdParamsE --------------------------
	.section	.text._ZN10layer_norm13ln_bwd_kernelINS_13Kernel_traitsI13__nv_bfloat16S2_S2_S2_fjLj768ELj1ELj4ELj1ELj16ENS_18Kernel_traits_baseILj768ES2_S2_S2_S2_fjLj128EEEEELb1ELb1ELb0ELb1EEEvNS_9BwdParamsE,"ax",@progbits
	.align	128
        .global         _ZN10layer_norm13ln_bwd_kernelINS_13Kernel_traitsI13__nv_bfloat16S2_S2_S2_fjLj768ELj1ELj4ELj1ELj16ENS_18Kernel_traits_baseILj768ES2_S2_S2_S2_fjLj128EEEEELb1ELb1ELb0ELb1EEEvNS_9BwdParamsE
        .type           _ZN10layer_norm13ln_bwd_kernelINS_13Kernel_traitsI13__nv_bfloat16S2_S2_S2_fjLj768ELj1ELj4ELj1ELj16ENS_18Kernel_traits_baseILj768ES2_S2_S2_S2_fjLj128EEEEELb1ELb1ELb0ELb1EEEvNS_9BwdParamsE,@function
        .size           _ZN10layer_norm13ln_bwd_kernelINS_13Kernel_traitsI13__nv_bfloat16S2_S2_S2_fjLj768ELj1ELj4ELj1ELj16ENS_18Kernel_traits_baseILj768ES2_S2_S2_S2_fjLj128EEEEELb1ELb1ELb0ELb1EEEvNS_9BwdParamsE,(.L_x_14426 - _ZN10layer_norm13ln_bwd_kernelINS_13Kernel_traitsI13__nv_bfloat16S2_S2_S2_fjLj768ELj1ELj4ELj1ELj16ENS_18Kernel_traits_baseILj768ES2_S2_S2_S2_fjLj128EEEEELb1ELb1ELb0ELb1EEEvNS_9BwdParamsE)
        .other          _ZN10layer_norm13ln_bwd_kernelINS_13Kernel_traitsI13__nv_bfloat16S2_S2_S2_fjLj768ELj1ELj4ELj1ELj16ENS_18Kernel_traits_baseILj768ES2_S2_S2_S2_fjLj128EEEEELb1ELb1ELb0ELb1EEEvNS_9BwdParamsE,@"STO_CUDA_ENTRY STV_DEFAULT"
_ZN10layer_norm13ln_bwd_kernelINS_13Kernel_traitsI13__nv_bfloat16S2_S2_S2_fjLj768ELj1ELj4ELj1ELj16ENS_18Kernel_traits_baseILj768ES2_S2_S2_S2_fjLj128EEEEELb1ELb1ELb0ELb1EEEvNS_9BwdParamsE:
.text._ZN10layer_norm13ln_bwd_kernelINS_13Kernel_traitsI13__nv_bfloat16S2_S2_S2_fjLj768ELj1ELj4ELj1ELj16ENS_18Kernel_traits_baseILj768ES2_S2_S2_S2_fjLj128EEEEELb1ELb1ELb0ELb1EEEvNS_9BwdParamsE:
        /* <DEDUP_REMOVED lines=39> */
[----:B------:R-:W-:Y:S02]  /*0270*/  CS2R R26, SRZ ;  /* 0x00000000001a7805 */ /* 0x000fe4000001ff00 */
[----:B------:R-:W-:Y:S02]  /*0280*/  CS2R R24, SRZ ;  /* 0x0000000000187805 */ /* 0x000fe4000001ff00 */
[----:B--2---:R-:W-:Y:S02]  /*0290*/  ISETP.GE.AND P0, PT, R142, UR8, PT ;  /* 0x000000088e007c0c */ /* 0x004fe4000bf06270 */
        /* <DEDUP_REMOVED lines=11> */
[----:B01-34-:R-:W-:Y:S06]  /*0350*/  @P0 BRA `(.L_x_743) ;  /* 0x0000008c007c0947 */ /* 0x01bfec0003800000 */
        /* <DEDUP_REMOVED lines=14> */
[----:B------:R-:W-:Y:S01]  /*0440*/  HFMA2 R123, -RZ, RZ, 0, 0 ;  /* 0x00000000ff7b7431 */ /* 0x000fe200000001ff */
[----:B------:R-:W-:-:S02]  /*0450*/  ISETP.NE.AND.EX P0, PT, RZ, UR9, PT, P0 ;  /* 0x00000009ff007c0c */ /* 0x000fc4000bf05300 */
        /* <DEDUP_REMOVED lines=33> */
[----:B0-----:R-:W-:Y:S02]  /*0670*/  CS2R R4, SRZ ;  /* 0x0000000000047805 */ /* 0x001fe4000001ff00 */
        /* <DEDUP_REMOVED lines=26> */
.L_x_762:
        /* <DEDUP_REMOVED lines=31> */
[----:B------:R-:W4:Y:S02]  /*0a10*/  LDG.E.128 R92, desc[UR6][R92.64] ;  /* 0x000000065c5c7981 */ /* 0x000f24000c1e1d00 */
[--C-:B-1----:R-:W-:Y:S02]  /*0a20*/  IMAD.WIDE.U32 R100, R175, 0x10, R108.reuse ;  /* 0x00000010af647825 */ /* 0x102fe400078e006c */
[----:B------:R-:W4:Y:S02]  /*0a30*/  LDG.E.128 R96, desc[UR6][R96.64] ;  /* 0x0000000660607981 */ /* 0x000f24000c1e1d00 */
[----:B------:R-:W-:-:S02]  /*0a40*/  IMAD.WIDE.U32 R104, R173, 0x10, R108 ;  /* 0x00000010ad687825 */ /* 0x000fc400078e006c */
[----:B------:R-:W4:Y:S02]  /*0a50*/  LDG.E.128 R100, desc[UR6][R100.64] ;  /* 0x0000000664647981 */ /* 0x000f24000c1e1d00 */
        /* <DEDUP_REMOVED lines=20> */
[C---:B---3--:R-:W-:Y:S02]  /*0ba0*/  PRMT R176, R88.reuse, 0x7632, R176 ;  /* 0x0000763258b07816 */ /* 0x048fe400000000b0 */
[----:B------:R-:W-:-:S02]  /*0bb0*/  SHF.L.U32 R189, R88, 0x10, RZ ;  /* 0x0000001058bd7819 */ /* 0x000fc400000006ff */
[C---:B------:R-:W-:Y:S02]  /*0bc0*/  PRMT R88, R89.reuse, 0x7632, R88 ;  /* 0x0000763259587816 */ /* 0x040fe40000000058 */
[----:B------:R-:W-:Y:S02]  /*0bd0*/  SHF.L.U32 R239, R89, 0x10, RZ ;  /* 0x0000001059ef7819 */ /* 0x000fe400000006ff */
[----:B------:R-:W-:Y:S02]  /*0be0*/  PRMT R89, R90, 0x7632, R89 ;  /* 0x000076325a597816 */ /* 0x000fe40000000059 */
[C---:B----4-:R-:W-:Y:S02]  /*0bf0*/  PRMT R178, R92.reuse, 0x7632, R178 ;  /* 0x000076325cb27816 */ /* 0x050fe400000000b2 */
[----:B------:R-:W-:Y:S02]  /*0c00*/  SHF.L.U32 R207, R92, 0x10, RZ ;  /* 0x000000105ccf7819 */ /* 0x000fe400000006ff */
[----:B------:R-:W-:-:S02]  /*0c10*/  PRMT R182, R98, 0x7632, R182 ;  /* 0x0000763262b67816 */ /* 0x000fc400000000b6 */
[----:B------:R-:W-:Y:S02]  /*0c20*/  SHF.L.U32 R187, R98, 0x10, RZ ;  /* 0x0000001062bb7819 */ /* 0x000fe400000006ff */
[----:B------:R-:W-:Y:S02]  /*0c30*/  SHF.L.U32 R89, R89, 0x10, RZ ;  /* 0x0000001059597819 */ /* 0x000fe400000006ff */
[----:B------:R-:W-:Y:S02]  /*0c40*/  SHF.L.U32 R177, R90, 0x10, RZ ;  /* 0x000000105ab17819 */ /* 0x000fe400000006ff */
[----:B------:R-:W-:Y:S02]  /*0c50*/  PRMT R92, R93, 0x7632, R92 ;  /* 0x000076325d5c7816 */ /* 0x000fe4000000005c */
[----:B------:R-:W-:Y:S02]  /*0c60*/  PRMT R98, R99, 0x7632, R98 ;  /* 0x0000763263627816 */ /* 0x000fe40000000062 */
[----:B------:R-:W-:-:S02]  /*0c70*/  PRMT R90, R91, 0x7632, R90 ;  /* 0x000076325b5a7816 */ /* 0x000fc4000000005a */
[----:B------:R-:W-:Y:S02]  /*0c80*/  PRMT R179, R94, 0x7632, R179 ;  /* 0x000076325eb37816 */ /* 0x000fe400000000b3 */
[----:B------:R-:W-:Y:S01]  /*0c90*/  SHF.L.U32 R99, R99, 0x10, RZ ;  /* 0x0000001063637819 */ /* 0x000fe200000006ff */
[----:B------:R-:W-:Y:S01]  /*0ca0*/  FADD.FTZ R221, -R174, R89 ;  /* 0x00000059aedd7221 */ /* 0x000fe20000010100 */
[----:B------:R-:W-:Y:S02]  /*0cb0*/  SHF.L.U32 R91, R91, 0x10, RZ ;  /* 0x000000105b5b7819 */ /* 0x000fe400000006ff */
[----:B------:R-:W-:Y:S02]  /*0cc0*/  SHF.L.U32 R229, R93, 0x10, RZ ;  /* 0x000000105de57819 */ /* 0x000fe400000006ff */
[----:B------:R-:W-:Y:S02]  /*0cd0*/  SHF.L.U32 R197, R92, 0x10, RZ ;  /* 0x000000105cc57819 */ /* 0x000fe400000006ff */
[----:B------:R-:W-:-:S02]  /*0ce0*/  PRMT R226, R100, 0x7632, R226 ;  /* 0x0000763264e27816 */ /* 0x000fc400000000e2 */
[----:B------:R-:W-:Y:S02]  /*0cf0*/  SHF.L.U32 R93, R90, 0x10, RZ ;  /* 0x000000105a5d7819 */ /* 0x000fe400000006ff */
[----:B------:R-:W-:Y:S01]  /*0d00*/  SHF.L.U32 R201, R179, 0x10, RZ ;  /* 0x00000010b3c97819 */ /* 0x000fe200000006ff */
[----:B------:R-:W-:Y:S01]  /*0d10*/  FADD.FTZ R179, -R174, R99 ;  /* 0x00000063aeb37221 */ /* 0x000fe20000010100 */
[----:B------:R-:W-:Y:S02]  /*0d20*/  SHF.L.U32 R89, R100, 0x10, RZ ;  /* 0x0000001064597819 */ /* 0x000fe400000006ff */
[C---:B------:R-:W-:Y:S02]  /*0d30*/  PRMT R214, R107.reuse, 0x7632, R214 ;  /* 0x000076326bd67816 */ /* 0x040fe400000000d6 */
[----:B------:R-:W-:Y:S02]  /*0d40*/  SHF.L.U32 R206, R107, 0x10, RZ ;  /* 0x000000106bce7819 */ /* 0x000fe400000006ff */
[----:B------:R-:W-:Y:S01]  /*0d50*/  SHF.L.U32 R92, R80, 0x10, RZ ;  /* 0x00000010505c7819 */ /* 0x000fe200000006ff */
[----:B------:R-:W-:Y:S01]  /*0d60*/  FADD.FTZ R189, -R174, R189 ;  /* 0x000000bdaebd7221 */ /* 0x000fe20000010100 */
[----:B------:R-:W-:-:S02]  /*0d70*/  SHF.L.U32 R195, R94, 0x10, RZ ;  /* 0x000000105ec37819 */ /* 0x000fc400000006ff */
[----:B------:R-:W-:Y:S02]  /*0d80*/  SHF.L.U32 R213, R176, 0x10, RZ ;  /* 0x00000010b0d57819 */ /* 0x000fe400000006ff */
[----:B------:R-:W-:Y:S02]  /*0d90*/  SHF.L.U32 R223, R98, 0x10, RZ ;  /* 0x0000001062df7819 */ /* 0x000fe400000006ff */
[----:B------:R-:W-:Y:S02]  /*0da0*/  SHF.L.U32 R90, R102, 0x10, RZ ;  /* 0x00000010665a7819 */ /* 0x000fe400000006ff */
[C---:B------:R-:W-:Y:S02]  /*0db0*/  PRMT R216, R106.reuse, 0x7632, R216 ;  /* 0x000076326ad87816 */ /* 0x040fe400000000d8 */
[----:B------:R-:W-:Y:S02]  /*0dc0*/  SHF.L.U32 R188, R106, 0x10, RZ ;  /* 0x000000106abc7819 */ /* 0x000fe400000006ff */
[----:B------:R-:W-:-:S02]  /*0dd0*/  SHF.L.U32 R107, R82, 0x10, RZ ;  /* 0x00000010526b7819 */ /* 0x000fc400000006ff */
[C---:B------:R-:W-:Y:S02]  /*0de0*/  PRMT R94, R95.reuse, 0x7632, R94 ;  /* 0x000076325f5e7816 */ /* 0x040fe4000000005e */
[----:B------:R-:W-:Y:S01]  /*0df0*/  SHF.L.U32 R199, R95, 0x10, RZ ;  /* 0x000000105fc77819 */ /* 0x000fe200000006ff */
[----:B------:R-:W-:Y:S01]  /*0e00*/  FADD.FTZ R95, -R174, R91 ;  /* 0x0000005bae5f7221 */ /* 0x000fe20000010100 */
[C---:B------:R-:W-:Y:S02]  /*0e10*/  PRMT R180, R96.reuse, 0x7632, R180 ;  /* 0x0000763260b47816 */ /* 0x040fe400000000b4 */
[----:B------:R-:W-:Y:S02]  /*0e20*/  SHF.L.U32 R225, R96, 0x10, RZ ;  /* 0x0000001060e17819 */ /* 0x000fe400000006ff */
[C---:B------:R-:W-:Y:S02]  /*0e30*/  PRMT R222, R103.reuse, 0x7632, R222 ;  /* 0x0000763267de7816 */ /* 0x040fe400000000de */
[----:B------:R-:W-:-:S02]  /*0e40*/  SHF.L.U32 R98, R103, 0x10, RZ ;  /* 0x0000001067627819 */ /* 0x000fc400000006ff */
[----:B------:R-:W-:Y:S02]  /*0e50*/  PRMT R220, R104, 0x7632, R220 ;  /* 0x0000763268dc7816 */ /* 0x000fe400000000dc */
[----:B------:R-:W-:Y:S02]  /*0e60*/  SHF.L.U32 R99, R108, 0x10, RZ ;  /* 0x000000106c637819 */ /* 0x000fe400000006ff */
[----:B------:R-:W-:Y:S02]  /*0e70*/  SHF.L.U32 R106, R64, 0x10, RZ ;  /* 0x00000010406a7819 */ /* 0x000fe400000006ff */
[C---:B------:R-:W-:Y:S02]  /*0e80*/  PRMT R96, R97.reuse, 0x7632, R96 ;  /* 0x0000763261607816 */ /* 0x040fe40000000060 */
[----:B------:R-:W-:Y:S01]  /*0e90*/  SHF.L.U32 R183, R97, 0x10, RZ ;  /* 0x0000001061b77819 */ /* 0x000fe200000006ff */
[----:B------:R-:W-:Y:S01]  /*0ea0*/  FADD.FTZ R97, -R174, R177 ;  /* 0x000000b1ae617221 */ /* 0x000fe20000010100 */
[----:B------:R-:W-:-:S02]  /*0eb0*/  SHF.L.U32 R104, R104, 0x10, RZ ;  /* 0x0000001068687819 */ /* 0x000fc400000006ff */
[----:B------:R-:W-:Y:S02]  /*0ec0*/  SHF.L.U32 R103, R166, 0x10, RZ ;  /* 0x00000010a6677819 */ /* 0x000fe400000006ff */
[----:B------:R-:W-:Y:S01]  /*0ed0*/  SHF.L.U32 R226, R226, 0x10, RZ ;  /* 0x00000010e2e27819 */ /* 0x000fe200000006ff */
[----:B------:R-:W-:Y:S01]  /*0ee0*/  FADD.FTZ R177, -R174, R187 ;  /* 0x000000bbaeb17221 */ /* 0x000fe20000010100 */
[----:B------:R-:W-:Y:S01]  /*0ef0*/  SHF.L.U32 R91, R105, 0x10, RZ ;  /* 0x00000010695b7819 */ /* 0x000fe200000006ff */
[----:B------:R-:W-:Y:S01]  /*0f00*/  FMUL.FTZ R209, R92, R89 ;  /* 0x000000595cd17220 */ /* 0x000fe20000410000 */
[----:B------:R-:W-:Y:S01]  /*0f10*/  SHF.L.U32 R100, R73, 0x10, RZ ;  /* 0x0000001049647819 */ /* 0x000fe200000006ff */
[----:B------:R-:W-:Y:S01]  /*0f20*/  FADD.FTZ R213, -R174, R213 ;  /* 0x000000d5aed57221 */ /* 0x000fe20000010100 */
[----:B------:R-:W-:Y:S01]  /*0f30*/  SHF.L.U32 R241, R88, 0x10, RZ ;  /* 0x0000001058f17819 */ /* 0x000fe200000006ff */
[----:B-----5:R-:W-:Y:S01]  /*0f40*/  FMUL.FTZ R92, R170, R189 ;  /* 0x000000bdaa5c7220 */ /* 0x020fe20000410000 */
[----:B------:R-:W-:-:S02]  /*0f50*/  PRMT R218, R105, 0x7632, R218 ;  /* 0x0000763269da7816 */ /* 0x000fc400000000da */
[----:B------:R-:W-:Y:S01]  /*0f60*/  PRMT R176, R108, 0x7632, R176 ;  /* 0x000076326cb07816 */ /* 0x000fe200000000b0 */
[----:B------:R-:W-:Y:S01]  /*0f70*/  FMUL.FTZ R108, R107, R90 ;  /* 0x0000005a6b6c7220 */ /* 0x000fe20000410000 */
[----:B------:R-:W-:Y:S01]  /*0f80*/  SHF.L.U32 R205, R178, 0x10, RZ ;  /* 0x00000010b2cd7819 */ /* 0x000fe200000006ff */
[----:B------:R-:W-:Y:S01]  /*0f90*/  FMUL.FTZ R107, R106, R99 ;  /* 0x000000636a6b7220 */ /* 0x000fe20000410000 */
[----:B------:R-:W-:Y:S02]  /*0fa0*/  SHF.L.U32 R88, R101, 0x10, RZ ;  /* 0x0000001065587819 */ /* 0x000fe400000006ff */
[C---:B------:R-:W-:Y:S02]  /*0fb0*/  PRMT R212, R109.reuse, 0x7632, R212 ;  /* 0x000076326dd47816 */ /* 0x040fe400000000d4 */
[----:B------:R-:W-:Y:S02]  /*0fc0*/  SHF.L.U32 R187, R109, 0x10, RZ ;  /* 0x000000106dbb7819 */ /* 0x000fe400000006ff */
[----:B------:R-:W-:Y:S01]  /*0fd0*/  SHF.L.U32 R105, R81, 0x10, RZ ;  /* 0x0000001051697819 */ /* 0x000fe200000006ff */
[----:B------:R-:W-:Y:S01]  /*0fe0*/  FADD.FTZ R239, -R174, R239 ;  /* 0x000000efaeef7221 */ /* 0x000fe20000010100 */
[C---:B------:R-:W-:Y:S01]  /*0ff0*/  PRMT R178, R110.reuse, 0x7632, R178 ;  /* 0x000076326eb27816 */ /* 0x040fe200000000b2 */
[----:B------:R-:W-:Y:S01]  /*1000*/  FMUL.FTZ R204, R191, R104 ;  /* 0x00000068bfcc7220 */ /* 0x000fe20000410000 */
[----:B------:R-:W-:Y:S01]  /*1010*/  SHF.L.U32 R208, R110, 0x10, RZ ;  /* 0x000000106ed07819 */ /* 0x000fe200000006ff */
[----:B------:R-:W-:Y:S01]  /*1020*/  FMUL.FTZ R106, R103, R226 ;  /* 0x000000e2676a7220 */ /* 0x000fe20000410000 */
[----:B------:R-:W-:Y:S01]  /*1030*/  SHF.L.U32 R109, R83, 0x10, RZ ;  /* 0x00000010536d7819 */ /* 0x000fe200000006ff */
[----:B------:R-:W-:Y:S01]  /*1040*/  FMUL.FTZ R191, R100, R91 ;  /* 0x0000005b64bf7220 */ /* 0x000fe20000410000 */
[----:B------:R-:W-:Y:S01]  /*1050*/  PRMT R224, R101, 0x7632, R224 ;  /* 0x0000763265e07816 */ /* 0x000fe200000000e0 */
[----:B------:R-:W-:Y:S01]  /*1060*/  FADD.FTZ R103, RZ, R209 ;  /* 0x000000d1ff677221 */ /* 0x000fe20000010000 */
[----:B------:R-:W-:Y:S01]  /*1070*/  SHF.L.U32 R110, R65, 0x10, RZ ;  /* 0x00000010416e7819 */ /* 0x000fe200000006ff */
[----:B------:R-:W-:Y:S01]  /*1080*/  FMUL.FTZ R189, R170, R213 ;  /* 0x000000d5aabd7220 */ /* 0x000fe20000410000 */
[----:B------:R-:W-:Y:S01]  /*1090*/  FFMA.FTZ R100, R92, R209, RZ ;  /* 0x000000d15c647223 */ /* 0x000fe200000100ff */
[----:B------:R-:W-:Y:S01]  /*10a0*/  PRMT R217, R102, 0x7632, R217 ;  /* 0x0000763266d97816 */ /* 0x000fe200000000d9 */
[----:B------:R-:W-:Y:S01]  /*10b0*/  FMUL.FTZ R190, R105, R88 ;  /* 0x0000005869be7220 */ /* 0x000fe20000410000 */
[----:B------:R-:W-:Y:S01]  /*10c0*/  SHF.L.U32 R224, R224, 0x10, RZ ;  /* 0x00000010e0e07819 */ /* 0x000fe200000006ff */
[----:B------:R-:W-:Y:S01]  /*10d0*/  FMUL.FTZ R102, R109, R98 ;  /* 0x000000626d667220 */ /* 0x000fe20000410000 */
[----:B------:R-:W-:Y:S01]  /*10e0*/  FMUL.FTZ R105, R170, R239 ;  /* 0x000000efaa697220 */ /* 0x000fe20000410000 */
[----:B------:R-:W-:Y:S01]  /*10f0*/  FMUL.FTZ R109, R110, R187 ;  /* 0x000000bb6e6d7220 */ /* 0x000fe20000410000 */
[----:B------:R-:W-:Y:S01]  /*1100*/  FADD.FTZ R239, R103, R106 ;  /* 0x0000006a67ef7221 */ /* 0x000fe20000010000 */
[----:B------:R-:W-:Y:S01]  /*1110*/  FADD.FTZ R241, -R174, R241 ;  /* 0x000000f1aef17221 */ /* 0x000fe20000010100 */
[----:B------:R-:W-:Y:S01]  /*1120*/  FFMA.FTZ R110, R189, R106, R100 ;  /* 0x0000006abd6e7223 */ /* 0x000fe20000010064 */
[----:B------:R-:W-:Y:S01]  /*1130*/  FMUL.FTZ R194, R193, R188 ;  /* 0x000000bcc1c27220 */ /* 0x000fe20000410000 */
[----:B------:R-:W-:Y:S01]  /*1140*/  SHF.L.U32 R101, R66, 0x10, RZ ;  /* 0x0000001042657819 */ /* 0x000fe200000006ff */
[----:B------:R-:W-:Y:S01]  /*1150*/  FMUL.FTZ R193, R215, R206 ;  /* 0x000000ced7c17220 */ /* 0x000fe20000410000 */
        /* <DEDUP_REMOVED lines=9> */
[----:B------:R-:W-:Y:S01]  /*11f0*/  SHF.L.U32 R217, R217, 0x10, RZ ;  /* 0x00000010d9d97819 */ /* 0x000fe200000006ff */
[----:B------:R-:W-:Y:S01]  /*1200*/  FMUL.FTZ R101, R170, R97 ;  /* 0x00000061aa657220 */ /* 0x000fe20000410000 */
[----:B------:R-:W-:Y:S01]  /*1210*/  FFMA.FTZ R176, R103, R100, R176 ;  /* 0x0000006467b07223 */ /* 0x000fe200000100b0 */
[----:B------:R-:W-:Y:S01]  /*1220*/  SHF.L.U32 R213, R178, 0x10, RZ ;  /* 0x00000010b2d57819 */ /* 0x000fe200000006ff */
[----:B------:R-:W-:Y:S01]  /*1230*/  FADD.FTZ R178, R239, R108 ;  /* 0x0000006cefb27221 */ /* 0x000fe20000010000 */
[----:B------:R-:W-:Y:S01]  /*1240*/  FMUL.FTZ R97, R96, R217 ;  /* 0x000000d960617220 */ /* 0x000fe20000410000 */
[----:B------:R-:W-:Y:S01]  /*1250*/  SHF.L.U32 R203, R94, 0x10, RZ ;  /* 0x000000105ecb7819 */ /* 0x000fe200000006ff */
[----:B------:R-:W-:Y:S01]  /*1260*/  FMUL.FTZ R96, R170, R221 ;  /* 0x000000ddaa607220 */ /* 0x000fe20000410000 */
[----:B------:R-:W-:Y:S01]  /*1270*/  FFMA.FTZ R239, R101, R108, R176 ;  /* 0x0000006c65ef7223 */ /* 0x000fe200000100b0 */
[----:B------:R-:W-:-:S02]  /*1280*/  PRMT R94, R111, 0x7632, R94 ;  /* 0x000076326f5e7816 */ /* 0x000fc4000000005e */
[----:B------:R-:W-:Y:S01]  /*1290*/  SHF.L.U32 R219, R111, 0x10, RZ ;  /* 0x000000106fdb7819 */ /* 0x000fe200000006ff */
[----:B------:R-:W-:Y:S01]  /*12a0*/  FADD.FTZ R241, R178, R97 ;  /* 0x00000061b2f17221 */ /* 0x000fe20000010000 */
[----:B------:R-:W-:Y:S02]  /*12b0*/  SHF.L.U32 R111, R169, 0x10, RZ ;  /* 0x00000010a96f7819 */ /* 0x000fe400000006ff */
[----:B------:R-:W-:Y:S01]  /*12c0*/  SHF.L.U32 R222, R222, 0x10, RZ ;  /* 0x00000010dede7819 */ /* 0x000fe200000006ff */
[----:B------:R-:W-:Y:S01]  /*12d0*/  FADD.FTZ R93, -R174, R93 ;  /* 0x0000005dae5d7221 */ /* 0x000fe20000010100 */
[----:B------:R-:W-:Y:S01]  /*12e0*/  FMUL.FTZ R95, R170, R95 ;  /* 0x0000005faa5f7220 */ /* 0x000fe20000410000 */
[----:B------:R-:W-:Y:S01]  /*12f0*/  FFMA.FTZ R176, R96, R97, R239 ;  /* 0x0000006160b07223 */ /* 0x000fe200000100ef */
[----:B------:R-:W-:Y:S01]  /*1300*/  SHF.L.U32 R221, R94, 0x10, RZ ;  /* 0x000000105edd7819 */ /* 0x000fe200000006ff */
[----:B------:R-:W-:Y:S01]  /*1310*/  FMUL.FTZ R94, R111, R222 ;  /* 0x000000de6f5e7220 */ /* 0x000fe20000410000 */
[----:B------:R-:W-:Y:S01]  /*1320*/  SHF.L.U32 R181, R180, 0x10, RZ ;  /* 0x00000010b4b57819 */ /* 0x000fe200000006ff */
[----:B------:R-:W-:Y:S01]  /*1330*/  FADD.FTZ R241, R241, R102 ;  /* 0x00000066f1f17221 */ /* 0x000fe20000010000 */
[----:B------:R-:W-:Y:S01]  /*1340*/  SHF.L.U32 R211, R182, 0x10, RZ ;  /* 0x00000010b6d37819 */ /* 0x000fe200000006ff */
[----:B------:R-:W-:Y:S01]  /*1350*/  FADD.FTZ R207, -R174, R207 ;  /* 0x000000cfaecf7221 */ /* 0x000fe20000010100 */
[----:B------:R-:W-:Y:S01]  /*1360*/  FMUL.FTZ R93, R170, R93 ;  /* 0x0000005daa5d7220 */ /* 0x000fe20000410000 */
[----:B------:R-:W-:Y:S01]  /*1370*/  FFMA.FTZ R176, R95, R102, R176 ;  /* 0x000000665fb07223 */ /* 0x000fe200000100b0 */
[----:B------:R-:W-:Y:S01]  /*1380*/  SHF.L.U32 R220, R220, 0x10, RZ ;  /* 0x00000010dcdc7819 */ /* 0x000fe200000006ff */
[----:B------:R-:W-:Y:S01]  /*1390*/  FADD.FTZ R241, R241, R94 ;  /* 0x0000005ef1f17221 */ /* 0x000fe20000010000 */
        /* <DEDUP_REMOVED lines=13> */
[C---:B------:R-:W-:Y:S01]  /*1470*/  FMUL.FTZ R207, R170.reuse, R207 ;  /* 0x000000cfaacf7220 */ /* 0x040fe20000410000 */
        /* <DEDUP_REMOVED lines=43> */
[----:B------:R-:W-:Y:S01]  /*1730*/  FMUL.FTZ R183, R184, R221 ;  /* 0x000000ddb8b77220 */ /* 0x000fe20000410000 */
[----:B------:R-:W-:Y:S01]  /*1740*/  FFMA.FTZ R225, R182, R179, R225 ;  /* 0x000000b3b6e17223 */ /* 0x000fe200000100e1 */
[----:B------:R-:W-:Y:S01]  /*1750*/  FMUL.FTZ R184, R170, R211 ;  /* 0x000000d3aab87220 */ /* 0x000fe20000410000 */
[----:B------:R-:W-:Y:S01]  /*1760*/  FMUL.FTZ R180, R227, R212 ;  /* 0x000000d4e3b47220 */ /* 0x000fe20000410000 */
[----:B------:R-:W-:Y:S01]  /*1770*/  FADD.FTZ R211, R210, R109 ;  /* 0x0000006dd2d37221 */ /* 0x000fe20000010000 */
[----:B------:R-:W-:Y:S01]  /*1780*/  FMUL.FTZ R185, R170, R185 ;  /* 0x000000b9aab97220 */ /* 0x000fe20000410000 */
[----:B------:R-:W-:Y:S01]  /*1790*/  FFMA.FTZ R210, R176, R109, R225 ;  /* 0x0000006db0d27223 */ /* 0x000fe200000100e1 */
[----:B------:R-:W-:Y:S01]  /*17a0*/  FMUL.FTZ R177, R170, R177 ;  /* 0x000000b1aab17220 */ /* 0x000fe20000410000 */
[----:B------:R-:W-:-:S02]  /*17b0*/  FADD.FTZ R211, R211, R180 ;  /* 0x000000b4d3d37221 */ /* 0x000fc40000010000 */
[----:B------:R-:W-:Y:S01]  /*17c0*/  FFMA.FTZ R210, R185, R180, R210 ;  /* 0x000000b4b9d27223 */ /* 0x000fe200000100d2 */
[----:B------:R-:W-:Y:S01]  /*17d0*/  FMUL.FTZ R181, R186, R213 ;  /* 0x000000d5bab57220 */ /* 0x000fe20000410000 */
[----:B------:R-:W-:Y:S02]  /*17e0*/  FADD.FTZ R228, R211, R110 ;  /* 0x0000006ed3e47221 */ /* 0x000fe40000010000 */
[----:B------:R-:W-:Y:S02]  /*17f0*/  FFMA.FTZ R211, R177, R110, R210 ;  /* 0x0000006eb1d37223 */ /* 0x000fe400000100d2 */
[----:B------:R-:W-:Y:S02]  /*1800*/  FADD.FTZ R228, R228, R181 ;  /* 0x000000b5e4e47221 */ /* 0x000fe40000010000 */
[----:B------:R-:W-:Y:S01]  /*1810*/  FFMA.FTZ R211, R184, R181, R211 ;  /* 0x000000b5b8d37223 */ /* 0x000fe200000100d3 */
[----:B------:R-:W-:Y:S01]  /*1820*/  FMUL.FTZ R186, R170, R223 ;  /* 0x000000dfaaba7220 */ /* 0x000fe20000410000 */
[----:B------:R-:W-:-:S02]  /*1830*/  FADD.FTZ R228, R228, R111 ;  /* 0x0000006fe4e47221 */ /* 0x000fc40000010000 */
[----:B------:R-:W-:Y:S01]  /*1840*/  FFMA.FTZ R223, R178, R111, R211 ;  /* 0x0000006fb2df7223 */ /* 0x000fe200000100d3 */
[----:B------:R-:W-:Y:S01]  /*1850*/  FMUL.FTZ R241, R92, R89 ;  /* 0x000000595cf17220 */ /* 0x000fe20000410000 */
[----:B------:R-:W-:Y:S01]  /*1860*/  FADD.FTZ R211, R228, R183 ;  /* 0x000000b7e4d37221 */ /* 0x000fe20000010000 */
        /* <DEDUP_REMOVED lines=25> */
.L_x_745:
        /* <DEDUP_REMOVED lines=9> */
[----:B------:R-:W4:Y:S01]  /*1a90*/  LDG.E.128 R92, desc[UR6][R92.64] ;  /* 0x000000065c5c7981 */ /* 0x000f22000c1e1d00 */
[----:B------:R-:W0:Y:S01]  /*1aa0*/  LDC.64 R48, c[0x0][0x438] ;  /* 0x00010e00ff307b82 */ /* 0x000e220000000a00 */
        /* <DEDUP_REMOVED lines=8> */
[----:B------:R-:W-:Y:S02]  /*1b30*/  IMAD.WIDE.U32 R134, R173, 0x8, R126 ;  /* 0x00000008ad867825 */ /* 0x000fe400078e007e */
[----:B------:R-:W5:Y:S02]  /*1b40*/  LDG.E.64 R144, desc[UR6][R144.64] ;  /* 0x0000000690907981 */ /* 0x000f64000c1e1b00 */
[--C-:B0-----:R-:W-:Y:S02]  /*1b50*/  IMAD.WIDE.U32 R56, R175, 0x10, R48.reuse ;  /* 0x00000010af387825 */ /* 0x101fe400078e0030 */
[----:B------:R-:W5:Y:S02]  /*1b60*/  LDG.E.64 R134, desc[UR6][R134.64] ;  /* 0x0000000686867981 */ /* 0x000f64000c1e1b00 */
[----:B------:R-:W-:Y:S02]  /*1b70*/  IMAD.WIDE.U32 R52, R173, 0x10, R48 ;  /* 0x00000010ad347825 */ /* 0x000fe400078e0030 */
[----:B------:R-:W5:Y:S02]  /*1b80*/  LDG.E.128 R56, desc[UR6][R56.64] ;  /* 0x0000000638387981 */ /* 0x000f64000c1e1d00 */
[----:B------:R-:W-:-:S02]  /*1b90*/  IMAD.WIDE.U32 R126, R171, 0x8, R126 ;  /* 0x00000008ab7e7825 */ /* 0x000fc400078e007e */
[----:B------:R-:W5:Y:S02]  /*1ba0*/  LDG.E.128 R52, desc[UR6][R52.64] ;  /* 0x0000000634347981 */ /* 0x000f64000c1e1d00 */
[----:B------:R-:W-:Y:S02]  /*1bb0*/  IMAD.WIDE.U32 R48, R171, 0x10, R48 ;  /* 0x00000010ab307825 */ /* 0x000fe400078e0030 */
[----:B------:R-:W5:Y:S04]  /*1bc0*/  LDG.E.64 R126, desc[UR6][R126.64] ;  /* 0x000000067e7e7981 */ /* 0x000f68000c1e1b00 */
[----:B------:R-:W5:Y:S01]  /*1bd0*/  LDG.E.128 R48, desc[UR6][R48.64] ;  /* 0x0000000630307981 */ /* 0x000f62000c1e1d00 */
        /* <DEDUP_REMOVED lines=11> */
[C---:B---3--:R-:W-:Y:S02]  /*1c90*/  PRMT R176, R88.reuse, 0x7632, R176 ;  /* 0x0000763258b07816 */ /* 0x048fe400000000b0 */
[----:B------:R-:W-:Y:S02]  /*1ca0*/  SHF.L.U32 R189, R88, 0x10, RZ ;  /* 0x0000001058bd7819 */ /* 0x000fe400000006ff */
[----:B------:R-:W-:-:S02]  /*1cb0*/  PRMT R88, R89, 0x7632, R88 ;  /* 0x0000763259587816 */ /* 0x000fc40000000058 */
[----:B------:R-:W-:Y:S02]  /*1cc0*/  SHF.L.U32 R239, R89, 0x10, RZ ;  /* 0x0000001059ef7819 */ /* 0x000fe400000006ff */
[----:B------:R-:W-:Y:S02]  /*1cd0*/  PRMT R89, R90, 0x7632, R89 ;  /* 0x000076325a597816 */ /* 0x000fe40000000059 */
[C---:B----4-:R-:W-:Y:S02]  /*1ce0*/  PRMT R178, R92.reuse, 0x7632, R178 ;  /* 0x000076325cb27816 */ /* 0x050fe400000000b2 */
[----:B------:R-:W-:Y:S02]  /*1cf0*/  SHF.L.U32 R207, R92, 0x10, RZ ;  /* 0x000000105ccf7819 */ /* 0x000fe400000006ff */
[C---:B------:R-:W-:Y:S02]  /*1d00*/  PRMT R182, R98.reuse, 0x7632, R182 ;  /* 0x0000763262b67816 */ /* 0x040fe400000000b6 */
[----:B------:R-:W-:-:S02]  /*1d10*/  SHF.L.U32 R187, R98, 0x10, RZ ;  /* 0x0000001062bb7819 */ /* 0x000fc400000006ff */
[----:B------:R-:W-:Y:S02]  /*1d20*/  SHF.L.U32 R89, R89, 0x10, RZ ;  /* 0x0000001059597819 */ /* 0x000fe400000006ff */
[----:B------:R-:W-:Y:S02]  /*1d30*/  SHF.L.U32 R177, R90, 0x10, RZ ;  /* 0x000000105ab17819 */ /* 0x000fe400000006ff */
[----:B------:R-:W-:Y:S02]  /*1d40*/  PRMT R92, R93, 0x7632, R92 ;  /* 0x000076325d5c7816 */ /* 0x000fe4000000005c */
[----:B------:R-:W-:Y:S02]  /*1d50*/  PRMT R98, R99, 0x7632, R98 ;  /* 0x0000763263627816 */ /* 0x000fe40000000062 */
[----:B------:R-:W-:Y:S02]  /*1d60*/  PRMT R90, R91, 0x7632, R90 ;  /* 0x000076325b5a7816 */ /* 0x000fe4000000005a */
[----:B------:R-:W-:-:S02]  /*1d70*/  PRMT R179, R94, 0x7632, R179 ;  /* 0x000076325eb37816 */ /* 0x000fc400000000b3 */
[----:B------:R-:W-:Y:S01]  /*1d80*/  SHF.L.U32 R99, R99, 0x10, RZ ;  /* 0x0000001063637819 */ /* 0x000fe200000006ff */
[----:B------:R-:W-:Y:S01]  /*1d90*/  FADD.FTZ R221, -R174, R89 ;  /* 0x00000059aedd7221 */ /* 0x000fe20000010100 */
[----:B------:R-:W-:Y:S02]  /*1da0*/  SHF.L.U32 R91, R91, 0x10, RZ ;  /* 0x000000105b5b7819 */ /* 0x000fe400000006ff */
[----:B------:R-:W-:Y:S02]  /*1db0*/  SHF.L.U32 R229, R93, 0x10, RZ ;  /* 0x000000105de57819 */ /* 0x000fe400000006ff */
[----:B------:R-:W-:Y:S02]  /*1dc0*/  SHF.L.U32 R197, R92, 0x10, RZ ;  /* 0x000000105cc57819 */ /* 0x000fe400000006ff */
[----:B------:R-:W-:Y:S02]  /*1dd0*/  PRMT R226, R100, 0x7632, R226 ;  /* 0x0000763264e27816 */ /* 0x000fe400000000e2 */
[----:B------:R-:W-:-:S02]  /*1de0*/  SHF.L.U32 R93, R90, 0x10, RZ ;  /* 0x000000105a5d7819 */ /* 0x000fc400000006ff */
        /* <DEDUP_REMOVED lines=207> */
.L_x_746:
        /* <DEDUP_REMOVED lines=68> */
.L_x_774:
[----:B-1----:R-:W-:Y:S01]  /*2f20*/  FADD.FTZ R91, R88, R91 ;  /* 0x0000005b585b7221 */ /* 0x002fe20000010000 */
[----:B--2---:R-:W-:-:S03]  /*2f30*/  FADD.FTZ R90, R89, R90 ;  /* 0x0000005a595a7221 */ /* 0x004fc60000010000 */
        /* <DEDUP_REMOVED lines=11> */
[C-C-:B------:R-:W-:Y:S01]  /*2ff0*/  FFMA.FTZ R105, R187.reuse, R105, R188.reuse ;  /* 0x00000069bb697223 */ /* 0x140fe200000100bc */
[----:B------:R-:W-:Y:S01]  /*3000*/  FFMA.FTZ R92, R187, R92, R188 ;  /* 0x0000005cbb5c7223 */ /* 0x000fe200000100bc */
[C---:B------:R-:W-:Y:S01]  /*3010*/  LOP3.LUT P4, RZ, R144.reuse, 0xff0000, RZ, 0xc0, !PT ;  /* 0x00ff000090ff7812 */ /* 0x040fe2000788c0ff */
[----:B------:R-:W-:Y:S01]  /*3020*/  FADD.FTZ R189, -R189, R106 ;  /* 0x0000006abdbd7221 */ /* 0x000fe20000010100 */
[C---:B------:R-:W-:Y:S01]  /*3030*/  LOP3.LUT P2, RZ, R144.reuse, 0xff, RZ, 0xc0, !PT ;  /* 0x000000ff90ff7812 */ /* 0x040fe2000784c0ff */
[----:B------:R-:W-:Y:S01]  /*3040*/  FADD.FTZ R211, -R105, R190 ;  /* 0x000000be69d37221 */ /* 0x000fe20000010100 */
[----:B------:R-:W-:Y:S01]  /*3050*/  LOP3.LUT P3, RZ, R144, 0xff00, RZ, 0xc0, !PT ;  /* 0x0000ff0090ff7812 */ /* 0x000fe2000786c0ff */
[----:B------:R-:W-:Y:S01]  /*3060*/  FADD.FTZ R209, -R92, R209 ;  /* 0x000000d15cd17221 */ /* 0x000fe20000010100 */
[C---:B------:R-:W-:Y:S01]  /*3070*/  FMUL.FTZ R189, R170.reuse, R189 ;  /* 0x000000bdaabd7220 */ /* 0x040fe20000410000 */
[C---:B------:R-:W-:Y:S01]  /*3080*/  FMUL.FTZ R211, R170.reuse, R211 ;  /* 0x000000d3aad37220 */ /* 0x040fe20000410000 */
[----:B------:R-:W-:Y:S01]  /*3090*/  UMOV UR4, UR5 ;  /* 0x0000000500047c82 */ /* 0x000fe20008000000 */
[----:B------:R-:W-:Y:S01]  /*30a0*/  FMUL.FTZ R209, R170, R209 ;  /* 0x000000d1aad17220 */ /* 0x000fe20000410000 */
[-C--:B------:R-:W-:Y:S01]  /*30b0*/  FMUL.FTZ R189, R189, R172.reuse ;  /* 0x000000acbdbd7220 */ /* 0x080fe20000410000 */
[----:B------:R-:W-:Y:S01]  /*30c0*/  FMUL.FTZ R211, R211, R172 ;  /* 0x000000acd3d37220 */ /* 0x000fe20000410000 */
[----:B------:R-:W-:-:S02]  /*30d0*/  HFMA2 R105, -RZ, RZ, 0, 0 ;  /* 0x00000000ff697431 */ /* 0x000fc400000001ff */
[----:B------:R-:W-:Y:S01]  /*30e0*/  FMUL.FTZ R209, R209, R172 ;  /* 0x000000acd1d17220 */ /* 0x000fe20000410000 */
[----:B------:R-:W-:Y:S01]  /*30f0*/  FMUL.FTZ R215, R189, UR4 ;  /* 0x00000004bdd77c20 */ /* 0x000fe20008410000 */
[----:B-----5:R-:W-:Y:S01]  /*3100*/  @P4 SHF.L.U32 R210, R89, 0x10, RZ ;  /* 0x0000001059d24819 */ /* 0x020fe200000006ff */
[----:B------:R-:W-:Y:S01]  /*3110*/  HFMA2 R104, -RZ, RZ, 0, 0 ;  /* 0x00000000ff687431 */ /* 0x000fe200000001ff */
[----:B------:R-:W-:Y:S01]  /*3120*/  @P4 SHF.L.U32 R189, R77, 0x10, RZ ;  /* 0x000000104dbd4819 */ /* 0x000fe200000006ff */
[----:B------:R-:W-:Y:S01]  /*3130*/  FMUL.FTZ R211, R211, UR4 ;  /* 0x00000004d3d37c20 */ /* 0x000fe20008410000 */
[C---:B------:R-:W-:Y:S01]  /*3140*/  @P2 SHF.L.U32 R92, R88.reuse, 0x10, RZ ;  /* 0x00000010585c2819 */ /* 0x040fe200000006ff */
[----:B------:R-:W-:Y:S01]  /*3150*/  FMUL.FTZ R213, R209, UR4 ;  /* 0x00000004d1d57c20 */ /* 0x000fe20008410000 */
[----:B------:R-:W-:Y:S01]  /*3160*/  @P3 PRMT R190, R88, 0x7632, R190 ;  /* 0x0000763258be3816 */ /* 0x000fe200000000be */
[----:B------:R-:W-:Y:S01]  /*3170*/  HFMA2 R106, -RZ, RZ, 0, 0 ;  /* 0x00000000ff6a7431 */ /* 0x000fe200000001ff */
[----:B------:R-:W-:Y:S01]  /*3180*/  @P2 SHF.L.U32 R88, R76, 0x10, RZ ;  /* 0x000000104c582819 */ /* 0x000fe200000006ff */
[----:B------:R-:W-:Y:S01]  /*3190*/  @P4 FMUL.FTZ R105, R211, R210 ;  /* 0x000000d2d3694220 */ /* 0x000fe20000410000 */
[----:B------:R-:W-:Y:S01]  /*31a0*/  LOP3.LUT P6, RZ, R144, 0xff000000, RZ, 0xc0, !PT ;  /* 0xff00000090ff7812 */ /* 0x000fe200078cc0ff */
[--C-:B------:R-:W-:Y:S01]  /*31b0*/  FFMA.FTZ R103, R187, R103, R188.reuse ;  /* 0x00000067bb677223 */ /* 0x100fe200000100bc */
[----:B------:R-:W-:Y:S01]  /*31c0*/  MOV R206, RZ ;  /* 0x000000ff00ce7202 */ /* 0x000fe20000000f00 */
[----:B------:R-:W-:Y:S01]  /*31d0*/  @P4 FMUL.FTZ R206, R211, R189 ;  /* 0x000000bdd3ce4220 */ /* 0x000fe20000410000 */
[----:B------:R-:W-:Y:S01]  /*31e0*/  MOV R209, RZ ;  /* 0x000000ff00d17202 */ /* 0x000fe20000000f00 */
[C---:B------:R-:W-:Y:S01]  /*31f0*/  @P2 FMUL.FTZ R104, R213.reuse, R92 ;  /* 0x0000005cd5682220 */ /* 0x040fe20000410000 */
[----:B------:R-:W-:Y:S01]  /*3200*/  @P3 SHF.L.U32 R208, R162, 0x10, RZ ;  /* 0x00000010a2d03819 */ /* 0x000fe200000006ff */
[----:B------:R-:W-:Y:S01]  /*3210*/  @P2 FMUL.FTZ R209, R213, R88 ;  /* 0x00000058d5d12220 */ /* 0x000fe20000410000 */
[----:B------:R-:W-:Y:S01]  /*3220*/  @P3 SHF.L.U32 R190, R190, 0x10, RZ ;  /* 0x00000010bebe3819 */ /* 0x000fe200000006ff */
[--C-:B------:R-:W-:Y:S01]  /*3230*/  FFMA.FTZ R101, R187, R101, R188.reuse ;  /* 0x00000065bb657223 */ /* 0x100fe200000100bc */
[----:B------:R-:W-:Y:S01]  /*3240*/  LOP3.LUT P4, RZ, R145, 0xff00, RZ, 0xc0, !PT ;  /* 0x0000ff0091ff7812 */ /* 0x000fe2000788c0ff */
[----:B------:R-:W-:Y:S01]  /*3250*/  FFMA.FTZ R96, R187, R96, R188 ;  /* 0x00000060bb607223 */ /* 0x000fe200000100bc */
[----:B------:R-:W-:Y:S01]  /*3260*/  ISETP.GE.U32.AND P2, PT, R144, RZ, PT ;  /* 0x000000ff9000720c */ /* 0x000fe20003f46070 */
[----:B------:R-:W-:Y:S01]  /*3270*/  FADD.FTZ R103, -R103, R100 ;  /* 0x0000006467677221 */ /* 0x000fe20000010100 */
[----:B------:R-:W-:Y:S01]  /*3280*/  MOV R92, RZ ;  /* 0x000000ff005c7202 */ /* 0x000fe20000000f00 */
[C---:B------:R-:W-:Y:S01]  /*3290*/  @P3 FMUL.FTZ R106, R215.reuse, R190 ;  /* 0x000000bed76a3220 */ /* 0x040fe20000410000 */
[----:B------:R-:W-:Y:S01]  /*32a0*/  @P3 FMUL.FTZ R92, R215, R208 ;  /* 0x000000d0d75c3220 */ /* 0x000fe20000410000 */
[----:B------:R-:W-:Y:S01]  /*32b0*/  LOP3.LUT P5, RZ, R145, 0xff, RZ, 0xc0, !PT ;  /* 0x000000ff91ff7812 */ /* 0x000fe200078ac0ff */
[----:B------:R-:W-:Y:S01]  /*32c0*/  FADD.FTZ R101, -R101, R108 ;  /* 0x0000006c65657221 */ /* 0x000fe20000010100 */
[C---:B------:R-:W-:Y:S01]  /*32d0*/  LOP3.LUT P3, RZ, R145.reuse, 0xff0000, RZ, 0xc0, !PT ;  /* 0x00ff000091ff7812 */ /* 0x040fe2000786c0ff */
[----:B------:R-:W-:Y:S01]  /*32e0*/  FADD.FTZ R97, -R96, R97 ;  /* 0x0000006160617221 */ /* 0x000fe20000010100 */
[----:B------:R-:W-:Y:S01]  /*32f0*/  ISETP.GE.U32.AND.EX P2, PT, R145, 0x1000000, PT, P2 ;  /* 0x010000009100780c */ /* 0x000fe20003f46120 */
[C---:B------:R-:W-:Y:S01]  /*3300*/  FMUL.FTZ R103, R170.reuse, R103 ;  /* 0x00000067aa677220 */ /* 0x040fe20000410000 */
[C-C-:B------:R-:W-:Y:S01]  /*3310*/  FFMA.FTZ R95, R187.reuse, R95, R188.reuse ;  /* 0x0000005fbb5f7223 */ /* 0x140fe200000100bc */
[----:B------:R-:W-:Y:S01]  /*3320*/  FFMA.FTZ R93, R187, R93, R188 ;  /* 0x0000005dbb5d7223 */ /* 0x000fe200000100bc */
[C---:B------:R-:W-:Y:S01]  /*3330*/  FMUL.FTZ R101, R170.reuse, R101 ;  /* 0x00000065aa657220 */ /* 0x040fe20000410000 */
[----:B------:R-:W-:Y:S01]  /*3340*/  @P6 PRMT R89, R89, 0x7632, R89 ;  /* 0x0000763259596816 */ /* 0x000fe20000000059 */
[----:B------:R-:W-:Y:S01]  /*3350*/  FMUL.FTZ R97, R170, R97 ;  /* 0x00000061aa617220 */ /* 0x000fe20000410000 */
[-C--:B------:R-:W-:Y:S01]  /*3360*/  FMUL.FTZ R103, R103, R172.reuse ;  /* 0x000000ac67677220 */ /* 0x080fe20000410000 */
[----:B------:R-:W-:Y:S01]  /*3370*/  FADD.FTZ R95, -R95, R102 ;  /* 0x000000665f5f7221 */ /* 0x000fe20000010100 */
[--C-:B------:R-:W-:Y:S01]  /*3380*/  FADD.FTZ R211, -R93, R94.reuse ;  /* 0x0000005e5dd37221 */ /* 0x100fe20000010100 */
[----:B------:R-:W-:Y:S01]  /*3390*/  HFMA2 R108, -RZ, RZ, 0, 0 ;  /* 0x00000000ff6c7431 */ /* 0x000fe200000001ff */
[----:B------:R-:W-:Y:S01]  /*33a0*/  @P4 PRMT R94, R90, 0x7632, R94 ;  /* 0x000076325a5e4816 */ /* 0x000fe2000000005e */
[-C--:B------:R-:W-:Y:S01]  /*33b0*/  FMUL.FTZ R101, R101, R172.reuse ;  /* 0x000000ac65657220 */ /* 0x080fe20000410000 */
[----:B------:R-:W-:Y:S01]  /*33c0*/  @P6 SHF.L.U32 R89, R89, 0x10, RZ ;  /* 0x0000001059596819 */ /* 0x000fe200000006ff */
[----:B------:R-:W-:Y:S01]  /*33d0*/  FMUL.FTZ R97, R97, R172 ;  /* 0x000000ac61617220 */ /* 0x000fe20000410000 */
[----:B------:R-:W-:Y:S01]  /*33e0*/  FMUL.FTZ R103, R103, UR4 ;  /* 0x0000000467677c20 */ /* 0x000fe20008410000 */
[----:B------:R-:W-:Y:S01]  /*33f0*/  @P6 SHF.L.U32 R88, R163, 0x10, RZ ;  /* 0x00000010a3586819 */ /* 0x000fe200000006ff */
[C---:B------:R-:W-:Y:S01]  /*3400*/  FMUL.FTZ R95, R170.reuse, R95 ;  /* 0x0000005faa5f7220 */ /* 0x040fe20000410000 */
[----:B------:R-:W-:Y:S01]  /*3410*/  FMUL.FTZ R211, R170, R211 ;  /* 0x000000d3aad37220 */ /* 0x000fe20000410000 */
[----:B------:R-:W-:Y:S01]  /*3420*/  FMUL.FTZ R102, R101, UR4 ;  /* 0x0000000465667c20 */ /* 0x000fe20008410000 */
[----:B------:R-:W-:Y:S01]  /*3430*/  @P4 SHF.L.U32 R94, R94, 0x10, RZ ;  /* 0x000000105e5e4819 */ /* 0x000fe200000006ff */
[----:B------:R-:W-:Y:S01]  /*3440*/  FMUL.FTZ R101, R97, UR4 ;  /* 0x0000000461657c20 */ /* 0x000fe20008410000 */
[----:B------:R-:W-:Y:S01]  /*3450*/  @P5 SHF.L.U32 R93, R90, 0x10, RZ ;  /* 0x000000105a5d5819 */ /* 0x000fe200000006ff */
[----:B------:R-:W-:Y:S01]  /*3460*/  @P6 FMUL.FTZ R108, R103, R89 ;  /* 0x00000059676c6220 */ /* 0x000fe20000410000 */
[C---:B------:R-:W-:Y:S01]  /*3470*/  @P3 SHF.L.U32 R96, R91.reuse, 0x10, RZ ;  /* 0x000000105b603819 */ /* 0x040fe200000006ff */
[----:B------:R-:W-:Y:S01]  /*3480*/  HFMA2 R90, -RZ, RZ, 0, 0 ;  /* 0x00000000ff5a7431 */ /* 0x000fe200000001ff */
[----:B------:R-:W-:-:S02]  /*3490*/  @P2 PRMT R100, R91, 0x7632, R100 ;  /* 0x000076325b642816 */ /* 0x000fc40000000064 */
[----:B------:R-:W-:Y:S02]  /*34a0*/  CS2R R144, SRZ ;  /* 0x0000000000907805 */ /* 0x000fe4000001ff00 */
[----:B------:R-:W-:Y:S01]  /*34b0*/  MOV R89, RZ ;  /* 0x000000ff00597202 */ /* 0x000fe20000000f00 */
[-C--:B------:R-:W-:Y:S01]  /*34c0*/  FMUL.FTZ R95, R95, R172.reuse ;  /* 0x000000ac5f5f7220 */ /* 0x080fe20000410000 */
[----:B------:R-:W-:Y:S01]  /*34d0*/  @P5 SHF.L.U32 R91, R78, 0x10, RZ ;  /* 0x000000104e5b5819 */ /* 0x000fe200000006ff */
[----:B------:R-:W-:Y:S01]  /*34e0*/  FMUL.FTZ R211, R211, R172 ;  /* 0x000000acd3d37220 */ /* 0x000fe20000410000 */
[----:B------:R-:W-:Y:S01]  /*34f0*/  @P6 FMUL.FTZ R89, R103, R88 ;  /* 0x0000005867596220 */ /* 0x000fe20000410000 */
[----:B------:R-:W-:Y:S01]  /*3500*/  @P4 FMUL.FTZ R144, R101, R94 ;  /* 0x0000005e65904220 */ /* 0x000fe20000410000 */
[----:B------:R-:W-:Y:S01]  /*3510*/  @P4 SHF.L.U32 R88, R164, 0x10, RZ ;  /* 0x00000010a4584819 */ /* 0x000fe200000006ff */
[----:B------:R-:W-:Y:S01]  /*3520*/  FMUL.FTZ R95, R95, UR4 ;  /* 0x000000045f5f7c20 */ /* 0x000fe20008410000 */
[----:B------:R-:W-:Y:S01]  /*3530*/  @P3 SHF.L.U32 R94, R79, 0x10, RZ ;  /* 0x000000104f5e3819 */ /* 0x000fe200000006ff */
[----:B------:R-:W-:Y:S01]  /*3540*/  FMUL.FTZ R211, R211, UR4 ;  /* 0x00000004d3d37c20 */ /* 0x000fe20008410000 */
[----:B------:R-:W-:Y:S01]  /*3550*/  @P2 SHF.L.U32 R97, R165, 0x10, RZ ;  /* 0x00000010a5612819 */ /* 0x000fe200000006ff */
[C---:B------:R-:W-:Y:S01]  /*3560*/  @P5 FMUL.FTZ R90, R102.reuse, R91 ;  /* 0x0000005b665a5220 */ /* 0x040fe20000410000 */
[----:B------:R-:W-:Y:S01]  /*3570*/  @P5 FMUL.FTZ R145, R102, R93 ;  /* 0x0000005d66915220 */ /* 0x000fe20000410000 */
[----:B------:R-:W-:Y:S01]  /*3580*/  MOV R91, RZ ;  /* 0x000000ff005b7202 */ /* 0x000fe20000000f00 */
[----:B------:R-:W-:Y:S01]  /*3590*/  HFMA2 R189, -RZ, RZ, 0, 0 ;  /* 0x00000000ffbd7431 */ /* 0x000fe200000001ff */
[----:B------:R-:W-:Y:S01]  /*35a0*/  MOV R93, RZ ;  /* 0x000000ff005d7202 */ /* 0x000fe20000000f00 */
[----:B------:R-:W-:Y:S01]  /*35b0*/  HFMA2 R190, -RZ, RZ, 0, 0 ;  /* 0x00000000ffbe7431 */ /* 0x000fe200000001ff */
[----:B------:R-:W-:Y:S01]  /*35c0*/  MOV R102, RZ ;  /* 0x000000ff00667202 */ /* 0x000fe20000000f00 */
[----:B------:R-:W-:Y:S01]  /*35d0*/  @P4 FMUL.FTZ R91, R101, R88 ;  /* 0x00000058655b4220 */ /* 0x000fe20000410000 */
[----:B------:R-:W-:Y:S01]  /*35e0*/  @P2 SHF.L.U32 R100, R100, 0x10, RZ ;  /* 0x0000001064642819 */ /* 0x000fe200000006ff */
[----:B------:R-:W-:Y:S01]  /*35f0*/  @P3 FMUL.FTZ R93, R95, R94 ;  /* 0x0000005e5f5d3220 */ /* 0x000fe20000410000 */
[----:B------:R-:W-:Y:S01]  /*3600*/  @P2 FMUL.FTZ R102, R211, R97 ;  /* 0x00000061d3662220 */ /* 0x000fe20000410000 */
[----:B------:R-:W-:Y:S01]  /*3610*/  @P3 FMUL.FTZ R189, R95, R96 ;  /* 0x000000605fbd3220 */ /* 0x000fe20000410000 */
[----:B------:R-:W-:Y:S01]  /*3620*/  F2FP.BF16.F32.PACK_AB R90, R91, R90 ;  /* 0x0000005a5b5a723e */ /* 0x000fe200000010ff */
[----:B------:R-:W-:Y:S01]  /*3630*/  @P2 FMUL.FTZ R190, R211, R100 ;  /* 0x00000064d3be2220 */ /* 0x000fe20000410000 */
[----:B------:R-:W-:-:S02]  /*3640*/  F2FP.BF16.F32.PACK_AB R89, R89, R206 ;  /* 0x000000ce5959723e */ /* 0x000fc400000010ff */
[----:B------:R-:W-:Y:S02]  /*3650*/  F2FP.BF16.F32.PACK_AB R88, R92, R209 ;  /* 0x000000d15c58723e */ /* 0x000fe400000010ff */
[----:B------:R-:W-:Y:S01]  /*3660*/  F2FP.BF16.F32.PACK_AB R91, R102, R93 ;  /* 0x0000005d665b723e */ /* 0x000fe200000010ff */
[----:B------:R-:W-:Y:S06]  /*3670*/  BRA `(.L_x_750) ;  /* 0x0000000400b47947 */ /* 0x000fec0003800000 */
.L_x_749:
[C-C-:B------:R-:W-:Y:S01]  /*3680*/  FFMA.FTZ R92, R187.reuse, R92, R188.reuse ;  /* 0x0000005cbb5c7223 */ /* 0x140fe200000100bc */
[C---:B------:R-:W-:Y:S01]  /*3690*/  LOP3.LUT P2, RZ, R144.reuse, 0xff, RZ, 0xc0, !PT ;  /* 0x000000ff90ff7812 */ /* 0x040fe2000784c0ff */
[C-C-:B------:R-:W-:Y:S01]  /*36a0*/  FFMA.FTZ R85, R187.reuse, R189, R188.reuse ;  /* 0x000000bdbb557223 */ /* 0x140fe200000100bc */
[----:B------:R-:W-:Y:S01]  /*36b0*/  LOP3.LUT P3, RZ, R144, 0xff00, RZ, 0xc0, !PT ;  /* 0x0000ff0090ff7812 */ /* 0x000fe2000786c0ff */
[----:B------:R-:W-:Y:S01]  /*36c0*/  FADD.FTZ R87, -R92, R209 ;  /* 0x000000d15c577221 */ /* 0x000fe20000010100 */
[----:B------:R-:W-:Y:S01]  /*36d0*/  FFMA.FTZ R105, R187, R105, R188 ;  /* 0x00000069bb697223 */ /* 0x000fe200000100bc */
[----:B------:R-:W-:Y:S01]  /*36e0*/  LOP3.LUT P4, RZ, R144, 0xff0000, RZ, 0xc0, !PT ;  /* 0x00ff000090ff7812 */ /* 0x000fe2000788c0ff */
[----:B------:R-:W-:Y:S01]  /*36f0*/  FADD.FTZ R85, -R85, R106 ;  /* 0x0000006a55557221 */ /* 0x000fe20000010100 */
[----:B------:R-:W-:Y:S01]  /*3700*/  FMUL.FTZ R87, R170, R87 ;  /* 0x00000057aa577220 */ /* 0x000fe20000410000 */
[----:B------:R-:W-:Y:S01]  /*3710*/  UMOV UR4, UR5 ;  /* 0x0000000500047c82 */ /* 0x000fe20008000000 */
[----:B------:R-:W-:Y:S01]  /*3720*/  FADD.FTZ R211, -R105, R190 ;  /* 0x000000be69d37221 */ /* 0x000fe20000010100 */
[----:B------:R-:W-:-:S02]  /*3730*/  HFMA2 R104, -RZ, RZ, 0, 0 ;  /* 0x00000000ff687431 */ /* 0x000fc400000001ff */
[----:B------:R-:W-:Y:S01]  /*3740*/  FMUL.FTZ R84, R87, R172 ;  /* 0x000000ac57547220 */ /* 0x000fe20000410000 */
[----:B------:R-:W-:Y:S01]  /*3750*/  LOP3.LUT P6, RZ, R144, 0xff000000, RZ, 0xc0, !PT ;  /* 0xff00000090ff7812 */ /* 0x000fe200078cc0ff */
[----:B------:R-:W-:Y:S01]  /*3760*/  HFMA2 R105, -RZ, RZ, 0, 0 ;  /* 0x00000000ff697431 */ /* 0x000fe200000001ff */
[----:B-----5:R-:W-:Y:S01]  /*3770*/  @P2 SHF.L.U32 R86, R88, 0x10, RZ ;  /* 0x0000001058562819 */ /* 0x020fe200000006ff */
[----:B------:R-:W-:Y:S01]  /*3780*/  FMUL.FTZ R189, R84, UR4 ;  /* 0x0000000454bd7c20 */ /* 0x000fe20008410000 */
[C---:B------:R-:W-:Y:S01]  /*3790*/  FMUL.FTZ R84, R170.reuse, R85 ;  /* 0x00000055aa547220 */ /* 0x040fe20000410000 */
[----:B------:R-:W-:Y:S01]  /*37a0*/  FMUL.FTZ R85, R170, R211 ;  /* 0x000000d3aa557220 */ /* 0x000fe20000410000 */
[----:B------:R-:W-:Y:S01]  /*37b0*/  @P3 PRMT R208, R88, 0x7632, R208 ;  /* 0x0000763258d03816 */ /* 0x000fe200000000d0 */
[----:B------:R-:W-:Y:S01]  /*37c0*/  @P2 FMUL.FTZ R104, R189, R86 ;  /* 0x00000056bd682220 */ /* 0x000fe20000410000 */
[----:B------:R-:W-:Y:S01]  /*37d0*/  @P2 SHF.L.U32 R190, R76, 0x10, RZ ;  /* 0x000000104cbe2819 */ /* 0x000fe200000006ff */
[-C--:B------:R-:W-:Y:S01]  /*37e0*/  FMUL.FTZ R88, R85, R172.reuse ;  /* 0x000000ac55587220 */ /* 0x080fe20000410000 */
[----:B------:R-:W-:Y:S01]  /*37f0*/  FMUL.FTZ R86, R84, R172 ;  /* 0x000000ac54567220 */ /* 0x000fe20000410000 */
[----:B------:R-:W-:Y:S01]  /*3800*/  FFMA.FTZ R103, R187, R103, R188 ;  /* 0x00000067bb677223 */ /* 0x000fe200000100bc */
[----:B------:R-:W-:Y:S01]  /*3810*/  HFMA2 R106, -RZ, RZ, 0, 0 ;  /* 0x00000000ff6a7431 */ /* 0x000fe200000001ff */
[----:B------:R-:W-:Y:S01]  /*3820*/  @P4 SHF.L.U32 R215, R89, 0x10, RZ ;  /* 0x0000001059d74819 */ /* 0x000fe200000006ff */
[----:B------:R-:W-:Y:S01]  /*3830*/  FMUL.FTZ R88, R88, UR4 ;  /* 0x0000000458587c20 */ /* 0x000fe20008410000 */
[----:B------:R-:W-:Y:S01]  /*3840*/  @P4 SHF.L.U32 R217, R77, 0x10, RZ ;  /* 0x000000104dd94819 */ /* 0x000fe200000006ff */
[----:B------:R-:W-:Y:S01]  /*3850*/  FMUL.FTZ R86, R86, UR4 ;  /* 0x0000000456567c20 */ /* 0x000fe20008410000 */
[----:B------:R-:W-:Y:S01]  /*3860*/  MOV R209, RZ ;  /* 0x000000ff00d17202 */ /* 0x000fe20000000f00 */
[----:B------:R-:W-:Y:S01]  /*3870*/  @P2 FMUL.FTZ R209, R189, R190 ;  /* 0x000000bebdd12220 */ /* 0x000fe20000410000 */
[----:B------:R-:W-:Y:S01]  /*3880*/  @P3 SHF.L.U32 R213, R162, 0x10, RZ ;  /* 0x00000010a2d53819 */ /* 0x000fe200000006ff */
[----:B------:R-:W-:Y:S01]  /*3890*/  FADD.FTZ R103, -R103, R100 ;  /* 0x0000006467677221 */ /* 0x000fe20000010100 */
[----:B------:R-:W-:Y:S01]  /*38a0*/  @P3 SHF.L.U32 R211, R208, 0x10, RZ ;  /* 0x00000010d0d33819 */ /* 0x000fe200000006ff */
[----:B------:R-:W-:Y:S01]  /*38b0*/  @P4 FMUL.FTZ R105, R88, R215 ;  /* 0x000000d758694220 */ /* 0x000fe20000410000 */
[----:B------:R-:W-:Y:S01]  /*38c0*/  ISETP.GE.U32.AND P2, PT, R144, RZ, PT ;  /* 0x000000ff9000720c */ /* 0x000fe20003f46070 */
[--C-:B------:R-:W-:Y:S01]  /*38d0*/  FFMA.FTZ R101, R187, R101, R188.reuse ;  /* 0x00000065bb657223 */ /* 0x100fe200000100bc */
[----:B------:R-:W-:Y:S01]  /*38e0*/  MOV R206, RZ ;  /* 0x000000ff00ce7202 */ /* 0x000fe20000000f00 */
[----:B------:R-:W-:Y:S01]  /*38f0*/  @P4 FMUL.FTZ R206, R88, R217 ;  /* 0x000000d958ce4220 */ /* 0x000fe20000410000 */
[----:B------:R-:W-:Y:S01]  /*3900*/  MOV R92, RZ ;  /* 0x000000ff005c7202 */ /* 0x000fe20000000f00 */
[C---:B------:R-:W-:Y:S01]  /*3910*/  @P3 FMUL.FTZ R106, R86.reuse, R211 ;  /* 0x000000d3566a3220 */ /* 0x040fe20000410000 */
[----:B------:R-:W-:Y:S01]  /*3920*/  @P3 FMUL.FTZ R92, R86, R213 ;  /* 0x000000d5565c3220 */ /* 0x000fe20000410000 */
[C---:B------:R-:W-:Y:S01]  /*3930*/  LOP3.LUT P5, RZ, R145.reuse, 0xff, RZ, 0xc0, !PT ;  /* 0x000000ff91ff7812 */ /* 0x040fe200078ac0ff */
[----:B------:R-:W-:Y:S01]  /*3940*/  FMUL.FTZ R103, R170, R103 ;  /* 0x00000067aa677220 */ /* 0x000fe20000410000 */
[----:B------:R-:W-:Y:S01]  /*3950*/  LOP3.LUT P4, RZ, R145, 0xff00, RZ, 0xc0, !PT ;  /* 0x0000ff0091ff7812 */ /* 0x000fe2000788c0ff */
[----:B------:R-:W-:Y:S01]  /*3960*/  FFMA.FTZ R96, R187, R96, R188 ;  /* 0x00000060bb607223 */ /* 0x000fe200000100bc */
[----:B------:R-:W-:Y:S01]  /*3970*/  LOP3.LUT P3, RZ, R145, 0xff0000, RZ, 0xc0, !PT ;  /* 0x00ff000091ff7812 */ /* 0x000fe2000786c0ff */
[----:B------:R-:W-:Y:S01]  /*3980*/  FADD.FTZ R101, -R101, R108 ;  /* 0x0000006c65657221 */ /* 0x000fe20000010100 */
[----:B------:R-:W-:Y:S01]  /*3990*/  ISETP.GE.U32.AND.EX P2, PT, R145, 0x1000000, PT, P2 ;  /* 0x010000009100780c */ /* 0x000fe20003f46120 */
[--C-:B------:R-:W-:Y:S01]  /*39a0*/  FFMA.FTZ R93, R187, R93, R188.reuse ;  /* 0x0000005dbb5d7223 */ /* 0x100fe200000100bc */
[----:B------:R-:W-:Y:S01]  /*39b0*/  @P6 PRMT R89, R89, 0x7632, R89 ;  /* 0x0000763259596816 */ /* 0x000fe20000000059 */
[----:B------:R-:W-:Y:S01]  /*39c0*/  FFMA.FTZ R145, R187, R95, R188 ;  /* 0x0000005fbb917223 */ /* 0x000fe200000100bc */
[----:B------:R-:W-:Y:S01]  /*39d0*/  FMUL.FTZ R86, R103, R172 ;  /* 0x000000ac67567220 */ /* 0x000fe20000410000 */
[----:B------:R-:W-:Y:S01]  /*39e0*/  FADD.FTZ R95, -R96, R97 ;  /* 0x00000061605f7221 */ /* 0x000fe20000010100 */
[----:B------:R-:W-:-:S02]  /*39f0*/  HFMA2 R108, -RZ, RZ, 0, 0 ;  /* 0x00000000ff6c7431 */ /* 0x000fc400000001ff */
[----:B------:R-:W-:Y:S01]  /*3a00*/  FADD.FTZ R215, -R93, R94 ;  /* 0x0000005e5dd77221 */ /* 0x000fe20000010100 */
[----:B------:R-:W-:Y:S01]  /*3a10*/  @P6 SHF.L.U32 R88, R89, 0x10, RZ ;  /* 0x0000001059586819 */ /* 0x000fe200000006ff */
[----:B------:R-:W-:Y:S01]  /*3a20*/  FMUL.FTZ R101, R170, R101 ;  /* 0x00000065aa657220 */ /* 0x000fe20000410000 */
[----:B------:R-:W-:Y:S01]  /*3a30*/  FMUL.FTZ R93, R86, UR4 ;  /* 0x00000004565d7c20 */ /* 0x000fe20008410000 */
[----:B------:R-:W-:Y:S01]  /*3a40*/  FMUL.FTZ R96, R170, R95 ;  /* 0x0000005faa607220 */ /* 0x000fe20000410000 */
[----:B------:R-:W-:Y:S01]  /*3a50*/  FADD.FTZ R211, -R145, R102 ;  /* 0x0000006691d37221 */ /* 0x000fe20000010100 */
[----:B------:R-:W-:Y:S01]  /*3a60*/  FMUL.FTZ R86, R101, R172 ;  /* 0x000000ac65567220 */ /* 0x000fe20000410000 */
[C---:B------:R-:W-:Y:S01]  /*3a70*/  @P5 SHF.L.U32 R97, R90.reuse, 0x10, RZ ;  /* 0x000000105a615819 */ /* 0x040fe200000006ff */
[----:B------:R-:W-:Y:S01]  /*3a80*/  @P6 FMUL.FTZ R108, R93, R88 ;  /* 0x000000585d6c6220 */ /* 0x000fe20000410000 */
[----:B------:R-:W-:Y:S01]  /*3a90*/  @P4 PRMT R100, R90, 0x7632, R100 ;  /* 0x000076325a644816 */ /* 0x000fe20000000064 */
[----:B------:R-:W-:Y:S01]  /*3aa0*/  HFMA2 R90, -RZ, RZ, 0, 0 ;  /* 0x00000000ff5a7431 */ /* 0x000fe200000001ff */
[C---:B------:R-:W-:Y:S01]  /*3ab0*/  @P3 SHF.L.U32 R213, R91.reuse, 0x10, RZ ;  /* 0x000000105bd53819 */ /* 0x040fe200000006ff */
[-C--:B------:R-:W-:Y:S01]  /*3ac0*/  FMUL.FTZ R88, R96, R172.reuse ;  /* 0x000000ac60587220 */ /* 0x080fe20000410000 */
[----:B------:R-:W-:Y:S01]  /*3ad0*/  @P2 PRMT R102, R91, 0x7632, R102 ;  /* 0x000076325b662816 */ /* 0x000fe20000000066 */
[----:B------:R-:W-:Y:S01]  /*3ae0*/  FMUL.FTZ R86, R86, UR4 ;  /* 0x0000000456567c20 */ /* 0x000fe20008410000 */
[----:B------:R-:W-:Y:S01]  /*3af0*/  @P5 SHF.L.U32 R91, R78, 0x10, RZ ;  /* 0x000000104e5b5819 */ /* 0x000fe200000006ff */
[----:B------:R-:W-:Y:S01]  /*3b00*/  FMUL.FTZ R211, R170, R211 ;  /* 0x000000d3aad37220 */ /* 0x000fe20000410000 */
[----:B------:R-:W-:Y:S01]  /*3b10*/  @P4 SHF.L.U32 R100, R100, 0x10, RZ ;  /* 0x0000001064644819 */ /* 0x000fe200000006ff */
[----:B------:R-:W-:Y:S01]  /*3b20*/  FMUL.FTZ R215, R170, R215 ;  /* 0x000000d7aad77220 */ /* 0x000fe20000410000 */
[----:B------:R-:W-:Y:S01]  /*3b30*/  CS2R R144, SRZ ;  /* 0x0000000000907805 */ /* 0x000fe2000001ff00 */
[----:B------:R-:W-:Y:S01]  /*3b40*/  FMUL.FTZ R95, R88, UR4 ;  /* 0x00000004585f7c20 */ /* 0x000fe20008410000 */
[C---:B------:R-:W-:Y:S01]  /*3b50*/  @P5 FMUL.FTZ R145, R86.reuse, R97 ;  /* 0x0000006156915220 */ /* 0x040fe20000410000 */
[----:B------:R-:W-:Y:S01]  /*3b60*/  @P5 FMUL.FTZ R90, R86, R91 ;  /* 0x0000005b565a5220 */ /* 0x000fe20000410000 */
[-C--:B------:R-:W-:Y:S01]  /*3b70*/  FMUL.FTZ R86, R211, R172.reuse ;  /* 0x000000acd3567220 */ /* 0x080fe20000410000 */
[----:B------:R-:W-:Y:S01]  /*3b80*/  FMUL.FTZ R88, R215, R172 ;  /* 0x000000acd7587220 */ /* 0x000fe20000410000 */
[----:B------:R-:W-:Y:S01]  /*3b90*/  @P6 SHF.L.U32 R94, R163, 0x10, RZ ;  /* 0x00000010a35e6819 */ /* 0x000fe200000006ff */
[----:B------:R-:W-:Y:S01]  /*3ba0*/  @P4 FMUL.FTZ R144, R95, R100 ;  /* 0x000000645f904220 */ /* 0x000fe20000410000 */
[----:B------:R-:W-:Y:S01]  /*3bb0*/  @P4 SHF.L.U32 R100, R164, 0x10, RZ ;  /* 0x00000010a4644819 */ /* 0x000fe200000006ff */
[----:B------:R-:W-:Y:S01]  /*3bc0*/  FMUL.FTZ R86, R86, UR4 ;  /* 0x0000000456567c20 */ /* 0x000fe20008410000 */
[----:B------:R-:W-:Y:S01]  /*3bd0*/  @P3 SHF.L.U32 R97, R79, 0x10, RZ ;  /* 0x000000104f613819 */ /* 0x000fe200000006ff */
[----:B------:R-:W-:Y:S01]  /*3be0*/  FMUL.FTZ R88, R88, UR4 ;  /* 0x0000000458587c20 */ /* 0x000fe20008410000 */
[----:B------:R-:W-:Y:S01]  /*3bf0*/  @P2 SHF.L.U32 R219, R165, 0x10, RZ ;  /* 0x00000010a5db2819 */ /* 0x000fe200000006ff */
[----:B------:R-:W-:Y:S01]  /*3c00*/  HFMA2 R189, -RZ, RZ, 0, 0 ;  /* 0x00000000ffbd7431 */ /* 0x000fe200000001ff */
[----:B------:R-:W-:Y:S01]  /*3c10*/  MOV R89, RZ ;  /* 0x000000ff00597202 */ /* 0x000fe20000000f00 */
[----:B------:R-:W-:Y:S01]  /*3c20*/  @P6 FMUL.FTZ R89, R93, R94 ;  /* 0x0000005e5d596220 */ /* 0x000fe20000410000 */
[----:B------:R-:W-:Y:S01]  /*3c30*/  MOV R91, RZ ;  /* 0x000000ff005b7202 */ /* 0x000fe20000000f00 */
[----:B------:R-:W-:Y:S01]  /*3c40*/  HFMA2 R190, -RZ, RZ, 0, 0 ;  /* 0x00000000ffbe7431 */ /* 0x000fe200000001ff */
[----:B------:R-:W-:Y:S01]  /*3c50*/  MOV R93, RZ ;  /* 0x000000ff005d7202 */ /* 0x000fe20000000f00 */
[----:B------:R-:W-:Y:S01]  /*3c60*/  @P4 FMUL.FTZ R91, R95, R100 ;  /* 0x000000645f5b4220 */ /* 0x000fe20000410000 */
[----:B------:R-:W-:Y:S01]  /*3c70*/  MOV R94, RZ ;  /* 0x000000ff005e7202 */ /* 0x000fe20000000f00 */
[----:B------:R-:W-:Y:S01]  /*3c80*/  @P3 FMUL.FTZ R93, R86, R97 ;  /* 0x00000061565d3220 */ /* 0x000fe20000410000 */
[----:B------:R-:W-:Y:S01]  /*3c90*/  @P2 SHF.L.U32 R217, R102, 0x10, RZ ;  /* 0x0000001066d92819 */ /* 0x000fe200000006ff */
[----:B------:R-:W-:Y:S01]  /*3ca0*/  @P2 FMUL.FTZ R94, R88, R219 ;  /* 0x000000db585e2220 */ /* 0x000fe20000410000 */
[----:B------:R-:W-:Y:S01]  /*3cb0*/  @P3 FMUL.FTZ R189, R86, R213 ;  /* 0x000000d556bd3220 */ /* 0x000fe20000410000 */
[----:B------:R-:W-:-:S02]  /*3cc0*/  F2FP.BF16.F32.PACK_AB R84, R84, R87 ;  /* 0x000000575454723e */ /* 0x000fc400000010ff */
[----:B------:R-:W-:Y:S01]  /*3cd0*/  @P2 FMUL.FTZ R190, R88, R217 ;  /* 0x000000d958be2220 */ /* 0x000fe20000410000 */
[----:B------:R-:W-:Y:S02]  /*3ce0*/  F2FP.BF16.F32.PACK_AB R90, R91, R90 ;  /* 0x0000005a5b5a723e */ /* 0x000fe400000010ff */
[----:B------:R-:W-:Y:S02]  /*3cf0*/  F2FP.BF16.F32.PACK_AB R86, R96, R101 ;  /* 0x000000656056723e */ /* 0x000fe400000010ff */
[----:B------:R-:W-:Y:S02]  /*3d00*/  F2FP.BF16.F32.PACK_AB R85, R103, R85 ;  /* 0x000000556755723e */ /* 0x000fe400000010ff */
[----:B------:R-:W-:Y:S02]  /*3d10*/  F2FP.BF16.F32.PACK_AB R87, R215, R211 ;  /* 0x000000d3d757723e */ /* 0x000fe400000010ff */
[----:B------:R-:W-:Y:S02]  /*3d20*/  F2FP.BF16.F32.PACK_AB R89, R89, R206 ;  /* 0x000000ce5959723e */ /* 0x000fe400000010ff */
[----:B------:R-:W-:-:S02]  /*3d30*/  F2FP.BF16.F32.PACK_AB R88, R92, R209 ;  /* 0x000000d15c58723e */ /* 0x000fc400000010ff */
[----:B------:R-:W-:-:S07]  /*3d40*/  F2FP.BF16.F32.PACK_AB R91, R94, R93 ;  /* 0x0000005d5e5b723e */ /* 0x000fce00000010ff */
.L_x_750:
        /* <DEDUP_REMOVED lines=9> */
[C---:B0-----:R-:W-:Y:S01]  /*3de0*/  LOP3.LUT R84, R134.reuse, 0xff, RZ, 0xc0, !PT ;  /* 0x000000ff86547812 */ /* 0x041fe200078ec0ff */
[C-C-:B------:R-:W-:Y:S01]  /*3df0*/  FFMA.FTZ R207, R187.reuse, R207, R188.reuse ;  /* 0x000000cfbbcf7223 */ /* 0x140fe200000100bc */
[----:B------:R-:W-:Y:S01]  /*3e00*/  LOP3.LUT R86, R134, 0xff0000, RZ, 0xc0, !PT ;  /* 0x00ff000086567812 */ /* 0x000fe200078ec0ff */
[----:B------:R-:W-:Y:S01]  /*3e10*/  FFMA.FTZ R205, R187, R205, R188 ;  /* 0x000000cdbbcd7223 */ /* 0x000fe200000100bc */
[----:B------:R-:W-:Y:S01]  /*3e20*/  ISETP.NE.U32.AND P3, PT, R84, RZ, PT ;  /* 0x000000ff5400720c */ /* 0x000fe20003f65070 */
[----:B------:R-:W-:Y:S01]  /*3e30*/  FADD.FTZ R87, -R207, R204 ;  /* 0x000000cccf577221 */ /* 0x000fe20000010100 */
[----:B------:R-:W-:Y:S01]  /*3e40*/  LOP3.LUT R84, R134, 0xff00, RZ, 0xc0, !PT ;  /* 0x0000ff0086547812 */ /* 0x000fe200078ec0ff */
[----:B------:R-:W-:Y:S01]  /*3e50*/  FFMA.FTZ R202, R187, R202, R188 ;  /* 0x000000cabbca7223 */ /* 0x000fe200000100bc */
[----:B------:R-:W-:Y:S01]  /*3e60*/  ISETP.NE.AND.EX P3, PT, RZ, RZ, PT, P3 ;  /* 0x000000ffff00720c */ /* 0x000fe20003f65330 */
[----:B------:R-:W-:Y:S01]  /*3e70*/  FMUL.FTZ R87, R170, R87 ;  /* 0x00000057aa577220 */ /* 0x000fe20000410000 */
[----:B------:R-:W-:Y:S01]  /*3e80*/  ISETP.NE.U32.AND P4, PT, R84, RZ, PT ;  /* 0x000000ff5400720c */ /* 0x000fe20003f85070 */
[----:B------:R-:W-:Y:S01]  /*3e90*/  HFMA2 R175, -RZ, RZ, 0, 0 ;  /* 0x00000000ffaf7431 */ /* 0x000fe200000001ff */
[----:B------:R-:W-:Y:S01]  /*3ea0*/  ISETP.NE.U32.AND P5, PT, R86, RZ, PT ;  /* 0x000000ff5600720c */ /* 0x000fe20003fa5070 */
[-C--:B------:R-:W-:Y:S01]  /*3eb0*/  FMUL.FTZ R84, R87, R172.reuse ;  /* 0x000000ac57547220 */ /* 0x080fe20000410000 */
[----:B------:R-:W-:Y:S01]  /*3ec0*/  ISETP.NE.AND.EX P4, PT, RZ, RZ, PT, P4 ;  /* 0x000000ffff00720c */ /* 0x000fe20003f85340 */
[----:B------:R-:W-:Y:S01]  /*3ed0*/  FADD.FTZ R205, -R205, R192 ;  /* 0x000000c0cdcd7221 */ /* 0x000fe20000010100 */
[----:B------:R-:W-:Y:S01]  /*3ee0*/  ISETP.NE.AND.EX P5, PT, RZ, RZ, PT, P5 ;  /* 0x000000ffff00720c */ /* 0x000fe20003fa5350 */
[----:B------:R-:W-:Y:S01]  /*3ef0*/  FMUL.FTZ R103, R84, UR4 ;  /* 0x0000000454677c20 */ /* 0x000fe20008410000 */
[----:B------:R-:W-:Y:S01]  /*3f00*/  FADD.FTZ R101, -R202, R191 ;  /* 0x000000bfca657221 */ /* 0x000fe20000010100 */
[----:B------:R-:W-:Y:S01]  /*3f10*/  LOP3.LUT R88, R134, 0xff000000, RZ, 0xc0, !PT ;  /* 0xff00000086587812 */ /* 0x000fe200078ec0ff */
[----:B------:R-:W-:Y:S01]  /*3f20*/  FMUL.FTZ R84, R170, R205 ;  /* 0x000000cdaa547220 */ /* 0x000fe20000410000 */
[----:B-----5:R-:W-:Y:S01]  /*3f30*/  @P3 SHF.L.U32 R85, R92, 0x10, RZ ;  /* 0x000000105c553819 */ /* 0x020fe200000006ff */
[----:B------:R-:W-:Y:S01]  /*3f40*/  HFMA2 R192, -RZ, RZ, 0, 0 ;  /* 0x00000000ffc07431 */ /* 0x000fe200000001ff */
[----:B------:R-:W-:Y:S01]  /*3f50*/  ISETP.NE.U32.AND P2, PT, R88, RZ, PT ;  /* 0x000000ff5800720c */ /* 0x000fe20003f45070 */
[-C--:B------:R-:W-:Y:S01]  /*3f60*/  FMUL.FTZ R90, R84, R172.reuse ;  /* 0x000000ac545a7220 */ /* 0x080fe20000410000 */
[----:B------:R-:W-:Y:S01]  /*3f70*/  @P3 SHF.L.U32 R86, R68, 0x10, RZ ;  /* 0x0000001044563819 */ /* 0x000fe200000006ff */
[----:B------:R-:W-:Y:S01]  /*3f80*/  @P3 FMUL.FTZ R175, R103, R85 ;  /* 0x0000005567af3220 */ /* 0x000fe20000410000 */
[----:B------:R-:W-:Y:S01]  /*3f90*/  FMUL.FTZ R85, R170, R101 ;  /* 0x00000065aa557220 */ /* 0x000fe20000410000 */
[----:B------:R-:W-:Y:S01]  /*3fa0*/  @P4 PRMT R92, R92, 0x7632, R92 ;  /* 0x000076325c5c4816 */ /* 0x000fe2000000005c */
[----:B------:R-:W-:Y:S01]  /*3fb0*/  FMUL.FTZ R205, R90, UR4 ;  /* 0x000000045acd7c20 */ /* 0x000fe20008410000 */
[----:B------:R-:W-:Y:S01]  /*3fc0*/  @P4 SHF.L.U32 R100, R154, 0x10, RZ ;  /* 0x000000109a644819 */ /* 0x000fe200000006ff */
[----:B------:R-:W-:Y:S01]  /*3fd0*/  FMUL.FTZ R101, R85, R172 ;  /* 0x000000ac55657220 */ /* 0x000fe20000410000 */
[----:B------:R-:W-:Y:S01]  /*3fe0*/  @P4 SHF.L.U32 R92, R92, 0x10, RZ ;  /* 0x000000105c5c4819 */ /* 0x000fe200000006ff */
[----:B------:R-:W-:Y:S01]  /*3ff0*/  FFMA.FTZ R197, R187, R197, R188 ;  /* 0x000000c5bbc57223 */ /* 0x000fe200000100bc */
[----:B------:R-:W-:-:S02]  /*4000*/  ISETP.NE.AND.EX P2, PT, RZ, RZ, PT, P2 ;  /* 0x000000ffff00720c */ /* 0x000fc40003f45320 */
[----:B------:R-:W-:Y:S02]  /*4010*/  CS2R R88, SRZ ;  /* 0x0000000000587805 */ /* 0x000fe4000001ff00 */
[----:B------:R-:W-:Y:S01]  /*4020*/  MOV R91, RZ ;  /* 0x000000ff005b7202 */ /* 0x000fe20000000f00 */
[----:B------:R-:W-:Y:S01]  /*4030*/  FMUL.FTZ R101, R101, UR4 ;  /* 0x0000000465657c20 */ /* 0x000fe20008410000 */
[----:B------:R-:W-:Y:S01]  /*4040*/  @P5 SHF.L.U32 R102, R93, 0x10, RZ ;  /* 0x000000105d665819 */ /* 0x000fe200000006ff */
[----:B------:R-:W-:Y:S01]  /*4050*/  @P3 FMUL.FTZ R91, R103, R86 ;  /* 0x00000056675b3220 */ /* 0x000fe20000410000 */
[----:B------:R-:W-:Y:S01]  /*4060*/  @P5 SHF.L.U32 R90, R69, 0x10, RZ ;  /* 0x00000010455a5819 */ /* 0x000fe200000006ff */
[C---:B------:R-:W-:Y:S01]  /*4070*/  @P4 FMUL.FTZ R192, R205.reuse, R92 ;  /* 0x0000005ccdc04220 */ /* 0x040fe20000410000 */
[----:B------:R-:W-:Y:S01]  /*4080*/  ISETP.GE.U32.AND P3, PT, R134, RZ, PT ;  /* 0x000000ff8600720c */ /* 0x000fe20003f66070 */
[----:B------:R-:W-:Y:S01]  /*4090*/  @P4 FMUL.FTZ R88, R205, R100 ;  /* 0x00000064cd584220 */ /* 0x000fe20000410000 */
[----:B------:R-:W-:Y:S01]  /*40a0*/  FFMA.FTZ R195, R187, R195, R188 ;  /* 0x000000c3bbc37223 */ /* 0x000fe200000100bc */
[----:B------:R-:W-:Y:S01]  /*40b0*/  MOV R191, RZ ;  /* 0x000000ff00bf7202 */ /* 0x000fe20000000f00 */
[----:B------:R-:W-:Y:S01]  /*40c0*/  FADD.FTZ R197, -R197, R196 ;  /* 0x000000c4c5c57221 */ /* 0x000fe20000010100 */
[----:B------:R-:W-:Y:S01]  /*40d0*/  LOP3.LUT P4, RZ, R135, 0xff, RZ, 0xc0, !PT ;  /* 0x000000ff87ff7812 */ /* 0x000fe2000788c0ff */
[----:B------:R-:W-:Y:S01]  /*40e0*/  @P5 FMUL.FTZ R191, R101, R102 ;  /* 0x0000006665bf5220 */ /* 0x000fe20000410000 */
[----:B------:R-:W-:Y:S01]  /*40f0*/  LOP3.LUT P6, RZ, R135, 0xff00, RZ, 0xc0, !PT ;  /* 0x0000ff0087ff7812 */ /* 0x000fe200078cc0ff */
[----:B------:R-:W-:Y:S01]  /*4100*/  @P5 FMUL.FTZ R89, R101, R90 ;  /* 0x0000005a65595220 */ /* 0x000fe20000410000 */
[----:B------:R-:W-:Y:S01]  /*4110*/  LOP3.LUT P5, RZ, R135, 0xff0000, RZ, 0xc0, !PT ;  /* 0x00ff000087ff7812 */ /* 0x000fe200078ac0ff */
[----:B------:R-:W-:Y:S01]  /*4120*/  FADD.FTZ R195, -R195, R194 ;  /* 0x000000c2c3c37221 */ /* 0x000fe20000010100 */
[----:B------:R-:W-:Y:S01]  /*4130*/  ISETP.GE.U32.AND.EX P3, PT, R135, 0x1000000, PT, P3 ;  /* 0x010000008700780c */ /* 0x000fe20003f66130 */
[C-C-:B------:R-:W-:Y:S01]  /*4140*/  FFMA.FTZ R86, R187.reuse, R199, R188.reuse ;  /* 0x000000c7bb567223 */ /* 0x140fe200000100bc */
[C-C-:B------:R-:W-:Y:S01]  /*4150*/  FFMA.FTZ R201, R187.reuse, R201, R188.reuse ;  /* 0x000000c9bbc97223 */ /* 0x140fe200000100bc */
[----:B------:R-:W-:Y:S01]  /*4160*/  FMUL.FTZ R199, R170, R197 ;  /* 0x000000c5aac77220 */ /* 0x000fe20000410000 */
[----:B------:R-:W-:Y:S01]  /*4170*/  FFMA.FTZ R203, R187, R203, R188 ;  /* 0x000000cbbbcb7223 */ /* 0x000fe200000100bc */
[----:B------:R-:W-:Y:S01]  /*4180*/  FADD.FTZ R103, -R86, R193 ;  /* 0x000000c156677221 */ /* 0x000fe20000010100 */
[----:B------:R-:W-:Y:S01]  /*4190*/  @P2 PRMT R93, R93, 0x7632, R93 ;  /* 0x000076325d5d2816 */ /* 0x000fe2000000005d */
[----:B------:R-:W-:Y:S01]  /*41a0*/  FMUL.FTZ R195, R170, R195 ;  /* 0x000000c3aac37220 */ /* 0x000fe20000410000 */
[----:B------:R-:W-:Y:S01]  /*41b0*/  FADD.FTZ R201, -R201, R198 ;  /* 0x000000c6c9c97221 */ /* 0x000fe20000010100 */
[----:B------:R-:W-:Y:S01]  /*41c0*/  FMUL.FTZ R86, R199, R172 ;  /* 0x000000acc7567220 */ /* 0x000fe20000410000 */
[----:B------:R-:W-:-:S02]  /*41d0*/  HFMA2 R134, -RZ, RZ, 0, 0 ;  /* 0x00000000ff867431 */ /* 0x000fc400000001ff */
[----:B------:R-:W-:Y:S01]  /*41e0*/  FADD.FTZ R203, -R203, R200 ;  /* 0x000000c8cbcb7221 */ /* 0x000fe20000010100 */
[----:B------:R-:W-:Y:S01]  /*41f0*/  @P2 SHF.L.U32 R93, R93, 0x10, RZ ;  /* 0x000000105d5d2819 */ /* 0x000fe200000006ff */
[----:B------:R-:W-:Y:S01]  /*4200*/  FMUL.FTZ R90, R195, R172 ;  /* 0x000000acc35a7220 */ /* 0x000fe20000410000 */
[----:B------:R-:W-:Y:S01]  /*4210*/  FMUL.FTZ R135, R86, UR4 ;  /* 0x0000000456877c20 */ /* 0x000fe20008410000 */
[----:B------:R-:W-:Y:S01]  /*4220*/  FMUL.FTZ R200, R170, R201 ;  /* 0x000000c9aac87220 */ /* 0x000fe20000410000 */
[----:B------:R-:W-:Y:S01]  /*4230*/  @P4 SHF.L.U32 R100, R94, 0x10, RZ ;  /* 0x000000105e644819 */ /* 0x000fe200000006ff */
[----:B------:R-:W-:Y:S01]  /*4240*/  FMUL.FTZ R201, R90, UR4 ;  /* 0x000000045ac97c20 */ /* 0x000fe20008410000 */
[----:B------:R-:W-:Y:S01]  /*4250*/  @P6 PRMT R101, R94, 0x7632, R101 ;  /* 0x000076325e656816 */ /* 0x000fe20000000065 */
[----:B------:R-:W-:Y:S01]  /*4260*/  @P2 FMUL.FTZ R134, R135, R93 ;  /* 0x0000005d87862220 */ /* 0x000fe20000410000 */
[----:B------:R-:W-:Y:S02]  /*4270*/  @P4 SHF.L.U32 R94, R70, 0x10, RZ ;  /* 0x00000010465e4819 */ /* 0x000fe400000006ff */
[----:B------:R-:W-:-:S02]  /*4280*/  CS2R R92, SRZ ;  /* 0x00000000005c7805 */ /* 0x000fc4000001ff00 */
[C---:B------:R-:W-:Y:S01]  /*4290*/  @P5 SHF.L.U32 R102, R95.reuse, 0x10, RZ ;  /* 0x000000105f665819 */ /* 0x040fe200000006ff */
[----:B------:R-:W-:Y:S01]  /*42a0*/  HFMA2 R196, -RZ, RZ, 0, 0 ;  /* 0x00000000ffc47431 */ /* 0x000fe200000001ff */
[----:B------:R-:W-:Y:S01]  /*42b0*/  @P3 PRMT R197, R95, 0x7632, R197 ;  /* 0x000076325fc53816 */ /* 0x000fe200000000c5 */
[----:B------:R-:W-:Y:S01]  /*42c0*/  FMUL.FTZ R95, R200, R172 ;  /* 0x000000acc85f7220 */ /* 0x000fe20000410000 */
[----:B------:R-:W-:Y:S01]  /*42d0*/  MOV R193, RZ ;  /* 0x000000ff00c17202 */ /* 0x000fe20000000f00 */
[----:B------:R-:W-:Y:S01]  /*42e0*/  @P4 FMUL.FTZ R193, R201, R100 ;  /* 0x00000064c9c14220 */ /* 0x000fe20000410000 */
[----:B------:R-:W-:Y:S01]  /*42f0*/  @P6 SHF.L.U32 R101, R101, 0x10, RZ ;  /* 0x0000001065656819 */ /* 0x000fe200000006ff */
[----:B------:R-:W-:Y:S01]  /*4300*/  @P4 FMUL.FTZ R93, R201, R94 ;  /* 0x0000005ec95d4220 */ /* 0x000fe20000410000 */
[----:B------:R-:W-:Y:S01]  /*4310*/  FMUL.FTZ R202, R95, UR4 ;  /* 0x000000045fca7c20 */ /* 0x000fe20008410000 */
[C---:B------:R-:W-:Y:S01]  /*4320*/  FMUL.FTZ R201, R170.reuse, R103 ;  /* 0x00000067aac97220 */ /* 0x040fe20000410000 */
[----:B------:R-:W-:Y:S01]  /*4330*/  FMUL.FTZ R204, R170, R203 ;  /* 0x000000cbaacc7220 */ /* 0x000fe20000410000 */
[----:B------:R-:W-:Y:S01]  /*4340*/  @P2 SHF.L.U32 R86, R155, 0x10, RZ ;  /* 0x000000109b562819 */ /* 0x000fe200000006ff */
        /* <DEDUP_REMOVED lines=10> */
[----:B------:R-:W-:Y:S01]  /*43f0*/  HFMA2 R135, -RZ, RZ, 0, 0 ;  /* 0x00000000ff877431 */ /* 0x000fe200000001ff */
[----:B------:R-:W-:Y:S01]  /*4400*/  MOV R95, RZ ;  /* 0x000000ff005f7202 */ /* 0x000fe20000000f00 */
[----:B------:R-:W-:Y:S01]  /*4410*/  HFMA2 R194, -RZ, RZ, 0, 0 ;  /* 0x00000000ffc27431 */ /* 0x000fe200000001ff */
[----:B------:R-:W-:Y:S01]  /*4420*/  MOV R198, RZ ;  /* 0x000000ff00c67202 */ /* 0x000fe20000000f00 */
[----:B------:R-:W-:Y:S01]  /*4430*/  @P6 FMUL.FTZ R90, R202, R86 ;  /* 0x00000056ca5a6220 */ /* 0x000fe20000410000 */
[----:B------:R-:W-:Y:S01]  /*4440*/  @P3 SHF.L.U32 R197, R197, 0x10, RZ ;  /* 0x00000010c5c53819 */ /* 0x000fe200000006ff */
[C---:B------:R-:W-:Y:S01]  /*4450*/  @P5 FMUL.FTZ R95, R203.reuse, R100 ;  /* 0x00000064cb5f5220 */ /* 0x040fe20000410000 */
[----:B------:R-:W-:Y:S01]  /*4460*/  @P3 FMUL.FTZ R198, R94, R103 ;  /* 0x000000675ec63220 */ /* 0x000fe20000410000 */
[----:B------:R-:W-:Y:S01]  /*4470*/  F2FP.BF16.F32.PACK_AB R84, R84, R87 ;  /* 0x000000575454723e */ /* 0x000fe200000010ff */
[----:B------:R-:W-:Y:S01]  /*4480*/  @P5 FMUL.FTZ R135, R203, R102 ;  /* 0x00000066cb875220 */ /* 0x000fe20000410000 */
[----:B------:R-:W-:Y:S01]  /*4490*/  F2FP.BF16.F32.PACK_AB R88, R88, R91 ;  /* 0x0000005b5858723e */ /* 0x000fe200000010ff */
[----:B------:R-:W-:Y:S01]  /*44a0*/  @P3 FMUL.FTZ R194, R94, R197 ;  /* 0x000000c55ec23220 */ /* 0x000fe20000410000 */
[----:B------:R-:W-:-:S02]  /*44b0*/  F2FP.BF16.F32.PACK_AB R86, R200, R195 ;  /* 0x000000c3c856723e */ /* 0x000fc400000010ff */
[----:B------:R-:W-:Y:S02]  /*44c0*/  F2FP.BF16.F32.PACK_AB R85, R199, R85 ;  /* 0x00000055c755723e */ /* 0x000fe400000010ff */
[----:B------:R-:W-:Y:S02]  /*44d0*/  F2FP.BF16.F32.PACK_AB R87, R204, R201 ;  /* 0x000000c9cc57723e */ /* 0x000fe400000010ff */
[----:B------:R-:W-:Y:S02]  /*44e0*/  F2FP.BF16.F32.PACK_AB R90, R90, R93 ;  /* 0x0000005d5a5a723e */ /* 0x000fe400000010ff */
[----:B------:R-:W-:Y:S02]  /*44f0*/  F2FP.BF16.F32.PACK_AB R89, R92, R89 ;  /* 0x000000595c59723e */ /* 0x000fe400000010ff */
[----:B------:R-:W-:Y:S01]  /*4500*/  F2FP.BF16.F32.PACK_AB R91, R198, R95 ;  /* 0x0000005fc65b723e */ /* 0x000fe200000010ff */
[----:B------:R-:W-:Y:S06]  /*4510*/  BRA `(.L_x_752) ;  /* 0x0000000400ac7947 */ /* 0x000fec0003800000 */
.L_x_751:
[C-C-:B------:R-:W-:Y:S01]  /*4520*/  FFMA.FTZ R207, R187.reuse, R207, R188.reuse ;  /* 0x000000cfbbcf7223 */ /* 0x140fe200000100bc */
[C---:B------:R-:W-:Y:S01]  /*4530*/  LOP3.LUT P2, RZ, R134.reuse, 0xff, RZ, 0xc0, !PT ;  /* 0x000000ff86ff7812 */ /* 0x040fe2000784c0ff */
[----:B------:R-:W-:Y:S01]  /*4540*/  FFMA.FTZ R205, R187, R205, R188 ;  /* 0x000000cdbbcd7223 */ /* 0x000fe200000100bc */
[C---:B------:R-:W-:Y:S01]  /*4550*/  LOP3.LUT P3, RZ, R134.reuse, 0xff00, RZ, 0xc0, !PT ;  /* 0x0000ff0086ff7812 */ /* 0x040fe2000786c0ff */
[----:B------:R-:W-:Y:S01]  /*4560*/  FADD.FTZ R207, -R207, R204 ;  /* 0x000000cccfcf7221 */ /* 0x000fe20000010100 */
[----:B------:R-:W-:Y:S02]  /*4570*/  HFMA2 R175, -RZ, RZ, 0, 0 ;  /* 0x00000000ffaf7431 */ /* 0x000fe400000001ff */
[----:B------:R-:W-:Y:S01]  /*4580*/  FFMA.FTZ R202, R187, R202, R188 ;  /* 0x000000cabbca7223 */ /* 0x000fe200000100bc */
[----:B------:R-:W-:Y:S01]  /*4590*/  LOP3.LUT P5, RZ, R134, 0xff0000, RZ, 0xc0, !PT ;  /* 0x00ff000086ff7812 */ /* 0x000fe200078ac0ff */
[----:B0-----:R-:W-:Y:S01]  /*45a0*/  FMUL.FTZ R89, R170, R207 ;  /* 0x000000cfaa597220 */ /* 0x001fe20000410000 */
[----:B------:R-:W-:Y:S01]  /*45b0*/  FADD.FTZ R205, -R205, R192 ;  /* 0x000000c0cdcd7221 */ /* 0x000fe20000010100 */
[----:B------:R-:W-:Y:S01]  /*45c0*/  MOV R88, RZ ;  /* 0x000000ff00587202 */ /* 0x000fe20000000f00 */
[----:B------:R-:W-:Y:S01]  /*45d0*/  FADD.FTZ R101, -R202, R191 ;  /* 0x000000bfca657221 */ /* 0x000fe20000010100 */
[----:B------:R-:W-:Y:S01]  /*45e0*/  FMUL.FTZ R89, R172, R89 ;  /* 0x00000059ac597220 */ /* 0x000fe20000410000 */
[----:B------:R-:W-:Y:S01]  /*45f0*/  LOP3.LUT P4, RZ, R134, 0xff000000, RZ, 0xc0, !PT ;  /* 0xff00000086ff7812 */ /* 0x000fe2000788c0ff */
[----:B------:R-:W-:Y:S01]  /*4600*/  FFMA.FTZ R197, R187, R197, R188 ;  /* 0x000000c5bbc57223 */ /* 0x000fe200000100bc */
[----:B-----5:R-:W-:Y:S01]  /*4610*/  @P2 SHF.L.U32 R90, R92, 0x10, RZ ;  /* 0x000000105c5a2819 */ /* 0x020fe200000006ff */
[----:B------:R-:W-:Y:S01]  /*4620*/  FMUL.FTZ R89, R89, UR4 ;  /* 0x0000000459597c20 */ /* 0x000fe20008410000 */
[----:B------:R-:W-:Y:S01]  /*4630*/  @P2 SHF.L.U32 R100, R68, 0x10, RZ ;  /* 0x0000001044642819 */ /* 0x000fe200000006ff */
[----:B------:R-:W-:Y:S01]  /*4640*/  FMUL.FTZ R101, R170, R101 ;  /* 0x00000065aa657220 */ /* 0x000fe20000410000 */
[----:B------:R-:W-:Y:S01]  /*4650*/  @P3 PRMT R92, R92, 0x7632, R92 ;  /* 0x000076325c5c3816 */ /* 0x000fe2000000005c */
[----:B------:R-:W-:Y:S01]  /*4660*/  @P2 FMUL.FTZ R175, R90, R89 ;  /* 0x000000595aaf2220 */ /* 0x000fe20000410000 */
[----:B------:R-:W-:-:S02]  /*4670*/  HFMA2 R192, -RZ, RZ, 0, 0 ;  /* 0x00000000ffc07431 */ /* 0x000fc400000001ff */
[----:B------:R-:W-:Y:S01]  /*4680*/  @P2 FMUL.FTZ R88, R100, R89 ;  /* 0x0000005964582220 */ /* 0x000fe20000410000 */
[----:B------:R-:W-:Y:S01]  /*4690*/  FMUL.FTZ R89, R170, R205 ;  /* 0x000000cdaa597220 */ /* 0x000fe20000410000 */
[----:B------:R-:W-:Y:S01]  /*46a0*/  FMUL.FTZ R90, R172, R101 ;  /* 0x00000065ac5a7220 */ /* 0x000fe20000410000 */
[----:B------:R-:W-:Y:S01]  /*46b0*/  @P3 SHF.L.U32 R102, R154, 0x10, RZ ;  /* 0x000000109a663819 */ /* 0x000fe200000006ff */
[----:B------:R-:W-:Y:S02]  /*46c0*/  HFMA2 R191, -RZ, RZ, 0, 0 ;  /* 0x00000000ffbf7431 */ /* 0x000fe400000001ff */
[----:B------:R-:W-:Y:S01]  /*46d0*/  FMUL.FTZ R89, R172, R89 ;  /* 0x00000059ac597220 */ /* 0x000fe20000410000 */
[----:B------:R-:W-:Y:S01]  /*46e0*/  @P3 SHF.L.U32 R92, R92, 0x10, RZ ;  /* 0x000000105c5c3819 */ /* 0x000fe200000006ff */
[----:B------:R-:W-:Y:S01]  /*46f0*/  FADD.FTZ R197, -R197, R196 ;  /* 0x000000c4c5c57221 */ /* 0x000fe20000010100 */
[----:B------:R-:W-:Y:S01]  /*4700*/  @P5 SHF.L.U32 R101, R93, 0x10, RZ ;  /* 0x000000105d655819 */ /* 0x000fe200000006ff */
[----:B------:R-:W-:Y:S01]  /*4710*/  FMUL.FTZ R89, R89, UR4 ;  /* 0x0000000459597c20 */ /* 0x000fe20008410000 */
[----:B------:R-:W-:Y:S01]  /*4720*/  @P5 SHF.L.U32 R103, R69, 0x10, RZ ;  /* 0x0000001045675819 */ /* 0x000fe200000006ff */
[----:B------:R-:W-:Y:S01]  /*4730*/  FMUL.FTZ R90, R90, UR4 ;  /* 0x000000045a5a7c20 */ /* 0x000fe20008410000 */
[----:B------:R-:W-:Y:S01]  /*4740*/  ISETP.GE.U32.AND P2, PT, R134, RZ, PT ;  /* 0x000000ff8600720c */ /* 0x000fe20003f46070 */
[----:B------:R-:W-:Y:S01]  /*4750*/  @P3 FMUL.FTZ R192, R92, R89 ;  /* 0x000000595cc03220 */ /* 0x000fe20000410000 */
[----:B------:R-:W-:Y:S01]  /*4760*/  LOP3.LUT R204, R135, 0xff0000, RZ, 0xc0, !PT ;  /* 0x00ff000087cc7812 */ /* 0x000fe200078ec0ff */
[--C-:B------:R-:W-:Y:S01]  /*4770*/  FFMA.FTZ R195, R187, R195, R188.reuse ;  /* 0x000000c3bbc37223 */ /* 0x100fe200000100bc */
[----:B------:R-:W-:Y:S01]  /*4780*/  MOV R91, RZ ;  /* 0x000000ff005b7202 */ /* 0x000fe20000000f00 */
[----:B------:R-:W-:Y:S01]  /*4790*/  @P3 FMUL.FTZ R91, R102, R89 ;  /* 0x00000059665b3220 */ /* 0x000fe20000410000 */
[----:B------:R-:W-:Y:S01]  /*47a0*/  MOV R100, RZ ;  /* 0x000000ff00647202 */ /* 0x000fe20000000f00 */
[----:B------:R-:W-:Y:S01]  /*47b0*/  FMUL.FTZ R89, R170, R197 ;  /* 0x000000c5aa597220 */ /* 0x000fe20000410000 */
[----:B------:R-:W-:Y:S01]  /*47c0*/  LOP3.LUT R134, R135, 0xff00, RZ, 0xc0, !PT ;  /* 0x0000ff0087867812 */ /* 0x000fe200078ec0ff */
[-C--:B------:R-:W-:Y:S01]  /*47d0*/  @P5 FMUL.FTZ R191, R101, R90.reuse ;  /* 0x0000005a65bf5220 */ /* 0x080fe20000410000 */
[----:B------:R-:W-:Y:S01]  /*47e0*/  @P5 FMUL.FTZ R100, R103, R90 ;  /* 0x0000005a67645220 */ /* 0x000fe20000410000 */
[----:B------:R-:W-:Y:S01]  /*47f0*/  ISETP.GE.U32.AND.EX P2, PT, R135, 0x1000000, PT, P2 ;  /* 0x010000008700780c */ /* 0x000fe20003f46120 */
[----:B------:R-:W-:Y:S01]  /*4800*/  FFMA.FTZ R90, R187, R199, R188 ;  /* 0x000000c7bb5a7223 */ /* 0x000fe200000100bc */
[----:B------:R-:W-:Y:S01]  /*4810*/  ISETP.NE.AND.EX P5, PT, R204, RZ, PT, !PT ;  /* 0x000000ffcc00720c */ /* 0x000fe20003fa53f0 */
[----:B------:R-:W-:Y:S01]  /*4820*/  FMUL.FTZ R89, R172, R89 ;  /* 0x00000059ac597220 */ /* 0x000fe20000410000 */
[----:B------:R-:W-:Y:S01]  /*4830*/  LOP3.LUT P6, RZ, R135, 0xff, RZ, 0xc0, !PT ;  /* 0x000000ff87ff7812 */ /* 0x000fe200078cc0ff */
[----:B------:R-:W-:Y:S01]  /*4840*/  FADD.FTZ R195, -R195, R194 ;  /* 0x000000c2c3c37221 */ /* 0x000fe20000010100 */
[----:B------:R-:W-:Y:S01]  /*4850*/  @P4 PRMT R93, R93, 0x7632, R93 ;  /* 0x000076325d5d4816 */ /* 0x000fe2000000005d */
[----:B------:R-:W-:Y:S01]  /*4860*/  FADD.FTZ R197, -R90, R193 ;  /* 0x000000c15ac57221 */ /* 0x000fe20000010100 */
[----:B------:R-:W-:Y:S01]  /*4870*/  ISETP.NE.AND.EX P3, PT, R134, RZ, PT, !PT ;  /* 0x000000ff8600720c */ /* 0x000fe20003f653f0 */
[----:B------:R-:W-:Y:S01]  /*4880*/  HFMA2 R134, -RZ, RZ, 0, 0 ;  /* 0x00000000ff867431 */ /* 0x000fe200000001ff */
[----:B------:R-:W-:Y:S01]  /*4890*/  @P4 SHF.L.U32 R90, R93, 0x10, RZ ;  /* 0x000000105d5a4819 */ /* 0x000fe200000006ff */
[----:B------:R-:W-:Y:S01]  /*48a0*/  FMUL.FTZ R101, R89, UR4 ;  /* 0x0000000459657c20 */ /* 0x000fe20008410000 */
[----:B------:R-:W-:Y:S01]  /*48b0*/  FMUL.FTZ R195, R170, R195 ;  /* 0x000000c3aac37220 */ /* 0x000fe20000410000 */
[C-C-:B------:R-:W-:Y:S01]  /*48c0*/  FFMA.FTZ R201, R187.reuse, R201, R188.reuse ;  /* 0x000000c9bbc97223 */ /* 0x140fe200000100bc */
[----:B------:R-:W-:Y:S01]  /*48d0*/  FFMA.FTZ R203, R187, R203, R188 ;  /* 0x000000cbbbcb7223 */ /* 0x000fe200000100bc */
[----:B------:R-:W-:Y:S01]  /*48e0*/  @P4 FMUL.FTZ R134, R90, R101 ;  /* 0x000000655a864220 */ /* 0x000fe20000410000 */
[----:B------:R-:W-:Y:S01]  /*48f0*/  FMUL.FTZ R90, R172, R195 ;  /* 0x000000c3ac5a7220 */ /* 0x000fe20000410000 */
[----:B------:R-:W-:Y:S01]  /*4900*/  FADD.FTZ R201, -R201, R198 ;  /* 0x000000c6c9c97221 */ /* 0x000fe20000010100 */
[----:B------:R-:W-:Y:S01]  /*4910*/  @P5 SHF.L.U32 R199, R95, 0x10, RZ ;  /* 0x000000105fc75819 */ /* 0x000fe200000006ff */
[----:B------:R-:W-:Y:S01]  /*4920*/  FADD.FTZ R203, -R203, R200 ;  /* 0x000000c8cbcb7221 */ /* 0x000fe20000010100 */
[----:B------:R-:W-:Y:S01]  /*4930*/  @P2 PRMT R198, R95, 0x7632, R198 ;  /* 0x000076325fc62816 */ /* 0x000fe200000000c6 */
[----:B------:R-:W-:Y:S01]  /*4940*/  FMUL.FTZ R90, R90, UR4 ;  /* 0x000000045a5a7c20 */ /* 0x000fe20008410000 */
[----:B------:R-:W-:Y:S01]  /*4950*/  @P6 SHF.L.U32 R95, R70, 0x10, RZ ;  /* 0x00000010465f6819 */ /* 0x000fe200000006ff */
[----:B------:R-:W-:-:S02]  /*4960*/  HFMA2 R193, -RZ, RZ, 0, 0 ;  /* 0x00000000ffc17431 */ /* 0x000fc400000001ff */
[----:B------:R-:W-:Y:S01]  /*4970*/  FMUL.FTZ R93, R170, R201 ;  /* 0x000000c9aa5d7220 */ /* 0x000fe20000410000 */
[----:B------:R-:W-:Y:S01]  /*4980*/  @P6 SHF.L.U32 R103, R94, 0x10, RZ ;  /* 0x000000105e676819 */ /* 0x000fe200000006ff */
[----:B------:R-:W-:Y:S01]  /*4990*/  FMUL.FTZ R197, R170, R197 ;  /* 0x000000c5aac57220 */ /* 0x000fe20000410000 */
[----:B------:R-:W-:Y:S01]  /*49a0*/  MOV R92, RZ ;  /* 0x000000ff005c7202 */ /* 0x000fe20000000f00 */
[-C--:B------:R-:W-:Y:S01]  /*49b0*/  @P6 FMUL.FTZ R92, R95, R90.reuse ;  /* 0x0000005a5f5c6220 */ /* 0x080fe20000410000 */
[----:B------:R-:W-:Y:S01]  /*49c0*/  @P3 PRMT R102, R94, 0x7632, R102 ;  /* 0x000076325e663816 */ /* 0x000fe20000000066 */
[----:B------:R-:W-:Y:S01]  /*49d0*/  FMUL.FTZ R95, R170, R203 ;  /* 0x000000cbaa5f7220 */ /* 0x000fe20000410000 */
[----:B------:R-:W-:Y:S01]  /*49e0*/  FMUL.FTZ R93, R172, R93 ;  /* 0x0000005dac5d7220 */ /* 0x000fe20000410000 */
[----:B------:R-:W-:Y:S02]  /*49f0*/  HFMA2 R196, -RZ, RZ, 0, 0 ;  /* 0x00000000ffc47431 */ /* 0x000fe400000001ff */
[----:B------:R-:W-:Y:S01]  /*4a00*/  @P6 FMUL.FTZ R193, R103, R90 ;  /* 0x0000005a67c16220 */ /* 0x000fe20000410000 */
[----:B------:R-:W-:Y:S01]  /*4a10*/  @P3 SHF.L.U32 R135, R102, 0x10, RZ ;  /* 0x0000001066873819 */ /* 0x000fe200000006ff */
[C---:B------:R-:W-:Y:S01]  /*4a20*/  FMUL.FTZ R90, R172.reuse, R197 ;  /* 0x000000c5ac5a7220 */ /* 0x040fe20000410000 */
[----:B------:R-:W-:Y:S01]  /*4a30*/  FMUL.FTZ R95, R172, R95 ;  /* 0x0000005fac5f7220 */ /* 0x000fe20000410000 */
[----:B------:R-:W-:Y:S01]  /*4a40*/  @P4 SHF.L.U32 R94, R155, 0x10, RZ ;  /* 0x000000109b5e4819 */ /* 0x000fe200000006ff */
[----:B------:R-:W-:Y:S01]  /*4a50*/  FMUL.FTZ R102, R93, UR4 ;  /* 0x000000045d667c20 */ /* 0x000fe20008410000 */
[----:B------:R-:W-:Y:S01]  /*4a60*/  @P3 SHF.L.U32 R103, R156, 0x10, RZ ;  /* 0x000000109c673819 */ /* 0x000fe200000006ff */
[----:B------:R-:W-:Y:S01]  /*4a70*/  FMUL.FTZ R90, R90, UR4 ;  /* 0x000000045a5a7c20 */ /* 0x000fe20008410000 */
[----:B------:R-:W-:Y:S01]  /*4a80*/  @P5 SHF.L.U32 R195, R71, 0x10, RZ ;  /* 0x0000001047c35819 */ /* 0x000fe200000006ff */
[----:B------:R-:W-:Y:S01]  /*4a90*/  FMUL.FTZ R95, R95, UR4 ;  /* 0x000000045f5f7c20 */ /* 0x000fe20008410000 */
[----:B------:R-:W-:Y:S01]  /*4aa0*/  @P2 SHF.L.U32 R200, R157, 0x10, RZ ;  /* 0x000000109dc82819 */ /* 0x000fe200000006ff */
[-C--:B------:R-:W-:Y:S01]  /*4ab0*/  @P3 FMUL.FTZ R196, R135, R102.reuse ;  /* 0x0000006687c43220 */ /* 0x080fe20000410000 */
[----:B------:R-:W-:Y:S01]  /*4ac0*/  MOV R89, RZ ;  /* 0x000000ff00597202 */ /* 0x000fe20000000f00 */
[----:B------:R-:W-:Y:S01]  /*4ad0*/  @P4 FMUL.FTZ R89, R94, R101 ;  /* 0x000000655e594220 */ /* 0x000fe20000410000 */
[----:B------:R-:W-:Y:S01]  /*4ae0*/  HFMA2 R135, -RZ, RZ, 0, 0 ;  /* 0x00000000ff877431 */ /* 0x000fe200000001ff */
[----:B------:R-:W-:Y:S01]  /*4af0*/  MOV R93, RZ ;  /* 0x000000ff005d7202 */ /* 0x000fe20000000f00 */
[----:B------:R-:W-:Y:S01]  /*4b00*/  HFMA2 R194, -RZ, RZ, 0, 0 ;  /* 0x00000000ffc27431 */ /* 0x000fe200000001ff */
[----:B------:R-:W-:Y:S01]  /*4b10*/  MOV R94, RZ ;  /* 0x000000ff005e7202 */ /* 0x000fe20000000f00 */
[----:B------:R-:W-:Y:S01]  /*4b20*/  @P3 FMUL.FTZ R93, R103, R102 ;  /* 0x00000066675d3220 */ /* 0x000fe20000410000 */
[----:B------:R-:W-:Y:S01]  /*4b30*/  MOV R101, RZ ;  /* 0x000000ff00657202 */ /* 0x000fe20000000f00 */
[-C--:B------:R-:W-:Y:S01]  /*4b40*/  @P5 FMUL.FTZ R94, R195, R90.reuse ;  /* 0x0000005ac35e5220 */ /* 0x080fe20000410000 */
[----:B------:R-:W-:Y:S01]  /*4b50*/  @P2 SHF.L.U32 R198, R198, 0x10, RZ ;  /* 0x00000010c6c62819 */ /* 0x000fe200000006ff */
[----:B------:R-:W-:Y:S01]  /*4b60*/  @P2 FMUL.FTZ R101, R200, R95 ;  /* 0x0000005fc8652220 */ /* 0x000fe20000410000 */
[----:B------:R-:W-:Y:S01]  /*4b70*/  @P5 FMUL.FTZ R135, R199, R90 ;  /* 0x0000005ac7875220 */ /* 0x000fe20000410000 */
[----:B------:R-:W-:-:S02]  /*4b80*/  F2FP.BF16.F32.PACK_AB R88, R91, R88 ;  /* 0x000000585b58723e */ /* 0x000fc400000010ff */
[----:B------:R-:W-:Y:S01]  /*4b90*/  @P2 FMUL.FTZ R194, R198, R95 ;  /* 0x0000005fc6c22220 */ /* 0x000fe20000410000 */
[----:B------:R-:W-:Y:S02]  /*4ba0*/  F2FP.BF16.F32.PACK_AB R90, R93, R92 ;  /* 0x0000005c5d5a723e */ /* 0x000fe400000010ff */
[----:B------:R-:W-:Y:S02]  /*4bb0*/  F2FP.BF16.F32.PACK_AB R89, R89, R100 ;  /* 0x000000645959723e */ /* 0x000fe400000010ff */
[----:B------:R-:W-:-:S07]  /*4bc0*/  F2FP.BF16.F32.PACK_AB R91, R101, R94 ;  /* 0x0000005e655b723e */ /* 0x000fce00000010ff */
.L_x_752:
        /* <DEDUP_REMOVED lines=8> */
[C---:B0-----:R-:W-:Y:S01]  /*4c50*/  LOP3.LUT R84, R126.reuse, 0xff, RZ, 0xc0, !PT ;  /* 0x000000ff7e547812 */ /* 0x041fe200078ec0ff */
[C-C-:B------:R-:W-:Y:S01]  /*4c60*/  FFMA.FTZ R174, R187.reuse, R174, R188.reuse ;  /* 0x000000aebbae7223 */ /* 0x140fe200000100bc */
[----:B------:R-:W-:Y:S01]  /*4c70*/  LOP3.LUT R85, R126, 0xff00, RZ, 0xc0, !PT ;  /* 0x0000ff007e557812 */ /* 0x000fe200078ec0ff */
[C-C-:B------:R-:W-:Y:S01]  /*4c80*/  FFMA.FTZ R182, R187.reuse, R182, R188.reuse ;  /* 0x000000b6bbb67223 */ /* 0x140fe200000100bc */
[----:B------:R-:W-:Y:S01]  /*4c90*/  ISETP.NE.U32.AND P6, PT, R84, RZ, PT ;  /* 0x000000ff5400720c */ /* 0x000fe20003fc5070 */
[----:B------:R-:W-:Y:S01]  /*4ca0*/  FADD.FTZ R107, -R174, R107 ;  /* 0x0000006bae6b7221 */ /* 0x000fe20000010100 */
[----:B------:R-:W-:Y:S01]  /*4cb0*/  ISETP.GE.U32.AND P2, PT, R126, RZ, PT ;  /* 0x000000ff7e00720c */ /* 0x000fe20003f46070 */
[----:B------:R-:W-:Y:S01]  /*4cc0*/  FADD.FTZ R179, -R182, R179 ;  /* 0x000000b3b6b37221 */ /* 0x000fe20000010100 */
[----:B------:R-:W-:Y:S01]  /*4cd0*/  ISETP.NE.AND.EX P6, PT, RZ, RZ, PT, P6 ;  /* 0x000000ffff00720c */ /* 0x000fe20003fc5360 */
[----:B------:R-:W-:Y:S01]  /*4ce0*/  FFMA.FTZ R176, R187, R176, R188 ;  /* 0x000000b0bbb07223 */ /* 0x000fe200000100bc */
[----:B------:R-:W-:Y:S01]  /*4cf0*/  ISETP.NE.U32.AND P3, PT, R85, RZ, PT ;  /* 0x000000ff5500720c */ /* 0x000fe20003f65070 */
[----:B------:R-:W-:Y:S01]  /*4d00*/  FMUL.FTZ R179, R170, R179 ;  /* 0x000000b3aab37220 */ /* 0x000fe20000410000 */
[C---:B------:R-:W-:Y:S01]  /*4d10*/  LOP3.LUT R89, R127.reuse, 0xff, RZ, 0xc0, !PT ;  /* 0x000000ff7f597812 */ /* 0x040fe200078ec0ff */
[----:B------:R-:W-:Y:S01]  /*4d20*/  FADD.FTZ R109, -R176, R109 ;  /* 0x0000006db06d7221 */ /* 0x000fe20000010100 */
[----:B------:R-:W-:-:S02]  /*4d30*/  LOP3.LUT R90, R127, 0xff00, RZ, 0xc0, !PT ;  /* 0x0000ff007f5a7812 */ /* 0x000fc400078ec0ff */
[----:B------:R-:W-:Y:S02]  /*4d40*/  CS2R R98, SRZ ;  /* 0x0000000000627805 */ /* 0x000fe4000001ff00 */
[C---:B------:R-:W-:Y:S01]  /*4d50*/  LOP3.LUT R100, R127.reuse, 0xff0000, RZ, 0xc0, !PT ;  /* 0x00ff00007f647812 */ /* 0x040fe200078ec0ff */
[----:B------:R-:W-:Y:S01]  /*4d60*/  HFMA2 R88, -RZ, RZ, 0, 0 ;  /* 0x00000000ff587431 */ /* 0x000fe200000001ff */
[----:B------:R-:W-:Y:S01]  /*4d70*/  ISETP.GE.U32.AND.EX P2, PT, R127, 0x1000000, PT, P2 ;  /* 0x010000007f00780c */ /* 0x000fe20003f46120 */
[----:B------:R-:W-:Y:S01]  /*4d80*/  FMUL.FTZ R127, R170, R107 ;  /* 0x0000006baa7f7220 */ /* 0x000fe20000410000 */
[----:B------:R-:W-:Y:S01]  /*4d90*/  LOP3.LUT R85, R126, 0xff0000, RZ, 0xc0, !PT ;  /* 0x00ff00007e557812 */ /* 0x000fe200078ec0ff */
[----:B------:R-:W-:Y:S01]  /*4da0*/  FMUL.FTZ R173, R170, R109 ;  /* 0x0000006daaad7220 */ /* 0x000fe20000410000 */
[----:B------:R-:W-:Y:S01]  /*4db0*/  ISETP.NE.AND.EX P3, PT, RZ, RZ, PT, P3 ;  /* 0x000000ffff00720c */ /* 0x000fe20003f65330 */
[-C--:B------:R-:W-:Y:S01]  /*4dc0*/  FMUL.FTZ R84, R127, R172.reuse ;  /* 0x000000ac7f547220 */ /* 0x080fe20000410000 */
[----:B------:R-:W-:Y:S01]  /*4dd0*/  ISETP.NE.U32.AND P4, PT, R85, RZ, PT ;  /* 0x000000ff5500720c */ /* 0x000fe20003f85070 */
[----:B------:R-:W-:Y:S01]  /*4de0*/  HFMA2 R101, -RZ, RZ, 0, 0 ;  /* 0x00000000ff657431 */ /* 0x000fe200000001ff */
[----:B-----5:R-:W-:Y:S01]  /*4df0*/  @P6 SHF.L.U32 R85, R92, 0x10, RZ ;  /* 0x000000105c556819 */ /* 0x020fe200000006ff */
[----:B------:R-:W-:Y:S01]  /*4e00*/  FMUL.FTZ R86, R84, UR4 ;  /* 0x0000000454567c20 */ /* 0x000fe20008410000 */
[----:B------:R-:W-:Y:S01]  /*4e10*/  ISETP.NE.AND.EX P4, PT, RZ, RZ, PT, P4 ;  /* 0x000000ffff00720c */ /* 0x000fe20003f85340 */
[--C-:B------:R-:W-:Y:S01]  /*4e20*/  FFMA.FTZ R185, R187, R185, R188.reuse ;  /* 0x000000b9bbb97223 */ /* 0x100fe200000100bc */
[----:B------:R-:W-:Y:S01]  /*4e30*/  LOP3.LUT R87, R126, 0xff000000, RZ, 0xc0, !PT ;  /* 0xff0000007e577812 */ /* 0x000fe200078ec0ff */
[----:B------:R-:W-:Y:S01]  /*4e40*/  @P6 FMUL.FTZ R99, R86, R85 ;  /* 0x0000005556636220 */ /* 0x000fe20000410000 */
[-C--:B------:R-:W-:Y:S01]  /*4e50*/  FMUL.FTZ R85, R179, R172.reuse ;  /* 0x000000acb3557220 */ /* 0x080fe20000410000 */
[----:B------:R-:W-:Y:S01]  /*4e60*/  @P6 SHF.L.U32 R84, R60, 0x10, RZ ;  /* 0x000000103c546819 */ /* 0x000fe200000006ff */
[----:B------:R-:W-:Y:S01]  /*4e70*/  FFMA.FTZ R177, R187, R177, R188 ;  /* 0x000000b1bbb17223 */ /* 0x000fe200000100bc */
[----:B------:R-:W-:Y:S01]  /*4e80*/  ISETP.NE.U32.AND P5, PT, R87, RZ, PT ;  /* 0x000000ff5700720c */ /* 0x000fe20003fa5070 */
[----:B------:R-:W-:Y:S01]  /*4e90*/  FMUL.FTZ R103, R85, UR4 ;  /* 0x0000000455677c20 */ /* 0x000fe20008410000 */
[----:B------:R-:W-:Y:S01]  /*4ea0*/  @P3 PRMT R92, R92, 0x7632, R92 ;  /* 0x000076325c5c3816 */ /* 0x000fe2000000005c */
[----:B------:R-:W-:Y:S01]  /*4eb0*/  FMUL.FTZ R85, R173, R172 ;  /* 0x000000acad557220 */ /* 0x000fe20000410000 */
[----:B------:R-:W-:Y:S01]  /*4ec0*/  @P6 FMUL.FTZ R88, R86, R84 ;  /* 0x0000005456586220 */ /* 0x000fe20000410000 */
[----:B------:R-:W-:Y:S01]  /*4ed0*/  @P3 SHF.L.U32 R84, R146, 0x10, RZ ;  /* 0x0000001092543819 */ /* 0x000fe200000006ff */
[----:B------:R-:W-:Y:S01]  /*4ee0*/  FADD.FTZ R185, -R185, R180 ;  /* 0x000000b4b9b97221 */ /* 0x000fe20000010100 */
[----:B------:R-:W-:Y:S01]  /*4ef0*/  @P3 SHF.L.U32 R92, R92, 0x10, RZ ;  /* 0x000000105c5c3819 */ /* 0x000fe200000006ff */
[----:B------:R-:W-:Y:S01]  /*4f00*/  FMUL.FTZ R85, R85, UR4 ;  /* 0x0000000455557c20 */ /* 0x000fe20008410000 */
[----:B------:R-:W-:Y:S01]  /*4f10*/  ISETP.NE.AND.EX P5, PT, RZ, RZ, PT, P5 ;  /* 0x000000ffff00720c */ /* 0x000fe20003fa5350 */
[----:B------:R-:W-:Y:S01]  /*4f20*/  FADD.FTZ R177, -R177, R110 ;  /* 0x0000006eb1b17221 */ /* 0x000fe20000010100 */
[----:B------:R-:W-:Y:S01]  /*4f30*/  @P4 SHF.L.U32 R86, R93, 0x10, RZ ;  /* 0x000000105d564819 */ /* 0x000fe200000006ff */
[----:B------:R-:W-:Y:S01]  /*4f40*/  @P3 FMUL.FTZ R98, R103, R92 ;  /* 0x0000005c67623220 */ /* 0x000fe20000410000 */
[----:B------:R-:W-:Y:S01]  /*4f50*/  @P4 SHF.L.U32 R87, R61, 0x10, RZ ;  /* 0x000000103d574819 */ /* 0x000fe200000006ff */
[----:B------:R-:W-:Y:S01]  /*4f60*/  FMUL.FTZ R185, R170, R185 ;  /* 0x000000b9aab97220 */ /* 0x000fe20000410000 */
[----:B------:R-:W-:Y:S01]  /*4f70*/  ISETP.NE.AND.EX P6, PT, R89, RZ, PT, !PT ;  /* 0x000000ff5900720c */ /* 0x000fe20003fc53f0 */
[----:B------:R-:W-:Y:S01]  /*4f80*/  @P4 FMUL.FTZ R101, R85, R86 ;  /* 0x0000005655654220 */ /* 0x000fe20000410000 */
[----:B------:R-:W-:Y:S01]  /*4f90*/  MOV R91, RZ ;  /* 0x000000ff005b7202 */ /* 0x000fe20000000f00 */
[----:B------:R-:W-:Y:S01]  /*4fa0*/  @P3 FMUL.FTZ R91, R103, R84 ;  /* 0x00000054675b3220 */ /* 0x000fe20000410000 */
[----:B------:R-:W-:Y:S01]  /*4fb0*/  MOV R89, RZ ;  /* 0x000000ff00597202 */ /* 0x000fe20000000f00 */
[----:B------:R-:W-:Y:S01]  /*4fc0*/  @P4 FMUL.FTZ R89, R85, R87 ;  /* 0x0000005755594220 */ /* 0x000fe20000410000 */
[----:B------:R-:W-:Y:S01]  /*4fd0*/  ISETP.NE.AND.EX P3, PT, R90, RZ, PT, !PT ;  /* 0x000000ff5a00720c */ /* 0x000fe20003f653f0 */
[----:B------:R-:W-:Y:S01]  /*4fe0*/  FMUL.FTZ R177, R170, R177 ;  /* 0x000000b1aab17220 */ /* 0x000fe20000410000 */
[----:B------:R-:W-:Y:S01]  /*4ff0*/  ISETP.NE.AND.EX P4, PT, R100, RZ, PT, !PT ;  /* 0x000000ff6400720c */ /* 0x000fe20003f853f0 */
[C-C-:B------:R-:W-:Y:S01]  /*5000*/  FFMA.FTZ R184, R187.reuse, R184, R188.reuse ;  /* 0x000000b8bbb87223 */ /* 0x140fe200000100bc */
[C-C-:B------:R-:W-:Y:S01]  /*5010*/  FFMA.FTZ R178, R187.reuse, R178, R188.reuse ;  /* 0x000000b2bbb27223 */ /* 0x140fe200000100bc */
[----:B------:R-:W-:Y:S01]  /*5020*/  FFMA.FTZ R186, R187, R186, R188 ;  /* 0x000000babbba7223 */ /* 0x000fe200000100bc */
[----:B------:R-:W-:Y:S01]  /*5030*/  @P5 PRMT R93, R93, 0x7632, R93 ;  /* 0x000076325d5d5816 */ /* 0x000fe2000000005d */
[-C--:B------:R-:W-:Y:S01]  /*5040*/  FMUL.FTZ R84, R185, R172.reuse ;  /* 0x000000acb9547220 */ /* 0x080fe20000410000 */
[----:B------:R-:W-:Y:S01]  /*5050*/  FMUL.FTZ R85, R177, R172 ;  /* 0x000000acb1557220 */ /* 0x000fe20000410000 */
[----:B------:R-:W-:Y:S01]  /*5060*/  FADD.FTZ R181, -R184, R181 ;  /* 0x000000b5b8b57221 */ /* 0x000fe20000010100 */
[----:B------:R-:W-:Y:S01]  /*5070*/  FADD.FTZ R111, -R178, R111 ;  /* 0x0000006fb26f7221 */ /* 0x000fe20000010100 */
[----:B------:R-:W-:Y:S01]  /*5080*/  FADD.FTZ R183, -R186, R183 ;  /* 0x000000b7bab77221 */ /* 0x000fe20000010100 */
[----:B------:R-:W-:Y:S01]  /*5090*/  HFMA2 R100, -RZ, RZ, 0, 0 ;  /* 0x00000000ff647431 */ /* 0x000fe200000001ff */
[----:B------:R-:W-:Y:S01]  /*50a0*/  @P6 SHF.L.U32 R86, R94, 0x10, RZ ;  /* 0x000000105e566819 */ /* 0x000fe200000006ff */
[----:B------:R-:W-:Y:S01]  /*50b0*/  HFMA2 R90, -RZ, RZ, 0, 0 ;  /* 0x00000000ff5a7431 */ /* 0x000fe200000001ff */
[----:B------:R-:W-:Y:S01]  /*50c0*/  @P5 SHF.L.U32 R93, R93, 0x10, RZ ;  /* 0x000000105d5d5819 */ /* 0x000fe200000006ff */
[----:B------:R-:W-:Y:S01]  /*50d0*/  FMUL.FTZ R103, R84, UR4 ;  /* 0x0000000454677c20 */ /* 0x000fe20008410000 */
[----:B------:R-:W-:Y:S01]  /*50e0*/  @P6 SHF.L.U32 R87, R62, 0x10, RZ ;  /* 0x000000103e576819 */ /* 0x000fe200000006ff */
[----:B------:R-:W-:Y:S01]  /*50f0*/  FMUL.FTZ R85, R85, UR4 ;  /* 0x0000000455557c20 */ /* 0x000fe20008410000 */
[C---:B------:R-:W-:Y:S01]  /*5100*/  FMUL.FTZ R181, R170.reuse, R181 ;  /* 0x000000b5aab57220 */ /* 0x040fe20000410000 */
[----:B------:R-:W-:Y:S01]  /*5110*/  FMUL.FTZ R187, R170, R111 ;  /* 0x0000006faabb7220 */ /* 0x000fe20000410000 */
[----:B------:R-:W-:Y:S01]  /*5120*/  @P3 PRMT R102, R94, 0x7632, R102 ;  /* 0x000076325e663816 */ /* 0x000fe20000000066 */
[----:B------:R-:W-:Y:S01]  /*5130*/  FMUL.FTZ R183, R170, R183 ;  /* 0x000000b7aab77220 */ /* 0x000fe20000410000 */
[----:B------:R-:W-:Y:S01]  /*5140*/  @P4 SHF.L.U32 R107, R95, 0x10, RZ ;  /* 0x000000105f6b4819 */ /* 0x000fe200000006ff */
[----:B------:R-:W-:Y:S01]  /*5150*/  @P5 FMUL.FTZ R100, R103, R93 ;  /* 0x0000005d67645220 */ /* 0x000fe20000410000 */
[----:B------:R-:W-:-:S02]  /*5160*/  @P2 PRMT R110, R95, 0x7632, R110 ;  /* 0x000076325f6e2816 */ /* 0x000fc4000000006e */
[----:B------:R-:W-:Y:S02]  /*5170*/  CS2R R94, SRZ ;  /* 0x00000000005e7805 */ /* 0x000fe4000001ff00 */
[----:B------:R-:W-:Y:S01]  /*5180*/  @P5 SHF.L.U32 R84, R147, 0x10, RZ ;  /* 0x0000001093545819 */ /* 0x000fe200000006ff */
[C---:B------:R-:W-:Y:S01]  /*5190*/  @P6 FMUL.FTZ R95, R85.reuse, R86 ;  /* 0x00000056555f6220 */ /* 0x040fe20000410000 */
[----:B------:R-:W-:Y:S01]  /*51a0*/  @P6 FMUL.FTZ R90, R85, R87 ;  /* 0x00000057555a6220 */ /* 0x000fe20000410000 */
[-C--:B------:R-:W-:Y:S01]  /*51b0*/  FMUL.FTZ R93, R181, R172.reuse ;  /* 0x000000acb55d7220 */ /* 0x080fe20000410000 */
[-C--:B------:R-:W-:Y:S01]  /*51c0*/  FMUL.FTZ R85, R187, R172.reuse ;  /* 0x000000acbb557220 */ /* 0x080fe20000410000 */
[----:B------:R-:W-:Y:S01]  /*51d0*/  FMUL.FTZ R172, R183, R172 ;  /* 0x000000acb7ac7220 */ /* 0x000fe20000410000 */
[----:B------:R-:W-:Y:S01]  /*51e0*/  MOV R92, RZ ;  /* 0x000000ff005c7202 */ /* 0x000fe20000000f00 */
[----:B------:R-:W-:Y:S01]  /*51f0*/  @P5 FMUL.FTZ R92, R103, R84 ;  /* 0x00000054675c5220 */ /* 0x000fe20000410000 */
[----:B------:R-:W-:Y:S01]  /*5200*/  HFMA2 R109, -RZ, RZ, 0, 0 ;  /* 0x00000000ff6d7431 */ /* 0x000fe200000001ff */
[----:B------:R-:W-:Y:S01]  /*5210*/  @P3 SHF.L.U32 R84, R148, 0x10, RZ ;  /* 0x0000001094543819 */ /* 0x000fe200000006ff */
[----:B------:R-:W-:Y:S01]  /*5220*/  FMUL.FTZ R111, R93, UR4 ;  /* 0x000000045d6f7c20 */ /* 0x000fe20008410000 */
[----:B------:R-:W-:Y:S01]  /*5230*/  @P4 SHF.L.U32 R86, R63, 0x10, RZ ;  /* 0x000000103f564819 */ /* 0x000fe200000006ff */
[----:B------:R-:W-:Y:S01]  /*5240*/  FMUL.FTZ R85, R85, UR4 ;  /* 0x0000000455557c20 */ /* 0x000fe20008410000 */
[----:B------:R-:W-:Y:S01]  /*5250*/  @P2 SHF.L.U32 R87, R149, 0x10, RZ ;  /* 0x0000001095572819 */ /* 0x000fe200000006ff */
[----:B------:R-:W-:Y:S01]  /*5260*/  FMUL.FTZ R172, R172, UR4 ;  /* 0x00000004acac7c20 */ /* 0x000fe20008410000 */
[----:B------:R-:W-:Y:S01]  /*5270*/  @P3 SHF.L.U32 R102, R102, 0x10, RZ ;  /* 0x0000001066663819 */ /* 0x000fe200000006ff */
[----:B------:R-:W-:Y:S01]  /*5280*/  @P4 FMUL.FTZ R109, R85, R86 ;  /* 0x00000056556d4220 */ /* 0x000fe20000410000 */
[----:B------:R-:W-:Y:S01]  /*5290*/  MOV R93, RZ ;  /* 0x000000ff005d7202 */ /* 0x000fe20000000f00 */
[C---:B------:R-:W-:Y:S01]  /*52a0*/  @P3 FMUL.FTZ R93, R111.reuse, R84 ;  /* 0x000000546f5d3220 */ /* 0x040fe20000410000 */
[----:B------:R-:W-:Y:S01]  /*52b0*/  MOV R126, RZ ;  /* 0x000000ff007e7202 */ /* 0x000fe20000000f00 */
[----:B------:R-:W-:Y:S01]  /*52c0*/  @P2 FMUL.FTZ R126, R172, R87 ;  /* 0x00000057ac7e2220 */ /* 0x000fe20000410000 */
[----:B------:R-:W-:Y:S01]  /*52d0*/  @P2 SHF.L.U32 R110, R110, 0x10, RZ ;  /* 0x000000106e6e2819 */ /* 0x000fe200000006ff */
[----:B------:R-:W-:Y:S01]  /*52e0*/  @P3 FMUL.FTZ R94, R111, R102 ;  /* 0x000000666f5e3220 */ /* 0x000fe20000410000 */
[----:B------:R-:W-:-:S02]  /*52f0*/  CS2R R102, SRZ ;  /* 0x0000000000667805 */ /* 0x000fc4000001ff00 */
[----:B------:R-:W-:Y:S01]  /*5300*/  F2FP.BF16.F32.PACK_AB R88, R91, R88 ;  /* 0x000000585b58723e */ /* 0x000fe200000010ff */
[----:B------:R-:W-:Y:S01]  /*5310*/  @P4 FMUL.FTZ R103, R85, R107 ;  /* 0x0000006b55674220 */ /* 0x000fe20000410000 */
[----:B------:R-:W-:Y:S01]  /*5320*/  @P2 FMUL.FTZ R102, R172, R110 ;  /* 0x0000006eac662220 */ /* 0x000fe20000410000 */
[----:B------:R-:W-:Y:S02]  /*5330*/  F2FP.BF16.F32.PACK_AB R87, R183, R187 ;  /* 0x000000bbb757723e */ /* 0x000fe400000010ff */
[----:B------:R-:W-:Y:S02]  /*5340*/  F2FP.BF16.F32.PACK_AB R86, R181, R177 ;  /* 0x000000b1b556723e */ /* 0x000fe400000010ff */
[----:B------:R-:W-:Y:S02]  /*5350*/  F2FP.BF16.F32.PACK_AB R85, R185, R173 ;  /* 0x000000adb955723e */ /* 0x000fe400000010ff */
[----:B------:R-:W-:Y:S02]  /*5360*/  F2FP.BF16.F32.PACK_AB R84, R179, R127 ;  /* 0x0000007fb354723e */ /* 0x000fe400000010ff */
[----:B------:R-:W-:-:S02]  /*5370*/  F2FP.BF16.F32.PACK_AB R90, R93, R90 ;  /* 0x0000005a5d5a723e */ /* 0x000fc400000010ff */
[----:B------:R-:W-:Y:S02]  /*5380*/  F2FP.BF16.F32.PACK_AB R89, R92, R89 ;  /* 0x000000595c59723e */ /* 0x000fe400000010ff */
[----:B------:R-:W-:Y:S01]  /*5390*/  F2FP.BF16.F32.PACK_AB R91, R126, R109 ;  /* 0x0000006d7e5b723e */ /* 0x000fe200000010ff */
[----:B------:R-:W-:Y:S06]  /*53a0*/  BRA `(.L_x_754) ;  /* 0x0000000400c87947 */ /* 0x000fec0003800000 */
.L_x_753:
[C---:B0-----:R-:W-:Y:S01]  /*53b0*/  LOP3.LUT R88, R126.reuse, 0xff, RZ, 0xc0, !PT ;  /* 0x000000ff7e587812 */ /* 0x041fe200078ec0ff */
[C-C-:B------:R-:W-:Y:S01]  /*53c0*/  FFMA.FTZ R174, R187.reuse, R174, R188.reuse ;  /* 0x000000aebbae7223 */ /* 0x140fe200000100bc */
[----:B------:R-:W-:Y:S01]  /*53d0*/  LOP3.LUT R89, R126, 0xff0000, RZ, 0xc0, !PT ;  /* 0x00ff00007e597812 */ /* 0x000fe200078ec0ff */
[C-C-:B------:R-:W-:Y:S01]  /*53e0*/  FFMA.FTZ R176, R187.reuse, R176, R188.reuse ;  /* 0x000000b0bbb07223 */ /* 0x140fe200000100bc */
[----:B------:R-:W-:Y:S01]  /*53f0*/  ISETP.NE.U32.AND P6, PT, R88, RZ, PT ;  /* 0x000000ff5800720c */ /* 0x000fe20003fc5070 */
[----:B------:R-:W-:Y:S01]  /*5400*/  FADD.FTZ R107, -R174, R107 ;  /* 0x0000006bae6b7221 */ /* 0x000fe20000010100 */
[----:B------:R-:W-:Y:S01]  /*5410*/  LOP3.LUT R88, R126, 0xff00, RZ, 0xc0, !PT ;  /* 0x0000ff007e587812 */ /* 0x000fe200078ec0ff */
[----:B------:R-:W-:Y:S01]  /*5420*/  HFMA2 R99, -RZ, RZ, 0, 0 ;  /* 0x00000000ff637431 */ /* 0x000fe200000001ff */
[----:B------:R-:W-:Y:S01]  /*5430*/  ISETP.NE.AND.EX P6, PT, RZ, RZ, PT, P6 ;  /* 0x000000ffff00720c */ /* 0x000fe20003fc5360 */
[----:B------:R-:W-:Y:S01]  /*5440*/  FMUL.FTZ R107, R170, R107 ;  /* 0x0000006baa6b7220 */ /* 0x000fe20000410000 */
[----:B------:R-:W-:Y:S01]  /*5450*/  ISETP.NE.U32.AND P4, PT, R88, RZ, PT ;  /* 0x000000ff5800720c */ /* 0x000fe20003f85070 */
[--C-:B------:R-:W-:Y:S01]  /*5460*/  FFMA.FTZ R182, R187, R182, R188.reuse ;  /* 0x000000b6bbb67223 */ /* 0x100fe200000100bc */
[----:B------:R-:W-:Y:S01]  /*5470*/  ISETP.NE.U32.AND P5, PT, R89, RZ, PT ;  /* 0x000000ff5900720c */ /* 0x000fe20003fa5070 */
[----:B------:R-:W-:Y:S01]  /*5480*/  FMUL.FTZ R88, R172, R107 ;  /* 0x0000006bac587220 */ /* 0x000fe20000410000 */
[----:B------:R-:W-:Y:S01]  /*5490*/  ISETP.NE.AND.EX P4, PT, RZ, RZ, PT, P4 ;  /* 0x000000ffff00720c */ /* 0x000fe20003f85340 */
[----:B------:R-:W-:Y:S01]  /*54a0*/  FADD.FTZ R109, -R176, R109 ;  /* 0x0000006db06d7221 */ /* 0x000fe20000010100 */
[----:B------:R-:W-:Y:S01]  /*54b0*/  ISETP.NE.AND.EX P5, PT, RZ, RZ, PT, P5 ;  /* 0x000000ffff00720c */ /* 0x000fe20003fa5350 */
[----:B------:R-:W-:Y:S01]  /*54c0*/  FMUL.FTZ R88, R88, UR4 ;  /* 0x0000000458587c20 */ /* 0x000fe20008410000 */
[----:B------:R-:W-:Y:S01]  /*54d0*/  FADD.FTZ R179, -R182, R179 ;  /* 0x000000b3b6b37221 */ /* 0x000fe20000010100 */
[----:B------:R-:W-:Y:S01]  /*54e0*/  LOP3.LUT R90, R126, 0xff000000, RZ, 0xc0, !PT ;  /* 0xff0000007e5a7812 */ /* 0x000fe200078ec0ff */
[C-C-:B------:R-:W-:Y:S01]  /*54f0*/  FFMA.FTZ R185, R187.reuse, R185, R188.reuse ;  /* 0x000000b9bbb97223 */ /* 0x140fe200000100bc */
[----:B-----5:R-:W-:Y:S01]  /*5500*/  @P6 SHF.L.U32 R89, R92, 0x10, RZ ;  /* 0x000000105c596819 */ /* 0x020fe200000006ff */
[----:B------:R-:W-:Y:S01]  /*5510*/  FMUL.FTZ R179, R170, R179 ;  /* 0x000000b3aab37220 */ /* 0x000fe20000410000 */
[----:B------:R-:W-:Y:S01]  /*5520*/  @P6 SHF.L.U32 R101, R60, 0x10, RZ ;  /* 0x000000103c656819 */ /* 0x000fe200000006ff */
[----:B------:R-:W-:Y:S01]  /*5530*/  FFMA.FTZ R177, R187, R177, R188 ;  /* 0x000000b1bbb17223 */ /* 0x000fe200000100bc */
[----:B------:R-:W-:Y:S01]  /*5540*/  MOV R91, RZ ;  /* 0x000000ff005b7202 */ /* 0x000fe20000000f00 */
[-C--:B------:R-:W-:Y:S01]  /*5550*/  @P6 FMUL.FTZ R99, R89, R88.reuse ;  /* 0x0000005859636220 */ /* 0x080fe20000410000 */
[----:B------:R-:W-:Y:S01]  /*5560*/  FMUL.FTZ R89, R170, R109 ;  /* 0x0000006daa597220 */ /* 0x000fe20000410000 */
[----:B------:R-:W-:Y:S01]  /*5570*/  @P4 PRMT R92, R92, 0x7632, R92 ;  /* 0x000076325c5c4816 */ /* 0x000fe2000000005c */
[----:B------:R-:W-:Y:S01]  /*5580*/  @P6 FMUL.FTZ R91, R101, R88 ;  /* 0x00000058655b6220 */ /* 0x000fe20000410000 */
[----:B------:R-:W-:Y:S01]  /*5590*/  LOP3.LUT R98, R127, 0xff, RZ, 0xc0, !PT ;  /* 0x000000ff7f627812 */ /* 0x000fe200078ec0ff */
[----:B------:R-:W-:Y:S01]  /*55a0*/  FMUL.FTZ R89, R172, R89 ;  /* 0x00000059ac597220 */ /* 0x000fe20000410000 */
[----:B------:R-:W-:Y:S01]  /*55b0*/  ISETP.NE.U32.AND P3, PT, R90, RZ, PT ;  /* 0x000000ff5a00720c */ /* 0x000fe20003f65070 */
[----:B------:R-:W-:Y:S01]  /*55c0*/  HFMA2 R101, -RZ, RZ, 0, 0 ;  /* 0x00000000ff657431 */ /* 0x000fe200000001ff */
[----:B------:R-:W-:Y:S01]  /*55d0*/  @P4 SHF.L.U32 R103, R92, 0x10, RZ ;  /* 0x000000105c674819 */ /* 0x000fe200000006ff */
[----:B------:R-:W-:Y:S01]  /*55e0*/  FMUL.FTZ R88, R172, R179 ;  /* 0x000000b3ac587220 */ /* 0x000fe20000410000 */
[----:B------:R-:W-:Y:S01]  /*55f0*/  @P5 SHF.L.U32 R90, R93, 0x10, RZ ;  /* 0x000000105d5a5819 */ /* 0x000fe200000006ff */
[----:B------:R-:W-:Y:S01]  /*5600*/  FMUL.FTZ R89, R89, UR4 ;  /* 0x0000000459597c20 */ /* 0x000fe20008410000 */
[----:B------:R-:W-:Y:S01]  /*5610*/  @P5 SHF.L.U32 R92, R61, 0x10, RZ ;  /* 0x000000103d5c5819 */ /* 0x000fe200000006ff */
[----:B------:R-:W-:Y:S01]  /*5620*/  FMUL.FTZ R88, R88, UR4 ;  /* 0x0000000458587c20 */ /* 0x000fe20008410000 */
[----:B------:R-:W-:Y:S01]  /*5630*/  ISETP.GE.U32.AND P2, PT, R126, RZ, PT ;  /* 0x000000ff7e00720c */ /* 0x000fe20003f46070 */
[-C--:B------:R-:W-:Y:S01]  /*5640*/  @P5 FMUL.FTZ R101, R90, R89.reuse ;  /* 0x000000595a655220 */ /* 0x080fe20000410000 */
[----:B------:R-:W-:Y:S01]  /*5650*/  LOP3.LUT R102, R127, 0xff0000, RZ, 0xc0, !PT ;  /* 0x00ff00007f667812 */ /* 0x000fe200078ec0ff */
[----:B------:R-:W-:Y:S01]  /*5660*/  FADD.FTZ R185, -R185, R180 ;  /* 0x000000b4b9b97221 */ /* 0x000fe20000010100 */
[----:B------:R-:W-:Y:S01]  /*5670*/  ISETP.NE.AND.EX P6, PT, R98, RZ, PT, !PT ;  /* 0x000000ff6200720c */ /* 0x000fe20003fc53f0 */
[----:B------:R-:W-:Y:S01]  /*5680*/  HFMA2 R98, -RZ, RZ, 0, 0 ;  /* 0x00000000ff627431 */ /* 0x000fe200000001ff */
[----:B------:R-:W-:Y:S01]  /*5690*/  ISETP.NE.AND.EX P3, PT, RZ, RZ, PT, P3 ;  /* 0x000000ffff00720c */ /* 0x000fe20003f65330 */
[----:B------:R-:W-:Y:S01]  /*56a0*/  FFMA.FTZ R184, R187, R184, R188 ;  /* 0x000000b8bbb87223 */ /* 0x000fe200000100bc */
[----:B------:R-:W-:Y:S01]  /*56b0*/  MOV R107, RZ ;  /* 0x000000ff006b7202 */ /* 0x000fe20000000f00 */
[----:B------:R-:W-:Y:S01]  /*56c0*/  @P5 FMUL.FTZ R107, R92, R89 ;  /* 0x000000595c6b5220 */ /* 0x000fe20000410000 */
[----:B------:R-:W-:Y:S01]  /*56d0*/  @P4 SHF.L.U32 R109, R146, 0x10, RZ ;  /* 0x00000010926d4819 */ /* 0x000fe200000006ff */
[----:B------:R-:W-:Y:S01]  /*56e0*/  @P4 FMUL.FTZ R98, R103, R88 ;  /* 0x0000005867624220 */ /* 0x000fe20000410000 */
[----:B------:R-:W-:Y:S01]  /*56f0*/  LOP3.LUT R100, R127, 0xff00, RZ, 0xc0, !PT ;  /* 0x0000ff007f647812 */ /* 0x000fe200078ec0ff */
[----:B------:R-:W-:Y:S01]  /*5700*/  FADD.FTZ R177, -R177, R110 ;  /* 0x0000006eb1b17221 */ /* 0x000fe20000010100 */
[----:B------:R-:W-:Y:S01]  /*5710*/  ISETP.GE.U32.AND.EX P2, PT, R127, 0x1000000, PT, P2 ;  /* 0x010000007f00780c */ /* 0x000fe20003f46120 */
[--C-:B------:R-:W-:Y:S01]  /*5720*/  FFMA.FTZ R178, R187, R178, R188.reuse ;  /* 0x000000b2bbb27223 */ /* 0x100fe200000100bc */
[----:B------:R-:W-:Y:S01]  /*5730*/  ISETP.NE.AND.EX P5, PT, R102, RZ, PT, !PT ;  /* 0x000000ff6600720c */ /* 0x000fe20003fa53f0 */
[----:B------:R-:W-:Y:S01]  /*5740*/  FMUL.FTZ R185, R170, R185 ;  /* 0x000000b9aab97220 */ /* 0x000fe20000410000 */
[----:B------:R-:W-:Y:S01]  /*5750*/  MOV R126, RZ ;  /* 0x000000ff007e7202 */ /* 0x000fe20000000f00 */
[----:B------:R-:W-:Y:S01]  /*5760*/  @P4 FMUL.FTZ R126, R109, R88 ;  /* 0x000000586d7e4220 */ /* 0x000fe20000410000 */
[----:B------:R-:W-:Y:S01]  /*5770*/  ISETP.NE.AND.EX P4, PT, R100, RZ, PT, !PT ;  /* 0x000000ff6400720c */ /* 0x000fe20003f853f0 */
[----:B------:R-:W-:Y:S01]  /*5780*/  FFMA.FTZ R186, R187, R186, R188 ;  /* 0x000000babbba7223 */ /* 0x000fe200000100bc */
[----:B------:R-:W-:Y:S01]  /*5790*/  FADD.FTZ R181, -R184, R181 ;  /* 0x000000b5b8b57221 */ /* 0x000fe20000010100 */
[----:B------:R-:W-:Y:S01]  /*57a0*/  FMUL.FTZ R89, R170, R177 ;  /* 0x000000b1aa597220 */ /* 0x000fe20000410000 */
[----:B------:R-:W-:Y:S01]  /*57b0*/  @P3 PRMT R93, R93, 0x7632, R93 ;  /* 0x000076325d5d3816 */ /* 0x000fe2000000005d */
[----:B------:R-:W-:Y:S01]  /*57c0*/  FADD.FTZ R111, -R178, R111 ;  /* 0x0000006fb26f7221 */ /* 0x000fe20000010100 */
[----:B------:R-:W-:Y:S01]  /*57d0*/  FMUL.FTZ R88, R172, R185 ;  /* 0x000000b9ac587220 */ /* 0x000fe20000410000 */
[----:B------:R-:W-:Y:S01]  /*57e0*/  FADD.FTZ R183, -R186, R183 ;  /* 0x000000b7bab77221 */ /* 0x000fe20000010100 */
[----:B------:R-:W-:Y:S01]  /*57f0*/  FMUL.FTZ R181, R170, R181 ;  /* 0x000000b5aab57220 */ /* 0x000fe20000410000 */
[C---:B------:R-:W-:Y:S01]  /*5800*/  @P5 SHF.L.U32 R176, R95.reuse, 0x10, RZ ;  /* 0x000000105fb05819 */ /* 0x040fe200000006ff */
[----:B------:R-:W-:Y:S01]  /*5810*/  HFMA2 R100, -RZ, RZ, 0, 0 ;  /* 0x00000000ff647431 */ /* 0x000fe200000001ff */
[----:B------:R-:W-:Y:S01]  /*5820*/  @P2 PRMT R127, R95, 0x7632, R127 ;  /* 0x000076325f7f2816 */ /* 0x000fe2000000007f */
[----:B------:R-:W-:Y:S01]  /*5830*/  FMUL.FTZ R89, R172, R89 ;  /* 0x00000059ac597220 */ /* 0x000fe20000410000 */
[----:B------:R-:W-:Y:S01]  /*5840*/  @P3 SHF.L.U32 R95, R93, 0x10, RZ ;  /* 0x000000105d5f3819 */ /* 0x000fe200000006ff */
[----:B------:R-:W-:Y:S01]  /*5850*/  FMUL.FTZ R111, R170, R111 ;  /* 0x0000006faa6f7220 */ /* 0x000fe20000410000 */
[----:B------:R-:W-:Y:S01]  /*5860*/  FMUL.FTZ R102, R88, UR4 ;  /* 0x0000000458667c20 */ /* 0x000fe20008410000 */
[----:B------:R-:W-:Y:S01]  /*5870*/  FMUL.FTZ R183, R170, R183 ;  /* 0x000000b7aab77220 */ /* 0x000fe20000410000 */
[----:B------:R-:W-:Y:S01]  /*5880*/  @P6 SHF.L.U32 R170, R94, 0x10, RZ ;  /* 0x000000105eaa6819 */ /* 0x000fe200000006ff */
[----:B------:R-:W-:Y:S01]  /*5890*/  FMUL.FTZ R92, R172, R181 ;  /* 0x000000b5ac5c7220 */ /* 0x000fe20000410000 */
[----:B------:R-:W-:Y:S01]  /*58a0*/  @P4 PRMT R109, R94, 0x7632, R109 ;  /* 0x000076325e6d4816 */ /* 0x000fe2000000006d */
[----:B------:R-:W-:Y:S01]  /*58b0*/  HFMA2 R90, -RZ, RZ, 0, 0 ;  /* 0x00000000ff5a7431 */ /* 0x000fe200000001ff */
[----:B------:R-:W-:Y:S01]  /*58c0*/  @P6 SHF.L.U32 R174, R62, 0x10, RZ ;  /* 0x000000103eae6819 */ /* 0x000fe200000006ff */
[----:B------:R-:W-:Y:S01]  /*58d0*/  FMUL.FTZ R89, R89, UR4 ;  /* 0x0000000459597c20 */ /* 0x000fe20008410000 */
[C---:B------:R-:W-:Y:S01]  /*58e0*/  FMUL.FTZ R93, R172.reuse, R111 ;  /* 0x0000006fac5d7220 */ /* 0x040fe20000410000 */
[----:B------:R-:W-:Y:S01]  /*58f0*/  @P3 FMUL.FTZ R100, R95, R102 ;  /* 0x000000665f643220 */ /* 0x000fe20000410000 */
[----:B------:R-:W-:Y:S01]  /*5900*/  FMUL.FTZ R172, R172, R183 ;  /* 0x000000b7acac7220 */ /* 0x000fe20000410000 */
[----:B------:R-:W-:-:S02]  /*5910*/  CS2R R94, SRZ ;  /* 0x00000000005e7805 */ /* 0x000fc4000001ff00 */
[----:B------:R-:W-:Y:S01]  /*5920*/  @P4 SHF.L.U32 R111, R148, 0x10, RZ ;  /* 0x00000010946f4819 */ /* 0x000fe200000006ff */
[----:B------:R-:W-:Y:S01]  /*5930*/  FMUL.FTZ R110, R92, UR4 ;  /* 0x000000045c6e7c20 */ /* 0x000fe20008410000 */
[----:B------:R-:W-:Y:S01]  /*5940*/  @P3 SHF.L.U32 R103, R147, 0x10, RZ ;  /* 0x0000001093673819 */ /* 0x000fe200000006ff */
[-C--:B------:R-:W-:Y:S01]  /*5950*/  @P6 FMUL.FTZ R95, R170, R89.reuse ;  /* 0x00000059aa5f6220 */ /* 0x080fe20000410000 */
[----:B------:R-:W-:Y:S01]  /*5960*/  @P4 SHF.L.U32 R109, R109, 0x10, RZ ;  /* 0x000000106d6d4819 */ /* 0x000fe200000006ff */
[----:B------:R-:W-:Y:S02]  /*5970*/  HFMA2 R92, -RZ, RZ, 0, 0 ;  /* 0x00000000ff5c7431 */ /* 0x000fe400000001ff */
        /* <DEDUP_REMOVED lines=9> */
[----:B------:R-:W-:Y:S01]  /*5a10*/  @P4 FMUL.FTZ R94, R109, R110 ;  /* 0x0000006e6d5e4220 */ /* 0x000fe20000410000 */
[----:B------:R-:W-:Y:S01]  /*5a20*/  MOV R109, RZ ;  /* 0x000000ff006d7202 */ /* 0x000fe20000000f00 */
[----:B------:R-:W-:Y:S01]  /*5a30*/  @P5 FMUL.FTZ R92, R170, R93 ;  /* 0x0000005daa5c5220 */ /* 0x000fe20000410000 */
[----:B------:R-:W-:Y:S01]  /*5a40*/  @P2 SHF.L.U32 R127, R127, 0x10, RZ ;  /* 0x000000107f7f2819 */ /* 0x000fe200000006ff */
[----:B------:R-:W-:Y:S01]  /*5a50*/  @P2 FMUL.FTZ R109, R173, R172 ;  /* 0x000000acad6d2220 */ /* 0x000fe20000410000 */
[----:B------:R-:W-:-:S02]  /*5a60*/  F2FP.BF16.F32.PACK_AB R90, R89, R90 ;  /* 0x0000005a595a723e */ /* 0x000fc400000010ff */
[----:B------:R-:W-:Y:S02]  /*5a70*/  CS2R R102, SRZ ;  /* 0x0000000000667805 */ /* 0x000fe4000001ff00 */
[----:B------:R-:W-:Y:S01]  /*5a80*/  F2FP.BF16.F32.PACK_AB R89, R88, R107 ;  /* 0x0000006b5859723e */ /* 0x000fe200000010ff */
[----:B------:R-:W-:Y:S01]  /*5a90*/  @P5 FMUL.FTZ R103, R176, R93 ;  /* 0x0000005db0675220 */ /* 0x000fe20000410000 */
[----:B------:R-:W-:Y:S01]  /*5aa0*/  F2FP.BF16.F32.PACK_AB R88, R126, R91 ;  /* 0x0000005b7e58723e */ /* 0x000fe200000010ff */
[----:B------:R-:W-:Y:S01]  /*5ab0*/  @P2 FMUL.FTZ R102, R127, R172 ;  /* 0x000000ac7f662220 */ /* 0x000fe20000410000 */
[----:B------:R-:W-:-:S07]  /*5ac0*/  F2FP.BF16.F32.PACK_AB R91, R109, R92 ;  /* 0x0000005c6d5b723e */ /* 0x000fce00000010ff */
.L_x_754:
[----:B------:R-:W0:Y:S01]  /*5ad0*/  @P1 LDC.64 R92, c[0x0][0x478] ;  /* 0x00011e00ff5c1b82 */ /* 0x000e220000000a00 */
[----:B------:R-:W-:-:S04]  /*5ae0*/  IMAD.WIDE.U32 R96, R171, 0x10, R96 ;  /* 0x00000010ab607825 */ /* 0x000fc800078e0060 */
[----:B0-----:R-:W-:-:S05]  /*5af0*/  @P1 IMAD.WIDE.U32 R92, R171, 0x10, R92 ;  /* 0x00000010ab5c1825 */ /* 0x001fca00078e005c */
[----:B------:R1:W-:Y:S04]  /*5b00*/  @P1 STG.E.128 desc[UR6][R92.64], R84 ;  /* 0x000000545c001986 */ /* 0x0003e8000c101d06 */
[----:B------:R1:W-:Y:S01]  /*5b10*/  STG.E.128 desc[UR6][R96.64], R88 ;  /* 0x0000005860007986 */ /* 0x0003e2000c101d06 */
[----:B------:R-:W-:Y:S05]  /*5b20*/  BRA `(.L_x_755) ;  /* 0x00000030000c7947 */ /* 0x000fea0003800000 */
.L_x_748:
[----:B------:R-:W0:Y:S02]  /*5b30*/  LDC.64 R98, c[0x0][0x390] ;  /* 0x0000e400ff627b82 */ /* 0x000e240000000a00 */
[----:B0-----:R-:W-:-:S06]  /*5b40*/  IMAD.WIDE.U32 R88, R175, 0x10, R98 ;  /* 0x00000010af587825 */ /* 0x001fcc00078e0062 */
[----:B------:R-:W5:Y:S01]  /*5b50*/  LDG.E.128 R88, desc[UR6][R88.64] ;  /* 0x0000000658587981 */ /* 0x000f62000c1e1d00 */
[----:B------:R-:W-:-:S04]  /*5b60*/  UISETP.NE.U32.AND UP0, UPT, UR16, URZ, UPT ;  /* 0x000000ff1000728c */ /* 0x000fc8000bf05070 */
[----:B------:R-:W-:-:S09]  /*5b70*/  UISETP.NE.AND.EX UP0, UPT, UR17, URZ, UPT, UP0 ;  /* 0x000000ff1100728c */ /* 0x000fd2000bf05300 */
[----:B------:R-:W-:Y:S05]  /*5b80*/  BRA.U UP0, `(.L_x_756) ;  /* 0x0000000500d87547 */ /* 0x000fea000b800000 */
[C---:B------:R-:W-:Y:S01]  /*5b90*/  LOP3.LUT P1, RZ, R144.reuse, 0xff, RZ, 0xc0, !PT ;  /* 0x000000ff90ff7812 */ /* 0x040fe2000782c0ff */
[C-C-:B------:R-:W-:Y:S01]  /*5ba0*/  FFMA.FTZ R104, R187.reuse, R92, R188.reuse ;  /* 0x0000005cbb687223 */ /* 0x140fe200000100bc */
[----:B------:R-:W-:Y:S01]  /*5bb0*/  LOP3.LUT P2, RZ, R144, 0xff00, RZ, 0xc0, !PT ;  /* 0x0000ff0090ff7812 */ /* 0x000fe2000784c0ff */
[----:B------:R-:W-:Y:S01]  /*5bc0*/  FFMA.FTZ R211, R187, R189, R188 ;  /* 0x000000bdbbd37223 */ /* 0x000fe200000100bc */
[----:B------:R-:W-:Y:S01]  /*5bd0*/  PRMT R92, R56, 0x7632, R92 ;  /* 0x00007632385c7816 */ /* 0x000fe2000000005c */
[----:B------:R-:W-:Y:S01]  /*5be0*/  FADD.FTZ R104, -R104, R209 ;  /* 0x000000d168687221 */ /* 0x000fe20000010100 */
[----:B------:R-:W-:Y:S01]  /*5bf0*/  SHF.L.U32 R189, R56, 0x10, RZ ;  /* 0x0000001038bd7819 */ /* 0x000fe200000006ff */
[----:B------:R-:W-:Y:S01]  /*5c00*/  FADD.FTZ R106, -R211, R106 ;  /* 0x0000006ad36a7221 */ /* 0x000fe20000010100 */
[----:B------:R-:W-:Y:S01]  /*5c10*/  SHF.L.U32 R209, R92, 0x10, RZ ;  /* 0x000000105cd17819 */ /* 0x000fe200000006ff */
[----:B------:R-:W-:Y:S01]  /*5c20*/  FFMA.FTZ R101, R187, R101, R188 ;  /* 0x00000065bb657223 */ /* 0x000fe200000100bc */
[----:B------:R-:W-:Y:S01]  /*5c30*/  UMOV UR4, UR5 ;  /* 0x0000000500047c82 */ /* 0x000fe20008000000 */
[----:B------:R-:W-:Y:S01]  /*5c40*/  FFMA.FTZ R189, R170, R104, R189 ;  /* 0x00000068aabd7223 */ /* 0x000fe200000100bd */
[----:B------:R-:W-:-:S02]  /*5c50*/  HFMA2 R104, -RZ, RZ, 0, 0 ;  /* 0x00000000ff687431 */ /* 0x000fc400000001ff */
[----:B------:R-:W-:Y:S01]  /*5c60*/  FFMA.FTZ R211, R170, R106, R209 ;  /* 0x0000006aaad37223 */ /* 0x000fe200000100d1 */
[C---:B-----5:R-:W-:Y:S01]  /*5c70*/  @P1 SHF.L.U32 R206, R88.reuse, 0x10, RZ ;  /* 0x0000001058ce1819 */ /* 0x060fe200000006ff */
[-C--:B------:R-:W-:Y:S01]  /*5c80*/  FMUL.FTZ R189, R189, R172.reuse ;  /* 0x000000acbdbd7220 */ /* 0x080fe20000410000 */
[----:B------:R-:W-:Y:S01]  /*5c90*/  @P2 PRMT R88, R88, 0x7632, R88 ;  /* 0x0000763258582816 */ /* 0x000fe20000000058 */
[----:B------:R-:W-:Y:S01]  /*5ca0*/  FMUL.FTZ R211, R211, R172 ;  /* 0x000000acd3d37220 */ /* 0x000fe20000410000 */
[----:B------:R-:W-:Y:S01]  /*5cb0*/  HFMA2 R106, -RZ, RZ, 0, 0 ;  /* 0x00000000ff6a7431 */ /* 0x000fe200000001ff */
[----:B------:R-:W-:Y:S01]  /*5cc0*/  @P1 SHF.L.U32 R208, R76, 0x10, RZ ;  /* 0x000000104cd01819 */ /* 0x000fe200000006ff */
[----:B------:R-:W-:Y:S01]  /*5cd0*/  FMUL.FTZ R189, R189, UR4 ;  /* 0x00000004bdbd7c20 */ /* 0x000fe20008410000 */
[----:B------:R-:W-:Y:S01]  /*5ce0*/  @P2 SHF.L.U32 R88, R88, 0x10, RZ ;  /* 0x0000001058582819 */ /* 0x000fe200000006ff */
[----:B------:R-:W-:Y:S01]  /*5cf0*/  FMUL.FTZ R211, R211, UR4 ;  /* 0x00000004d3d37c20 */ /* 0x000fe20008410000 */
[----:B------:R-:W-:Y:S01]  /*5d00*/  FFMA.FTZ R105, R187, R105, R188 ;  /* 0x00000069bb697223 */ /* 0x000fe200000100bc */
[----:B------:R-:W-:Y:S01]  /*5d10*/  FADD.FTZ R108, -R101, R108 ;  /* 0x0000006c656c7221 */ /* 0x000fe20000010100 */
[C-C-:B------:R-:W-:Y:S01]  /*5d20*/  FFMA.FTZ R96, R187.reuse, R96, R188.reuse ;  /* 0x00000060bb607223 */ /* 0x140fe200000100bc */
[----:B------:R-:W-:Y:S01]  /*5d30*/  FFMA.FTZ R101, R187, R93, R188 ;  /* 0x0000005dbb657223 */ /* 0x000fe200000100bc */
[----:B------:R-:W-:Y:S01]  /*5d40*/  MOV R209, RZ ;  /* 0x000000ff00d17202 */ /* 0x000fe20000000f00 */
[----:B------:R-:W-:Y:S01]  /*5d50*/  @P1 FMUL.FTZ R104, R189, R206 ;  /* 0x000000cebd681220 */ /* 0x000fe20000410000 */
[C---:B------:R-:W-:Y:S01]  /*5d60*/  LOP3.LUT P4, RZ, R145.reuse, 0xff, RZ, 0xc0, !PT ;  /* 0x000000ff91ff7812 */ /* 0x040fe2000788c0ff */
[----:B------:R-:W-:Y:S01]  /*5d70*/  @P1 FMUL.FTZ R209, R208, R189 ;  /* 0x000000bdd0d11220 */ /* 0x000fe20000410000 */
[----:B------:R-:W-:Y:S01]  /*5d80*/  LOP3.LUT P3, RZ, R145, 0xff00, RZ, 0xc0, !PT ;  /* 0x0000ff0091ff7812 */ /* 0x000fe2000786c0ff */
[----:B------:R-:W-:Y:S01]  /*5d90*/  @P2 FMUL.FTZ R106, R211, R88 ;  /* 0x00000058d36a2220 */ /* 0x000fe20000410000 */
[C---:B------:R-:W-:Y:S01]  /*5da0*/  LOP3.LUT P6, RZ, R144.reuse, 0xff0000, RZ, 0xc0, !PT ;  /* 0x00ff000090ff7812 */ /* 0x040fe200078cc0ff */
[----:B------:R-:W-:Y:S01]  /*5db0*/  FADD.FTZ R105, -R105, R190 ;  /* 0x000000be69697221 */ /* 0x000fe20000010100 */
[C---:B------:R-:W-:Y:S01]  /*5dc0*/  LOP3.LUT P5, RZ, R144.reuse, 0xff000000, RZ, 0xc0, !PT ;  /* 0xff00000090ff7812 */ /* 0x040fe200078ac0ff */
[----:B------:R-:W-:Y:S01]  /*5dd0*/  FFMA.FTZ R95, R187, R95, R188 ;  /* 0x0000005fbb5f7223 */ /* 0x000fe200000100bc */
[----:B------:R-:W-:Y:S01]  /*5de0*/  ISETP.GE.U32.AND P1, PT, R144, RZ, PT ;  /* 0x000000ff9000720c */ /* 0x000fe20003f26070 */
[----:B------:R-:W-:Y:S01]  /*5df0*/  FADD.FTZ R144, -R96, R97 ;  /* 0x0000006160907221 */ /* 0x000fe20000010100 */
[----:B------:R-:W-:Y:S01]  /*5e00*/  SHF.L.U32 R93, R57, 0x10, RZ ;  /* 0x00000010395d7819 */ /* 0x000fe200000006ff */
[----:B------:R-:W-:Y:S01]  /*5e10*/  FADD.FTZ R190, -R101, R94 ;  /* 0x0000005e65be7221 */ /* 0x000fe20000010100 */
[----:B------:R-:W-:Y:S01]  /*5e20*/  PRMT R88, R57, 0x7632, R88 ;  /* 0x0000763239587816 */ /* 0x000fe20000000058 */
[----:B------:R-:W-:Y:S01]  /*5e30*/  FFMA.FTZ R103, R187, R103, R188 ;  /* 0x00000067bb677223 */ /* 0x000fe200000100bc */
[----:B------:R-:W-:Y:S01]  /*5e40*/  @P2 SHF.L.U32 R210, R162, 0x10, RZ ;  /* 0x00000010a2d22819 */ /* 0x000fe200000006ff */
[----:B------:R-:W-:Y:S01]  /*5e50*/  FADD.FTZ R102, -R95, R102 ;  /* 0x000000665f667221 */ /* 0x000fe20000010100 */
[----:B------:R-:W-:Y:S01]  /*5e60*/  PRMT R94, R58, 0x7632, R94 ;  /* 0x000076323a5e7816 */ /* 0x000fe2000000005e */
[----:B------:R-:W-:Y:S01]  /*5e70*/  FFMA.FTZ R93, R170, R105, R93 ;  /* 0x00000069aa5d7223 */ /* 0x000fe2000001005d */
[----:B------:R-:W-:Y:S01]  /*5e80*/  PRMT R96, R59, 0x7632, R96 ;  /* 0x000076323b607816 */ /* 0x000fe20000000060 */
[----:B------:R-:W-:Y:S01]  /*5e90*/  FADD.FTZ R100, -R103, R100 ;  /* 0x0000006467647221 */ /* 0x000fe20000010100 */
[----:B------:R-:W-:Y:S01]  /*5ea0*/  SHF.L.U32 R95, R88, 0x10, RZ ;  /* 0x00000010585f7819 */ /* 0x000fe200000006ff */
[----:B------:R-:W-:Y:S01]  /*5eb0*/  FMUL.FTZ R93, R93, R172 ;  /* 0x000000ac5d5d7220 */ /* 0x000fe20000410000 */
[----:B------:R-:W-:Y:S01]  /*5ec0*/  MOV R92, RZ ;  /* 0x000000ff005c7202 */ /* 0x000fe20000000f00 */
[----:B------:R-:W-:Y:S01]  /*5ed0*/  @P2 FMUL.FTZ R92, R210, R211 ;  /* 0x000000d3d25c2220 */ /* 0x000fe20000410000 */
[----:B------:R-:W-:Y:S01]  /*5ee0*/  SHF.L.U32 R101, R94, 0x10, RZ ;  /* 0x000000105e657819 */ /* 0x000fe200000006ff */
[----:B------:R-:W-:Y:S01]  /*5ef0*/  FFMA.FTZ R95, R170, R100, R95 ;  /* 0x00000064aa5f7223 */ /* 0x000fe2000001005f */
[----:B------:R-:W-:Y:S01]  /*5f00*/  SHF.L.U32 R105, R96, 0x10, RZ ;  /* 0x0000001060697819 */ /* 0x000fe200000006ff */
[----:B------:R-:W-:Y:S01]  /*5f10*/  FMUL.FTZ R93, R93, UR4 ;  /* 0x000000045d5d7c20 */ /* 0x000fe20008410000 */
[----:B------:R-:W-:Y:S01]  /*5f20*/  SHF.L.U32 R97, R58, 0x10, RZ ;  /* 0x000000103a617819 */ /* 0x000fe200000006ff */
[C---:B------:R-:W-:Y:S01]  /*5f30*/  FFMA.FTZ R101, R170.reuse, R144, R101 ;  /* 0x00000090aa657223 */ /* 0x040fe20000010065 */
[C---:B------:R-:W-:Y:S01]  /*5f40*/  LOP3.LUT P2, RZ, R145.reuse, 0xff0000, RZ, 0xc0, !PT ;  /* 0x00ff000091ff7812 */ /* 0x040fe2000784c0ff */
[C---:B------:R-:W-:Y:S01]  /*5f50*/  FFMA.FTZ R211, R170.reuse, R190, R105 ;  /* 0x000000beaad37223 */ /* 0x040fe20000010069 */
[----:B------:R-:W-:Y:S01]  /*5f60*/  ISETP.GE.U32.AND.EX P1, PT, R145, 0x1000000, PT, P1 ;  /* 0x010000009100780c */ /* 0x000fe20003f26110 */
[----:B------:R-:W-:Y:S01]  /*5f70*/  FFMA.FTZ R97, R170, R108, R97 ;  /* 0x0000006caa617223 */ /* 0x000fe20000010061 */
[C---:B------:R-:W-:Y:S01]  /*5f80*/  @P4 SHF.L.U32 R96, R90.reuse, 0x10, RZ ;  /* 0x000000105a604819 */ /* 0x040fe200000006ff */
[----:B------:R-:W-:Y:S01]  /*5f90*/  HFMA2 R105, -RZ, RZ, 0, 0 ;  /* 0x00000000ff697431 */ /* 0x000fe200000001ff */
[----:B------:R-:W-:Y:S01]  /*5fa0*/  @P3 PRMT R100, R90, 0x7632, R100 ;  /* 0x000076325a643816 */ /* 0x000fe20000000064 */
[-C--:B------:R-:W-:Y:S01]  /*5fb0*/  FMUL.FTZ R101, R101, R172.reuse ;  /* 0x000000ac65657220 */ /* 0x080fe20000410000 */
[----:B------:R-:W-:Y:S01]  /*5fc0*/  @P6 SHF.L.U32 R90, R77, 0x10, RZ ;  /* 0x000000104d5a6819 */ /* 0x000fe200000006ff */
[-C--:B------:R-:W-:Y:S01]  /*5fd0*/  FMUL.FTZ R95, R95, R172.reuse ;  /* 0x000000ac5f5f7220 */ /* 0x080fe20000410000 */
[----:B------:R-:W-:Y:S01]  /*5fe0*/  SHF.L.U32 R103, R59, 0x10, RZ ;  /* 0x000000103b677819 */ /* 0x000fe200000006ff */
[----:B------:R-:W-:Y:S01]  /*5ff0*/  FMUL.FTZ R97, R97, R172 ;  /* 0x000000ac61617220 */ /* 0x000fe20000410000 */
[C---:B------:R-:W-:Y:S01]  /*6000*/  @P6 SHF.L.U32 R88, R89.reuse, 0x10, RZ ;  /* 0x0000001059586819 */ /* 0x040fe200000006ff */
[----:B------:R-:W-:Y:S01]  /*6010*/  HFMA2 R108, -RZ, RZ, 0, 0 ;  /* 0x00000000ff6c7431 */ /* 0x000fe200000001ff */
[----:B------:R-:W-:Y:S01]  /*6020*/  MOV R94, RZ ;  /* 0x000000ff005e7202 */ /* 0x000fe20000000f00 */
[----:B------:R-:W-:Y:S01]  /*6030*/  @P6 FMUL.FTZ R94, R90, R93 ;  /* 0x0000005d5a5e6220 */ /* 0x000fe20000410000 */
[----:B------:R-:W-:Y:S01]  /*6040*/  @P5 PRMT R89, R89, 0x7632, R89 ;  /* 0x0000763259595816 */ /* 0x000fe20000000059 */
[----:B------:R-:W-:Y:S01]  /*6050*/  FFMA.FTZ R103, R170, R102, R103 ;  /* 0x00000066aa677223 */ /* 0x000fe20000010067 */
        /* <DEDUP_REMOVED lines=8> */
[----:B------:R-:W-:-:S02]  /*60e0*/  @P2 SHF.L.U32 R102, R91, 0x10, RZ ;  /* 0x000000105b662819 */ /* 0x000fc400000006ff */
[----:B------:R-:W-:Y:S02]  /*60f0*/  CS2R R144, SRZ ;  /* 0x0000000000907805 */ /* 0x000fe4000001ff00 */
[----:B------:R-:W-:Y:S01]  /*6100*/  @P1 PRMT R95, R91, 0x7632, R95 ;  /* 0x000076325b5f1816 */ /* 0x000fe2000000005f */
[-C--:B------:R-:W-:Y:S01]  /*6110*/  FMUL.FTZ R103, R103, R172.reuse ;  /* 0x000000ac67677220 */ /* 0x080fe20000410000 */
[----:B------:R-:W-:Y:S01]  /*6120*/  @P5 SHF.L.U32 R91, R163, 0x10, RZ ;  /* 0x00000010a35b5819 */ /* 0x000fe200000006ff */
[----:B------:R-:W-:Y:S01]  /*6130*/  FMUL.FTZ R211, R211, R172 ;  /* 0x000000acd3d37220 */ /* 0x000fe20000410000 */
[----:B------:R-:W-:Y:S01]  /*6140*/  @P3 FMUL.FTZ R144, R101, R100 ;  /* 0x0000006465903220 */ /* 0x000fe20000410000 */
[----:B------:R-:W-:Y:S01]  /*6150*/  @P4 FMUL.FTZ R145, R97, R96 ;  /* 0x0000006061914220 */ /* 0x000fe20000410000 */
[----:B------:R-:W-:Y:S01]  /*6160*/  @P4 FMUL.FTZ R90, R88, R97 ;  /* 0x00000061585a4220 */ /* 0x000fe20000410000 */
        /* <DEDUP_REMOVED lines=24> */
.L_x_756:
[C-C-:B------:R-:W-:Y:S01]  /*62f0*/  FFMA.FTZ R92, R187.reuse, R92, R188.reuse ;  /* 0x0000005cbb5c7223 */ /* 0x140fe200000100bc */
[C---:B------:R-:W-:Y:S01]  /*6300*/  LOP3.LUT P1, RZ, R144.reuse, 0xff, RZ, 0xc0, !PT ;  /* 0x000000ff90ff7812 */ /* 0x040fe2000782c0ff */
[----:B------:R-:W-:Y:S01]  /*6310*/  FFMA.FTZ R189, R187, R189, R188 ;  /* 0x000000bdbbbd7223 */ /* 0x000fe200000100bc */
[----:B------:R-:W-:Y:S01]  /*6320*/  LOP3.LUT P2, RZ, R144, 0xff00, RZ, 0xc0, !PT ;  /* 0x0000ff0090ff7812 */ /* 0x000fe2000784c0ff */
[----:B------:R-:W-:Y:S01]  /*6330*/  FADD.FTZ R87, -R92, R209 ;  /* 0x000000d15c577221 */ /* 0x000fe20000010100 */
[C---:B------:R-:W-:Y:S01]  /*6340*/  PRMT R84, R56.reuse, 0x7632, R84 ;  /* 0x0000763238547816 */ /* 0x040fe20000000054 */
[----:B------:R-:W-:Y:S01]  /*6350*/  FADD.FTZ R189, -R189, R106 ;  /* 0x0000006abdbd7221 */ /* 0x000fe20000010100 */
[----:B------:R-:W-:Y:S01]  /*6360*/  SHF.L.U32 R85, R56, 0x10, RZ ;  /* 0x0000001038557819 */ /* 0x000fe200000006ff */
[----:B------:R-:W-:Y:S01]  /*6370*/  UMOV UR4, UR5 ;  /* 0x0000000500047c82 */ /* 0x000fe20008000000 */
[----:B------:R-:W-:Y:S01]  /*6380*/  SHF.L.U32 R84, R84, 0x10, RZ ;  /* 0x0000001054547819 */ /* 0x000fe200000006ff */
[----:B------:R-:W-:Y:S01]  /*6390*/  HFMA2 R104, -RZ, RZ, 0, 0 ;  /* 0x00000000ff687431 */ /* 0x000fe200000001ff */
[----:B------:R-:W-:Y:S01]  /*63a0*/  MOV R92, RZ ;  /* 0x000000ff005c7202 */ /* 0x000fe20000000f00 */
[----:B------:R-:W-:Y:S01]  /*63b0*/  FFMA.FTZ R87, R170, R87, R85 ;  /* 0x00000057aa577223 */ /* 0x000fe20000010055 */
[----:B------:R-:W-:-:S02]  /*63c0*/  HFMA2 R106, -RZ, RZ, 0, 0 ;  /* 0x00000000ff6a7431 */ /* 0x000fc400000001ff */
[----:B------:R-:W-:Y:S01]  /*63d0*/  FFMA.FTZ R84, R170, R189, R84 ;  /* 0x000000bdaa547223 */ /* 0x000fe20000010054 */
[C---:B-----5:R-:W-:Y:S01]  /*63e0*/  @P1 SHF.L.U32 R206, R88.reuse, 0x10, RZ ;  /* 0x0000001058ce1819 */ /* 0x060fe200000006ff */
[-C--:B------:R-:W-:Y:S01]  /*63f0*/  FMUL.FTZ R85, R87, R172.reuse ;  /* 0x000000ac57557220 */ /* 0x080fe20000410000 */
[----:B------:R-:W-:Y:S01]  /*6400*/  @P2 PRMT R189, R88, 0x7632, R189 ;  /* 0x0000763258bd2816 */ /* 0x000fe200000000bd */
[----:B------:R-:W-:Y:S01]  /*6410*/  FMUL.FTZ R86, R84, R172 ;  /* 0x000000ac54567220 */ /* 0x000fe20000410000 */
[----:B------:R-:W-:Y:S01]  /*6420*/  @P1 SHF.L.U32 R88, R76, 0x10, RZ ;  /* 0x000000104c581819 */ /* 0x000fe200000006ff */
[----:B------:R-:W-:Y:S01]  /*6430*/  FMUL.FTZ R85, R85, UR4 ;  /* 0x0000000455557c20 */ /* 0x000fe20008410000 */
[----:B------:R-:W-:Y:S01]  /*6440*/  @P2 SHF.L.U32 R211, R162, 0x10, RZ ;  /* 0x00000010a2d32819 */ /* 0x000fe200000006ff */
[----:B------:R-:W-:Y:S01]  /*6450*/  FMUL.FTZ R86, R86, UR4 ;  /* 0x0000000456567c20 */ /* 0x000fe20008410000 */
[----:B------:R-:W-:Y:S01]  /*6460*/  @P2 SHF.L.U32 R189, R189, 0x10, RZ ;  /* 0x00000010bdbd2819 */ /* 0x000fe200000006ff */
[-C--:B------:R-:W-:Y:S01]  /*6470*/  @P1 FMUL.FTZ R104, R206, R85.reuse ;  /* 0x00000055ce681220 */ /* 0x080fe20000410000 */
[----:B------:R-:W-:Y:S01]  /*6480*/  @P1 FMUL.FTZ R92, R88, R85 ;  /* 0x00000055585c1220 */ /* 0x000fe20000410000 */
[--C-:B------:R-:W-:Y:S01]  /*6490*/  FFMA.FTZ R105, R187, R105, R188.reuse ;  /* 0x00000069bb697223 */ /* 0x100fe200000100bc */
[C---:B------:R-:W-:Y:S01]  /*64a0*/  ISETP.GE.U32.AND P1, PT, R144.reuse, RZ, PT ;  /* 0x000000ff9000720c */ /* 0x040fe20003f26070 */
[-C--:B------:R-:W-:Y:S01]  /*64b0*/  @P2 FMUL.FTZ R106, R189, R86.reuse ;  /* 0x00000056bd6a2220 */ /* 0x080fe20000410000 */
[----:B------:R-:W-:Y:S01]  /*64c0*/  MOV R209, RZ ;  /* 0x000000ff00d17202 */ /* 0x000fe20000000f00 */
[----:B------:R-:W-:Y:S01]  /*64d0*/  @P2 FMUL.FTZ R209, R211, R86 ;  /* 0x00000056d3d12220 */ /* 0x000fe20000410000 */
[C---:B------:R-:W-:Y:S01]  /*64e0*/  LOP3.LUT P6, RZ, R144.reuse, 0xff0000, RZ, 0xc0, !PT ;  /* 0x00ff000090ff7812 */ /* 0x040fe200078cc0ff */
[----:B------:R-:W-:Y:S01]  /*64f0*/  FFMA.FTZ R96, R187, R96, R188 ;  /* 0x00000060bb607223 */ /* 0x000fe200000100bc */
[----:B------:R-:W-:Y:S01]  /*6500*/  SHF.L.U32 R85, R57, 0x10, RZ ;  /* 0x0000001039557819 */ /* 0x000fe200000006ff */
[----:B------:R-:W-:Y:S01]  /*6510*/  FADD.FTZ R105, -R105, R190 ;  /* 0x000000be69697221 */ /* 0x000fe20000010100 */
[----:B------:R-:W-:Y:S01]  /*6520*/  LOP3.LUT P5, RZ, R144, 0xff000000, RZ, 0xc0, !PT ;  /* 0xff00000090ff7812 */ /* 0x000fe200078ac0ff */
[--C-:B------:R-:W-:Y:S01]  /*6530*/  FFMA.FTZ R103, R187, R103, R188.reuse ;  /* 0x00000067bb677223 */ /* 0x100fe200000100bc */
[----:B------:R-:W-:Y:S01]  /*6540*/  LOP3.LUT P4, RZ, R145, 0xff, RZ, 0xc0, !PT ;  /* 0x000000ff91ff7812 */ /* 0x000fe2000788c0ff */
[--C-:B------:R-:W-:Y:S01]  /*6550*/  FFMA.FTZ R95, R187, R95, R188.reuse ;  /* 0x0000005fbb5f7223 */ /* 0x100fe200000100bc */
[----:B------:R-:W-:Y:S01]  /*6560*/  LOP3.LUT P3, RZ, R145, 0xff00, RZ, 0xc0, !PT ;  /* 0x0000ff0091ff7812 */ /* 0x000fe2000786c0ff */
[----:B------:R-:W-:Y:S01]  /*6570*/  FFMA.FTZ R101, R187, R101, R188 ;  /* 0x00000065bb657223 */ /* 0x000fe200000100bc */
[----:B------:R-:W-:Y:S01]  /*6580*/  LOP3.LUT P2, RZ, R145, 0xff0000, RZ, 0xc0, !PT ;  /* 0x00ff000091ff7812 */ /* 0x000fe2000784c0ff */
[----:B------:R-:W-:Y:S01]  /*6590*/  FADD.FTZ R103, -R103, R100 ;  /* 0x0000006467677221 */ /* 0x000fe20000010100 */
[----:B------:R-:W-:Y:S01]  /*65a0*/  ISETP.GE.U32.AND.EX P1, PT, R145, 0x1000000, PT, P1 ;  /* 0x010000009100780c */ /* 0x000fe20003f26110 */
[----:B------:R-:W-:Y:S01]  /*65b0*/  FFMA.FTZ R145, R187, R93, R188 ;  /* 0x0000005dbb917223 */ /* 0x000fe200000100bc */
[----:B------:R-:W-:Y:S01]  /*65c0*/  PRMT R86, R57, 0x7632, R86 ;  /* 0x0000763239567816 */ /* 0x000fe20000000056 */
[----:B------:R-:W-:Y:S01]  /*65d0*/  FADD.FTZ R93, -R96, R97 ;  /* 0x00000061605d7221 */ /* 0x000fe20000010100 */
[----:B------:R-:W-:Y:S01]  /*65e0*/  FFMA.FTZ R97, R170, R105, R85 ;  /* 0x00000069aa617223 */ /* 0x000fe20000010055 */
[----:B------:R-:W-:Y:S01]  /*65f0*/  FADD.FTZ R145, -R145, R94 ;  /* 0x0000005e91917221 */ /* 0x000fe20000010100 */
[----:B------:R-:W-:Y:S01]  /*6600*/  SHF.L.U32 R85, R86, 0x10, RZ ;  /* 0x0000001056557819 */ /* 0x000fe200000006ff */
[----:B------:R-:W-:Y:S01]  /*6610*/  FADD.FTZ R95, -R95, R102 ;  /* 0x000000665f5f7221 */ /* 0x000fe20000010100 */
[----:B------:R-:W-:Y:S01]  /*6620*/  SHF.L.U32 R94, R59, 0x10, RZ ;  /* 0x000000103b5e7819 */ /* 0x000fe200000006ff */
[----:B------:R-:W-:Y:S01]  /*6630*/  FADD.FTZ R101, -R101, R108 ;  /* 0x0000006c65657221 */ /* 0x000fe20000010100 */
[----:B------:R-:W-:Y:S01]  /*6640*/  PRMT R96, R59, 0x7632, R96 ;  /* 0x000076323b607816 */ /* 0x000fe20000000060 */
[----:B------:R-:W-:Y:S01]  /*6650*/  FFMA.FTZ R103, R170, R103, R85 ;  /* 0x00000067aa677223 */ /* 0x000fe20000010055 */
[----:B------:R-:W-:Y:S01]  /*6660*/  PRMT R88, R58, 0x7632, R88 ;  /* 0x000076323a587816 */ /* 0x000fe20000000058 */
[----:B------:R-:W-:Y:S01]  /*6670*/  FFMA.FTZ R211, R170, R95, R94 ;  /* 0x0000005faad37223 */ /* 0x000fe2000001005e */
[----:B------:R-:W-:Y:S01]  /*6680*/  SHF.L.U32 R86, R58, 0x10, RZ ;  /* 0x000000103a567819 */ /* 0x000fe200000006ff */
[-C--:B------:R-:W-:Y:S01]  /*6690*/  FMUL.FTZ R85, R97, R172.reuse ;  /* 0x000000ac61557220 */ /* 0x080fe20000410000 */
[----:B------:R-:W-:Y:S01]  /*66a0*/  SHF.L.U32 R96, R96, 0x10, RZ ;  /* 0x0000001060607819 */ /* 0x000fe200000006ff */
[----:B------:R-:W-:Y:S01]  /*66b0*/  HFMA2 R105, -RZ, RZ, 0, 0 ;  /* 0x00000000ff697431 */ /* 0x000fe200000001ff */
[----:B------:R-:W-:Y:S01]  /*66c0*/  SHF.L.U32 R88, R88, 0x10, RZ ;  /* 0x0000001058587819 */ /* 0x000fe200000006ff */
[----:B------:R-:W-:Y:S01]  /*66d0*/  FFMA.FTZ R101, R170, R101, R86 ;  /* 0x00000065aa657223 */ /* 0x000fe20000010056 */
[----:B------:R-:W-:Y:S01]  /*66e0*/  @P6 SHF.L.U32 R94, R89, 0x10, RZ ;  /* 0x00000010595e6819 */ /* 0x000fe200000006ff */
[-C--:B------:R-:W-:Y:S01]  /*66f0*/  FMUL.FTZ R86, R103, R172.reuse ;  /* 0x000000ac67567220 */ /* 0x080fe20000410000 */
[----:B------:R-:W-:Y:S01]  /*6700*/  @P5 PRMT R89, R89, 0x7632, R89 ;  /* 0x0000763259595816 */ /* 0x000fe20000000059 */
[----:B------:R-:W-:Y:S01]  /*6710*/  FMUL.FTZ R85, R85, UR4 ;  /* 0x0000000455557c20 */ /* 0x000fe20008410000 */
[----:B------:R-:W-:Y:S01]  /*6720*/  @P4 SHF.L.U32 R100, R90, 0x10, RZ ;  /* 0x000000105a644819 */ /* 0x000fe200000006ff */
[----:B------:R-:W-:Y:S01]  /*6730*/  FFMA.FTZ R208, R170, R145, R96 ;  /* 0x00000091aad07223 */ /* 0x000fe20000010060 */
[----:B------:R-:W-:Y:S01]  /*6740*/  @P3 PRMT R95, R90, 0x7632, R95 ;  /* 0x000076325a5f3816 */ /* 0x000fe2000000005f */
[----:B------:R-:W-:Y:S01]  /*6750*/  HFMA2 R108, -RZ, RZ, 0, 0 ;  /* 0x00000000ff6c7431 */ /* 0x000fe200000001ff */
[----:B------:R-:W-:Y:S01]  /*6760*/  @P6 SHF.L.U32 R90, R77, 0x10, RZ ;  /* 0x000000104d5a6819 */ /* 0x000fe200000006ff */
[----:B------:R-:W-:Y:S01]  /*6770*/  FFMA.FTZ R102, R170, R93, R88 ;  /* 0x0000005daa667223 */ /* 0x000fe20000010058 */
[----:B------:R-:W-:Y:S01]  /*6780*/  @P5 SHF.L.U32 R96, R89, 0x10, RZ ;  /* 0x0000001059605819 */ /* 0x000fe200000006ff */
[----:B------:R-:W-:Y:S01]  /*6790*/  FMUL.FTZ R93, R86, UR4 ;  /* 0x00000004565d7c20 */ /* 0x000fe20008410000 */
[----:B------:R-:W-:Y:S01]  /*67a0*/  MOV R88, RZ ;  /* 0x000000ff00587202 */ /* 0x000fe20000000f00 */
[-C--:B------:R-:W-:Y:S01]  /*67b0*/  @P6 FMUL.FTZ R105, R94, R85.reuse ;  /* 0x000000555e696220 */ /* 0x080fe20000410000 */
[----:B------:R-:W-:Y:S01]  /*67c0*/  @P6 FMUL.FTZ R88, R90, R85 ;  /* 0x000000555a586220 */ /* 0x000fe20000410000 */
[-C--:B------:R-:W-:Y:S01]  /*67d0*/  FMUL.FTZ R85, R101, R172.reuse ;  /* 0x000000ac65557220 */ /* 0x080fe20000410000 */
[----:B------:R-:W-:Y:S01]  /*67e0*/  @P5 FMUL.FTZ R108, R96, R93 ;  /* 0x0000005d606c5220 */ /* 0x000fe20000410000 */
[----:B------:R-:W-:Y:S01]  /*67f0*/  @P4 SHF.L.U32 R96, R78, 0x10, RZ ;  /* 0x000000104e604819 */ /* 0x000fe200000006ff */
[----:B------:R-:W-:Y:S01]  /*6800*/  FMUL.FTZ R86, R102, R172 ;  /* 0x000000ac66567220 */ /* 0x000fe20000410000 */
[----:B------:R-:W-:Y:S01]  /*6810*/  FMUL.FTZ R85, R85, UR4 ;  /* 0x0000000455557c20 */ /* 0x000fe20008410000 */
[----:B------:R-:W-:-:S02]  /*6820*/  @P2 SHF.L.U32 R206, R91, 0x10, RZ ;  /* 0x000000105bce2819 */ /* 0x000fc400000006ff */
[----:B------:R-:W-:Y:S02]  /*6830*/  CS2R R144, SRZ ;  /* 0x0000000000907805 */ /* 0x000fe4000001ff00 */
[----:B------:R-:W-:Y:S02]  /*6840*/  @P1 PRMT R210, R91, 0x7632, R210 ;  /* 0x000076325bd21816 */ /* 0x000fe400000000d2 */
[----:B------:R-:W-:Y:S02]  /*6850*/  CS2R R90, SRZ ;  /* 0x00000000005a7805 */ /* 0x000fe4000001ff00 */
[----:B------:R-:W-:Y:S01]  /*6860*/  @P3 SHF.L.U32 R190, R95, 0x10, RZ ;  /* 0x000000105fbe3819 */ /* 0x000fe200000006ff */
[----:B------:R-:W-:Y:S01]  /*6870*/  FMUL.FTZ R95, R86, UR4 ;  /* 0x00000004565f7c20 */ /* 0x000fe20008410000 */
[-C--:B------:R-:W-:Y:S01]  /*6880*/  @P4 FMUL.FTZ R145, R100, R85.reuse ;  /* 0x0000005564914220 */ /* 0x080fe20000410000 */
        /* <DEDUP_REMOVED lines=30> */
.L_x_757:
        /* <DEDUP_REMOVED lines=17> */
[----:B------:R-:W-:Y:S01]  /*6b80*/  ISETP.NE.U32.AND P4, PT, R85, RZ, PT ;  /* 0x000000ff5500720c */ /* 0x000fe20003f85070 */
[----:B------:R-:W-:Y:S01]  /*6b90*/  FFMA.FTZ R202, R187, R202, R188 ;  /* 0x000000cabbca7223 */ /* 0x000fe200000100bc */
[----:B------:R-:W-:Y:S01]  /*6ba0*/  ISETP.NE.AND.EX P3, PT, RZ, RZ, PT, P3 ;  /* 0x000000ffff00720c */ /* 0x000fe20003f65330 */
[----:B------:R-:W-:Y:S01]  /*6bb0*/  FADD.FTZ R192, -R205, R192 ;  /* 0x000000c0cdc07221 */ /* 0x000fe20000010100 */
[----:B------:R-:W-:Y:S01]  /*6bc0*/  ISETP.NE.AND.EX P4, PT, RZ, RZ, PT, P4 ;  /* 0x000000ffff00720c */ /* 0x000fe20003f85340 */
[----:B------:R-:W-:Y:S01]  /*6bd0*/  FADD.FTZ R202, -R202, R191 ;  /* 0x000000bfcaca7221 */ /* 0x000fe20000010100 */
[C---:B------:R-:W-:Y:S01]  /*6be0*/  PRMT R84, R52.reuse, 0x7632, R84 ;  /* 0x0000763234547816 */ /* 0x040fe20000000054 */
[----:B------:R-:W-:Y:S01]  /*6bf0*/  HFMA2 R175, -RZ, RZ, 0, 0 ;  /* 0x00000000ffaf7431 */ /* 0x000fe200000001ff */
[----:B------:R-:W-:Y:S01]  /*6c00*/  SHF.L.U32 R87, R52, 0x10, RZ ;  /* 0x0000001034577819 */ /* 0x000fe200000006ff */
[----:B------:R-:W-:Y:S01]  /*6c10*/  HFMA2 R191, -RZ, RZ, 0, 0 ;  /* 0x00000000ffbf7431 */ /* 0x000fe200000001ff */
[----:B------:R-:W-:Y:S01]  /*6c20*/  LOP3.LUT R86, R134, 0xff0000, RZ, 0xc0, !PT ;  /* 0x00ff000086567812 */ /* 0x000fe200078ec0ff */
[----:B------:R-:W-:Y:S01]  /*6c30*/  FFMA.FTZ R197, R187, R197, R188 ;  /* 0x000000c5bbc57223 */ /* 0x000fe200000100bc */
[----:B------:R-:W-:Y:S01]  /*6c40*/  SHF.L.U32 R85, R84, 0x10, RZ ;  /* 0x0000001054557819 */ /* 0x000fe200000006ff */
[----:B------:R-:W-:Y:S01]  /*6c50*/  FFMA.FTZ R87, R170, R207, R87 ;  /* 0x000000cfaa577223 */ /* 0x000fe20000010057 */
[----:B------:R-:W-:Y:S01]  /*6c60*/  SHF.L.U32 R89, R53, 0x10, RZ ;  /* 0x0000001035597819 */ /* 0x000fe200000006ff */
[----:B------:R-:W-:Y:S01]  /*6c70*/  FADD.FTZ R197, -R197, R196 ;  /* 0x000000c4c5c57221 */ /* 0x000fe20000010100 */
[----:B------:R-:W-:Y:S01]  /*6c80*/  ISETP.NE.U32.AND P2, PT, R86, RZ, PT ;  /* 0x000000ff5600720c */ /* 0x000fe20003f45070 */
[C---:B------:R-:W-:Y:S01]  /*6c90*/  FFMA.FTZ R84, R170.reuse, R192, R85 ;  /* 0x000000c0aa547223 */ /* 0x040fe20000010055 */
[----:B------:R-:W-:Y:S01]  /*6ca0*/  FMUL.FTZ R86, R87, R172 ;  /* 0x000000ac57567220 */ /* 0x000fe20000410000 */
[----:B------:R-:W-:Y:S01]  /*6cb0*/  FFMA.FTZ R85, R170, R202, R89 ;  /* 0x000000caaa557223 */ /* 0x000fe20000010059 */
[----:B------:R-:W-:Y:S01]  /*6cc0*/  ISETP.NE.AND.EX P2, PT, RZ, RZ, PT, P2 ;  /* 0x000000ffff00720c */ /* 0x000fe20003f45320 */
[----:B------:R-:W-:Y:S01]  /*6cd0*/  FMUL.FTZ R90, R84, R172 ;  /* 0x000000ac545a7220 */ /* 0x000fe20000410000 */
[----:B-----5:R-:W-:Y:S01]  /*6ce0*/  @P3 SHF.L.U32 R89, R92, 0x10, RZ ;  /* 0x000000105c593819 */ /* 0x020fe200000006ff */
[----:B------:R-:W-:Y:S01]  /*6cf0*/  FMUL.FTZ R86, R86, UR4 ;  /* 0x0000000456567c20 */ /* 0x000fe20008410000 */
[----:B------:R-:W-:Y:S01]  /*6d00*/  @P4 PRMT R92, R92, 0x7632, R92 ;  /* 0x000076325c5c4816 */ /* 0x000fe2000000005c */
[----:B------:R-:W-:Y:S01]  /*6d10*/  HFMA2 R192, -RZ, RZ, 0, 0 ;  /* 0x00000000ffc07431 */ /* 0x000fe200000001ff */
[----:B------:R-:W-:Y:S01]  /*6d20*/  @P3 SHF.L.U32 R103, R68, 0x10, RZ ;  /* 0x0000001044673819 */ /* 0x000fe200000006ff */
[----:B------:R-:W-:Y:S01]  /*6d30*/  FMUL.FTZ R101, R90, UR4 ;  /* 0x000000045a657c20 */ /* 0x000fe20008410000 */
[----:B------:R-:W-:Y:S01]  /*6d40*/  @P4 SHF.L.U32 R92, R92, 0x10, RZ ;  /* 0x000000105c5c4819 */ /* 0x000fe200000006ff */
[----:B------:R-:W-:Y:S01]  /*6d50*/  @P3 FMUL.FTZ R175, R86, R89 ;  /* 0x0000005956af3220 */ /* 0x000fe20000410000 */
[----:B------:R-:W-:Y:S01]  /*6d60*/  MOV R91, RZ ;  /* 0x000000ff005b7202 */ /* 0x000fe20000000f00 */
[----:B------:R-:W-:Y:S01]  /*6d70*/  @P3 FMUL.FTZ R91, R103, R86 ;  /* 0x00000056675b3220 */ /* 0x000fe20000410000 */
[----:B------:R-:W-:Y:S01]  /*6d80*/  @P4 SHF.L.U32 R100, R154, 0x10, RZ ;  /* 0x000000109a644819 */ /* 0x000fe200000006ff */
[----:B------:R-:W-:Y:S01]  /*6d90*/  FMUL.FTZ R86, R85, R172 ;  /* 0x000000ac55567220 */ /* 0x000fe20000410000 */
[----:B------:R-:W-:Y:S01]  /*6da0*/  MOV R88, RZ ;  /* 0x000000ff00587202 */ /* 0x000fe20000000f00 */
[----:B------:R-:W-:Y:S01]  /*6db0*/  @P4 FMUL.FTZ R192, R101, R92 ;  /* 0x0000005c65c04220 */ /* 0x000fe20000410000 */
[----:B------:R-:W-:Y:S01]  /*6dc0*/  @P2 SHF.L.U32 R90, R93, 0x10, RZ ;  /* 0x000000105d5a2819 */ /* 0x000fe200000006ff */
[----:B------:R-:W-:Y:S01]  /*6dd0*/  @P4 FMUL.FTZ R88, R100, R101 ;  /* 0x0000006564584220 */ /* 0x000fe20000410000 */
[----:B------:R-:W-:Y:S01]  /*6de0*/  @P2 SHF.L.U32 R92, R69, 0x10, RZ ;  /* 0x00000010455c2819 */ /* 0x000fe200000006ff */
[----:B------:R-:W-:Y:S01]  /*6df0*/  FMUL.FTZ R101, R86, UR4 ;  /* 0x0000000456657c20 */ /* 0x000fe20008410000 */
[----:B------:R-:W-:Y:S01]  /*6e00*/  LOP3.LUT R86, R134, 0xff000000, RZ, 0xc0, !PT ;  /* 0xff00000086567812 */ /* 0x000fe200078ec0ff */
[--C-:B------:R-:W-:Y:S01]  /*6e10*/  FFMA.FTZ R195, R187, R195, R188.reuse ;  /* 0x000000c3bbc37223 */ /* 0x100fe200000100bc */
[----:B------:R-:W-:Y:S01]  /*6e20*/  MOV R89, RZ ;  /* 0x000000ff00597202 */ /* 0x000fe20000000f00 */
[----:B------:R-:W-:Y:S01]  /*6e30*/  @P2 FMUL.FTZ R191, R101, R90 ;  /* 0x0000005a65bf2220 */ /* 0x000fe20000410000 */
[----:B------:R-:W-:Y:S01]  /*6e40*/  @P2 FMUL.FTZ R89, R92, R101 ;  /* 0x000000655c592220 */ /* 0x000fe20000410000 */
[----:B------:R-:W-:Y:S01]  /*6e50*/  ISETP.NE.U32.AND P2, PT, R86, RZ, PT ;  /* 0x000000ff5600720c */ /* 0x000fe20003f45070 */
[C-C-:B------:R-:W-:Y:S01]  /*6e60*/  FFMA.FTZ R86, R187.reuse, R199, R188.reuse ;  /* 0x000000c7bb567223 */ /* 0x140fe200000100bc */
[----:B------:R-:W-:Y:S01]  /*6e70*/  ISETP.GE.U32.AND P3, PT, R134, RZ, PT ;  /* 0x000000ff8600720c */ /* 0x000fe20003f66070 */
[----:B------:R-:W-:Y:S01]  /*6e80*/  FFMA.FTZ R201, R187, R201, R188 ;  /* 0x000000c9bbc97223 */ /* 0x000fe200000100bc */
[----:B------:R-:W-:Y:S01]  /*6e90*/  ISETP.NE.AND.EX P2, PT, RZ, RZ, PT, P2 ;  /* 0x000000ffff00720c */ /* 0x000fe20003f45320 */
[----:B------:R-:W-:Y:S01]  /*6ea0*/  FADD.FTZ R100, -R86, R193 ;  /* 0x000000c156647221 */ /* 0x000fe20000010100 */
[----:B------:R-:W-:Y:S01]  /*6eb0*/  PRMT R86, R53, 0x7632, R86 ;  /* 0x0000763235567816 */ /* 0x000fe20000000056 */
[----:B------:R-:W-:Y:S01]  /*6ec0*/  FADD.FTZ R194, -R195, R194 ;  /* 0x000000c2c3c27221 */ /* 0x000fe20000010100 */
[----:B------:R-:W-:Y:S01]  /*6ed0*/  LOP3.LUT P6, RZ, R135, 0xff, RZ, 0xc0, !PT ;  /* 0x000000ff87ff7812 */ /* 0x000fe200078cc0ff */
[----:B------:R-:W-:Y:S01]  /*6ee0*/  FADD.FTZ R198, -R201, R198 ;  /* 0x000000c6c9c67221 */ /* 0x000fe20000010100 */
[----:B------:R-:W-:Y:S01]  /*6ef0*/  SHF.L.U32 R101, R86, 0x10, RZ ;  /* 0x0000001056657819 */ /* 0x000fe200000006ff */
[----:B------:R-:W-:Y:S01]  /*6f00*/  FFMA.FTZ R203, R187, R203, R188 ;  /* 0x000000cbbbcb7223 */ /* 0x000fe200000100bc */
[----:B------:R-:W-:-:S02]  /*6f10*/  LOP3.LUT P5, RZ, R135, 0xff00, RZ, 0xc0, !PT ;  /* 0x0000ff0087ff7812 */ /* 0x000fc400078ac0ff */
[C---:B------:R-:W-:Y:S01]  /*6f20*/  LOP3.LUT P4, RZ, R135.reuse, 0xff0000, RZ, 0xc0, !PT ;  /* 0x00ff000087ff7812 */ /* 0x040fe2000788c0ff */
[----:B------:R-:W-:Y:S01]  /*6f30*/  FFMA.FTZ R197, R170, R197, R101 ;  /* 0x000000c5aac57223 */ /* 0x000fe20000010065 */
[----:B------:R-:W-:Y:S01]  /*6f40*/  ISETP.GE.U32.AND.EX P3, PT, R135, 0x1000000, PT, P3 ;  /* 0x010000008700780c */ /* 0x000fe20003f66130 */
[----:B------:R-:W-:Y:S01]  /*6f50*/  FADD.FTZ R200, -R203, R200 ;  /* 0x000000c8cbc87221 */ /* 0x000fe20000010100 */
[C---:B------:R-:W-:Y:S01]  /*6f60*/  PRMT R90, R54.reuse, 0x7632, R90 ;  /* 0x00007632365a7816 */ /* 0x040fe2000000005a */
[----:B------:R-:W-:Y:S01]  /*6f70*/  FMUL.FTZ R86, R197, R172 ;  /* 0x000000acc5567220 */ /* 0x000fe20000410000 */
[----:B------:R-:W-:Y:S02]  /*6f80*/  SHF.L.U32 R103, R54, 0x10, RZ ;  /* 0x0000001036677819 */ /* 0x000fe400000006ff */
[----:B------:R-:W-:Y:S02]  /*6f90*/  SHF.L.U32 R135, R90, 0x10, RZ ;  /* 0x000000105a877819 */ /* 0x000fe400000006ff */
[C---:B------:R-:W-:Y:S01]  /*6fa0*/  PRMT R92, R55.reuse, 0x7632, R92 ;  /* 0x00007632375c7816 */ /* 0x040fe2000000005c */
[C---:B------:R-:W-:Y:S01]  /*6fb0*/  FFMA.FTZ R199, R170.reuse, R194, R103 ;  /* 0x000000c2aac77223 */ /* 0x040fe20000010067 */
[----:B------:R-:W-:Y:S01]  /*6fc0*/  SHF.L.U32 R193, R55, 0x10, RZ ;  /* 0x0000001037c17819 */ /* 0x000fe200000006ff */
[----:B------:R-:W-:Y:S01]  /*6fd0*/  FFMA.FTZ R198, R170, R198, R135 ;  /* 0x000000c6aac67223 */ /* 0x000fe20000010087 */
[----:B------:R-:W-:Y:S01]  /*6fe0*/  @P2 PRMT R93, R93, 0x7632, R93 ;  /* 0x000076325d5d2816 */ /* 0x000fe2000000005d */
[----:B------:R-:W-:Y:S01]  /*6ff0*/  FMUL.FTZ R194, R86, UR4 ;  /* 0x0000000456c27c20 */ /* 0x000fe20008410000 */
[----:B------:R-:W-:Y:S01]  /*7000*/  SHF.L.U32 R195, R92, 0x10, RZ ;  /* 0x000000105cc37819 */ /* 0x000fe200000006ff */
[----:B------:R-:W-:Y:S01]  /*7010*/  FMUL.FTZ R86, R199, R172 ;  /* 0x000000acc7567220 */ /* 0x000fe20000410000 */
[----:B------:R-:W-:Y:S01]  /*7020*/  @P2 SHF.L.U32 R93, R93, 0x10, RZ ;  /* 0x000000105d5d2819 */ /* 0x000fe200000006ff */
[----:B------:R-:W-:Y:S01]  /*7030*/  FFMA.FTZ R201, R170, R100, R193 ;  /* 0x00000064aac97223 */ /* 0x000fe200000100c1 */
[C---:B------:R-:W-:Y:S01]  /*7040*/  @P6 SHF.L.U32 R90, R94.reuse, 0x10, RZ ;  /* 0x000000105e5a6819 */ /* 0x040fe200000006ff */
[----:B------:R-:W-:Y:S01]  /*7050*/  HFMA2 R193, -RZ, RZ, 0, 0 ;  /* 0x00000000ffc17431 */ /* 0x000fe200000001ff */
[----:B------:R-:W-:-:S02]  /*7060*/  @P5 PRMT R100, R94, 0x7632, R100 ;  /* 0x000076325e645816 */ /* 0x000fc40000000064 */
[----:B------:R-:W-:Y:S02]  /*7070*/  CS2R R134, SRZ ;  /* 0x0000000000867805 */ /* 0x000fe4000001ff00 */
[C---:B------:R-:W-:Y:S01]  /*7080*/  @P4 SHF.L.U32 R101, R95.reuse, 0x10, RZ ;  /* 0x000000105f654819 */ /* 0x040fe200000006ff */
[----:B------:R-:W-:Y:S01]  /*7090*/  FMUL.FTZ R94, R198, R172 ;  /* 0x000000acc65e7220 */ /* 0x000fe20000410000 */
[----:B------:R-:W-:Y:S01]  /*70a0*/  @P3 PRMT R102, R95, 0x7632, R102 ;  /* 0x000076325f663816 */ /* 0x000fe20000000066 */
[----:B------:R-:W-:Y:S01]  /*70b0*/  FMUL.FTZ R95, R86, UR4 ;  /* 0x00000004565f7c20 */ /* 0x000fe20008410000 */
[----:B------:R-:W-:Y:S01]  /*70c0*/  @P6 SHF.L.U32 R202, R70, 0x10, RZ ;  /* 0x0000001046ca6819 */ /* 0x000fe200000006ff */
[----:B------:R-:W-:Y:S01]  /*70d0*/  FFMA.FTZ R200, R170, R200, R195 ;  /* 0x000000c8aac87223 */ /* 0x000fe200000100c3 */
[----:B------:R-:W-:Y:S01]  /*70e0*/  @P2 FMUL.FTZ R134, R194, R93 ;  /* 0x0000005dc2862220 */ /* 0x000fe20000410000 */
[----:B------:R-:W-:Y:S02]  /*70f0*/  CS2R R92, SRZ ;  /* 0x00000000005c7805 */ /* 0x000fe4000001ff00 */
[----:B------:R-:W-:Y:S01]  /*7100*/  @P5 SHF.L.U32 R100, R100, 0x10, RZ ;  /* 0x0000001064645819 */ /* 0x000fe200000006ff */
[----:B------:R-:W-:Y:S01]  /*7110*/  FMUL.FTZ R195, R94, UR4 ;  /* 0x000000045ec37c20 */ /* 0x000fe20008410000 */
[----:B------:R-:W-:Y:S01]  /*7120*/  @P6 FMUL.FTZ R193, R95, R90 ;  /* 0x0000005a5fc16220 */ /* 0x000fe20000410000 */
[----:B------:R-:W-:Y:S01]  /*7130*/  @P6 FMUL.FTZ R93, R202, R95 ;  /* 0x0000005fca5d6220 */ /* 0x000fe20000410000 */
[-C--:B------:R-:W-:Y:S01]  /*7140*/  FMUL.FTZ R86, R201, R172.reuse ;  /* 0x000000acc9567220 */ /* 0x080fe20000410000 */
[----:B------:R-:W-:Y:S01]  /*7150*/  FMUL.FTZ R95, R200, R172 ;  /* 0x000000acc85f7220 */ /* 0x000fe20000410000 */
[----:B------:R-:W-:Y:S01]  /*7160*/  MOV R196, RZ ;  /* 0x000000ff00c47202 */ /* 0x000fe20000000f00 */
[----:B------:R-:W-:Y:S01]  /*7170*/  @P5 FMUL.FTZ R196, R195, R100 ;  /* 0x00000064c3c45220 */ /* 0x000fe20000410000 */
[----:B------:R-:W-:Y:S01]  /*7180*/  @P2 SHF.L.U32 R103, R155, 0x10, RZ ;  /* 0x000000109b672819 */ /* 0x000fe200000006ff */
[----:B------:R-:W-:Y:S01]  /*7190*/  HFMA2 R90, -RZ, RZ, 0, 0 ;  /* 0x00000000ff5a7431 */ /* 0x000fe200000001ff */
[----:B------:R-:W-:Y:S01]  /*71a0*/  @P5 SHF.L.U32 R100, R156, 0x10, RZ ;  /* 0x000000109c645819 */ /* 0x000fe200000006ff */
[----:B------:R-:W-:Y:S01]  /*71b0*/  FMUL.FTZ R86, R86, UR4 ;  /* 0x0000000456567c20 */ /* 0x000fe20008410000 */
[----:B------:R-:W-:Y:S01]  /*71c0*/  @P4 SHF.L.U32 R203, R71, 0x10, RZ ;  /* 0x0000001047cb4819 */ /* 0x000fe200000006ff */
[----:B------:R-:W-:Y:S01]  /*71d0*/  FMUL.FTZ R95, R95, UR4 ;  /* 0x000000045f5f7c20 */ /* 0x000fe20008410000 */
[----:B------:R-:W-:Y:S01]  /*71e0*/  @P3 SHF.L.U32 R202, R157, 0x10, RZ ;  /* 0x000000109dca3819 */ /* 0x000fe200000006ff */
[----:B------:R-:W-:Y:S01]  /*71f0*/  @P2 FMUL.FTZ R92, R103, R194 ;  /* 0x000000c2675c2220 */ /* 0x000fe20000410000 */
        /* <DEDUP_REMOVED lines=18> */
.L_x_758:
[----:B------:R-:W-:Y:S01]  /*7320*/  FFMA.FTZ R207, R187, R207, R188 ;  /* 0x000000cfbbcf7223 */ /* 0x000fe200000100bc */
[----:B------:R-:W-:Y:S01]  /*7330*/  LOP3.LUT P2, RZ, R134, 0xff, RZ, 0xc0, !PT ;  /* 0x000000ff86ff7812 */ /* 0x000fe2000784c0ff */
[----:B------:R-:W-:Y:S01]  /*7340*/  HFMA2 R175, -RZ, RZ, 0, 0 ;  /* 0x00000000ffaf7431 */ /* 0x000fe200000001ff */
[----:B0-----:R-:W-:Y:S01]  /*7350*/  SHF.L.U32 R89, R52, 0x10, RZ ;  /* 0x0000001034597819 */ /* 0x001fe200000006ff */
[----:B------:R-:W-:Y:S01]  /*7360*/  FADD.FTZ R207, -R207, R204 ;  /* 0x000000cccfcf7221 */ /* 0x000fe20000010100 */
[----:B------:R-:W-:Y:S01]  /*7370*/  MOV R88, RZ ;  /* 0x000000ff00587202 */ /* 0x000fe20000000f00 */
[C-C-:B------:R-:W-:Y:S01]  /*7380*/  FFMA.FTZ R205, R187.reuse, R205, R188.reuse ;  /* 0x000000cdbbcd7223 */ /* 0x140fe200000100bc */
[----:B------:R-:W-:Y:S01]  /*7390*/  LOP3.LUT P3, RZ, R134, 0xff00, RZ, 0xc0, !PT ;  /* 0x0000ff0086ff7812 */ /* 0x000fe2000786c0ff */
[----:B------:R-:W-:Y:S01]  /*73a0*/  FFMA.FTZ R89, R170, R207, R89 ;  /* 0x000000cfaa597223 */ /* 0x000fe20000010059 */
[----:B------:R-:W-:Y:S01]  /*73b0*/  FFMA.FTZ R202, R187, R202, R188 ;  /* 0x000000cabbca7223 */ /* 0x000fe200000100bc */
[----:B------:R-:W-:Y:S01]  /*73c0*/  FADD.FTZ R205, -R205, R192 ;  /* 0x000000c0cdcd7221 */ /* 0x000fe20000010100 */
[----:B------:R-:W-:Y:S01]  /*73d0*/  LOP3.LUT P5, RZ, R134, 0xff0000, RZ, 0xc0, !PT ;  /* 0x00ff000086ff7812 */ /* 0x000fe200078ac0ff */
[----:B------:R-:W-:Y:S01]  /*73e0*/  FMUL.FTZ R89, R172, R89 ;  /* 0x00000059ac597220 */ /* 0x000fe20000410000 */
[----:B------:R-:W-:Y:S01]  /*73f0*/  SHF.L.U32 R101, R53, 0x10, RZ ;  /* 0x0000001035657819 */ /* 0x000fe200000006ff */
[----:B------:R-:W-:Y:S01]  /*7400*/  FADD.FTZ R191, -R202, R191 ;  /* 0x000000bfcabf7221 */ /* 0x000fe20000010100 */
[----:B-----5:R-:W-:Y:S01]  /*7410*/  @P2 SHF.L.U32 R90, R92, 0x10, RZ ;  /* 0x000000105c5a2819 */ /* 0x020fe200000006ff */
[----:B------:R-:W-:Y:S01]  /*7420*/  FMUL.FTZ R89, R89, UR4 ;  /* 0x0000000459597c20 */ /* 0x000fe20008410000 */
[----:B------:R-:W-:Y:S01]  /*7430*/  @P2 SHF.L.U32 R100, R68, 0x10, RZ ;  /* 0x0000001044642819 */ /* 0x000fe200000006ff */
[----:B------:R-:W-:-:S02]  /*7440*/  HFMA2 R192, -RZ, RZ, 0, 0 ;  /* 0x00000000ffc07431 */ /* 0x000fc400000001ff */
[----:B------:R-:W-:Y:S01]  /*7450*/  FFMA.FTZ R101, R170, R191, R101 ;  /* 0x000000bfaa657223 */ /* 0x000fe20000010065 */
[-C--:B------:R-:W-:Y:S01]  /*7460*/  @P2 FMUL.FTZ R175, R90, R89.reuse ;  /* 0x000000595aaf2220 */ /* 0x080fe20000410000 */
[----:B------:R-:W-:Y:S01]  /*7470*/  @P3 PRMT R92, R92, 0x7632, R92 ;  /* 0x000076325c5c3816 */ /* 0x000fe2000000005c */
[----:B------:R-:W-:Y:S01]  /*7480*/  @P2 FMUL.FTZ R88, R100, R89 ;  /* 0x0000005964582220 */ /* 0x000fe20000410000 */
[----:B------:R-:W-:Y:S01]  /*7490*/  PRMT R89, R52, 0x7632, R89 ;  /* 0x0000763234597816 */ /* 0x000fe20000000059 */
[----:B------:R-:W-:Y:S01]  /*74a0*/  HFMA2 R191, -RZ, RZ, 0, 0 ;  /* 0x00000000ffbf7431 */ /* 0x000fe200000001ff */
[----:B------:R-:W-:Y:S01]  /*74b0*/  @P3 SHF.L.U32 R90, R154, 0x10, RZ ;  /* 0x000000109a5a3819 */ /* 0x000fe200000006ff */
[--C-:B------:R-:W-:Y:S01]  /*74c0*/  FFMA.FTZ R197, R187, R197, R188.reuse ;  /* 0x000000c5bbc57223 */ /* 0x100fe200000100bc */
[----:B------:R-:W-:Y:S01]  /*74d0*/  SHF.L.U32 R89, R89, 0x10, RZ ;  /* 0x0000001059597819 */ /* 0x000fe200000006ff */
[----:B------:R-:W-:Y:S01]  /*74e0*/  FFMA.FTZ R195, R187, R195, R188 ;  /* 0x000000c3bbc37223 */ /* 0x000fe200000100bc */
[----:B------:R-:W-:Y:S01]  /*74f0*/  @P3 SHF.L.U32 R92, R92, 0x10, RZ ;  /* 0x000000105c5c3819 */ /* 0x000fe200000006ff */
[----:B------:R-:W-:Y:S01]  /*7500*/  FADD.FTZ R197, -R197, R196 ;  /* 0x000000c4c5c57221 */ /* 0x000fe20000010100 */
[----:B------:R-:W-:Y:S01]  /*7510*/  MOV R91, RZ ;  /* 0x000000ff005b7202 */ /* 0x000fe20000000f00 */
[----:B------:R-:W-:Y:S01]  /*7520*/  FFMA.FTZ R89, R170, R205, R89 ;  /* 0x000000cdaa597223 */ /* 0x000fe20000010059 */
[----:B------:R-:W-:Y:S01]  /*7530*/  @P5 SHF.L.U32 R100, R69, 0x10, RZ ;  /* 0x0000001045645819 */ /* 0x000fe200000006ff */
[C-C-:B------:R-:W-:Y:S01]  /*7540*/  FFMA.FTZ R201, R187.reuse, R201, R188.reuse ;  /* 0x000000c9bbc97223 */ /* 0x140fe200000100bc */
[----:B------:R-:W-:Y:S01]  /*7550*/  LOP3.LUT P4, RZ, R134, 0xff000000, RZ, 0xc0, !PT ;  /* 0xff00000086ff7812 */ /* 0x000fe2000788c0ff */
[----:B------:R-:W-:Y:S01]  /*7560*/  FMUL.FTZ R89, R172, R89 ;  /* 0x00000059ac597220 */ /* 0x000fe20000410000 */
[----:B------:R-:W-:Y:S01]  /*7570*/  ISETP.GE.U32.AND P2, PT, R134, RZ, PT ;  /* 0x000000ff8600720c */ /* 0x000fe20003f46070 */
[--C-:B------:R-:W-:Y:S01]  /*7580*/  FFMA.FTZ R203, R187, R203, R188.reuse ;  /* 0x000000cbbbcb7223 */ /* 0x100fe200000100bc */
[----:B------:R-:W-:Y:S01]  /*7590*/  LOP3.LUT R134, R135, 0xff0000, RZ, 0xc0, !PT ;  /* 0x00ff000087867812 */ /* 0x000fe200078ec0ff */
[----:B------:R-:W-:Y:S01]  /*75a0*/  FMUL.FTZ R89, R89, UR4 ;  /* 0x0000000459597c20 */ /* 0x000fe20008410000 */
[----:B------:R-:W-:Y:S01]  /*75b0*/  LOP3.LUT R103, R135, 0xff00, RZ, 0xc0, !PT ;  /* 0x0000ff0087677812 */ /* 0x000fe200078ec0ff */
[----:B------:R-:W-:Y:S01]  /*75c0*/  FFMA.FTZ R102, R187, R199, R188 ;  /* 0x000000c7bb667223 */ /* 0x000fe200000100bc */
[----:B------:R-:W-:Y:S01]  /*75d0*/  ISETP.GE.U32.AND.EX P2, PT, R135, 0x1000000, PT, P2 ;  /* 0x010000008700780c */ /* 0x000fe20003f46120 */
[-C--:B------:R-:W-:Y:S01]  /*75e0*/  @P3 FMUL.FTZ R192, R92, R89.reuse ;  /* 0x000000595cc03220 */ /* 0x080fe20000410000 */
[----:B------:R-:W-:Y:S01]  /*75f0*/  @P3 FMUL.FTZ R91, R90, R89 ;  /* 0x000000595a5b3220 */ /* 0x000fe20000410000 */
[----:B------:R-:W-:Y:S01]  /*7600*/  FMUL.FTZ R89, R172, R101 ;  /* 0x00000065ac597220 */ /* 0x000fe20000410000 */
[----:B------:R-:W-:Y:S01]  /*7610*/  @P5 SHF.L.U32 R90, R93, 0x10, RZ ;  /* 0x000000105d5a5819 */ /* 0x000fe200000006ff */
[----:B------:R-:W-:Y:S01]  /*7620*/  FADD.FTZ R195, -R195, R194 ;  /* 0x000000c2c3c37221 */ /* 0x000fe20000010100 */
[----:B------:R-:W-:Y:S01]  /*7630*/  MOV R92, RZ ;  /* 0x000000ff005c7202 */ /* 0x000fe20000000f00 */
[----:B------:R-:W-:Y:S01]  /*7640*/  FMUL.FTZ R89, R89, UR4 ;  /* 0x0000000459597c20 */ /* 0x000fe20008410000 */
[----:B------:R-:W-:Y:S01]  /*7650*/  LOP3.LUT P6, RZ, R135, 0xff, RZ, 0xc0, !PT ;  /* 0x000000ff87ff7812 */ /* 0x000fe200078cc0ff */
[----:B------:R-:W-:Y:S01]  /*7660*/  FADD.FTZ R201, -R201, R198 ;  /* 0x000000c6c9c97221 */ /* 0x000fe20000010100 */
[----:B------:R-:W-:Y:S01]  /*7670*/  ISETP.NE.AND.EX P3, PT, R103, RZ, PT, !PT ;  /* 0x000000ff6700720c */ /* 0x000fe20003f653f0 */
[-C--:B------:R-:W-:Y:S01]  /*7680*/  @P5 FMUL.FTZ R191, R90, R89.reuse ;  /* 0x000000595abf5220 */ /* 0x080fe20000410000 */
[----:B------:R-:W-:Y:S01]  /*7690*/  @P5 FMUL.FTZ R92, R100, R89 ;  /* 0x00000059645c5220 */ /* 0x000fe20000410000 */
[----:B------:R-:W-:Y:S01]  /*76a0*/  PRMT R89, R53, 0x7632, R89 ;  /* 0x0000763235597816 */ /* 0x000fe20000000059 */
[----:B------:R-:W-:Y:S01]  /*76b0*/  FADD.FTZ R203, -R203, R200 ;  /* 0x000000c8cbcb7221 */ /* 0x000fe20000010100 */
[----:B------:R-:W-:Y:S01]  /*76c0*/  ISETP.NE.AND.EX P5, PT, R134, RZ, PT, !PT ;  /* 0x000000ff8600720c */ /* 0x000fe20003fa53f0 */
[----:B------:R-:W-:Y:S01]  /*76d0*/  FADD.FTZ R193, -R102, R193 ;  /* 0x000000c166c17221 */ /* 0x000fe20000010100 */
[----:B------:R-:W-:Y:S01]  /*76e0*/  PRMT R93, R54, 0x7632, R93 ;  /* 0x00007632365d7816 */ /* 0x000fe2000000005d */
[----:B------:R-:W-:Y:S01]  /*76f0*/  HFMA2 R196, -RZ, RZ, 0, 0 ;  /* 0x00000000ffc47431 */ /* 0x000fe200000001ff */
[----:B------:R-:W-:Y:S01]  /*7700*/  SHF.L.U32 R89, R89, 0x10, RZ ;  /* 0x0000001059597819 */ /* 0x000fe200000006ff */
[----:B------:R-:W-:Y:S01]  /*7710*/  HFMA2 R194, -RZ, RZ, 0, 0 ;  /* 0x00000000ffc27431 */ /* 0x000fe200000001ff */
[----:B------:R-:W-:-:S02]  /*7720*/  PRMT R101, R55, 0x7632, R101 ;  /* 0x0000763237657816 */ /* 0x000fc40000000065 */
[----:B------:R-:W-:Y:S01]  /*7730*/  SHF.L.U32 R90, R54, 0x10, RZ ;  /* 0x00000010365a7819 */ /* 0x000fe200000006ff */
[C---:B------:R-:W-:Y:S01]  /*7740*/  FFMA.FTZ R89, R170.reuse, R197, R89 ;  /* 0x000000c5aa597223 */ /* 0x040fe20000010059 */
[----:B------:R-:W-:Y:S02]  /*7750*/  SHF.L.U32 R100, R93, 0x10, RZ ;  /* 0x000000105d647819 */ /* 0x000fe400000006ff */
[----:B------:R-:W-:Y:S01]  /*7760*/  SHF.L.U32 R134, R101, 0x10, RZ ;  /* 0x0000001065867819 */ /* 0x000fe200000006ff */
[C---:B------:R-:W-:Y:S01]  /*7770*/  FFMA.FTZ R195, R170.reuse, R195, R90 ;  /* 0x000000c3aac37223 */ /* 0x040fe2000001005a */
[----:B------:R-:W-:Y:S01]  /*7780*/  SHF.L.U32 R102, R55, 0x10, RZ ;  /* 0x0000001037667819 */ /* 0x000fe200000006ff */
[----:B------:R-:W-:Y:S01]  /*7790*/  FFMA.FTZ R201, R170, R201, R100 ;  /* 0x000000c9aac97223 */ /* 0x000fe20000010064 */
[----:B------:R-:W-:Y:S01]  /*77a0*/  @P4 PRMT R93, R93, 0x7632, R93 ;  /* 0x000076325d5d4816 */ /* 0x000fe2000000005d */
[----:B------:R-:W-:Y:S01]  /*77b0*/  FMUL.FTZ R89, R172, R89 ;  /* 0x00000059ac597220 */ /* 0x000fe20000410000 */
[----:B------:R-:W-:Y:S01]  /*77c0*/  FFMA.FTZ R203, R170, R203, R134 ;  /* 0x000000cbaacb7223 */ /* 0x000fe20000010086 */
[----:B------:R-:W-:Y:S01]  /*77d0*/  HFMA2 R134, -RZ, RZ, 0, 0 ;  /* 0x00000000ff867431 */ /* 0x000fe200000001ff */
[C---:B------:R-:W-:Y:S01]  /*77e0*/  @P5 SHF.L.U32 R199, R95.reuse, 0x10, RZ ;  /* 0x000000105fc75819 */ /* 0x040fe200000006ff */
[----:B------:R-:W-:Y:S01]  /*77f0*/  FMUL.FTZ R90, R172, R195 ;  /* 0x000000c3ac5a7220 */ /* 0x000fe20000410000 */
[----:B------:R-:W-:Y:S01]  /*7800*/  @P2 PRMT R200, R95, 0x7632, R200 ;  /* 0x000076325fc82816 */ /* 0x000fe200000000c8 */
[----:B------:R-:W-:Y:S01]  /*7810*/  FFMA.FTZ R197, R170, R193, R102 ;  /* 0x000000c1aac57223 */ /* 0x000fe20000010066 */
[C---:B------:R-:W-:Y:S01]  /*7820*/  @P6 SHF.L.U32 R103, R94.reuse, 0x10, RZ ;  /* 0x000000105e676819 */ /* 0x040fe200000006ff */
[----:B------:R-:W-:Y:S01]  /*7830*/  FMUL.FTZ R100, R89, UR4 ;  /* 0x0000000459647c20 */ /* 0x000fe20008410000 */
[----:B------:R-:W-:Y:S01]  /*7840*/  @P4 SHF.L.U32 R93, R93, 0x10, RZ ;  /* 0x000000105d5d4819 */ /* 0x000fe200000006ff */
[----:B------:R-:W-:Y:S01]  /*7850*/  HFMA2 R193, -RZ, RZ, 0, 0 ;  /* 0x00000000ffc17431 */ /* 0x000fe200000001ff */
[----:B------:R-:W-:Y:S01]  /*7860*/  @P3 PRMT R101, R94, 0x7632, R101 ;  /* 0x000076325e653816 */ /* 0x000fe20000000065 */
[----:B------:R-:W-:Y:S01]  /*7870*/  FMUL.FTZ R94, R172, R201 ;  /* 0x000000c9ac5e7220 */ /* 0x000fe20000410000 */
[----:B------:R-:W-:Y:S01]  /*7880*/  @P4 SHF.L.U32 R95, R155, 0x10, RZ ;  /* 0x000000109b5f4819 */ /* 0x000fe200000006ff */
[----:B------:R-:W-:Y:S01]  /*7890*/  FMUL.FTZ R90, R90, UR4 ;  /* 0x000000045a5a7c20 */ /* 0x000fe20008410000 */
[----:B------:R-:W-:Y:S01]  /*78a0*/  MOV R89, RZ ;  /* 0x000000ff00597202 */ /* 0x000fe20000000f00 */
[-C--:B------:R-:W-:Y:S01]  /*78b0*/  @P4 FMUL.FTZ R134, R93, R100.reuse ;  /* 0x000000645d864220 */ /* 0x080fe20000410000 */
[----:B------:R-:W-:Y:S01]  /*78c0*/  @P3 SHF.L.U32 R102, R101, 0x10, RZ ;  /* 0x0000001065663819 */ /* 0x000fe200000006ff */
[----:B------:R-:W-:Y:S01]  /*78d0*/  FMUL.FTZ R101, R94, UR4 ;  /* 0x000000045e657c20 */ /* 0x000fe20008410000 */
[----:B------:R-:W-:Y:S01]  /*78e0*/  @P4 FMUL.FTZ R89, R95, R100 ;  /* 0x000000645f594220 */ /* 0x000fe20000410000 */
[C---:B------:R-:W-:Y:S01]  /*78f0*/  FMUL.FTZ R94, R172.reuse, R197 ;  /* 0x000000c5ac5e7220 */ /* 0x040fe20000410000 */
[----:B------:R-:W-:Y:S01]  /*7900*/  FMUL.FTZ R100, R172, R203 ;  /* 0x000000cbac647220 */ /* 0x000fe20000410000 */
[----:B------:R-:W-:Y:S01]  /*7910*/  @P6 SHF.L.U32 R135, R70, 0x10, RZ ;  /* 0x0000001046876819 */ /* 0x000fe200000006ff */
[-C--:B------:R-:W-:Y:S01]  /*7920*/  @P6 FMUL.FTZ R193, R103, R90.reuse ;  /* 0x0000005a67c16220 */ /* 0x080fe20000410000 */
        /* <DEDUP_REMOVED lines=16> */
[----:B------:R-:W-:Y:S01]  /*7a30*/  F2FP.BF16.F32.PACK_AB R88, R91, R88 ;  /* 0x000000585b58723e */ /* 0x000fe200000010ff */
[----:B------:R-:W-:Y:S01]  /*7a40*/  @P5 FMUL.FTZ R135, R199, R94 ;  /* 0x0000005ec7875220 */ /* 0x000fe20000410000 */
[----:B------:R-:W-:Y:S01]  /*7a50*/  F2FP.BF16.F32.PACK_AB R90, R90, R93 ;  /* 0x0000005d5a5a723e */ /* 0x000fe200000010ff */
[----:B------:R-:W-:Y:S01]  /*7a60*/  @P2 FMUL.FTZ R194, R195, R100 ;  /* 0x00000064c3c22220 */ /* 0x000fe20000410000 */
[----:B------:R-:W-:-:S02]  /*7a70*/  F2FP.BF16.F32.PACK_AB R89, R89, R92 ;  /* 0x0000005c5959723e */ /* 0x000fc400000010ff */
[----:B------:R-:W-:-:S07]  /*7a80*/  F2FP.BF16.F32.PACK_AB R91, R102, R95 ;  /* 0x0000005f665b723e */ /* 0x000fce00000010ff */
.L_x_759:
        /* <DEDUP_REMOVED lines=8> */
[----:B0-----:R-:W-:Y:S01]  /*7b10*/  LOP3.LUT R84, R126, 0xff, RZ, 0xc0, !PT ;  /* 0x000000ff7e547812 */ /* 0x001fe200078ec0ff */
[C-C-:B------:R-:W-:Y:S01]  /*7b20*/  FFMA.FTZ R174, R187.reuse, R174, R188.reuse ;  /* 0x000000aebbae7223 */ /* 0x140fe200000100bc */
[----:B------:R-:W-:Y:S01]  /*7b30*/  SHF.L.U32 R89, R48, 0x10, RZ ;  /* 0x0000001030597819 */ /* 0x000fe200000006ff */
[----:B------:R-:W-:Y:S01]  /*7b40*/  FFMA.FTZ R182, R187, R182, R188 ;  /* 0x000000b6bbb67223 */ /* 0x000fe200000100bc */
[----:B------:R-:W-:Y:S01]  /*7b50*/  ISETP.NE.U32.AND P5, PT, R84, RZ, PT ;  /* 0x000000ff5400720c */ /* 0x000fe20003fa5070 */
[----:B------:R-:W-:Y:S01]  /*7b60*/  FADD.FTZ R174, -R174, R107 ;  /* 0x0000006baeae7221 */ /* 0x000fe20000010100 */
[----:B------:R-:W-:Y:S01]  /*7b70*/  LOP3.LUT R85, R126, 0xff0000, RZ, 0xc0, !PT ;  /* 0x00ff00007e557812 */ /* 0x000fe200078ec0ff */
[----:B------:R-:W-:Y:S01]  /*7b80*/  HFMA2 R88, -RZ, RZ, 0, 0 ;  /* 0x00000000ff587431 */ /* 0x000fe200000001ff */
[----:B------:R-:W-:Y:S01]  /*7b90*/  ISETP.NE.AND.EX P5, PT, RZ, RZ, PT, P5 ;  /* 0x000000ffff00720c */ /* 0x000fe20003fa5350 */
[----:B------:R-:W-:Y:S01]  /*7ba0*/  FFMA.FTZ R89, R170, R174, R89 ;  /* 0x000000aeaa597223 */ /* 0x000fe20000010059 */
[----:B------:R-:W-:-:S02]  /*7bb0*/  LOP3.LUT R84, R126, 0xff00, RZ, 0xc0, !PT ;  /* 0x0000ff007e547812 */ /* 0x000fc400078ec0ff */
[----:B------:R-:W-:Y:S02]  /*7bc0*/  CS2R R98, SRZ ;  /* 0x0000000000627805 */ /* 0x000fe4000001ff00 */
[----:B------:R-:W-:Y:S01]  /*7bd0*/  ISETP.NE.U32.AND P6, PT, R85, RZ, PT ;  /* 0x000000ff5500720c */ /* 0x000fe20003fc5070 */
[--C-:B------:R-:W-:Y:S01]  /*7be0*/  FFMA.FTZ R176, R187, R176, R188.reuse ;  /* 0x000000b0bbb07223 */ /* 0x100fe200000100bc */
[----:B------:R-:W-:Y:S01]  /*7bf0*/  PRMT R85, R48, 0x7632, R85 ;  /* 0x0000763230557816 */ /* 0x000fe20000000055 */
[----:B------:R-:W-:Y:S01]  /*7c00*/  HFMA2 R101, -RZ, RZ, 0, 0 ;  /* 0x00000000ff657431 */ /* 0x000fe200000001ff */
[----:B------:R-:W-:Y:S01]  /*7c10*/  ISETP.NE.U32.AND P3, PT, R84, RZ, PT ;  /* 0x000000ff5400720c */ /* 0x000fe20003f65070 */
[----:B------:R-:W-:Y:S01]  /*7c20*/  FMUL.FTZ R84, R89, R172 ;  /* 0x000000ac59547220 */ /* 0x000fe20000410000 */
[----:B------:R-:W-:Y:S01]  /*7c30*/  SHF.L.U32 R87, R85, 0x10, RZ ;  /* 0x0000001055577819 */ /* 0x000fe200000006ff */
[----:B------:R-:W-:Y:S01]  /*7c40*/  FADD.FTZ R173, -R176, R109 ;  /* 0x0000006db0ad7221 */ /* 0x000fe20000010100 */
[----:B------:R-:W-:Y:S01]  /*7c50*/  ISETP.NE.AND.EX P3, PT, RZ, RZ, PT, P3 ;  /* 0x000000ffff00720c */ /* 0x000fe20003f65330 */
[----:B------:R-:W-:Y:S01]  /*7c60*/  FMUL.FTZ R84, R84, UR4 ;  /* 0x0000000454547c20 */ /* 0x000fe20008410000 */
[----:B-----5:R-:W-:Y:S01]  /*7c70*/  @P5 SHF.L.U32 R85, R92, 0x10, RZ ;  /* 0x000000105c555819 */ /* 0x020fe200000006ff */
[C-C-:B------:R-:W-:Y:S01]  /*7c80*/  FFMA.FTZ R185, R187.reuse, R185, R188.reuse ;  /* 0x000000b9bbb97223 */ /* 0x140fe200000100bc */
[----:B------:R-:W-:Y:S01]  /*7c90*/  @P5 SHF.L.U32 R91, R60, 0x10, RZ ;  /* 0x000000103c5b5819 */ /* 0x000fe200000006ff */
[----:B------:R-:W-:Y:S01]  /*7ca0*/  FFMA.FTZ R177, R187, R177, R188 ;  /* 0x000000b1bbb17223 */ /* 0x000fe200000100bc */
[----:B------:R-:W-:Y:S01]  /*7cb0*/  ISETP.GE.U32.AND P2, PT, R126, RZ, PT ;  /* 0x000000ff7e00720c */ /* 0x000fe20003f46070 */
[----:B------:R-:W-:Y:S01]  /*7cc0*/  @P5 FMUL.FTZ R99, R84, R85 ;  /* 0x0000005554635220 */ /* 0x000fe20000410000 */
[----:B------:R-:W-:Y:S01]  /*7cd0*/  LOP3.LUT R86, R126, 0xff000000, RZ, 0xc0, !PT ;  /* 0xff0000007e567812 */ /* 0x000fe200078ec0ff */
[----:B------:R-:W-:Y:S01]  /*7ce0*/  FADD.FTZ R126, -R182, R179 ;  /* 0x000000b3b67e7221 */ /* 0x000fe20000010100 */
[----:B------:R-:W-:Y:S01]  /*7cf0*/  @P5 FMUL.FTZ R88, R91, R84 ;  /* 0x000000545b585220 */ /* 0x000fe20000410000 */
[----:B------:R-:W-:Y:S01]  /*7d00*/  ISETP.NE.AND.EX P5, PT, RZ, RZ, PT, P6 ;  /* 0x000000ffff00720c */ /* 0x000fe20003fa5360 */
[----:B------:R-:W-:Y:S01]  /*7d10*/  FADD.FTZ R185, -R185, R180 ;  /* 0x000000b4b9b97221 */ /* 0x000fe20000010100 */
[----:B------:R-:W-:Y:S01]  /*7d20*/  FFMA.FTZ R126, R170, R126, R87 ;  /* 0x0000007eaa7e7223 */ /* 0x000fe20000010057 */
[----:B------:R-:W-:Y:S01]  /*7d30*/  SHF.L.U32 R85, R49, 0x10, RZ ;  /* 0x0000001031557819 */ /* 0x000fe200000006ff */
[----:B------:R-:W-:Y:S01]  /*7d40*/  FFMA.FTZ R184, R187, R184, R188 ;  /* 0x000000b8bbb87223 */ /* 0x000fe200000100bc */
[----:B------:R-:W-:Y:S01]  /*7d50*/  @P3 PRMT R92, R92, 0x7632, R92 ;  /* 0x000076325c5c3816 */ /* 0x000fe2000000005c */
[-C--:B------:R-:W-:Y:S01]  /*7d60*/  FMUL.FTZ R84, R126, R172.reuse ;  /* 0x000000ac7e547220 */ /* 0x080fe20000410000 */
[----:B------:R-:W-:Y:S01]  /*7d70*/  ISETP.NE.U32.AND P4, PT, R86, RZ, PT ;  /* 0x000000ff5600720c */ /* 0x000fe20003f85070 */
[----:B------:R-:W-:Y:S01]  /*7d80*/  FFMA.FTZ R173, R170, R173, R85 ;  /* 0x000000adaaad7223 */ /* 0x000fe20000010055 */
[----:B------:R-:W-:Y:S01]  /*7d90*/  @P3 SHF.L.U32 R92, R92, 0x10, RZ ;  /* 0x000000105c5c3819 */ /* 0x000fe200000006ff */
[----:B------:R-:W-:Y:S01]  /*7da0*/  FMUL.FTZ R87, R84, UR4 ;  /* 0x0000000454577c20 */ /* 0x000fe20008410000 */
[----:B------:R-:W-:Y:S01]  /*7db0*/  @P3 SHF.L.U32 R86, R146, 0x10, RZ ;  /* 0x0000001092563819 */ /* 0x000fe200000006ff */
[----:B------:R-:W-:Y:S01]  /*7dc0*/  FMUL.FTZ R84, R173, R172 ;  /* 0x000000acad547220 */ /* 0x000fe20000410000 */
[----:B------:R-:W-:Y:S01]  /*7dd0*/  @P5 SHF.L.U32 R85, R93, 0x10, RZ ;  /* 0x000000105d555819 */ /* 0x000fe200000006ff */
[----:B------:R-:W-:Y:S01]  /*7de0*/  @P3 FMUL.FTZ R98, R87, R92 ;  /* 0x0000005c57623220 */ /* 0x000fe20000410000 */
[----:B------:R-:W-:Y:S01]  /*7df0*/  @P5 SHF.L.U32 R103, R61, 0x10, RZ ;  /* 0x000000103d675819 */ /* 0x000fe200000006ff */
[----:B------:R-:W-:Y:S01]  /*7e00*/  FMUL.FTZ R84, R84, UR4 ;  /* 0x0000000454547c20 */ /* 0x000fe20008410000 */
[----:B------:R-:W-:Y:S01]  /*7e10*/  MOV R92, RZ ;  /* 0x000000ff005c7202 */ /* 0x000fe20000000f00 */
[----:B------:R-:W-:Y:S01]  /*7e20*/  FADD.FTZ R110, -R177, R110 ;  /* 0x0000006eb16e7221 */ /* 0x000fe20000010100 */
[----:B------:R-:W-:Y:S01]  /*7e30*/  LOP3.LUT R90, R127, 0xff, RZ, 0xc0, !PT ;  /* 0x000000ff7f5a7812 */ /* 0x000fe200078ec0ff */
[----:B------:R-:W-:Y:S01]  /*7e40*/  @P5 FMUL.FTZ R101, R84, R85 ;  /* 0x0000005554655220 */ /* 0x000fe20000410000 */
[----:B------:R-:W-:Y:S01]  /*7e50*/  @P5 FMUL.FTZ R92, R103, R84 ;  /* 0x00000054675c5220 */ /* 0x000fe20000410000 */
[----:B------:R-:W-:Y:S01]  /*7e60*/  PRMT R84, R49, 0x7632, R84 ;  /* 0x0000763231547816 */ /* 0x000fe20000000054 */
[--C-:B------:R-:W-:Y:S01]  /*7e70*/  FFMA.FTZ R178, R187, R178, R188.reuse ;  /* 0x000000b2bbb27223 */ /* 0x100fe200000100bc */
[----:B------:R-:W-:Y:S01]  /*7e80*/  LOP3.LUT R100, R127, 0xff00, RZ, 0xc0, !PT ;  /* 0x0000ff007f647812 */ /* 0x000fe200078ec0ff */
[----:B------:R-:W-:Y:S01]  /*7e90*/  FFMA.FTZ R186, R187, R186, R188 ;  /* 0x000000babbba7223 */ /* 0x000fe200000100bc */
[----:B------:R-:W-:Y:S01]  /*7ea0*/  SHF.L.U32 R85, R84, 0x10, RZ ;  /* 0x0000001054557819 */ /* 0x000fe200000006ff */
[----:B------:R-:W-:Y:S01]  /*7eb0*/  FADD.FTZ R176, -R184, R181 ;  /* 0x000000b5b8b07221 */ /* 0x000fe20000010100 */
[C---:B------:R-:W-:Y:S01]  /*7ec0*/  LOP3.LUT R102, R127.reuse, 0xff0000, RZ, 0xc0, !PT ;  /* 0x00ff00007f667812 */ /* 0x040fe200078ec0ff */
[----:B------:R-:W-:Y:S01]  /*7ed0*/  FADD.FTZ R178, -R178, R111 ;  /* 0x0000006fb2b27221 */ /* 0x000fe20000010100 */
[----:B------:R-:W-:Y:S01]  /*7ee0*/  MOV R91, RZ ;  /* 0x000000ff005b7202 */ /* 0x000fe20000000f00 */
[----:B------:R-:W-:Y:S01]  /*7ef0*/  @P3 FMUL.FTZ R91, R86, R87 ;  /* 0x00000057565b3220 */ /* 0x000fe20000410000 */
[----:B------:R-:W-:Y:S01]  /*7f00*/  ISETP.NE.AND.EX P6, PT, R90, RZ, PT, !PT ;  /* 0x000000ff5a00720c */ /* 0x000fe20003fc53f0 */
[----:B------:R-:W-:Y:S01]  /*7f10*/  FFMA.FTZ R174, R170, R185, R85 ;  /* 0x000000b9aaae7223 */ /* 0x000fe20000010055 */
[----:B------:R-:W-:Y:S01]  /*7f20*/  ISETP.NE.AND.EX P3, PT, R100, RZ, PT, !PT ;  /* 0x000000ff6400720c */ /* 0x000fe20003f653f0 */
[----:B------:R-:W-:Y:S01]  /*7f30*/  FADD.FTZ R186, -R186, R183 ;  /* 0x000000b7baba7221 */ /* 0x000fe20000010100 */
[----:B------:R-:W-:Y:S01]  /*7f40*/  PRMT R86, R50, 0x7632, R86 ;  /* 0x0000763232567816 */ /* 0x000fe20000000056 */
[----:B------:R-:W-:Y:S01]  /*7f50*/  FMUL.FTZ R84, R174, R172 ;  /* 0x000000acae547220 */ /* 0x000fe20000410000 */
[----:B------:R-:W-:Y:S01]  /*7f60*/  SHF.L.U32 R87, R50, 0x10, RZ ;  /* 0x0000001032577819 */ /* 0x000fe200000006ff */
[----:B------:R-:W-:Y:S01]  /*7f70*/  HFMA2 R100, -RZ, RZ, 0, 0 ;  /* 0x00000000ff647431 */ /* 0x000fe200000001ff */
[----:B------:R-:W-:-:S02]  /*7f80*/  ISETP.GE.U32.AND.EX P2, PT, R127, 0x1000000, PT, P2 ;  /* 0x010000007f00780c */ /* 0x000fc40003f46120 */
[----:B------:R-:W-:Y:S01]  /*7f90*/  ISETP.NE.AND.EX P5, PT, R102, RZ, PT, !PT ;  /* 0x000000ff6600720c */ /* 0x000fe20003fa53f0 */
[----:B------:R-:W-:Y:S01]  /*7fa0*/  FFMA.FTZ R177, R170, R110, R87 ;  /* 0x0000006eaab17223 */ /* 0x000fe20000010057 */
[----:B------:R-:W-:Y:S01]  /*7fb0*/  ISETP.NE.AND.EX P4, PT, RZ, RZ, PT, P4 ;  /* 0x000000ffff00720c */ /* 0x000fe20003f85340 */
[----:B------:R-:W-:Y:S01]  /*7fc0*/  FMUL.FTZ R102, R84, UR4 ;  /* 0x0000000454667c20 */ /* 0x000fe20008410000 */
[----:B------:R-:W-:Y:S01]  /*7fd0*/  PRMT R90, R51, 0x7632, R90 ;  /* 0x00007632335a7816 */ /* 0x000fe2000000005a */
[----:B------:R-:W-:Y:S01]  /*7fe0*/  FMUL.FTZ R84, R177, R172 ;  /* 0x000000acb1547220 */ /* 0x000fe20000410000 */
[----:B------:R-:W-:Y:S01]  /*7ff0*/  SHF.L.U32 R103, R86, 0x10, RZ ;  /* 0x0000001056677819 */ /* 0x000fe200000006ff */
[----:B------:R-:W-:Y:S01]  /*8000*/  HFMA2 R110, -RZ, RZ, 0, 0 ;  /* 0x00000000ff6e7431 */ /* 0x000fe200000001ff */
[----:B------:R-:W-:Y:S01]  /*8010*/  SHF.L.U32 R107, R51, 0x10, RZ ;  /* 0x00000010336b7819 */ /* 0x000fe200000006ff */
[----:B------:R-:W-:Y:S01]  /*8020*/  FMUL.FTZ R84, R84, UR4 ;  /* 0x0000000454547c20 */ /* 0x000fe20008410000 */
[----:B------:R-:W-:Y:S01]  /*8030*/  SHF.L.U32 R109, R90, 0x10, RZ ;  /* 0x000000105a6d7819 */ /* 0x000fe200000006ff */
[----:B------:R-:W-:Y:S01]  /*8040*/  FFMA.FTZ R176, R170, R176, R103 ;  /* 0x000000b0aab07223 */ /* 0x000fe20000010067 */
[----:B------:R-:W-:-:S02]  /*8050*/  HFMA2 R90, -RZ, RZ, 0, 0 ;  /* 0x00000000ff5a7431 */ /* 0x000fc400000001ff */
[----:B------:R-:W-:Y:S01]  /*8060*/  FFMA.FTZ R179, R170, R178, R107 ;  /* 0x000000b2aab37223 */ /* 0x000fe2000001006b */
[----:B------:R-:W-:Y:S01]  /*8070*/  @P6 SHF.L.U32 R85, R94, 0x10, RZ ;  /* 0x000000105e556819 */ /* 0x000fe200000006ff */
[----:B------:R-:W-:Y:S01]  /*8080*/  FFMA.FTZ R170, R170, R186, R109 ;  /* 0x000000baaaaa7223 */ /* 0x000fe2000001006d */
[----:B------:R-:W-:Y:S01]  /*8090*/  @P3 PRMT R87, R94, 0x7632, R87 ;  /* 0x000076325e573816 */ /* 0x000fe20000000057 */
[----:B------:R-:W-:Y:S01]  /*80a0*/  FMUL.FTZ R86, R176, R172 ;  /* 0x000000acb0567220 */ /* 0x000fe20000410000 */
[----:B------:R-:W-:Y:S02]  /*80b0*/  @P6 SHF.L.U32 R107, R62, 0x10, RZ ;  /* 0x000000103e6b6819 */ /* 0x000fe400000006ff */
[C---:B------:R-:W-:Y:S01]  /*80c0*/  @P5 SHF.L.U32 R109, R95.reuse, 0x10, RZ ;  /* 0x000000105f6d5819 */ /* 0x040fe200000006ff */
[----:B------:R-:W-:Y:S01]  /*80d0*/  FMUL.FTZ R86, R86, UR4 ;  /* 0x0000000456567c20 */ /* 0x000fe20008410000 */
[----:B------:R-:W-:Y:S02]  /*80e0*/  @P2 PRMT R111, R95, 0x7632, R111 ;  /* 0x000076325f6f2816 */ /* 0x000fe4000000006f */
[----:B------:R-:W-:-:S02]  /*80f0*/  CS2R R94, SRZ ;  /* 0x00000000005e7805 */ /* 0x000fc4000001ff00 */
[----:B------:R-:W-:Y:S01]  /*8100*/  @P4 PRMT R93, R93, 0x7632, R93 ;  /* 0x000076325d5d4816 */ /* 0x000fe2000000005d */
[----:B------:R-:W-:Y:S01]  /*8110*/  @P6 FMUL.FTZ R95, R84, R85 ;  /* 0x00000055545f6220 */ /* 0x000fe20000410000 */
        /* <DEDUP_REMOVED lines=11> */
[----:B------:R-:W-:Y:S01]  /*81d0*/  @P4 FMUL.FTZ R100, R102, R93 ;  /* 0x0000005d66644220 */ /* 0x000fe20000410000 */
[----:B------:R-:W-:-:S02]  /*81e0*/  @P2 SHF.L.U32 R181, R149, 0x10, RZ ;  /* 0x0000001095b52819 */ /* 0x000fc400000006ff */
[----:B------:R-:W-:Y:S01]  /*81f0*/  MOV R93, RZ ;  /* 0x000000ff005d7202 */ /* 0x000fe20000000f00 */
[----:B------:R-:W-:Y:S01]  /*8200*/  @P4 FMUL.FTZ R93, R103, R102 ;  /* 0x00000066675d4220 */ /* 0x000fe20000410000 */
[----:B------:R-:W-:Y:S01]  /*8210*/  MOV R107, RZ ;  /* 0x000000ff006b7202 */ /* 0x000fe20000000f00 */
[----:B------:R-:W-:Y:S01]  /*8220*/  @P3 FMUL.FTZ R107, R85, R86 ;  /* 0x00000056556b3220 */ /* 0x000fe20000410000 */
[----:B------:R-:W-:Y:S01]  /*8230*/  MOV R127, RZ ;  /* 0x000000ff007f7202 */ /* 0x000fe20000000f00 */
[----:B------:R-:W-:Y:S01]  /*8240*/  @P5 FMUL.FTZ R110, R87, R84 ;  /* 0x00000054576e5220 */ /* 0x000fe20000410000 */
[----:B------:R-:W-:Y:S01]  /*8250*/  @P2 SHF.L.U32 R111, R111, 0x10, RZ ;  /* 0x000000106f6f2819 */ /* 0x000fe200000006ff */
[----:B------:R-:W-:Y:S01]  /*8260*/  @P2 FMUL.FTZ R127, R181, R172 ;  /* 0x000000acb57f2220 */ /* 0x000fe20000410000 */
[----:B------:R-:W-:Y:S02]  /*8270*/  CS2R R102, SRZ ;  /* 0x0000000000667805 */ /* 0x000fe4000001ff00 */
        /* <DEDUP_REMOVED lines=11> */
.L_x_760:
[----:B0-----:R-:W-:Y:S01]  /*8330*/  LOP3.LUT R88, R126, 0xff, RZ, 0xc0, !PT ;  /* 0x000000ff7e587812 */ /* 0x001fe200078ec0ff */
[C-C-:B------:R-:W-:Y:S01]  /*8340*/  FFMA.FTZ R174, R187.reuse, R174, R188.reuse ;  /* 0x000000aebbae7223 */ /* 0x140fe200000100bc */
[----:B------:R-:W-:Y:S01]  /*8350*/  SHF.L.U32 R89, R48, 0x10, RZ ;  /* 0x0000001030597819 */ /* 0x000fe200000006ff */
[C---:B------:R-:W-:Y:S01]  /*8360*/  FFMA.FTZ R182, R187.reuse, R182, R188 ;  /* 0x000000b6bbb67223 */ /* 0x040fe200000100bc */
[----:B------:R-:W-:Y:S01]  /*8370*/  ISETP.NE.U32.AND P5, PT, R88, RZ, PT ;  /* 0x000000ff5800720c */ /* 0x000fe20003fa5070 */
[----:B------:R-:W-:Y:S01]  /*8380*/  FADD.FTZ R107, -R174, R107 ;  /* 0x0000006bae6b7221 */ /* 0x000fe20000010100 */
[----:B------:R-:W-:Y:S01]  /*8390*/  LOP3.LUT R90, R126, 0xff0000, RZ, 0xc0, !PT ;  /* 0x00ff00007e5a7812 */ /* 0x000fe200078ec0ff */
[----:B------:R-:W-:Y:S01]  /*83a0*/  FADD.FTZ R179, -R182, R179 ;  /* 0x000000b3b6b37221 */ /* 0x000fe20000010100 */
[----:B------:R-:W-:Y:S01]  /*83b0*/  ISETP.NE.AND.EX P5, PT, RZ, RZ, PT, P5 ;  /* 0x000000ffff00720c */ /* 0x000fe20003fa5350 */
[----:B------:R-:W-:Y:S01]  /*83c0*/  FFMA.FTZ R89, R170, R107, R89 ;  /* 0x0000006baa597223 */ /* 0x000fe20000010059 */
[----:B------:R-:W-:Y:S01]  /*83d0*/  ISETP.NE.U32.AND P6, PT, R90, RZ, PT ;  /* 0x000000ff5a00720c */ /* 0x000fe20003fc5070 */
[----:B------:R-:W-:Y:S01]  /*83e0*/  HFMA2 R99, -RZ, RZ, 0, 0 ;  /* 0x00000000ff637431 */ /* 0x000fe200000001ff */
[----:B------:R-:W-:Y:S01]  /*83f0*/  LOP3.LUT R88, R126, 0xff00, RZ, 0xc0, !PT ;  /* 0x0000ff007e587812 */ /* 0x000fe200078ec0ff */
[----:B------:R-:W-:Y:S01]  /*8400*/  FMUL.FTZ R89, R172, R89 ;  /* 0x00000059ac597220 */ /* 0x000fe20000410000 */
[----:B------:R-:W-:Y:S01]  /*8410*/  PRMT R90, R48, 0x7632, R90 ;  /* 0x00007632305a7816 */ /* 0x000fe2000000005a */
[--C-:B------:R-:W-:Y:S01]  /*8420*/  FFMA.FTZ R176, R187, R176, R188.reuse ;  /* 0x000000b0bbb07223 */ /* 0x100fe200000100bc */
[----:B------:R-:W-:Y:S01]  /*8430*/  ISETP.NE.U32.AND P3, PT, R88, RZ, PT ;  /* 0x000000ff5800720c */ /* 0x000fe20003f65070 */
[----:B------:R-:W-:Y:S01]  /*8440*/  FMUL.FTZ R89, R89, UR4 ;  /* 0x0000000459597c20 */ /* 0x000fe20008410000 */
[----:B------:R-:W-:Y:S01]  /*8450*/  SHF.L.U32 R91, R90, 0x10, RZ ;  /* 0x000000105a5b7819 */ /* 0x000fe200000006ff */
[----:B------:R-:W-:Y:S01]  /*8460*/  FADD.FTZ R109, -R176, R109 ;  /* 0x0000006db06d7221 */ /* 0x000fe20000010100 */
[----:B------:R-:W-:Y:S01]  /*8470*/  ISETP.NE.AND.EX P3, PT, RZ, RZ, PT, P3 ;  /* 0x000000ffff00720c */ /* 0x000fe20003f65330 */
[C-C-:B------:R-:W-:Y:S01]  /*8480*/  FFMA.FTZ R185, R187.reuse, R185, R188.reuse ;  /* 0x000000b9bbb97223 */ /* 0x140fe200000100bc */
[----:B-----5:R-:W-:Y:S01]  /*8490*/  @P5 SHF.L.U32 R90, R92, 0x10, RZ ;  /* 0x000000105c5a5819 */ /* 0x020fe200000006ff */
[----:B------:R-:W-:Y:S01]  /*84a0*/  FFMA.FTZ R91, R170, R179, R91 ;  /* 0x000000b3aa5b7223 */ /* 0x000fe2000001005b */
[----:B------:R-:W-:Y:S01]  /*84b0*/  @P5 SHF.L.U32 R98, R60, 0x10, RZ ;  /* 0x000000103c625819 */ /* 0x000fe200000006ff */
[----:B------:R-:W-:Y:S01]  /*84c0*/  FFMA.FTZ R177, R187, R177, R188 ;  /* 0x000000b1bbb17223 */ /* 0x000fe200000100bc */
[----:B------:R-:W-:Y:S01]  /*84d0*/  MOV R88, RZ ;  /* 0x000000ff00587202 */ /* 0x000fe20000000f00 */
[-C--:B------:R-:W-:Y:S01]  /*84e0*/  @P5 FMUL.FTZ R99, R90, R89.reuse ;  /* 0x000000595a635220 */ /* 0x080fe20000410000 */
[----:B------:R-:W-:Y:S01]  /*84f0*/  SHF.L.U32 R101, R49, 0x10, RZ ;  /* 0x0000001031657819 */ /* 0x000fe200000006ff */
[----:B------:R-:W-:Y:S01]  /*8500*/  @P5 FMUL.FTZ R88, R98, R89 ;  /* 0x0000005962585220 */ /* 0x000fe20000410000 */
[----:B------:R-:W-:Y:S01]  /*8510*/  ISETP.NE.AND.EX P5, PT, RZ, RZ, PT, P6 ;  /* 0x000000ffff00720c */ /* 0x000fe20003fa5360 */
[----:B------:R-:W-:Y:S01]  /*8520*/  FMUL.FTZ R89, R172, R91 ;  /* 0x0000005bac597220 */ /* 0x000fe20000410000 */
[----:B------:R-:W-:Y:S01]  /*8530*/  LOP3.LUT R100, R126, 0xff000000, RZ, 0xc0, !PT ;  /* 0xff0000007e647812 */ /* 0x000fe200078ec0ff */
[----:B------:R-:W-:Y:S01]  /*8540*/  HFMA2 R98, -RZ, RZ, 0, 0 ;  /* 0x00000000ff627431 */ /* 0x000fe200000001ff */
[----:B------:R-:W-:Y:S01]  /*8550*/  LOP3.LUT R102, R127, 0xff, RZ, 0xc0, !PT ;  /* 0x000000ff7f667812 */ /* 0x000fe200078ec0ff */
[----:B------:R-:W-:Y:S01]  /*8560*/  FMUL.FTZ R90, R89, UR4 ;  /* 0x00000004595a7c20 */ /* 0x000fe20008410000 */
[----:B------:R-:W-:Y:S01]  /*8570*/  FFMA.FTZ R89, R170, R109, R101 ;  /* 0x0000006daa597223 */ /* 0x000fe20000010065 */
[----:B------:R-:W-:Y:S01]  /*8580*/  @P3 PRMT R92, R92, 0x7632, R92 ;  /* 0x000076325c5c3816 */ /* 0x000fe2000000005c */
[----:B------:R-:W-:Y:S01]  /*8590*/  HFMA2 R101, -RZ, RZ, 0, 0 ;  /* 0x00000000ff657431 */ /* 0x000fe200000001ff */
[----:B------:R-:W-:Y:S01]  /*85a0*/  ISETP.NE.U32.AND P4, PT, R100, RZ, PT ;  /* 0x000000ff6400720c */ /* 0x000fe20003f85070 */
[----:B------:R-:W-:Y:S01]  /*85b0*/  FMUL.FTZ R89, R172, R89 ;  /* 0x00000059ac597220 */ /* 0x000fe20000410000 */
[----:B------:R-:W-:Y:S01]  /*85c0*/  ISETP.NE.AND.EX P6, PT, R102, RZ, PT, !PT ;  /* 0x000000ff6600720c */ /* 0x000fe20003fc53f0 */
[----:B------:R-:W-:Y:S01]  /*85d0*/  FFMA.FTZ R184, R187, R184, R188 ;  /* 0x000000b8bbb87223 */ /* 0x000fe200000100bc */
[----:B------:R-:W-:Y:S01]  /*85e0*/  @P3 SHF.L.U32 R91, R92, 0x10, RZ ;  /* 0x000000105c5b3819 */ /* 0x000fe200000006ff */
[----:B------:R-:W-:Y:S01]  /*85f0*/  FMUL.FTZ R89, R89, UR4 ;  /* 0x0000000459597c20 */ /* 0x000fe20008410000 */
[----:B------:R-:W-:Y:S01]  /*8600*/  @P5 SHF.L.U32 R100, R93, 0x10, RZ ;  /* 0x000000105d645819 */ /* 0x000fe200000006ff */
[----:B------:R-:W-:Y:S01]  /*8610*/  FADD.FTZ R185, -R185, R180 ;  /* 0x000000b4b9b97221 */ /* 0x000fe20000010100 */
[----:B------:R-:W-:Y:S01]  /*8620*/  @P5 SHF.L.U32 R102, R61, 0x10, RZ ;  /* 0x000000103d665819 */ /* 0x000fe200000006ff */
[----:B------:R-:W-:Y:S01]  /*8630*/  @P3 FMUL.FTZ R98, R91, R90 ;  /* 0x0000005a5b623220 */ /* 0x000fe20000410000 */
[----:B------:R-:W-:Y:S01]  /*8640*/  @P3 SHF.L.U32 R103, R146, 0x10, RZ ;  /* 0x0000001092673819 */ /* 0x000fe200000006ff */
[-C--:B------:R-:W-:Y:S01]  /*8650*/  @P5 FMUL.FTZ R101, R100, R89.reuse ;  /* 0x0000005964655220 */ /* 0x080fe20000410000 */
[----:B------:R-:W-:Y:S01]  /*8660*/  ISETP.GE.U32.AND P2, PT, R126, RZ, PT ;  /* 0x000000ff7e00720c */ /* 0x000fe20003f46070 */
[----:B------:R-:W-:Y:S01]  /*8670*/  FFMA.FTZ R178, R187, R178, R188 ;  /* 0x000000b2bbb27223 */ /* 0x000fe200000100bc */
[----:B------:R-:W-:Y:S01]  /*8680*/  LOP3.LUT R126, R127, 0xff00, RZ, 0xc0, !PT ;  /* 0x0000ff007f7e7812 */ /* 0x000fe200078ec0ff */
[----:B------:R-:W-:Y:S01]  /*8690*/  FADD.FTZ R177, -R177, R110 ;  /* 0x0000006eb1b17221 */ /* 0x000fe20000010100 */
[----:B------:R-:W-:Y:S01]  /*86a0*/  MOV R92, RZ ;  /* 0x000000ff005c7202 */ /* 0x000fe20000000f00 */
[----:B------:R-:W-:Y:S01]  /*86b0*/  @P5 FMUL.FTZ R92, R102, R89 ;  /* 0x00000059665c5220 */ /* 0x000fe20000410000 */
[----:B------:R-:W-:Y:S01]  /*86c0*/  ISETP.NE.AND.EX P4, PT, RZ, RZ, PT, P4 ;  /* 0x000000ffff00720c */ /* 0x000fe20003f85340 */
[----:B------:R-:W-:Y:S01]  /*86d0*/  FADD.FTZ R181, -R184, R181 ;  /* 0x000000b5b8b57221 */ /* 0x000fe20000010100 */
[----:B------:R-:W-:Y:S01]  /*86e0*/  MOV R91, RZ ;  /* 0x000000ff005b7202 */ /* 0x000fe20000000f00 */
[----:B------:R-:W-:Y:S01]  /*86f0*/  @P3 FMUL.FTZ R91, R103, R90 ;  /* 0x0000005a675b3220 */ /* 0x000fe20000410000 */
[----:B------:R-:W-:Y:S01]  /*8700*/  PRMT R89, R49, 0x7632, R89 ;  /* 0x0000763231597816 */ /* 0x000fe20000000059 */
[----:B------:R-:W-:Y:S01]  /*8710*/  FADD.FTZ R111, -R178, R111 ;  /* 0x0000006fb26f7221 */ /* 0x000fe20000010100 */
[----:B------:R-:W-:Y:S01]  /*8720*/  ISETP.NE.AND.EX P3, PT, R126, RZ, PT, !PT ;  /* 0x000000ff7e00720c */ /* 0x000fe20003f653f0 */
[----:B------:R-:W-:Y:S01]  /*8730*/  FFMA.FTZ R186, R187, R186, R188 ;  /* 0x000000babbba7223 */ /* 0x000fe200000100bc */
[----:B------:R-:W-:-:S02]  /*8740*/  LOP3.LUT R173, R127, 0xff0000, RZ, 0xc0, !PT ;  /* 0x00ff00007fad7812 */ /* 0x000fc400078ec0ff */
[----:B------:R-:W-:Y:S01]  /*8750*/  PRMT R93, R50, 0x7632, R93 ;  /* 0x00007632325d7816 */ /* 0x000fe2000000005d */
[----:B------:R-:W-:Y:S01]  /*8760*/  FADD.FTZ R183, -R186, R183 ;  /* 0x000000b7bab77221 */ /* 0x000fe20000010100 */
[----:B------:R-:W-:Y:S02]  /*8770*/  SHF.L.U32 R89, R89, 0x10, RZ ;  /* 0x0000001059597819 */ /* 0x000fe400000006ff */
[----:B------:R-:W-:Y:S02]  /*8780*/  SHF.L.U32 R90, R50, 0x10, RZ ;  /* 0x00000010325a7819 */ /* 0x000fe400000006ff */
[----:B------:R-:W-:Y:S01]  /*8790*/  ISETP.GE.U32.AND.EX P2, PT, R127, 0x1000000, PT, P2 ;  /* 0x010000007f00780c */ /* 0x000fe20003f46120 */
[C---:B------:R-:W-:Y:S01]  /*87a0*/  FFMA.FTZ R89, R170.reuse, R185, R89 ;  /* 0x000000b9aa597223 */ /* 0x040fe20000010059 */
[----:B------:R-:W-:Y:S01]  /*87b0*/  ISETP.NE.AND.EX P5, PT, R173, RZ, PT, !PT ;  /* 0x000000ffad00720c */ /* 0x000fe20003fa53f0 */
[----:B------:R-:W-:Y:S01]  /*87c0*/  FFMA.FTZ R177, R170, R177, R90 ;  /* 0x000000b1aab17223 */ /* 0x000fe2000001005a */
[----:B------:R-:W-:Y:S01]  /*87d0*/  SHF.L.U32 R100, R93, 0x10, RZ ;  /* 0x000000105d647819 */ /* 0x000fe200000006ff */
[C---:B------:R-:W-:Y:S01]  /*87e0*/  FMUL.FTZ R89, R172.reuse, R89 ;  /* 0x00000059ac597220 */ /* 0x040fe20000410000 */
[C---:B------:R-:W-:Y:S01]  /*87f0*/  SHF.L.U32 R102, R51.reuse, 0x10, RZ ;  /* 0x0000001033667819 */ /* 0x040fe200000006ff */
[----:B------:R-:W-:Y:S01]  /*8800*/  FMUL.FTZ R90, R172, R177 ;  /* 0x000000b1ac5a7220 */ /* 0x000fe20000410000 */
[----:B------:R-:W-:Y:S01]  /*8810*/  PRMT R103, R51, 0x7632, R103 ;  /* 0x0000763233677816 */ /* 0x000fe20000000067 */
[C---:B------:R-:W-:Y:S01]  /*8820*/  FFMA.FTZ R181, R170.reuse, R181, R100 ;  /* 0x000000b5aab57223 */ /* 0x040fe20000010064 */
[----:B------:R-:W-:Y:S01]  /*8830*/  @P4 PRMT R93, R93, 0x7632, R93 ;  /* 0x000076325d5d4816 */ /* 0x000fe2000000005d */
[----:B------:R-:W-:Y:S01]  /*8840*/  FFMA.FTZ R107, R170, R111, R102 ;  /* 0x0000006faa6b7223 */ /* 0x000fe20000010066 */
[----:B------:R-:W-:Y:S01]  /*8850*/  SHF.L.U32 R110, R103, 0x10, RZ ;  /* 0x00000010676e7819 */ /* 0x000fe200000006ff */
[----:B------:R-:W-:Y:S01]  /*8860*/  HFMA2 R100, -RZ, RZ, 0, 0 ;  /* 0x00000000ff647431 */ /* 0x000fe200000001ff */
[C---:B------:R-:W-:Y:S01]  /*8870*/  @P6 SHF.L.U32 R109, R94.reuse, 0x10, RZ ;  /* 0x000000105e6d6819 */ /* 0x040fe200000006ff */
[----:B------:R-:W-:Y:S01]  /*8880*/  FMUL.FTZ R103, R89, UR4 ;  /* 0x0000000459677c20 */ /* 0x000fe20008410000 */
[----:B------:R-:W-:Y:S01]  /*8890*/  @P3 PRMT R111, R94, 0x7632, R111 ;  /* 0x000076325e6f3816 */ /* 0x000fe2000000006f */
[----:B------:R-:W-:Y:S01]  /*88a0*/  FMUL.FTZ R102, R172, R181 ;  /* 0x000000b5ac667220 */ /* 0x000fe20000410000 */
[----:B------:R-:W-:Y:S01]  /*88b0*/  @P4 SHF.L.U32 R94, R93, 0x10, RZ ;  /* 0x000000105d5e4819 */ /* 0x000fe200000006ff */
[----:B------:R-:W-:Y:S01]  /*88c0*/  FFMA.FTZ R183, R170, R183, R110 ;  /* 0x000000b7aab77223 */ /* 0x000fe2000001006e */
[----:B------:R-:W-:Y:S01]  /*88d0*/  HFMA2 R93, -RZ, RZ, 0, 0 ;  /* 0x00000000ff5d7431 */ /* 0x000fe200000001ff */
[----:B------:R-:W-:Y:S01]  /*88e0*/  @P6 SHF.L.U32 R127, R62, 0x10, RZ ;  /* 0x000000103e7f6819 */ /* 0x000fe200000006ff */
[----:B------:R-:W-:Y:S01]  /*88f0*/  FMUL.FTZ R90, R90, UR4 ;  /* 0x000000045a5a7c20 */ /* 0x000fe20008410000 */
[----:B------:R-:W-:Y:S01]  /*8900*/  @P3 SHF.L.U32 R126, R111, 0x10, RZ ;  /* 0x000000106f7e3819 */ /* 0x000fe200000006ff */
[----:B------:R-:W-:Y:S01]  /*8910*/  @P4 FMUL.FTZ R100, R94, R103 ;  /* 0x000000675e644220 */ /* 0x000fe20000410000 */
[C---:B------:R-:W-:Y:S01]  /*8920*/  @P5 SHF.L.U32 R170, R95.reuse, 0x10, RZ ;  /* 0x000000105faa5819 */ /* 0x040fe200000006ff */
[----:B------:R-:W-:Y:S01]  /*8930*/  FMUL.FTZ R111, R102, UR4 ;  /* 0x00000004666f7c20 */ /* 0x000fe20008410000 */
[----:B------:R-:W-:Y:S01]  /*8940*/  @P2 PRMT R173, R95, 0x7632, R173 ;  /* 0x000076325fad2816 */ /* 0x000fe200000000ad */
[C---:B------:R-:W-:Y:S01]  /*8950*/  FMUL.FTZ R107, R172.reuse, R107 ;  /* 0x0000006bac6b7220 */ /* 0x040fe20000410000 */
[----:B------:R-:W-:Y:S01]  /*8960*/  CS2R R94, SRZ ;  /* 0x00000000005e7805 */ /* 0x000fe2000001ff00 */
[----:B------:R-:W-:Y:S01]  /*8970*/  FMUL.FTZ R172, R172, R183 ;  /* 0x000000b7acac7220 */ /* 0x000fe20000410000 */
[----:B------:R-:W-:Y:S01]  /*8980*/  @P4 SHF.L.U32 R110, R147, 0x10, RZ ;  /* 0x00000010936e4819 */ /* 0x000fe200000006ff */
[-C--:B------:R-:W-:Y:S01]  /*8990*/  @P6 FMUL.FTZ R95, R109, R90.reuse ;  /* 0x0000005a6d5f6220 */ /* 0x080fe20000410000 */
[----:B------:R-:W-:Y:S01]  /*89a0*/  @P6 FMUL.FTZ R93, R127, R90 ;  /* 0x0000005a7f5d6220 */ /* 0x000fe20000410000 */
[----:B------:R-:W-:Y:S01]  /*89b0*/  @P3 FMUL.FTZ R94, R126, R111 ;  /* 0x0000006f7e5e3220 */ /* 0x000fe20000410000 */
[----:B------:R-:W-:Y:S01]  /*89c0*/  HFMA2 R109, -RZ, RZ, 0, 0 ;  /* 0x00000000ff6d7431 */ /* 0x000fe200000001ff */
[----:B------:R-:W-:Y:S01]  /*89d0*/  @P3 SHF.L.U32 R126, R148, 0x10, RZ ;  /* 0x00000010947e3819 */ /* 0x000fe200000006ff */
[----:B------:R-:W-:Y:S01]  /*89e0*/  FMUL.FTZ R107, R107, UR4 ;  /* 0x000000046b6b7c20 */ /* 0x000fe20008410000 */
[----:B------:R-:W-:Y:S01]  /*89f0*/  @P5 SHF.L.U32 R174, R63, 0x10, RZ ;  /* 0x000000103fae5819 */ /* 0x000fe200000006ff */
[----:B------:R-:W-:Y:S01]  /*8a00*/  FMUL.FTZ R172, R172, UR4 ;  /* 0x00000004acac7c20 */ /* 0x000fe20008410000 */
[----:B------:R-:W-:-:S02]  /*8a10*/  @P2 SHF.L.U32 R127, R149, 0x10, RZ ;  /* 0x00000010957f2819 */ /* 0x000fc400000006ff */
[----:B------:R-:W-:Y:S01]  /*8a20*/  MOV R89, RZ ;  /* 0x000000ff00597202 */ /* 0x000fe20000000f00 */
[----:B------:R-:W-:Y:S01]  /*8a30*/  @P4 FMUL.FTZ R89, R110, R103 ;  /* 0x000000676e594220 */ /* 0x000fe20000410000 */
[----:B------:R-:W-:Y:S01]  /*8a40*/  MOV R90, RZ ;  /* 0x000000ff005a7202 */ /* 0x000fe20000000f00 */
[----:B------:R-:W-:Y:S01]  /*8a50*/  @P3 FMUL.FTZ R90, R126, R111 ;  /* 0x0000006f7e5a3220 */ /* 0x000fe20000410000 */
[----:B------:R-:W-:Y:S01]  /*8a60*/  MOV R110, RZ ;  /* 0x000000ff006e7202 */ /* 0x000fe20000000f00 */
[-C--:B------:R-:W-:Y:S01]  /*8a70*/  @P5 FMUL.FTZ R109, R174, R107.reuse ;  /* 0x0000006bae6d5220 */ /* 0x080fe20000410000 */
[----:B------:R-:W-:Y:S01]  /*8a80*/  @P2 SHF.L.U32 R173, R173, 0x10, RZ ;  /* 0x00000010adad2819 */ /* 0x000fe200000006ff */
[----:B------:R-:W-:Y:S01]  /*8a90*/  @P2 FMUL.FTZ R110, R127, R172 ;  /* 0x000000ac7f6e2220 */ /* 0x000fe20000410000 */
[----:B------:R-:W-:Y:S02]  /*8aa0*/  CS2R R102, SRZ ;  /* 0x0000000000667805 */ /* 0x000fe4000001ff00 */
[----:B------:R-:W-:Y:S01]  /*8ab0*/  F2FP.BF16.F32.PACK_AB R88, R91, R88 ;  /* 0x000000585b58723e */ /* 0x000fe200000010ff */
[----:B------:R-:W-:Y:S01]  /*8ac0*/  @P5 FMUL.FTZ R103, R170, R107 ;  /* 0x0000006baa675220 */ /* 0x000fe20000410000 */
[----:B------:R-:W-:Y:S01]  /*8ad0*/  @P2 FMUL.FTZ R102, R173, R172 ;  /* 0x000000acad662220 */ /* 0x000fe20000410000 */
[----:B------:R-:W-:-:S02]  /*8ae0*/  F2FP.BF16.F32.PACK_AB R90, R90, R93 ;  /* 0x0000005d5a5a723e */ /* 0x000fc400000010ff */
[----:B------:R-:W-:Y:S02]  /*8af0*/  F2FP.BF16.F32.PACK_AB R89, R89, R92 ;  /* 0x0000005c5959723e */ /* 0x000fe400000010ff */
[----:B------:R-:W-:-:S07]  /*8b00*/  F2FP.BF16.F32.PACK_AB R91, R110, R109 ;  /* 0x0000006d6e5b723e */ /* 0x000fce00000010ff */
.L_x_761:
[----:B------:R-:W0:Y:S01]  /*8b10*/  @P1 LDC.64 R92, c[0x0][0x478] ;  /* 0x00011e00ff5c1b82 */ /* 0x000e220000000a00 */
[----:B------:R-:W-:-:S04]  /*8b20*/  IMAD.WIDE.U32 R96, R171, 0x10, R96 ;  /* 0x00000010ab607825 */ /* 0x000fc800078e0060 */
[----:B0-----:R-:W-:-:S05]  /*8b30*/  @P1 IMAD.WIDE.U32 R92, R171, 0x10, R92 ;  /* 0x00000010ab5c1825 */ /* 0x001fca00078e005c */
[----:B------:R0:W-:Y:S04]  /*8b40*/  @P1 STG.E.128 desc[UR6][R92.64], R84 ;  /* 0x000000545c001986 */ /* 0x0001e8000c101d06 */
[----:B------:R0:W-:Y:S02]  /*8b50*/  STG.E.128 desc[UR6][R96.64], R88 ;  /* 0x0000005860007986 */ /* 0x0001e4000c101d06 */
.L_x_755:
        /* <DEDUP_REMOVED lines=29> */
.L_x_744:
        /* <DEDUP_REMOVED lines=66> */
.L_x_743:
[----:B------:R-:W-:Y:S05]  /*9150*/  BSYNC B0 ;  /* 0x0000000000007941 */ /* 0x000fea0003800000 */
.L_x_742:
[----:B------:R-:W0:Y:S01]  /*9160*/  S2R R3, SR_CgaCtaId ;  /* 0x0000000000037919 */ /* 0x000e220000008800 */
[----:B------:R-:W-:Y:S01]  /*9170*/  SHF.R.U32.HI R2, RZ, 0x5, R122 ;  /* 0x00000005ff027819 */ /* 0x000fe2000001167a */
[----:B------:R-:W-:Y:S05]  /*9180*/  WARPSYNC.ALL ;  /* 0x0000000000007948 */ /* 0x000fea0003800000 */
[----:B------:R-:W-:Y:S01]  /*9190*/  MOV R0, 0x400 ;  /* 0x0000040000007802 */ /* 0x000fe20000000f00 */
[----:B------:R-:W-:Y:S01]  /*91a0*/  IMAD R121, R2, 0x60, R121 ;  /* 0x0000006002797824 */ /* 0x000fe200078e0279 */
[----:B------:R-:W1:Y:S01]  /*91b0*/  S2UR UR4, SR_CTAID.X ;  /* 0x00000000000479c3 */ /* 0x000e620000002500 */
[----:B------:R-:W2:Y:S01]  /*91c0*/  LDCU.128 UR20, c[0x0][0x440] ;  /* 0x00008800ff1477ac */ /* 0x000ea20008000c00 */
[----:B------:R-:W3:Y:S01]  /*91d0*/  LDCU.64 UR8, c[0x0][0x460] ;  /* 0x00008c00ff0877ac */ /* 0x000ee20008000a00 */
        /* <DEDUP_REMOVED lines=11> */
[----:B------:R-:W4:Y:S04]  /*9290*/  LDS R3, [R0+0x200] ;  /* 0x0002000000037984 */ /* 0x000f280000000800 */
[----:B------:R-:W5:Y:S04]  /*92a0*/  LDS R32, [R0+0x400] ;  /* 0x0004000000207984 */ /* 0x000f680000000800 */
[----:B------:R-:W2:Y:S04]  /*92b0*/  LDS R69, [R0+0xc00] ;  /* 0x000c000000457984 */ /* 0x000ea80000000800 */
[----:B------:R-:W3:Y:S04]  /*92c0*/  LDS R68, [R0+0xe00] ;  /* 0x000e000000447984 */ /* 0x000ee80000000800 */
        /* <DEDUP_REMOVED lines=8> */
[----:B----4-:R-:W-:-:S03]  /*9350*/  FADD.FTZ R3, RZ, R3 ;  /* 0x00000003ff037221 */ /* 0x010fc60000010000 */
[----:B------:R-:W4:Y:S01]  /*9360*/  LDS R41, [R0+0x1800] ;  /* 0x0018000000297984 */ /* 0x000f220000000800 */
[----:B-----5:R-:W-:-:S03]  /*9370*/  FADD.FTZ R32, RZ, R32 ;  /* 0x00000020ff207221 */ /* 0x020fc60000010000 */
[----:B------:R-:W5:Y:S01]  /*9380*/  LDS R40, [R0+0x1a00] ;  /* 0x001a000000287984 */ /* 0x000f620000000800 */
[----:B--2---:R-:W-:-:S03]  /*9390*/  FADD.FTZ R2, R2, R69 ;  /* 0x0000004502027221 */ /* 0x004fc60000010000 */
[----:B------:R-:W2:Y:S01]  /*93a0*/  LDS R43, [R0+0x1c00] ;  /* 0x001c0000002b7984 */ /* 0x000ea20000000800 */
[----:B---3--:R-:W-:Y:S01]  /*93b0*/  FADD.FTZ R3, R3, R68 ;  /* 0x0000004403037221 */ /* 0x008fe20000010000 */
[----:B-1----:R-:W-:Y:S02]  /*93c0*/  FADD.FTZ R33, RZ, R33 ;  /* 0x00000021ff217221 */ /* 0x002fe40000010000 */
[----:B------:R-:W-:Y:S01]  /*93d0*/  LDS R42, [R0+0x2a00] ;  /* 0x002a0000002a7984 */ /* 0x000fe20000000800 */
[----:B------:R-:W-:-:S03]  /*93e0*/  FADD.FTZ R34, RZ, R34 ;  /* 0x00000022ff227221 */ /* 0x000fc60000010000 */
[----:B------:R-:W-:Y:S01]  /*93f0*/  LDS R44, [R0+0x2e00] ;  /* 0x002e0000002c7984 */ /* 0x000fe20000000800 */
[----:B------:R-:W-:Y:S01]  /*9400*/  FADD.FTZ R35, RZ, R35 ;  /* 0x00000023ff237221 */ /* 0x000fe20000010000 */
[----:B------:R-:W-:Y:S02]  /*9410*/  FADD.FTZ R32, R32, R37 ;  /* 0x0000002520207221 */ /* 0x000fe40000010000 */
[----:B------:R-:W1:Y:S01]  /*9420*/  LDS R37, [R0+0x2000] ;  /* 0x0020000000257984 */ /* 0x000e620000000800 */
[----:B------:R-:W-:-:S03]  /*9430*/  FADD.FTZ R33, R33, R36 ;  /* 0x0000002421217221 */ /* 0x000fc60000010000 */
[----:B------:R-:W3:Y:S01]  /*9440*/  LDS R36, [R0+0x1e00] ;  /* 0x001e000000247984 */ /* 0x000ee20000000800 */
[----:B------:R-:W-:-:S03]  /*9450*/  FADD.FTZ R34, R34, R39 ;  /* 0x0000002722227221 */ /* 0x000fc60000010000 */
[----:B------:R-:W3:Y:S01]  /*9460*/  LDS R39, [R0+0x2400] ;  /* 0x0024000000277984 */ /* 0x000ee20000000800 */
[----:B0-----:R-:W-:-:S03]  /*9470*/  FADD.FTZ R35, R35, R38 ;  /* 0x0000002623237221 */ /* 0x001fc60000010000 */
[----:B------:R-:W0:Y:S01]  /*9480*/  LDS R38, [R0+0x2200] ;  /* 0x0022000000267984 */ /* 0x000e220000000800 */
[----:B----4-:R-:W-:-:S03]  /*9490*/  FADD.FTZ R2, R2, R41 ;  /* 0x0000002902027221 */ /* 0x010fc60000010000 */
[----:B------:R-:W4:Y:S01]  /*94a0*/  LDS R41, [R0+0x2800] ;  /* 0x0028000000297984 */ /* 0x000f220000000800 */
[----:B-----5:R-:W-:-:S03]  /*94b0*/  FADD.FTZ R3, R3, R40 ;  /* 0x0000002803037221 */ /* 0x020fc60000010000 */
[----:B------:R-:W-:Y:S01]  /*94c0*/  LDS R40, [R0+0x2600] ;  /* 0x0026000000287984 */ /* 0x000fe20000000800 */
[----:B--2---:R-:W-:-:S03]  /*94d0*/  FADD.FTZ R32, R32, R43 ;  /* 0x0000002b20207221 */ /* 0x004fc60000010000 */
[----:B------:R-:W2:Y:S01]  /*94e0*/  LDS R43, [R0+0x2c00] ;  /* 0x002c0000002b7984 */ /* 0x000ea20000000800 */
[----:B------:R-:W-:Y:S01]  /*94f0*/  BAR.SYNC.DEFER_BLOCKING 0x0 ;  /* 0x0000000000007b1d */ /* 0x000fe20000010000 */
[----:B-1----:R-:W-:Y:S01]  /*9500*/  FADD.FTZ R34, R34, R37 ;  /* 0x0000002522227221 */ /* 0x002fe20000010000 */
[----:B---3--:R-:W-:Y:S01]  /*9510*/  FADD.FTZ R33, R33, R36 ;  /* 0x0000002421217221 */ /* 0x008fe20000010000 */
[----:B------:R-:W-:-:S03]  /*9520*/  FADD.FTZ R39, R2, R39 ;  /* 0x0000002702277221 */ /* 0x000fc60000010000 */
[----:B------:R-:W-:Y:S02]  /*9530*/  FADD.FTZ R33, R33, R42 ;  /* 0x0000002a21217221 */ /* 0x000fe40000010000 */
[----:B------:R-:W1:Y:S01]  /*9540*/  LDC R2, c[0x0][0x388] ;  /* 0x0000e200ff027b82 */ /* 0x000e620000000800 */
[----:B------:R-:W-:Y:S01]  /*9550*/  STS.128 [R121], R4 ;  /* 0x0000000479007388 */ /* 0x000fe20000000c00 */
[----:B0-----:R-:W-:-:S03]  /*9560*/  FADD.FTZ R35, R35, R38 ;  /* 0x0000002623237221 */ /* 0x001fc60000010000 */
[----:B------:R0:W-:Y:S01]  /*9570*/  STS.128 [R121+0x10], R8 ;  /* 0x0000100879007388 */ /* 0x0001e20000000c00 */
[----:B----4-:R-:W-:Y:S01]  /*9580*/  FADD.FTZ R41, R32, R41 ;  /* 0x0000002920297221 */ /* 0x010fe20000010000 */
[----:B------:R-:W-:Y:S02]  /*9590*/  FADD.FTZ R35, R35, R44 ;  /* 0x0000002c23237221 */ /* 0x000fe40000010000 */
[----:B------:R-:W-:Y:S04]  /*95a0*/  STS.128 [R121+0x400], R12 ;  /* 0x0004000c79007388 */ /* 0x000fe80000000c00 */
[----:B------:R-:W-:Y:S01]  /*95b0*/  STS.128 [R121+0x410], R16 ;  /* 0x0004101079007388 */ /* 0x000fe20000000c00 */
[----:B--2---:R-:W-:-:S03]  /*95c0*/  FADD.FTZ R43, R34, R43 ;  /* 0x0000002b222b7221 */ /* 0x004fc60000010000 */
[----:B------:R-:W-:Y:S04]  /*95d0*/  STS.128 [R121+0x800], R20 ;  /* 0x0008001479007388 */ /* 0x000fe80000000c00 */
[----:B------:R-:W-:Y:S01]  /*95e0*/  STS.128 [R121+0x810], R24 ;  /* 0x0008101879007388 */ /* 0x000fe20000000c00 */
[----:B0-----:R-:W-:Y:S01]  /*95f0*/  FADD.FTZ R9, R3, R40 ;  /* 0x0000002803097221 */ /* 0x001fe20000010000 */
        /* <DEDUP_REMOVED lines=22> */
[----:B-1----:R-:W-:-:S03]  /*9760*/  FADD.FTZ R4, R4, R11 ;  /* 0x0000000b04047221 */ /* 0x002fc60000010000 */
[----:B------:R-:W1:Y:S01]  /*9770*/  LDS R19, [R0+0x2000] ;  /* 0x0020000000137984 */ /* 0x000e620000000800 */
[----:B------:R-:W-:-:S03]  /*9780*/  FADD.FTZ R5, RZ, R5 ;  /* 0x00000005ff057221 */ /* 0x000fc60000010000 */
[----:B------:R-:W1:Y:S01]  /*9790*/  LDS R16, [R0+0x2200] ;  /* 0x0022000000107984 */ /* 0x000e620000000800 */
[----:B------:R-:W-:-:S03]  /*97a0*/  FADD.FTZ R5, R5, R8 ;  /* 0x0000000805057221 */ /* 0x000fc60000010000 */
[----:B------:R-:W1:Y:S01]  /*97b0*/  LDS R21, [R0+0x2400] ;  /* 0x0024000000157984 */ /* 0x000e620000000800 */
[----:B------:R-:W-:-:S03]  /*97c0*/  FADD.FTZ R6, RZ, R6 ;  /* 0x00000006ff067221 */ /* 0x000fc60000010000 */
[----:B------:R-:W1:Y:S01]  /*97d0*/  LDS R18, [R0+0x2600] ;  /* 0x0026000000127984 */ /* 0x000e620000000800 */
[----:B------:R-:W-:-:S03]  /*97e0*/  FADD.FTZ R6, R6, R13 ;  /* 0x0000000d06067221 */ /* 0x000fc60000010000 */
[----:B------:R-:W1:Y:S01]  /*97f0*/  LDS R23, [R0+0x2800] ;  /* 0x0028000000177984 */ /* 0x000e620000000800 */
[----:B------:R-:W-:-:S03]  /*9800*/  FADD.FTZ R7, RZ, R7 ;  /* 0x00000007ff077221 */ /* 0x000fc60000010000 */
[----:B------:R-:W1:Y:S01]  /*9810*/  LDS R20, [R0+0x2a00] ;  /* 0x002a000000147984 */ /* 0x000e620000000800 */
[----:B0-----:R-:W-:-:S03]  /*9820*/  FADD.FTZ R7, R7, R10 ;  /* 0x0000000a07077221 */ /* 0x001fc60000010000 */
[----:B------:R-:W0:Y:S01]  /*9830*/  LDS R25, [R0+0x2c00] ;  /* 0x002c000000197984 */ /* 0x000e220000000800 */
[----:B--2---:R-:W-:-:S03]  /*9840*/  FADD.FTZ R12, R45, R12 ;  /* 0x0000000c2d0c7221 */ /* 0x004fc60000010000 */
[----:B------:R-:W2:Y:S01]  /*9850*/  LDS R22, [R0+0x2e00] ;  /* 0x002e000000167984 */ /* 0x000ea20000000800 */
[----:B---3--:R-:W-:Y:S01]  /*9860*/  FADD.FTZ R15, R46, R15 ;  /* 0x0000000f2e0f7221 */ /* 0x008fe20000010000 */
[----:B------:R-:W-:Y:S01]  /*9870*/  BAR.SYNC.DEFER_BLOCKING 0x0 ;  /* 0x0000000000007b1d */ /* 0x000fe20000010000 */
[----:B----4-:R-:W-:Y:S01]  /*9880*/  FADD.FTZ R4, R4, R17 ;  /* 0x0000001104047221 */ /* 0x010fe20000010000 */
        /* <DEDUP_REMOVED lines=12> */
[----:B--2---:R-:W-:Y:S01]  /*9950*/  FADD.FTZ R13, R7, R22 ;  /* 0x00000016070d7221 */ /* 0x004fe20000010000 */
[----:B------:R-:W-:Y:S02]  /*9960*/  IMAD R7, R2, UR4, RZ ;  /* 0x0000000402077c24 */ /* 0x000fe4000f8e02ff */
[----:B------:R-:W-:Y:S03]  /*9970*/  STS.128 [R121+0x800], R64 ;  /* 0x0008004079007388 */ /* 0x000fe60000000c00 */
[----:B------:R-:W-:Y:S01]  /*9980*/  IADD3 R7, P0, PT, R7, R122, RZ ;  /* 0x0000007a07077210 */ /* 0x000fe20007f1e0ff */
[----:B------:R-:W-:Y:S03]  /*9990*/  STS.128 [R121+0x810], R28 ;  /* 0x0008101c79007388 */ /* 0x000fe60000000c00 */
[----:B------:R-:W-:Y:S01]  /*99a0*/  IADD3.X R2, PT, PT, RZ, RZ, RZ, P0, !PT ;  /* 0x000000ffff027210 */ /* 0x000fe200007fe4ff */
[----:B------:R-:W-:Y:S01]  /*99b0*/  BAR.SYNC.DEFER_BLOCKING 0x0 ;  /* 0x0000000000007b1d */ /* 0x000fe20000010000 */
[----:B------:R-:W-:-:S02]  /*99c0*/  SHF.L.U32 R6, R7, 0x2, RZ ;  /* 0x0000000207067819 */ /* 0x000fc400000006ff */
[----:B------:R-:W-:Y:S02]  /*99d0*/  SHF.L.U64.HI R7, R7, 0x2, R2 ;  /* 0x0000000207077819 */ /* 0x000fe40000010202 */
[C---:B------:R-:W-:Y:S02]  /*99e0*/  IADD3 R2, P0, PT, R6.reuse, UR22, RZ ;  /* 0x0000001606027c10 */ /* 0x040fe4000ff1e0ff */
[----:B------:R-:W-:-:S04]  /*99f0*/  IADD3 R4, P1, PT, R6, UR20, RZ ;  /* 0x0000001406047c10 */ /* 0x000fc8000ff3e0ff */
[----:B------:R-:W-:Y:S01]  /*9a00*/  IADD3.X R5, PT, PT, R7, UR21, RZ, P1, !PT ;  /* 0x0000001507057c10 */ /* 0x000fe20008ffe4ff */
        /* <DEDUP_REMOVED lines=18> */
[C---:B------:R-:W-:Y:S01]  /*9b30*/  IADD3.X R3, PT, PT, R7.reuse, UR23, RZ, P0, !PT ;  /* 0x0000001707037c10 */ /* 0x040fe200087fe4ff */
[----:B----4-:R-:W-:Y:S02]  /*9b40*/  FADD.FTZ R10, RZ, R10 ;  /* 0x0000000aff0a7221 */ /* 0x010fe40000010000 */
[----:B------:R-:W4:Y:S01]  /*9b50*/  LDS R16, [R0+0xa00] ;  /* 0x000a000000107984 */ /* 0x000f220000000800 */
[----:B------:R-:W-:Y:S01]  /*9b60*/  IADD3 R6, P0, PT, R6, UR8, RZ ;  /* 0x0000000806067c10 */ /* 0x000fe2000ff1e0ff */
[----:B-----5:R-:W-:Y:S02]  /*9b70*/  FADD.FTZ R8, R8, R17 ;  /* 0x0000001108087221 */ /* 0x020fe40000010000 */
[----:B------:R-:W5:Y:S01]  /*9b80*/  LDS R29, [R0+0x1400] ;  /* 0x00140000001d7984 */ /* 0x000f620000000800 */
[----:B------:R-:W-:Y:S01]  /*9b90*/  IADD3.X R7, PT, PT, R7, UR9, RZ, P0, !PT ;  /* 0x0000000907077c10 */ /* 0x000fe200087fe4ff */
[----:B------:R-:W-:-:S02]  /*9ba0*/  FADD.FTZ R12, RZ, R12 ;  /* 0x0000000cff0c7221 */ /* 0x000fc40000010000 */
[----:B------:R-:W5:Y:S01]  /*9bb0*/  LDS R47, [R0+0x1e00] ;  /* 0x001e0000002f7984 */ /* 0x000f620000000800 */
[----:B------:R-:W-:-:S03]  /*9bc0*/  FADD.FTZ R10, R10, R19 ;  /* 0x000000130a0a7221 */ /* 0x000fc60000010000 */
[----:B------:R-:W5:Y:S01]  /*9bd0*/  LDS R57, [R0+0x2800] ;  /* 0x0028000000397984 */ /* 0x000f620000000800 */
[----:B------:R-:W-:-:S03]  /*9be0*/  FADD.FTZ R8, R8, R37 ;  /* 0x0000002508087221 */ /* 0x000fc60000010000 */
[----:B------:R-:W5:Y:S01]  /*9bf0*/  LDS R31, [R0+0x1600] ;  /* 0x00160000001f7984 */ /* 0x000f620000000800 */
[----:B------:R-:W-:-:S03]  /*9c00*/  FADD.FTZ R53, R24, R53 ;  /* 0x0000003518357221 */ /* 0x000fc60000010000 */
[----:B------:R-:W5:Y:S04]  /*9c10*/  LDS R49, [R0+0x2000] ;  /* 0x0020000000317984 */ /* 0x000f680000000800 */
[----:B------:R-:W5:Y:S01]  /*9c20*/  LDS R59, [R0+0x2a00] ;  /* 0x002a0000003b7984 */ /* 0x000f620000000800 */
[----:B0-----:R-:W-:-:S03]  /*9c30*/  FADD.FTZ R14, RZ, R14 ;  /* 0x0000000eff0e7221 */ /* 0x001fc60000010000 */
[----:B------:R-:W0:Y:S01]  /*9c40*/  LDS R51, [R0+0x2200] ;  /* 0x0022000000337984 */ /* 0x000e220000000800 */
[----:B-1----:R-:W-:-:S03]  /*9c50*/  FADD.FTZ R10, R10, R45 ;  /* 0x0000002d0a0a7221 */ /* 0x002fc60000010000 */
[----:B------:R-:W1:Y:S01]  /*9c60*/  LDS R61, [R0+0x2c00] ;  /* 0x002c0000003d7984 */ /* 0x000e620000000800 */
[----:B--2---:R-:W-:-:S03]  /*9c70*/  FADD.FTZ R12, R12, R27 ;  /* 0x0000001b0c0c7221 */ /* 0x004fc60000010000 */
[----:B------:R-:W2:Y:S01]  /*9c80*/  LDS R63, [R0+0x2e00] ;  /* 0x002e0000003f7984 */ /* 0x000ea20000000800 */
[----:B---3--:R-:W-:-:S03]  /*9c90*/  FADD.FTZ R55, R8, R55 ;  /* 0x0000003708377221 */ /* 0x008fc60000010000 */
[----:B------:R-:W-:Y:S01]  /*9ca0*/  STG.E desc[UR6][R2.64], R21 ;  /* 0x0000001502007986 */ /* 0x000fe2000c101906 */
[----:B----4-:R-:W-:-:S03]  /*9cb0*/  FADD.FTZ R16, RZ, R16 ;  /* 0x00000010ff107221 */ /* 0x010fc60000010000 */
        /* <DEDUP_REMOVED lines=27> */
.L_x_747:
        /* <DEDUP_REMOVED lines=8> */
.L_x_764:
[----:B------:R-:W-:Y:S05]  /*9ef0*/  BSYNC B2 ;  /* 0x0000000000027941 */ /* 0x000fea0003800000 */
.L_x_763:
        /* <DEDUP_REMOVED lines=8> */
.L_x_765:
[----:B------:R-:W-:Y:S01]  /*9f80*/  FADD.FTZ R88, R88, R211 ;  /* 0x000000d358587221 */ /* 0x000fe20000010000 */
[----:B------:R-:W-:-:S04]  /*9f90*/  HFMA2 R206, -RZ, RZ, 0, 1.1920928955078125e-07 ;  /* 0x00000002ffce7431 */ /* 0x000fc800000001ff */
[----:B------:R-:W-:Y:S02]  /*9fa0*/  MOV R213, R88 ;  /* 0x0000005800d57202 */ /* 0x000fe40000000f00 */
[----:B------:R-:W-:-:S07]  /*9fb0*/  MOV R89, R104 ;  /* 0x0000006800597202 */ /* 0x000fce0000000f00 */
[----:B------:R-:W-:Y:S05]  /*9fc0*/  WARPSYNC.COLLECTIVE R188, `(.L_x_766) ;  /* 0x00000000bc087348 */ /* 0x000fea0003c00000 */
[----:B------:R0:W1:Y:S02]  /*9fd0*/  SHFL.BFLY P3, R104, R213, R206, R215 ;  /* 0x0c0000ced5687389 */ /* 0x00006400000600d7 */
[----:B01----:R-:W-:Y:S05]  /*9fe0*/  ENDCOLLECTIVE ;  /* 0x000000000000791b */ /* 0x003fea0003800000 */
.L_x_766:
[----:B------:R-:W-:-:S05]  /*9ff0*/  FADD.FTZ R89, R89, R210 ;  /* 0x000000d259597221 */ /* 0x000fca0000010000 */
[----:B------:R-:W-:Y:S02]  /*a000*/  MOV R213, R89 ;  /* 0x0000005900d57202 */ /* 0x000fe40000000f00 */
[----:B------:R-:W-:-:S07]  /*a010*/  MOV R91, R104 ;  /* 0x00000068005b7202 */ /* 0x000fce0000000f00 */
[----:B------:R-:W-:Y:S05]  /*a020*/  WARPSYNC.COLLECTIVE R188, `(.L_x_767) ;  /* 0x00000000bc087348 */ /* 0x000fea0003c00000 */
[----:B------:R0:W1:Y:S02]  /*a030*/  SHFL.BFLY P3, R104, R213, R206, R215 ;  /* 0x0c0000ced5687389 */ /* 0x00006400000600d7 */
[----:B01----:R-:W-:Y:S05]  /*a040*/  ENDCOLLECTIVE ;  /* 0x000000000000791b */ /* 0x003fea0003800000 */
.L_x_767:
[----:B------:R-:W-:Y:S01]  /*a050*/  FADD.FTZ R91, R88, R91 ;  /* 0x0000005b585b7221 */ /* 0x000fe20000010000 */
[----:B------:R-:W-:-:S04]  /*a060*/  HFMA2 R206, -RZ, RZ, 0, 2.384185791015625e-07 ;  /* 0x00000004ffce7431 */ /* 0x000fc800000001ff */
[----:B------:R-:W-:Y:S02]  /*a070*/  MOV R213, R91 ;  /* 0x0000005b00d57202 */ /* 0x000fe40000000f00 */
[----:B------:R-:W-:-:S07]  /*a080*/  MOV R90, R104 ;  /* 0x00000068005a7202 */ /* 0x000fce0000000f00 */
[----:B------:R-:W-:Y:S05]  /*a090*/  WARPSYNC.COLLECTIVE R188, `(.L_x_768) ;  /* 0x00000000bc087348 */ /* 0x000fea0003c00000 */
[----:B------:R0:W1:Y:S02]  /*a0a0*/  SHFL.BFLY P3, R104, R213, R206, R215 ;  /* 0x0c0000ced5687389 */ /* 0x00006400000600d7 */
[----:B01----:R-:W-:Y:S05]  /*a0b0*/  ENDCOLLECTIVE ;  /* 0x000000000000791b */ /* 0x003fea0003800000 */
.L_x_768:
[----:B------:R-:W-:-:S05]  /*a0c0*/  FADD.FTZ R90, R89, R90 ;  /* 0x0000005a595a7221 */ /* 0x000fca0000010000 */
[----:B------:R-:W-:Y:S02]  /*a0d0*/  MOV R213, R90 ;  /* 0x0000005a00d57202 */ /* 0x000fe40000000f00 */
[----:B------:R-:W-:-:S07]  /*a0e0*/  MOV R98, R104 ;  /* 0x0000006800627202 */ /* 0x000fce0000000f00 */
[----:B------:R-:W-:Y:S05]  /*a0f0*/  WARPSYNC.COLLECTIVE R188, `(.L_x_769) ;  /* 0x00000000bc087348 */ /* 0x000fea0003c00000 */
[----:B------:R0:W1:Y:S02]  /*a100*/  SHFL.BFLY P3, R104, R213, R206, R215 ;  /* 0x0c0000ced5687389 */ /* 0x00006400000600d7 */
[----:B01----:R-:W-:Y:S05]  /*a110*/  ENDCOLLECTIVE ;  /* 0x000000000000791b */ /* 0x003fea0003800000 */
.L_x_769:
[----:B------:R-:W-:Y:S01]  /*a120*/  FADD.FTZ R98, R91, R98 ;  /* 0x000000625b627221 */ /* 0x000fe20000010000 */
[----:B------:R-:W-:-:S04]  /*a130*/  HFMA2 R206, -RZ, RZ, 0, 4.76837158203125e-07 ;  /* 0x00000008ffce7431 */ /* 0x000fc800000001ff */
[----:B------:R-:W-:Y:S02]  /*a140*/  MOV R213, R98 ;  /* 0x0000006200d57202 */ /* 0x000fe40000000f00 */
[----:B------:R-:W-:-:S07]  /*a150*/  MOV R99, R104 ;  /* 0x0000006800637202 */ /* 0x000fce0000000f00 */
[----:B------:R-:W-:Y:S05]  /*a160*/  WARPSYNC.COLLECTIVE R188, `(.L_x_770) ;  /* 0x00000000bc087348 */ /* 0x000fea0003c00000 */
[----:B------:R0:W1:Y:S02]  /*a170*/  SHFL.BFLY P3, R104, R213, R206, R215 ;  /* 0x0c0000ced5687389 */ /* 0x00006400000600d7 */
[----:B01----:R-:W-:Y:S05]  /*a180*/  ENDCOLLECTIVE ;  /* 0x000000000000791b */ /* 0x003fea0003800000 */
.L_x_770:
[----:B------:R-:W-:-:S05]  /*a190*/  FADD.FTZ R99, R90, R99 ;  /* 0x000000635a637221 */ /* 0x000fca0000010000 */
[----:B------:R-:W-:Y:S02]  /*a1a0*/  MOV R213, R99 ;  /* 0x0000006300d57202 */ /* 0x000fe40000000f00 */
[----:B------:R-:W-:-:S07]  /*a1b0*/  MOV R187, R104 ;  /* 0x0000006800bb7202 */ /* 0x000fce0000000f00 */
[----:B------:R-:W-:Y:S05]  /*a1c0*/  WARPSYNC.COLLECTIVE R188, `(.L_x_771) ;  /* 0x00000000bc087348 */ /* 0x000fea0003c00000 */
[----:B------:R0:W1:Y:S02]  /*a1d0*/  SHFL.BFLY P3, R104, R213, R206, R215 ;  /* 0x0c0000ced5687389 */ /* 0x00006400000600d7 */
[----:B01----:R-:W-:Y:S05]  /*a1e0*/  ENDCOLLECTIVE ;  /* 0x000000000000791b */ /* 0x003fea0003800000 */
.L_x_771:
[----:B------:R-:W-:Y:S01]  /*a1f0*/  FADD.FTZ R88, R98, R187 ;  /* 0x000000bb62587221 */ /* 0x000fe20000010000 */
[----:B------:R-:W-:-:S04]  /*a200*/  HFMA2 R206, -RZ, RZ, 0, 9.5367431640625e-07 ;  /* 0x00000010ffce7431 */ /* 0x000fc800000001ff */
[----:B------:R-:W-:Y:S01]  /*a210*/  MOV R213, R88 ;  /* 0x0000005800d57202 */ /* 0x000fe20000000f00 */
[----:B------:R-:W-:-:S07]  /*a220*/  FADD.FTZ R89, R99, R104 ;  /* 0x0000006863597221 */ /* 0x000fce0000010000 */
[----:B------:R-:W-:Y:S05]  /*a230*/  WARPSYNC.COLLECTIVE R188, `(.L_x_772) ;  /* 0x00000000bc087348 */ /* 0x000fea0003c00000 */
[----:B------:R0:W1:Y:S02]  /*a240*/  SHFL.BFLY P3, R104, R213, R206, R215 ;  /* 0x0c0000ced5687389 */ /* 0x00006400000600d7 */
[----:B01----:R-:W-:Y:S05]  /*a250*/  ENDCOLLECTIVE ;  /* 0x000000000000791b */ /* 0x003fea0003800000 */
.L_x_772:
[----:B------:R-:W-:Y:S02]  /*a260*/  MOV R213, R89 ;  /* 0x0000005900d57202 */ /* 0x000fe40000000f00 */
[----:B------:R-:W-:-:S07]  /*a270*/  MOV R91, R104 ;  /* 0x00000068005b7202 */ /* 0x000fce0000000f00 */
[----:B------:R-:W-:Y:S05]  /*a280*/  WARPSYNC.COLLECTIVE R188, `(.L_x_773) ;  /* 0x00000000bc087348 */ /* 0x000fea0003c00000 */
[----:B------:R0:W1:Y:S02]  /*a290*/  SHFL.BFLY P3, R104, R213, R206, R215 ;  /* 0x0c0000ced5687389 */ /* 0x00006400000600d7 */
[----:B01----:R-:W-:Y:S05]  /*a2a0*/  ENDCOLLECTIVE ;  /* 0x000000000000791b */ /* 0x003fea0003800000 */
.L_x_773:
[----:B------:R-:W-:Y:S01]  /*a2b0*/  MOV R90, R104 ;  /* 0x00000068005a7202 */ /* 0x000fe20000000f00 */
[----:B------:R-:W-:Y:S06]  /*a2c0*/  BRA `(.L_x_774) ;  /* 0xffffff8c00147947 */ /* 0x000fec000383ffff */
.L_x_775:
        /* <DEDUP_REMOVED lines=11> */
.L_x_14426:


//--------------------- .text._ZN10layer_norm22ln_bwd_finalize_kernelINS_22Kernel_traits_finalizeILj768E13__nv_bfloat16S2_S2_S2_fjLb1ELj1024ELj4ENS_18Kernel_traits_baseILj768ES2_S2_S2_S2_fjLj1024EEEEELb1ELb0EEEvNS_9BwdParamsE --------------------------
	.section	.text._ZN10layer_norm22ln_bwd_finalize_kernelINS_22Kernel_traits_finalizeILj768E13__nv_bfloat16S2_S2_S2_fjLb1ELj1024ELj4ENS_18Kernel_traits_baseILj768ES2_S2_S2_S2_fjLj1024EEEEELb1ELb0EEEvNS_9BwdParamsE,"ax",@progbits
	.align	128
        .global         _ZN10layer_norm22ln_bwd_finalize_kernelINS_22Kernel_traits_finalizeILj768E13__nv_bfloat16S2_S2_S2_fjLb1ELj1024ELj4ENS_18Kernel_traits_baseILj768ES2_S2_S2_S2_fjLj1024EEEEELb1ELb0EEEvNS_9BwdParamsE
        .type           _ZN10layer_norm22ln_bwd_finalize_kernelINS_22Kernel_traits_finalizeILj768E13__nv_bfloat16S2_S2_S2_fjLb1ELj1024ELj4ENS_18Kernel_traits_baseILj768ES2_S2_S2_S2_fjLj1024EEEEELb1ELb0EEEvNS_9BwdParamsE,@function
        .size           _ZN10layer_norm22ln_bwd_finalize_kernelINS_22Kernel_traits_finalizeILj768E13__nv_bfloat16S2_S2_S2_fjLb1ELj1024ELj4ENS_18Kernel_traits_baseILj768ES2_S2_S2_S2_fjLj1024EEEEELb1ELb0EEEvNS_9BwdParamsE,(.L_x_14427 - _ZN10layer_norm22ln_bwd_finalize_kernelINS_22Kernel_traits_finalizeILj768E13__nv_bfloat16S2_S2_S2_fjLb1ELj1024ELj4ENS_18Kernel_traits_baseILj768ES2_S2_S2_S2_fjLj1024EEEEELb1ELb0EEEvNS_9BwdParamsE)
        .other          _ZN10layer_norm22ln_bwd_finalize_kernelINS_22Kernel_traits_finalizeILj768E13__nv_bfloat16S2_S2_S2_fjLb1ELj1024ELj4ENS_18Kernel_traits_baseILj768ES2_S2_S2_S2_fjLj1024EEEEELb1ELb0EEEvNS_9BwdParamsE,@"STO_CUDA_ENTRY STV_DEFAULT"
_ZN10layer_norm22ln_bwd_finalize_kernelINS_22Kernel_traits_finalizeILj768E13__nv_bfloat16S2_S2_S2_fjLb1ELj1024ELj4ENS_18Kernel_traits_baseILj768ES2_S2_S2_S2_fjLj1024EEEEELb1ELb0EEEvNS_9BwdParamsE:
.text._ZN10layer_norm22ln_bwd_finalize_kernelINS_22Kernel_traits_finalizeILj768E13__nv_bfloat16S2_S2_S2_fjLb1ELj1024ELj4ENS_18Kernel_traits_baseILj768ES2_S2_S2_S2_fjLj1024EEEEELb1ELb0EEEvNS_9BwdParamsE:
        /* <DEDUP_REMOVED lines=11> */
[----:B------:R-:W-:Y:S01]  /*00b0*/  HFMA2 R26, -RZ, RZ, 0, 0 ;  /* 0x00000000ff1a7431 */ /* 0x000fe200000001ff */
[----:B------:R-:W2:Y:S01]  /*00c0*/  LDCU.64 UR6, c[0x0][0x358] ;  /* 0x00006b00ff0677ac */ /* 0x000ea20008000a00 */
[----:B------:R-:W-:Y:S01]  /*00d0*/  HFMA2 R8, -RZ, RZ, 0, 0 ;  /* 0x00000000ff087431 */ /* 0x000fe200000001ff */
[----:B------:R-:W-:Y:S02]  /*00e0*/  LOP3.LUT R6, R2, 0x1f, RZ, 0xc0, !PT ;  /* 0x0000001f02067812 */ /* 0x000fe400078ec0ff */
[----:B------:R-:W-:Y:S02]  /*00f0*/  MOV R25, RZ ;  /* 0x000000ff00197202 */ /* 0x000fe40000000f00 */
[----:B-1----:R-:W-:-:S04]  /*0100*/  ISETP.GE.U32.AND P0, PT, R5, UR8, PT ;  /* 0x0000000805007c0c */ /* 0x002fc8000bf06070 */
[----:B0-----:R-:W-:-:S13]  /*0110*/  ISETP.GE.U32.OR P0, PT, R3, R4, P0 ;  /* 0x000000040300720c */ /* 0x001fda0000706470 */
[----:B--2---:R-:W-:Y:S05]  /*0120*/  @P0 BRA `(.L_x_777) ;  /* 0x0000000c00740947 */ /* 0x004fea0003800000 */
[----:B------:R-:W-:Y:S01]  /*0130*/  LOP3.LUT R10, R5, 0x20, RZ, 0xfc, !PT ;  /* 0x00000020050a7812 */ /* 0x000fe200078efcff */
[----:B------:R-:W-:Y:S01]  /*0140*/  BSSY.RECONVERGENT B1, `(.L_x_778) ;  /* 0x000007c000017945 */ /* 0x000fe20003800200 */
[-C--:B------:R-:W-:Y:S02]  /*0150*/  LOP3.LUT R8, RZ, R5.reuse, RZ, 0x33, !PT ;  /* 0x00000005ff087212 */ /* 0x080fe400078e33ff */
[----:B------:R-:W-:Y:S02]  /*0160*/  VIMNMX.U32 R9, PT, PT, R10, UR8, !PT ;  /* 0x000000080a097c48 */ /* 0x000fe4000ffe0000 */
[----:B------:R-:W-:Y:S02]  /*0170*/  MOV R7, R5 ;  /* 0x0000000500077202 */ /* 0x000fe40000000f00 */
[----:B------:R-:W-:Y:S02]  /*0180*/  IADD3 R9, PT, PT, R9, R8, RZ ;  /* 0x0000000809097210 */ /* 0x000fe40007ffe0ff */
[----:B------:R-:W-:-:S02]  /*0190*/  MOV R8, RZ ;  /* 0x000000ff00087202 */ /* 0x000fc40000000f00 */
[C---:B------:R-:W-:Y:S02]  /*01a0*/  ISETP.GE.U32.AND P0, PT, R9.reuse, 0xe0, PT ;  /* 0x000000e00900780c */ /* 0x040fe40003f06070 */
[----:B------:R-:W-:Y:S02]  /*01b0*/  MOV R25, RZ ;  /* 0x000000ff00197202 */ /* 0x000fe40000000f00 */
[----:B------:R-:W-:Y:S02]  /*01c0*/  MOV R26, RZ ;  /* 0x000000ff001a7202 */ /* 0x000fe40000000f00 */
[----:B------:R-:W-:-:S07]  /*01d0*/  LEA.HI R11, R9, 0x1, RZ, 0x1b ;  /* 0x00000001090b7811 */ /* 0x000fce00078fd8ff */
[----:B------:R-:W-:Y:S05]  /*01e0*/  @!P0 BRA `(.L_x_779) ;  /* 0x0000000400c48947 */ /* 0x000fea0003800000 */
[C---:B------:R-:W-:Y:S01]  /*01f0*/  LOP3.LUT R15, R5.reuse, 0x80, RZ, 0xfc, !PT ;  /* 0x00000080050f7812 */ /* 0x040fe200078efcff */
[-CC-:B------:R-:W-:Y:S01]  /*0200*/  IMAD R29, R10, R4.reuse, R13.reuse ;  /* 0x000000040a1d7224 */ /* 0x180fe200078e020d */
[C---:B------:R-:W-:Y:S01]  /*0210*/  LOP3.LUT R19, R5.reuse, 0xa0, RZ, 0xfc, !PT ;  /* 0x000000a005137812 */ /* 0x040fe200078efcff */
[CCC-:B------:R-:W-:Y:S01]  /*0220*/  IMAD R10, R5.reuse, R4.reuse, R13.reuse ;  /* 0x00000004050a7224 */ /* 0x1c0fe200078e020d */
[----:B------:R-:W-:Y:S01]  /*0230*/  LOP3.LUT R17, R5, 0xc0, RZ, 0xfc, !PT ;  /* 0x000000c005117812 */ /* 0x000fe200078efcff */
[-CC-:B------:R-:W-:Y:S01]  /*0240*/  IMAD R15, R15, R4.reuse, R13.reuse ;  /* 0x000000040f0f7224 */ /* 0x180fe200078e020d */
        /* <DEDUP_REMOVED lines=8> */
[----:B------:R-:W-:Y:S01]  /*02d0*/  MOV R8, RZ ;  /* 0x000000ff00087202 */ /* 0x000fe20000000f00 */
[----:B------:R-:W-:Y:S01]  /*02e0*/  IMAD R23, R23, R4, R13 ;  /* 0x0000000417177224 */ /* 0x000fe200078e020d */
[----:B------:R-:W-:-:S02]  /*02f0*/  MOV R7, R5 ;  /* 0x0000000500077202 */ /* 0x000fc40000000f00 */
[C---:B------:R-:W-:Y:S02]  /*0300*/  IADD3 R13, PT, PT, R6.reuse, R29, RZ ;  /* 0x0000001d060d7210 */ /* 0x040fe40007ffe0ff */
[----:B------:R-:W-:Y:S02]  /*0310*/  IADD3 R10, PT, PT, R6, R10, RZ ;  /* 0x0000000a060a7210 */ /* 0x000fe40007ffe0ff */
[----:B------:R-:W-:Y:S02]  /*0320*/  IADD3 R24, PT, PT, -R24, RZ, RZ ;  /* 0x000000ff18187210 */ /* 0x000fe40007ffe1ff */
[C---:B------:R-:W-:Y:S02]  /*0330*/  IADD3 R22, PT, PT, R6.reuse, R15, RZ ;  /* 0x0000000f06167210 */ /* 0x040fe40007ffe0ff */
[C---:B------:R-:W-:Y:S02]  /*0340*/  IADD3 R19, PT, PT, R6.reuse, R19, RZ ;  /* 0x0000001306137210 */ /* 0x040fe40007ffe0ff */
[----:B------:R-:W-:-:S02]  /*0350*/  IADD3 R20, PT, PT, R6, R17, RZ ;  /* 0x0000001106147210 */ /* 0x000fc40007ffe0ff */
[C---:B------:R-:W-:Y:S02]  /*0360*/  IADD3 R21, PT, PT, R6.reuse, R21, RZ ;  /* 0x0000001506157210 */ /* 0x040fe40007ffe0ff */
[C---:B------:R-:W-:Y:S02]  /*0370*/  IADD3 R12, PT, PT, R6.reuse, R27, RZ ;  /* 0x0000001b060c7210 */ /* 0x040fe40007ffe0ff */
[----:B------:R-:W-:-:S07]  /*0380*/  IADD3 R23, PT, PT, R6, R23, RZ ;  /* 0x0000001706177210 */ /* 0x000fce0007ffe0ff */
.L_x_780:
[----:B------:R-:W0:Y:S02]  /*0390*/  LDC.64 R14, c[0x0][0x440] ;  /* 0x00011000ff0e7b82 */ /* 0x000e240000000a00 */
[----:B0-----:R-:W-:-:S05]  /*03a0*/  IMAD.WIDE.U32 R16, R10, 0x4, R14 ;  /* 0x000000040a107825 */ /* 0x001fca00078e000e */
[----:B------:R0:W2:Y:S02]  /*03b0*/  LDG.E R27, desc[UR6][R16.64] ;  /* 0x00000006101b7981 */ /* 0x0000a4000c1e1900 */
[----:B0-----:R-:W-:-:S05]  /*03c0*/  IMAD.WIDE.U32 R16, R13, 0x4, R14 ;  /* 0x000000040d107825 */ /* 0x001fca00078e000e */
[----:B------:R0:W3:Y:S02]  /*03d0*/  LDG.E R18, desc[UR6][R16.64] ;  /* 0x0000000610127981 */ /* 0x0000e4000c1e1900 */
[----:B0-----:R-:W-:-:S05]  /*03e0*/  IMAD.WIDE.U32 R16, R12, 0x4, R14 ;  /* 0x000000040c107825 */ /* 0x001fca00078e000e */
[----:B------:R0:W4:Y:S02]  /*03f0*/  LDG.E R29, desc[UR6][R16.64] ;  /* 0x00000006101d7981 */ /* 0x000124000c1e1900 */
[----:B0-----:R-:W-:-:S04]  /*0400*/  IMAD.WIDE.U32 R16, R23, 0x4, R14 ;  /* 0x0000000417107825 */ /* 0x001fc800078e000e */
[----:B--2---:R-:W-:-:S04]  /*0410*/  FADD.FTZ R27, R27, R8 ;  /* 0x000000081b1b7221 */ /* 0x004fc80000010000 */
[----:B---3--:R-:W-:Y:S02]  /*0420*/  FADD.FTZ R18, R27, R18 ;  /* 0x000000121b127221 */ /* 0x008fe40000010000 */
[----:B------:R0:W2:Y:S02]  /*0430*/  LDG.E R27, desc[UR6][R16.64] ;  /* 0x00000006101b7981 */ /* 0x0000a4000c1e1900 */
[----:B0-----:R-:W-:-:S04]  /*0440*/  IMAD.WIDE.U32 R16, R22, 0x4, R14 ;  /* 0x0000000416107825 */ /* 0x001fc800078e000e */
[----:B----4-:R-:W-:Y:S02]  /*0450*/  FADD.FTZ R18, R18, R29 ;  /* 0x0000001d12127221 */ /* 0x010fe40000010000 */
[----:B------:R0:W3:Y:S02]  /*0460*/  LDG.E R29, desc[UR6][R16.64] ;  /* 0x00000006101d7981 */ /* 0x0000e4000c1e1900 */
[----:B0-----:R-:W-:-:S04]  /*0470*/  IMAD.WIDE.U32 R16, R19, 0x4, R14 ;  /* 0x0000000413107825 */ /* 0x001fc800078e000e */
[----:B--2---:R-:W-:Y:S02]  /*0480*/  FADD.FTZ R18, R18, R27 ;  /* 0x0000001b12127221 */ /* 0x004fe40000010000 */
[----:B------:R0:W2:Y:S02]  /*0490*/  LDG.E R27, desc[UR6][R16.64] ;  /* 0x00000006101b7981 */ /* 0x0000a4000c1e1900 */
[----:B0-----:R-:W-:-:S05]  /*04a0*/  IMAD.WIDE.U32 R16, R20, 0x4, R14 ;  /* 0x0000000414107825 */ /* 0x001fca00078e000e */
[----:B------:R0:W4:Y:S02]  /*04b0*/  LDG.E R8, desc[UR6][R16.64] ;  /* 0x0000000610087981 */ /* 0x000124000c1e1900 */
[----:B0-----:R-:W0:Y:S01]  /*04c0*/  LDC.64 R16, c[0x0][0x448] ;  /* 0x00011200ff107b82 */ /* 0x001e220000000a00 */
[----:B---3--:R-:W-:Y:S01]  /*04d0*/  FADD.FTZ R18, R18, R29 ;  /* 0x0000001d12127221 */ /* 0x008fe20000010000 */
[----:B------:R-:W-:-:S04]  /*04e0*/  IMAD.WIDE.U32 R14, R21, 0x4, R14 ;  /* 0x00000004150e7825 */ /* 0x000fc800078e000e */
[----:B--2---:R-:W-:Y:S02]  /*04f0*/  FADD.FTZ R27, R18, R27 ;  /* 0x0000001b121b7221 */ /* 0x004fe40000010000 */
[----:B------:R0:W2:Y:S02]  /*0500*/  LDG.E R18, desc[UR6][R14.64] ;  /* 0x000000060e127981 */ /* 0x0000a4000c1e1900 */
[----:B0-----:R-:W-:-:S05]  /*0510*/  IMAD.WIDE.U32 R14, R10, 0x4, R16 ;  /* 0x000000040a0e7825 */ /* 0x001fca00078e0010 */
[----:B------:R0:W3:Y:S02]  /*0520*/  LDG.E R28, desc[UR6][R14.64] ;  /* 0x000000060e1c7981 */ /* 0x0000e4000c1e1900 */
[----:B0-----:R-:W-:-:S04]  /*0530*/  IMAD.WIDE.U32 R14, R13, 0x4, R16 ;  /* 0x000000040d0e7825 */ /* 0x001fc800078e0010 */
[----:B---3--:R-:W-:Y:S02]  /*0540*/  FADD.FTZ R28, R28, R25 ;  /* 0x000000191c1c7221 */ /* 0x008fe40000010000 */
        /* <DEDUP_REMOVED lines=11> */
[----:B----4-:R-:W-:Y:S01]  /*0600*/  FADD.FTZ R8, R27, R8 ;  /* 0x000000081b087221 */ /* 0x010fe20000010000 */
[----:B---3--:R-:W-:Y:S02]  /*0610*/  FADD.FTZ R25, R25, R28 ;  /* 0x0000001c19197221 */ /* 0x008fe40000010000 */
[----:B------:R0:W3:Y:S02]  /*0620*/  LDG.E R28, desc[UR6][R14.64] ;  /* 0x000000060e1c7981 */ /* 0x0000e4000c1e1900 */
[----:B0-----:R-:W-:-:S05]  /*0630*/  IMAD.WIDE.U32 R14, R20, 0x4, R16 ;  /* 0x00000004140e7825 */ /* 0x001fca00078e0010 */
[----:B------:R0:W4:Y:S02]  /*0640*/  LDG.E R27, desc[UR6][R14.64] ;  /* 0x000000060e1b7981 */ /* 0x000124000c1e1900 */
[----:B0-----:R-:W0:Y:S01]  /*0650*/  LDC.64 R14, c[0x0][0x460] ;  /* 0x00011800ff0e7b82 */ /* 0x001e220000000a00 */
[----:B------:R-:W-:-:S04]  /*0660*/  IMAD.WIDE.U32 R16, R21, 0x4, R16 ;  /* 0x0000000415107825 */ /* 0x000fc800078e0010 */
[----:B--2---:R-:W-:Y:S02]  /*0670*/  FADD.FTZ R8, R8, R18 ;  /* 0x0000001208087221 */ /* 0x004fe40000010000 */
[----:B------:R0:W2:Y:S02]  /*0680*/  LDG.E R18, desc[UR6][R16.64] ;  /* 0x0000000610127981 */ /* 0x0000a4000c1e1900 */
[----:B0-----:R-:W-:-:S04]  /*0690*/  IMAD.WIDE.U32 R16, R10, 0x4, R14 ;  /* 0x000000040a107825 */ /* 0x001fc800078e000e */
[----:B---3--:R-:W-:-:S04]  /*06a0*/  FADD.FTZ R25, R25, R28 ;  /* 0x0000001c19197221 */ /* 0x008fc80000010000 */
[----:B----4-:R-:W-:Y:S02]  /*06b0*/  FADD.FTZ R25, R25, R27 ;  /* 0x0000001b19197221 */ /* 0x010fe40000010000 */
        /* <DEDUP_REMOVED lines=17> */
[----:B------:R-:W-:-:S06]  /*07d0*/  IMAD.WIDE.U32 R14, R21, 0x4, R14 ;  /* 0x00000004150e7825 */ /* 0x000fcc00078e000e */
[----:B------:R-:W4:Y:S01]  /*07e0*/  LDG.E R15, desc[UR6][R14.64] ;  /* 0x000000060e0f7981 */ /* 0x000f22000c1e1900 */
[----:B---3--:R-:W-:-:S03]  /*07f0*/  FADD.FTZ R26, R26, R27 ;  /* 0x0000001b1a1a7221 */ /* 0x008fc60000010000 */
[----:B------:R-:W3:Y:S01]  /*0800*/  LDG.E R27, desc[UR6][R16.64] ;  /* 0x00000006101b7981 */ /* 0x000ee2000c1e1900 */
[----:B------:R-:W-:-:S04]  /*0810*/  IADD3 R24, PT, PT, R24, 0x8, RZ ;  /* 0x0000000818187810 */ /* 0x000fc80007ffe0ff */
[----:B------:R-:W-:Y:S01]  /*0820*/  ISETP.NE.AND P0, PT, R24, RZ, PT ;  /* 0x000000ff1800720c */ /* 0x000fe20003f05270 */
[----:B--2---:R-:W-:Y:S01]  /*0830*/  FADD.FTZ R25, R25, R18 ;  /* 0x0000001219197221 */ /* 0x004fe20000010000 */
[----:B------:R-:W-:Y:S02]  /*0840*/  IADD3 R7, PT, PT, R7, 0x100, RZ ;  /* 0x0000010007077810 */ /* 0x000fe40007ffe0ff */
[C---:B------:R-:W-:Y:S02]  /*0850*/  LEA R10, R4.reuse, R10, 0x8 ;  /* 0x0000000a040a7211 */ /* 0x040fe400078e40ff */
[C---:B------:R-:W-:Y:S02]  /*0860*/  LEA R13, R4.reuse, R13, 0x8 ;  /* 0x0000000d040d7211 */ /* 0x040fe400078e40ff */
[C---:B------:R-:W-:Y:S02]  /*0870*/  LEA R12, R4.reuse, R12, 0x8 ;  /* 0x0000000c040c7211 */ /* 0x040fe400078e40ff */
[----:B------:R-:W-:-:S02]  /*0880*/  LEA R23, R4, R23, 0x8 ;  /* 0x0000001704177211 */ /* 0x000fc400078e40ff */
[C---:B------:R-:W-:Y:S02]  /*0890*/  LEA R22, R4.reuse, R22, 0x8 ;  /* 0x0000001604167211 */ /* 0x040fe400078e40ff */
[C---:B------:R-:W-:Y:S02]  /*08a0*/  LEA R19, R4.reuse, R19, 0x8 ;  /* 0x0000001304137211 */ /* 0x040fe400078e40ff */
[C---:B------:R-:W-:Y:S02]  /*08b0*/  LEA R20, R4.reuse, R20, 0x8 ;  /* 0x0000001404147211 */ /* 0x040fe400078e40ff */
[----:B------:R-:W-:Y:S01]  /*08c0*/  LEA R21, R4, R21, 0x8 ;  /* 0x0000001504157211 */ /* 0x000fe200078e40ff */
[----:B---3--:R-:W-:-:S04]  /*08d0*/  FADD.FTZ R26, R26, R27 ;  /* 0x0000001b1a1a7221 */ /* 0x008fc80000010000 */
[----:B----4-:R-:W-:Y:S01]  /*08e0*/  FADD.FTZ R26, R26, R15 ;  /* 0x0000000f1a1a7221 */ /* 0x010fe20000010000 */
[----:B------:R-:W-:Y:S06]  /*08f0*/  @P0 BRA `(.L_x_780) ;  /* 0xfffffff800a40947 */ /* 0x000fec000383ffff */
.L_x_779:
[----:B------:R-:W-:Y:S05]  /*0900*/  BSYNC.RECONVERGENT B1 ;  /* 0x0000000000017941 */ /* 0x000fea0003800200 */
.L_x_778:
[----:B------:R-:W-:-:S13]  /*0910*/  LOP3.LUT P0, R10, R11, 0x7, RZ, 0xc0, !PT ;  /* 0x000000070b0a7812 */ /* 0x000fda000780c0ff */
[----:B------:R-:W-:Y:S05]  /*0920*/  @!P0 BRA `(.L_x_777) ;  /* 0x0000000400748947 */ /* 0x000fea0003800000 */
[----:B------:R-:W-:Y:S01]  /*0930*/  ISETP.GE.U32.AND P0, PT, R10, 0x4, PT ;  /* 0x000000040a00780c */ /* 0x000fe20003f06070 */
[----:B------:R-:W-:Y:S01]  /*0940*/  BSSY.RECONVERGENT B1, `(.L_x_781) ;  /* 0x000002f000017945 */ /* 0x000fe20003800200 */
[----:B------:R-:W-:-:S11]  /*0950*/  LOP3.LUT P1, R17, R11, 0x3, RZ, 0xc0, !PT ;  /* 0x000000030b117812 */ /* 0x000fd6000782c0ff */
[----:B------:R-:W-:Y:S05]  /*0960*/  @!P0 BRA `(.L_x_782) ;  /* 0x0000000000b08947 */ /* 0x000fea0003800000 */
[----:B------:R-:W0:Y:S01]  /*0970*/  LDC.64 R10, c[0x0][0x440] ;  /* 0x00011000ff0a7b82 */ /* 0x000e220000000a00 */
[----:B------:R-:W-:-:S07]  /*0980*/  IMAD R16, R7, R4, R3 ;  /* 0x0000000407107224 */ /* 0x000fce00078e0203 */
[----:B------:R-:W1:Y:S08]  /*0990*/  LDC.64 R14, c[0x0][0x448] ;  /* 0x00011200ff0e7b82 */ /* 0x000e700000000a00 */
[----:B------:R-:W2:Y:S01]  /*09a0*/  LDC.64 R12, c[0x0][0x460] ;  /* 0x00011800ff0c7b82 */ /* 0x000ea20000000a00 */
[----:B0-----:R-:W-:-:S06]  /*09b0*/  IMAD.WIDE.U32 R22, R16, 0x4, R10 ;  /* 0x0000000410167825 */ /* 0x001fcc00078e000a */
[----:B------:R-:W3:Y:S01]  /*09c0*/  LDG.E R22, desc[UR6][R22.64] ;  /* 0x0000000616167981 */ /* 0x000ee2000c1e1900 */
[----:B-1----:R-:W-:-:S05]  /*09d0*/  IMAD.WIDE.U32 R18, R16, 0x4, R14 ;  /* 0x0000000410127825 */ /* 0x002fca00078e000e */
[----:B------:R2:W4:Y:S02]  /*09e0*/  LDG.E R23, desc[UR6][R18.64] ;  /* 0x0000000612177981 */ /* 0x000524000c1e1900 */
[----:B--2---:R-:W-:-:S06]  /*09f0*/  IMAD.WIDE.U32 R18, R16, 0x4, R12 ;  /* 0x0000000410127825 */ /* 0x004fcc00078e000c */
[----:B------:R0:W2:Y:S01]  /*0a00*/  LDG.E R19, desc[UR6][R18.64] ;  /* 0x0000000612137981 */ /* 0x0000a2000c1e1900 */
[----:B------:R-:W-:-:S05]  /*0a10*/  LEA R28, R4, R16, 0x5 ;  /* 0x00000010041c7211 */ /* 0x000fca00078e28ff */
[----:B------:R-:W-:Y:S01]  /*0a20*/  IMAD.WIDE.U32 R20, R28, 0x4, R10 ;  /* 0x000000041c147825 */ /* 0x000fe200078e000a */
[----:B0-----:R-:W-:-:S04]  /*0a30*/  LEA R18, R4, R16, 0x6 ;  /* 0x0000001004127211 */ /* 0x001fc800078e30ff */
[----:B------:R0:W5:Y:S02]  /*0a40*/  LDG.E R16, desc[UR6][R20.64] ;  /* 0x0000000614107981 */ /* 0x000164000c1e1900 */
[----:B0-----:R-:W-:-:S06]  /*0a50*/  IMAD.WIDE.U32 R20, R18, 0x4, R10 ;  /* 0x0000000412147825 */ /* 0x001fcc00078e000a */
[----:B------:R-:W5:Y:S01]  /*0a60*/  LDG.E R20, desc[UR6][R20.64] ;  /* 0x0000000614147981 */ /* 0x000f62000c1e1900 */
[----:B------:R-:W-:-:S05]  /*0a70*/  LEA R24, R4, R18, 0x5 ;  /* 0x0000001204187211 */ /* 0x000fca00078e28ff */
[----:B------:R-:W-:-:S06]  /*0a80*/  IMAD.WIDE.U32 R10, R24, 0x4, R10 ;  /* 0x00000004180a7825 */ /* 0x000fcc00078e000a */
[----:B------:R-:W5:Y:S01]  /*0a90*/  LDG.E R10, desc[UR6][R10.64] ;  /* 0x000000060a0a7981 */ /* 0x000f62000c1e1900 */
[----:B---3--:R-:W-:Y:S01]  /*0aa0*/  FADD.FTZ R8, R8, R22 ;  /* 0x0000001608087221 */ /* 0x008fe20000010000 */
[----:B----4-:R-:W-:Y:S01]  /*0ab0*/  FADD.FTZ R25, R25, R23 ;  /* 0x0000001719197221 */ /* 0x010fe20000010000 */
[----:B------:R-:W-:-:S05]  /*0ac0*/  IMAD.WIDE.U32 R22, R28, 0x4, R14 ;  /* 0x000000041c167825 */ /* 0x000fca00078e000e */
[----:B------:R0:W3:Y:S01]  /*0ad0*/  LDG.E R21, desc[UR6][R22.64] ;  /* 0x0000000616157981 */ /* 0x0000e2000c1e1900 */
[----:B------:R-:W-:-:S04]  /*0ae0*/  IMAD.WIDE.U32 R28, R28, 0x4, R12 ;  /* 0x000000041c1c7825 */ /* 0x000fc800078e000c */
[----:B0-----:R-:W-:-:S04]  /*0af0*/  IMAD.WIDE.U32 R22, R18, 0x4, R14 ;  /* 0x0000000412167825 */ /* 0x001fc800078e000e */
[----:B--2---:R-:W-:Y:S01]  /*0b00*/  FADD.FTZ R26, R26, R19 ;  /* 0x000000131a1a7221 */ /* 0x004fe20000010000 */
[----:B------:R-:W-:Y:S01]  /*0b10*/  IMAD.WIDE.U32 R18, R18, 0x4, R12 ;  /* 0x0000000412127825 */ /* 0x000fe200078e000c */
[----:B------:R-:W2:Y:S03]  /*0b20*/  LDG.E R22, desc[UR6][R22.64] ;  /* 0x0000000616167981 */ /* 0x000ea6000c1e1900 */
[C---:B------:R-:W-:Y:S02]  /*0b30*/  IMAD.WIDE.U32 R14, R24.reuse, 0x4, R14 ;  /* 0x00000004180e7825 */ /* 0x040fe400078e000e */
[----:B------:R-:W4:Y:S02]  /*0b40*/  LDG.E R18, desc[UR6][R18.64] ;  /* 0x0000000612127981 */ /* 0x000f24000c1e1900 */
[----:B------:R-:W-:Y:S02]  /*0b50*/  IMAD.WIDE.U32 R12, R24, 0x4, R12 ;  /* 0x00000004180c7825 */ /* 0x000fe400078e000c */
[----:B------:R-:W4:Y:S04]  /*0b60*/  LDG.E R14, desc[UR6][R14.64] ;  /* 0x000000060e0e7981 */ /* 0x000f28000c1e1900 */
[----:B------:R-:W4:Y:S04]  /*0b70*/  LDG.E R23, desc[UR6][R28.64] ;  /* 0x000000061c177981 */ /* 0x000f28000c1e1900 */
[----:B------:R-:W4:Y:S01]  /*0b80*/  LDG.E R12, desc[UR6][R12.64] ;  /* 0x000000060c0c7981 */ /* 0x000f22000c1e1900 */
[----:B-----5:R-:W-:Y:S01]  /*0b90*/  FADD.FTZ R27, R8, R16 ;  /* 0x00000010081b7221 */ /* 0x020fe20000010000 */
[----:B------:R-:W-:-:S03]  /*0ba0*/  IADD3 R7, PT, PT, R7, 0x80, RZ ;  /* 0x0000008007077810 */ /* 0x000fc60007ffe0ff */
[----:B------:R-:W-:-:S04]  /*0bb0*/  FADD.FTZ R27, R27, R20 ;  /* 0x000000141b1b7221 */ /* 0x000fc80000010000 */
[----:B------:R-:W-:Y:S01]  /*0bc0*/  FADD.FTZ R8, R27, R10 ;  /* 0x0000000a1b087221 */ /* 0x000fe20000010000 */
[----:B---3--:R-:W-:-:S04]  /*0bd0*/  FADD.FTZ R21, R25, R21 ;  /* 0x0000001519157221 */ /* 0x008fc80000010000 */
[----:B--2---:R-:W-:Y:S01]  /*0be0*/  FADD.FTZ R21, R21, R22 ;  /* 0x0000001615157221 */ /* 0x004fe20000010000 */
[----:B----4-:R-:W-:-:S04]  /*0bf0*/  FADD.FTZ R23, R26, R23 ;  /* 0x000000171a177221 */ /* 0x010fc80000010000 */
[----:B------:R-:W-:Y:S01]  /*0c00*/  FADD.FTZ R23, R23, R18 ;  /* 0x0000001217177221 */ /* 0x000fe20000010000 */
[----:B------:R-:W-:-:S03]  /*0c10*/  FADD.FTZ R25, R21, R14 ;  /* 0x0000000e15197221 */ /* 0x000fc60000010000 */
[----:B------:R-:W-:-:S07]  /*0c20*/  FADD.FTZ R26, R23, R12 ;  /* 0x0000000c171a7221 */ /* 0x000fce0000010000 */
.L_x_782:
[----:B------:R-:W-:Y:S05]  /*0c30*/  BSYNC.RECONVERGENT B1 ;  /* 0x0000000000017941 */ /* 0x000fea0003800200 */
.L_x_781:
[----:B------:R-:W-:Y:S05]  /*0c40*/  @!P1 BRA `(.L_x_777) ;  /* 0x0000000000ac9947 */ /* 0x000fea0003800000 */
[----:B------:R-:W-:Y:S01]  /*0c50*/  ISETP.NE.AND P1, PT, R17, 0x1, PT ;  /* 0x000000011100780c */ /* 0x000fe20003f25270 */
[----:B------:R-:W-:Y:S01]  /*0c60*/  BSSY.RECONVERGENT B1, `(.L_x_783) ;  /* 0x000001b000017945 */ /* 0x000fe20003800200 */
[----:B------:R-:W-:-:S11]  /*0c70*/  LOP3.LUT P0, RZ, R9, 0x20, RZ, 0xc0, !PT ;  /* 0x0000002009ff7812 */ /* 0x000fd6000780c0ff */
[----:B------:R-:W-:Y:S05]  /*0c80*/  @!P1 BRA `(.L_x_784) ;  /* 0x0000000000609947 */ /* 0x000fea0003800000 */
[----:B------:R-:W0:Y:S01]  /*0c90*/  LDC.64 R18, c[0x0][0x440] ;  /* 0x00011000ff127b82 */ /* 0x000e220000000a00 */
[----:B------:R-:W-:-:S05]  /*0ca0*/  IMAD R17, R7, R4, R3 ;  /* 0x0000000407117224 */ /* 0x000fca00078e0203 */
[----:B------:R-:W-:Y:S02]  /*0cb0*/  LEA R9, R4, R17, 0x5 ;  /* 0x0000001104097211 */ /* 0x000fe400078e28ff */
[----:B------:R-:W1:Y:S08]  /*0cc0*/  LDC.64 R10, c[0x0][0x448] ;  /* 0x00011200ff0a7b82 */ /* 0x000e700000000a00 */
[----:B------:R-:W2:Y:S01]  /*0cd0*/  LDC.64 R12, c[0x0][0x460] ;  /* 0x00011800ff0c7b82 */ /* 0x000ea20000000a00 */
[----:B0-----:R-:W-:-:S04]  /*0ce0*/  IMAD.WIDE.U32 R20, R17, 0x4, R18 ;  /* 0x0000000411147825 */ /* 0x001fc800078e0012 */
[----:B-1----:R-:W-:Y:S02]  /*0cf0*/  IMAD.WIDE.U32 R14, R17, 0x4, R10 ;  /* 0x00000004110e7825 */ /* 0x002fe400078e000a */
[----:B------:R-:W3:Y:S02]  /*0d00*/  LDG.E R21, desc[UR6][R20.64] ;  /* 0x0000000614157981 */ /* 0x000ee4000c1e1900 */
[----:B------:R-:W-:Y:S02]  /*0d10*/  IMAD.WIDE.U32 R18, R9, 0x4, R18 ;  /* 0x0000000409127825 */ /* 0x000fe400078e0012 */
[----:B------:R-:W4:Y:S02]  /*0d20*/  LDG.E R14, desc[UR6][R14.64] ;  /* 0x000000060e0e7981 */ /* 0x000f24000c1e1900 */
[----:B--2---:R-:W-:Y:S02]  /*0d30*/  IMAD.WIDE.U32 R16, R17, 0x4, R12 ;  /* 0x0000000411107825 */ /* 0x004fe400078e000c */
[----:B------:R-:W2:Y:S02]  /*0d40*/  LDG.E R19, desc[UR6][R18.64] ;  /* 0x0000000612137981 */ /* 0x000ea4000c1e1900 */
[----:B------:R-:W-:-:S02]  /*0d50*/  IMAD.WIDE.U32 R10, R9, 0x4, R10 ;  /* 0x00000004090a7825 */ /* 0x000fc400078e000a */
[----:B------:R-:W5:Y:S02]  /*0d60*/  LDG.E R17, desc[UR6][R16.64] ;  /* 0x0000000610117981 */ /* 0x000f64000c1e1900 */
[----:B------:R-:W-:Y:S02]  /*0d70*/  IMAD.WIDE.U32 R12, R9, 0x4, R12 ;  /* 0x00000004090c7825 */ /* 0x000fe400078e000c */
[----:B------:R-:W5:Y:S04]  /*0d80*/  LDG.E R10, desc[UR6][R10.64] ;  /* 0x000000060a0a7981 */ /* 0x000f68000c1e1900 */
[----:B------:R-:W5:Y:S01]  /*0d90*/  LDG.E R13, desc[UR6][R12.64] ;  /* 0x000000060c0d7981 */ /* 0x000f62000c1e1900 */
[----:B------:R-:W-:Y:S01]  /*0da0*/  IADD3 R7, PT, PT, R7, 0x40, RZ ;  /* 0x0000004007077810 */ /* 0x000fe20007ffe0ff */
[----:B---3--:R-:W-:Y:S01]  /*0db0*/  FADD.FTZ R8, R8, R21 ;  /* 0x0000001508087221 */ /* 0x008fe20000010000 */
[----:B----4-:R-:W-:-:S03]  /*0dc0*/  FADD.FTZ R25, R25, R14 ;  /* 0x0000000e19197221 */ /* 0x010fc60000010000 */
[----:B--2---:R-:W-:Y:S01]  /*0dd0*/  FADD.FTZ R8, R8, R19 ;  /* 0x0000001308087221 */ /* 0x004fe20000010000 */
[----:B-----5:R-:W-:Y:S01]  /*0de0*/  FADD.FTZ R26, R26, R17 ;  /* 0x000000111a1a7221 */ /* 0x020fe20000010000 */
[----:B------:R-:W-:-:S03]  /*0df0*/  FADD.FTZ R25, R25, R10 ;  /* 0x0000000a19197221 */ /* 0x000fc60000010000 */
[----:B------:R-:W-:-:S07]  /*0e00*/  FADD.FTZ R26, R26, R13 ;  /* 0x0000000d1a1a7221 */ /* 0x000fce0000010000 */
.L_x_784:
[----:B------:R-:W-:Y:S05]  /*0e10*/  BSYNC.RECONVERGENT B1 ;  /* 0x0000000000017941 */ /* 0x000fea0003800200 */
.L_x_783:
[----:B------:R-:W-:Y:S05]  /*0e20*/  @P0 BRA `(.L_x_777) ;  /* 0x0000000000340947 */ /* 0x000fea0003800000 */
[----:B------:R-:W0:Y:S01]  /*0e30*/  LDC.64 R14, c[0x0][0x440] ;  /* 0x00011000ff0e7b82 */ /* 0x000e220000000a00 */
[----:B------:R-:W-:-:S07]  /*0e40*/  IMAD R3, R7, R4, R3 ;  /* 0x0000000407037224 */ /* 0x000fce00078e0203 */
[----:B------:R-:W1:Y:S08]  /*0e50*/  LDC.64 R12, c[0x0][0x448] ;  /* 0x00011200ff0c7b82 */ /* 0x000e700000000a00 */
[----:B------:R-:W2:Y:S01]  /*0e60*/  LDC.64 R10, c[0x0][0x460] ;  /* 0x00011800ff0a7b82 */ /* 0x000ea20000000a00 */
[----:B0-----:R-:W-:-:S06]  /*0e70*/  IMAD.WIDE.U32 R14, R3, 0x4, R14 ;  /* 0x00000004030e7825 */ /* 0x001fcc00078e000e */
[----:B------:R-:W3:Y:S01]  /*0e80*/  LDG.E R15, desc[UR6][R14.64] ;  /* 0x000000060e0f7981 */ /* 0x000ee2000c1e1900 */
[----:B-1----:R-:W-:-:S06]  /*0e90*/  IMAD.WIDE.U32 R12, R3, 0x4, R12 ;  /* 0x00000004030c7825 */ /* 0x002fcc00078e000c */
[----:B------:R-:W4:Y:S01]  /*0ea0*/  LDG.E R12, desc[UR6][R12.64] ;  /* 0x000000060c0c7981 */ /* 0x000f22000c1e1900 */
[----:B--2---:R-:W-:-:S06]  /*0eb0*/  IMAD.WIDE.U32 R10, R3, 0x4, R10 ;  /* 0x00000004030a7825 */ /* 0x004fcc00078e000a */
[----:B------:R-:W2:Y:S01]  /*0ec0*/  LDG.E R11, desc[UR6][R10.64] ;  /* 0x000000060a0b7981 */ /* 0x000ea2000c1e1900 */
[----:B---3--:R-:W-:Y:S01]  /*0ed0*/  FADD.FTZ R8, R8, R15 ;  /* 0x0000000f08087221 */ /* 0x008fe20000010000 */
[----:B----4-:R-:W-:Y:S01]  /*0ee0*/  FADD.FTZ R25, R25, R12 ;  /* 0x0000000c19197221 */ /* 0x010fe20000010000 */
[----:B--2---:R-:W-:-:S07]  /*0ef0*/  FADD.FTZ R26, R26, R11 ;  /* 0x0000000b1a1a7221 */ /* 0x004fce0000010000 */
.L_x_777:
[----:B------:R-:W-:Y:S05]  /*0f00*/  BSYNC.RECONVERGENT B0 ;  /* 0x0000000000007941 */ /* 0x000fea0003800200 */
.L_x_776:
[----:B------:R-:W0:Y:S01]  /*0f10*/  S2UR UR5, SR_CgaCtaId ;  /* 0x00000000000579c3 */ /* 0x000e220000008800 */
[----:B------:R-:W-:Y:S01]  /*0f20*/  UMOV UR4, 0x400 ;  /* 0x0000040000047882 */ /* 0x000fe20000000000 */
[--C-:B------:R-:W-:Y:S02]  /*0f30*/  LOP3.LUT R3, R5, 0x1f, R2.reuse, 0x78, !PT ;  /* 0x0000001f05037812 */ /* 0x100fe400078e7802 */
[----:B------:R-:W-:Y:S02]  /*0f40*/  SHF.L.U32 R10, R6, 0x7, RZ ;  /* 0x00000007060a7819 */ /* 0x000fe400000006ff */
[C---:B------:R-:W-:Y:S02]  /*0f50*/  LOP3.LUT R2, R3.reuse, 0x3e0, R2, 0xf8, !PT ;  /* 0x000003e003027812 */ /* 0x040fe400078ef802 */
[----:B------:R-:W-:Y:S02]  /*0f60*/  SHF.L.U32 R7, R3, 0x2, RZ ;  /* 0x0000000203077819 */ /* 0x000fe400000006ff */
[----:B------:R-:W-:-:S02]  /*0f70*/  SHF.L.U32 R0, R0, 0x4, RZ ;  /* 0x0000000400007819 */ /* 0x000fc400000006ff */
[----:B------:R-:W-:Y:S02]  /*0f80*/  LOP3.LUT R7, R10, R7, RZ, 0xfc, !PT ;  /* 0x000000070a077212 */ /* 0x000fe400078efcff */
[----:B------:R-:W-:Y:S01]  /*0f90*/  ISETP.NE.AND P0, PT, R6, RZ, PT ;  /* 0x000000ff0600720c */ /* 0x000fe20003f05270 */
[----:B0-----:R-:W-:-:S06]  /*0fa0*/  ULEA UR4, UR5, UR4, 0x18 ;  /* 0x0000000405047291 */ /* 0x001fcc000f8ec0ff */
[----:B------:R-:W-:-:S05]  /*0fb0*/  LEA R3, R2, UR4, 0x2 ;  /* 0x0000000402037c11 */ /* 0x000fca000f8e10ff */
[----:B------:R-:W-:Y:S04]  /*0fc0*/  STS [R3], R25 ;  /* 0x0000001903007388 */ /* 0x000fe80000000800 */
[----:B------:R-:W-:Y:S04]  /*0fd0*/  STS [R3+0x1000], R8 ;  /* 0x0010000803007388 */ /* 0x000fe80000000800 */
[----:B------:R-:W-:Y:S01]  /*0fe0*/  STS [R3+0x2000], R26 ;  /* 0x0020001a03007388 */ /* 0x000fe20000000800 */
[----:B------:R-:W-:Y:S06]  /*0ff0*/  BAR.SYNC.DEFER_BLOCKING 0x0 ;  /* 0x0000000000007b1d */ /* 0x000fec0000010000 */
[----:B------:R-:W0:Y:S04]  /*1000*/  LDS R10, [R7+UR4+0x1000] ;  /* 0x00100004070a7984 */ /* 0x000e280008000800 */
[----:B------:R-:W1:Y:S04]  /*1010*/  LDS R2, [R7+UR4] ;  /* 0x0000000407027984 */ /* 0x000e680008000800 */
[----:B------:R-:W2:Y:S04]  /*1020*/  LDS R9, [R7+UR4+0x2000] ;  /* 0x0020000407097984 */ /* 0x000ea80008000800 */
[----:B0-----:R-:W0:Y:S04]  /*1030*/  SHFL.BFLY PT, R11, R10, 0x1, 0x1f ;  /* 0x0c201f000a0b7f89 */ /* 0x001e2800000e0000 */
[----:B-1----:R-:W1:Y:S04]  /*1040*/  SHFL.BFLY PT, R13, R2, 0x1, 0x1f ;  /* 0x0c201f00020d7f89 */ /* 0x002e6800000e0000 */
[----:B--2---:R-:W2:Y:S01]  /*1050*/  SHFL.BFLY PT, R12, R9, 0x1, 0x1f ;  /* 0x0c201f00090c7f89 */ /* 0x004ea200000e0000 */
[----:B0-----:R-:W-:Y:S01]  /*1060*/  FADD.FTZ R11, R10, R11 ;  /* 0x0000000b0a0b7221 */ /* 0x001fe20000010000 */
[----:B-1----:R-:W-:-:S04]  /*1070*/  FADD.FTZ R13, R2, R13 ;  /* 0x0000000d020d7221 */ /* 0x002fc80000010000 */
[----:B------:R-:W0:Y:S01]  /*1080*/  SHFL.BFLY PT, R8, R11, 0x2, 0x1f ;  /* 0x0c401f000b087f89 */ /* 0x000e2200000e0000 */
[----:B--2---:R-:W-:-:S03]  /*1090*/  FADD.FTZ R14, R9, R12 ;  /* 0x0000000c090e7221 */ /* 0x004fc60000010000 */
[----:B------:R-:W1:Y:S04]  /*10a0*/  SHFL.BFLY PT, R12, R13, 0x2, 0x1f ;  /* 0x0c401f000d0c7f89 */ /* 0x000e6800000e0000 */
[----:B------:R-:W2:Y:S01]  /*10b0*/  SHFL.BFLY PT, R3, R14, 0x2, 0x1f ;  /* 0x0c401f000e037f89 */ /* 0x000ea200000e0000 */
[----:B0-----:R-:W-:Y:S01]  /*10c0*/  FADD.FTZ R8, R11, R8 ;  /* 0x000000080b087221 */ /* 0x001fe20000010000 */
[----:B-1----:R-:W-:Y:S01]  /*10d0*/  FADD.FTZ R12, R13, R12 ;  /* 0x0000000c0d0c7221 */ /* 0x002fe20000010000 */
[----:B--2---:R-:W-:-:S04]  /*10e0*/  FADD.FTZ R15, R14, R3 ;  /* 0x000000030e0f7221 */ /* 0x004fc80000010000 */
[----:B------:R-:W0:Y:S04]  /*10f0*/  SHFL.BFLY PT, R7, R12, 0x4, 0x1f ;  /* 0x0c801f000c077f89 */ /* 0x000e2800000e0000 */
[----:B------:R-:W1:Y:S04]  /*1100*/  SHFL.BFLY PT, R3, R8, 0x4, 0x1f ;  /* 0x0c801f0008037f89 */ /* 0x000e6800000e0000 */
[----:B------:R-:W2:Y:S01]  /*1110*/  SHFL.BFLY PT, R2, R15, 0x4, 0x1f ;  /* 0x0c801f000f027f89 */ /* 0x000ea200000e0000 */
[----:B0-----:R-:W-:Y:S01]  /*1120*/  FADD.FTZ R9, R12, R7 ;  /* 0x000000070c097221 */ /* 0x001fe20000010000 */
[----:B-1----:R-:W-:-:S04]  /*1130*/  FADD.FTZ R3, R8, R3 ;  /* 0x0000000308037221 */ /* 0x002fc80000010000 */
[----:B------:R-:W0:Y:S01]  /*1140*/  SHFL.BFLY PT, R10, R9, 0x8, 0x1f ;  /* 0x0d001f00090a7f89 */ /* 0x000e2200000e0000 */
[----:B--2---:R-:W-:Y:S01]  /*1150*/  FADD.FTZ R16, R15, R2 ;  /* 0x000000020f107221 */ /* 0x004fe20000010000 */
[----:B------:R-:W-:Y:S02]  /*1160*/  LOP3.LUT R15, R0, 0x7ffffff0, RZ, 0xc0, !PT ;  /* 0x7ffffff0000f7812 */ /* 0x000fe400078ec0ff */
[----:B------:R-:W1:Y:S02]  /*1170*/  SHFL.BFLY PT, R2, R3, 0x8, 0x1f ;  /* 0x0d001f0003027f89 */ /* 0x000e6400000e0000 */
[----:B------:R-:W-:Y:S02]  /*1180*/  IADD3 R0, PT, PT, R6, R15, RZ ;  /* 0x0000000f06007210 */ /* 0x000fe40007ffe0ff */
[----:B------:R-:W2:Y:S01]  /*1190*/  SHFL.BFLY PT, R7, R16, 0x8, 0x1f ;  /* 0x0d001f0010077f89 */ /* 0x000ea200000e0000 */
[----:B0-----:R-:W-:Y:S01]  /*11a0*/  FADD.FTZ R10, R9, R10 ;  /* 0x0000000a090a7221 */ /* 0x001fe20000010000 */
[----:B-1----:R-:W-:-:S04]  /*11b0*/  FADD.FTZ R2, R3, R2 ;  /* 0x0000000203027221 */ /* 0x002fc80000010000 */
[----:B------:R-:W0:Y:S01]  /*11c0*/  SHFL.BFLY PT, R11, R10, 0x10, 0x1f ;  /* 0x0e001f000a0b7f89 */ /* 0x000e2200000e0000 */
[----:B------:R-:W-:Y:S01]  /*11d0*/  SHF.L.U32 R3, R0, 0x1, RZ ;  /* 0x0000000100037819 */ /* 0x000fe200000006ff */
[----:B--2---:R-:W-:Y:S02]  /*11e0*/  FADD.FTZ R8, R16, R7 ;  /* 0x0000000710087221 */ /* 0x004fe40000010000 */
[----:B------:R-:W1:Y:S01]  /*11f0*/  SHFL.BFLY PT, R7, R2, 0x10, 0x1f ;  /* 0x0e001f0002077f89 */ /* 0x000e6200000e0000 */
[----:B------:R-:W-:Y:S02]  /*1200*/  ISETP.GE.U32.AND P1, PT, R3, R4, PT ;  /* 0x000000040300720c */ /* 0x000fe40003f26070 */
[----:B------:R-:W-:Y:S01]  /*1210*/  @!P0 LEA R4, R5, UR4, 0x2 ;  /* 0x0000000405048c11 */ /* 0x000fe2000f8e10ff */
[----:B------:R-:W2:Y:S01]  /*1220*/  SHFL.BFLY PT, R13, R8, 0x10, 0x1f ;  /* 0x0e001f00080d7f89 */ /* 0x000ea200000e0000 */
[----:B0-----:R-:W-:Y:S01]  /*1230*/  FADD.FTZ R11, R10, R11 ;  /* 0x0000000b0a0b7221 */ /* 0x001fe20000010000 */
[----:B-1----:R-:W-:-:S04]  /*1240*/  FADD.FTZ R7, R2, R7 ;  /* 0x0000000702077221 */ /* 0x002fc80000010000 */
[----:B------:R0:W-:Y:S01]  /*1250*/  @!P0 STS [R4+0x3000], R11 ;  /* 0x0030000b04008388 */ /* 0x0001e20000000800 */
[----:B--2---:R-:W-:-:S03]  /*1260*/  FADD.FTZ R13, R8, R13 ;  /* 0x0000000d080d7221 */ /* 0x004fc60000010000 */
        /* <DEDUP_REMOVED lines=11> */
[----:B------:R-:W3:Y:S03]  /*1320*/  LDC.64 R4, c[0x0][0x480] ;  /* 0x00012000ff047b82 */ /* 0x000ee60000000a00 */
[----:B------:R-:W4:Y:S05]  /*1330*/  LDS.64 R14, [R8+0x3100] ;  /* 0x00310000080e7984 */ /* 0x000f2a0000000a00 */
[----:B------:R-:W5:Y:S01]  /*1340*/  LDC.64 R6, c[0x0][0x4a0] ;  /* 0x00012800ff067b82 */ /* 0x000f620000000a00 */
[----:B-1----:R-:W-:-:S04]  /*1350*/  IMAD.WIDE.U32 R2, R0, 0x4, R2 ;  /* 0x0000000400027825 */ /* 0x002fc800078e0002 */
[----:B---3--:R-:W-:-:S04]  /*1360*/  IMAD.WIDE.U32 R4, R0, 0x4, R4 ;  /* 0x0000000400047825 */ /* 0x008fc800078e0004 */
[----:B-----5:R-:W-:Y:S01]  /*1370*/  IMAD.WIDE.U32 R6, R0, 0x4, R6 ;  /* 0x0000000400067825 */ /* 0x020fe200078e0006 */
[----:B0-----:R-:W-:Y:S02]  /*1380*/  F2FP.BF16.F32.PACK_AB R11, R11, R10 ;  /* 0x0000000a0b0b723e */ /* 0x001fe400000010ff */
[----:B--2---:R-:W-:-:S03]  /*1390*/  F2FP.BF16.F32.PACK_AB R13, R13, R12 ;  /* 0x0000000c0d0d723e */ /* 0x004fc600000010ff */
[----:B------:R-:W-:Y:S01]  /*13a0*/  STG.E desc[UR6][R2.64], R11 ;  /* 0x0000000b02007986 */ /* 0x000fe2000c101906 */
[----:B----4-:R-:W-:-:S03]  /*13b0*/  F2FP.BF16.F32.PACK_AB R15, R15, R14 ;  /* 0x0000000e0f0f723e */ /* 0x010fc600000010ff */
[----:B------:R-:W-:Y:S04]  /*13c0*/  STG.E desc[UR6][R4.64], R13 ;  /* 0x0000000d04007986 */ /* 0x000fe8000c101906 */
[----:B------:R-:W-:Y:S01]  /*13d0*/  STG.E desc[UR6][R6.64], R15 ;  /* 0x0000000f06007986 */ /* 0x000fe2000c101906 */
[----:B------:R-:W-:Y:S05]  /*13e0*/  EXIT ;  /* 0x000000000000794d */ /* 0x000fea0003800000 */
.L_x_785:
        /* <DEDUP_REMOVED lines=9> */
.L_x_14427:


//--------------------- .text._ZN10layer_norm13ln_bwd_kernelINS_13Kernel_traitsI13__nv_bfloat16S2_S2_S2_fjLj768ELj1ELj4ELj1ELj16ENS_18Kernel_traits_baseILj768ES2_S2_S2_S2_fjLj128EEEEELb1ELb1ELb1ELb0EEEvNS_9BwdParamsE --------------------------
	.section	.text._ZN10layer_norm13ln_bwd_kernelINS_13Kernel_traitsI13__nv_bfloat16S2_S2_S2_fjLj768ELj1ELj4ELj1ELj16ENS_18Kernel_traits_baseILj768ES2_S2_S2_S2_fjLj128EEEEELb1ELb1ELb1ELb0EEEvNS_9BwdParamsE,"ax",@progbits
	.align	128
        .global         _ZN10layer_norm13ln_bwd_kernelINS_13Kernel_traitsI13__nv_bfloat16S2_S2_S2_fjLj768ELj1ELj4ELj1ELj16ENS_18Kernel_traits_baseILj768ES2_S2_S2_S2_fjLj128EEEEELb1ELb1ELb1ELb0EEEvNS_9BwdParamsE
        .type           _ZN10layer_norm13ln_bwd_kernelINS_13Kernel_traitsI13__nv_bfloat16S2_S2_S2_fjLj768ELj1ELj4ELj1ELj16ENS_18Kernel_traits_baseILj768ES2_S2_S2_S2_fjLj128EEEEELb1ELb1ELb1ELb0EEEvNS_9BwdParamsE,@function
        .size           _ZN10layer_norm13ln_bwd_kernelINS_13Kernel_traitsI13__nv_bfloat16S2_S2_S2_fjLj768ELj1ELj4ELj1ELj16ENS_18Kernel_traits_baseILj768ES2_S2_S2_S2_fjLj128EEEEELb1ELb1ELb1ELb0EEEvNS_9BwdParamsE,(.L_x_14428 - _ZN10layer_norm13ln_bwd_kernelINS_13Kernel_traitsI13__nv_bfloat16S2_S2_S2_fjLj768ELj1ELj4ELj1ELj16ENS_18Kernel_traits_baseILj768ES2_S2_S2_S2_fjLj128EEEEELb1ELb1ELb1ELb0EEEvNS_9BwdParamsE)
        .other          _ZN10layer_norm13ln_bwd_kernelINS_13Kernel_traitsI13__nv_bfloat16S2_S2_S2_fjLj768ELj1ELj4ELj1ELj16ENS_18Kernel_traits_baseILj768ES2_S2_S2_S2_fjLj128EEEEELb1ELb1ELb1ELb0EEEvNS_9BwdParamsE,@"STO_CUDA_ENTRY STV_DEFAULT"
_ZN10layer_norm13ln_bwd_kernelINS_13Kernel_traitsI13__nv_bfloat16S2_S2_S2_fjLj768ELj1ELj4ELj1ELj16ENS_18Kernel_traits_baseILj768ES2_S2_S2_S2_fjLj128EEEEELb1ELb1ELb1ELb0EEEvNS_9BwdParamsE:
.text._ZN10layer_norm13ln_bwd_kernelINS_13Kernel_traitsI13__nv_bfloat16S2_S2_S2_fjLj768ELj1ELj4ELj1ELj16ENS_18Kernel_traits_baseILj768ES2_S2_S2_S2_fjLj128EEEEELb1ELb1ELb1ELb0EEEvNS_9BwdParamsE:
        /* <DEDUP_REMOVED lines=27> */
[----:B------:R-:W5:Y:S02]  /*01b0*/  @P0 LDG.E.128 R148, desc[UR6][R2.64] ;  /* 0x0000000602940981 */ /* 0x000f64000c1e1d00 */
[----:B------:R-:W2:Y:S01]  /*01c0*/  @P2 LDC.64 R14, c[0x0][0x3d0] ;  /* 0x0000f400ff0e2b82 */ /* 0x000ea20000000a00 */
[C---:B---3--:R-:W-:Y:S01]  /*01d0*/  @P0 IMAD.WIDE.U32 R4, R19.reuse, 0x10, R4 ;  /* 0x0000001013040825 */ /* 0x048fe200078e0004 */
[----:B------:R-:W-:-:S04]  /*01e0*/  @P0 LOP3.LUT R19, R19, 0x20, RZ, 0xfc, !PT ;  /* 0x0000002013130812 */ /* 0x000fc800078efcff */
[----:B------:R-:W5:Y:S01]  /*01f0*/  @P0 LDG.E.128 R96, desc[UR6][R4.64] ;  /* 0x0000000604600981 */ /* 0x000f62000c1e1d00 */
[C---:B----4-:R-:W-:Y:S01]  /*0200*/  @P1 IMAD.WIDE.U32 R10, R19.reuse, 0x10, R6 ;  /* 0x00000010130a1825 */ /* 0x050fe200078e0006 */
[----:B------:R-:W3:Y:S01]  /*0210*/  S2UR UR4, SR_CTAID.X ;  /* 0x00000000000479c3 */ /* 0x000ee20000002500 */
[----:B------:R-:W-:Y:S02]  /*0220*/  CS2R R76, SRZ ;  /* 0x00000000004c7805 */ /* 0x000fe4000001ff00 */
[----:B------:R-:W-:Y:S02]  /*0230*/  CS2R R78, SRZ ;  /* 0x00000000004e7805 */ /* 0x000fe4000001ff00 */
[----:B------:R-:W-:Y:S01]  /*0240*/  CS2R R72, SRZ ;  /* 0x0000000000487805 */ /* 0x000fe2000001ff00 */
[----:B------:R-:W5:Y:S01]  /*0250*/  @P1 LDG.E.128 R92, desc[UR6][R10.64] ;  /* 0x000000060a5c1981 */ /* 0x000f62000c1e1d00 */
[C---:B-1----:R-:W-:Y:S01]  /*0260*/  @P1 IMAD.WIDE.U32 R12, R19.reuse, 0x10, R8 ;  /* 0x00000010130c1825 */ /* 0x042fe200078e0008 */
[----:B------:R-:W-:Y:S01]  /*0270*/  @P1 IADD3 R19, PT, PT, R19, 0x20, RZ ;  /* 0x0000002013131810 */ /* 0x000fe20007ffe0ff */
[----:B------:R-:W1:Y:S01]  /*0280*/  @P2 LDC.64 R16, c[0x0][0x3e8] ;  /* 0x0000fa00ff102b82 */ /* 0x000e620000000a00 */
[----:B------:R-:W-:-:S02]  /*0290*/  CS2R R74, SRZ ;  /* 0x00000000004a7805 */ /* 0x000fc4000001ff00 */
[----:B------:R-:W-:Y:S01]  /*02a0*/  CS2R R68, SRZ ;  /* 0x0000000000447805 */ /* 0x000fe2000001ff00 */
[----:B------:R4:W5:Y:S01]  /*02b0*/  @P1 LDG.E.128 R88, desc[UR6][R12.64] ;  /* 0x000000060c581981 */ /* 0x000962000c1e1d00 */
[----:B--2---:R-:W-:-:S05]  /*02c0*/  @P2 IMAD.WIDE.U32 R6, R19, 0x10, R14 ;  /* 0x0000001013062825 */ /* 0x004fca00078e000e */
[----:B------:R-:W5:Y:S01]  /*02d0*/  @P2 LDG.E.128 R84, desc[UR6][R6.64] ;  /* 0x0000000606542981 */ /* 0x000f62000c1e1d00 */
[----:B---3--:R-:W-:-:S06]  /*02e0*/  USHF.L.U32 UR4, UR4, 0x2, URZ ;  /* 0x0000000204047899 */ /* 0x008fcc00080006ff */
[----:B------:R-:W-:-:S04]  /*02f0*/  LOP3.LUT R138, R138, UR4, RZ, 0xfc, !PT ;  /* 0x000000048a8a7c12 */ /* 0x000fc8000f8efcff */
[----:B------:R-:W-:Y:S01]  /*0300*/  ISETP.GE.AND P0, PT, R138, UR5, PT ;  /* 0x000000058a007c0c */ /* 0x000fe2000bf06270 */
[----:B-1----:R-:W-:Y:S01]  /*0310*/  @P2 IMAD.WIDE.U32 R8, R19, 0x10, R16 ;  /* 0x0000001013082825 */ /* 0x002fe200078e0010 */
[----:B------:R-:W-:Y:S02]  /*0320*/  CS2R R70, SRZ ;  /* 0x0000000000467805 */ /* 0x000fe4000001ff00 */
[----:B------:R-:W-:Y:S02]  /*0330*/  CS2R R64, SRZ ;  /* 0x0000000000407805 */ /* 0x000fe4000001ff00 */
[----:B------:R-:W-:Y:S02]  /*0340*/  CS2R R66, SRZ ;  /* 0x0000000000427805 */ /* 0x000fe4000001ff00 */
[----:B------:R-:W-:Y:S01]  /*0350*/  CS2R R60, SRZ ;  /* 0x00000000003c7805 */ /* 0x000fe2000001ff00 */
[----:B------:R1:W5:Y:S01]  /*0360*/  @P2 LDG.E.128 R80, desc[UR6][R8.64] ;  /* 0x0000000608502981 */ /* 0x000362000c1e1d00 */
        /* <DEDUP_REMOVED lines=23> */
[----:B----4-:R-:W-:Y:S02]  /*04e0*/  CS2R R12, SRZ ;  /* 0x00000000000c7805 */ /* 0x010fe4000001ff00 */
[----:B------:R-:W-:-:S02]  /*04f0*/  CS2R R14, SRZ ;  /* 0x00000000000e7805 */ /* 0x000fc4000001ff00 */
[----:B-1----:R-:W-:Y:S02]  /*0500*/  CS2R R8, SRZ ;  /* 0x0000000000087805 */ /* 0x002fe4000001ff00 */
[----:B------:R-:W-:Y:S01]  /*0510*/  CS2R R10, SRZ ;  /* 0x00000000000a7805 */ /* 0x000fe2000001ff00 */
[----:B0-----:R-:W-:Y:S06]  /*0520*/  @P0 BRA `(.L_x_786) ;  /* 0x000000a000700947 */ /* 0x001fec0003800000 */
        /* <DEDUP_REMOVED lines=40> */
[----:B------:R-:W-:-:S07]  /*07b0*/  CS2R R10, SRZ ;  /* 0x00000000000a7805 */ /* 0x000fce000001ff00 */
.L_x_991:
[----:B------:R-:W0:Y:S08]  /*07c0*/  LDC.64 R122, c[0x0][0x3f8] ;  /* 0x0000fe00ff7a7b82 */ /* 0x000e300000000a00 */
[----:B------:R-:W1:Y:S08]  /*07d0*/  LDC.64 R198, c[0x0][0x3f0] ;  /* 0x0000fc00ffc67b82 */ /* 0x000e700000000a00 */
[----:B------:R-:W2:Y:S01]  /*07e0*/  LDC.64 R120, c[0x0][0x3c8] ;  /* 0x0000f200ff787b82 */ /* 0x000ea20000000a00 */
[----:B0-----:R-:W-:-:S07]  /*07f0*/  IMAD.WIDE R122, R138, 0x4, R122 ;  /* 0x000000048a7a7825 */ /* 0x001fce00078e027a */
[----:B------:R-:W0:Y:S01]  /*0800*/  LDC.64 R126, c[0x0][0x3c0] ;  /* 0x0000f000ff7e7b82 */ /* 0x000e220000000a00 */
[----:B------:R-:W3:Y:S01]  /*0810*/  LDG.E R2, desc[UR6][R122.64] ;  /* 0x000000067a027981 */ /* 0x000ee2000c1e1900 */
[----:B-1----:R-:W-:-:S06]  /*0820*/  IMAD.WIDE R198, R138, 0x4, R198 ;  /* 0x000000048ac67825 */ /* 0x002fcc00078e02c6 */
[----:B-----5:R1:W5:Y:S01]  /*0830*/  LDG.E R198, desc[UR6][R198.64] ;  /* 0x00000006c6c67981 */ /* 0x020362000c1e1900 */
        /* <DEDUP_REMOVED lines=15> */
[----:B------:R-:W-:Y:S01]  /*0930*/  ISETP.GE.U32.AND P2, PT, R139, 0x40, PT ;  /* 0x000000408b00780c */ /* 0x000fe20003f46070 */
[----:B------:R-:W-:Y:S01]  /*0940*/  IMAD.MOV.U32 R199, RZ, RZ, RZ ;  /* 0x000000ffffc77224 */ /* 0x000fe200078e00ff */
[----:B------:R-:W-:-:S02]  /*0950*/  SHF.R.S32.HI R123, RZ, 0x1f, R122 ;  /* 0x0000001fff7b7819 */ /* 0x000fc4000001147a */
[----:B------:R-:W-:Y:S02]  /*0960*/  SHF.R.S32.HI R125, RZ, 0x1f, R126 ;  /* 0x0000001fff7d7819 */ /* 0x000fe4000001147e */
[----:B------:R-:W-:Y:S02]  /*0970*/  @P1 IADD3 R134, PT, PT, R198, -0x1, RZ ;  /* 0xffffffffc6861810 */ /* 0x000fe40007ffe0ff */
[----:B------:R-:W-:Y:S02]  /*0980*/  LEA.HI R123, R123, R122, RZ, 0x3 ;  /* 0x0000007a7b7b7211 */ /* 0x000fe400078f18ff */
[----:B------:R-:W-:Y:S01]  /*0990*/  LEA.HI R125, R125, R126, RZ, 0x3 ;  /* 0x0000007e7d7d7211 */ /* 0x000fe200078f18ff */
[----:B------:R-:W-:Y:S01]  /*09a0*/  @P1 IMAD R134, R134, R141, RZ ;  /* 0x0000008d86861224 */ /* 0x000fe200078e02ff */
[----:B------:R-:W-:Y:S02]  /*09b0*/  LEA.HI.SX32 R197, R123, R124, 0x1d ;  /* 0x0000007c7bc57211 */ /* 0x000fe400078feaff */
[----:B------:R-:W-:-:S02]  /*09c0*/  ISETP.GE.U32.AND P3, PT, R139, 0x60, PT ;  /* 0x000000608b00780c */ /* 0x000fc40003f66070 */
[----:B------:R-:W-:Y:S02]  /*09d0*/  @P1 SHF.R.S32.HI R127, RZ, 0x1f, R134 ;  /* 0x0000001fff7f1819 */ /* 0x000fe40000011486 */
[----:B------:R-:W-:Y:S02]  /*09e0*/  LEA.HI.SX32 R137, R125, R124, 0x1d ;  /* 0x0000007c7d897211 */ /* 0x000fe400078feaff */
[----:B------:R-:W-:Y:S01]  /*09f0*/  @P1 LEA.HI R127, R127, R134, RZ, 0x3 ;  /* 0x000000867f7f1211 */ /* 0x000fe200078f18ff */
[----:B------:R-:W-:Y:S01]  /*0a00*/  HFMA2 R134, -RZ, RZ, 0, 0 ;  /* 0x00000000ff867431 */ /* 0x000fe200000001ff */
[----:B------:R-:W-:Y:S02]  /*0a10*/  MOV R200, RZ ;  /* 0x000000ff00c87202 */ /* 0x000fe40000000f00 */
[----:B------:R-:W-:Y:S02]  /*0a20*/  MOV R136, R197 ;  /* 0x000000c500887202 */ /* 0x000fe40000000f00 */
[----:B------:R-:W-:-:S02]  /*0a30*/  @P1 LEA.HI.SX32 R134, R127, R124, 0x1d ;  /* 0x0000007c7f861211 */ /* 0x000fc400078feaff */
        /* <DEDUP_REMOVED lines=13> */
[----:B------:R-:W0:Y:S01]  /*0b10*/  @P0 LDC.64 R142, c[0x0][0x438] ;  /* 0x00010e00ff8e0b82 */ /* 0x000e220000000a00 */
[----:B------:R-:W-:-:S02]  /*0b20*/  SHF.L.U32 R140, R148, 0x10, RZ ;  /* 0x00000010948c7819 */ /* 0x000fc400000006ff */
[----:B------:R-:W-:Y:S02]  /*0b30*/  PRMT R153, R148, 0x7632, R153 ;  /* 0x0000763294997816 */ /* 0x000fe40000000099 */
[----:B------:R-:W-:Y:S01]  /*0b40*/  PRMT R155, R149, 0x7632, R155 ;  /* 0x00007632959b7816 */ /* 0x000fe2000000009b */
[----:B0-----:R-:W-:-:S05]  /*0b50*/  @P0 IMAD.WIDE.U32 R142, R136, 0x10, R142 ;  /* 0x00000010888e0825 */ /* 0x001fca00078e008e */
[----:B------:R0:W5:Y:S01]  /*0b60*/  @P0 LDG.E.128 R4, desc[UR6][R142.64] ;  /* 0x000000068e040981 */ /* 0x000162000c1e1d00 */
[----:B------:R-:W-:Y:S01]  /*0b70*/  IMAD.U32 R153, R153, 0x10000, RZ ;  /* 0x0001000099997824 */ /* 0x000fe200078e00ff */
[----:B------:R-:W-:Y:S01]  /*0b80*/  SHF.L.U32 R155, R155, 0x10, RZ ;  /* 0x000000109b9b7819 */ /* 0x000fe200000006ff */
[----:B0-----:R-:W-:Y:S01]  /*0b90*/  IMAD.U32 R142, R149, 0x10000, RZ ;  /* 0x00010000958e7824 */ /* 0x001fe200078e00ff */
[----:B------:R-:W-:Y:S01]  /*0ba0*/  IADD3 R137, PT, PT, R137, 0x20, RZ ;  /* 0x0000002089897810 */ /* 0x000fe20007ffe0ff */
[----:B------:R-:W-:Y:S01]  /*0bb0*/  VIADD R134, R134, 0x20 ;  /* 0x0000002086867836 */ /* 0x000fe20000000000 */
[----:B------:R-:W-:Y:S02]  /*0bc0*/  IADD3 R136, PT, PT, R136, 0x20, RZ ;  /* 0x0000002088887810 */ /* 0x000fe40007ffe0ff */
[C---:B---3--:R-:W-:Y:S02]  /*0bd0*/  PRMT R146, R120.reuse, 0x7632, R146 ;  /* 0x0000763278927816 */ /* 0x048fe40000000092 */
[----:B------:R-:W-:-:S02]  /*0be0*/  SHF.L.U32 R120, R120, 0x10, RZ ;  /* 0x0000001078787819 */ /* 0x000fc400000006ff */
[----:B------:R-:W-:Y:S01]  /*0bf0*/  SHF.L.U32 R154, R122, 0x10, RZ ;  /* 0x000000107a9a7819 */ /* 0x000fe200000006ff */
[----:B------:R-:W-:Y:S02]  /*0c00*/  IMAD.U32 R144, R121, 0x10000, RZ ;  /* 0x0001000079907824 */ /* 0x000fe400078e00ff */
[----:B------:R-:W-:Y:S01]  /*0c10*/  FADD.FTZ R3, -R135, R120 ;  /* 0x0000007887037221 */ /* 0x000fe20000010100 */
[----:B------:R-:W-:Y:S01]  /*0c20*/  PRMT R158, R123, 0x7632, R158 ;  /* 0x000076327b9e7816 */ /* 0x000fe2000000009e */
[----:B------:R-:W-:Y:S01]  /*0c30*/  FADD.FTZ R145, -R135, R154 ;  /* 0x0000009a87917221 */ /* 0x000fe20000010100 */
[----:B------:R-:W-:Y:S01]  /*0c40*/  SHF.L.U32 R160, R123, 0x10, RZ ;  /* 0x000000107ba07819 */ /* 0x000fe200000006ff */
[----:B----4-:R-:W-:Y:S02]  /*0c50*/  IMAD.U32 R123, R124, 0x10000, RZ ;  /* 0x000100007c7b7824 */ /* 0x010fe400078e00ff */
[----:B------:R-:W-:Y:S01]  /*0c60*/  FMUL.FTZ R3, R0, R3 ;  /* 0x0000000300037220 */ /* 0x000fe20000410000 */
[----:B------:R-:W-:Y:S01]  /*0c70*/  PRMT R152, R121, 0x7632, R152 ;  /* 0x0000763279987816 */ /* 0x000fe20000000098 */
[----:B------:R-:W-:Y:S01]  /*0c80*/  FADD.FTZ R143, -R135, R144 ;  /* 0x00000090878f7221 */ /* 0x000fe20000010100 */
[----:B------:R-:W-:-:S02]  /*0c90*/  PRMT R157, R126, 0x7632, R157 ;  /* 0x000076327e9d7816 */ /* 0x000fc4000000009d */
[----:B------:R-:W-:Y:S02]  /*0ca0*/  SHF.L.U32 R147, R126, 0x10, RZ ;  /* 0x000000107e937819 */ /* 0x000fe400000006ff */
[----:B------:R-:W-:Y:S02]  /*0cb0*/  PRMT R121, R124, 0x7632, R121 ;  /* 0x000076327c797816 */ /* 0x000fe40000000079 */
[C---:B------:R-:W-:Y:S01]  /*0cc0*/  PRMT R126, R127.reuse, 0x7632, R126 ;  /* 0x000076327f7e7816 */ /* 0x040fe2000000007e */
[-C--:B------:R-:W-:Y:S01]  /*0cd0*/  FMUL.FTZ R140, R140, R123.reuse ;  /* 0x0000007b8c8c7220 */ /* 0x080fe20000410000 */
[----:B------:R-:W-:Y:S01]  /*0ce0*/  SHF.L.U32 R127, R127, 0x10, RZ ;  /* 0x000000107f7f7819 */ /* 0x000fe200000006ff */
[----:B------:R-:W-:Y:S01]  /*0cf0*/  FADD.FTZ R52, R52, R123 ;  /* 0x0000007b34347221 */ /* 0x000fe20000010000 */
[----:B------:R-:W-:Y:S01]  /*0d00*/  SHF.L.U32 R144, R150, 0x10, RZ ;  /* 0x0000001096907819 */ /* 0x000fe200000006ff */
[----:B------:R-:W-:Y:S01]  /*0d10*/  FFMA.FTZ R76, R3, R123, R76 ;  /* 0x0000007b034c7223 */ /* 0x000fe2000001004c */
[----:B------:R-:W-:Y:S01]  /*0d20*/  SHF.L.U32 R124, R151, 0x10, RZ ;  /* 0x00000010977c7819 */ /* 0x000fe200000006ff */
[----:B------:R-:W-:Y:S01]  /*0d30*/  FMUL.FTZ R145, R0, R145 ;  /* 0x0000009100917220 */ /* 0x000fe20000410000 */
[----:B------:R-:W-:Y:S01]  /*0d40*/  FADD.FTZ R123, -R135, R160 ;  /* 0x000000a0877b7221 */ /* 0x000fe20000010100 */
[----:B------:R-:W-:Y:S01]  /*0d50*/  SHF.L.U32 R120, R146, 0x10, RZ ;  /* 0x0000001092787819 */ /* 0x000fe200000006ff */
[-C--:B------:R-:W-:Y:S01]  /*0d60*/  FMUL.FTZ R144, R144, R147.reuse ;  /* 0x0000009390907220 */ /* 0x080fe20000410000 */
[----:B------:R-:W-:Y:S01]  /*0d70*/  FADD.FTZ R48, R48, R147 ;  /* 0x0000009330307221 */ /* 0x000fe20000010000 */
[----:B------:R-:W-:Y:S01]  /*0d80*/  FFMA.FTZ R72, R145, R147, R72 ;  /* 0x0000009391487223 */ /* 0x000fe20000010048 */
[----:B------:R-:W-:Y:S01]  /*0d90*/  FMUL.FTZ R146, R124, R127 ;  /* 0x0000007f7c927220 */ /* 0x000fe20000410000 */
[----:B------:R-:W-:Y:S01]  /*0da0*/  FMUL.FTZ R147, R0, R123 ;  /* 0x0000007b00937220 */ /* 0x000fe20000410000 */
[----:B------:R-:W-:Y:S01]  /*0db0*/  SHF.L.U32 R124, R152, 0x10, RZ ;  /* 0x00000010987c7819 */ /* 0x000fe200000006ff */
[----:B------:R-:W-:Y:S01]  /*0dc0*/  FADD.FTZ R123, -R135, R120 ;  /* 0x00000078877b7221 */ /* 0x000fe20000010100 */
[----:B------:R-:W-:-:S02]  /*0dd0*/  PRMT R156, R122, 0x7632, R156 ;  /* 0x000076327a9c7816 */ /* 0x000fc4000000009c */
[----:B------:R-:W-:Y:S01]  /*0de0*/  PRMT R122, R125, 0x7632, R122 ;  /* 0x000076327d7a7816 */ /* 0x000fe2000000007a */
[----:B------:R-:W-:Y:S01]  /*0df0*/  FMUL.FTZ R152, R0, R123 ;  /* 0x0000007b00987220 */ /* 0x000fe20000410000 */
[----:B------:R-:W-:Y:S01]  /*0e00*/  SHF.L.U32 R120, R121, 0x10, RZ ;  /* 0x0000001079787819 */ /* 0x000fe200000006ff */
[----:B------:R-:W-:Y:S02]  /*0e10*/  FADD.FTZ R121, -R135, R124 ;  /* 0x0000007c87797221 */ /* 0x000fe40000010100 */
[----:B------:R-:W-:Y:S02]  /*0e20*/  IMAD.U32 R122, R122, 0x10000, RZ ;  /* 0x000100007a7a7824 */ /* 0x000fe400078e00ff */
[-C--:B------:R-:W-:Y:S01]  /*0e30*/  FMUL.FTZ R153, R153, R120.reuse ;  /* 0x0000007899997220 */ /* 0x080fe20000410000 */
[--C-:B------:R-:W-:Y:S01]  /*0e40*/  FADD.FTZ R53, R53, R120.reuse ;  /* 0x0000007835357221 */ /* 0x100fe20000010000 */
[----:B------:R-:W-:Y:S01]  /*0e50*/  FFMA.FTZ R77, R152, R120, R77 ;  /* 0x00000078984d7223 */ /* 0x000fe2000001004d */
[----:B------:R-:W-:Y:S01]  /*0e60*/  FMUL.FTZ R154, R0, R121 ;  /* 0x00000079009a7220 */ /* 0x000fe20000410000 */
[----:B------:R-:W-:Y:S01]  /*0e70*/  PRMT R120, R150, 0x7632, R120 ;  /* 0x0000763296787816 */ /* 0x000fe20000000078 */
[-C--:B------:R-:W-:Y:S01]  /*0e80*/  FMUL.FTZ R155, R155, R122.reuse ;  /* 0x0000007a9b9b7220 */ /* 0x080fe20000410000 */
[----:B------:R-:W-:Y:S01]  /*0e90*/  FADD.FTZ R55, R55, R122 ;  /* 0x0000007a37377221 */ /* 0x000fe20000010000 */
[----:B------:R-:W-:Y:S01]  /*0ea0*/  FFMA.FTZ R79, R154, R122, R79 ;  /* 0x0000007a9a4f7223 */ /* 0x000fe2000001004f */
[----:B------:R-:W-:Y:S01]  /*0eb0*/  SHF.L.U32 R122, R120, 0x10, RZ ;  /* 0x00000010787a7819 */ /* 0x000fe200000006ff */
[----:B------:R-:W-:Y:S01]  /*0ec0*/  FADD.FTZ R120, RZ, R140 ;  /* 0x0000008cff787221 */ /* 0x000fe20000010000 */
[----:B------:R-:W-:Y:S01]  /*0ed0*/  SHF.L.U32 R125, R125, 0x10, RZ ;  /* 0x000000107d7d7819 */ /* 0x000fe200000006ff */
[----:B------:R-:W-:Y:S01]  /*0ee0*/  FFMA.FTZ R121, R3, R140, RZ ;  /* 0x0000008c03797223 */ /* 0x000fe200000100ff */
[----:B------:R-:W-:Y:S01]  /*0ef0*/  FMUL.FTZ R143, R0, R143 ;  /* 0x0000008f008f7220 */ /* 0x000fe20000410000 */
[----:B------:R-:W-:Y:S01]  /*0f00*/  SHF.L.U32 R156, R156, 0x10, RZ ;  /* 0x000000109c9c7819 */ /* 0x000fe200000006ff */
[----:B------:R-:W-:Y:S01]  /*0f10*/  FADD.FTZ R123, R120, R153 ;  /* 0x00000099787b7221 */ /* 0x000fe20000010000 */
[----:B------:R-:W-:Y:S01]  /*0f20*/  SHF.L.U32 R157, R157, 0x10, RZ ;  /* 0x000000109d9d7819 */ /* 0x000fe200000006ff */
[----:B------:R-:W-:Y:S01]  /*0f30*/  FMUL.FTZ R142, R142, R125 ;  /* 0x0000007d8e8e7220 */ /* 0x000fe20000410000 */
[----:B------:R-:W-:Y:S01]  /*0f40*/  FFMA.FTZ R120, R152, R153, R121 ;  /* 0x0000009998787223 */ /* 0x000fe20000010079 */
[----:B------:R-:W-:Y:S01]  /*0f50*/  FADD.FTZ R54, R54, R125 ;  /* 0x0000007d36367221 */ /* 0x000fe20000010000 */
[----:B------:R-:W-:Y:S01]  /*0f60*/  FFMA.FTZ R78, R143, R125, R78 ;  /* 0x0000007d8f4e7223 */ /* 0x000fe2000001004e */
[----:B------:R-:W-:Y:S01]  /*0f70*/  FADD.FTZ R125, -R135, R156 ;  /* 0x0000009c877d7221 */ /* 0x000fe20000010100 */
[----:B------:R-:W-:Y:S01]  /*0f80*/  FMUL.FTZ R156, R122, R157 ;  /* 0x0000009d7a9c7220 */ /* 0x000fe20000410000 */
[----:B------:R-:W-:Y:S01]  /*0f90*/  FADD.FTZ R122, R123, R142 ;  /* 0x0000008e7b7a7221 */ /* 0x000fe20000010000 */
[----:B------:R-:W-:Y:S01]  /*0fa0*/  FFMA.FTZ R121, R143, R142, R120 ;  /* 0x0000008e8f797223 */ /* 0x000fe20000010078 */
[----:B------:R-:W-:-:S02]  /*0fb0*/  FADD.FTZ R50, R50, R127 ;  /* 0x0000007f32327221 */ /* 0x000fc40000010000 */
[----:B------:R-:W-:Y:S01]  /*0fc0*/  FADD.FTZ R123, R122, R155 ;  /* 0x0000009b7a7b7221 */ /* 0x000fe20000010000 */
[----:B------:R-:W-:Y:S01]  /*0fd0*/  FFMA.FTZ R120, R154, R155, R121 ;  /* 0x0000009b9a787223 */ /* 0x000fe20000010079 */
[----:B------:R-:W-:Y:S01]  /*0fe0*/  FFMA.FTZ R74, R147, R127, R74 ;  /* 0x0000007f934a7223 */ /* 0x000fe2000001004a */
[----:B------:R-:W-:Y:S01]  /*0ff0*/  PRMT R127, R151, 0x7632, R127 ;  /* 0x00007632977f7816 */ /* 0x000fe2000000007f */
[----:B------:R-:W-:Y:S02]  /*1000*/  IMAD.U32 R124, R158, 0x10000, RZ ;  /* 0x000100009e7c7824 */ /* 0x000fe400078e00ff */
[----:B------:R-:W-:Y:S01]  /*1010*/  FMUL.FTZ R158, R0, R125 ;  /* 0x0000007d009e7220 */ /* 0x000fe20000410000 */
[----:B------:R-:W-:Y:S01]  /*1020*/  FADD.FTZ R123, R123, R144 ;  /* 0x000000907b7b7221 */ /* 0x000fe20000010000 */
[----:B------:R-:W-:Y:S01]  /*1030*/  FFMA.FTZ R121, R145, R144, R120 ;  /* 0x0000009091797223 */ /* 0x000fe20000010078 */
[----:B------:R-:W-:Y:S01]  /*1040*/  SHF.L.U32 R127, R127, 0x10, RZ ;  /* 0x000000107f7f7819 */ /* 0x000fe200000006ff */
[----:B------:R-:W-:Y:S01]  /*1050*/  FADD.FTZ R125, -R135, R124 ;  /* 0x0000007c877d7221 */ /* 0x000fe20000010100 */
[----:B------:R-:W-:Y:S01]  /*1060*/  SHF.L.U32 R126, R126, 0x10, RZ ;  /* 0x000000107e7e7819 */ /* 0x000fe200000006ff */
        /* <DEDUP_REMOVED lines=12> */
.L_x_790:
[----:B------:R-:W-:Y:S05]  /*1130*/  BSYNC.RECONVERGENT B1 ;  /* 0x0000000000017941 */ /* 0x000fea0003800200 */
.L_x_789:
        /* <DEDUP_REMOVED lines=16> */
[----:B0-----:R-:W-:Y:S02]  /*1240*/  SHF.L.U32 R164, R93, 0x10, RZ ;  /* 0x000000105da47819 */ /* 0x001fe400000006ff */
[----:B------:R-:W-:-:S02]  /*1250*/  PRMT R171, R94, 0x7632, R171 ;  /* 0x000076325eab7816 */ /* 0x000fc400000000ab */
[----:B------:R-:W-:-:S03]  /*1260*/  PRMT R173, R95, 0x7632, R173 ;  /* 0x000076325fad7816 */ /* 0x000fc600000000ad */
[----:B------:R-:W-:Y:S01]  /*1270*/  IMAD.U32 R171, R171, 0x10000, RZ ;  /* 0x00010000abab7824 */ /* 0x000fe200078e00ff */
[----:B------:R-:W-:Y:S01]  /*1280*/  SHF.L.U32 R173, R173, 0x10, RZ ;  /* 0x00000010adad7819 */ /* 0x000fe200000006ff */
[----:B------:R-:W-:Y:S01]  /*1290*/  VIADD R136, R136, 0x20 ;  /* 0x0000002088887836 */ /* 0x000fe20000000000 */
[----:B------:R-:W-:Y:S02]  /*12a0*/  IADD3 R137, PT, PT, R137, 0x20, RZ ;  /* 0x0000002089897810 */ /* 0x000fe40007ffe0ff */
[----:B------:R-:W-:Y:S02]  /*12b0*/  IADD3 R134, PT, PT, R134, 0x20, RZ ;  /* 0x0000002086867810 */ /* 0x000fe40007ffe0ff */
[----:B---3--:R-:W-:Y:S01]  /*12c0*/  SHF.L.U32 R166, R120, 0x10, RZ ;  /* 0x0000001078a67819 */ /* 0x008fe200000006ff */
[----:B------:R-:W-:Y:S01]  /*12d0*/  IMAD.U32 R170, R122, 0x10000, RZ ;  /* 0x000100007aaa7824 */ /* 0x000fe200078e00ff */
[----:B------:R-:W-:-:S03]  /*12e0*/  PRMT R167, R120, 0x7632, R167 ;  /* 0x0000763278a77816 */ /* 0x000fc600000000a7 */
[----:B------:R-:W-:Y:S01]  /*12f0*/  FADD.FTZ R159, -R135, R166 ;  /* 0x000000a6879f7221 */ /* 0x000fe20000010100 */
[C---:B------:R-:W-:Y:S02]  /*1300*/  PRMT R176, R123.reuse, 0x7632, R176 ;  /* 0x000076327bb07816 */ /* 0x040fe400000000b0 */
[----:B------:R-:W-:Y:S01]  /*1310*/  SHF.L.U32 R172, R123, 0x10, RZ ;  /* 0x000000107bac7819 */ /* 0x000fe200000006ff */
[----:B------:R-:W-:Y:S01]  /*1320*/  FMUL.FTZ R159, R0, R159 ;  /* 0x0000009f009f7220 */ /* 0x000fe20000410000 */
[----:B------:R-:W-:Y:S01]  /*1330*/  SHF.L.U32 R120, R92, 0x10, RZ ;  /* 0x000000105c787819 */ /* 0x000fe200000006ff */
[----:B-1----:R-:W-:Y:S01]  /*1340*/  FADD.FTZ R163, -R135, R170 ;  /* 0x000000aa87a37221 */ /* 0x002fe20000010100 */
[----:B----4-:R-:W-:Y:S01]  /*1350*/  SHF.L.U32 R123, R124, 0x10, RZ ;  /* 0x000000107c7b7819 */ /* 0x010fe200000006ff */
[----:B------:R-:W-:Y:S01]  /*1360*/  IMAD.U32 R166, R94, 0x10000, RZ ;  /* 0x000100005ea67824 */ /* 0x000fe200078e00ff */
[----:B------:R-:W-:Y:S01]  /*1370*/  SHF.L.U32 R165, R126, 0x10, RZ ;  /* 0x000000107ea57819 */ /* 0x000fe200000006ff */
[----:B------:R-:W-:Y:S01]  /*1380*/  FMUL.FTZ R163, R0, R163 ;  /* 0x000000a300a37220 */ /* 0x000fe20000410000 */
[----:B------:R-:W-:Y:S01]  /*1390*/  SHF.L.U32 R168, R121, 0x10, RZ ;  /* 0x0000001079a87819 */ /* 0x000fe200000006ff */
[-C--:B------:R-:W-:Y:S01]  /*13a0*/  FMUL.FTZ R162, R120, R123.reuse ;  /* 0x0000007b78a27220 */ /* 0x080fe20000410000 */
[----:B------:R-:W-:Y:S01]  /*13b0*/  FADD.FTZ R44, R44, R123 ;  /* 0x0000007b2c2c7221 */ /* 0x000fe20000010000 */
[----:B------:R-:W-:Y:S01]  /*13c0*/  FFMA.FTZ R68, R159, R123, R68 ;  /* 0x0000007b9f447223 */ /* 0x000fe20000010044 */
[----:B------:R-:W-:Y:S01]  /*13d0*/  FADD.FTZ R123, -R135, R172 ;  /* 0x000000ac877b7221 */ /* 0x000fe20000010100 */
[----:B------:R-:W-:-:S02]  /*13e0*/  SHF.L.U32 R120, R167, 0x10, RZ ;  /* 0x00000010a7787819 */ /* 0x000fc400000006ff */
[----:B------:R-:W-:Y:S01]  /*13f0*/  PRMT R169, R121, 0x7632, R169 ;  /* 0x0000763279a97816 */ /* 0x000fe200000000a9 */
[-C--:B------:R-:W-:Y:S01]  /*1400*/  FMUL.FTZ R166, R166, R165.reuse ;  /* 0x000000a5a6a67220 */ /* 0x080fe20000410000 */
[----:B------:R-:W-:Y:S01]  /*1410*/  FADD.FTZ R40, R40, R165 ;  /* 0x000000a528287221 */ /* 0x000fe20000010000 */
[----:B------:R-:W-:Y:S01]  /*1420*/  FFMA.FTZ R64, R163, R165, R64 ;  /* 0x000000a5a3407223 */ /* 0x000fe20000010040 */
[----:B------:R-:W-:Y:S01]  /*1430*/  PRMT R121, R124, 0x7632, R121 ;  /* 0x000076327c797816 */ /* 0x000fe20000000079 */
[C---:B------:R-:W-:Y:S01]  /*1440*/  FADD.FTZ R161, -R135.reuse, R168 ;  /* 0x000000a887a17221 */ /* 0x040fe20000010100 */
[----:B------:R-:W-:Y:S01]  /*1450*/  PRMT R170, R92, 0x7632, R170 ;  /* 0x000076325caa7816 */ /* 0x000fe200000000aa */
[----:B------:R-:W-:Y:S01]  /*1460*/  FMUL.FTZ R165, R0, R123 ;  /* 0x0000007b00a57220 */ /* 0x000fe20000410000 */
[----:B------:R-:W-:Y:S01]  /*1470*/  FADD.FTZ R123, -R135, R120 ;  /* 0x00000078877b7221 */ /* 0x000fe20000010100 */
[----:B------:R-:W-:Y:S01]  /*1480*/  PRMT R174, R122, 0x7632, R174 ;  /* 0x000076327aae7816 */ /* 0x000fe200000000ae */
[----:B------:R-:W-:Y:S01]  /*1490*/  IMAD.U32 R172, R169, 0x10000, RZ ;  /* 0x00010000a9ac7824 */ /* 0x000fe200078e00ff */
[C---:B------:R-:W-:Y:S01]  /*14a0*/  PRMT R122, R125.reuse, 0x7632, R122 ;  /* 0x000076327d7a7816 */ /* 0x040fe2000000007a */
[----:B------:R-:W-:-:S02]  /*14b0*/  IMAD.U32 R125, R125, 0x10000, RZ ;  /* 0x000100007d7d7824 */ /* 0x000fc400078e00ff */
[----:B------:R-:W-:Y:S01]  /*14c0*/  FMUL.FTZ R161, R0, R161 ;  /* 0x000000a100a17220 */ /* 0x000fe20000410000 */
[----:B------:R-:W-:Y:S01]  /*14d0*/  SHF.L.U32 R167, R170, 0x10, RZ ;  /* 0x00000010aaa77819 */ /* 0x000fe200000006ff */
[----:B------:R-:W-:Y:S01]  /*14e0*/  FMUL.FTZ R170, R0, R123 ;  /* 0x0000007b00aa7220 */ /* 0x000fe20000410000 */
[----:B------:R-:W-:Y:S01]  /*14f0*/  SHF.L.U32 R120, R121, 0x10, RZ ;  /* 0x0000001079787819 */ /* 0x000fe200000006ff */
[----:B------:R-:W-:Y:S01]  /*1500*/  FADD.FTZ R121, -R135, R172 ;  /* 0x000000ac87797221 */ /* 0x000fe20000010100 */
        /* <DEDUP_REMOVED lines=8> */
[----:B------:R-:W-:Y:S01]  /*1590*/  FADD.FTZ R120, R199, R162 ;  /* 0x000000a2c7787221 */ /* 0x000fe20000010000 */
[----:B------:R-:W-:Y:S01]  /*15a0*/  FFMA.FTZ R121, R159, R162, R200 ;  /* 0x000000a29f797223 */ /* 0x000fe200000100c8 */
[----:B------:R-:W-:-:S02]  /*15b0*/  SHF.L.U32 R169, R125, 0x10, RZ ;  /* 0x000000107da97819 */ /* 0x000fc400000006ff */
[----:B------:R-:W-:Y:S01]  /*15c0*/  SHF.L.U32 R122, R122, 0x10, RZ ;  /* 0x000000107a7a7819 */ /* 0x000fe200000006ff */
[----:B------:R-:W-:Y:S01]  /*15d0*/  FADD.FTZ R123, R120, R167 ;  /* 0x000000a7787b7221 */ /* 0x000fe20000010000 */
[----:B------:R-:W-:Y:S01]  /*15e0*/  FFMA.FTZ R120, R170, R167, R121 ;  /* 0x000000a7aa787223 */ /* 0x000fe20000010079 */
[----:B------:R-:W-:Y:S02]  /*15f0*/  PRMT R124, R126, 0x7632, R124 ;  /* 0x000076327e7c7816 */ /* 0x000fe4000000007c */
[-C--:B------:R-:W-:Y:S01]  /*1600*/  FMUL.FTZ R169, R169, R122.reuse ;  /* 0x0000007aa9a97220 */ /* 0x080fe20000410000 */
[----:B------:R-:W-:Y:S01]  /*1610*/  FADD.FTZ R47, R47, R122 ;  /* 0x0000007a2f2f7221 */ /* 0x000fe20000010000 */
[----:B------:R-:W-:Y:S01]  /*1620*/  FFMA.FTZ R71, R172, R122, R71 ;  /* 0x0000007aac477223 */ /* 0x000fe20000010047 */
[----:B------:R-:W-:Y:S01]  /*1630*/  SHF.L.U32 R174, R174, 0x10, RZ ;  /* 0x00000010aeae7819 */ /* 0x000fe200000006ff */
[----:B------:R-:W-:Y:S01]  /*1640*/  FADD.FTZ R122, R123, R164 ;  /* 0x000000a47b7a7221 */ /* 0x000fe20000010000 */
[----:B------:R-:W-:Y:S01]  /*1650*/  FFMA.FTZ R121, R161, R164, R120 ;  /* 0x000000a4a1797223 */ /* 0x000fe20000010078 */
[----:B------:R-:W-:-:S02]  /*1660*/  IMAD.U32 R124, R124, 0x10000, RZ ;  /* 0x000100007c7c7824 */ /* 0x000fc400078e00ff */
[----:B------:R-:W-:Y:S01]  /*1670*/  FADD.FTZ R125, -R135, R174 ;  /* 0x000000ae877d7221 */ /* 0x000fe20000010100 */
[----:B------:R-:W-:Y:S01]  /*1680*/  FADD.FTZ R123, R122, R169 ;  /* 0x000000a97a7b7221 */ /* 0x000fe20000010000 */
[----:B------:R-:W-:Y:S01]  /*1690*/  FFMA.FTZ R120, R172, R169, R121 ;  /* 0x000000a9ac787223 */ /* 0x000fe20000010079 */
[----:B------:R-:W-:Y:S01]  /*16a0*/  PRMT R126, R127, 0x7632, R126 ;  /* 0x000076327f7e7816 */ /* 0x000fe2000000007e */
[----:B------:R-:W-:Y:S01]  /*16b0*/  FMUL.FTZ R171, R171, R124 ;  /* 0x0000007cabab7220 */ /* 0x000fe20000410000 */
[----:B------:R-:W-:Y:S01]  /*16c0*/  SHF.L.U32 R127, R127, 0x10, RZ ;  /* 0x000000107f7f7819 */ /* 0x000fe200000006ff */
[----:B------:R-:W-:Y:S01]  /*16d0*/  FMUL.FTZ R174, R0, R125 ;  /* 0x0000007d00ae7220 */ /* 0x000fe20000410000 */
[----:B------:R-:W-:Y:S01]  /*16e0*/  SHF.L.U32 R168, R95, 0x10, RZ ;  /* 0x000000105fa87819 */ /* 0x000fe200000006ff */
[----:B------:R-:W-:Y:S01]  /*16f0*/  FADD.FTZ R122, R123, R166 ;  /* 0x000000a67b7a7221 */ /* 0x000fe20000010000 */
[----:B------:R-:W-:Y:S01]  /*1700*/  SHF.L.U32 R176, R176, 0x10, RZ ;  /* 0x00000010b0b07819 */ /* 0x000fe200000006ff */
[----:B------:R-:W-:Y:S01]  /*1710*/  FFMA.FTZ R121, R163, R166, R120 ;  /* 0x000000a6a3797223 */ /* 0x000fe20000010078 */
[----:B------:R-:W-:Y:S01]  /*1720*/  SHF.L.U32 R126, R126, 0x10, RZ ;  /* 0x000000107e7e7819 */ /* 0x000fe200000006ff */
[----:B------:R-:W-:Y:S01]  /*1730*/  FMUL.FTZ R168, R168, R127 ;  /* 0x0000007fa8a87220 */ /* 0x000fe20000410000 */
[----:B------:R-:W-:Y:S01]  /*1740*/  FADD.FTZ R123, R122, R171 ;  /* 0x000000ab7a7b7221 */ /* 0x000fe20000010000 */
[----:B------:R-:W-:Y:S01]  /*1750*/  FADD.FTZ R125, -R135, R176 ;  /* 0x000000b0877d7221 */ /* 0x000fe20000010100 */
[----:B------:R-:W-:Y:S01]  /*1760*/  FFMA.FTZ R120, R174, R171, R121 ;  /* 0x000000abae787223 */ /* 0x000fe20000010079 */
[----:B------:R-:W-:Y:S01]  /*1770*/  FMUL.FTZ R173, R173, R126 ;  /* 0x0000007eadad7220 */ /* 0x000fe20000410000 */
[----:B------:R-:W-:Y:S01]  /*1780*/  FADD.FTZ R122, R123, R168 ;  /* 0x000000a87b7a7221 */ /* 0x000fe20000010000 */
[----:B------:R-:W-:Y:S01]  /*1790*/  FMUL.FTZ R176, R0, R125 ;  /* 0x0000007d00b07220 */ /* 0x000fe20000410000 */
        /* <DEDUP_REMOVED lines=9> */
.L_x_792:
[----:B------:R-:W-:Y:S05]  /*1830*/  BSYNC.RECONVERGENT B1 ;  /* 0x0000000000017941 */ /* 0x000fea0003800200 */
.L_x_791:
[----:B------:R-:W-:Y:S05]  /*1840*/  @!P3 BRA `(.L_x_793) ;  /* 0x0000000800a0b947 */ /* 0x000fea0003800000 */
[----:B------:R-:W0:Y:S08]  /*1850*/  LDC.64 R120, c[0x0][0x3a8] ;  /* 0x0000ea00ff787b82 */ /* 0x000e300000000a00 */
[----:B------:R-:W1:Y:S01]  /*1860*/  LDC.64 R124, c[0x0][0x428] ;  /* 0x00010a00ff7c7b82 */ /* 0x000e620000000a00 */
[----:B------:R-:W-:-:S07]  /*1870*/  ISETP.NE.U32.AND P0, PT, RZ, UR10, PT ;  /* 0x0000000aff007c0c */ /* 0x000fce000bf05070 */
[----:B------:R-:W2:Y:S01]  /*1880*/  LDC.64 R178, c[0x0][0x3b0] ;  /* 0x0000ec00ffb27b82 */ /* 0x000ea20000000a00 */
[----:B0-----:R-:W-:-:S06]  /*1890*/  IMAD.WIDE.U32 R120, R136, 0x10, R120 ;  /* 0x0000001088787825 */ /* 0x001fcc00078e0078 */
[----:B------:R-:W3:Y:S01]  /*18a0*/  LDG.E.128 R120, desc[UR6][R120.64] ;  /* 0x0000000678787981 */ /* 0x000ee2000c1e1d00 */
[----:B-1----:R-:W-:Y:S01]  /*18b0*/  IMAD.WIDE.U32 R124, R137, 0x10, R124 ;  /* 0x00000010897c7825 */ /* 0x002fe200078e007c */
[----:B------:R-:W-:-:S05]  /*18c0*/  ISETP.NE.AND.EX P0, PT, RZ, UR11, PT, P0 ;  /* 0x0000000bff007c0c */ /* 0x000fca000bf05300 */
[----:B------:R-:W4:Y:S08]  /*18d0*/  LDG.E.128 R124, desc[UR6][R124.64] ;  /* 0x000000067c7c7981 */ /* 0x000f30000c1e1d00 */
[----:B------:R-:W0:Y:S02]  /*18e0*/  @P0 LDC.64 R128, c[0x0][0x438] ;  /* 0x00010e00ff800b82 */ /* 0x000e240000000a00 */
[----:B0-----:R-:W-:-:S04]  /*18f0*/  @P0 IMAD.WIDE.U32 R136, R136, 0x10, R128 ;  /* 0x0000001088880825 */ /* 0x001fc800078e0080 */
[----:B--2---:R-:W-:Y:S01]  /*1900*/  IMAD.WIDE.U32 R128, R134, 0x8, R178 ;  /* 0x0000000886807825 */ /* 0x004fe200078e00b2 */
[----:B------:R0:W5:Y:S05]  /*1910*/  @P0 LDG.E.128 R104, desc[UR6][R136.64] ;  /* 0x0000000688680981 */ /* 0x00016a000c1e1d00 */
[----:B------:R-:W5:Y:S01]  /*1920*/  LDG.E.64 R128, desc[UR6][R128.64] ;  /* 0x0000000680807981 */ /* 0x000f62000c1e1b00 */
[----:B------:R-:W-:Y:S01]  /*1930*/  PRMT R183, R84, 0x7632, R183 ;  /* 0x0000763254b77816 */ /* 0x000fe200000000b7 */
[----:B------:R-:W-:Y:S01]  /*1940*/  IMAD.U32 R184, R87, 0x10000, RZ ;  /* 0x0001000057b87824 */ /* 0x000fe200078e00ff */
[----:B------:R-:W-:Y:S02]  /*1950*/  PRMT R187, R86, 0x7632, R187 ;  /* 0x0000763256bb7816 */ /* 0x000fe400000000bb */
[----:B------:R-:W-:-:S02]  /*1960*/  SHF.L.U32 R183, R183, 0x10, RZ ;  /* 0x00000010b7b77819 */ /* 0x000fc400000006ff */
[----:B------:R-:W-:Y:S02]  /*1970*/  SHF.L.U32 R187, R187, 0x10, RZ ;  /* 0x00000010bbbb7819 */ /* 0x000fe400000006ff */
[C---:B---3--:R-:W-:Y:S01]  /*1980*/  PRMT R134, R120.reuse, 0x7632, R134 ;  /* 0x0000763278867816 */ /* 0x048fe20000000086 */
[----:B------:R-:W-:Y:S01]  /*1990*/  IMAD.U32 R182, R123, 0x10000, RZ ;  /* 0x000100007bb67824 */ /* 0x000fe200078e00ff */
[C---:B------:R-:W-:Y:S02]  /*19a0*/  PRMT R177, R121.reuse, 0x7632, R177 ;  /* 0x0000763279b17816 */ /* 0x040fe400000000b1 */
[----:B------:R-:W-:Y:S01]  /*19b0*/  SHF.L.U32 R178, R121, 0x10, RZ ;  /* 0x0000001079b27819 */ /* 0x000fe200000006ff */
[C---:B------:R-:W-:Y:S01]  /*19c0*/  FADD.FTZ R181, -R135.reuse, R182 ;  /* 0x000000b687b57221 */ /* 0x040fe20000010100 */
[----:B------:R-:W-:Y:S02]  /*19d0*/  SHF.L.U32 R120, R120, 0x10, RZ ;  /* 0x0000001078787819 */ /* 0x000fe400000006ff */
[C---:B------:R-:W-:Y:S01]  /*19e0*/  PRMT R121, R122.reuse, 0x7632, R121 ;  /* 0x000076327a797816 */ /* 0x040fe20000000079 */
[C---:B0-----:R-:W-:Y:S01]  /*19f0*/  FADD.FTZ R137, -R135.reuse, R178 ;  /* 0x000000b287897221 */ /* 0x041fe20000010100 */
[----:B------:R-:W-:Y:S01]  /*1a00*/  SHF.L.U32 R122, R122, 0x10, RZ ;  /* 0x000000107a7a7819 */ /* 0x000fe200000006ff */
[----:B------:R-:W-:Y:S01]  /*1a10*/  FADD.FTZ R175, -R135, R120 ;  /* 0x0000007887af7221 */ /* 0x000fe20000010100 */
[----:B------:R-:W-:Y:S01]  /*1a20*/  SHF.L.U32 R120, R177, 0x10, RZ ;  /* 0x00000010b1787819 */ /* 0x000fe200000006ff */
[----:B------:R-:W-:Y:S01]  /*1a30*/  FMUL.FTZ R177, R0, R137 ;  /* 0x0000008900b17220 */ /* 0x000fe20000410000 */
[----:B------:R-:W-:Y:S01]  /*1a40*/  SHF.L.U32 R178, R84, 0x10, RZ ;  /* 0x0000001054b27819 */ /* 0x000fe200000006ff */
[----:B------:R-:W-:Y:S01]  /*1a50*/  FADD.FTZ R179, -R135, R122 ;  /* 0x0000007a87b37221 */ /* 0x000fe20000010100 */
[----:B------:R-:W-:Y:S01]  /*1a60*/  SHF.L.U32 R122, R121, 0x10, RZ ;  /* 0x00000010797a7819 */ /* 0x000fe200000006ff */
[----:B------:R-:W-:Y:S01]  /*1a70*/  FMUL.FTZ R175, R0, R175 ;  /* 0x000000af00af7220 */ /* 0x000fe20000410000 */
[----:B----4-:R-:W-:Y:S01]  /*1a80*/  SHF.L.U32 R121, R124, 0x10, RZ ;  /* 0x000000107c797819 */ /* 0x010fe200000006ff */
[C---:B------:R-:W-:Y:S01]  /*1a90*/  FADD.FTZ R185, -R135.reuse, R120 ;  /* 0x0000007887b97221 */ /* 0x040fe20000010100 */
[----:B------:R-:W-:Y:S01]  /*1aa0*/  SHF.L.U32 R134, R134, 0x10, RZ ;  /* 0x0000001086867819 */ /* 0x000fe200000006ff */
[----:B------:R-:W-:Y:S01]  /*1ab0*/  FADD.FTZ R189, -R135, R122 ;  /* 0x0000007a87bd7221 */ /* 0x000fe20000010100 */
[----:B------:R-:W-:Y:S01]  /*1ac0*/  PRMT R180, R123, 0x7632, R180 ;  /* 0x000076327bb47816 */ /* 0x000fe200000000b4 */
[-C--:B------:R-:W-:Y:S01]  /*1ad0*/  FMUL.FTZ R178, R178, R121.reuse ;  /* 0x00000079b2b27220 */ /* 0x080fe20000410000 */
[----:B------:R-:W-:Y:S01]  /*1ae0*/  PRMT R120, R124, 0x7632, R120 ;  /* 0x000076327c787816 */ /* 0x000fe20000000078 */
[--C-:B------:R-:W-:Y:S01]  /*1af0*/  FADD.FTZ R36, R36, R121.reuse ;  /* 0x0000007924247221 */ /* 0x100fe20000010000 */
[----:B------:R-:W-:Y:S01]  /*1b00*/  FFMA.FTZ R60, R175, R121, R60 ;  /* 0x00000079af3c7223 */ /* 0x000fe2000001003c */
[----:B------:R-:W-:Y:S01]  /*1b10*/  FADD.FTZ R123, -R135, R134 ;  /* 0x00000086877b7221 */ /* 0x000fe20000010100 */
[----:B------:R-:W-:Y:S01]  /*1b20*/  PRMT R122, R125, 0x7632, R122 ;  /* 0x000076327d7a7816 */ /* 0x000fe2000000007a */
[----:B------:R-:W-:Y:S01]  /*1b30*/  IMAD.U32 R180, R180, 0x10000, RZ ;  /* 0x00010000b4b47824 */ /* 0x000fe200078e00ff */
[----:B------:R-:W-:Y:S01]  /*1b40*/  PRMT R121, R85, 0x7632, R121 ;  /* 0x0000763255797816 */ /* 0x000fe20000000079 */
[----:B------:R-:W-:Y:S01]  /*1b50*/  FMUL.FTZ R186, R0, R123 ;  /* 0x0000007b00ba7220 */ /* 0x000fe20000410000 */
[----:B------:R-:W-:Y:S01]  /*1b60*/  SHF.L.U32 R120, R120, 0x10, RZ ;  /* 0x0000001078787819 */ /* 0x000fe200000006ff */
[----:B------:R-:W-:Y:S01]  /*1b70*/  IMAD.U32 R122, R122, 0x10000, RZ ;  /* 0x000100007a7a7824 */ /* 0x000fe200078e00ff */
[----:B------:R-:W-:Y:S01]  /*1b80*/  SHF.L.U32 R121, R121, 0x10, RZ ;  /* 0x0000001079797819 */ /* 0x000fe200000006ff */
[----:B------:R-:W-:Y:S01]  /*1b90*/  FADD.FTZ R201, -R135, R180 ;  /* 0x000000b487c97221 */ /* 0x000fe20000010100 */
[----:B------:R-:W-:Y:S01]  /*1ba0*/  FMUL.FTZ R188, R0, R185 ;  /* 0x000000b900bc7220 */ /* 0x000fe20000410000 */
[-C--:B------:R-:W-:Y:S01]  /*1bb0*/  FMUL.FTZ R183, R183, R120.reuse ;  /* 0x00000078b7b77220 */ /* 0x080fe20000410000 */
[----:B------:R-:W-:Y:S01]  /*1bc0*/  FADD.FTZ R37, R37, R120 ;  /* 0x0000007825257221 */ /* 0x000fe20000010000 */
[----:B------:R-:W-:Y:S01]  /*1bd0*/  FFMA.FTZ R61, R186, R120, R61 ;  /* 0x00000078ba3d7223 */ /* 0x000fe2000001003d */
[----:B------:R-:W-:Y:S01]  /*1be0*/  SHF.L.U32 R125, R125, 0x10, RZ ;  /* 0x000000107d7d7819 */ /* 0x000fe200000006ff */
[----:B------:R-:W-:Y:S01]  /*1bf0*/  FMUL.FTZ R185, R121, R122 ;  /* 0x0000007a79b97220 */ /* 0x000fe20000410000 */
[----:B------:R-:W-:Y:S01]  /*1c00*/  SHF.L.U32 R180, R85, 0x10, RZ ;  /* 0x0000001055b47819 */ /* 0x000fe200000006ff */
[----:B------:R-:W-:Y:S01]  /*1c10*/  FADD.FTZ R120, R199, R178 ;  /* 0x000000b2c7787221 */ /* 0x000fe20000010000 */
[----:B------:R-:W-:Y:S01]  /*1c20*/  FFMA.FTZ R121, R175, R178, R200 ;  /* 0x000000b2af797223 */ /* 0x000fe200000100c8 */
[----:B------:R-:W-:Y:S01]  /*1c30*/  PRMT R124, R126, 0x7632, R124 ;  /* 0x000076327e7c7816 */ /* 0x000fe2000000007c */
[----:B------:R-:W-:Y:S01]  /*1c40*/  FADD.FTZ R39, R39, R122 ;  /* 0x0000007a27277221 */ /* 0x000fe20000010000 */
[----:B------:R-:W-:Y:S01]  /*1c50*/  FADD.FTZ R123, R120, R183 ;  /* 0x000000b7787b7221 */ /* 0x000fe20000010000 */
[----:B------:R-:W-:Y:S01]  /*1c60*/  FMUL.FTZ R180, R180, R125 ;  /* 0x0000007db4b47220 */ /* 0x000fe20000410000 */
[----:B------:R-:W-:Y:S01]  /*1c70*/  FFMA.FTZ R120, R186, R183, R121 ;  /* 0x000000b7ba787223 */ /* 0x000fe20000010079 */
[----:B------:R-:W-:Y:S01]  /*1c80*/  SHF.L.U32 R182, R86, 0x10, RZ ;  /* 0x0000001056b67819 */ /* 0x000fe200000006ff */
[----:B------:R-:W-:Y:S01]  /*1c90*/  FFMA.FTZ R63, R188, R122, R63 ;  /* 0x0000007abc3f7223 */ /* 0x000fe2000001003f */
[----:B------:R-:W-:-:S02]  /*1ca0*/  IMAD.U32 R135, R126, 0x10000, RZ ;  /* 0x000100007e877824 */ /* 0x000fc400078e00ff */
        /* <DEDUP_REMOVED lines=8> */
[--C-:B------:R-:W-:Y:S01]  /*1d30*/  FADD.FTZ R38, R38, R125.reuse ;  /* 0x0000007d26267221 */ /* 0x100fe20000010000 */
[----:B------:R-:W-:Y:S01]  /*1d40*/  FFMA.FTZ R62, R177, R125, R62 ;  /* 0x0000007db13e7223 */ /* 0x000fe2000001003e */
[----:B------:R-:W-:Y:S01]  /*1d50*/  SHF.L.U32 R127, R127, 0x10, RZ ;  /* 0x000000107f7f7819 */ /* 0x000fe200000006ff */
[----:B------:R-:W-:Y:S01]  /*1d60*/  FMUL.FTZ R187, R187, R124 ;  /* 0x0000007cbbbb7220 */ /* 0x000fe20000410000 */
[----:B------:R-:W-:Y:S01]  /*1d70*/  PRMT R125, R87, 0x7632, R125 ;  /* 0x00007632577d7816 */ /* 0x000fe2000000007d */
[C---:B------:R-:W-:Y:S01]  /*1d80*/  FMUL.FTZ R190, R0.reuse, R189 ;  /* 0x000000bd00be7220 */ /* 0x040fe20000410000 */
        /* <DEDUP_REMOVED lines=23> */
.L_x_788:
[----:B-----5:R-:W-:Y:S01]  /*1f00*/  ISETP.GE.AND P1, PT, R198, 0x1, PT ;  /* 0x00000001c600780c */ /* 0x020fe20003f26270 */
[----:B------:R-:W-:Y:S01]  /*1f10*/  UISETP.NE.U32.AND UP0, UPT, UR10, URZ, UPT ;  /* 0x000000ff0a00728c */ /* 0x000fe2000bf05070 */
[----:B------:R-:W-:Y:S01]  /*1f20*/  MOV R141, UR14 ;  /* 0x0000000e008d7c02 */ /* 0x000fe20008000f00 */
[----:B------:R-:W-:Y:S02]  /*1f30*/  HFMA2 R201, -RZ, RZ, 0, 0 ;  /* 0x00000000ffc97431 */ /* 0x000fe400000001ff */
[----:B------:R-:W-:Y:S02]  /*1f40*/  UISETP.NE.AND.EX UP0, UPT, UR11, URZ, UPT, UP0 ;  /* 0x000000ff0b00728c */ /* 0x000fe4000bf05300 */
[----:B------:R-:W-:-:S05]  /*1f50*/  IMAD R120, R138, R141, RZ ;  /* 0x0000008d8a787224 */ /* 0x000fca00078e02ff */
[----:B------:R-:W-:Y:S02]  /*1f60*/  SHF.R.S32.HI R121, RZ, 0x1f, R120 ;  /* 0x0000001fff797819 */ /* 0x000fe40000011478 */
[----:B------:R-:W-:Y:S02]  /*1f70*/  @P1 IADD3 R122, PT, PT, R198, -0x1, RZ ;  /* 0xffffffffc67a1810 */ /* 0x000fe40007ffe0ff */
[----:B------:R-:W-:-:S03]  /*1f80*/  LEA.HI R121, R121, R120, RZ, 0x3 ;  /* 0x0000007879797211 */ /* 0x000fc600078f18ff */
[----:B------:R-:W-:Y:S01]  /*1f90*/  @P1 IMAD R122, R122, R141, RZ ;  /* 0x0000008d7a7a1224 */ /* 0x000fe200078e02ff */
[----:B------:R-:W-:-:S04]  /*1fa0*/  LEA.HI.SX32 R197, R121, R124, 0x1d ;  /* 0x0000007c79c57211 */ /* 0x000fc800078feaff */
[----:B------:R-:W-:Y:S01]  /*1fb0*/  @P1 SHF.R.S32.HI R123, RZ, 0x1f, R122 ;  /* 0x0000001fff7b1819 */ /* 0x000fe2000001147a */
[----:B------:R-:W-:-:S03]  /*1fc0*/  IMAD.MOV.U32 R199, RZ, RZ, R197 ;  /* 0x000000ffffc77224 */ /* 0x000fc600078e00c5 */
[----:B------:R-:W-:-:S04]  /*1fd0*/  @P1 LEA.HI R123, R123, R122, RZ, 0x3 ;  /* 0x0000007a7b7b1211 */ /* 0x000fc800078f18ff */
[----:B------:R-:W-:Y:S01]  /*1fe0*/  @P1 LEA.HI.SX32 R201, R123, R124, 0x1d ;  /* 0x0000007c7bc91211 */ /* 0x000fe200078feaff */
[----:B------:R-:W-:Y:S06]  /*1ff0*/  BRA.U UP0, `(.L_x_794) ;  /* 0x0000000100487547 */ /* 0x000fec000b800000 */
[C---:B------:R-:W-:Y:S02]  /*2000*/  ISETP.GE.U32.AND P5, PT, R139.reuse, 0x20, PT ;  /* 0x000000208b00780c */ /* 0x040fe40003fa6070 */
[----:B------:R-:W-:-:S11]  /*2010*/  ISETP.GE.U32.AND P2, PT, R139, 0x40, PT ;  /* 0x000000408b00780c */ /* 0x000fd60003f46070 */
[----:B------:R-:W0:Y:S08]  /*2020*/  @P5 LDC.64 R122, c[0x0][0x3b0] ;  /* 0x0000ec00ff7a5b82 */ /* 0x000e300000000a00 */
[----:B------:R-:W1:Y:S01]  /*2030*/  @P2 LDC.64 R120, c[0x0][0x3b0] ;  /* 0x0000ec00ff782b82 */ /* 0x000e620000000a00 */
[C---:B0-----:R-:W-:Y:S01]  /*2040*/  @P5 IMAD.WIDE.U32 R122, R201.reuse, 0x8, R122 ;  /* 0x00000008c97a5825 */ /* 0x041fe200078e007a */
[----:B------:R-:W-:-:S04]  /*2050*/  @P5 IADD3 R201, PT, PT, R201, 0x20, RZ ;  /* 0x00000020c9c95810 */ /* 0x000fc80007ffe0ff */
[----:B------:R2:W5:Y:S01]  /*2060*/  @P5 LDG.E.64 R132, desc[UR6][R122.64] ;  /* 0x000000067a845981 */ /* 0x000562000c1e1b00 */
[----:B-1----:R-:W-:-:S05]  /*2070*/  @P2 IMAD.WIDE.U32 R120, R201, 0x8, R120 ;  /* 0x00000008c9782825 */ /* 0x002fca00078e0078 */
[----:B------:R2:W5:Y:S01]  /*2080*/  @P2 LDG.E.64 R130, desc[UR6][R120.64] ;  /* 0x0000000678822981 */ /* 0x000562000c1e1b00 */
[----:B------:R-:W-:Y:S01]  /*2090*/  ISETP.GE.U32.AND P3, PT, R139, 0x60, PT ;  /* 0x000000608b00780c */ /* 0x000fe20003f66070 */
[----:B------:R-:W-:Y:S01]  /*20a0*/  @P2 VIADD R201, R201, 0x20 ;  /* 0x00000020c9c92836 */ /* 0x000fe20000000000 */
[----:B------:R-:W-:Y:S02]  /*20b0*/  MOV R199, RZ ;  /* 0x000000ff00c77202 */ /* 0x000fe40000000f00 */
[----:B------:R-:W-:-:S09]  /*20c0*/  MOV R200, RZ ;  /* 0x000000ff00c87202 */ /* 0x000fd20000000f00 */
[----:B--2---:R-:W-:Y:S05]  /*20d0*/  @!P3 BRA `(.L_x_793) ;  /* 0x00000000007cb947 */ /* 0x004fea0003800000 */
[----:B------:R-:W0:Y:S02]  /*20e0*/  LDC.64 R120, c[0x0][0x3b0] ;  /* 0x0000ec00ff787b82 */ /* 0x000e240000000a00 */
[----:B0-----:R-:W-:-:S05]  /*20f0*/  IMAD.WIDE.U32 R120, R201, 0x8, R120 ;  /* 0x00000008c9787825 */ /* 0x001fca00078e0078 */
[----:B------:R1:W5:Y:S01]  /*2100*/  LDG.E.64 R128, desc[UR6][R120.64] ;  /* 0x0000000678807981 */ /* 0x000362000c1e1b00 */
[----:B------:R-:W-:Y:S05]  /*2110*/  BRA `(.L_x_793) ;  /* 0x00000000006c7947 */ /* 0x000fea0003800000 */
.L_x_794:
        /* <DEDUP_REMOVED lines=11> */
[C---:B-1----:R-:W-:Y:S01]  /*21d0*/  @P5 IMAD.WIDE.U32 R126, R199.reuse, 0x10, R126 ;  /* 0x00000010c77e5825 */ /* 0x042fe200078e007e */
[----:B------:R-:W-:-:S04]  /*21e0*/  @P5 IADD3 R199, PT, PT, R199, 0x20, RZ ;  /* 0x00000020c7c75810 */ /* 0x000fc80007ffe0ff */
[----:B------:R0:W5:Y:S02]  /*21f0*/  @P5 LDG.E.128 R4, desc[UR6][R126.64] ;  /* 0x000000067e045981 */ /* 0x000164000c1e1d00 */
[----:B------:R-:W1:Y:S01]  /*2200*/  @P3 LDC.64 R120, c[0x0][0x438] ;  /* 0x00010e00ff783b82 */ /* 0x000e620000000a00 */
[C---:B--2---:R-:W-:Y:S01]  /*2210*/  @P2 IMAD.WIDE.U32 R136, R201.reuse, 0x8, R136 ;  /* 0x00000008c9882825 */ /* 0x044fe200078e0088 */
[----:B------:R-:W-:-:S04]  /*2220*/  @P2 IADD3 R201, PT, PT, R201, 0x20, RZ ;  /* 0x00000020c9c92810 */ /* 0x000fc80007ffe0ff */
[----:B------:R0:W5:Y:S01]  /*2230*/  @P2 LDG.E.64 R130, desc[UR6][R136.64] ;  /* 0x0000000688822981 */ /* 0x000162000c1e1b00 */
[----:B---3--:R-:W-:-:S04]  /*2240*/  @P2 IMAD.WIDE.U32 R134, R199, 0x10, R134 ;  /* 0x00000010c7862825 */ /* 0x008fc800078e0086 */
[----:B------:R-:W-:Y:S01]  /*2250*/  @P2 VIADD R199, R199, 0x20 ;  /* 0x00000020c7c72836 */ /* 0x000fe20000000000 */
[----:B------:R0:W5:Y:S01]  /*2260*/  @P2 LDG.E.128 R100, desc[UR6][R134.64] ;  /* 0x0000000686642981 */ /* 0x000162000c1e1d00 */
[----:B----4-:R-:W-:-:S05]  /*2270*/  @P3 IMAD.WIDE.U32 R122, R201, 0x8, R122 ;  /* 0x00000008c97a3825 */ /* 0x010fca00078e007a */
[----:B------:R0:W5:Y:S01]  /*2280*/  @P3 LDG.E.64 R128, desc[UR6][R122.64] ;  /* 0x000000067a803981 */ /* 0x000162000c1e1b00 */
[----:B-1----:R-:W-:-:S05]  /*2290*/  @P3 IMAD.WIDE.U32 R120, R199, 0x10, R120 ;  /* 0x00000010c7783825 */ /* 0x002fca00078e0078 */
[----:B------:R0:W5:Y:S01]  /*22a0*/  @P3 LDG.E.128 R104, desc[UR6][R120.64] ;  /* 0x0000000678683981 */ /* 0x000162000c1e1d00 */
[----:B------:R-:W-:Y:S02]  /*22b0*/  MOV R199, RZ ;  /* 0x000000ff00c77202 */ /* 0x000fe40000000f00 */
[----:B------:R-:W-:-:S07]  /*22c0*/  MOV R200, RZ ;  /* 0x000000ff00c87202 */ /* 0x000fce0000000f00 */
.L_x_793:
[----:B------:R-:W-:Y:S05]  /*22d0*/  BSYNC.RECONVERGENT B0 ;  /* 0x0000000000007941 */ /* 0x000fea0003800200 */
.L_x_787:
[----:B------:R-:W-:-:S03]  /*22e0*/  UMOV UR4, 0xffffffff ;  /* 0xffffffff00047882 */ /* 0x000fc60000000000 */
[----:B------:R-:W-:Y:S05]  /*22f0*/  BRA.DIV UR4, `(.L_x_795) ;  /* 0x0000009604a47947 */ /* 0x000fea000b800000 */
[----:B01----:R-:W0:Y:S04]  /*2300*/  SHFL.BFLY PT, R120, R199, 0x1, 0x1f ;  /* 0x0c201f00c7787f89 */ /* 0x003e2800000e0000 */
        /* <DEDUP_REMOVED lines=17> */
.L_x_1013:
[----:B------:R-:W3:Y:S01]  /*2420*/  S2R R125, SR_TID.X ;  /* 0x00000000007d7919 */ /* 0x000ee20000002100 */
[----:B------:R-:W-:Y:S01]  /*2430*/  @P1 IADD3 R198, PT, PT, R198, -0x1, RZ ;  /* 0xffffffffc6c61810 */ /* 0x000fe20007ffe0ff */
[----:B-1----:R-:W-:Y:S01]  /*2440*/  FADD.FTZ R120, R127, R120 ;  /* 0x000000787f787221 */ /* 0x002fe20000010000 */
[----:B0-2---:R-:W-:Y:S01]  /*2450*/  FADD.FTZ R126, R126, R121 ;  /* 0x000000797e7e7221 */ /* 0x005fe20000010000 */
[----:B------:R-:W-:Y:S01]  /*2460*/  ISETP.NE.AND P0, PT, RZ, UR8, PT ;  /* 0x00000008ff007c0c */ /* 0x000fe2000bf05270 */
[----:B------:R-:W-:Y:S01]  /*2470*/  BSSY.RECONVERGENT B0, `(.L_x_796) ;  /* 0x00002b8000007945 */ /* 0x000fe20003800200 */
[----:B------:R-:W-:Y:S02]  /*2480*/  @P1 IMAD R198, R198, R141, RZ ;  /* 0x0000008dc6c61224 */ /* 0x000fe400078e02ff */
[----:B------:R-:W-:Y:S01]  /*2490*/  FMUL.FTZ R135, R120, UR9 ;  /* 0x0000000978877c20 */ /* 0x000fe20008410000 */
[----:B------:R-:W-:Y:S02]  /*24a0*/  IMAD.MOV.U32 R127, RZ, RZ, RZ ;  /* 0x000000ffff7f7224 */ /* 0x000fe400078e00ff */
        /* <DEDUP_REMOVED lines=12> */
.L_x_799:
[----:B------:R-:W-:Y:S05]  /*2570*/  BSYNC.RECONVERGENT B1 ;  /* 0x0000000000017941 */ /* 0x000fea0003800200 */
.L_x_798:
[----:B------:R-:W-:Y:S01]  /*2580*/  UISETP.NE.U32.AND UP0, UPT, UR10, URZ, UPT ;  /* 0x000000ff0a00728c */ /* 0x000fe2000bf05070 */
[----:B------:R-:W-:Y:S03]  /*2590*/  BSSY.RECONVERGENT B1, `(.L_x_800) ;  /* 0x000029b000017945 */ /* 0x000fe60003800200 */
[----:B------:R-:W-:-:S09]  /*25a0*/  UISETP.NE.AND.EX UP0, UPT, UR11, URZ, UPT, UP0 ;  /* 0x000000ff0b00728c */ /* 0x000fd2000bf05300 */
[----:B------:R-:W-:Y:S05]  /*25b0*/  BRA.U UP0, `(.L_x_801) ;  /* 0x0000001500247547 */ /* 0x000fea000b800000 */
        /* <DEDUP_REMOVED lines=8> */
[----:B-----5:R-:W-:Y:S02]  /*2640*/  LOP3.LUT P4, RZ, R132, 0xff, RZ, 0xc0, !PT ;  /* 0x000000ff84ff7812 */ /* 0x020fe4000788c0ff */
[----:B------:R-:W-:Y:S02]  /*2650*/  CS2R R122, SRZ ;  /* 0x00000000007a7805 */ /* 0x000fe4000001ff00 */
[----:B------:R-:W-:Y:S01]  /*2660*/  ISETP.GT.AND P0, PT, R2, RZ, PT ;  /* 0x000000ff0200720c */ /* 0x000fe20003f04270 */
[----:B------:R-:W-:-:S04]  /*2670*/  FADD.FTZ R121, R140, -R121 ;  /* 0x800000798c797221 */ /* 0x000fc80000010000 */
[----:B------:R-:W-:-:S05]  /*2680*/  FMUL.FTZ R121, R0, R121 ;  /* 0x0000007900797220 */ /* 0x000fca0000410000 */
[----:B------:R-:W-:Y:S01]  /*2690*/  FSEL R121, R121, RZ, P0 ;  /* 0x000000ff79797208 */ /* 0x000fe20000000000 */
[----:B------:R-:W-:Y:S01]  /*26a0*/  @P4 IMAD.U32 R120, R108, 0x10000, RZ ;  /* 0x000100006c784824 */ /* 0x000fe200078e00ff */
[----:B------:R-:W-:-:S03]  /*26b0*/  @P4 SHF.L.U32 R134, R96, 0x10, RZ ;  /* 0x0000001060864819 */ /* 0x000fc600000006ff */
[----:B------:R-:W-:-:S04]  /*26c0*/  FMUL.FTZ R121, R121, UR13 ;  /* 0x0000000d79797c20 */ /* 0x000fc80008410000 */
[----:B------:R-:W-:-:S04]  /*26d0*/  FMUL.FTZ R121, R121, UR12 ;  /* 0x0000000c79797c20 */ /* 0x000fc80008410000 */
[C---:B------:R-:W-:Y:S01]  /*26e0*/  @P4 FMUL.FTZ R122, R121.reuse, R134 ;  /* 0x00000086797a4220 */ /* 0x040fe20000410000 */
[----:B------:R-:W-:-:S04]  /*26f0*/  @P4 FMUL.FTZ R123, R121, R120 ;  /* 0x00000078797b4220 */ /* 0x000fc80000410000 */
[----:B------:R-:W-:Y:S01]  /*2700*/  F2FP.BF16.F32.PACK_AB R122, RZ, R122 ;  /* 0x0000007aff7a723e */ /* 0x000fe200000010ff */
[----:B------:R-:W-:-:S03]  /*2710*/  FADD.FTZ R28, R28, R123 ;  /* 0x0000007b1c1c7221 */ /* 0x000fc60000010000 */
[----:B------:R-:W-:-:S07]  /*2720*/  PRMT R112, R122, 0x7610, R112 ;  /* 0x000076107a707816 */ /* 0x000fce0000000070 */
.L_x_804:
[----:B------:R-:W-:Y:S05]  /*2730*/  BSYNC.RECONVERGENT B2 ;  /* 0x0000000000027941 */ /* 0x000fea0003800200 */
.L_x_803:
[----:B------:R-:W-:Y:S04]  /*2740*/  BSSY.RECONVERGENT B2, `(.L_x_805) ;  /* 0x0000014000027945 */ /* 0x000fe80003800200 */
[----:B------:R-:W-:Y:S05]  /*2750*/  @!P1 BRA `(.L_x_806) ;  /* 0x0000000000489947 */ /* 0x000fea0003800000 */
[----:B------:R-:W-:Y:S01]  /*2760*/  FFMA.FTZ R120, R152, R126, R135 ;  /* 0x0000007e98787223 */ /* 0x000fe20000010087 */
[----:B-----5:R-:W-:Y:S02]  /*2770*/  LOP3.LUT P0, RZ, R132, 0xff00, RZ, 0xc0, !PT ;  /* 0x0000ff0084ff7812 */ /* 0x020fe4000780c0ff */
[----:B------:R-:W-:Y:S01]  /*2780*/  ISETP.GT.AND P4, PT, R2, RZ, PT ;  /* 0x000000ff0200720c */ /* 0x000fe20003f84270 */
[----:B------:R-:W-:Y:S01]  /*2790*/  FADD.FTZ R121, R153, -R120 ;  /* 0x8000007899797221 */ /* 0x000fe20000010000 */
[----:B------:R-:W-:Y:S01]  /*27a0*/  HFMA2 R120, -RZ, RZ, 0, 0 ;  /* 0x00000000ff787431 */ /* 0x000fe200000001ff */
[----:B------:R-:W-:Y:S02]  /*27b0*/  MOV R123, RZ ;  /* 0x000000ff007b7202 */ /* 0x000fe40000000f00 */
[----:B------:R-:W-:-:S05]  /*27c0*/  FMUL.FTZ R121, R0, R121 ;  /* 0x0000007900797220 */ /* 0x000fca0000410000 */
[----:B------:R-:W-:Y:S02]  /*27d0*/  FSEL R121, R121, RZ, P4 ;  /* 0x000000ff79797208 */ /* 0x000fe40002000000 */
[----:B------:R-:W-:Y:S02]  /*27e0*/  @P0 SHF.L.U32 R134, R193, 0x10, RZ ;  /* 0x00000010c1860819 */ /* 0x000fe400000006ff */
[----:B------:R-:W-:Y:S01]  /*27f0*/  @P0 PRMT R122, R108, 0x7632, R122 ;  /* 0x000076326c7a0816 */ /* 0x000fe2000000007a */
[----:B------:R-:W-:-:S04]  /*2800*/  FMUL.FTZ R121, R121, UR13 ;  /* 0x0000000d79797c20 */ /* 0x000fc80008410000 */
[----:B------:R-:W-:Y:S01]  /*2810*/  FMUL.FTZ R121, R121, UR12 ;  /* 0x0000000c79797c20 */ /* 0x000fe20008410000 */
[----:B------:R-:W-:-:S03]  /*2820*/  @P0 IMAD.U32 R122, R122, 0x10000, RZ ;  /* 0x000100007a7a0824 */ /* 0x000fc600078e00ff */
[C---:B------:R-:W-:Y:S01]  /*2830*/  @P0 FMUL.FTZ R123, R121.reuse, R134 ;  /* 0x00000086797b0220 */ /* 0x040fe20000410000 */
[----:B------:R-:W-:-:S04]  /*2840*/  @P0 FMUL.FTZ R120, R121, R122 ;  /* 0x0000007a79780220 */ /* 0x000fc80000410000 */
[----:B------:R-:W-:Y:S01]  /*2850*/  F2FP.BF16.F32.PACK_AB R123, RZ, R123 ;  /* 0x0000007bff7b723e */ /* 0x000fe200000010ff */
[----:B------:R-:W-:-:S03]  /*2860*/  FADD.FTZ R29, R29, R120 ;  /* 0x000000781d1d7221 */ /* 0x000fc60000010000 */
[----:B------:R-:W-:-:S07]  /*2870*/  PRMT R112, R112, 0x5410, R123 ;  /* 0x0000541070707816 */ /* 0x000fce000000007b */
.L_x_806:
[----:B------:R-:W-:Y:S05]  /*2880*/  BSYNC.RECONVERGENT B2 ;  /* 0x0000000000027941 */ /* 0x000fea0003800200 */
.L_x_805:
        /* <DEDUP_REMOVED lines=8> */
[----:B------:R-:W-:Y:S02]  /*2910*/  FSEL R121, R121, RZ, P4 ;  /* 0x000000ff79797208 */ /* 0x000fe40002000000 */
[----:B------:R-:W-:Y:S02]  /*2920*/  @P0 SHF.L.U32 R134, R97, 0x10, RZ ;  /* 0x0000001061860819 */ /* 0x000fe400000006ff */
[----:B------:R-:W-:Y:S01]  /*2930*/  @P0 SHF.L.U32 R120, R109, 0x10, RZ ;  /* 0x000000106d780819 */ /* 0x000fe200000006ff */
[----:B------:R-:W-:-:S04]  /*2940*/  FMUL.FTZ R121, R121, UR13 ;  /* 0x0000000d79797c20 */ /* 0x000fc80008410000 */
[----:B------:R-:W-:-:S04]  /*2950*/  FMUL.FTZ R121, R121, UR12 ;  /* 0x0000000c79797c20 */ /* 0x000fc80008410000 */
[C---:B------:R-:W-:Y:S01]  /*2960*/  @P0 FMUL.FTZ R122, R121.reuse, R134 ;  /* 0x00000086797a0220 */ /* 0x040fe20000410000 */
[----:B------:R-:W-:-:S04]  /*2970*/  @P0 FMUL.FTZ R123, R121, R120 ;  /* 0x00000078797b0220 */ /* 0x000fc80000410000 */
[----:B------:R-:W-:Y:S01]  /*2980*/  F2FP.BF16.F32.PACK_AB R122, RZ, R122 ;  /* 0x0000007aff7a723e */ /* 0x000fe200000010ff */
[----:B------:R-:W-:-:S03]  /*2990*/  FADD.FTZ R30, R30, R123 ;  /* 0x0000007b1e1e7221 */ /* 0x000fc60000010000 */
[----:B------:R-:W-:-:S07]  /*29a0*/  PRMT R113, R122, 0x7610, R113 ;  /* 0x000076107a717816 */ /* 0x000fce0000000071 */
.L_x_808:
[----:B------:R-:W-:Y:S05]  /*29b0*/  BSYNC.RECONVERGENT B2 ;  /* 0x0000000000027941 */ /* 0x000fea0003800200 */
.L_x_807:
[----:B------:R-:W-:Y:S04]  /*29c0*/  BSSY.RECONVERGENT B2, `(.L_x_809) ;  /* 0x0000014000027945 */ /* 0x000fe80003800200 */
[----:B------:R-:W-:Y:S05]  /*29d0*/  @!P1 BRA `(.L_x_810) ;  /* 0x0000000000489947 */ /* 0x000fea0003800000 */
[----:B------:R-:W-:Y:S01]  /*29e0*/  FFMA.FTZ R120, R154, R126, R135 ;  /* 0x0000007e9a787223 */ /* 0x000fe20000010087 */
[----:B-----5:R-:W-:Y:S01]  /*29f0*/  LOP3.LUT P0, RZ, R132, 0xff000000, RZ, 0xc0, !PT ;  /* 0xff00000084ff7812 */ /* 0x020fe2000780c0ff */
[----:B------:R-:W-:Y:S01]  /*2a00*/  IMAD.MOV.U32 R123, RZ, RZ, RZ ;  /* 0x000000ffff7b7224 */ /* 0x000fe200078e00ff */
[----:B------:R-:W-:Y:S01]  /*2a10*/  ISETP.GT.AND P4, PT, R2, RZ, PT ;  /* 0x000000ff0200720c */ /* 0x000fe20003f84270 */
[----:B------:R-:W-:Y:S01]  /*2a20*/  FADD.FTZ R121, R155, -R120 ;  /* 0x800000789b797221 */ /* 0x000fe20000010000 */
[----:B------:R-:W-:-:S03]  /*2a30*/  HFMA2 R120, -RZ, RZ, 0, 0 ;  /* 0x00000000ff787431 */ /* 0x000fc600000001ff */
[----:B------:R-:W-:-:S05]  /*2a40*/  FMUL.FTZ R121, R0, R121 ;  /* 0x0000007900797220 */ /* 0x000fca0000410000 */
[----:B------:R-:W-:Y:S02]  /*2a50*/  FSEL R121, R121, RZ, P4 ;  /* 0x000000ff79797208 */ /* 0x000fe40002000000 */
[----:B------:R-:W-:Y:S02]  /*2a60*/  @P0 SHF.L.U32 R134, R194, 0x10, RZ ;  /* 0x00000010c2860819 */ /* 0x000fe400000006ff */
[----:B------:R-:W-:Y:S01]  /*2a70*/  @P0 PRMT R122, R109, 0x7632, R122 ;  /* 0x000076326d7a0816 */ /* 0x000fe2000000007a */
[----:B------:R-:W-:-:S03]  /*2a80*/  FMUL.FTZ R121, R121, UR13 ;  /* 0x0000000d79797c20 */ /* 0x000fc60008410000 */
[----:B------:R-:W-:Y:S01]  /*2a90*/  @P0 SHF.L.U32 R122, R122, 0x10, RZ ;  /* 0x000000107a7a0819 */ /* 0x000fe200000006ff */
[----:B------:R-:W-:-:S04]  /*2aa0*/  FMUL.FTZ R121, R121, UR12 ;  /* 0x0000000c79797c20 */ /* 0x000fc80008410000 */
[C---:B------:R-:W-:Y:S01]  /*2ab0*/  @P0 FMUL.FTZ R123, R121.reuse, R134 ;  /* 0x00000086797b0220 */ /* 0x040fe20000410000 */
[----:B------:R-:W-:-:S04]  /*2ac0*/  @P0 FMUL.FTZ R120, R121, R122 ;  /* 0x0000007a79780220 */ /* 0x000fc80000410000 */
[----:B------:R-:W-:Y:S01]  /*2ad0*/  F2FP.BF16.F32.PACK_AB R123, RZ, R123 ;  /* 0x0000007bff7b723e */ /* 0x000fe200000010ff */
[----:B------:R-:W-:-:S03]  /*2ae0*/  FADD.FTZ R31, R31, R120 ;  /* 0x000000781f1f7221 */ /* 0x000fc60000010000 */
[----:B------:R-:W-:-:S07]  /*2af0*/  PRMT R113, R113, 0x5410, R123 ;  /* 0x0000541071717816 */ /* 0x000fce000000007b */
.L_x_810:
[----:B------:R-:W-:Y:S05]  /*2b00*/  BSYNC.RECONVERGENT B2 ;  /* 0x0000000000027941 */ /* 0x000fea0003800200 */
.L_x_809:
        /* <DEDUP_REMOVED lines=18> */
.L_x_812:
[----:B------:R-:W-:Y:S05]  /*2c30*/  BSYNC.RECONVERGENT B2 ;  /* 0x0000000000027941 */ /* 0x000fea0003800200 */
.L_x_811:
[----:B------:R-:W-:Y:S04]  /*2c40*/  BSSY.RECONVERGENT B2, `(.L_x_813) ;  /* 0x0000014000027945 */ /* 0x000fe80003800200 */
[----:B------:R-:W-:Y:S05]  /*2c50*/  @!P1 BRA `(.L_x_814) ;  /* 0x0000000000489947 */ /* 0x000fea0003800000 */
[----:B------:R-:W-:Y:S01]  /*2c60*/  FFMA.FTZ R121, R158, R126, R135 ;  /* 0x0000007e9e797223 */ /* 0x000fe20000010087 */
[----:B-----5:R-:W-:Y:S01]  /*2c70*/  LOP3.LUT P0, RZ, R133, 0xff00, RZ, 0xc0, !PT ;  /* 0x0000ff0085ff7812 */ /* 0x020fe2000780c0ff */
[----:B------:R-:W-:Y:S01]  /*2c80*/  HFMA2 R123, -RZ, RZ, 0, 0 ;  /* 0x00000000ff7b7431 */ /* 0x000fe200000001ff */
[----:B------:R-:W-:Y:S01]  /*2c90*/  ISETP.GT.AND P4, PT, R2, RZ, PT ;  /* 0x000000ff0200720c */ /* 0x000fe20003f84270 */
[----:B------:R-:W-:Y:S01]  /*2ca0*/  FADD.FTZ R121, R156, -R121 ;  /* 0x800000799c797221 */ /* 0x000fe20000010000 */
[----:B------:R-:W-:-:S03]  /*2cb0*/  MOV R120, RZ ;  /* 0x000000ff00787202 */ /* 0x000fc60000000f00 */
        /* <DEDUP_REMOVED lines=12> */
.L_x_814:
[----:B------:R-:W-:Y:S05]  /*2d80*/  BSYNC.RECONVERGENT B2 ;  /* 0x0000000000027941 */ /* 0x000fea0003800200 */
.L_x_813:
        /* <DEDUP_REMOVED lines=18> */
.L_x_816:
[----:B------:R-:W-:Y:S05]  /*2eb0*/  BSYNC.RECONVERGENT B2 ;  /* 0x0000000000027941 */ /* 0x000fea0003800200 */
.L_x_815:
[----:B------:R-:W-:Y:S05]  /*2ec0*/  @!P1 BRA `(.L_x_817) ;  /* 0x00000020001c9947 */ /* 0x000fea0003800000 */
[----:B------:R-:W-:Y:S01]  /*2ed0*/  FFMA.FTZ R120, R160, R126, R135 ;  /* 0x0000007ea0787223 */ /* 0x000fe20000010087 */
[----:B-----5:R-:W-:Y:S02]  /*2ee0*/  ISETP.GE.U32.AND P0, PT, R132, RZ, PT ;  /* 0x000000ff8400720c */ /* 0x020fe40003f06070 */
[----:B------:R-:W-:Y:S01]  /*2ef0*/  ISETP.GT.AND P4, PT, R2, RZ, PT ;  /* 0x000000ff0200720c */ /* 0x000fe20003f84270 */
[----:B------:R-:W-:Y:S01]  /*2f00*/  FADD.FTZ R121, R157, -R120 ;  /* 0x800000789d797221 */ /* 0x000fe20000010000 */
[----:B------:R-:W-:Y:S01]  /*2f10*/  ISETP.GE.U32.AND.EX P0, PT, R133, 0x1000000, PT, P0 ;  /* 0x010000008500780c */ /* 0x000fe20003f06100 */
[----:B------:R-:W-:Y:S01]  /*2f20*/  HFMA2 R120, -RZ, RZ, 0, 0 ;  /* 0x00000000ff787431 */ /* 0x000fe200000001ff */
[----:B------:R-:W-:Y:S01]  /*2f30*/  MOV R123, RZ ;  /* 0x000000ff007b7202 */ /* 0x000fe20000000f00 */
[----:B------:R-:W-:-:S05]  /*2f40*/  FMUL.FTZ R121, R0, R121 ;  /* 0x0000007900797220 */ /* 0x000fca0000410000 */
[----:B------:R-:W-:-:S05]  /*2f50*/  FSEL R121, R121, RZ, P4 ;  /* 0x000000ff79797208 */ /* 0x000fca0002000000 */
[----:B------:R-:W-:Y:S01]  /*2f60*/  FMUL.FTZ R121, R121, UR13 ;  /* 0x0000000d79797c20 */ /* 0x000fe20008410000 */
[----:B------:R-:W-:Y:S01]  /*2f70*/  @P0 PRMT R122, R111, 0x7632, R122 ;  /* 0x000076326f7a0816 */ /* 0x000fe2000000007a */
[----:B------:R-:W-:Y:S02]  /*2f80*/  @P0 IMAD.U32 R134, R196, 0x10000, RZ ;  /* 0x00010000c4860824 */ /* 0x000fe400078e00ff */
[----:B------:R-:W-:Y:S01]  /*2f90*/  FMUL.FTZ R121, R121, UR12 ;  /* 0x0000000c79797c20 */ /* 0x000fe20008410000 */
[----:B------:R-:W-:-:S03]  /*2fa0*/  @P0 SHF.L.U32 R122, R122, 0x10, RZ ;  /* 0x000000107a7a0819 */ /* 0x000fc600000006ff */
[C---:B------:R-:W-:Y:S02]  /*2fb0*/  @P0 FMUL.FTZ R123, R121.reuse, R134 ;  /* 0x00000086797b0220 */ /* 0x040fe40000410000 */
[----:B------:R-:W-:-:S03]  /*2fc0*/  @P0 FMUL.FTZ R120, R121, R122 ;  /* 0x0000007a79780220 */ /* 0x000fc60000410000 */
[----:B------:R-:W-:Y:S01]  /*2fd0*/  F2FP.BF16.F32.PACK_AB R123, RZ, R123 ;  /* 0x0000007bff7b723e */ /* 0x000fe200000010ff */
[----:B------:R-:W-:-:S03]  /*2fe0*/  FADD.FTZ R27, R27, R120 ;  /* 0x000000781b1b7221 */ /* 0x000fc60000010000 */
[----:B------:R-:W-:Y:S01]  /*2ff0*/  PRMT R115, R115, 0x5410, R123 ;  /* 0x0000541073737816 */ /* 0x000fe2000000007b */
[----:B------:R-:W-:Y:S06]  /*3000*/  BRA `(.L_x_817) ;  /* 0x0000001c00cc7947 */ /* 0x000fec0003800000 */
.L_x_802:
[-CC-:B------:R-:W-:Y:S01]  /*3010*/  FFMA.FTZ R117, R3, R126.reuse, R135.reuse ;  /* 0x0000007e03757223 */ /* 0x180fe20000010087 */
[-CC-:B------:R-:W-:Y:S01]  /*3020*/  FFMA.FTZ R116, R152, R126.reuse, R135.reuse ;  /* 0x0000007e98747223 */ /* 0x180fe20000010087 */
[----:B------:R-:W-:Y:S01]  /*3030*/  FFMA.FTZ R121, R143, R126, R135 ;  /* 0x0000007e8f797223 */ /* 0x000fe20000010087 */
[----:B------:R-:W-:Y:S01]  /*3040*/  ISETP.GT.AND P0, PT, R2, RZ, PT ;  /* 0x000000ff0200720c */ /* 0x000fe20003f04270 */
[----:B------:R-:W-:Y:S01]  /*3050*/  FADD.FTZ R117, R140, -R117 ;  /* 0x800000758c757221 */ /* 0x000fe20000010000 */
[----:B------:R-:W-:Y:S01]  /*3060*/  FADD.FTZ R119, R153, -R116 ;  /* 0x8000007499777221 */ /* 0x000fe20000010000 */
[----:B------:R-:W-:Y:S01]  /*3070*/  BSSY.RECONVERGENT B2, `(.L_x_818) ;  /* 0x0000012000027945 */ /* 0x000fe20003800200 */
[----:B------:R-:W-:Y:S01]  /*3080*/  FADD.FTZ R121, R142, -R121 ;  /* 0x800000798e797221 */ /* 0x000fe20000010000 */
[C---:B------:R-:W-:Y:S01]  /*3090*/  FMUL.FTZ R117, R0.reuse, R117 ;  /* 0x0000007500757220 */ /* 0x040fe20000410000 */
[----:B------:R-:W-:-:S04]  /*30a0*/  FMUL.FTZ R119, R0, R119 ;  /* 0x0000007700777220 */ /* 0x000fc80000410000 */
[----:B------:R-:W-:Y:S01]  /*30b0*/  FSEL R120, R117, RZ, P0 ;  /* 0x000000ff75787208 */ /* 0x000fe20000000000 */
[----:B------:R-:W-:Y:S06]  /*30c0*/  @!P1 BRA `(.L_x_819) ;  /* 0x0000000000309947 */ /* 0x000fec0003800000 */
[----:B-----5:R-:W-:Y:S01]  /*30d0*/  LOP3.LUT P4, RZ, R132, 0xff, RZ, 0xc0, !PT ;  /* 0x000000ff84ff7812 */ /* 0x020fe2000788c0ff */
[----:B------:R-:W-:Y:S01]  /*30e0*/  FMUL.FTZ R116, R120, UR13 ;  /* 0x0000000d78747c20 */ /* 0x000fe20008410000 */
[----:B------:R-:W-:Y:S01]  /*30f0*/  IMAD.MOV.U32 R118, RZ, RZ, RZ ;  /* 0x000000ffff767224 */ /* 0x000fe200078e00ff */
[----:B------:R-:W-:Y:S02]  /*3100*/  MOV R117, RZ ;  /* 0x000000ff00757202 */ /* 0x000fe40000000f00 */
[----:B------:R-:W-:-:S08]  /*3110*/  FMUL.FTZ R116, R116, UR12 ;  /* 0x0000000c74747c20 */ /* 0x000fd00008410000 */
[----:B------:R-:W-:Y:S02]  /*3120*/  @P4 SHF.L.U32 R199, R96, 0x10, RZ ;  /* 0x0000001060c74819 */ /* 0x000fe400000006ff */
[----:B------:R-:W-:-:S03]  /*3130*/  @P4 SHF.L.U32 R123, R108, 0x10, RZ ;  /* 0x000000106c7b4819 */ /* 0x000fc600000006ff */
[-C--:B------:R-:W-:Y:S02]  /*3140*/  @P4 FMUL.FTZ R118, R199, R116.reuse ;  /* 0x00000074c7764220 */ /* 0x080fe40000410000 */
[----:B------:R-:W-:-:S03]  /*3150*/  @P4 FMUL.FTZ R117, R123, R116 ;  /* 0x000000747b754220 */ /* 0x000fc60000410000 */
[----:B------:R-:W-:Y:S01]  /*3160*/  F2FP.BF16.F32.PACK_AB R118, RZ, R118 ;  /* 0x00000076ff76723e */ /* 0x000fe200000010ff */
[----:B------:R-:W-:-:S03]  /*3170*/  FADD.FTZ R28, R28, R117 ;  /* 0x000000751c1c7221 */ /* 0x000fc60000010000 */
[----:B------:R-:W-:-:S07]  /*3180*/  PRMT R112, R118, 0x7610, R112 ;  /* 0x0000761076707816 */ /* 0x000fce0000000070 */
.L_x_819:
[----:B------:R-:W-:Y:S05]  /*3190*/  BSYNC.RECONVERGENT B2 ;  /* 0x0000000000027941 */ /* 0x000fea0003800200 */
.L_x_818:
[----:B------:R-:W-:Y:S01]  /*31a0*/  BSSY.RECONVERGENT B2, `(.L_x_820) ;  /* 0x0000013000027945 */ /* 0x000fe20003800200 */
[----:B------:R-:W-:Y:S01]  /*31b0*/  F2FP.BF16.F32.PACK_AB R116, RZ, R120 ;  /* 0x00000078ff74723e */ /* 0x000fe200000010ff */
[----:B------:R-:W-:Y:S01]  /*31c0*/  FFMA.FTZ R198, R154, R126, R135 ;  /* 0x0000007e9ac67223 */ /* 0x000fe20000010087 */
[----:B------:R-:W-:Y:S01]  /*31d0*/  FMUL.FTZ R121, R0, R121 ;  /* 0x0000007900797220 */ /* 0x000fe20000410000 */
[----:B------:R-:W-:Y:S01]  /*31e0*/  FSEL R122, R119, RZ, P0 ;  /* 0x000000ff777a7208 */ /* 0x000fe20000000000 */
[----:B------:R-:W-:Y:S06]  /*31f0*/  @!P1 BRA `(.L_x_821) ;  /* 0x0000000000349947 */ /* 0x000fec0003800000 */
[----:B-----5:R-:W-:Y:S01]  /*3200*/  LOP3.LUT P4, RZ, R132, 0xff00, RZ, 0xc0, !PT ;  /* 0x0000ff0084ff7812 */ /* 0x020fe2000788c0ff */
[----:B------:R-:W-:Y:S01]  /*3210*/  FMUL.FTZ R117, R122, UR13 ;  /* 0x0000000d7a757c20 */ /* 0x000fe20008410000 */
[----:B------:R-:W-:Y:S02]  /*3220*/  HFMA2 R118, -RZ, RZ, 0, 0 ;  /* 0x00000000ff767431 */ /* 0x000fe400000001ff */
[----:B------:R-:W-:Y:S02]  /*3230*/  IMAD.MOV.U32 R120, RZ, RZ, RZ ;  /* 0x000000ffff787224 */ /* 0x000fe400078e00ff */
[----:B------:R-:W-:-:S07]  /*3240*/  FMUL.FTZ R134, R117, UR12 ;  /* 0x0000000c75867c20 */ /* 0x000fce0008410000 */
[----:B------:R-:W-:Y:S02]  /*3250*/  @P4 SHF.L.U32 R123, R193, 0x10, RZ ;  /* 0x00000010c17b4819 */ /* 0x000fe400000006ff */
[----:B------:R-:W-:-:S03]  /*3260*/  @P4 PRMT R119, R108, 0x7632, R119 ;  /* 0x000076326c774816 */ /* 0x000fc60000000077 */
[----:B------:R-:W-:Y:S01]  /*3270*/  @P4 FMUL.FTZ R120, R123, R134 ;  /* 0x000000867b784220 */ /* 0x000fe20000410000 */
[----:B------:R-:W-:-:S04]  /*3280*/  @P4 SHF.L.U32 R119, R119, 0x10, RZ ;  /* 0x0000001077774819 */ /* 0x000fc800000006ff */
[----:B------:R-:W-:Y:S01]  /*3290*/  F2FP.BF16.F32.PACK_AB R120, RZ, R120 ;  /* 0x00000078ff78723e */ /* 0x000fe200000010ff */
[----:B------:R-:W-:-:S03]  /*32a0*/  @P4 FMUL.FTZ R118, R134, R119 ;  /* 0x0000007786764220 */ /* 0x000fc60000410000 */
[----:B------:R-:W-:Y:S01]  /*32b0*/  PRMT R112, R112, 0x5410, R120 ;  /* 0x0000541070707816 */ /* 0x000fe20000000078 */
[----:B------:R-:W-:-:S07]  /*32c0*/  FADD.FTZ R29, R29, R118 ;  /* 0x000000761d1d7221 */ /* 0x000fce0000010000 */
.L_x_821:
[----:B------:R-:W-:Y:S05]  /*32d0*/  BSYNC.RECONVERGENT B2 ;  /* 0x0000000000027941 */ /* 0x000fea0003800200 */
.L_x_820:
[----:B------:R-:W-:Y:S01]  /*32e0*/  BSSY.RECONVERGENT B2, `(.L_x_822) ;  /* 0x0000011000027945 */ /* 0x000fe20003800200 */
[----:B------:R-:W-:Y:S01]  /*32f0*/  F2FP.BF16.F32.PACK_AB R120, RZ, R122 ;  /* 0x0000007aff78723e */ /* 0x000fe200000010ff */
[----:B------:R-:W-:Y:S01]  /*3300*/  FFMA.FTZ R199, R145, R126, R135 ;  /* 0x0000007e91c77223 */ /* 0x000fe20000010087 */
[----:B------:R-:W-:Y:S01]  /*3310*/  FADD.FTZ R123, R155, -R198 ;  /* 0x800000c69b7b7221 */ /* 0x000fe20000010000 */
[----:B------:R-:W-:Y:S01]  /*3320*/  FSEL R121, R121, RZ, P0 ;  /* 0x000000ff79797208 */ /* 0x000fe20000000000 */
[----:B------:R-:W-:Y:S06]  /*3330*/  @!P1 BRA `(.L_x_823) ;  /* 0x00000000002c9947 */ /* 0x000fec0003800000 */
[----:B-----5:R-:W-:Y:S01]  /*3340*/  LOP3.LUT P4, RZ, R132, 0xff0000, RZ, 0xc0, !PT ;  /* 0x00ff000084ff7812 */ /* 0x020fe2000788c0ff */
[----:B------:R-:W-:Y:S01]  /*3350*/  FMUL.FTZ R117, R121, UR13 ;  /* 0x0000000d79757c20 */ /* 0x000fe20008410000 */
[----:B------:R-:W-:-:S03]  /*3360*/  CS2R R118, SRZ ;  /* 0x0000000000767805 */ /* 0x000fc6000001ff00 */
[----:B------:R-:W-:-:S08]  /*3370*/  FMUL.FTZ R117, R117, UR12 ;  /* 0x0000000c75757c20 */ /* 0x000fd00008410000 */
[----:B------:R-:W-:Y:S01]  /*3380*/  @P4 SHF.L.U32 R134, R97, 0x10, RZ ;  /* 0x0000001061864819 */ /* 0x000fe200000006ff */
[----:B------:R-:W-:-:S04]  /*3390*/  @P4 IMAD.U32 R122, R109, 0x10000, RZ ;  /* 0x000100006d7a4824 */ /* 0x000fc800078e00ff */
[-C--:B------:R-:W-:Y:S01]  /*33a0*/  @P4 FMUL.FTZ R118, R134, R117.reuse ;  /* 0x0000007586764220 */ /* 0x080fe20000410000 */
[----:B------:R-:W-:-:S04]  /*33b0*/  @P4 FMUL.FTZ R119, R122, R117 ;  /* 0x000000757a774220 */ /* 0x000fc80000410000 */
[----:B------:R-:W-:Y:S01]  /*33c0*/  F2FP.BF16.F32.PACK_AB R118, RZ, R118 ;  /* 0x00000076ff76723e */ /* 0x000fe200000010ff */
[----:B------:R-:W-:-:S03]  /*33d0*/  FADD.FTZ R30, R30, R119 ;  /* 0x000000771e1e7221 */ /* 0x000fc60000010000 */
[----:B------:R-:W-:-:S07]  /*33e0*/  PRMT R113, R118, 0x7610, R113 ;  /* 0x0000761076717816 */ /* 0x000fce0000000071 */
.L_x_823:
[----:B------:R-:W-:Y:S05]  /*33f0*/  BSYNC.RECONVERGENT B2 ;  /* 0x0000000000027941 */ /* 0x000fea0003800200 */
.L_x_822:
[----:B------:R-:W-:Y:S01]  /*3400*/  FMUL.FTZ R123, R0, R123 ;  /* 0x0000007b007b7220 */ /* 0x000fe20000410000 */
[-C--:B------:R-:W-:Y:S01]  /*3410*/  FFMA.FTZ R119, R158, R126.reuse, R135 ;  /* 0x0000007e9e777223 */ /* 0x080fe20000010087 */
[----:B------:R-:W-:Y:S01]  /*3420*/  FADD.FTZ R117, R144, -R199 ;  /* 0x800000c790757221 */ /* 0x000fe20000010000 */
[----:B------:R-:W-:Y:S01]  /*3430*/  BSSY.RECONVERGENT B2, `(.L_x_824) ;  /* 0x0000015000027945 */ /* 0x000fe20003800200 */
[----:B------:R-:W-:Y:S01]  /*3440*/  F2FP.BF16.F32.PACK_AB R134, RZ, R121 ;  /* 0x00000079ff86723e */ /* 0x000fe200000010ff */
[-CC-:B------:R-:W-:Y:S01]  /*3450*/  FFMA.FTZ R203, R147, R126.reuse, R135.reuse ;  /* 0x0000007e93cb7223 */ /* 0x180fe20000010087 */
[----:B------:R-:W-:Y:S01]  /*3460*/  FFMA.FTZ R200, R160, R126, R135 ;  /* 0x0000007ea0c87223 */ /* 0x000fe20000010087 */
[----:B------:R-:W-:Y:S01]  /*3470*/  FADD.FTZ R199, R156, -R119 ;  /* 0x800000779cc77221 */ /* 0x000fe20000010000 */
[----:B------:R-:W-:Y:S01]  /*3480*/  FMUL.FTZ R122, R0, R117 ;  /* 0x00000075007a7220 */ /* 0x000fe20000410000 */
[----:B------:R-:W-:Y:S01]  /*3490*/  FSEL R123, R123, RZ, P0 ;  /* 0x000000ff7b7b7208 */ /* 0x000fe20000000000 */
[----:B------:R-:W-:Y:S06]  /*34a0*/  @!P1 BRA `(.L_x_825) ;  /* 0x0000000000349947 */ /* 0x000fec0003800000 */
[----:B-----5:R-:W-:Y:S01]  /*34b0*/  LOP3.LUT P4, RZ, R132, 0xff000000, RZ, 0xc0, !PT ;  /* 0xff00000084ff7812 */ /* 0x020fe2000788c0ff */
[----:B------:R-:W-:Y:S01]  /*34c0*/  FMUL.FTZ R117, R123, UR13 ;  /* 0x0000000d7b757c20 */ /* 0x000fe20008410000 */
[----:B------:R-:W-:Y:S01]  /*34d0*/  HFMA2 R121, -RZ, RZ, 0, 0 ;  /* 0x00000000ff797431 */ /* 0x000fe200000001ff */
[----:B------:R-:W-:Y:S02]  /*34e0*/  MOV R118, RZ ;  /* 0x000000ff00767202 */ /* 0x000fe40000000f00 */
[----:B------:R-:W-:-:S08]  /*34f0*/  FMUL.FTZ R198, R117, UR12 ;  /* 0x0000000c75c67c20 */ /* 0x000fd00008410000 */
[----:B------:R-:W-:Y:S02]  /*3500*/  @P4 SHF.L.U32 R201, R194, 0x10, RZ ;  /* 0x00000010c2c94819 */ /* 0x000fe400000006ff */
[----:B------:R-:W-:-:S03]  /*3510*/  @P4 PRMT R119, R109, 0x7632, R119 ;  /* 0x000076326d774816 */ /* 0x000fc60000000077 */
[----:B------:R-:W-:Y:S02]  /*3520*/  @P4 FMUL.FTZ R121, R201, R198 ;  /* 0x000000c6c9794220 */ /* 0x000fe40000410000 */
[----:B------:R-:W-:-:S03]  /*3530*/  @P4 IMAD.U32 R119, R119, 0x10000, RZ ;  /* 0x0001000077774824 */ /* 0x000fc600078e00ff */
[----:B------:R-:W-:Y:S01]  /*3540*/  F2FP.BF16.F32.PACK_AB R121, RZ, R121 ;  /* 0x00000079ff79723e */ /* 0x000fe200000010ff */
[----:B------:R-:W-:-:S03]  /*3550*/  @P4 FMUL.FTZ R118, R198, R119 ;  /* 0x00000077c6764220 */ /* 0x000fc60000410000 */
[----:B------:R-:W-:Y:S01]  /*3560*/  PRMT R113, R113, 0x5410, R121 ;  /* 0x0000541071717816 */ /* 0x000fe20000000079 */
[----:B------:R-:W-:-:S07]  /*3570*/  FADD.FTZ R31, R31, R118 ;  /* 0x000000761f1f7221 */ /* 0x000fce0000010000 */
.L_x_825:
[----:B------:R-:W-:Y:S05]  /*3580*/  BSYNC.RECONVERGENT B2 ;  /* 0x0000000000027941 */ /* 0x000fea0003800200 */
.L_x_824:
[----:B------:R-:W-:Y:S01]  /*3590*/  BSSY.RECONVERGENT B2, `(.L_x_826) ;  /* 0x0000012000027945 */ /* 0x000fe20003800200 */
[----:B------:R-:W-:Y:S01]  /*35a0*/  F2FP.BF16.F32.PACK_AB R198, RZ, R123 ;  /* 0x0000007bffc6723e */ /* 0x000fe200000010ff */
[----:B------:R-:W-:Y:S01]  /*35b0*/  FADD.FTZ R121, R146, -R203 ;  /* 0x800000cb92797221 */ /* 0x000fe20000010000 */
[----:B------:R-:W-:Y:S01]  /*35c0*/  FADD.FTZ R123, R157, -R200 ;  /* 0x800000c89d7b7221 */ /* 0x000fe20000010000 */
[----:B------:R-:W-:Y:S01]  /*35d0*/  FMUL.FTZ R199, R0, R199 ;  /* 0x000000c700c77220 */ /* 0x000fe20000410000 */
[----:B------:R-:W-:Y:S01]  /*35e0*/  FSEL R122, R122, RZ, P0 ;  /* 0x000000ff7a7a7208 */ /* 0x000fe20000000000 */
[----:B------:R-:W-:Y:S06]  /*35f0*/  @!P1 BRA `(.L_x_827) ;  /* 0x00000000002c9947 */ /* 0x000fec0003800000 */
[----:B-----5:R-:W-:Y:S01]  /*3600*/  LOP3.LUT P4, RZ, R133, 0xff, RZ, 0xc0, !PT ;  /* 0x000000ff85ff7812 */ /* 0x020fe2000788c0ff */
[----:B------:R-:W-:Y:S01]  /*3610*/  FMUL.FTZ R117, R122, UR13 ;  /* 0x0000000d7a757c20 */ /* 0x000fe20008410000 */
[----:B------:R-:W-:-:S03]  /*3620*/  CS2R R118, SRZ ;  /* 0x0000000000767805 */ /* 0x000fc6000001ff00 */
        /* <DEDUP_REMOVED lines=8> */
.L_x_827:
[----:B------:R-:W-:Y:S05]  /*36b0*/  BSYNC.RECONVERGENT B2 ;  /* 0x0000000000027941 */ /* 0x000fea0003800200 */
.L_x_826:
[----:B------:R-:W-:Y:S01]  /*36c0*/  BSSY.RECONVERGENT B2, `(.L_x_828) ;  /* 0x0000013000027945 */ /* 0x000fe20003800200 */
[----:B------:R-:W-:Y:S01]  /*36d0*/  F2FP.BF16.F32.PACK_AB R200, RZ, R122 ;  /* 0x0000007affc8723e */ /* 0x000fe200000010ff */
[C---:B------:R-:W-:Y:S01]  /*36e0*/  FMUL.FTZ R122, R0.reuse, R121 ;  /* 0x00000079007a7220 */ /* 0x040fe20000410000 */
[----:B------:R-:W-:Y:S01]  /*36f0*/  FMUL.FTZ R123, R0, R123 ;  /* 0x0000007b007b7220 */ /* 0x000fe20000410000 */
        /* <DEDUP_REMOVED lines=15> */
.L_x_829:
[----:B------:R-:W-:Y:S05]  /*37f0*/  BSYNC.RECONVERGENT B2 ;  /* 0x0000000000027941 */ /* 0x000fea0003800200 */
.L_x_828:
[----:B------:R-:W-:Y:S01]  /*3800*/  BSSY.RECONVERGENT B2, `(.L_x_830) ;  /* 0x0000010000027945 */ /* 0x000fe20003800200 */
[----:B------:R-:W-:Y:S02]  /*3810*/  F2FP.BF16.F32.PACK_AB R199, RZ, R199 ;  /* 0x000000c7ffc7723e */ /* 0x000fe400000010ff */
[----:B------:R-:W-:Y:S02]  /*3820*/  FSEL R123, R123, RZ, P0 ;  /* 0x000000ff7b7b7208 */ /* 0x000fe40000000000 */
        /* <DEDUP_REMOVED lines=13> */
.L_x_831:
[----:B------:R-:W-:Y:S05]  /*3900*/  BSYNC.RECONVERGENT B2 ;  /* 0x0000000000027941 */ /* 0x000fea0003800200 */
.L_x_830:
[----:B------:R-:W-:Y:S02]  /*3910*/  F2FP.BF16.F32.PACK_AB R119, R123, R122 ;  /* 0x0000007a7b77723e */ /* 0x000fe400000010ff */
[----:B------:R-:W-:Y:S02]  /*3920*/  PRMT R118, R200, 0x5410, R199 ;  /* 0x00005410c8767816 */ /* 0x000fe400000000c7 */
[----:B------:R-:W-:Y:S02]  /*3930*/  PRMT R117, R134, 0x5410, R198 ;  /* 0x0000541086757816 */ /* 0x000fe400000000c6 */
[----:B------:R-:W-:Y:S01]  /*3940*/  PRMT R116, R116, 0x5410, R120 ;  /* 0x0000541074747816 */ /* 0x000fe20000000078 */
[----:B------:R-:W-:Y:S06]  /*3950*/  @!P1 BRA `(.L_x_817) ;  /* 0x0000001400789947 */ /* 0x000fec0003800000 */
[----:B-----5:R-:W-:Y:S01]  /*3960*/  ISETP.GE.U32.AND P0, PT, R132, RZ, PT ;  /* 0x000000ff8400720c */ /* 0x020fe20003f06070 */
[----:B------:R-:W-:Y:S01]  /*3970*/  FMUL.FTZ R120, R123, UR13 ;  /* 0x0000000d7b787c20 */ /* 0x000fe20008410000 */
[----:B------:R-:W-:Y:S02]  /*3980*/  HFMA2 R122, -RZ, RZ, 0, 0 ;  /* 0x00000000ff7a7431 */ /* 0x000fe400000001ff */
[----:B------:R-:W-:Y:S01]  /*3990*/  ISETP.GE.U32.AND.EX P0, PT, R133, 0x1000000, PT, P0 ;  /* 0x010000008500780c */ /* 0x000fe20003f06100 */
[----:B------:R-:W-:Y:S01]  /*39a0*/  FMUL.FTZ R134, R120, UR12 ;  /* 0x0000000c78867c20 */ /* 0x000fe20008410000 */
[----:B------:R-:W-:-:S11]  /*39b0*/  MOV R120, RZ ;  /* 0x000000ff00787202 */ /* 0x000fd60000000f00 */
[----:B------:R-:W-:Y:S02]  /*39c0*/  @P0 SHF.L.U32 R123, R196, 0x10, RZ ;  /* 0x00000010c47b0819 */ /* 0x000fe400000006ff */
[----:B------:R-:W-:-:S03]  /*39d0*/  @P0 PRMT R121, R111, 0x7632, R121 ;  /* 0x000076326f790816 */ /* 0x000fc60000000079 */
[----:B------:R-:W-:Y:S02]  /*39e0*/  @P0 FMUL.FTZ R122, R123, R134 ;  /* 0x000000867b7a0220 */ /* 0x000fe40000410000 */
[----:B------:R-:W-:-:S03]  /*39f0*/  @P0 IMAD.U32 R121, R121, 0x10000, RZ ;  /* 0x0001000079790824 */ /* 0x000fc600078e00ff */
[----:B------:R-:W-:Y:S01]  /*3a00*/  F2FP.BF16.F32.PACK_AB R122, RZ, R122 ;  /* 0x0000007aff7a723e */ /* 0x000fe200000010ff */
[----:B------:R-:W-:-:S03]  /*3a10*/  @P0 FMUL.FTZ R120, R134, R121 ;  /* 0x0000007986780220 */ /* 0x000fc60000410000 */
[----:B------:R-:W-:Y:S01]  /*3a20*/  PRMT R115, R115, 0x5410, R122 ;  /* 0x0000541073737816 */ /* 0x000fe2000000007a */
[----:B------:R-:W-:Y:S01]  /*3a30*/  FADD.FTZ R27, R27, R120 ;  /* 0x000000781b1b7221 */ /* 0x000fe20000010000 */
[----:B------:R-:W-:Y:S06]  /*3a40*/  BRA `(.L_x_817) ;  /* 0x00000014003c7947 */ /* 0x000fec0003800000 */
.L_x_801:
[----:B------:R-:W-:Y:S02]  /*3a50*/  MOV R136, UR20 ;  /* 0x0000001400887c02 */ /* 0x000fe40008000f00 */
[----:B------:R-:W-:Y:S02]  /*3a60*/  MOV R137, UR21 ;  /* 0x0000001500897c02 */ /* 0x000fe40008000f00 */
[----:B------:R-:W-:-:S04]  /*3a70*/  ISETP.NE.U32.AND P0, PT, R136, RZ, PT ;  /* 0x000000ff8800720c */ /* 0x000fc80003f05070 */
[----:B------:R-:W-:-:S13]  /*3a80*/  ISETP.NE.AND.EX P0, PT, R137, RZ, PT, P0 ;  /* 0x000000ff8900720c */ /* 0x000fda0003f05300 */
[----:B------:R-:W-:Y:S05]  /*3a90*/  @P0 BRA `(.L_x_832) ;  /* 0x0000000800840947 */ /* 0x000fea0003800000 */
[----:B------:R-:W-:Y:S01]  /*3aa0*/  BSSY.RECONVERGENT B2, `(.L_x_833) ;  /* 0x0000013000027945 */ /* 0x000fe20003800200 */
[----:B------:R-:W-:-:S03]  /*3ab0*/  ISETP.GT.AND P4, PT, R2, RZ, PT ;  /* 0x000000ff0200720c */ /* 0x000fc60003f84270 */
[----:B------:R-:W-:Y:S10]  /*3ac0*/  @!P1 BRA `(.L_x_834) ;  /* 0x0000000000409947 */ /* 0x000ff40003800000 */
[----:B------:R-:W-:Y:S01]  /*3ad0*/  @P4 FFMA.FTZ R123, R3, R126, R135 ;  /* 0x0000007e037b4223 */ /* 0x000fe20000010087 */
[----:B-----5:R-:W-:Y:S01]  /*3ae0*/  LOP3.LUT P0, RZ, R132, 0xff, RZ, 0xc0, !PT ;  /* 0x000000ff84ff7812 */ /* 0x020fe2000780c0ff */
[----:B------:R-:W-:Y:S01]  /*3af0*/  HFMA2 R120, -RZ, RZ, 0, 0 ;  /* 0x00000000ff787431 */ /* 0x000fe200000001ff */
[----:B------:R-:W-:Y:S01]  /*3b00*/  SHF.L.U32 R121, R4, 0x10, RZ ;  /* 0x0000001004797819 */ /* 0x000fe200000006ff */
[----:B------:R-:W-:-:S04]  /*3b10*/  @P4 FADD.FTZ R123, R140, -R123 ;  /* 0x8000007b8c7b4221 */ /* 0x000fc80000010000 */
[----:B------:R-:W-:Y:S01]  /*3b20*/  @P4 FFMA.FTZ R121, R0, R123, R121 ;  /* 0x0000007b00794223 */ /* 0x000fe20000010079 */
[----:B------:R-:W-:-:S03]  /*3b30*/  IMAD.MOV.U32 R123, RZ, RZ, RZ ;  /* 0x000000ffff7b7224 */ /* 0x000fc600078e00ff */
[----:B------:R-:W-:Y:S02]  /*3b40*/  FMUL.FTZ R121, R121, UR13 ;  /* 0x0000000d79797c20 */ /* 0x000fe40008410000 */
[----:B------:R-:W-:Y:S02]  /*3b50*/  @P0 SHF.L.U32 R134, R96, 0x10, RZ ;  /* 0x0000001060860819 */ /* 0x000fe400000006ff */
[----:B------:R-:W-:Y:S01]  /*3b60*/  FMUL.FTZ R121, R121, UR12 ;  /* 0x0000000c79797c20 */ /* 0x000fe20008410000 */
[----:B------:R-:W-:-:S03]  /*3b70*/  @P0 SHF.L.U32 R122, R108, 0x10, RZ ;  /* 0x000000106c7a0819 */ /* 0x000fc600000006ff */
[-C--:B------:R-:W-:Y:S02]  /*3b80*/  @P0 FMUL.FTZ R120, R134, R121.reuse ;  /* 0x0000007986780220 */ /* 0x080fe40000410000 */
[----:B------:R-:W-:-:S03]  /*3b90*/  @P0 FMUL.FTZ R123, R122, R121 ;  /* 0x000000797a7b0220 */ /* 0x000fc60000410000 */
[----:B------:R-:W-:Y:S01]  /*3ba0*/  F2FP.BF16.F32.PACK_AB R120, RZ, R120 ;  /* 0x00000078ff78723e */ /* 0x000fe200000010ff */
[----:B------:R-:W-:-:S03]  /*3bb0*/  FADD.FTZ R28, R28, R123 ;  /* 0x0000007b1c1c7221 */ /* 0x000fc60000010000 */
[----:B------:R-:W-:-:S07]  /*3bc0*/  PRMT R112, R120, 0x7610, R112 ;  /* 0x0000761078707816 */ /* 0x000fce0000000070 */
.L_x_834:
[----:B------:R-:W-:Y:S05]  /*3bd0*/  BSYNC.RECONVERGENT B2 ;  /* 0x0000000000027941 */ /* 0x000fea0003800200 */
.L_x_833:
[----:B------:R-:W-:Y:S04]  /*3be0*/  BSSY.RECONVERGENT B2, `(.L_x_835) ;  /* 0x0000014000027945 */ /* 0x000fe80003800200 */
[----:B------:R-:W-:Y:S05]  /*3bf0*/  @!P1 BRA `(.L_x_836) ;  /* 0x0000000000489947 */ /* 0x000fea0003800000 */
[----:B-----5:R-:W-:Y:S01]  /*3c00*/  PRMT R120, R4, 0x7632, R120 ;  /* 0x0000763204787816 */ /* 0x020fe20000000078 */
[----:B------:R-:W-:Y:S01]  /*3c10*/  @P4 FFMA.FTZ R122, R152, R126, R135 ;  /* 0x0000007e987a4223 */ /* 0x000fe20000010087 */
[----:B------:R-:W-:Y:S01]  /*3c20*/  LOP3.LUT P0, RZ, R132, 0xff00, RZ, 0xc0, !PT ;  /* 0x0000ff0084ff7812 */ /* 0x000fe2000780c0ff */
[----:B------:R-:W-:Y:S02]  /*3c30*/  HFMA2 R123, -RZ, RZ, 0, 0 ;  /* 0x00000000ff7b7431 */ /* 0x000fe400000001ff */
[----:B------:R-:W-:Y:S02]  /*3c40*/  IMAD.U32 R121, R120, 0x10000, RZ ;  /* 0x0001000078797824 */ /* 0x000fe400078e00ff */
[----:B------:R-:W-:Y:S01]  /*3c50*/  @P4 FADD.FTZ R122, R153, -R122 ;  /* 0x8000007a997a4221 */ /* 0x000fe20000010000 */
[----:B------:R-:W-:-:S03]  /*3c60*/  MOV R120, RZ ;  /* 0x000000ff00787202 */ /* 0x000fc60000000f00 */
[----:B------:R-:W-:-:S04]  /*3c70*/  @P4 FFMA.FTZ R121, R0, R122, R121 ;  /* 0x0000007a00794223 */ /* 0x000fc80000010079 */
[----:B------:R-:W-:Y:S01]  /*3c80*/  FMUL.FTZ R121, R121, UR13 ;  /* 0x0000000d79797c20 */ /* 0x000fe20008410000 */
[----:B------:R-:W-:Y:S02]  /*3c90*/  @P0 SHF.L.U32 R134, R193, 0x10, RZ ;  /* 0x00000010c1860819 */ /* 0x000fe400000006ff */
[----:B------:R-:W-:Y:S01]  /*3ca0*/  @P0 PRMT R122, R108, 0x7632, R122 ;  /* 0x000076326c7a0816 */ /* 0x000fe2000000007a */
[----:B------:R-:W-:-:S04]  /*3cb0*/  FMUL.FTZ R121, R121, UR12 ;  /* 0x0000000c79797c20 */ /* 0x000fc80008410000 */
[----:B------:R-:W-:Y:S01]  /*3cc0*/  @P0 FMUL.FTZ R123, R134, R121 ;  /* 0x00000079867b0220 */ /* 0x000fe20000410000 */
[----:B------:R-:W-:-:S04]  /*3cd0*/  @P0 IMAD.U32 R122, R122, 0x10000, RZ ;  /* 0x000100007a7a0824 */ /* 0x000fc800078e00ff */
[----:B------:R-:W-:Y:S01]  /*3ce0*/  @P0 FMUL.FTZ R120, R121, R122 ;  /* 0x0000007a79780220 */ /* 0x000fe20000410000 */
[----:B------:R-:W-:-:S03]  /*3cf0*/  F2FP.BF16.F32.PACK_AB R123, RZ, R123 ;  /* 0x0000007bff7b723e */ /* 0x000fc600000010ff */
[----:B------:R-:W-:Y:S01]  /*3d00*/  FADD.FTZ R29, R29, R120 ;  /* 0x000000781d1d7221 */ /* 0x000fe20000010000 */
[----:B------:R-:W-:-:S07]  /*3d10*/  PRMT R112, R112, 0x5410, R123 ;  /* 0x0000541070707816 */ /* 0x000fce000000007b */
.L_x_836:
[----:B------:R-:W-:Y:S05]  /*3d20*/  BSYNC.RECONVERGENT B2 ;  /* 0x0000000000027941 */ /* 0x000fea0003800200 */
.L_x_835:
[----:B------:R-:W-:Y:S04]  /*3d30*/  BSSY.RECONVERGENT B2, `(.L_x_837) ;  /* 0x0000012000027945 */ /* 0x000fe80003800200 */
[----:B------:R-:W-:Y:S05]  /*3d40*/  @!P1 BRA `(.L_x_838) ;  /* 0x0000000000409947 */ /* 0x000fea0003800000 */
[----:B------:R-:W-:Y:S01]  /*3d50*/  @P4 FFMA.FTZ R123, R143, R126, R135 ;  /* 0x0000007e8f7b4223 */ /* 0x000fe20000010087 */
[----:B-----5:R-:W-:Y:S01]  /*3d60*/  LOP3.LUT P0, RZ, R132, 0xff0000, RZ, 0xc0, !PT ;  /* 0x00ff000084ff7812 */ /* 0x020fe2000780c0ff */
[----:B------:R-:W-:Y:S01]  /*3d70*/  HFMA2 R120, -RZ, RZ, 0, 0 ;  /* 0x00000000ff787431 */ /* 0x000fe200000001ff */
[----:B------:R-:W-:Y:S01]  /*3d80*/  SHF.L.U32 R121, R5, 0x10, RZ ;  /* 0x0000001005797819 */ /* 0x000fe200000006ff */
[----:B------:R-:W-:-:S04]  /*3d90*/  @P4 FADD.FTZ R123, R142, -R123 ;  /* 0x8000007b8e7b4221 */ /* 0x000fc80000010000 */
[----:B------:R-:W-:Y:S01]  /*3da0*/  @P4 FFMA.FTZ R121, R0, R123, R121 ;  /* 0x0000007b00794223 */ /* 0x000fe20000010079 */
[----:B------:R-:W-:-:S03]  /*3db0*/  MOV R123, RZ ;  /* 0x000000ff007b7202 */ /* 0x000fc60000000f00 */
[----:B------:R-:W-:Y:S02]  /*3dc0*/  FMUL.FTZ R121, R121, UR13 ;  /* 0x0000000d79797c20 */ /* 0x000fe40008410000 */
[----:B------:R-:W-:Y:S01]  /*3dd0*/  @P0 IMAD.U32 R134, R97, 0x10000, RZ ;  /* 0x0001000061860824 */ /* 0x000fe200078e00ff */
[----:B------:R-:W-:Y:S01]  /*3de0*/  @P0 SHF.L.U32 R122, R109, 0x10, RZ ;  /* 0x000000106d7a0819 */ /* 0x000fe200000006ff */
[----:B------:R-:W-:-:S04]  /*3df0*/  FMUL.FTZ R121, R121, UR12 ;  /* 0x0000000c79797c20 */ /* 0x000fc80008410000 */
[-C--:B------:R-:W-:Y:S01]  /*3e00*/  @P0 FMUL.FTZ R120, R134, R121.reuse ;  /* 0x0000007986780220 */ /* 0x080fe20000410000 */
[----:B------:R-:W-:-:S04]  /*3e10*/  @P0 FMUL.FTZ R123, R122, R121 ;  /* 0x000000797a7b0220 */ /* 0x000fc80000410000 */
[----:B------:R-:W-:Y:S01]  /*3e20*/  F2FP.BF16.F32.PACK_AB R120, RZ, R120 ;  /* 0x00000078ff78723e */ /* 0x000fe200000010ff */
[----:B------:R-:W-:-:S03]  /*3e30*/  FADD.FTZ R30, R30, R123 ;  /* 0x0000007b1e1e7221 */ /* 0x000fc60000010000 */
[----:B------:R-:W-:-:S07]  /*3e40*/  PRMT R113, R120, 0x7610, R113 ;  /* 0x0000761078717816 */ /* 0x000fce0000000071 */
.L_x_838:
[----:B------:R-:W-:Y:S05]  /*3e50*/  BSYNC.RECONVERGENT B2 ;  /* 0x0000000000027941 */ /* 0x000fea0003800200 */
.L_x_837:
[----:B------:R-:W-:Y:S04]  /*3e60*/  BSSY.RECONVERGENT B2, `(.L_x_839) ;  /* 0x0000014000027945 */ /* 0x000fe80003800200 */
[----:B------:R-:W-:Y:S05]  /*3e70*/  @!P1 BRA `(.L_x_840) ;  /* 0x0000000000489947 */ /* 0x000fea0003800000 */
[----:B-----5:R-:W-:Y:S01]  /*3e80*/  PRMT R120, R5, 0x7632, R120 ;  /* 0x0000763205787816 */ /* 0x020fe20000000078 */
[----:B------:R-:W-:Y:S01]  /*3e90*/  @P4 FFMA.FTZ R122, R154, R126, R135 ;  /* 0x0000007e9a7a4223 */ /* 0x000fe20000010087 */
[----:B------:R-:W-:Y:S01]  /*3ea0*/  LOP3.LUT P0, RZ, R132, 0xff000000, RZ, 0xc0, !PT ;  /* 0xff00000084ff7812 */ /* 0x000fe2000780c0ff */
[----:B------:R-:W-:Y:S01]  /*3eb0*/  IMAD.MOV.U32 R123, RZ, RZ, RZ ;  /* 0x000000ffff7b7224 */ /* 0x000fe200078e00ff */
[----:B------:R-:W-:Y:S01]  /*3ec0*/  SHF.L.U32 R121, R120, 0x10, RZ ;  /* 0x0000001078797819 */ /* 0x000fe200000006ff */
[----:B------:R-:W-:Y:S01]  /*3ed0*/  @P4 FADD.FTZ R122, R155, -R122 ;  /* 0x8000007a9b7a4221 */ /* 0x000fe20000010000 */
[----:B------:R-:W-:-:S03]  /*3ee0*/  MOV R120, RZ ;  /* 0x000000ff00787202 */ /* 0x000fc60000000f00 */
[----:B------:R-:W-:-:S04]  /*3ef0*/  @P4 FFMA.FTZ R121, R0, R122, R121 ;  /* 0x0000007a00794223 */ /* 0x000fc80000010079 */
[----:B------:R-:W-:Y:S02]  /*3f00*/  FMUL.FTZ R121, R121, UR13 ;  /* 0x0000000d79797c20 */ /* 0x000fe40008410000 */
[----:B------:R-:W-:Y:S02]  /*3f10*/  @P0 SHF.L.U32 R134, R194, 0x10, RZ ;  /* 0x00000010c2860819 */ /* 0x000fe400000006ff */
[----:B------:R-:W-:Y:S01]  /*3f20*/  @P0 PRMT R122, R109, 0x7632, R122 ;  /* 0x000076326d7a0816 */ /* 0x000fe2000000007a */
[----:B------:R-:W-:-:S03]  /*3f30*/  FMUL.FTZ R121, R121, UR12 ;  /* 0x0000000c79797c20 */ /* 0x000fc60008410000 */
[----:B------:R-:W-:Y:S01]  /*3f40*/  @P0 SHF.L.U32 R122, R122, 0x10, RZ ;  /* 0x000000107a7a0819 */ /* 0x000fe200000006ff */
[----:B------:R-:W-:-:S04]  /*3f50*/  @P0 FMUL.FTZ R123, R134, R121 ;  /* 0x00000079867b0220 */ /* 0x000fc80000410000 */
[----:B------:R-:W-:Y:S01]  /*3f60*/  @P0 FMUL.FTZ R120, R121, R122 ;  /* 0x0000007a79780220 */ /* 0x000fe20000410000 */
[----:B------:R-:W-:-:S03]  /*3f70*/  F2FP.BF16.F32.PACK_AB R123, RZ, R123 ;  /* 0x0000007bff7b723e */ /* 0x000fc600000010ff */
[----:B------:R-:W-:Y:S01]  /*3f80*/  FADD.FTZ R31, R31, R120 ;  /* 0x000000781f1f7221 */ /* 0x000fe20000010000 */
[----:B------:R-:W-:-:S07]  /*3f90*/  PRMT R113, R113, 0x5410, R123 ;  /* 0x0000541071717816 */ /* 0x000fce000000007b */
.L_x_840:
[----:B------:R-:W-:Y:S05]  /*3fa0*/  BSYNC.RECONVERGENT B2 ;  /* 0x0000000000027941 */ /* 0x000fea0003800200 */
.L_x_839:
        /* <DEDUP_REMOVED lines=18> */
.L_x_842:
[----:B------:R-:W-:Y:S05]  /*40d0*/  BSYNC.RECONVERGENT B2 ;  /* 0x0000000000027941 */ /* 0x000fea0003800200 */
.L_x_841:
[----:B------:R-:W-:Y:S04]  /*40e0*/  BSSY.RECONVERGENT B2, `(.L_x_843) ;  /* 0x0000014000027945 */ /* 0x000fe80003800200 */
[----:B------:R-:W-:Y:S05]  /*40f0*/  @!P1 BRA `(.L_x_844) ;  /* 0x0000000000489947 */ /* 0x000fea0003800000 */
[----:B-----5:R-:W-:Y:S01]  /*4100*/  PRMT R120, R6, 0x7632, R120 ;  /* 0x0000763206787816 */ /* 0x020fe20000000078 */
[----:B------:R-:W-:Y:S01]  /*4110*/  @P4 FFMA.FTZ R123, R158, R126, R135 ;  /* 0x0000007e9e7b4223 */ /* 0x000fe20000010087 */
[----:B------:R-:W-:-:S03]  /*4120*/  LOP3.LUT P0, RZ, R133, 0xff00, RZ, 0xc0, !PT ;  /* 0x0000ff0085ff7812 */ /* 0x000fc6000780c0ff */
[----:B------:R-:W-:Y:S02]  /*4130*/  IMAD.U32 R121, R120, 0x10000, RZ ;  /* 0x0001000078797824 */ /* 0x000fe400078e00ff */
[----:B------:R-:W-:Y:S01]  /*4140*/  @P4 FADD.FTZ R123, R156, -R123 ;  /* 0x8000007b9c7b4221 */ /* 0x000fe20000010000 */
[----:B------:R-:W-:-:S03]  /*4150*/  MOV R120, RZ ;  /* 0x000000ff00787202 */ /* 0x000fc60000000f00 */
[----:B------:R-:W-:Y:S01]  /*4160*/  @P4 FFMA.FTZ R121, R0, R123, R121 ;  /* 0x0000007b00794223 */ /* 0x000fe20000010079 */
[----:B------:R-:W-:-:S03]  /*4170*/  HFMA2 R123, -RZ, RZ, 0, 0 ;  /* 0x00000000ff7b7431 */ /* 0x000fc600000001ff */
        /* <DEDUP_REMOVED lines=10> */
.L_x_844:
[----:B------:R-:W-:Y:S05]  /*4220*/  BSYNC.RECONVERGENT B2 ;  /* 0x0000000000027941 */ /* 0x000fea0003800200 */
.L_x_843:
        /* <DEDUP_REMOVED lines=18> */
.L_x_846:
[----:B------:R-:W-:Y:S05]  /*4350*/  BSYNC.RECONVERGENT B2 ;  /* 0x0000000000027941 */ /* 0x000fea0003800200 */
.L_x_845:
[----:B------:R-:W-:Y:S05]  /*4360*/  @!P1 BRA `(.L_x_817) ;  /* 0x0000000800f49947 */ /* 0x000fea0003800000 */
[----:B-----5:R-:W-:Y:S01]  /*4370*/  ISETP.GE.U32.AND P0, PT, R132, RZ, PT ;  /* 0x000000ff8400720c */ /* 0x020fe20003f06070 */
[----:B------:R-:W-:Y:S01]  /*4380*/  @P4 FFMA.FTZ R122, R160, R126, R135 ;  /* 0x0000007ea07a4223 */ /* 0x000fe20000010087 */
[----:B------:R-:W-:Y:S02]  /*4390*/  PRMT R120, R7, 0x7632, R120 ;  /* 0x0000763207787816 */ /* 0x000fe40000000078 */
[----:B------:R-:W-:Y:S01]  /*43a0*/  ISETP.GE.U32.AND.EX P0, PT, R133, 0x1000000, PT, P0 ;  /* 0x010000008500780c */ /* 0x000fe20003f06100 */
[----:B------:R-:W-:Y:S01]  /*43b0*/  @P4 FADD.FTZ R122, R157, -R122 ;  /* 0x8000007a9d7a4221 */ /* 0x000fe20000010000 */
[----:B------:R-:W-:Y:S01]  /*43c0*/  SHF.L.U32 R121, R120, 0x10, RZ ;  /* 0x0000001078797819 */ /* 0x000fe200000006ff */
[----:B------:R-:W-:Y:S01]  /*43d0*/  HFMA2 R120, -RZ, RZ, 0, 0 ;  /* 0x00000000ff787431 */ /* 0x000fe200000001ff */
[----:B------:R-:W-:-:S03]  /*43e0*/  MOV R123, RZ ;  /* 0x000000ff007b7202 */ /* 0x000fc60000000f00 */
[----:B------:R-:W-:-:S04]  /*43f0*/  @P4 FFMA.FTZ R121, R0, R122, R121 ;  /* 0x0000007a00794223 */ /* 0x000fc80000010079 */
[----:B------:R-:W-:Y:S02]  /*4400*/  FMUL.FTZ R121, R121, UR13 ;  /* 0x0000000d79797c20 */ /* 0x000fe40008410000 */
[----:B------:R-:W-:Y:S01]  /*4410*/  @P0 PRMT R122, R111, 0x7632, R122 ;  /* 0x000076326f7a0816 */ /* 0x000fe2000000007a */
[----:B------:R-:W-:Y:S02]  /*4420*/  @P0 IMAD.U32 R134, R196, 0x10000, RZ ;  /* 0x00010000c4860824 */ /* 0x000fe400078e00ff */
[----:B------:R-:W-:Y:S01]  /*4430*/  FMUL.FTZ R121, R121, UR12 ;  /* 0x0000000c79797c20 */ /* 0x000fe20008410000 */
[----:B------:R-:W-:-:S03]  /*4440*/  @P0 SHF.L.U32 R122, R122, 0x10, RZ ;  /* 0x000000107a7a0819 */ /* 0x000fc600000006ff */
[----:B------:R-:W-:Y:S02]  /*4450*/  @P0 FMUL.FTZ R123, R134, R121 ;  /* 0x00000079867b0220 */ /* 0x000fe40000410000 */
[----:B------:R-:W-:-:S03]  /*4460*/  @P0 FMUL.FTZ R120, R121, R122 ;  /* 0x0000007a79780220 */ /* 0x000fc60000410000 */
[----:B------:R-:W-:Y:S01]  /*4470*/  F2FP.BF16.F32.PACK_AB R123, RZ, R123 ;  /* 0x0000007bff7b723e */ /* 0x000fe200000010ff */
[----:B------:R-:W-:-:S03]  /*4480*/  FADD.FTZ R27, R27, R120 ;  /* 0x000000781b1b7221 */ /* 0x000fc60000010000 */
[----:B------:R-:W-:Y:S01]  /*4490*/  PRMT R115, R115, 0x5410, R123 ;  /* 0x0000541073737816 */ /* 0x000fe2000000007b */
[----:B------:R-:W-:Y:S06]  /*44a0*/  BRA `(.L_x_817) ;  /* 0x0000000800a47947 */ /* 0x000fec0003800000 */
.L_x_832:
[----:B------:R-:W-:Y:S01]  /*44b0*/  ISETP.GT.AND P0, PT, R2, RZ, PT ;  /* 0x000000ff0200720c */ /* 0x000fe20003f04270 */
[----:B------:R-:W-:Y:S01]  /*44c0*/  @P4 FFMA.FTZ R119, R3, R126, R135 ;  /* 0x0000007e03774223 */ /* 0x000fe20000010087 */
[----:B-----5:R-:W-:Y:S01]  /*44d0*/  PRMT R116, R4, 0x7632, R116 ;  /* 0x0000763204747816 */ /* 0x020fe20000000074 */
[C---:B------:R-:W-:Y:S01]  /*44e0*/  IMAD.U32 R205, R5.reuse, 0x10000, RZ ;  /* 0x0001000005cd7824 */ /* 0x040fe200078e00ff */
[----:B------:R-:W-:Y:S01]  /*44f0*/  PRMT R117, R5, 0x7632, R117 ;  /* 0x0000763205757816 */ /* 0x000fe20000000075 */
[----:B------:R-:W-:Y:S01]  /*4500*/  @P4 FADD.FTZ R119, R140, -R119 ;  /* 0x800000778c774221 */ /* 0x000fe20000010000 */
[----:B------:R-:W-:Y:S01]  /*4510*/  SHF.L.U32 R203, R116, 0x10, RZ ;  /* 0x0000001074cb7819 */ /* 0x000fe200000006ff */
[----:B------:R-:W-:Y:S01]  /*4520*/  BSSY.RECONVERGENT B2, `(.L_x_847) ;  /* 0x0000032000027945 */ /* 0x000fe20003800200 */
[----:B------:R-:W-:Y:S02]  /*4530*/  SHF.L.U32 R207, R117, 0x10, RZ ;  /* 0x0000001075cf7819 */ /* 0x000fe400000006ff */
[----:B------:R-:W-:-:S02]  /*4540*/  SHF.L.U32 R199, R4, 0x10, RZ ;  /* 0x0000001004c77819 */ /* 0x000fc400000006ff */
[----:B------:R-:W-:Y:S01]  /*4550*/  SHF.L.U32 R209, R6, 0x10, RZ ;  /* 0x0000001006d17819 */ /* 0x000fe200000006ff */
[-CC-:B------:R-:W-:Y:S01]  /*4560*/  @P0 FFMA.FTZ R116, R152, R126.reuse, R135.reuse ;  /* 0x0000007e98740223 */ /* 0x180fe20000010087 */
[-CC-:B------:R-:W-:Y:S01]  /*4570*/  @P0 FFMA.FTZ R120, R154, R126.reuse, R135.reuse ;  /* 0x0000007e9a780223 */ /* 0x180fe20000010087 */
[-CC-:B------:R-:W-:Y:S01]  /*4580*/  @P0 FFMA.FTZ R121, R143, R126.reuse, R135.reuse ;  /* 0x0000007e8f790223 */ /* 0x180fe20000010087 */
[-CC-:B------:R-:W-:Y:S01]  /*4590*/  @P0 FFMA.FTZ R117, R145, R126.reuse, R135.reuse ;  /* 0x0000007e91750223 */ /* 0x180fe20000010087 */
[----:B------:R-:W-:Y:S01]  /*45a0*/  @P0 FADD.FTZ R116, R153, -R116 ;  /* 0x8000007499740221 */ /* 0x000fe20000010000 */
[----:B------:R-:W-:Y:S01]  /*45b0*/  @P0 FADD.FTZ R120, R155, -R120 ;  /* 0x800000789b780221 */ /* 0x000fe20000010000 */
[----:B------:R-:W-:Y:S01]  /*45c0*/  @P0 FFMA.FTZ R123, R158, R126, R135 ;  /* 0x0000007e9e7b0223 */ /* 0x000fe20000010087 */
[----:B------:R-:W-:Y:S01]  /*45d0*/  @P0 FADD.FTZ R118, R142, -R121 ;  /* 0x800000798e760221 */ /* 0x000fe20000010000 */
[----:B------:R-:W-:Y:S01]  /*45e0*/  @P0 FFMA.FTZ R203, R0, R116, R203 ;  /* 0x0000007400cb0223 */ /* 0x000fe200000100cb */
[----:B------:R-:W-:Y:S01]  /*45f0*/  PRMT R116, R6, 0x7632, R116 ;  /* 0x0000763206747816 */ /* 0x000fe20000000074 */
[----:B------:R-:W-:Y:S01]  /*4600*/  @P0 FFMA.FTZ R207, R0, R120, R207 ;  /* 0x0000007800cf0223 */ /* 0x000fe200000100cf */
[----:B------:R-:W-:Y:S01]  /*4610*/  PRMT R121, R7, 0x7632, R121 ;  /* 0x0000763207797816 */ /* 0x000fe20000000079 */
[-CC-:B------:R-:W-:Y:S01]  /*4620*/  @P0 FFMA.FTZ R201, R147, R126.reuse, R135.reuse ;  /* 0x0000007e93c90223 */ /* 0x180fe20000010087 */
[----:B------:R-:W-:Y:S01]  /*4630*/  SHF.L.U32 R211, R116, 0x10, RZ ;  /* 0x0000001074d37819 */ /* 0x000fe200000006ff */
[----:B------:R-:W-:Y:S01]  /*4640*/  @P0 FFMA.FTZ R120, R160, R126, R135 ;  /* 0x0000007ea0780223 */ /* 0x000fe20000010087 */
[----:B------:R-:W-:Y:S01]  /*4650*/  @P0 FADD.FTZ R117, R144, -R117 ;  /* 0x8000007590750221 */ /* 0x000fe20000010000 */
[----:B------:R-:W-:Y:S01]  /*4660*/  @P0 FADD.FTZ R116, R156, -R123 ;  /* 0x8000007b9c740221 */ /* 0x000fe20000010000 */
[C---:B------:R-:W-:Y:S01]  /*4670*/  @P4 FFMA.FTZ R199, R0.reuse, R119, R199 ;  /* 0x0000007700c74223 */ /* 0x040fe200000100c7 */
[----:B------:R-:W-:Y:S01]  /*4680*/  @P0 FFMA.FTZ R205, R0, R118, R205 ;  /* 0x0000007600cd0223 */ /* 0x000fe200000100cd */
[----:B------:R-:W-:Y:S01]  /*4690*/  SHF.L.U32 R121, R121, 0x10, RZ ;  /* 0x0000001079797819 */ /* 0x000fe200000006ff */
[----:B------:R-:W-:-:S02]  /*46a0*/  IMAD.U32 R119, R7, 0x10000, RZ ;  /* 0x0001000007777824 */ /* 0x000fc400078e00ff */
[----:B------:R-:W-:Y:S01]  /*46b0*/  @P0 FADD.FTZ R118, R146, -R201 ;  /* 0x800000c992760221 */ /* 0x000fe20000010000 */
[----:B------:R-:W-:Y:S01]  /*46c0*/  @P0 FADD.FTZ R120, R157, -R120 ;  /* 0x800000789d780221 */ /* 0x000fe20000010000 */
[C---:B------:R-:W-:Y:S01]  /*46d0*/  @P0 FFMA.FTZ R209, R0.reuse, R117, R209 ;  /* 0x0000007500d10223 */ /* 0x040fe200000100d1 */
[C---:B------:R-:W-:Y:S01]  /*46e0*/  @P0 FFMA.FTZ R211, R0.reuse, R116, R211 ;  /* 0x0000007400d30223 */ /* 0x040fe200000100d3 */
[C---:B------:R-:W-:Y:S01]  /*46f0*/  @P0 FFMA.FTZ R119, R0.reuse, R118, R119 ;  /* 0x0000007600770223 */ /* 0x040fe20000010077 */
[----:B------:R-:W-:Y:S01]  /*4700*/  @P0 FFMA.FTZ R121, R0, R120, R121 ;  /* 0x0000007800790223 */ /* 0x000fe20000010079 */
[----:B------:R-:W-:Y:S02]  /*4710*/  F2FP.BF16.F32.PACK_AB R116, RZ, R199 ;  /* 0x000000c7ff74723e */ /* 0x000fe400000010ff */
[----:B------:R-:W-:Y:S02]  /*4720*/  F2FP.BF16.F32.PACK_AB R120, RZ, R203 ;  /* 0x000000cbff78723e */ /* 0x000fe400000010ff */
[----:B------:R-:W-:-:S02]  /*4730*/  F2FP.BF16.F32.PACK_AB R117, RZ, R205 ;  /* 0x000000cdff75723e */ /* 0x000fc400000010ff */
[----:B------:R-:W-:Y:S02]  /*4740*/  F2FP.BF16.F32.PACK_AB R122, RZ, R207 ;  /* 0x000000cfff7a723e */ /* 0x000fe400000010ff */
[----:B------:R-:W-:Y:S02]  /*4750*/  F2FP.BF16.F32.PACK_AB R123, RZ, R209 ;  /* 0x000000d1ff7b723e */ /* 0x000fe400000010ff */
[----:B------:R-:W-:Y:S01]  /*4760*/  F2FP.BF16.F32.PACK_AB R118, RZ, R211 ;  /* 0x000000d3ff76723e */ /* 0x000fe200000010ff */
[----:B------:R-:W-:Y:S06]  /*4770*/  @!P1 BRA `(.L_x_848) ;  /* 0x0000000000309947 */ /* 0x000fec0003800000 */
[----:B------:R-:W-:Y:S01]  /*4780*/  LOP3.LUT P0, RZ, R132, 0xff, RZ, 0xc0, !PT ;  /* 0x000000ff84ff7812 */ /* 0x000fe2000780c0ff */
        /* <DEDUP_REMOVED lines=11> */
.L_x_848:
[----:B------:R-:W-:Y:S05]  /*4840*/  BSYNC.RECONVERGENT B2 ;  /* 0x0000000000027941 */ /* 0x000fea0003800200 */
.L_x_847:
[----:B------:R-:W-:Y:S04]  /*4850*/  BSSY.RECONVERGENT B2, `(.L_x_849) ;  /* 0x000000f000027945 */ /* 0x000fe80003800200 */
[----:B------:R-:W-:Y:S05]  /*4860*/  @!P1 BRA `(.L_x_850) ;  /* 0x0000000000349947 */ /* 0x000fea0003800000 */
[----:B------:R-:W-:Y:S01]  /*4870*/  LOP3.LUT P0, RZ, R132, 0xff00, RZ, 0xc0, !PT ;  /* 0x0000ff0084ff7812 */ /* 0x000fe2000780c0ff */
        /* <DEDUP_REMOVED lines=12> */
.L_x_850:
[----:B------:R-:W-:Y:S05]  /*4940*/  BSYNC.RECONVERGENT B2 ;  /* 0x0000000000027941 */ /* 0x000fea0003800200 */
.L_x_849:
[----:B------:R-:W-:Y:S04]  /*4950*/  BSSY.RECONVERGENT B2, `(.L_x_851) ;  /* 0x000000e000027945 */ /* 0x000fe80003800200 */
[----:B------:R-:W-:Y:S05]  /*4960*/  @!P1 BRA `(.L_x_852) ;  /* 0x0000000000309947 */ /* 0x000fea0003800000 */
        /* <DEDUP_REMOVED lines=12> */
.L_x_852:
[----:B------:R-:W-:Y:S05]  /*4a30*/  BSYNC.RECONVERGENT B2 ;  /* 0x0000000000027941 */ /* 0x000fea0003800200 */
.L_x_851:
        /* <DEDUP_REMOVED lines=15> */
.L_x_854:
[----:B------:R-:W-:Y:S05]  /*4b30*/  BSYNC.RECONVERGENT B2 ;  /* 0x0000000000027941 */ /* 0x000fea0003800200 */
.L_x_853:
        /* <DEDUP_REMOVED lines=14> */
.L_x_856:
[----:B------:R-:W-:Y:S05]  /*4c20*/  BSYNC.RECONVERGENT B2 ;  /* 0x0000000000027941 */ /* 0x000fea0003800200 */
.L_x_855:
        /* <DEDUP_REMOVED lines=15> */
.L_x_858:
[----:B------:R-:W-:Y:S05]  /*4d20*/  BSYNC.RECONVERGENT B2 ;  /* 0x0000000000027941 */ /* 0x000fea0003800200 */
.L_x_857:
[----:B------:R-:W-:Y:S04]  /*4d30*/  BSSY.RECONVERGENT B2, `(.L_x_859) ;  /* 0x000000d000027945 */ /* 0x000fe80003800200 */
[----:B------:R-:W-:Y:S05]  /*4d40*/  @!P1 BRA `(.L_x_860) ;  /* 0x00000000002c9947 */ /* 0x000fea0003800000 */
[----:B------:R-:W-:Y:S01]  /*4d50*/  LOP3.LUT P0, RZ, R133, 0xff0000, RZ, 0xc0, !PT ;  /* 0x00ff000085ff7812 */ /* 0x000fe2000780c0ff */
        /* <DEDUP_REMOVED lines=10> */
.L_x_860:
[----:B------:R-:W-:Y:S05]  /*4e00*/  BSYNC.RECONVERGENT B2 ;  /* 0x0000000000027941 */ /* 0x000fea0003800200 */
.L_x_859:
[----:B------:R-:W-:Y:S02]  /*4e10*/  F2FP.BF16.F32.PACK_AB R119, R121, R119 ;  /* 0x000000777977723e */ /* 0x000fe400000010ff */
[----:B------:R-:W-:Y:S02]  /*4e20*/  PRMT R118, R123, 0x5410, R118 ;  /* 0x000054107b767816 */ /* 0x000fe40000000076 */
[----:B------:R-:W-:Y:S02]  /*4e30*/  PRMT R117, R117, 0x5410, R122 ;  /* 0x0000541075757816 */ /* 0x000fe4000000007a */
[----:B------:R-:W-:Y:S01]  /*4e40*/  PRMT R116, R116, 0x5410, R120 ;  /* 0x0000541074747816 */ /* 0x000fe20000000078 */
[----:B------:R-:W-:Y:S06]  /*4e50*/  @!P1 BRA `(.L_x_817) ;  /* 0x0000000000389947 */ /* 0x000fec0003800000 */
[----:B------:R-:W-:Y:S01]  /*4e60*/  ISETP.GE.U32.AND P0, PT, R132, RZ, PT ;  /* 0x000000ff8400720c */ /* 0x000fe20003f06070 */
[----:B------:R-:W-:Y:S01]  /*4e70*/  FMUL.FTZ R121, R121, UR13 ;  /* 0x0000000d79797c20 */ /* 0x000fe20008410000 */
[----:B------:R-:W-:Y:S01]  /*4e80*/  HFMA2 R123, -RZ, RZ, 0, 0 ;  /* 0x00000000ff7b7431 */ /* 0x000fe200000001ff */
[----:B------:R-:W-:Y:S02]  /*4e90*/  MOV R120, RZ ;  /* 0x000000ff00787202 */ /* 0x000fe40000000f00 */
[----:B------:R-:W-:Y:S01]  /*4ea0*/  ISETP.GE.U32.AND.EX P0, PT, R133, 0x1000000, PT, P0 ;  /* 0x010000008500780c */ /* 0x000fe20003f06100 */
[----:B------:R-:W-:-:S12]  /*4eb0*/  FMUL.FTZ R121, R121, UR12 ;  /* 0x0000000c79797c20 */ /* 0x000fd80008410000 */
        /* <DEDUP_REMOVED lines=8> */
.L_x_817:
[----:B------:R-:W-:Y:S05]  /*4f40*/  BSYNC.RECONVERGENT B1 ;  /* 0x0000000000017941 */ /* 0x000fea0003800200 */
.L_x_800:
        /* <DEDUP_REMOVED lines=10> */
.L_x_797:
[----:B------:R-:W-:Y:S05]  /*4ff0*/  BSYNC.RECONVERGENT B0 ;  /* 0x0000000000007941 */ /* 0x000fea0003800200 */
.L_x_796:
[----:B------:R-:W-:Y:S04]  /*5000*/  BSSY.RECONVERGENT B0, `(.L_x_861) ;  /* 0x00002bb000007945 */ /* 0x000fe80003800200 */
[----:B------:R-:W-:Y:S05]  /*5010*/  @!P2 BRA `(.L_x_862) ;  /* 0x0000002800e4a947 */ /* 0x000fea0003800000 */
[----:B------:R-:W-:Y:S04]  /*5020*/  BSSY.RECONVERGENT B1, `(.L_x_863) ;  /* 0x0000005000017945 */ /* 0x000fe80003800200 */
[----:B------:R-:W-:Y:S05]  /*5030*/  @!P1 BRA `(.L_x_864) ;  /* 0x00000000000c9947 */ /* 0x000fea0003800000 */
[----:B-----5:R-:W1:Y:S02]  /*5040*/  LDC.64 R108, c[0x0][0x390] ;  /* 0x0000e400ff6c7b82 */ /* 0x020e640000000a00 */
[----:B-1----:R-:W-:-:S06]  /*5050*/  IMAD.WIDE.U32 R108, R127, 0x10, R108 ;  /* 0x000000107f6c7825 */ /* 0x002fcc00078e006c */
[----:B------:R-:W5:Y:S02]  /*5060*/  LDG.E.128 R108, desc[UR6][R108.64] ;  /* 0x000000066c6c7981 */ /* 0x000f64000c1e1d00 */
.L_x_864:
[----:B------:R-:W-:Y:S05]  /*5070*/  BSYNC.RECONVERGENT B1 ;  /* 0x0000000000017941 */ /* 0x000fea0003800200 */
.L_x_863:
        /* <DEDUP_REMOVED lines=9> */
[C---:B-----5:R-:W-:Y:S01]  /*5110*/  IMAD.U32 R203, R101.reuse, 0x10000, RZ ;  /* 0x0001000065cb7824 */ /* 0x060fe200078e00ff */
[----:B0-----:R-:W-:Y:S01]  /*5120*/  PRMT R116, R100, 0x7632, R116 ;  /* 0x0000763264747816 */ /* 0x001fe20000000074 */
[----:B------:R-:W-:Y:S01]  /*5130*/  BSSY.RECONVERGENT B2, `(.L_x_868) ;  /* 0x0000036000027945 */ /* 0x000fe20003800200 */
[----:B------:R-:W-:Y:S02]  /*5140*/  PRMT R117, R101, 0x7632, R117 ;  /* 0x0000763265757816 */ /* 0x000fe40000000075 */
[----:B------:R-:W-:Y:S02]  /*5150*/  SHF.L.U32 R201, R116, 0x10, RZ ;  /* 0x0000001074c97819 */ /* 0x000fe400000006ff */
[----:B------:R-:W-:Y:S02]  /*5160*/  SHF.L.U32 R205, R117, 0x10, RZ ;  /* 0x0000001075cd7819 */ /* 0x000fe400000006ff */
[----:B------:R-:W-:-:S02]  /*5170*/  SHF.L.U32 R137, R100, 0x10, RZ ;  /* 0x0000001064897819 */ /* 0x000fc400000006ff */
        /* <DEDUP_REMOVED lines=8> */
[----:B------:R-:W-:Y:S01]  /*5200*/  @P0 FADD.FTZ R118, R164, -R119 ;  /* 0x80000077a4760221 */ /* 0x000fe20000010000 */
[----:B------:R-:W-:Y:S01]  /*5210*/  @P0 FFMA.FTZ R201, R0, R116, R201 ;  /* 0x0000007400c90223 */ /* 0x000fe200000100c9 */
[----:B------:R-:W-:Y:S01]  /*5220*/  PRMT R116, R102, 0x7632, R116 ;  /* 0x0000763266747816 */ /* 0x000fe20000000074 */
[C---:B------:R-:W-:Y:S01]  /*5230*/  @P0 FFMA.FTZ R137, R0.reuse, R117, R137 ;  /* 0x0000007500890223 */ /* 0x040fe20000010089 */
[----:B------:R-:W-:Y:S01]  /*5240*/  @P0 FFMA.FTZ R117, R163, R126, R135 ;  /* 0x0000007ea3750223 */ /* 0x000fe20000010087 */
[----:B------:R-:W-:Y:S01]  /*5250*/  @P0 FFMA.FTZ R205, R0, R120, R205 ;  /* 0x0000007800cd0223 */ /* 0x000fe200000100cd */
[----:B------:R-:W-:Y:S01]  /*5260*/  SHF.L.U32 R209, R116, 0x10, RZ ;  /* 0x0000001074d17819 */ /* 0x000fe200000006ff */
[-CC-:B------:R-:W-:Y:S01]  /*5270*/  @P0 FFMA.FTZ R116, R174, R126.reuse, R135.reuse ;  /* 0x0000007eae740223 */ /* 0x180fe20000010087 */
[----:B------:R-:W-:Y:S01]  /*5280*/  SHF.L.U32 R207, R102, 0x10, RZ ;  /* 0x0000001066cf7819 */ /* 0x000fe200000006ff */
[-CC-:B------:R-:W-:Y:S01]  /*5290*/  @P0 FFMA.FTZ R123, R165, R126.reuse, R135.reuse ;  /* 0x0000007ea57b0223 */ /* 0x180fe20000010087 */
[----:B------:R-:W-:Y:S01]  /*52a0*/  @P0 FFMA.FTZ R120, R176, R126, R135 ;  /* 0x0000007eb0780223 */ /* 0x000fe20000010087 */
[----:B------:R-:W-:Y:S01]  /*52b0*/  @P0 FADD.FTZ R117, R166, -R117 ;  /* 0x80000075a6750221 */ /* 0x000fe20000010000 */
[----:B------:R-:W-:Y:S01]  /*52c0*/  @P0 FADD.FTZ R116, R171, -R116 ;  /* 0x80000074ab740221 */ /* 0x000fe20000010000 */
        /* <DEDUP_REMOVED lines=23> */
[----:B------:R-:W-:Y:S02]  /*5440*/  @P0 FMUL.FTZ R134, R137, R136 ;  /* 0x0000008889860220 */ /* 0x000fe40000410000 */
[----:B------:R-:W-:-:S03]  /*5450*/  @P0 FMUL.FTZ R199, R198, R137 ;  /* 0x00000089c6c70220 */ /* 0x000fc60000410000 */
[----:B------:R-:W-:Y:S01]  /*5460*/  F2FP.BF16.F32.PACK_AB R134, RZ, R134 ;  /* 0x00000086ff86723e */ /* 0x000fe200000010ff */
[----:B------:R-:W-:-:S03]  /*5470*/  FADD.FTZ R20, R20, R199 ;  /* 0x000000c714147221 */ /* 0x000fc60000010000 */
[----:B------:R-:W-:-:S07]  /*5480*/  PRMT R112, R134, 0x7610, R112 ;  /* 0x0000761086707816 */ /* 0x000fce0000000070 */
.L_x_869:
[----:B------:R-:W-:Y:S05]  /*5490*/  BSYNC.RECONVERGENT B2 ;  /* 0x0000000000027941 */ /* 0x000fea0003800200 */
.L_x_868:
        /* <DEDUP_REMOVED lines=15> */
.L_x_871:
[----:B------:R-:W-:Y:S05]  /*5590*/  BSYNC.RECONVERGENT B2 ;  /* 0x0000000000027941 */ /* 0x000fea0003800200 */
.L_x_870:
        /* <DEDUP_REMOVED lines=14> */
.L_x_873:
[----:B------:R-:W-:Y:S05]  /*5680*/  BSYNC.RECONVERGENT B2 ;  /* 0x0000000000027941 */ /* 0x000fea0003800200 */
.L_x_872:
[----:B------:R-:W-:Y:S04]  /*5690*/  BSSY.RECONVERGENT B2, `(.L_x_874) ;  /* 0x0000010000027945 */ /* 0x000fe80003800200 */
[----:B------:R-:W-:Y:S05]  /*56a0*/  @!P1 BRA `(.L_x_875) ;  /* 0x0000000000389947 */ /* 0x000fea0003800000 */
[----:B------:R-:W-:Y:S01]  /*56b0*/  LOP3.LUT P0, RZ, R130, 0xff000000, RZ, 0xc0, !PT ;  /* 0xff00000082ff7812 */ /* 0x000fe2000780c0ff */
[----:B------:R-:W-:Y:S01]  /*56c0*/  FMUL.FTZ R205, R205, UR13 ;  /* 0x0000000dcdcd7c20 */ /* 0x000fe20008410000 */
[----:B------:R-:W-:Y:S01]  /*56d0*/  PRMT R198, R89, 0x7632, R198 ;  /* 0x0000763259c67816 */ /* 0x000fe200000000c6 */
[----:B------:R-:W-:Y:S02]  /*56e0*/  HFMA2 R134, -RZ, RZ, 0, 0 ;  /* 0x00000000ff867431 */ /* 0x000fe400000001ff */
[----:B------:R-:W-:Y:S02]  /*56f0*/  IMAD.MOV.U32 R137, RZ, RZ, RZ ;  /* 0x000000ffff897224 */ /* 0x000fe400078e00ff */
[----:B------:R-:W-:-:S06]  /*5700*/  FMUL.FTZ R205, R205, UR12 ;  /* 0x0000000ccdcd7c20 */ /* 0x000fcc0008410000 */
        /* <DEDUP_REMOVED lines=8> */
.L_x_875:
[----:B------:R-:W-:Y:S05]  /*5790*/  BSYNC.RECONVERGENT B2 ;  /* 0x0000000000027941 */ /* 0x000fea0003800200 */
.L_x_874:
        /* <DEDUP_REMOVED lines=14> */
.L_x_877:
[----:B------:R-:W-:Y:S05]  /*5880*/  BSYNC.RECONVERGENT B2 ;  /* 0x0000000000027941 */ /* 0x000fea0003800200 */
.L_x_876:
        /* <DEDUP_REMOVED lines=16> */
.L_x_879:
[----:B------:R-:W-:Y:S05]  /*5990*/  BSYNC.RECONVERGENT B2 ;  /* 0x0000000000027941 */ /* 0x000fea0003800200 */
.L_x_878:
        /* <DEDUP_REMOVED lines=8> */
[----:B------:R-:W-:Y:S01]  /*5a20*/  @P0 FMUL.FTZ R136, R199, R198 ;  /* 0x000000c6c7880220 */ /* 0x000fe20000410000 */
[----:B------:R-:W-:-:S04]  /*5a30*/  @P0 FMUL.FTZ R137, R134, R199 ;  /* 0x000000c786890220 */ /* 0x000fc80000410000 */
[----:B------:R-:W-:Y:S01]  /*5a40*/  F2FP.BF16.F32.PACK_AB R136, RZ, R136 ;  /* 0x00000088ff88723e */ /* 0x000fe200000010ff */
[----:B------:R-:W-:-:S03]  /*5a50*/  FADD.FTZ R18, R18, R137 ;  /* 0x0000008912127221 */ /* 0x000fc60000010000 */
[----:B------:R-:W-:-:S07]  /*5a60*/  PRMT R115, R136, 0x7610, R115 ;  /* 0x0000761088737816 */ /* 0x000fce0000000073 */
.L_x_881:
[----:B------:R-:W-:Y:S05]  /*5a70*/  BSYNC.RECONVERGENT B2 ;  /* 0x0000000000027941 */ /* 0x000fea0003800200 */
.L_x_880:
[----:B------:R-:W-:Y:S02]  /*5a80*/  F2FP.BF16.F32.PACK_AB R119, R121, R119 ;  /* 0x000000777977723e */ /* 0x000fe400000010ff */
[----:B------:R-:W-:Y:S02]  /*5a90*/  PRMT R118, R123, 0x5410, R118 ;  /* 0x000054107b767816 */ /* 0x000fe40000000076 */
[----:B------:R-:W-:Y:S02]  /*5aa0*/  PRMT R117, R117, 0x5410, R122 ;  /* 0x0000541075757816 */ /* 0x000fe4000000007a */
[----:B------:R-:W-:Y:S01]  /*5ab0*/  PRMT R116, R116, 0x5410, R120 ;  /* 0x0000541074747816 */ /* 0x000fe20000000078 */
[----:B------:R-:W-:Y:S06]  /*5ac0*/  @!P1 BRA `(.L_x_882) ;  /* 0x0000002000149947 */ /* 0x000fec0003800000 */
[----:B------:R-:W-:Y:S01]  /*5ad0*/  ISETP.GE.U32.AND P0, PT, R130, RZ, PT ;  /* 0x000000ff8200720c */ /* 0x000fe20003f06070 */
[----:B------:R-:W-:Y:S01]  /*5ae0*/  FMUL.FTZ R121, R121, UR13 ;  /* 0x0000000d79797c20 */ /* 0x000fe20008410000 */
[----:B------:R-:W-:Y:S01]  /*5af0*/  PRMT R134, R91, 0x7632, R134 ;  /* 0x000076325b867816 */ /* 0x000fe20000000086 */
[----:B------:R-:W-:Y:S01]  /*5b00*/  HFMA2 R120, -RZ, RZ, 0, 0 ;  /* 0x00000000ff787431 */ /* 0x000fe200000001ff */
        /* <DEDUP_REMOVED lines=12> */
.L_x_867:
[----:B------:R-:W-:Y:S01]  /*5bd0*/  BSSY.RECONVERGENT B2, `(.L_x_883) ;  /* 0x0000013000027945 */ /* 0x000fe20003800200 */
[----:B------:R-:W-:-:S03]  /*5be0*/  ISETP.GT.AND P4, PT, R2, RZ, PT ;  /* 0x000000ff0200720c */ /* 0x000fc60003f84270 */
[----:B------:R-:W-:Y:S10]  /*5bf0*/  @!P1 BRA `(.L_x_884) ;  /* 0x0000000000409947 */ /* 0x000ff40003800000 */
[----:B0-----:R-:W-:Y:S01]  /*5c00*/  @P4 FFMA.FTZ R123, R159, R126, R135 ;  /* 0x0000007e9f7b4223 */ /* 0x001fe20000010087 */
        /* <DEDUP_REMOVED lines=15> */
.L_x_884:
[----:B------:R-:W-:Y:S05]  /*5d00*/  BSYNC.RECONVERGENT B2 ;  /* 0x0000000000027941 */ /* 0x000fea0003800200 */
.L_x_883:
[----:B------:R-:W-:Y:S04]  /*5d10*/  BSSY.RECONVERGENT B2, `(.L_x_885) ;  /* 0x0000014000027945 */ /* 0x000fe80003800200 */
[----:B------:R-:W-:Y:S05]  /*5d20*/  @!P1 BRA `(.L_x_886) ;  /* 0x0000000000489947 */ /* 0x000fea0003800000 */
[----:B0----5:R-:W-:Y:S01]  /*5d30*/  PRMT R120, R100, 0x7632, R120 ;  /* 0x0000763264787816 */ /* 0x021fe20000000078 */
        /* <DEDUP_REMOVED lines=17> */
.L_x_886:
[----:B------:R-:W-:Y:S05]  /*5e50*/  BSYNC.RECONVERGENT B2 ;  /* 0x0000000000027941 */ /* 0x000fea0003800200 */
.L_x_885:
[----:B------:R-:W-:Y:S04]  /*5e60*/  BSSY.RECONVERGENT B2, `(.L_x_887) ;  /* 0x0000012000027945 */ /* 0x000fe80003800200 */
[----:B------:R-:W-:Y:S05]  /*5e70*/  @!P1 BRA `(.L_x_888) ;  /* 0x0000000000409947 */ /* 0x000fea0003800000 */
[----:B0-----:R-:W-:Y:S01]  /*5e80*/  @P4 FFMA.FTZ R123, R161, R126, R135 ;  /* 0x0000007ea17b4223 */ /* 0x001fe20000010087 */
        /* <DEDUP_REMOVED lines=15> */
.L_x_888:
[----:B------:R-:W-:Y:S05]  /*5f80*/  BSYNC.RECONVERGENT B2 ;  /* 0x0000000000027941 */ /* 0x000fea0003800200 */
.L_x_887:
[----:B------:R-:W-:Y:S04]  /*5f90*/  BSSY.RECONVERGENT B2, `(.L_x_889) ;  /* 0x0000015000027945 */ /* 0x000fe80003800200 */
[----:B------:R-:W-:Y:S05]  /*5fa0*/  @!P1 BRA `(.L_x_890) ;  /* 0x00000000004c9947 */ /* 0x000fea0003800000 */
[----:B0----5:R-:W-:Y:S01]  /*5fb0*/  PRMT R120, R101, 0x7632, R120 ;  /* 0x0000763265787816 */ /* 0x021fe20000000078 */
[----:B------:R-:W-:Y:S01]  /*5fc0*/  @P4 FFMA.FTZ R122, R172, R126, R135 ;  /* 0x0000007eac7a4223 */ /* 0x000fe20000010087 */
[----:B------:R-:W-:Y:S01]  /*5fd0*/  LOP3.LUT P0, RZ, R130, 0xff000000, RZ, 0xc0, !PT ;  /* 0xff00000082ff7812 */ /* 0x000fe2000780c0ff */
[----:B------:R-:W-:Y:S01]  /*5fe0*/  HFMA2 R123, -RZ, RZ, 0, 0 ;  /* 0x00000000ff7b7431 */ /* 0x000fe200000001ff */
[----:B------:R-:W-:Y:S01]  /*5ff0*/  PRMT R134, R89, 0x7632, R134 ;  /* 0x0000763259867816 */ /* 0x000fe20000000086 */
        /* <DEDUP_REMOVED lines=14> */
.L_x_890:
[----:B------:R-:W-:Y:S05]  /*60e0*/  BSYNC.RECONVERGENT B2 ;  /* 0x0000000000027941 */ /* 0x000fea0003800200 */
.L_x_889:
        /* <DEDUP_REMOVED lines=18> */
.L_x_892:
[----:B------:R-:W-:Y:S05]  /*6210*/  BSYNC.RECONVERGENT B2 ;  /* 0x0000000000027941 */ /* 0x000fea0003800200 */
.L_x_891:
        /* <DEDUP_REMOVED lines=8> */
[----:B------:R-:W-:Y:S02]  /*62a0*/  PRMT R134, R90, 0x7632, R134 ;  /* 0x000076325a867816 */ /* 0x000fe40000000086 */
[----:B------:R-:W-:Y:S01]  /*62b0*/  MOV R120, RZ ;  /* 0x000000ff00787202 */ /* 0x000fe20000000f00 */
        /* <DEDUP_REMOVED lines=11> */
.L_x_894:
[----:B------:R-:W-:Y:S05]  /*6370*/  BSYNC.RECONVERGENT B2 ;  /* 0x0000000000027941 */ /* 0x000fea0003800200 */
.L_x_893:
        /* <DEDUP_REMOVED lines=18> */
.L_x_896:
[----:B------:R-:W-:Y:S05]  /*64a0*/  BSYNC.RECONVERGENT B2 ;  /* 0x0000000000027941 */ /* 0x000fea0003800200 */
.L_x_895:
[----:B------:R-:W-:Y:S05]  /*64b0*/  @!P1 BRA `(.L_x_882) ;  /* 0x0000001400989947 */ /* 0x000fea0003800000 */
[----:B-----5:R-:W-:Y:S01]  /*64c0*/  ISETP.GE.U32.AND P0, PT, R130, RZ, PT ;  /* 0x000000ff8200720c */ /* 0x020fe20003f06070 */
[----:B0-----:R-:W-:Y:S01]  /*64d0*/  @P4 FFMA.FTZ R122, R176, R126, R135 ;  /* 0x0000007eb07a4223 */ /* 0x001fe20000010087 */
[----:B------:R-:W-:Y:S02]  /*64e0*/  PRMT R120, R103, 0x7632, R120 ;  /* 0x0000763267787816 */ /* 0x000fe40000000078 */
[----:B------:R-:W-:Y:S01]  /*64f0*/  ISETP.GE.U32.AND.EX P0, PT, R131, 0x1000000, PT, P0 ;  /* 0x010000008300780c */ /* 0x000fe20003f06100 */
[----:B------:R-:W-:Y:S01]  /*6500*/  @P4 FADD.FTZ R122, R173, -R122 ;  /* 0x8000007aad7a4221 */ /* 0x000fe20000010000 */
[----:B------:R-:W-:Y:S01]  /*6510*/  PRMT R134, R91, 0x7632, R134 ;  /* 0x000076325b867816 */ /* 0x000fe20000000086 */
[----:B------:R-:W-:Y:S01]  /*6520*/  IMAD.U32 R121, R120, 0x10000, RZ ;  /* 0x0001000078797824 */ /* 0x000fe200078e00ff */
[----:B------:R-:W-:Y:S01]  /*6530*/  MOV R123, RZ ;  /* 0x000000ff007b7202 */ /* 0x000fe20000000f00 */
[----:B------:R-:W-:Y:S02]  /*6540*/  HFMA2 R120, -RZ, RZ, 0, 0 ;  /* 0x00000000ff787431 */ /* 0x000fe400000001ff */
[----:B------:R-:W-:-:S04]  /*6550*/  @P4 FFMA.FTZ R121, R0, R122, R121 ;  /* 0x0000007a00794223 */ /* 0x000fc80000010079 */
[----:B------:R-:W-:Y:S02]  /*6560*/  FMUL.FTZ R121, R121, UR13 ;  /* 0x0000000d79797c20 */ /* 0x000fe40008410000 */
        /* <DEDUP_REMOVED lines=8> */
[----:B------:R-:W-:Y:S01]  /*65f0*/  PRMT R115, R115, 0x5410, R123 ;  /* 0x0000541073737816 */ /* 0x000fe2000000007b */
[----:B------:R-:W-:Y:S06]  /*6600*/  BRA `(.L_x_882) ;  /* 0x0000001400447947 */ /* 0x000fec0003800000 */
.L_x_866:
[----:B------:R-:W-:-:S04]  /*6610*/  UISETP.NE.U32.AND UP0, UPT, UR20, URZ, UPT ;  /* 0x000000ff1400728c */ /* 0x000fc8000bf05070 */
[----:B------:R-:W-:-:S06]  /*6620*/  UISETP.NE.AND.EX UP0, UPT, UR21, URZ, UPT, UP0 ;  /* 0x000000ff1500728c */ /* 0x000fcc000bf05300 */
[----:B------:R-:W-:-:S13]  /*6630*/  PLOP3.LUT P2, PT, PT, PT, UP0, 0x80, 0x8 ;  /* 0x000000000008781c */ /* 0x000fda0003f4f008 */
[----:B------:R-:W-:Y:S05]  /*6640*/  @!P2 BRA `(.L_x_897) ;  /* 0x00000008009ca947 */ /* 0x000fea0003800000 */
[-CC-:B0-----:R-:W-:Y:S01]  /*6650*/  FFMA.FTZ R117, R159, R126.reuse, R135.reuse ;  /* 0x0000007e9f757223 */ /* 0x181fe20000010087 */
        /* <DEDUP_REMOVED lines=13> */
[----:B------:R-:W-:Y:S01]  /*6730*/  HFMA2 R118, -RZ, RZ, 0, 0 ;  /* 0x00000000ff767431 */ /* 0x000fe200000001ff */
[----:B------:R-:W-:Y:S02]  /*6740*/  MOV R117, RZ ;  /* 0x000000ff00757202 */ /* 0x000fe40000000f00 */
        /* <DEDUP_REMOVED lines=8> */
.L_x_899:
[----:B------:R-:W-:Y:S05]  /*67d0*/  BSYNC.RECONVERGENT B2 ;  /* 0x0000000000027941 */ /* 0x000fea0003800200 */
.L_x_898:
        /* <DEDUP_REMOVED lines=19> */
.L_x_901:
[----:B------:R-:W-:Y:S05]  /*6910*/  BSYNC.RECONVERGENT B2 ;  /* 0x0000000000027941 */ /* 0x000fea0003800200 */
.L_x_900:
        /* <DEDUP_REMOVED lines=17> */
.L_x_903:
[----:B------:R-:W-:Y:S05]  /*6a30*/  BSYNC.RECONVERGENT B2 ;  /* 0x0000000000027941 */ /* 0x000fea0003800200 */
.L_x_902:
        /* <DEDUP_REMOVED lines=13> */
[----:B------:R-:W-:Y:S01]  /*6b10*/  PRMT R137, R89, 0x7632, R137 ;  /* 0x0000763259897816 */ /* 0x000fe20000000089 */
[----:B------:R-:W-:Y:S01]  /*6b20*/  IMAD.MOV.U32 R121, RZ, RZ, RZ ;  /* 0x000000ffff797224 */ /* 0x000fe200078e00ff */
[----:B------:R-:W-:Y:S01]  /*6b30*/  MOV R118, RZ ;  /* 0x000000ff00767202 */ /* 0x000fe20000000f00 */
        /* <DEDUP_REMOVED lines=9> */
.L_x_905:
[----:B------:R-:W-:Y:S05]  /*6bd0*/  BSYNC.RECONVERGENT B2 ;  /* 0x0000000000027941 */ /* 0x000fea0003800200 */
.L_x_904:
        /* <DEDUP_REMOVED lines=18> */
.L_x_907:
[----:B------:R-:W-:Y:S05]  /*6d00*/  BSYNC.RECONVERGENT B2 ;  /* 0x0000000000027941 */ /* 0x000fea0003800200 */
.L_x_906:
        /* <DEDUP_REMOVED lines=8> */
[----:B------:R-:W-:Y:S01]  /*6d90*/  PRMT R199, R90, 0x7632, R199 ;  /* 0x000076325ac77816 */ /* 0x000fe200000000c7 */
[----:B------:R-:W-:Y:S01]  /*6da0*/  HFMA2 R118, -RZ, RZ, 0, 0 ;  /* 0x00000000ff767431 */ /* 0x000fe200000001ff */
[----:B------:R-:W-:Y:S01]  /*6db0*/  MOV R121, RZ ;  /* 0x000000ff00797202 */ /* 0x000fe20000000f00 */
        /* <DEDUP_REMOVED lines=9> */
.L_x_909:
[----:B------:R-:W-:Y:S05]  /*6e50*/  BSYNC.RECONVERGENT B2 ;  /* 0x0000000000027941 */ /* 0x000fea0003800200 */
.L_x_908:
        /* <DEDUP_REMOVED lines=16> */
.L_x_911:
[----:B------:R-:W-:Y:S05]  /*6f60*/  BSYNC.RECONVERGENT B2 ;  /* 0x0000000000027941 */ /* 0x000fea0003800200 */
.L_x_910:
[----:B------:R-:W-:Y:S02]  /*6f70*/  F2FP.BF16.F32.PACK_AB R119, R123, R122 ;  /* 0x0000007a7b77723e */ /* 0x000fe400000010ff */
[----:B------:R-:W-:Y:S02]  /*6f80*/  PRMT R118, R137, 0x5410, R198 ;  /* 0x0000541089767816 */ /* 0x000fe400000000c6 */
[----:B------:R-:W-:Y:S02]  /*6f90*/  PRMT R117, R134, 0x5410, R136 ;  /* 0x0000541086757816 */ /* 0x000fe40000000088 */
[----:B------:R-:W-:Y:S01]  /*6fa0*/  PRMT R116, R116, 0x5410, R120 ;  /* 0x0000541074747816 */ /* 0x000fe20000000078 */
[----:B------:R-:W-:Y:S06]  /*6fb0*/  @!P1 BRA `(.L_x_882) ;  /* 0x0000000800d89947 */ /* 0x000fec0003800000 */
[----:B-----5:R-:W-:Y:S01]  /*6fc0*/  ISETP.GE.U32.AND P0, PT, R130, RZ, PT ;  /* 0x000000ff8200720c */ /* 0x020fe20003f06070 */
[----:B------:R-:W-:Y:S01]  /*6fd0*/  FMUL.FTZ R120, R123, UR13 ;  /* 0x0000000d7b787c20 */ /* 0x000fe20008410000 */
[----:B------:R-:W-:Y:S01]  /*6fe0*/  PRMT R121, R91, 0x7632, R121 ;  /* 0x000076325b797816 */ /* 0x000fe20000000079 */
[----:B------:R-:W-:Y:S01]  /*6ff0*/  HFMA2 R122, -RZ, RZ, 0, 0 ;  /* 0x00000000ff7a7431 */ /* 0x000fe200000001ff */
[----:B------:R-:W-:Y:S01]  /*7000*/  ISETP.GE.U32.AND.EX P0, PT, R131, 0x1000000, PT, P0 ;  /* 0x010000008300780c */ /* 0x000fe20003f06100 */
[----:B------:R-:W-:Y:S01]  /*7010*/  FMUL.FTZ R134, R120, UR12 ;  /* 0x0000000c78867c20 */ /* 0x000fe20008410000 */
[----:B------:R-:W-:-:S11]  /*7020*/  MOV R120, RZ ;  /* 0x000000ff00787202 */ /* 0x000fd60000000f00 */
[----:B------:R-:W-:Y:S01]  /*7030*/  @P0 IMAD.U32 R123, R121, 0x10000, RZ ;  /* 0x00010000797b0824 */ /* 0x000fe200078e00ff */
[----:B------:R-:W-:-:S03]  /*7040*/  @P0 PRMT R121, R111, 0x7632, R121 ;  /* 0x000076326f790816 */ /* 0x000fc60000000079 */
[----:B------:R-:W-:Y:S01]  /*7050*/  @P0 FMUL.FTZ R122, R123, R134 ;  /* 0x000000867b7a0220 */ /* 0x000fe20000410000 */
[----:B------:R-:W-:-:S04]  /*7060*/  @P0 SHF.L.U32 R121, R121, 0x10, RZ ;  /* 0x0000001079790819 */ /* 0x000fc800000006ff */
[----:B------:R-:W-:Y:S01]  /*7070*/  F2FP.BF16.F32.PACK_AB R122, RZ, R122 ;  /* 0x0000007aff7a723e */ /* 0x000fe200000010ff */
[----:B------:R-:W-:-:S03]  /*7080*/  @P0 FMUL.FTZ R120, R134, R121 ;  /* 0x0000007986780220 */ /* 0x000fc60000410000 */
[----:B------:R-:W-:Y:S01]  /*7090*/  PRMT R115, R115, 0x5410, R122 ;  /* 0x0000541073737816 */ /* 0x000fe2000000007a */
[----:B------:R-:W-:Y:S01]  /*70a0*/  FADD.FTZ R19, R19, R120 ;  /* 0x0000007813137221 */ /* 0x000fe20000010000 */
[----:B------:R-:W-:Y:S06]  /*70b0*/  BRA `(.L_x_882) ;  /* 0x0000000800987947 */ /* 0x000fec0003800000 */
.L_x_897:
[----:B------:R-:W-:Y:S04]  /*70c0*/  BSSY.RECONVERGENT B2, `(.L_x_912) ;  /* 0x0000013000027945 */ /* 0x000fe80003800200 */
[----:B------:R-:W-:Y:S05]  /*70d0*/  @!P1 BRA `(.L_x_913) ;  /* 0x0000000000449947 */ /* 0x000fea0003800000 */
[----:B0-----:R-:W-:Y:S01]  /*70e0*/  FFMA.FTZ R121, R159, R126, R135 ;  /* 0x0000007e9f797223 */ /* 0x001fe20000010087 */
[----:B-----5:R-:W-:Y:S01]  /*70f0*/  LOP3.LUT P4, RZ, R130, 0xff, RZ, 0xc0, !PT ;  /* 0x000000ff82ff7812 */ /* 0x020fe2000788c0ff */
[----:B------:R-:W-:Y:S01]  /*7100*/  HFMA2 R123, -RZ, RZ, 0, 0 ;  /* 0x00000000ff7b7431 */ /* 0x000fe200000001ff */
[----:B------:R-:W-:Y:S01]  /*7110*/  ISETP.GT.AND P0, PT, R2, RZ, PT ;  /* 0x000000ff0200720c */ /* 0x000fe20003f04270 */
[----:B------:R-:W-:Y:S01]  /*7120*/  FADD.FTZ R121, R162, -R121 ;  /* 0x80000079a2797221 */ /* 0x000fe20000010000 */
[----:B------:R-:W-:-:S03]  /*7130*/  IMAD.MOV.U32 R120, RZ, RZ, RZ ;  /* 0x000000ffff787224 */ /* 0x000fc600078e00ff */
[----:B------:R-:W-:-:S05]  /*7140*/  FMUL.FTZ R121, R0, R121 ;  /* 0x0000007900797220 */ /* 0x000fca0000410000 */
[----:B------:R-:W-:Y:S02]  /*7150*/  FSEL R121, R121, RZ, P0 ;  /* 0x000000ff79797208 */ /* 0x000fe40000000000 */
[----:B------:R-:W-:Y:S02]  /*7160*/  @P4 SHF.L.U32 R134, R88, 0x10, RZ ;  /* 0x0000001058864819 */ /* 0x000fe400000006ff */
[----:B------:R-:W-:Y:S01]  /*7170*/  @P4 SHF.L.U32 R122, R108, 0x10, RZ ;  /* 0x000000106c7a4819 */ /* 0x000fe200000006ff */
[----:B------:R-:W-:-:S04]  /*7180*/  FMUL.FTZ R121, R121, UR13 ;  /* 0x0000000d79797c20 */ /* 0x000fc80008410000 */
[----:B------:R-:W-:-:S04]  /*7190*/  FMUL.FTZ R121, R121, UR12 ;  /* 0x0000000c79797c20 */ /* 0x000fc80008410000 */
[-C--:B------:R-:W-:Y:S01]  /*71a0*/  @P4 FMUL.FTZ R120, R134, R121.reuse ;  /* 0x0000007986784220 */ /* 0x080fe20000410000 */
[----:B------:R-:W-:-:S04]  /*71b0*/  @P4 FMUL.FTZ R123, R122, R121 ;  /* 0x000000797a7b4220 */ /* 0x000fc80000410000 */
[----:B------:R-:W-:Y:S01]  /*71c0*/  F2FP.BF16.F32.PACK_AB R120, RZ, R120 ;  /* 0x00000078ff78723e */ /* 0x000fe200000010ff */
[----:B------:R-:W-:-:S03]  /*71d0*/  FADD.FTZ R20, R20, R123 ;  /* 0x0000007b14147221 */ /* 0x000fc60000010000 */
[----:B------:R-:W-:-:S07]  /*71e0*/  PRMT R112, R120, 0x7610, R112 ;  /* 0x0000761078707816 */ /* 0x000fce0000000070 */
.L_x_913:
[----:B------:R-:W-:Y:S05]  /*71f0*/  BSYNC.RECONVERGENT B2 ;  /* 0x0000000000027941 */ /* 0x000fea0003800200 */
.L_x_912:
[----:B------:R-:W-:Y:S04]  /*7200*/  BSSY.RECONVERGENT B2, `(.L_x_914) ;  /* 0x0000014000027945 */ /* 0x000fe80003800200 */
[----:B------:R-:W-:Y:S05]  /*7210*/  @!P1 BRA `(.L_x_915) ;  /* 0x0000000000489947 */ /* 0x000fea0003800000 */
[----:B0-----:R-:W-:Y:S01]  /*7220*/  FFMA.FTZ R120, R170, R126, R135 ;  /* 0x0000007eaa787223 */ /* 0x001fe20000010087 */
[----:B-----5:R-:W-:Y:S01]  /*7230*/  LOP3.LUT P4, RZ, R130, 0xff00, RZ, 0xc0, !PT ;  /* 0x0000ff0082ff7812 */ /* 0x020fe2000788c0ff */
[----:B------:R-:W-:Y:S01]  /*7240*/  IMAD.MOV.U32 R123, RZ, RZ, RZ ;  /* 0x000000ffff7b7224 */ /* 0x000fe200078e00ff */
[----:B------:R-:W-:Y:S01]  /*7250*/  ISETP.GT.AND P0, PT, R2, RZ, PT ;  /* 0x000000ff0200720c */ /* 0x000fe20003f04270 */
[----:B------:R-:W-:Y:S01]  /*7260*/  FADD.FTZ R121, R167, -R120 ;  /* 0x80000078a7797221 */ /* 0x000fe20000010000 */
[----:B------:R-:W-:-:S03]  /*7270*/  MOV R120, RZ ;  /* 0x000000ff00787202 */ /* 0x000fc60000000f00 */
[----:B------:R-:W-:-:S05]  /*7280*/  FMUL.FTZ R121, R0, R121 ;  /* 0x0000007900797220 */ /* 0x000fca0000410000 */
[----:B------:R-:W-:Y:S02]  /*7290*/  FSEL R121, R121, RZ, P0 ;  /* 0x000000ff79797208 */ /* 0x000fe40000000000 */
[----:B------:R-:W-:Y:S02]  /*72a0*/  @P4 SHF.L.U32 R134, R191, 0x10, RZ ;  /* 0x00000010bf864819 */ /* 0x000fe400000006ff */
[----:B------:R-:W-:Y:S01]  /*72b0*/  @P4 PRMT R122, R108, 0x7632, R122 ;  /* 0x000076326c7a4816 */ /* 0x000fe2000000007a */
[----:B------:R-:W-:-:S03]  /*72c0*/  FMUL.FTZ R121, R121, UR13 ;  /* 0x0000000d79797c20 */ /* 0x000fc60008410000 */
[----:B------:R-:W-:Y:S01]  /*72d0*/  @P4 SHF.L.U32 R122, R122, 0x10, RZ ;  /* 0x000000107a7a4819 */ /* 0x000fe200000006ff */
[----:B------:R-:W-:-:S04]  /*72e0*/  FMUL.FTZ R121, R121, UR12 ;  /* 0x0000000c79797c20 */ /* 0x000fc80008410000 */
[----:B------:R-:W-:Y:S01]  /*72f0*/  @P4 FMUL.FTZ R123, R134, R121 ;  /* 0x00000079867b4220 */ /* 0x000fe20000410000 */
[----:B------:R-:W-:-:S04]  /*7300*/  @P4 FMUL.FTZ R120, R121, R122 ;  /* 0x0000007a79784220 */ /* 0x000fc80000410000 */
[----:B------:R-:W-:Y:S01]  /*7310*/  F2FP.BF16.F32.PACK_AB R123, RZ, R123 ;  /* 0x0000007bff7b723e */ /* 0x000fe200000010ff */
[----:B------:R-:W-:-:S03]  /*7320*/  FADD.FTZ R21, R21, R120 ;  /* 0x0000007815157221 */ /* 0x000fc60000010000 */
[----:B------:R-:W-:-:S07]  /*7330*/  PRMT R112, R112, 0x5410, R123 ;  /* 0x0000541070707816 */ /* 0x000fce000000007b */
.L_x_915:
[----:B------:R-:W-:Y:S05]  /*7340*/  BSYNC.RECONVERGENT B2 ;  /* 0x0000000000027941 */ /* 0x000fea0003800200 */
.L_x_914:
        /* <DEDUP_REMOVED lines=19> */
.L_x_917:
[----:B------:R-:W-:Y:S05]  /*7480*/  BSYNC.RECONVERGENT B2 ;  /* 0x0000000000027941 */ /* 0x000fea0003800200 */
.L_x_916:
[----:B------:R-:W-:Y:S04]  /*7490*/  BSSY.RECONVERGENT B2, `(.L_x_918) ;  /* 0x0000015000027945 */ /* 0x000fe80003800200 */
[----:B------:R-:W-:Y:S05]  /*74a0*/  @!P1 BRA `(.L_x_919) ;  /* 0x00000000004c9947 */ /* 0x000fea0003800000 */
[----:B0-----:R-:W-:Y:S01]  /*74b0*/  FFMA.FTZ R120, R172, R126, R135 ;  /* 0x0000007eac787223 */ /* 0x001fe20000010087 */
[----:B-----5:R-:W-:Y:S01]  /*74c0*/  LOP3.LUT P4, RZ, R130, 0xff000000, RZ, 0xc0, !PT ;  /* 0xff00000082ff7812 */ /* 0x020fe2000788c0ff */
[----:B------:R-:W-:Y:S01]  /*74d0*/  IMAD.MOV.U32 R123, RZ, RZ, RZ ;  /* 0x000000ffff7b7224 */ /* 0x000fe200078e00ff */
[----:B------:R-:W-:Y:S01]  /*74e0*/  ISETP.GT.AND P0, PT, R2, RZ, PT ;  /* 0x000000ff0200720c */ /* 0x000fe20003f04270 */
[----:B------:R-:W-:Y:S01]  /*74f0*/  FADD.FTZ R121, R169, -R120 ;  /* 0x80000078a9797221 */ /* 0x000fe20000010000 */
[----:B------:R-:W-:Y:S02]  /*7500*/  PRMT R134, R89, 0x7632, R134 ;  /* 0x0000763259867816 */ /* 0x000fe40000000086 */
[----:B------:R-:W-:Y:S01]  /*7510*/  MOV R120, RZ ;  /* 0x000000ff00787202 */ /* 0x000fe20000000f00 */
        /* <DEDUP_REMOVED lines=12> */
.L_x_919:
[----:B------:R-:W-:Y:S05]  /*75e0*/  BSYNC.RECONVERGENT B2 ;  /* 0x0000000000027941 */ /* 0x000fea0003800200 */
.L_x_918:
        /* <DEDUP_REMOVED lines=19> */
.L_x_921:
[----:B------:R-:W-:Y:S05]  /*7720*/  BSYNC.RECONVERGENT B2 ;  /* 0x0000000000027941 */ /* 0x000fea0003800200 */
.L_x_920:
        /* <DEDUP_REMOVED lines=21> */
.L_x_923:
[----:B------:R-:W-:Y:S05]  /*7880*/  BSYNC.RECONVERGENT B2 ;  /* 0x0000000000027941 */ /* 0x000fea0003800200 */
.L_x_922:
        /* <DEDUP_REMOVED lines=19> */
.L_x_925:
[----:B------:R-:W-:Y:S05]  /*79c0*/  BSYNC.RECONVERGENT B2 ;  /* 0x0000000000027941 */ /* 0x000fea0003800200 */
.L_x_924:
[----:B------:R-:W-:Y:S05]  /*79d0*/  @!P1 BRA `(.L_x_882) ;  /* 0x0000000000509947 */ /* 0x000fea0003800000 */
[----:B0-----:R-:W-:Y:S01]  /*79e0*/  FFMA.FTZ R120, R176, R126, R135 ;  /* 0x0000007eb0787223 */ /* 0x001fe20000010087 */
[----:B-----5:R-:W-:Y:S01]  /*79f0*/  ISETP.GE.U32.AND P0, PT, R130, RZ, PT ;  /* 0x000000ff8200720c */ /* 0x020fe20003f06070 */
[----:B------:R-:W-:Y:S01]  /*7a00*/  HFMA2 R123, -RZ, RZ, 0, 0 ;  /* 0x00000000ff7b7431 */ /* 0x000fe200000001ff */
[----:B------:R-:W-:Y:S01]  /*7a10*/  ISETP.GT.AND P4, PT, R2, RZ, PT ;  /* 0x000000ff0200720c */ /* 0x000fe20003f84270 */
[----:B------:R-:W-:Y:S01]  /*7a20*/  FADD.FTZ R121, R173, -R120 ;  /* 0x80000078ad797221 */ /* 0x000fe20000010000 */
[----:B------:R-:W-:Y:S02]  /*7a30*/  ISETP.GE.U32.AND.EX P0, PT, R131, 0x1000000, PT, P0 ;  /* 0x010000008300780c */ /* 0x000fe40003f06100 */
[----:B------:R-:W-:Y:S01]  /*7a40*/  PRMT R134, R91, 0x7632, R134 ;  /* 0x000076325b867816 */ /* 0x000fe20000000086 */
[----:B------:R-:W-:Y:S01]  /*7a50*/  FMUL.FTZ R121, R0, R121 ;  /* 0x0000007900797220 */ /* 0x000fe20000410000 */
[----:B------:R-:W-:-:S04]  /*7a60*/  MOV R120, RZ ;  /* 0x000000ff00787202 */ /* 0x000fc80000000f00 */
[----:B------:R-:W-:-:S05]  /*7a70*/  FSEL R121, R121, RZ, P4 ;  /* 0x000000ff79797208 */ /* 0x000fca0002000000 */
[----:B------:R-:W-:Y:S01]  /*7a80*/  FMUL.FTZ R121, R121, UR13 ;  /* 0x0000000d79797c20 */ /* 0x000fe20008410000 */
        /* <DEDUP_REMOVED lines=8> */
[----:B------:R-:W-:-:S07]  /*7b10*/  PRMT R115, R115, 0x5410, R123 ;  /* 0x0000541073737816 */ /* 0x000fce000000007b */
.L_x_882:
[----:B------:R-:W-:Y:S05]  /*7b20*/  BSYNC.RECONVERGENT B1 ;  /* 0x0000000000017941 */ /* 0x000fea0003800200 */
.L_x_865:
[----:B0-----:R-:W0:Y:S08]  /*7b30*/  @P2 LDC.64 R122, c[0x0][0x478] ;  /* 0x00011e00ff7a2b82 */ /* 0x001e300000000a00 */
[----:B------:R-:W1:Y:S01]  /*7b40*/  @P1 LDC.64 R120, c[0x0][0x468] ;  /* 0x00011a00ff781b82 */ /* 0x000e620000000a00 */
[C---:B0-----:R-:W-:Y:S01]  /*7b50*/  @P2 IMAD.WIDE.U32 R122, R197.reuse, 0x10, R122 ;  /* 0x00000010c57a2825 */ /* 0x041fe200078e007a */
[----:B------:R-:W-:-:S04]  /*7b60*/  IADD3 R197, PT, PT, R197, 0x20, RZ ;  /* 0x00000020c5c57810 */ /* 0x000fc80007ffe0ff */
[----:B------:R2:W-:Y:S01]  /*7b70*/  @P2 STG.E.128 desc[UR6][R122.64], R116 ;  /* 0x000000747a002986 */ /* 0x0005e2000c101d06 */
[C---:B-1----:R-:W-:Y:S01]  /*7b80*/  @P1 IMAD.WIDE.U32 R120, R127.reuse, 0x10, R120 ;  /* 0x000000107f781825 */ /* 0x042fe200078e0078 */
[----:B------:R-:W-:-:S04]  /*7b90*/  IADD3 R127, PT, PT, R127, 0x20, RZ ;  /* 0x000000207f7f7810 */ /* 0x000fc80007ffe0ff */
[----:B------:R2:W-:Y:S03]  /*7ba0*/  @P1 STG.E.128 desc[UR6][R120.64], R112 ;  /* 0x0000007078001986 */ /* 0x0005e6000c101d06 */
.L_x_862:
[----:B------:R-:W-:Y:S05]  /*7bb0*/  BSYNC.RECONVERGENT B0 ;  /* 0x0000000000007941 */ /* 0x000fea0003800200 */
.L_x_861:
[----:B------:R-:W-:Y:S04]  /*7bc0*/  BSSY.RECONVERGENT B0, `(.L_x_926) ;  /* 0x00002ae000007945 */ /* 0x000fe80003800200 */
[----:B------:R-:W-:Y:S05]  /*7bd0*/  @!P3 BRA `(.L_x_927) ;  /* 0x0000002800b0b947 */ /* 0x000fea0003800000 */
[----:B------:R-:W-:Y:S04]  /*7be0*/  BSSY.RECONVERGENT B1, `(.L_x_928) ;  /* 0x0000005000017945 */ /* 0x000fe80003800200 */
[----:B------:R-:W-:Y:S05]  /*7bf0*/  @!P1 BRA `(.L_x_929) ;  /* 0x00000000000c9947 */ /* 0x000fea0003800000 */
[----:B-----5:R-:W1:Y:S02]  /*7c00*/  LDC.64 R108, c[0x0][0x390] ;  /* 0x0000e400ff6c7b82 */ /* 0x020e640000000a00 */
[----:B-1----:R-:W-:-:S06]  /*7c10*/  IMAD.WIDE.U32 R108, R127, 0x10, R108 ;  /* 0x000000107f6c7825 */ /* 0x002fcc00078e006c */
[----:B------:R-:W5:Y:S02]  /*7c20*/  LDG.E.128 R108, desc[UR6][R108.64] ;  /* 0x000000066c6c7981 */ /* 0x000f64000c1e1d00 */
.L_x_929:
[----:B------:R-:W-:Y:S05]  /*7c30*/  BSYNC.RECONVERGENT B1 ;  /* 0x0000000000017941 */ /* 0x000fea0003800200 */
.L_x_928:
[----:B------:R-:W-:Y:S01]  /*7c40*/  UISETP.NE.U32.AND UP0, UPT, UR10, URZ, UPT ;  /* 0x000000ff0a00728c */ /* 0x000fe2000bf05070 */
[----:B------:R-:W-:Y:S01]  /*7c50*/  BSSY.RECONVERGENT B1, `(.L_x_930) ;  /* 0x000029e000017945 */ /* 0x000fe20003800200 */
[----:B0-2---:R-:W-:Y:S02]  /*7c60*/  PRMT R120, R83, 0x7632, R120 ;  /* 0x0000763253787816 */ /* 0x005fe40000000078 */
        /* <DEDUP_REMOVED lines=10> */
[C---:B-----5:R-:W-:Y:S01]  /*7d10*/  IMAD.U32 R201, R105.reuse, 0x10000, RZ ;  /* 0x0001000069c97824 */ /* 0x060fe200078e00ff */
[----:B------:R-:W-:Y:S01]  /*7d20*/  PRMT R2, R104, 0x7632, R2 ;  /* 0x0000763268027816 */ /* 0x000fe20000000002 */
[----:B------:R-:W-:Y:S01]  /*7d30*/  BSSY.RECONVERGENT B2, `(.L_x_933) ;  /* 0x0000035000027945 */ /* 0x000fe20003800200 */
[----:B------:R-:W-:Y:S02]  /*7d40*/  PRMT R118, R105, 0x7632, R118 ;  /* 0x0000763269767816 */ /* 0x000fe40000000076 */
[----:B------:R-:W-:Y:S02]  /*7d50*/  SHF.L.U32 R199, R2, 0x10, RZ ;  /* 0x0000001002c77819 */ /* 0x000fe400000006ff */
[----:B------:R-:W-:Y:S02]  /*7d60*/  SHF.L.U32 R203, R118, 0x10, RZ ;  /* 0x0000001076cb7819 */ /* 0x000fe400000006ff */
[----:B------:R-:W-:-:S02]  /*7d70*/  PRMT R123, R107, 0x7632, R123 ;  /* 0x000076326b7b7816 */ /* 0x000fc4000000007b */
[----:B------:R-:W-:Y:S01]  /*7d80*/  SHF.L.U32 R205, R106, 0x10, RZ ;  /* 0x000000106acd7819 */ /* 0x000fe200000006ff */
[-CC-:B------:R-:W-:Y:S01]  /*7d90*/  @P0 FFMA.FTZ R119, R177, R126.reuse, R135.reuse ;  /* 0x0000007eb1770223 */ /* 0x180fe20000010087 */
[-CC-:B------:R-:W-:Y:S01]  /*7da0*/  @P0 FFMA.FTZ R117, R175, R126.reuse, R135.reuse ;  /* 0x0000007eaf750223 */ /* 0x180fe20000010087 */
[-CC-:B------:R-:W-:Y:S01]  /*7db0*/  @P0 FFMA.FTZ R116, R186, R126.reuse, R135.reuse ;  /* 0x0000007eba740223 */ /* 0x180fe20000010087 */
[-C--:B------:R-:W-:Y:S01]  /*7dc0*/  @P0 FFMA.FTZ R136, R188, R126.reuse, R135 ;  /* 0x0000007ebc880223 */ /* 0x080fe20000010087 */
[----:B------:R-:W-:Y:S01]  /*7dd0*/  @P0 FADD.FTZ R2, R180, -R119 ;  /* 0x80000077b4020221 */ /* 0x000fe20000010000 */
[-CC-:B------:R-:W-:Y:S01]  /*7de0*/  @P0 FFMA.FTZ R137, R179, R126.reuse, R135.reuse ;  /* 0x0000007eb3890223 */ /* 0x180fe20000010087 */
[-CC-:B------:R-:W-:Y:S01]  /*7df0*/  @P0 FFMA.FTZ R198, R190, R126.reuse, R135.reuse ;  /* 0x0000007ebec60223 */ /* 0x180fe20000010087 */
[----:B------:R-:W-:Y:S01]  /*7e00*/  @P0 FFMA.FTZ R209, R181, R126, R135 ;  /* 0x0000007eb5d10223 */ /* 0x000fe20000010087 */
[----:B------:R-:W-:Y:S01]  /*7e10*/  @P0 FFMA.FTZ R201, R0, R2, R201 ;  /* 0x0000000200c90223 */ /* 0x000fe200000100c9 */
[----:B------:R-:W-:Y:S01]  /*7e20*/  PRMT R2, R106, 0x7632, R2 ;  /* 0x000076326a027816 */ /* 0x000fe20000000002 */
[----:B------:R-:W-:Y:S01]  /*7e30*/  @P0 FFMA.FTZ R126, R192, R126, R135 ;  /* 0x0000007ec07e0223 */ /* 0x000fe20000010087 */
[----:B------:R-:W-:Y:S01]  /*7e40*/  SHF.L.U32 R135, R104, 0x10, RZ ;  /* 0x0000001068877819 */ /* 0x000fe200000006ff */
[----:B------:R-:W-:Y:S01]  /*7e50*/  @P0 FADD.FTZ R117, R178, -R117 ;  /* 0x80000075b2750221 */ /* 0x000fe20000010000 */
[----:B------:R-:W-:Y:S01]  /*7e60*/  @P0 FADD.FTZ R116, R183, -R116 ;  /* 0x80000074b7740221 */ /* 0x000fe20000010000 */
[----:B------:R-:W-:Y:S01]  /*7e70*/  @P0 FADD.FTZ R136, R185, -R136 ;  /* 0x80000088b9880221 */ /* 0x000fe20000010000 */
[----:B------:R-:W-:-:S02]  /*7e80*/  IMAD.U32 R207, R2, 0x10000, RZ ;  /* 0x0001000002cf7824 */ /* 0x000fc400078e00ff */
[----:B------:R-:W-:Y:S01]  /*7e90*/  @P0 FADD.FTZ R137, R182, -R137 ;  /* 0x80000089b6890221 */ /* 0x000fe20000010000 */
[----:B------:R-:W-:Y:S01]  /*7ea0*/  @P0 FADD.FTZ R198, R187, -R198 ;  /* 0x800000c6bbc60221 */ /* 0x000fe20000010000 */
[----:B------:R-:W-:Y:S01]  /*7eb0*/  SHF.L.U32 R119, R107, 0x10, RZ ;  /* 0x000000106b777819 */ /* 0x000fe200000006ff */
[C---:B------:R-:W-:Y:S01]  /*7ec0*/  @P0 FFMA.FTZ R135, R0.reuse, R117, R135 ;  /* 0x0000007500870223 */ /* 0x040fe20000010087 */
[----:B------:R-:W-:Y:S01]  /*7ed0*/  SHF.L.U32 R123, R123, 0x10, RZ ;  /* 0x000000107b7b7819 */ /* 0x000fe200000006ff */
[C---:B------:R-:W-:Y:S01]  /*7ee0*/  @P0 FFMA.FTZ R199, R0.reuse, R116, R199 ;  /* 0x0000007400c70223 */ /* 0x040fe200000100c7 */
[----:B------:R-:W-:Y:S01]  /*7ef0*/  @P0 FFMA.FTZ R203, R0, R136, R203 ;  /* 0x0000008800cb0223 */ /* 0x000fe200000100cb */
[----:B------:R-:W-:Y:S01]  /*7f00*/  @P0 FADD.FTZ R2, R184, -R209 ;  /* 0x800000d1b8020221 */ /* 0x000fe20000010000 */
[----:B------:R-:W-:Y:S01]  /*7f10*/  @P0 FADD.FTZ R126, R189, -R126 ;  /* 0x8000007ebd7e0221 */ /* 0x000fe20000010000 */
[C---:B------:R-:W-:Y:S01]  /*7f20*/  @P0 FFMA.FTZ R205, R0.reuse, R137, R205 ;  /* 0x0000008900cd0223 */ /* 0x040fe200000100cd */
[C---:B------:R-:W-:Y:S01]  /*7f30*/  @P0 FFMA.FTZ R207, R0.reuse, R198, R207 ;  /* 0x000000c600cf0223 */ /* 0x040fe200000100cf */
[C---:B------:R-:W-:Y:S01]  /*7f40*/  @P0 FFMA.FTZ R119, R0.reuse, R2, R119 ;  /* 0x0000000200770223 */ /* 0x040fe20000010077 */
[----:B------:R-:W-:Y:S01]  /*7f50*/  @P0 FFMA.FTZ R123, R0, R126, R123 ;  /* 0x0000007e007b0223 */ /* 0x000fe2000001007b */
[----:B------:R-:W-:-:S02]  /*7f60*/  F2FP.BF16.F32.PACK_AB R116, RZ, R135 ;  /* 0x00000087ff74723e */ /* 0x000fc400000010ff */
[----:B------:R-:W-:Y:S02]  /*7f70*/  F2FP.BF16.F32.PACK_AB R0, RZ, R199 ;  /* 0x000000c7ff00723e */ /* 0x000fe400000010ff */
[----:B------:R-:W-:Y:S02]  /*7f80*/  F2FP.BF16.F32.PACK_AB R117, RZ, R201 ;  /* 0x000000c9ff75723e */ /* 0x000fe400000010ff */
[----:B------:R-:W-:Y:S02]  /*7f90*/  F2FP.BF16.F32.PACK_AB R2, RZ, R203 ;  /* 0x000000cbff02723e */ /* 0x000fe400000010ff */
[----:B------:R-:W-:Y:S02]  /*7fa0*/  F2FP.BF16.F32.PACK_AB R126, RZ, R205 ;  /* 0x000000cdff7e723e */ /* 0x000fe400000010ff */
[----:B------:R-:W-:Y:S01]  /*7fb0*/  F2FP.BF16.F32.PACK_AB R118, RZ, R207 ;  /* 0x000000cfff76723e */ /* 0x000fe200000010ff */
[----:B------:R-:W-:Y:S06]  /*7fc0*/  @!P1 BRA `(.L_x_934) ;  /* 0x00000000002c9947 */ /* 0x000fec0003800000 */
[----:B------:R-:W-:Y:S01]  /*7fd0*/  LOP3.LUT P0, RZ, R128, 0xff, RZ, 0xc0, !PT ;  /* 0x000000ff80ff7812 */ /* 0x000fe2000780c0ff */
[----:B------:R-:W-:Y:S01]  /*7fe0*/  FMUL.FTZ R135, R135, UR13 ;  /* 0x0000000d87877c20 */ /* 0x000fe20008410000 */
[----:B------:R-:W-:-:S03]  /*7ff0*/  CS2R R136, SRZ ;  /* 0x0000000000887805 */ /* 0x000fc6000001ff00 */
        /* <DEDUP_REMOVED lines=8> */
.L_x_934:
[----:B------:R-:W-:Y:S05]  /*8080*/  BSYNC.RECONVERGENT B2 ;  /* 0x0000000000027941 */ /* 0x000fea0003800200 */
.L_x_933:
[----:B------:R-:W-:Y:S04]  /*8090*/  BSSY.RECONVERGENT B2, `(.L_x_935) ;  /* 0x000000e000027945 */ /* 0x000fe80003800200 */
[----:B------:R-:W-:Y:S05]  /*80a0*/  @!P1 BRA `(.L_x_936) ;  /* 0x0000000000309947 */ /* 0x000fea0003800000 */
[----:B------:R-:W-:Y:S01]  /*80b0*/  LOP3.LUT P0, RZ, R128, 0xff00, RZ, 0xc0, !PT ;  /* 0x0000ff0080ff7812 */ /* 0x000fe2000780c0ff */
[----:B------:R-:W-:Y:S01]  /*80c0*/  FMUL.FTZ R199, R199, UR13 ;  /* 0x0000000dc7c77c20 */ /* 0x000fe20008410000 */
[----:B------:R-:W-:-:S03]  /*80d0*/  CS2R R136, SRZ ;  /* 0x0000000000887805 */ /* 0x000fc6000001ff00 */
        /* <DEDUP_REMOVED lines=9> */
.L_x_936:
[----:B------:R-:W-:Y:S05]  /*8170*/  BSYNC.RECONVERGENT B2 ;  /* 0x0000000000027941 */ /* 0x000fea0003800200 */
.L_x_935:
[----:B------:R-:W-:Y:S04]  /*8180*/  BSSY.RECONVERGENT B2, `(.L_x_937) ;  /* 0x000000d000027945 */ /* 0x000fe80003800200 */
[----:B------:R-:W-:Y:S05]  /*8190*/  @!P1 BRA `(.L_x_938) ;  /* 0x00000000002c9947 */ /* 0x000fea0003800000 */
        /* <DEDUP_REMOVED lines=11> */
.L_x_938:
[----:B------:R-:W-:Y:S05]  /*8250*/  BSYNC.RECONVERGENT B2 ;  /* 0x0000000000027941 */ /* 0x000fea0003800200 */
.L_x_937:
[----:B------:R-:W-:Y:S04]  /*8260*/  BSSY.RECONVERGENT B2, `(.L_x_939) ;  /* 0x000000f000027945 */ /* 0x000fe80003800200 */
[----:B------:R-:W-:Y:S05]  /*8270*/  @!P1 BRA `(.L_x_940) ;  /* 0x0000000000349947 */ /* 0x000fea0003800000 */
[----:B------:R-:W-:Y:S01]  /*8280*/  LOP3.LUT P0, RZ, R128, 0xff000000, RZ, 0xc0, !PT ;  /* 0xff00000080ff7812 */ /* 0x000fe2000780c0ff */
[----:B------:R-:W-:Y:S01]  /*8290*/  FMUL.FTZ R203, R203, UR13 ;  /* 0x0000000dcbcb7c20 */ /* 0x000fe20008410000 */
[----:B------:R-:W-:Y:S01]  /*82a0*/  HFMA2 R136, -RZ, RZ, 0, 0 ;  /* 0x00000000ff887431 */ /* 0x000fe200000001ff */
[----:B------:R-:W-:Y:S02]  /*82b0*/  MOV R134, RZ ;  /* 0x000000ff00867202 */ /* 0x000fe40000000f00 */
[----:B------:R-:W-:-:S08]  /*82c0*/  FMUL.FTZ R203, R203, UR12 ;  /* 0x0000000ccbcb7c20 */ /* 0x000fd00008410000 */
[----:B------:R-:W-:Y:S01]  /*82d0*/  @P0 PRMT R135, R109, 0x7632, R135 ;  /* 0x000076326d870816 */ /* 0x000fe20000000087 */
[----:B------:R-:W-:-:S03]  /*82e0*/  @P0 IMAD.U32 R122, R122, 0x10000, RZ ;  /* 0x000100007a7a0824 */ /* 0x000fc600078e00ff */
[----:B------:R-:W-:Y:S01]  /*82f0*/  @P0 SHF.L.U32 R135, R135, 0x10, RZ ;  /* 0x0000001087870819 */ /* 0x000fe200000006ff */
[----:B------:R-:W-:-:S04]  /*8300*/  @P0 FMUL.FTZ R136, R203, R122 ;  /* 0x0000007acb880220 */ /* 0x000fc80000410000 */
[----:B------:R-:W-:Y:S01]  /*8310*/  @P0 FMUL.FTZ R134, R203, R135 ;  /* 0x00000087cb860220 */ /* 0x000fe20000410000 */
[----:B------:R-:W-:-:S03]  /*8320*/  F2FP.BF16.F32.PACK_AB R136, RZ, R136 ;  /* 0x00000088ff88723e */ /* 0x000fc600000010ff */
[----:B------:R-:W-:Y:S01]  /*8330*/  FADD.FTZ R15, R15, R134 ;  /* 0x000000860f0f7221 */ /* 0x000fe20000010000 */
[----:B------:R-:W-:-:S07]  /*8340*/  PRMT R113, R113, 0x5410, R136 ;  /* 0x0000541071717816 */ /* 0x000fce0000000088 */
.L_x_940:
[----:B------:R-:W-:Y:S05]  /*8350*/  BSYNC.RECONVERGENT B2 ;  /* 0x0000000000027941 */ /* 0x000fea0003800200 */
.L_x_939:
[----:B------:R-:W-:Y:S04]  /*8360*/  BSSY.RECONVERGENT B2, `(.L_x_941) ;  /* 0x000000e000027945 */ /* 0x000fe80003800200 */
[----:B------:R-:W-:Y:S05]  /*8370*/  @!P1 BRA `(.L_x_942) ;  /* 0x0000000000309947 */ /* 0x000fea0003800000 */
[----:B------:R-:W-:Y:S01]  /*8380*/  LOP3.LUT P0, RZ, R129, 0xff, RZ, 0xc0, !PT ;  /* 0x000000ff81ff7812 */ /* 0x000fe2000780c0ff */
[----:B------:R-:W-:Y:S01]  /*8390*/  FMUL.FTZ R205, R205, UR13 ;  /* 0x0000000dcdcd7c20 */ /* 0x000fe20008410000 */
[----:B------:R-:W-:Y:S01]  /*83a0*/  HFMA2 R122, -RZ, RZ, 0, 0 ;  /* 0x00000000ff7a7431 */ /* 0x000fe200000001ff */
[----:B------:R-:W-:Y:S02]  /*83b0*/  MOV R135, RZ ;  /* 0x000000ff00877202 */ /* 0x000fe40000000f00 */
        /* <DEDUP_REMOVED lines=8> */
.L_x_942:
[----:B------:R-:W-:Y:S05]  /*8440*/  BSYNC.RECONVERGENT B2 ;  /* 0x0000000000027941 */ /* 0x000fea0003800200 */
.L_x_941:
[----:B------:R-:W-:Y:S04]  /*8450*/  BSSY.RECONVERGENT B2, `(.L_x_943) ;  /* 0x000000f000027945 */ /* 0x000fe80003800200 */
[----:B------:R-:W-:Y:S05]  /*8460*/  @!P1 BRA `(.L_x_944) ;  /* 0x0000000000349947 */ /* 0x000fea0003800000 */
[----:B------:R-:W-:Y:S01]  /*8470*/  LOP3.LUT P0, RZ, R129, 0xff00, RZ, 0xc0, !PT ;  /* 0x0000ff0081ff7812 */ /* 0x000fe2000780c0ff */
[----:B------:R-:W-:Y:S01]  /*8480*/  FMUL.FTZ R207, R207, UR13 ;  /* 0x0000000dcfcf7c20 */ /* 0x000fe20008410000 */
[----:B------:R-:W-:Y:S01]  /*8490*/  HFMA2 R135, -RZ, RZ, 0, 0 ;  /* 0x00000000ff877431 */ /* 0x000fe200000001ff */
        /* <DEDUP_REMOVED lines=10> */
.L_x_944:
[----:B------:R-:W-:Y:S05]  /*8540*/  BSYNC.RECONVERGENT B2 ;  /* 0x0000000000027941 */ /* 0x000fea0003800200 */
.L_x_943:
[----:B------:R-:W-:Y:S04]  /*8550*/  BSSY.RECONVERGENT B2, `(.L_x_945) ;  /* 0x000000e000027945 */ /* 0x000fe80003800200 */
[----:B------:R-:W-:Y:S05]  /*8560*/  @!P1 BRA `(.L_x_946) ;  /* 0x0000000000309947 */ /* 0x000fea0003800000 */
[----:B------:R-:W-:Y:S01]  /*8570*/  LOP3.LUT P0, RZ, R129, 0xff0000, RZ, 0xc0, !PT ;  /* 0x00ff000081ff7812 */ /* 0x000fe2000780c0ff */
[----:B------:R-:W-:Y:S01]  /*8580*/  FMUL.FTZ R121, R119, UR13 ;  /* 0x0000000d77797c20 */ /* 0x000fe20008410000 */
[----:B------:R-:W-:Y:S01]  /*8590*/  MOV R122, RZ ;  /* 0x000000ff007a7202 */ /* 0x000fe20000000f00 */
[----:B------:R-:W-:Y:S02]  /*85a0*/  IMAD.MOV.U32 R135, RZ, RZ, RZ ;  /* 0x000000ffff877224 */ /* 0x000fe400078e00ff */
        /* <DEDUP_REMOVED lines=8> */
.L_x_946:
[----:B------:R-:W-:Y:S05]  /*8630*/  BSYNC.RECONVERGENT B2 ;  /* 0x0000000000027941 */ /* 0x000fea0003800200 */
.L_x_945:
        /* <DEDUP_REMOVED lines=20> */
.L_x_932:
[----:B------:R-:W-:Y:S01]  /*8780*/  BSSY.RECONVERGENT B2, `(.L_x_948) ;  /* 0x0000013000027945 */ /* 0x000fe20003800200 */
[----:B------:R-:W-:-:S03]  /*8790*/  ISETP.GT.AND P3, PT, R2, RZ, PT ;  /* 0x000000ff0200720c */ /* 0x000fc60003f64270 */
[----:B------:R-:W-:Y:S10]  /*87a0*/  @!P1 BRA `(.L_x_949) ;  /* 0x0000000000409947 */ /* 0x000ff40003800000 */
[----:B------:R-:W-:Y:S01]  /*87b0*/  @P3 FFMA.FTZ R137, R175, R126, R135 ;  /* 0x0000007eaf893223 */ /* 0x000fe20000010087 */
[----:B-----5:R-:W-:Y:S01]  /*87c0*/  LOP3.LUT P0, RZ, R128, 0xff, RZ, 0xc0, !PT ;  /* 0x000000ff80ff7812 */ /* 0x020fe2000780c0ff */
[----:B------:R-:W-:Y:S01]  /*87d0*/  IMAD.MOV.U32 R2, RZ, RZ, RZ ;  /* 0x000000ffff027224 */ /* 0x000fe200078e00ff */
[----:B------:R-:W-:Y:S01]  /*87e0*/  SHF.L.U32 R123, R104, 0x10, RZ ;  /* 0x00000010687b7819 */ /* 0x000fe200000006ff */
[----:B------:R-:W-:-:S04]  /*87f0*/  @P3 FADD.FTZ R137, R178, -R137 ;  /* 0x80000089b2893221 */ /* 0x000fc80000010000 */
[----:B------:R-:W-:Y:S01]  /*8800*/  @P3 FFMA.FTZ R123, R0, R137, R123 ;  /* 0x00000089007b3223 */ /* 0x000fe2000001007b */
[----:B------:R-:W-:-:S03]  /*8810*/  HFMA2 R137, -RZ, RZ, 0, 0 ;  /* 0x00000000ff897431 */ /* 0x000fc600000001ff */
        /* <DEDUP_REMOVED lines=9> */
.L_x_949:
[----:B------:R-:W-:Y:S05]  /*88b0*/  BSYNC.RECONVERGENT B2 ;  /* 0x0000000000027941 */ /* 0x000fea0003800200 */
.L_x_948:
        /* <DEDUP_REMOVED lines=20> */
.L_x_951:
[----:B------:R-:W-:Y:S05]  /*8a00*/  BSYNC.RECONVERGENT B2 ;  /* 0x0000000000027941 */ /* 0x000fea0003800200 */
.L_x_950:
[----:B------:R-:W-:Y:S04]  /*8a10*/  BSSY.RECONVERGENT B2, `(.L_x_952) ;  /* 0x0000012000027945 */ /* 0x000fe80003800200 */
[----:B------:R-:W-:Y:S05]  /*8a20*/  @!P1 BRA `(.L_x_953) ;  /* 0x0000000000409947 */ /* 0x000fea0003800000 */
        /* <DEDUP_REMOVED lines=16> */
.L_x_953:
[----:B------:R-:W-:Y:S05]  /*8b30*/  BSYNC.RECONVERGENT B2 ;  /* 0x0000000000027941 */ /* 0x000fea0003800200 */
.L_x_952:
        /* <DEDUP_REMOVED lines=20> */
.L_x_955:
[----:B------:R-:W-:Y:S05]  /*8c80*/  BSYNC.RECONVERGENT B2 ;  /* 0x0000000000027941 */ /* 0x000fea0003800200 */
.L_x_954:
        /* <DEDUP_REMOVED lines=18> */
.L_x_957:
[----:B------:R-:W-:Y:S05]  /*8db0*/  BSYNC.RECONVERGENT B2 ;  /* 0x0000000000027941 */ /* 0x000fea0003800200 */
.L_x_956:
        /* <DEDUP_REMOVED lines=20> */
.L_x_959:
[----:B------:R-:W-:Y:S05]  /*8f00*/  BSYNC.RECONVERGENT B2 ;  /* 0x0000000000027941 */ /* 0x000fea0003800200 */
.L_x_958:
        /* <DEDUP_REMOVED lines=18> */
.L_x_961:
[----:B------:R-:W-:Y:S05]  /*9030*/  BSYNC.RECONVERGENT B2 ;  /* 0x0000000000027941 */ /* 0x000fea0003800200 */
.L_x_960:
[----:B------:R-:W-:Y:S05]  /*9040*/  @!P1 BRA `(.L_x_947) ;  /* 0x0000001400789947 */ /* 0x000fea0003800000 */
[----:B-----5:R-:W-:Y:S01]  /*9050*/  ISETP.GE.U32.AND P0, PT, R128, RZ, PT ;  /* 0x000000ff8000720c */ /* 0x020fe20003f06070 */
[----:B------:R-:W-:Y:S01]  /*9060*/  @P3 FFMA.FTZ R126, R192, R126, R135 ;  /* 0x0000007ec07e3223 */ /* 0x000fe20000010087 */
[----:B------:R-:W-:Y:S02]  /*9070*/  PRMT R2, R107, 0x7632, R2 ;  /* 0x000076326b027816 */ /* 0x000fe40000000002 */
[----:B------:R-:W-:Y:S01]  /*9080*/  ISETP.GE.U32.AND.EX P0, PT, R129, 0x1000000, PT, P0 ;  /* 0x010000008100780c */ /* 0x000fe20003f06100 */
[----:B------:R-:W-:Y:S01]  /*9090*/  @P3 FADD.FTZ R126, R189, -R126 ;  /* 0x8000007ebd7e3221 */ /* 0x000fe20000010000 */
[----:B------:R-:W-:Y:S02]  /*90a0*/  SHF.L.U32 R121, R2, 0x10, RZ ;  /* 0x0000001002797819 */ /* 0x000fe400000006ff */
[----:B------:R-:W-:-:S03]  /*90b0*/  MOV R122, RZ ;  /* 0x000000ff007a7202 */ /* 0x000fc60000000f00 */
[----:B------:R-:W-:Y:S01]  /*90c0*/  @P3 FFMA.FTZ R121, R0, R126, R121 ;  /* 0x0000007e00793223 */ /* 0x000fe20000010079 */
[----:B------:R-:W-:-:S03]  /*90d0*/  HFMA2 R0, -RZ, RZ, 0, 0 ;  /* 0x00000000ff007431 */ /* 0x000fc600000001ff */
[----:B------:R-:W-:Y:S02]  /*90e0*/  FMUL.FTZ R121, R121, UR13 ;  /* 0x0000000d79797c20 */ /* 0x000fe40008410000 */
[----:B------:R-:W-:Y:S01]  /*90f0*/  @P0 IMAD.U32 R120, R120, 0x10000, RZ ;  /* 0x0001000078780824 */ /* 0x000fe200078e00ff */
[----:B------:R-:W-:Y:S01]  /*9100*/  @P0 PRMT R2, R111, 0x7632, R2 ;  /* 0x000076326f020816 */ /* 0x000fe20000000002 */
[----:B------:R-:W-:-:S03]  /*9110*/  FMUL.FTZ R121, R121, UR12 ;  /* 0x0000000c79797c20 */ /* 0x000fc60008410000 */
[----:B------:R-:W-:Y:S01]  /*9120*/  @P0 SHF.L.U32 R2, R2, 0x10, RZ ;  /* 0x0000001002020819 */ /* 0x000fe200000006ff */
[----:B------:R-:W-:-:S04]  /*9130*/  @P0 FMUL.FTZ R122, R120, R121 ;  /* 0x00000079787a0220 */ /* 0x000fc80000410000 */
[----:B------:R-:W-:Y:S01]  /*9140*/  @P0 FMUL.FTZ R0, R121, R2 ;  /* 0x0000000279000220 */ /* 0x000fe20000410000 */
[----:B------:R-:W-:-:S03]  /*9150*/  F2FP.BF16.F32.PACK_AB R122, RZ, R122 ;  /* 0x0000007aff7a723e */ /* 0x000fc600000010ff */
[----:B------:R-:W-:Y:S01]  /*9160*/  FADD.FTZ R11, R11, R0 ;  /* 0x000000000b0b7221 */ /* 0x000fe20000010000 */
[----:B------:R-:W-:Y:S01]  /*9170*/  PRMT R115, R115, 0x5410, R122 ;  /* 0x0000541073737816 */ /* 0x000fe2000000007a */
[----:B------:R-:W-:Y:S06]  /*9180*/  BRA `(.L_x_947) ;  /* 0x0000001400287947 */ /* 0x000fec0003800000 */
.L_x_931:
[----:B------:R-:W-:-:S04]  /*9190*/  UISETP.NE.U32.AND UP0, UPT, UR20, URZ, UPT ;  /* 0x000000ff1400728c */ /* 0x000fc8000bf05070 */
[----:B------:R-:W-:-:S06]  /*91a0*/  UISETP.NE.AND.EX UP0, UPT, UR21, URZ, UPT, UP0 ;  /* 0x000000ff1500728c */ /* 0x000fcc000bf05300 */
[----:B------:R-:W-:-:S13]  /*91b0*/  PLOP3.LUT P2, PT, PT, PT, UP0, 0x80, 0x8 ;  /* 0x000000000008781c */ /* 0x000fda0003f4f008 */
[----:B------:R-:W-:Y:S05]  /*91c0*/  @!P2 BRA `(.L_x_962) ;  /* 0x000000080094a947 */ /* 0x000fea0003800000 */
[----:B------:R-:W-:Y:S01]  /*91d0*/  ISETP.GT.AND P0, PT, R2, RZ, PT ;  /* 0x000000ff0200720c */ /* 0x000fe20003f04270 */
[-CC-:B------:R-:W-:Y:S01]  /*91e0*/  FFMA.FTZ R117, R175, R126.reuse, R135.reuse ;  /* 0x0000007eaf757223 */ /* 0x180fe20000010087 */
[-CC-:B------:R-:W-:Y:S01]  /*91f0*/  FFMA.FTZ R2, R186, R126.reuse, R135.reuse ;  /* 0x0000007eba027223 */ /* 0x180fe20000010087 */
[-CC-:B------:R-:W-:Y:S01]  /*9200*/  FFMA.FTZ R123, R177, R126.reuse, R135.reuse ;  /* 0x0000007eb17b7223 */ /* 0x180fe20000010087 */
[-CC-:B------:R-:W-:Y:S01]  /*9210*/  FFMA.FTZ R116, R188, R126.reuse, R135.reuse ;  /* 0x0000007ebc747223 */ /* 0x180fe20000010087 */
[-CC-:B------:R-:W-:Y:S01]  /*9220*/  FFMA.FTZ R137, R179, R126.reuse, R135.reuse ;  /* 0x0000007eb3897223 */ /* 0x180fe20000010087 */
[-CC-:B------:R-:W-:Y:S01]  /*9230*/  FFMA.FTZ R118, R190, R126.reuse, R135.reuse ;  /* 0x0000007ebe767223 */ /* 0x180fe20000010087 */
[-C--:B------:R-:W-:Y:S01]  /*9240*/  FFMA.FTZ R201, R181, R126.reuse, R135 ;  /* 0x0000007eb5c97223 */ /* 0x080fe20000010087 */
[----:B------:R-:W-:Y:S01]  /*9250*/  FADD.FTZ R117, R178, -R117 ;  /* 0x80000075b2757221 */ /* 0x000fe20000010000 */
[----:B------:R-:W-:Y:S01]  /*9260*/  FADD.FTZ R119, R183, -R2 ;  /* 0x80000002b7777221 */ /* 0x000fe20000010000 */
[----:B------:R-:W-:Y:S01]  /*9270*/  FFMA.FTZ R126, R192, R126, R135 ;  /* 0x0000007ec07e7223 */ /* 0x000fe20000010087 */
[----:B------:R-:W-:Y:S01]  /*9280*/  FADD.FTZ R123, R180, -R123 ;  /* 0x8000007bb47b7221 */ /* 0x000fe20000010000 */
[----:B------:R-:W-:Y:S01]  /*9290*/  FADD.FTZ R135, R185, -R116 ;  /* 0x80000074b9877221 */ /* 0x000fe20000010000 */
[----:B------:R-:W-:Y:S01]  /*92a0*/  FADD.FTZ R137, R182, -R137 ;  /* 0x80000089b6897221 */ /* 0x000fe20000010000 */
[C---:B------:R-:W-:Y:S01]  /*92b0*/  FMUL.FTZ R2, R0.reuse, R117 ;  /* 0x0000007500027220 */ /* 0x040fe20000410000 */
[----:B------:R-:W-:Y:S01]  /*92c0*/  FMUL.FTZ R116, R0, R119 ;  /* 0x0000007700747220 */ /* 0x000fe20000410000 */
[----:B------:R-:W-:Y:S01]  /*92d0*/  FADD.FTZ R199, R187, -R118 ;  /* 0x80000076bbc77221 */ /* 0x000fe20000010000 */
[----:B------:R-:W-:Y:S01]  /*92e0*/  FADD.FTZ R201, R184, -R201 ;  /* 0x800000c9b8c97221 */ /* 0x000fe20000010000 */
[----:B------:R-:W-:Y:S01]  /*92f0*/  FADD.FTZ R203, R189, -R126 ;  /* 0x8000007ebdcb7221 */ /* 0x000fe20000010000 */
[----:B------:R-:W-:Y:S01]  /*9300*/  BSSY.RECONVERGENT B2, `(.L_x_963) ;  /* 0x0000016000027945 */ /* 0x000fe20003800200 */
[C---:B------:R-:W-:Y:S01]  /*9310*/  FMUL.FTZ R118, R0.reuse, R123 ;  /* 0x0000007b00767220 */ /* 0x040fe20000410000 */
[C---:B------:R-:W-:Y:S01]  /*9320*/  FMUL.FTZ R119, R0.reuse, R135 ;  /* 0x0000008700777220 */ /* 0x040fe20000410000 */
[C---:B------:R-:W-:Y:S01]  /*9330*/  FMUL.FTZ R123, R0.reuse, R137 ;  /* 0x00000089007b7220 */ /* 0x040fe20000410000 */
[C---:B------:R-:W-:Y:S01]  /*9340*/  FMUL.FTZ R126, R0.reuse, R199 ;  /* 0x000000c7007e7220 */ /* 0x040fe20000410000 */
[C---:B------:R-:W-:Y:S01]  /*9350*/  FMUL.FTZ R135, R0.reuse, R201 ;  /* 0x000000c900877220 */ /* 0x040fe20000410000 */
[----:B------:R-:W-:Y:S01]  /*9360*/  FMUL.FTZ R136, R0, R203 ;  /* 0x000000cb00887220 */ /* 0x000fe20000410000 */
[----:B------:R-:W-:-:S02]  /*9370*/  FSEL R198, R116, RZ, P0 ;  /* 0x000000ff74c67208 */ /* 0x000fc40000000000 */
[----:B------:R-:W-:Y:S01]  /*9380*/  FSEL R137, R2, RZ, P0 ;  /* 0x000000ff02897208 */ /* 0x000fe20000000000 */
[----:B------:R-:W-:Y:S06]  /*9390*/  @!P1 BRA `(.L_x_964) ;  /* 0x0000000000309947 */ /* 0x000fec0003800000 */
[----:B-----5:R-:W-:Y:S01]  /*93a0*/  LOP3.LUT P3, RZ, R128, 0xff, RZ, 0xc0, !PT ;  /* 0x000000ff80ff7812 */ /* 0x020fe2000786c0ff */
[----:B------:R-:W-:Y:S01]  /*93b0*/  FMUL.FTZ R0, R137, UR13 ;  /* 0x0000000d89007c20 */ /* 0x000fe20008410000 */
[----:B------:R-:W-:Y:S01]  /*93c0*/  HFMA2 R2, -RZ, RZ, 0, 0 ;  /* 0x00000000ff027431 */ /* 0x000fe200000001ff */
[----:B------:R-:W-:Y:S02]  /*93d0*/  MOV R117, RZ ;  /* 0x000000ff00757202 */ /* 0x000fe40000000f00 */
[----:B------:R-:W-:-:S08]  /*93e0*/  FMUL.FTZ R0, R0, UR12 ;  /* 0x0000000c00007c20 */ /* 0x000fd00008410000 */
[----:B------:R-:W-:Y:S01]  /*93f0*/  @P3 IMAD.U32 R201, R80, 0x10000, RZ ;  /* 0x0001000050c93824 */ /* 0x000fe200078e00ff */
[----:B------:R-:W-:-:S03]  /*9400*/  @P3 SHF.L.U32 R199, R108, 0x10, RZ ;  /* 0x000000106cc73819 */ /* 0x000fc600000006ff */
[-C--:B------:R-:W-:Y:S02]  /*9410*/  @P3 FMUL.FTZ R2, R201, R0.reuse ;  /* 0x00000000c9023220 */ /* 0x080fe40000410000 */
[----:B------:R-:W-:-:S03]  /*9420*/  @P3 FMUL.FTZ R117, R199, R0 ;  /* 0x00000000c7753220 */ /* 0x000fc60000410000 */
[----:B------:R-:W-:Y:S01]  /*9430*/  F2FP.BF16.F32.PACK_AB R2, RZ, R2 ;  /* 0x00000002ff02723e */ /* 0x000fe200000010ff */
[----:B------:R-:W-:-:S03]  /*9440*/  FADD.FTZ R12, R12, R117 ;  /* 0x000000750c0c7221 */ /* 0x000fc60000010000 */
[----:B------:R-:W-:-:S07]  /*9450*/  PRMT R112, R2, 0x7610, R112 ;  /* 0x0000761002707816 */ /* 0x000fce0000000070 */
.L_x_964:
[----:B------:R-:W-:Y:S05]  /*9460*/  BSYNC.RECONVERGENT B2 ;  /* 0x0000000000027941 */ /* 0x000fea0003800200 */
.L_x_963:
[----:B------:R-:W-:Y:S04]  /*9470*/  BSSY.RECONVERGENT B2, `(.L_x_965) ;  /* 0x000000f000027945 */ /* 0x000fe80003800200 */
[----:B------:R-:W-:Y:S05]  /*9480*/  @!P1 BRA `(.L_x_966) ;  /* 0x0000000000349947 */ /* 0x000fea0003800000 */
        /* <DEDUP_REMOVED lines=13> */
.L_x_966:
[----:B------:R-:W-:Y:S05]  /*9560*/  BSYNC.RECONVERGENT B2 ;  /* 0x0000000000027941 */ /* 0x000fea0003800200 */
.L_x_965:
[----:B------:R-:W-:Y:S01]  /*9570*/  BSSY.RECONVERGENT B2, `(.L_x_967) ;  /* 0x0000010000027945 */ /* 0x000fe20003800200 */
[----:B------:R-:W-:Y:S02]  /*9580*/  FSEL R119, R119, RZ, P0 ;  /* 0x000000ff77777208 */ /* 0x000fe40000000000 */
        /* <DEDUP_REMOVED lines=14> */
.L_x_968:
[----:B------:R-:W-:Y:S05]  /*9670*/  BSYNC.RECONVERGENT B2 ;  /* 0x0000000000027941 */ /* 0x000fea0003800200 */
.L_x_967:
[----:B------:R-:W-:Y:S04]  /*9680*/  BSSY.RECONVERGENT B2, `(.L_x_969) ;  /* 0x000000f000027945 */ /* 0x000fe80003800200 */
[----:B------:R-:W-:Y:S05]  /*9690*/  @!P1 BRA `(.L_x_970) ;  /* 0x0000000000349947 */ /* 0x000fea0003800000 */
[----:B-----5:R-:W-:Y:S01]  /*96a0*/  LOP3.LUT P3, RZ, R128, 0xff000000, RZ, 0xc0, !PT ;  /* 0xff00000080ff7812 */ /* 0x020fe2000786c0ff */
[----:B------:R-:W-:Y:S01]  /*96b0*/  FMUL.FTZ R0, R119, UR13 ;  /* 0x0000000d77007c20 */ /* 0x000fe20008410000 */
[----:B------:R-:W-:Y:S01]  /*96c0*/  MOV R117, RZ ;  /* 0x000000ff00757202 */ /* 0x000fe20000000f00 */
[----:B------:R-:W-:Y:S02]  /*96d0*/  IMAD.MOV.U32 R2, RZ, RZ, RZ ;  /* 0x000000ffff027224 */ /* 0x000fe400078e00ff */
        /* <DEDUP_REMOVED lines=9> */
.L_x_970:
[----:B------:R-:W-:Y:S05]  /*9770*/  BSYNC.RECONVERGENT B2 ;  /* 0x0000000000027941 */ /* 0x000fea0003800200 */
.L_x_969:
[----:B------:R-:W-:Y:S01]  /*9780*/  BSSY.RECONVERGENT B2, `(.L_x_971) ;  /* 0x0000010000027945 */ /* 0x000fe20003800200 */
[----:B------:R-:W-:Y:S02]  /*9790*/  FSEL R126, R126, RZ, P0 ;  /* 0x000000ff7e7e7208 */ /* 0x000fe40000000000 */
        /* <DEDUP_REMOVED lines=8> */
[----:B------:R-:W-:-:S03]  /*9820*/  @P3 SHF.L.U32 R199, R110, 0x10, RZ ;  /* 0x000000106ec73819 */ /* 0x000fc600000006ff */
[-C--:B------:R-:W-:Y:S02]  /*9830*/  @P3 FMUL.FTZ R2, R201, R0.reuse ;  /* 0x00000000c9023220 */ /* 0x080fe40000410000 */
[----:B------:R-:W-:-:S03]  /*9840*/  @P3 FMUL.FTZ R117, R199, R0 ;  /* 0x00000000c7753220 */ /* 0x000fc60000410000 */
[----:B------:R-:W-:Y:S01]  /*9850*/  F2FP.BF16.F32.PACK_AB R2, RZ, R2 ;  /* 0x00000002ff02723e */ /* 0x000fe200000010ff */
[----:B------:R-:W-:-:S03]  /*9860*/  FADD.FTZ R8, R8, R117 ;  /* 0x0000007508087221 */ /* 0x000fc60000010000 */
[----:B------:R-:W-:-:S07]  /*9870*/  PRMT R114, R2, 0x7610, R114 ;  /* 0x0000761002727816 */ /* 0x000fce0000000072 */
.L_x_972:
[----:B------:R-:W-:Y:S05]  /*9880*/  BSYNC.RECONVERGENT B2 ;  /* 0x0000000000027941 */ /* 0x000fea0003800200 */
.L_x_971:
[----:B------:R-:W-:Y:S04]  /*9890*/  BSSY.RECONVERGENT B2, `(.L_x_973) ;  /* 0x000000f000027945 */ /* 0x000fe80003800200 */
[----:B------:R-:W-:Y:S05]  /*98a0*/  @!P1 BRA `(.L_x_974) ;  /* 0x0000000000349947 */ /* 0x000fea0003800000 */
[----:B-----5:R-:W-:Y:S01]  /*98b0*/  LOP3.LUT P3, RZ, R129, 0xff00, RZ, 0xc0, !PT ;  /* 0x0000ff0081ff7812 */ /* 0x020fe2000786c0ff */
[----:B------:R-:W-:Y:S01]  /*98c0*/  FMUL.FTZ R0, R126, UR13 ;  /* 0x0000000d7e007c20 */ /* 0x000fe20008410000 */
[----:B------:R-:W-:Y:S01]  /*98d0*/  HFMA2 R117, -RZ, RZ, 0, 0 ;  /* 0x00000000ff757431 */ /* 0x000fe200000001ff */
[----:B------:R-:W-:-:S10]  /*98e0*/  MOV R2, RZ ;  /* 0x000000ff00027202 */ /* 0x000fd40000000f00 */
        /* <DEDUP_REMOVED lines=9> */
.L_x_974:
[----:B------:R-:W-:Y:S05]  /*9980*/  BSYNC.RECONVERGENT B2 ;  /* 0x0000000000027941 */ /* 0x000fea0003800200 */
.L_x_973:
[----:B------:R-:W-:Y:S01]  /*9990*/  BSSY.RECONVERGENT B2, `(.L_x_975) ;  /* 0x0000014000027945 */ /* 0x000fe20003800200 */
[----:B------:R-:W-:Y:S02]  /*99a0*/  F2FP.BF16.F32.PACK_AB R122, RZ, R119 ;  /* 0x00000077ff7a723e */ /* 0x000fe400000010ff */
[----:B------:R-:W-:Y:S02]  /*99b0*/  F2FP.BF16.F32.PACK_AB R116, RZ, R137 ;  /* 0x00000089ff74723e */ /* 0x000fe400000010ff */
[----:B------:R-:W-:Y:S02]  /*99c0*/  F2FP.BF16.F32.PACK_AB R198, RZ, R198 ;  /* 0x000000c6ffc6723e */ /* 0x000fe400000010ff */
[----:B------:R-:W-:Y:S02]  /*99d0*/  F2FP.BF16.F32.PACK_AB R121, RZ, R118 ;  /* 0x00000076ff79723e */ /* 0x000fe400000010ff */
        /* <DEDUP_REMOVED lines=15> */
.L_x_976:
[----:B------:R-:W-:Y:S05]  /*9ad0*/  BSYNC.RECONVERGENT B2 ;  /* 0x0000000000027941 */ /* 0x000fea0003800200 */
.L_x_975:
[----:B------:R-:W-:Y:S02]  /*9ae0*/  F2FP.BF16.F32.PACK_AB R118, R126, R123 ;  /* 0x0000007b7e76723e */ /* 0x000fe400000010ff */
[----:B------:R-:W-:Y:S02]  /*9af0*/  F2FP.BF16.F32.PACK_AB R119, R136, R119 ;  /* 0x000000778877723e */ /* 0x000fe400000010ff */
[----:B------:R-:W-:Y:S02]  /*9b00*/  PRMT R117, R121, 0x5410, R122 ;  /* 0x0000541079757816 */ /* 0x000fe4000000007a */
[----:B------:R-:W-:Y:S01]  /*9b10*/  PRMT R116, R116, 0x5410, R198 ;  /* 0x0000541074747816 */ /* 0x000fe200000000c6 */
[----:B------:R-:W-:Y:S06]  /*9b20*/  @!P1 BRA `(.L_x_947) ;  /* 0x0000000800c09947 */ /* 0x000fec0003800000 */
[----:B-----5:R-:W-:Y:S01]  /*9b30*/  ISETP.GE.U32.AND P0, PT, R128, RZ, PT ;  /* 0x000000ff8000720c */ /* 0x020fe20003f06070 */
[----:B------:R-:W-:Y:S01]  /*9b40*/  FMUL.FTZ R0, R136, UR13 ;  /* 0x0000000d88007c20 */ /* 0x000fe20008410000 */
[----:B------:R-:W-:Y:S02]  /*9b50*/  MOV R121, RZ ;  /* 0x000000ff00797202 */ /* 0x000fe40000000f00 */
[----:B------:R-:W-:Y:S01]  /*9b60*/  ISETP.GE.U32.AND.EX P0, PT, R129, 0x1000000, PT, P0 ;  /* 0x010000008100780c */ /* 0x000fe20003f06100 */
[----:B------:R-:W-:Y:S01]  /*9b70*/  FMUL.FTZ R123, R0, UR12 ;  /* 0x0000000c007b7c20 */ /* 0x000fe20008410000 */
[----:B------:R-:W-:-:S11]  /*9b80*/  HFMA2 R0, -RZ, RZ, 0, 0 ;  /* 0x00000000ff007431 */ /* 0x000fd600000001ff */
[----:B------:R-:W-:Y:S02]  /*9b90*/  @P0 SHF.L.U32 R120, R120, 0x10, RZ ;  /* 0x0000001078780819 */ /* 0x000fe400000006ff */
        /* <DEDUP_REMOVED lines=8> */
.L_x_962:
        /* <DEDUP_REMOVED lines=13> */
[-C--:B------:R-:W-:Y:S01]  /*9cf0*/  @P3 FMUL.FTZ R136, R200, R123.reuse ;  /* 0x0000007bc8883220 */ /* 0x080fe20000410000 */
[----:B------:R-:W-:-:S04]  /*9d00*/  @P3 FMUL.FTZ R137, R198, R123 ;  /* 0x0000007bc6893220 */ /* 0x000fc80000410000 */
[----:B------:R-:W-:Y:S01]  /*9d10*/  F2FP.BF16.F32.PACK_AB R136, RZ, R136 ;  /* 0x00000088ff88723e */ /* 0x000fe200000010ff */
[----:B------:R-:W-:-:S03]  /*9d20*/  FADD.FTZ R12, R12, R137 ;  /* 0x000000890c0c7221 */ /* 0x000fc60000010000 */
[----:B------:R-:W-:-:S07]  /*9d30*/  PRMT R112, R136, 0x7610, R112 ;  /* 0x0000761088707816 */ /* 0x000fce0000000070 */
.L_x_978:
[----:B------:R-:W-:Y:S05]  /*9d40*/  BSYNC.RECONVERGENT B2 ;  /* 0x0000000000027941 */ /* 0x000fea0003800200 */
.L_x_977:
        /* <DEDUP_REMOVED lines=15> */
[----:B------:R-:W-:Y:S01]  /*9e40*/  @P3 FMUL.FTZ R198, R199, R134 ;  /* 0x00000086c7c63220 */ /* 0x000fe20000410000 */
[----:B------:R-:W-:-:S04]  /*9e50*/  @P3 FMUL.FTZ R136, R134, R137 ;  /* 0x0000008986883220 */ /* 0x000fc80000410000 */
[----:B------:R-:W-:Y:S01]  /*9e60*/  F2FP.BF16.F32.PACK_AB R198, RZ, R198 ;  /* 0x000000c6ffc6723e */ /* 0x000fe200000010ff */
[----:B------:R-:W-:-:S03]  /*9e70*/  FADD.FTZ R13, R13, R136 ;  /* 0x000000880d0d7221 */ /* 0x000fc60000010000 */
[----:B------:R-:W-:-:S07]  /*9e80*/  PRMT R112, R112, 0x5410, R198 ;  /* 0x0000541070707816 */ /* 0x000fce00000000c6 */
.L_x_980:
[----:B------:R-:W-:Y:S05]  /*9e90*/  BSYNC.RECONVERGENT B2 ;  /* 0x0000000000027941 */ /* 0x000fea0003800200 */
.L_x_979:
        /* <DEDUP_REMOVED lines=19> */
.L_x_982:
[----:B------:R-:W-:Y:S05]  /*9fd0*/  BSYNC.RECONVERGENT B2 ;  /* 0x0000000000027941 */ /* 0x000fea0003800200 */
.L_x_981:
[----:B------:R-:W-:Y:S04]  /*9fe0*/  BSSY.RECONVERGENT B2, `(.L_x_983) ;  /* 0x0000014000027945 */ /* 0x000fe80003800200 */
[----:B------:R-:W-:Y:S05]  /*9ff0*/  @!P1 BRA `(.L_x_984) ;  /* 0x0000000000489947 */ /* 0x000fea0003800000 */
[----:B------:R-:W-:Y:S01]  /*a000*/  FFMA.FTZ R134, R188, R126, R135 ;  /* 0x0000007ebc867223 */ /* 0x000fe20000010087 */
[----:B-----5:R-:W-:Y:S02]  /*a010*/  LOP3.LUT P3, RZ, R128, 0xff000000, RZ, 0xc0, !PT ;  /* 0xff00000080ff7812 */ /* 0x020fe4000786c0ff */
[----:B------:R-:W-:Y:S01]  /*a020*/  ISETP.GT.AND P0, PT, R2, RZ, PT ;  /* 0x000000ff0200720c */ /* 0x000fe20003f04270 */
[----:B------:R-:W-:Y:S01]  /*a030*/  FADD.FTZ R123, R185, -R134 ;  /* 0x80000086b97b7221 */ /* 0x000fe20000010000 */
[----:B------:R-:W-:Y:S01]  /*a040*/  MOV R137, RZ ;  /* 0x000000ff00897202 */ /* 0x000fe20000000f00 */
[----:B------:R-:W-:Y:S02]  /*a050*/  IMAD.MOV.U32 R134, RZ, RZ, RZ ;  /* 0x000000ffff867224 */ /* 0x000fe400078e00ff */
        /* <DEDUP_REMOVED lines=12> */
.L_x_984:
[----:B------:R-:W-:Y:S05]  /*a120*/  BSYNC.RECONVERGENT B2 ;  /* 0x0000000000027941 */ /* 0x000fea0003800200 */
.L_x_983:
[----:B------:R-:W-:Y:S04]  /*a130*/  BSSY.RECONVERGENT B2, `(.L_x_985) ;  /* 0x0000013000027945 */ /* 0x000fe80003800200 */
[----:B------:R-:W-:Y:S05]  /*a140*/  @!P1 BRA `(.L_x_986) ;  /* 0x0000000000449947 */ /* 0x000fea0003800000 */
[----:B------:R-:W-:Y:S01]  /*a150*/  FFMA.FTZ R123, R179, R126, R135 ;  /* 0x0000007eb37b7223 */ /* 0x000fe20000010087 */
        /* <DEDUP_REMOVED lines=16> */
.L_x_986:
[----:B------:R-:W-:Y:S05]  /*a260*/  BSYNC.RECONVERGENT B2 ;  /* 0x0000000000027941 */ /* 0x000fea0003800200 */
.L_x_985:
        /* <DEDUP_REMOVED lines=9> */
[----:B------:R-:W-:Y:S01]  /*a300*/  FSEL R123, R123, RZ, P0 ;  /* 0x000000ff7b7b7208 */ /* 0x000fe20000000000 */
[----:B------:R-:W-:Y:S01]  /*a310*/  @P3 IMAD.U32 R198, R121, 0x10000, RZ ;  /* 0x0001000079c63824 */ /* 0x000fe200078e00ff */
[----:B------:R-:W-:-:S03]  /*a320*/  @P3 PRMT R134, R110, 0x7632, R134 ;  /* 0x000076326e863816 */ /* 0x000fc60000000086 */
[----:B------:R-:W-:Y:S01]  /*a330*/  FMUL.FTZ R123, R123, UR13 ;  /* 0x0000000d7b7b7c20 */ /* 0x000fe20008410000 */
[----:B------:R-:W-:-:S03]  /*a340*/  @P3 SHF.L.U32 R134, R134, 0x10, RZ ;  /* 0x0000001086863819 */ /* 0x000fc600000006ff */
[----:B------:R-:W-:-:S04]  /*a350*/  FMUL.FTZ R123, R123, UR12 ;  /* 0x0000000c7b7b7c20 */ /* 0x000fc80008410000 */
[----:B------:R-:W-:Y:S01]  /*a360*/  @P3 FMUL.FTZ R136, R198, R123 ;  /* 0x0000007bc6883220 */ /* 0x000fe20000410000 */
[----:B------:R-:W-:-:S04]  /*a370*/  @P3 FMUL.FTZ R122, R123, R134 ;  /* 0x000000867b7a3220 */ /* 0x000fc80000410000 */
[----:B------:R-:W-:Y:S01]  /*a380*/  F2FP.BF16.F32.PACK_AB R136, RZ, R136 ;  /* 0x00000088ff88723e */ /* 0x000fe200000010ff */
[----:B------:R-:W-:-:S03]  /*a390*/  FADD.FTZ R9, R9, R122 ;  /* 0x0000007a09097221 */ /* 0x000fc60000010000 */
[----:B------:R-:W-:-:S07]  /*a3a0*/  PRMT R114, R114, 0x5410, R136 ;  /* 0x0000541072727816 */ /* 0x000fce0000000088 */
.L_x_988:
[----:B------:R-:W-:Y:S05]  /*a3b0*/  BSYNC.RECONVERGENT B2 ;  /* 0x0000000000027941 */ /* 0x000fea0003800200 */
.L_x_987:
        /* <DEDUP_REMOVED lines=18> */
.L_x_990:
[----:B------:R-:W-:Y:S05]  /*a4e0*/  BSYNC.RECONVERGENT B2 ;  /* 0x0000000000027941 */ /* 0x000fea0003800200 */
.L_x_989:
[----:B------:R-:W-:Y:S05]  /*a4f0*/  @!P1 BRA `(.L_x_947) ;  /* 0x00000000004c9947 */ /* 0x000fea0003800000 */
[----:B------:R-:W-:Y:S01]  /*a500*/  FFMA.FTZ R126, R192, R126, R135 ;  /* 0x0000007ec07e7223 */ /* 0x000fe20000010087 */
[----:B-----5:R-:W-:Y:S01]  /*a510*/  ISETP.GE.U32.AND P0, PT, R128, RZ, PT ;  /* 0x000000ff8000720c */ /* 0x020fe20003f06070 */
[----:B------:R-:W-:Y:S01]  /*a520*/  IMAD.MOV.U32 R122, RZ, RZ, RZ ;  /* 0x000000ffff7a7224 */ /* 0x000fe200078e00ff */
[----:B------:R-:W-:Y:S01]  /*a530*/  ISETP.GT.AND P3, PT, R2, RZ, PT ;  /* 0x000000ff0200720c */ /* 0x000fe20003f64270 */
[----:B------:R-:W-:Y:S01]  /*a540*/  FADD.FTZ R121, R189, -R126 ;  /* 0x8000007ebd797221 */ /* 0x000fe20000010000 */
[----:B------:R-:W-:Y:S02]  /*a550*/  ISETP.GE.U32.AND.EX P0, PT, R129, 0x1000000, PT, P0 ;  /* 0x010000008100780c */ /* 0x000fe40003f06100 */
[----:B------:R-:W-:Y:S01]  /*a560*/  MOV R2, RZ ;  /* 0x000000ff00027202 */ /* 0x000fe20000000f00 */
[----:B------:R-:W-:-:S05]  /*a570*/  FMUL.FTZ R0, R0, R121 ;  /* 0x0000007900007220 */ /* 0x000fca0000410000 */
[----:B------:R-:W-:-:S05]  /*a580*/  FSEL R0, R0, RZ, P3 ;  /* 0x000000ff00007208 */ /* 0x000fca0001800000 */
[----:B------:R-:W-:Y:S01]  /*a590*/  FMUL.FTZ R0, R0, UR13 ;  /* 0x0000000d00007c20 */ /* 0x000fe20008410000 */
        /* <DEDUP_REMOVED lines=9> */
.L_x_947:
[----:B------:R-:W-:Y:S05]  /*a630*/  BSYNC.RECONVERGENT B1 ;  /* 0x0000000000017941 */ /* 0x000fea0003800200 */
.L_x_930:
[----:B------:R-:W0:Y:S08]  /*a640*/  @P2 LDC.64 R122, c[0x0][0x478] ;  /* 0x00011e00ff7a2b82 */ /* 0x000e300000000a00 */
[----:B------:R-:W1:Y:S01]  /*a650*/  @P1 LDC.64 R120, c[0x0][0x468] ;  /* 0x00011a00ff781b82 */ /* 0x000e620000000a00 */
[----:B0-----:R-:W-:-:S05]  /*a660*/  @P2 IMAD.WIDE.U32 R122, R197, 0x10, R122 ;  /* 0x00000010c57a2825 */ /* 0x001fca00078e007a */
[----:B------:R3:W-:Y:S01]  /*a670*/  @P2 STG.E.128 desc[UR6][R122.64], R116 ;  /* 0x000000747a002986 */ /* 0x0007e2000c101d06 */
[----:B-1----:R-:W-:-:S05]  /*a680*/  @P1 IMAD.WIDE.U32 R120, R127, 0x10, R120 ;  /* 0x000000107f781825 */ /* 0x002fca00078e0078 */
[----:B------:R3:W-:Y:S02]  /*a690*/  @P1 STG.E.128 desc[UR6][R120.64], R112 ;  /* 0x0000007078001986 */ /* 0x0007e4000c101d06 */
.L_x_927:
[----:B------:R-:W-:Y:S05]  /*a6a0*/  BSYNC.RECONVERGENT B0 ;  /* 0x0000000000007941 */ /* 0x000fea0003800200 */
.L_x_926:
[----:B0-23--:R-:W0:Y:S02]  /*a6b0*/  LDC.64 R120, c[0x0][0x380] ;  /* 0x0000e000ff787b82 */ /* 0x00de240000000a00 */
[----:B0-----:R-:W-:-:S04]  /*a6c0*/  LEA R138, R120, R138, 0x2 ;  /* 0x0000008a788a7211 */ /* 0x001fc800078e10ff */
[----:B------:R-:W-:-:S13]  /*a6d0*/  ISETP.GE.AND P0, PT, R138, R121, PT ;  /* 0x000000798a00720c */ /* 0x000fda0003f06270 */
[----:B------:R-:W-:Y:S05]  /*a6e0*/  @!P0 BRA `(.L_x_991) ;  /* 0xffffff6000348947 */ /* 0x000fea000383ffff */
.L_x_786:
[----:B------:R-:W0:Y:S01]  /*a6f0*/  S2R R3, SR_CgaCtaId ;  /* 0x0000000000037919 */ /* 0x000e220000008800 */
[----:B-----5:R-:W-:Y:S01]  /*a700*/  SHF.R.U32.HI R5, RZ, 0x5, R125 ;  /* 0x00000005ff057819 */ /* 0x020fe2000001167d */
        /* <DEDUP_REMOVED lines=16> */
[----:B------:R-:W0:Y:S03]  /*a810*/  LDCU.64 UR4, c[0x0][0x460] ;  /* 0x00008c00ff0477ac */ /* 0x000e260008000a00 */
[----:B------:R-:W-:Y:S01]  /*a820*/  IMAD R124, R124, 0x20, R0 ;  /* 0x000000207c7c7824 */ /* 0x000fe200078e0200 */
[----:B------:R-:W-:Y:S02]  /*a830*/  LEA R0, R125, R0, 0x2 ;  /* 0x000000007d007211 */ /* 0x000fe400078e10ff */
[----:B------:R-:W-:Y:S02]  /*a840*/  IADD3 R80, P6, PT, R80, R125, RZ ;  /* 0x0000007d50507210 */ /* 0x000fe40007fde0ff */
[----:B------:R-:W-:Y:S02]  /*a850*/  STS.128 [R124], R52 ;  /* 0x000000347c007388 */ /* 0x000fe40000000c00 */
[----:B------:R-:W-:-:S02]  /*a860*/  IADD3.X R81, PT, PT, RZ, RZ, RZ, P6, !PT ;  /* 0x000000ffff517210 */ /* 0x000fc400037fe4ff */
[----:B------:R-:W-:Y:S02]  /*a870*/  STS.128 [R124+0x10], R48 ;  /* 0x000010307c007388 */ /* 0x000fe40000000c00 */
[C---:B------:R-:W-:Y:S02]  /*a880*/  SHF.L.U64.HI R81, R80.reuse, 0x2, R81 ;  /* 0x0000000250517819 */ /* 0x040fe40000010251 */
[----:B------:R-:W-:Y:S01]  /*a890*/  STS.128 [R124+0x400], R44 ;  /* 0x0004002c7c007388 */ /* 0x000fe20000000c00 */
[----:B------:R-:W-:-:S03]  /*a8a0*/  SHF.L.U32 R80, R80, 0x2, RZ ;  /* 0x0000000250507819 */ /* 0x000fc600000006ff */
[----:B------:R-:W-:Y:S04]  /*a8b0*/  STS.128 [R124+0x410], R40 ;  /* 0x000410287c007388 */ /* 0x000fe80000000c00 */
[----:B------:R-:W-:Y:S04]  /*a8c0*/  STS.128 [R124+0x800], R36 ;  /* 0x000800247c007388 */ /* 0x000fe80000000c00 */
[----:B------:R-:W-:Y:S01]  /*a8d0*/  STS.128 [R124+0x810], R32 ;  /* 0x000810207c007388 */ /* 0x000fe20000000c00 */
[----:B------:R-:W-:Y:S06]  /*a8e0*/  BAR.SYNC.DEFER_BLOCKING 0x0 ;  /* 0x0000000000007b1d */ /* 0x000fec0000010000 */
[----:B------:R-:W1:Y:S04]  /*a8f0*/  LDS R2, [R0] ;  /* 0x0000000000027984 */ /* 0x000e680000000800 */
[----:B------:R-:W3:Y:S04]  /*a900*/  LDS R53, [R0+0xc00] ;  /* 0x000c000000357984 */ /* 0x000ee80000000800 */
[----:B------:R-:W4:Y:S04]  /*a910*/  LDS R3, [R0+0x200] ;  /* 0x0002000000037984 */ /* 0x000f280000000800 */
[----:B------:R-:W2:Y:S04]  /*a920*/  LDS R44, [R0+0xe00] ;  /* 0x000e0000002c7984 */ /* 0x000ea80000000800 */
        /* <DEDUP_REMOVED lines=9> */
[----:B---3--:R-:W-:-:S03]  /*a9c0*/  FADD.FTZ R2, R2, R53 ;  /* 0x0000003502027221 */ /* 0x008fc60000010000 */
[----:B------:R-:W3:Y:S01]  /*a9d0*/  LDS R35, [R0+0x1800] ;  /* 0x0018000000237984 */ /* 0x000ee20000000800 */
[----:B----4-:R-:W-:-:S03]  /*a9e0*/  FADD.FTZ R3, RZ, R3 ;  /* 0x00000003ff037221 */ /* 0x010fc60000010000 */
[----:B------:R-:W4:Y:S01]  /*a9f0*/  LDS R34, [R0+0x1a00] ;  /* 0x001a000000227984 */ /* 0x000f220000000800 */
[----:B--2---:R-:W-:-:S03]  /*aa00*/  FADD.FTZ R3, R3, R44 ;  /* 0x0000002c03037221 */ /* 0x004fc60000010000 */
[----:B------:R-:W2:Y:S01]  /*aa10*/  LDS R37, [R0+0x1c00] ;  /* 0x001c000000257984 */ /* 0x000ea20000000800 */
        /* <DEDUP_REMOVED lines=9> */
[----:B------:R-:W-:Y:S01]  /*aab0*/  LDS R42, [R0+0x2600] ;  /* 0x00260000002a7984 */ /* 0x000fe20000000800 */
[----:B------:R-:W-:-:S03]  /*aac0*/  FADD.FTZ R6, R6, R33 ;  /* 0x0000002106067221 */ /* 0x000fc60000010000 */
[----:B------:R-:W0:Y:S01]  /*aad0*/  LDS R45, [R0+0x2800] ;  /* 0x00280000002d7984 */ /* 0x000e220000000800 */
[----:B------:R-:W-:-:S03]  /*aae0*/  FADD.FTZ R7, RZ, R7 ;  /* 0x00000007ff077221 */ /* 0x000fc60000010000 */
[----:B------:R-:W-:Y:S01]  /*aaf0*/  LDS R46, [R0+0x2a00] ;  /* 0x002a0000002e7984 */ /* 0x000fe20000000800 */
[----:B-1----:R-:W-:-:S03]  /*ab00*/  FADD.FTZ R7, R7, R32 ;  /* 0x0000002007077221 */ /* 0x002fc60000010000 */
[----:B------:R-:W1:Y:S01]  /*ab10*/  LDS R47, [R0+0x2c00] ;  /* 0x002c0000002f7984 */ /* 0x000e620000000800 */
[----:B---3--:R-:W-:-:S03]  /*ab20*/  FADD.FTZ R2, R2, R35 ;  /* 0x0000002302027221 */ /* 0x008fc60000010000 */
[----:B------:R-:W-:Y:S01]  /*ab30*/  LDS R48, [R0+0x2e00] ;  /* 0x002e000000307984 */ /* 0x000fe20000000800 */
[----:B----4-:R-:W-:Y:S01]  /*ab40*/  FADD.FTZ R3, R3, R34 ;  /* 0x0000002203037221 */ /* 0x010fe20000010000 */
[----:B------:R-:W-:Y:S01]  /*ab50*/  BAR.SYNC.DEFER_BLOCKING 0x0 ;  /* 0x0000000000007b1d */ /* 0x000fe20000010000 */
[----:B--2---:R-:W-:Y:S01]  /*ab60*/  FADD.FTZ R4, R4, R37 ;  /* 0x0000002504047221 */ /* 0x004fe20000010000 */
[----:B0-----:R-:W-:Y:S01]  /*ab70*/  FADD.FTZ R5, R5, R38 ;  /* 0x0000002605057221 */ /* 0x001fe20000010000 */
[----:B------:R-:W-:Y:S01]  /*ab80*/  FADD.FTZ R6, R6, R39 ;  /* 0x0000002706067221 */ /* 0x000fe20000010000 */
[----:B------:R-:W-:Y:S01]  /*ab90*/  FADD.FTZ R7, R7, R40 ;  /* 0x0000002807077221 */ /* 0x000fe20000010000 */
[----:B------:R-:W-:Y:S01]  /*aba0*/  FADD.FTZ R43, R2, R43 ;  /* 0x0000002b022b7221 */ /* 0x000fe20000010000 */
[----:B------:R0:W-:Y:S01]  /*abb0*/  STS.128 [R124], R76 ;  /* 0x0000004c7c007388 */ /* 0x0001e20000000c00 */
[----:B------:R-:W-:-:S03]  /*abc0*/  FADD.FTZ R45, R4, R45 ;  /* 0x0000002d042d7221 */ /* 0x000fc60000010000 */
[----:B------:R2:W-:Y:S04]  /*abd0*/  STS.128 [R124+0x10], R72 ;  /* 0x000010487c007388 */ /* 0x0005e80000000c00 */
[----:B------:R-:W-:Y:S01]  /*abe0*/  STS.128 [R124+0x400], R68 ;  /* 0x000400447c007388 */ /* 0x000fe20000000c00 */
[----:B-1----:R-:W-:-:S03]  /*abf0*/  FADD.FTZ R47, R6, R47 ;  /* 0x0000002f062f7221 */ /* 0x002fc60000010000 */
[----:B------:R-:W-:Y:S04]  /*ac00*/  STS.128 [R124+0x410], R64 ;  /* 0x000410407c007388 */ /* 0x000fe80000000c00 */
[----:B------:R-:W-:Y:S01]  /*ac10*/  STS.128 [R124+0x800], R60 ;  /* 0x0008003c7c007388 */ /* 0x000fe20000000c00 */
[----:B0-----:R-:W-:-:S03]  /*ac20*/  IADD3 R76, P6, PT, R80, UR18, RZ ;  /* 0x00000012504c7c10 */ /* 0x001fc6000ffde0ff */
[----:B------:R-:W-:Y:S01]  /*ac30*/  STS.128 [R124+0x810], R56 ;  /* 0x000810387c007388 */ /* 0x000fe20000000c00 */
[----:B------:R-:W-:Y:S01]  /*ac40*/  IADD3.X R77, PT, PT, R81, UR19, RZ, P6, !PT ;  /* 0x00000013514d7c10 */ /* 0x000fe2000b7fe4ff */
[----:B------:R-:W-:Y:S01]  /*ac50*/  BAR.SYNC.DEFER_BLOCKING 0x0 ;  /* 0x0000000000007b1d */ /* 0x000fe20000010000 */
[----:B--2---:R-:W-:-:S04]  /*ac60*/  IADD3 R74, P6, PT, R80, UR16, RZ ;  /* 0x00000010504a7c10 */ /* 0x004fc8000ffde0ff */
        /* <DEDUP_REMOVED lines=54> */
[----:B------:R0:W-:Y:S04]  /*afd0*/  STS.128 [R124+0x800], R12 ;  /* 0x0008000c7c007388 */ /* 0x0001e80000000c00 */
[----:B------:R1:W-:Y:S01]  /*afe0*/  STS.128 [R124+0x810], R8 ;  /* 0x000810087c007388 */ /* 0x0003e20000000c00 */
[----:B------:R-:W-:Y:S01]  /*aff0*/  BAR.SYNC.DEFER_BLOCKING 0x0 ;  /* 0x0000000000007b1d */ /* 0x000fe20000010000 */
[----:B0-----:R-:W-:Y:S01]  /*b000*/  FADD.FTZ R13, R7, R48 ;  /* 0x00000030070d7221 */ /* 0x001fe20000010000 */
[----:B-1----:R-:W-:Y:S01]  /*b010*/  FADD.FTZ R9, R3, R42 ;  /* 0x0000002a03097221 */ /* 0x002fe20000010000 */
[----:B------:R-:W-:-:S03]  /*b020*/  FADD.FTZ R11, R5, R46 ;  /* 0x0000002e050b7221 */ /* 0x000fc60000010000 */
        /* <DEDUP_REMOVED lines=56> */
[----:B------:R-:W-:-:S03]  /*b3b0*/  IADD3 R74, P5, PT, R74, 0x200, RZ ;  /* 0x000002004a4a7810 */ /* 0x000fc60007fbe0ff */
[----:B------:R1:W-:Y:S01]  /*b3c0*/  STG.E desc[UR6][R6.64], R29 ;  /* 0x0000001d06007986 */ /* 0x0003e2000c101906 */
[----:B------:R-:W-:Y:S01]  /*b3d0*/  IMAD.X R77, RZ, RZ, R77, P6 ;  /* 0x000000ffff4d7224 */ /* 0x000fe200030e064d */
[----:B------:R-:W-:Y:S02]  /*b3e0*/  IADD3 R0, P6, PT, R0, 0x200, RZ ;  /* 0x0000020000007810 */ /* 0x000fe40007fde0ff */
[----:B------:R-:W-:Y:S02]  /*b3f0*/  IADD3.X R75, PT, PT, RZ, R75, RZ, P5, !PT ;  /* 0x0000004bff4b7210 */ /* 0x000fe40002ffe4ff */
[----:B------:R-:W-:-:S09]  /*b400*/  IADD3.X R15, PT, PT, RZ, R15, RZ, P6, !PT ;  /* 0x0000000fff0f7210 */ /* 0x000fd200037fe4ff */
.L_x_993:
[----:B------:R-:W-:Y:S05]  /*b410*/  BSYNC.RECONVERGENT B0 ;  /* 0x0000000000007941 */ /* 0x000fea0003800200 */
.L_x_992:
[----:B------:R-:W-:Y:S01]  /*b420*/  BSSY.RECONVERGENT B0, `(.L_x_994) ;  /* 0x0000012000007945 */ /* 0x000fe20003800200 */
[----:B------:R-:W-:-:S03]  /*b430*/  FADD.FTZ R19, R14, R19 ;  /* 0x000000130e137221 */ /* 0x000fc60000010000 */
[----:B------:R-:W-:Y:S05]  /*b440*/  @!P0 BRA `(.L_x_995) ;  /* 0x00000000003c8947 */ /* 0x000fea0003800000 */
[----:B-1----:R-:W-:Y:S01]  /*b450*/  MOV R2, R76 ;  /* 0x0000004c00027202 */ /* 0x002fe20000000f00 */
        /* <DEDUP_REMOVED lines=11> */
[----:B------:R-:W-:Y:S01]  /*b510*/  IADD3.X R77, PT, PT, RZ, R77, RZ, P0, !PT ;  /* 0x0000004dff4d7210 */ /* 0x000fe200007fe4ff */
[----:B------:R-:W-:Y:S01]  /*b520*/  IMAD.X R75, RZ, RZ, R75, P5 ;  /* 0x000000ffff4b7224 */ /* 0x000fe200028e064b */
[----:B------:R-:W-:-:S09]  /*b530*/  IADD3.X R15, PT, PT, RZ, R15, RZ, P6, !PT ;  /* 0x0000000fff0f7210 */ /* 0x000fd200037fe4ff */
.L_x_995:
[----:B------:R-:W-:Y:S05]  /*b540*/  BSYNC.RECONVERGENT B0 ;  /* 0x0000000000007941 */ /* 0x000fea0003800200 */
.L_x_994:
        /* <DEDUP_REMOVED lines=18> */
.L_x_997:
[----:B------:R-:W-:Y:S05]  /*b670*/  BSYNC.RECONVERGENT B0 ;  /* 0x0000000000007941 */ /* 0x000fea0003800200 */
.L_x_996:
[----:B------:R-:W-:Y:S01]  /*b680*/  BSSY.RECONVERGENT B0, `(.L_x_998) ;  /* 0x0000012000007945 */ /* 0x000fe20003800200 */
[----:B0-----:R-:W-:-:S03]  /*b690*/  FADD.FTZ R31, R16, R31 ;  /* 0x0000001f101f7221 */ /* 0x001fc60000010000 */
[----:B------:R-:W-:Y:S05]  /*b6a0*/  @!P2 BRA `(.L_x_999) ;  /* 0x00000000003ca947 */ /* 0x000fea0003800000 */
[----:B-123--:R-:W-:Y:S01]  /*b6b0*/  MOV R2, R76 ;  /* 0x0000004c00027202 */ /* 0x00efe20000000f00 */
        /* <DEDUP_REMOVED lines=14> */
.L_x_999:
[----:B------:R-:W-:Y:S05]  /*b7a0*/  BSYNC.RECONVERGENT B0 ;  /* 0x0000000000007941 */ /* 0x000fea0003800200 */
.L_x_998:
[----:B------:R-:W-:Y:S01]  /*b7b0*/  BSSY.RECONVERGENT B0, `(.L_x_1000) ;  /* 0x0000012000007945 */ /* 0x000fe20003800200 */
[----:B------:R-:W-:-:S03]  /*b7c0*/  FADD.FTZ R25, R25, R20 ;  /* 0x0000001419197221 */ /* 0x000fc60000010000 */
[----:B------:R-:W-:Y:S05]  /*b7d0*/  @!P3 BRA `(.L_x_1001) ;  /* 0x00000000003cb947 */ /* 0x000fea0003800000 */
[----:B0123--:R-:W-:Y:S01]  /*b7e0*/  IMAD.MOV.U32 R2, RZ, RZ, R76 ;  /* 0x000000ffff027224 */ /* 0x00ffe200078e004c */
[----:B------:R-:W-:Y:S01]  /*b7f0*/  MOV R3, R77 ;  /* 0x0000004d00037202 */ /* 0x000fe20000000f00 */
[----:B------:R-:W-:Y:S01]  /*b800*/  IMAD.MOV.U32 R7, RZ, RZ, R15 ;  /* 0x000000ffff077224 */ /* 0x000fe200078e000f */
        /* <DEDUP_REMOVED lines=12> */
.L_x_1001:
[----:B------:R-:W-:Y:S05]  /*b8d0*/  BSYNC.RECONVERGENT B0 ;  /* 0x0000000000007941 */ /* 0x000fea0003800200 */
.L_x_1000:
[----:B01234-:R-:W-:Y:S01]  /*b8e0*/  MOV R2, R76 ;  /* 0x0000004c00027202 */ /* 0x01ffe20000000f00 */
[----:B------:R-:W-:Y:S01]  /*b8f0*/  IMAD.MOV.U32 R3, RZ, RZ, R77 ;  /* 0x000000ffff037224 */ /* 0x000fe200078e004d */
        /* <DEDUP_REMOVED lines=9> */
.L_x_795:
[----:B0-----:R-:W-:Y:S01]  /*b990*/  HFMA2 R136, -RZ, RZ, 0, 5.9604644775390625e-08 ;  /* 0x00000001ff887431 */ /* 0x001fe200000001ff */
[----:B------:R-:W-:Y:S01]  /*b9a0*/  BSSY B0, `(.L_x_1002) ;  /* 0x0000007000007945 */ /* 0x000fe20003800000 */
[----:B------:R-:W-:Y:S01]  /*b9b0*/  IMAD.MOV.U32 R137, RZ, RZ, R199 ;  /* 0x000000ffff897224 */ /* 0x000fe200078e00c7 */
[----:B------:R-:W-:Y:S02]  /*b9c0*/  MOV R201, 0x1f ;  /* 0x0000001f00c97802 */ /* 0x000fe40000000f00 */
[----:B------:R-:W-:-:S07]  /*b9d0*/  MOV R134, 0xffffffff ;  /* 0xffffffff00867802 */ /* 0x000fce0000000f00 */
[----:B-1---5:R-:W-:Y:S05]  /*b9e0*/  WARPSYNC.COLLECTIVE R134, `(.L_x_1003) ;  /* 0x0000000086087348 */ /* 0x022fea0003c00000 */
[----:B------:R0:W2:Y:S02]  /*b9f0*/  SHFL.BFLY P0, R135, R137, R136, R201 ;  /* 0x0c00008889877389 */ /* 0x0000a400000000c9 */
[----:B012--5:R-:W-:Y:S05]  /*ba00*/  ENDCOLLECTIVE ;  /* 0x000000000000791b */ /* 0x027fea0003800000 */
.L_x_1003:
[----:B------:R-:W-:Y:S05]  /*ba10*/  BSYNC B0 ;  /* 0x0000000000007941 */ /* 0x000fea0003800000 */
.L_x_1002:
[----:B------:R-:W-:Y:S02]  /*ba20*/  HFMA2 R136, -RZ, RZ, 0, 5.9604644775390625e-08 ;  /* 0x00000001ff887431 */ /* 0x000fe400000001ff */
[----:B------:R-:W-:Y:S01]  /*ba30*/  IMAD.MOV.U32 R137, RZ, RZ, R200 ;  /* 0x000000ffff897224 */ /* 0x000fe200078e00c8 */
[----:B------:R-:W-:Y:S02]  /*ba40*/  MOV R201, 0x1f ;  /* 0x0000001f00c97802 */ /* 0x000fe40000000f00 */
[----:B------:R-:W-:Y:S02]  /*ba50*/  MOV R134, 0xffffffff ;  /* 0xffffffff00867802 */ /* 0x000fe40000000f00 */
[----:B------:R-:W-:-:S07]  /*ba60*/  MOV R120, R135 ;  /* 0x0000008700787202 */ /* 0x000fce0000000f00 */
[----:B------:R-:W-:Y:S05]  /*ba70*/  WARPSYNC.COLLECTIVE R134, `(.L_x_1004) ;  /* 0x0000000086087348 */ /* 0x000fea0003c00000 */
[----:B------:R0:W1:Y:S02]  /*ba80*/  SHFL.BFLY P0, R135, R137, R136, R201 ;  /* 0x0c00008889877389 */ /* 0x00006400000000c9 */
[----:B01----:R-:W-:Y:S05]  /*ba90*/  ENDCOLLECTIVE ;  /* 0x000000000000791b */ /* 0x003fea0003800000 */
.L_x_1004:
[----:B------:R-:W-:Y:S01]  /*baa0*/  FADD.FTZ R120, R120, R199 ;  /* 0x000000c778787221 */ /* 0x000fe20000010000 */
[----:B------:R-:W-:-:S03]  /*bab0*/  HFMA2 R136, -RZ, RZ, 0, 1.1920928955078125e-07 ;  /* 0x00000002ff887431 */ /* 0x000fc600000001ff */
[----:B------:R-:W-:Y:S01]  /*bac0*/  IMAD.MOV.U32 R137, RZ, RZ, R120 ;  /* 0x000000ffff897224 */ /* 0x000fe200078e0078 */
[----:B------:R-:W-:-:S07]  /*bad0*/  MOV R121, R135 ;  /* 0x0000008700797202 */ /* 0x000fce0000000f00 */
[----:B------:R-:W-:Y:S05]  /*bae0*/  WARPSYNC.COLLECTIVE R134, `(.L_x_1005) ;  /* 0x0000000086087348 */ /* 0x000fea0003c00000 */
[----:B------:R0:W1:Y:S02]  /*baf0*/  SHFL.BFLY P0, R135, R137, R136, R201 ;  /* 0x0c00008889877389 */ /* 0x00006400000000c9 */
[----:B01----:R-:W-:Y:S05]  /*bb00*/  ENDCOLLECTIVE ;  /* 0x000000000000791b */ /* 0x003fea0003800000 */
.L_x_1005:
[----:B------:R-:W-:-:S05]  /*bb10*/  FADD.FTZ R121, R121, R200 ;  /* 0x000000c879797221 */ /* 0x000fca0000010000 */
[----:B------:R-:W-:Y:S02]  /*bb20*/  MOV R137, R121 ;  /* 0x0000007900897202 */ /* 0x000fe40000000f00 */
[----:B------:R-:W-:-:S07]  /*bb30*/  MOV R123, R135 ;  /* 0x00000087007b7202 */ /* 0x000fce0000000f00 */
[----:B------:R-:W-:Y:S05]  /*bb40*/  WARPSYNC.COLLECTIVE R134, `(.L_x_1006) ;  /* 0x0000000086087348 */ /* 0x000fea0003c00000 */
[----:B------:R0:W1:Y:S02]  /*bb50*/  SHFL.BFLY P0, R135, R137, R136, R201 ;  /* 0x0c00008889877389 */ /* 0x00006400000000c9 */
[----:B01----:R-:W-:Y:S05]  /*bb60*/  ENDCOLLECTIVE ;  /* 0x000000000000791b */ /* 0x003fea0003800000 */
.L_x_1006:
[----:B------:R-:W-:Y:S01]  /*bb70*/  FADD.FTZ R123, R120, R123 ;  /* 0x0000007b787b7221 */ /* 0x000fe20000010000 */
[----:B------:R-:W-:-:S03]  /*bb80*/  HFMA2 R136, -RZ, RZ, 0, 2.384185791015625e-07 ;  /* 0x00000004ff887431 */ /* 0x000fc600000001ff */
[----:B------:R-:W-:Y:S01]  /*bb90*/  IMAD.MOV.U32 R137, RZ, RZ, R123 ;  /* 0x000000ffff897224 */ /* 0x000fe200078e007b */
[----:B------:R-:W-:-:S07]  /*bba0*/  MOV R122, R135 ;  /* 0x00000087007a7202 */ /* 0x000fce0000000f00 */
[----:B------:R-:W-:Y:S05]  /*bbb0*/  WARPSYNC.COLLECTIVE R134, `(.L_x_1007) ;  /* 0x0000000086087348 */ /* 0x000fea0003c00000 */
[----:B------:R0:W1:Y:S02]  /*bbc0*/  SHFL.BFLY P0, R135, R137, R136, R201 ;  /* 0x0c00008889877389 */ /* 0x00006400000000c9 */
[----:B01----:R-:W-:Y:S05]  /*bbd0*/  ENDCOLLECTIVE ;  /* 0x000000000000791b */ /* 0x003fea0003800000 */
.L_x_1007:
[----:B------:R-:W-:-:S05]  /*bbe0*/  FADD.FTZ R122, R121, R122 ;  /* 0x0000007a797a7221 */ /* 0x000fca0000010000 */
[----:B------:R-:W-:Y:S02]  /*bbf0*/  MOV R137, R122 ;  /* 0x0000007a00897202 */ /* 0x000fe40000000f00 */
[----:B------:R-:W-:-:S07]  /*bc00*/  MOV R124, R135 ;  /* 0x00000087007c7202 */ /* 0x000fce0000000f00 */
[----:B------:R-:W-:Y:S05]  /*bc10*/  WARPSYNC.COLLECTIVE R134, `(.L_x_1008) ;  /* 0x0000000086087348 */ /* 0x000fea0003c00000 */
[----:B------:R0:W1:Y:S02]  /*bc20*/  SHFL.BFLY P0, R135, R137, R136, R201 ;  /* 0x0c00008889877389 */ /* 0x00006400000000c9 */
[----:B01----:R-:W-:Y:S05]  /*bc30*/  ENDCOLLECTIVE ;  /* 0x000000000000791b */ /* 0x003fea0003800000 */
.L_x_1008:
[----:B------:R-:W-:Y:S01]  /*bc40*/  FADD.FTZ R124, R123, R124 ;  /* 0x0000007c7b7c7221 */ /* 0x000fe20000010000 */
[----:B------:R-:W-:-:S03]  /*bc50*/  HFMA2 R136, -RZ, RZ, 0, 4.76837158203125e-07 ;  /* 0x00000008ff887431 */ /* 0x000fc600000001ff */
[----:B------:R-:W-:Y:S01]  /*bc60*/  IMAD.MOV.U32 R137, RZ, RZ, R124 ;  /* 0x000000ffff897224 */ /* 0x000fe200078e007c */
[----:B------:R-:W-:-:S07]  /*bc70*/  MOV R125, R135 ;  /* 0x00000087007d7202 */ /* 0x000fce0000000f00 */
[----:B------:R-:W-:Y:S05]  /*bc80*/  WARPSYNC.COLLECTIVE R134, `(.L_x_1009) ;  /* 0x0000000086087348 */ /* 0x000fea0003c00000 */
[----:B------:R0:W1:Y:S02]  /*bc90*/  SHFL.BFLY P0, R135, R137, R136, R201 ;  /* 0x0c00008889877389 */ /* 0x00006400000000c9 */
[----:B01----:R-:W-:Y:S05]  /*bca0*/  ENDCOLLECTIVE ;  /* 0x000000000000791b */ /* 0x003fea0003800000 */
.L_x_1009:
[----:B------:R-:W-:-:S05]  /*bcb0*/  FADD.FTZ R125, R122, R125 ;  /* 0x0000007d7a7d7221 */ /* 0x000fca0000010000 */
[----:B------:R-:W-:Y:S02]  /*bcc0*/  MOV R137, R125 ;  /* 0x0000007d00897202 */ /* 0x000fe40000000f00 */
[----:B------:R-:W-:-:S07]  /*bcd0*/  MOV R127, R135 ;  /* 0x00000087007f7202 */ /* 0x000fce0000000f00 */
[----:B------:R-:W-:Y:S05]  /*bce0*/  WARPSYNC.COLLECTIVE R134, `(.L_x_1010) ;  /* 0x0000000086087348 */ /* 0x000fea0003c00000 */
[----:B------:R0:W1:Y:S02]  /*bcf0*/  SHFL.BFLY P0, R135, R137, R136, R201 ;  /* 0x0c00008889877389 */ /* 0x00006400000000c9 */
[----:B01----:R-:W-:Y:S05]  /*bd00*/  ENDCOLLECTIVE ;  /* 0x000000000000791b */ /* 0x003fea0003800000 */
.L_x_1010:
[----:B------:R-:W-:Y:S01]  /*bd10*/  FADD.FTZ R127, R124, R127 ;  /* 0x0000007f7c7f7221 */ /* 0x000fe20000010000 */
[----:B------:R-:W-:-:S03]  /*bd20*/  HFMA2 R136, -RZ, RZ, 0, 9.5367431640625e-07 ;  /* 0x00000010ff887431 */ /* 0x000fc600000001ff */
[----:B------:R-:W-:Y:S01]  /*bd30*/  IMAD.MOV.U32 R137, RZ, RZ, R127 ;  /* 0x000000ffff897224 */ /* 0x000fe200078e007f */
[----:B------:R-:W-:-:S07]  /*bd40*/  MOV R126, R135 ;  /* 0x00000087007e7202 */ /* 0x000fce0000000f00 */
[----:B------:R-:W-:Y:S05]  /*bd50*/  WARPSYNC.COLLECTIVE R134, `(.L_x_1011) ;  /* 0x0000000086087348 */ /* 0x000fea0003c00000 */
[----:B------:R0:W1:Y:S02]  /*bd60*/  SHFL.BFLY P0, R135, R137, R136, R201 ;  /* 0x0c00008889877389 */ /* 0x00006400000000c9 */
[----:B01----:R-:W-:Y:S05]  /*bd70*/  ENDCOLLECTIVE ;  /* 0x000000000000791b */ /* 0x003fea0003800000 */
.L_x_1011:
[----:B------:R-:W-:-:S05]  /*bd80*/  FADD.FTZ R126, R125, R126 ;  /* 0x0000007e7d7e7221 */ /* 0x000fca0000010000 */
[----:B------:R-:W-:Y:S02]  /*bd90*/  MOV R137, R126 ;  /* 0x0000007e00897202 */ /* 0x000fe40000000f00 */
[----:B------:R-:W-:-:S07]  /*bda0*/  MOV R120, R135 ;  /* 0x0000008700787202 */ /* 0x000fce0000000f00 */
[----:B------:R-:W-:Y:S05]  /*bdb0*/  WARPSYNC.COLLECTIVE R134, `(.L_x_1012) ;  /* 0x0000000086087348 */ /* 0x000fea0003c00000 */
[----:B------:R0:W1:Y:S02]  /*bdc0*/  SHFL.BFLY P0, R135, R137, R136, R201 ;  /* 0x0c00008889877389 */ /* 0x00006400000000c9 */
[----:B01----:R-:W-:Y:S05]  /*bdd0*/  ENDCOLLECTIVE ;  /* 0x000000000000791b */ /* 0x003fea0003800000 */
.L_x_1012:
[----:B------:R-:W-:Y:S01]  /*bde0*/  MOV R121, R135 ;  /* 0x0000008700797202 */ /* 0x000fe20000000f00 */
[----:B------:R-:W-:Y:S06]  /*bdf0*/  BRA `(.L_x_1013) ;  /* 0xffffff6400887947 */ /* 0x000fec000383ffff */
.L_x_1014:
        /* <DEDUP_REMOVED lines=16> */
.L_x_14428:


//--------------------- .text._ZN10layer_norm22ln_bwd_finalize_kernelINS_22Kernel_traits_finalizeILj768E13__nv_bfloat16S2_S2_S2_fjLb1ELj1024ELj4ENS_18Kernel_traits_baseILj768ES2_S2_S2_S2_fjLj1024EEEEELb1ELb1EEEvNS_9BwdParamsE --------------------------
	.section	.text._ZN10layer_norm22ln_bwd_finalize_kernelINS_22Kernel_traits_finalizeILj768E13__nv_bfloat16S2_S2_S2_fjLb1ELj1024ELj4ENS_18Kernel_traits_baseILj768ES2_S2_S2_S2_fjLj1024EEEEELb1ELb1EEEvNS_9BwdParamsE,"ax",@progbits
	.align	128
        .global         _ZN10layer_norm22ln_bwd_finalize_kernelINS_22Kernel_traits_finalizeILj768E13__nv_bfloat16S2_S2_S2_fjLb1ELj1024ELj4ENS_18Kernel_traits_baseILj768ES2_S2_S2_S2_fjLj1024EEEEELb1ELb1EEEvNS_9BwdParamsE
        .type           _ZN10layer_norm22ln_bwd_finalize_kernelINS_22Kernel_traits_finalizeILj768E13__nv_bfloat16S2_S2_S2_fjLb1ELj1024ELj4ENS_18Kernel_traits_baseILj768ES2_S2_S2_S2_fjLj1024EEEEELb1ELb1EEEvNS_9BwdParamsE,@function
        .size           _ZN10layer_norm22ln_bwd_finalize_kernelINS_22Kernel_traits_finalizeILj768E13__nv_bfloat16S2_S2_S2_fjLb1ELj1024ELj4ENS_18Kernel_traits_baseILj768ES2_S2_S2_S2_fjLj1024EEEEELb1ELb1EEEvNS_9BwdParamsE,(.L_x_14429 - _ZN10layer_norm22ln_bwd_finalize_kernelINS_22Kernel_traits_finalizeILj768E13__nv_bfloat16S2_S2_S2_fjLb1ELj1024ELj4ENS_18Kernel_traits_baseILj768ES2_S2_S2_S2_fjLj1024EEEEELb1ELb1EEEvNS_9BwdParamsE)
        .other          _ZN10layer_norm22ln_bwd_finalize_kernelINS_22Kernel_traits_finalizeILj768E13__nv_bfloat16S2_S2_S2_fjLb1ELj1024ELj4ENS_18Kernel_traits_baseILj768ES2_S2_S2_S2_fjLj1024EEEEELb1ELb1EEEvNS_9BwdParamsE,@"STO_CUDA_ENTRY STV_DEFAULT"
_ZN10layer_norm22ln_bwd_finalize_kernelINS_22Kernel_traits_finalizeILj768E13__nv_bfloat16S2_S2_S2_fjLb1ELj1024ELj4ENS_18Kernel_traits_baseILj768ES2_S2_S2_S2_fjLj1024EEEEELb1ELb1EEEvNS_9BwdParamsE:
.text._ZN10layer_norm22ln_bwd_finalize_kernelINS_22Kernel_traits_finalizeILj768E13__nv_bfloat16S2_S2_S2_fjLb1ELj1024ELj4ENS_18Kernel_traits_baseILj768ES2_S2_S2_S2_fjLj1024EEEEELb1ELb1EEEvNS_9BwdParamsE:
        /* <DEDUP_REMOVED lines=12> */
[----:B------:R-:W-:Y:S01]  /*00c0*/  HFMA2 R7, -RZ, RZ, 0, 0 ;  /* 0x00000000ff077431 */ /* 0x000fe200000001ff */
[----:B------:R-:W-:Y:S02]  /*00d0*/  LOP3.LUT R5, R2, 0x1f, RZ, 0xc0, !PT ;  /* 0x0000001f02057812 */ /* 0x000fe400078ec0ff */
[----:B------:R-:W-:Y:S02]  /*00e0*/  MOV R25, RZ ;  /* 0x000000ff00197202 */ /* 0x000fe40000000f00 */
[----:B0-----:R-:W-:-:S13]  /*00f0*/  ISETP.GE.U32.AND P0, PT, R4, UR8, PT ;  /* 0x0000000804007c0c */ /* 0x001fda000bf06070 */
[----:B-1----:R-:W-:Y:S05]  /*0100*/  @P0 BRA `(.L_x_1016) ;  /* 0x0000000c00840947 */ /* 0x002fea0003800000 */
        /* <DEDUP_REMOVED lines=12> */
[----:B------:R-:W0:Y:S01]  /*01d0*/  LDC R11, c[0x0][0x388] ;  /* 0x0000e200ff0b7b82 */ /* 0x000e220000000800 */
[C---:B------:R-:W-:Y:S02]  /*01e0*/  LOP3.LUT R13, R4.reuse, 0x80, RZ, 0xfc, !PT ;  /* 0x00000080040d7812 */ /* 0x040fe400078efcff */
[C---:B------:R-:W-:Y:S02]  /*01f0*/  LOP3.LUT R15, R4.reuse, 0xa0, RZ, 0xfc, !PT ;  /* 0x000000a0040f7812 */ /* 0x040fe400078efcff */
[C---:B------:R-:W-:Y:S02]  /*0200*/  LOP3.LUT R16, R4.reuse, 0xc0, RZ, 0xfc, !PT ;  /* 0x000000c004107812 */ /* 0x040fe400078efcff */
[C---:B------:R-:W-:Y:S02]  /*0210*/  LOP3.LUT R17, R4.reuse, 0xe0, RZ, 0xfc, !PT ;  /* 0x000000e004117812 */ /* 0x040fe400078efcff */
[C---:B------:R-:W-:Y:S02]  /*0220*/  LOP3.LUT R19, R4.reuse, 0x40, RZ, 0xfc, !PT ;  /* 0x0000004004137812 */ /* 0x040fe400078efcff */
[----:B------:R-:W-:-:S02]  /*0230*/  LOP3.LUT R21, R4, 0x60, RZ, 0xfc, !PT ;  /* 0x0000006004157812 */ /* 0x000fc400078efcff */
[----:B------:R-:W-:Y:S02]  /*0240*/  LOP3.LUT R24, R10, 0xffffff8, RZ, 0xc0, !PT ;  /* 0x0ffffff80a187812 */ /* 0x000fe400078ec0ff */
[----:B------:R-:W-:Y:S02]  /*0250*/  MOV R7, RZ ;  /* 0x000000ff00077202 */ /* 0x000fe40000000f00 */
[----:B------:R-:W-:Y:S02]  /*0260*/  MOV R6, R4 ;  /* 0x0000000400067202 */ /* 0x000fe40000000f00 */
[----:B------:R-:W-:Y:S01]  /*0270*/  IADD3 R24, PT, PT, -R24, RZ, RZ ;  /* 0x000000ff18187210 */ /* 0x000fe20007ffe1ff */
[-CC-:B0-----:R-:W-:Y:S02]  /*0280*/  IMAD R9, R9, R11.reuse, R12.reuse ;  /* 0x0000000b09097224 */ /* 0x181fe400078e020c */
[-CC-:B------:R-:W-:Y:S02]  /*0290*/  IMAD R14, R13, R11.reuse, R12.reuse ;  /* 0x0000000b0d0e7224 */ /* 0x180fe400078e020c */
[----:B------:R-:W-:-:S02]  /*02a0*/  IMAD R18, R15, R11, R12 ;  /* 0x0000000b0f127224 */ /* 0x000fc400078e020c */
[-CC-:B------:R-:W-:Y:S01]  /*02b0*/  IMAD R16, R16, R11.reuse, R12.reuse ;  /* 0x0000000b10107224 */ /* 0x180fe200078e020c */
[----:B------:R-:W-:Y:S01]  /*02c0*/  IADD3 R23, PT, PT, R5, R14, RZ ;  /* 0x0000000e05177210 */ /* 0x000fe20007ffe0ff */
[-CC-:B------:R-:W-:Y:S01]  /*02d0*/  IMAD R20, R17, R11.reuse, R12.reuse ;  /* 0x0000000b11147224 */ /* 0x180fe200078e020c */
[----:B------:R-:W-:Y:S01]  /*02e0*/  IADD3 R18, PT, PT, R5, R18, RZ ;  /* 0x0000001205127210 */ /* 0x000fe20007ffe0ff */
[-CC-:B------:R-:W-:Y:S01]  /*02f0*/  IMAD R22, R19, R11.reuse, R12.reuse ;  /* 0x0000000b13167224 */ /* 0x180fe200078e020c */
[----:B------:R-:W-:Y:S01]  /*0300*/  IADD3 R19, PT, PT, R5, R16, RZ ;  /* 0x0000001005137210 */ /* 0x000fe20007ffe0ff */
[--C-:B------:R-:W-:Y:S01]  /*0310*/  IMAD R28, R21, R11, R12.reuse ;  /* 0x0000000b151c7224 */ /* 0x100fe200078e020c */
[C---:B------:R-:W-:Y:S01]  /*0320*/  IADD3 R21, PT, PT, R5.reuse, R9, RZ ;  /* 0x0000000905157210 */ /* 0x040fe20007ffe0ff */
[----:B------:R-:W-:Y:S01]  /*0330*/  IMAD R12, R4, R11, R12 ;  /* 0x0000000b040c7224 */ /* 0x000fe200078e020c */
[C---:B------:R-:W-:Y:S02]  /*0340*/  IADD3 R13, PT, PT, R5.reuse, R22, RZ ;  /* 0x00000016050d7210 */ /* 0x040fe40007ffe0ff */
[----:B------:R-:W-:-:S02]  /*0350*/  IADD3 R20, PT, PT, R5, R20, RZ ;  /* 0x0000001405147210 */ /* 0x000fc40007ffe0ff */
[C---:B------:R-:W-:Y:S02]  /*0360*/  IADD3 R22, PT, PT, R5.reuse, R28, RZ ;  /* 0x0000001c05167210 */ /* 0x040fe40007ffe0ff */
[----:B------:R-:W-:-:S07]  /*0370*/  IADD3 R9, PT, PT, R5, R12, RZ ;  /* 0x0000000c05097210 */ /* 0x000fce0007ffe0ff */
.L_x_1019:
[----:B------:R-:W0:Y:S02]  /*0380*/  LDC.64 R14, c[0x0][0x440] ;  /* 0x00011000ff0e7b82 */ /* 0x000e240000000a00 */
[----:B0-----:R-:W-:-:S05]  /*0390*/  IMAD.WIDE.U32 R16, R9, 0x4, R14 ;  /* 0x0000000409107825 */ /* 0x001fca00078e000e */
[----:B------:R0:W2:Y:S02]  /*03a0*/  LDG.E R12, desc[UR6][R16.64] ;  /* 0x00000006100c7981 */ /* 0x0000a4000c1e1900 */
[----:B0-----:R-:W-:-:S05]  /*03b0*/  IMAD.WIDE.U32 R16, R21, 0x4, R14 ;  /* 0x0000000415107825 */ /* 0x001fca00078e000e */
[----:B------:R0:W3:Y:S02]  /*03c0*/  LDG.E R27, desc[UR6][R16.64] ;  /* 0x00000006101b7981 */ /* 0x0000e4000c1e1900 */
[----:B0-----:R-:W-:-:S04]  /*03d0*/  IMAD.WIDE.U32 R16, R13, 0x4, R14 ;  /* 0x000000040d107825 */ /* 0x001fc800078e000e */
[----:B--2---:R-:W-:Y:S02]  /*03e0*/  FADD.FTZ R12, R12, R7 ;  /* 0x000000070c0c7221 */ /* 0x004fe40000010000 */
[----:B------:R0:W2:Y:S02]  /*03f0*/  LDG.E R7, desc[UR6][R16.64] ;  /* 0x0000000610077981 */ /* 0x0000a4000c1e1900 */
[----:B0-----:R-:W-:-:S04]  /*0400*/  IMAD.WIDE.U32 R16, R22, 0x4, R14 ;  /* 0x0000000416107825 */ /* 0x001fc800078e000e */
[----:B---3--:R-:W-:Y:S01]  /*0410*/  FADD.FTZ R12, R12, R27 ;  /* 0x0000001b0c0c7221 */ /* 0x008fe20000010000 */
        /* <DEDUP_REMOVED lines=9> */
[----:B------:R0:W2:Y:S01]  /*04b0*/  LDG.E R7, desc[UR6][R16.64] ;  /* 0x0000000610077981 */ /* 0x0000a2000c1e1900 */
[----:B------:R-:W-:Y:S01]  /*04c0*/  IMAD.WIDE.U32 R14, R20, 0x4, R14 ;  /* 0x00000004140e7825 */ /* 0x000fe200078e000e */
[----:B0-----:R-:W0:Y:S03]  /*04d0*/  LDC.64 R16, c[0x0][0x448] ;  /* 0x00011200ff107b82 */ /* 0x001e260000000a00 */
[----:B---3--:R-:W-:Y:S02]  /*04e0*/  FADD.FTZ R28, R12, R27 ;  /* 0x0000001b0c1c7221 */ /* 0x008fe40000010000 */
[----:B------:R0:W3:Y:S02]  /*04f0*/  LDG.E R12, desc[UR6][R14.64] ;  /* 0x000000060e0c7981 */ /* 0x0000e4000c1e1900 */
[----:B0-----:R-:W-:-:S04]  /*0500*/  IMAD.WIDE.U32 R14, R9, 0x4, R16 ;  /* 0x00000004090e7825 */ /* 0x001fc800078e0010 */
[----:B--2---:R-:W-:Y:S02]  /*0510*/  FADD.FTZ R7, R28, R7 ;  /* 0x000000071c077221 */ /* 0x004fe40000010000 */
[----:B------:R0:W2:Y:S02]  /*0520*/  LDG.E R28, desc[UR6][R14.64] ;  /* 0x000000060e1c7981 */ /* 0x0000a4000c1e1900 */
        /* <DEDUP_REMOVED lines=15> */
[----:B0-----:R-:W-:-:S05]  /*0620*/  IMAD.WIDE.U32 R14, R19, 0x4, R16 ;  /* 0x00000004130e7825 */ /* 0x001fca00078e0010 */
[----:B------:R0:W4:Y:S02]  /*0630*/  LDG.E R27, desc[UR6][R14.64] ;  /* 0x000000060e1b7981 */ /* 0x000124000c1e1900 */
[----:B0-----:R-:W0:Y:S01]  /*0640*/  LDC.64 R14, c[0x0][0x460] ;  /* 0x00011800ff0e7b82 */ /* 0x001e220000000a00 */
[----:B------:R-:W-:-:S04]  /*0650*/  IMAD.WIDE.U32 R16, R20, 0x4, R16 ;  /* 0x0000000414107825 */ /* 0x000fc800078e0010 */
[----:B---3--:R-:W-:Y:S02]  /*0660*/  FADD.FTZ R7, R7, R12 ;  /* 0x0000000c07077221 */ /* 0x008fe40000010000 */
[----:B------:R0:W3:Y:S02]  /*0670*/  LDG.E R12, desc[UR6][R16.64] ;  /* 0x00000006100c7981 */ /* 0x0000e4000c1e1900 */
[----:B0-----:R-:W-:-:S04]  /*0680*/  IMAD.WIDE.U32 R16, R9, 0x4, R14 ;  /* 0x0000000409107825 */ /* 0x001fc800078e000e */
[----:B--2---:R-:W-:-:S04]  /*0690*/  FADD.FTZ R25, R25, R28 ;  /* 0x0000001c19197221 */ /* 0x004fc80000010000 */
[----:B----4-:R-:W-:Y:S02]  /*06a0*/  FADD.FTZ R25, R25, R27 ;  /* 0x0000001b19197221 */ /* 0x010fe40000010000 */
        /* <DEDUP_REMOVED lines=17> */
[----:B------:R-:W-:-:S06]  /*07c0*/  IMAD.WIDE.U32 R14, R20, 0x4, R14 ;  /* 0x00000004140e7825 */ /* 0x000fcc00078e000e */
[----:B------:R-:W4:Y:S01]  /*07d0*/  LDG.E R15, desc[UR6][R14.64] ;  /* 0x000000060e0f7981 */ /* 0x000f22000c1e1900 */
[----:B--2---:R-:W-:-:S03]  /*07e0*/  FADD.FTZ R26, R26, R27 ;  /* 0x0000001b1a1a7221 */ /* 0x004fc60000010000 */
[----:B------:R-:W2:Y:S01]  /*07f0*/  LDG.E R27, desc[UR6][R16.64] ;  /* 0x00000006101b7981 */ /* 0x000ea2000c1e1900 */
[----:B------:R-:W-:-:S04]  /*0800*/  IADD3 R24, PT, PT, R24, 0x8, RZ ;  /* 0x0000000818187810 */ /* 0x000fc80007ffe0ff */
[----:B------:R-:W-:Y:S01]  /*0810*/  ISETP.NE.AND P0, PT, R24, RZ, PT ;  /* 0x000000ff1800720c */ /* 0x000fe20003f05270 */
[----:B---3--:R-:W-:Y:S01]  /*0820*/  FADD.FTZ R25, R25, R12 ;  /* 0x0000000c19197221 */ /* 0x008fe20000010000 */
        /* <DEDUP_REMOVED lines=9> */
[----:B--2---:R-:W-:-:S04]  /*08c0*/  FADD.FTZ R26, R26, R27 ;  /* 0x0000001b1a1a7221 */ /* 0x004fc80000010000 */
[----:B----4-:R-:W-:Y:S01]  /*08d0*/  FADD.FTZ R26, R26, R15 ;  /* 0x0000000f1a1a7221 */ /* 0x010fe20000010000 */
[----:B------:R-:W-:Y:S06]  /*08e0*/  @P0 BRA `(.L_x_1019) ;  /* 0xfffffff800a40947 */ /* 0x000fec000383ffff */
.L_x_1018:
[----:B------:R-:W-:Y:S05]  /*08f0*/  BSYNC.RECONVERGENT B1 ;  /* 0x0000000000017941 */ /* 0x000fea0003800200 */
.L_x_1017:
[----:B------:R-:W-:-:S13]  /*0900*/  LOP3.LUT P0, R9, R10, 0x7, RZ, 0xc0, !PT ;  /* 0x000000070a097812 */ /* 0x000fda000780c0ff */
[----:B------:R-:W-:Y:S05]  /*0910*/  @!P0 BRA `(.L_x_1016) ;  /* 0x0000000400808947 */ /* 0x000fea0003800000 */
[----:B------:R-:W-:Y:S01]  /*0920*/  ISETP.GE.U32.AND P0, PT, R9, 0x4, PT ;  /* 0x000000040900780c */ /* 0x000fe20003f06070 */
[----:B------:R-:W-:Y:S01]  /*0930*/  BSSY.RECONVERGENT B1, `(.L_x_1020) ;  /* 0x0000030000017945 */ /* 0x000fe20003800200 */
[----:B------:R-:W-:-:S11]  /*0940*/  LOP3.LUT P1, R10, R10, 0x3, RZ, 0xc0, !PT ;  /* 0x000000030a0a7812 */ /* 0x000fd6000782c0ff */
[----:B------:R-:W-:Y:S05]  /*0950*/  @!P0 BRA `(.L_x_1021) ;  /* 0x0000000000b48947 */ /* 0x000fea0003800000 */
[----:B------:R-:W0:Y:S08]  /*0960*/  LDC R22, c[0x0][0x388] ;  /* 0x0000e200ff167b82 */ /* 0x000e300000000800 */
[----:B------:R-:W1:Y:S08]  /*0970*/  LDC.64 R12, c[0x0][0x440] ;  /* 0x00011000ff0c7b82 */ /* 0x000e700000000a00 */
[----:B------:R-:W2:Y:S01]  /*0980*/  LDC.64 R14, c[0x0][0x460] ;  /* 0x00011800ff0e7b82 */ /* 0x000ea20000000a00 */
[----:B0-----:R-:W-:-:S07]  /*0990*/  IMAD R9, R6, R22, R3 ;  /* 0x0000001606097224 */ /* 0x001fce00078e0203 */
[----:B------:R-:W0:Y:S01]  /*09a0*/  LDC.64 R16, c[0x0][0x448] ;  /* 0x00011200ff107b82 */ /* 0x000e220000000a00 */
[----:B-1----:R-:W-:-:S06]  /*09b0*/  IMAD.WIDE.U32 R20, R9, 0x4, R12 ;  /* 0x0000000409147825 */ /* 0x002fcc00078e000c */
[----:B------:R-:W3:Y:S01]  /*09c0*/  LDG.E R20, desc[UR6][R20.64] ;  /* 0x0000000614147981 */ /* 0x000ee2000c1e1900 */
[CC--:B------:R-:W-:Y:S01]  /*09d0*/  LEA R23, R22.reuse, R9.reuse, 0x5 ;  /* 0x0000000916177211 */ /* 0x0c0fe200078e28ff */
[----:B--2---:R-:W-:Y:S01]  /*09e0*/  IMAD.WIDE.U32 R18, R9, 0x4, R14 ;  /* 0x0000000409127825 */ /* 0x004fe200078e000e */
[----:B------:R-:W-:-:S04]  /*09f0*/  LEA R24, R22, R9, 0x6 ;  /* 0x0000000916187211 */ /* 0x000fc800078e30ff */
[----:B------:R1:W2:Y:S01]  /*0a00*/  LDG.E R27, desc[UR6][R18.64] ;  /* 0x00000006121b7981 */ /* 0x0002a2000c1e1900 */
[----:B0-----:R-:W-:-:S04]  /*0a10*/  IMAD.WIDE.U32 R28, R9, 0x4, R16 ;  /* 0x00000004091c7825 */ /* 0x001fc800078e0010 */
[C---:B-1----:R-:W-:Y:S02]  /*0a20*/  IMAD.WIDE.U32 R18, R24.reuse, 0x4, R12 ;  /* 0x0000000418127825 */ /* 0x042fe400078e000c */
[----:B------:R-:W4:Y:S04]  /*0a30*/  LDG.E R28, desc[UR6][R28.64] ;  /* 0x000000061c1c7981 */ /* 0x000f28000c1e1900 */
[----:B------:R0:W5:Y:S02]  /*0a40*/  LDG.E R9, desc[UR6][R18.64] ;  /* 0x0000000612097981 */ /* 0x000164000c1e1900 */
[----:B0-----:R-:W-:Y:S01]  /*0a50*/  IMAD.WIDE.U32 R18, R24, 0x4, R16 ;  /* 0x0000000418127825 */ /* 0x001fe200078e0010 */
[----:B------:R-:W-:-:S03]  /*0a60*/  LEA R22, R22, R24, 0x5 ;  /* 0x0000001816167211 */ /* 0x000fc600078e28ff */
[----:B---3--:R-:W-:Y:S01]  /*0a70*/  FADD.FTZ R11, R7, R20 ;  /* 0x00000014070b7221 */ /* 0x008fe20000010000 */
[----:B------:R-:W-:-:S05]  /*0a80*/  IMAD.WIDE.U32 R20, R23, 0x4, R12 ;  /* 0x0000000417147825 */ /* 0x000fca00078e000c */
[----:B------:R0:W3:Y:S02]  /*0a90*/  LDG.E R7, desc[UR6][R20.64] ;  /* 0x0000000614077981 */ /* 0x0000e4000c1e1900 */
[----:B0-----:R-:W-:-:S06]  /*0aa0*/  IMAD.WIDE.U32 R20, R23, 0x4, R16 ;  /* 0x0000000417147825 */ /* 0x001fcc00078e0010 */
[----:B------:R-:W5:Y:S04]  /*0ab0*/  LDG.E R21, desc[UR6][R20.64] ;  /* 0x0000000614157981 */ /* 0x000f68000c1e1900 */
[----:B------:R0:W5:Y:S01]  /*0ac0*/  LDG.E R20, desc[UR6][R18.64] ;  /* 0x0000000612147981 */ /* 0x000162000c1e1900 */
[----:B------:R-:W-:-:S04]  /*0ad0*/  IMAD.WIDE.U32 R12, R22, 0x4, R12 ;  /* 0x00000004160c7825 */ /* 0x000fc800078e000c */
[----:B------:R-:W-:Y:S02]  /*0ae0*/  IMAD.WIDE.U32 R16, R22, 0x4, R16 ;  /* 0x0000000416107825 */ /* 0x000fe400078e0010 */
[----:B------:R-:W5:Y:S02]  /*0af0*/  LDG.E R12, desc[UR6][R12.64] ;  /* 0x000000060c0c7981 */ /* 0x000f64000c1e1900 */
[--C-:B0-----:R-:W-:Y:S02]  /*0b00*/  IMAD.WIDE.U32 R18, R23, 0x4, R14.reuse ;  /* 0x0000000417127825 */ /* 0x101fe400078e000e */
[----:B------:R-:W5:Y:S04]  /*0b10*/  LDG.E R17, desc[UR6][R16.64] ;  /* 0x0000000610117981 */ /* 0x000f68000c1e1900 */
[----:B------:R0:W5:Y:S02]  /*0b20*/  LDG.E R23, desc[UR6][R18.64] ;  /* 0x0000000612177981 */ /* 0x000164000c1e1900 */
[----:B0-----:R-:W-:-:S04]  /*0b30*/  IMAD.WIDE.U32 R18, R24, 0x4, R14 ;  /* 0x0000000418127825 */ /* 0x001fc800078e000e */
[----:B------:R-:W-:Y:S02]  /*0b40*/  IMAD.WIDE.U32 R14, R22, 0x4, R14 ;  /* 0x00000004160e7825 */ /* 0x000fe400078e000e */
[----:B------:R-:W5:Y:S04]  /*0b50*/  LDG.E R22, desc[UR6][R18.64] ;  /* 0x0000000612167981 */ /* 0x000f68000c1e1900 */
[----:B------:R-:W5:Y:S01]  /*0b60*/  LDG.E R15, desc[UR6][R14.64] ;  /* 0x000000060e0f7981 */ /* 0x000f62000c1e1900 */
[----:B----4-:R-:W-:Y:S01]  /*0b70*/  FADD.FTZ R25, R25, R28 ;  /* 0x0000001c19197221 */ /* 0x010fe20000010000 */
[----:B--2---:R-:W-:Y:S01]  /*0b80*/  FADD.FTZ R26, R26, R27 ;  /* 0x0000001b1a1a7221 */ /* 0x004fe20000010000 */
[----:B------:R-:W-:Y:S01]  /*0b90*/  IADD3 R6, PT, PT, R6, 0x80, RZ ;  /* 0x0000008006067810 */ /* 0x000fe20007ffe0ff */
[----:B---3--:R-:W-:-:S04]  /*0ba0*/  FADD.FTZ R24, R11, R7 ;  /* 0x000000070b187221 */ /* 0x008fc80000010000 */
[----:B-----5:R-:W-:Y:S01]  /*0bb0*/  FADD.FTZ R9, R24, R9 ;  /* 0x0000000918097221 */ /* 0x020fe20000010000 */
[----:B------:R-:W-:-:S04]  /*0bc0*/  FADD.FTZ R21, R25, R21 ;  /* 0x0000001519157221 */ /* 0x000fc80000010000 */
[----:B------:R-:W-:Y:S01]  /*0bd0*/  FADD.FTZ R20, R21, R20 ;  /* 0x0000001415147221 */ /* 0x000fe20000010000 */
[----:B------:R-:W-:Y:S01]  /*0be0*/  FADD.FTZ R7, R9, R12 ;  /* 0x0000000c09077221 */ /* 0x000fe20000010000 */
[----:B------:R-:W-:Y:S02]  /*0bf0*/  FADD.FTZ R23, R26, R23 ;  /* 0x000000171a177221 */ /* 0x000fe40000010000 */
[----:B------:R-:W-:Y:S02]  /*0c00*/  FADD.FTZ R25, R20, R17 ;  /* 0x0000001114197221 */ /* 0x000fe40000010000 */
[----:B------:R-:W-:-:S04]  /*0c10*/  FADD.FTZ R22, R23, R22 ;  /* 0x0000001617167221 */ /* 0x000fc80000010000 */
[----:B------:R-:W-:-:S07]  /*0c20*/  FADD.FTZ R26, R22, R15 ;  /* 0x0000000f161a7221 */ /* 0x000fce0000010000 */
.L_x_1021:
[----:B------:R-:W-:Y:S05]  /*0c30*/  BSYNC.RECONVERGENT B1 ;  /* 0x0000000000017941 */ /* 0x000fea0003800200 */
.L_x_1020:
[----:B------:R-:W-:Y:S05]  /*0c40*/  @!P1 BRA `(.L_x_1016) ;  /* 0x0000000000b49947 */ /* 0x000fea0003800000 */
[----:B------:R-:W-:Y:S01]  /*0c50*/  ISETP.NE.AND P1, PT, R10, 0x1, PT ;  /* 0x000000010a00780c */ /* 0x000fe20003f25270 */
[----:B------:R-:W-:Y:S01]  /*0c60*/  BSSY.RECONVERGENT B1, `(.L_x_1022) ;  /* 0x000001c000017945 */ /* 0x000fe20003800200 */
[----:B------:R-:W-:-:S11]  /*0c70*/  LOP3.LUT P0, RZ, R8, 0x20, RZ, 0xc0, !PT ;  /* 0x0000002008ff7812 */ /* 0x000fd6000780c0ff */
[----:B------:R-:W-:Y:S05]  /*0c80*/  @!P1 BRA `(.L_x_1023) ;  /* 0x0000000000649947 */ /* 0x000fea0003800000 */
[----:B------:R-:W0:Y:S08]  /*0c90*/  LDC R12, c[0x0][0x388] ;  /* 0x0000e200ff0c7b82 */ /* 0x000e300000000800 */
[----:B------:R-:W1:Y:S08]  /*0ca0*/  LDC.64 R14, c[0x0][0x440] ;  /* 0x00011000ff0e7b82 */ /* 0x000e700000000a00 */
[----:B------:R-:W2:Y:S08]  /*0cb0*/  LDC.64 R10, c[0x0][0x448] ;  /* 0x00011200ff0a7b82 */ /* 0x000eb00000000a00 */
[----:B------:R-:W3:Y:S01]  /*0cc0*/  LDC.64 R8, c[0x0][0x460] ;  /* 0x00011800ff087b82 */ /* 0x000ee20000000a00 */
[----:B0-----:R-:W-:-:S05]  /*0cd0*/  IMAD R13, R6, R12, R3 ;  /* 0x0000000c060d7224 */ /* 0x001fca00078e0203 */
[----:B------:R-:W-:Y:S01]  /*0ce0*/  LEA R21, R12, R13, 0x5 ;  /* 0x0000000d0c157211 */ /* 0x000fe200078e28ff */
[----:B-1----:R-:W-:-:S04]  /*0cf0*/  IMAD.WIDE.U32 R18, R13, 0x4, R14 ;  /* 0x000000040d127825 */ /* 0x002fc800078e000e */
[----:B--2---:R-:W-:Y:S02]  /*0d00*/  IMAD.WIDE.U32 R16, R13, 0x4, R10 ;  /* 0x000000040d107825 */ /* 0x004fe400078e000a */
[----:B------:R-:W2:Y:S02]  /*0d10*/  LDG.E R18, desc[UR6][R18.64] ;  /* 0x0000000612127981 */ /* 0x000ea4000c1e1900 */
[----:B------:R-:W-:Y:S02]  /*0d20*/  IMAD.WIDE.U32 R14, R21, 0x4, R14 ;  /* 0x00000004150e7825 */ /* 0x000fe400078e000e */
[----:B------:R-:W4:Y:S02]  /*0d30*/  LDG.E R16, desc[UR6][R16.64] ;  /* 0x0000000610107981 */ /* 0x000f24000c1e1900 */
[----:B---3--:R-:W-:Y:S02]  /*0d40*/  IMAD.WIDE.U32 R12, R13, 0x4, R8 ;  /* 0x000000040d0c7825 */ /* 0x008fe400078e0008 */
[----:B------:R-:W3:Y:S02]  /*0d50*/  LDG.E R14, desc[UR6][R14.64] ;  /* 0x000000060e0e7981 */ /* 0x000ee4000c1e1900 */
[----:B------:R-:W-:-:S02]  /*0d60*/  IMAD.WIDE.U32 R10, R21, 0x4, R10 ;  /* 0x00000004150a7825 */ /* 0x000fc400078e000a */
[----:B------:R-:W5:Y:S02]  /*0d70*/  LDG.E R13, desc[UR6][R12.64] ;  /* 0x000000060c0d7981 */ /* 0x000f64000c1e1900 */
[----:B------:R-:W-:Y:S02]  /*0d80*/  IMAD.WIDE.U32 R8, R21, 0x4, R8 ;  /* 0x0000000415087825 */ /* 0x000fe400078e0008 */
[----:B------:R-:W5:Y:S04]  /*0d90*/  LDG.E R10, desc[UR6][R10.64] ;  /* 0x000000060a0a7981 */ /* 0x000f68000c1e1900 */
[----:B------:R-:W5:Y:S01]  /*0da0*/  LDG.E R9, desc[UR6][R8.64] ;  /* 0x0000000608097981 */ /* 0x000f62000c1e1900 */
[----:B------:R-:W-:Y:S01]  /*0db0*/  IADD3 R6, PT, PT, R6, 0x40, RZ ;  /* 0x0000004006067810 */ /* 0x000fe20007ffe0ff */
[----:B--2---:R-:W-:Y:S01]  /*0dc0*/  FADD.FTZ R7, R7, R18 ;  /* 0x0000001207077221 */ /* 0x004fe20000010000 */
[----:B----4-:R-:W-:-:S03]  /*0dd0*/  FADD.FTZ R25, R25, R16 ;  /* 0x0000001019197221 */ /* 0x010fc60000010000 */
[----:B---3--:R-:W-:Y:S01]  /*0de0*/  FADD.FTZ R7, R7, R14 ;  /* 0x0000000e07077221 */ /* 0x008fe20000010000 */
[----:B-----5:R-:W-:Y:S01]  /*0df0*/  FADD.FTZ R26, R26, R13 ;  /* 0x0000000d1a1a7221 */ /* 0x020fe20000010000 */
[----:B------:R-:W-:-:S03]  /*0e00*/  FADD.FTZ R25, R25, R10 ;  /* 0x0000000a19197221 */ /* 0x000fc60000010000 */
[----:B------:R-:W-:-:S07]  /*0e10*/  FADD.FTZ R26, R26, R9 ;  /* 0x000000091a1a7221 */ /* 0x000fce0000010000 */
.L_x_1023:
[----:B------:R-:W-:Y:S05]  /*0e20*/  BSYNC.RECONVERGENT B1 ;  /* 0x0000000000017941 */ /* 0x000fea0003800200 */
.L_x_1022:
[----:B------:R-:W-:Y:S05]  /*0e30*/  @P0 BRA `(.L_x_1016) ;  /* 0x0000000000380947 */ /* 0x000fea0003800000 */
[----:B------:R-:W0:Y:S01]  /*0e40*/  LDC.64 R10, c[0x0][0x440] ;  /* 0x00011000ff0a7b82 */ /* 0x000e220000000a00 */
[----:B------:R-:W1:Y:S07]  /*0e50*/  LDCU UR4, c[0x0][0x388] ;  /* 0x00007100ff0477ac */ /* 0x000e6e0008000800 */
[----:B------:R-:W2:Y:S08]  /*0e60*/  LDC.64 R12, c[0x0][0x448] ;  /* 0x00011200ff0c7b82 */ /* 0x000eb00000000a00 */
[----:B------:R-:W3:Y:S01]  /*0e70*/  LDC.64 R8, c[0x0][0x460] ;  /* 0x00011800ff087b82 */ /* 0x000ee20000000a00 */
[----:B-1----:R-:W-:-:S04]  /*0e80*/  IMAD R3, R6, UR4, R3 ;  /* 0x0000000406037c24 */ /* 0x002fc8000f8e0203 */
[----:B0-----:R-:W-:-:S06]  /*0e90*/  IMAD.WIDE.U32 R10, R3, 0x4, R10 ;  /* 0x00000004030a7825 */ /* 0x001fcc00078e000a */
[----:B------:R-:W4:Y:S01]  /*0ea0*/  LDG.E R10, desc[UR6][R10.64] ;  /* 0x000000060a0a7981 */ /* 0x000f22000c1e1900 */
[----:B--2---:R-:W-:-:S06]  /*0eb0*/  IMAD.WIDE.U32 R12, R3, 0x4, R12 ;  /* 0x00000004030c7825 */ /* 0x004fcc00078e000c */
[----:B------:R-:W2:Y:S01]  /*0ec0*/  LDG.E R12, desc[UR6][R12.64] ;  /* 0x000000060c0c7981 */ /* 0x000ea2000c1e1900 */
[----:B---3--:R-:W-:-:S06]  /*0ed0*/  IMAD.WIDE.U32 R8, R3, 0x4, R8 ;  /* 0x0000000403087825 */ /* 0x008fcc00078e0008 */
[----:B------:R-:W3:Y:S01]  /*0ee0*/  LDG.E R9, desc[UR6][R8.64] ;  /* 0x0000000608097981 */ /* 0x000ee2000c1e1900 */
[----:B----4-:R-:W-:Y:S01]  /*0ef0*/  FADD.FTZ R7, R7, R10 ;  /* 0x0000000a07077221 */ /* 0x010fe20000010000 */
[----:B--2---:R-:W-:Y:S01]  /*0f00*/  FADD.FTZ R25, R25, R12 ;  /* 0x0000000c19197221 */ /* 0x004fe20000010000 */
[----:B---3--:R-:W-:-:S07]  /*0f10*/  FADD.FTZ R26, R26, R9 ;  /* 0x000000091a1a7221 */ /* 0x008fce0000010000 */
.L_x_1016:
[----:B------:R-:W-:Y:S05]  /*0f20*/  BSYNC.RECONVERGENT B0 ;  /* 0x0000000000007941 */ /* 0x000fea0003800200 */
.L_x_1015:
[----:B------:R-:W0:Y:S01]  /*0f30*/  S2UR UR5, SR_CgaCtaId ;  /* 0x00000000000579c3 */ /* 0x000e220000008800 */
[----:B------:R-:W-:Y:S01]  /*0f40*/  UMOV UR4, 0x400 ;  /* 0x0000040000047882 */ /* 0x000fe20000000000 */
[--C-:B------:R-:W-:Y:S02]  /*0f50*/  LOP3.LUT R3, R4, 0x1f, R2.reuse, 0x78, !PT ;  /* 0x0000001f04037812 */ /* 0x100fe400078e7802 */
[----:B------:R-:W-:Y:S02]  /*0f60*/  SHF.L.U32 R6, R5, 0x7, RZ ;  /* 0x0000000705067819 */ /* 0x000fe400000006ff */
[C---:B------:R-:W-:Y:S02]  /*0f70*/  LOP3.LUT R2, R3.reuse, 0x3e0, R2, 0xf8, !PT ;  /* 0x000003e003027812 */ /* 0x040fe400078ef802 */
[----:B------:R-:W-:Y:S02]  /*0f80*/  SHF.L.U32 R3, R3, 0x2, RZ ;  /* 0x0000000203037819 */ /* 0x000fe400000006ff */
[----:B------:R-:W-:-:S02]  /*0f90*/  ISETP.NE.AND P1, PT, R5, RZ, PT ;  /* 0x000000ff0500720c */ /* 0x000fc40003f25270 */
[----:B------:R-:W-:Y:S02]  /*0fa0*/  LOP3.LUT R3, R6, R3, RZ, 0xfc, !PT ;  /* 0x0000000306037212 */ /* 0x000fe400078efcff */
[----:B------:R-:W-:-:S04]  /*0fb0*/  ISETP.GT.U32.AND P0, PT, R5, 0xf, PT ;  /* 0x0000000f0500780c */ /* 0x000fc80003f04070 */
[----:B------:R-:W-:Y:S01]  /*0fc0*/  ISETP.NE.OR P0, PT, R4, 0x1f, P0 ;  /* 0x0000001f0400780c */ /* 0x000fe20000705670 */
        /* <DEDUP_REMOVED lines=20> */
[----:B------:R-:W-:-:S03]  /*1110*/  @!P1 LEA R11, R4, UR4, 0x2 ;  /* 0x00000004040b9c11 */ /* 0x000fc6000f8e10ff */
[----:B------:R-:W0:Y:S01]  /*1120*/  SHFL.BFLY PT, R2, R7, 0x4, 0x1f ;  /* 0x0c801f0007027f89 */ /* 0x000e2200000e0000 */
[----:B--2---:R-:W-:-:S03]  /*1130*/  FADD.FTZ R14, R13, R14 ;  /* 0x0000000e0d0e7221 */ /* 0x004fc60000010000 */
[----:B------:R-:W1:Y:S04]  /*1140*/  SHFL.BFLY PT, R3, R12, 0x4, 0x1f ;  /* 0x0c801f000c037f89 */ /* 0x000e6800000e0000 */
[----:B------:R-:W2:Y:S01]  /*1150*/  SHFL.BFLY PT, R9, R14, 0x4, 0x1f ;  /* 0x0c801f000e097f89 */ /* 0x000ea200000e0000 */
        /* <DEDUP_REMOVED lines=27> */
[----:B------:R-:W-:Y:S02]  /*1310*/  IADD3 R11, PT, PT, R5, R0, RZ ;  /* 0x00000000050b7210 */ /* 0x000fe40007ffe0ff */
[----:B------:R-:W4:Y:S05]  /*1320*/  LDS.64 R16, [R10+0x3100] ;  /* 0x003100000a107984 */ /* 0x000f2a0000000a00 */
[----:B------:R-:W5:Y:S01]  /*1330*/  LDC.64 R2, c[0x0][0x4a0] ;  /* 0x00012800ff027b82 */ /* 0x000f620000000a00 */
[----:B0-----:R-:W-:-:S04]  /*1340*/  IMAD.WIDE.U32 R4, R11, 0x4, R8 ;  /* 0x000000040b047825 */ /* 0x001fc800078e0008 */
[----:B---3--:R-:W-:-:S04]  /*1350*/  IMAD.WIDE.U32 R6, R11, 0x4, R6 ;  /* 0x000000040b067825 */ /* 0x008fc800078e0006 */
[----:B-----5:R-:W-:Y:S01]  /*1360*/  IMAD.WIDE.U32 R2, R11, 0x4, R2 ;  /* 0x000000040b027825 */ /* 0x020fe200078e0002 */
[----:B-1----:R-:W-:Y:S02]  /*1370*/  F2FP.BF16.F32.PACK_AB R13, R13, R12 ;  /* 0x0000000c0d0d723e */ /* 0x002fe400000010ff */
[----:B--2---:R-:W-:-:S03]  /*1380*/  F2FP.BF16.F32.PACK_AB R15, R15, R14 ;  /* 0x0000000e0f0f723e */ /* 0x004fc600000010ff */
[----:B------:R-:W-:Y:S01]  /*1390*/  STG.E desc[UR6][R4.64], R13 ;  /* 0x0000000d04007986 */ /* 0x000fe2000c101906 */
[----:B----4-:R-:W-:-:S03]  /*13a0*/  F2FP.BF16.F32.PACK_AB R17, R17, R16 ;  /* 0x000000101111723e */ /* 0x010fc600000010ff */
[----:B------:R-:W-:Y:S04]  /*13b0*/  STG.E desc[UR6][R6.64], R15 ;  /* 0x0000000f06007986 */ /* 0x000fe8000c101906 */
[----:B------:R-:W-:Y:S01]  /*13c0*/  STG.E desc[UR6][R2.64], R17 ;  /* 0x0000001102007986 */ /* 0x000fe2000c101906 */
[----:B------:R-:W-:Y:S05]  /*13d0*/  EXIT ;  /* 0x000000000000794d */ /* 0x000fea0003800000 */
.L_x_1024:
        /* <DEDUP_REMOVED lines=10> */
.L_x_14429:


//--------------------- .text._ZN10layer_norm13ln_bwd_kernelINS_13Kernel_traitsI13__nv_bfloat16S2_S2_S2_fjLj768ELj1ELj4ELj1ELj16ENS_18Kernel_traits_baseILj768ES2_S2_S2_S2_fjLj128EEEEELb1ELb1ELb1ELb1EEEvNS_9BwdParamsE --------------------------
	.section	.text._ZN10layer_norm13ln_bwd_kernelINS_13Kernel_traitsI13__nv_bfloat16S2_S2_S2_fjLj768ELj1ELj4ELj1ELj16ENS_18Kernel_traits_baseILj768ES2_S2_S2_S2_fjLj128EEEEELb1ELb1ELb1ELb1EEEvNS_9BwdParamsE,"ax",@progbits
	.align	128
        .global         _ZN10layer_norm13ln_bwd_kernelINS_13Kernel_traitsI13__nv_bfloat16S2_S2_S2_fjLj768ELj1ELj4ELj1ELj16ENS_18Kernel_traits_baseILj768ES2_S2_S2_S2_fjLj128EEEEELb1ELb1ELb1ELb1EEEvNS_9BwdParamsE
        .type           _ZN10layer_norm13ln_bwd_kernelINS_13Kernel_traitsI13__nv_bfloat16S2_S2_S2_fjLj768ELj1ELj4ELj1ELj16ENS_18Kernel_traits_baseILj768ES2_S2_S2_S2_fjLj128EEEEELb1ELb1ELb1ELb1EEEvNS_9BwdParamsE,@function
        .size           _ZN10layer_norm13ln_bwd_kernelINS_13Kernel_traitsI13__nv_bfloat16S2_S2_S2_fjLj768ELj1ELj4ELj1ELj16ENS_18Kernel_traits_baseILj768ES2_S2_S2_S2_fjLj128EEEEELb1ELb1ELb1ELb1EEEvNS_9BwdParamsE,(.L_x_14430 - _ZN10layer_norm13ln_bwd_kernelINS_13Kernel_traitsI13__nv_bfloat16S2_S2_S2_fjLj768ELj1ELj4ELj1ELj16ENS_18Kernel_traits_baseILj768ES2_S2_S2_S2_fjLj128EEEEELb1ELb1ELb1ELb1EEEvNS_9BwdParamsE)
        .other          _ZN10layer_norm13ln_bwd_kernelINS_13Kernel_traitsI13__nv_bfloat16S2_S2_S2_fjLj768ELj1ELj4ELj1ELj16ENS_18Kernel_traits_baseILj768ES2_S2_S2_S2_fjLj128EEEEELb1ELb1ELb1ELb1EEEvNS_9BwdParamsE,@"STO_CUDA_ENTRY STV_DEFAULT"
_ZN10layer_norm13ln_bwd_kernelINS_13Kernel_traitsI13__nv_bfloat16S2_S2_S2_fjLj768ELj1ELj4ELj1ELj16ENS_18Kernel_traits_baseILj768ES2_S2_S2_S2_fjLj128EEEEELb1ELb1ELb1ELb1EEEvNS_9BwdParamsE:
.text._ZN10layer_norm13ln_bwd_kernelINS_13Kernel_traitsI13__nv_bfloat16S2_S2_S2_fjLj768ELj1ELj4ELj1ELj16ENS_18Kernel_traits_baseILj768ES2_S2_S2_S2_fjLj128EEEEELb1ELb1ELb1ELb1EEEvNS_9BwdParamsE:
        /* <DEDUP_REMOVED lines=59> */
[----:B------:R0:W5:Y:S04]  /*03b0*/  LDG.E.128 R20, desc[UR6][R6.64+0x400] ;  /* 0x0004000606147981 */ /* 0x000168000c1e1d00 */
[----:B------:R0:W5:Y:S04]  /*03c0*/  LDG.E.128 R32, desc[UR6][R4.64+0x400] ;  /* 0x0004000604207981 */ /* 0x000168000c1e1d00 */
[----:B------:R0:W5:Y:S04]  /*03d0*/  LDG.E.128 R28, desc[UR6][R4.64+0x200] ;  /* 0x00020006041c7981 */ /* 0x000168000c1e1d00 */
[----:B------:R0:W5:Y:S04]  /*03e0*/  LDG.E.128 R24, desc[UR6][R4.64] ;  /* 0x0000000604187981 */ /* 0x000168000c1e1d00 */
[----:B------:R0:W5:Y:S01]  /*03f0*/  LDG.E.128 R16, desc[UR6][R6.64+0x200] ;  /* 0x0002000606107981 */ /* 0x000162000c1e1d00 */
[----:B------:R-:W-:Y:S01]  /*0400*/  HFMA2 R104, -RZ, RZ, 0, 0 ;  /* 0x00000000ff687431 */ /* 0x000fe200000001ff */
[----:B--2---:R-:W-:-:S02]  /*0410*/  PRMT R0, R152, 0x7632, R0 ;  /* 0x0000763298007816 */ /* 0x004fc40000000000 */
[----:B------:R-:W-:Y:S02]  /*0420*/  PRMT R2, R153, 0x7632, R2 ;  /* 0x0000763299027816 */ /* 0x000fe40000000002 */
[----:B------:R-:W-:Y:S02]  /*0430*/  PRMT R126, R154, 0x7632, R126 ;  /* 0x000076329a7e7816 */ /* 0x000fe4000000007e */
[----:B0-----:R-:W-:-:S07]  /*0440*/  PRMT R132, R155, 0x7632, R132 ;  /* 0x000076329b847816 */ /* 0x001fce0000000084 */
.L_x_1218:
        /* <DEDUP_REMOVED lines=23> */
[----:B------:R-:W-:Y:S02]  /*05c0*/  LEA.HI.SX32 R3, R124, R163, 0x1d ;  /* 0x000000a37c037211 */ /* 0x000fe400078feaff */
[C---:B------:R-:W-:Y:S01]  /*05d0*/  IADD3 R161, PT, PT, R137.reuse, 0x20, RZ ;  /* 0x0000002089a17810 */ /* 0x040fe20007ffe0ff */
[----:B0-----:R-:W-:Y:S01]  /*05e0*/  IMAD.WIDE.U32 R164, R137, 0x10, R140 ;  /* 0x0000001089a47825 */ /* 0x001fe200078e008c */
[----:B------:R-:W-:Y:S02]  /*05f0*/  IADD3 R145, PT, PT, R3, 0x20, RZ ;  /* 0x0000002003917810 */ /* 0x000fe40007ffe0ff */
[----:B------:R-:W-:Y:S01]  /*0600*/  IADD3 R171, PT, PT, R137, 0x40, RZ ;  /* 0x0000004089ab7810 */ /* 0x000fe20007ffe0ff */
[----:B------:R-:W-:Y:S02]  /*0610*/  IMAD.WIDE R120, R127, 0x4, R120 ;  /* 0x000000047f787825 */ /* 0x000fe400078e0278 */
[----:B------:R-:W2:Y:S02]  /*0620*/  LDG.E.128 R164, desc[UR6][R164.64] ;  /* 0x00000006a4a47981 */ /* 0x000ea4000c1e1d00 */
[----:B-1----:R-:W-:-:S02]  /*0630*/  IMAD.WIDE.U32 R148, R3, 0x10, R128 ;  /* 0x0000001003947825 */ /* 0x002fc400078e0080 */
[----:B------:R0:W3:Y:S02]  /*0640*/  LDG.E R180, desc[UR6][R120.64] ;  /* 0x0000000678b47981 */ /* 0x0000e4000c1e1900 */
[----:B------:R-:W-:Y:S02]  /*0650*/  IMAD.WIDE.U32 R156, R161, 0x10, R140 ;  /* 0x00000010a19c7825 */ /* 0x000fe400078e008c */
[----:B------:R-:W4:Y:S02]  /*0660*/  LDG.E.128 R148, desc[UR6][R148.64] ;  /* 0x0000000694947981 */ /* 0x000f24000c1e1d00 */
[----:B------:R-:W-:Y:S02]  /*0670*/  IMAD.WIDE.U32 R144, R145, 0x10, R128 ;  /* 0x0000001091907825 */ /* 0x000fe400078e0080 */
[----:B------:R-:W4:Y:S02]  /*0680*/  LDG.E.128 R156, desc[UR6][R156.64] ;  /* 0x000000069c9c7981 */ /* 0x000f24000c1e1d00 */
[----:B------:R-:W-:Y:S01]  /*0690*/  IMAD.WIDE.U32 R140, R171, 0x10, R140 ;  /* 0x00000010ab8c7825 */ /* 0x000fe200078e008c */
[----:B------:R-:W-:Y:S01]  /*06a0*/  IADD3 R3, PT, PT, R3, 0x40, RZ ;  /* 0x0000004003037810 */ /* 0x000fe20007ffe0ff */
[----:B------:R-:W4:Y:S02]  /*06b0*/  LDG.E.128 R144, desc[UR6][R144.64] ;  /* 0x0000000690907981 */ /* 0x000f24000c1e1d00 */
[----:B------:R-:W-:Y:S01]  /*06c0*/  IMAD.U32 R135, RZ, RZ, UR14 ;  /* 0x0000000eff877e24 */ /* 0x000fe2000f8e00ff */
[----:B------:R-:W-:Y:S01]  /*06d0*/  MOV R136, UR15 ;  /* 0x0000000f00887c02 */ /* 0x000fe20008000f00 */
[----:B------:R-:W4:Y:S01]  /*06e0*/  LDG.E.128 R140, desc[UR6][R140.64] ;  /* 0x000000068c8c7981 */ /* 0x000f22000c1e1d00 */
[----:B------:R-:W-:Y:S01]  /*06f0*/  IMAD.WIDE.U32 R128, R3, 0x10, R128 ;  /* 0x0000001003807825 */ /* 0x000fe200078e0080 */
[----:B-----5:R-:W-:Y:S01]  /*0700*/  ISETP.GE.AND P2, PT, R160, 0x1, PT ;  /* 0x00000001a000780c */ /* 0x020fe20003f46270 */
[----:B0-----:R-:W0:Y:S04]  /*0710*/  LDC.64 R120, c[0x0][0x3b0] ;  /* 0x0000ec00ff787b82 */ /* 0x001e280000000a00 */
[----:B------:R-:W4:Y:S01]  /*0720*/  LDG.E.128 R128, desc[UR6][R128.64] ;  /* 0x0000000680807981 */ /* 0x000f22000c1e1d00 */
[----:B------:R-:W-:-:S04]  /*0730*/  ISETP.NE.U32.AND P0, PT, R135, RZ, PT ;  /* 0x000000ff8700720c */ /* 0x000fc80003f05070 */
[----:B------:R-:W-:-:S03]  /*0740*/  ISETP.NE.AND.EX P0, PT, R136, RZ, PT, P0 ;  /* 0x000000ff8800720c */ /* 0x000fc60003f05300 */
[----:B------:R-:W-:-:S10]  /*0750*/  @P2 IADD3 R3, PT, PT, R160, -0x1, RZ ;  /* 0xffffffffa0032810 */ /* 0x000fd40007ffe0ff */
[----:B------:R-:W1:Y:S01]  /*0760*/  @P0 LDC.64 R138, c[0x0][0x438] ;  /* 0x00010e00ff8a0b82 */ /* 0x000e620000000a00 */
[----:B------:R-:W-:-:S07]  /*0770*/  @P2 IMAD R3, R3, UR8, RZ ;  /* 0x0000000803032c24 */ /* 0x000fce000f8e02ff */
[----:B------:R-:W0:Y:S01]  /*0780*/  @P0 LDC.64 R122, c[0x0][0x438] ;  /* 0x00010e00ff7a0b82 */ /* 0x000e220000000a00 */
[----:B------:R-:W-:-:S04]  /*0790*/  @P2 SHF.R.S32.HI R124, RZ, 0x1f, R3 ;  /* 0x0000001fff7c2819 */ /* 0x000fc80000011403 */
[----:B------:R-:W-:Y:S02]  /*07a0*/  @P2 LEA.HI R124, R124, R3, RZ, 0x3 ;  /* 0x000000037c7c2211 */ /* 0x000fe400078f18ff */
[----:B------:R-:W-:Y:S01]  /*07b0*/  MOV R125, RZ ;  /* 0x000000ff007d7202 */ /* 0x000fe20000000f00 */
[----:B------:R-:W0:Y:S01]  /*07c0*/  @P0 LDC.64 R168, c[0x0][0x438] ;  /* 0x00010e00ffa80b82 */ /* 0x000e220000000a00 */
[----:B------:R-:W-:-:S04]  /*07d0*/  @P2 LEA.HI.SX32 R125, R124, R163, 0x1d ;  /* 0x000000a37c7d2211 */ /* 0x000fc800078feaff */
[----:B------:R-:W-:Y:S01]  /*07e0*/  IADD3 R3, PT, PT, R125, 0x20, RZ ;  /* 0x000000207d037810 */ /* 0x000fe20007ffe0ff */
[----:B-1----:R-:W-:Y:S01]  /*07f0*/  @P0 IMAD.WIDE.U32 R138, R137, 0x10, R138 ;  /* 0x00000010898a0825 */ /* 0x002fe200078e008a */
[----:B------:R-:W-:-:S03]  /*0800*/  IADD3 R137, PT, PT, R125, 0x40, RZ ;  /* 0x000000407d897810 */ /* 0x000fc60007ffe0ff */
[----:B0-----:R-:W-:Y:S01]  /*0810*/  IMAD.WIDE.U32 R124, R125, 0x8, R120 ;  /* 0x000000087d7c7825 */ /* 0x001fe200078e0078 */
[----:B------:R-:W5:Y:S03]  /*0820*/  @P0 LDG.E.128 R12, desc[UR6][R138.64] ;  /* 0x000000068a0c0981 */ /* 0x000f66000c1e1d00 */
[----:B------:R-:W-:Y:S02]  /*0830*/  @P0 IMAD.WIDE.U32 R162, R161, 0x10, R122 ;  /* 0x00000010a1a20825 */ /* 0x000fe400078e007a */
[----:B------:R-:W5:Y:S02]  /*0840*/  LDG.E.64 R124, desc[UR6][R124.64] ;  /* 0x000000067c7c7981 */ /* 0x000f64000c1e1b00 */
[--C-:B------:R-:W-:Y:S02]  /*0850*/  IMAD.WIDE.U32 R122, R3, 0x8, R120.reuse ;  /* 0x00000008037a7825 */ /* 0x100fe400078e0078 */
[----:B------:R0:W5:Y:S02]  /*0860*/  @P0 LDG.E.128 R8, desc[UR6][R162.64] ;  /* 0x00000006a2080981 */ /* 0x000164000c1e1d00 */
[----:B------:R-:W-:-:S02]  /*0870*/  IMAD.WIDE.U32 R120, R137, 0x8, R120 ;  /* 0x0000000889787825 */ /* 0x000fc400078e0078 */
[----:B------:R-:W5:Y:S04]  /*0880*/  LDG.E.64 R122, desc[UR6][R122.64] ;  /* 0x000000067a7a7981 */ /* 0x000f68000c1e1b00 */
[----:B------:R-:W5:Y:S01]  /*0890*/  LDG.E.64 R120, desc[UR6][R120.64] ;  /* 0x0000000678787981 */ /* 0x000f62000c1e1b00 */
[----:B------:R-:W-:-:S05]  /*08a0*/  @P0 IMAD.WIDE.U32 R168, R171, 0x10, R168 ;  /* 0x00000010aba80825 */ /* 0x000fca00078e00a8 */
[----:B------:R1:W5:Y:S01]  /*08b0*/  @P0 LDG.E.128 R4, desc[UR6][R168.64] ;  /* 0x00000006a8040981 */ /* 0x000362000c1e1d00 */
[----:B------:R-:W-:Y:S02]  /*08c0*/  ISETP.NE.AND P0, PT, RZ, UR9, PT ;  /* 0x00000009ff007c0c */ /* 0x000fe4000bf05270 */
[----:B------:R-:W-:Y:S02]  /*08d0*/  SHF.L.U32 R186, R35, 0x10, RZ ;  /* 0x0000001023ba7819 */ /* 0x000fe400000006ff */
[C---:B--2---:R-:W-:Y:S02]  /*08e0*/  PRMT R3, R164.reuse, 0x7632, R3 ;  /* 0x00007632a4037816 */ /* 0x044fe40000000003 */
[----:B------:R-:W-:Y:S02]  /*08f0*/  SHF.L.U32 R137, R164, 0x10, RZ ;  /* 0x00000010a4897819 */ /* 0x000fe400000006ff */
[----:B------:R-:W-:Y:S02]  /*0900*/  PRMT R173, R166, 0x7632, R173 ;  /* 0x00007632a6ad7816 */ /* 0x000fe400000000ad */
[----:B---3--:R-:W-:-:S02]  /*0910*/  FSEL R187, R180, RZ, !P0 ;  /* 0x000000ffb4bb7208 */ /* 0x008fc40004000000 */
[----:B------:R-:W-:Y:S02]  /*0920*/  SHF.L.U32 R3, R3, 0x10, RZ ;  /* 0x0000001003037819 */ /* 0x000fe400000006ff */
[C---:B----4-:R-:W-:Y:S02]  /*0930*/  PRMT R164, R149.reuse, 0x7632, R164 ;  /* 0x0000763295a47816 */ /* 0x050fe400000000a4 */
[----:B------:R-:W-:Y:S02]  /*0940*/  SHF.L.U32 R199, R149, 0x10, RZ ;  /* 0x0000001095c77819 */ /* 0x000fe400000006ff */
[C---:B------:R-:W-:Y:S02]  /*0950*/  PRMT R149, R151.reuse, 0x7632, R149 ;  /* 0x0000763297957816 */ /* 0x040fe40000000095 */
[----:B------:R-:W-:Y:S02]  /*0960*/  SHF.L.U32 R171, R151, 0x10, RZ ;  /* 0x0000001097ab7819 */ /* 0x000fe400000006ff */
[----:B------:R-:W-:-:S02]  /*0970*/  PRMT R175, R157, 0x7632, R175 ;  /* 0x000076329daf7816 */ /* 0x000fc400000000af */
[C---:B0-----:R-:W-:Y:S02]  /*0980*/  PRMT R162, R144.reuse, 0x7632, R162 ;  /* 0x0000763290a27816 */ /* 0x041fe400000000a2 */
[----:B------:R-:W-:Y:S02]  /*0990*/  SHF.L.U32 R151, R144, 0x10, RZ ;  /* 0x0000001090977819 */ /* 0x000fe400000006ff */
[C---:B-1----:R-:W-:Y:S02]  /*09a0*/  PRMT R168, R146.reuse, 0x7632, R168 ;  /* 0x0000763292a87816 */ /* 0x042fe400000000a8 */
[----:B------:R-:W-:Y:S01]  /*09b0*/  SHF.L.U32 R161, R146, 0x10, RZ ;  /* 0x0000001092a17819 */ /* 0x000fe200000006ff */
[----:B------:R-:W-:Y:S01]  /*09c0*/  IMAD.U32 R173, R173, 0x10000, RZ ;  /* 0x00010000adad7824 */ /* 0x000fe200078e00ff */
[----:B------:R-:W-:Y:S02]  /*09d0*/  PRMT R144, R140, 0x7632, R144 ;  /* 0x000076328c907816 */ /* 0x000fe40000000090 */
[----:B------:R-:W-:-:S02]  /*09e0*/  PRMT R146, R141, 0x7632, R146 ;  /* 0x000076328d927816 */ /* 0x000fc40000000092 */
[----:B------:R-:W-:Y:S01]  /*09f0*/  SHF.L.U32 R180, R141, 0x10, RZ ;  /* 0x000000108db47819 */ /* 0x000fe200000006ff */
[----:B------:R-:W-:Y:S01]  /*0a00*/  FADD.FTZ R141, -R187, R3 ;  /* 0x00000003bb8d7221 */ /* 0x000fe20000010100 */
[----:B------:R-:W-:Y:S02]  /*0a10*/  SHF.L.U32 R140, R140, 0x10, RZ ;  /* 0x000000108c8c7819 */ /* 0x000fe400000006ff */
[----:B------:R-:W-:Y:S01]  /*0a20*/  SHF.L.U32 R3, R175, 0x10, RZ ;  /* 0x00000010af037819 */ /* 0x000fe200000006ff */
[----:B------:R-:W-:Y:S01]  /*0a30*/  FADD.FTZ R137, -R187, R137 ;  /* 0x00000089bb897221 */ /* 0x000fe20000010100 */
[----:B------:R-:W-:Y:S01]  /*0a40*/  SHF.L.U32 R176, R157, 0x10, RZ ;  /* 0x000000109db07819 */ /* 0x000fe200000006ff */
[----:B------:R-:W-:Y:S02]  /*0a50*/  IMAD.U32 R172, R165, 0x10000, RZ ;  /* 0x00010000a5ac7824 */ /* 0x000fe400078e00ff */
[C---:B------:R-:W-:Y:S01]  /*0a60*/  FADD.FTZ R157, -R187.reuse, R173 ;  /* 0x000000adbb9d7221 */ /* 0x040fe20000010100 */
[C---:B------:R-:W-:Y:S01]  /*0a70*/  FADD.FTZ R173, -R187.reuse, R140 ;  /* 0x0000008cbbad7221 */ /* 0x040fe20000010100 */
[----:B------:R-:W-:Y:S01]  /*0a80*/  SHF.L.U32 R138, R166, 0x10, RZ ;  /* 0x00000010a68a7819 */ /* 0x000fe200000006ff */
[----:B------:R-:W-:Y:S01]  /*0a90*/  FADD.FTZ R213, -R187, R3 ;  /* 0x00000003bbd57221 */ /* 0x000fe20000010100 */
[----:B------:R-:W-:Y:S01]  /*0aa0*/  SHF.L.U32 R139, R148, 0x10, RZ ;  /* 0x00000010948b7819 */ /* 0x000fe200000006ff */
[----:B------:R-:W-:Y:S01]  /*0ab0*/  FMUL.FTZ R3, R134, R137 ;  /* 0x0000008986037220 */ /* 0x000fe20000410000 */
[----:B------:R-:W-:-:S02]  /*0ac0*/  SHF.L.U32 R140, R24, 0x10, RZ ;  /* 0x00000010188c7819 */ /* 0x000fc400000006ff */
[C---:B------:R-:W-:Y:S02]  /*0ad0*/  PRMT R182, R143.reuse, 0x7632, R182 ;  /* 0x000076328fb67816 */ /* 0x040fe400000000b6 */
[----:B------:R-:W-:Y:S01]  /*0ae0*/  SHF.L.U32 R184, R143, 0x10, RZ ;  /* 0x000000108fb87819 */ /* 0x000fe200000006ff */
[----:B------:R-:W-:Y:S01]  /*0af0*/  FADD.FTZ R143, -R187, R172 ;  /* 0x000000acbb8f7221 */ /* 0x000fe20000010100 */
[----:B------:R-:W-:Y:S02]  /*0b00*/  PRMT R166, R148, 0x7632, R166 ;  /* 0x0000763294a67816 */ /* 0x000fe400000000a6 */
[C---:B------:R-:W-:Y:S02]  /*0b10*/  PRMT R163, R167.reuse, 0x7632, R163 ;  /* 0x00007632a7a37816 */ /* 0x040fe400000000a3 */
[----:B------:R-:W-:Y:S01]  /*0b20*/  SHF.L.U32 R174, R167, 0x10, RZ ;  /* 0x00000010a7ae7819 */ /* 0x000fe200000006ff */
[----:B------:R-:W-:Y:S01]  /*0b30*/  IMAD.U32 R167, R147, 0x10000, RZ ;  /* 0x0001000093a77824 */ /* 0x000fe200078e00ff */
[----:B------:R-:W-:-:S02]  /*0b40*/  PRMT R148, R150, 0x7632, R148 ;  /* 0x0000763296947816 */ /* 0x000fc40000000094 */
[----:B------:R-:W-:Y:S01]  /*0b50*/  SHF.L.U32 R201, R150, 0x10, RZ ;  /* 0x0000001096c97819 */ /* 0x000fe200000006ff */
[-C--:B------:R-:W-:Y:S01]  /*0b60*/  FMUL.FTZ R140, R140, R139.reuse ;  /* 0x0000008b8c8c7220 */ /* 0x080fe20000410000 */
[----:B------:R-:W-:Y:S01]  /*0b70*/  PRMT R150, R156, 0x7632, R150 ;  /* 0x000076329c967816 */ /* 0x000fe20000000096 */
[----:B------:R-:W-:Y:S01]  /*0b80*/  FADD.FTZ R104, R104, R139 ;  /* 0x0000008b68687221 */ /* 0x000fe20000010000 */
[----:B------:R-:W-:Y:S01]  /*0b90*/  PRMT R169, R147, 0x7632, R169 ;  /* 0x0000763293a97816 */ /* 0x000fe200000000a9 */
[----:B------:R-:W-:Y:S01]  /*0ba0*/  FADD.FTZ R147, -R187, R138 ;  /* 0x0000008abb937221 */ /* 0x000fe20000010100 */
[----:B------:R-:W-:Y:S01]  /*0bb0*/  PRMT R170, R165, 0x7632, R170 ;  /* 0x00007632a5aa7816 */ /* 0x000fe200000000aa */
[----:B------:R-:W-:Y:S01]  /*0bc0*/  FFMA.FTZ R36, R3, R139, R36 ;  /* 0x0000008b03247223 */ /* 0x000fe20000010024 */
[----:B------:R-:W-:Y:S01]  /*0bd0*/  FMUL.FTZ R139, R134, R143 ;  /* 0x0000008f868b7220 */ /* 0x000fe20000410000 */
[----:B------:R-:W-:Y:S01]  /*0be0*/  PRMT R181, R142, 0x7632, R181 ;  /* 0x000076328eb57816 */ /* 0x000fe200000000b5 */
[----:B------:R-:W-:Y:S01]  /*0bf0*/  IMAD.U32 R146, R146, 0x10000, RZ ;  /* 0x0001000092927824 */ /* 0x000fe200078e00ff */
[----:B------:R-:W-:Y:S01]  /*0c00*/  PRMT R143, R24, 0x7632, R143 ;  /* 0x00007632188f7816 */ /* 0x000fe2000000008f */
[----:B------:R-:W-:Y:S01]  /*0c10*/  FMUL.FTZ R137, R134, R147 ;  /* 0x0000009386897220 */ /* 0x000fe20000410000 */
[----:B------:R-:W-:Y:S01]  /*0c20*/  SHF.L.U32 R150, R150, 0x10, RZ ;  /* 0x0000001096967819 */ /* 0x000fe200000006ff */
[----:B------:R-:W-:Y:S01]  /*0c30*/  IMAD.U32 R156, R156, 0x10000, RZ ;  /* 0x000100009c9c7824 */ /* 0x000fe200078e00ff */
[----:B------:R-:W-:-:S02]  /*0c40*/  PRMT R177, R158, 0x7632, R177 ;  /* 0x000076329eb17816 */ /* 0x000fc400000000b1 */
[----:B------:R-:W-:Y:S02]  /*0c50*/  SHF.L.U32 R142, R142, 0x10, RZ ;  /* 0x000000108e8e7819 */ /* 0x000fe400000006ff */
[----:B------:R-:W-:Y:S02]  /*0c60*/  SHF.L.U32 R170, R170, 0x10, RZ ;  /* 0x00000010aaaa7819 */ /* 0x000fe400000006ff */
[----:B------:R-:W-:Y:S02]  /*0c70*/  PRMT R147, R26, 0x7632, R147 ;  /* 0x000076321a937816 */ /* 0x000fe40000000093 */
[----:B------:R-:W-:Y:S02]  /*0c80*/  SHF.L.U32 R163, R163, 0x10, RZ ;  /* 0x00000010a3a37819 */ /* 0x000fe400000006ff */
[----:B------:R-:W-:Y:S01]  /*0c90*/  SHF.L.U32 R183, R181, 0x10, RZ ;  /* 0x00000010b5b77819 */ /* 0x000fe200000006ff */
[----:B------:R-:W-:Y:S01]  /*0ca0*/  FADD.FTZ R181, -R187, R146 ;  /* 0x00000092bbb57221 */ /* 0x000fe20000010100 */
[----:B------:R-:W-:-:S02]  /*0cb0*/  SHF.L.U32 R143, R143, 0x10, RZ ;  /* 0x000000108f8f7819 */ /* 0x000fc400000006ff */
[----:B------:R-:W-:Y:S01]  /*0cc0*/  SHF.L.U32 R166, R166, 0x10, RZ ;  /* 0x00000010a6a67819 */ /* 0x000fe200000006ff */
[----:B------:R-:W-:Y:S01]  /*0cd0*/  FADD.FTZ R209, -R187, R150 ;  /* 0x00000096bbd17221 */ /* 0x000fe20000010100 */
[C---:B------:R-:W-:Y:S02]  /*0ce0*/  PRMT R178, R159.reuse, 0x7632, R178 ;  /* 0x000076329fb27816 */ /* 0x040fe400000000b2 */
[----:B------:R-:W-:Y:S01]  /*0cf0*/  SHF.L.U32 R179, R159, 0x10, RZ ;  /* 0x000000109fb37819 */ /* 0x000fe200000006ff */
[----:B------:R-:W-:Y:S01]  /*0d00*/  FADD.FTZ R207, -R187, R156 ;  /* 0x0000009cbbcf7221 */ /* 0x000fe20000010100 */
[C---:B------:R-:W-:Y:S02]  /*0d10*/  PRMT R165, R145.reuse, 0x7632, R165 ;  /* 0x0000763291a57816 */ /* 0x040fe400000000a5 */
[----:B------:R-:W-:Y:S01]  /*0d20*/  SHF.L.U32 R159, R145, 0x10, RZ ;  /* 0x00000010919f7819 */ /* 0x000fe200000006ff */
[----:B------:R-:W-:Y:S01]  /*0d30*/  FADD.FTZ R145, -R187, R170 ;  /* 0x000000aabb917221 */ /* 0x000fe20000010100 */
[----:B------:R-:W-:Y:S01]  /*0d40*/  SHF.L.U32 R197, R177, 0x10, RZ ;  /* 0x00000010b1c57819 */ /* 0x000fe200000006ff */
[----:B------:R-:W-:Y:S01]  /*0d50*/  FADD.FTZ R177, -R187, R142 ;  /* 0x0000008ebbb17221 */ /* 0x000fe20000010100 */
[----:B------:R-:W-:Y:S01]  /*0d60*/  PRMT R146, R25, 0x7632, R146 ;  /* 0x0000763219927816 */ /* 0x000fe20000000092 */
[----:B------:R-:W-:Y:S01]  /*0d70*/  FMUL.FTZ R142, R134, R141 ;  /* 0x0000008d868e7220 */ /* 0x000fe20000410000 */
[----:B------:R-:W-:-:S02]  /*0d80*/  SHF.L.U32 R147, R147, 0x10, RZ ;  /* 0x0000001093937819 */ /* 0x000fc400000006ff */
[----:B------:R-:W-:Y:S01]  /*0d90*/  SHF.L.U32 R150, R148, 0x10, RZ ;  /* 0x0000001094967819 */ /* 0x000fe200000006ff */
[----:B------:R-:W-:Y:S01]  /*0da0*/  FMUL.FTZ R148, R134, R157 ;  /* 0x0000009d86947220 */ /* 0x000fe20000410000 */
[----:B------:R-:W-:Y:S01]  /*0db0*/  PRMT R156, R27, 0x7632, R156 ;  /* 0x000076321b9c7816 */ /* 0x000fe2000000009c */
[----:B------:R-:W-:Y:S01]  /*0dc0*/  FADD.FTZ R205, -R187, R163 ;  /* 0x000000a3bbcd7221 */ /* 0x000fe20000010100 */
[----:B------:R-:W-:Y:S01]  /*0dd0*/  FMUL.FTZ R141, R143, R166 ;  /* 0x000000a68f8d7220 */ /* 0x000fe20000410000 */
        /* <DEDUP_REMOVED lines=8> */
[----:B------:R-:W-:-:S02]  /*0e60*/  IMAD.U32 R164, R164, 0x10000, RZ ;  /* 0x00010000a4a47824 */ /* 0x000fc400078e00ff */
[----:B------:R-:W-:Y:S01]  /*0e70*/  FMUL.FTZ R150, R134, R205 ;  /* 0x000000cd86967220 */ /* 0x000fe20000410000 */
[C---:B------:R-:W-:Y:S01]  /*0e80*/  FADD.FTZ R211, -R187.reuse, R176 ;  /* 0x000000b0bbd37221 */ /* 0x040fe20000010100 */
[----:B------:R-:W-:Y:S01]  /*0e90*/  FADD.FTZ R215, -R187, R158 ;  /* 0x0000009ebbd77221 */ /* 0x000fe20000010100 */
[-C--:B------:R-:W-:Y:S01]  /*0ea0*/  FMUL.FTZ R143, R143, R164.reuse ;  /* 0x000000a48f8f7220 */ /* 0x080fe20000410000 */
[----:B------:R-:W-:Y:S01]  /*0eb0*/  FADD.FTZ R107, R107, R164 ;  /* 0x000000a46b6b7221 */ /* 0x000fe20000010000 */
[----:B------:R-:W-:Y:S01]  /*0ec0*/  FFMA.FTZ R39, R146, R164, R39 ;  /* 0x000000a492277223 */ /* 0x000fe20000010027 */
[----:B------:R-:W-:Y:S01]  /*0ed0*/  SHF.L.U32 R158, R28, 0x10, RZ ;  /* 0x000000101c9e7819 */ /* 0x000fe200000006ff */
[-C--:B------:R-:W-:Y:S01]  /*0ee0*/  FMUL.FTZ R147, R156, R149.reuse ;  /* 0x000000959c937220 */ /* 0x080fe20000410000 */
[----:B------:R-:W-:Y:S01]  /*0ef0*/  FADD.FTZ R103, R103, R149 ;  /* 0x0000009567677221 */ /* 0x000fe20000010000 */
[----:B------:R-:W-:Y:S01]  /*0f00*/  FFMA.FTZ R43, R150, R149, R43 ;  /* 0x00000095962b7223 */ /* 0x000fe2000001002b */
[----:B------:R-:W-:Y:S01]  /*0f10*/  SHF.L.U32 R178, R178, 0x10, RZ ;  /* 0x00000010b2b27819 */ /* 0x000fe200000006ff */
[----:B------:R-:W-:Y:S01]  /*0f20*/  FMUL.FTZ R149, R134, R207 ;  /* 0x000000cf86957220 */ /* 0x000fe20000410000 */
[----:B------:R-:W-:Y:S01]  /*0f30*/  SHF.L.U32 R144, R144, 0x10, RZ ;  /* 0x0000001090907819 */ /* 0x000fe200000006ff */
[----:B------:R-:W-:Y:S01]  /*0f40*/  FMUL.FTZ R157, R134, R211 ;  /* 0x000000d3869d7220 */ /* 0x000fe20000410000 */
[----:B------:R-:W-:-:S02]  /*0f50*/  SHF.L.U32 R163, R182, 0x10, RZ ;  /* 0x00000010b6a37819 */ /* 0x000fc400000006ff */
[----:B------:R-:W-:Y:S01]  /*0f60*/  SHF.L.U32 R164, R29, 0x10, RZ ;  /* 0x000000101da47819 */ /* 0x000fe200000006ff */
[C---:B------:R-:W-:Y:S01]  /*0f70*/  FADD.FTZ R203, -R187.reuse, R174 ;  /* 0x000000aebbcb7221 */ /* 0x040fe20000010100 */
[----:B------:R-:W-:Y:S01]  /*0f80*/  FADD.FTZ R217, -R187, R179 ;  /* 0x000000b3bbd97221 */ /* 0x000fe20000010100 */
[-C--:B------:R-:W-:Y:S01]  /*0f90*/  FMUL.FTZ R156, R158, R151.reuse ;  /* 0x000000979e9c7220 */ /* 0x080fe20000410000 */
[----:B------:R-:W-:Y:S01]  /*0fa0*/  FADD.FTZ R96, R96, R151 ;  /* 0x0000009760607221 */ /* 0x000fe20000010000 */
[----:B------:R-:W-:Y:S01]  /*0fb0*/  FFMA.FTZ R44, R149, R151, R44 ;  /* 0x00000097952c7223 */ /* 0x000fe2000001002c */
[C---:B------:R-:W-:Y:S01]  /*0fc0*/  FADD.FTZ R175, -R187.reuse, R180 ;  /* 0x000000b4bbaf7221 */ /* 0x040fe20000010100 */
[C---:B------:R-:W-:Y:S01]  /*0fd0*/  FADD.FTZ R179, -R187.reuse, R184 ;  /* 0x000000b8bbb37221 */ /* 0x040fe20000010100 */
[C---:B------:R-:W-:Y:S01]  /*0fe0*/  FADD.FTZ R197, -R187.reuse, R197 ;  /* 0x000000c5bbc57221 */ /* 0x040fe20000010100 */
[C---:B------:R-:W-:Y:S01]  /*0ff0*/  FADD.FTZ R195, -R187.reuse, R178 ;  /* 0x000000b2bbc37221 */ /* 0x040fe20000010100 */
[C---:B------:R-:W-:Y:S01]  /*1000*/  FADD.FTZ R185, -R187.reuse, R144 ;  /* 0x00000090bbb97221 */ /* 0x040fe20000010100 */
[C---:B------:R-:W-:Y:S01]  /*1010*/  FADD.FTZ R183, -R187.reuse, R183 ;  /* 0x000000b7bbb77221 */ /* 0x040fe20000010100 */
[----:B------:R-:W-:Y:S01]  /*1020*/  FADD.FTZ R163, -R187, R163 ;  /* 0x000000a3bba37221 */ /* 0x000fe20000010100 */
[C---:B------:R-:W-:Y:S01]  /*1030*/  PRMT R182, R129.reuse, 0x7632, R182 ;  /* 0x0000763281b67816 */ /* 0x040fe200000000b6 */
[-C--:B------:R-:W-:Y:S01]  /*1040*/  FMUL.FTZ R151, R164, R159.reuse ;  /* 0x0000009fa4977220 */ /* 0x080fe20000410000 */
[----:B------:R-:W-:Y:S01]  /*1050*/  SHF.L.U32 R191, R129, 0x10, RZ ;  /* 0x0000001081bf7819 */ /* 0x000fe200000006ff */
[----:B------:R-:W-:Y:S01]  /*1060*/  FADD.FTZ R98, R98, R159 ;  /* 0x0000009f62627221 */ /* 0x000fe20000010000 */
[----:B------:R-:W-:Y:S01]  /*1070*/  FFMA.FTZ R46, R157, R159, R46 ;  /* 0x0000009f9d2e7223 */ /* 0x000fe2000001002e */
[C---:B------:R-:W-:Y:S01]  /*1080*/  PRMT R129, R131.reuse, 0x7632, R129 ;  /* 0x0000763283817816 */ /* 0x040fe20000000081 */
[----:B------:R-:W-:Y:S01]  /*1090*/  IMAD.U32 R187, R131, 0x10000, RZ ;  /* 0x0001000083bb7824 */ /* 0x000fe200078e00ff */
[----:B------:R-:W-:Y:S01]  /*10a0*/  SHF.L.U32 R144, R27, 0x10, RZ ;  /* 0x000000101b907819 */ /* 0x000fe200000006ff */
[----:B------:R-:W-:Y:S01]  /*10b0*/  FADD.FTZ R105, R105, R166 ;  /* 0x000000a669697221 */ /* 0x000fe20000010000 */
[----:B------:R-:W-:Y:S01]  /*10c0*/  FFMA.FTZ R37, R142, R166, R37 ;  /* 0x000000a68e257223 */ /* 0x000fe20000010025 */
[----:B------:R-:W-:-:S02]  /*10d0*/  IMAD.U32 R158, R30, 0x10000, RZ ;  /* 0x000100001e9e7824 */ /* 0x000fc400078e00ff */
[C---:B------:R-:W-:Y:S01]  /*10e0*/  FMUL.FTZ R159, R134.reuse, R215 ;  /* 0x000000d7869f7220 */ /* 0x040fe20000410000 */
[----:B------:R-:W-:Y:S01]  /*10f0*/  FMUL.FTZ R131, R134, R203 ;  /* 0x000000cb86837220 */ /* 0x000fe20000410000 */
[----:B------:R-:W-:Y:S01]  /*1100*/  PRMT R166, R28, 0x7632, R166 ;  /* 0x000076321ca67816 */ /* 0x000fe200000000a6 */
        /* <DEDUP_REMOVED lines=9> */
[----:B------:R-:W-:-:S02]  /*11a0*/  SHF.L.U32 R170, R162, 0x10, RZ ;  /* 0x00000010a2aa7819 */ /* 0x000fc400000006ff */
[----:B------:R-:W-:Y:S01]  /*11b0*/  PRMT R171, R29, 0x7632, R171 ;  /* 0x000076321dab7816 */ /* 0x000fe200000000ab */
[-C--:B------:R-:W-:Y:S01]  /*11c0*/  FMUL.FTZ R162, R164, R167.reuse ;  /* 0x000000a7a4a27220 */ /* 0x080fe20000410000 */
[----:B------:R-:W-:Y:S01]  /*11d0*/  FADD.FTZ R94, R94, R167 ;  /* 0x000000a75e5e7221 */ /* 0x000fe20000010000 */
[----:B------:R-:W-:Y:S01]  /*11e0*/  FFMA.FTZ R50, R161, R167, R50 ;  /* 0x000000a7a1327223 */ /* 0x000fe20000010032 */
[----:B------:R-:W-:Y:S01]  /*11f0*/  SHF.L.U32 R172, R165, 0x10, RZ ;  /* 0x00000010a5ac7819 */ /* 0x000fe200000006ff */
[----:B------:R-:W-:Y:S01]  /*1200*/  FMUL.FTZ R165, R166, R170 ;  /* 0x000000aaa6a57220 */ /* 0x000fe20000410000 */
[----:B------:R-:W-:Y:S01]  /*1210*/  SHF.L.U32 R167, R171, 0x10, RZ ;  /* 0x00000010aba77819 */ /* 0x000fe200000006ff */
[----:B------:R-:W-:Y:S01]  /*1220*/  FMUL.FTZ R166, R134, R213 ;  /* 0x000000d586a67220 */ /* 0x000fe20000410000 */
[----:B------:R-:W-:Y:S02]  /*1230*/  PRMT R171, R30, 0x7632, R171 ;  /* 0x000076321eab7816 */ /* 0x000fe400000000ab */
[----:B------:R-:W-:Y:S01]  /*1240*/  PRMT R174, R31, 0x7632, R174 ;  /* 0x000076321fae7816 */ /* 0x000fe200000000ae */
[-C--:B------:R-:W-:Y:S01]  /*1250*/  FMUL.FTZ R167, R167, R172.reuse ;  /* 0x000000aca7a77220 */ /* 0x080fe20000410000 */
[----:B------:R-:W-:Y:S01]  /*1260*/  FADD.FTZ R99, R99, R172 ;  /* 0x000000ac63637221 */ /* 0x000fe20000010000 */
[----:B------:R-:W-:Y:S01]  /*1270*/  FFMA.FTZ R47, R166, R172, R47 ;  /* 0x000000aca62f7223 */ /* 0x000fe2000001002f */
[----:B------:R-:W-:Y:S01]  /*1280*/  SHF.L.U32 R171, R171, 0x10, RZ ;  /* 0x00000010abab7819 */ /* 0x000fe200000006ff */
[----:B------:R-:W-:Y:S01]  /*1290*/  IMAD.U32 R172, R168, 0x10000, RZ ;  /* 0x00010000a8ac7824 */ /* 0x000fe200078e00ff */
[----:B------:R-:W-:Y:S01]  /*12a0*/  SHF.L.U32 R174, R174, 0x10, RZ ;  /* 0x00000010aeae7819 */ /* 0x000fe200000006ff */
[C---:B------:R-:W-:Y:S01]  /*12b0*/  FMUL.FTZ R164, R134.reuse, R209 ;  /* 0x000000d186a47220 */ /* 0x040fe20000410000 */
[----:B------:R-:W-:Y:S01]  /*12c0*/  SHF.L.U32 R176, R169, 0x10, RZ ;  /* 0x00000010a9b07819 */ /* 0x000fe200000006ff */
[----:B------:R-:W-:Y:S01]  /*12d0*/  FMUL.FTZ R168, R134, R197 ;  /* 0x000000c586a87220 */ /* 0x000fe20000410000 */
[----:B------:R-:W-:Y:S01]  /*12e0*/  FMUL.FTZ R169, R171, R172 ;  /* 0x000000acaba97220 */ /* 0x000fe20000410000 */
[----:B------:R-:W-:Y:S01]  /*12f0*/  SHF.L.U32 R138, R25, 0x10, RZ ;  /* 0x00000010198a7819 */ /* 0x000fe200000006ff */
[----:B------:R-:W-:Y:S01]  /*1300*/  FADD.FTZ R97, R97, R170 ;  /* 0x000000aa61617221 */ /* 0x000fe20000010000 */
[----:B------:R-:W-:Y:S01]  /*1310*/  FFMA.FTZ R45, R164, R170, R45 ;  /* 0x000000aaa42d7223 */ /* 0x000fe2000001002d */
[----:B------:R-:W-:Y:S01]  /*1320*/  FMUL.FTZ R171, R174, R176 ;  /* 0x000000b0aeab7220 */ /* 0x000fe20000410000 */
[----:B------:R-:W-:Y:S01]  /*1330*/  FMUL.FTZ R170, R134, R195 ;  /* 0x000000c386aa7220 */ /* 0x000fe20000410000 */
[----:B------:R-:W-:Y:S01]  /*1340*/  FADD.FTZ R174, RZ, R140 ;  /* 0x0000008cffae7221 */ /* 0x000fe20000010000 */
[----:B------:R-:W-:Y:S01]  /*1350*/  FFMA.FTZ R195, R3, R140, RZ ;  /* 0x0000008c03c37223 */ /* 0x000fe200000100ff */
[----:B------:R-:W-:Y:S01]  /*1360*/  FADD.FTZ R93, R93, R172 ;  /* 0x000000ac5d5d7221 */ /* 0x000fe20000010000 */
[----:B------:R-:W-:Y:S01]  /*1370*/  FFMA.FTZ R49, R168, R172, R49 ;  /* 0x000000aca8317223 */ /* 0x000fe20000010031 */
[----:B------:R-:W-:Y:S01]  /*1380*/  SHF.L.U32 R193, R128, 0x10, RZ ;  /* 0x0000001080c17819 */ /* 0x000fe200000006ff */
[----:B------:R-:W-:Y:S01]  /*1390*/  FMUL.FTZ R138, R138, R199 ;  /* 0x000000c78a8a7220 */ /* 0x000fe20000410000 */
[----:B------:R-:W-:Y:S01]  /*13a0*/  SHF.L.U32 R172, R32, 0x10, RZ ;  /* 0x0000001020ac7819 */ /* 0x000fe200000006ff */
[----:B------:R-:W-:Y:S01]  /*13b0*/  FMUL.FTZ R173, R134, R173 ;  /* 0x000000ad86ad7220 */ /* 0x000fe20000410000 */
[----:B------:R-:W-:Y:S01]  /*13c0*/  FADD.FTZ R197, R174, R141 ;  /* 0x0000008daec57221 */ /* 0x000fe20000010000 */
[----:B------:R-:W-:Y:S01]  /*13d0*/  PRMT R180, R128, 0x7632, R180 ;  /* 0x0000763280b47816 */ /* 0x000fe200000000b4 */
[----:B------:R-:W-:Y:S01]  /*13e0*/  FFMA.FTZ R174, R142, R141, R195 ;  /* 0x0000008d8eae7223 */ /* 0x000fe200000100c3 */
[C---:B------:R-:W-:Y:S01]  /*13f0*/  PRMT R128, R130.reuse, 0x7632, R128 ;  /* 0x0000763282807816 */ /* 0x040fe20000000080 */
[----:B------:R-:W-:Y:S01]  /*1400*/  FADD.FTZ R95, R95, R176 ;  /* 0x000000b05f5f7221 */ /* 0x000fe20000010000 */
[----:B------:R-:W-:Y:S01]  /*1410*/  SHF.L.U32 R189, R130, 0x10, RZ ;  /* 0x0000001082bd7819 */ /* 0x000fe200000006ff */
        /* <DEDUP_REMOVED lines=8> */
[----:B------:R-:W-:Y:S01]  /*14a0*/  FMUL.FTZ R130, R130, R201 ;  /* 0x000000c982827220 */ /* 0x000fe20000410000 */
        /* <DEDUP_REMOVED lines=11> */
[----:B------:R-:W-:Y:S02]  /*1560*/  FMUL.FTZ R177, R134, R177 ;  /* 0x000000b186b17220 */ /* 0x000fe40000410000 */
        /* <DEDUP_REMOVED lines=22> */
[----:B------:R-:W-:Y:S02]  /*16d0*/  FMUL.FTZ R182, R134, R185 ;  /* 0x000000b986b67220 */ /* 0x000fe40000410000 */
[----:B------:R-:W-:Y:S01]  /*16e0*/  FADD.FTZ R185, R186, R169 ;  /* 0x000000a9bab97221 */ /* 0x000fe20000010000 */
[----:B------:R-:W-:Y:S01]  /*16f0*/  FFMA.FTZ R184, R168, R169, R187 ;  /* 0x000000a9a8b87223 */ /* 0x000fe200000100bb */
[----:B------:R-:W-:-:S02]  /*1700*/  PRMT R188, R32, 0x7632, R188 ;  /* 0x0000763220bc7816 */ /* 0x000fc400000000bc */
[----:B------:R-:W-:Y:S01]  /*1710*/  FADD.FTZ R186, R185, R162 ;  /* 0x000000a2b9ba7221 */ /* 0x000fe20000010000 */
[----:B------:R-:W-:Y:S01]  /*1720*/  FFMA.FTZ R185, R161, R162, R184 ;  /* 0x000000a2a1b97223 */ /* 0x000fe200000100b8 */
[----:B------:R-:W-:Y:S01]  /*1730*/  SHF.L.U32 R190, R180, 0x10, RZ ;  /* 0x00000010b4be7819 */ /* 0x000fe200000006ff */
[----:B------:R-:W-:Y:S02]  /*1740*/  IMAD.U32 R188, R188, 0x10000, RZ ;  /* 0x00010000bcbc7824 */ /* 0x000fe400078e00ff */
[----:B------:R-:W-:Y:S01]  /*1750*/  FADD.FTZ R187, R186, R171 ;  /* 0x000000abbabb7221 */ /* 0x000fe20000010000 */
[----:B------:R-:W-:Y:S01]  /*1760*/  FFMA.FTZ R186, R170, R171, R185 ;  /* 0x000000abaaba7223 */ /* 0x000fe200000100b9 */
[----:B------:R-:W-:Y:S01]  /*1770*/  PRMT R191, R33, 0x7632, R191 ;  /* 0x0000763221bf7816 */ /* 0x000fe200000000bf */
[----:B------:R-:W-:Y:S01]  /*1780*/  FMUL.FTZ R180, R188, R190 ;  /* 0x000000bebcb47220 */ /* 0x000fe20000410000 */
[----:B------:R-:W-:Y:S01]  /*1790*/  FADD.FTZ R185, R187, R172 ;  /* 0x000000acbbb97221 */ /* 0x000fe20000010000 */
[----:B------:R-:W-:Y:S01]  /*17a0*/  FFMA.FTZ R187, R173, R172, R186 ;  /* 0x000000acadbb7223 */ /* 0x000fe200000100ba */
[----:B------:R-:W-:-:S02]  /*17b0*/  PRMT R188, R34, 0x7632, R188 ;  /* 0x0000763222bc7816 */ /* 0x000fc400000000bc */
[----:B------:R-:W-:Y:S01]  /*17c0*/  SHF.L.U32 R191, R191, 0x10, RZ ;  /* 0x00000010bfbf7819 */ /* 0x000fe200000006ff */
[----:B------:R-:W-:Y:S01]  /*17d0*/  FADD.FTZ R185, R185, R180 ;  /* 0x000000b4b9b97221 */ /* 0x000fe20000010000 */
[----:B------:R-:W-:Y:S01]  /*17e0*/  FFMA.FTZ R186, R182, R180, R187 ;  /* 0x000000b4b6ba7223 */ /* 0x000fe200000100bb */
[----:B------:R-:W-:Y:S01]  /*17f0*/  FMUL.FTZ R184, R134, R181 ;  /* 0x000000b586b87220 */ /* 0x000fe20000410000 */
[----:B------:R-:W-:Y:S01]  /*1800*/  SHF.L.U32 R187, R188, 0x10, RZ ;  /* 0x00000010bcbb7819 */ /* 0x000fe200000006ff */
[----:B------:R-:W-:Y:S01]  /*1810*/  FADD.FTZ R188, R185, R174 ;  /* 0x000000aeb9bc7221 */ /* 0x000fe20000010000 */
[----:B------:R-:W-:Y:S01]  /*1820*/  FMUL.FTZ R181, R191, R192 ;  /* 0x000000c0bfb57220 */ /* 0x000fe20000410000 */
[----:B------:R-:W-:Y:S01]  /*1830*/  FFMA.FTZ R185, R175, R174, R186 ;  /* 0x000000aeafb97223 */ /* 0x000fe200000100ba */
[----:B------:R-:W-:Y:S01]  /*1840*/  FADD.FTZ R89, R89, R190 ;  /* 0x000000be59597221 */ /* 0x000fe20000010000 */
[----:B------:R-:W-:Y:S01]  /*1850*/  FFMA.FTZ R53, R182, R190, R53 ;  /* 0x000000beb6357223 */ /* 0x000fe20000010035 */
[----:B------:R-:W-:Y:S01]  /*1860*/  FADD.FTZ R91, R91, R192 ;  /* 0x000000c05b5b7221 */ /* 0x000fe20000010000 */
[----:B------:R-:W-:Y:S01]  /*1870*/  FFMA.FTZ R55, R184, R192, R55 ;  /* 0x000000c0b8377223 */ /* 0x000fe20000010037 */
[----:B------:R-:W-:Y:S01]  /*1880*/  SHF.L.U32 R190, R128, 0x10, RZ ;  /* 0x0000001080be7819 */ /* 0x000fe200000006ff */
[----:B------:R-:W-:-:S02]  /*1890*/  IMAD.U32 R192, R129, 0x10000, RZ ;  /* 0x0001000081c07824 */ /* 0x000fc400078e00ff */
[----:B------:R-:W-:Y:S01]  /*18a0*/  FADD.FTZ R129, R188, R181 ;  /* 0x000000b5bc817221 */ /* 0x000fe20000010000 */
[----:B------:R-:W-:Y:S01]  /*18b0*/  FFMA.FTZ R128, R184, R181, R185 ;  /* 0x000000b5b8807223 */ /* 0x000fe200000100b9 */
[----:B------:R-:W-:Y:S01]  /*18c0*/  PRMT R189, R35, 0x7632, R189 ;  /* 0x0000763223bd7816 */ /* 0x000fe200000000bd */
[----:B------:R-:W-:Y:S01]  /*18d0*/  FMUL.FTZ R186, R134, R183 ;  /* 0x000000b786ba7220 */ /* 0x000fe20000410000 */
[----:B------:R-:W-:Y:S01]  /*18e0*/  FMUL.FTZ R183, R187, R190 ;  /* 0x000000bebbb77220 */ /* 0x000fe20000410000 */
[----:B------:R-:W-:Y:S01]  /*18f0*/  FADD.FTZ R188, R129, R176 ;  /* 0x000000b081bc7221 */ /* 0x000fe20000010000 */
[----:B------:R-:W-:Y:S01]  /*1900*/  FFMA.FTZ R128, R177, R176, R128 ;  /* 0x000000b0b1807223 */ /* 0x000fe20000010080 */
[----:B------:R-:W-:Y:S02]  /*1910*/  SHF.L.U32 R189, R189, 0x10, RZ ;  /* 0x00000010bdbd7819 */ /* 0x000fe400000006ff */
        /* <DEDUP_REMOVED lines=17> */
.L_x_1028:
[----:B-----5:R-:W-:Y:S02]  /*1a30*/  ISETP.GE.AND P2, PT, R160, 0x1, PT ;  /* 0x00000001a000780c */ /* 0x020fe40003f46270 */
[----:B------:R-:W-:Y:S02]  /*1a40*/  CS2R R128, SRZ ;  /* 0x0000000000807805 */ /* 0x000fe4000001ff00 */
[----:B------:R-:W-:Y:S02]  /*1a50*/  MOV R135, UR14 ;  /* 0x0000000e00877c02 */ /* 0x000fe40008000f00 */
[----:B------:R-:W-:Y:S02]  /*1a60*/  MOV R136, UR15 ;  /* 0x0000000f00887c02 */ /* 0x000fe40008000f00 */
[----:B------:R-:W-:-:S04]  /*1a70*/  ISETP.NE.U32.AND P0, PT, R135, RZ, PT ;  /* 0x000000ff8700720c */ /* 0x000fc80003f05070 */
[----:B------:R-:W-:Y:S01]  /*1a80*/  ISETP.NE.AND.EX P0, PT, R136, RZ, PT, P0 ;  /* 0x000000ff8800720c */ /* 0x000fe20003f05300 */
[----:B------:R-:W0:Y:S01]  /*1a90*/  @P2 LDC R123, c[0x0][0x388] ;  /* 0x0000e200ff7b2b82 */ /* 0x000e220000000800 */
[----:B------:R-:W-:-:S11]  /*1aa0*/  @P2 IADD3 R122, PT, PT, R160, -0x1, RZ ;  /* 0xffffffffa07a2810 */ /* 0x000fd60007ffe0ff */
        /* <DEDUP_REMOVED lines=13> */
[----:B------:R-:W-:Y:S01]  /*1b80*/  HFMA2 R190, -RZ, RZ, 0, 0 ;  /* 0x00000000ffbe7431 */ /* 0x000fe200000001ff */
[----:B------:R-:W-:Y:S06]  /*1b90*/  @!P0 BRA `(.L_x_1029) ;  /* 0x0000000000588947 */ /* 0x000fec0003800000 */
[----:B------:R-:W0:Y:S01]  /*1ba0*/  LDC.64 R4, c[0x0][0x438] ;  /* 0x00010e00ff047b82 */ /* 0x000e220000000a00 */
[----:B------:R-:W-:Y:S01]  /*1bb0*/  IMAD R8, R127, UR8, RZ ;  /* 0x000000087f087c24 */ /* 0x000fe2000f8e02ff */
[C---:B-----5:R-:W-:Y:S01]  /*1bc0*/  IADD3 R121, PT, PT, R129.reuse, 0x40, RZ ;  /* 0x0000004081797810 */ /* 0x060fe20007ffe0ff */
[----:B------:R-:W-:-:S03]  /*1bd0*/  VIADD R123, R129, 0x20 ;  /* 0x00000020817b7836 */ /* 0x000fc60000000000 */
[----:B------:R-:W-:Y:S02]  /*1be0*/  SHF.R.S32.HI R9, RZ, 0x1f, R8 ;  /* 0x0000001fff097819 */ /* 0x000fe40000011408 */
[----:B------:R-:W1:Y:S02]  /*1bf0*/  LDC.64 R6, c[0x0][0x3b0] ;  /* 0x0000ec00ff067b82 */ /* 0x000e640000000a00 */
[----:B------:R-:W-:-:S04]  /*1c00*/  LEA.HI R8, R9, R8, RZ, 0x3 ;  /* 0x0000000809087211 */ /* 0x000fc800078f18ff */
[----:B------:R-:W-:-:S04]  /*1c10*/  LEA.HI.SX32 R13, R8, R163, 0x1d ;  /* 0x000000a3080d7211 */ /* 0x000fc800078feaff */
[C---:B------:R-:W-:Y:S02]  /*1c20*/  IADD3 R9, PT, PT, R13.reuse, 0x20, RZ ;  /* 0x000000200d097810 */ /* 0x040fe40007ffe0ff */
[C---:B------:R-:W-:Y:S01]  /*1c30*/  IADD3 R11, PT, PT, R13.reuse, 0x40, RZ ;  /* 0x000000400d0b7810 */ /* 0x040fe20007ffe0ff */
        /* <DEDUP_REMOVED lines=12> */
.L_x_1029:
[----:B------:R-:W-:Y:S05]  /*1d00*/  BSYNC.RECONVERGENT B1 ;  /* 0x0000000000017941 */ /* 0x000fea0003800200 */
.L_x_1027:
        /* <DEDUP_REMOVED lines=20> */
.L_x_1230:
[----:B------:R-:W3:Y:S01]  /*1e50*/  S2R R187, SR_TID.X ;  /* 0x0000000000bb7919 */ /* 0x000ee20000002100 */
[----:B------:R-:W-:Y:S01]  /*1e60*/  @P2 IADD3 R160, PT, PT, R160, -0x1, RZ ;  /* 0xffffffffa0a02810 */ /* 0x000fe20007ffe0ff */
[----:B------:R-:W4:Y:S01]  /*1e70*/  @P2 LDC.64 R128, c[0x0][0x390] ;  /* 0x0000e400ff802b82 */ /* 0x000f220000000a00 */
[----:B------:R-:W-:-:S03]  /*1e80*/  HFMA2 R191, -RZ, RZ, 0, 0 ;  /* 0x00000000ffbf7431 */ /* 0x000fc600000001ff */
        /* <DEDUP_REMOVED lines=9> */
[----:B01----:R-:W-:Y:S01]  /*1f20*/  FADD.FTZ R193, R193, R196 ;  /* 0x000000c4c1c17221 */ /* 0x003fe20000010000 */
        /* <DEDUP_REMOVED lines=9> */
[----:B------:R-:W-:-:S03]  /*1fc0*/  LEA.HI.SX32 R189, R190, R163, 0x1d ;  /* 0x000000a3bebd7211 */ /* 0x000fc600078feaff */
[----:B---3--:R-:W-:Y:S05]  /*1fd0*/  @P0 BRA `(.L_x_1032) ;  /* 0x0000001400340947 */ /* 0x008fea0003800000 */
        /* <DEDUP_REMOVED lines=24> */
.L_x_1035:
[----:B------:R-:W-:Y:S05]  /*2160*/  BSYNC.RECONVERGENT B2 ;  /* 0x0000000000027941 */ /* 0x000fea0003800200 */
.L_x_1034:
        /* <DEDUP_REMOVED lines=15> */
[C---:B------:R-:W-:Y:S01]  /*2260*/  @P0 FMUL.FTZ R192, R129.reuse, R194 ;  /* 0x000000c281c00220 */ /* 0x040fe20000410000 */
[----:B------:R-:W-:-:S04]  /*2270*/  @P0 FMUL.FTZ R128, R129, R190 ;  /* 0x000000be81800220 */ /* 0x000fc80000410000 */
[----:B------:R-:W-:Y:S01]  /*2280*/  F2FP.BF16.F32.PACK_AB R192, RZ, R192 ;  /* 0x000000c0ffc0723e */ /* 0x000fe200000010ff */
[----:B------:R-:W-:-:S03]  /*2290*/  FADD.FTZ R81, R81, R128 ;  /* 0x0000008051517221 */ /* 0x000fc60000010000 */
[----:B------:R-:W-:-:S07]  /*22a0*/  PRMT R112, R112, 0x5410, R192 ;  /* 0x0000541070707816 */ /* 0x000fce00000000c0 */
.L_x_1037:
[----:B------:R-:W-:Y:S05]  /*22b0*/  BSYNC.RECONVERGENT B2 ;  /* 0x0000000000027941 */ /* 0x000fea0003800200 */
.L_x_1036:
        /* <DEDUP_REMOVED lines=19> */
.L_x_1039:
[----:B------:R-:W-:Y:S05]  /*23f0*/  BSYNC.RECONVERGENT B2 ;  /* 0x0000000000027941 */ /* 0x000fea0003800200 */
.L_x_1038:
[----:B------:R-:W-:Y:S04]  /*2400*/  BSSY.RECONVERGENT B2, `(.L_x_1040) ;  /* 0x0000014000027945 */ /* 0x000fe80003800200 */
[----:B------:R-:W-:Y:S05]  /*2410*/  @!P2 BRA `(.L_x_1041) ;  /* 0x000000000048a947 */ /* 0x000fea0003800000 */
[----:B------:R-:W-:Y:S01]  /*2420*/  FFMA.FTZ R128, R146, R160, R193 ;  /* 0x000000a092807223 */ /* 0x000fe200000100c1 */
        /* <DEDUP_REMOVED lines=17> */
.L_x_1041:
[----:B------:R-:W-:Y:S05]  /*2540*/  BSYNC.RECONVERGENT B2 ;  /* 0x0000000000027941 */ /* 0x000fea0003800200 */
.L_x_1040:
        /* <DEDUP_REMOVED lines=19> */
.L_x_1043:
[----:B------:R-:W-:Y:S05]  /*2680*/  BSYNC.RECONVERGENT B2 ;  /* 0x0000000000027941 */ /* 0x000fea0003800200 */
.L_x_1042:
        /* <DEDUP_REMOVED lines=20> */
.L_x_1045:
[----:B------:R-:W-:Y:S05]  /*27d0*/  BSYNC.RECONVERGENT B2 ;  /* 0x0000000000027941 */ /* 0x000fea0003800200 */
.L_x_1044:
        /* <DEDUP_REMOVED lines=19> */
.L_x_1047:
[----:B------:R-:W-:Y:S05]  /*2910*/  BSYNC.RECONVERGENT B2 ;  /* 0x0000000000027941 */ /* 0x000fea0003800200 */
.L_x_1046:
[----:B------:R-:W-:Y:S05]  /*2920*/  @!P2 BRA `(.L_x_1048) ;  /* 0x000000200018a947 */ /* 0x000fea0003800000 */
[----:B------:R-:W-:Y:S01]  /*2930*/  FFMA.FTZ R128, R150, R160, R193 ;  /* 0x000000a096807223 */ /* 0x000fe200000100c1 */
[----:B-----5:R-:W-:Y:S01]  /*2940*/  ISETP.GE.U32.AND P0, PT, R124, RZ, PT ;  /* 0x000000ff7c00720c */ /* 0x020fe20003f06070 */
[----:B------:R-:W-:Y:S01]  /*2950*/  HFMA2 R124, -RZ, RZ, 0, 0 ;  /* 0x00000000ff7c7431 */ /* 0x000fe200000001ff */
        /* <DEDUP_REMOVED lines=17> */
.L_x_1033:
        /* <DEDUP_REMOVED lines=24> */
.L_x_1050:
[----:B------:R-:W-:Y:S05]  /*2bf0*/  BSYNC.RECONVERGENT B2 ;  /* 0x0000000000027941 */ /* 0x000fea0003800200 */
.L_x_1049:
        /* <DEDUP_REMOVED lines=19> */
.L_x_1052:
[----:B------:R-:W-:Y:S05]  /*2d30*/  BSYNC.RECONVERGENT B2 ;  /* 0x0000000000027941 */ /* 0x000fea0003800200 */
.L_x_1051:
        /* <DEDUP_REMOVED lines=17> */
.L_x_1054:
[----:B------:R-:W-:Y:S05]  /*2e50*/  BSYNC.RECONVERGENT B2 ;  /* 0x0000000000027941 */ /* 0x000fea0003800200 */
.L_x_1053:
        /* <DEDUP_REMOVED lines=24> */
.L_x_1056:
[----:B------:R-:W-:Y:S05]  /*2fe0*/  BSYNC.RECONVERGENT B2 ;  /* 0x0000000000027941 */ /* 0x000fea0003800200 */
.L_x_1055:
        /* <DEDUP_REMOVED lines=18> */
.L_x_1058:
[----:B------:R-:W-:Y:S05]  /*3110*/  BSYNC.RECONVERGENT B2 ;  /* 0x0000000000027941 */ /* 0x000fea0003800200 */
.L_x_1057:
        /* <DEDUP_REMOVED lines=19> */
.L_x_1060:
[----:B------:R-:W-:Y:S05]  /*3250*/  BSYNC.RECONVERGENT B2 ;  /* 0x0000000000027941 */ /* 0x000fea0003800200 */
.L_x_1059:
        /* <DEDUP_REMOVED lines=16> */
.L_x_1062:
[----:B------:R-:W-:Y:S05]  /*3360*/  BSYNC.RECONVERGENT B2 ;  /* 0x0000000000027941 */ /* 0x000fea0003800200 */
.L_x_1061:
        /* <DEDUP_REMOVED lines=11> */
[----:B------:R-:W-:Y:S01]  /*3420*/  @P0 PRMT R125, R111, 0x7632, R125 ;  /* 0x000076326f7d0816 */ /* 0x000fe2000000007d */
[----:B------:R-:W-:-:S03]  /*3430*/  @P0 IMAD.U32 R129, R132, 0x10000, RZ ;  /* 0x0001000084810824 */ /* 0x000fc600078e00ff */
[----:B------:R-:W-:Y:S01]  /*3440*/  @P0 SHF.L.U32 R125, R125, 0x10, RZ ;  /* 0x000000107d7d0819 */ /* 0x000fe200000006ff */
[----:B------:R-:W-:-:S04]  /*3450*/  @P0 FMUL.FTZ R128, R129, R190 ;  /* 0x000000be81800220 */ /* 0x000fc80000410000 */
[----:B------:R-:W-:Y:S01]  /*3460*/  @P0 FMUL.FTZ R124, R190, R125 ;  /* 0x0000007dbe7c0220 */ /* 0x000fe20000410000 */
[----:B------:R-:W-:-:S03]  /*3470*/  F2FP.BF16.F32.PACK_AB R128, RZ, R128 ;  /* 0x00000080ff80723e */ /* 0x000fc600000010ff */
[----:B------:R-:W-:Y:S01]  /*3480*/  FADD.FTZ R79, R79, R124 ;  /* 0x0000007c4f4f7221 */ /* 0x000fe20000010000 */
[----:B------:R-:W-:Y:S01]  /*3490*/  PRMT R115, R115, 0x5410, R128 ;  /* 0x0000541073737816 */ /* 0x000fe20000000080 */
[----:B------:R-:W-:Y:S06]  /*34a0*/  BRA `(.L_x_1048) ;  /* 0x0000001400387947 */ /* 0x000fec0003800000 */
.L_x_1032:
        /* <DEDUP_REMOVED lines=24> */
.L_x_1065:
[----:B------:R-:W-:Y:S05]  /*3630*/  BSYNC.RECONVERGENT B2 ;  /* 0x0000000000027941 */ /* 0x000fea0003800200 */
.L_x_1064:
[----:B------:R-:W-:Y:S04]  /*3640*/  BSSY.RECONVERGENT B2, `(.L_x_1066) ;  /* 0x0000014000027945 */ /* 0x000fe80003800200 */
[----:B------:R-:W-:Y:S05]  /*3650*/  @!P2 BRA `(.L_x_1067) ;  /* 0x000000000048a947 */ /* 0x000fea0003800000 */
[----:B-----5:R-:W-:Y:S01]  /*3660*/  PRMT R128, R12, 0x7632, R128 ;  /* 0x000076320c807816 */ /* 0x020fe20000000080 */
[----:B------:R-:W-:Y:S01]  /*3670*/  @P1 FFMA.FTZ R190, R142, R160, R193 ;  /* 0x000000a08ebe1223 */ /* 0x000fe200000100c1 */
[----:B------:R-:W-:Y:S01]  /*3680*/  LOP3.LUT P0, RZ, R124, 0xff00, RZ, 0xc0, !PT ;  /* 0x0000ff007cff7812 */ /* 0x000fe2000780c0ff */
[----:B------:R-:W-:Y:S01]  /*3690*/  HFMA2 R192, -RZ, RZ, 0, 0 ;  /* 0x00000000ffc07431 */ /* 0x000fe200000001ff */
[----:B------:R-:W-:Y:S01]  /*36a0*/  SHF.L.U32 R129, R128, 0x10, RZ ;  /* 0x0000001080817819 */ /* 0x000fe200000006ff */
[----:B------:R-:W-:Y:S01]  /*36b0*/  @P1 FADD.FTZ R190, R141, -R190 ;  /* 0x800000be8dbe1221 */ /* 0x000fe20000010000 */
[----:B------:R-:W-:-:S03]  /*36c0*/  MOV R128, RZ ;  /* 0x000000ff00807202 */ /* 0x000fc60000000f00 */
        /* <DEDUP_REMOVED lines=11> */
.L_x_1067:
[----:B------:R-:W-:Y:S05]  /*3780*/  BSYNC.RECONVERGENT B2 ;  /* 0x0000000000027941 */ /* 0x000fea0003800200 */
.L_x_1066:
        /* <DEDUP_REMOVED lines=18> */
.L_x_1069:
[----:B------:R-:W-:Y:S05]  /*38b0*/  BSYNC.RECONVERGENT B2 ;  /* 0x0000000000027941 */ /* 0x000fea0003800200 */
.L_x_1068:
[----:B------:R-:W-:Y:S04]  /*38c0*/  BSSY.RECONVERGENT B2, `(.L_x_1070) ;  /* 0x0000014000027945 */ /* 0x000fe80003800200 */
[----:B------:R-:W-:Y:S05]  /*38d0*/  @!P2 BRA `(.L_x_1071) ;  /* 0x000000000048a947 */ /* 0x000fea0003800000 */
[----:B-----5:R-:W-:Y:S01]  /*38e0*/  PRMT R128, R13, 0x7632, R128 ;  /* 0x000076320d807816 */ /* 0x020fe20000000080 */
[----:B------:R-:W-:Y:S01]  /*38f0*/  @P1 FFMA.FTZ R190, R146, R160, R193 ;  /* 0x000000a092be1223 */ /* 0x000fe200000100c1 */
[----:B------:R-:W-:Y:S02]  /*3900*/  LOP3.LUT P0, RZ, R124, 0xff000000, RZ, 0xc0, !PT ;  /* 0xff0000007cff7812 */ /* 0x000fe4000780c0ff */
[----:B------:R-:W-:Y:S01]  /*3910*/  SHF.L.U32 R129, R128, 0x10, RZ ;  /* 0x0000001080817819 */ /* 0x000fe200000006ff */
[----:B------:R-:W-:Y:S01]  /*3920*/  @P1 FADD.FTZ R190, R143, -R190 ;  /* 0x800000be8fbe1221 */ /* 0x000fe20000010000 */
[----:B------:R-:W-:Y:S01]  /*3930*/  MOV R192, RZ ;  /* 0x000000ff00c07202 */ /* 0x000fe20000000f00 */
[----:B------:R-:W-:Y:S02]  /*3940*/  IMAD.MOV.U32 R128, RZ, RZ, RZ ;  /* 0x000000ffff807224 */ /* 0x000fe400078e00ff */
        /* <DEDUP_REMOVED lines=11> */
.L_x_1071:
[----:B------:R-:W-:Y:S05]  /*3a00*/  BSYNC.RECONVERGENT B2 ;  /* 0x0000000000027941 */ /* 0x000fea0003800200 */
.L_x_1070:
[----:B------:R-:W-:Y:S04]  /*3a10*/  BSSY.RECONVERGENT B2, `(.L_x_1072) ;  /* 0x0000012000027945 */ /* 0x000fe80003800200 */
[----:B------:R-:W-:Y:S05]  /*3a20*/  @!P2 BRA `(.L_x_1073) ;  /* 0x000000000040a947 */ /* 0x000fea0003800000 */
[----:B------:R-:W-:Y:S01]  /*3a30*/  @P1 FFMA.FTZ R195, R137, R160, R193 ;  /* 0x000000a089c31223 */ /* 0x000fe200000100c1 */
[----:B-----5:R-:W-:Y:S02]  /*3a40*/  LOP3.LUT P0, RZ, R125, 0xff, RZ, 0xc0, !PT ;  /* 0x000000ff7dff7812 */ /* 0x020fe4000780c0ff */
[----:B------:R-:W-:Y:S01]  /*3a50*/  SHF.L.U32 R129, R14, 0x10, RZ ;  /* 0x000000100e817819 */ /* 0x000fe200000006ff */
[----:B------:R-:W-:Y:S01]  /*3a60*/  @P1 FADD.FTZ R195, R130, -R195 ;  /* 0x800000c382c31221 */ /* 0x000fe20000010000 */
[----:B------:R-:W-:-:S03]  /*3a70*/  MOV R128, RZ ;  /* 0x000000ff00807202 */ /* 0x000fc60000000f00 */
[----:B------:R-:W-:Y:S01]  /*3a80*/  @P1 FFMA.FTZ R129, R134, R195, R129 ;  /* 0x000000c386811223 */ /* 0x000fe20000010081 */
[----:B------:R-:W-:-:S03]  /*3a90*/  HFMA2 R195, -RZ, RZ, 0, 0 ;  /* 0x00000000ffc37431 */ /* 0x000fc600000001ff */
        /* <DEDUP_REMOVED lines=9> */
.L_x_1073:
[----:B------:R-:W-:Y:S05]  /*3b30*/  BSYNC.RECONVERGENT B2 ;  /* 0x0000000000027941 */ /* 0x000fea0003800200 */
.L_x_1072:
[----:B------:R-:W-:Y:S04]  /*3b40*/  BSSY.RECONVERGENT B2, `(.L_x_1074) ;  /* 0x0000014000027945 */ /* 0x000fe80003800200 */
[----:B------:R-:W-:Y:S05]  /*3b50*/  @!P2 BRA `(.L_x_1075) ;  /* 0x000000000048a947 */ /* 0x000fea0003800000 */
[----:B-----5:R-:W-:Y:S01]  /*3b60*/  PRMT R128, R14, 0x7632, R128 ;  /* 0x000076320e807816 */ /* 0x020fe20000000080 */
[----:B------:R-:W-:Y:S01]  /*3b70*/  @P1 FFMA.FTZ R190, R148, R160, R193 ;  /* 0x000000a094be1223 */ /* 0x000fe200000100c1 */
[----:B------:R-:W-:Y:S02]  /*3b80*/  LOP3.LUT P0, RZ, R125, 0xff00, RZ, 0xc0, !PT ;  /* 0x0000ff007dff7812 */ /* 0x000fe4000780c0ff */
[----:B------:R-:W-:Y:S01]  /*3b90*/  SHF.L.U32 R129, R128, 0x10, RZ ;  /* 0x0000001080817819 */ /* 0x000fe200000006ff */
[----:B------:R-:W-:Y:S01]  /*3ba0*/  @P1 FADD.FTZ R190, R145, -R190 ;  /* 0x800000be91be1221 */ /* 0x000fe20000010000 */
[----:B------:R-:W-:Y:S01]  /*3bb0*/  HFMA2 R128, -RZ, RZ, 0, 0 ;  /* 0x00000000ff807431 */ /* 0x000fe200000001ff */
[----:B------:R-:W-:Y:S02]  /*3bc0*/  MOV R192, RZ ;  /* 0x000000ff00c07202 */ /* 0x000fe40000000f00 */
        /* <DEDUP_REMOVED lines=11> */
.L_x_1075:
[----:B------:R-:W-:Y:S05]  /*3c80*/  BSYNC.RECONVERGENT B2 ;  /* 0x0000000000027941 */ /* 0x000fea0003800200 */
.L_x_1074:
[----:B------:R-:W-:Y:S04]  /*3c90*/  BSSY.RECONVERGENT B2, `(.L_x_1076) ;  /* 0x0000012000027945 */ /* 0x000fe80003800200 */
[----:B------:R-:W-:Y:S05]  /*3ca0*/  @!P2 BRA `(.L_x_1077) ;  /* 0x000000000040a947 */ /* 0x000fea0003800000 */
[----:B------:R-:W-:Y:S01]  /*3cb0*/  @P1 FFMA.FTZ R195, R131, R160, R193 ;  /* 0x000000a083c31223 */ /* 0x000fe200000100c1 */
[----:B-----5:R-:W-:Y:S01]  /*3cc0*/  LOP3.LUT P0, RZ, R125, 0xff0000, RZ, 0xc0, !PT ;  /* 0x00ff00007dff7812 */ /* 0x020fe2000780c0ff */
[----:B------:R-:W-:Y:S01]  /*3cd0*/  IMAD.U32 R129, R15, 0x10000, RZ ;  /* 0x000100000f817824 */ /* 0x000fe200078e00ff */
[----:B------:R-:W-:Y:S01]  /*3ce0*/  MOV R128, RZ ;  /* 0x000000ff00807202 */ /* 0x000fe20000000f00 */
        /* <DEDUP_REMOVED lines=12> */
.L_x_1077:
[----:B------:R-:W-:Y:S05]  /*3db0*/  BSYNC.RECONVERGENT B2 ;  /* 0x0000000000027941 */ /* 0x000fea0003800200 */
.L_x_1076:
[----:B------:R-:W-:Y:S05]  /*3dc0*/  @!P2 BRA `(.L_x_1048) ;  /* 0x0000000800f0a947 */ /* 0x000fea0003800000 */
[----:B-----5:R-:W-:Y:S01]  /*3dd0*/  ISETP.GE.U32.AND P0, PT, R124, RZ, PT ;  /* 0x000000ff7c00720c */ /* 0x020fe20003f06070 */
[----:B------:R-:W-:Y:S01]  /*3de0*/  @P1 FFMA.FTZ R128, R150, R160, R193 ;  /* 0x000000a096801223 */ /* 0x000fe200000100c1 */
[----:B------:R-:W-:Y:S01]  /*3df0*/  PRMT R124, R15, 0x7632, R124 ;  /* 0x000076320f7c7816 */ /* 0x000fe2000000007c */
[----:B------:R-:W-:Y:S01]  /*3e00*/  HFMA2 R129, -RZ, RZ, 0, 0 ;  /* 0x00000000ff817431 */ /* 0x000fe200000001ff */
[----:B------:R-:W-:Y:S01]  /*3e10*/  ISETP.GE.U32.AND.EX P0, PT, R125, 0x1000000, PT, P0 ;  /* 0x010000007d00780c */ /* 0x000fe20003f06100 */
[----:B------:R-:W-:Y:S01]  /*3e20*/  @P1 FADD.FTZ R128, R147, -R128 ;  /* 0x8000008093801221 */ /* 0x000fe20000010000 */
[----:B------:R-:W-:Y:S02]  /*3e30*/  SHF.L.U32 R125, R124, 0x10, RZ ;  /* 0x000000107c7d7819 */ /* 0x000fe400000006ff */
        /* <DEDUP_REMOVED lines=13> */
.L_x_1063:
[----:B------:R-:W-:Y:S01]  /*3f10*/  ISETP.GT.AND P0, PT, R133, RZ, PT ;  /* 0x000000ff8500720c */ /* 0x000fe20003f04270 */
[----:B------:R-:W-:Y:S01]  /*3f20*/  @P1 FFMA.FTZ R119, R3, R160, R193 ;  /* 0x000000a003771223 */ /* 0x000fe200000100c1 */
[----:B-----5:R-:W-:Y:S01]  /*3f30*/  PRMT R116, R12, 0x7632, R116 ;  /* 0x000076320c747816 */ /* 0x020fe20000000074 */
[----:B------:R-:W-:Y:S01]  /*3f40*/  IMAD.U32 R207, R14, 0x10000, RZ ;  /* 0x000100000ecf7824 */ /* 0x000fe200078e00ff */
        /* <DEDUP_REMOVED lines=10> */
[----:B------:R-:W-:Y:S01]  /*3ff0*/  @P0 FFMA.FTZ R117, R137, R160, R193 ;  /* 0x000000a089750223 */ /* 0x000fe200000100c1 */
[----:B------:R-:W-:Y:S01]  /*4000*/  @P0 FADD.FTZ R116, R141, -R116 ;  /* 0x800000748d740221 */ /* 0x000fe20000010000 */
[----:B------:R-:W-:Y:S01]  /*4010*/  @P0 FADD.FTZ R128, R143, -R128 ;  /* 0x800000808f800221 */ /* 0x000fe20000010000 */
[--C-:B------:R-:W-:Y:S01]  /*4020*/  @P0 FADD.FTZ R118, R138, -R129.reuse ;  /* 0x800000818a760221 */ /* 0x100fe20000010000 */
[----:B------:R-:W-:Y:S01]  /*4030*/  PRMT R129, R15, 0x7632, R129 ;  /* 0x000076320f817816 */ /* 0x000fe20000000081 */
[----:B------:R-:W-:Y:S01]  /*4040*/  @P0 FFMA.FTZ R201, R134, R116, R201 ;  /* 0x0000007486c90223 */ /* 0x000fe200000100c9 */
[----:B------:R-:W-:Y:S01]  /*4050*/  PRMT R116, R14, 0x7632, R116 ;  /* 0x000076320e747816 */ /* 0x000fe20000000074 */
[----:B------:R-:W-:Y:S01]  /*4060*/  @P0 FFMA.FTZ R205, R134, R128, R205 ;  /* 0x0000008086cd0223 */ /* 0x000fe200000100cd */
[-CC-:B------:R-:W-:Y:S01]  /*4070*/  @P0 FFMA.FTZ R199, R131, R160.reuse, R193.reuse ;  /* 0x000000a083c70223 */ /* 0x180fe200000100c1 */
[-CC-:B------:R-:W-:Y:S01]  /*4080*/  @P0 FFMA.FTZ R128, R150, R160.reuse, R193.reuse ;  /* 0x000000a096800223 */ /* 0x180fe200000100c1 */
[----:B------:R-:W-:Y:S01]  /*4090*/  SHF.L.U32 R209, R116, 0x10, RZ ;  /* 0x0000001074d17819 */ /* 0x000fe200000006ff */
[----:B------:R-:W-:Y:S01]  /*40a0*/  @P0 FFMA.FTZ R116, R148, R160, R193 ;  /* 0x000000a094740223 */ /* 0x000fe200000100c1 */
[----:B------:R-:W-:Y:S01]  /*40b0*/  @P0 FADD.FTZ R117, R130, -R117 ;  /* 0x8000007582750221 */ /* 0x000fe20000010000 */
[C---:B------:R-:W-:Y:S01]  /*40c0*/  @P1 FFMA.FTZ R195, R134.reuse, R119, R195 ;  /* 0x0000007786c31223 */ /* 0x040fe200000100c3 */
[----:B------:R-:W-:Y:S01]  /*40d0*/  @P0 FFMA.FTZ R203, R134, R118, R203 ;  /* 0x0000007686cb0223 */ /* 0x000fe200000100cb */
[----:B------:R-:W-:Y:S01]  /*40e0*/  @P0 FADD.FTZ R116, R145, -R116 ;  /* 0x8000007491740221 */ /* 0x000fe20000010000 */
[----:B------:R-:W-:Y:S01]  /*40f0*/  SHF.L.U32 R119, R15, 0x10, RZ ;  /* 0x000000100f777819 */ /* 0x000fe200000006ff */
[----:B------:R-:W-:Y:S01]  /*4100*/  @P0 FADD.FTZ R118, R144, -R199 ;  /* 0x800000c790760221 */ /* 0x000fe20000010000 */
[----:B------:R-:W-:Y:S01]  /*4110*/  SHF.L.U32 R129, R129, 0x10, RZ ;  /* 0x0000001081817819 */ /* 0x000fe200000006ff */
        /* <DEDUP_REMOVED lines=24> */
.L_x_1079:
[----:B------:R-:W-:Y:S05]  /*42a0*/  BSYNC.RECONVERGENT B2 ;  /* 0x0000000000027941 */ /* 0x000fea0003800200 */
.L_x_1078:
        /* <DEDUP_REMOVED lines=15> */
.L_x_1081:
[----:B------:R-:W-:Y:S05]  /*43a0*/  BSYNC.RECONVERGENT B2 ;  /* 0x0000000000027941 */ /* 0x000fea0003800200 */
.L_x_1080:
        /* <DEDUP_REMOVED lines=13> */
.L_x_1083:
[----:B------:R-:W-:Y:S05]  /*4480*/  BSYNC.RECONVERGENT B2 ;  /* 0x0000000000027941 */ /* 0x000fea0003800200 */
.L_x_1082:
        /* <DEDUP_REMOVED lines=15> */
.L_x_1085:
[----:B------:R-:W-:Y:S05]  /*4580*/  BSYNC.RECONVERGENT B2 ;  /* 0x0000000000027941 */ /* 0x000fea0003800200 */
.L_x_1084:
        /* <DEDUP_REMOVED lines=13> */
.L_x_1087:
[----:B------:R-:W-:Y:S05]  /*4660*/  BSYNC.RECONVERGENT B2 ;  /* 0x0000000000027941 */ /* 0x000fea0003800200 */
.L_x_1086:
        /* <DEDUP_REMOVED lines=15> */
.L_x_1089:
[----:B------:R-:W-:Y:S05]  /*4760*/  BSYNC.RECONVERGENT B2 ;  /* 0x0000000000027941 */ /* 0x000fea0003800200 */
.L_x_1088:
        /* <DEDUP_REMOVED lines=14> */
.L_x_1091:
[----:B------:R-:W-:Y:S05]  /*4850*/  BSYNC.RECONVERGENT B2 ;  /* 0x0000000000027941 */ /* 0x000fea0003800200 */
.L_x_1090:
[----:B------:R-:W-:Y:S02]  /*4860*/  F2FP.BF16.F32.PACK_AB R119, R129, R119 ;  /* 0x000000778177723e */ /* 0x000fe400000010ff */
[----:B------:R-:W-:Y:S02]  /*4870*/  PRMT R118, R192, 0x5410, R118 ;  /* 0x00005410c0767816 */ /* 0x000fe40000000076 */
[----:B------:R-:W-:Y:S02]  /*4880*/  PRMT R117, R117, 0x5410, R190 ;  /* 0x0000541075757816 */ /* 0x000fe400000000be */
[----:B------:R-:W-:Y:S01]  /*4890*/  PRMT R116, R116, 0x5410, R128 ;  /* 0x0000541074747816 */ /* 0x000fe20000000080 */
[----:B------:R-:W-:Y:S06]  /*48a0*/  @!P2 BRA `(.L_x_1048) ;  /* 0x000000000038a947 */ /* 0x000fec0003800000 */
[----:B------:R-:W-:Y:S01]  /*48b0*/  ISETP.GE.U32.AND P0, PT, R124, RZ, PT ;  /* 0x000000ff7c00720c */ /* 0x000fe20003f06070 */
[----:B------:R-:W-:Y:S01]  /*48c0*/  FMUL.FTZ R129, R129, UR13 ;  /* 0x0000000d81817c20 */ /* 0x000fe20008410000 */
[----:B------:R-:W-:Y:S02]  /*48d0*/  HFMA2 R128, -RZ, RZ, 0, 0 ;  /* 0x00000000ff807431 */ /* 0x000fe400000001ff */
[----:B------:R-:W-:Y:S01]  /*48e0*/  IMAD.MOV.U32 R124, RZ, RZ, RZ ;  /* 0x000000ffff7c7224 */ /* 0x000fe200078e00ff */
[----:B------:R-:W-:Y:S01]  /*48f0*/  ISETP.GE.U32.AND.EX P0, PT, R125, 0x1000000, PT, P0 ;  /* 0x010000007d00780c */ /* 0x000fe20003f06100 */
[----:B------:R-:W-:-:S12]  /*4900*/  FMUL.FTZ R190, R129, UR12 ;  /* 0x0000000c81be7c20 */ /* 0x000fd80008410000 */
        /* <DEDUP_REMOVED lines=8> */
.L_x_1048:
[----:B------:R-:W-:Y:S05]  /*4990*/  BSYNC.RECONVERGENT B1 ;  /* 0x0000000000017941 */ /* 0x000fea0003800200 */
.L_x_1031:
[----:B------:R-:W-:Y:S01]  /*49a0*/  ISETP.NE.U32.AND P0, PT, R196, RZ, PT ;  /* 0x000000ffc400720c */ /* 0x000fe20003f05070 */
[----:B-----5:R-:W0:Y:S01]  /*49b0*/  @P2 LDC.64 R124, c[0x0][0x468] ;  /* 0x00011a00ff7c2b82 */ /* 0x020e220000000a00 */
[----:B------:R-:W-:Y:S01]  /*49c0*/  ISETP.NE.U32.AND P1, PT, R135, RZ, PT ;  /* 0x000000ff8700720c */ /* 0x000fe20003f25070 */
[----:B------:R-:W-:Y:S01]  /*49d0*/  BSSY.RECONVERGENT B1, `(.L_x_1092) ;  /* 0x000000d000017945 */ /* 0x000fe20003800200 */
[----:B------:R-:W-:Y:S02]  /*49e0*/  ISETP.NE.AND.EX P0, PT, R197, RZ, PT, P0 ;  /* 0x000000ffc500720c */ /* 0x000fe40003f05300 */
[----:B------:R-:W-:Y:S02]  /*49f0*/  ISETP.NE.AND.EX P1, PT, R136, RZ, PT, P1 ;  /* 0x000000ff8800720c */ /* 0x000fe40003f25310 */
[----:B------:R-:W-:-:S09]  /*4a00*/  IADD3 R135, PT, PT, R191, 0x20, RZ ;  /* 0x00000020bf877810 */ /* 0x000fd20007ffe0ff */
[----:B------:R-:W1:Y:S01]  /*4a10*/  @P0 LDC.64 R128, c[0x0][0x478] ;  /* 0x00011e00ff800b82 */ /* 0x000e620000000a00 */
[----:B0-----:R-:W-:-:S04]  /*4a20*/  @P2 IMAD.WIDE.U32 R124, R191, 0x10, R124 ;  /* 0x00000010bf7c2825 */ /* 0x001fc800078e007c */
[----:B-1----:R-:W-:-:S05]  /*4a30*/  @P0 IMAD.WIDE.U32 R128, R189, 0x10, R128 ;  /* 0x00000010bd800825 */ /* 0x002fca00078e0080 */
[----:B------:R0:W-:Y:S04]  /*4a40*/  @P0 STG.E.128 desc[UR6][R128.64], R116 ;  /* 0x0000007480000986 */ /* 0x0001e8000c101d06 */
[----:B------:R0:W-:Y:S01]  /*4a50*/  @P2 STG.E.128 desc[UR6][R124.64], R112 ;  /* 0x000000707c002986 */ /* 0x0001e2000c101d06 */
[----:B------:R-:W-:Y:S05]  /*4a60*/  @!P2 BRA `(.L_x_1093) ;  /* 0x00000000000ca947 */ /* 0x000fea0003800000 */
[----:B------:R-:W1:Y:S02]  /*4a70*/  LDC.64 R108, c[0x0][0x390] ;  /* 0x0000e400ff6c7b82 */ /* 0x000e640000000a00 */
[----:B-1----:R-:W-:-:S06]  /*4a80*/  IMAD.WIDE.U32 R108, R135, 0x10, R108 ;  /* 0x00000010876c7825 */ /* 0x002fcc00078e006c */
[----:B------:R-:W5:Y:S02]  /*4a90*/  LDG.E.128 R108, desc[UR6][R108.64] ;  /* 0x000000066c6c7981 */ /* 0x000f64000c1e1d00 */
.L_x_1093:
[----:B------:R-:W-:Y:S05]  /*4aa0*/  BSYNC.RECONVERGENT B1 ;  /* 0x0000000000017941 */ /* 0x000fea0003800200 */
.L_x_1092:
[----:B------:R-:W-:Y:S04]  /*4ab0*/  BSSY.RECONVERGENT B1, `(.L_x_1094) ;  /* 0x00002a7000017945 */ /* 0x000fe80003800200 */
[----:B------:R-:W-:Y:S05]  /*4ac0*/  @!P1 BRA `(.L_x_1095) ;  /* 0x0000001400549947 */ /* 0x000fea0003800000 */
[----:B------:R-:W-:Y:S05]  /*4ad0*/  @!P0 BRA `(.L_x_1096) ;  /* 0x0000000800bc8947 */ /* 0x000fea0003800000 */
[----:B------:R-:W-:Y:S01]  /*4ae0*/  ISETP.GT.AND P3, PT, R133, RZ, PT ;  /* 0x000000ff8500720c */ /* 0x000fe20003f64270 */
[----:B------:R-:W-:Y:S01]  /*4af0*/  BSSY.RECONVERGENT B2, `(.L_x_1097) ;  /* 0x0000038000027945 */ /* 0x000fe20003800200 */
[C---:B0-----:R-:W-:Y:S02]  /*4b00*/  PRMT R116, R8.reuse, 0x7632, R116 ;  /* 0x0000763208747816 */ /* 0x041fe40000000074 */
[----:B------:R-:W-:Y:S02]  /*4b10*/  PRMT R117, R9, 0x7632, R117 ;  /* 0x0000763209757816 */ /* 0x000fe40000000075 */
[----:B------:R-:W-:Y:S01]  /*4b20*/  SHF.L.U32 R195, R8, 0x10, RZ ;  /* 0x0000001008c37819 */ /* 0x000fe200000006ff */
[----:B------:R-:W-:Y:S01]  /*4b30*/  IMAD.U32 R199, R116, 0x10000, RZ ;  /* 0x0001000074c77824 */ /* 0x000fe200078e00ff */
        /* <DEDUP_REMOVED lines=45> */
[----:B-----5:R-:W-:-:S03]  /*4e10*/  @P3 SHF.L.U32 R192, R108, 0x10, RZ ;  /* 0x000000106cc03819 */ /* 0x020fc600000006ff */
[----:B------:R-:W-:Y:S02]  /*4e20*/  @P3 FMUL.FTZ R136, R195, R190 ;  /* 0x000000bec3883220 */ /* 0x000fe40000410000 */
[----:B------:R-:W-:-:S03]  /*4e30*/  @P3 FMUL.FTZ R197, R192, R195 ;  /* 0x000000c3c0c53220 */ /* 0x000fc60000410000 */
[----:B------:R-:W-:Y:S01]  /*4e40*/  F2FP.BF16.F32.PACK_AB R136, RZ, R136 ;  /* 0x00000088ff88723e */ /* 0x000fe200000010ff */
[----:B------:R-:W-:-:S03]  /*4e50*/  FADD.FTZ R72, R72, R197 ;  /* 0x000000c548487221 */ /* 0x000fc60000010000 */
[----:B------:R-:W-:-:S07]  /*4e60*/  PRMT R112, R136, 0x7610, R112 ;  /* 0x0000761088707816 */ /* 0x000fce0000000070 */
.L_x_1098:
[----:B------:R-:W-:Y:S05]  /*4e70*/  BSYNC.RECONVERGENT B2 ;  /* 0x0000000000027941 */ /* 0x000fea0003800200 */
.L_x_1097:
[----:B------:R-:W-:Y:S04]  /*4e80*/  BSSY.RECONVERGENT B2, `(.L_x_1099) ;  /* 0x0000010000027945 */ /* 0x000fe80003800200 */
[----:B------:R-:W-:Y:S05]  /*4e90*/  @!P2 BRA `(.L_x_1100) ;  /* 0x000000000038a947 */ /* 0x000fea0003800000 */
[----:B------:R-:W-:Y:S01]  /*4ea0*/  LOP3.LUT P3, RZ, R122, 0xff00, RZ, 0xc0, !PT ;  /* 0x0000ff007aff7812 */ /* 0x000fe2000786c0ff */
[----:B------:R-:W-:Y:S01]  /*4eb0*/  FMUL.FTZ R199, R199, UR13 ;  /* 0x0000000dc7c77c20 */ /* 0x000fe20008410000 */
[----:B------:R-:W-:Y:S01]  /*4ec0*/  PRMT R194, R16, 0x7632, R194 ;  /* 0x0000763210c27816 */ /* 0x000fe200000000c2 */
[----:B------:R-:W-:Y:S01]  /*4ed0*/  HFMA2 R136, -RZ, RZ, 0, 0 ;  /* 0x00000000ff887431 */ /* 0x000fe200000001ff */
[----:B------:R-:W-:Y:S01]  /*4ee0*/  MOV R192, RZ ;  /* 0x000000ff00c07202 */ /* 0x000fe20000000f00 */
[----:B------:R-:W-:-:S08]  /*4ef0*/  FMUL.FTZ R199, R199, UR12 ;  /* 0x0000000cc7c77c20 */ /* 0x000fd00008410000 */
[----:B------:R-:W-:Y:S02]  /*4f00*/  @P3 SHF.L.U32 R194, R194, 0x10, RZ ;  /* 0x00000010c2c23819 */ /* 0x000fe400000006ff */
[----:B-----5:R-:W-:-:S03]  /*4f10*/  @P3 PRMT R190, R108, 0x7632, R190 ;  /* 0x000076326cbe3816 */ /* 0x020fc600000000be */
[----:B------:R-:W-:Y:S01]  /*4f20*/  @P3 FMUL.FTZ R192, R199, R194 ;  /* 0x000000c2c7c03220 */ /* 0x000fe20000410000 */
[----:B------:R-:W-:-:S04]  /*4f30*/  @P3 SHF.L.U32 R190, R190, 0x10, RZ ;  /* 0x00000010bebe3819 */ /* 0x000fc800000006ff */
[----:B------:R-:W-:Y:S01]  /*4f40*/  F2FP.BF16.F32.PACK_AB R192, RZ, R192 ;  /* 0x000000c0ffc0723e */ /* 0x000fe200000010ff */
[----:B------:R-:W-:-:S03]  /*4f50*/  @P3 FMUL.FTZ R136, R199, R190 ;  /* 0x000000bec7883220 */ /* 0x000fc60000410000 */
[----:B------:R-:W-:Y:S01]  /*4f60*/  PRMT R112, R112, 0x5410, R192 ;  /* 0x0000541070707816 */ /* 0x000fe200000000c0 */
[----:B------:R-:W-:-:S07]  /*4f70*/  FADD.FTZ R73, R73, R136 ;  /* 0x0000008849497221 */ /* 0x000fce0000010000 */
.L_x_1100:
[----:B------:R-:W-:Y:S05]  /*4f80*/  BSYNC.RECONVERGENT B2 ;  /* 0x0000000000027941 */ /* 0x000fea0003800200 */
.L_x_1099:
        /* <DEDUP_REMOVED lines=8> */
[----:B-----5:R-:W-:-:S03]  /*5010*/  @P3 SHF.L.U32 R192, R109, 0x10, RZ ;  /* 0x000000106dc03819 */ /* 0x020fc600000006ff */
[----:B------:R-:W-:Y:S02]  /*5020*/  @P3 FMUL.FTZ R136, R201, R190 ;  /* 0x000000bec9883220 */ /* 0x000fe40000410000 */
[----:B------:R-:W-:-:S03]  /*5030*/  @P3 FMUL.FTZ R195, R192, R201 ;  /* 0x000000c9c0c33220 */ /* 0x000fc60000410000 */
[----:B------:R-:W-:Y:S01]  /*5040*/  F2FP.BF16.F32.PACK_AB R136, RZ, R136 ;  /* 0x00000088ff88723e */ /* 0x000fe200000010ff */
[----:B------:R-:W-:-:S03]  /*5050*/  FADD.FTZ R74, R74, R195 ;  /* 0x000000c34a4a7221 */ /* 0x000fc60000010000 */
[----:B------:R-:W-:-:S07]  /*5060*/  PRMT R113, R136, 0x7610, R113 ;  /* 0x0000761088717816 */ /* 0x000fce0000000071 */
.L_x_1102:
[----:B------:R-:W-:Y:S05]  /*5070*/  BSYNC.RECONVERGENT B2 ;  /* 0x0000000000027941 */ /* 0x000fea0003800200 */
.L_x_1101:
        /* <DEDUP_REMOVED lines=16> */
.L_x_1104:
[----:B------:R-:W-:Y:S05]  /*5180*/  BSYNC.RECONVERGENT B2 ;  /* 0x0000000000027941 */ /* 0x000fea0003800200 */
.L_x_1103:
        /* <DEDUP_REMOVED lines=14> */
.L_x_1106:
[----:B------:R-:W-:Y:S05]  /*5270*/  BSYNC.RECONVERGENT B2 ;  /* 0x0000000000027941 */ /* 0x000fea0003800200 */
.L_x_1105:
        /* <DEDUP_REMOVED lines=16> */
.L_x_1108:
[----:B------:R-:W-:Y:S05]  /*5380*/  BSYNC.RECONVERGENT B2 ;  /* 0x0000000000027941 */ /* 0x000fea0003800200 */
.L_x_1107:
        /* <DEDUP_REMOVED lines=14> */
.L_x_1110:
[----:B------:R-:W-:Y:S05]  /*5470*/  BSYNC.RECONVERGENT B2 ;  /* 0x0000000000027941 */ /* 0x000fea0003800200 */
.L_x_1109:
        /* <DEDUP_REMOVED lines=13> */
[----:B-----5:R-:W-:-:S03]  /*5550*/  @P3 PRMT R123, R111, 0x7632, R123 ;  /* 0x000076326f7b3816 */ /* 0x020fc6000000007b */
[----:B------:R-:W-:Y:S01]  /*5560*/  @P3 FMUL.FTZ R124, R125, R128 ;  /* 0x000000807d7c3220 */ /* 0x000fe20000410000 */
[----:B------:R-:W-:-:S04]  /*5570*/  @P3 SHF.L.U32 R123, R123, 0x10, RZ ;  /* 0x000000107b7b3819 */ /* 0x000fc800000006ff */
[----:B------:R-:W-:Y:S01]  /*5580*/  F2FP.BF16.F32.PACK_AB R124, RZ, R124 ;  /* 0x0000007cff7c723e */ /* 0x000fe200000010ff */
[----:B------:R-:W-:-:S03]  /*5590*/  @P3 FMUL.FTZ R122, R125, R123 ;  /* 0x0000007b7d7a3220 */ /* 0x000fc60000410000 */
[----:B------:R-:W-:Y:S01]  /*55a0*/  PRMT R115, R115, 0x5410, R124 ;  /* 0x0000541073737816 */ /* 0x000fe2000000007c */
[----:B------:R-:W-:Y:S01]  /*55b0*/  FADD.FTZ R71, R71, R122 ;  /* 0x0000007a47477221 */ /* 0x000fe20000010000 */
[----:B------:R-:W-:Y:S06]  /*55c0*/  BRA `(.L_x_1111) ;  /* 0x0000001c00d47947 */ /* 0x000fec0003800000 */
.L_x_1096:
[----:B------:R-:W-:Y:S01]  /*55d0*/  BSSY.RECONVERGENT B2, `(.L_x_1112) ;  /* 0x0000013000027945 */ /* 0x000fe20003800200 */
[----:B------:R-:W-:-:S03]  /*55e0*/  ISETP.GT.AND P4, PT, R133, RZ, PT ;  /* 0x000000ff8500720c */ /* 0x000fc60003f84270 */
[----:B------:R-:W-:Y:S10]  /*55f0*/  @!P2 BRA `(.L_x_1113) ;  /* 0x000000000040a947 */ /* 0x000ff40003800000 */
[----:B0-----:R-:W-:Y:S01]  /*5600*/  @P4 FFMA.FTZ R129, R149, R160, R193 ;  /* 0x000000a095814223 */ /* 0x001fe200000100c1 */
[----:B------:R-:W-:Y:S02]  /*5610*/  LOP3.LUT P3, RZ, R122, 0xff, RZ, 0xc0, !PT ;  /* 0x000000ff7aff7812 */ /* 0x000fe4000786c0ff */
[----:B------:R-:W-:Y:S01]  /*5620*/  SHF.L.U32 R125, R8, 0x10, RZ ;  /* 0x00000010087d7819 */ /* 0x000fe200000006ff */
[----:B------:R-:W-:Y:S01]  /*5630*/  @P4 FADD.FTZ R129, R156, -R129 ;  /* 0x800000819c814221 */ /* 0x000fe20000010000 */
[----:B------:R-:W-:-:S03]  /*5640*/  MOV R124, RZ ;  /* 0x000000ff007c7202 */ /* 0x000fc60000000f00 */
[----:B------:R-:W-:Y:S01]  /*5650*/  @P4 FFMA.FTZ R125, R134, R129, R125 ;  /* 0x00000081867d4223 */ /* 0x000fe2000001007d */
[----:B------:R-:W-:-:S03]  /*5660*/  IMAD.MOV.U32 R129, RZ, RZ, RZ ;  /* 0x000000ffff817224 */ /* 0x000fc600078e00ff */
[----:B------:R-:W-:Y:S02]  /*5670*/  FMUL.FTZ R125, R125, UR13 ;  /* 0x0000000d7d7d7c20 */ /* 0x000fe40008410000 */
[----:B------:R-:W-:Y:S02]  /*5680*/  @P3 SHF.L.U32 R136, R16, 0x10, RZ ;  /* 0x0000001010883819 */ /* 0x000fe400000006ff */
[----:B------:R-:W-:Y:S01]  /*5690*/  FMUL.FTZ R125, R125, UR12 ;  /* 0x0000000c7d7d7c20 */ /* 0x000fe20008410000 */
[----:B-----5:R-:W-:-:S03]  /*56a0*/  @P3 SHF.L.U32 R128, R108, 0x10, RZ ;  /* 0x000000106c803819 */ /* 0x020fc600000006ff */
[-C--:B------:R-:W-:Y:S02]  /*56b0*/  @P3 FMUL.FTZ R124, R136, R125.reuse ;  /* 0x0000007d887c3220 */ /* 0x080fe40000410000 */
[----:B------:R-:W-:-:S03]  /*56c0*/  @P3 FMUL.FTZ R129, R128, R125 ;  /* 0x0000007d80813220 */ /* 0x000fc60000410000 */
[----:B------:R-:W-:Y:S01]  /*56d0*/  F2FP.BF16.F32.PACK_AB R124, RZ, R124 ;  /* 0x0000007cff7c723e */ /* 0x000fe200000010ff */
[----:B------:R-:W-:-:S03]  /*56e0*/  FADD.FTZ R72, R72, R129 ;  /* 0x0000008148487221 */ /* 0x000fc60000010000 */
[----:B------:R-:W-:-:S07]  /*56f0*/  PRMT R112, R124, 0x7610, R112 ;  /* 0x000076107c707816 */ /* 0x000fce0000000070 */
.L_x_1113:
[----:B------:R-:W-:Y:S05]  /*5700*/  BSYNC.RECONVERGENT B2 ;  /* 0x0000000000027941 */ /* 0x000fea0003800200 */
.L_x_1112:
[----:B------:R-:W-:Y:S04]  /*5710*/  BSSY.RECONVERGENT B2, `(.L_x_1114) ;  /* 0x0000015000027945 */ /* 0x000fe80003800200 */
[----:B------:R-:W-:Y:S05]  /*5720*/  @!P2 BRA `(.L_x_1115) ;  /* 0x00000000004ca947 */ /* 0x000fea0003800000 */
[----:B0-----:R-:W-:Y:S01]  /*5730*/  PRMT R124, R8, 0x7632, R124 ;  /* 0x00007632087c7816 */ /* 0x001fe2000000007c */
[----:B------:R-:W-:Y:S01]  /*5740*/  @P4 FFMA.FTZ R128, R164, R160, R193 ;  /* 0x000000a0a4804223 */ /* 0x000fe200000100c1 */
[----:B------:R-:W-:Y:S02]  /*5750*/  LOP3.LUT P3, RZ, R122, 0xff00, RZ, 0xc0, !PT ;  /* 0x0000ff007aff7812 */ /* 0x000fe4000786c0ff */
[----:B------:R-:W-:Y:S01]  /*5760*/  SHF.L.U32 R125, R124, 0x10, RZ ;  /* 0x000000107c7d7819 */ /* 0x000fe200000006ff */
[----:B------:R-:W-:Y:S01]  /*5770*/  @P4 FADD.FTZ R128, R165, -R128 ;  /* 0x80000080a5804221 */ /* 0x000fe20000010000 */
[----:B------:R-:W-:Y:S01]  /*5780*/  PRMT R136, R16, 0x7632, R136 ;  /* 0x0000763210887816 */ /* 0x000fe20000000088 */
[----:B------:R-:W-:Y:S01]  /*5790*/  HFMA2 R124, -RZ, RZ, 0, 0 ;  /* 0x00000000ff7c7431 */ /* 0x000fe200000001ff */
[----:B------:R-:W-:Y:S01]  /*57a0*/  MOV R129, RZ ;  /* 0x000000ff00817202 */ /* 0x000fe20000000f00 */
[----:B------:R-:W-:-:S04]  /*57b0*/  @P4 FFMA.FTZ R125, R134, R128, R125 ;  /* 0x00000080867d4223 */ /* 0x000fc8000001007d */
[----:B------:R-:W-:Y:S02]  /*57c0*/  FMUL.FTZ R125, R125, UR13 ;  /* 0x0000000d7d7d7c20 */ /* 0x000fe40008410000 */
[----:B------:R-:W-:Y:S02]  /*57d0*/  @P3 SHF.L.U32 R136, R136, 0x10, RZ ;  /* 0x0000001088883819 */ /* 0x000fe400000006ff */
[----:B-----5:R-:W-:Y:S01]  /*57e0*/  @P3 PRMT R128, R108, 0x7632, R128 ;  /* 0x000076326c803816 */ /* 0x020fe20000000080 */
[----:B------:R-:W-:-:S04]  /*57f0*/  FMUL.FTZ R125, R125, UR12 ;  /* 0x0000000c7d7d7c20 */ /* 0x000fc80008410000 */
[----:B------:R-:W-:Y:S01]  /*5800*/  @P3 FMUL.FTZ R129, R136, R125 ;  /* 0x0000007d88813220 */ /* 0x000fe20000410000 */
[----:B------:R-:W-:-:S04]  /*5810*/  @P3 IMAD.U32 R128, R128, 0x10000, RZ ;  /* 0x0001000080803824 */ /* 0x000fc800078e00ff */
[----:B------:R-:W-:Y:S01]  /*5820*/  @P3 FMUL.FTZ R124, R125, R128 ;  /* 0x000000807d7c3220 */ /* 0x000fe20000410000 */
[----:B------:R-:W-:-:S03]  /*5830*/  F2FP.BF16.F32.PACK_AB R129, RZ, R129 ;  /* 0x00000081ff81723e */ /* 0x000fc600000010ff */
[----:B------:R-:W-:Y:S01]  /*5840*/  FADD.FTZ R73, R73, R124 ;  /* 0x0000007c49497221 */ /* 0x000fe20000010000 */
[----:B------:R-:W-:-:S07]  /*5850*/  PRMT R112, R112, 0x5410, R129 ;  /* 0x0000541070707816 */ /* 0x000fce0000000081 */
.L_x_1115:
[----:B------:R-:W-:Y:S05]  /*5860*/  BSYNC.RECONVERGENT B2 ;  /* 0x0000000000027941 */ /* 0x000fea0003800200 */
.L_x_1114:
[----:B------:R-:W-:Y:S04]  /*5870*/  BSSY.RECONVERGENT B2, `(.L_x_1116) ;  /* 0x0000012000027945 */ /* 0x000fe80003800200 */
[----:B------:R-:W-:Y:S05]  /*5880*/  @!P2 BRA `(.L_x_1117) ;  /* 0x000000000040a947 */ /* 0x000fea0003800000 */
[----:B0-----:R-:W-:Y:S01]  /*5890*/  @P4 FFMA.FTZ R124, R157, R160, R193 ;  /* 0x000000a09d7c4223 */ /* 0x001fe200000100c1 */
[----:B------:R-:W-:Y:S01]  /*58a0*/  LOP3.LUT P3, RZ, R122, 0xff0000, RZ, 0xc0, !PT ;  /* 0x00ff00007aff7812 */ /* 0x000fe2000786c0ff */
        /* <DEDUP_REMOVED lines=14> */
.L_x_1117:
[----:B------:R-:W-:Y:S05]  /*5990*/  BSYNC.RECONVERGENT B2 ;  /* 0x0000000000027941 */ /* 0x000fea0003800200 */
.L_x_1116:
[----:B------:R-:W-:Y:S04]  /*59a0*/  BSSY.RECONVERGENT B2, `(.L_x_1118) ;  /* 0x0000015000027945 */ /* 0x000fe80003800200 */
[----:B------:R-:W-:Y:S05]  /*59b0*/  @!P2 BRA `(.L_x_1119) ;  /* 0x00000000004ca947 */ /* 0x000fea0003800000 */
[----:B0-----:R-:W-:Y:S01]  /*59c0*/  PRMT R124, R9, 0x7632, R124 ;  /* 0x00007632097c7816 */ /* 0x001fe2000000007c */
[----:B------:R-:W-:Y:S01]  /*59d0*/  @P4 FFMA.FTZ R128, R166, R160, R193 ;  /* 0x000000a0a6804223 */ /* 0x000fe200000100c1 */
[----:B------:R-:W-:Y:S01]  /*59e0*/  LOP3.LUT P3, RZ, R122, 0xff000000, RZ, 0xc0, !PT ;  /* 0xff0000007aff7812 */ /* 0x000fe2000786c0ff */
[----:B------:R-:W-:Y:S01]  /*59f0*/  IMAD.MOV.U32 R129, RZ, RZ, RZ ;  /* 0x000000ffff817224 */ /* 0x000fe200078e00ff */
[----:B------:R-:W-:Y:S01]  /*5a00*/  SHF.L.U32 R125, R124, 0x10, RZ ;  /* 0x000000107c7d7819 */ /* 0x000fe200000006ff */
[----:B------:R-:W-:Y:S01]  /*5a10*/  @P4 FADD.FTZ R128, R167, -R128 ;  /* 0x80000080a7804221 */ /* 0x000fe20000010000 */
[----:B------:R-:W-:Y:S01]  /*5a20*/  PRMT R136, R17, 0x7632, R136 ;  /* 0x0000763211887816 */ /* 0x000fe20000000088 */
[----:B------:R-:W-:Y:S02]  /*5a30*/  HFMA2 R124, -RZ, RZ, 0, 0 ;  /* 0x00000000ff7c7431 */ /* 0x000fe400000001ff */
[----:B------:R-:W-:-:S04]  /*5a40*/  @P4 FFMA.FTZ R125, R134, R128, R125 ;  /* 0x00000080867d4223 */ /* 0x000fc8000001007d */
[----:B------:R-:W-:Y:S02]  /*5a50*/  FMUL.FTZ R125, R125, UR13 ;  /* 0x0000000d7d7d7c20 */ /* 0x000fe40008410000 */
[----:B------:R-:W-:Y:S02]  /*5a60*/  @P3 SHF.L.U32 R136, R136, 0x10, RZ ;  /* 0x0000001088883819 */ /* 0x000fe400000006ff */
[----:B-----5:R-:W-:Y:S01]  /*5a70*/  @P3 PRMT R128, R109, 0x7632, R128 ;  /* 0x000076326d803816 */ /* 0x020fe20000000080 */
[----:B------:R-:W-:-:S03]  /*5a80*/  FMUL.FTZ R125, R125, UR12 ;  /* 0x0000000c7d7d7c20 */ /* 0x000fc60008410000 */
[----:B------:R-:W-:Y:S01]  /*5a90*/  @P3 SHF.L.U32 R128, R128, 0x10, RZ ;  /* 0x0000001080803819 */ /* 0x000fe200000006ff */
[----:B------:R-:W-:-:S04]  /*5aa0*/  @P3 FMUL.FTZ R129, R136, R125 ;  /* 0x0000007d88813220 */ /* 0x000fc80000410000 */
[----:B------:R-:W-:Y:S01]  /*5ab0*/  @P3 FMUL.FTZ R124, R125, R128 ;  /* 0x000000807d7c3220 */ /* 0x000fe20000410000 */
[----:B------:R-:W-:-:S03]  /*5ac0*/  F2FP.BF16.F32.PACK_AB R129, RZ, R129 ;  /* 0x00000081ff81723e */ /* 0x000fc600000010ff */
[----:B------:R-:W-:Y:S01]  /*5ad0*/  FADD.FTZ R75, R75, R124 ;  /* 0x0000007c4b4b7221 */ /* 0x000fe20000010000 */
[----:B------:R-:W-:-:S07]  /*5ae0*/  PRMT R113, R113, 0x5410, R129 ;  /* 0x0000541071717816 */ /* 0x000fce0000000081 */
.L_x_1119:
[----:B------:R-:W-:Y:S05]  /*5af0*/  BSYNC.RECONVERGENT B2 ;  /* 0x0000000000027941 */ /* 0x000fea0003800200 */
.L_x_1118:
        /* <DEDUP_REMOVED lines=18> */
.L_x_1121:
[----:B------:R-:W-:Y:S05]  /*5c20*/  BSYNC.RECONVERGENT B2 ;  /* 0x0000000000027941 */ /* 0x000fea0003800200 */
.L_x_1120:
[----:B------:R-:W-:Y:S04]  /*5c30*/  BSSY.RECONVERGENT B2, `(.L_x_1122) ;  /* 0x0000015000027945 */ /* 0x000fe80003800200 */
[----:B------:R-:W-:Y:S05]  /*5c40*/  @!P2 BRA `(.L_x_1123) ;  /* 0x00000000004ca947 */ /* 0x000fea0003800000 */
[----:B0-----:R-:W-:Y:S01]  /*5c50*/  PRMT R124, R10, 0x7632, R124 ;  /* 0x000076320a7c7816 */ /* 0x001fe2000000007c */
        /* <DEDUP_REMOVED lines=18> */
.L_x_1123:
[----:B------:R-:W-:Y:S05]  /*5d80*/  BSYNC.RECONVERGENT B2 ;  /* 0x0000000000027941 */ /* 0x000fea0003800200 */
.L_x_1122:
        /* <DEDUP_REMOVED lines=10> */
[----:B------:R-:W-:Y:S01]  /*5e30*/  @P3 IMAD.U32 R136, R19, 0x10000, RZ ;  /* 0x0001000013883824 */ /* 0x000fe200078e00ff */
[----:B-----5:R-:W-:Y:S01]  /*5e40*/  @P3 SHF.L.U32 R128, R111, 0x10, RZ ;  /* 0x000000106f803819 */ /* 0x020fe200000006ff */
[----:B------:R-:W-:-:S04]  /*5e50*/  FMUL.FTZ R125, R125, UR12 ;  /* 0x0000000c7d7d7c20 */ /* 0x000fc80008410000 */
[-C--:B------:R-:W-:Y:S01]  /*5e60*/  @P3 FMUL.FTZ R124, R136, R125.reuse ;  /* 0x0000007d887c3220 */ /* 0x080fe20000410000 */
[----:B------:R-:W-:-:S04]  /*5e70*/  @P3 FMUL.FTZ R129, R128, R125 ;  /* 0x0000007d80813220 */ /* 0x000fc80000410000 */
[----:B------:R-:W-:Y:S01]  /*5e80*/  F2FP.BF16.F32.PACK_AB R124, RZ, R124 ;  /* 0x0000007cff7c723e */ /* 0x000fe200000010ff */
[----:B------:R-:W-:-:S03]  /*5e90*/  FADD.FTZ R70, R70, R129 ;  /* 0x0000008146467221 */ /* 0x000fc60000010000 */
[----:B------:R-:W-:-:S07]  /*5ea0*/  PRMT R115, R124, 0x7610, R115 ;  /* 0x000076107c737816 */ /* 0x000fce0000000073 */
.L_x_1125:
[----:B------:R-:W-:Y:S05]  /*5eb0*/  BSYNC.RECONVERGENT B2 ;  /* 0x0000000000027941 */ /* 0x000fea0003800200 */
.L_x_1124:
[----:B------:R-:W-:Y:S05]  /*5ec0*/  @!P2 BRA `(.L_x_1111) ;  /* 0x000000140094a947 */ /* 0x000fea0003800000 */
[----:B------:R-:W-:Y:S01]  /*5ed0*/  ISETP.GE.U32.AND P3, PT, R122, RZ, PT ;  /* 0x000000ff7a00720c */ /* 0x000fe20003f66070 */
[----:B0-----:R-:W-:Y:S01]  /*5ee0*/  @P4 FFMA.FTZ R124, R170, R160, R193 ;  /* 0x000000a0aa7c4223 */ /* 0x001fe200000100c1 */
[----:B------:R-:W-:Y:S02]  /*5ef0*/  PRMT R122, R11, 0x7632, R122 ;  /* 0x000076320b7a7816 */ /* 0x000fe4000000007a */
[----:B------:R-:W-:Y:S01]  /*5f00*/  ISETP.GE.U32.AND.EX P3, PT, R123, 0x1000000, PT, P3 ;  /* 0x010000007b00780c */ /* 0x000fe20003f66130 */
[----:B------:R-:W-:Y:S01]  /*5f10*/  @P4 FADD.FTZ R124, R171, -R124 ;  /* 0x8000007cab7c4221 */ /* 0x000fe20000010000 */
[----:B------:R-:W-:Y:S01]  /*5f20*/  SHF.L.U32 R123, R122, 0x10, RZ ;  /* 0x000000107a7b7819 */ /* 0x000fe200000006ff */
[----:B------:R-:W-:Y:S01]  /*5f30*/  HFMA2 R122, -RZ, RZ, 0, 0 ;  /* 0x00000000ff7a7431 */ /* 0x000fe200000001ff */
[----:B------:R-:W-:Y:S02]  /*5f40*/  PRMT R128, R19, 0x7632, R128 ;  /* 0x0000763213807816 */ /* 0x000fe40000000080 */
[----:B------:R-:W-:Y:S01]  /*5f50*/  MOV R125, RZ ;  /* 0x000000ff007d7202 */ /* 0x000fe20000000f00 */
        /* <DEDUP_REMOVED lines=12> */
.L_x_1095:
        /* <DEDUP_REMOVED lines=20> */
[-C--:B------:R-:W-:Y:S02]  /*6160*/  @P4 FMUL.FTZ R118, R129, R116.reuse ;  /* 0x0000007481764220 */ /* 0x080fe40000410000 */
[----:B------:R-:W-:-:S03]  /*6170*/  @P4 FMUL.FTZ R117, R125, R116 ;  /* 0x000000747d754220 */ /* 0x000fc60000410000 */
[----:B------:R-:W-:Y:S01]  /*6180*/  F2FP.BF16.F32.PACK_AB R118, RZ, R118 ;  /* 0x00000076ff76723e */ /* 0x000fe200000010ff */
[----:B------:R-:W-:-:S03]  /*6190*/  FADD.FTZ R72, R72, R117 ;  /* 0x0000007548487221 */ /* 0x000fc60000010000 */
[----:B------:R-:W-:-:S07]  /*61a0*/  PRMT R112, R118, 0x7610, R112 ;  /* 0x0000761076707816 */ /* 0x000fce0000000070 */
.L_x_1128:
[----:B------:R-:W-:Y:S05]  /*61b0*/  BSYNC.RECONVERGENT B2 ;  /* 0x0000000000027941 */ /* 0x000fea0003800200 */
.L_x_1127:
[----:B------:R-:W-:Y:S01]  /*61c0*/  BSSY.RECONVERGENT B2, `(.L_x_1129) ;  /* 0x0000014000027945 */ /* 0x000fe20003800200 */
[----:B------:R-:W-:Y:S01]  /*61d0*/  F2FP.BF16.F32.PACK_AB R116, RZ, R124 ;  /* 0x0000007cff74723e */ /* 0x000fe200000010ff */
[----:B------:R-:W-:Y:S01]  /*61e0*/  FFMA.FTZ R190, R166, R160, R193 ;  /* 0x000000a0a6be7223 */ /* 0x000fe200000100c1 */
[----:B------:R-:W-:Y:S01]  /*61f0*/  FMUL.FTZ R125, R134, R195 ;  /* 0x000000c3867d7220 */ /* 0x000fe20000410000 */
[----:B------:R-:W-:Y:S01]  /*6200*/  FSEL R128, R119, RZ, P3 ;  /* 0x000000ff77807208 */ /* 0x000fe20001800000 */
[----:B------:R-:W-:Y:S06]  /*6210*/  @!P2 BRA `(.L_x_1130) ;  /* 0x000000000038a947 */ /* 0x000fec0003800000 */
        /* <DEDUP_REMOVED lines=14> */
.L_x_1130:
[----:B------:R-:W-:Y:S05]  /*6300*/  BSYNC.RECONVERGENT B2 ;  /* 0x0000000000027941 */ /* 0x000fea0003800200 */
.L_x_1129:
[----:B------:R-:W-:Y:S01]  /*6310*/  BSSY.RECONVERGENT B2, `(.L_x_1131) ;  /* 0x0000011000027945 */ /* 0x000fe20003800200 */
[----:B------:R-:W-:Y:S01]  /*6320*/  F2FP.BF16.F32.PACK_AB R124, RZ, R128 ;  /* 0x00000080ff7c723e */ /* 0x000fe200000010ff */
[----:B------:R-:W-:Y:S01]  /*6330*/  FFMA.FTZ R195, R159, R160, R193 ;  /* 0x000000a09fc37223 */ /* 0x000fe200000100c1 */
[----:B------:R-:W-:Y:S01]  /*6340*/  FADD.FTZ R129, R167, -R190 ;  /* 0x800000bea7817221 */ /* 0x000fe20000010000 */
[----:B------:R-:W-:Y:S01]  /*6350*/  FSEL R125, R125, RZ, P3 ;  /* 0x000000ff7d7d7208 */ /* 0x000fe20001800000 */
[----:B------:R-:W-:Y:S06]  /*6360*/  @!P2 BRA `(.L_x_1132) ;  /* 0x00000000002ca947 */ /* 0x000fec0003800000 */
[----:B------:R-:W-:Y:S01]  /*6370*/  LOP3.LUT P4, RZ, R122, 0xff0000, RZ, 0xc0, !PT ;  /* 0x00ff00007aff7812 */ /* 0x000fe2000788c0ff */
[----:B------:R-:W-:Y:S01]  /*6380*/  FMUL.FTZ R117, R125, UR13 ;  /* 0x0000000d7d757c20 */ /* 0x000fe20008410000 */
[----:B------:R-:W-:-:S03]  /*6390*/  CS2R R118, SRZ ;  /* 0x0000000000767805 */ /* 0x000fc6000001ff00 */
[----:B------:R-:W-:-:S08]  /*63a0*/  FMUL.FTZ R117, R117, UR12 ;  /* 0x0000000c75757c20 */ /* 0x000fd00008410000 */
[----:B------:R-:W-:Y:S01]  /*63b0*/  @P4 SHF.L.U32 R136, R17, 0x10, RZ ;  /* 0x0000001011884819 */ /* 0x000fe200000006ff */
[----:B-----5:R-:W-:-:S04]  /*63c0*/  @P4 IMAD.U32 R128, R109, 0x10000, RZ ;  /* 0x000100006d804824 */ /* 0x020fc800078e00ff */
[-C--:B------:R-:W-:Y:S01]  /*63d0*/  @P4 FMUL.FTZ R118, R136, R117.reuse ;  /* 0x0000007588764220 */ /* 0x080fe20000410000 */
[----:B------:R-:W-:-:S04]  /*63e0*/  @P4 FMUL.FTZ R119, R128, R117 ;  /* 0x0000007580774220 */ /* 0x000fc80000410000 */
[----:B------:R-:W-:Y:S01]  /*63f0*/  F2FP.BF16.F32.PACK_AB R118, RZ, R118 ;  /* 0x00000076ff76723e */ /* 0x000fe200000010ff */
[----:B------:R-:W-:-:S03]  /*6400*/  FADD.FTZ R74, R74, R119 ;  /* 0x000000774a4a7221 */ /* 0x000fc60000010000 */
[----:B------:R-:W-:-:S07]  /*6410*/  PRMT R113, R118, 0x7610, R113 ;  /* 0x0000761076717816 */ /* 0x000fce0000000071 */
.L_x_1132:
[----:B------:R-:W-:Y:S05]  /*6420*/  BSYNC.RECONVERGENT B2 ;  /* 0x0000000000027941 */ /* 0x000fea0003800200 */
.L_x_1131:
        /* <DEDUP_REMOVED lines=25> */
.L_x_1134:
[----:B------:R-:W-:Y:S05]  /*65c0*/  BSYNC.RECONVERGENT B2 ;  /* 0x0000000000027941 */ /* 0x000fea0003800200 */
.L_x_1133:
[----:B------:R-:W-:Y:S01]  /*65d0*/  BSSY.RECONVERGENT B2, `(.L_x_1135) ;  /* 0x0000012000027945 */ /* 0x000fe20003800200 */
[----:B------:R-:W-:Y:S01]  /*65e0*/  F2FP.BF16.F32.PACK_AB R190, RZ, R129 ;  /* 0x00000081ffbe723e */ /* 0x000fe200000010ff */
[----:B------:R-:W-:Y:S01]  /*65f0*/  FADD.FTZ R199, R162, -R199 ;  /* 0x800000c7a2c77221 */ /* 0x000fe20000010000 */
[----:B------:R-:W-:Y:S01]  /*6600*/  FADD.FTZ R129, R171, -R192 ;  /* 0x800000c0ab817221 */ /* 0x000fe20000010000 */
[----:B------:R-:W-:Y:S01]  /*6610*/  FMUL.FTZ R125, R134, R197 ;  /* 0x000000c5867d7220 */ /* 0x000fe20000410000 */
[----:B------:R-:W-:Y:S01]  /*6620*/  FSEL R128, R128, RZ, P3 ;  /* 0x000000ff80807208 */ /* 0x000fe20001800000 */
[----:B------:R-:W-:Y:S06]  /*6630*/  @!P2 BRA `(.L_x_1136) ;  /* 0x00000000002ca947 */ /* 0x000fec0003800000 */
[----:B------:R-:W-:Y:S01]  /*6640*/  LOP3.LUT P4, RZ, R123, 0xff, RZ, 0xc0, !PT ;  /* 0x000000ff7bff7812 */ /* 0x000fe2000788c0ff */
[----:B------:R-:W-:Y:S01]  /*6650*/  FMUL.FTZ R117, R128, UR13 ;  /* 0x0000000d80757c20 */ /* 0x000fe20008410000 */
[----:B------:R-:W-:-:S03]  /*6660*/  CS2R R118, SRZ ;  /* 0x0000000000767805 */ /* 0x000fc6000001ff00 */
        /* <DEDUP_REMOVED lines=8> */
.L_x_1136:
[----:B------:R-:W-:Y:S05]  /*66f0*/  BSYNC.RECONVERGENT B2 ;  /* 0x0000000000027941 */ /* 0x000fea0003800200 */
.L_x_1135:
[----:B------:R-:W-:Y:S01]  /*6700*/  BSSY.RECONVERGENT B2, `(.L_x_1137) ;  /* 0x0000014000027945 */ /* 0x000fe20003800200 */
[----:B------:R-:W-:Y:S01]  /*6710*/  F2FP.BF16.F32.PACK_AB R192, RZ, R128 ;  /* 0x00000080ffc0723e */ /* 0x000fe200000010ff */
[C---:B------:R-:W-:Y:S01]  /*6720*/  FMUL.FTZ R128, R134.reuse, R199 ;  /* 0x000000c786807220 */ /* 0x040fe20000410000 */
[----:B------:R-:W-:Y:S01]  /*6730*/  FMUL.FTZ R129, R134, R129 ;  /* 0x0000008186817220 */ /* 0x000fe20000410000 */
[----:B------:R-:W-:Y:S01]  /*6740*/  FSEL R194, R125, RZ, P3 ;  /* 0x000000ff7dc27208 */ /* 0x000fe20001800000 */
[----:B------:R-:W-:Y:S06]  /*6750*/  @!P2 BRA `(.L_x_1138) ;  /* 0x000000000038a947 */ /* 0x000fec0003800000 */
[----:B------:R-:W-:Y:S01]  /*6760*/  LOP3.LUT P4, RZ, R123, 0xff00, RZ, 0xc0, !PT ;  /* 0x0000ff007bff7812 */ /* 0x000fe2000788c0ff */
[----:B------:R-:W-:Y:S01]  /*6770*/  FMUL.FTZ R117, R194, UR13 ;  /* 0x0000000dc2757c20 */ /* 0x000fe20008410000 */
[----:B------:R-:W-:Y:S01]  /*6780*/  PRMT R195, R18, 0x7632, R195 ;  /* 0x0000763212c37816 */ /* 0x000fe200000000c3 */
[----:B------:R-:W-:Y:S02]  /*6790*/  HFMA2 R118, -RZ, RZ, 0, 0 ;  /* 0x00000000ff767431 */ /* 0x000fe400000001ff */
[----:B------:R-:W-:Y:S02]  /*67a0*/  IMAD.MOV.U32 R125, RZ, RZ, RZ ;  /* 0x000000ffff7d7224 */ /* 0x000fe400078e00ff */
[----:B------:R-:W-:-:S06]  /*67b0*/  FMUL.FTZ R196, R117, UR12 ;  /* 0x0000000c75c47c20 */ /* 0x000fcc0008410000 */
        /* <DEDUP_REMOVED lines=8> */
.L_x_1138:
[----:B------:R-:W-:Y:S05]  /*6840*/  BSYNC.RECONVERGENT B2 ;  /* 0x0000000000027941 */ /* 0x000fea0003800200 */
.L_x_1137:
[----:B------:R-:W-:Y:S01]  /*6850*/  BSSY.RECONVERGENT B2, `(.L_x_1139) ;  /* 0x0000010000027945 */ /* 0x000fe20003800200 */
[----:B------:R-:W-:Y:S02]  /*6860*/  F2FP.BF16.F32.PACK_AB R194, RZ, R194 ;  /* 0x000000c2ffc2723e */ /* 0x000fe400000010ff */
[----:B------:R-:W-:Y:S02]  /*6870*/  FSEL R129, R129, RZ, P3 ;  /* 0x000000ff81817208 */ /* 0x000fe40001800000 */
        /* <DEDUP_REMOVED lines=13> */
.L_x_1140:
[----:B------:R-:W-:Y:S05]  /*6950*/  BSYNC.RECONVERGENT B2 ;  /* 0x0000000000027941 */ /* 0x000fea0003800200 */
.L_x_1139:
[----:B------:R-:W-:Y:S02]  /*6960*/  F2FP.BF16.F32.PACK_AB R119, R129, R128 ;  /* 0x000000808177723e */ /* 0x000fe400000010ff */
[----:B------:R-:W-:Y:S02]  /*6970*/  PRMT R118, R192, 0x5410, R194 ;  /* 0x00005410c0767816 */ /* 0x000fe400000000c2 */
[----:B------:R-:W-:Y:S02]  /*6980*/  PRMT R117, R136, 0x5410, R190 ;  /* 0x0000541088757816 */ /* 0x000fe400000000be */
[----:B------:R-:W-:Y:S01]  /*6990*/  PRMT R116, R116, 0x5410, R124 ;  /* 0x0000541074747816 */ /* 0x000fe2000000007c */
[----:B------:R-:W-:Y:S06]  /*69a0*/  @!P2 BRA `(.L_x_1111) ;  /* 0x0000000800dca947 */ /* 0x000fec0003800000 */
[----:B------:R-:W-:Y:S01]  /*69b0*/  ISETP.GE.U32.AND P3, PT, R122, RZ, PT ;  /* 0x000000ff7a00720c */ /* 0x000fe20003f66070 */
[----:B------:R-:W-:Y:S01]  /*69c0*/  FMUL.FTZ R122, R129, UR13 ;  /* 0x0000000d817a7c20 */ /* 0x000fe20008410000 */
[----:B------:R-:W-:Y:S02]  /*69d0*/  PRMT R125, R19, 0x7632, R125 ;  /* 0x00007632137d7816 */ /* 0x000fe4000000007d */
[----:B------:R-:W-:Y:S01]  /*69e0*/  ISETP.GE.U32.AND.EX P3, PT, R123, 0x1000000, PT, P3 ;  /* 0x010000007b00780c */ /* 0x000fe20003f66130 */
[----:B------:R-:W-:Y:S01]  /*69f0*/  FMUL.FTZ R128, R122, UR12 ;  /* 0x0000000c7a807c20 */ /* 0x000fe20008410000 */
[----:B------:R-:W-:Y:S01]  /*6a00*/  MOV R124, RZ ;  /* 0x000000ff007c7202 */ /* 0x000fe20000000f00 */
[----:B------:R-:W-:-:S10]  /*6a10*/  HFMA2 R122, -RZ, RZ, 0, 0 ;  /* 0x00000000ff7a7431 */ /* 0x000fd400000001ff */
[----:B------:R-:W-:Y:S02]  /*6a20*/  @P3 SHF.L.U32 R125, R125, 0x10, RZ ;  /* 0x000000107d7d3819 */ /* 0x000fe400000006ff */
[----:B-----5:R-:W-:-:S03]  /*6a30*/  @P3 PRMT R123, R111, 0x7632, R123 ;  /* 0x000076326f7b3816 */ /* 0x020fc6000000007b */
[----:B------:R-:W-:Y:S02]  /*6a40*/  @P3 FMUL.FTZ R124, R125, R128 ;  /* 0x000000807d7c3220 */ /* 0x000fe40000410000 */
[----:B------:R-:W-:-:S03]  /*6a50*/  @P3 IMAD.U32 R123, R123, 0x10000, RZ ;  /* 0x000100007b7b3824 */ /* 0x000fc600078e00ff */
[----:B------:R-:W-:Y:S01]  /*6a60*/  F2FP.BF16.F32.PACK_AB R124, RZ, R124 ;  /* 0x0000007cff7c723e */ /* 0x000fe200000010ff */
[----:B------:R-:W-:-:S03]  /*6a70*/  @P3 FMUL.FTZ R122, R128, R123 ;  /* 0x0000007b807a3220 */ /* 0x000fc60000410000 */
[----:B------:R-:W-:Y:S01]  /*6a80*/  PRMT R115, R115, 0x5410, R124 ;  /* 0x0000541073737816 */ /* 0x000fe2000000007c */
[----:B------:R-:W-:Y:S01]  /*6a90*/  FADD.FTZ R71, R71, R122 ;  /* 0x0000007a47477221 */ /* 0x000fe20000010000 */
[----:B------:R-:W-:Y:S06]  /*6aa0*/  BRA `(.L_x_1111) ;  /* 0x00000008009c7947 */ /* 0x000fec0003800000 */
.L_x_1126:
[----:B------:R-:W-:Y:S04]  /*6ab0*/  BSSY.RECONVERGENT B2, `(.L_x_1141) ;  /* 0x0000013000027945 */ /* 0x000fe80003800200 */
[----:B------:R-:W-:Y:S05]  /*6ac0*/  @!P2 BRA `(.L_x_1142) ;  /* 0x000000000044a947 */ /* 0x000fea0003800000 */
[----:B0-----:R-:W-:Y:S01]  /*6ad0*/  FFMA.FTZ R125, R149, R160, R193 ;  /* 0x000000a0957d7223 */ /* 0x001fe200000100c1 */
[----:B------:R-:W-:Y:S01]  /*6ae0*/  LOP3.LUT P4, RZ, R122, 0xff, RZ, 0xc0, !PT ;  /* 0x000000ff7aff7812 */ /* 0x000fe2000788c0ff */
[----:B------:R-:W-:Y:S01]  /*6af0*/  HFMA2 R124, -RZ, RZ, 0, 0 ;  /* 0x00000000ff7c7431 */ /* 0x000fe200000001ff */
[----:B------:R-:W-:Y:S01]  /*6b00*/  ISETP.GT.AND P3, PT, R133, RZ, PT ;  /* 0x000000ff8500720c */ /* 0x000fe20003f64270 */
[----:B------:R-:W-:Y:S01]  /*6b10*/  FADD.FTZ R125, R156, -R125 ;  /* 0x8000007d9c7d7221 */ /* 0x000fe20000010000 */
[----:B------:R-:W-:-:S03]  /*6b20*/  MOV R129, RZ ;  /* 0x000000ff00817202 */ /* 0x000fc60000000f00 */
[----:B------:R-:W-:-:S05]  /*6b30*/  FMUL.FTZ R125, R134, R125 ;  /* 0x0000007d867d7220 */ /* 0x000fca0000410000 */
[----:B------:R-:W-:Y:S02]  /*6b40*/  FSEL R125, R125, RZ, P3 ;  /* 0x000000ff7d7d7208 */ /* 0x000fe40001800000 */
[----:B------:R-:W-:Y:S02]  /*6b50*/  @P4 SHF.L.U32 R136, R16, 0x10, RZ ;  /* 0x0000001010884819 */ /* 0x000fe400000006ff */
[----:B-----5:R-:W-:Y:S01]  /*6b60*/  @P4 SHF.L.U32 R128, R108, 0x10, RZ ;  /* 0x000000106c804819 */ /* 0x020fe200000006ff */
[----:B------:R-:W-:-:S04]  /*6b70*/  FMUL.FTZ R125, R125, UR13 ;  /* 0x0000000d7d7d7c20 */ /* 0x000fc80008410000 */
[----:B------:R-:W-:-:S04]  /*6b80*/  FMUL.FTZ R125, R125, UR12 ;  /* 0x0000000c7d7d7c20 */ /* 0x000fc80008410000 */
[-C--:B------:R-:W-:Y:S01]  /*6b90*/  @P4 FMUL.FTZ R124, R136, R125.reuse ;  /* 0x0000007d887c4220 */ /* 0x080fe20000410000 */
[----:B------:R-:W-:-:S04]  /*6ba0*/  @P4 FMUL.FTZ R129, R128, R125 ;  /* 0x0000007d80814220 */ /* 0x000fc80000410000 */
[----:B------:R-:W-:Y:S01]  /*6bb0*/  F2FP.BF16.F32.PACK_AB R124, RZ, R124 ;  /* 0x0000007cff7c723e */ /* 0x000fe200000010ff */
[----:B------:R-:W-:-:S03]  /*6bc0*/  FADD.FTZ R72, R72, R129 ;  /* 0x0000008148487221 */ /* 0x000fc60000010000 */
[----:B------:R-:W-:-:S07]  /*6bd0*/  PRMT R112, R124, 0x7610, R112 ;  /* 0x000076107c707816 */ /* 0x000fce0000000070 */
.L_x_1142:
[----:B------:R-:W-:Y:S05]  /*6be0*/  BSYNC.RECONVERGENT B2 ;  /* 0x0000000000027941 */ /* 0x000fea0003800200 */
.L_x_1141:
[----:B------:R-:W-:Y:S04]  /*6bf0*/  BSSY.RECONVERGENT B2, `(.L_x_1143) ;  /* 0x0000015000027945 */ /* 0x000fe80003800200 */
[----:B------:R-:W-:Y:S05]  /*6c00*/  @!P2 BRA `(.L_x_1144) ;  /* 0x00000000004ca947 */ /* 0x000fea0003800000 */
[----:B0-----:R-:W-:Y:S01]  /*6c10*/  FFMA.FTZ R124, R164, R160, R193 ;  /* 0x000000a0a47c7223 */ /* 0x001fe200000100c1 */
[----:B------:R-:W-:Y:S01]  /*6c20*/  LOP3.LUT P4, RZ, R122, 0xff00, RZ, 0xc0, !PT ;  /* 0x0000ff007aff7812 */ /* 0x000fe2000788c0ff */
[----:B------:R-:W-:Y:S01]  /*6c30*/  HFMA2 R129, -RZ, RZ, 0, 0 ;  /* 0x00000000ff817431 */ /* 0x000fe200000001ff */
[----:B------:R-:W-:Y:S01]  /*6c40*/  ISETP.GT.AND P3, PT, R133, RZ, PT ;  /* 0x000000ff8500720c */ /* 0x000fe20003f64270 */
[----:B------:R-:W-:Y:S01]  /*6c50*/  FADD.FTZ R125, R165, -R124 ;  /* 0x8000007ca57d7221 */ /* 0x000fe20000010000 */
[----:B------:R-:W-:Y:S02]  /*6c60*/  PRMT R136, R16, 0x7632, R136 ;  /* 0x0000763210887816 */ /* 0x000fe40000000088 */
[----:B------:R-:W-:Y:S01]  /*6c70*/  MOV R124, RZ ;  /* 0x000000ff007c7202 */ /* 0x000fe20000000f00 */
[----:B------:R-:W-:-:S05]  /*6c80*/  FMUL.FTZ R125, R134, R125 ;  /* 0x0000007d867d7220 */ /* 0x000fca0000410000 */
[----:B------:R-:W-:Y:S02]  /*6c90*/  FSEL R125, R125, RZ, P3 ;  /* 0x000000ff7d7d7208 */ /* 0x000fe40001800000 */
[----:B------:R-:W-:Y:S02]  /*6ca0*/  @P4 SHF.L.U32 R136, R136, 0x10, RZ ;  /* 0x0000001088884819 */ /* 0x000fe400000006ff */
[----:B-----5:R-:W-:Y:S01]  /*6cb0*/  @P4 PRMT R128, R108, 0x7632, R128 ;  /* 0x000076326c804816 */ /* 0x020fe20000000080 */
        /* <DEDUP_REMOVED lines=8> */
.L_x_1144:
[----:B------:R-:W-:Y:S05]  /*6d40*/  BSYNC.RECONVERGENT B2 ;  /* 0x0000000000027941 */ /* 0x000fea0003800200 */
.L_x_1143:
[----:B------:R-:W-:Y:S04]  /*6d50*/  BSSY.RECONVERGENT B2, `(.L_x_1145) ;  /* 0x0000013000027945 */ /* 0x000fe80003800200 */
[----:B------:R-:W-:Y:S05]  /*6d60*/  @!P2 BRA `(.L_x_1146) ;  /* 0x000000000044a947 */ /* 0x000fea0003800000 */
[----:B0-----:R-:W-:Y:S01]  /*6d70*/  FFMA.FTZ R124, R157, R160, R193 ;  /* 0x000000a09d7c7223 */ /* 0x001fe200000100c1 */
[----:B------:R-:W-:Y:S02]  /*6d80*/  LOP3.LUT P4, RZ, R122, 0xff0000, RZ, 0xc0, !PT ;  /* 0x00ff00007aff7812 */ /* 0x000fe4000788c0ff */
[----:B------:R-:W-:Y:S01]  /*6d90*/  ISETP.GT.AND P3, PT, R133, RZ, PT ;  /* 0x000000ff8500720c */ /* 0x000fe20003f64270 */
[----:B------:R-:W-:Y:S01]  /*6da0*/  FADD.FTZ R125, R151, -R124 ;  /* 0x8000007c977d7221 */ /* 0x000fe20000010000 */
[----:B------:R-:W-:Y:S01]  /*6db0*/  HFMA2 R124, -RZ, RZ, 0, 0 ;  /* 0x00000000ff7c7431 */ /* 0x000fe200000001ff */
[----:B------:R-:W-:Y:S02]  /*6dc0*/  MOV R129, RZ ;  /* 0x000000ff00817202 */ /* 0x000fe40000000f00 */
        /* <DEDUP_REMOVED lines=11> */
.L_x_1146:
[----:B------:R-:W-:Y:S05]  /*6e80*/  BSYNC.RECONVERGENT B2 ;  /* 0x0000000000027941 */ /* 0x000fea0003800200 */
.L_x_1145:
        /* <DEDUP_REMOVED lines=21> */
.L_x_1148:
[----:B------:R-:W-:Y:S05]  /*6fe0*/  BSYNC.RECONVERGENT B2 ;  /* 0x0000000000027941 */ /* 0x000fea0003800200 */
.L_x_1147:
        /* <DEDUP_REMOVED lines=19> */
.L_x_1150:
[----:B------:R-:W-:Y:S05]  /*7120*/  BSYNC.RECONVERGENT B2 ;  /* 0x0000000000027941 */ /* 0x000fea0003800200 */
.L_x_1149:
        /* <DEDUP_REMOVED lines=21> */
.L_x_1152:
[----:B------:R-:W-:Y:S05]  /*7280*/  BSYNC.RECONVERGENT B2 ;  /* 0x0000000000027941 */ /* 0x000fea0003800200 */
.L_x_1151:
        /* <DEDUP_REMOVED lines=19> */
.L_x_1154:
[----:B------:R-:W-:Y:S05]  /*73c0*/  BSYNC.RECONVERGENT B2 ;  /* 0x0000000000027941 */ /* 0x000fea0003800200 */
.L_x_1153:
[----:B------:R-:W-:Y:S05]  /*73d0*/  @!P2 BRA `(.L_x_1111) ;  /* 0x000000000050a947 */ /* 0x000fea0003800000 */
[----:B0-----:R-:W-:Y:S01]  /*73e0*/  FFMA.FTZ R124, R170, R160, R193 ;  /* 0x000000a0aa7c7223 */ /* 0x001fe200000100c1 */
[----:B------:R-:W-:Y:S02]  /*73f0*/  ISETP.GE.U32.AND P3, PT, R122, RZ, PT ;  /* 0x000000ff7a00720c */ /* 0x000fe40003f66070 */
[----:B------:R-:W-:Y:S01]  /*7400*/  ISETP.GT.AND P4, PT, R133, RZ, PT ;  /* 0x000000ff8500720c */ /* 0x000fe20003f84270 */
[----:B------:R-:W-:Y:S01]  /*7410*/  FADD.FTZ R125, R171, -R124 ;  /* 0x8000007cab7d7221 */ /* 0x000fe20000010000 */
[----:B------:R-:W-:Y:S01]  /*7420*/  ISETP.GE.U32.AND.EX P3, PT, R123, 0x1000000, PT, P3 ;  /* 0x010000007b00780c */ /* 0x000fe20003f66130 */
[----:B------:R-:W-:Y:S01]  /*7430*/  HFMA2 R124, -RZ, RZ, 0, 0 ;  /* 0x00000000ff7c7431 */ /* 0x000fe200000001ff */
[----:B------:R-:W-:Y:S01]  /*7440*/  PRMT R129, R19, 0x7632, R129 ;  /* 0x0000763213817816 */ /* 0x000fe20000000081 */
[----:B------:R-:W-:Y:S01]  /*7450*/  FMUL.FTZ R125, R134, R125 ;  /* 0x0000007d867d7220 */ /* 0x000fe20000410000 */
[----:B------:R-:W-:-:S04]  /*7460*/  MOV R122, RZ ;  /* 0x000000ff007a7202 */ /* 0x000fc80000000f00 */
[----:B------:R-:W-:-:S05]  /*7470*/  FSEL R125, R125, RZ, P4 ;  /* 0x000000ff7d7d7208 */ /* 0x000fca0002000000 */
[----:B------:R-:W-:Y:S01]  /*7480*/  FMUL.FTZ R125, R125, UR13 ;  /* 0x0000000d7d7d7c20 */ /* 0x000fe20008410000 */
        /* <DEDUP_REMOVED lines=9> */
.L_x_1111:
[----:B------:R-:W-:Y:S05]  /*7520*/  BSYNC.RECONVERGENT B1 ;  /* 0x0000000000017941 */ /* 0x000fea0003800200 */
.L_x_1094:
[----:B0-----:R-:W0:Y:S01]  /*7530*/  @P0 LDC.64 R124, c[0x0][0x478] ;  /* 0x00011e00ff7c0b82 */ /* 0x001e220000000a00 */
[----:B------:R-:W-:Y:S01]  /*7540*/  @P0 IADD3 R129, PT, PT, R189, 0x20, RZ ;  /* 0x00000020bd810810 */ /* 0x000fe20007ffe0ff */
[----:B------:R-:W-:Y:S01]  /*7550*/  BSSY.RECONVERGENT B1, `(.L_x_1155) ;  /* 0x000000e000017945 */ /* 0x000fe20003800200 */
[----:B------:R-:W-:Y:S02]  /*7560*/  PRMT R128, R21, 0x7632, R128 ;  /* 0x0000763215807816 */ /* 0x000fe40000000080 */
[----:B------:R-:W-:-:S03]  /*7570*/  IADD3 R191, PT, PT, R191, 0x40, RZ ;  /* 0x00000040bfbf7810 */ /* 0x000fc60007ffe0ff */
[----:B------:R-:W1:Y:S01]  /*7580*/  @P2 LDC.64 R122, c[0x0][0x468] ;  /* 0x00011a00ff7a2b82 */ /* 0x000e620000000a00 */
[----:B0-----:R-:W-:Y:S01]  /*7590*/  @P0 IMAD.WIDE.U32 R124, R129, 0x10, R124 ;  /* 0x00000010817c0825 */ /* 0x001fe200078e007c */
[----:B------:R-:W-:-:S04]  /*75a0*/  PRMT R129, R20, 0x7632, R129 ;  /* 0x0000763214817816 */ /* 0x000fc80000000081 */
[----:B------:R0:W-:Y:S01]  /*75b0*/  @P0 STG.E.128 desc[UR6][R124.64], R116 ;  /* 0x000000747c000986 */ /* 0x0001e2000c101d06 */
[----:B-1----:R-:W-:Y:S01]  /*75c0*/  @P2 IMAD.WIDE.U32 R194, R135, 0x10, R122 ;  /* 0x0000001087c22825 */ /* 0x002fe200078e007a */
[----:B------:R-:W-:-:S04]  /*75d0*/  PRMT R122, R23, 0x7632, R122 ;  /* 0x00007632177a7816 */ /* 0x000fc8000000007a */
[----:B------:R0:W-:Y:S01]  /*75e0*/  @P2 STG.E.128 desc[UR6][R194.64], R112 ;  /* 0x00000070c2002986 */ /* 0x0001e2000c101d06 */
[----:B------:R-:W-:Y:S05]  /*75f0*/  @!P2 BRA `(.L_x_1156) ;  /* 0x00000000000ca947 */ /* 0x000fea0003800000 */
[----:B-----5:R-:W1:Y:S02]  /*7600*/  LDC.64 R108, c[0x0][0x390] ;  /* 0x0000e400ff6c7b82 */ /* 0x020e640000000a00 */
[----:B-1----:R-:W-:-:S06]  /*7610*/  IMAD.WIDE.U32 R108, R191, 0x10, R108 ;  /* 0x00000010bf6c7825 */ /* 0x002fcc00078e006c */
[----:B------:R-:W5:Y:S02]  /*7620*/  LDG.E.128 R108, desc[UR6][R108.64] ;  /* 0x000000066c6c7981 */ /* 0x000f64000c1e1d00 */
.L_x_1156:
[----:B------:R-:W-:Y:S05]  /*7630*/  BSYNC.RECONVERGENT B1 ;  /* 0x0000000000017941 */ /* 0x000fea0003800200 */
.L_x_1155:
[----:B------:R-:W-:Y:S01]  /*7640*/  BSSY.RECONVERGENT B1, `(.L_x_1157) ;  /* 0x000028c000017945 */ /* 0x000fe20003800200 */
[----:B------:R-:W-:Y:S02]  /*7650*/  PRMT R123, R22, 0x7632, R123 ;  /* 0x00007632167b7816 */ /* 0x000fe4000000007b */
[----:B0----5:R-:W-:Y:S01]  /*7660*/  PRMT R124, R108, 0x7632, R124 ;  /* 0x000076326c7c7816 */ /* 0x021fe2000000007c */
[----:B------:R-:W-:Y:S06]  /*7670*/  @!P1 BRA `(.L_x_1158) ;  /* 0x00000014001c9947 */ /* 0x000fec0003800000 */
[----:B------:R-:W-:Y:S05]  /*7680*/  @!P0 BRA `(.L_x_1159) ;  /* 0x00000008009c8947 */ /* 0x000fea0003800000 */
[----:B------:R-:W-:Y:S01]  /*7690*/  ISETP.GT.AND P1, PT, R133, RZ, PT ;  /* 0x000000ff8500720c */ /* 0x000fe20003f24270 */
[----:B------:R-:W-:Y:S01]  /*76a0*/  BSSY.RECONVERGENT B2, `(.L_x_1160) ;  /* 0x0000038000027945 */ /* 0x000fe20003800200 */
[----:B------:R-:W-:Y:S02]  /*76b0*/  PRMT R116, R4, 0x7632, R116 ;  /* 0x0000763204747816 */ /* 0x000fe40000000074 */
[----:B------:R-:W-:Y:S02]  /*76c0*/  PRMT R118, R5, 0x7632, R118 ;  /* 0x0000763205767816 */ /* 0x000fe40000000076 */
[----:B------:R-:W-:Y:S02]  /*76d0*/  SHF.L.U32 R135, R116, 0x10, RZ ;  /* 0x0000001074877819 */ /* 0x000fe400000006ff */
[----:B------:R-:W-:Y:S02]  /*76e0*/  SHF.L.U32 R117, R4, 0x10, RZ ;  /* 0x0000001004757819 */ /* 0x000fe400000006ff */
[----:B------:R-:W-:-:S02]  /*76f0*/  SHF.L.U32 R195, R118, 0x10, RZ ;  /* 0x0000001076c37819 */ /* 0x000fc400000006ff */
        /* <DEDUP_REMOVED lines=14> */
[----:B------:R-:W-:Y:S01]  /*77e0*/  PRMT R125, R7, 0x7632, R125 ;  /* 0x00007632077d7816 */ /* 0x000fe2000000007d */
[----:B------:R-:W-:Y:S01]  /*77f0*/  @P1 FADD.FTZ R118, R174, -R133 ;  /* 0x80000085ae761221 */ /* 0x000fe20000010000 */
[----:B------:R-:W-:Y:S01]  /*7800*/  SHF.L.U32 R201, R116, 0x10, RZ ;  /* 0x0000001074c97819 */ /* 0x000fe200000006ff */
[----:B------:R-:W-:Y:S01]  /*7810*/  @P1 FADD.FTZ R136, R181, -R136 ;  /* 0x80000088b5881221 */ /* 0x000fe20000010000 */
[----:B------:R-:W-:Y:S01]  /*7820*/  @P1 FADD.FTZ R199, R176, -R199 ;  /* 0x800000c7b0c71221 */ /* 0x000fe20000010000 */
[----:B------:R-:W-:Y:S01]  /*7830*/  @P1 FADD.FTZ R190, R183, -R190 ;  /* 0x800000beb7be1221 */ /* 0x000fe20000010000 */
[C---:B------:R-:W-:Y:S01]  /*7840*/  @P1 FFMA.FTZ R117, R134.reuse, R119, R117 ;  /* 0x0000007786751223 */ /* 0x040fe20000010075 */
[----:B------:R-:W-:Y:S01]  /*7850*/  SHF.L.U32 R125, R125, 0x10, RZ ;  /* 0x000000107d7d7819 */ /* 0x000fe200000006ff */
[C---:B------:R-:W-:Y:S01]  /*7860*/  @P1 FFMA.FTZ R193, R134.reuse, R118, R193 ;  /* 0x0000007686c11223 */ /* 0x040fe200000100c1 */
[----:B------:R-:W-:Y:S01]  /*7870*/  @P1 FFMA.FTZ R195, R134, R136, R195 ;  /* 0x0000008886c31223 */ /* 0x000fe200000100c3 */
        /* <DEDUP_REMOVED lines=26> */
.L_x_1161:
[----:B------:R-:W-:Y:S05]  /*7a20*/  BSYNC.RECONVERGENT B2 ;  /* 0x0000000000027941 */ /* 0x000fea0003800200 */
.L_x_1160:
        /* <DEDUP_REMOVED lines=8> */
[C---:B------:R-:W-:Y:S01]  /*7ab0*/  @P1 FMUL.FTZ R117, R135.reuse, R129 ;  /* 0x0000008187751220 */ /* 0x040fe20000410000 */
[----:B------:R-:W-:-:S04]  /*7ac0*/  @P1 FMUL.FTZ R116, R135, R124 ;  /* 0x0000007c87741220 */ /* 0x000fc80000410000 */
[----:B------:R-:W-:Y:S01]  /*7ad0*/  F2FP.BF16.F32.PACK_AB R117, RZ, R117 ;  /* 0x00000075ff75723e */ /* 0x000fe200000010ff */
[----:B------:R-:W-:-:S03]  /*7ae0*/  FADD.FTZ R65, R65, R116 ;  /* 0x0000007441417221 */ /* 0x000fc60000010000 */
[----:B------:R-:W-:-:S07]  /*7af0*/  PRMT R112, R112, 0x5410, R117 ;  /* 0x0000541070707816 */ /* 0x000fce0000000075 */
.L_x_1163:
[----:B------:R-:W-:Y:S05]  /*7b00*/  BSYNC.RECONVERGENT B2 ;  /* 0x0000000000027941 */ /* 0x000fea0003800200 */
.L_x_1162:
        /* <DEDUP_REMOVED lines=13> */
.L_x_1165:
[----:B------:R-:W-:Y:S05]  /*7be0*/  BSYNC.RECONVERGENT B2 ;  /* 0x0000000000027941 */ /* 0x000fea0003800200 */
.L_x_1164:
        /* <DEDUP_REMOVED lines=15> */
.L_x_1167:
[----:B------:R-:W-:Y:S05]  /*7ce0*/  BSYNC.RECONVERGENT B2 ;  /* 0x0000000000027941 */ /* 0x000fea0003800200 */
.L_x_1166:
        /* <DEDUP_REMOVED lines=13> */
.L_x_1169:
[----:B------:R-:W-:Y:S05]  /*7dc0*/  BSYNC.RECONVERGENT B2 ;  /* 0x0000000000027941 */ /* 0x000fea0003800200 */
.L_x_1168:
        /* <DEDUP_REMOVED lines=15> */
.L_x_1171:
[----:B------:R-:W-:Y:S05]  /*7ec0*/  BSYNC.RECONVERGENT B2 ;  /* 0x0000000000027941 */ /* 0x000fea0003800200 */
.L_x_1170:
        /* <DEDUP_REMOVED lines=14> */
.L_x_1173:
[----:B------:R-:W-:Y:S05]  /*7fb0*/  BSYNC.RECONVERGENT B2 ;  /* 0x0000000000027941 */ /* 0x000fea0003800200 */
.L_x_1172:
[----:B------:R-:W-:Y:S02]  /*7fc0*/  F2FP.BF16.F32.PACK_AB R119, R125, R119 ;  /* 0x000000777d77723e */ /* 0x000fe400000010ff */
[----:B------:R-:W-:Y:S02]  /*7fd0*/  PRMT R118, R192, 0x5410, R194 ;  /* 0x00005410c0767816 */ /* 0x000fe400000000c2 */
[----:B------:R-:W-:Y:S02]  /*7fe0*/  PRMT R117, R160, 0x5410, R190 ;  /* 0x00005410a0757816 */ /* 0x000fe400000000be */
[----:B------:R-:W-:Y:S01]  /*7ff0*/  PRMT R116, R134, 0x5410, R136 ;  /* 0x0000541086747816 */ /* 0x000fe20000000088 */
[----:B------:R-:W-:Y:S06]  /*8000*/  @!P2 BRA `(.L_x_1174) ;  /* 0x0000001c00bca947 */ /* 0x000fec0003800000 */
[----:B------:R-:W-:Y:S01]  /*8010*/  ISETP.GE.U32.AND P1, PT, R120, RZ, PT ;  /* 0x000000ff7800720c */ /* 0x000fe20003f26070 */
[----:B------:R-:W-:Y:S01]  /*8020*/  FMUL.FTZ R125, R125, UR13 ;  /* 0x0000000d7d7d7c20 */ /* 0x000fe20008410000 */
[----:B------:R-:W-:Y:S01]  /*8030*/  MOV R123, RZ ;  /* 0x000000ff007b7202 */ /* 0x000fe20000000f00 */
[----:B------:R-:W-:Y:S01]  /*8040*/  HFMA2 R120, -RZ, RZ, 0, 0 ;  /* 0x00000000ff787431 */ /* 0x000fe200000001ff */
        /* <DEDUP_REMOVED lines=11> */
.L_x_1159:
[----:B------:R-:W-:Y:S01]  /*8100*/  BSSY.RECONVERGENT B2, `(.L_x_1175) ;  /* 0x0000013000027945 */ /* 0x000fe20003800200 */
[----:B------:R-:W-:-:S03]  /*8110*/  ISETP.GT.AND P3, PT, R133, RZ, PT ;  /* 0x000000ff8500720c */ /* 0x000fc60003f64270 */
[----:B------:R-:W-:Y:S10]  /*8120*/  @!P2 BRA `(.L_x_1176) ;  /* 0x000000000040a947 */ /* 0x000ff40003800000 */
[----:B------:R-:W-:Y:S01]  /*8130*/  @P3 FFMA.FTZ R133, R173, R160, R193 ;  /* 0x000000a0ad853223 */ /* 0x000fe200000100c1 */
        /* <DEDUP_REMOVED lines=15> */
.L_x_1176:
[----:B------:R-:W-:Y:S05]  /*8230*/  BSYNC.RECONVERGENT B2 ;  /* 0x0000000000027941 */ /* 0x000fea0003800200 */
.L_x_1175:
[----:B------:R-:W-:Y:S04]  /*8240*/  BSSY.RECONVERGENT B2, `(.L_x_1177) ;  /* 0x0000013000027945 */ /* 0x000fe80003800200 */
[----:B------:R-:W-:Y:S05]  /*8250*/  @!P2 BRA `(.L_x_1178) ;  /* 0x000000000044a947 */ /* 0x000fea0003800000 */
[----:B------:R-:W-:Y:S01]  /*8260*/  PRMT R125, R4, 0x7632, R125 ;  /* 0x00007632047d7816 */ /* 0x000fe2000000007d */
[----:B------:R-:W-:Y:S01]  /*8270*/  @P3 FFMA.FTZ R133, R182, R160, R193 ;  /* 0x000000a0b6853223 */ /* 0x000fe200000100c1 */
[----:B------:R-:W-:Y:S02]  /*8280*/  LOP3.LUT P1, RZ, R120, 0xff00, RZ, 0xc0, !PT ;  /* 0x0000ff0078ff7812 */ /* 0x000fe4000782c0ff */
[----:B------:R-:W-:Y:S01]  /*8290*/  SHF.L.U32 R125, R125, 0x10, RZ ;  /* 0x000000107d7d7819 */ /* 0x000fe200000006ff */
[----:B------:R-:W-:Y:S01]  /*82a0*/  @P3 FADD.FTZ R133, R180, -R133 ;  /* 0x80000085b4853221 */ /* 0x000fe20000010000 */
[----:B------:R-:W-:-:S03]  /*82b0*/  MOV R136, RZ ;  /* 0x000000ff00887202 */ /* 0x000fc60000000f00 */
        /* <DEDUP_REMOVED lines=11> */
.L_x_1178:
[----:B------:R-:W-:Y:S05]  /*8370*/  BSYNC.RECONVERGENT B2 ;  /* 0x0000000000027941 */ /* 0x000fea0003800200 */
.L_x_1177:
[----:B------:R-:W-:Y:S04]  /*8380*/  BSSY.RECONVERGENT B2, `(.L_x_1179) ;  /* 0x0000012000027945 */ /* 0x000fe80003800200 */
[----:B------:R-:W-:Y:S05]  /*8390*/  @!P2 BRA `(.L_x_1180) ;  /* 0x000000000040a947 */ /* 0x000fea0003800000 */
[----:B------:R-:W-:Y:S01]  /*83a0*/  @P3 FFMA.FTZ R129, R175, R160, R193 ;  /* 0x000000a0af813223 */ /* 0x000fe200000100c1 */
        /* <DEDUP_REMOVED lines=15> */
.L_x_1180:
[----:B------:R-:W-:Y:S05]  /*84a0*/  BSYNC.RECONVERGENT B2 ;  /* 0x0000000000027941 */ /* 0x000fea0003800200 */
.L_x_1179:
[----:B------:R-:W-:Y:S04]  /*84b0*/  BSSY.RECONVERGENT B2, `(.L_x_1181) ;  /* 0x0000014000027945 */ /* 0x000fe80003800200 */
[----:B------:R-:W-:Y:S05]  /*84c0*/  @!P2 BRA `(.L_x_1182) ;  /* 0x000000000048a947 */ /* 0x000fea0003800000 */
[----:B------:R-:W-:Y:S01]  /*84d0*/  PRMT R124, R5, 0x7632, R124 ;  /* 0x00007632057c7816 */ /* 0x000fe2000000007c */
        /* <DEDUP_REMOVED lines=17> */
.L_x_1182:
[----:B------:R-:W-:Y:S05]  /*85f0*/  BSYNC.RECONVERGENT B2 ;  /* 0x0000000000027941 */ /* 0x000fea0003800200 */
.L_x_1181:
        /* <DEDUP_REMOVED lines=18> */
.L_x_1184:
[----:B------:R-:W-:Y:S05]  /*8720*/  BSYNC.RECONVERGENT B2 ;  /* 0x0000000000027941 */ /* 0x000fea0003800200 */
.L_x_1183:
[----:B------:R-:W-:Y:S04]  /*8730*/  BSSY.RECONVERGENT B2, `(.L_x_1185) ;  /* 0x0000014000027945 */ /* 0x000fe80003800200 */
[----:B------:R-:W-:Y:S05]  /*8740*/  @!P2 BRA `(.L_x_1186) ;  /* 0x000000000048a947 */ /* 0x000fea0003800000 */
[----:B------:R-:W-:Y:S01]  /*8750*/  PRMT R124, R6, 0x7632, R124 ;  /* 0x00007632067c7816 */ /* 0x000fe2000000007c */
[----:B------:R-:W-:Y:S01]  /*8760*/  @P3 FFMA.FTZ R128, R186, R160, R193 ;  /* 0x000000a0ba803223 */ /* 0x000fe200000100c1 */
[----:B------:R-:W-:Y:S01]  /*8770*/  LOP3.LUT P1, RZ, R121, 0xff00, RZ, 0xc0, !PT ;  /* 0x0000ff0079ff7812 */ /* 0x000fe2000782c0ff */
[----:B------:R-:W-:Y:S01]  /*8780*/  IMAD.MOV.U32 R129, RZ, RZ, RZ ;  /* 0x000000ffff817224 */ /* 0x000fe200078e00ff */
[----:B------:R-:W-:Y:S01]  /*8790*/  SHF.L.U32 R125, R124, 0x10, RZ ;  /* 0x000000107c7d7819 */ /* 0x000fe200000006ff */
[----:B------:R-:W-:Y:S01]  /*87a0*/  @P3 FADD.FTZ R128, R183, -R128 ;  /* 0x80000080b7803221 */ /* 0x000fe20000010000 */
[----:B------:R-:W-:-:S03]  /*87b0*/  HFMA2 R124, -RZ, RZ, 0, 0 ;  /* 0x00000000ff7c7431 */ /* 0x000fc600000001ff */
        /* <DEDUP_REMOVED lines=11> */
.L_x_1186:
[----:B------:R-:W-:Y:S05]  /*8870*/  BSYNC.RECONVERGENT B2 ;  /* 0x0000000000027941 */ /* 0x000fea0003800200 */
.L_x_1185:
[----:B------:R-:W-:Y:S04]  /*8880*/  BSSY.RECONVERGENT B2, `(.L_x_1187) ;  /* 0x0000011000027945 */ /* 0x000fe80003800200 */
[----:B------:R-:W-:Y:S05]  /*8890*/  @!P2 BRA `(.L_x_1188) ;  /* 0x00000000003ca947 */ /* 0x000fea0003800000 */
[----:B------:R-:W-:Y:S01]  /*88a0*/  @P3 FFMA.FTZ R125, R179, R160, R193 ;  /* 0x000000a0b37d3223 */ /* 0x000fe200000100c1 */
[----:B------:R-:W-:Y:S02]  /*88b0*/  LOP3.LUT P1, RZ, R121, 0xff0000, RZ, 0xc0, !PT ;  /* 0x00ff000079ff7812 */ /* 0x000fe4000782c0ff */
[----:B------:R-:W-:Y:S01]  /*88c0*/  SHF.L.U32 R123, R7, 0x10, RZ ;  /* 0x00000010077b7819 */ /* 0x000fe200000006ff */
[----:B------:R-:W-:-:S04]  /*88d0*/  @P3 FADD.FTZ R125, R178, -R125 ;  /* 0x8000007db27d3221 */ /* 0x000fc80000010000 */
[----:B------:R-:W-:Y:S01]  /*88e0*/  @P3 FFMA.FTZ R123, R134, R125, R123 ;  /* 0x0000007d867b3223 */ /* 0x000fe2000001007b */
[----:B------:R-:W-:-:S03]  /*88f0*/  CS2R R124, SRZ ;  /* 0x00000000007c7805 */ /* 0x000fc6000001ff00 */
        /* <DEDUP_REMOVED lines=9> */
.L_x_1188:
[----:B------:R-:W-:Y:S05]  /*8990*/  BSYNC.RECONVERGENT B2 ;  /* 0x0000000000027941 */ /* 0x000fea0003800200 */
.L_x_1187:
[----:B------:R-:W-:Y:S05]  /*89a0*/  @!P2 BRA `(.L_x_1174) ;  /* 0x000000140054a947 */ /* 0x000fea0003800000 */
[----:B------:R-:W-:Y:S01]  /*89b0*/  ISETP.GE.U32.AND P1, PT, R120, RZ, PT ;  /* 0x000000ff7800720c */ /* 0x000fe20003f26070 */
        /* <DEDUP_REMOVED lines=19> */
.L_x_1158:
[----:B------:R-:W-:Y:S05]  /*8af0*/  @!P0 BRA `(.L_x_1189) ;  /* 0x0000000800788947 */ /* 0x000fea0003800000 */
[-CC-:B------:R-:W-:Y:S01]  /*8b00*/  FFMA.FTZ R117, R173, R160.reuse, R193.reuse ;  /* 0x000000a0ad757223 */ /* 0x180fe200000100c1 */
[-CC-:B------:R-:W-:Y:S01]  /*8b10*/  FFMA.FTZ R119, R182, R160.reuse, R193.reuse ;  /* 0x000000a0b6777223 */ /* 0x180fe200000100c1 */
[-CC-:B------:R-:W-:Y:S01]  /*8b20*/  FFMA.FTZ R125, R175, R160.reuse, R193.reuse ;  /* 0x000000a0af7d7223 */ /* 0x180fe200000100c1 */
[-CC-:B------:R-:W-:Y:S01]  /*8b30*/  FFMA.FTZ R116, R184, R160.reuse, R193.reuse ;  /* 0x000000a0b8747223 */ /* 0x180fe200000100c1 */
[-C--:B------:R-:W-:Y:S01]  /*8b40*/  FFMA.FTZ R135, R177, R160.reuse, R193 ;  /* 0x000000a0b1877223 */ /* 0x080fe200000100c1 */
[----:B------:R-:W-:Y:S01]  /*8b50*/  FADD.FTZ R117, R172, -R117 ;  /* 0x80000075ac757221 */ /* 0x000fe20000010000 */
[-CC-:B------:R-:W-:Y:S01]  /*8b60*/  FFMA.FTZ R118, R186, R160.reuse, R193.reuse ;  /* 0x000000a0ba767223 */ /* 0x180fe200000100c1 */
[-C--:B------:R-:W-:Y:S01]  /*8b70*/  FFMA.FTZ R195, R179, R160.reuse, R193 ;  /* 0x000000a0b3c37223 */ /* 0x080fe200000100c1 */
[----:B------:R-:W-:Y:S01]  /*8b80*/  FADD.FTZ R119, R180, -R119 ;  /* 0x80000077b4777221 */ /* 0x000fe20000010000 */
[----:B------:R-:W-:Y:S01]  /*8b90*/  ISETP.GT.AND P1, PT, R133, RZ, PT ;  /* 0x000000ff8500720c */ /* 0x000fe20003f24270 */
[----:B------:R-:W-:Y:S01]  /*8ba0*/  FFMA.FTZ R160, R188, R160, R193 ;  /* 0x000000a0bca07223 */ /* 0x000fe200000100c1 */
[----:B------:R-:W-:Y:S01]  /*8bb0*/  FADD.FTZ R125, R174, -R125 ;  /* 0x8000007dae7d7221 */ /* 0x000fe20000010000 */
[----:B------:R-:W-:Y:S01]  /*8bc0*/  FADD.FTZ R133, R181, -R116 ;  /* 0x80000074b5857221 */ /* 0x000fe20000010000 */
[----:B------:R-:W-:Y:S01]  /*8bd0*/  FADD.FTZ R135, R176, -R135 ;  /* 0x80000087b0877221 */ /* 0x000fe20000010000 */
[----:B------:R-:W-:Y:S01]  /*8be0*/  FMUL.FTZ R116, R134, R117 ;  /* 0x0000007586747220 */ /* 0x000fe20000410000 */
[----:B------:R-:W-:Y:S01]  /*8bf0*/  FADD.FTZ R193, R183, -R118 ;  /* 0x80000076b7c17221 */ /* 0x000fe20000010000 */
[----:B------:R-:W-:Y:S01]  /*8c00*/  FADD.FTZ R195, R178, -R195 ;  /* 0x800000c3b2c37221 */ /* 0x000fe20000010000 */
[C---:B------:R-:W-:Y:S01]  /*8c10*/  FMUL.FTZ R117, R134.reuse, R119 ;  /* 0x0000007786757220 */ /* 0x040fe20000410000 */
[----:B------:R-:W-:Y:S01]  /*8c20*/  FADD.FTZ R197, R185, -R160 ;  /* 0x800000a0b9c57221 */ /* 0x000fe20000010000 */
[C---:B------:R-:W-:Y:S01]  /*8c30*/  FMUL.FTZ R119, R134.reuse, R125 ;  /* 0x0000007d86777220 */ /* 0x040fe20000410000 */
[C---:B------:R-:W-:Y:S01]  /*8c40*/  FMUL.FTZ R125, R134.reuse, R133 ;  /* 0x00000085867d7220 */ /* 0x040fe20000410000 */
[----:B------:R-:W-:Y:S01]  /*8c50*/  BSSY.RECONVERGENT B2, `(.L_x_1190) ;  /* 0x0000014000027945 */ /* 0x000fe20003800200 */
[C---:B------:R-:W-:Y:S01]  /*8c60*/  FMUL.FTZ R133, R134.reuse, R135 ;  /* 0x0000008786857220 */ /* 0x040fe20000410000 */
[C---:B------:R-:W-:Y:S01]  /*8c70*/  FMUL.FTZ R135, R134.reuse, R193 ;  /* 0x000000c186877220 */ /* 0x040fe20000410000 */
[C---:B------:R-:W-:Y:S01]  /*8c80*/  FMUL.FTZ R136, R134.reuse, R195 ;  /* 0x000000c386887220 */ /* 0x040fe20000410000 */
[----:B------:R-:W-:Y:S01]  /*8c90*/  FMUL.FTZ R134, R134, R197 ;  /* 0x000000c586867220 */ /* 0x000fe20000410000 */
[----:B------:R-:W-:-:S02]  /*8ca0*/  FSEL R193, R117, RZ, P1 ;  /* 0x000000ff75c17208 */ /* 0x000fc40000800000 */
[----:B------:R-:W-:Y:S01]  /*8cb0*/  FSEL R160, R116, RZ, P1 ;  /* 0x000000ff74a07208 */ /* 0x000fe20000800000 */
        /* <DEDUP_REMOVED lines=13> */
.L_x_1191:
[----:B------:R-:W-:Y:S05]  /*8d90*/  BSYNC.RECONVERGENT B2 ;  /* 0x0000000000027941 */ /* 0x000fea0003800200 */
.L_x_1190:
        /* <DEDUP_REMOVED lines=14> */
.L_x_1193:
[----:B------:R-:W-:Y:S05]  /*8e80*/  BSYNC.RECONVERGENT B2 ;  /* 0x0000000000027941 */ /* 0x000fea0003800200 */
.L_x_1192:
[----:B------:R-:W-:Y:S01]  /*8e90*/  BSSY.RECONVERGENT B2, `(.L_x_1194) ;  /* 0x0000010000027945 */ /* 0x000fe20003800200 */
[----:B------:R-:W-:Y:S02]  /*8ea0*/  FSEL R125, R125, RZ, P1 ;  /* 0x000000ff7d7d7208 */ /* 0x000fe40000800000 */
        /* <DEDUP_REMOVED lines=14> */
.L_x_1195:
[----:B------:R-:W-:Y:S05]  /*8f90*/  BSYNC.RECONVERGENT B2 ;  /* 0x0000000000027941 */ /* 0x000fea0003800200 */
.L_x_1194:
        /* <DEDUP_REMOVED lines=14> */
.L_x_1197:
[----:B------:R-:W-:Y:S05]  /*9080*/  BSYNC.RECONVERGENT B2 ;  /* 0x0000000000027941 */ /* 0x000fea0003800200 */
.L_x_1196:
        /* <DEDUP_REMOVED lines=16> */
.L_x_1199:
[----:B------:R-:W-:Y:S05]  /*9190*/  BSYNC.RECONVERGENT B2 ;  /* 0x0000000000027941 */ /* 0x000fea0003800200 */
.L_x_1198:
        /* <DEDUP_REMOVED lines=14> */
.L_x_1201:
[----:B------:R-:W-:Y:S05]  /*9280*/  BSYNC.RECONVERGENT B2 ;  /* 0x0000000000027941 */ /* 0x000fea0003800200 */
.L_x_1200:
[----:B------:R-:W-:Y:S01]  /*9290*/  BSSY.RECONVERGENT B2, `(.L_x_1202) ;  /* 0x0000012000027945 */ /* 0x000fe20003800200 */
[----:B------:R-:W-:Y:S02]  /*92a0*/  F2FP.BF16.F32.PACK_AB R117, R125, R124 ;  /* 0x0000007c7d75723e */ /* 0x000fe400000010ff */
[----:B------:R-:W-:Y:S02]  /*92b0*/  F2FP.BF16.F32.PACK_AB R116, R193, R160 ;  /* 0x000000a0c174723e */ /* 0x000fe400000010ff */
[----:B------:R-:W-:Y:S02]  /*92c0*/  FSEL R125, R134, RZ, P1 ;  /* 0x000000ff867d7208 */ /* 0x000fe40000800000 */
[----:B------:R-:W-:Y:S01]  /*92d0*/  FSEL R136, R136, RZ, P1 ;  /* 0x000000ff88887208 */ /* 0x000fe20000800000 */
[----:B------:R-:W-:Y:S06]  /*92e0*/  @!P2 BRA `(.L_x_1203) ;  /* 0x000000000030a947 */ /* 0x000fec0003800000 */
[----:B------:R-:W-:Y:S01]  /*92f0*/  LOP3.LUT P1, RZ, R121, 0xff0000, RZ, 0xc0, !PT ;  /* 0x00ff000079ff7812 */ /* 0x000fe2000782c0ff */
        /* <DEDUP_REMOVED lines=11> */
.L_x_1203:
[----:B------:R-:W-:Y:S05]  /*93b0*/  BSYNC.RECONVERGENT B2 ;  /* 0x0000000000027941 */ /* 0x000fea0003800200 */
.L_x_1202:
[----:B------:R-:W-:Y:S02]  /*93c0*/  F2FP.BF16.F32.PACK_AB R118, R128, R133 ;  /* 0x000000858076723e */ /* 0x000fe400000010ff */
[----:B------:R-:W-:Y:S01]  /*93d0*/  F2FP.BF16.F32.PACK_AB R119, R125, R136 ;  /* 0x000000887d77723e */ /* 0x000fe200000010ff */
[----:B------:R-:W-:Y:S06]  /*93e0*/  @!P2 BRA `(.L_x_1174) ;  /* 0x0000000800c4a947 */ /* 0x000fec0003800000 */
[----:B------:R-:W-:Y:S01]  /*93f0*/  ISETP.GE.U32.AND P1, PT, R120, RZ, PT ;  /* 0x000000ff7800720c */ /* 0x000fe20003f26070 */
[----:B------:R-:W-:Y:S01]  /*9400*/  FMUL.FTZ R120, R125, UR13 ;  /* 0x0000000d7d787c20 */ /* 0x000fe20008410000 */
[----:B------:R-:W-:Y:S02]  /*9410*/  MOV R123, RZ ;  /* 0x000000ff007b7202 */ /* 0x000fe40000000f00 */
[----:B------:R-:W-:-:S13]  /*9420*/  ISETP.GE.U32.AND.EX P1, PT, R121, 0x1000000, PT, P1 ;  /* 0x010000007900780c */ /* 0x000fda0003f26110 */
[----:B------:R-:W-:Y:S01]  /*9430*/  @P1 SHF.L.U32 R125, R122, 0x10, RZ ;  /* 0x000000107a7d1819 */ /* 0x000fe200000006ff */
[----:B------:R-:W-:Y:S01]  /*9440*/  FMUL.FTZ R122, R120, UR12 ;  /* 0x0000000c787a7c20 */ /* 0x000fe20008410000 */
[----:B------:R-:W-:Y:S01]  /*9450*/  @P1 PRMT R121, R111, 0x7632, R121 ;  /* 0x000076326f791816 */ /* 0x000fe20000000079 */
[----:B------:R-:W-:Y:S02]  /*9460*/  HFMA2 R120, -RZ, RZ, 0, 0 ;  /* 0x00000000ff787431 */ /* 0x000fe400000001ff */
[----:B------:R-:W-:Y:S01]  /*9470*/  @P1 FMUL.FTZ R123, R125, R122 ;  /* 0x0000007a7d7b1220 */ /* 0x000fe20000410000 */
[----:B------:R-:W-:-:S04]  /*9480*/  @P1 SHF.L.U32 R121, R121, 0x10, RZ ;  /* 0x0000001079791819 */ /* 0x000fc800000006ff */
[----:B------:R-:W-:Y:S01]  /*9490*/  F2FP.BF16.F32.PACK_AB R123, RZ, R123 ;  /* 0x0000007bff7b723e */ /* 0x000fe200000010ff */
[----:B------:R-:W-:-:S03]  /*94a0*/  @P1 FMUL.FTZ R120, R122, R121 ;  /* 0x000000797a781220 */ /* 0x000fc60000410000 */
[----:B------:R-:W-:Y:S01]  /*94b0*/  PRMT R115, R115, 0x5410, R123 ;  /* 0x0000541073737816 */ /* 0x000fe2000000007b */
[----:B------:R-:W-:Y:S01]  /*94c0*/  FADD.FTZ R63, R63, R120 ;  /* 0x000000783f3f7221 */ /* 0x000fe20000010000 */
[----:B------:R-:W-:Y:S06]  /*94d0*/  BRA `(.L_x_1174) ;  /* 0x0000000800887947 */ /* 0x000fec0003800000 */
.L_x_1189:
[----:B------:R-:W-:Y:S04]  /*94e0*/  BSSY.RECONVERGENT B2, `(.L_x_1204) ;  /* 0x0000013000027945 */ /* 0x000fe80003800200 */
[----:B------:R-:W-:Y:S05]  /*94f0*/  @!P2 BRA `(.L_x_1205) ;  /* 0x000000000044a947 */ /* 0x000fea0003800000 */
[----:B------:R-:W-:Y:S01]  /*9500*/  FFMA.FTZ R125, R173, R160, R193 ;  /* 0x000000a0ad7d7223 */ /* 0x000fe200000100c1 */
[----:B------:R-:W-:Y:S01]  /*9510*/  LOP3.LUT P3, RZ, R120, 0xff, RZ, 0xc0, !PT ;  /* 0x000000ff78ff7812 */ /* 0x000fe2000786c0ff */
[----:B------:R-:W-:Y:S01]  /*9520*/  IMAD.MOV.U32 R124, RZ, RZ, RZ ;  /* 0x000000ffff7c7224 */ /* 0x000fe200078e00ff */
        /* <DEDUP_REMOVED lines=14> */
.L_x_1205:
[----:B------:R-:W-:Y:S05]  /*9610*/  BSYNC.RECONVERGENT B2 ;  /* 0x0000000000027941 */ /* 0x000fea0003800200 */
.L_x_1204:
[----:B------:R-:W-:Y:S04]  /*9620*/  BSSY.RECONVERGENT B2, `(.L_x_1206) ;  /* 0x0000014000027945 */ /* 0x000fe80003800200 */
[----:B------:R-:W-:Y:S05]  /*9630*/  @!P2 BRA `(.L_x_1207) ;  /* 0x000000000048a947 */ /* 0x000fea0003800000 */
[----:B------:R-:W-:Y:S01]  /*9640*/  FFMA.FTZ R125, R182, R160, R193 ;  /* 0x000000a0b67d7223 */ /* 0x000fe200000100c1 */
        /* <DEDUP_REMOVED lines=17> */
.L_x_1207:
[----:B------:R-:W-:Y:S05]  /*9760*/  BSYNC.RECONVERGENT B2 ;  /* 0x0000000000027941 */ /* 0x000fea0003800200 */
.L_x_1206:
[----:B------:R-:W-:Y:S04]  /*9770*/  BSSY.RECONVERGENT B2, `(.L_x_1208) ;  /* 0x0000013000027945 */ /* 0x000fe80003800200 */
[----:B------:R-:W-:Y:S05]  /*9780*/  @!P2 BRA `(.L_x_1209) ;  /* 0x000000000044a947 */ /* 0x000fea0003800000 */
[----:B------:R-:W-:Y:S01]  /*9790*/  FFMA.FTZ R125, R175, R160, R193 ;  /* 0x000000a0af7d7223 */ /* 0x000fe200000100c1 */
[----:B------:R-:W-:Y:S01]  /*97a0*/  LOP3.LUT P3, RZ, R120, 0xff0000, RZ, 0xc0, !PT ;  /* 0x00ff000078ff7812 */ /* 0x000fe2000786c0ff */
        /* <DEDUP_REMOVED lines=15> */
.L_x_1209:
[----:B------:R-:W-:Y:S05]  /*98a0*/  BSYNC.RECONVERGENT B2 ;  /* 0x0000000000027941 */ /* 0x000fea0003800200 */
.L_x_1208:
        /* <DEDUP_REMOVED lines=20> */
.L_x_1211:
[----:B------:R-:W-:Y:S05]  /*99f0*/  BSYNC.RECONVERGENT B2 ;  /* 0x0000000000027941 */ /* 0x000fea0003800200 */
.L_x_1210:
        /* <DEDUP_REMOVED lines=19> */
.L_x_1213:
[----:B------:R-:W-:Y:S05]  /*9b30*/  BSYNC.RECONVERGENT B2 ;  /* 0x0000000000027941 */ /* 0x000fea0003800200 */
.L_x_1212:
[----:B------:R-:W-:Y:S04]  /*9b40*/  BSSY.RECONVERGENT B2, `(.L_x_1214) ;  /* 0x0000014000027945 */ /* 0x000fe80003800200 */
[----:B------:R-:W-:Y:S05]  /*9b50*/  @!P2 BRA `(.L_x_1215) ;  /* 0x000000000048a947 */ /* 0x000fea0003800000 */
[----:B------:R-:W-:Y:S01]  /*9b60*/  FFMA.FTZ R124, R186, R160, R193 ;  /* 0x000000a0ba7c7223 */ /* 0x000fe200000100c1 */
        /* <DEDUP_REMOVED lines=17> */
.L_x_1215:
[----:B------:R-:W-:Y:S05]  /*9c80*/  BSYNC.RECONVERGENT B2 ;  /* 0x0000000000027941 */ /* 0x000fea0003800200 */
.L_x_1214:
[----:B------:R-:W-:Y:S04]  /*9c90*/  BSSY.RECONVERGENT B2, `(.L_x_1216) ;  /* 0x0000012000027945 */ /* 0x000fe80003800200 */
[----:B------:R-:W-:Y:S05]  /*9ca0*/  @!P2 BRA `(.L_x_1217) ;  /* 0x000000000040a947 */ /* 0x000fea0003800000 */
[----:B------:R-:W-:Y:S01]  /*9cb0*/  FFMA.FTZ R123, R179, R160, R193 ;  /* 0x000000a0b37b7223 */ /* 0x000fe200000100c1 */
[----:B------:R-:W-:Y:S02]  /*9cc0*/  LOP3.LUT P3, RZ, R121, 0xff0000, RZ, 0xc0, !PT ;  /* 0x00ff000079ff7812 */ /* 0x000fe4000786c0ff */
        /* <DEDUP_REMOVED lines=14> */
.L_x_1217:
[----:B------:R-:W-:Y:S05]  /*9db0*/  BSYNC.RECONVERGENT B2 ;  /* 0x0000000000027941 */ /* 0x000fea0003800200 */
.L_x_1216:
[----:B------:R-:W-:Y:S05]  /*9dc0*/  @!P2 BRA `(.L_x_1174) ;  /* 0x00000000004ca947 */ /* 0x000fea0003800000 */
[----:B------:R-:W-:Y:S01]  /*9dd0*/  FFMA.FTZ R160, R188, R160, R193 ;  /* 0x000000a0bca07223 */ /* 0x000fe200000100c1 */
[----:B------:R-:W-:Y:S01]  /*9de0*/  ISETP.GE.U32.AND P1, PT, R120, RZ, PT ;  /* 0x000000ff7800720c */ /* 0x000fe20003f26070 */
[----:B------:R-:W-:Y:S01]  /*9df0*/  HFMA2 R124, -RZ, RZ, 0, 0 ;  /* 0x00000000ff7c7431 */ /* 0x000fe200000001ff */
[----:B------:R-:W-:Y:S01]  /*9e00*/  ISETP.GT.AND P3, PT, R133, RZ, PT ;  /* 0x000000ff8500720c */ /* 0x000fe20003f64270 */
[----:B------:R-:W-:Y:S01]  /*9e10*/  FADD.FTZ R123, R185, -R160 ;  /* 0x800000a0b97b7221 */ /* 0x000fe20000010000 */
[----:B------:R-:W-:-:S03]  /*9e20*/  ISETP.GE.U32.AND.EX P1, PT, R121, 0x1000000, PT, P1 ;  /* 0x010000007900780c */ /* 0x000fc60003f26110 */
[----:B------:R-:W-:Y:S01]  /*9e30*/  FMUL.FTZ R120, R134, R123 ;  /* 0x0000007b86787220 */ /* 0x000fe20000410000 */
[----:B------:R-:W-:-:S04]  /*9e40*/  MOV R123, RZ ;  /* 0x000000ff007b7202 */ /* 0x000fc80000000f00 */
        /* <DEDUP_REMOVED lines=11> */
.L_x_1174:
[----:B------:R-:W-:Y:S05]  /*9f00*/  BSYNC.RECONVERGENT B1 ;  /* 0x0000000000017941 */ /* 0x000fea0003800200 */
.L_x_1157:
        /* <DEDUP_REMOVED lines=11> */
.L_x_1026:
[----:B------:R-:W-:Y:S05]  /*9fc0*/  BSYNC B0 ;  /* 0x0000000000007941 */ /* 0x000fea0003800000 */
.L_x_1025:
        /* <DEDUP_REMOVED lines=8> */
[----:B------:R-:W-:Y:S01]  /*a050*/  LEA R163, R163, R0, 0x5 ;  /* 0x00000000a3a37211 */ /* 0x000fe200078e28ff */
[----:B------:R-:W-:-:S04]  /*a060*/  IMAD R0, R187, 0x4, R0 ;  /* 0x00000004bb007824 */ /* 0x000fc800078e0200 */
        /* <DEDUP_REMOVED lines=62> */
[----:B------:R-:W-:Y:S01]  /*a450*/  BAR.SYNC.DEFER_BLOCKING 0x0 ;  /* 0x0000000000007b1d */ /* 0x000fe20000010000 */
[----:B-1----:R-:W-:-:S05]  /*a460*/  IMAD R4, R4, UR4, RZ ;  /* 0x0000000404047c24 */ /* 0x002fca000f8e02ff */
[----:B------:R-:W0:Y:S01]  /*a470*/  LDCU.64 UR4, c[0x0][0x460] ;  /* 0x00008c00ff0477ac */ /* 0x000e220008000a00 */
[----:B------:R-:W1:Y:S04]  /*a480*/  LDS R18, [R0] ;  /* 0x0000000000127984 */ /* 0x000e680000000800 */
        /* <DEDUP_REMOVED lines=14> */
[----:B---3--:R-:W-:Y:S01]  /*a570*/  FADD.FTZ R2, RZ, R19 ;  /* 0x00000013ff027221 */ /* 0x008fe20000010000 */
[----:B------:R-:W-:Y:S02]  /*a580*/  FADD.FTZ R19, R7, R16 ;  /* 0x0000001007137221 */ /* 0x000fe40000010000 */
[----:B------:R-:W3:Y:S01]  /*a590*/  LDS R35, [R0+0x1a00] ;  /* 0x001a000000237984 */ /* 0x000ee20000000800 */
[----:B----4-:R-:W-:-:S03]  /*a5a0*/  FADD.FTZ R2, R2, R27 ;  /* 0x0000001b02027221 */ /* 0x010fc60000010000 */
[----:B------:R-:W4:Y:S01]  /*a5b0*/  LDS R37, [R0+0x1c00] ;  /* 0x001c000000257984 */ /* 0x000f220000000800 */
[----:B-----5:R-:W-:-:S03]  /*a5c0*/  FADD.FTZ R20, RZ, R20 ;  /* 0x00000014ff147221 */ /* 0x020fc60000010000 */
[----:B------:R-:W5:Y:S01]  /*a5d0*/  LDS R28, [R0+0x1e00] ;  /* 0x001e0000001c7984 */ /* 0x000f620000000800 */
[----:B0-----:R-:W-:-:S03]  /*a5e0*/  FADD.FTZ R20, R20, R29 ;  /* 0x0000001d14147221 */ /* 0x001fc60000010000 */
        /* <DEDUP_REMOVED lines=18> */
[----:B-----5:R-:W-:Y:S01]  /*a710*/  FADD.FTZ R21, R21, R28 ;  /* 0x0000001c15157221 */ /* 0x020fe20000010000 */
[----:B0-----:R-:W-:Y:S01]  /*a720*/  FADD.FTZ R22, R22, R39 ;  /* 0x0000002716167221 */ /* 0x001fe20000010000 */
        /* <DEDUP_REMOVED lines=10> */
[----:B-1----:R-:W-:Y:S01]  /*a7d0*/  FADD.FTZ R47, R22, R47 ;  /* 0x0000002f162f7221 */ /* 0x002fe20000010000 */
        /* <DEDUP_REMOVED lines=80> */
.L_x_1030:
        /* <DEDUP_REMOVED lines=8> */
.L_x_1220:
[----:B------:R-:W-:Y:S05]  /*ad60*/  BSYNC B1 ;  /* 0x0000000000017941 */ /* 0x000fea0003800000 */
.L_x_1219:
        /* <DEDUP_REMOVED lines=8> */
.L_x_1221:
[----:B------:R-:W-:Y:S01]  /*adf0*/  FADD.FTZ R129, R129, R190 ;  /* 0x000000be81817221 */ /* 0x000fe20000010000 */
[----:B------:R-:W-:-:S04]  /*ae00*/  HFMA2 R197, -RZ, RZ, 0, 1.1920928955078125e-07 ;  /* 0x00000002ffc57431 */ /* 0x000fc800000001ff */
[----:B------:R-:W-:Y:S02]  /*ae10*/  MOV R198, R129 ;  /* 0x0000008100c67202 */ /* 0x000fe40000000f00 */
[----:B------:R-:W-:-:S07]  /*ae20*/  MOV R163, R195 ;  /* 0x000000c300a37202 */ /* 0x000fce0000000f00 */
[----:B------:R-:W-:Y:S05]  /*ae30*/  WARPSYNC.COLLECTIVE R191, `(.L_x_1222) ;  /* 0x00000000bf087348 */ /* 0x000fea0003c00000 */
[----:B------:R0:W1:Y:S02]  /*ae40*/  SHFL.BFLY P0, R195, R198, R197, R200 ;  /* 0x0c0000c5c6c37389 */ /* 0x00006400000000c8 */
[----:B01----:R-:W-:Y:S05]  /*ae50*/  ENDCOLLECTIVE ;  /* 0x000000000000791b */ /* 0x003fea0003800000 */
.L_x_1222:
[----:B------:R-:W-:-:S04]  /*ae60*/  FADD.FTZ R163, R163, R128 ;  /* 0x00000080a3a37221 */ /* 0x000fc80000010000 */
[----:B------:R-:W-:Y:S01]  /*ae70*/  IMAD.MOV.U32 R198, RZ, RZ, R163 ;  /* 0x000000ffffc67224 */ /* 0x000fe200078e00a3 */
[----:B------:R-:W-:-:S07]  /*ae80*/  MOV R192, R195 ;  /* 0x000000c300c07202 */ /* 0x000fce0000000f00 */
[----:B------:R-:W-:Y:S05]  /*ae90*/  WARPSYNC.COLLECTIVE R191, `(.L_x_1223) ;  /* 0x00000000bf087348 */ /* 0x000fea0003c00000 */
[----:B------:R0:W1:Y:S02]  /*aea0*/  SHFL.BFLY P0, R195, R198, R197, R200 ;  /* 0x0c0000c5c6c37389 */ /* 0x00006400000000c8 */
[----:B01----:R-:W-:Y:S05]  /*aeb0*/  ENDCOLLECTIVE ;  /* 0x000000000000791b */ /* 0x003fea0003800000 */
.L_x_1223:
[----:B------:R-:W-:Y:S01]  /*aec0*/  FADD.FTZ R192, R129, R192 ;  /* 0x000000c081c07221 */ /* 0x000fe20000010000 */
[----:B------:R-:W-:-:S04]  /*aed0*/  HFMA2 R197, -RZ, RZ, 0, 2.384185791015625e-07 ;  /* 0x00000004ffc57431 */ /* 0x000fc800000001ff */
[----:B------:R-:W-:Y:S02]  /*aee0*/  MOV R198, R192 ;  /* 0x000000c000c67202 */ /* 0x000fe40000000f00 */
[----:B------:R-:W-:-:S07]  /*aef0*/  MOV R194, R195 ;  /* 0x000000c300c27202 */ /* 0x000fce0000000f00 */
[----:B------:R-:W-:Y:S05]  /*af00*/  WARPSYNC.COLLECTIVE R191, `(.L_x_1224) ;  /* 0x00000000bf087348 */ /* 0x000fea0003c00000 */
[----:B------:R0:W1:Y:S02]  /*af10*/  SHFL.BFLY P0, R195, R198, R197, R200 ;  /* 0x0c0000c5c6c37389 */ /* 0x00006400000000c8 */
[----:B01----:R-:W-:Y:S05]  /*af20*/  ENDCOLLECTIVE ;  /* 0x000000000000791b */ /* 0x003fea0003800000 */
.L_x_1224:
[----:B------:R-:W-:-:S05]  /*af30*/  FADD.FTZ R194, R163, R194 ;  /* 0x000000c2a3c27221 */ /* 0x000fca0000010000 */
[----:B------:R-:W-:Y:S02]  /*af40*/  MOV R198, R194 ;  /* 0x000000c200c67202 */ /* 0x000fe40000000f00 */
[----:B------:R-:W-:-:S07]  /*af50*/  MOV R187, R195 ;  /* 0x000000c300bb7202 */ /* 0x000fce0000000f00 */
[----:B------:R-:W-:Y:S05]  /*af60*/  WARPSYNC.COLLECTIVE R191, `(.L_x_1225) ;  /* 0x00000000bf087348 */ /* 0x000fea0003c00000 */
[----:B------:R0:W1:Y:S02]  /*af70*/  SHFL.BFLY P0, R195, R198, R197, R200 ;  /* 0x0c0000c5c6c37389 */ /* 0x00006400000000c8 */
[----:B01----:R-:W-:Y:S05]  /*af80*/  ENDCOLLECTIVE ;  /* 0x000000000000791b */ /* 0x003fea0003800000 */
.L_x_1225:
[----:B------:R-:W-:-:S05]  /*af90*/  FADD.FTZ R187, R192, R187 ;  /* 0x000000bbc0bb7221 */ /* 0x000fca0000010000 */
[----:B------:R-:W-:Y:S01]  /*afa0*/  MOV R198, R187 ;  /* 0x000000bb00c67202 */ /* 0x000fe20000000f00 */
[----:B------:R-:W-:Y:S01]  /*afb0*/  IMAD.MOV.U32 R197, RZ, RZ, 0x8 ;  /* 0x00000008ffc57424 */ /* 0x000fe200078e00ff */
[----:B------:R-:W-:-:S07]  /*afc0*/  MOV R189, R195 ;  /* 0x000000c300bd7202 */ /* 0x000fce0000000f00 */
[----:B------:R-:W-:Y:S05]  /*afd0*/  WARPSYNC.COLLECTIVE R191, `(.L_x_1226) ;  /* 0x00000000bf087348 */ /* 0x000fea0003c00000 */
[----:B------:R0:W1:Y:S02]  /*afe0*/  SHFL.BFLY P0, R195, R198, R197, R200 ;  /* 0x0c0000c5c6c37389 */ /* 0x00006400000000c8 */
[----:B01----:R-:W-:Y:S05]  /*aff0*/  ENDCOLLECTIVE ;  /* 0x000000000000791b */ /* 0x003fea0003800000 */
.L_x_1226:
[----:B------:R-:W-:-:S05]  /*b000*/  FADD.FTZ R189, R194, R189 ;  /* 0x000000bdc2bd7221 */ /* 0x000fca0000010000 */
[----:B------:R-:W-:Y:S02]  /*b010*/  MOV R198, R189 ;  /* 0x000000bd00c67202 */ /* 0x000fe40000000f00 */
[----:B------:R-:W-:-:S07]  /*b020*/  MOV R128, R195 ;  /* 0x000000c300807202 */ /* 0x000fce0000000f00 */
[----:B------:R-:W-:Y:S05]  /*b030*/  WARPSYNC.COLLECTIVE R191, `(.L_x_1227) ;  /* 0x00000000bf087348 */ /* 0x000fea0003c00000 */
[----:B------:R0:W1:Y:S02]  /*b040*/  SHFL.BFLY P0, R195, R198, R197, R200 ;  /* 0x0c0000c5c6c37389 */ /* 0x00006400000000c8 */
[----:B01----:R-:W-:Y:S05]  /*b050*/  ENDCOLLECTIVE ;  /* 0x000000000000791b */ /* 0x003fea0003800000 */
.L_x_1227:
[----:B------:R-:W-:Y:S01]  /*b060*/  FADD.FTZ R193, R187, R128 ;  /* 0x00000080bbc17221 */ /* 0x000fe20000010000 */
[----:B------:R-:W-:-:S04]  /*b070*/  HFMA2 R197, -RZ, RZ, 0, 9.5367431640625e-07 ;  /* 0x00000010ffc57431 */ /* 0x000fc800000001ff */
[----:B------:R-:W-:Y:S02]  /*b080*/  MOV R198, R193 ;  /* 0x000000c100c67202 */ /* 0x000fe40000000f00 */
[----:B------:R-:W-:-:S07]  /*b090*/  MOV R190, R195 ;  /* 0x000000c300be7202 */ /* 0x000fce0000000f00 */
[----:B------:R-:W-:Y:S05]  /*b0a0*/  WARPSYNC.COLLECTIVE R191, `(.L_x_1228) ;  /* 0x00000000bf087348 */ /* 0x000fea0003c00000 */
[----:B------:R0:W1:Y:S02]  /*b0b0*/  SHFL.BFLY P0, R195, R198, R197, R200 ;  /* 0x0c0000c5c6c37389 */ /* 0x00006400000000c8 */
[----:B01----:R-:W-:Y:S05]  /*b0c0*/  ENDCOLLECTIVE ;  /* 0x000000000000791b */ /* 0x003fea0003800000 */
.L_x_1228:
[----:B------:R-:W-:-:S05]  /*b0d0*/  FADD.FTZ R190, R189, R190 ;  /* 0x000000bebdbe7221 */ /* 0x000fca0000010000 */
[----:B------:R-:W-:Y:S02]  /*b0e0*/  MOV R198, R190 ;  /* 0x000000be00c67202 */ /* 0x000fe40000000f00 */
[----:B------:R-:W-:-:S07]  /*b0f0*/  MOV R196, R195 ;  /* 0x000000c300c47202 */ /* 0x000fce0000000f00 */
[----:B------:R-:W-:Y:S05]  /*b100*/  WARPSYNC.COLLECTIVE R191, `(.L_x_1229) ;  /* 0x00000000bf087348 */ /* 0x000fea0003c00000 */
[----:B------:R0:W1:Y:S02]  /*b110*/  SHFL.BFLY P0, R195, R198, R197, R200 ;  /* 0x0c0000c5c6c37389 */ /* 0x00006400000000c8 */
[----:B01----:R-:W-:Y:S05]  /*b120*/  ENDCOLLECTIVE ;  /* 0x000000000000791b */ /* 0x003fea0003800000 */
.L_x_1229:
[----:B------:R-:W-:Y:S05]  /*b130*/  BRA `(.L_x_1230) ;  /* 0xffffff6c00447947 */ /* 0x000fea000383ffff */
.L_x_1231:
        /* <DEDUP_REMOVED lines=12> */
.L_x_14430:


//--------------------- .text._ZN10layer_norm13ln_bwd_kernelINS_13Kernel_traitsI6__halfS2_S2_S2_fjLj768ELj1ELj4ELj1ELj16ENS_18Kernel_traits_baseILj768ES2_S2_S2_S2_fjLj128EEEEELb0ELb0ELb0ELb0EEEvNS_9BwdParamsE --------------------------
	.section	.text._ZN10layer_norm13ln_bwd_kernelINS_13Kernel_traitsI6__halfS2_S2_S2_fjLj768ELj1ELj4ELj1ELj16ENS_18Kernel_traits_baseILj768ES2_S2_S2_S2_fjLj128EEEEELb0ELb0ELb0ELb0EEEvNS_9BwdParamsE,"ax",@progbits
	.align	128
        .global         _ZN10layer_norm13ln_bwd_kernelINS_13Kernel_traitsI6__halfS2_S2_S2_fjLj768ELj1ELj4ELj1ELj16ENS_18Kernel_traits_baseILj768ES2_S2_S2_S2_fjLj128EEEEELb0ELb0ELb0ELb0EEEvNS_9BwdParamsE
        .type           _ZN10layer_norm13ln_bwd_kernelINS_13Kernel_traitsI6__halfS2_S2_S2_fjLj768ELj1ELj4ELj1ELj16ENS_18Kernel_traits_baseILj768ES2_S2_S2_S2_fjLj128EEEEELb0ELb0ELb0ELb0EEEvNS_9BwdParamsE,@function
        .size           _ZN10layer_norm13ln_bwd_kernelINS_13Kernel_traitsI6__halfS2_S2_S2_fjLj768ELj1ELj4ELj1ELj16ENS_18Kernel_traits_baseILj768ES2_S2_S2_S2_fjLj128EEEEELb0ELb0ELb0ELb0EEEvNS_9BwdParamsE,(.L_x_14431 - _ZN10layer_norm13ln_bwd_kernelINS_13Kernel_traitsI6__halfS2_S2_S2_fjLj768ELj1ELj4ELj1ELj16ENS_18Kernel_traits_baseILj768ES2_S2_S2_S2_fjLj128EEEEELb0ELb0ELb0ELb0EEEvNS_9BwdParamsE)
        .other          _ZN10layer_norm13ln_bwd_kernelINS_13Kernel_traitsI6__halfS2_S2_S2_fjLj768ELj1ELj4ELj1ELj16ENS_18Kernel_traits_baseILj768ES2_S2_S2_S2_fjLj128EEEEELb0ELb0ELb0ELb0EEEvNS_9BwdParamsE,@"STO_CUDA_ENTRY STV_DEFAULT"
_ZN10layer_norm13ln_bwd_kernelINS_13Kernel_traitsI6__halfS2_S2_S2_fjLj768ELj1ELj4ELj1ELj16ENS_18Kernel_traits_baseILj768ES2_S2_S2_S2_fjLj128EEEEELb0ELb0ELb0ELb0EEEvNS_9BwdParamsE:
.text._ZN10layer_norm13ln_bwd_kernelINS_13Kernel_traitsI6__halfS2_S2_S2_fjLj768ELj1ELj4ELj1ELj16ENS_18Kernel_traits_baseILj768ES2_S2_S2_S2_fjLj128EEEEELb0ELb0ELb0ELb0EEEvNS_9BwdParamsE:
        /* <DEDUP_REMOVED lines=87> */
[----:B------:R-:W-:-:S07]  /*0570*/  CS2R R70, SRZ ;  /* 0x0000000000467805 */ /* 0x000fce000001ff00 */
.L_x_1267:
        /* <DEDUP_REMOVED lines=10> */
[----:B------:R-:W-:Y:S02]  /*0620*/  MOV R5, UR14 ;  /* 0x0000000e00057c02 */ /* 0x000fe40008000f00 */
[----:B------:R-:W-:-:S03]  /*0630*/  ISETP.NE.U32.AND P1, PT, RZ, UR10, PT ;  /* 0x0000000aff007c0c */ /* 0x000fc6000bf25070 */
[----:B------:R-:W-:Y:S01]  /*0640*/  IMAD R3, R0, R5, RZ ;  /* 0x0000000500037224 */ /* 0x000fe200078e02ff */
[----:B------:R-:W-:-:S04]  /*0650*/  ISETP.NE.AND.EX P1, PT, RZ, UR11, PT, P1 ;  /* 0x0000000bff007c0c */ /* 0x000fc8000bf25310 */
[----:B------:R-:W-:Y:S01]  /*0660*/  SHF.R.S32.HI R102, RZ, 0x1f, R3 ;  /* 0x0000001fff667819 */ /* 0x000fe20000011403 */
[----:B------:R-:W-:Y:S01]  /*0670*/  HFMA2 R107, -RZ, RZ, 1.875, 0 ;  /* 0x3f800000ff6b7431 */ /* 0x000fe200000001ff */
[----:B------:R-:W-:Y:S02]  /*0680*/  ISETP.NE.AND P4, PT, RZ, UR8, PT ;  /* 0x00000008ff007c0c */ /* 0x000fe4000bf85270 */
[----:B------:R-:W-:Y:S01]  /*0690*/  LEA.HI R102, R102, R3, RZ, 0x3 ;  /* 0x0000000366667211 */ /* 0x000fe200078f18ff */
[----:B------:R-:W-:Y:S01]  /*06a0*/  BSSY.RECONVERGENT B0, `(.L_x_1233) ;  /* 0x0000230000007945 */ /* 0x000fe20003800200 */
[----:B-1----:R-:W-:-:S04]  /*06b0*/  LOP3.LUT R3, R4, 0x1f, RZ, 0xc0, !PT ;  /* 0x0000001f04037812 */ /* 0x002fc800078ec0ff */
[----:B------:R-:W-:Y:S01]  /*06c0*/  LEA.HI.SX32 R105, R102, R3, 0x1d ;  /* 0x0000000366697211 */ /* 0x000fe200078feaff */
[----:B---3--:R-:W-:Y:S01]  /*06d0*/  @P0 HADD2.F32 R107, -RZ, R100.H0_H0 ;  /* 0x20000064ff6b0230 */ /* 0x008fe20000004100 */
        /* <DEDUP_REMOVED lines=15> */
[--C-:B------:R-:W-:Y:S02]  /*07d0*/  HADD2.F32 R139, -RZ, R20.reuse.H0_H0 ;  /* 0x20000014ff8b7230 */ /* 0x100fe40000004100 */
[--C-:B------:R-:W-:Y:S02]  /*07e0*/  HADD2.F32 R132, -RZ, R21.reuse.H1_H1 ;  /* 0x30000015ff847230 */ /* 0x100fe40000004100 */
[----:B------:R-:W-:Y:S02]  /*07f0*/  HADD2.F32 R136, -RZ, R20.H1_H1 ;  /* 0x30000014ff887230 */ /* 0x000fe40000004100 */
[----:B------:R-:W-:Y:S02]  /*0800*/  HADD2.F32 R135, -RZ, R21.H0_H0 ;  /* 0x20000015ff877230 */ /* 0x000fe40000004100 */
[----:B------:R-:W-:Y:S02]  /*0810*/  HADD2.F32 R128, -RZ, R22.H1_H1 ;  /* 0x30000016ff807230 */ /* 0x000fe40000004100 */
[----:B--2---:R-:W-:-:S02]  /*0820*/  HADD2.F32 R143, -RZ, R97.H1_H1 ;  /* 0x30000061ff8f7230 */ /* 0x004fc40000004100 */
[--C-:B------:R-:W-:Y:S02]  /*0830*/  HADD2.F32 R129, -RZ, R96.reuse.H0_H0 ;  /* 0x20000060ff817230 */ /* 0x100fe40000004100 */
[----:B------:R-:W-:Y:S02]  /*0840*/  HADD2.F32 R131, -RZ, R96.H1_H1 ;  /* 0x30000060ff837230 */ /* 0x000fe40000004100 */
[C---:B------:R-:W-:Y:S01]  /*0850*/  FADD.FTZ R143, -R140.reuse, R143 ;  /* 0x0000008f8c8f7221 */ /* 0x040fe20000010100 */
[--C-:B------:R-:W-:Y:S02]  /*0860*/  HADD2.F32 R145, -RZ, R98.reuse.H0_H0 ;  /* 0x20000062ff917230 */ /* 0x100fe40000004100 */
[C---:B------:R-:W-:Y:S01]  /*0870*/  FADD.FTZ R129, -R140.reuse, R129 ;  /* 0x000000818c817221 */ /* 0x040fe20000010100 */
[----:B------:R-:W-:Y:S02]  /*0880*/  HADD2.F32 R147, -RZ, R98.H1_H1 ;  /* 0x30000062ff937230 */ /* 0x000fe40000004100 */
[----:B------:R-:W-:Y:S01]  /*0890*/  FADD.FTZ R131, -R140, R131 ;  /* 0x000000838c837221 */ /* 0x000fe20000010100 */
[----:B---3--:R-:W-:-:S02]  /*08a0*/  HADD2.F32 R98, -RZ, R100.H0_H0 ;  /* 0x20000064ff627230 */ /* 0x008fc40000004100 */
[C---:B-----5:R-:W-:Y:S01]  /*08b0*/  FMUL.FTZ R134, R108.reuse, R143 ;  /* 0x0000008f6c867220 */ /* 0x060fe20000410000 */
[--C-:B------:R-:W-:Y:S02]  /*08c0*/  HADD2.F32 R124, -RZ, R101.reuse.H0_H0 ;  /* 0x20000065ff7c7230 */ /* 0x100fe40000004100 */
[C---:B------:R-:W-:Y:S01]  /*08d0*/  FMUL.FTZ R141, R108.reuse, R129 ;  /* 0x000000816c8d7220 */ /* 0x040fe20000410000 */
[----:B------:R-:W-:Y:S02]  /*08e0*/  HADD2.F32 R101, -RZ, R101.H1_H1 ;  /* 0x30000065ff657230 */ /* 0x000fe40000004100 */
[----:B------:R-:W-:Y:S01]  /*08f0*/  FMUL.FTZ R139, R139, R98 ;  /* 0x000000628b8b7220 */ /* 0x000fe20000410000 */
[----:B------:R-:W-:Y:S02]  /*0900*/  HADD2.F32 R133, -RZ, R97.H0_H0 ;  /* 0x20000061ff857230 */ /* 0x000fe40000004100 */
[----:B------:R-:W-:Y:S01]  /*0910*/  FMUL.FTZ R138, R108, R131 ;  /* 0x000000836c8a7220 */ /* 0x000fe20000410000 */
[----:B------:R-:W-:-:S02]  /*0920*/  HADD2.F32 R100, -RZ, R100.H1_H1 ;  /* 0x30000064ff647230 */ /* 0x000fc40000004100 */
[-C--:B------:R-:W-:Y:S01]  /*0930*/  FMUL.FTZ R132, R132, R101.reuse ;  /* 0x0000006584847220 */ /* 0x080fe20000410000 */
[--C-:B------:R-:W-:Y:S02]  /*0940*/  HADD2.F32 R97, -RZ, R103.reuse.H0_H0 ;  /* 0x20000067ff617230 */ /* 0x100fe40000004100 */
[----:B------:R-:W-:Y:S01]  /*0950*/  FADD.FTZ R51, R51, R101 ;  /* 0x0000006533337221 */ /* 0x000fe20000010000 */
[----:B------:R-:W-:Y:S02]  /*0960*/  HADD2.F32 R96, -RZ, R103.H1_H1 ;  /* 0x30000067ff607230 */ /* 0x000fe40000004100 */
[----:B------:R-:W-:Y:S01]  /*0970*/  FFMA.FTZ R35, R134, R101, R35 ;  /* 0x0000006586237223 */ /* 0x000fe20000010023 */
[----:B------:R-:W-:Y:S01]  /*0980*/  FADD.FTZ R133, -R140, R133 ;  /* 0x000000858c857221 */ /* 0x000fe20000010100 */
[----:B------:R-:W-:Y:S01]  /*0990*/  FMUL.FTZ R136, R136, R100 ;  /* 0x0000006488887220 */ /* 0x000fe20000410000 */
[----:B------:R-:W-:Y:S01]  /*09a0*/  FADD.FTZ R101, RZ, R139 ;  /* 0x0000008bff657221 */ /* 0x000fe20000010000 */
[----:B------:R-:W-:Y:S01]  /*09b0*/  FFMA.FTZ R103, R141, R139, RZ ;  /* 0x0000008b8d677223 */ /* 0x000fe200000100ff */
[----:B------:R-:W-:Y:S01]  /*09c0*/  FADD.FTZ R147, -R140, R147 ;  /* 0x000000938c937221 */ /* 0x000fe20000010100 */
[----:B------:R-:W-:-:S02]  /*09d0*/  HADD2.F32 R127, -RZ, R99.H0_H0 ;  /* 0x20000063ff7f7230 */ /* 0x000fc40000004100 */
[----:B------:R-:W-:Y:S01]  /*09e0*/  FADD.FTZ R48, R48, R98 ;  /* 0x0000006230307221 */ /* 0x000fe20000010000 */
[--C-:B------:R-:W-:Y:S02]  /*09f0*/  HADD2.F32 R126, -RZ, R102.reuse.H0_H0 ;  /* 0x20000066ff7e7230 */ /* 0x100fe40000004100 */
[----:B------:R-:W-:Y:S01]  /*0a00*/  FFMA.FTZ R32, R141, R98, R32 ;  /* 0x000000628d207223 */ /* 0x000fe20000010020 */
[----:B------:R-:W-:Y:S01]  /*0a10*/  FADD.FTZ R49, R49, R100 ;  /* 0x0000006431317221 */ /* 0x000fe20000010000 */
[----:B------:R-:W-:Y:S01]  /*0a20*/  FFMA.FTZ R33, R138, R100, R33 ;  /* 0x000000648a217223 */ /* 0x000fe20000010021 */
[----:B------:R-:W-:Y:S02]  /*0a30*/  HADD2.F32 R102, -RZ, R102.H1_H1 ;  /* 0x30000066ff667230 */ /* 0x000fe40000004100 */
[----:B------:R-:W-:Y:S01]  /*0a40*/  FMUL.FTZ R137, R108, R133 ;  /* 0x000000856c897220 */ /* 0x000fe20000410000 */
[----:B------:R-:W-:Y:S01]  /*0a50*/  FMUL.FTZ R135, R135, R124 ;  /* 0x0000007c87877220 */ /* 0x000fe20000410000 */
[----:B------:R-:W-:Y:S01]  /*0a60*/  FADD.FTZ R98, R101, R136 ;  /* 0x0000008865627221 */ /* 0x000fe20000010000 */
[----:B------:R-:W-:Y:S01]  /*0a70*/  FFMA.FTZ R100, R138, R136, R103 ;  /* 0x000000888a647223 */ /* 0x000fe20000010067 */
[----:B------:R-:W-:Y:S01]  /*0a80*/  FMUL.FTZ R130, R108, R147 ;  /* 0x000000936c827220 */ /* 0x000fe20000410000 */
[----:B------:R-:W-:-:S02]  /*0a90*/  HADD2.F32 R131, -RZ, R22.H0_H0 ;  /* 0x20000016ff837230 */ /* 0x000fc40000004100 */
[C---:B------:R-:W-:Y:S01]  /*0aa0*/  FADD.FTZ R129, -R140.reuse, R127 ;  /* 0x0000007f8c817221 */ /* 0x040fe20000010100 */
[----:B------:R-:W-:Y:S01]  /*0ab0*/  FADD.FTZ R145, -R140, R145 ;  /* 0x000000918c917221 */ /* 0x000fe20000010100 */
[----:B------:R-:W-:Y:S01]  /*0ac0*/  FADD.FTZ R101, R98, R135 ;  /* 0x0000008762657221 */ /* 0x000fe20000010000 */
[----:B------:R-:W-:Y:S01]  /*0ad0*/  FFMA.FTZ R103, R137, R135, R100 ;  /* 0x0000008789677223 */ /* 0x000fe20000010064 */
[-C--:B------:R-:W-:Y:S01]  /*0ae0*/  FMUL.FTZ R128, R128, R102.reuse ;  /* 0x0000006680807220 */ /* 0x080fe20000410000 */
[----:B------:R-:W-:Y:S01]  /*0af0*/  FADD.FTZ R53, R53, R102 ;  /* 0x0000006635357221 */ /* 0x000fe20000010000 */
[----:B------:R-:W-:Y:S01]  /*0b00*/  FFMA.FTZ R37, R130, R102, R37 ;  /* 0x0000006682257223 */ /* 0x000fe20000010025 */
[----:B------:R-:W-:Y:S02]  /*0b10*/  HADD2.F32 R102, -RZ, R23.H0_H0 ;  /* 0x20000017ff667230 */ /* 0x000fe40000004100 */
[C---:B------:R-:W-:Y:S01]  /*0b20*/  FMUL.FTZ R129, R108.reuse, R129 ;  /* 0x000000816c817220 */ /* 0x040fe20000410000 */
[----:B------:R-:W-:Y:S01]  /*0b30*/  FMUL.FTZ R133, R108, R145 ;  /* 0x000000916c857220 */ /* 0x000fe20000410000 */
[----:B------:R-:W-:Y:S01]  /*0b40*/  FMUL.FTZ R131, R131, R126 ;  /* 0x0000007e83837220 */ /* 0x000fe20000410000 */
[----:B------:R-:W-:Y:S01]  /*0b50*/  FADD.FTZ R98, R101, R132 ;  /* 0x0000008465627221 */ /* 0x000fe20000010000 */
[----:B------:R-:W-:Y:S01]  /*0b60*/  FFMA.FTZ R100, R134, R132, R103 ;  /* 0x0000008486647223 */ /* 0x000fe20000010067 */
[----:B------:R-:W-:-:S02]  /*0b70*/  HADD2.F32 R99, -RZ, R99.H1_H1 ;  /* 0x30000063ff637230 */ /* 0x000fc40000004100 */
[-C--:B------:R-:W-:Y:S01]  /*0b80*/  FMUL.FTZ R127, R102, R97.reuse ;  /* 0x00000061667f7220 */ /* 0x080fe20000410000 */
[----:B------:R-:W-:Y:S01]  /*0b90*/  FADD.FTZ R54, R54, R97 ;  /* 0x0000006136367221 */ /* 0x000fe20000010000 */
[----:B------:R-:W-:Y:S01]  /*0ba0*/  FFMA.FTZ R38, R129, R97, R38 ;  /* 0x0000006181267223 */ /* 0x000fe20000010026 */
[----:B------:R-:W-:Y:S01]  /*0bb0*/  FADD.FTZ R97, R98, R131 ;  /* 0x0000008362617221 */ /* 0x000fe20000010000 */
[----:B------:R-:W-:Y:S01]  /*0bc0*/  FFMA.FTZ R101, R133, R131, R100 ;  /* 0x0000008385657223 */ /* 0x000fe20000010064 */
[----:B------:R-:W-:Y:S02]  /*0bd0*/  HADD2.F32 R143, -RZ, R23.H1_H1 ;  /* 0x30000017ff8f7230 */ /* 0x000fe40000004100 */
[----:B------:R-:W-:Y:S01]  /*0be0*/  FADD.FTZ R99, -R140, R99 ;  /* 0x000000638c637221 */ /* 0x000fe20000010100 */
[----:B------:R-:W-:Y:S01]  /*0bf0*/  FADD.FTZ R98, R97, R128 ;  /* 0x0000008061627221 */ /* 0x000fe20000010000 */
[----:B------:R-:W-:Y:S01]  /*0c00*/  FFMA.FTZ R100, R130, R128, R101 ;  /* 0x0000008082647223 */ /* 0x000fe20000010065 */
[----:B------:R-:W-:Y:S01]  /*0c10*/  FADD.FTZ R50, R50, R124 ;  /* 0x0000007c32327221 */ /* 0x000fe20000010000 */
[----:B------:R-:W-:Y:S01]  /*0c20*/  FFMA.FTZ R34, R137, R124, R34 ;  /* 0x0000007c89227223 */ /* 0x000fe20000010022 */
[----:B------:R-:W-:Y:S01]  /*0c30*/  FADD.FTZ R52, R52, R126 ;  /* 0x0000007e34347221 */ /* 0x000fe20000010000 */
[----:B------:R-:W-:Y:S01]  /*0c40*/  FFMA.FTZ R36, R133, R126, R36 ;  /* 0x0000007e85247223 */ /* 0x000fe20000010024 */
[-C--:B------:R-:W-:Y:S01]  /*0c50*/  FMUL.FTZ R124, R143, R96.reuse ;  /* 0x000000608f7c7220 */ /* 0x080fe20000410000 */
[----:B------:R-:W-:Y:S01]  /*0c60*/  FMUL.FTZ R126, R108, R99 ;  /* 0x000000636c7e7220 */ /* 0x000fe20000410000 */
[----:B------:R-:W-:Y:S01]  /*0c70*/  FADD.FTZ R143, R98, R127 ;  /* 0x0000007f628f7221 */ /* 0x000fe20000010000 */
[----:B------:R-:W-:Y:S01]  /*0c80*/  FFMA.FTZ R97, R129, R127, R100 ;  /* 0x0000007f81617223 */ /* 0x000fe20000010064 */
[----:B------:R-:W-:Y:S01]  /*0c90*/  FADD.FTZ R55, R55, R96 ;  /* 0x0000006037377221 */ /* 0x000fe20000010000 */
[C---:B------:R-:W-:Y:S01]  /*0ca0*/  FFMA.FTZ R39, R126.reuse, R96, R39 ;  /* 0x000000607e277223 */ /* 0x040fe20000010027 */
[----:B------:R-:W-:Y:S01]  /*0cb0*/  IADD3 R145, PT, PT, R105, 0x20, RZ ;  /* 0x0000002069917810 */ /* 0x000fe20007ffe0ff */
[----:B------:R-:W-:Y:S01]  /*0cc0*/  FADD.FTZ R143, R143, R124 ;  /* 0x0000007c8f8f7221 */ /* 0x000fe20000010000 */
[----:B------:R-:W-:-:S07]  /*0cd0*/  FFMA.FTZ R142, R126, R124, R97 ;  /* 0x0000007c7e8e7223 */ /* 0x000fce0000010061 */
.L_x_1236:
[----:B------:R-:W-:Y:S05]  /*0ce0*/  BSYNC.RECONVERGENT B1 ;  /* 0x0000000000017941 */ /* 0x000fea0003800200 */
.L_x_1235:
        /* <DEDUP_REMOVED lines=8> */
[--C-:B------:R-:W-:Y:S01]  /*0d70*/  HADD2.F32 R123, -RZ, R24.reuse.H0_H0 ;  /* 0x20000018ff7b7230 */ /* 0x100fe20000004100 */
[----:B------:R-:W-:Y:S01]  /*0d80*/  IADD3 R145, PT, PT, R145, 0x20, RZ ;  /* 0x0000002091917810 */ /* 0x000fe20007ffe0ff */
[----:B------:R-:W-:Y:S02]  /*0d90*/  HADD2.F32 R121, -RZ, R24.H1_H1 ;  /* 0x30000018ff797230 */ /* 0x000fe40000004100 */
[----:B------:R-:W-:Y:S02]  /*0da0*/  HADD2.F32 R114, -RZ, R26.H1_H1 ;  /* 0x3000001aff727230 */ /* 0x000fe40000004100 */
[--C-:B--2---:R-:W-:Y:S02]  /*0db0*/  HADD2.F32 R109, -RZ, R96.reuse.H0_H0 ;  /* 0x20000060ff6d7230 */ /* 0x104fe40000004100 */
[----:B------:R-:W-:Y:S02]  /*0dc0*/  HADD2.F32 R113, -RZ, R97.H0_H0 ;  /* 0x20000061ff717230 */ /* 0x000fe40000004100 */
[----:B------:R-:W-:-:S02]  /*0dd0*/  HADD2.F32 R111, -RZ, R96.H1_H1 ;  /* 0x30000060ff6f7230 */ /* 0x000fc40000004100 */
[C---:B------:R-:W-:Y:S01]  /*0de0*/  FADD.FTZ R109, -R140.reuse, R109 ;  /* 0x0000006d8c6d7221 */ /* 0x040fe20000010100 */
[----:B------:R-:W-:Y:S02]  /*0df0*/  HADD2.F32 R117, -RZ, R97.H1_H1 ;  /* 0x30000061ff757230 */ /* 0x000fe40000004100 */
[----:B------:R-:W-:Y:S01]  /*0e00*/  FADD.FTZ R113, -R140, R113 ;  /* 0x000000718c717221 */ /* 0x000fe20000010100 */
[--C-:B------:R-:W-:Y:S02]  /*0e10*/  HADD2.F32 R147, -RZ, R98.reuse.H0_H0 ;  /* 0x20000062ff937230 */ /* 0x100fe40000004100 */
[----:B-----5:R-:W-:Y:S01]  /*0e20*/  FMUL.FTZ R125, R108, R109 ;  /* 0x0000006d6c7d7220 */ /* 0x020fe20000410000 */
[----:B------:R-:W-:Y:S02]  /*0e30*/  HADD2.F32 R149, -RZ, R98.H1_H1 ;  /* 0x30000062ff957230 */ /* 0x000fe40000004100 */
[----:B------:R-:W-:Y:S01]  /*0e40*/  FADD.FTZ R111, -R140, R111 ;  /* 0x0000006f8c6f7221 */ /* 0x000fe20000010100 */
[----:B---3--:R-:W-:-:S02]  /*0e50*/  HADD2.F32 R98, -RZ, R100.H0_H0 ;  /* 0x20000064ff627230 */ /* 0x008fc40000004100 */
[----:B------:R-:W-:Y:S01]  /*0e60*/  FMUL.FTZ R119, R108, R113 ;  /* 0x000000716c777220 */ /* 0x000fe20000410000 */
[----:B------:R-:W-:Y:S02]  /*0e70*/  HADD2.F32 R110, -RZ, R101.H0_H0 ;  /* 0x20000065ff6e7230 */ /* 0x000fe40000004100 */
[----:B------:R-:W-:Y:S01]  /*0e80*/  FADD.FTZ R117, -R140, R117 ;  /* 0x000000758c757221 */ /* 0x000fe20000010100 */
[----:B------:R-:W-:Y:S02]  /*0e90*/  HADD2.F32 R109, -RZ, R25.H0_H0 ;  /* 0x20000019ff6d7230 */ /* 0x000fe40000004100 */
[----:B------:R-:W-:Y:S01]  /*0ea0*/  FMUL.FTZ R122, R108, R111 ;  /* 0x0000006f6c7a7220 */ /* 0x000fe20000410000 */
[----:B------:R-:W-:Y:S01]  /*0eb0*/  FADD.FTZ R147, -R140, R147 ;  /* 0x000000938c937221 */ /* 0x000fe20000010100 */
[----:B------:R-:W-:Y:S02]  /*0ec0*/  HADD2.F32 R112, -RZ, R101.H1_H1 ;  /* 0x30000065ff707230 */ /* 0x000fe40000004100 */
[-C--:B------:R-:W-:Y:S01]  /*0ed0*/  FMUL.FTZ R123, R123, R98.reuse ;  /* 0x000000627b7b7220 */ /* 0x080fe20000410000 */
[----:B------:R-:W-:Y:S01]  /*0ee0*/  FADD.FTZ R80, R80, R98 ;  /* 0x0000006250507221 */ /* 0x000fe20000010000 */
[----:B------:R-:W-:Y:S01]  /*0ef0*/  FFMA.FTZ R56, R125, R98, R56 ;  /* 0x000000627d387223 */ /* 0x000fe20000010038 */
[----:B------:R-:W-:-:S02]  /*0f00*/  HADD2.F32 R111, -RZ, R25.H1_H1 ;  /* 0x30000019ff6f7230 */ /* 0x000fc40000004100 */
[-C--:B------:R-:W-:Y:S01]  /*0f10*/  FMUL.FTZ R109, R109, R110.reuse ;  /* 0x0000006e6d6d7220 */ /* 0x080fe20000410000 */
[----:B------:R-:W-:Y:S01]  /*0f20*/  FADD.FTZ R82, R82, R110 ;  /* 0x0000006e52527221 */ /* 0x000fe20000010000 */
[----:B------:R-:W-:Y:S01]  /*0f30*/  FFMA.FTZ R58, R119, R110, R58 ;  /* 0x0000006e773a7223 */ /* 0x000fe2000001003a */
[----:B------:R-:W-:Y:S02]  /*0f40*/  HADD2.F32 R101, -RZ, R102.H0_H0 ;  /* 0x20000066ff657230 */ /* 0x000fe40000004100 */
[C---:B------:R-:W-:Y:S01]  /*0f50*/  FMUL.FTZ R110, R108.reuse, R117 ;  /* 0x000000756c6e7220 */ /* 0x040fe20000410000 */
[----:B------:R-:W-:Y:S02]  /*0f60*/  HADD2.F32 R98, -RZ, R26.H0_H0 ;  /* 0x2000001aff627230 */ /* 0x000fe40000004100 */
[----:B------:R-:W-:Y:S01]  /*0f70*/  FMUL.FTZ R113, R108, R147 ;  /* 0x000000936c717220 */ /* 0x000fe20000410000 */
[----:B------:R-:W-:Y:S02]  /*0f80*/  HADD2.F32 R100, -RZ, R100.H1_H1 ;  /* 0x30000064ff647230 */ /* 0x000fe40000004100 */
[-C--:B------:R-:W-:Y:S01]  /*0f90*/  FMUL.FTZ R111, R111, R112.reuse ;  /* 0x000000706f6f7220 */ /* 0x080fe20000410000 */
[----:B------:R-:W-:Y:S01]  /*0fa0*/  FADD.FTZ R83, R83, R112 ;  /* 0x0000007053537221 */ /* 0x000fe20000010000 */
[----:B------:R-:W-:Y:S01]  /*0fb0*/  FFMA.FTZ R59, R110, R112, R59 ;  /* 0x000000706e3b7223 */ /* 0x000fe2000001003b */
[-C--:B------:R-:W-:Y:S01]  /*0fc0*/  FMUL.FTZ R112, R98, R101.reuse ;  /* 0x0000006562707220 */ /* 0x080fe20000410000 */
[----:B------:R-:W-:Y:S01]  /*0fd0*/  FMUL.FTZ R121, R121, R100 ;  /* 0x0000006479797220 */ /* 0x000fe20000410000 */
[----:B------:R-:W-:Y:S01]  /*0fe0*/  FADD.FTZ R84, R84, R101 ;  /* 0x0000006554547221 */ /* 0x000fe20000010000 */
[----:B------:R-:W-:Y:S01]  /*0ff0*/  FFMA.FTZ R60, R113, R101, R60 ;  /* 0x00000065713c7223 */ /* 0x000fe2000001003c */
[----:B------:R-:W-:Y:S01]  /*1000*/  FADD.FTZ R98, R143, R123 ;  /* 0x0000007b8f627221 */ /* 0x000fe20000010000 */
[----:B------:R-:W-:Y:S01]  /*1010*/  FFMA.FTZ R101, R125, R123, R142 ;  /* 0x0000007b7d657223 */ /* 0x000fe2000001008e */
[----:B------:R-:W-:Y:S01]  /*1020*/  FADD.FTZ R149, -R140, R149 ;  /* 0x000000958c957221 */ /* 0x000fe20000010100 */
[----:B------:R-:W-:-:S02]  /*1030*/  HADD2.F32 R115, -RZ, R99.H0_H0 ;  /* 0x20000063ff737230 */ /* 0x000fc40000004100 */
[----:B------:R-:W-:Y:S01]  /*1040*/  FADD.FTZ R81, R81, R100 ;  /* 0x0000006451517221 */ /* 0x000fe20000010000 */
[----:B------:R-:W-:Y:S01]  /*1050*/  FFMA.FTZ R57, R122, R100, R57 ;  /* 0x000000647a397223 */ /* 0x000fe20000010039 */
[----:B------:R-:W-:Y:S01]  /*1060*/  FADD.FTZ R98, R98, R121 ;  /* 0x0000007962627221 */ /* 0x000fe20000010000 */
[----:B------:R-:W-:Y:S02]  /*1070*/  HADD2.F32 R102, -RZ, R102.H1_H1 ;  /* 0x30000066ff667230 */ /* 0x000fe40000004100 */
[----:B------:R-:W-:Y:S01]  /*1080*/  FFMA.FTZ R100, R122, R121, R101 ;  /* 0x000000797a647223 */ /* 0x000fe20000010065 */
[----:B------:R-:W-:Y:S01]  /*1090*/  FMUL.FTZ R116, R108, R149 ;  /* 0x000000956c747220 */ /* 0x000fe20000410000 */
[----:B------:R-:W-:Y:S01]  /*10a0*/  FADD.FTZ R117, -R140, R115 ;  /* 0x000000738c757221 */ /* 0x000fe20000010100 */
[----:B------:R-:W-:Y:S01]  /*10b0*/  FADD.FTZ R98, R98, R109 ;  /* 0x0000006d62627221 */ /* 0x000fe20000010000 */
[----:B------:R-:W-:Y:S01]  /*10c0*/  FFMA.FTZ R101, R119, R109, R100 ;  /* 0x0000006d77657223 */ /* 0x000fe20000010064 */
[-C--:B------:R-:W-:Y:S01]  /*10d0*/  FMUL.FTZ R114, R114, R102.reuse ;  /* 0x0000006672727220 */ /* 0x080fe20000410000 */
[----:B------:R-:W-:Y:S01]  /*10e0*/  FADD.FTZ R85, R85, R102 ;  /* 0x0000006655557221 */ /* 0x000fe20000010000 */
[----:B------:R-:W-:Y:S01]  /*10f0*/  FFMA.FTZ R61, R116, R102, R61 ;  /* 0x00000066743d7223 */ /* 0x000fe2000001003d */
[----:B------:R-:W-:-:S02]  /*1100*/  HADD2.F32 R97, -RZ, R103.H0_H0 ;  /* 0x20000067ff617230 */ /* 0x000fc40000004100 */
[----:B------:R-:W-:Y:S01]  /*1110*/  FMUL.FTZ R117, R108, R117 ;  /* 0x000000756c757220 */ /* 0x000fe20000410000 */
[----:B------:R-:W-:Y:S02]  /*1120*/  HADD2.F32 R96, -RZ, R103.H1_H1 ;  /* 0x30000067ff607230 */ /* 0x000fe40000004100 */
[----:B------:R-:W-:Y:S01]  /*1130*/  FADD.FTZ R103, R98, R111 ;  /* 0x0000006f62677221 */ /* 0x000fe20000010000 */
[----:B------:R-:W-:Y:S02]  /*1140*/  HADD2.F32 R102, -RZ, R27.H0_H0 ;  /* 0x2000001bff667230 */ /* 0x000fe40000004100 */
[----:B------:R-:W-:Y:S01]  /*1150*/  FFMA.FTZ R98, R110, R111, R101 ;  /* 0x0000006f6e627223 */ /* 0x000fe20000010065 */
[----:B------:R-:W-:Y:S02]  /*1160*/  HADD2.F32 R99, -RZ, R99.H1_H1 ;  /* 0x30000063ff637230 */ /* 0x000fe40000004100 */
[----:B------:R-:W-:Y:S01]  /*1170*/  FADD.FTZ R86, R86, R97 ;  /* 0x0000006156567221 */ /* 0x000fe20000010000 */
[-C--:B------:R-:W-:Y:S01]  /*1180*/  FFMA.FTZ R62, R117, R97.reuse, R62 ;  /* 0x00000061753e7223 */ /* 0x080fe2000001003e */
[----:B------:R-:W-:Y:S01]  /*1190*/  FMUL.FTZ R115, R102, R97 ;  /* 0x0000006166737220 */ /* 0x000fe20000410000 */
[----:B------:R-:W-:Y:S01]  /*11a0*/  FADD.FTZ R103, R103, R112 ;  /* 0x0000007067677221 */ /* 0x000fe20000010000 */
[----:B------:R-:W-:Y:S01]  /*11b0*/  FFMA.FTZ R97, R113, R112, R98 ;  /* 0x0000007071617223 */ /* 0x000fe20000010062 */
[----:B------:R-:W-:-:S02]  /*11c0*/  HADD2.F32 R143, -RZ, R27.H1_H1 ;  /* 0x3000001bff8f7230 */ /* 0x000fc40000004100 */
[----:B------:R-:W-:Y:S01]  /*11d0*/  FADD.FTZ R99, -R140, R99 ;  /* 0x000000638c637221 */ /* 0x000fe20000010100 */
[----:B------:R-:W-:Y:S01]  /*11e0*/  FADD.FTZ R98, R103, R114 ;  /* 0x0000007267627221 */ /* 0x000fe20000010000 */
[----:B------:R-:W-:Y:S01]  /*11f0*/  FFMA.FTZ R100, R116, R114, R97 ;  /* 0x0000007274647223 */ /* 0x000fe20000010061 */
[----:B------:R-:W-:Y:S01]  /*1200*/  FADD.FTZ R87, R87, R96 ;  /* 0x0000006057577221 */ /* 0x000fe20000010000 */
[-C--:B------:R-:W-:Y:S01]  /*1210*/  FMUL.FTZ R118, R143, R96.reuse ;  /* 0x000000608f767220 */ /* 0x080fe20000410000 */
[----:B------:R-:W-:Y:S01]  /*1220*/  FMUL.FTZ R120, R108, R99 ;  /* 0x000000636c787220 */ /* 0x000fe20000410000 */
[----:B------:R-:W-:Y:S01]  /*1230*/  FADD.FTZ R143, R98, R115 ;  /* 0x00000073628f7221 */ /* 0x000fe20000010000 */
[----:B------:R-:W-:Y:S02]  /*1240*/  FFMA.FTZ R97, R117, R115, R100 ;  /* 0x0000007375617223 */ /* 0x000fe40000010064 */
[C---:B------:R-:W-:Y:S01]  /*1250*/  FFMA.FTZ R63, R120.reuse, R96, R63 ;  /* 0x00000060783f7223 */ /* 0x040fe2000001003f */
[----:B------:R-:W-:Y:S01]  /*1260*/  FADD.FTZ R143, R143, R118 ;  /* 0x000000768f8f7221 */ /* 0x000fe20000010000 */
[----:B------:R-:W-:-:S07]  /*1270*/  FFMA.FTZ R142, R120, R118, R97 ;  /* 0x00000076788e7223 */ /* 0x000fce0000010061 */
.L_x_1238:
[----:B------:R-:W-:Y:S05]  /*1280*/  BSYNC.RECONVERGENT B1 ;  /* 0x0000000000017941 */ /* 0x000fea0003800200 */
.L_x_1237:
[----:B------:R-:W-:Y:S05]  /*1290*/  @!P2 BRA `(.L_x_1239) ;  /* 0x0000001400c0a947 */ /* 0x000fea0003800000 */
[----:B------:R-:W0:Y:S08]  /*12a0*/  LDC.64 R8, c[0x0][0x3a8] ;  /* 0x0000ea00ff087b82 */ /* 0x000e300000000a00 */
[----:B------:R-:W1:Y:S01]  /*12b0*/  LDC.64 R6, c[0x0][0x428] ;  /* 0x00010a00ff067b82 */ /* 0x000e620000000a00 */
[----:B0-----:R-:W-:-:S06]  /*12c0*/  IMAD.WIDE.U32 R8, R145, 0x10, R8 ;  /* 0x0000001091087825 */ /* 0x001fcc00078e0008 */
[----:B------:R-:W2:Y:S01]  /*12d0*/  LDG.E.128 R8, desc[UR6][R8.64] ;  /* 0x0000000608087981 */ /* 0x000ea2000c1e1d00 */
[----:B-1----:R-:W-:-:S05]  /*12e0*/  IMAD.WIDE.U32 R6, R145, 0x10, R6 ;  /* 0x0000001091067825 */ /* 0x002fca00078e0006 */
[----:B------:R0:W3:Y:S01]  /*12f0*/  LDG.E.128 R12, desc[UR6][R6.64] ;  /* 0x00000006060c7981 */ /* 0x0000e2000c1e1d00 */
[----:B------:R-:W-:Y:S02]  /*1300*/  HADD2.F32 R98, -RZ, R30.H1_H1 ;  /* 0x3000001eff627230 */ /* 0x000fe40000004100 */
[----:B------:R-:W-:Y:S02]  /*1310*/  HADD2.F32 R104, -RZ, R31.H0_H0 ;  /* 0x2000001fff687230 */ /* 0x000fe40000004100 */
[----:B0-----:R-:W-:Y:S02]  /*1320*/  HADD2.F32 R6, -RZ, R28.H0_H0 ;  /* 0x2000001cff067230 */ /* 0x001fe40000004100 */
[--C-:B--2---:R-:W-:Y:S02]  /*1330*/  HADD2.F32 R17, -RZ, R8.reuse.H0_H0 ;  /* 0x20000008ff117230 */ /* 0x104fe40000004100 */
[----:B------:R-:W-:Y:S02]  /*1340*/  HADD2.F32 R19, -RZ, R8.H1_H1 ;  /* 0x30000008ff137230 */ /* 0x000fe40000004100 */
[----:B------:R-:W-:-:S02]  /*1350*/  HADD2.F32 R97, -RZ, R9.H0_H0 ;  /* 0x20000009ff617230 */ /* 0x000fc40000004100 */
[C---:B------:R-:W-:Y:S01]  /*1360*/  FADD.FTZ R17, -R140.reuse, R17 ;  /* 0x000000118c117221 */ /* 0x040fe20000010100 */
[--C-:B------:R-:W-:Y:S02]  /*1370*/  HADD2.F32 R151, -RZ, R11.reuse.H0_H0 ;  /* 0x2000000bff977230 */ /* 0x100fe40000004100 */
[----:B------:R-:W-:Y:S02]  /*1380*/  HADD2.F32 R153, -RZ, R11.H1_H1 ;  /* 0x3000000bff997230 */ /* 0x000fe40000004100 */
[C---:B------:R-:W-:Y:S01]  /*1390*/  FADD.FTZ R11, -R140.reuse, R19 ;  /* 0x000000138c0b7221 */ /* 0x040fe20000010100 */
[----:B------:R-:W-:Y:S02]  /*13a0*/  HADD2.F32 R99, -RZ, R9.H1_H1 ;  /* 0x30000009ff637230 */ /* 0x000fe40000004100 */
[----:B------:R-:W-:Y:S01]  /*13b0*/  FADD.FTZ R101, -R140, R97 ;  /* 0x000000618c657221 */ /* 0x000fe20000010100 */
[--C-:B------:R-:W-:Y:S02]  /*13c0*/  HADD2.F32 R147, -RZ, R10.reuse.H1_H1 ;  /* 0x3000000aff937230 */ /* 0x100fe40000004100 */
[----:B-----5:R-:W-:Y:S01]  /*13d0*/  FMUL.FTZ R7, R108, R17 ;  /* 0x000000116c077220 */ /* 0x020fe20000410000 */
[----:B------:R-:W-:-:S02]  /*13e0*/  HADD2.F32 R145, -RZ, R10.H0_H0 ;  /* 0x2000000aff917230 */ /* 0x000fc40000004100 */
[----:B------:R-:W-:Y:S01]  /*13f0*/  FMUL.FTZ R8, R108, R11 ;  /* 0x0000000b6c087220 */ /* 0x000fe20000410000 */
[--C-:B---3--:R-:W-:Y:S02]  /*1400*/  HADD2.F32 R9, -RZ, R12.reuse.H0_H0 ;  /* 0x2000000cff097230 */ /* 0x108fe40000004100 */
[C---:B------:R-:W-:Y:S01]  /*1410*/  FADD.FTZ R103, -R140.reuse, R99 ;  /* 0x000000638c677221 */ /* 0x040fe20000010100 */
[----:B------:R-:W-:Y:S02]  /*1420*/  HADD2.F32 R12, -RZ, R12.H1_H1 ;  /* 0x3000000cff0c7230 */ /* 0x000fe40000004100 */
[----:B------:R-:W-:Y:S01]  /*1430*/  FADD.FTZ R149, -R140, R147 ;  /* 0x000000938c957221 */ /* 0x000fe20000010100 */
[----:B------:R-:W-:Y:S02]  /*1440*/  HADD2.F32 R10, -RZ, R28.H1_H1 ;  /* 0x3000001cff0a7230 */ /* 0x000fe40000004100 */
[----:B------:R-:W-:Y:S01]  /*1450*/  FMUL.FTZ R11, R108, R101 ;  /* 0x000000656c0b7220 */ /* 0x000fe20000410000 */
[----:B------:R-:W-:-:S02]  /*1460*/  HADD2.F32 R16, -RZ, R13.H0_H0 ;  /* 0x2000000dff107230 */ /* 0x000fc40000004100 */
[-C--:B------:R-:W-:Y:S01]  /*1470*/  FMUL.FTZ R6, R6, R9.reuse ;  /* 0x0000000906067220 */ /* 0x080fe20000410000 */
[----:B------:R-:W-:Y:S02]  /*1480*/  HADD2.F32 R18, -RZ, R13.H1_H1 ;  /* 0x3000000dff127230 */ /* 0x000fe40000004100 */
[----:B------:R-:W-:Y:S01]  /*1490*/  FADD.FTZ R64, R64, R9 ;  /* 0x0000000940407221 */ /* 0x000fe20000010000 */
[----:B------:R-:W-:Y:S02]  /*14a0*/  HADD2.F32 R13, -RZ, R29.H0_H0 ;  /* 0x2000001dff0d7230 */ /* 0x000fe40000004100 */
[----:B------:R-:W-:Y:S01]  /*14b0*/  FFMA.FTZ R40, R7, R9, R40 ;  /* 0x0000000907287223 */ /* 0x000fe20000010028 */
[--C-:B------:R-:W-:Y:S02]  /*14c0*/  HADD2.F32 R147, -RZ, R14.reuse.H0_H0 ;  /* 0x2000000eff937230 */ /* 0x100fe40000004100 */
[----:B------:R-:W-:Y:S01]  /*14d0*/  FMUL.FTZ R9, R10, R12 ;  /* 0x0000000c0a097220 */ /* 0x000fe20000410000 */
[----:B------:R-:W-:-:S02]  /*14e0*/  HADD2.F32 R102, -RZ, R14.H1_H1 ;  /* 0x3000000eff667230 */ /* 0x000fc40000004100 */
[----:B------:R-:W-:Y:S01]  /*14f0*/  FADD.FTZ R65, R65, R12 ;  /* 0x0000000c41417221 */ /* 0x000fe20000010000 */
[----:B------:R-:W-:Y:S01]  /*1500*/  FFMA.FTZ R41, R8, R12, R41 ;  /* 0x0000000c08297223 */ /* 0x000fe20000010029 */
[----:B------:R-:W-:Y:S02]  /*1510*/  HADD2.F32 R14, -RZ, R29.H1_H1 ;  /* 0x3000001dff0e7230 */ /* 0x000fe40000004100 */
[----:B------:R-:W-:Y:S01]  /*1520*/  FMUL.FTZ R12, R108, R103 ;  /* 0x000000676c0c7220 */ /* 0x000fe20000410000 */
[-C--:B------:R-:W-:Y:S01]  /*1530*/  FMUL.FTZ R10, R13, R16.reuse ;  /* 0x000000100d0a7220 */ /* 0x080fe20000410000 */
[----:B------:R-:W-:Y:S01]  /*1540*/  FADD.FTZ R66, R66, R16 ;  /* 0x0000001042427221 */ /* 0x000fe20000010000 */
[----:B------:R-:W-:Y:S01]  /*1550*/  FFMA.FTZ R42, R11, R16, R42 ;  /* 0x000000100b2a7223 */ /* 0x000fe2000001002a */
[----:B------:R-:W-:Y:S02]  /*1560*/  HADD2.F32 R16, -RZ, R30.H0_H0 ;  /* 0x2000001eff107230 */ /* 0x000fe40000004100 */
[-C--:B------:R-:W-:Y:S01]  /*1570*/  FMUL.FTZ R13, R14, R18.reuse ;  /* 0x000000120e0d7220 */ /* 0x080fe20000410000 */
[----:B------:R-:W-:Y:S01]  /*1580*/  FADD.FTZ R67, R67, R18 ;  /* 0x0000001243437221 */ /* 0x000fe20000010000 */
[----:B------:R-:W-:Y:S01]  /*1590*/  FFMA.FTZ R43, R12, R18, R43 ;  /* 0x000000120c2b7223 */ /* 0x000fe2000001002b */
[----:B------:R-:W-:Y:S01]  /*15a0*/  FADD.FTZ R18, R143, R6 ;  /* 0x000000068f127221 */ /* 0x000fe20000010000 */
[----:B------:R-:W-:Y:S01]  /*15b0*/  FFMA.FTZ R17, R7, R6, R142 ;  /* 0x0000000607117223 */ /* 0x000fe2000001008e */
[----:B------:R-:W-:Y:S01]  /*15c0*/  FMUL.FTZ R14, R16, R147 ;  /* 0x00000093100e7220 */ /* 0x000fe20000410000 */
[----:B------:R-:W-:Y:S01]  /*15d0*/  FMUL.FTZ R16, R98, R102 ;  /* 0x0000006662107220 */ /* 0x000fe20000410000 */
[----:B------:R-:W-:Y:S01]  /*15e0*/  FADD.FTZ R101, R18, R9 ;  /* 0x0000000912657221 */ /* 0x000fe20000010000 */
[----:B------:R-:W-:Y:S01]  /*15f0*/  FFMA.FTZ R98, R8, R9, R17 ;  /* 0x0000000908627223 */ /* 0x000fe20000010011 */
[----:B------:R-:W-:Y:S01]  /*1600*/  FADD.FTZ R145, -R140, R145 ;  /* 0x000000918c917221 */ /* 0x000fe20000010100 */
[----:B------:R-:W-:-:S02]  /*1610*/  HADD2.F32 R99, -RZ, R15.H0_H0 ;  /* 0x2000000fff637230 */ /* 0x000fc40000004100 */
[----:B------:R-:W-:Y:S01]  /*1620*/  FADD.FTZ R100, R101, R10 ;  /* 0x0000000a65647221 */ /* 0x000fe20000010000 */
[----:B------:R-:W-:Y:S01]  /*1630*/  FFMA.FTZ R17, R11, R10, R98 ;  /* 0x0000000a0b117223 */ /* 0x000fe20000010062 */
[----:B------:R-:W-:Y:S02]  /*1640*/  HADD2.F32 R96, -RZ, R15.H1_H1 ;  /* 0x3000000fff607230 */ /* 0x000fe40000004100 */
[----:B------:R-:W-:Y:S01]  /*1650*/  FMUL.FTZ R15, R108, R145 ;  /* 0x000000916c0f7220 */ /* 0x000fe20000410000 */
[----:B------:R-:W-:Y:S01]  /*1660*/  FADD.FTZ R101, R100, R13 ;  /* 0x0000000d64657221 */ /* 0x000fe20000010000 */
[----:B------:R-:W-:Y:S01]  /*1670*/  FFMA.FTZ R98, R12, R13, R17 ;  /* 0x0000000d0c627223 */ /* 0x000fe20000010011 */
[----:B------:R-:W-:Y:S01]  /*1680*/  FADD.FTZ R19, -R140, R151 ;  /* 0x000000978c137221 */ /* 0x000fe20000010100 */
[----:B------:R-:W-:Y:S01]  /*1690*/  FMUL.FTZ R18, R108, R149 ;  /* 0x000000956c127220 */ /* 0x000fe20000410000 */
[----:B------:R-:W-:Y:S01]  /*16a0*/  FADD.FTZ R101, R101, R14 ;  /* 0x0000000e65657221 */ /* 0x000fe20000010000 */
[----:B------:R-:W-:Y:S01]  /*16b0*/  FFMA.FTZ R103, R15, R14, R98 ;  /* 0x0000000e0f677223 */ /* 0x000fe20000010062 */
[----:B------:R-:W-:-:S02]  /*16c0*/  HADD2.F32 R143, -RZ, R31.H1_H1 ;  /* 0x3000001fff8f7230 */ /* 0x000fc40000004100 */
[----:B------:R-:W-:Y:S01]  /*16d0*/  FADD.FTZ R97, -R140, R153 ;  /* 0x000000998c617221 */ /* 0x000fe20000010100 */
        /* <DEDUP_REMOVED lines=15> */
[C---:B------:R-:W-:Y:S01]  /*17d0*/  FFMA.FTZ R47, R106.reuse, R96, R47 ;  /* 0x000000606a2f7223 */ /* 0x040fe2000001002f */
[----:B------:R-:W-:Y:S01]  /*17e0*/  FADD.FTZ R143, R143, R104 ;  /* 0x000000688f8f7221 */ /* 0x000fe20000010000 */
[----:B------:R-:W-:Y:S01]  /*17f0*/  FFMA.FTZ R142, R106, R104, R97 ;  /* 0x000000686a8e7223 */ /* 0x000fe20000010061 */
[----:B------:R-:W-:Y:S06]  /*1800*/  BRA `(.L_x_1239) ;  /* 0x0000001000647947 */ /* 0x000fec0003800000 */
.L_x_1234:
        /* <DEDUP_REMOVED lines=97> */
.L_x_1241:
[----:B------:R-:W-:Y:S05]  /*1e20*/  BSYNC.RECONVERGENT B1 ;  /* 0x0000000000017941 */ /* 0x000fea0003800200 */
.L_x_1240:
        /* <DEDUP_REMOVED lines=11> */
[--C-:B------:R-:W-:Y:S01]  /*1ee0*/  HADD2.F32 R110, -RZ, R24.reuse.H0_H0 ;  /* 0x20000018ff6e7230 */ /* 0x100fe20000004100 */
[----:B------:R-:W-:Y:S01]  /*1ef0*/  IADD3 R145, PT, PT, R145, 0x20, RZ ;  /* 0x0000002091917810 */ /* 0x000fe20007ffe0ff */
[----:B------:R-:W-:Y:S02]  /*1f00*/  HADD2.F32 R121, -RZ, R24.H1_H1 ;  /* 0x30000018ff797230 */ /* 0x000fe40000004100 */
[----:B------:R-:W-:Y:S02]  /*1f10*/  HADD2.F32 R112, -RZ, R26.H0_H0 ;  /* 0x2000001aff707230 */ /* 0x000fe40000004100 */
[--C-:B--2---:R-:W-:Y:S02]  /*1f20*/  HADD2.F32 R109, -RZ, R96.reuse.H0_H0 ;  /* 0x20000060ff6d7230 */ /* 0x104fe40000004100 */
[----:B------:R-:W-:Y:S02]  /*1f30*/  HADD2.F32 R113, -RZ, R96.H1_H1 ;  /* 0x30000060ff717230 */ /* 0x000fe40000004100 */
[----:B------:R-:W-:-:S02]  /*1f40*/  HADD2.F32 R149, -RZ, R97.H1_H1 ;  /* 0x30000061ff957230 */ /* 0x000fc40000004100 */
[C---:B------:R-:W-:Y:S01]  /*1f50*/  FADD.FTZ R109, -R140.reuse, R109 ;  /* 0x0000006d8c6d7221 */ /* 0x040fe20000010100 */
[----:B------:R-:W-:Y:S02]  /*1f60*/  HADD2.F32 R151, -RZ, R98.H0_H0 ;  /* 0x20000062ff977230 */ /* 0x000fe40000004100 */
[----:B------:R-:W-:Y:S01]  /*1f70*/  FADD.FTZ R113, -R140, R113 ;  /* 0x000000718c717221 */ /* 0x000fe20000010100 */
[----:B---3--:R-:W-:Y:S02]  /*1f80*/  HADD2.F32 R111, -RZ, R100.H0_H0 ;  /* 0x20000064ff6f7230 */ /* 0x008fe40000004100 */
[----:B-----5:R-:W-:Y:S01]  /*1f90*/  FMUL.FTZ R125, R108, R109 ;  /* 0x0000006d6c7d7220 */ /* 0x020fe20000410000 */
[----:B------:R-:W-:Y:S02]  /*1fa0*/  HADD2.F32 R147, -RZ, R101.H0_H0 ;  /* 0x20000065ff937230 */ /* 0x000fe40000004100 */
[C---:B------:R-:W-:Y:S01]  /*1fb0*/  FADD.FTZ R149, -R140.reuse, R149 ;  /* 0x000000958c957221 */ /* 0x040fe20000010100 */
[----:B------:R-:W-:Y:S01]  /*1fc0*/  FADD.FTZ R151, -R140, R151 ;  /* 0x000000978c977221 */ /* 0x000fe20000010100 */
[----:B------:R-:W-:Y:S01]  /*1fd0*/  FMUL.FTZ R123, R110, R111 ;  /* 0x0000006f6e7b7220 */ /* 0x000fe20000410000 */
[----:B------:R-:W-:-:S02]  /*1fe0*/  HADD2.F32 R110, -RZ, R25.H0_H0 ;  /* 0x20000019ff6e7230 */ /* 0x000fc40000004100 */
[----:B------:R-:W-:Y:S01]  /*1ff0*/  FADD.FTZ R80, R80, R111 ;  /* 0x0000006f50507221 */ /* 0x000fe20000010000 */
[----:B------:R-:W-:Y:S02]  /*2000*/  HADD2.F32 R153, -RZ, R98.H1_H1 ;  /* 0x30000062ff997230 */ /* 0x000fe40000004100 */
[----:B------:R-:W-:Y:S01]  /*2010*/  FFMA.FTZ R56, R125, R111, R56 ;  /* 0x0000006f7d387223 */ /* 0x000fe20000010038 */
[----:B------:R-:W-:Y:S02]  /*2020*/  HADD2.F32 R98, -RZ, R101.H1_H1 ;  /* 0x30000065ff627230 */ /* 0x000fe40000004100 */
[----:B------:R-:W-:Y:S01]  /*2030*/  FMUL.FTZ R109, R110, R147 ;  /* 0x000000936e6d7220 */ /* 0x000fe20000410000 */
[----:B------:R-:W-:Y:S02]  /*2040*/  HADD2.F32 R111, -RZ, R25.H1_H1 ;  /* 0x30000019ff6f7230 */ /* 0x000fe40000004100 */
[----:B------:R-:W-:Y:S01]  /*2050*/  FMUL.FTZ R122, R108, R113 ;  /* 0x000000716c7a7220 */ /* 0x000fe20000410000 */
[----:B------:R-:W-:-:S02]  /*2060*/  HADD2.F32 R100, -RZ, R100.H1_H1 ;  /* 0x30000064ff647230 */ /* 0x000fc40000004100 */
[C---:B------:R-:W-:Y:S01]  /*2070*/  FMUL.FTZ R110, R108.reuse, R149 ;  /* 0x000000956c6e7220 */ /* 0x040fe20000410000 */
[----:B------:R-:W-:Y:S02]  /*2080*/  HADD2.F32 R101, -RZ, R102.H0_H0 ;  /* 0x20000066ff657230 */ /* 0x000fe40000004100 */
[----:B------:R-:W-:Y:S01]  /*2090*/  FMUL.FTZ R113, R108, R151 ;  /* 0x000000976c717220 */ /* 0x000fe20000410000 */
[----:B------:R-:W-:Y:S02]  /*20a0*/  HADD2.F32 R117, -RZ, R97.H0_H0 ;  /* 0x20000061ff757230 */ /* 0x000fe40000004100 */
[-C--:B------:R-:W-:Y:S01]  /*20b0*/  FMUL.FTZ R111, R111, R98.reuse ;  /* 0x000000626f6f7220 */ /* 0x080fe20000410000 */
[----:B------:R-:W-:Y:S01]  /*20c0*/  FADD.FTZ R83, R83, R98 ;  /* 0x0000006253537221 */ /* 0x000fe20000010000 */
[----:B------:R-:W-:Y:S01]  /*20d0*/  FFMA.FTZ R59, R110, R98, R59 ;  /* 0x000000626e3b7223 */ /* 0x000fe2000001003b */
[----:B------:R-:W-:Y:S01]  /*20e0*/  FMUL.FTZ R121, R121, R100 ;  /* 0x0000006479797220 */ /* 0x000fe20000410000 */
[-C--:B------:R-:W-:Y:S01]  /*20f0*/  FMUL.FTZ R112, R112, R101.reuse ;  /* 0x0000006570707220 */ /* 0x080fe20000410000 */
[----:B------:R-:W-:Y:S01]  /*2100*/  FADD.FTZ R84, R84, R101 ;  /* 0x0000006554547221 */ /* 0x000fe20000010000 */
[----:B------:R-:W-:Y:S01]  /*2110*/  FFMA.FTZ R60, R113, R101, R60 ;  /* 0x00000065713c7223 */ /* 0x000fe2000001003c */
[----:B------:R-:W-:Y:S01]  /*2120*/  FADD.FTZ R98, R143, R123 ;  /* 0x0000007b8f627221 */ /* 0x000fe20000010000 */
[C---:B------:R-:W-:Y:S01]  /*2130*/  FADD.FTZ R117, -R140.reuse, R117 ;  /* 0x000000758c757221 */ /* 0x040fe20000010100 */
[----:B------:R-:W-:Y:S01]  /*2140*/  FFMA.FTZ R101, R125, R123, R142 ;  /* 0x0000007b7d657223 */ /* 0x000fe2000001008e */
[----:B------:R-:W-:Y:S01]  /*2150*/  FADD.FTZ R153, -R140, R153 ;  /* 0x000000998c997221 */ /* 0x000fe20000010100 */
[----:B------:R-:W-:-:S02]  /*2160*/  HADD2.F32 R115, -RZ, R99.H0_H0 ;  /* 0x20000063ff737230 */ /* 0x000fc40000004100 */
[----:B------:R-:W-:Y:S01]  /*2170*/  FADD.FTZ R81, R81, R100 ;  /* 0x0000006451517221 */ /* 0x000fe20000010000 */
[--C-:B------:R-:W-:Y:S02]  /*2180*/  HADD2.F32 R97, -RZ, R103.reuse.H0_H0 ;  /* 0x20000067ff617230 */ /* 0x100fe40000004100 */
[----:B------:R-:W-:Y:S01]  /*2190*/  FFMA.FTZ R57, R122, R100, R57 ;  /* 0x000000647a397223 */ /* 0x000fe20000010039 */
[----:B------:R-:W-:Y:S02]  /*21a0*/  HADD2.F32 R96, -RZ, R103.H1_H1 ;  /* 0x30000067ff607230 */ /* 0x000fe40000004100 */
[----:B------:R-:W-:Y:S01]  /*21b0*/  FADD.FTZ R98, R98, R121 ;  /* 0x0000007962627221 */ /* 0x000fe20000010000 */
[----:B------:R-:W-:Y:S02]  /*21c0*/  HADD2.F32 R102, -RZ, R102.H1_H1 ;  /* 0x30000066ff667230 */ /* 0x000fe40000004100 */
[----:B------:R-:W-:Y:S01]  /*21d0*/  FMUL.FTZ R119, R108, R117 ;  /* 0x000000756c777220 */ /* 0x000fe20000410000 */
[----:B------:R-:W-:-:S02]  /*21e0*/  HADD2.F32 R103, -RZ, R26.H1_H1 ;  /* 0x3000001aff677230 */ /* 0x000fc40000004100 */
        /* <DEDUP_REMOVED lines=8> */
[----:B------:R-:W-:Y:S02]  /*2270*/  HADD2.F32 R102, -RZ, R27.H0_H0 ;  /* 0x2000001bff667230 */ /* 0x000fe40000004100 */
        /* <DEDUP_REMOVED lines=14> */
[-C--:B------:R-:W-:Y:S01]  /*2360*/  FMUL.FTZ R118, R143, R96.reuse ;  /* 0x000000608f767220 */ /* 0x080fe20000410000 */
        /* <DEDUP_REMOVED lines=8> */
.L_x_1243:
[----:B------:R-:W-:Y:S05]  /*23f0*/  BSYNC.RECONVERGENT B1 ;  /* 0x0000000000017941 */ /* 0x000fea0003800200 */
.L_x_1242:
        /* <DEDUP_REMOVED lines=8> */
[----:B0-----:R-:W-:-:S05]  /*2480*/  IMAD.WIDE.U32 R6, R145, 0x10, R6 ;  /* 0x0000001091067825 */ /* 0x001fca00078e0006 */
[----:B------:R0:W5:Y:S01]  /*2490*/  LDG.E.128 R76, desc[UR6][R6.64] ;  /* 0x00000006064c7981 */ /* 0x000162000c1e1d00 */
[----:B------:R-:W-:Y:S02]  /*24a0*/  HADD2.F32 R104, -RZ, R31.H0_H0 ;  /* 0x2000001fff687230 */ /* 0x000fe40000004100 */
[----:B0-----:R-:W-:Y:S02]  /*24b0*/  HADD2.F32 R6, -RZ, R28.H0_H0 ;  /* 0x2000001cff067230 */ /* 0x001fe40000004100 */
[--C-:B--2---:R-:W-:Y:S02]  /*24c0*/  HADD2.F32 R17, -RZ, R8.reuse.H0_H0 ;  /* 0x20000008ff117230 */ /* 0x104fe40000004100 */
[--C-:B------:R-:W-:Y:S02]  /*24d0*/  HADD2.F32 R97, -RZ, R9.reuse.H0_H0 ;  /* 0x20000009ff617230 */ /* 0x100fe40000004100 */
[----:B------:R-:W-:Y:S02]  /*24e0*/  HADD2.F32 R99, -RZ, R9.H1_H1 ;  /* 0x30000009ff637230 */ /* 0x000fe40000004100 */
[----:B------:R-:W-:Y:S01]  /*24f0*/  FADD.FTZ R17, -R140, R17 ;  /* 0x000000118c117221 */ /* 0x000fe20000010100 */
[----:B------:R-:W-:-:S02]  /*2500*/  HADD2.F32 R19, -RZ, R8.H1_H1 ;  /* 0x30000008ff137230 */ /* 0x000fc40000004100 */
[----:B------:R-:W-:Y:S01]  /*2510*/  FADD.FTZ R101, -R140, R97 ;  /* 0x000000618c657221 */ /* 0x000fe20000010100 */
[--C-:B------:R-:W-:Y:S02]  /*2520*/  HADD2.F32 R103, -RZ, R10.reuse.H0_H0 ;  /* 0x2000000aff677230 */ /* 0x100fe40000004100 */
[----:B-----5:R-:W-:Y:S01]  /*2530*/  FMUL.FTZ R7, R108, R17 ;  /* 0x000000116c077220 */ /* 0x020fe20000410000 */
[----:B------:R-:W-:Y:S02]  /*2540*/  HADD2.F32 R9, -RZ, R10.H1_H1 ;  /* 0x3000000aff097230 */ /* 0x000fe40000004100 */
[C---:B------:R-:W-:Y:S01]  /*2550*/  FADD.FTZ R145, -R140.reuse, R99 ;  /* 0x000000638c917221 */ /* 0x040fe20000010100 */
[--C-:B------:R-:W-:Y:S02]  /*2560*/  HADD2.F32 R149, -RZ, R11.reuse.H0_H0 ;  /* 0x2000000bff957230 */ /* 0x100fe40000004100 */
[----:B------:R-:W-:Y:S01]  /*2570*/  FADD.FTZ R147, -R140, R103 ;  /* 0x000000678c937221 */ /* 0x000fe20000010100 */
[----:B------:R-:W-:-:S02]  /*2580*/  HADD2.F32 R153, -RZ, R11.H1_H1 ;  /* 0x3000000bff997230 */ /* 0x000fc40000004100 */
[C---:B------:R-:W-:Y:S01]  /*2590*/  FADD.FTZ R11, -R140.reuse, R19 ;  /* 0x000000138c0b7221 */ /* 0x040fe20000010100 */
[C---:B------:R-:W-:Y:S01]  /*25a0*/  FADD.FTZ R151, -R140.reuse, R9 ;  /* 0x000000098c977221 */ /* 0x040fe20000010100 */
[--C-:B---3--:R-:W-:Y:S02]  /*25b0*/  HADD2.F32 R9, -RZ, R12.reuse.H0_H0 ;  /* 0x2000000cff097230 */ /* 0x108fe40000004100 */
[----:B------:R-:W-:Y:S01]  /*25c0*/  FADD.FTZ R19, -R140, R149 ;  /* 0x000000958c137221 */ /* 0x000fe20000010100 */
[--C-:B------:R-:W-:Y:S02]  /*25d0*/  HADD2.F32 R103, -RZ, R13.reuse.H0_H0 ;  /* 0x2000000dff677230 */ /* 0x100fe40000004100 */
[----:B------:R-:W-:Y:S01]  /*25e0*/  FMUL.FTZ R8, R108, R11 ;  /* 0x0000000b6c087220 */ /* 0x000fe20000410000 */
[----:B------:R-:W-:Y:S02]  /*25f0*/  HADD2.F32 R16, -RZ, R13.H1_H1 ;  /* 0x3000000dff107230 */ /* 0x000fe40000004100 */
[----:B------:R-:W-:Y:S01]  /*2600*/  FMUL.FTZ R6, R6, R9 ;  /* 0x0000000906067220 */ /* 0x000fe20000410000 */
[----:B------:R-:W-:-:S02]  /*2610*/  HADD2.F32 R12, -RZ, R12.H1_H1 ;  /* 0x3000000cff0c7230 */ /* 0x000fc40000004100 */
[----:B------:R-:W-:Y:S01]  /*2620*/  FADD.FTZ R64, R64, R9 ;  /* 0x0000000940407221 */ /* 0x000fe20000010000 */
[----:B------:R-:W-:Y:S02]  /*2630*/  HADD2.F32 R13, -RZ, R28.H1_H1 ;  /* 0x3000001cff0d7230 */ /* 0x000fe40000004100 */
[----:B------:R-:W-:Y:S01]  /*2640*/  FFMA.FTZ R40, R7, R9, R40 ;  /* 0x0000000907287223 */ /* 0x000fe20000010028 */
[----:B------:R-:W-:Y:S01]  /*2650*/  FMUL.FTZ R11, R108, R101 ;  /* 0x000000656c0b7220 */ /* 0x000fe20000410000 */
[----:B------:R-:W-:Y:S01]  /*2660*/  FADD.FTZ R65, R65, R12 ;  /* 0x0000000c41417221 */ /* 0x000fe20000010000 */
[-C--:B------:R-:W-:Y:S01]  /*2670*/  FFMA.FTZ R41, R8, R12.reuse, R41 ;  /* 0x0000000c08297223 */ /* 0x080fe20000010029 */
[----:B------:R-:W-:Y:S01]  /*2680*/  FMUL.FTZ R9, R13, R12 ;  /* 0x0000000c0d097220 */ /* 0x000fe20000410000 */
[----:B------:R-:W-:Y:S02]  /*2690*/  HADD2.F32 R13, -RZ, R29.H1_H1 ;  /* 0x3000001dff0d7230 */ /* 0x000fe40000004100 */
[----:B------:R-:W-:Y:S01]  /*26a0*/  FMUL.FTZ R12, R108, R145 ;  /* 0x000000916c0c7220 */ /* 0x000fe20000410000 */
[----:B------:R-:W-:-:S02]  /*26b0*/  HADD2.F32 R102, -RZ, R14.H1_H1 ;  /* 0x3000000eff667230 */ /* 0x000fc40000004100 */
[----:B------:R-:W-:Y:S01]  /*26c0*/  FADD.FTZ R18, R143, R6 ;  /* 0x000000068f127221 */ /* 0x000fe20000010000 */
[----:B------:R-:W-:Y:S02]  /*26d0*/  HADD2.F32 R101, -RZ, R30.H1_H1 ;  /* 0x3000001eff657230 */ /* 0x000fe40000004100 */
[----:B------:R-:W-:Y:S01]  /*26e0*/  FFMA.FTZ R17, R7, R6, R142 ;  /* 0x0000000607117223 */ /* 0x000fe2000001008e */
[----:B------:R-:W-:Y:S02]  /*26f0*/  HADD2.F32 R10, -RZ, R29.H0_H0 ;  /* 0x2000001dff0a7230 */ /* 0x000fe40000004100 */
[-C--:B------:R-:W-:Y:S01]  /*2700*/  FMUL.FTZ R13, R13, R16.reuse ;  /* 0x000000100d0d7220 */ /* 0x080fe20000410000 */
[----:B------:R-:W-:Y:S01]  /*2710*/  FADD.FTZ R67, R67, R16 ;  /* 0x0000001043437221 */ /* 0x000fe20000010000 */
[----:B------:R-:W-:Y:S01]  /*2720*/  FFMA.FTZ R43, R12, R16, R43 ;  /* 0x000000100c2b7223 */ /* 0x000fe2000001002b */
[----:B------:R-:W-:Y:S01]  /*2730*/  FMUL.FTZ R16, R101, R102 ;  /* 0x0000006665107220 */ /* 0x000fe20000410000 */
[----:B------:R-:W-:Y:S01]  /*2740*/  FMUL.FTZ R10, R10, R103 ;  /* 0x000000670a0a7220 */ /* 0x000fe20000410000 */
[----:B------:R-:W-:Y:S01]  /*2750*/  FADD.FTZ R101, R18, R9 ;  /* 0x0000000912657221 */ /* 0x000fe20000010000 */
[----:B------:R-:W-:Y:S01]  /*2760*/  FFMA.FTZ R98, R8, R9, R17 ;  /* 0x0000000908627223 */ /* 0x000fe20000010011 */
[----:B------:R-:W-:-:S02]  /*2770*/  HADD2.F32 R149, -RZ, R14.H0_H0 ;  /* 0x2000000eff957230 */ /* 0x000fc40000004100 */
[----:B------:R-:W-:Y:S01]  /*2780*/  FADD.FTZ R66, R66, R103 ;  /* 0x0000006742427221 */ /* 0x000fe20000010000 */
[----:B------:R-:W-:Y:S02]  /*2790*/  HADD2.F32 R14, -RZ, R30.H0_H0 ;  /* 0x2000001eff0e7230 */ /* 0x000fe40000004100 */
[----:B------:R-:W-:Y:S01]  /*27a0*/  FADD.FTZ R100, R101, R10 ;  /* 0x0000000a65647221 */ /* 0x000fe20000010000 */
[C---:B------:R-:W-:Y:S01]  /*27b0*/  FFMA.FTZ R17, R11.reuse, R10, R98 ;  /* 0x0000000a0b117223 */ /* 0x040fe20000010062 */
[--C-:B------:R-:W-:Y:S02]  /*27c0*/  HADD2.F32 R99, -RZ, R15.reuse.H0_H0 ;  /* 0x2000000fff637230 */ /* 0x100fe40000004100 */
[----:B------:R-:W-:Y:S01]  /*27d0*/  FFMA.FTZ R42, R11, R103, R42 ;  /* 0x000000670b2a7223 */ /* 0x000fe2000001002a */
[----:B------:R-:W-:Y:S02]  /*27e0*/  HADD2.F32 R96, -RZ, R15.H1_H1 ;  /* 0x3000000fff607230 */ /* 0x000fe40000004100 */
[----:B------:R-:W-:Y:S01]  /*27f0*/  FMUL.FTZ R15, R108, R147 ;  /* 0x000000936c0f7220 */ /* 0x000fe20000410000 */
[----:B------:R-:W-:Y:S01]  /*2800*/  FMUL.FTZ R14, R14, R149 ;  /* 0x000000950e0e7220 */ /* 0x000fe20000410000 */
[----:B------:R-:W-:Y:S01]  /*2810*/  FADD.FTZ R101, R100, R13 ;  /* 0x0000000d64657221 */ /* 0x000fe20000010000 */
[----:B------:R-:W-:Y:S01]  /*2820*/  FFMA.FTZ R98, R12, R13, R17 ;  /* 0x0000000d0c627223 */ /* 0x000fe20000010011 */
[----:B------:R-:W-:Y:S01]  /*2830*/  FMUL.FTZ R18, R108, R151 ;  /* 0x000000976c127220 */ /* 0x000fe20000410000 */
[----:B------:R-:W-:-:S02]  /*2840*/  HADD2.F32 R143, -RZ, R31.H1_H1 ;  /* 0x3000001fff8f7230 */ /* 0x000fc40000004100 */
[----:B------:R-:W-:Y:S01]  /*2850*/  FADD.FTZ R101, R101, R14 ;  /* 0x0000000e65657221 */ /* 0x000fe20000010000 */
[----:B------:R-:W-:Y:S01]  /*2860*/  FFMA.FTZ R103, R15, R14, R98 ;  /* 0x0000000e0f677223 */ /* 0x000fe20000010062 */
        /* <DEDUP_REMOVED lines=19> */
.L_x_1239:
[----:B------:R-:W-:Y:S05]  /*29a0*/  BSYNC.RECONVERGENT B0 ;  /* 0x0000000000007941 */ /* 0x000fea0003800200 */
.L_x_1233:
        /* <DEDUP_REMOVED lines=20> */
.L_x_1279:
        /* <DEDUP_REMOVED lines=44> */
[----:B------:R-:W-:-:S02]  /*2db0*/  F2FP.F16.F32.PACK_AB R96, R97, R96 ;  /* 0x000000606160723e */ /* 0x000fc400000000ff */
[----:B------:R-:W-:Y:S02]  /*2dc0*/  F2FP.F16.F32.PACK_AB R97, R99, R100 ;  /* 0x000000646361723e */ /* 0x000fe400000000ff */
[----:B------:R-:W-:Y:S02]  /*2dd0*/  F2FP.F16.F32.PACK_AB R98, R101, R98 ;  /* 0x000000626562723e */ /* 0x000fe400000000ff */
[----:B------:R-:W-:Y:S01]  /*2de0*/  F2FP.F16.F32.PACK_AB R99, R103, R146 ;  /* 0x000000926763723e */ /* 0x000fe200000000ff */
[----:B------:R-:W-:Y:S06]  /*2df0*/  BRA `(.L_x_1250) ;  /* 0x0000000000a07947 */ /* 0x000fec0003800000 */
.L_x_1249:
        /* <DEDUP_REMOVED lines=10> */
[----:B0-----:R-:W-:Y:S01]  /*2ea0*/  FADD.FTZ R103, R128, -R97 ;  /* 0x8000006180677221 */ /* 0x001fe20000010000 */
        /* <DEDUP_REMOVED lines=14> */
[----:B------:R-:W-:Y:S01]  /*2f90*/  F2FP.F16.F32.PACK_AB R75, R147, R98 ;  /* 0x00000062934b723e */ /* 0x000fe200000000ff */
[-C--:B------:R-:W-:Y:S01]  /*2fa0*/  FMUL.FTZ R98, R74, R107.reuse ;  /* 0x0000006b4a627220 */ /* 0x080fe20000410000 */
[C---:B------:R-:W-:Y:S01]  /*2fb0*/  F2FP.F16.F32.PACK_AB R74, R103.reuse, R74 ;  /* 0x0000004a674a723e */ /* 0x040fe200000000ff */
[-C--:B------:R-:W-:Y:S01]  /*2fc0*/  FMUL.FTZ R145, R103, R107.reuse ;  /* 0x0000006b67917220 */ /* 0x080fe20000410000 */
[-C--:B------:R-:W-:Y:S01]  /*2fd0*/  FMUL.FTZ R100, R96, R107.reuse ;  /* 0x0000006b60647220 */ /* 0x080fe20000410000 */
[----:B------:R-:W-:Y:S01]  /*2fe0*/  F2FP.F16.F32.PACK_AB R73, R99, R96 ;  /* 0x000000606349723e */ /* 0x000fe200000000ff */
[-C--:B------:R-:W-:Y:S01]  /*2ff0*/  FMUL.FTZ R147, R147, R107.reuse ;  /* 0x0000006b93937220 */ /* 0x080fe20000410000 */
[-C--:B------:R-:W-:Y:S01]  /*3000*/  FMUL.FTZ R103, R99, R107.reuse ;  /* 0x0000006b63677220 */ /* 0x080fe20000410000 */
[-C--:B------:R-:W-:Y:S01]  /*3010*/  FMUL.FTZ R96, R72, R107.reuse ;  /* 0x0000006b48607220 */ /* 0x080fe20000410000 */
[C---:B------:R-:W-:Y:S01]  /*3020*/  FMUL.FTZ R101, R97.reuse, R107 ;  /* 0x0000006b61657220 */ /* 0x040fe20000410000 */
[----:B------:R-:W-:-:S02]  /*3030*/  F2FP.F16.F32.PACK_AB R72, R97, R72 ;  /* 0x000000486148723e */ /* 0x000fc400000000ff */
[----:B------:R-:W-:Y:S02]  /*3040*/  F2FP.F16.F32.PACK_AB R99, R147, R102 ;  /* 0x000000669363723e */ /* 0x000fe400000000ff */
[----:B------:R-:W-:Y:S02]  /*3050*/  F2FP.F16.F32.PACK_AB R98, R145, R98 ;  /* 0x000000629162723e */ /* 0x000fe400000000ff */
[----:B------:R-:W-:Y:S02]  /*3060*/  F2FP.F16.F32.PACK_AB R97, R103, R100 ;  /* 0x000000646761723e */ /* 0x000fe400000000ff */
[----:B------:R-:W-:-:S07]  /*3070*/  F2FP.F16.F32.PACK_AB R96, R101, R96 ;  /* 0x000000606560723e */ /* 0x000fce00000000ff */
.L_x_1250:
[----:B------:R-:W0:Y:S08]  /*3080*/  @P1 LDC.64 R102, c[0x0][0x478] ;  /* 0x00011e00ff661b82 */ /* 0x000e300000000a00 */
[----:B------:R-:W1:Y:S01]  /*3090*/  LDC.64 R100, c[0x0][0x468] ;  /* 0x00011a00ff647b82 */ /* 0x000e620000000a00 */
[----:B0-----:R-:W-:-:S05]  /*30a0*/  @P1 IMAD.WIDE.U32 R102, R105, 0x10, R102 ;  /* 0x0000001069661825 */ /* 0x001fca00078e0066 */
[----:B------:R2:W-:Y:S01]  /*30b0*/  @P1 STG.E.128 desc[UR6][R102.64], R72 ;  /* 0x0000004866001986 */ /* 0x0005e2000c101d06 */
[C---:B-1----:R-:W-:Y:S01]  /*30c0*/  IMAD.WIDE.U32 R100, R105.reuse, 0x10, R100 ;  /* 0x0000001069647825 */ /* 0x042fe200078e0064 */
[----:B------:R-:W-:-:S04]  /*30d0*/  IADD3 R105, PT, PT, R105, 0x20, RZ ;  /* 0x0000002069697810 */ /* 0x000fc80007ffe0ff */
[----:B------:R2:W-:Y:S03]  /*30e0*/  STG.E.128 desc[UR6][R100.64], R96 ;  /* 0x0000006064007986 */ /* 0x0005e6000c101d06 */
.L_x_1248:
[----:B------:R-:W-:Y:S05]  /*30f0*/  BSYNC.RECONVERGENT B1 ;  /* 0x0000000000017941 */ /* 0x000fea0003800200 */
.L_x_1247:
        /* <DEDUP_REMOVED lines=16> */
[----:B0-----:R-:W-:Y:S01]  /*3200*/  FADD.FTZ R103, R114, -R75 ;  /* 0x8000004b72677221 */ /* 0x001fe20000010000 */
        /* <DEDUP_REMOVED lines=27> */
[----:B------:R-:W-:Y:S01]  /*33c0*/  F2FP.F16.F32.PACK_AB R96, R101, R96 ;  /* 0x000000606560723e */ /* 0x000fe200000000ff */
[----:B------:R-:W-:Y:S06]  /*33d0*/  BRA `(.L_x_1254) ;  /* 0x0000000000907947 */ /* 0x000fec0003800000 */
.L_x_1253:
[-CC-:B--2---:R-:W-:Y:S01]  /*33e0*/  FFMA.FTZ R96, R125, R140.reuse, R143.reuse ;  /* 0x0000008c7d607223 */ /* 0x184fe2000001008f */
        /* <DEDUP_REMOVED lines=34> */
[----:B------:R-:W-:-:S07]  /*3610*/  F2FP.F16.F32.PACK_AB R99, R103, R146 ;  /* 0x000000926763723e */ /* 0x000fce00000000ff */
.L_x_1254:
[----:B------:R-:W0:Y:S08]  /*3620*/  @P1 LDC.64 R102, c[0x0][0x478] ;  /* 0x00011e00ff661b82 */ /* 0x000e300000000a00 */
[----:B------:R-:W1:Y:S01]  /*3630*/  LDC.64 R100, c[0x0][0x468] ;  /* 0x00011a00ff647b82 */ /* 0x000e620000000a00 */
[----:B0-----:R-:W-:-:S05]  /*3640*/  @P1 IMAD.WIDE.U32 R102, R105, 0x10, R102 ;  /* 0x0000001069661825 */ /* 0x001fca00078e0066 */
[----:B------:R3:W-:Y:S01]  /*3650*/  @P1 STG.E.128 desc[UR6][R102.64], R72 ;  /* 0x0000004866001986 */ /* 0x0007e2000c101d06 */
[C---:B-1----:R-:W-:Y:S01]  /*3660*/  IMAD.WIDE.U32 R100, R105.reuse, 0x10, R100 ;  /* 0x0000001069647825 */ /* 0x042fe200078e0064 */
[----:B------:R-:W-:-:S04]  /*3670*/  IADD3 R105, PT, PT, R105, 0x20, RZ ;  /* 0x0000002069697810 */ /* 0x000fc80007ffe0ff */
[----:B------:R3:W-:Y:S03]  /*3680*/  STG.E.128 desc[UR6][R100.64], R96 ;  /* 0x0000006064007986 */ /* 0x0007e6000c101d06 */
.L_x_1252:
[----:B------:R-:W-:Y:S05]  /*3690*/  BSYNC.RECONVERGENT B1 ;  /* 0x0000000000017941 */ /* 0x000fea0003800200 */
.L_x_1251:
[----:B------:R-:W-:Y:S05]  /*36a0*/  @!P2 BRA `(.L_x_1255) ;  /* 0x000000180074a947 */ /* 0x000fea0003800000 */
[----:B------:R-:W-:-:S04]  /*36b0*/  ISETP.NE.U32.AND P1, PT, RZ, UR12, PT ;  /* 0x0000000cff007c0c */ /* 0x000fc8000bf25070 */
[----:B------:R-:W-:-:S13]  /*36c0*/  ISETP.NE.AND.EX P1, PT, RZ, UR13, PT, P1 ;  /* 0x0000000dff007c0c */ /* 0x000fda000bf25310 */
[----:B------:R-:W-:Y:S05]  /*36d0*/  @!P1 BRA `(.L_x_1256) ;  /* 0x0000000000a49947 */ /* 0x000fea0003800000 */
[-CC-:B--23--:R-:W-:Y:S01]  /*36e0*/  FFMA.FTZ R101, R106, R140.reuse, R143.reuse ;  /* 0x0000008c6a657223 */ /* 0x18cfe2000001008f */
        /* <DEDUP_REMOVED lines=23> */
[----:B------:R-:W-:Y:S01]  /*3860*/  F2FP.F16.F32.PACK_AB R75, R145, R98 ;  /* 0x00000062914b723e */ /* 0x000fe200000000ff */
[-C--:B------:R-:W-:Y:S01]  /*3870*/  FMUL.FTZ R101, R98, R107.reuse ;  /* 0x0000006b62657220 */ /* 0x080fe20000410000 */
[-C--:B------:R-:W-:Y:S01]  /*3880*/  FMUL.FTZ R98, R74, R107.reuse ;  /* 0x0000006b4a627220 */ /* 0x080fe20000410000 */
[----:B------:R-:W-:Y:S01]  /*3890*/  F2FP.F16.F32.PACK_AB R74, R103, R74 ;  /* 0x0000004a674a723e */ /* 0x000fe200000000ff */
[-C--:B------:R-:W-:Y:S01]  /*38a0*/  FMUL.FTZ R97, R96, R107.reuse ;  /* 0x0000006b60617220 */ /* 0x080fe20000410000 */
[----:B------:R-:W-:Y:S01]  /*38b0*/  F2FP.F16.F32.PACK_AB R73, R99, R96 ;  /* 0x000000606349723e */ /* 0x000fe200000000ff */
[-C--:B------:R-:W-:Y:S01]  /*38c0*/  FMUL.FTZ R102, R145, R107.reuse ;  /* 0x0000006b91667220 */ /* 0x080fe20000410000 */
        /* <DEDUP_REMOVED lines=10> */
.L_x_1256:
        /* <DEDUP_REMOVED lines=12> */
[----:B0-----:R-:W-:Y:S01]  /*3a30*/  FADD.FTZ R103, R13, -R98 ;  /* 0x800000620d677221 */ /* 0x001fe20000010000 */
        /* <DEDUP_REMOVED lines=23> */
.L_x_1257:
[----:B------:R-:W0:Y:S08]  /*3bb0*/  @P1 LDC.64 R102, c[0x0][0x478] ;  /* 0x00011e00ff661b82 */ /* 0x000e300000000a00 */
[----:B------:R-:W1:Y:S01]  /*3bc0*/  LDC.64 R100, c[0x0][0x468] ;  /* 0x00011a00ff647b82 */ /* 0x000e620000000a00 */
[----:B0-----:R-:W-:-:S05]  /*3bd0*/  @P1 IMAD.WIDE.U32 R102, R105, 0x10, R102 ;  /* 0x0000001069661825 */ /* 0x001fca00078e0066 */
[----:B------:R0:W-:Y:S01]  /*3be0*/  @P1 STG.E.128 desc[UR6][R102.64], R72 ;  /* 0x0000004866001986 */ /* 0x0001e2000c101d06 */
[----:B-1----:R-:W-:-:S05]  /*3bf0*/  IMAD.WIDE.U32 R100, R105, 0x10, R100 ;  /* 0x0000001069647825 */ /* 0x002fca00078e0064 */
[----:B------:R0:W-:Y:S01]  /*3c00*/  STG.E.128 desc[UR6][R100.64], R96 ;  /* 0x0000006064007986 */ /* 0x0001e2000c101d06 */
[----:B------:R-:W-:Y:S05]  /*3c10*/  BRA `(.L_x_1255) ;  /* 0x0000001400187947 */ /* 0x000fea0003800000 */
.L_x_1246:
[----:B------:R-:W-:-:S04]  /*3c20*/  UISETP.NE.U32.AND UP0, UPT, UR12, URZ, UPT ;  /* 0x000000ff0c00728c */ /* 0x000fc8000bf05070 */
[----:B------:R-:W-:-:S09]  /*3c30*/  UISETP.NE.AND.EX UP0, UPT, UR13, URZ, UPT, UP0 ;  /* 0x000000ff0d00728c */ /* 0x000fd2000bf05300 */
[----:B------:R-:W-:Y:S05]  /*3c40*/  BRA.U UP0, `(.L_x_1258) ;  /* 0x0000000900607547 */ /* 0x000fea000b800000 */
[----:B------:R-:W-:Y:S01]  /*3c50*/  ISETP.GT.U32.AND P1, PT, R2, 0x1f, PT ;  /* 0x0000001f0200780c */ /* 0x000fe20003f24070 */
[----:B------:R-:W-:-:S12]  /*3c60*/  BSSY.RECONVERGENT B1, `(.L_x_1259) ;  /* 0x0000032000017945 */ /* 0x000fd80003800200 */
[----:B------:R-:W-:Y:S05]  /*3c70*/  @!P1 BRA `(.L_x_1260) ;  /* 0x0000000000c09947 */ /* 0x000fea0003800000 */
[-CC-:B------:R-:W-:Y:S01]  /*3c80*/  FFMA.FTZ R98, R129, R140.reuse, R143.reuse ;  /* 0x0000008c81627223 */ /* 0x180fe2000001008f */
[--C-:B------:R-:W-:Y:S02]  /*3c90*/  HADD2.F32 R101, -RZ, R95.reuse.H0_H0 ;  /* 0x2000005fff657230 */ /* 0x100fe40000004100 */
[-CC-:B------:R-:W-:Y:S01]  /*3ca0*/  FFMA.FTZ R96, R133, R140.reuse, R143.reuse ;  /* 0x0000008c85607223 */ /* 0x180fe2000001008f */
[-CC-:B------:R-:W-:Y:S01]  /*3cb0*/  FFMA.FTZ R147, R126, R140.reuse, R143.reuse ;  /* 0x0000008c7e937223 */ /* 0x180fe2000001008f */
[----:B------:R-:W-:Y:S01]  /*3cc0*/  FADD.FTZ R98, R127, -R98 ;  /* 0x800000627f627221 */ /* 0x000fe20000010000 */
[--C-:B------:R-:W-:Y:S02]  /*3cd0*/  HADD2.F32 R97, -RZ, R94.reuse.H0_H0 ;  /* 0x2000005eff617230 */ /* 0x100fe40000004100 */
[----:B------:R-:W-:Y:S01]  /*3ce0*/  FFMA.FTZ R145, R130, R140, R143 ;  /* 0x0000008c82917223 */ /* 0x000fe2000001008f */
[----:B------:R-:W-:Y:S01]  /*3cf0*/  FADD.FTZ R96, R131, -R96 ;  /* 0x8000006083607221 */ /* 0x000fe20000010000 */
[----:B-----5:R-:W-:Y:S01]  /*3d00*/  FFMA.FTZ R148, R108, R98, R101 ;  /* 0x000000626c947223 */ /* 0x020fe20000010065 */
[----:B0-----:R-:W-:Y:S01]  /*3d10*/  HADD2.F32 R103, -RZ, R95.H1_H1 ;  /* 0x3000005fff677230 */ /* 0x001fe20000004100 */
[----:B------:R-:W0:Y:S01]  /*3d20*/  LDC.64 R100, c[0x0][0x468] ;  /* 0x00011a00ff647b82 */ /* 0x000e220000000a00 */
[----:B------:R-:W-:-:S02]  /*3d30*/  HADD2.F32 R99, -RZ, R94.H1_H1 ;  /* 0x3000005eff637230 */ /* 0x000fc40000004100 */
[----:B------:R-:W-:Y:S01]  /*3d40*/  FADD.FTZ R150, R124, -R147 ;  /* 0x800000937c967221 */ /* 0x000fe20000010000 */
[----:B------:R-:W-:Y:S01]  /*3d50*/  FADD.FTZ R146, R128, -R145 ;  /* 0x8000009180927221 */ /* 0x000fe20000010000 */
[----:B------:R-:W-:Y:S01]  /*3d60*/  FFMA.FTZ R144, R108, R96, R97 ;  /* 0x000000606c907223 */ /* 0x000fe20000010061 */
[-CC-:B------:R-:W-:Y:S01]  /*3d70*/  FFMA.FTZ R98, R137, R140.reuse, R143.reuse ;  /* 0x0000008c89627223 */ /* 0x180fe2000001008f */
[-CC-:B------:R-:W-:Y:S01]  /*3d80*/  FFMA.FTZ R149, R134, R140.reuse, R143.reuse ;  /* 0x0000008c86957223 */ /* 0x180fe2000001008f */
[-CC-:B------:R-:W-:Y:S01]  /*3d90*/  FFMA.FTZ R96, R141, R140.reuse, R143.reuse ;  /* 0x0000008c8d607223 */ /* 0x180fe2000001008f */
[----:B------:R-:W-:Y:S01]  /*3da0*/  FFMA.FTZ R147, R138, R140, R143 ;  /* 0x0000008c8a937223 */ /* 0x000fe2000001008f */
[C---:B------:R-:W-:Y:S01]  /*3db0*/  FFMA.FTZ R150, R108.reuse, R150, R103 ;  /* 0x000000966c967223 */ /* 0x040fe20000010067 */
[----:B------:R-:W-:Y:S01]  /*3dc0*/  FFMA.FTZ R146, R108, R146, R99 ;  /* 0x000000926c927223 */ /* 0x000fe20000010063 */
[--C-:B------:R-:W-:Y:S02]  /*3dd0*/  HADD2.F32 R103, -RZ, R93.reuse.H0_H0 ;  /* 0x2000005dff677230 */ /* 0x100fe40000004100 */
[----:B------:R-:W-:Y:S01]  /*3de0*/  FADD.FTZ R102, R135, -R98 ;  /* 0x8000006287667221 */ /* 0x000fe20000010000 */
[----:B------:R-:W-:-:S02]  /*3df0*/  HADD2.F32 R145, -RZ, R93.H1_H1 ;  /* 0x3000005dff917230 */ /* 0x000fc40000004100 */
[----:B------:R-:W-:Y:S01]  /*3e00*/  FADD.FTZ R142, R132, -R149 ;  /* 0x80000095848e7221 */ /* 0x000fe20000010000 */
[--C-:B------:R-:W-:Y:S02]  /*3e10*/  HADD2.F32 R97, -RZ, R92.reuse.H0_H0 ;  /* 0x2000005cff617230 */ /* 0x100fe40000004100 */
[----:B------:R-:W-:Y:S01]  /*3e20*/  FADD.FTZ R96, R139, -R96 ;  /* 0x800000608b607221 */ /* 0x000fe20000010000 */
[----:B------:R-:W-:Y:S02]  /*3e30*/  HADD2.F32 R99, -RZ, R92.H1_H1 ;  /* 0x3000005cff637230 */ /* 0x000fe40000004100 */
[----:B------:R-:W-:Y:S01]  /*3e40*/  FADD.FTZ R98, R136, -R147 ;  /* 0x8000009388627221 */ /* 0x000fe20000010000 */
        /* <DEDUP_REMOVED lines=12> */
[----:B------:R-:W-:Y:S01]  /*3f10*/  F2FP.F16.F32.PACK_AB R99, R150, R99 ;  /* 0x000000639663723e */ /* 0x000fe200000000ff */
[----:B0-----:R-:W-:Y:S01]  /*3f20*/  IMAD.WIDE.U32 R100, R105, 0x10, R100 ;  /* 0x0000001069647825 */ /* 0x001fe200078e0064 */
[----:B------:R-:W-:-:S02]  /*3f30*/  F2FP.F16.F32.PACK_AB R98, R145, R144 ;  /* 0x000000909162723e */ /* 0x000fc400000000ff */
[----:B------:R-:W-:Y:S02]  /*3f40*/  F2FP.F16.F32.PACK_AB R97, R142, R97 ;  /* 0x000000618e61723e */ /* 0x000fe400000000ff */
[----:B------:R-:W-:Y:S02]  /*3f50*/  F2FP.F16.F32.PACK_AB R96, R103, R96 ;  /* 0x000000606760723e */ /* 0x000fe400000000ff */
[----:B------:R-:W-:-:S03]  /*3f60*/  IADD3 R105, PT, PT, R105, 0x20, RZ ;  /* 0x0000002069697810 */ /* 0x000fc60007ffe0ff */
[----:B------:R1:W-:Y:S04]  /*3f70*/  STG.E.128 desc[UR6][R100.64], R96 ;  /* 0x0000006064007986 */ /* 0x0003e8000c101d06 */
.L_x_1260:
[----:B------:R-:W-:Y:S05]  /*3f80*/  BSYNC.RECONVERGENT B1 ;  /* 0x0000000000017941 */ /* 0x000fea0003800200 */
.L_x_1259:
[----:B------:R-:W-:Y:S04]  /*3f90*/  BSSY.RECONVERGENT B1, `(.L_x_1261) ;  /* 0x0000032000017945 */ /* 0x000fe80003800200 */
[----:B------:R-:W-:Y:S05]  /*3fa0*/  @!P3 BRA `(.L_x_1262) ;  /* 0x0000000000c0b947 */ /* 0x000fea0003800000 */
[-CC-:B-1----:R-:W-:Y:S01]  /*3fb0*/  FFMA.FTZ R96, R117, R140.reuse, R143.reuse ;  /* 0x0000008c75607223 */ /* 0x182fe2000001008f */
[--C-:B------:R-:W-:Y:S02]  /*3fc0*/  HADD2.F32 R101, -RZ, R91.reuse.H0_H0 ;  /* 0x2000005bff657230 */ /* 0x100fe40000004100 */
[-CC-:B------:R-:W-:Y:S01]  /*3fd0*/  FFMA.FTZ R149, R120, R140.reuse, R143.reuse ;  /* 0x0000008c78957223 */ /* 0x180fe2000001008f */
[-CC-:B------:R-:W-:Y:S01]  /*3fe0*/  FFMA.FTZ R145, R113, R140.reuse, R143.reuse ;  /* 0x0000008c71917223 */ /* 0x180fe2000001008f */
[----:B------:R-:W-:Y:S01]  /*3ff0*/  FADD.FTZ R96, R115, -R96 ;  /* 0x8000006073607221 */ /* 0x000fe20000010000 */
[----:B------:R-:W-:Y:S01]  /*4000*/  FFMA.FTZ R147, R116, R140, R143 ;  /* 0x0000008c74937223 */ /* 0x000fe2000001008f */
[----:B0-----:R-:W-:Y:S02]  /*4010*/  HADD2.F32 R103, -RZ, R91.H1_H1 ;  /* 0x3000005bff677230 */ /* 0x001fe40000004100 */
[----:B------:R-:W-:Y:S01]  /*4020*/  FADD.FTZ R150, R118, -R149 ;  /* 0x8000009576967221 */ /* 0x000fe20000010000 */
[----:B-----5:R-:W-:Y:S01]  /*4030*/  FFMA.FTZ R148, R108, R96, R101 ;  /* 0x000000606c947223 */ /* 0x020fe20000010065 */
[--C-:B------:R-:W-:Y:S01]  /*4040*/  HADD2.F32 R97, -RZ, R90.reuse.H0_H0 ;  /* 0x2000005aff617230 */ /* 0x100fe20000004100 */
[----:B------:R-:W0:Y:S01]  /*4050*/  LDC.64 R100, c[0x0][0x468] ;  /* 0x00011a00ff647b82 */ /* 0x000e220000000a00 */
[----:B------:R-:W-:-:S02]  /*4060*/  HADD2.F32 R99, -RZ, R90.H1_H1 ;  /* 0x3000005aff637230 */ /* 0x000fc40000004100 */
[----:B------:R-:W-:Y:S01]  /*4070*/  FADD.FTZ R144, R112, -R145 ;  /* 0x8000009170907221 */ /* 0x000fe20000010000 */
[----:B------:R-:W-:Y:S01]  /*4080*/  FADD.FTZ R146, R114, -R147 ;  /* 0x8000009372927221 */ /* 0x000fe20000010000 */
[-CC-:B------:R-:W-:Y:S01]  /*4090*/  FFMA.FTZ R102, R119, R140.reuse, R143.reuse ;  /* 0x0000008c77667223 */ /* 0x180fe2000001008f */
[-CC-:B------:R-:W-:Y:S01]  /*40a0*/  FFMA.FTZ R142, R110, R140.reuse, R143.reuse ;  /* 0x0000008c6e8e7223 */ /* 0x180fe2000001008f */
[-CC-:B------:R-:W-:Y:S01]  /*40b0*/  FFMA.FTZ R96, R125, R140.reuse, R143.reuse ;  /* 0x0000008c7d607223 */ /* 0x180fe2000001008f */
[----:B------:R-:W-:Y:S01]  /*40c0*/  FFMA.FTZ R98, R122, R140, R143 ;  /* 0x0000008c7a627223 */ /* 0x000fe2000001008f */
[C---:B------:R-:W-:Y:S01]  /*40d0*/  FFMA.FTZ R150, R108.reuse, R150, R103 ;  /* 0x000000966c967223 */ /* 0x040fe20000010067 */
        /* <DEDUP_REMOVED lines=29> */
.L_x_1262:
[----:B------:R-:W-:Y:S05]  /*42b0*/  BSYNC.RECONVERGENT B1 ;  /* 0x0000000000017941 */ /* 0x000fea0003800200 */
.L_x_1261:
[----:B------:R-:W-:Y:S05]  /*42c0*/  @!P2 BRA `(.L_x_1255) ;  /* 0x0000000c006ca947 */ /* 0x000fea0003800000 */
[-CC-:B-12---:R-:W-:Y:S01]  /*42d0*/  FFMA.FTZ R99, R106, R140.reuse, R143.reuse ;  /* 0x0000008c6a637223 */ /* 0x186fe2000001008f */
[--C-:B------:R-:W-:Y:S02]  /*42e0*/  HADD2.F32 R97, -RZ, R79.reuse.H1_H1 ;  /* 0x3000004fff617230 */ /* 0x100fe40000004100 */
[-CC-:B------:R-:W-:Y:S01]  /*42f0*/  FFMA.FTZ R96, R19, R140.reuse, R143.reuse ;  /* 0x0000008c13607223 */ /* 0x180fe2000001008f */
[-C--:B------:R-:W-:Y:S01]  /*4300*/  FFMA.FTZ R149, R15, R140.reuse, R143 ;  /* 0x0000008c0f957223 */ /* 0x080fe2000001008f */
[----:B------:R-:W-:Y:S01]  /*4310*/  FADD.FTZ R99, R104, -R99 ;  /* 0x8000006368637221 */ /* 0x000fe20000010000 */
[-CC-:B------:R-:W-:Y:S01]  /*4320*/  FFMA.FTZ R151, R18, R140.reuse, R143.reuse ;  /* 0x0000008c12977223 */ /* 0x180fe2000001008f */
[----:B------:R-:W-:Y:S01]  /*4330*/  FADD.FTZ R142, R17, -R96 ;  /* 0x80000060118e7221 */ /* 0x000fe20000010000 */
[-C--:B------:R-:W-:Y:S01]  /*4340*/  FFMA.FTZ R147, R11, R140.reuse, R143 ;  /* 0x0000008c0b937223 */ /* 0x080fe2000001008f */
[----:B-----5:R-:W-:Y:S01]  /*4350*/  FFMA.FTZ R146, R108, R99, R97 ;  /* 0x000000636c927223 */ /* 0x020fe20000010061 */
[-CC-:B------:R-:W-:Y:S01]  /*4360*/  FFMA.FTZ R98, R12, R140.reuse, R143.reuse ;  /* 0x0000008c0c627223 */ /* 0x180fe2000001008f */
[----:B------:R-:W1:Y:S01]  /*4370*/  LDC.64 R96, c[0x0][0x468] ;  /* 0x00011a00ff607b82 */ /* 0x000e620000000a00 */
[-CC-:B------:R-:W-:Y:S01]  /*4380*/  FFMA.FTZ R145, R7, R140.reuse, R143.reuse ;  /* 0x0000008c07917223 */ /* 0x180fe2000001008f */
[----:B------:R-:W-:Y:S01]  /*4390*/  FFMA.FTZ R100, R8, R140, R143 ;  /* 0x0000008c08647223 */ /* 0x000fe2000001008f */
[----:B0-----:R-:W-:-:S02]  /*43a0*/  HADD2.F32 R103, -RZ, R79.H0_H0 ;  /* 0x2000004fff677230 */ /* 0x001fc40000004100 */
[----:B------:R-:W-:Y:S01]  /*43b0*/  FADD.FTZ R140, R14, -R149 ;  /* 0x800000950e8c7221 */ /* 0x000fe20000010000 */
[--C-:B------:R-:W-:Y:S02]  /*43c0*/  HADD2.F32 R99, -RZ, R78.reuse.H0_H0 ;  /* 0x2000004eff637230 */ /* 0x100fe40000004100 */
[----:B------:R-:W-:Y:S01]  /*43d0*/  FADD.FTZ R144, R16, -R151 ;  /* 0x8000009710907221 */ /* 0x000fe20000010000 */
[----:B------:R-:W-:Y:S02]  /*43e0*/  HADD2.F32 R101, -RZ, R78.H1_H1 ;  /* 0x3000004eff657230 */ /* 0x000fe40000004100 */
[C---:B------:R-:W-:Y:S01]  /*43f0*/  FFMA.FTZ R142, R108.reuse, R142, R103 ;  /* 0x0000008e6c8e7223 */ /* 0x040fe20000010067 */
[--C-:B------:R-:W-:Y:S02]  /*4400*/  HADD2.F32 R143, -RZ, R77.reuse.H1_H1 ;  /* 0x3000004dff8f7230 */ /* 0x100fe40000004100 */
[----:B------:R-:W-:Y:S01]  /*4410*/  FFMA.FTZ R140, R108, R140, R99 ;  /* 0x0000008c6c8c7223 */ /* 0x000fe20000010063 */
[----:B------:R-:W-:-:S02]  /*4420*/  HADD2.F32 R103, -RZ, R77.H0_H0 ;  /* 0x2000004dff677230 */ /* 0x000fc40000004100 */
[----:B------:R-:W-:Y:S01]  /*4430*/  FFMA.FTZ R144, R108, R144, R101 ;  /* 0x000000906c907223 */ /* 0x000fe20000010065 */
[--C-:B------:R-:W-:Y:S02]  /*4440*/  HADD2.F32 R99, -RZ, R76.reuse.H0_H0 ;  /* 0x2000004cff637230 */ /* 0x100fe40000004100 */
[----:B------:R-:W-:Y:S01]  /*4450*/  FADD.FTZ R102, R13, -R98 ;  /* 0x800000620d667221 */ /* 0x000fe20000010000 */
[----:B------:R-:W-:Y:S02]  /*4460*/  HADD2.F32 R101, -RZ, R76.H1_H1 ;  /* 0x3000004cff657230 */ /* 0x000fe40000004100 */
[----:B------:R-:W-:Y:S01]  /*4470*/  FADD.FTZ R147, R10, -R147 ;  /* 0x800000930a937221 */ /* 0x000fe20000010000 */
[----:B------:R-:W-:Y:S01]  /*4480*/  FADD.FTZ R98, R6, -R145 ;  /* 0x8000009106627221 */ /* 0x000fe20000010000 */
        /* <DEDUP_REMOVED lines=13> */
[----:B-1----:R-:W-:Y:S01]  /*4560*/  IMAD.WIDE.U32 R100, R105, 0x10, R96 ;  /* 0x0000001069647825 */ /* 0x002fe200078e0060 */
[----:B------:R-:W-:-:S02]  /*4570*/  F2FP.F16.F32.PACK_AB R99, R146, R99 ;  /* 0x000000639263723e */ /* 0x000fc400000000ff */
[----:B------:R-:W-:Y:S02]  /*4580*/  F2FP.F16.F32.PACK_AB R98, R143, R142 ;  /* 0x0000008e8f62723e */ /* 0x000fe400000000ff */
[----:B------:R-:W-:Y:S02]  /*4590*/  F2FP.F16.F32.PACK_AB R97, R140, R103 ;  /* 0x000000678c61723e */ /* 0x000fe400000000ff */
[----:B------:R-:W-:-:S05]  /*45a0*/  F2FP.F16.F32.PACK_AB R96, R107, R102 ;  /* 0x000000666b60723e */ /* 0x000fca00000000ff */
[----:B------:R4:W-:Y:S01]  /*45b0*/  STG.E.128 desc[UR6][R100.64], R96 ;  /* 0x0000006064007986 */ /* 0x0009e2000c101d06 */
[----:B------:R-:W-:Y:S05]  /*45c0*/  BRA `(.L_x_1255) ;  /* 0x0000000800ac7947 */ /* 0x000fea0003800000 */
.L_x_1258:
[----:B------:R-:W-:Y:S04]  /*45d0*/  BSSY.RECONVERGENT B1, `(.L_x_1263) ;  /* 0x0000039000017945 */ /* 0x000fe80003800200 */
[----:B------:R-:W-:Y:S05]  /*45e0*/  @!P5 BRA `(.L_x_1264) ;  /* 0x0000000000dcd947 */ /* 0x000fea0003800000 */
[-CC-:B------:R-:W-:Y:S01]  /*45f0*/  FFMA.FTZ R72, R141, R140.reuse, R143.reuse ;  /* 0x0000008c8d487223 */ /* 0x180fe2000001008f */
[-CC-:B------:R-:W-:Y:S01]  /*4600*/  FFMA.FTZ R101, R134, R140.reuse, R143.reuse ;  /* 0x0000008c86657223 */ /* 0x180fe2000001008f */
[----:B------:R-:W-:Y:S02]  /*4610*/  HADD2.F32 R75, -RZ, R92.H0_H0 ;  /* 0x2000005cff4b7230 */ /* 0x000fe40000004100 */
[-C--:B------:R-:W-:Y:S01]  /*4620*/  FFMA.FTZ R96, R137, R140.reuse, R143 ;  /* 0x0000008c89607223 */ /* 0x080fe2000001008f */
[--C-:B------:R-:W-:Y:S02]  /*4630*/  HADD2.F32 R100, -RZ, R93.reuse.H1_H1 ;  /* 0x3000005dff647230 */ /* 0x100fe40000004100 */
[----:B------:R-:W-:Y:S01]  /*4640*/  FADD.FTZ R73, R139, -R72 ;  /* 0x800000488b497221 */ /* 0x000fe20000010000 */
[----:B------:R-:W-:Y:S01]  /*4650*/  FADD.FTZ R101, R132, -R101 ;  /* 0x8000006584657221 */ /* 0x000fe20000010000 */
[----:B------:R-:W-:Y:S01]  /*4660*/  FFMA.FTZ R97, R138, R140, R143 ;  /* 0x0000008c8a617223 */ /* 0x000fe2000001008f */
[----:B------:R-:W-:-:S02]  /*4670*/  HADD2.F32 R98, -RZ, R93.H0_H0 ;  /* 0x2000005dff627230 */ /* 0x000fc40000004100 */
[C---:B-----5:R-:W-:Y:S01]  /*4680*/  FFMA.FTZ R72, R108.reuse, R73, R75 ;  /* 0x000000496c487223 */ /* 0x060fe2000001004b */
[----:B------:R-:W-:Y:S01]  /*4690*/  FFMA.FTZ R75, R108, R101, R100 ;  /* 0x000000656c4b7223 */ /* 0x000fe20000010064 */
[----:B0-----:R-:W0:Y:S01]  /*46a0*/  LDC.64 R102, c[0x0][0x478] ;  /* 0x00011e00ff667b82 */ /* 0x001e220000000a00 */
[----:B------:R-:W-:Y:S01]  /*46b0*/  FADD.FTZ R99, R135, -R96 ;  /* 0x8000006087637221 */ /* 0x000fe20000010000 */
[----:B------:R-:W-:Y:S02]  /*46c0*/  HADD2.F32 R74, -RZ, R92.H1_H1 ;  /* 0x3000005cff4a7230 */ /* 0x000fe40000004100 */
[----:B------:R-:W-:Y:S01]  /*46d0*/  FADD.FTZ R97, R136, -R97 ;  /* 0x8000006188617221 */ /* 0x000fe20000010000 */
[-CC-:B------:R-:W-:Y:S01]  /*46e0*/  FFMA.FTZ R96, R133, R140.reuse, R143.reuse ;  /* 0x0000008c85607223 */ /* 0x180fe2000001008f */
[----:B------:R-:W-:Y:S01]  /*46f0*/  FFMA.FTZ R98, R108, R99, R98 ;  /* 0x000000636c627223 */ /* 0x000fe20000010062 */
[-CC-:B------:R-:W-:Y:S01]  /*4700*/  FFMA.FTZ R99, R130, R140.reuse, R143.reuse ;  /* 0x0000008c82637223 */ /* 0x180fe2000001008f */
[----:B------:R-:W-:Y:S01]  /*4710*/  FFMA.FTZ R74, R108, R97, R74 ;  /* 0x000000616c4a7223 */ /* 0x000fe2000001004a */
[----:B------:R-:W1:Y:S01]  /*4720*/  LDC.64 R100, c[0x0][0x468] ;  /* 0x00011a00ff647b82 */ /* 0x000e620000000a00 */
[-CC-:B------:R-:W-:Y:S01]  /*4730*/  FFMA.FTZ R142, R129, R140.reuse, R143.reuse ;  /* 0x0000008c818e7223 */ /* 0x180fe2000001008f */
[----:B------:R-:W-:Y:S01]  /*4740*/  FFMA.FTZ R145, R126, R140, R143 ;  /* 0x0000008c7e917223 */ /* 0x000fe2000001008f */
[----:B------:R-:W-:-:S02]  /*4750*/  HADD2.F32 R97, -RZ, R94.H0_H0 ;  /* 0x2000005eff617230 */ /* 0x000fc40000004100 */
[----:B------:R-:W-:Y:S01]  /*4760*/  FADD.FTZ R73, R131, -R96 ;  /* 0x8000006083497221 */ /* 0x000fe20000010000 */
[----:B------:R-:W-:Y:S02]  /*4770*/  HADD2.F32 R144, -RZ, R94.H1_H1 ;  /* 0x3000005eff907230 */ /* 0x000fe40000004100 */
        /* <DEDUP_REMOVED lines=10> */
[C---:B------:R-:W-:Y:S01]  /*4820*/  F2FP.F16.F32.PACK_AB R72, R74.reuse, R72 ;  /* 0x000000484a48723e */ /* 0x040fe200000000ff */
[-C--:B------:R-:W-:Y:S01]  /*4830*/  FMUL.FTZ R97, R74, R107.reuse ;  /* 0x0000006b4a617220 */ /* 0x080fe20000410000 */
[-C--:B------:R-:W-:Y:S01]  /*4840*/  FMUL.FTZ R99, R98, R107.reuse ;  /* 0x0000006b62637220 */ /* 0x080fe20000410000 */
[C---:B------:R-:W-:Y:S01]  /*4850*/  F2FP.F16.F32.PACK_AB R73, R75.reuse, R98 ;  /* 0x000000624b49723e */ /* 0x040fe200000000ff */
[-C--:B------:R-:W-:Y:S01]  /*4860*/  FMUL.FTZ R98, R75, R107.reuse ;  /* 0x0000006b4b627220 */ /* 0x080fe20000410000 */
[-C--:B------:R-:W-:Y:S01]  /*4870*/  FMUL.FTZ R144, R142, R107.reuse ;  /* 0x0000006b8e907220 */ /* 0x080fe20000410000 */
[C---:B------:R-:W-:Y:S01]  /*4880*/  F2FP.F16.F32.PACK_AB R74, R145.reuse, R142 ;  /* 0x0000008e914a723e */ /* 0x040fe200000000ff */
[-C--:B------:R-:W-:Y:S01]  /*4890*/  FMUL.FTZ R145, R145, R107.reuse ;  /* 0x0000006b91917220 */ /* 0x080fe20000410000 */
[-C--:B------:R-:W-:Y:S01]  /*48a0*/  FMUL.FTZ R142, R146, R107.reuse ;  /* 0x0000006b928e7220 */ /* 0x080fe20000410000 */
[C---:B------:R-:W-:Y:S01]  /*48b0*/  FMUL.FTZ R147, R148.reuse, R107 ;  /* 0x0000006b94937220 */ /* 0x040fe20000410000 */
[----:B------:R-:W-:Y:S01]  /*48c0*/  F2FP.F16.F32.PACK_AB R96, R97, R96 ;  /* 0x000000606160723e */ /* 0x000fe200000000ff */
[----:B0-----:R-:W-:Y:S01]  /*48d0*/  IMAD.WIDE.U32 R102, R105, 0x10, R102 ;  /* 0x0000001069667825 */ /* 0x001fe200078e0066 */
[----:B------:R-:W-:-:S02]  /*48e0*/  F2FP.F16.F32.PACK_AB R75, R148, R146 ;  /* 0x00000092944b723e */ /* 0x000fc400000000ff */
[----:B------:R-:W-:Y:S01]  /*48f0*/  F2FP.F16.F32.PACK_AB R97, R98, R99 ;  /* 0x000000636261723e */ /* 0x000fe200000000ff */
[----:B-1----:R-:W-:Y:S01]  /*4900*/  IMAD.WIDE.U32 R100, R105, 0x10, R100 ;  /* 0x0000001069647825 */ /* 0x002fe200078e0064 */
[----:B------:R-:W-:Y:S01]  /*4910*/  F2FP.F16.F32.PACK_AB R98, R145, R144 ;  /* 0x000000909162723e */ /* 0x000fe200000000ff */
[----:B------:R1:W-:Y:S01]  /*4920*/  STG.E.128 desc[UR6][R102.64], R72 ;  /* 0x0000004866007986 */ /* 0x0003e2000c101d06 */
[----:B------:R-:W-:Y:S02]  /*4930*/  F2FP.F16.F32.PACK_AB R99, R147, R142 ;  /* 0x0000008e9363723e */ /* 0x000fe400000000ff */
[----:B------:R-:W-:-:S03]  /*4940*/  IADD3 R105, PT, PT, R105, 0x20, RZ ;  /* 0x0000002069697810 */ /* 0x000fc60007ffe0ff */
[----:B------:R1:W-:Y:S04]  /*4950*/  STG.E.128 desc[UR6][R100.64], R96 ;  /* 0x0000006064007986 */ /* 0x0003e8000c101d06 */
.L_x_1264:
[----:B------:R-:W-:Y:S05]  /*4960*/  BSYNC.RECONVERGENT B1 ;  /* 0x0000000000017941 */ /* 0x000fea0003800200 */
.L_x_1263:
[----:B------:R-:W-:Y:S04]  /*4970*/  BSSY.RECONVERGENT B1, `(.L_x_1265) ;  /* 0x0000039000017945 */ /* 0x000fe80003800200 */
[----:B------:R-:W-:Y:S05]  /*4980*/  @!P3 BRA `(.L_x_1266) ;  /* 0x0000000000dcb947 */ /* 0x000fea0003800000 */
[-CC-:B01----:R-:W-:Y:S01]  /*4990*/  FFMA.FTZ R102, R110, R140.reuse, R143.reuse ;  /* 0x0000008c6e667223 */ /* 0x183fe2000001008f */
[-CC-:B------:R-:W-:Y:S01]  /*49a0*/  FFMA.FTZ R98, R119, R140.reuse, R143.reuse ;  /* 0x0000008c77627223 */ /* 0x180fe2000001008f */
[-CC-:B------:R-:W-:Y:S01]  /*49b0*/  FFMA.FTZ R74, R122, R140.reuse, R143.reuse ;  /* 0x0000008c7a4a7223 */ /* 0x180fe2000001008f */
[--C-:B------:R-:W-:Y:S02]  /*49c0*/  HADD2.F32 R100, -RZ, R89.reuse.H0_H0 ;  /* 0x20000059ff647230 */ /* 0x100fe40000004100 */
[----:B------:R-:W-:Y:S01]  /*49d0*/  FADD.FTZ R101, R111, -R102 ;  /* 0x800000666f657221 */ /* 0x000fe20000010000 */
[----:B------:R-:W-:Y:S02]  /*49e0*/  HADD2.F32 R142, -RZ, R89.H1_H1 ;  /* 0x30000059ff8e7230 */ /* 0x000fe40000004100 */
[----:B------:R-:W-:Y:S01]  /*49f0*/  FFMA.FTZ R72, R125, R140, R143 ;  /* 0x0000008c7d487223 */ /* 0x000fe2000001008f */
[----:B------:R-:W-:Y:S01]  /*4a00*/  FADD.FTZ R99, R109, -R98 ;  /* 0x800000626d637221 */ /* 0x000fe20000010000 */
[----:B------:R-:W-:-:S02]  /*4a10*/  HADD2.F32 R75, -RZ, R88.H0_H0 ;  /* 0x20000058ff4b7230 */ /* 0x000fc40000004100 */
[----:B------:R-:W-:Y:S01]  /*4a20*/  FADD.FTZ R97, R121, -R74 ;  /* 0x8000004a79617221 */ /* 0x000fe20000010000 */
[----:B------:R-:W-:Y:S01]  /*4a30*/  FADD.FTZ R73, R123, -R72 ;  /* 0x800000487b497221 */ /* 0x000fe20000010000 */
[C---:B-----5:R-:W-:Y:S01]  /*4a40*/  FFMA.FTZ R74, R108.reuse, R99, R100 ;  /* 0x000000636c4a7223 */ /* 0x060fe20000010064 */
[C---:B------:R-:W-:Y:S01]  /*4a50*/  FFMA.FTZ R142, R108.reuse, R101, R142 ;  /* 0x000000656c8e7223 */ /* 0x040fe2000001008e */
[----:B------:R-:W0:Y:S01]  /*4a60*/  LDC.64 R102, c[0x0][0x478] ;  /* 0x00011e00ff667b82 */ /* 0x000e220000000a00 */
[----:B------:R-:W-:Y:S02]  /*4a70*/  HADD2.F32 R96, -RZ, R88.H1_H1 ;  /* 0x30000058ff607230 */ /* 0x000fe40000004100 */
[----:B------:R-:W-:Y:S01]  /*4a80*/  FFMA.FTZ R72, R108, R73, R75 ;  /* 0x000000496c487223 */ /* 0x000fe2000001004b */
[-CC-:B------:R-:W-:Y:S01]  /*4a90*/  FFMA.FTZ R73, R113, R140.reuse, R143.reuse ;  /* 0x0000008c71497223 */ /* 0x180fe2000001008f */
[----:B------:R-:W-:Y:S01]  /*4aa0*/  FFMA.FTZ R99, R116, R140, R143 ;  /* 0x0000008c74637223 */ /* 0x000fe2000001008f */
[----:B------:R-:W-:-:S02]  /*4ab0*/  HADD2.F32 R75, -RZ, R90.H0_H0 ;  /* 0x2000005aff4b7230 */ /* 0x000fc40000004100 */
[----:B------:R-:W-:Y:S01]  /*4ac0*/  FFMA.FTZ R97, R108, R97, R96 ;  /* 0x000000616c617223 */ /* 0x000fe20000010060 */
[-CC-:B------:R-:W-:Y:S01]  /*4ad0*/  FFMA.FTZ R98, R117, R140.reuse, R143.reuse ;  /* 0x0000008c75627223 */ /* 0x180fe2000001008f */
[----:B------:R-:W1:Y:S01]  /*4ae0*/  LDC.64 R100, c[0x0][0x468] ;  /* 0x00011a00ff647b82 */ /* 0x000e620000000a00 */
[----:B------:R-:W-:Y:S01]  /*4af0*/  FFMA.FTZ R147, R120, R140, R143 ;  /* 0x0000008c78937223 */ /* 0x000fe2000001008f */
[----:B------:R-:W-:Y:S02]  /*4b00*/  HADD2.F32 R96, -RZ, R90.H1_H1 ;  /* 0x3000005aff607230 */ /* 0x000fe40000004100 */
[----:B------:R-:W-:Y:S01]  /*4b10*/  FADD.FTZ R73, R112, -R73 ;  /* 0x8000004970497221 */ /* 0x000fe20000010000 */
[----:B------:R-:W-:Y:S01]  /*4b20*/  FADD.FTZ R99, R114, -R99 ;  /* 0x8000006372637221 */ /* 0x000fe20000010000 */
[--C-:B------:R-:W-:Y:S02]  /*4b30*/  HADD2.F32 R146, -RZ, R91.reuse.H0_H0 ;  /* 0x2000005bff927230 */ /* 0x100fe40000004100 */
[----:B------:R-:W-:Y:S01]  /*4b40*/  FADD.FTZ R145, R115, -R98 ;  /* 0x8000006273917221 */ /* 0x000fe20000010000 */
[----:B------:R-:W-:-:S02]  /*4b50*/  HADD2.F32 R148, -RZ, R91.H1_H1 ;  /* 0x3000005bff947230 */ /* 0x000fc40000004100 */
        /* <DEDUP_REMOVED lines=15> */
[----:B------:R-:W-:Y:S01]  /*4c50*/  FMUL.FTZ R149, R147, R107 ;  /* 0x0000006b93957220 */ /* 0x000fe20000410000 */
        /* <DEDUP_REMOVED lines=10> */
.L_x_1266:
[----:B------:R-:W-:Y:S05]  /*4d00*/  BSYNC.RECONVERGENT B1 ;  /* 0x0000000000017941 */ /* 0x000fea0003800200 */
.L_x_1265:
[----:B------:R-:W-:Y:S05]  /*4d10*/  @!P2 BRA `(.L_x_1255) ;  /* 0x0000000000d8a947 */ /* 0x000fea0003800000 */
[----:B-12---:R-:W1:Y:S01]  /*4d20*/  LDC.64 R100, c[0x0][0x478] ;  /* 0x00011e00ff647b82 */ /* 0x006e620000000a00 */
[-CC-:B------:R-:W-:Y:S01]  /*4d30*/  FFMA.FTZ R75, R106, R140.reuse, R143.reuse ;  /* 0x0000008c6a4b7223 */ /* 0x180fe2000001008f */
[-CC-:B------:R-:W-:Y:S01]  /*4d40*/  FFMA.FTZ R73, R7, R140.reuse, R143.reuse ;  /* 0x0000008c07497223 */ /* 0x180fe2000001008f */
[-CC-:B------:R-:W-:Y:S01]  /*4d50*/  FFMA.FTZ R142, R19, R140.reuse, R143.reuse ;  /* 0x0000008c138e7223 */ /* 0x180fe2000001008f */
[-CC-:B------:R-:W-:Y:S01]  /*4d60*/  FFMA.FTZ R74, R8, R140.reuse, R143.reuse ;  /* 0x0000008c084a7223 */ /* 0x180fe2000001008f */
[-CC-:B------:R-:W-:Y:S01]  /*4d70*/  FFMA.FTZ R97, R11, R140.reuse, R143.reuse ;  /* 0x0000008c0b617223 */ /* 0x180fe2000001008f */
[-CC-:B------:R-:W-:Y:S01]  /*4d80*/  FFMA.FTZ R98, R12, R140.reuse, R143.reuse ;  /* 0x0000008c0c627223 */ /* 0x180fe2000001008f */
[-CC-:B------:R-:W-:Y:S01]  /*4d90*/  FFMA.FTZ R145, R15, R140.reuse, R143.reuse ;  /* 0x0000008c0f917223 */ /* 0x180fe2000001008f */
[----:B0-----:R-:W0:Y:S01]  /*4da0*/  LDC.64 R102, c[0x0][0x468] ;  /* 0x00011a00ff667b82 */ /* 0x001e220000000a00 */
[----:B------:R-:W-:Y:S01]  /*4db0*/  FFMA.FTZ R143, R18, R140, R143 ;  /* 0x0000008c128f7223 */ /* 0x000fe2000001008f */
[----:B------:R-:W-:-:S02]  /*4dc0*/  HADD2.F32 R72, -RZ, R76.H0_H0 ;  /* 0x2000004cff487230 */ /* 0x000fc40000004100 */
[----:B------:R-:W-:Y:S01]  /*4dd0*/  FADD.FTZ R147, R104, -R75 ;  /* 0x8000004b68937221 */ /* 0x000fe20000010000 */
[--C-:B------:R-:W-:Y:S02]  /*4de0*/  HADD2.F32 R140, -RZ, R79.reuse.H0_H0 ;  /* 0x2000004fff8c7230 */ /* 0x100fe40000004100 */
[----:B------:R-:W-:Y:S01]  /*4df0*/  FADD.FTZ R73, R6, -R73 ;  /* 0x8000004906497221 */ /* 0x000fe20000010000 */
[----:B------:R-:W-:Y:S02]  /*4e00*/  HADD2.F32 R96, -RZ, R76.H1_H1 ;  /* 0x3000004cff607230 */ /* 0x000fe40000004100 */
[----:B------:R-:W-:Y:S01]  /*4e10*/  FADD.FTZ R99, R17, -R142 ;  /* 0x8000008e11637221 */ /* 0x000fe20000010000 */
[----:B------:R-:W-:Y:S01]  /*4e20*/  FADD.FTZ R75, R9, -R74 ;  /* 0x8000004a094b7221 */ /* 0x000fe20000010000 */
[----:B------:R-:W-:Y:S02]  /*4e30*/  HADD2.F32 R149, -RZ, R79.H1_H1 ;  /* 0x3000004fff957230 */ /* 0x000fe40000004100 */
[C---:B-----5:R-:W-:Y:S01]  /*4e40*/  FFMA.FTZ R72, R108.reuse, R73, R72 ;  /* 0x000000496c487223 */ /* 0x060fe20000010048 */
[C---:B------:R-:W-:Y:S01]  /*4e50*/  FFMA.FTZ R144, R108.reuse, R99, R140 ;  /* 0x000000636c907223 */ /* 0x040fe2000001008c */
        /* <DEDUP_REMOVED lines=12> */
[C---:B------:R-:W-:Y:S01]  /*4f20*/  FFMA.FTZ R140, R108.reuse, R145, R140 ;  /* 0x000000916c8c7223 */ /* 0x040fe2000001008c */
[----:B------:R-:W-:Y:S01]  /*4f30*/  FFMA.FTZ R142, R108, R143, R142 ;  /* 0x0000008f6c8e7223 */ /* 0x000fe2000001008e */
[----:B-1----:R-:W-:-:S04]  /*4f40*/  IMAD.WIDE.U32 R100, R105, 0x10, R100 ;  /* 0x0000001069647825 */ /* 0x002fc800078e0064 */
[-C--:B------:R-:W-:Y:S01]  /*4f50*/  FMUL.FTZ R143, R144, R107.reuse ;  /* 0x0000006b908f7220 */ /* 0x080fe20000410000 */
[----:B------:R-:W-:Y:S01]  /*4f60*/  F2FP.F16.F32.PACK_AB R75, R147, R144 ;  /* 0x00000090934b723e */ /* 0x000fe200000000ff */
[----:B------:R-:W-:Y:S01]  /*4f70*/  FMUL.FTZ R96, R72, R107 ;  /* 0x0000006b48607220 */ /* 0x000fe20000410000 */
[----:B0-----:R-:W-:-:S04]  /*4f80*/  IMAD.WIDE.U32 R102, R105, 0x10, R102 ;  /* 0x0000001069667825 */ /* 0x001fc800078e0066 */
[-C--:B------:R-:W-:Y:S01]  /*4f90*/  FMUL.FTZ R97, R73, R107.reuse ;  /* 0x0000006b49617220 */ /* 0x080fe20000410000 */
[-C--:B------:R-:W-:Y:S01]  /*4fa0*/  FMUL.FTZ R144, R147, R107.reuse ;  /* 0x0000006b93907220 */ /* 0x080fe20000410000 */
[-C--:B------:R-:W-:Y:S01]  /*4fb0*/  FMUL.FTZ R98, R74, R107.reuse ;  /* 0x0000006b4a627220 */ /* 0x080fe20000410000 */
[-C--:B------:R-:W-:Y:S01]  /*4fc0*/  FMUL.FTZ R105, R99, R107.reuse ;  /* 0x0000006b63697220 */ /* 0x080fe20000410000 */
[-C--:B------:R-:W-:Y:S01]  /*4fd0*/  FMUL.FTZ R108, R140, R107.reuse ;  /* 0x0000006b8c6c7220 */ /* 0x080fe20000410000 */
[----:B------:R-:W-:Y:S01]  /*4fe0*/  FMUL.FTZ R107, R142, R107 ;  /* 0x0000006b8e6b7220 */ /* 0x000fe20000410000 */
[----:B------:R-:W-:Y:S02]  /*4ff0*/  F2FP.F16.F32.PACK_AB R72, R73, R72 ;  /* 0x000000484948723e */ /* 0x000fe400000000ff */
[----:B------:R-:W-:Y:S02]  /*5000*/  F2FP.F16.F32.PACK_AB R73, R99, R74 ;  /* 0x0000004a6349723e */ /* 0x000fe400000000ff */
[----:B------:R-:W-:-:S02]  /*5010*/  F2FP.F16.F32.PACK_AB R96, R97, R96 ;  /* 0x000000606160723e */ /* 0x000fc400000000ff */
[----:B------:R-:W-:Y:S02]  /*5020*/  F2FP.F16.F32.PACK_AB R74, R142, R140 ;  /* 0x0000008c8e4a723e */ /* 0x000fe400000000ff */
[----:B------:R-:W-:Y:S02]  /*5030*/  F2FP.F16.F32.PACK_AB R97, R105, R98 ;  /* 0x000000626961723e */ /* 0x000fe400000000ff */
[----:B------:R-:W-:Y:S01]  /*5040*/  F2FP.F16.F32.PACK_AB R99, R144, R143 ;  /* 0x0000008f9063723e */ /* 0x000fe200000000ff */
[----:B------:R3:W-:Y:S01]  /*5050*/  STG.E.128 desc[UR6][R100.64], R72 ;  /* 0x0000004864007986 */ /* 0x0007e2000c101d06 */
[----:B------:R-:W-:-:S05]  /*5060*/  F2FP.F16.F32.PACK_AB R98, R107, R108 ;  /* 0x0000006c6b62723e */ /* 0x000fca00000000ff */
[----:B------:R3:W-:Y:S02]  /*5070*/  STG.E.128 desc[UR6][R102.64], R96 ;  /* 0x0000006066007986 */ /* 0x0007e4000c101d06 */
.L_x_1255:
[----:B------:R-:W-:Y:S05]  /*5080*/  BSYNC.RECONVERGENT B0 ;  /* 0x0000000000007941 */ /* 0x000fea0003800200 */
.L_x_1245:
[----:B01234-:R-:W0:Y:S02]  /*5090*/  LDC.64 R96, c[0x0][0x380] ;  /* 0x0000e000ff607b82 */ /* 0x01fe240000000a00 */
[----:B0-----:R-:W-:-:S04]  /*50a0*/  LEA R0, R96, R0, 0x2 ;  /* 0x0000000060007211 */ /* 0x001fc800078e10ff */
[----:B------:R-:W-:-:S13]  /*50b0*/  ISETP.GE.AND P1, PT, R0, R97, PT ;  /* 0x000000610000720c */ /* 0x000fda0003f26270 */
[----:B------:R-:W-:Y:S05]  /*50c0*/  @!P1 BRA `(.L_x_1267) ;  /* 0xffffffb4002c9947 */ /* 0x000fea000383ffff */
.L_x_1232:
        /* <DEDUP_REMOVED lines=19> */
[----:B------:R0:W-:Y:S04]  /*5200*/  STS.128 [R3], R48 ;  /* 0x0000003003007388 */ /* 0x0001e80000000c00 */
[----:B------:R-:W-:Y:S04]  /*5210*/  STS.128 [R3+0x10], R52 ;  /* 0x0000103403007388 */ /* 0x000fe80000000c00 */
[----:B------:R-:W-:Y:S04]  /*5220*/  STS.128 [R3+0x400], R80 ;  /* 0x0004005003007388 */ /* 0x000fe80000000c00 */
[----:B------:R-:W-:Y:S04]  /*5230*/  STS.128 [R3+0x410], R84 ;  /* 0x0004105403007388 */ /* 0x000fe80000000c00 */
[----:B------:R-:W-:Y:S01]  /*5240*/  STS.128 [R3+0x800], R64 ;  /* 0x0008004003007388 */ /* 0x000fe20000000c00 */
[----:B0-----:R-:W-:-:S02]  /*5250*/  IADD3.X R49, PT, PT, RZ, RZ, RZ, P0, !PT ;  /* 0x000000ffff317210 */ /* 0x001fc400007fe4ff */
[----:B------:R-:W-:Y:S01]  /*5260*/  ISETP.GE.U32.AND P0, PT, R24, 0x300, PT ;  /* 0x000003001800780c */ /* 0x000fe20003f06070 */
[----:B------:R-:W-:Y:S01]  /*5270*/  STS.128 [R3+0x810], R68 ;  /* 0x0008104403007388 */ /* 0x000fe20000000c00 */
[C---:B------:R-:W-:Y:S02]  /*5280*/  SHF.L.U64.HI R30, R28.reuse, 0x2, R49 ;  /* 0x000000021c1e7819 */ /* 0x040fe40000010231 */
[----:B------:R-:W-:Y:S01]  /*5290*/  SHF.L.U32 R28, R28, 0x2, RZ ;  /* 0x000000021c1c7819 */ /* 0x000fe200000006ff */
[----:B------:R-:W-:Y:S03]  /*52a0*/  BAR.SYNC.DEFER_BLOCKING 0x0 ;  /* 0x0000000000007b1d */ /* 0x000fe60000010000 */
[----:B--2---:R-:W-:-:S03]  /*52b0*/  IADD3 R26, P6, PT, R28, UR18, RZ ;  /* 0x000000121c1a7c10 */ /* 0x004fc6000ffde0ff */
        /* <DEDUP_REMOVED lines=44> */
[----:B------:R-:W-:Y:S01]  /*5580*/  @P5 MOV R2, R26 ;  /* 0x0000001a00025202 */ /* 0x000fe20000000f00 */
        /* <DEDUP_REMOVED lines=10> */
[----:B------:R0:W-:Y:S01]  /*5630*/  STS.128 [R3+0x810], R44 ;  /* 0x0008102c03007388 */ /* 0x0001e20000000c00 */
[----:B------:R-:W-:Y:S01]  /*5640*/  BAR.SYNC.DEFER_BLOCKING 0x0 ;  /* 0x0000000000007b1d */ /* 0x000fe20000010000 */
[----:B0-----:R-:W-:Y:S02]  /*5650*/  IADD3.X R47, PT, PT, R30, UR19, RZ, P6, !PT ;  /* 0x000000131e2f7c10 */ /* 0x001fe4000b7fe4ff */
[----:B------:R-:W-:-:S04]  /*5660*/  IADD3 R24, P6, PT, R28, UR16, RZ ;  /* 0x000000101c187c10 */ /* 0x000fc8000ffde0ff */
[----:B------:R-:W-:Y:S02]  /*5670*/  IADD3.X R45, PT, PT, R30, UR17, RZ, P6, !PT ;  /* 0x000000111e2d7c10 */ /* 0x000fe4000b7fe4ff */
[----:B------:R-:W-:Y:S01]  /*5680*/  @P5 IADD3 R26, P6, PT, R26, 0x200, RZ ;  /* 0x000002001a1a5810 */ /* 0x000fe20007fde0ff */
        /* <DEDUP_REMOVED lines=17> */
[----:B---3--:R-:W-:Y:S01]  /*57a0*/  FADD.FTZ R4, RZ, R3 ;  /* 0x00000003ff047221 */ /* 0x008fe20000010000 */
[-C--:B------:R-:W-:Y:S02]  /*57b0*/  @P5 MOV R3, R47.reuse ;  /* 0x0000002f00035202 */ /* 0x080fe40000000f00 */
[----:B------:R-:W3:Y:S01]  /*57c0*/  LDS R6, [R0+0x800] ;  /* 0x0008000000067984 */ /* 0x000ee20000000800 */
[----:B----4-:R-:W-:Y:S01]  /*57d0*/  FADD.FTZ R41, R22, R41 ;  /* 0x0000002916297221 */ /* 0x010fe20000010000 */
[----:B------:R-:W-:Y:S02]  /*57e0*/  @P5 IADD3.X R47, PT, PT, RZ, R47, RZ, P6, !PT ;  /* 0x0000002fff2f5210 */ /* 0x000fe400037fe4ff */
        /* <DEDUP_REMOVED lines=27> */
[----:B------:R-:W-:-:S03]  /*59a0*/  FADD.FTZ R11, R11, R16 ;  /* 0x000000100b0b7221 */ /* 0x000fc60000010000 */
[----:B------:R-:W-:Y:S01]  /*59b0*/  FADD.FTZ R6, R6, R19 ;  /* 0x0000001306067221 */ /* 0x000fe20000010000 */
[----:B---3--:R-:W-:Y:S01]  /*59c0*/  @P4 MOV R2, R26 ;  /* 0x0000001a00024202 */ /* 0x008fe20000000f00 */
[----:B------:R-:W-:Y:S01]  /*59d0*/  FADD.FTZ R7, RZ, R7 ;  /* 0x00000007ff077221 */ /* 0x000fe20000010000 */
[-C--:B------:R-:W-:Y:S02]  /*59e0*/  @P4 MOV R3, R47.reuse ;  /* 0x0000002f00034202 */ /* 0x080fe40000000f00 */
[----:B------:R-:W-:Y:S01]  /*59f0*/  @P4 IADD3 R26, P5, PT, R26, 0x200, RZ ;  /* 0x000002001a1a4810 */ /* 0x000fe20007fbe0ff */
[----:B------:R-:W-:Y:S02]  /*5a00*/  FADD.FTZ R23, R6, R23 ;  /* 0x0000001706177221 */ /* 0x000fe40000010000 */
[----:B------:R3:W-:Y:S01]  /*5a10*/  @P4 STG.E desc[UR6][R2.64], R43 ;  /* 0x0000002b02004986 */ /* 0x0007e2000c101906 */
[----:B------:R-:W-:Y:S01]  /*5a20*/  @P4 IADD3.X R47, PT, PT, RZ, R47, RZ, P5, !PT ;  /* 0x0000002fff2f4210 */ /* 0x000fe20002ffe4ff */
[----:B0-----:R-:W-:-:S04]  /*5a30*/  FADD.FTZ R8, R7, R8 ;  /* 0x0000000807087221 */ /* 0x001fc80000010000 */
[----:B-1----:R-:W-:Y:S01]  /*5a40*/  FADD.FTZ R8, R8, R13 ;  /* 0x0000000d08087221 */ /* 0x002fe20000010000 */
[----:B---3--:R-:W-:Y:S02]  /*5a50*/  @P4 MOV R2, R24 ;  /* 0x0000001800024202 */ /* 0x008fe40000000f00 */
[----:B------:R-:W-:Y:S01]  /*5a60*/  @P4 MOV R3, R45 ;  /* 0x0000002d00034202 */ /* 0x000fe20000000f00 */
[----:B--2---:R-:W-:Y:S01]  /*5a70*/  FADD.FTZ R17, R8, R17 ;  /* 0x0000001108117221 */ /* 0x004fe20000010000 */
        /* <DEDUP_REMOVED lines=14> */
[----:B------:R-:W-:-:S04]  /*5b60*/  @P2 IADD3 R24, P4, PT, R24, 0x200, RZ ;  /* 0x0000020018182810 */ /* 0x000fc80007f9e0ff */
[----:B------:R-:W-:Y:S02]  /*5b70*/  @P1 MOV R6, R24 ;  /* 0x0000001800061202 */ /* 0x000fe40000000f00 */
[----:B0-----:R-:W-:Y:S02]  /*5b80*/  @P2 MOV R2, R26 ;  /* 0x0000001a00022202 */ /* 0x001fe40000000f00 */
[----:B------:R-:W-:Y:S02]  /*5b90*/  @P2 IADD3 R26, P3, PT, R26, 0x200, RZ ;  /* 0x000002001a1a2810 */ /* 0x000fe40007f7e0ff */
[----:B------:R-:W-:Y:S02]  /*5ba0*/  @P2 MOV R3, R47 ;  /* 0x0000002f00032202 */ /* 0x000fe40000000f00 */
[----:B------:R-:W-:Y:S02]  /*5bb0*/  @P2 MOV R5, R45 ;  /* 0x0000002d00052202 */ /* 0x000fe40000000f00 */
[----:B------:R-:W-:Y:S01]  /*5bc0*/  @P2 IADD3.X R47, PT, PT, RZ, R47, RZ, P3, !PT ;  /* 0x0000002fff2f2210 */ /* 0x000fe20001ffe4ff */
[----:B------:R0:W-:Y:S01]  /*5bd0*/  @P2 STG.E desc[UR6][R2.64], R11 ;  /* 0x0000000b02002986 */ /* 0x0001e2000c101906 */
[----:B------:R-:W-:-:S02]  /*5be0*/  @P2 IADD3.X R45, PT, PT, RZ, R45, RZ, P4, !PT ;  /* 0x0000002dff2d2210 */ /* 0x000fc400027fe4ff */
[----:B------:R-:W-:Y:S01]  /*5bf0*/  @P1 IADD3 R24, P4, PT, R24, 0x200, RZ ;  /* 0x0000020018181810 */ /* 0x000fe20007f9e0ff */
[----:B------:R1:W-:Y:S01]  /*5c00*/  @P2 STG.E desc[UR6][R4.64], R29 ;  /* 0x0000001d04002986 */ /* 0x0003e2000c101906 */
[-C--:B------:R-:W-:Y:S02]  /*5c10*/  @P1 MOV R7, R45.reuse ;  /* 0x0000002d00071202 */ /* 0x080fe40000000f00 */
[----:B------:R-:W-:Y:S02]  /*5c20*/  @P1 IADD3.X R45, PT, PT, RZ, R45, RZ, P4, !PT ;  /* 0x0000002dff2d1210 */ /* 0x000fe400027fe4ff */
[----:B0-----:R-:W-:Y:S02]  /*5c30*/  @P1 MOV R2, R26 ;  /* 0x0000001a00021202 */ /* 0x001fe40000000f00 */
[----:B------:R-:W-:Y:S02]  /*5c40*/  @P1 MOV R3, R47 ;  /* 0x0000002f00031202 */ /* 0x000fe40000000f00 */
[----:B------:R-:W-:-:S02]  /*5c50*/  @P1 IADD3 R26, P3, PT, R26, 0x200, RZ ;  /* 0x000002001a1a1810 */ /* 0x000fc40007f7e0ff */
[----:B-1----:R-:W-:Y:S01]  /*5c60*/  MOV R4, R24 ;  /* 0x0000001800047202 */ /* 0x002fe20000000f00 */
[----:B------:R0:W-:Y:S01]  /*5c70*/  @P1 STG.E desc[UR6][R2.64], R23 ;  /* 0x0000001702001986 */ /* 0x0001e2000c101906 */
[----:B------:R-:W-:Y:S02]  /*5c80*/  @P1 IADD3.X R47, PT, PT, RZ, R47, RZ, P3, !PT ;  /* 0x0000002fff2f1210 */ /* 0x000fe40001ffe4ff */
        /* <DEDUP_REMOVED lines=8> */
.L_x_1244:
        /* <DEDUP_REMOVED lines=8> */
.L_x_1269:
[----:B------:R-:W-:Y:S05]  /*5d90*/  BSYNC B0 ;  /* 0x0000000000007941 */ /* 0x000fea0003800000 */
.L_x_1268:
        /* <DEDUP_REMOVED lines=8> */
.L_x_1270:
[----:B------:R-:W-:Y:S01]  /*5e20*/  FADD.FTZ R96, R96, R143 ;  /* 0x0000008f60607221 */ /* 0x000fe20000010000 */
[----:B------:R-:W-:-:S04]  /*5e30*/  HFMA2 R146, -RZ, RZ, 0, 1.1920928955078125e-07 ;  /* 0x00000002ff927431 */ /* 0x000fc800000001ff */
[----:B------:R-:W-:Y:S02]  /*5e40*/  MOV R145, R96 ;  /* 0x0000006000917202 */ /* 0x000fe40000000f00 */
[----:B------:R-:W-:-:S07]  /*5e50*/  MOV R97, R144 ;  /* 0x0000009000617202 */ /* 0x000fce0000000f00 */
[----:B------:R-:W-:Y:S05]  /*5e60*/  WARPSYNC.COLLECTIVE R140, `(.L_x_1271) ;  /* 0x000000008c087348 */ /* 0x000fea0003c00000 */
[----:B------:R0:W1:Y:S02]  /*5e70*/  SHFL.BFLY P6, R144, R145, R146, R147 ;  /* 0x0c00009291907389 */ /* 0x00006400000c0093 */
[----:B01----:R-:W-:Y:S05]  /*5e80*/  ENDCOLLECTIVE ;  /* 0x000000000000791b */ /* 0x003fea0003800000 */
.L_x_1271:
[----:B------:R-:W-:-:S05]  /*5e90*/  FADD.FTZ R97, R97, R142 ;  /* 0x0000008e61617221 */ /* 0x000fca0000010000 */
[----:B------:R-:W-:Y:S02]  /*5ea0*/  MOV R145, R97 ;  /* 0x0000006100917202 */ /* 0x000fe40000000f00 */
[----:B------:R-:W-:-:S07]  /*5eb0*/  MOV R99, R144 ;  /* 0x0000009000637202 */ /* 0x000fce0000000f00 */
[----:B------:R-:W-:Y:S05]  /*5ec0*/  WARPSYNC.COLLECTIVE R140, `(.L_x_1272) ;  /* 0x000000008c087348 */ /* 0x000fea0003c00000 */
[----:B------:R0:W1:Y:S02]  /*5ed0*/  SHFL.BFLY P6, R144, R145, R146, R147 ;  /* 0x0c00009291907389 */ /* 0x00006400000c0093 */
[----:B01----:R-:W-:Y:S05]  /*5ee0*/  ENDCOLLECTIVE ;  /* 0x000000000000791b */ /* 0x003fea0003800000 */
.L_x_1272:
[----:B------:R-:W-:Y:S01]  /*5ef0*/  FADD.FTZ R99, R96, R99 ;  /* 0x0000006360637221 */ /* 0x000fe20000010000 */
[----:B------:R-:W-:-:S04]  /*5f00*/  HFMA2 R146, -RZ, RZ, 0, 2.384185791015625e-07 ;  /* 0x00000004ff927431 */ /* 0x000fc800000001ff */
[----:B------:R-:W-:Y:S02]  /*5f10*/  MOV R145, R99 ;  /* 0x0000006300917202 */ /* 0x000fe40000000f00 */
[----:B------:R-:W-:-:S07]  /*5f20*/  MOV R98, R144 ;  /* 0x0000009000627202 */ /* 0x000fce0000000f00 */
[----:B------:R-:W-:Y:S05]  /*5f30*/  WARPSYNC.COLLECTIVE R140, `(.L_x_1273) ;  /* 0x000000008c087348 */ /* 0x000fea0003c00000 */
[----:B------:R0:W1:Y:S02]  /*5f40*/  SHFL.BFLY P6, R144, R145, R146, R147 ;  /* 0x0c00009291907389 */ /* 0x00006400000c0093 */
[----:B01----:R-:W-:Y:S05]  /*5f50*/  ENDCOLLECTIVE ;  /* 0x000000000000791b */ /* 0x003fea0003800000 */
.L_x_1273:
[----:B------:R-:W-:-:S05]  /*5f60*/  FADD.FTZ R98, R97, R98 ;  /* 0x0000006261627221 */ /* 0x000fca0000010000 */
[----:B------:R-:W-:Y:S02]  /*5f70*/  MOV R145, R98 ;  /* 0x0000006200917202 */ /* 0x000fe40000000f00 */
[----:B------:R-:W-:-:S07]  /*5f80*/  MOV R100, R144 ;  /* 0x0000009000647202 */ /* 0x000fce0000000f00 */
[----:B------:R-:W-:Y:S05]  /*5f90*/  WARPSYNC.COLLECTIVE R140, `(.L_x_1274) ;  /* 0x000000008c087348 */ /* 0x000fea0003c00000 */
[----:B------:R0:W1:Y:S02]  /*5fa0*/  SHFL.BFLY P6, R144, R145, R146, R147 ;  /* 0x0c00009291907389 */ /* 0x00006400000c0093 */
[----:B01----:R-:W-:Y:S05]  /*5fb0*/  ENDCOLLECTIVE ;  /* 0x000000000000791b */ /* 0x003fea0003800000 */
.L_x_1274:
[----:B------:R-:W-:Y:S01]  /*5fc0*/  FADD.FTZ R100, R99, R100 ;  /* 0x0000006463647221 */ /* 0x000fe20000010000 */
[----:B------:R-:W-:-:S04]  /*5fd0*/  HFMA2 R146, -RZ, RZ, 0, 4.76837158203125e-07 ;  /* 0x00000008ff927431 */ /* 0x000fc800000001ff */
[----:B------:R-:W-:Y:S02]  /*5fe0*/  MOV R145, R100 ;  /* 0x0000006400917202 */ /* 0x000fe40000000f00 */
[----:B------:R-:W-:-:S07]  /*5ff0*/  MOV R101, R144 ;  /* 0x0000009000657202 */ /* 0x000fce0000000f00 */
[----:B------:R-:W-:Y:S05]  /*6000*/  WARPSYNC.COLLECTIVE R140, `(.L_x_1275) ;  /* 0x000000008c087348 */ /* 0x000fea0003c00000 */
[----:B------:R0:W1:Y:S02]  /*6010*/  SHFL.BFLY P6, R144, R145, R146, R147 ;  /* 0x0c00009291907389 */ /* 0x00006400000c0093 */
[----:B01----:R-:W-:Y:S05]  /*6020*/  ENDCOLLECTIVE ;  /* 0x000000000000791b */ /* 0x003fea0003800000 */
.L_x_1275:
[----:B------:R-:W-:-:S05]  /*6030*/  FADD.FTZ R101, R98, R101 ;  /* 0x0000006562657221 */ /* 0x000fca0000010000 */
[----:B------:R-:W-:Y:S02]  /*6040*/  MOV R145, R101 ;  /* 0x0000006500917202 */ /* 0x000fe40000000f00 */
[----:B------:R-:W-:-:S07]  /*6050*/  MOV R103, R144 ;  /* 0x0000009000677202 */ /* 0x000fce0000000f00 */
[----:B------:R-:W-:Y:S05]  /*6060*/  WARPSYNC.COLLECTIVE R140, `(.L_x_1276) ;  /* 0x000000008c087348 */ /* 0x000fea0003c00000 */
[----:B------:R0:W1:Y:S02]  /*6070*/  SHFL.BFLY P6, R144, R145, R146, R147 ;  /* 0x0c00009291907389 */ /* 0x00006400000c0093 */
[----:B01----:R-:W-:Y:S05]  /*6080*/  ENDCOLLECTIVE ;  /* 0x000000000000791b */ /* 0x003fea0003800000 */
.L_x_1276:
[----:B------:R-:W-:Y:S01]  /*6090*/  FADD.FTZ R103, R100, R103 ;  /* 0x0000006764677221 */ /* 0x000fe20000010000 */
[----:B------:R-:W-:-:S04]  /*60a0*/  HFMA2 R146, -RZ, RZ, 0, 9.5367431640625e-07 ;  /* 0x00000010ff927431 */ /* 0x000fc800000001ff */
[----:B------:R-:W-:Y:S02]  /*60b0*/  MOV R145, R103 ;  /* 0x0000006700917202 */ /* 0x000fe40000000f00 */
[----:B------:R-:W-:-:S07]  /*60c0*/  MOV R102, R144 ;  /* 0x0000009000667202 */ /* 0x000fce0000000f00 */
[----:B------:R-:W-:Y:S05]  /*60d0*/  WARPSYNC.COLLECTIVE R140, `(.L_x_1277) ;  /* 0x000000008c087348 */ /* 0x000fea0003c00000 */
[----:B------:R0:W1:Y:S02]  /*60e0*/  SHFL.BFLY P6, R144, R145, R146, R147 ;  /* 0x0c00009291907389 */ /* 0x00006400000c0093 */
[----:B01----:R-:W-:Y:S05]  /*60f0*/  ENDCOLLECTIVE ;  /* 0x000000000000791b */ /* 0x003fea0003800000 */
.L_x_1277:
[----:B------:R-:W-:-:S05]  /*6100*/  FADD.FTZ R102, R101, R102 ;  /* 0x0000006665667221 */ /* 0x000fca0000010000 */
[----:B------:R-:W-:Y:S02]  /*6110*/  MOV R145, R102 ;  /* 0x0000006600917202 */ /* 0x000fe40000000f00 */
[----:B------:R-:W-:-:S07]  /*6120*/  MOV R96, R144 ;  /* 0x0000009000607202 */ /* 0x000fce0000000f00 */
[----:B------:R-:W-:Y:S05]  /*6130*/  WARPSYNC.COLLECTIVE R140, `(.L_x_1278) ;  /* 0x000000008c087348 */ /* 0x000fea0003c00000 */
[----:B------:R0:W1:Y:S02]  /*6140*/  SHFL.BFLY P6, R144, R145, R146, R147 ;  /* 0x0c00009291907389 */ /* 0x00006400000c0093 */
[----:B01----:R-:W-:Y:S05]  /*6150*/  ENDCOLLECTIVE ;  /* 0x000000000000791b */ /* 0x003fea0003800000 */
.L_x_1278:
[----:B------:R-:W-:Y:S01]  /*6160*/  MOV R97, R144 ;  /* 0x0000009000617202 */ /* 0x000fe20000000f00 */
[----:B------:R-:W-:Y:S06]  /*6170*/  BRA `(.L_x_1279) ;  /* 0xffffffc8005c7947 */ /* 0x000fec000383ffff */
.L_x_1280:
        /* <DEDUP_REMOVED lines=16> */
.L_x_14431:


//--------------------- .text._ZN10layer_norm13ln_bwd_kernelINS_13Kernel_traitsI6__halfS2_S2_S2_fjLj768ELj1ELj4ELj1ELj16ENS_18Kernel_traits_baseILj768ES2_S2_S2_S2_fjLj128EEEEELb0ELb0ELb0ELb1EEEvNS_9BwdParamsE --------------------------
	.section	.text._ZN10layer_norm13ln_bwd_kernelINS_13Kernel_traitsI6__halfS2_S2_S2_fjLj768ELj1ELj4ELj1ELj16ENS_18Kernel_traits_baseILj768ES2_S2_S2_S2_fjLj128EEEEELb0ELb0ELb0ELb1EEEvNS_9BwdParamsE,"ax",@progbits
	.align	128
        .global         _ZN10layer_norm13ln_bwd_kernelINS_13Kernel_traitsI6__halfS2_S2_S2_fjLj768ELj1ELj4ELj1ELj16ENS_18Kernel_traits_baseILj768ES2_S2_S2_S2_fjLj128EEEEELb0ELb0ELb0ELb1EEEvNS_9BwdParamsE
        .type           _ZN10layer_norm13ln_bwd_kernelINS_13Kernel_traitsI6__halfS2_S2_S2_fjLj768ELj1ELj4ELj1ELj16ENS_18Kernel_traits_baseILj768ES2_S2_S2_S2_fjLj128EEEEELb0ELb0ELb0ELb1EEEvNS_9BwdParamsE,@function
        .size           _ZN10layer_norm13ln_bwd_kernelINS_13Kernel_traitsI6__halfS2_S2_S2_fjLj768ELj1ELj4ELj1ELj16ENS_18Kernel_traits_baseILj768ES2_S2_S2_S2_fjLj128EEEEELb0ELb0ELb0ELb1EEEvNS_9BwdParamsE,(.L_x_14432 - _ZN10layer_norm13ln_bwd_kernelINS_13Kernel_traitsI6__halfS2_S2_S2_fjLj768ELj1ELj4ELj1ELj16ENS_18Kernel_traits_baseILj768ES2_S2_S2_S2_fjLj128EEEEELb0ELb0ELb0ELb1EEEvNS_9BwdParamsE)
        .other          _ZN10layer_norm13ln_bwd_kernelINS_13Kernel_traitsI6__halfS2_S2_S2_fjLj768ELj1ELj4ELj1ELj16ENS_18Kernel_traits_baseILj768ES2_S2_S2_S2_fjLj128EEEEELb0ELb0ELb0ELb1EEEvNS_9BwdParamsE,@"STO_CUDA_ENTRY STV_DEFAULT"
_ZN10layer_norm13ln_bwd_kernelINS_13Kernel_traitsI6__halfS2_S2_S2_fjLj768ELj1ELj4ELj1ELj16ENS_18Kernel_traits_baseILj768ES2_S2_S2_S2_fjLj128EEEEELb0ELb0ELb0ELb1EEEvNS_9BwdParamsE:
.text._ZN10layer_norm13ln_bwd_kernelINS_13Kernel_traitsI6__halfS2_S2_S2_fjLj768ELj1ELj4ELj1ELj16ENS_18Kernel_traits_baseILj768ES2_S2_S2_S2_fjLj128EEEEELb0ELb0ELb0ELb1EEEvNS_9BwdParamsE:
        /* <DEDUP_REMOVED lines=43> */
[----:B------:R-:W-:Y:S01]  /*02b0*/  BSSY B1, `(.L_x_1283) ;  /* 0x0000485000017945 */ /* 0x000fe20003800000 */
[----:B------:R-:W-:-:S02]  /*02c0*/  CS2R R98, SRZ ;  /* 0x0000000000627805 */ /* 0x000fc4000001ff00 */
[----:B------:R-:W-:Y:S02]  /*02d0*/  CS2R R96, SRZ ;  /* 0x0000000000607805 */ /* 0x000fe4000001ff00 */
[----:B------:R-:W-:Y:S02]  /*02e0*/  CS2R R92, SRZ ;  /* 0x00000000005c7805 */ /* 0x000fe4000001ff00 */
[----:B------:R-:W-:Y:S02]  /*02f0*/  CS2R R90, SRZ ;  /* 0x00000000005a7805 */ /* 0x000fe4000001ff00 */
[----:B------:R-:W-:Y:S02]  /*0300*/  CS2R R88, SRZ ;  /* 0x0000000000587805 */ /* 0x000fe4000001ff00 */
[----:B------:R-:W-:Y:S02]  /*0310*/  CS2R R86, SRZ ;  /* 0x0000000000567805 */ /* 0x000fe4000001ff00 */
[----:B-1----:R-:W-:Y:S01]  /*0320*/  ISETP.NE.U32.AND P0, PT, RZ, UR8, PT ;  /* 0x00000008ff007c0c */ /* 0x002fe2000bf05070 */
[----:B0-----:R-:W-:-:S03]  /*0330*/  IMAD.WIDE.U32 R2, R94, 0x10, R2 ;  /* 0x000000105e027825 */ /* 0x001fc600078e0002 */
[----:B------:R-:W-:Y:S02]  /*0340*/  ISETP.NE.AND.EX P0, PT, RZ, UR9, PT, P0 ;  /* 0x00000009ff007c0c */ /* 0x000fe4000bf05300 */
[----:B------:R-:W-:Y:S02]  /*0350*/  CS2R R84, SRZ ;  /* 0x0000000000547805 */ /* 0x000fe4000001ff00 */
[----:B------:R-:W-:Y:S02]  /*0360*/  CS2R R78, SRZ ;  /* 0x00000000004e7805 */ /* 0x000fe4000001ff00 */
[----:B------:R-:W-:Y:S01]  /*0370*/  CS2R R76, SRZ ;  /* 0x00000000004c7805 */ /* 0x000fe2000001ff00 */
[----:B------:R-:W5:Y:S01]  /*0380*/  LDG.E.128 R80, desc[UR6][R2.64+0x400] ;  /* 0x0004000602507981 */ /* 0x000f62000c1e1d00 */
[----:B------:R-:W-:Y:S02]  /*0390*/  CS2R R74, SRZ ;  /* 0x00000000004a7805 */ /* 0x000fe4000001ff00 */
[----:B------:R-:W-:-:S02]  /*03a0*/  CS2R R72, SRZ ;  /* 0x0000000000487805 */ /* 0x000fc4000001ff00 */
[----:B------:R-:W-:Y:S01]  /*03b0*/  CS2R R70, SRZ ;  /* 0x0000000000467805 */ /* 0x000fe2000001ff00 */
[----:B------:R-:W5:Y:S01]  /*03c0*/  LDG.E.128 R8, desc[UR6][R2.64+0x200] ;  /* 0x0002000602087981 */ /* 0x000f62000c1e1d00 */
[----:B------:R-:W-:Y:S02]  /*03d0*/  CS2R R68, SRZ ;  /* 0x0000000000447805 */ /* 0x000fe4000001ff00 */
[----:B------:R-:W-:Y:S02]  /*03e0*/  CS2R R66, SRZ ;  /* 0x0000000000427805 */ /* 0x000fe4000001ff00 */
[----:B------:R-:W-:Y:S01]  /*03f0*/  CS2R R64, SRZ ;  /* 0x0000000000407805 */ /* 0x000fe2000001ff00 */
[----:B------:R0:W5:Y:S01]  /*0400*/  LDG.E.128 R4, desc[UR6][R2.64] ;  /* 0x0000000602047981 */ /* 0x000162000c1e1d00 */
        /* <DEDUP_REMOVED lines=8> */
[----:B0-2---:R-:W-:-:S07]  /*0490*/  CS2R R2, SRZ ;  /* 0x0000000000027805 */ /* 0x005fce000001ff00 */
.L_x_1291:
        /* <DEDUP_REMOVED lines=8> */
[----:B-----5:R0:W5:Y:S01]  /*0520*/  LDG.E R106, desc[UR6][R106.64] ;  /* 0x000000066a6a7981 */ /* 0x020162000c1e1900 */
[----:B------:R-:W-:Y:S01]  /*0530*/  ISETP.NE.U32.AND P1, PT, RZ, UR10, PT ;  /* 0x0000000aff007c0c */ /* 0x000fe2000bf25070 */
[----:B------:R-:W-:-:S03]  /*0540*/  IMAD R0, R101, UR12, RZ ;  /* 0x0000000c65007c24 */ /* 0x000fc6000f8e02ff */
[----:B------:R-:W-:Y:S02]  /*0550*/  ISETP.NE.AND.EX P1, PT, RZ, UR11, PT, P1 ;  /* 0x0000000bff007c0c */ /* 0x000fe4000bf25310 */
[----:B------:R-:W-:Y:S01]  /*0560*/  SHF.R.S32.HI R29, RZ, 0x1f, R0 ;  /* 0x0000001fff1d7819 */ /* 0x000fe20000011400 */
[----:B------:R-:W-:Y:S01]  /*0570*/  HFMA2 R102, -RZ, RZ, 1.875, 0 ;  /* 0x3f800000ff667431 */ /* 0x000fe200000001ff */
[----:B------:R-:W-:Y:S02]  /*0580*/  ISETP.NE.AND P2, PT, R100, RZ, PT ;  /* 0x000000ff6400720c */ /* 0x000fe40003f45270 */
[----:B------:R-:W-:Y:S02]  /*0590*/  LEA.HI R29, R29, R0, RZ, 0x3 ;  /* 0x000000001d1d7211 */ /* 0x000fe400078f18ff */
[----:B------:R-:W-:-:S04]  /*05a0*/  LOP3.LUT R94, R95, 0x1f, RZ, 0xc0, !PT ;  /* 0x0000001f5f5e7812 */ /* 0x000fc800078ec0ff */
[----:B------:R-:W-:Y:S01]  /*05b0*/  LEA.HI.SX32 R105, R29, R94, 0x1d ;  /* 0x0000005e1d697211 */ /* 0x000fe200078feaff */
[----:B---3--:R-:W-:Y:S01]  /*05c0*/  @P0 HADD2.F32 R102, -RZ, R26.H0_H0 ;  /* 0x2000001aff660230 */ /* 0x008fe20000004100 */
[----:B----4-:R-:W-:Y:S01]  /*05d0*/  FSEL R0, R24, RZ, !P2 ;  /* 0x000000ff18007208 */ /* 0x010fe20005000000 */
[----:B0-----:R-:W-:Y:S06]  /*05e0*/  @P1 BRA `(.L_x_1284) ;  /* 0x0000000c00a41947 */ /* 0x001fec0003800000 */
[----:B------:R-:W0:Y:S01]  /*05f0*/  LDC.64 R32, c[0x0][0x3a8] ;  /* 0x0000ea00ff207b82 */ /* 0x000e220000000a00 */
[----:B------:R-:W-:-:S07]  /*0600*/  IADD3 R104, PT, PT, R105, 0x20, RZ ;  /* 0x0000002069687810 */ /* 0x000fce0007ffe0ff */
[----:B------:R-:W1:Y:S01]  /*0610*/  LDC.64 R44, c[0x0][0x428] ;  /* 0x00010a00ff2c7b82 */ /* 0x000e620000000a00 */
[C---:B------:R-:W-:Y:S01]  /*0620*/  IADD3 R103, PT, PT, R105.reuse, 0x40, RZ ;  /* 0x0000004069677810 */ /* 0x040fe20007ffe0ff */
[----:B0-----:R-:W-:-:S04]  /*0630*/  IMAD.WIDE.U32 R24, R105, 0x10, R32 ;  /* 0x0000001069187825 */ /* 0x001fc800078e0020 */
[C-C-:B------:R-:W-:Y:S02]  /*0640*/  IMAD.WIDE.U32 R28, R104.reuse, 0x10, R32.reuse ;  /* 0x00000010681c7825 */ /* 0x140fe400078e0020 */
        /* <DEDUP_REMOVED lines=10> */
[----:B------:R-:W-:Y:S02]  /*06f0*/  HADD2.F32 R110, -RZ, R4.H1_H1 ;  /* 0x30000004ff6e7230 */ /* 0x000fe40000004100 */
[----:B------:R-:W-:-:S02]  /*0700*/  HADD2.F32 R108, -RZ, R5.H1_H1 ;  /* 0x30000005ff6c7230 */ /* 0x000fc40000004100 */
[----:B------:R-:W-:Y:S02]  /*0710*/  HADD2.F32 R112, -RZ, R6.H1_H1 ;  /* 0x30000006ff707230 */ /* 0x000fe40000004100 */
[----:B------:R-:W-:Y:S02]  /*0720*/  HADD2.F32 R114, -RZ, R7.H1_H1 ;  /* 0x30000007ff727230 */ /* 0x000fe40000004100 */
[----:B------:R-:W-:Y:S02]  /*0730*/  HADD2.F32 R116, -RZ, R8.H1_H1 ;  /* 0x30000008ff747230 */ /* 0x000fe40000004100 */
[----:B------:R-:W-:Y:S02]  /*0740*/  HADD2.F32 R118, -RZ, R9.H1_H1 ;  /* 0x30000009ff767230 */ /* 0x000fe40000004100 */
[----:B------:R-:W-:Y:S02]  /*0750*/  HADD2.F32 R120, -RZ, R10.H1_H1 ;  /* 0x3000000aff787230 */ /* 0x000fe40000004100 */
[----:B------:R-:W-:-:S02]  /*0760*/  HADD2.F32 R122, -RZ, R11.H1_H1 ;  /* 0x3000000bff7a7230 */ /* 0x000fc40000004100 */
[----:B------:R-:W-:Y:S02]  /*0770*/  HADD2.F32 R124, -RZ, R80.H1_H1 ;  /* 0x30000050ff7c7230 */ /* 0x000fe40000004100 */
[----:B------:R-:W-:Y:S02]  /*0780*/  HADD2.F32 R126, -RZ, R81.H1_H1 ;  /* 0x30000051ff7e7230 */ /* 0x000fe40000004100 */
[----:B------:R-:W-:Y:S02]  /*0790*/  HADD2.F32 R128, -RZ, R82.H1_H1 ;  /* 0x30000052ff807230 */ /* 0x000fe40000004100 */
[----:B------:R-:W-:Y:S02]  /*07a0*/  HADD2.F32 R130, -RZ, R83.H1_H1 ;  /* 0x30000053ff827230 */ /* 0x000fe40000004100 */
[----:B--2---:R-:W-:Y:S02]  /*07b0*/  HADD2.F32 R111, -RZ, R25.H0_H0 ;  /* 0x20000019ff6f7230 */ /* 0x004fe40000004100 */
[----:B------:R-:W-:-:S02]  /*07c0*/  HADD2.F32 R113, -RZ, R26.H0_H0 ;  /* 0x2000001aff717230 */ /* 0x000fc40000004100 */
[----:B------:R-:W-:Y:S02]  /*07d0*/  HADD2.F32 R115, -RZ, R26.H1_H1 ;  /* 0x3000001aff737230 */ /* 0x000fe40000004100 */
[C---:B------:R-:W-:Y:S01]  /*07e0*/  FADD.FTZ R137, -R0.reuse, R111 ;  /* 0x0000006f00897221 */ /* 0x040fe20000010100 */
[----:B------:R-:W-:Y:S02]  /*07f0*/  HADD2.F32 R117, -RZ, R27.H0_H0 ;  /* 0x2000001bff757230 */ /* 0x000fe40000004100 */
[C---:B------:R-:W-:Y:S01]  /*0800*/  FADD.FTZ R141, -R0.reuse, R113 ;  /* 0x00000071008d7221 */ /* 0x040fe20000010100 */
[--C-:B----4-:R-:W-:Y:S02]  /*0810*/  HADD2.F32 R169, -RZ, R33.reuse.H0_H0 ;  /* 0x20000021ffa97230 */ /* 0x110fe40000004100 */
[C---:B------:R-:W-:Y:S01]  /*0820*/  FADD.FTZ R143, -R0.reuse, R115 ;  /* 0x00000073008f7221 */ /* 0x040fe20000010100 */
[----:B------:R-:W-:Y:S02]  /*0830*/  HADD2.F32 R33, -RZ, R33.H1_H1 ;  /* 0x30000021ff217230 */ /* 0x000fe40000004100 */
[----:B------:R-:W-:Y:S01]  /*0840*/  FADD.FTZ R145, -R0, R117 ;  /* 0x0000007500917221 */ /* 0x000fe20000010100 */
[----:B------:R-:W-:-:S02]  /*0850*/  HADD2.F32 R107, -RZ, R24.H0_H0 ;  /* 0x20000018ff6b7230 */ /* 0x000fc40000004100 */
[C---:B------:R-:W-:Y:S01]  /*0860*/  FADD.FTZ R169, -R0.reuse, R169 ;  /* 0x000000a900a97221 */ /* 0x040fe20000010100 */
[----:B---3--:R-:W-:Y:S02]  /*0870*/  HADD2.F32 R119, -RZ, R28.H0_H0 ;  /* 0x2000001cff777230 */ /* 0x008fe40000004100 */
[C---:B------:R-:W-:Y:S01]  /*0880*/  FADD.FTZ R171, -R0.reuse, R33 ;  /* 0x0000002100ab7221 */ /* 0x040fe20000010100 */
[----:B------:R-:W-:Y:S02]  /*0890*/  HADD2.F32 R109, -RZ, R24.H1_H1 ;  /* 0x30000018ff6d7230 */ /* 0x000fe40000004100 */
[C---:B------:R-:W-:Y:S01]  /*08a0*/  FADD.FTZ R131, -R0.reuse, R107 ;  /* 0x0000006b00837221 */ /* 0x040fe20000010100 */
[----:B------:R-:W-:Y:S02]  /*08b0*/  HADD2.F32 R25, -RZ, R25.H1_H1 ;  /* 0x30000019ff197230 */ /* 0x000fe40000004100 */
[----:B------:R-:W-:Y:S01]  /*08c0*/  FADD.FTZ R149, -R0, R119 ;  /* 0x0000007700957221 */ /* 0x000fe20000010100 */
[----:B------:R-:W-:-:S02]  /*08d0*/  HADD2.F32 R27, -RZ, R27.H1_H1 ;  /* 0x3000001bff1b7230 */ /* 0x000fc40000004100 */
[C---:B------:R-:W-:Y:S01]  /*08e0*/  FADD.FTZ R133, -R0.reuse, R109 ;  /* 0x0000006d00857221 */ /* 0x040fe20000010100 */
[----:B------:R-:W-:Y:S02]  /*08f0*/  HADD2.F32 R121, -RZ, R28.H1_H1 ;  /* 0x3000001cff797230 */ /* 0x000fe40000004100 */
[C---:B------:R-:W-:Y:S01]  /*0900*/  FADD.FTZ R139, -R0.reuse, R25 ;  /* 0x00000019008b7221 */ /* 0x040fe20000010100 */
[--C-:B------:R-:W-:Y:S02]  /*0910*/  HADD2.F32 R123, -RZ, R29.reuse.H0_H0 ;  /* 0x2000001dff7b7230 */ /* 0x100fe40000004100 */
[C---:B------:R-:W-:Y:S01]  /*0920*/  FADD.FTZ R147, -R0.reuse, R27 ;  /* 0x0000001b00937221 */ /* 0x040fe20000010100 */
[----:B------:R-:W-:Y:S02]  /*0930*/  HADD2.F32 R29, -RZ, R29.H1_H1 ;  /* 0x3000001dff1d7230 */ /* 0x000fe40000004100 */
[----:B------:R-:W-:Y:S01]  /*0940*/  FADD.FTZ R151, -R0, R121 ;  /* 0x0000007900977221 */ /* 0x000fe20000010100 */
[----:B------:R-:W-:-:S02]  /*0950*/  HADD2.F32 R129, -RZ, R31.H0_H0 ;  /* 0x2000001fff817230 */ /* 0x000fc40000004100 */
[C---:B------:R-:W-:Y:S01]  /*0960*/  FADD.FTZ R153, -R0.reuse, R123 ;  /* 0x0000007b00997221 */ /* 0x040fe20000010100 */
[----:B------:R-:W-:Y:S02]  /*0970*/  HADD2.F32 R177, -RZ, R35.H0_H0 ;  /* 0x20000023ffb17230 */ /* 0x000fe40000004100 */
[C---:B------:R-:W-:Y:S01]  /*0980*/  FADD.FTZ R155, -R0.reuse, R29 ;  /* 0x0000001d009b7221 */ /* 0x040fe20000010100 */
[----:B------:R-:W-:Y:S02]  /*0990*/  HADD2.F32 R24, -RZ, R37.H0_H0 ;  /* 0x20000025ff187230 */ /* 0x000fe40000004100 */
[C---:B------:R-:W-:Y:S01]  /*09a0*/  FADD.FTZ R161, -R0.reuse, R129 ;  /* 0x0000008100a17221 */ /* 0x040fe20000010100 */
[----:B------:R-:W-:Y:S02]  /*09b0*/  HADD2.F32 R111, -RZ, R5.H0_H0 ;  /* 0x20000005ff6f7230 */ /* 0x000fe40000004100 */
[----:B------:R-:W-:Y:S01]  /*09c0*/  FADD.FTZ R177, -R0, R177 ;  /* 0x000000b100b17221 */ /* 0x000fe20000010100 */
[----:B------:R-:W-:-:S02]  /*09d0*/  HADD2.F32 R125, -RZ, R30.H0_H0 ;  /* 0x2000001eff7d7230 */ /* 0x000fc40000004100 */
[C---:B-----5:R-:W-:Y:S01]  /*09e0*/  FMUL.FTZ R132, R106.reuse, R139 ;  /* 0x0000008b6a847220 */ /* 0x060fe20000410000 */
[----:B------:R-:W-:Y:S02]  /*09f0*/  HADD2.F32 R127, -RZ, R30.H1_H1 ;  /* 0x3000001eff7f7230 */ /* 0x000fe40000004100 */
[----:B------:R-:W-:Y:S01]  /*0a00*/  FMUL.FTZ R138, R106, R149 ;  /* 0x000000956a8a7220 */ /* 0x000fe20000410000 */
[----:B------:R-:W-:Y:S02]  /*0a10*/  HADD2.F32 R31, -RZ, R31.H1_H1 ;  /* 0x3000001fff1f7230 */ /* 0x000fe40000004100 */
[C---:B------:R-:W-:Y:S01]  /*0a20*/  FADD.FTZ R157, -R0.reuse, R125 ;  /* 0x0000007d009d7221 */ /* 0x040fe20000010100 */
[--C-:B------:R-:W-:Y:S02]  /*0a30*/  HADD2.F32 R135, -RZ, R32.reuse.H0_H0 ;  /* 0x20000020ff877230 */ /* 0x100fe40000004100 */
[----:B------:R-:W-:Y:S01]  /*0a40*/  FADD.FTZ R159, -R0, R127 ;  /* 0x0000007f009f7221 */ /* 0x000fe20000010100 */
[----:B------:R-:W-:-:S02]  /*0a50*/  HADD2.F32 R167, -RZ, R32.H1_H1 ;  /* 0x30000020ffa77230 */ /* 0x000fc40000004100 */
[C---:B------:R-:W-:Y:S01]  /*0a60*/  FADD.FTZ R163, -R0.reuse, R31 ;  /* 0x0000001f00a37221 */ /* 0x040fe20000010100 */
[--C-:B------:R-:W-:Y:S02]  /*0a70*/  HADD2.F32 R173, -RZ, R34.reuse.H0_H0 ;  /* 0x20000022ffad7230 */ /* 0x100fe40000004100 */
[C---:B------:R-:W-:Y:S01]  /*0a80*/  FADD.FTZ R165, -R0.reuse, R135 ;  /* 0x0000008700a57221 */ /* 0x040fe20000010100 */
[----:B------:R-:W-:Y:S02]  /*0a90*/  HADD2.F32 R175, -RZ, R34.H1_H1 ;  /* 0x30000022ffaf7230 */ /* 0x000fe40000004100 */
[C---:B------:R-:W-:Y:S01]  /*0aa0*/  FADD.FTZ R167, -R0.reuse, R167 ;  /* 0x000000a700a77221 */ /* 0x040fe20000010100 */
[----:B------:R-:W-:Y:S02]  /*0ab0*/  HADD2.F32 R35, -RZ, R35.H1_H1 ;  /* 0x30000023ff237230 */ /* 0x000fe40000004100 */
[----:B------:R-:W-:Y:S01]  /*0ac0*/  FADD.FTZ R173, -R0, R173 ;  /* 0x000000ad00ad7221 */ /* 0x000fe20000010100 */
[----:B------:R-:W-:-:S02]  /*0ad0*/  HADD2.F32 R26, -RZ, R38.H0_H0 ;  /* 0x20000026ff1a7230 */ /* 0x000fc40000004100 */
[C---:B------:R-:W-:Y:S01]  /*0ae0*/  FADD.FTZ R175, -R0.reuse, R175 ;  /* 0x000000af00af7221 */ /* 0x040fe20000010100 */
[----:B------:R-:W-:Y:S02]  /*0af0*/  HADD2.F32 R113, -RZ, R6.H0_H0 ;  /* 0x20000006ff717230 */ /* 0x000fe40000004100 */
[----:B------:R-:W-:Y:S01]  /*0b00*/  FADD.FTZ R179, -R0, R35 ;  /* 0x0000002300b37221 */ /* 0x000fe20000010100 */
[----:B------:R-:W-:Y:S02]  /*0b10*/  HADD2.F32 R28, -RZ, R39.H0_H0 ;  /* 0x20000027ff1c7230 */ /* 0x000fe40000004100 */
[----:B------:R-:W-:Y:S02]  /*0b20*/  HADD2.F32 R115, -RZ, R7.H0_H0 ;  /* 0x20000007ff737230 */ /* 0x000fe40000004100 */
[----:B------:R-:W-:Y:S02]  /*0b30*/  HADD2.F32 R30, -RZ, R40.H0_H0 ;  /* 0x20000028ff1e7230 */ /* 0x000fe40000004100 */
[----:B------:R-:W-:-:S02]  /*0b40*/  HADD2.F32 R34, -RZ, R42.H0_H0 ;  /* 0x2000002aff227230 */ /* 0x000fc40000004100 */
[----:B------:R-:W-:Y:S02]  /*0b50*/  HADD2.F32 R33, -RZ, R42.H1_H1 ;  /* 0x3000002aff217230 */ /* 0x000fe40000004100 */
[----:B------:R-:W-:Y:S02]  /*0b60*/  HADD2.F32 R117, -RZ, R8.H0_H0 ;  /* 0x20000008ff757230 */ /* 0x000fe40000004100 */
[----:B------:R-:W-:Y:S02]  /*0b70*/  HADD2.F32 R32, -RZ, R41.H0_H0 ;  /* 0x20000029ff207230 */ /* 0x000fe40000004100 */
[----:B------:R-:W-:Y:S01]  /*0b80*/  FMUL.FTZ R120, R120, R33 ;  /* 0x0000002178787220 */ /* 0x000fe20000410000 */
[--C-:B------:R-:W-:Y:S02]  /*0b90*/  HADD2.F32 R42, -RZ, R46.reuse.H0_H0 ;  /* 0x2000002eff2a7230 */ /* 0x100fe40000004100 */
[----:B------:R-:W-:Y:S02]  /*0ba0*/  HADD2.F32 R107, -RZ, R46.H1_H1 ;  /* 0x3000002eff6b7230 */ /* 0x000fe40000004100 */
[----:B------:R-:W-:Y:S01]  /*0bb0*/  FMUL.FTZ R46, R111, R24 ;  /* 0x000000186f2e7220 */ /* 0x000fe20000410000 */
[----:B------:R-:W-:-:S02]  /*0bc0*/  HADD2.F32 R119, -RZ, R9.H0_H0 ;  /* 0x20000009ff777230 */ /* 0x000fc40000004100 */
[----:B------:R-:W-:Y:S01]  /*0bd0*/  FMUL.FTZ R111, R113, R26 ;  /* 0x0000001a716f7220 */ /* 0x000fe20000410000 */
[--C-:B------:R-:W-:Y:S02]  /*0be0*/  HADD2.F32 R25, -RZ, R36.reuse.H0_H0 ;  /* 0x20000024ff197230 */ /* 0x100fe40000004100 */
[----:B------:R-:W-:Y:S01]  /*0bf0*/  FMUL.FTZ R113, R115, R28 ;  /* 0x0000001c73717220 */ /* 0x000fe20000410000 */
[----:B------:R-:W-:Y:S02]  /*0c00*/  HADD2.F32 R27, -RZ, R36.H1_H1 ;  /* 0x30000024ff1b7230 */ /* 0x000fe40000004100 */
[----:B------:R-:W-:Y:S01]  /*0c10*/  FMUL.FTZ R115, R117, R30 ;  /* 0x0000001e75737220 */ /* 0x000fe20000410000 */
[----:B------:R-:W-:Y:S02]  /*0c20*/  HADD2.F32 R121, -RZ, R10.H0_H0 ;  /* 0x2000000aff797230 */ /* 0x000fe40000004100 */
[----:B------:R-:W-:Y:S01]  /*0c30*/  FMUL.FTZ R117, R119, R32 ;  /* 0x0000002077757220 */ /* 0x000fe20000410000 */
[----:B------:R-:W-:-:S02]  /*0c40*/  HADD2.F32 R29, -RZ, R38.H1_H1 ;  /* 0x30000026ff1d7230 */ /* 0x000fc40000004100 */
[----:B------:R-:W-:Y:S01]  /*0c50*/  FMUL.FTZ R110, R110, R27 ;  /* 0x0000001b6e6e7220 */ /* 0x000fe20000410000 */
[----:B------:R-:W-:Y:S02]  /*0c60*/  HADD2.F32 R36, -RZ, R43.H0_H0 ;  /* 0x2000002bff247230 */ /* 0x000fe40000004100 */
[----:B------:R-:W-:Y:S01]  /*0c70*/  FMUL.FTZ R119, R121, R34 ;  /* 0x0000002279777220 */ /* 0x000fe20000410000 */
[----:B------:R-:W-:Y:S02]  /*0c80*/  HADD2.F32 R123, -RZ, R11.H0_H0 ;  /* 0x2000000bff7b7230 */ /* 0x000fe40000004100 */
[----:B------:R-:W-:Y:S01]  /*0c90*/  FMUL.FTZ R112, R112, R29 ;  /* 0x0000001d70707220 */ /* 0x000fe20000410000 */
[----:B------:R-:W-:Y:S02]  /*0ca0*/  HADD2.F32 R31, -RZ, R40.H1_H1 ;  /* 0x30000028ff1f7230 */ /* 0x000fe40000004100 */
[----:B------:R-:W-:Y:S01]  /*0cb0*/  FMUL.FTZ R128, R128, R107 ;  /* 0x0000006b80807220 */ /* 0x000fe20000410000 */
[----:B------:R-:W-:-:S02]  /*0cc0*/  HADD2.F32 R38, -RZ, R44.H0_H0 ;  /* 0x2000002cff267230 */ /* 0x000fc40000004100 */
[----:B------:R-:W-:Y:S01]  /*0cd0*/  FMUL.FTZ R121, R123, R36 ;  /* 0x000000247b797220 */ /* 0x000fe20000410000 */
[----:B------:R-:W-:Y:S02]  /*0ce0*/  HADD2.F32 R0, -RZ, R4.H0_H0 ;  /* 0x20000004ff007230 */ /* 0x000fe40000004100 */
[----:B------:R-:W-:Y:S01]  /*0cf0*/  FMUL.FTZ R116, R116, R31 ;  /* 0x0000001f74747220 */ /* 0x000fe20000410000 */
[----:B------:R-:W-:Y:S02]  /*0d00*/  HADD2.F32 R125, -RZ, R80.H0_H0 ;  /* 0x20000050ff7d7230 */ /* 0x000fe40000004100 */
[----:B------:R-:W-:Y:S02]  /*0d10*/  HADD2.F32 R40, -RZ, R45.H0_H0 ;  /* 0x2000002dff287230 */ /* 0x000fe40000004100 */
[----:B------:R-:W-:Y:S01]  /*0d20*/  FMUL.FTZ R109, R0, R25 ;  /* 0x00000019006d7220 */ /* 0x000fe20000410000 */
[----:B------:R-:W-:Y:S02]  /*0d30*/  HADD2.F32 R127, -RZ, R81.H0_H0 ;  /* 0x20000051ff7f7230 */ /* 0x000fe40000004100 */
[----:B------:R-:W-:Y:S01]  /*0d40*/  FMUL.FTZ R123, R125, R38 ;  /* 0x000000267d7b7220 */ /* 0x000fe20000410000 */
[----:B------:R-:W-:-:S02]  /*0d50*/  HADD2.F32 R35, -RZ, R44.H1_H1 ;  /* 0x3000002cff237230 */ /* 0x000fc40000004100 */
[C---:B------:R-:W-:Y:S01]  /*0d60*/  FMUL.FTZ R0, R106.reuse, R131 ;  /* 0x000000836a007220 */ /* 0x040fe20000410000 */
[----:B------:R-:W-:Y:S02]  /*0d70*/  HADD2.F32 R129, -RZ, R82.H0_H0 ;  /* 0x20000052ff817230 */ /* 0x000fe40000004100 */
[----:B------:R-:W-:Y:S01]  /*0d80*/  FMUL.FTZ R125, R127, R40 ;  /* 0x000000287f7d7220 */ /* 0x000fe20000410000 */
[----:B------:R-:W-:Y:S02]  /*0d90*/  HADD2.F32 R44, -RZ, R47.H0_H0 ;  /* 0x2000002fff2c7230 */ /* 0x000fe40000004100 */
[----:B------:R-:W-:Y:S01]  /*0da0*/  FMUL.FTZ R131, R106, R133 ;  /* 0x000000856a837220 */ /* 0x000fe20000410000 */
[----:B------:R-:W-:Y:S02]  /*0db0*/  HADD2.F32 R135, -RZ, R83.H0_H0 ;  /* 0x20000053ff877230 */ /* 0x000fe40000004100 */
[----:B------:R-:W-:Y:S01]  /*0dc0*/  FMUL.FTZ R127, R129, R42 ;  /* 0x0000002a817f7220 */ /* 0x000fe20000410000 */
[----:B------:R-:W-:Y:S01]  /*0dd0*/  FFMA.FTZ R134, R0, R109, RZ ;  /* 0x0000006d00867223 */ /* 0x000fe200000100ff */
[----:B------:R-:W-:-:S02]  /*0de0*/  HADD2.F32 R37, -RZ, R37.H1_H1 ;  /* 0x30000025ff257230 */ /* 0x000fc40000004100 */
[----:B------:R-:W-:Y:S01]  /*0df0*/  FMUL.FTZ R133, R106, R137 ;  /* 0x000000896a857220 */ /* 0x000fe20000410000 */
[----:B------:R-:W-:Y:S01]  /*0e00*/  FMUL.FTZ R129, R135, R44 ;  /* 0x0000002c87817220 */ /* 0x000fe20000410000 */
[----:B------:R-:W-:Y:S01]  /*0e10*/  FADD.FTZ R135, RZ, R109 ;  /* 0x0000006dff877221 */ /* 0x000fe20000010000 */
[----:B------:R-:W-:Y:S01]  /*0e20*/  FFMA.FTZ R136, R131, R110, R134 ;  /* 0x0000006e83887223 */ /* 0x000fe20000010086 */
[----:B------:R-:W-:Y:S01]  /*0e30*/  FMUL.FTZ R108, R108, R37 ;  /* 0x000000256c6c7220 */ /* 0x000fe20000410000 */
[C---:B------:R-:W-:Y:S01]  /*0e40*/  FMUL.FTZ R134, R106.reuse, R141 ;  /* 0x0000008d6a867220 */ /* 0x040fe20000410000 */
[----:B------:R-:W-:Y:S01]  /*0e50*/  FADD.FTZ R137, R135, R110 ;  /* 0x0000006e87897221 */ /* 0x000fe20000010000 */
[----:B------:R-:W-:Y:S01]  /*0e60*/  FFMA.FTZ R141, R133, R46, R136 ;  /* 0x0000002e858d7223 */ /* 0x000fe20000010088 */
[----:B------:R-:W-:Y:S01]  /*0e70*/  FMUL.FTZ R135, R106, R143 ;  /* 0x0000008f6a877220 */ /* 0x000fe20000410000 */
[----:B------:R-:W-:Y:S02]  /*0e80*/  HADD2.F32 R39, -RZ, R39.H1_H1 ;  /* 0x30000027ff277230 */ /* 0x000fe40000004100 */
[----:B------:R-:W-:Y:S01]  /*0e90*/  FADD.FTZ R139, R137, R46 ;  /* 0x0000002e898b7221 */ /* 0x000fe20000010000 */
[----:B------:R-:W-:Y:S01]  /*0ea0*/  FFMA.FTZ R141, R132, R108, R141 ;  /* 0x0000006c848d7223 */ /* 0x000fe2000001008d */
[C---:B------:R-:W-:Y:S01]  /*0eb0*/  FMUL.FTZ R136, R106.reuse, R145 ;  /* 0x000000916a887220 */ /* 0x040fe20000410000 */
[----:B------:R-:W-:Y:S01]  /*0ec0*/  FMUL.FTZ R137, R106, R147 ;  /* 0x000000936a897220 */ /* 0x000fe20000410000 */
[----:B------:R-:W-:Y:S01]  /*0ed0*/  FADD.FTZ R140, R139, R108 ;  /* 0x0000006c8b8c7221 */ /* 0x000fe20000010000 */
[----:B------:R-:W-:Y:S01]  /*0ee0*/  FFMA.FTZ R142, R134, R111, R141 ;  /* 0x0000006f868e7223 */ /* 0x000fe2000001008d */
[----:B------:R-:W-:Y:S01]  /*0ef0*/  FMUL.FTZ R114, R114, R39 ;  /* 0x0000002772727220 */ /* 0x000fe20000410000 */
[----:B------:R-:W-:Y:S01]  /*0f00*/  FMUL.FTZ R139, R106, R151 ;  /* 0x000000976a8b7220 */ /* 0x000fe20000410000 */
[----:B------:R-:W-:Y:S01]  /*0f10*/  FADD.FTZ R143, R140, R111 ;  /* 0x0000006f8c8f7221 */ /* 0x000fe20000010000 */
[----:B------:R-:W-:Y:S01]  /*0f20*/  FFMA.FTZ R145, R135, R112, R142 ;  /* 0x0000007087917223 */ /* 0x000fe2000001008e */
[----:B------:R-:W-:-:S02]  /*0f30*/  HADD2.F32 R41, -RZ, R41.H1_H1 ;  /* 0x30000029ff297230 */ /* 0x000fc40000004100 */
[----:B------:R-:W-:Y:S01]  /*0f40*/  FMUL.FTZ R140, R106, R153 ;  /* 0x000000996a8c7220 */ /* 0x000fe20000410000 */
[----:B------:R-:W-:Y:S01]  /*0f50*/  FADD.FTZ R144, R143, R112 ;  /* 0x000000708f907221 */ /* 0x000fe20000010000 */
[----:B------:R-:W-:Y:S01]  /*0f60*/  FFMA.FTZ R146, R136, R113, R145 ;  /* 0x0000007188927223 */ /* 0x000fe20000010091 */
[----:B------:R-:W-:Y:S01]  /*0f70*/  FMUL.FTZ R141, R106, R155 ;  /* 0x0000009b6a8d7220 */ /* 0x000fe20000410000 */
[----:B------:R-:W-:Y:S01]  /*0f80*/  FMUL.FTZ R118, R118, R41 ;  /* 0x0000002976767220 */ /* 0x000fe20000410000 */
[----:B------:R-:W-:Y:S01]  /*0f90*/  FADD.FTZ R147, R144, R113 ;  /* 0x0000007190937221 */ /* 0x000fe20000010000 */
[----:B------:R-:W-:Y:S01]  /*0fa0*/  FFMA.FTZ R149, R137, R114, R146 ;  /* 0x0000007289957223 */ /* 0x000fe20000010092 */
[C---:B------:R-:W-:Y:S01]  /*0fb0*/  FMUL.FTZ R142, R106.reuse, R157 ;  /* 0x0000009d6a8e7220 */ /* 0x040fe20000410000 */
        /* <DEDUP_REMOVED lines=13> */
[----:B------:R-:W-:Y:S01]  /*1090*/  FADD.FTZ R155, R152, R117 ;  /* 0x00000075989b7221 */ /* 0x000fe20000010000 */
[----:B------:R-:W-:Y:S01]  /*10a0*/  FMUL.FTZ R147, R106, R167 ;  /* 0x000000a76a937220 */ /* 0x000fe20000410000 */
[----:B------:R-:W-:-:S02]  /*10b0*/  HADD2.F32 R45, -RZ, R45.H1_H1 ;  /* 0x3000002dff2d7230 */ /* 0x000fc40000004100 */
[C---:B------:R-:W-:Y:S01]  /*10c0*/  FMUL.FTZ R148, R106.reuse, R169 ;  /* 0x000000a96a947220 */ /* 0x040fe20000410000 */
        /* <DEDUP_REMOVED lines=59> */
.L_x_1284:
        /* <DEDUP_REMOVED lines=34> */
[----:B------:R-:W-:Y:S02]  /*16a0*/  HADD2.F32 R130, -RZ, R83.H1_H1 ;  /* 0x30000053ff827230 */ /* 0x000fe40000004100 */
[----:B--2---:R-:W-:-:S02]  /*16b0*/  HADD2.F32 R111, -RZ, R25.H0_H0 ;  /* 0x20000019ff6f7230 */ /* 0x004fc40000004100 */
[--C-:B------:R-:W-:Y:S02]  /*16c0*/  HADD2.F32 R113, -RZ, R26.reuse.H0_H0 ;  /* 0x2000001aff717230 */ /* 0x100fe40000004100 */
[----:B------:R-:W-:Y:S02]  /*16d0*/  HADD2.F32 R115, -RZ, R26.H1_H1 ;  /* 0x3000001aff737230 */ /* 0x000fe40000004100 */
[----:B------:R-:W-:Y:S02]  /*16e0*/  HADD2.F32 R117, -RZ, R27.H0_H0 ;  /* 0x2000001bff757230 */ /* 0x000fe40000004100 */
[--C-:B----4-:R-:W-:Y:S02]  /*16f0*/  HADD2.F32 R169, -RZ, R33.reuse.H0_H0 ;  /* 0x20000021ffa97230 */ /* 0x110fe40000004100 */
[----:B------:R-:W-:Y:S02]  /*1700*/  HADD2.F32 R33, -RZ, R33.H1_H1 ;  /* 0x30000021ff217230 */ /* 0x000fe40000004100 */
[----:B------:R-:W-:Y:S01]  /*1710*/  FADD.FTZ R137, -R0, R111 ;  /* 0x0000006f00897221 */ /* 0x000fe20000010100 */
[----:B------:R-:W-:-:S02]  /*1720*/  HADD2.F32 R107, -RZ, R24.H0_H0 ;  /* 0x20000018ff6b7230 */ /* 0x000fc40000004100 */
[----:B---3--:R-:W-:Y:S02]  /*1730*/  HADD2.F32 R119, -RZ, R28.H0_H0 ;  /* 0x2000001cff777230 */ /* 0x008fe40000004100 */
[----:B------:R-:W-:Y:S01]  /*1740*/  FADD.FTZ R141, -R0, R113 ;  /* 0x00000071008d7221 */ /* 0x000fe20000010100 */
[----:B------:R-:W-:Y:S02]  /*1750*/  HADD2.F32 R109, -RZ, R24.H1_H1 ;  /* 0x30000018ff6d7230 */ /* 0x000fe40000004100 */
[----:B------:R-:W-:Y:S02]  /*1760*/  HADD2.F32 R25, -RZ, R25.H1_H1 ;  /* 0x30000019ff197230 */ /* 0x000fe40000004100 */
[----:B------:R-:W-:Y:S02]  /*1770*/  HADD2.F32 R27, -RZ, R27.H1_H1 ;  /* 0x3000001bff1b7230 */ /* 0x000fe40000004100 */
[----:B------:R-:W-:Y:S02]  /*1780*/  HADD2.F32 R121, -RZ, R28.H1_H1 ;  /* 0x3000001cff797230 */ /* 0x000fe40000004100 */
[----:B------:R-:W-:-:S02]  /*1790*/  HADD2.F32 R123, -RZ, R29.H0_H0 ;  /* 0x2000001dff7b7230 */ /* 0x000fc40000004100 */
[C---:B------:R-:W-:Y:S01]  /*17a0*/  FADD.FTZ R143, -R0.reuse, R115 ;  /* 0x00000073008f7221 */ /* 0x040fe20000010100 */
[----:B------:R-:W-:Y:S02]  /*17b0*/  HADD2.F32 R29, -RZ, R29.H1_H1 ;  /* 0x3000001dff1d7230 */ /* 0x000fe40000004100 */
[----:B------:R-:W-:Y:S02]  /*17c0*/  HADD2.F32 R129, -RZ, R31.H0_H0 ;  /* 0x2000001fff817230 */ /* 0x000fe40000004100 */
[----:B------:R-:W-:Y:S02]  /*17d0*/  HADD2.F32 R177, -RZ, R35.H0_H0 ;  /* 0x20000023ffb17230 */ /* 0x000fe40000004100 */
[----:B------:R-:W-:Y:S02]  /*17e0*/  HADD2.F32 R111, -RZ, R5.H0_H0 ;  /* 0x20000005ff6f7230 */ /* 0x000fe40000004100 */
[----:B------:R-:W-:Y:S02]  /*17f0*/  HADD2.F32 R24, -RZ, R37.H0_H0 ;  /* 0x20000025ff187230 */ /* 0x000fe40000004100 */
[----:B------:R-:W-:Y:S01]  /*1800*/  FADD.FTZ R145, -R0, R117 ;  /* 0x0000007500917221 */ /* 0x000fe20000010100 */
[----:B------:R-:W-:-:S02]  /*1810*/  HADD2.F32 R125, -RZ, R30.H0_H0 ;  /* 0x2000001eff7d7230 */ /* 0x000fc40000004100 */
[----:B------:R-:W-:Y:S01]  /*1820*/  FADD.FTZ R171, -R0, R33 ;  /* 0x0000002100ab7221 */ /* 0x000fe20000010100 */
[----:B------:R-:W-:Y:S02]  /*1830*/  HADD2.F32 R127, -RZ, R30.H1_H1 ;  /* 0x3000001eff7f7230 */ /* 0x000fe40000004100 */
[----:B------:R-:W-:Y:S02]  /*1840*/  HADD2.F32 R31, -RZ, R31.H1_H1 ;  /* 0x3000001fff1f7230 */ /* 0x000fe40000004100 */
[--C-:B------:R-:W-:Y:S02]  /*1850*/  HADD2.F32 R135, -RZ, R32.reuse.H0_H0 ;  /* 0x20000020ff877230 */ /* 0x100fe40000004100 */
[----:B------:R-:W-:Y:S02]  /*1860*/  HADD2.F32 R167, -RZ, R32.H1_H1 ;  /* 0x30000020ffa77230 */ /* 0x000fe40000004100 */
[--C-:B------:R-:W-:Y:S02]  /*1870*/  HADD2.F32 R173, -RZ, R34.reuse.H0_H0 ;  /* 0x20000022ffad7230 */ /* 0x100fe40000004100 */
[----:B------:R-:W-:-:S02]  /*1880*/  HADD2.F32 R175, -RZ, R34.H1_H1 ;  /* 0x30000022ffaf7230 */ /* 0x000fc40000004100 */
[----:B------:R-:W-:Y:S02]  /*1890*/  HADD2.F32 R35, -RZ, R35.H1_H1 ;  /* 0x30000023ff237230 */ /* 0x000fe40000004100 */
[----:B------:R-:W-:Y:S02]  /*18a0*/  HADD2.F32 R26, -RZ, R38.H0_H0 ;  /* 0x20000026ff1a7230 */ /* 0x000fe40000004100 */
[----:B------:R-:W-:Y:S02]  /*18b0*/  HADD2.F32 R113, -RZ, R6.H0_H0 ;  /* 0x20000006ff717230 */ /* 0x000fe40000004100 */
[C---:B------:R-:W-:Y:S01]  /*18c0*/  FADD.FTZ R131, -R0.reuse, R107 ;  /* 0x0000006b00837221 */ /* 0x040fe20000010100 */
[----:B------:R-:W-:Y:S02]  /*18d0*/  HADD2.F32 R28, -RZ, R39.H0_H0 ;  /* 0x20000027ff1c7230 */ /* 0x000fe40000004100 */
[----:B------:R-:W-:Y:S01]  /*18e0*/  FADD.FTZ R149, -R0, R119 ;  /* 0x0000007700957221 */ /* 0x000fe20000010100 */
[----:B------:R-:W-:-:S02]  /*18f0*/  HADD2.F32 R115, -RZ, R7.H0_H0 ;  /* 0x20000007ff737230 */ /* 0x000fc40000004100 */
[C---:B------:R-:W-:Y:S01]  /*1900*/  FADD.FTZ R139, -R0.reuse, R25 ;  /* 0x00000019008b7221 */ /* 0x040fe20000010100 */
[----:B------:R-:W-:Y:S02]  /*1910*/  HADD2.F32 R30, -RZ, R40.H0_H0 ;  /* 0x20000028ff1e7230 */ /* 0x000fe40000004100 */
[C---:B------:R-:W-:Y:S01]  /*1920*/  FADD.FTZ R147, -R0.reuse, R27 ;  /* 0x0000001b00937221 */ /* 0x040fe20000010100 */
[--C-:B------:R-:W-:Y:S02]  /*1930*/  HADD2.F32 R34, -RZ, R42.reuse.H0_H0 ;  /* 0x2000002aff227230 */ /* 0x100fe40000004100 */
[C---:B------:R-:W-:Y:S01]  /*1940*/  FADD.FTZ R151, -R0.reuse, R121 ;  /* 0x0000007900977221 */ /* 0x040fe20000010100 */
[----:B------:R-:W-:Y:S02]  /*1950*/  HADD2.F32 R33, -RZ, R42.H1_H1 ;  /* 0x3000002aff217230 */ /* 0x000fe40000004100 */
[----:B------:R-:W-:Y:S02]  /*1960*/  HADD2.F32 R117, -RZ, R8.H0_H0 ;  /* 0x20000008ff757230 */ /* 0x000fe40000004100 */
[----:B------:R-:W-:Y:S01]  /*1970*/  FADD.FTZ R153, -R0, R123 ;  /* 0x0000007b00997221 */ /* 0x000fe20000010100 */
[----:B------:R-:W-:-:S02]  /*1980*/  HADD2.F32 R32, -RZ, R41.H0_H0 ;  /* 0x20000029ff207230 */ /* 0x000fc40000004100 */
[C---:B------:R-:W-:Y:S01]  /*1990*/  FADD.FTZ R155, -R0.reuse, R29 ;  /* 0x0000001d009b7221 */ /* 0x040fe20000010100 */
[--C-:B------:R-:W-:Y:S02]  /*19a0*/  HADD2.F32 R42, -RZ, R46.reuse.H0_H0 ;  /* 0x2000002eff2a7230 */ /* 0x100fe40000004100 */
[----:B------:R-:W-:Y:S02]  /*19b0*/  HADD2.F32 R107, -RZ, R46.H1_H1 ;  /* 0x3000002eff6b7230 */ /* 0x000fe40000004100 */
[----:B------:R-:W-:Y:S01]  /*19c0*/  FMUL.FTZ R46, R111, R24 ;  /* 0x000000186f2e7220 */ /* 0x000fe20000410000 */
[----:B------:R-:W-:Y:S02]  /*19d0*/  HADD2.F32 R119, -RZ, R9.H0_H0 ;  /* 0x20000009ff777230 */ /* 0x000fe40000004100 */
[C---:B------:R-:W-:Y:S01]  /*19e0*/  FADD.FTZ R133, -R0.reuse, R109 ;  /* 0x0000006d00857221 */ /* 0x040fe20000010100 */
[--C-:B------:R-:W-:Y:S02]  /*19f0*/  HADD2.F32 R25, -RZ, R36.reuse.H0_H0 ;  /* 0x20000024ff197230 */ /* 0x100fe40000004100 */
[----:B------:R-:W-:Y:S01]  /*1a00*/  FADD.FTZ R157, -R0, R125 ;  /* 0x0000007d009d7221 */ /* 0x000fe20000010100 */
[----:B------:R-:W-:-:S02]  /*1a10*/  HADD2.F32 R27, -RZ, R36.H1_H1 ;  /* 0x30000024ff1b7230 */ /* 0x000fc40000004100 */
[C---:B------:R-:W-:Y:S01]  /*1a20*/  FADD.FTZ R159, -R0.reuse, R127 ;  /* 0x0000007f009f7221 */ /* 0x040fe20000010100 */
[----:B------:R-:W-:Y:S02]  /*1a30*/  HADD2.F32 R121, -RZ, R10.H0_H0 ;  /* 0x2000000aff797230 */ /* 0x000fe40000004100 */
        /* <DEDUP_REMOVED lines=9> */
[----:B------:R-:W-:-:S02]  /*1ad0*/  HADD2.F32 R29, -RZ, R38.H1_H1 ;  /* 0x30000026ff1d7230 */ /* 0x000fc40000004100 */
[----:B------:R-:W-:Y:S01]  /*1ae0*/  FMUL.FTZ R111, R113, R26 ;  /* 0x0000001a716f7220 */ /* 0x000fe20000410000 */
[----:B------:R-:W-:Y:S02]  /*1af0*/  HADD2.F32 R36, -RZ, R43.H0_H0 ;  /* 0x2000002bff247230 */ /* 0x000fe40000004100 */
[----:B------:R-:W-:Y:S01]  /*1b00*/  FMUL.FTZ R113, R115, R28 ;  /* 0x0000001c73717220 */ /* 0x000fe20000410000 */
[----:B------:R-:W-:Y:S02]  /*1b10*/  HADD2.F32 R123, -RZ, R11.H0_H0 ;  /* 0x2000000bff7b7230 */ /* 0x000fe40000004100 */
[----:B------:R-:W-:Y:S01]  /*1b20*/  FMUL.FTZ R115, R117, R30 ;  /* 0x0000001e75737220 */ /* 0x000fe20000410000 */
[----:B------:R-:W-:Y:S02]  /*1b30*/  HADD2.F32 R31, -RZ, R40.H1_H1 ;  /* 0x30000028ff1f7230 */ /* 0x000fe40000004100 */
[----:B------:R-:W-:Y:S02]  /*1b40*/  HADD2.F32 R38, -RZ, R44.H0_H0 ;  /* 0x2000002cff267230 */ /* 0x000fe40000004100 */
[----:B------:R-:W-:-:S02]  /*1b50*/  HADD2.F32 R0, -RZ, R4.H0_H0 ;  /* 0x20000004ff007230 */ /* 0x000fc40000004100 */
[----:B------:R-:W-:Y:S02]  /*1b60*/  HADD2.F32 R125, -RZ, R80.H0_H0 ;  /* 0x20000050ff7d7230 */ /* 0x000fe40000004100 */
[----:B------:R-:W-:Y:S01]  /*1b70*/  FMUL.FTZ R117, R119, R32 ;  /* 0x0000002077757220 */ /* 0x000fe20000410000 */
[----:B------:R-:W-:Y:S02]  /*1b80*/  HADD2.F32 R40, -RZ, R45.H0_H0 ;  /* 0x2000002dff287230 */ /* 0x000fe40000004100 */
[----:B------:R-:W-:Y:S02]  /*1b90*/  HADD2.F32 R127, -RZ, R81.H0_H0 ;  /* 0x20000051ff7f7230 */ /* 0x000fe40000004100 */
[----:B------:R-:W-:Y:S01]  /*1ba0*/  FMUL.FTZ R119, R121, R34 ;  /* 0x0000002279777220 */ /* 0x000fe20000410000 */
[----:B------:R-:W-:Y:S02]  /*1bb0*/  HADD2.F32 R35, -RZ, R44.H1_H1 ;  /* 0x3000002cff237230 */ /* 0x000fe40000004100 */
[----:B------:R-:W-:-:S02]  /*1bc0*/  HADD2.F32 R129, -RZ, R82.H0_H0 ;  /* 0x20000052ff817230 */ /* 0x000fc40000004100 */
[----:B------:R-:W-:Y:S01]  /*1bd0*/  FMUL.FTZ R121, R123, R36 ;  /* 0x000000247b797220 */ /* 0x000fe20000410000 */
[----:B------:R-:W-:Y:S02]  /*1be0*/  HADD2.F32 R44, -RZ, R47.H0_H0 ;  /* 0x2000002fff2c7230 */ /* 0x000fe40000004100 */
[----:B------:R-:W-:Y:S02]  /*1bf0*/  HADD2.F32 R135, -RZ, R83.H0_H0 ;  /* 0x20000053ff877230 */ /* 0x000fe40000004100 */
[----:B------:R-:W-:Y:S01]  /*1c00*/  FMUL.FTZ R109, R0, R25 ;  /* 0x00000019006d7220 */ /* 0x000fe20000410000 */
[----:B------:R-:W-:Y:S01]  /*1c10*/  FMUL.FTZ R123, R125, R38 ;  /* 0x000000267d7b7220 */ /* 0x000fe20000410000 */
[----:B------:R-:W-:Y:S01]  /*1c20*/  FMUL.FTZ R125, R127, R40 ;  /* 0x000000287f7d7220 */ /* 0x000fe20000410000 */
[----:B-----5:R-:W-:Y:S01]  /*1c30*/  FMUL.FTZ R0, R106, R131 ;  /* 0x000000836a007220 */ /* 0x020fe20000410000 */
[----:B------:R-:W-:Y:S01]  /*1c40*/  FMUL.FTZ R127, R129, R42 ;  /* 0x0000002a817f7220 */ /* 0x000fe20000410000 */
[----:B------:R-:W-:Y:S01]  /*1c50*/  FMUL.FTZ R129, R135, R44 ;  /* 0x0000002c87817220 */ /* 0x000fe20000410000 */
[----:B------:R-:W-:Y:S01]  /*1c60*/  FMUL.FTZ R110, R110, R27 ;  /* 0x0000001b6e6e7220 */ /* 0x000fe20000410000 */
[----:B------:R-:W-:Y:S01]  /*1c70*/  FADD.FTZ R135, RZ, R109 ;  /* 0x0000006dff877221 */ /* 0x000fe20000010000 */
[----:B------:R-:W-:Y:S01]  /*1c80*/  FMUL.FTZ R131, R106, R133 ;  /* 0x000000856a837220 */ /* 0x000fe20000410000 */
[----:B------:R-:W-:Y:S01]  /*1c90*/  FFMA.FTZ R134, R0, R109, RZ ;  /* 0x0000006d00867223 */ /* 0x000fe200000100ff */
[----:B------:R-:W-:-:S02]  /*1ca0*/  HADD2.F32 R37, -RZ, R37.H1_H1 ;  /* 0x30000025ff257230 */ /* 0x000fc40000004100 */
[C---:B------:R-:W-:Y:S01]  /*1cb0*/  FMUL.FTZ R133, R106.reuse, R137 ;  /* 0x000000896a857220 */ /* 0x040fe20000410000 */
[----:B------:R-:W-:Y:S01]  /*1cc0*/  FADD.FTZ R137, R135, R110 ;  /* 0x0000006e87897221 */ /* 0x000fe20000010000 */
[----:B------:R-:W-:Y:S01]  /*1cd0*/  FFMA.FTZ R136, R131, R110, R134 ;  /* 0x0000006e83887223 */ /* 0x000fe20000010086 */
[----:B------:R-:W-:Y:S01]  /*1ce0*/  FMUL.FTZ R132, R106, R139 ;  /* 0x0000008b6a847220 */ /* 0x000fe20000410000 */
[----:B------:R-:W-:Y:S01]  /*1cf0*/  FMUL.FTZ R108, R108, R37 ;  /* 0x000000256c6c7220 */ /* 0x000fe20000410000 */
[----:B------:R-:W-:Y:S01]  /*1d00*/  FMUL.FTZ R134, R106, R141 ;  /* 0x0000008d6a867220 */ /* 0x000fe20000410000 */
        /* <DEDUP_REMOVED lines=8> */
[----:B------:R-:W-:Y:S02]  /*1d90*/  HADD2.F32 R39, -RZ, R39.H1_H1 ;  /* 0x30000027ff277230 */ /* 0x000fe40000004100 */
[C---:B------:R-:W-:Y:S01]  /*1da0*/  FMUL.FTZ R136, R106.reuse, R145 ;  /* 0x000000916a887220 */ /* 0x040fe20000410000 */
[----:B------:R-:W-:Y:S01]  /*1db0*/  FADD.FTZ R144, R143, R112 ;  /* 0x000000708f907221 */ /* 0x000fe20000010000 */
[----:B------:R-:W-:Y:S01]  /*1dc0*/  FFMA.FTZ R145, R135, R112, R142 ;  /* 0x0000007087917223 */ /* 0x000fe2000001008e */
[----:B------:R-:W-:Y:S01]  /*1dd0*/  FMUL.FTZ R137, R106, R147 ;  /* 0x000000936a897220 */ /* 0x000fe20000410000 */
[----:B------:R-:W-:Y:S01]  /*1de0*/  FMUL.FTZ R114, R114, R39 ;  /* 0x0000002772727220 */ /* 0x000fe20000410000 */
[----:B------:R-:W-:Y:S01]  /*1df0*/  FADD.FTZ R147, R144, R113 ;  /* 0x0000007190937221 */ /* 0x000fe20000010000 */
[----:B------:R-:W-:Y:S01]  /*1e00*/  FFMA.FTZ R146, R136, R113, R145 ;  /* 0x0000007188927223 */ /* 0x000fe20000010091 */
[----:B------:R-:W-:-:S02]  /*1e10*/  FMUL.FTZ R138, R106, R149 ;  /* 0x000000956a8a7220 */ /* 0x000fc40000410000 */
        /* <DEDUP_REMOVED lines=85> */
.L_x_1285:
        /* <DEDUP_REMOVED lines=68> */
.L_x_1303:
[----:B-1----:R-:W-:Y:S01]  /*27b0*/  FADD.FTZ R24, R31, R24 ;  /* 0x000000181f187221 */ /* 0x002fe20000010000 */
[----:B--2---:R-:W-:-:S03]  /*27c0*/  FADD.FTZ R25, R30, R25 ;  /* 0x000000191e197221 */ /* 0x004fc60000010000 */
[----:B------:R-:W-:Y:S01]  /*27d0*/  FMUL.FTZ R24, R24, UR13 ;  /* 0x0000000d18187c20 */ /* 0x000fe20008410000 */
[----:B------:R-:W-:-:S04]  /*27e0*/  FMUL.FTZ R26, R25, UR13 ;  /* 0x0000000d191a7c20 */ /* 0x000fc80008410000 */
[----:B------:R-:W-:Y:S01]  /*27f0*/  FSEL R27, R24, RZ, !P2 ;  /* 0x000000ff181b7208 */ /* 0x000fe20005000000 */
[----:B------:R-:W-:Y:S06]  /*2800*/  @P1 BRA `(.L_x_1287) ;  /* 0x0000000c00f81947 */ /* 0x000fec0003800000 */
[----:B------:R-:W-:-:S04]  /*2810*/  UISETP.NE.U32.AND UP0, UPT, UR14, URZ, UPT ;  /* 0x000000ff0e00728c */ /* 0x000fc8000bf05070 */
[----:B------:R-:W-:-:S09]  /*2820*/  UISETP.NE.AND.EX UP0, UPT, UR15, URZ, UPT, UP0 ;  /* 0x000000ff0f00728c */ /* 0x000fd2000bf05300 */
[----:B------:R-:W-:Y:S05]  /*2830*/  BRA.U UP0, `(.L_x_1288) ;  /* 0x0000000500d07547 */ /* 0x000fea000b800000 */
[----:B------:R-:W1:Y:S01]  /*2840*/  LDC.64 R38, c[0x0][0x468] ;  /* 0x00011a00ff267b82 */ /* 0x000e620000000a00 */
        /* <DEDUP_REMOVED lines=84> */
[-C--:B0-----:R-:W-:Y:S01]  /*2d90*/  FMUL.FTZ R30, R119, R102.reuse ;  /* 0x00000066771e7220 */ /* 0x081fe20000410000 */
        /* <DEDUP_REMOVED lines=13> */
[----:B------:R-:W-:Y:S01]  /*2e70*/  F2FP.F16.F32.PACK_AB R26, R135, R26 ;  /* 0x0000001a871a723e */ /* 0x000fe200000000ff */
[--C-:B------:R-:W-:Y:S01]  /*2e80*/  IMAD.WIDE.U32 R104, R104, 0x10, R38.reuse ;  /* 0x0000001068687825 */ /* 0x100fe200078e0026 */
[----:B------:R-:W-:Y:S02]  /*2e90*/  F2FP.F16.F32.PACK_AB R25, R0, R25 ;  /* 0x000000190019723e */ /* 0x000fe400000000ff */
[----:B------:R-:W-:Y:S01]  /*2ea0*/  F2FP.F16.F32.PACK_AB R24, R131, R24 ;  /* 0x000000188318723e */ /* 0x000fe200000000ff */
[----:B------:R-:W-:Y:S01]  /*2eb0*/  IMAD.WIDE.U32 R38, R103, 0x10, R38 ;  /* 0x0000001067267825 */ /* 0x000fe200078e0026 */
[----:B------:R-:W-:Y:S02]  /*2ec0*/  F2FP.F16.F32.PACK_AB R31, R40, R31 ;  /* 0x0000001f281f723e */ /* 0x000fe400000000ff */
[----:B------:R-:W-:Y:S01]  /*2ed0*/  F2FP.F16.F32.PACK_AB R30, R143, R30 ;  /* 0x0000001e8f1e723e */ /* 0x000fe200000000ff */
[----:B------:R3:W-:Y:S01]  /*2ee0*/  STG.E.128 desc[UR6][R36.64], R24 ;  /* 0x0000001824007986 */ /* 0x0007e2000c101d06 */
[----:B------:R-:W-:-:S02]  /*2ef0*/  F2FP.F16.F32.PACK_AB R29, R34, R29 ;  /* 0x0000001d221d723e */ /* 0x000fc400000000ff */
[----:B------:R-:W-:Y:S02]  /*2f00*/  F2FP.F16.F32.PACK_AB R28, R32, R115 ;  /* 0x00000073201c723e */ /* 0x000fe400000000ff */
[----:B------:R-:W-:Y:S02]  /*2f10*/  F2FP.F16.F32.PACK_AB R35, R102, R35 ;  /* 0x000000236623723e */ /* 0x000fe400000000ff */
[----:B------:R-:W-:Y:S01]  /*2f20*/  F2FP.F16.F32.PACK_AB R34, R46, R127 ;  /* 0x0000007f2e22723e */ /* 0x000fe200000000ff */
[----:B------:R3:W-:Y:S01]  /*2f30*/  STG.E.128 desc[UR6][R104.64], R28 ;  /* 0x0000001c68007986 */ /* 0x0007e2000c101d06 */
[----:B------:R-:W-:Y:S02]  /*2f40*/  F2FP.F16.F32.PACK_AB R33, R44, R33 ;  /* 0x000000212c21723e */ /* 0x000fe400000000ff */
[----:B------:R-:W-:-:S05]  /*2f50*/  F2FP.F16.F32.PACK_AB R32, R42, R123 ;  /* 0x0000007b2a20723e */ /* 0x000fca00000000ff */
[----:B------:R3:W-:Y:S01]  /*2f60*/  STG.E.128 desc[UR6][R38.64], R32 ;  /* 0x0000002026007986 */ /* 0x0007e2000c101d06 */
[----:B------:R-:W-:Y:S05]  /*2f70*/  BRA `(.L_x_1289) ;  /* 0x0000001800d07947 */ /* 0x000fea0003800000 */
.L_x_1288:
[----:B------:R-:W1:Y:S01]  /*2f80*/  LDC.64 R28, c[0x0][0x478] ;  /* 0x00011e00ff1c7b82 */ /* 0x000e620000000a00 */
[C-C-:B------:R-:W-:Y:S01]  /*2f90*/  FFMA.FTZ R0, R26.reuse, R0, R27.reuse ;  /* 0x000000001a007223 */ /* 0x140fe2000001001b */
[C-C-:B0-----:R-:W-:Y:S01]  /*2fa0*/  FFMA.FTZ R31, R26.reuse, R132, R27.reuse ;  /* 0x000000841a1f7223 */ /* 0x141fe2000001001b */
        /* <DEDUP_REMOVED lines=25> */
[----:B------:R-:W0:Y:S01]  /*3140*/  LDC.64 R108, c[0x0][0x468] ;  /* 0x00011a00ff6c7b82 */ /* 0x000e220000000a00 */
        /* <DEDUP_REMOVED lines=21> */
[----:B-1----:R-:W-:Y:S01]  /*32a0*/  IMAD.WIDE.U32 R30, R105, 0x10, R28 ;  /* 0x00000010691e7825 */ /* 0x002fe200078e001c */
[----:B------:R-:W-:-:S03]  /*32b0*/  F2FP.F16.F32.PACK_AB R24, R131, R33 ;  /* 0x000000218318723e */ /* 0x000fc600000000ff */
[----:B------:R-:W-:Y:S01]  /*32c0*/  FADD.FTZ R123, -R146, R123 ;  /* 0x0000007b927b7221 */ /* 0x000fe20000010100 */
[----:B------:R-:W-:Y:S01]  /*32d0*/  F2FP.F16.F32.PACK_AB R25, R0, R133 ;  /* 0x000000850019723e */ /* 0x000fe200000000ff */
[----:B------:R-:W-:Y:S01]  /*32e0*/  FADD.FTZ R147, -R147, R124 ;  /* 0x0000007c93937221 */ /* 0x000fe20000010100 */
[----:B------:R-:W-:Y:S01]  /*32f0*/  F2FP.F16.F32.PACK_AB R26, R135, R111 ;  /* 0x0000006f871a723e */ /* 0x000fe200000000ff */
[----:B------:R-:W-:Y:S01]  /*3300*/  FADD.FTZ R125, -R148, R125 ;  /* 0x0000007d947d7221 */ /* 0x000fe20000010100 */
[----:B------:R-:W-:Y:S01]  /*3310*/  F2FP.F16.F32.PACK_AB R27, R137, R113 ;  /* 0x00000071891b723e */ /* 0x000fe200000000ff */
        /* <DEDUP_REMOVED lines=34> */
[----:B0-----:R-:W-:-:S04]  /*3540*/  IMAD.WIDE.U32 R106, R105, 0x10, R108 ;  /* 0x00000010696a7825 */ /* 0x001fc800078e006c */
[-C--:B------:R-:W-:Y:S01]  /*3550*/  FMUL.FTZ R38, R119, R102.reuse ;  /* 0x0000006677267220 */ /* 0x080fe20000410000 */
[-C--:B------:R-:W-:Y:S01]  /*3560*/  FMUL.FTZ R39, R121, R102.reuse ;  /* 0x0000006679277220 */ /* 0x080fe20000410000 */
[----:B------:R-:W-:Y:S01]  /*3570*/  FMUL.FTZ R110, R145, R102 ;  /* 0x00000066916e7220 */ /* 0x000fe20000410000 */
[----:B------:R-:W-:-:S04]  /*3580*/  IMAD.WIDE.U32 R104, R104, 0x10, R108 ;  /* 0x0000001068687825 */ /* 0x000fc800078e006c */
[-C--:B------:R-:W-:Y:S01]  /*3590*/  FMUL.FTZ R112, R147, R102.reuse ;  /* 0x0000006693707220 */ /* 0x080fe20000410000 */
[C---:B-1----:R-:W-:Y:S01]  /*35a0*/  F2FP.F16.F32.PACK_AB R24, R139.reuse, R115 ;  /* 0x000000738b18723e */ /* 0x042fe200000000ff */
[-C--:B------:R-:W-:Y:S01]  /*35b0*/  FMUL.FTZ R139, R139, R102.reuse ;  /* 0x000000668b8b7220 */ /* 0x080fe20000410000 */
[C---:B------:R-:W-:Y:S01]  /*35c0*/  F2FP.F16.F32.PACK_AB R26, R143.reuse, R119 ;  /* 0x000000778f1a723e */ /* 0x040fe200000000ff */
[----:B------:R-:W-:Y:S01]  /*35d0*/  FMUL.FTZ R143, R143, R102 ;  /* 0x000000668f8f7220 */ /* 0x000fe20000410000 */
[----:B------:R-:W-:-:S04]  /*35e0*/  IMAD.WIDE.U32 R46, R103, 0x10, R28 ;  /* 0x00000010672e7825 */ /* 0x000fc800078e001c */
[-C--:B------:R-:W-:Y:S01]  /*35f0*/  FMUL.FTZ R41, R125, R102.reuse ;  /* 0x000000667d297220 */ /* 0x080fe20000410000 */
[-C--:B------:R-:W-:Y:S01]  /*3600*/  FMUL.FTZ R114, R149, R102.reuse ;  /* 0x0000006695727220 */ /* 0x080fe20000410000 */
[----:B------:R-:W-:Y:S01]  /*3610*/  FMUL.FTZ R111, R127, R102 ;  /* 0x000000667f6f7220 */ /* 0x000fe20000410000 */
[----:B------:R-:W-:-:S04]  /*3620*/  IMAD.WIDE.U32 R108, R103, 0x10, R108 ;  /* 0x00000010676c7825 */ /* 0x000fc800078e006c */
[-C--:B------:R-:W-:Y:S01]  /*3630*/  FMUL.FTZ R103, R123, R102.reuse ;  /* 0x000000667b677220 */ /* 0x080fe20000410000 */
[-C--:B------:R-:W-:Y:S01]  /*3640*/  FMUL.FTZ R116, R151, R102.reuse ;  /* 0x0000006697747220 */ /* 0x080fe20000410000 */
[-C--:B------:R-:W-:Y:S01]  /*3650*/  FMUL.FTZ R118, R153, R102.reuse ;  /* 0x0000006699767220 */ /* 0x080fe20000410000 */
[----:B------:R-:W-:Y:S01]  /*3660*/  FMUL.FTZ R43, R129, R102 ;  /* 0x00000066812b7220 */ /* 0x000fe20000410000 */
[----:B------:R-:W-:Y:S02]  /*3670*/  F2FP.F16.F32.PACK_AB R35, R36, R35 ;  /* 0x000000232423723e */ /* 0x000fe400000000ff */
[----:B------:R-:W-:Y:S02]  /*3680*/  F2FP.F16.F32.PACK_AB R34, R135, R34 ;  /* 0x000000228722723e */ /* 0x000fe400000000ff */
[----:B------:R-:W-:Y:S02]  /*3690*/  F2FP.F16.F32.PACK_AB R33, R0, R33 ;  /* 0x000000210021723e */ /* 0x000fe400000000ff */
[----:B------:R-:W-:-:S02]  /*36a0*/  F2FP.F16.F32.PACK_AB R32, R131, R32 ;  /* 0x000000208320723e */ /* 0x000fc400000000ff */
[----:B------:R-:W-:Y:S02]  /*36b0*/  F2FP.F16.F32.PACK_AB R25, R141, R117 ;  /* 0x000000758d19723e */ /* 0x000fe400000000ff */
[----:B------:R-:W-:Y:S01]  /*36c0*/  F2FP.F16.F32.PACK_AB R27, R145, R121 ;  /* 0x00000079911b723e */ /* 0x000fe200000000ff */
[----:B------:R2:W-:Y:S01]  /*36d0*/  STG.E.128 desc[UR6][R106.64], R32 ;  /* 0x000000206a007986 */ /* 0x0005e2000c101d06 */
[----:B------:R-:W-:Y:S02]  /*36e0*/  F2FP.F16.F32.PACK_AB R39, R110, R39 ;  /* 0x000000276e27723e */ /* 0x000fe400000000ff */
[----:B------:R-:W-:Y:S01]  /*36f0*/  F2FP.F16.F32.PACK_AB R38, R143, R38 ;  /* 0x000000268f26723e */ /* 0x000fe200000000ff */
[----:B------:R2:W-:Y:S01]  /*3700*/  STG.E.128 desc[UR6][R44.64], R24 ;  /* 0x000000182c007986 */ /* 0x0005e2000c101d06 */
[----:B------:R-:W-:Y:S02]  /*3710*/  F2FP.F16.F32.PACK_AB R37, R42, R37 ;  /* 0x000000252a25723e */ /* 0x000fe400000000ff */
[----:B------:R-:W-:-:S02]  /*3720*/  F2FP.F16.F32.PACK_AB R36, R139, R40 ;  /* 0x000000288b24723e */ /* 0x000fc400000000ff */
[----:B------:R-:W-:Y:S02]  /*3730*/  F2FP.F16.F32.PACK_AB R28, R147, R123 ;  /* 0x0000007b931c723e */ /* 0x000fe400000000ff */
[----:B------:R-:W-:Y:S01]  /*3740*/  F2FP.F16.F32.PACK_AB R29, R149, R125 ;  /* 0x0000007d951d723e */ /* 0x000fe200000000ff */
[----:B------:R2:W-:Y:S01]  /*3750*/  STG.E.128 desc[UR6][R104.64], R36 ;  /* 0x0000002468007986 */ /* 0x0005e2000c101d06 */
[----:B------:R-:W-:Y:S02]  /*3760*/  F2FP.F16.F32.PACK_AB R30, R151, R127 ;  /* 0x0000007f971e723e */ /* 0x000fe400000000ff */
[----:B------:R-:W-:Y:S02]  /*3770*/  F2FP.F16.F32.PACK_AB R31, R153, R129 ;  /* 0x00000081991f723e */ /* 0x000fe400000000ff */
[----:B------:R-:W-:Y:S02]  /*3780*/  F2FP.F16.F32.PACK_AB R43, R118, R43 ;  /* 0x0000002b762b723e */ /* 0x000fe400000000ff */
[----:B------:R-:W-:Y:S01]  /*3790*/  F2FP.F16.F32.PACK_AB R42, R116, R111 ;  /* 0x0000006f742a723e */ /* 0x000fe200000000ff */
[----:B------:R2:W-:Y:S01]  /*37a0*/  STG.E.128 desc[UR6][R46.64], R28 ;  /* 0x0000001c2e007986 */ /* 0x0005e2000c101d06 */
[----:B------:R-:W-:-:S02]  /*37b0*/  F2FP.F16.F32.PACK_AB R41, R114, R41 ;  /* 0x000000297229723e */ /* 0x000fc400000000ff */
[----:B------:R-:W-:-:S05]  /*37c0*/  F2FP.F16.F32.PACK_AB R40, R112, R103 ;  /* 0x000000677028723e */ /* 0x000fca00000000ff */
[----:B------:R2:W-:Y:S01]  /*37d0*/  STG.E.128 desc[UR6][R108.64], R40 ;  /* 0x000000286c007986 */ /* 0x0005e2000c101d06 */
[----:B------:R-:W-:Y:S05]  /*37e0*/  BRA `(.L_x_1289) ;  /* 0x0000001000b47947 */ /* 0x000fea0003800000 */
.L_x_1287:
[----:B------:R-:W-:-:S04]  /*37f0*/  UISETP.NE.U32.AND UP0, UPT, UR14, URZ, UPT ;  /* 0x000000ff0e00728c */ /* 0x000fc8000bf05070 */
[----:B------:R-:W-:-:S09]  /*3800*/  UISETP.NE.AND.EX UP0, UPT, UR15, URZ, UPT, UP0 ;  /* 0x000000ff0f00728c */ /* 0x000fd2000bf05300 */
[----:B------:R-:W-:Y:S05]  /*3810*/  BRA.U UP0, `(.L_x_1290) ;  /* 0x0000000900307547 */ /* 0x000fea000b800000 */
        /* <DEDUP_REMOVED lines=25> */
[----:B------:R-:W-:-:S02]  /*39b0*/  HADD2.F32 R27, -RZ, R14.H1_H1 ;  /* 0x3000000eff1b7230 */ /* 0x000fc40000004100 */
[----:B------:R-:W-:Y:S01]  /*39c0*/  FADD.FTZ R112, -R135, R112 ;  /* 0x0000007087707221 */ /* 0x000fe20000010100 */
[----:B------:R-:W-:Y:S02]  /*39d0*/  HADD2.F32 R25, -RZ, R14.H0_H0 ;  /* 0x2000000eff197230 */ /* 0x000fe40000004100 */
[----:B------:R-:W-:Y:S01]  /*39e0*/  FADD.FTZ R134, -R134, R111 ;  /* 0x0000006f86867221 */ /* 0x000fe20000010100 */
[----:B0-----:R-:W-:Y:S02]  /*39f0*/  HADD2.F32 R31, -RZ, R15.H1_H1 ;  /* 0x3000000fff1f7230 */ /* 0x001fe40000004100 */
[C---:B------:R-:W-:Y:S01]  /*3a00*/  FFMA.FTZ R37, R106.reuse, R112, R27 ;  /* 0x000000706a257223 */ /* 0x040fe2000001001b */
[----:B------:R-:W-:Y:S01]  /*3a10*/  FADD.FTZ R114, -R137, R114 ;  /* 0x0000007289727221 */ /* 0x000fe20000010100 */
[----:B------:R-:W-:Y:S01]  /*3a20*/  FFMA.FTZ R35, R106, R134, R25 ;  /* 0x000000866a237223 */ /* 0x000fe20000010019 */
[----:B------:R-:W-:Y:S02]  /*3a30*/  HADD2.F32 R27, -RZ, R13.H0_H0 ;  /* 0x2000000dff1b7230 */ /* 0x000fe40000004100 */
[----:B------:R-:W-:Y:S01]  /*3a40*/  FADD.FTZ R133, -R133, R46 ;  /* 0x0000002e85857221 */ /* 0x000fe20000010100 */
[----:B------:R-:W-:-:S02]  /*3a50*/  HADD2.F32 R25, -RZ, R12.H0_H0 ;  /* 0x2000000cff197230 */ /* 0x000fc40000004100 */
[----:B------:R-:W-:Y:S01]  /*3a60*/  FADD.FTZ R0, -R0, R109 ;  /* 0x0000006d00007221 */ /* 0x000fe20000010100 */
[C---:B------:R-:W-:Y:S01]  /*3a70*/  FFMA.FTZ R41, R106.reuse, R114, R31 ;  /* 0x000000726a297223 */ /* 0x040fe2000001001f */
[C---:B------:R-:W-:Y:S01]  /*3a80*/  FFMA.FTZ R31, R106.reuse, R133, R27 ;  /* 0x000000856a1f7223 */ /* 0x040fe2000001001b */
[----:B------:R-:W-:Y:S02]  /*3a90*/  HADD2.F32 R43, -RZ, R19.H0_H0 ;  /* 0x20000013ff2b7230 */ /* 0x000fe40000004100 */
[----:B------:R-:W-:Y:S01]  /*3aa0*/  FFMA.FTZ R27, R106, R0, R25 ;  /* 0x000000006a1b7223 */ /* 0x000fe20000010019 */
[----:B------:R-:W-:Y:S02]  /*3ab0*/  HADD2.F32 R47, -RZ, R18.H1_H1 ;  /* 0x30000012ff2f7230 */ /* 0x000fe40000004100 */
[----:B------:R-:W-:Y:S01]  /*3ac0*/  FADD.FTZ R120, -R143, R120 ;  /* 0x000000788f787221 */ /* 0x000fe20000010100 */
[----:B------:R-:W-:Y:S01]  /*3ad0*/  FADD.FTZ R144, -R144, R121 ;  /* 0x0000007990907221 */ /* 0x000fe20000010100 */
[----:B------:R-:W-:-:S02]  /*3ae0*/  HADD2.F32 R25, -RZ, R17.H0_H0 ;  /* 0x20000011ff197230 */ /* 0x000fc40000004100 */
[----:B------:R-:W-:Y:S01]  /*3af0*/  FADD.FTZ R140, -R140, R117 ;  /* 0x000000758c8c7221 */ /* 0x000fe20000010100 */
[----:B------:R-:W-:Y:S01]  /*3b00*/  FADD.FTZ R39, -R136, R113 ;  /* 0x0000007188277221 */ /* 0x000fe20000010100 */
[----:B------:R-:W-:Y:S01]  /*3b10*/  FADD.FTZ R138, -R138, R115 ;  /* 0x000000738a8a7221 */ /* 0x000fe20000010100 */
[C---:B------:R-:W-:Y:S01]  /*3b20*/  FFMA.FTZ R113, R106.reuse, R144, R43 ;  /* 0x000000906a717223 */ /* 0x040fe2000001002b */
[----:B------:R-:W-:Y:S02]  /*3b30*/  HADD2.F32 R107, -RZ, R19.H1_H1 ;  /* 0x30000013ff6b7230 */ /* 0x000fe40000004100 */
[----:B------:R-:W-:Y:S01]  /*3b40*/  FFMA.FTZ R111, R106, R120, R47 ;  /* 0x000000786a6f7223 */ /* 0x000fe2000001002f */
[----:B------:R-:W-:Y:S02]  /*3b50*/  HADD2.F32 R121, -RZ, R23.H1_H1 ;  /* 0x30000017ff797230 */ /* 0x000fe40000004100 */
[----:B------:R-:W-:Y:S01]  /*3b60*/  FADD.FTZ R115, -R145, R122 ;  /* 0x0000007a91737221 */ /* 0x000fe20000010100 */
[----:B------:R-:W-:Y:S01]  /*3b70*/  FADD.FTZ R130, -R153, R130 ;  /* 0x0000008299827221 */ /* 0x000fe20000010100 */
[----:B------:R-:W-:-:S02]  /*3b80*/  HADD2.F32 R43, -RZ, R17.H1_H1 ;  /* 0x30000011ff2b7230 */ /* 0x000fc40000004100 */
[----:B------:R-:W-:Y:S01]  /*3b90*/  FFMA.FTZ R47, R106, R140, R25 ;  /* 0x0000008c6a2f7223 */ /* 0x000fe20000010019 */
[----:B------:R-:W-:Y:S02]  /*3ba0*/  HADD2.F32 R117, -RZ, R22.H0_H0 ;  /* 0x20000016ff757230 */ /* 0x000fe40000004100 */
[----:B------:R-:W-:Y:S01]  /*3bb0*/  FADD.FTZ R118, -R141, R118 ;  /* 0x000000768d767221 */ /* 0x000fe20000010100 */
[----:B------:R-:W-:Y:S01]  /*3bc0*/  FADD.FTZ R150, -R150, R127 ;  /* 0x0000007f96967221 */ /* 0x000fe20000010100 */
[----:B------:R-:W-:Y:S02]  /*3bd0*/  HADD2.F32 R25, -RZ, R16.H0_H0 ;  /* 0x20000010ff197230 */ /* 0x000fe40000004100 */
[----:B------:R-:W-:Y:S01]  /*3be0*/  FADD.FTZ R110, -R131, R110 ;  /* 0x0000006e836e7221 */ /* 0x000fe20000010100 */
[----:B------:R-:W-:Y:S01]  /*3bf0*/  FADD.FTZ R148, -R148, R125 ;  /* 0x0000007d94947221 */ /* 0x000fe20000010100 */
[C---:B------:R-:W-:Y:S01]  /*3c00*/  FFMA.FTZ R115, R106.reuse, R115, R107 ;  /* 0x000000736a737223 */ /* 0x040fe2000001006b */
[C---:B------:R-:W-:Y:S01]  /*3c10*/  FFMA.FTZ R131, R106.reuse, R130, R121 ;  /* 0x000000826a837223 */ /* 0x040fe20000010079 */
[C---:B------:R-:W-:Y:S01]  /*3c20*/  FFMA.FTZ R107, R106.reuse, R118, R43 ;  /* 0x000000766a6b7223 */ /* 0x040fe2000001002b */
[----:B------:R-:W-:Y:S01]  /*3c30*/  FFMA.FTZ R125, R106, R150, R117 ;  /* 0x000000966a7d7223 */ /* 0x000fe20000010075 */
[----:B------:R-:W-:-:S02]  /*3c40*/  HADD2.F32 R121, -RZ, R22.H1_H1 ;  /* 0x30000016ff797230 */ /* 0x000fc40000004100 */
[----:B------:R-:W-:Y:S01]  /*3c50*/  FADD.FTZ R127, -R151, R128 ;  /* 0x00000080977f7221 */ /* 0x000fe20000010100 */
[----:B------:R-:W-:Y:S01]  /*3c60*/  FFMA.FTZ R43, R106, R138, R25 ;  /* 0x0000008a6a2b7223 */ /* 0x000fe20000010019 */
[----:B------:R-:W-:Y:S02]  /*3c70*/  HADD2.F32 R117, -RZ, R21.H0_H0 ;  /* 0x20000015ff757230 */ /* 0x000fe40000004100 */
[----:B------:R-:W-:Y:S01]  /*3c80*/  FADD.FTZ R146, -R146, R123 ;  /* 0x0000007b92927221 */ /* 0x000fe20000010100 */
[----:B------:R-:W-:Y:S02]  /*3c90*/  HADD2.F32 R25, -RZ, R20.H0_H0 ;  /* 0x20000014ff197230 */ /* 0x000fe40000004100 */
[C---:B------:R-:W-:Y:S01]  /*3ca0*/  FFMA.FTZ R127, R106.reuse, R127, R121 ;  /* 0x0000007f6a7f7223 */ /* 0x040fe20000010079 */
[----:B------:R-:W-:Y:S02]  /*3cb0*/  HADD2.F32 R29, -RZ, R15.H0_H0 ;  /* 0x2000000fff1d7230 */ /* 0x000fe40000004100 */
[----:B------:R-:W-:Y:S01]  /*3cc0*/  FFMA.FTZ R121, R106, R148, R117 ;  /* 0x000000946a797223 */ /* 0x000fe20000010075 */
[----:B------:R-:W-:Y:S01]  /*3cd0*/  FADD.FTZ R142, -R142, R119 ;  /* 0x000000778e8e7221 */ /* 0x000fe20000010100 */
[----:B------:R-:W-:Y:S01]  /*3ce0*/  FFMA.FTZ R117, R106, R146, R25 ;  /* 0x000000926a757223 */ /* 0x000fe20000010019 */
[----:B------:R-:W-:Y:S01]  /*3cf0*/  HADD2.F32 R45, -RZ, R18.H0_H0 ;  /* 0x20000012ff2d7230 */ /* 0x000fe20000004100 */
[----:B------:R-:W0:Y:S01]  /*3d00*/  LDC.64 R24, c[0x0][0x468] ;  /* 0x00011a00ff187b82 */ /* 0x000e220000000a00 */
[----:B------:R-:W-:-:S02]  /*3d10*/  HADD2.F32 R119, -RZ, R23.H0_H0 ;  /* 0x20000017ff777230 */ /* 0x000fc40000004100 */
[----:B------:R-:W-:Y:S01]  /*3d20*/  FADD.FTZ R152, -R152, R129 ;  /* 0x0000008198987221 */ /* 0x000fe20000010100 */
[C---:B------:R-:W-:Y:S01]  /*3d30*/  FFMA.FTZ R39, R106.reuse, R39, R29 ;  /* 0x000000276a277223 */ /* 0x040fe2000001001d */
[----:B------:R-:W-:Y:S02]  /*3d40*/  HADD2.F32 R33, -RZ, R13.H1_H1 ;  /* 0x3000000dff217230 */ /* 0x000fe40000004100 */
[C---:B------:R-:W-:Y:S01]  /*3d50*/  FFMA.FTZ R109, R106.reuse, R142, R45 ;  /* 0x0000008e6a6d7223 */ /* 0x040fe2000001002d */
[----:B------:R-:W-:Y:S02]  /*3d60*/  HADD2.F32 R29, -RZ, R12.H1_H1 ;  /* 0x3000000cff1d7230 */ /* 0x000fe40000004100 */
[----:B------:R-:W-:Y:S01]  /*3d70*/  FFMA.FTZ R129, R106, R152, R119 ;  /* 0x000000986a817223 */ /* 0x000fe20000010077 */
[----:B------:R-:W-:Y:S02]  /*3d80*/  HADD2.F32 R45, -RZ, R16.H1_H1 ;  /* 0x30000010ff2d7230 */ /* 0x000fe40000004100 */
[----:B------:R-:W-:Y:S01]  /*3d90*/  FADD.FTZ R116, -R139, R116 ;  /* 0x000000748b747221 */ /* 0x000fe20000010100 */
[----:B------:R-:W-:-:S02]  /*3da0*/  HADD2.F32 R123, -RZ, R21.H1_H1 ;  /* 0x30000015ff7b7230 */ /* 0x000fc40000004100 */
[----:B------:R-:W-:Y:S01]  /*3db0*/  FADD.FTZ R126, -R149, R126 ;  /* 0x0000007e957e7221 */ /* 0x000fe20000010100 */
[----:B------:R-:W-:Y:S02]  /*3dc0*/  HADD2.F32 R119, -RZ, R20.H1_H1 ;  /* 0x30000014ff777230 */ /* 0x000fe40000004100 */
[----:B------:R-:W-:Y:S01]  /*3dd0*/  FADD.FTZ R124, -R147, R124 ;  /* 0x0000007c937c7221 */ /* 0x000fe20000010100 */
        /* <DEDUP_REMOVED lines=30> */
[----:B------:R-:W-:-:S02]  /*3fc0*/  F2FP.F16.F32.PACK_AB R27, R41, R30 ;  /* 0x0000001e291b723e */ /* 0x000fc400000000ff */
[----:B------:R-:W-:Y:S01]  /*3fd0*/  F2FP.F16.F32.PACK_AB R26, R35, R26 ;  /* 0x0000001a231a723e */ /* 0x000fe200000000ff */
[--C-:B------:R-:W-:Y:S01]  /*3fe0*/  IMAD.WIDE.U32 R104, R104, 0x10, R24.reuse ;  /* 0x0000001068687825 */ /* 0x100fe200078e0018 */
[----:B------:R-:W-:Y:S02]  /*3ff0*/  F2FP.F16.F32.PACK_AB R30, R40, R109 ;  /* 0x0000006d281e723e */ /* 0x000fe400000000ff */
[----:B------:R-:W-:Y:S01]  /*4000*/  F2FP.F16.F32.PACK_AB R35, R106, R129 ;  /* 0x000000816a23723e */ /* 0x000fe200000000ff */
[----:B------:R-:W-:Y:S01]  /*4010*/  IMAD.WIDE.U32 R38, R103, 0x10, R24 ;  /* 0x0000001067267825 */ /* 0x000fe200078e0018 */
[----:B------:R-:W-:Y:S02]  /*4020*/  F2FP.F16.F32.PACK_AB R25, R28, R31 ;  /* 0x0000001f1c19723e */ /* 0x000fe400000000ff */
[----:B------:R-:W-:Y:S02]  /*4030*/  F2FP.F16.F32.PACK_AB R24, R29, R0 ;  /* 0x000000001d18723e */ /* 0x000fe400000000ff */
[----:B------:R-:W-:-:S02]  /*4040*/  F2FP.F16.F32.PACK_AB R31, R42, R113 ;  /* 0x000000712a1f723e */ /* 0x000fc400000000ff */
[----:B------:R-:W-:Y:S01]  /*4050*/  F2FP.F16.F32.PACK_AB R29, R34, R47 ;  /* 0x0000002f221d723e */ /* 0x000fe200000000ff */
[----:B------:R0:W-:Y:S01]  /*4060*/  STG.E.128 desc[UR6][R36.64], R24 ;  /* 0x0000001824007986 */ /* 0x0001e2000c101d06 */
[----:B------:R-:W-:Y:S02]  /*4070*/  F2FP.F16.F32.PACK_AB R28, R32, R43 ;  /* 0x0000002b201c723e */ /* 0x000fe400000000ff */
[----:B------:R-:W-:Y:S02]  /*4080*/  F2FP.F16.F32.PACK_AB R34, R46, R125 ;  /* 0x0000007d2e22723e */ /* 0x000fe400000000ff */
[----:B------:R-:W-:Y:S01]  /*4090*/  F2FP.F16.F32.PACK_AB R33, R44, R33 ;  /* 0x000000212c21723e */ /* 0x000fe200000000ff */
[----:B------:R0:W-:Y:S01]  /*40a0*/  STG.E.128 desc[UR6][R104.64], R28 ;  /* 0x0000001c68007986 */ /* 0x0001e2000c101d06 */
[----:B------:R-:W-:-:S05]  /*40b0*/  F2FP.F16.F32.PACK_AB R32, R102, R117 ;  /* 0x000000756620723e */ /* 0x000fca00000000ff */
[----:B------:R0:W-:Y:S01]  /*40c0*/  STG.E.128 desc[UR6][R38.64], R32 ;  /* 0x0000002026007986 */ /* 0x0001e2000c101d06 */
[----:B------:R-:W-:Y:S05]  /*40d0*/  BRA `(.L_x_1289) ;  /* 0x0000000800787947 */ /* 0x000fea0003800000 */
.L_x_1290:
        /* <DEDUP_REMOVED lines=27> */
[----:B------:R-:W-:Y:S01]  /*4290*/  HADD2.F32 R25, -RZ, R12.H0_H0 ;  /* 0x2000000cff197230 */ /* 0x000fe20000004100 */
[----:B------:R-:W1:Y:S01]  /*42a0*/  LDC.64 R46, c[0x0][0x478] ;  /* 0x00011e00ff2e7b82 */ /* 0x000e620000000a00 */
[----:B------:R-:W-:-:S02]  /*42b0*/  HADD2.F32 R24, -RZ, R13.H0_H0 ;  /* 0x2000000dff187230 */ /* 0x000fc40000004100 */
[----:B------:R-:W-:Y:S01]  /*42c0*/  FADD.FTZ R111, -R134, R111 ;  /* 0x0000006f866f7221 */ /* 0x000fe20000010100 */
[----:B------:R-:W-:Y:S02]  /*42d0*/  HADD2.F32 R26, -RZ, R13.H1_H1 ;  /* 0x3000000dff1a7230 */ /* 0x000fe40000004100 */
[C---:B0-----:R-:W-:Y:S01]  /*42e0*/  FFMA.FTZ R31, R106.reuse, R109, R25 ;  /* 0x0000006d6a1f7223 */ /* 0x041fe20000010019 */
[----:B------:R-:W-:Y:S02]  /*42f0*/  HADD2.F32 R28, -RZ, R14.H0_H0 ;  /* 0x2000000eff1c7230 */ /* 0x000fe40000004100 */
[C---:B------:R-:W-:Y:S01]  /*4300*/  FFMA.FTZ R133, R106.reuse, R133, R24 ;  /* 0x000000856a857223 */ /* 0x040fe20000010018 */
[----:B------:R-:W-:Y:S02]  /*4310*/  HADD2.F32 R32, -RZ, R16.H1_H1 ;  /* 0x30000010ff207230 */ /* 0x000fe40000004100 */
[C---:B------:R-:W-:Y:S01]  /*4320*/  FFMA.FTZ R30, R106.reuse, R27, R26 ;  /* 0x0000001b6a1e7223 */ /* 0x040fe2000001001a */
[----:B------:R-:W-:Y:S01]  /*4330*/  FADD.FTZ R139, -R139, R116 ;  /* 0x000000748b8b7221 */ /* 0x000fe20000010100 */
[----:B------:R-:W-:Y:S01]  /*4340*/  FFMA.FTZ R111, R106, R111, R28 ;  /* 0x0000006f6a6f7223 */ /* 0x000fe2000001001c */
[----:B------:R-:W-:Y:S01]  /*4350*/  HADD2.F32 R25, -RZ, R14.H1_H1 ;  /* 0x3000000eff197230 */ /* 0x000fe20000004100 */
[----:B------:R-:W0:Y:S01]  /*4360*/  LDC.64 R108, c[0x0][0x468] ;  /* 0x00011a00ff6c7b82 */ /* 0x000e220000000a00 */
[----:B------:R-:W-:-:S02]  /*4370*/  HADD2.F32 R24, -RZ, R15.H0_H0 ;  /* 0x2000000fff187230 */ /* 0x000fc40000004100 */
[----:B------:R-:W-:Y:S01]  /*4380*/  FADD.FTZ R135, -R135, R112 ;  /* 0x0000007087877221 */ /* 0x000fe20000010100 */
[----:B------:R-:W-:Y:S02]  /*4390*/  HADD2.F32 R26, -RZ, R15.H1_H1 ;  /* 0x3000000fff1a7230 */ /* 0x000fe40000004100 */
[----:B------:R-:W-:Y:S01]  /*43a0*/  FADD.FTZ R113, -R136, R113 ;  /* 0x0000007188717221 */ /* 0x000fe20000010100 */
[----:B------:R-:W-:Y:S02]  /*43b0*/  HADD2.F32 R28, -RZ, R16.H0_H0 ;  /* 0x20000010ff1c7230 */ /* 0x000fe40000004100 */
[----:B------:R-:W-:Y:S01]  /*43c0*/  FADD.FTZ R137, -R137, R114 ;  /* 0x0000007289897221 */ /* 0x000fe20000010100 */
[----:B------:R-:W-:Y:S01]  /*43d0*/  FADD.FTZ R115, -R138, R115 ;  /* 0x000000738a737221 */ /* 0x000fe20000010100 */
[C---:B------:R-:W-:Y:S01]  /*43e0*/  FFMA.FTZ R139, R106.reuse, R139, R32 ;  /* 0x0000008b6a8b7223 */ /* 0x040fe20000010020 */
[C---:B------:R-:W-:Y:S01]  /*43f0*/  FFMA.FTZ R135, R106.reuse, R135, R25 ;  /* 0x000000876a877223 */ /* 0x040fe20000010019 */
[C---:B------:R-:W-:Y:S01]  /*4400*/  FFMA.FTZ R113, R106.reuse, R113, R24 ;  /* 0x000000716a717223 */ /* 0x040fe20000010018 */
[C---:B------:R-:W-:Y:S01]  /*4410*/  FFMA.FTZ R137, R106.reuse, R137, R26 ;  /* 0x000000896a897223 */ /* 0x040fe2000001001a */
[----:B------:R-:W-:Y:S01]  /*4420*/  FFMA.FTZ R115, R106, R115, R28 ;  /* 0x000000736a737223 */ /* 0x000fe2000001001c */
[----:B------:R-:W-:-:S02]  /*4430*/  HADD2.F32 R32, -RZ, R19.H0_H0 ;  /* 0x20000013ff207230 */ /* 0x000fc40000004100 */
[----:B------:R-:W-:Y:S01]  /*4440*/  FADD.FTZ R121, -R144, R121 ;  /* 0x0000007990797221 */ /* 0x000fe20000010100 */
[--C-:B------:R-:W-:Y:S02]  /*4450*/  HADD2.F32 R25, -RZ, R17.reuse.H0_H0 ;  /* 0x20000011ff197230 */ /* 0x100fe40000004100 */
[----:B------:R-:W-:Y:S01]  /*4460*/  FADD.FTZ R117, -R140, R117 ;  /* 0x000000758c757221 */ /* 0x000fe20000010100 */
[----:B------:R-:W-:Y:S02]  /*4470*/  HADD2.F32 R24, -RZ, R17.H1_H1 ;  /* 0x30000011ff187230 */ /* 0x000fe40000004100 */
[----:B------:R-:W-:Y:S01]  /*4480*/  FADD.FTZ R141, -R141, R118 ;  /* 0x000000768d8d7221 */ /* 0x000fe20000010100 */
[--C-:B------:R-:W-:Y:S02]  /*4490*/  HADD2.F32 R26, -RZ, R18.reuse.H0_H0 ;  /* 0x20000012ff1a7230 */ /* 0x100fe40000004100 */
        /* <DEDUP_REMOVED lines=10> */
[----:B------:R-:W-:Y:S02]  /*4540*/  HADD2.F32 R32, -RZ, R23.H1_H1 ;  /* 0x30000017ff207230 */ /* 0x000fe40000004100 */
[----:B------:R-:W-:Y:S01]  /*4550*/  FADD.FTZ R153, -R153, R130 ;  /* 0x0000008299997221 */ /* 0x000fe20000010100 */
[----:B------:R-:W-:-:S02]  /*4560*/  HADD2.F32 R25, -RZ, R19.H1_H1 ;  /* 0x30000013ff197230 */ /* 0x000fc40000004100 */
[----:B------:R-:W-:Y:S01]  /*4570*/  FADD.FTZ R145, -R145, R122 ;  /* 0x0000007a91917221 */ /* 0x000fe20000010100 */
[--C-:B------:R-:W-:Y:S02]  /*4580*/  HADD2.F32 R24, -RZ, R20.reuse.H0_H0 ;  /* 0x20000014ff187230 */ /* 0x100fe40000004100 */
[----:B------:R-:W-:Y:S01]  /*4590*/  FADD.FTZ R123, -R146, R123 ;  /* 0x0000007b927b7221 */ /* 0x000fe20000010100 */
[----:B------:R-:W-:Y:S02]  /*45a0*/  HADD2.F32 R26, -RZ, R20.H1_H1 ;  /* 0x30000014ff1a7230 */ /* 0x000fe40000004100 */
[----:B------:R-:W-:Y:S01]  /*45b0*/  FADD.FTZ R147, -R147, R124 ;  /* 0x0000007c93937221 */ /* 0x000fe20000010100 */
[--C-:B------:R-:W-:Y:S02]  /*45c0*/  HADD2.F32 R28, -RZ, R21.reuse.H0_H0 ;  /* 0x20000015ff1c7230 */ /* 0x100fe40000004100 */
[----:B------:R-:W-:Y:S01]  /*45d0*/  FADD.FTZ R125, -R148, R125 ;  /* 0x0000007d947d7221 */ /* 0x000fe20000010100 */
[C---:B------:R-:W-:Y:S01]  /*45e0*/  FFMA.FTZ R0, R106.reuse, R131, R0 ;  /* 0x000000836a007223 */ /* 0x040fe20000010000 */
[C---:B------:R-:W-:Y:S01]  /*45f0*/  FFMA.FTZ R153, R106.reuse, R153, R32 ;  /* 0x000000996a997223 */ /* 0x040fe20000010020 */
[C---:B------:R-:W-:Y:S01]  /*4600*/  FFMA.FTZ R145, R106.reuse, R145, R25 ;  /* 0x000000916a917223 */ /* 0x040fe20000010019 */
[C---:B------:R-:W-:Y:S01]  /*4610*/  FFMA.FTZ R123, R106.reuse, R123, R24 ;  /* 0x0000007b6a7b7223 */ /* 0x040fe20000010018 */
[C---:B------:R-:W-:Y:S01]  /*4620*/  FFMA.FTZ R147, R106.reuse, R147, R26 ;  /* 0x000000936a937223 */ /* 0x040fe2000001001a */
[----:B------:R-:W-:Y:S01]  /*4630*/  FFMA.FTZ R125, R106, R125, R28 ;  /* 0x0000007d6a7d7223 */ /* 0x000fe2000001001c */
[----:B------:R-:W-:-:S02]  /*4640*/  HADD2.F32 R33, -RZ, R21.H1_H1 ;  /* 0x30000015ff217230 */ /* 0x000fc40000004100 */
[----:B------:R-:W-:Y:S01]  /*4650*/  FADD.FTZ R149, -R149, R126 ;  /* 0x0000007e95957221 */ /* 0x000fe20000010100 */
[--C-:B------:R-:W-:Y:S02]  /*4660*/  HADD2.F32 R32, -RZ, R22.reuse.H0_H0 ;  /* 0x20000016ff207230 */ /* 0x100fe40000004100 */
[----:B------:R-:W-:Y:S01]  /*4670*/  FADD.FTZ R127, -R150, R127 ;  /* 0x0000007f967f7221 */ /* 0x000fe20000010100 */
[----:B------:R-:W-:Y:S02]  /*4680*/  HADD2.F32 R34, -RZ, R22.H1_H1 ;  /* 0x30000016ff227230 */ /* 0x000fe40000004100 */
[----:B------:R-:W-:Y:S01]  /*4690*/  FADD.FTZ R151, -R151, R128 ;  /* 0x0000008097977221 */ /* 0x000fe20000010100 */
[----:B------:R-:W-:Y:S02]  /*46a0*/  HADD2.F32 R36, -RZ, R23.H0_H0 ;  /* 0x20000017ff247230 */ /* 0x000fe40000004100 */
[----:B------:R-:W-:Y:S01]  /*46b0*/  FADD.FTZ R129, -R152, R129 ;  /* 0x0000008198817221 */ /* 0x000fe20000010100 */
[----:B-1----:R-:W-:Y:S01]  /*46c0*/  IMAD.WIDE.U32 R28, R105, 0x10, R46 ;  /* 0x00000010691c7825 */ /* 0x002fe200078e002e */
[----:B------:R-:W-:-:S03]  /*46d0*/  F2FP.F16.F32.PACK_AB R24, R0, R31 ;  /* 0x0000001f0018723e */ /* 0x000fc600000000ff */
[----:B------:R-:W-:Y:S01]  /*46e0*/  FFMA.FTZ R149, R106, R149, R33 ;  /* 0x000000956a957223 */ /* 0x000fe20000010021 */
[----:B------:R-:W-:Y:S01]  /*46f0*/  F2FP.F16.F32.PACK_AB R25, R30, R133 ;  /* 0x000000851e19723e */ /* 0x000fe200000000ff */
[C---:B------:R-:W-:Y:S01]  /*4700*/  FFMA.FTZ R127, R106.reuse, R127, R32 ;  /* 0x0000007f6a7f7223 */ /* 0x040fe20000010020 */
[----:B------:R-:W-:Y:S01]  /*4710*/  F2FP.F16.F32.PACK_AB R26, R135, R111 ;  /* 0x0000006f871a723e */ /* 0x000fe200000000ff */
[C---:B------:R-:W-:Y:S01]  /*4720*/  FFMA.FTZ R151, R106.reuse, R151, R34 ;  /* 0x000000976a977223 */ /* 0x040fe20000010022 */
[----:B------:R-:W-:Y:S01]  /*4730*/  F2FP.F16.F32.PACK_AB R27, R137, R113 ;  /* 0x00000071891b723e */ /* 0x000fe200000000ff */
        /* <DEDUP_REMOVED lines=20> */
[-C--:B------:R-:W-:Y:S01]  /*4880*/  FMUL.FTZ R111, R125, R102.reuse ;  /* 0x000000667d6f7220 */ /* 0x080fe20000410000 */
        /* <DEDUP_REMOVED lines=11> */
[----:B------:R-:W-:Y:S01]  /*4940*/  FMUL.FTZ R43, R129, R102 ;  /* 0x00000066812b7220 */ /* 0x000fe20000410000 */
[----:B------:R-:W-:Y:S02]  /*4950*/  F2FP.F16.F32.PACK_AB R35, R36, R35 ;  /* 0x000000232423723e */ /* 0x000fe400000000ff */
[----:B------:R-:W-:Y:S02]  /*4960*/  F2FP.F16.F32.PACK_AB R34, R135, R34 ;  /* 0x000000228722723e */ /* 0x000fe400000000ff */
[----:B------:R-:W-:Y:S02]  /*4970*/  F2FP.F16.F32.PACK_AB R33, R0, R33 ;  /* 0x000000210021723e */ /* 0x000fe400000000ff */
[----:B------:R-:W-:Y:S02]  /*4980*/  F2FP.F16.F32.PACK_AB R32, R37, R32 ;  /* 0x000000202520723e */ /* 0x000fe400000000ff */
[----:B------:R-:W-:-:S02]  /*4990*/  F2FP.F16.F32.PACK_AB R25, R141, R117 ;  /* 0x000000758d19723e */ /* 0x000fc400000000ff */
[----:B------:R-:W-:Y:S01]  /*49a0*/  F2FP.F16.F32.PACK_AB R27, R145, R121 ;  /* 0x00000079911b723e */ /* 0x000fe200000000ff */
[----:B------:R1:W-:Y:S01]  /*49b0*/  STG.E.128 desc[UR6][R106.64], R32 ;  /* 0x000000206a007986 */ /* 0x0003e2000c101d06 */
[----:B------:R-:W-:Y:S02]  /*49c0*/  F2FP.F16.F32.PACK_AB R39, R110, R39 ;  /* 0x000000276e27723e */ /* 0x000fe400000000ff */
[----:B------:R-:W-:Y:S01]  /*49d0*/  F2FP.F16.F32.PACK_AB R38, R143, R38 ;  /* 0x000000268f26723e */ /* 0x000fe200000000ff */
[----:B------:R1:W-:Y:S01]  /*49e0*/  STG.E.128 desc[UR6][R44.64], R24 ;  /* 0x000000182c007986 */ /* 0x0003e2000c101d06 */
[----:B------:R-:W-:Y:S02]  /*49f0*/  F2FP.F16.F32.PACK_AB R37, R42, R41 ;  /* 0x000000292a25723e */ /* 0x000fe400000000ff */
[----:B------:R-:W-:Y:S02]  /*4a00*/  F2FP.F16.F32.PACK_AB R36, R139, R40 ;  /* 0x000000288b24723e */ /* 0x000fe400000000ff */
[----:B------:R-:W-:-:S02]  /*4a10*/  F2FP.F16.F32.PACK_AB R28, R147, R123 ;  /* 0x0000007b931c723e */ /* 0x000fc400000000ff */
        /* <DEDUP_REMOVED lines=9> */
[----:B------:R1:W-:Y:S02]  /*4ab0*/  STG.E.128 desc[UR6][R108.64], R40 ;  /* 0x000000286c007986 */ /* 0x0003e4000c101d06 */
.L_x_1289:
[----:B0123--:R-:W0:Y:S02]  /*4ac0*/  LDC.64 R24, c[0x0][0x380] ;  /* 0x0000e000ff187b82 */ /* 0x00fe240000000a00 */
[----:B0-----:R-:W-:-:S04]  /*4ad0*/  LEA R101, R24, R101, 0x2 ;  /* 0x0000006518657211 */ /* 0x001fc800078e10ff */
[----:B------:R-:W-:-:S13]  /*4ae0*/  ISETP.GE.AND P1, PT, R101, R25, PT ;  /* 0x000000196500720c */ /* 0x000fda0003f26270 */
[----:B------:R-:W-:Y:S05]  /*4af0*/  @!P1 BRA `(.L_x_1291) ;  /* 0xffffffb800689947 */ /* 0x000fea000383ffff */
[----:B------:R-:W-:Y:S05]  /*4b00*/  BSYNC B1 ;  /* 0x0000000000017941 */ /* 0x000fea0003800000 */
.L_x_1283:
        /* <DEDUP_REMOVED lines=48> */
.L_x_1282:
[----:B------:R-:W-:Y:S05]  /*4e10*/  BSYNC B0 ;  /* 0x0000000000007941 */ /* 0x000fea0003800000 */
.L_x_1281:
        /* <DEDUP_REMOVED lines=143> */
.L_x_1286:
        /* <DEDUP_REMOVED lines=8> */
.L_x_1293:
[----:B------:R-:W-:Y:S05]  /*5790*/  BSYNC B2 ;  /* 0x0000000000027941 */ /* 0x000fea0003800000 */
.L_x_1292:
        /* <DEDUP_REMOVED lines=8> */
.L_x_1294:
[----:B------:R-:W-:Y:S01]  /*5820*/  FADD.FTZ R24, R24, R157 ;  /* 0x0000009d18187221 */ /* 0x000fe20000010000 */
[----:B------:R-:W-:-:S04]  /*5830*/  HFMA2 R34, -RZ, RZ, 0, 1.1920928955078125e-07 ;  /* 0x00000002ff227431 */ /* 0x000fc800000001ff */
[----:B------:R-:W-:Y:S02]  /*5840*/  MOV R35, R24 ;  /* 0x0000001800237202 */ /* 0x000fe40000000f00 */
[----:B------:R-:W-:-:S07]  /*5850*/  MOV R25, R33 ;  /* 0x0000002100197202 */ /* 0x000fce0000000f00 */
[----:B------:R-:W-:Y:S05]  /*5860*/  WARPSYNC.COLLECTIVE R32, `(.L_x_1295) ;  /* 0x0000000020087348 */ /* 0x000fea0003c00000 */
[----:B------:R0:W1:Y:S02]  /*5870*/  SHFL.BFLY P3, R33, R35, R34, R37 ;  /* 0x0c00002223217389 */ /* 0x0000640000060025 */
[----:B01----:R-:W-:Y:S05]  /*5880*/  ENDCOLLECTIVE ;  /* 0x000000000000791b */ /* 0x003fea0003800000 */
.L_x_1295:
[----:B------:R-:W-:-:S05]  /*5890*/  FADD.FTZ R25, R25, R154 ;  /* 0x0000009a19197221 */ /* 0x000fca0000010000 */
[----:B------:R-:W-:Y:S02]  /*58a0*/  MOV R35, R25 ;  /* 0x0000001900237202 */ /* 0x000fe40000000f00 */
[----:B------:R-:W-:-:S07]  /*58b0*/  MOV R27, R33 ;  /* 0x00000021001b7202 */ /* 0x000fce0000000f00 */
[----:B------:R-:W-:Y:S05]  /*58c0*/  WARPSYNC.COLLECTIVE R32, `(.L_x_1296) ;  /* 0x0000000020087348 */ /* 0x000fea0003c00000 */
[----:B------:R0:W1:Y:S02]  /*58d0*/  SHFL.BFLY P3, R33, R35, R34, R37 ;  /* 0x0c00002223217389 */ /* 0x0000640000060025 */
[----:B01----:R-:W-:Y:S05]  /*58e0*/  ENDCOLLECTIVE ;  /* 0x000000000000791b */ /* 0x003fea0003800000 */
.L_x_1296:
[----:B------:R-:W-:Y:S01]  /*58f0*/  FADD.FTZ R27, R24, R27 ;  /* 0x0000001b181b7221 */ /* 0x000fe20000010000 */
[----:B------:R-:W-:-:S04]  /*5900*/  HFMA2 R34, -RZ, RZ, 0, 2.384185791015625e-07 ;  /* 0x00000004ff227431 */ /* 0x000fc800000001ff */
[----:B------:R-:W-:Y:S02]  /*5910*/  MOV R35, R27 ;  /* 0x0000001b00237202 */ /* 0x000fe40000000f00 */
[----:B------:R-:W-:-:S07]  /*5920*/  MOV R26, R33 ;  /* 0x00000021001a7202 */ /* 0x000fce0000000f00 */
[----:B------:R-:W-:Y:S05]  /*5930*/  WARPSYNC.COLLECTIVE R32, `(.L_x_1297) ;  /* 0x0000000020087348 */ /* 0x000fea0003c00000 */
[----:B------:R0:W1:Y:S02]  /*5940*/  SHFL.BFLY P3, R33, R35, R34, R37 ;  /* 0x0c00002223217389 */ /* 0x0000640000060025 */
[----:B01----:R-:W-:Y:S05]  /*5950*/  ENDCOLLECTIVE ;  /* 0x000000000000791b */ /* 0x003fea0003800000 */
.L_x_1297:
[----:B------:R-:W-:-:S05]  /*5960*/  FADD.FTZ R26, R25, R26 ;  /* 0x0000001a191a7221 */ /* 0x000fca0000010000 */
[----:B------:R-:W-:Y:S02]  /*5970*/  MOV R35, R26 ;  /* 0x0000001a00237202 */ /* 0x000fe40000000f00 */
[----:B------:R-:W-:-:S07]  /*5980*/  MOV R28, R33 ;  /* 0x00000021001c7202 */ /* 0x000fce0000000f00 */
[----:B------:R-:W-:Y:S05]  /*5990*/  WARPSYNC.COLLECTIVE R32, `(.L_x_1298) ;  /* 0x0000000020087348 */ /* 0x000fea0003c00000 */
[----:B------:R0:W1:Y:S02]  /*59a0*/  SHFL.BFLY P3, R33, R35, R34, R37 ;  /* 0x0c00002223217389 */ /* 0x0000640000060025 */
[----:B01----:R-:W-:Y:S05]  /*59b0*/  ENDCOLLECTIVE ;  /* 0x000000000000791b */ /* 0x003fea0003800000 */
.L_x_1298:
[----:B------:R-:W-:Y:S01]  /*59c0*/  FADD.FTZ R28, R27, R28 ;  /* 0x0000001c1b1c7221 */ /* 0x000fe20000010000 */
[----:B------:R-:W-:-:S04]  /*59d0*/  HFMA2 R34, -RZ, RZ, 0, 4.76837158203125e-07 ;  /* 0x00000008ff227431 */ /* 0x000fc800000001ff */
[----:B------:R-:W-:Y:S02]  /*59e0*/  MOV R35, R28 ;  /* 0x0000001c00237202 */ /* 0x000fe40000000f00 */
[----:B------:R-:W-:-:S07]  /*59f0*/  MOV R29, R33 ;  /* 0x00000021001d7202 */ /* 0x000fce0000000f00 */
[----:B------:R-:W-:Y:S05]  /*5a00*/  WARPSYNC.COLLECTIVE R32, `(.L_x_1299) ;  /* 0x0000000020087348 */ /* 0x000fea0003c00000 */
[----:B------:R0:W1:Y:S02]  /*5a10*/  SHFL.BFLY P3, R33, R35, R34, R37 ;  /* 0x0c00002223217389 */ /* 0x0000640000060025 */
[----:B01----:R-:W-:Y:S05]  /*5a20*/  ENDCOLLECTIVE ;  /* 0x000000000000791b */ /* 0x003fea0003800000 */
.L_x_1299:
[----:B------:R-:W-:-:S05]  /*5a30*/  FADD.FTZ R29, R26, R29 ;  /* 0x0000001d1a1d7221 */ /* 0x000fca0000010000 */
[----:B------:R-:W-:Y:S02]  /*5a40*/  MOV R35, R29 ;  /* 0x0000001d00237202 */ /* 0x000fe40000000f00 */
[----:B------:R-:W-:-:S07]  /*5a50*/  MOV R31, R33 ;  /* 0x00000021001f7202 */ /* 0x000fce0000000f00 */
[----:B------:R-:W-:Y:S05]  /*5a60*/  WARPSYNC.COLLECTIVE R32, `(.L_x_1300) ;  /* 0x0000000020087348 */ /* 0x000fea0003c00000 */
[----:B------:R0:W1:Y:S02]  /*5a70*/  SHFL.BFLY P3, R33, R35, R34, R37 ;  /* 0x0c00002223217389 */ /* 0x0000640000060025 */
[----:B01----:R-:W-:Y:S05]  /*5a80*/  ENDCOLLECTIVE ;  /* 0x000000000000791b */ /* 0x003fea0003800000 */
.L_x_1300:
[----:B------:R-:W-:Y:S01]  /*5a90*/  FADD.FTZ R31, R28, R31 ;  /* 0x0000001f1c1f7221 */ /* 0x000fe20000010000 */
[----:B------:R-:W-:-:S04]  /*5aa0*/  HFMA2 R34, -RZ, RZ, 0, 9.5367431640625e-07 ;  /* 0x00000010ff227431 */ /* 0x000fc800000001ff */
[----:B------:R-:W-:Y:S02]  /*5ab0*/  MOV R35, R31 ;  /* 0x0000001f00237202 */ /* 0x000fe40000000f00 */
[----:B------:R-:W-:-:S07]  /*5ac0*/  MOV R30, R33 ;  /* 0x00000021001e7202 */ /* 0x000fce0000000f00 */
[----:B------:R-:W-:Y:S05]  /*5ad0*/  WARPSYNC.COLLECTIVE R32, `(.L_x_1301) ;  /* 0x0000000020087348 */ /* 0x000fea0003c00000 */
[----:B------:R0:W1:Y:S02]  /*5ae0*/  SHFL.BFLY P3, R33, R35, R34, R37 ;  /* 0x0c00002223217389 */ /* 0x0000640000060025 */
[----:B01----:R-:W-:Y:S05]  /*5af0*/  ENDCOLLECTIVE ;  /* 0x000000000000791b */ /* 0x003fea0003800000 */
.L_x_1301:
[----:B------:R-:W-:-:S05]  /*5b00*/  FADD.FTZ R30, R29, R30 ;  /* 0x0000001e1d1e7221 */ /* 0x000fca0000010000 */
[----:B------:R-:W-:Y:S02]  /*5b10*/  MOV R35, R30 ;  /* 0x0000001e00237202 */ /* 0x000fe40000000f00 */
[----:B------:R-:W-:-:S07]  /*5b20*/  MOV R24, R33 ;  /* 0x0000002100187202 */ /* 0x000fce0000000f00 */
[----:B------:R-:W-:Y:S05]  /*5b30*/  WARPSYNC.COLLECTIVE R32, `(.L_x_1302) ;  /* 0x0000000020087348 */ /* 0x000fea0003c00000 */
[----:B------:R0:W1:Y:S02]  /*5b40*/  SHFL.BFLY P3, R33, R35, R34, R37 ;  /* 0x0c00002223217389 */ /* 0x0000640000060025 */
[----:B01----:R-:W-:Y:S05]  /*5b50*/  ENDCOLLECTIVE ;  /* 0x000000000000791b */ /* 0x003fea0003800000 */
.L_x_1302:
[----:B------:R-:W-:Y:S01]  /*5b60*/  MOV R25, R33 ;  /* 0x0000002100197202 */ /* 0x000fe20000000f00 */
[----:B------:R-:W-:Y:S06]  /*5b70*/  BRA `(.L_x_1303) ;  /* 0xffffffcc000c7947 */ /* 0x000fec000383ffff */
.L_x_1304:
        /* <DEDUP_REMOVED lines=16> */
.L_x_14432:


//--------------------- .text._ZN10layer_norm13ln_bwd_kernelINS_13Kernel_traitsI6__halfS2_S2_S2_fjLj768ELj1ELj4ELj1ELj16ENS_18Kernel_traits_baseILj768ES2_S2_S2_S2_fjLj128EEEEELb0ELb0ELb1ELb0EEEvNS_9BwdParamsE --------------------------
	.section	.text._ZN10layer_norm13ln_bwd_kernelINS_13Kernel_traitsI6__halfS2_S2_S2_fjLj768ELj1ELj4ELj1ELj16ENS_18Kernel_traits_baseILj768ES2_S2_S2_S2_fjLj128EEEEELb0ELb0ELb1ELb0EEEvNS_9BwdParamsE,"ax",@progbits
	.align	128
        .global         _ZN10layer_norm13ln_bwd_kernelINS_13Kernel_traitsI6__halfS2_S2_S2_fjLj768ELj1ELj4ELj1ELj16ENS_18Kernel_traits_baseILj768ES2_S2_S2_S2_fjLj128EEEEELb0ELb0ELb1ELb0EEEvNS_9BwdParamsE
        .type           _ZN10layer_norm13ln_bwd_kernelINS_13Kernel_traitsI6__halfS2_S2_S2_fjLj768ELj1ELj4ELj1ELj16ENS_18Kernel_traits_baseILj768ES2_S2_S2_S2_fjLj128EEEEELb0ELb0ELb1ELb0EEEvNS_9BwdParamsE,@function
        .size           _ZN10layer_norm13ln_bwd_kernelINS_13Kernel_traitsI6__halfS2_S2_S2_fjLj768ELj1ELj4ELj1ELj16ENS_18Kernel_traits_baseILj768ES2_S2_S2_S2_fjLj128EEEEELb0ELb0ELb1ELb0EEEvNS_9BwdParamsE,(.L_x_14433 - _ZN10layer_norm13ln_bwd_kernelINS_13Kernel_traitsI6__halfS2_S2_S2_fjLj768ELj1ELj4ELj1ELj16ENS_18Kernel_traits_baseILj768ES2_S2_S2_S2_fjLj128EEEEELb0ELb0ELb1ELb0EEEvNS_9BwdParamsE)
        .other          _ZN10layer_norm13ln_bwd_kernelINS_13Kernel_traitsI6__halfS2_S2_S2_fjLj768ELj1ELj4ELj1ELj16ENS_18Kernel_traits_baseILj768ES2_S2_S2_S2_fjLj128EEEEELb0ELb0ELb1ELb0EEEvNS_9BwdParamsE,@"STO_CUDA_ENTRY STV_DEFAULT"
_ZN10layer_norm13ln_bwd_kernelINS_13Kernel_traitsI6__halfS2_S2_S2_fjLj768ELj1ELj4ELj1ELj16ENS_18Kernel_traits_baseILj768ES2_S2_S2_S2_fjLj128EEEEELb0ELb0ELb1ELb0EEEvNS_9BwdParamsE:
.text._ZN10layer_norm13ln_bwd_kernelINS_13Kernel_traitsI6__halfS2_S2_S2_fjLj768ELj1ELj4ELj1ELj16ENS_18Kernel_traits_baseILj768ES2_S2_S2_S2_fjLj128EEEEELb0ELb0ELb1ELb0EEEvNS_9BwdParamsE:
        /* <DEDUP_REMOVED lines=87> */
.L_x_1335:
[----:B------:R-:W0:Y:S08]  /*0570*/  LDC.64 R8, c[0x0][0x3f8] ;  /* 0x0000fe00ff087b82 */ /* 0x000e300000000a00 */
[----:B------:R-:W1:Y:S08]  /*0580*/  LDC.64 R6, c[0x0][0x3f0] ;  /* 0x0000fc00ff067b82 */ /* 0x000e700000000a00 */
[----:B------:R-:W2:Y:S01]  /*0590*/  LDC.64 R100, c[0x0][0x3c8] ;  /* 0x0000f200ff647b82 */ /* 0x000ea20000000a00 */
[----:B0-----:R-:W-:-:S05]  /*05a0*/  IMAD.WIDE R102, R0, 0x4, R8 ;  /* 0x0000000400667825 */ /* 0x001fca00078e0208 */
[----:B------:R-:W3:Y:S01]  /*05b0*/  LDG.E R9, desc[UR6][R102.64] ;  /* 0x0000000666097981 */ /* 0x000ee2000c1e1900 */
[----:B-1----:R-:W-:-:S06]  /*05c0*/  IMAD.WIDE R6, R0, 0x4, R6 ;  /* 0x0000000400067825 */ /* 0x002fcc00078e0206 */
[----:B-----5:R0:W5:Y:S01]  /*05d0*/  LDG.E R7, desc[UR6][R6.64] ;  /* 0x0000000606077981 */ /* 0x020162000c1e1900 */
        /* <DEDUP_REMOVED lines=13> */
[----:B------:R-:W-:Y:S02]  /*06b0*/  IADD3 R102, PT, PT, R9, -0x1, RZ ;  /* 0xffffffff09667810 */ /* 0x000fe40007ffe0ff */
        /* <DEDUP_REMOVED lines=9> */
[----:B------:R-:W-:Y:S02]  /*0750*/  LEA.HI.SX32 R6, R103, R2, 0x1d ;  /* 0x0000000267067211 */ /* 0x000fe400078feaff */
[----:B------:R-:W-:Y:S02]  /*0760*/  ISETP.GE.U32.AND P2, PT, R4, 0x60, PT ;  /* 0x000000600400780c */ /* 0x000fe40003f46070 */
[----:B------:R-:W-:-:S02]  /*0770*/  MOV R145, RZ ;  /* 0x000000ff00917202 */ /* 0x000fc40000000f00 */
[----:B------:R-:W-:Y:S02]  /*0780*/  MOV R146, RZ ;  /* 0x000000ff00927202 */ /* 0x000fe40000000f00 */
[----:B------:R-:W-:Y:S02]  /*0790*/  LEA.HI.SX32 R149, R105, R2, 0x1d ;  /* 0x0000000269957211 */ /* 0x000fe400078feaff */
        /* <DEDUP_REMOVED lines=14> */
[----:B------:R-:W-:Y:S02]  /*0880*/  IADD3 R149, PT, PT, R149, 0x20, RZ ;  /* 0x0000002095957810 */ /* 0x000fe40007ffe0ff */
[----:B------:R-:W-:Y:S01]  /*0890*/  IADD3 R148, PT, PT, R148, 0x20, RZ ;  /* 0x0000002094947810 */ /* 0x000fe20007ffe0ff */
[--C-:B--2---:R-:W-:Y:S02]  /*08a0*/  HADD2.F32 R102, -RZ, R12.reuse.H0_H0 ;  /* 0x2000000cff667230 */ /* 0x104fe40000004100 */
[----:B------:R-:W-:Y:S02]  /*08b0*/  HADD2.F32 R106, -RZ, R12.H1_H1 ;  /* 0x3000000cff6a7230 */ /* 0x000fe40000004100 */
[--C-:B------:R-:W-:Y:S02]  /*08c0*/  HADD2.F32 R108, -RZ, R13.reuse.H0_H0 ;  /* 0x2000000dff6c7230 */ /* 0x100fe40000004100 */
[----:B------:R-:W-:Y:S01]  /*08d0*/  FADD.FTZ R3, -R147, R102 ;  /* 0x0000006693037221 */ /* 0x000fe20000010100 */
[----:B------:R-:W-:-:S02]  /*08e0*/  HADD2.F32 R110, -RZ, R13.H1_H1 ;  /* 0x3000000dff6e7230 */ /* 0x000fc40000004100 */
[----:B0-----:R-:W-:Y:S01]  /*08f0*/  FADD.FTZ R11, -R147, R106 ;  /* 0x0000006a930b7221 */ /* 0x001fe20000010100 */
[----:B------:R-:W-:Y:S02]  /*0900*/  HADD2.F32 R12, -RZ, R24.H0_H0 ;  /* 0x20000018ff0c7230 */ /* 0x000fe40000004100 */
[----:B-----5:R-:W-:Y:S01]  /*0910*/  FMUL.FTZ R3, R8, R3 ;  /* 0x0000000308037220 */ /* 0x020fe20000410000 */
[----:B---3--:R-:W-:Y:S02]  /*0920*/  HADD2.F32 R13, -RZ, R16.H0_H0 ;  /* 0x20000010ff0d7230 */ /* 0x008fe40000004100 */
[--C-:B------:R-:W-:Y:S02]  /*0930*/  HADD2.F32 R112, -RZ, R14.reuse.H0_H0 ;  /* 0x2000000eff707230 */ /* 0x100fe40000004100 */
[----:B------:R-:W-:Y:S02]  /*0940*/  HADD2.F32 R146, -RZ, R14.H1_H1 ;  /* 0x3000000eff927230 */ /* 0x000fe40000004100 */
[-C--:B------:R-:W-:Y:S01]  /*0950*/  FMUL.FTZ R10, R12, R13.reuse ;  /* 0x0000000d0c0a7220 */ /* 0x080fe20000410000 */
[----:B------:R-:W-:Y:S01]  /*0960*/  FADD.FTZ R56, R56, R13 ;  /* 0x0000000d38387221 */ /* 0x000fe20000010000 */
[----:B------:R-:W-:Y:S01]  /*0970*/  FFMA.FTZ R36, R3, R13, R36 ;  /* 0x0000000d03247223 */ /* 0x000fe20000010024 */
[----:B------:R-:W-:-:S02]  /*0980*/  HADD2.F32 R16, -RZ, R16.H1_H1 ;  /* 0x30000010ff107230 */ /* 0x000fc40000004100 */
[C---:B------:R-:W-:Y:S01]  /*0990*/  FADD.FTZ R13, -R147.reuse, R108 ;  /* 0x0000006c930d7221 */ /* 0x040fe20000010100 */
[----:B------:R-:W-:Y:S02]  /*09a0*/  HADD2.F32 R14, -RZ, R24.H1_H1 ;  /* 0x30000018ff0e7230 */ /* 0x000fe40000004100 */
[C---:B------:R-:W-:Y:S01]  /*09b0*/  FMUL.FTZ R12, R8.reuse, R11 ;  /* 0x0000000b080c7220 */ /* 0x040fe20000410000 */
[--C-:B------:R-:W-:Y:S02]  /*09c0*/  HADD2.F32 R103, -RZ, R17.reuse.H0_H0 ;  /* 0x20000011ff677230 */ /* 0x100fe40000004100 */
[----:B------:R-:W-:Y:S01]  /*09d0*/  FMUL.FTZ R13, R8, R13 ;  /* 0x0000000d080d7220 */ /* 0x000fe20000410000 */
[----:B------:R-:W-:Y:S02]  /*09e0*/  HADD2.F32 R105, -RZ, R17.H1_H1 ;  /* 0x30000011ff697230 */ /* 0x000fe40000004100 */
[----:B------:R-:W-:Y:S01]  /*09f0*/  FADD.FTZ R17, -R147, R110 ;  /* 0x0000006e93117221 */ /* 0x000fe20000010100 */
        /* <DEDUP_REMOVED lines=9> */
[-C--:B------:R-:W-:Y:S01]  /*0a90*/  FMUL.FTZ R14, R15, R103.reuse ;  /* 0x000000670f0e7220 */ /* 0x080fe20000410000 */
[----:B------:R-:W-:Y:S02]  /*0aa0*/  HADD2.F32 R18, -RZ, R25.H1_H1 ;  /* 0x30000019ff127230 */ /* 0x000fe40000004100 */
[----:B------:R-:W-:Y:S01]  /*0ab0*/  FADD.FTZ R58, R58, R103 ;  /* 0x000000673a3a7221 */ /* 0x000fe20000010000 */
[----:B------:R-:W-:Y:S01]  /*0ac0*/  FFMA.FTZ R38, R13, R103, R38 ;  /* 0x000000670d267223 */ /* 0x000fe20000010026 */
[--C-:B------:R-:W-:Y:S02]  /*0ad0*/  HADD2.F32 R101, -RZ, R19.reuse.H0_H0 ;  /* 0x20000013ff657230 */ /* 0x100fe40000004100 */
[----:B------:R-:W-:Y:S01]  /*0ae0*/  FADD.FTZ R103, -R147, R146 ;  /* 0x0000009293677221 */ /* 0x000fe20000010100 */
[----:B------:R-:W-:Y:S02]  /*0af0*/  HADD2.F32 R102, -RZ, R19.H1_H1 ;  /* 0x30000013ff667230 */ /* 0x000fe40000004100 */
[----:B------:R-:W-:Y:S01]  /*0b00*/  FMUL.FTZ R15, R18, R105 ;  /* 0x00000069120f7220 */ /* 0x000fe20000410000 */
[----:B------:R-:W-:-:S02]  /*0b10*/  HADD2.F32 R19, -RZ, R26.H0_H0 ;  /* 0x2000001aff137230 */ /* 0x000fc40000004100 */
[----:B------:R-:W-:Y:S01]  /*0b20*/  FADD.FTZ R59, R59, R105 ;  /* 0x000000693b3b7221 */ /* 0x000fe20000010000 */
[----:B------:R-:W-:Y:S01]  /*0b30*/  FFMA.FTZ R39, R16, R105, R39 ;  /* 0x0000006910277223 */ /* 0x000fe20000010027 */
[----:B------:R-:W-:Y:S02]  /*0b40*/  HADD2.F32 R105, -RZ, R26.H1_H1 ;  /* 0x3000001aff697230 */ /* 0x000fe40000004100 */
[----:B------:R-:W-:Y:S01]  /*0b50*/  FMUL.FTZ R108, R8, R103 ;  /* 0x00000067086c7220 */ /* 0x000fe20000410000 */
[----:B------:R-:W-:Y:S01]  /*0b60*/  FADD.FTZ R106, RZ, R10 ;  /* 0x0000000aff6a7221 */ /* 0x000fe20000010000 */
[----:B------:R-:W-:Y:S01]  /*0b70*/  FFMA.FTZ R103, R3, R10, RZ ;  /* 0x0000000a03677223 */ /* 0x000fe200000100ff */
[----:B------:R-:W-:Y:S01]  /*0b80*/  FMUL.FTZ R18, R19, R107 ;  /* 0x0000006b13127220 */ /* 0x000fe20000410000 */
[----:B------:R-:W-:Y:S01]  /*0b90*/  FMUL.FTZ R19, R105, R150 ;  /* 0x0000009669137220 */ /* 0x000fe20000410000 */
[----:B------:R-:W-:Y:S01]  /*0ba0*/  FADD.FTZ R105, R106, R11 ;  /* 0x0000000b6a697221 */ /* 0x000fe20000010000 */
[----:B------:R-:W-:Y:S01]  /*0bb0*/  FFMA.FTZ R106, R12, R11, R103 ;  /* 0x0000000b0c6a7223 */ /* 0x000fe20000010067 */
[C---:B------:R-:W-:Y:S01]  /*0bc0*/  FADD.FTZ R111, -R147.reuse, R104 ;  /* 0x00000068936f7221 */ /* 0x040fe20000010100 */
[----:B------:R-:W-:Y:S01]  /*0bd0*/  FADD.FTZ R17, -R147, R112 ;  /* 0x0000007093117221 */ /* 0x000fe20000010100 */
[----:B------:R-:W-:Y:S01]  /*0be0*/  FADD.FTZ R104, R105, R14 ;  /* 0x0000000e69687221 */ /* 0x000fe20000010000 */
[----:B------:R-:W-:Y:S01]  /*0bf0*/  FFMA.FTZ R103, R13, R14, R106 ;  /* 0x0000000e0d677223 */ /* 0x000fe2000001006a */
[----:B------:R-:W-:-:S02]  /*0c00*/  HADD2.F32 R110, -RZ, R27.H0_H0 ;  /* 0x2000001bff6e7230 */ /* 0x000fc40000004100 */
[----:B------:R-:W-:Y:S01]  /*0c10*/  FMUL.FTZ R111, R8, R111 ;  /* 0x0000006f086f7220 */ /* 0x000fe20000410000 */
[----:B------:R-:W-:Y:S01]  /*0c20*/  FADD.FTZ R105, R104, R15 ;  /* 0x0000000f68697221 */ /* 0x000fe20000010000 */
[----:B------:R-:W-:Y:S01]  /*0c30*/  FMUL.FTZ R17, R8, R17 ;  /* 0x0000001108117220 */ /* 0x000fe20000410000 */
[----:B------:R-:W-:Y:S01]  /*0c40*/  FFMA.FTZ R104, R16, R15, R103 ;  /* 0x0000000f10687223 */ /* 0x000fe20000010067 */
[-C--:B------:R-:W-:Y:S01]  /*0c50*/  FMUL.FTZ R109, R110, R101.reuse ;  /* 0x000000656e6d7220 */ /* 0x080fe20000410000 */
[----:B------:R-:W-:Y:S01]  /*0c60*/  FADD.FTZ R62, R62, R101 ;  /* 0x000000653e3e7221 */ /* 0x000fe20000010000 */
[----:B------:R-:W-:Y:S01]  /*0c70*/  FFMA.FTZ R42, R111, R101, R42 ;  /* 0x000000656f2a7223 */ /* 0x000fe2000001002a */
[----:B------:R-:W-:Y:S01]  /*0c80*/  FADD.FTZ R103, -R147, R100 ;  /* 0x0000006493677221 */ /* 0x000fe20000010100 */
[----:B------:R-:W-:Y:S01]  /*0c90*/  FADD.FTZ R100, R105, R18 ;  /* 0x0000001269647221 */ /* 0x000fe20000010000 */
[C---:B------:R-:W-:Y:S01]  /*0ca0*/  FFMA.FTZ R101, R17.reuse, R18, R104 ;  /* 0x0000001211657223 */ /* 0x040fe20000010068 */
[----:B------:R-:W-:Y:S01]  /*0cb0*/  FADD.FTZ R60, R60, R107 ;  /* 0x0000006b3c3c7221 */ /* 0x000fe20000010000 */
[----:B------:R-:W-:Y:S01]  /*0cc0*/  FFMA.FTZ R40, R17, R107, R40 ;  /* 0x0000006b11287223 */ /* 0x000fe20000010028 */
[----:B------:R-:W-:-:S02]  /*0cd0*/  HADD2.F32 R107, -RZ, R27.H1_H1 ;  /* 0x3000001bff6b7230 */ /* 0x000fc40000004100 */
        /* <DEDUP_REMOVED lines=12> */
.L_x_1309:
[----:B------:R-:W-:Y:S05]  /*0da0*/  BSYNC.RECONVERGENT B1 ;  /* 0x0000000000017941 */ /* 0x000fea0003800200 */
.L_x_1308:
        /* <DEDUP_REMOVED lines=11> */
[----:B------:R-:W-:Y:S02]  /*0e60*/  HADD2.F32 R116, -RZ, R28.H0_H0 ;  /* 0x2000001cff747230 */ /* 0x000fe40000004100 */
[----:B------:R-:W-:Y:S02]  /*0e70*/  HADD2.F32 R123, -RZ, R30.H1_H1 ;  /* 0x3000001eff7b7230 */ /* 0x000fe40000004100 */
[----:B0-----:R-:W-:-:S05]  /*0e80*/  @P0 IMAD.WIDE.U32 R114, R148, 0x10, R114 ;  /* 0x0000001094720825 */ /* 0x001fca00078e0072 */
[----:B------:R0:W5:Y:S01]  /*0e90*/  @P0 LDG.E.128 R84, desc[UR6][R114.64] ;  /* 0x0000000672540981 */ /* 0x000162000c1e1d00 */
[----:B------:R-:W-:Y:S02]  /*0ea0*/  IADD3 R149, PT, PT, R149, 0x20, RZ ;  /* 0x0000002095957810 */ /* 0x000fe40007ffe0ff */
[----:B------:R-:W-:Y:S01]  /*0eb0*/  IADD3 R148, PT, PT, R148, 0x20, RZ ;  /* 0x0000002094947810 */ /* 0x000fe20007ffe0ff */
[----:B0-----:R-:W-:Y:S02]  /*0ec0*/  HADD2.F32 R115, -RZ, R28.H1_H1 ;  /* 0x3000001cff737230 */ /* 0x001fe40000004100 */
[--C-:B--2---:R-:W-:Y:S02]  /*0ed0*/  HADD2.F32 R118, -RZ, R100.reuse.H0_H0 ;  /* 0x20000064ff767230 */ /* 0x104fe40000004100 */
[----:B------:R-:W-:Y:S02]  /*0ee0*/  HADD2.F32 R120, -RZ, R100.H1_H1 ;  /* 0x30000064ff787230 */ /* 0x000fe40000004100 */
[----:B------:R-:W-:-:S02]  /*0ef0*/  HADD2.F32 R122, -RZ, R101.H0_H0 ;  /* 0x20000065ff7a7230 */ /* 0x000fc40000004100 */
[C---:B------:R-:W-:Y:S01]  /*0f00*/  FADD.FTZ R113, -R147.reuse, R118 ;  /* 0x0000007693717221 */ /* 0x040fe20000010100 */
[----:B------:R-:W-:Y:S02]  /*0f10*/  HADD2.F32 R124, -RZ, R101.H1_H1 ;  /* 0x30000065ff7c7230 */ /* 0x000fe40000004100 */
[--C-:B------:R-:W-:Y:S02]  /*0f20*/  HADD2.F32 R128, -RZ, R102.reuse.H0_H0 ;  /* 0x20000066ff807230 */ /* 0x100fe40000004100 */
[----:B-----5:R-:W-:Y:S01]  /*0f30*/  FMUL.FTZ R113, R8, R113 ;  /* 0x0000007108717220 */ /* 0x020fe20000410000 */
[----:B------:R-:W-:Y:S02]  /*0f40*/  HADD2.F32 R150, -RZ, R102.H1_H1 ;  /* 0x30000066ff967230 */ /* 0x000fe40000004100 */
[----:B---3--:R-:W-:Y:S02]  /*0f50*/  HADD2.F32 R117, -RZ, R104.H0_H0 ;  /* 0x20000068ff757230 */ /* 0x008fe40000004100 */
[----:B------:R-:W-:Y:S01]  /*0f60*/  FADD.FTZ R121, -R147, R128 ;  /* 0x0000008093797221 */ /* 0x000fe20000010100 */
[----:B------:R-:W-:-:S02]  /*0f70*/  HADD2.F32 R101, -RZ, R107.H0_H0 ;  /* 0x2000006bff657230 */ /* 0x000fc40000004100 */
[----:B------:R-:W-:Y:S02]  /*0f80*/  HADD2.F32 R102, -RZ, R107.H1_H1 ;  /* 0x3000006bff667230 */ /* 0x000fe40000004100 */
[----:B------:R-:W-:Y:S01]  /*0f90*/  FADD.FTZ R107, -R147, R120 ;  /* 0x00000078936b7221 */ /* 0x000fe20000010100 */
[----:B------:R-:W-:Y:S02]  /*0fa0*/  HADD2.F32 R104, -RZ, R104.H1_H1 ;  /* 0x30000068ff687230 */ /* 0x000fe40000004100 */
[-C--:B------:R-:W-:Y:S01]  /*0fb0*/  FMUL.FTZ R114, R116, R117.reuse ;  /* 0x0000007574727220 */ /* 0x080fe20000410000 */
[----:B------:R-:W-:Y:S01]  /*0fc0*/  FADD.FTZ R64, R64, R117 ;  /* 0x0000007540407221 */ /* 0x000fe20000010000 */
[----:B------:R-:W-:Y:S01]  /*0fd0*/  FFMA.FTZ R44, R113, R117, R44 ;  /* 0x00000075712c7223 */ /* 0x000fe2000001002c */
[----:B------:R-:W-:Y:S01]  /*0fe0*/  FMUL.FTZ R116, R8, R107 ;  /* 0x0000006b08747220 */ /* 0x000fe20000410000 */
[C---:B------:R-:W-:Y:S01]  /*0ff0*/  FADD.FTZ R117, -R147.reuse, R122 ;  /* 0x0000007a93757221 */ /* 0x040fe20000010100 */
[----:B------:R-:W-:Y:S01]  /*1000*/  FADD.FTZ R107, -R147, R124 ;  /* 0x0000007c936b7221 */ /* 0x000fe20000010100 */
[----:B------:R-:W-:-:S02]  /*1010*/  HADD2.F32 R119, -RZ, R105.H0_H0 ;  /* 0x20000069ff777230 */ /* 0x000fc40000004100 */
[-C--:B------:R-:W-:Y:S01]  /*1020*/  FMUL.FTZ R115, R115, R104.reuse ;  /* 0x0000006873737220 */ /* 0x080fe20000410000 */
[----:B------:R-:W-:Y:S02]  /*1030*/  HADD2.F32 R118, -RZ, R29.H0_H0 ;  /* 0x2000001dff767230 */ /* 0x000fe40000004100 */
[----:B------:R-:W-:Y:S01]  /*1040*/  FADD.FTZ R65, R65, R104 ;  /* 0x0000006841417221 */ /* 0x000fe20000010000 */
[----:B------:R-:W-:Y:S01]  /*1050*/  FFMA.FTZ R45, R116, R104, R45 ;  /* 0x00000068742d7223 */ /* 0x000fe2000001002d */
[----:B------:R-:W-:Y:S02]  /*1060*/  HADD2.F32 R105, -RZ, R105.H1_H1 ;  /* 0x30000069ff697230 */ /* 0x000fe40000004100 */
[C---:B------:R-:W-:Y:S01]  /*1070*/  FMUL.FTZ R117, R8.reuse, R117 ;  /* 0x0000007508757220 */ /* 0x040fe20000410000 */
[----:B------:R-:W-:Y:S02]  /*1080*/  HADD2.F32 R104, -RZ, R29.H1_H1 ;  /* 0x3000001dff687230 */ /* 0x000fe40000004100 */
[----:B------:R-:W-:Y:S01]  /*1090*/  FMUL.FTZ R120, R8, R107 ;  /* 0x0000006b08787220 */ /* 0x000fe20000410000 */
[-C--:B------:R-:W-:Y:S01]  /*10a0*/  FMUL.FTZ R118, R118, R119.reuse ;  /* 0x0000007776767220 */ /* 0x080fe20000410000 */
[----:B------:R-:W-:Y:S01]  /*10b0*/  FADD.FTZ R66, R66, R119 ;  /* 0x0000007742427221 */ /* 0x000fe20000010000 */
[----:B------:R-:W-:Y:S01]  /*10c0*/  FFMA.FTZ R46, R117, R119, R46 ;  /* 0x00000077752e7223 */ /* 0x000fe2000001002e */
[-C--:B------:R-:W-:Y:S01]  /*10d0*/  FMUL.FTZ R119, R104, R105.reuse ;  /* 0x0000006968777220 */ /* 0x080fe20000410000 */
[----:B------:R-:W-:Y:S01]  /*10e0*/  FADD.FTZ R67, R67, R105 ;  /* 0x0000006943437221 */ /* 0x000fe20000010000 */
[----:B------:R-:W-:Y:S01]  /*10f0*/  FFMA.FTZ R47, R120, R105, R47 ;  /* 0x00000069782f7223 */ /* 0x000fe2000001002f */
[----:B------:R-:W-:-:S02]  /*1100*/  HADD2.F32 R126, -RZ, R103.H0_H0 ;  /* 0x20000067ff7e7230 */ /* 0x000fc40000004100 */
[----:B------:R-:W-:Y:S01]  /*1110*/  FADD.FTZ R105, -R147, R150 ;  /* 0x0000009693697221 */ /* 0x000fe20000010100 */
[----:B------:R-:W-:Y:S02]  /*1120*/  HADD2.F32 R100, -RZ, R103.H1_H1 ;  /* 0x30000067ff647230 */ /* 0x000fe40000004100 */
[C---:B------:R-:W-:Y:S01]  /*1130*/  FMUL.FTZ R121, R8.reuse, R121 ;  /* 0x0000007908797220 */ /* 0x040fe20000410000 */
[----:B------:R-:W-:Y:S02]  /*1140*/  HADD2.F32 R103, -RZ, R106.H0_H0 ;  /* 0x2000006aff677230 */ /* 0x000fe40000004100 */
[----:B------:R-:W-:Y:S01]  /*1150*/  FMUL.FTZ R124, R8, R105 ;  /* 0x00000069087c7220 */ /* 0x000fe20000410000 */
[----:B------:R-:W-:Y:S02]  /*1160*/  HADD2.F32 R122, -RZ, R30.H0_H0 ;  /* 0x2000001eff7a7230 */ /* 0x000fe40000004100 */
[----:B------:R-:W-:Y:S01]  /*1170*/  FADD.FTZ R104, R145, R114 ;  /* 0x0000007291687221 */ /* 0x000fe20000010000 */
[----:B------:R-:W-:-:S02]  /*1180*/  HADD2.F32 R106, -RZ, R106.H1_H1 ;  /* 0x3000006aff6a7230 */ /* 0x000fc40000004100 */
[----:B------:R-:W-:Y:S01]  /*1190*/  FADD.FTZ R68, R68, R103 ;  /* 0x0000006744447221 */ /* 0x000fe20000010000 */
[-C--:B------:R-:W-:Y:S01]  /*11a0*/  FFMA.FTZ R48, R121, R103.reuse, R48 ;  /* 0x0000006779307223 */ /* 0x080fe20000010030 */
[----:B------:R-:W-:Y:S01]  /*11b0*/  FMUL.FTZ R122, R122, R103 ;  /* 0x000000677a7a7220 */ /* 0x000fe20000410000 */
[----:B------:R-:W-:Y:S01]  /*11c0*/  FFMA.FTZ R103, R113, R114, R146 ;  /* 0x0000007271677223 */ /* 0x000fe20000010092 */
[-C--:B------:R-:W-:Y:S01]  /*11d0*/  FMUL.FTZ R123, R123, R106.reuse ;  /* 0x0000006a7b7b7220 */ /* 0x080fe20000410000 */
[----:B------:R-:W-:Y:S01]  /*11e0*/  FADD.FTZ R69, R69, R106 ;  /* 0x0000006a45457221 */ /* 0x000fe20000010000 */
[----:B------:R-:W-:Y:S01]  /*11f0*/  FFMA.FTZ R49, R124, R106, R49 ;  /* 0x0000006a7c317223 */ /* 0x000fe20000010031 */
[--C-:B------:R-:W-:Y:S02]  /*1200*/  HADD2.F32 R106, -RZ, R31.reuse.H0_H0 ;  /* 0x2000001fff6a7230 */ /* 0x100fe40000004100 */
[----:B------:R-:W-:Y:S01]  /*1210*/  FADD.FTZ R105, R104, R115 ;  /* 0x0000007368697221 */ /* 0x000fe20000010000 */
[----:B------:R-:W-:Y:S01]  /*1220*/  FFMA.FTZ R104, R116, R115, R103 ;  /* 0x0000007374687223 */ /* 0x000fe20000010067 */
[----:B------:R-:W-:Y:S01]  /*1230*/  FADD.FTZ R127, -R147, R126 ;  /* 0x0000007e937f7221 */ /* 0x000fe20000010100 */
[----:B------:R-:W-:Y:S01]  /*1240*/  FADD.FTZ R70, R70, R101 ;  /* 0x0000006546467221 */ /* 0x000fe20000010000 */
[----:B------:R-:W-:Y:S01]  /*1250*/  FMUL.FTZ R125, R106, R101 ;  /* 0x000000656a7d7220 */ /* 0x000fe20000410000 */
[----:B------:R-:W-:Y:S01]  /*1260*/  FADD.FTZ R106, R105, R118 ;  /* 0x00000076696a7221 */ /* 0x000fe20000010000 */
[----:B------:R-:W-:Y:S01]  /*1270*/  FFMA.FTZ R103, R117, R118, R104 ;  /* 0x0000007675677223 */ /* 0x000fe20000010068 */
[----:B------:R-:W-:Y:S01]  /*1280*/  FMUL.FTZ R127, R8, R127 ;  /* 0x0000007f087f7220 */ /* 0x000fe20000410000 */
[----:B------:R-:W-:-:S02]  /*1290*/  HADD2.F32 R107, -RZ, R31.H1_H1 ;  /* 0x3000001fff6b7230 */ /* 0x000fc40000004100 */
[----:B------:R-:W-:Y:S01]  /*12a0*/  FADD.FTZ R105, R106, R119 ;  /* 0x000000776a697221 */ /* 0x000fe20000010000 */
[----:B------:R-:W-:Y:S01]  /*12b0*/  FFMA.FTZ R104, R120, R119, R103 ;  /* 0x0000007778687223 */ /* 0x000fe20000010067 */
[----:B------:R-:W-:Y:S01]  /*12c0*/  FFMA.FTZ R50, R127, R101, R50 ;  /* 0x000000657f327223 */ /* 0x000fe20000010032 */
[----:B------:R-:W-:Y:S01]  /*12d0*/  FADD.FTZ R103, -R147, R100 ;  /* 0x0000006493677221 */ /* 0x000fe20000010100 */
        /* <DEDUP_REMOVED lines=11> */
[----:B------:R-:W-:-:S07]  /*1390*/  FFMA.FTZ R146, R128, R126, R101 ;  /* 0x0000007e80927223 */ /* 0x000fce0000010065 */
.L_x_1311:
[----:B------:R-:W-:Y:S05]  /*13a0*/  BSYNC.RECONVERGENT B1 ;  /* 0x0000000000017941 */ /* 0x000fea0003800200 */
.L_x_1310:
        /* <DEDUP_REMOVED lines=11> */
[----:B------:R0:W5:Y:S02]  /*1460*/  @P0 LDG.E.128 R20, desc[UR6][R130.64] ;  /* 0x0000000682140981 */ /* 0x000164000c1e1d00 */
[----:B0-----:R-:W-:Y:S02]  /*1470*/  HADD2.F32 R130, -RZ, R32.H0_H0 ;  /* 0x20000020ff827230 */ /* 0x001fe40000004100 */
[--C-:B--2---:R-:W-:Y:S02]  /*1480*/  HADD2.F32 R132, -RZ, R100.reuse.H0_H0 ;  /* 0x20000064ff847230 */ /* 0x104fe40000004100 */
[----:B------:R-:W-:Y:S02]  /*1490*/  HADD2.F32 R134, -RZ, R100.H1_H1 ;  /* 0x30000064ff867230 */ /* 0x000fe40000004100 */
[----:B------:R-:W-:Y:S02]  /*14a0*/  HADD2.F32 R138, -RZ, R102.H0_H0 ;  /* 0x20000066ff8a7230 */ /* 0x000fe40000004100 */
[----:B------:R-:W-:Y:S01]  /*14b0*/  FADD.FTZ R129, -R147, R132 ;  /* 0x0000008493817221 */ /* 0x000fe20000010100 */
[----:B------:R-:W-:-:S02]  /*14c0*/  HADD2.F32 R136, -RZ, R101.H0_H0 ;  /* 0x20000065ff887230 */ /* 0x000fc40000004100 */
[C---:B------:R-:W-:Y:S01]  /*14d0*/  FADD.FTZ R133, -R147.reuse, R134 ;  /* 0x0000008693857221 */ /* 0x040fe20000010100 */
[----:B------:R-:W-:Y:S02]  /*14e0*/  HADD2.F32 R102, -RZ, R102.H1_H1 ;  /* 0x30000066ff667230 */ /* 0x000fe40000004100 */
[C---:B-----5:R-:W-:Y:S01]  /*14f0*/  FMUL.FTZ R129, R8.reuse, R129 ;  /* 0x0000008108817220 */ /* 0x060fe20000410000 */
[----:B------:R-:W-:Y:S02]  /*1500*/  HADD2.F32 R100, -RZ, R101.H1_H1 ;  /* 0x30000065ff647230 */ /* 0x000fe40000004100 */
[----:B------:R-:W-:Y:S01]  /*1510*/  FADD.FTZ R135, -R147, R136 ;  /* 0x0000008893877221 */ /* 0x000fe20000010100 */
[--C-:B------:R-:W-:Y:S02]  /*1520*/  HADD2.F32 R140, -RZ, R103.reuse.H0_H0 ;  /* 0x20000067ff8c7230 */ /* 0x100fe40000004100 */
[----:B------:R-:W-:Y:S01]  /*1530*/  FMUL.FTZ R132, R8, R133 ;  /* 0x0000008508847220 */ /* 0x000fe20000410000 */
[----:B------:R-:W-:-:S02]  /*1540*/  HADD2.F32 R142, -RZ, R103.H1_H1 ;  /* 0x30000067ff8e7230 */ /* 0x000fc40000004100 */
[C---:B------:R-:W-:Y:S01]  /*1550*/  FADD.FTZ R103, -R147.reuse, R102 ;  /* 0x0000006693677221 */ /* 0x040fe20000010100 */
[--C-:B---3--:R-:W-:Y:S02]  /*1560*/  HADD2.F32 R131, -RZ, R104.reuse.H0_H0 ;  /* 0x20000068ff837230 */ /* 0x108fe40000004100 */
[C---:B------:R-:W-:Y:S01]  /*1570*/  FADD.FTZ R139, -R147.reuse, R100 ;  /* 0x00000064938b7221 */ /* 0x040fe20000010100 */
[----:B------:R-:W-:Y:S02]  /*1580*/  HADD2.F32 R104, -RZ, R104.H1_H1 ;  /* 0x30000068ff687230 */ /* 0x000fe40000004100 */
[----:B------:R-:W-:Y:S01]  /*1590*/  FMUL.FTZ R133, R8, R135 ;  /* 0x0000008708857220 */ /* 0x000fe20000410000 */
[----:B------:R-:W-:Y:S02]  /*15a0*/  HADD2.F32 R102, -RZ, R32.H1_H1 ;  /* 0x30000020ff667230 */ /* 0x000fe40000004100 */
[----:B------:R-:W-:Y:S01]  /*15b0*/  FADD.FTZ R141, -R147, R138 ;  /* 0x0000008a938d7221 */ /* 0x000fe20000010100 */
[----:B------:R-:W-:-:S02]  /*15c0*/  HADD2.F32 R137, -RZ, R105.H0_H0 ;  /* 0x20000069ff897230 */ /* 0x000fc40000004100 */
[-C--:B------:R-:W-:Y:S01]  /*15d0*/  FMUL.FTZ R130, R130, R131.reuse ;  /* 0x0000008382827220 */ /* 0x080fe20000410000 */
[----:B------:R-:W-:Y:S02]  /*15e0*/  HADD2.F32 R134, -RZ, R33.H0_H0 ;  /* 0x20000021ff867230 */ /* 0x000fe40000004100 */
[----:B------:R-:W-:Y:S01]  /*15f0*/  FADD.FTZ R88, R88, R131 ;  /* 0x0000008358587221 */ /* 0x000fe20000010000 */
[----:B------:R-:W-:Y:S01]  /*1600*/  FFMA.FTZ R72, R129, R131, R72 ;  /* 0x0000008381487223 */ /* 0x000fe20000010048 */
[----:B------:R-:W-:Y:S02]  /*1610*/  HADD2.F32 R138, -RZ, R105.H1_H1 ;  /* 0x30000069ff8a7230 */ /* 0x000fe40000004100 */
[----:B------:R-:W-:Y:S01]  /*1620*/  FMUL.FTZ R131, R102, R104 ;  /* 0x0000006866837220 */ /* 0x000fe20000410000 */
[----:B------:R-:W-:Y:S02]  /*1630*/  HADD2.F32 R135, -RZ, R33.H1_H1 ;  /* 0x30000021ff877230 */ /* 0x000fe40000004100 */
[----:B------:R-:W-:Y:S01]  /*1640*/  FMUL.FTZ R136, R8, R139 ;  /* 0x0000008b08887220 */ /* 0x000fe20000410000 */
[----:B------:R-:W-:-:S02]  /*1650*/  HADD2.F32 R105, -RZ, R106.H0_H0 ;  /* 0x2000006aff697230 */ /* 0x000fc40000004100 */
[-C--:B------:R-:W-:Y:S01]  /*1660*/  FMUL.FTZ R134, R134, R137.reuse ;  /* 0x0000008986867220 */ /* 0x080fe20000410000 */
[----:B------:R-:W-:Y:S02]  /*1670*/  HADD2.F32 R102, -RZ, R34.H0_H0 ;  /* 0x20000022ff667230 */ /* 0x000fe40000004100 */
[----:B------:R-:W-:Y:S01]  /*1680*/  FADD.FTZ R90, R90, R137 ;  /* 0x000000895a5a7221 */ /* 0x000fe20000010000 */
[----:B------:R-:W-:Y:S01]  /*1690*/  FFMA.FTZ R74, R133, R137, R74 ;  /* 0x00000089854a7223 */ /* 0x000fe2000001004a */
[----:B------:R-:W-:Y:S01]  /*16a0*/  FMUL.FTZ R137, R8, R141 ;  /* 0x0000008d08897220 */ /* 0x000fe20000410000 */
        /* <DEDUP_REMOVED lines=8> */
[----:B------:R-:W-:-:S02]  /*1730*/  HADD2.F32 R101, -RZ, R107.H0_H0 ;  /* 0x2000006bff657230 */ /* 0x000fc40000004100 */
[----:B------:R-:W-:Y:S01]  /*1740*/  FADD.FTZ R143, -R147, R140 ;  /* 0x0000008c938f7221 */ /* 0x000fe20000010100 */
[----:B------:R-:W-:Y:S02]  /*1750*/  HADD2.F32 R100, -RZ, R107.H1_H1 ;  /* 0x3000006bff647230 */ /* 0x000fe40000004100 */
[----:B------:R-:W-:Y:S01]  /*1760*/  FADD.FTZ R107, R102, R131 ;  /* 0x00000083666b7221 */ /* 0x000fe20000010000 */
[C---:B------:R-:W-:Y:S01]  /*1770*/  FFMA.FTZ R102, R132.reuse, R131, R105 ;  /* 0x0000008384667223 */ /* 0x040fe20000010069 */
[----:B------:R-:W-:Y:S01]  /*1780*/  FADD.FTZ R89, R89, R104 ;  /* 0x0000006859597221 */ /* 0x000fe20000010000 */
[----:B------:R-:W-:Y:S01]  /*1790*/  FFMA.FTZ R73, R132, R104, R73 ;  /* 0x0000006884497223 */ /* 0x000fe20000010049 */
[----:B------:R-:W-:Y:S01]  /*17a0*/  FMUL.FTZ R140, R8, R103 ;  /* 0x00000067088c7220 */ /* 0x000fe20000410000 */
[----:B------:R-:W-:Y:S01]  /*17b0*/  FADD.FTZ R104, R107, R134 ;  /* 0x000000866b687221 */ /* 0x000fe20000010000 */
[----:B------:R-:W-:Y:S01]  /*17c0*/  FFMA.FTZ R103, R133, R134, R102 ;  /* 0x0000008685677223 */ /* 0x000fe20000010066 */
[----:B------:R-:W-:-:S02]  /*17d0*/  HADD2.F32 R106, -RZ, R106.H1_H1 ;  /* 0x3000006aff6a7230 */ /* 0x000fc40000004100 */
[----:B------:R-:W-:Y:S01]  /*17e0*/  FADD.FTZ R147, -R147, R142 ;  /* 0x0000008e93937221 */ /* 0x000fe20000010100 */
[----:B------:R-:W-:Y:S02]  /*17f0*/  HADD2.F32 R139, -RZ, R34.H1_H1 ;  /* 0x30000022ff8b7230 */ /* 0x000fe40000004100 */
[----:B------:R-:W-:Y:S01]  /*1800*/  FADD.FTZ R105, R104, R135 ;  /* 0x0000008768697221 */ /* 0x000fe20000010000 */
[----:B------:R-:W-:Y:S01]  /*1810*/  FFMA.FTZ R102, R136, R135, R103 ;  /* 0x0000008788667223 */ /* 0x000fe20000010067 */
[--C-:B------:R-:W-:Y:S02]  /*1820*/  HADD2.F32 R142, -RZ, R35.reuse.H0_H0 ;  /* 0x20000023ff8e7230 */ /* 0x100fe40000004100 */
        /* <DEDUP_REMOVED lines=21> */
.L_x_1307:
        /* <DEDUP_REMOVED lines=23> */
.L_x_1312:
[----:B------:R-:W-:Y:S05]  /*1af0*/  BSYNC.RECONVERGENT B0 ;  /* 0x0000000000007941 */ /* 0x000fea0003800200 */
.L_x_1306:
        /* <DEDUP_REMOVED lines=21> */
.L_x_1347:
[----:B------:R-:W-:Y:S01]  /*1c50*/  @P2 IADD3 R102, PT, PT, R7, -0x1, RZ ;  /* 0xffffffff07662810 */ /* 0x000fe20007ffe0ff */
[----:B01----:R-:W-:Y:S01]  /*1c60*/  FADD.FTZ R107, R107, R100 ;  /* 0x000000646b6b7221 */ /* 0x003fe20000010000 */
[----:B------:R-:W-:Y:S01]  /*1c70*/  ISETP.GE.U32.AND P3, PT, R4, 0x20, PT ;  /* 0x000000200400780c */ /* 0x000fe20003f66070 */
[----:B------:R-:W-:Y:S02]  /*1c80*/  HFMA2 R103, -RZ, RZ, 0, 0 ;  /* 0x00000000ff677431 */ /* 0x000fe400000001ff */
[----:B--2---:R-:W-:Y:S01]  /*1c90*/  FADD.FTZ R101, R106, R101 ;  /* 0x000000656a657221 */ /* 0x004fe20000010000 */
[----:B------:R-:W-:Y:S02]  /*1ca0*/  @P2 IMAD R102, R102, R5, RZ ;  /* 0x0000000566662224 */ /* 0x000fe400078e02ff */
[----:B------:R-:W-:Y:S01]  /*1cb0*/  FMUL.FTZ R107, R107, UR9 ;  /* 0x000000096b6b7c20 */ /* 0x000fe20008410000 */
[----:B------:R-:W-:Y:S01]  /*1cc0*/  ISETP.NE.AND P0, PT, RZ, UR8, PT ;  /* 0x00000008ff007c0c */ /* 0x000fe2000bf05270 */
[----:B------:R-:W-:Y:S01]  /*1cd0*/  BSSY.RECONVERGENT B0, `(.L_x_1314) ;  /* 0x0000137000007945 */ /* 0x000fe20003800200 */
[----:B------:R-:W-:-:S02]  /*1ce0*/  MOV R105, R6 ;  /* 0x0000000600697202 */ /* 0x000fc40000000f00 */
[----:B------:R-:W-:Y:S02]  /*1cf0*/  @P2 SHF.R.S32.HI R7, RZ, 0x1f, R102 ;  /* 0x0000001fff072819 */ /* 0x000fe40000011466 */
[----:B------:R-:W-:Y:S02]  /*1d00*/  FSEL R107, R107, RZ, !P0 ;  /* 0x000000ff6b6b7208 */ /* 0x000fe40004000000 */
[----:B------:R-:W-:Y:S01]  /*1d10*/  @P2 LEA.HI R7, R7, R102, RZ, 0x3 ;  /* 0x0000006607072211 */ /* 0x000fe200078f18ff */
[----:B------:R-:W-:-:S03]  /*1d20*/  FMUL.FTZ R102, R101, UR9 ;  /* 0x0000000965667c20 */ /* 0x000fc60008410000 */
[----:B------:R-:W-:Y:S01]  /*1d30*/  @P2 LEA.HI.SX32 R103, R7, R2, 0x1d ;  /* 0x0000000207672211 */ /* 0x000fe200078feaff */
[----:B------:R-:W-:Y:S06]  /*1d40*/  @!P3 BRA `(.L_x_1315) ;  /* 0x0000001000bcb947 */ /* 0x000fec0003800000 */
        /* <DEDUP_REMOVED lines=13> */
[-C--:B------:R-:W-:Y:S01]  /*1e20*/  FFMA.FTZ R145, R13, R102.reuse, R107 ;  /* 0x000000660d917223 */ /* 0x080fe2000001006b */
[----:B------:R-:W-:Y:S01]  /*1e30*/  @P2 FADD.FTZ R7, R10, -R7 ;  /* 0x800000070a072221 */ /* 0x000fe20000010000 */
[----:B------:R-:W-:Y:S01]  /*1e40*/  @P2 FADD.FTZ R101, R11, -R100 ;  /* 0x800000640b652221 */ /* 0x000fe20000010000 */
[----:B------:R-:W-:Y:S01]  /*1e50*/  @P2 ISETP.GT.AND P1, PT, R9, RZ, PT ;  /* 0x000000ff0900220c */ /* 0x000fe20003f24270 */
[----:B------:R-:W1:Y:S01]  /*1e60*/  @P2 LDC R104, c[0x0][0x40c] ;  /* 0x00010300ff682b82 */ /* 0x000e620000000800 */
[C---:B------:R-:W-:Y:S01]  /*1e70*/  @P2 FMUL.FTZ R7, R8.reuse, R7 ;  /* 0x0000000708072220 */ /* 0x040fe20000410000 */
[----:B------:R-:W-:Y:S01]  /*1e80*/  @P2 FMUL.FTZ R101, R8, R101 ;  /* 0x0000006508652220 */ /* 0x000fe20000410000 */
[-CC-:B------:R-:W-:Y:S01]  /*1e90*/  FFMA.FTZ R149, R17, R102.reuse, R107.reuse ;  /* 0x0000006611957223 */ /* 0x180fe2000001006b */
[-C--:B------:R-:W-:Y:S01]  /*1ea0*/  FFMA.FTZ R106, R108, R102.reuse, R107 ;  /* 0x000000666c6a7223 */ /* 0x080fe2000001006b */
[----:B------:R-:W-:Y:S01]  /*1eb0*/  @P2 FADD.FTZ R145, R14, -R145 ;  /* 0x800000910e912221 */ /* 0x000fe20000010000 */
[----:B------:R-:W-:Y:S01]  /*1ec0*/  @P2 FSEL R7, R7, RZ, P0 ;  /* 0x000000ff07072208 */ /* 0x000fe20000000000 */
[----:B------:R-:W-:Y:S01]  /*1ed0*/  FFMA.FTZ R150, R111, R102, R107 ;  /* 0x000000666f967223 */ /* 0x000fe2000001006b */
[----:B------:R-:W-:Y:S01]  /*1ee0*/  @P2 FSEL R101, R101, RZ, P1 ;  /* 0x000000ff65652208 */ /* 0x000fe20000800000 */
[----:B------:R-:W2:Y:S01]  /*1ef0*/  @P2 LDC R152, c[0x0][0x40c] ;  /* 0x00010300ff982b82 */ /* 0x000ea20000000800 */
[----:B------:R-:W-:Y:S01]  /*1f00*/  @P2 FADD.FTZ R149, R18, -R149 ;  /* 0x8000009512952221 */ /* 0x000fe20000010000 */
[----:B------:R-:W-:Y:S01]  /*1f10*/  @P2 FADD.FTZ R151, R19, -R106 ;  /* 0x8000006a13972221 */ /* 0x000fe20000010000 */
[----:B------:R-:W-:Y:S01]  /*1f20*/  @P2 FADD.FTZ R153, R109, -R150 ;  /* 0x800000966d992221 */ /* 0x000fe20000010000 */
[C---:B------:R-:W-:Y:S01]  /*1f30*/  @P2 FMUL.FTZ R145, R8.reuse, R145 ;  /* 0x0000009108912220 */ /* 0x040fe20000410000 */
[C---:B------:R-:W-:Y:S01]  /*1f40*/  @P2 FMUL.FTZ R149, R8.reuse, R149 ;  /* 0x0000009508952220 */ /* 0x040fe20000410000 */
[----:B------:R-:W-:Y:S01]  /*1f50*/  @P2 ISETP.GT.AND P0, PT, R9, RZ, PT ;  /* 0x000000ff0900220c */ /* 0x000fe20003f04270 */
[----:B0-----:R-:W-:Y:S01]  /*1f60*/  @P2 FMUL.FTZ R7, R7, R6 ;  /* 0x0000000607072220 */ /* 0x001fe20000410000 */
[----:B------:R-:W0:Y:S01]  /*1f70*/  @P2 LDC R100, c[0x0][0x40c] ;  /* 0x00010300ff642b82 */ /* 0x000e220000000800 */
[----:B------:R-:W-:Y:S01]  /*1f80*/  @P2 ISETP.GT.AND P3, PT, R9, RZ, PT ;  /* 0x000000ff0900220c */ /* 0x000fe20003f64270 */
[C---:B------:R-:W-:Y:S01]  /*1f90*/  @P2 FMUL.FTZ R151, R8.reuse, R151 ;  /* 0x0000009708972220 */ /* 0x040fe20000410000 */
[----:B------:R-:W-:Y:S01]  /*1fa0*/  @P2 FMUL.FTZ R153, R8, R153 ;  /* 0x0000009908992220 */ /* 0x000fe20000410000 */
[----:B------:R-:W-:-:S02]  /*1fb0*/  @P2 F2FP.F16.F32.PACK_AB R7, RZ, R7 ;  /* 0x00000007ff07223e */ /* 0x000fc400000000ff */
[----:B------:R-:W-:Y:S01]  /*1fc0*/  @P2 ISETP.GT.AND P1, PT, R9, RZ, PT ;  /* 0x000000ff0900220c */ /* 0x000fe20003f24270 */
[----:B-1----:R-:W-:Y:S01]  /*1fd0*/  @P2 FMUL.FTZ R101, R101, R104 ;  /* 0x0000006865652220 */ /* 0x002fe20000410000 */
[----:B------:R-:W-:Y:S01]  /*1fe0*/  @P2 PRMT R92, R7, 0x7610, R92 ;  /* 0x00007610075c2816 */ /* 0x000fe2000000005c */
[----:B------:R-:W1:Y:S01]  /*1ff0*/  @P2 LDC R6, c[0x0][0x40c] ;  /* 0x00010300ff062b82 */ /* 0x000e620000000800 */
[----:B------:R-:W-:Y:S01]  /*2000*/  FFMA.FTZ R104, R16, R102, R107 ;  /* 0x0000006610687223 */ /* 0x000fe2000001006b */
[----:B------:R-:W-:Y:S02]  /*2010*/  @P2 ISETP.GT.AND P4, PT, R9, RZ, PT ;  /* 0x000000ff0900220c */ /* 0x000fe40003f84270 */
[----:B------:R-:W-:Y:S01]  /*2020*/  @P2 F2FP.F16.F32.PACK_AB R101, RZ, R101 ;  /* 0x00000065ff65223e */ /* 0x000fe200000000ff */
[----:B------:R-:W-:Y:S01]  /*2030*/  @P2 FADD.FTZ R147, R15, -R104 ;  /* 0x800000680f932221 */ /* 0x000fe20000010000 */
[----:B------:R-:W-:Y:S02]  /*2040*/  @P2 ISETP.GT.AND P5, PT, R9, RZ, PT ;  /* 0x000000ff0900220c */ /* 0x000fe40003fa4270 */
[----:B------:R-:W-:Y:S01]  /*2050*/  @P2 PRMT R92, R92, 0x5410, R101 ;  /* 0x000054105c5c2816 */ /* 0x000fe20000000065 */
[----:B------:R-:W3:Y:S01]  /*2060*/  @P2 LDC R7, c[0x0][0x40c] ;  /* 0x00010300ff072b82 */ /* 0x000ee20000000800 */
[----:B------:R-:W-:Y:S01]  /*2070*/  @P2 FMUL.FTZ R147, R8, R147 ;  /* 0x0000009308932220 */ /* 0x000fe20000410000 */
[----:B------:R-:W-:-:S02]  /*2080*/  @P2 FSEL R145, R145, RZ, P0 ;  /* 0x000000ff91912208 */ /* 0x000fc40000000000 */
[----:B------:R-:W-:Y:S02]  /*2090*/  @P2 FSEL R149, R149, RZ, P3 ;  /* 0x000000ff95952208 */ /* 0x000fe40001800000 */
[----:B------:R-:W-:Y:S01]  /*20a0*/  @P2 FSEL R104, R147, RZ, P1 ;  /* 0x000000ff93682208 */ /* 0x000fe20000800000 */
[----:B--2---:R-:W-:Y:S01]  /*20b0*/  @P2 FMUL.FTZ R145, R145, R152 ;  /* 0x0000009891912220 */ /* 0x004fe20000410000 */
[----:B------:R-:W2:Y:S01]  /*20c0*/  @P2 LDC R101, c[0x0][0x40c] ;  /* 0x00010300ff652b82 */ /* 0x000ea20000000800 */
[----:B------:R-:W-:Y:S01]  /*20d0*/  @P2 FSEL R106, R151, RZ, P4 ;  /* 0x000000ff976a2208 */ /* 0x000fe20002000000 */
[----:B0-----:R-:W-:Y:S01]  /*20e0*/  @P2 FMUL.FTZ R100, R149, R100 ;  /* 0x0000006495642220 */ /* 0x001fe20000410000 */
[----:B------:R-:W-:Y:S02]  /*20f0*/  @P2 FSEL R153, R153, RZ, P5 ;  /* 0x000000ff99992208 */ /* 0x000fe40002800000 */
[----:B------:R-:W-:Y:S02]  /*2100*/  @P2 F2FP.F16.F32.PACK_AB R145, RZ, R145 ;  /* 0x00000091ff91223e */ /* 0x000fe400000000ff */
[----:B------:R-:W-:Y:S01]  /*2110*/  @P2 F2FP.F16.F32.PACK_AB R100, RZ, R100 ;  /* 0x00000064ff64223e */ /* 0x000fe200000000ff */
[----:B-1----:R-:W-:Y:S01]  /*2120*/  @P2 FMUL.FTZ R6, R153, R6 ;  /* 0x0000000699062220 */ /* 0x002fe20000410000 */
[----:B------:R-:W-:-:S02]  /*2130*/  @P2 PRMT R93, R145, 0x7610, R93 ;  /* 0x00007610915d2816 */ /* 0x000fc4000000005d */
[----:B------:R-:W-:Y:S02]  /*2140*/  @P2 PRMT R94, R100, 0x7610, R94 ;  /* 0x00007610645e2816 */ /* 0x000fe4000000005e */
[----:B------:R-:W-:Y:S01]  /*2150*/  @P2 F2FP.F16.F32.PACK_AB R6, RZ, R6 ;  /* 0x00000006ff06223e */ /* 0x000fe200000000ff */
[----:B---3--:R-:W-:-:S03]  /*2160*/  @P2 FMUL.FTZ R7, R106, R7 ;  /* 0x000000076a072220 */ /* 0x008fc60000410000 */
[----:B------:R-:W-:Y:S02]  /*2170*/  @P2 PRMT R95, R6, 0x7610, R95 ;  /* 0x00007610065f2816 */ /* 0x000fe4000000005f */
[----:B------:R-:W-:Y:S01]  /*2180*/  @P2 F2FP.F16.F32.PACK_AB R7, RZ, R7 ;  /* 0x00000007ff07223e */ /* 0x000fe200000000ff */
[----:B--2---:R-:W-:-:S03]  /*2190*/  @P2 FMUL.FTZ R101, R104, R101 ;  /* 0x0000006568652220 */ /* 0x004fc60000410000 */
[----:B------:R-:W-:Y:S02]  /*21a0*/  @P2 PRMT R94, R94, 0x5410, R7 ;  /* 0x000054105e5e2816 */ /* 0x000fe40000000007 */
[----:B------:R-:W-:-:S04]  /*21b0*/  @P2 F2FP.F16.F32.PACK_AB R101, RZ, R101 ;  /* 0x00000065ff65223e */ /* 0x000fc800000000ff */
        /* <DEDUP_REMOVED lines=8> */
[----:B------:R-:W-:-:S04]  /*2240*/  F2FP.F16.F32.PACK_AB R7, RZ, R7 ;  /* 0x00000007ff07723e */ /* 0x000fc800000000ff */
[----:B------:R-:W-:Y:S01]  /*2250*/  PRMT R95, R95, 0x5410, R7 ;  /* 0x000054105f5f7816 */ /* 0x000fe20000000007 */
[----:B------:R-:W-:Y:S06]  /*2260*/  BRA `(.L_x_1319) ;  /* 0x0000000c00487947 */ /* 0x000fec0003800000 */
.L_x_1318:
[----:B------:R-:W0:Y:S01]  /*2270*/  @P2 LDC R55, c[0x0][0x40c] ;  /* 0x00010300ff372b82 */ /* 0x000e220000000800 */
[-CC-:B------:R-:W-:Y:S01]  /*2280*/  FFMA.FTZ R7, R3, R102.reuse, R107.reuse ;  /* 0x0000006603077223 */ /* 0x180fe2000001006b */
[-CC-:B------:R-:W-:Y:S01]  /*2290*/  FFMA.FTZ R6, R12, R102.reuse, R107.reuse ;  /* 0x000000660c067223 */ /* 0x180fe2000001006b */
[----:B------:R-:W-:Y:S01]  /*22a0*/  ISETP.GT.AND P0, PT, R9, RZ, PT ;  /* 0x000000ff0900720c */ /* 0x000fe20003f04270 */
[-C--:B------:R-:W-:Y:S01]  /*22b0*/  FFMA.FTZ R147, R17, R102.reuse, R107 ;  /* 0x0000006611937223 */ /* 0x080fe2000001006b */
[----:B------:R-:W-:Y:S01]  /*22c0*/  FADD.FTZ R7, R10, -R7 ;  /* 0x800000070a077221 */ /* 0x000fe20000010000 */
[----:B------:R-:W-:Y:S01]  /*22d0*/  FADD.FTZ R53, R11, -R6 ;  /* 0x800000060b357221 */ /* 0x000fe20000010000 */
[-CC-:B------:R-:W-:Y:S01]  /*22e0*/  FFMA.FTZ R106, R108, R102.reuse, R107.reuse ;  /* 0x000000666c6a7223 */ /* 0x180fe2000001006b */
[----:B------:R-:W1:Y:S01]  /*22f0*/  @P2 LDC R54, c[0x0][0x40c] ;  /* 0x00010300ff362b82 */ /* 0x000e620000000800 */
[C---:B------:R-:W-:Y:S01]  /*2300*/  FMUL.FTZ R7, R8.reuse, R7 ;  /* 0x0000000708077220 */ /* 0x040fe20000410000 */
[----:B------:R-:W-:Y:S01]  /*2310*/  FMUL.FTZ R53, R8, R53 ;  /* 0x0000003508357220 */ /* 0x000fe20000410000 */
[----:B------:R-:W-:Y:S01]  /*2320*/  FFMA.FTZ R152, R111, R102, R107 ;  /* 0x000000666f987223 */ /* 0x000fe2000001006b */
[----:B------:R-:W-:-:S02]  /*2330*/  FADD.FTZ R149, R19, -R106 ;  /* 0x8000006a13957221 */ /* 0x000fc40000010000 */
[----:B------:R-:W-:Y:S01]  /*2340*/  FSEL R52, R7, RZ, P0 ;  /* 0x000000ff07347208 */ /* 0x000fe20000000000 */
[----:B------:R-:W-:Y:S01]  /*2350*/  FADD.FTZ R151, R109, -R152 ;  /* 0x800000986d977221 */ /* 0x000fe20000010000 */
[----:B------:R-:W-:Y:S01]  /*2360*/  FSEL R53, R53, RZ, P0 ;  /* 0x000000ff35357208 */ /* 0x000fe20000000000 */
[----:B------:R-:W2:Y:S01]  /*2370*/  @P2 LDC R150, c[0x0][0x40c] ;  /* 0x00010300ff962b82 */ /* 0x000ea20000000800 */
[C---:B------:R-:W-:Y:S01]  /*2380*/  FMUL.FTZ R149, R8.reuse, R149 ;  /* 0x0000009508957220 */ /* 0x040fe20000410000 */
[----:B------:R-:W-:-:S04]  /*2390*/  FMUL.FTZ R151, R8, R151 ;  /* 0x0000009708977220 */ /* 0x000fc80000410000 */
[----:B------:R-:W-:Y:S01]  /*23a0*/  FSEL R149, R149, RZ, P0 ;  /* 0x000000ff95957208 */ /* 0x000fe20000000000 */
[----:B0-----:R-:W-:Y:S01]  /*23b0*/  @P2 FMUL.FTZ R6, R52, R55 ;  /* 0x0000003734062220 */ /* 0x001fe20000410000 */
[----:B------:R-:W-:Y:S01]  /*23c0*/  FFMA.FTZ R55, R13, R102, R107 ;  /* 0x000000660d377223 */ /* 0x000fe2000001006b */
[----:B------:R-:W0:Y:S01]  /*23d0*/  @P2 LDC R153, c[0x0][0x40c] ;  /* 0x00010300ff992b82 */ /* 0x000e220000000800 */
[----:B------:R-:W-:Y:S02]  /*23e0*/  FSEL R151, R151, RZ, P0 ;  /* 0x000000ff97977208 */ /* 0x000fe40000000000 */
[----:B------:R-:W-:Y:S01]  /*23f0*/  FADD.FTZ R55, R14, -R55 ;  /* 0x800000370e377221 */ /* 0x000fe20000010000 */
[----:B------:R-:W-:Y:S01]  /*2400*/  @P2 F2FP.F16.F32.PACK_AB R6, RZ, R6 ;  /* 0x00000006ff06223e */ /* 0x000fe200000000ff */
[----:B-1----:R-:W-:Y:S01]  /*2410*/  @P2 FMUL.FTZ R7, R53, R54 ;  /* 0x0000003635072220 */ /* 0x002fe20000410000 */
[----:B------:R-:W-:Y:S02]  /*2420*/  FFMA.FTZ R54, R16, R102, R107 ;  /* 0x0000006610367223 */ /* 0x000fe4000001006b */
[----:B------:R-:W1:Y:S01]  /*2430*/  @P2 LDC R101, c[0x0][0x40c] ;  /* 0x00010300ff652b82 */ /* 0x000e620000000800 */
[----:B------:R-:W-:Y:S01]  /*2440*/  @P2 PRMT R92, R6, 0x7610, R92 ;  /* 0x00007610065c2816 */ /* 0x000fe2000000005c */
[----:B------:R-:W-:Y:S01]  /*2450*/  FADD.FTZ R145, R15, -R54 ;  /* 0x800000360f917221 */ /* 0x000fe20000010000 */
[----:B------:R-:W-:Y:S01]  /*2460*/  FMUL.FTZ R54, R8, R55 ;  /* 0x0000003708367220 */ /* 0x000fe20000410000 */
[----:B------:R-:W-:-:S02]  /*2470*/  @P2 F2FP.F16.F32.PACK_AB R7, RZ, R7 ;  /* 0x00000007ff07223e */ /* 0x000fc400000000ff */
[----:B------:R-:W-:Y:S02]  /*2480*/  FMUL.FTZ R55, R8, R145 ;  /* 0x0000009108377220 */ /* 0x000fe40000410000 */
[----:B------:R-:W3:Y:S01]  /*2490*/  @P2 LDC R104, c[0x0][0x40c] ;  /* 0x00010300ff682b82 */ /* 0x000ee20000000800 */
[----:B------:R-:W-:Y:S01]  /*24a0*/  FADD.FTZ R145, R18, -R147 ;  /* 0x8000009312917221 */ /* 0x000fe20000010000 */
[----:B------:R-:W-:Y:S02]  /*24b0*/  FSEL R54, R54, RZ, P0 ;  /* 0x000000ff36367208 */ /* 0x000fe40000000000 */
[----:B------:R-:W-:Y:S01]  /*24c0*/  FSEL R55, R55, RZ, P0 ;  /* 0x000000ff37377208 */ /* 0x000fe20000000000 */
[----:B------:R-:W-:Y:S01]  /*24d0*/  FMUL.FTZ R147, R8, R145 ;  /* 0x0000009108937220 */ /* 0x000fe20000410000 */
[----:B------:R-:W-:Y:S02]  /*24e0*/  F2FP.F16.F32.PACK_AB R52, R53, R52 ;  /* 0x000000343534723e */ /* 0x000fe400000000ff */
[----:B------:R-:W4:Y:S01]  /*24f0*/  @P2 LDC R100, c[0x0][0x40c] ;  /* 0x00010300ff642b82 */ /* 0x000f220000000800 */
[----:B--2---:R-:W-:Y:S01]  /*2500*/  @P2 FMUL.FTZ R145, R55, R150 ;  /* 0x0000009637912220 */ /* 0x004fe20000410000 */
[----:B------:R-:W-:Y:S01]  /*2510*/  FSEL R150, R147, RZ, P0 ;  /* 0x000000ff93967208 */ /* 0x000fe20000000000 */
[----:B------:R-:W-:Y:S01]  /*2520*/  FFMA.FTZ R147, R112, R102, R107 ;  /* 0x0000006670937223 */ /* 0x000fe2000001006b */
[----:B0-----:R-:W-:Y:S01]  /*2530*/  @P2 FMUL.FTZ R106, R54, R153 ;  /* 0x00000099366a2220 */ /* 0x001fe20000410000 */
[----:B------:R-:W-:-:S02]  /*2540*/  F2FP.F16.F32.PACK_AB R53, R55, R54 ;  /* 0x000000363735723e */ /* 0x000fc400000000ff */
[----:B------:R-:W-:Y:S01]  /*2550*/  FADD.FTZ R147, R110, -R147 ;  /* 0x800000936e937221 */ /* 0x000fe20000010000 */
[----:B-1----:R-:W-:Y:S01]  /*2560*/  @P2 FMUL.FTZ R101, R150, R101 ;  /* 0x0000006596652220 */ /* 0x002fe20000410000 */
[----:B------:R-:W-:Y:S02]  /*2570*/  @P2 F2FP.F16.F32.PACK_AB R106, RZ, R106 ;  /* 0x0000006aff6a223e */ /* 0x000fe400000000ff */
[----:B------:R-:W-:Y:S01]  /*2580*/  FMUL.FTZ R147, R8, R147 ;  /* 0x0000009308937220 */ /* 0x000fe20000410000 */
[----:B------:R-:W-:Y:S02]  /*2590*/  @P2 F2FP.F16.F32.PACK_AB R145, RZ, R145 ;  /* 0x00000091ff91223e */ /* 0x000fe400000000ff */
[----:B------:R-:W-:Y:S01]  /*25a0*/  @P2 F2FP.F16.F32.PACK_AB R101, RZ, R101 ;  /* 0x00000065ff65223e */ /* 0x000fe200000000ff */
[----:B---3--:R-:W-:Y:S01]  /*25b0*/  @P2 FMUL.FTZ R104, R149, R104 ;  /* 0x0000006895682220 */ /* 0x008fe20000410000 */
[----:B------:R-:W-:Y:S02]  /*25c0*/  FSEL R6, R147, RZ, P0 ;  /* 0x000000ff93067208 */ /* 0x000fe40000000000 */
[----:B------:R-:W-:-:S02]  /*25d0*/  @P2 PRMT R93, R106, 0x7610, R93 ;  /* 0x000076106a5d2816 */ /* 0x000fc4000000005d */
[----:B------:R-:W-:Y:S02]  /*25e0*/  @P2 F2FP.F16.F32.PACK_AB R104, RZ, R104 ;  /* 0x00000068ff68223e */ /* 0x000fe400000000ff */
[----:B------:R-:W-:Y:S01]  /*25f0*/  @P2 PRMT R94, R101, 0x7610, R94 ;  /* 0x00007610655e2816 */ /* 0x000fe2000000005e */
[----:B----4-:R-:W-:Y:S01]  /*2600*/  @P2 FMUL.FTZ R100, R151, R100 ;  /* 0x0000006497642220 */ /* 0x010fe20000410000 */
[----:B------:R-:W-:Y:S02]  /*2610*/  F2FP.F16.F32.PACK_AB R54, R149, R150 ;  /* 0x000000969536723e */ /* 0x000fe400000000ff */
[----:B------:R-:W-:Y:S02]  /*2620*/  @P2 PRMT R92, R92, 0x5410, R7 ;  /* 0x000054105c5c2816 */ /* 0x000fe40000000007 */
[----:B------:R-:W-:Y:S02]  /*2630*/  @P2 F2FP.F16.F32.PACK_AB R100, RZ, R100 ;  /* 0x00000064ff64223e */ /* 0x000fe400000000ff */
[----:B------:R-:W-:-:S02]  /*2640*/  @P2 PRMT R93, R93, 0x5410, R145 ;  /* 0x000054105d5d2816 */ /* 0x000fc40000000091 */
[----:B------:R-:W-:Y:S02]  /*2650*/  F2FP.F16.F32.PACK_AB R55, R6, R151 ;  /* 0x000000970637723e */ /* 0x000fe400000000ff */
[----:B------:R-:W-:Y:S02]  /*2660*/  @P2 PRMT R94, R94, 0x5410, R104 ;  /* 0x000054105e5e2816 */ /* 0x000fe40000000068 */
[----:B------:R-:W-:Y:S01]  /*2670*/  @P2 PRMT R95, R100, 0x7610, R95 ;  /* 0x00007610645f2816 */ /* 0x000fe2000000005f */
[----:B------:R-:W-:Y:S06]  /*2680*/  @!P2 BRA `(.L_x_1319) ;  /* 0x000000080040a947 */ /* 0x000fec0003800000 */
[----:B------:R-:W-:-:S05]  /*2690*/  FMUL.FTZ R6, R6, UR14 ;  /* 0x0000000e06067c20 */ /* 0x000fca0008410000 */
[----:B------:R-:W-:-:S04]  /*26a0*/  F2FP.F16.F32.PACK_AB R6, RZ, R6 ;  /* 0x00000006ff06723e */ /* 0x000fc800000000ff */
[----:B------:R-:W-:Y:S01]  /*26b0*/  PRMT R95, R95, 0x5410, R6 ;  /* 0x000054105f5f7816 */ /* 0x000fe20000000006 */
[----:B------:R-:W-:Y:S06]  /*26c0*/  BRA `(.L_x_1319) ;  /* 0x0000000800307947 */ /* 0x000fec0003800000 */
.L_x_1317:
[----:B------:R-:W-:Y:S02]  /*26d0*/  MOV R146, UR20 ;  /* 0x0000001400927c02 */ /* 0x000fe40008000f00 */
[----:B------:R-:W-:Y:S02]  /*26e0*/  MOV R148, UR21 ;  /* 0x0000001500947c02 */ /* 0x000fe40008000f00 */
[----:B------:R-:W-:-:S04]  /*26f0*/  ISETP.NE.U32.AND P0, PT, R146, RZ, PT ;  /* 0x000000ff9200720c */ /* 0x000fc80003f05070 */
[----:B------:R-:W-:-:S13]  /*2700*/  ISETP.NE.AND.EX P0, PT, R148, RZ, PT, P0 ;  /* 0x000000ff9400720c */ /* 0x000fda0003f05300 */
[----:B------:R-:W-:Y:S05]  /*2710*/  @P0 BRA `(.L_x_1320) ;  /* 0x0000000400080947 */ /* 0x000fea0003800000 */
[----:B------:R-:W-:Y:S01]  /*2720*/  ISETP.GT.AND P0, PT, R9, RZ, PT ;  /* 0x000000ff0900720c */ /* 0x000fe20003f04270 */
[----:B------:R-:W0:Y:S01]  /*2730*/  @P2 LDC R6, c[0x0][0x40c] ;  /* 0x00010300ff062b82 */ /* 0x000e220000000800 */
[--C-:B------:R-:W-:Y:S02]  /*2740*/  HADD2.F32 R149, -RZ, R80.reuse.H0_H0 ;  /* 0x20000050ff957230 */ /* 0x100fe40000004100 */
[----:B------:R-:W-:Y:S02]  /*2750*/  HADD2.F32 R151, -RZ, R80.H1_H1 ;  /* 0x30000050ff977230 */ /* 0x000fe40000004100 */
[----:B------:R-:W-:Y:S02]  /*2760*/  HADD2.F32 R147, -RZ, R82.H0_H0 ;  /* 0x20000052ff937230 */ /* 0x000fe40000004100 */
[----:B------:R-:W-:Y:S01]  /*2770*/  HADD2.F32 R153, -RZ, R83.H0_H0 ;  /* 0x20000053ff997230 */ /* 0x000fe20000004100 */
[----:B------:R-:W1:Y:S04]  /*2780*/  @P2 LDC R104, c[0x0][0x40c] ;  /* 0x00010300ff682b82 */ /* 0x000e680000000800 */
[-CC-:B------:R-:W-:Y:S01]  /*2790*/  @P0 FFMA.FTZ R7, R3, R102.reuse, R107.reuse ;  /* 0x0000006603070223 */ /* 0x180fe2000001006b */
[-CC-:B------:R-:W-:Y:S01]  /*27a0*/  @P0 FFMA.FTZ R101, R13, R102.reuse, R107.reuse ;  /* 0x000000660d650223 */ /* 0x180fe2000001006b */
[-CC-:B------:R-:W-:Y:S01]  /*27b0*/  @P0 FFMA.FTZ R100, R12, R102.reuse, R107.reuse ;  /* 0x000000660c640223 */ /* 0x180fe2000001006b */
[----:B------:R-:W-:Y:S01]  /*27c0*/  @P0 FFMA.FTZ R145, R17, R102, R107 ;  /* 0x0000006611910223 */ /* 0x000fe2000001006b */
[----:B------:R-:W-:Y:S01]  /*27d0*/  @P0 FADD.FTZ R7, R10, -R7 ;  /* 0x800000070a070221 */ /* 0x000fe20000010000 */
[----:B------:R-:W-:Y:S01]  /*27e0*/  @P0 FADD.FTZ R106, R14, -R101 ;  /* 0x800000650e6a0221 */ /* 0x000fe20000010000 */
[----:B------:R-:W-:Y:S01]  /*27f0*/  @P0 FADD.FTZ R100, R11, -R100 ;  /* 0x800000640b640221 */ /* 0x000fe20000010000 */
[----:B------:R-:W2:Y:S01]  /*2800*/  @P2 LDC R152, c[0x0][0x40c] ;  /* 0x00010300ff982b82 */ /* 0x000ea20000000800 */
[----:B------:R-:W-:Y:S01]  /*2810*/  @P0 FFMA.FTZ R149, R8, R7, R149 ;  /* 0x0000000708950223 */ /* 0x000fe20000010095 */
[----:B------:R-:W-:-:S02]  /*2820*/  HADD2.F32 R7, -RZ, R81.H0_H0 ;  /* 0x20000051ff077230 */ /* 0x000fc40000004100 */
[----:B------:R-:W-:Y:S01]  /*2830*/  @P0 FFMA.FTZ R151, R8, R100, R151 ;  /* 0x0000006408970223 */ /* 0x000fe20000010097 */
[----:B------:R-:W-:Y:S01]  /*2840*/  @P0 FADD.FTZ R100, R18, -R145 ;  /* 0x8000009112640221 */ /* 0x000fe20000010000 */
[----:B------:R-:W-:Y:S02]  /*2850*/  HADD2.F32 R145, -RZ, R82.H1_H1 ;  /* 0x30000052ff917230 */ /* 0x000fe40000004100 */
[----:B0-----:R-:W-:Y:S01]  /*2860*/  @P2 FMUL.FTZ R149, R149, R6 ;  /* 0x0000000695952220 */ /* 0x001fe20000410000 */
[----:B------:R-:W-:Y:S01]  /*2870*/  @P0 FFMA.FTZ R7, R8, R106, R7 ;  /* 0x0000006a08070223 */ /* 0x000fe20000010007 */
[----:B------:R-:W-:Y:S01]  /*2880*/  @P0 FFMA.FTZ R106, R108, R102, R107 ;  /* 0x000000666c6a0223 */ /* 0x000fe2000001006b */
[----:B------:R-:W0:Y:S01]  /*2890*/  @P2 LDC R6, c[0x0][0x40c] ;  /* 0x00010300ff062b82 */ /* 0x000e220000000800 */
[----:B------:R-:W-:Y:S01]  /*28a0*/  @P0 FFMA.FTZ R147, R8, R100, R147 ;  /* 0x0000006408930223 */ /* 0x000fe20000010093 */
[----:B------:R-:W-:Y:S01]  /*28b0*/  @P0 FFMA.FTZ R150, R16, R102, R107 ;  /* 0x0000006610960223 */ /* 0x000fe2000001006b */
[----:B------:R-:W-:Y:S01]  /*28c0*/  @P0 FADD.FTZ R106, R19, -R106 ;  /* 0x8000006a136a0221 */ /* 0x000fe20000010000 */
[----:B-1----:R-:W-:Y:S01]  /*28d0*/  @P2 FMUL.FTZ R151, R151, R104 ;  /* 0x0000006897972220 */ /* 0x002fe20000410000 */
[----:B------:R-:W-:-:S02]  /*28e0*/  HADD2.F32 R101, -RZ, R81.H1_H1 ;  /* 0x30000051ff657230 */ /* 0x000fc40000004100 */
[----:B------:R-:W-:Y:S01]  /*28f0*/  @P0 FADD.FTZ R150, R15, -R150 ;  /* 0x800000960f960221 */ /* 0x000fe20000010000 */
[C---:B------:R-:W-:Y:S01]  /*2900*/  @P0 FFMA.FTZ R145, R8.reuse, R106, R145 ;  /* 0x0000006a08910223 */ /* 0x040fe20000010091 */
[----:B------:R-:W1:Y:S01]  /*2910*/  @P2 LDC R104, c[0x0][0x40c] ;  /* 0x00010300ff682b82 */ /* 0x000e620000000800 */
[----:B------:R-:W-:Y:S01]  /*2920*/  @P2 F2FP.F16.F32.PACK_AB R149, RZ, R149 ;  /* 0x00000095ff95223e */ /* 0x000fe200000000ff */
[----:B------:R-:W-:Y:S01]  /*2930*/  @P0 FFMA.FTZ R101, R8, R150, R101 ;  /* 0x0000009608650223 */ /* 0x000fe20000010065 */
[----:B------:R-:W-:Y:S01]  /*2940*/  @P0 FFMA.FTZ R150, R111, R102, R107 ;  /* 0x000000666f960223 */ /* 0x000fe2000001006b */
[----:B------:R-:W-:Y:S02]  /*2950*/  @P2 F2FP.F16.F32.PACK_AB R151, RZ, R151 ;  /* 0x00000097ff97223e */ /* 0x000fe400000000ff */
[----:B------:R-:W-:Y:S01]  /*2960*/  @P2 PRMT R92, R149, 0x7610, R92 ;  /* 0x00007610955c2816 */ /* 0x000fe2000000005c */
[----:B------:R-:W-:Y:S01]  /*2970*/  @P0 FADD.FTZ R150, R109, -R150 ;  /* 0x800000966d960221 */ /* 0x000fe20000010000 */
[----:B------:R-:W3:Y:S02]  /*2980*/  @P2 LDC R100, c[0x0][0x40c] ;  /* 0x00010300ff642b82 */ /* 0x000ee40000000800 */
[----:B------:R-:W-:Y:S01]  /*2990*/  @P2 PRMT R92, R92, 0x5410, R151 ;  /* 0x000054105c5c2816 */ /* 0x000fe20000000097 */
[----:B------:R-:W-:-:S04]  /*29a0*/  @P0 FFMA.FTZ R153, R8, R150, R153 ;  /* 0x0000009608990223 */ /* 0x000fc80000010099 */
[----:B--2---:R-:W-:Y:S01]  /*29b0*/  @P2 FMUL.FTZ R153, R153, R152 ;  /* 0x0000009899992220 */ /* 0x004fe20000410000 */
[----:B------:R-:W2:Y:S01]  /*29c0*/  @P2 LDC R106, c[0x0][0x40c] ;  /* 0x00010300ff6a2b82 */ /* 0x000ea20000000800 */
[----:B0-----:R-:W-:-:S03]  /*29d0*/  @P2 FMUL.FTZ R7, R7, R6 ;  /* 0x0000000607072220 */ /* 0x001fc60000410000 */
[----:B------:R-:W-:Y:S02]  /*29e0*/  @P2 F2FP.F16.F32.PACK_AB R153, RZ, R153 ;  /* 0x00000099ff99223e */ /* 0x000fe400000000ff */
[----:B------:R-:W-:Y:S01]  /*29f0*/  @P2 F2FP.F16.F32.PACK_AB R7, RZ, R7 ;  /* 0x00000007ff07223e */ /* 0x000fe200000000ff */
[----:B-1----:R-:W-:Y:S01]  /*2a00*/  @P2 FMUL.FTZ R147, R147, R104 ;  /* 0x0000006893932220 */ /* 0x002fe20000410000 */
[----:B------:R-:W-:Y:S02]  /*2a10*/  @P2 PRMT R95, R153, 0x7610, R95 ;  /* 0x00007610995f2816 */ /* 0x000fe4000000005f */
        /* <DEDUP_REMOVED lines=10> */
[----:B------:R-:W-:Y:S01]  /*2ac0*/  @P0 FFMA.FTZ R101, R112, R102, R107 ;  /* 0x0000006670650223 */ /* 0x000fe2000001006b */
[----:B------:R-:W-:-:S03]  /*2ad0*/  HADD2.F32 R7, -RZ, R83.H1_H1 ;  /* 0x30000053ff077230 */ /* 0x000fc60000004100 */
[----:B------:R-:W-:-:S04]  /*2ae0*/  @P0 FADD.FTZ R101, R110, -R101 ;  /* 0x800000656e650221 */ /* 0x000fc80000010000 */
[----:B------:R-:W-:-:S04]  /*2af0*/  @P0 FFMA.FTZ R7, R8, R101, R7 ;  /* 0x0000006508070223 */ /* 0x000fc80000010007 */
[----:B------:R-:W-:-:S05]  /*2b00*/  FMUL.FTZ R7, R7, UR14 ;  /* 0x0000000e07077c20 */ /* 0x000fca0008410000 */
[----:B------:R-:W-:-:S04]  /*2b10*/  F2FP.F16.F32.PACK_AB R7, RZ, R7 ;  /* 0x00000007ff07723e */ /* 0x000fc800000000ff */
[----:B------:R-:W-:Y:S01]  /*2b20*/  PRMT R95, R95, 0x5410, R7 ;  /* 0x000054105f5f7816 */ /* 0x000fe20000000007 */
[----:B------:R-:W-:Y:S06]  /*2b30*/  BRA `(.L_x_1319) ;  /* 0x0000000400147947 */ /* 0x000fec0003800000 */
.L_x_1320:
[----:B------:R-:W-:Y:S01]  /*2b40*/  ISETP.GT.AND P0, PT, R9, RZ, PT ;  /* 0x000000ff0900720c */ /* 0x000fe20003f04270 */
[-C--:B------:R-:W-:Y:S01]  /*2b50*/  @P1 FFMA.FTZ R55, R3, R102.reuse, R107 ;  /* 0x0000006603371223 */ /* 0x080fe2000001006b */
[--C-:B------:R-:W-:Y:S01]  /*2b60*/  HADD2.F32 R53, -RZ, R81.reuse.H1_H1 ;  /* 0x30000051ff357230 */ /* 0x100fe20000004100 */
[----:B------:R-:W0:Y:S01]  /*2b70*/  @P2 LDC R147, c[0x0][0x40c] ;  /* 0x00010300ff932b82 */ /* 0x000e220000000800 */
[--C-:B------:R-:W-:Y:S02]  /*2b80*/  HADD2.F32 R7, -RZ, R80.reuse.H0_H0 ;  /* 0x20000050ff077230 */ /* 0x100fe40000004100 */
[----:B------:R-:W-:Y:S01]  /*2b90*/  @P1 FADD.FTZ R55, R10, -R55 ;  /* 0x800000370a371221 */ /* 0x000fe20000010000 */
[----:B------:R-:W-:Y:S02]  /*2ba0*/  HADD2.F32 R6, -RZ, R81.H0_H0 ;  /* 0x20000051ff067230 */ /* 0x000fe40000004100 */
[----:B------:R-:W-:Y:S02]  /*2bb0*/  HADD2.F32 R52, -RZ, R80.H1_H1 ;  /* 0x30000050ff347230 */ /* 0x000fe40000004100 */
[----:B------:R-:W-:Y:S01]  /*2bc0*/  @P1 FFMA.FTZ R7, R8, R55, R7 ;  /* 0x0000003708071223 */ /* 0x000fe20000010007 */
[----:B------:R-:W1:Y:S01]  /*2bd0*/  @P2 LDC R150, c[0x0][0x40c] ;  /* 0x00010300ff962b82 */ /* 0x000e620000000800 */
[-CC-:B------:R-:W-:Y:S01]  /*2be0*/  @P0 FFMA.FTZ R54, R12, R102.reuse, R107.reuse ;  /* 0x000000660c360223 */ /* 0x180fe2000001006b */
[-CC-:B------:R-:W-:Y:S01]  /*2bf0*/  @P0 FFMA.FTZ R104, R108, R102.reuse, R107.reuse ;  /* 0x000000666c680223 */ /* 0x180fe2000001006b */
[-CC-:B------:R-:W-:Y:S01]  /*2c00*/  @P0 FFMA.FTZ R100, R16, R102.reuse, R107.reuse ;  /* 0x0000006610640223 */ /* 0x180fe2000001006b */
[----:B------:R-:W-:Y:S01]  /*2c10*/  @P0 FFMA.FTZ R145, R13, R102, R107 ;  /* 0x000000660d910223 */ /* 0x000fe2000001006b */
[----:B------:R-:W-:Y:S01]  /*2c20*/  @P0 FADD.FTZ R101, R11, -R54 ;  /* 0x800000360b650221 */ /* 0x000fe20000010000 */
[----:B------:R-:W-:-:S02]  /*2c30*/  HADD2.F32 R54, -RZ, R82.H1_H1 ;  /* 0x30000052ff367230 */ /* 0x000fc40000004100 */
[----:B------:R-:W-:Y:S01]  /*2c40*/  @P0 FADD.FTZ R151, R19, -R104 ;  /* 0x8000006813970221 */ /* 0x000fe20000010000 */
[----:B------:R-:W-:Y:S01]  /*2c50*/  @P0 FADD.FTZ R100, R15, -R100 ;  /* 0x800000640f640221 */ /* 0x000fe20000010000 */
[----:B------:R-:W-:Y:S01]  /*2c60*/  @P0 FADD.FTZ R145, R14, -R145 ;  /* 0x800000910e910221 */ /* 0x000fe20000010000 */
[----:B------:R-:W2:Y:S01]  /*2c70*/  @P2 LDC R149, c[0x0][0x40c] ;  /* 0x00010300ff952b82 */ /* 0x000ea20000000800 */
[C---:B------:R-:W-:Y:S01]  /*2c80*/  @P0 FFMA.FTZ R54, R8.reuse, R151, R54 ;  /* 0x0000009708360223 */ /* 0x040fe20000010036 */
[C---:B------:R-:W-:Y:S01]  /*2c90*/  @P0 FFMA.FTZ R53, R8.reuse, R100, R53 ;  /* 0x0000006408350223 */ /* 0x040fe20000010035 */
[-C--:B------:R-:W-:Y:S01]  /*2ca0*/  @P0 FFMA.FTZ R55, R17, R102.reuse, R107 ;  /* 0x0000006611370223 */ /* 0x080fe2000001006b */
[C---:B------:R-:W-:Y:S01]  /*2cb0*/  @P0 FFMA.FTZ R6, R8.reuse, R145, R6 ;  /* 0x0000009108060223 */ /* 0x040fe20000010006 */
[----:B------:R-:W-:Y:S01]  /*2cc0*/  @P0 FFMA.FTZ R52, R8, R101, R52 ;  /* 0x0000006508340223 */ /* 0x000fe20000010034 */
[----:B------:R-:W-:Y:S02]  /*2cd0*/  HADD2.F32 R145, -RZ, R82.H0_H0 ;  /* 0x20000052ff917230 */ /* 0x000fe40000004100 */
[----:B------:R-:W-:Y:S01]  /*2ce0*/  @P0 FADD.FTZ R101, R18, -R55 ;  /* 0x8000003712650221 */ /* 0x000fe20000010000 */
[----:B------:R-:W3:Y:S01]  /*2cf0*/  @P2 LDC R151, c[0x0][0x40c] ;  /* 0x00010300ff972b82 */ /* 0x000ee20000000800 */
[----:B------:R-:W-:Y:S01]  /*2d00*/  @P0 FFMA.FTZ R106, R111, R102, R107 ;  /* 0x000000666f6a0223 */ /* 0x000fe2000001006b */
[----:B------:R-:W-:-:S02]  /*2d10*/  HADD2.F32 R55, -RZ, R83.H0_H0 ;  /* 0x20000053ff377230 */ /* 0x000fc40000004100 */
[----:B------:R-:W-:Y:S01]  /*2d20*/  @P0 FFMA.FTZ R145, R8, R101, R145 ;  /* 0x0000006508910223 */ /* 0x000fe20000010091 */
[----:B------:R-:W-:Y:S01]  /*2d30*/  @P0 FFMA.FTZ R101, R112, R102, R107 ;  /* 0x0000006670650223 */ /* 0x000fe2000001006b */
[----:B------:R-:W-:Y:S02]  /*2d40*/  @P0 FADD.FTZ R106, R109, -R106 ;  /* 0x8000006a6d6a0221 */ /* 0x000fe40000010000 */
[----:B------:R-:W4:Y:S01]  /*2d50*/  @P2 LDC R100, c[0x0][0x40c] ;  /* 0x00010300ff642b82 */ /* 0x000f220000000800 */
[----:B------:R-:W-:Y:S01]  /*2d60*/  @P0 FADD.FTZ R104, R110, -R101 ;  /* 0x800000656e680221 */ /* 0x000fe20000010000 */
[----:B------:R-:W-:Y:S02]  /*2d70*/  HADD2.F32 R101, -RZ, R83.H1_H1 ;  /* 0x30000053ff657230 */ /* 0x000fe40000004100 */
[----:B------:R-:W-:-:S03]  /*2d80*/  @P0 FFMA.FTZ R55, R8, R106, R55 ;  /* 0x0000006a08370223 */ /* 0x000fc60000010037 */
[----:B------:R-:W-:Y:S01]  /*2d90*/  @P0 FFMA.FTZ R101, R8, R104, R101 ;  /* 0x0000006808650223 */ /* 0x000fe20000010065 */
[----:B------:R-:W5:Y:S01]  /*2da0*/  @P2 LDC R152, c[0x0][0x40c] ;  /* 0x00010300ff982b82 */ /* 0x000f620000000800 */
[----:B0-----:R-:W-:Y:S01]  /*2db0*/  @P2 FMUL.FTZ R104, R52, R147 ;  /* 0x0000009334682220 */ /* 0x001fe20000410000 */
[----:B-1----:R-:W-:Y:S01]  /*2dc0*/  @P2 FMUL.FTZ R147, R53, R150 ;  /* 0x0000009635932220 */ /* 0x002fe20000410000 */
[----:B--2---:R-:W-:Y:S01]  /*2dd0*/  @P2 FMUL.FTZ R106, R6, R149 ;  /* 0x00000095066a2220 */ /* 0x004fe20000410000 */
[----:B------:R-:W-:Y:S02]  /*2de0*/  F2FP.F16.F32.PACK_AB R52, R52, R7 ;  /* 0x000000073434723e */ /* 0x000fe400000000ff */
[----:B------:R-:W-:Y:S02]  /*2df0*/  @P2 F2FP.F16.F32.PACK_AB R104, RZ, R104 ;  /* 0x00000068ff68223e */ /* 0x000fe400000000ff */
[----:B------:R-:W0:Y:S01]  /*2e00*/  @P2 LDC R154, c[0x0][0x40c] ;  /* 0x00010300ff9a2b82 */ /* 0x000e220000000800 */
[----:B---3--:R-:W-:Y:S01]  /*2e10*/  @P2 FMUL.FTZ R150, R54, R151 ;  /* 0x0000009736962220 */ /* 0x008fe20000410000 */
[----:B------:R-:W-:-:S02]  /*2e20*/  @P2 F2FP.F16.F32.PACK_AB R106, RZ, R106 ;  /* 0x0000006aff6a223e */ /* 0x000fc400000000ff */
[----:B------:R-:W-:Y:S02]  /*2e30*/  @P2 F2FP.F16.F32.PACK_AB R147, RZ, R147 ;  /* 0x00000093ff93223e */ /* 0x000fe400000000ff */
[----:B------:R-:W-:Y:S02]  /*2e40*/  @P2 F2FP.F16.F32.PACK_AB R150, RZ, R150 ;  /* 0x00000096ff96223e */ /* 0x000fe400000000ff */
[----:B------:R-:W1:Y:S01]  /*2e50*/  @P2 LDC R156, c[0x0][0x40c] ;  /* 0x00010300ff9c2b82 */ /* 0x000e620000000800 */
[----:B----4-:R-:W-:Y:S01]  /*2e60*/  @P2 FMUL.FTZ R100, R7, R100 ;  /* 0x0000006407642220 */ /* 0x010fe20000410000 */
[----:B------:R-:W-:Y:S02]  /*2e70*/  @P2 PRMT R93, R106, 0x7610, R93 ;  /* 0x000076106a5d2816 */ /* 0x000fe4000000005d */
[----:B------:R-:W-:Y:S02]  /*2e80*/  F2FP.F16.F32.PACK_AB R53, R53, R6 ;  /* 0x000000063535723e */ /* 0x000fe400000000ff */
[----:B------:R-:W-:Y:S01]  /*2e90*/  @P2 F2FP.F16.F32.PACK_AB R100, RZ, R100 ;  /* 0x00000064ff64223e */ /* 0x000fe200000000ff */
[----:B-----5:R-:W-:Y:S01]  /*2ea0*/  @P2 FMUL.FTZ R149, R145, R152 ;  /* 0x0000009891952220 */ /* 0x020fe20000410000 */
[----:B------:R-:W-:-:S02]  /*2eb0*/  F2FP.F16.F32.PACK_AB R54, R54, R145 ;  /* 0x000000913636723e */ /* 0x000fc400000000ff */
[----:B------:R-:W-:Y:S02]  /*2ec0*/  @P2 PRMT R92, R100, 0x7610, R92 ;  /* 0x00007610645c2816 */ /* 0x000fe4000000005c */
[----:B------:R-:W-:Y:S02]  /*2ed0*/  @P2 F2FP.F16.F32.PACK_AB R149, RZ, R149 ;  /* 0x00000095ff95223e */ /* 0x000fe400000000ff */
[----:B------:R-:W-:Y:S01]  /*2ee0*/  @P2 PRMT R92, R92, 0x5410, R104 ;  /* 0x000054105c5c2816 */ /* 0x000fe20000000068 */
[----:B0-----:R-:W-:Y:S01]  /*2ef0*/  @P2 FMUL.FTZ R151, R55, R154 ;  /* 0x0000009a37972220 */ /* 0x001fe20000410000 */
[----:B------:R-:W-:Y:S02]  /*2f00*/  @P2 PRMT R94, R149, 0x7610, R94 ;  /* 0x00007610955e2816 */ /* 0x000fe4000000005e */
[----:B------:R-:W-:Y:S02]  /*2f10*/  F2FP.F16.F32.PACK_AB R55, R101, R55 ;  /* 0x000000376537723e */ /* 0x000fe400000000ff */
[----:B------:R-:W-:-:S02]  /*2f20*/  @P2 F2FP.F16.F32.PACK_AB R151, RZ, R151 ;  /* 0x00000097ff97223e */ /* 0x000fc400000000ff */
[----:B------:R-:W-:Y:S01]  /*2f30*/  @P2 PRMT R93, R93, 0x5410, R147 ;  /* 0x000054105d5d2816 */ /* 0x000fe20000000093 */
[----:B-1----:R-:W-:Y:S01]  /*2f40*/  @P2 FMUL.FTZ R152, R101, R156 ;  /* 0x0000009c65982220 */ /* 0x002fe20000410000 */
[----:B------:R-:W-:Y:S02]  /*2f50*/  @P2 PRMT R95, R151, 0x7610, R95 ;  /* 0x00007610975f2816 */ /* 0x000fe4000000005f */
[----:B------:R-:W-:Y:S02]  /*2f60*/  @P2 PRMT R94, R94, 0x5410, R150 ;  /* 0x000054105e5e2816 */ /* 0x000fe40000000096 */
[----:B------:R-:W-:-:S04]  /*2f70*/  @P2 F2FP.F16.F32.PACK_AB R152, RZ, R152 ;  /* 0x00000098ff98223e */ /* 0x000fc800000000ff */
[----:B------:R-:W-:-:S07]  /*2f80*/  @P2 PRMT R95, R95, 0x5410, R152 ;  /* 0x000054105f5f2816 */ /* 0x000fce0000000098 */
.L_x_1319:
[----:B------:R-:W-:Y:S05]  /*2f90*/  BSYNC.RECONVERGENT B1 ;  /* 0x0000000000017941 */ /* 0x000fea0003800200 */
.L_x_1316:
        /* <DEDUP_REMOVED lines=10> */
.L_x_1315:
[----:B------:R-:W-:Y:S05]  /*3040*/  BSYNC.RECONVERGENT B0 ;  /* 0x0000000000007941 */ /* 0x000fea0003800200 */
.L_x_1314:
        /* <DEDUP_REMOVED lines=13> */
[--C-:B0-----:R-:W-:Y:S02]  /*3120*/  HADD2.F32 R7, -RZ, R84.reuse.H1_H1 ;  /* 0x30000054ff077230 */ /* 0x101fe40000004100 */
[--C-:B------:R-:W-:Y:S02]  /*3130*/  HADD2.F32 R6, -RZ, R85.reuse.H0_H0 ;  /* 0x20000055ff067230 */ /* 0x100fe40000004100 */
[----:B------:R-:W-:Y:S02]  /*3140*/  HADD2.F32 R55, -RZ, R84.H0_H0 ;  /* 0x20000054ff377230 */ /* 0x000fe40000004100 */
[----:B------:R-:W-:Y:S01]  /*3150*/  HADD2.F32 R53, -RZ, R85.H1_H1 ;  /* 0x30000055ff357230 */ /* 0x000fe20000004100 */
[----:B------:R-:W0:Y:S04]  /*3160*/  @P2 LDC R106, c[0x0][0x40c] ;  /* 0x00010300ff6a2b82 */ /* 0x000e280000000800 */
[-CC-:B------:R-:W-:Y:S01]  /*3170*/  @P1 FFMA.FTZ R52, R116, R102.reuse, R107.reuse ;  /* 0x0000006674341223 */ /* 0x180fe2000001006b */
[-CC-:B------:R-:W-:Y:S01]  /*3180*/  @P1 FFMA.FTZ R145, R117, R102.reuse, R107.reuse ;  /* 0x0000006675911223 */ /* 0x180fe2000001006b */
[-CC-:B------:R-:W-:Y:S01]  /*3190*/  @P1 FFMA.FTZ R101, R113, R102.reuse, R107.reuse ;  /* 0x0000006671651223 */ /* 0x180fe2000001006b */
[-C--:B------:R-:W-:Y:S01]  /*31a0*/  @P1 FFMA.FTZ R54, R120, R102.reuse, R107 ;  /* 0x0000006678361223 */ /* 0x080fe2000001006b */
[----:B------:R-:W2:Y:S01]  /*31b0*/  @P2 LDC R151, c[0x0][0x40c] ;  /* 0x00010300ff972b82 */ /* 0x000ea20000000800 */
[----:B------:R-:W-:Y:S01]  /*31c0*/  @P1 FADD.FTZ R52, R115, -R52 ;  /* 0x8000003473341221 */ /* 0x000fe20000010000 */
[----:B------:R-:W-:Y:S01]  /*31d0*/  @P1 FADD.FTZ R145, R118, -R145 ;  /* 0x8000009176911221 */ /* 0x000fe20000010000 */
[----:B------:R-:W-:Y:S01]  /*31e0*/  @P1 FADD.FTZ R101, R114, -R101 ;  /* 0x8000006572651221 */ /* 0x000fe20000010000 */
[----:B------:R-:W-:Y:S01]  /*31f0*/  @P1 FFMA.FTZ R147, R121, R102, R107 ;  /* 0x0000006679931223 */ /* 0x000fe2000001006b */
[----:B------:R-:W-:Y:S01]  /*3200*/  @P1 FADD.FTZ R54, R119, -R54 ;  /* 0x8000003677361221 */ /* 0x000fe20000010000 */
[C---:B------:R-:W-:Y:S01]  /*3210*/  @P1 FFMA.FTZ R7, R8.reuse, R52, R7 ;  /* 0x0000003408071223 */ /* 0x040fe20000010007 */
[----:B------:R-:W-:Y:S01]  /*3220*/  @P1 FFMA.FTZ R6, R8, R145, R6 ;  /* 0x0000009108061223 */ /* 0x000fe20000010006 */
[----:B------:R-:W3:Y:S01]  /*3230*/  @P2 LDC R148, c[0x0][0x40c] ;  /* 0x00010300ff942b82 */ /* 0x000ee20000000800 */
[----:B------:R-:W-:Y:S01]  /*3240*/  @P1 FFMA.FTZ R52, R124, R102, R107 ;  /* 0x000000667c341223 */ /* 0x000fe2000001006b */
[----:B------:R-:W-:-:S02]  /*3250*/  HADD2.F32 R145, -RZ, R86.H0_H0 ;  /* 0x20000056ff917230 */ /* 0x000fc40000004100 */
[----:B------:R-:W-:Y:S01]  /*3260*/  @P1 FFMA.FTZ R55, R8, R101, R55 ;  /* 0x0000006508371223 */ /* 0x000fe20000010037 */
[----:B------:R-:W-:Y:S01]  /*3270*/  @P1 FADD.FTZ R147, R122, -R147 ;  /* 0x800000937a931221 */ /* 0x000fe20000010000 */
[----:B------:R-:W-:Y:S01]  /*3280*/  @P1 FFMA.FTZ R53, R8, R54, R53 ;  /* 0x0000003608351223 */ /* 0x000fe20000010035 */
[----:B------:R-:W-:Y:S02]  /*3290*/  HADD2.F32 R101, -RZ, R86.H1_H1 ;  /* 0x30000056ff657230 */ /* 0x000fe40000004100 */
[-CC-:B------:R-:W-:Y:S01]  /*32a0*/  @P1 FFMA.FTZ R149, R128, R102.reuse, R107.reuse ;  /* 0x0000006680951223 */ /* 0x180fe2000001006b */
[----:B------:R-:W4:Y:S01]  /*32b0*/  @P2 LDC R146, c[0x0][0x40c] ;  /* 0x00010300ff922b82 */ /* 0x000f220000000800 */
[----:B------:R-:W-:Y:S01]  /*32c0*/  @P1 FADD.FTZ R52, R123, -R52 ;  /* 0x800000347b341221 */ /* 0x000fe20000010000 */
[----:B------:R-:W-:Y:S01]  /*32d0*/  @P1 FFMA.FTZ R54, R127, R102, R107 ;  /* 0x000000667f361223 */ /* 0x000fe2000001006b */
[----:B------:R-:W-:Y:S01]  /*32e0*/  @P1 FFMA.FTZ R145, R8, R147, R145 ;  /* 0x0000009308911223 */ /* 0x000fe20000010091 */
[----:B------:R-:W-:-:S02]  /*32f0*/  HADD2.F32 R147, -RZ, R87.H0_H0 ;  /* 0x20000057ff937230 */ /* 0x000fc40000004100 */
[----:B------:R-:W-:Y:S01]  /*3300*/  @P1 FADD.FTZ R100, R126, -R149 ;  /* 0x800000957e641221 */ /* 0x000fe20000010000 */
[C---:B------:R-:W-:Y:S01]  /*3310*/  @P1 FFMA.FTZ R101, R8.reuse, R52, R101 ;  /* 0x0000003408651223 */ /* 0x040fe20000010065 */
[----:B------:R-:W-:Y:S01]  /*3320*/  @P1 FADD.FTZ R54, R125, -R54 ;  /* 0x800000367d361221 */ /* 0x000fe20000010000 */
[----:B------:R-:W5:Y:S01]  /*3330*/  @P2 LDC R150, c[0x0][0x40c] ;  /* 0x00010300ff962b82 */ /* 0x000f620000000800 */
[----:B------:R-:W-:Y:S02]  /*3340*/  HADD2.F32 R149, -RZ, R87.H1_H1 ;  /* 0x30000057ff957230 */ /* 0x000fe40000004100 */
[----:B-1----:R-:W-:Y:S01]  /*3350*/  @P2 FMUL.FTZ R52, R55, R104 ;  /* 0x0000006837342220 */ /* 0x002fe20000410000 */
[C---:B------:R-:W-:Y:S01]  /*3360*/  @P1 FFMA.FTZ R147, R8.reuse, R54, R147 ;  /* 0x0000003608931223 */ /* 0x040fe20000010093 */
[----:B0-----:R-:W-:Y:S01]  /*3370*/  @P2 FMUL.FTZ R54, R7, R106 ;  /* 0x0000006a07362220 */ /* 0x001fe20000410000 */
[----:B------:R-:W-:Y:S02]  /*3380*/  @P1 FFMA.FTZ R149, R8, R100, R149 ;  /* 0x0000006408951223 */ /* 0x000fe40000010095 */
[----:B------:R-:W-:Y:S01]  /*3390*/  @P2 F2FP.F16.F32.PACK_AB R100, RZ, R52 ;  /* 0x00000034ff64223e */ /* 0x000fe200000000ff */
[----:B------:R-:W0:Y:S01]  /*33a0*/  @P2 LDC R152, c[0x0][0x40c] ;  /* 0x00010300ff982b82 */ /* 0x000e220000000800 */
[----:B--2---:R-:W-:Y:S01]  /*33b0*/  @P2 FMUL.FTZ R52, R6, R151 ;  /* 0x0000009706342220 */ /* 0x004fe20000410000 */
[----:B---3--:R-:W-:Y:S01]  /*33c0*/  @P2 FMUL.FTZ R148, R145, R148 ;  /* 0x0000009491942220 */ /* 0x008fe20000410000 */
[----:B------:R-:W-:-:S02]  /*33d0*/  @P2 F2FP.F16.F32.PACK_AB R104, RZ, R54 ;  /* 0x00000036ff68223e */ /* 0x000fc400000000ff */
[----:B------:R-:W-:Y:S02]  /*33e0*/  @P2 PRMT R92, R100, 0x7610, R92 ;  /* 0x00007610645c2816 */ /* 0x000fe4000000005c */
[----:B------:R-:W-:Y:S01]  /*33f0*/  @P2 F2FP.F16.F32.PACK_AB R106, RZ, R52 ;  /* 0x00000034ff6a223e */ /* 0x000fe200000000ff */
[----:B----4-:R-:W-:Y:S01]  /*3400*/  @P2 FMUL.FTZ R54, R53, R146 ;  /* 0x0000009235362220 */ /* 0x010fe20000410000 */
[----:B------:R-:W-:Y:S02]  /*3410*/  @P2 F2FP.F16.F32.PACK_AB R148, RZ, R148 ;  /* 0x00000094ff94223e */ /* 0x000fe400000000ff */
[----:B------:R-:W-:Y:S02]  /*3420*/  @P2 PRMT R93, R106, 0x7610, R93 ;  /* 0x000076106a5d2816 */ /* 0x000fe4000000005d */
[----:B------:R-:W-:Y:S02]  /*3430*/  @P2 F2FP.F16.F32.PACK_AB R146, RZ, R54 ;  /* 0x00000036ff92223e */ /* 0x000fe400000000ff */
[----:B------:R-:W-:Y:S01]  /*3440*/  @P2 PRMT R94, R148, 0x7610, R94 ;  /* 0x00007610945e2816 */ /* 0x000fe2000000005e */
[----:B-----5:R-:W-:Y:S01]  /*3450*/  @P2 FMUL.FTZ R150, R101, R150 ;  /* 0x0000009665962220 */ /* 0x020fe20000410000 */
[----:B------:R-:W-:-:S02]  /*3460*/  F2FP.F16.F32.PACK_AB R52, R7, R55 ;  /* 0x000000370734723e */ /* 0x000fc400000000ff */
[----:B------:R-:W-:Y:S02]  /*3470*/  F2FP.F16.F32.PACK_AB R53, R53, R6 ;  /* 0x000000063535723e */ /* 0x000fe400000000ff */
[----:B------:R-:W-:Y:S02]  /*3480*/  @P2 F2FP.F16.F32.PACK_AB R150, RZ, R150 ;  /* 0x00000096ff96223e */ /* 0x000fe400000000ff */
[----:B------:R-:W-:Y:S01]  /*3490*/  F2FP.F16.F32.PACK_AB R54, R101, R145 ;  /* 0x000000916536723e */ /* 0x000fe200000000ff */
[----:B0-----:R-:W-:Y:S01]  /*34a0*/  @P2 FMUL.FTZ R151, R147, R152 ;  /* 0x0000009893972220 */ /* 0x001fe20000410000 */
[----:B------:R-:W-:Y:S02]  /*34b0*/  @P2 PRMT R92, R92, 0x5410, R104 ;  /* 0x000054105c5c2816 */ /* 0x000fe40000000068 */
[----:B------:R-:W-:Y:S02]  /*34c0*/  @P2 PRMT R93, R93, 0x5410, R146 ;  /* 0x000054105d5d2816 */ /* 0x000fe40000000092 */
[----:B------:R-:W-:-:S02]  /*34d0*/  @P2 F2FP.F16.F32.PACK_AB R151, RZ, R151 ;  /* 0x00000097ff97223e */ /* 0x000fc400000000ff */
        /* <DEDUP_REMOVED lines=8> */
.L_x_1325:
[----:B------:R-:W-:Y:S01]  /*3560*/  ISETP.GT.AND P1, PT, R9, RZ, PT ;  /* 0x000000ff0900720c */ /* 0x000fe20003f24270 */
[----:B0-----:R-:W0:Y:S01]  /*3570*/  @P2 LDC R6, c[0x0][0x40c] ;  /* 0x00010300ff062b82 */ /* 0x001e220000000800 */
[--C-:B------:R-:W-:Y:S02]  /*3580*/  HADD2.F32 R145, -RZ, R84.reuse.H0_H0 ;  /* 0x20000054ff917230 */ /* 0x100fe40000004100 */
[--C-:B------:R-:W-:Y:S02]  /*3590*/  HADD2.F32 R101, -RZ, R85.reuse.H0_H0 ;  /* 0x20000055ff657230 */ /* 0x100fe40000004100 */
[----:B------:R-:W-:Y:S02]  /*35a0*/  HADD2.F32 R147, -RZ, R84.H1_H1 ;  /* 0x30000054ff937230 */ /* 0x000fe40000004100 */
[----:B------:R-:W-:Y:S01]  /*35b0*/  HADD2.F32 R7, -RZ, R85.H1_H1 ;  /* 0x30000055ff077230 */ /* 0x000fe20000004100 */
[----:B------:R-:W1:Y:S01]  /*35c0*/  @P2 LDC R104, c[0x0][0x40c] ;  /* 0x00010300ff682b82 */ /* 0x000e620000000800 */
[----:B------:R-:W-:-:S03]  /*35d0*/  HADD2.F32 R153, -RZ, R87.H0_H0 ;  /* 0x20000057ff997230 */ /* 0x000fc60000004100 */
        /* <DEDUP_REMOVED lines=10> */
[C---:B------:R-:W-:Y:S01]  /*3680*/  @P1 FFMA.FTZ R147, R8.reuse, R100, R147 ;  /* 0x0000006408931223 */ /* 0x040fe20000010093 */
[----:B------:R-:W2:Y:S01]  /*3690*/  @P2 LDC R106, c[0x0][0x40c] ;  /* 0x00010300ff6a2b82 */ /* 0x000ea20000000800 */
[----:B0-----:R-:W-:Y:S01]  /*36a0*/  @P2 FMUL.FTZ R145, R145, R6 ;  /* 0x0000000691912220 */ /* 0x001fe20000410000 */
[----:B------:R-:W-:Y:S01]  /*36b0*/  @P1 FFMA.FTZ R7, R8, R146, R7 ;  /* 0x0000009208071223 */ /* 0x000fe20000010007 */
[----:B------:R-:W-:Y:S01]  /*36c0*/  @P1 FFMA.FTZ R151, R121, R102, R107 ;  /* 0x0000006679971223 */ /* 0x000fe2000001006b */
[----:B------:R-:W-:-:S02]  /*36d0*/  HADD2.F32 R149, -RZ, R86.H0_H0 ;  /* 0x20000056ff957230 */ /* 0x000fc40000004100 */
[----:B------:R-:W-:Y:S01]  /*36e0*/  @P1 FFMA.FTZ R148, R127, R102, R107 ;  /* 0x000000667f941223 */ /* 0x000fe2000001006b */
[----:B------:R-:W-:Y:S01]  /*36f0*/  @P2 F2FP.F16.F32.PACK_AB R145, RZ, R145 ;  /* 0x00000091ff91223e */ /* 0x000fe200000000ff */
[----:B------:R-:W-:Y:S01]  /*3700*/  @P1 FADD.FTZ R151, R122, -R151 ;  /* 0x800000977a971221 */ /* 0x000fe20000010000 */
[----:B------:R-:W0:Y:S01]  /*3710*/  @P2 LDC R6, c[0x0][0x40c] ;  /* 0x00010300ff062b82 */ /* 0x000e220000000800 */
[----:B-1----:R-:W-:Y:S01]  /*3720*/  @P2 FMUL.FTZ R147, R147, R104 ;  /* 0x0000006893932220 */ /* 0x002fe20000410000 */
[----:B------:R-:W-:Y:S01]  /*3730*/  @P1 FFMA.FTZ R104, R124, R102, R107 ;  /* 0x000000667c681223 */ /* 0x000fe2000001006b */
[C---:B------:R-:W-:Y:S01]  /*3740*/  @P1 FFMA.FTZ R149, R8.reuse, R151, R149 ;  /* 0x0000009708951223 */ /* 0x040fe20000010095 */
[----:B------:R-:W-:Y:S02]  /*3750*/  HADD2.F32 R151, -RZ, R86.H1_H1 ;  /* 0x30000056ff977230 */ /* 0x000fe40000004100 */
[----:B------:R-:W-:Y:S01]  /*3760*/  @P1 FADD.FTZ R148, R125, -R148 ;  /* 0x800000947d941221 */ /* 0x000fe20000010000 */
[----:B------:R-:W-:Y:S01]  /*3770*/  @P1 FADD.FTZ R104, R123, -R104 ;  /* 0x800000687b681221 */ /* 0x000fe20000010000 */
[----:B------:R-:W-:Y:S01]  /*3780*/  @P2 F2FP.F16.F32.PACK_AB R147, RZ, R147 ;  /* 0x00000093ff93223e */ /* 0x000fe200000000ff */
[----:B------:R-:W1:Y:S01]  /*3790*/  @P2 LDC R100, c[0x0][0x40c] ;  /* 0x00010300ff642b82 */ /* 0x000e620000000800 */
[C---:B------:R-:W-:Y:S01]  /*37a0*/  @P1 FFMA.FTZ R153, R8.reuse, R148, R153 ;  /* 0x0000009408991223 */ /* 0x040fe20000010099 */
[----:B------:R-:W-:Y:S01]  /*37b0*/  @P1 FFMA.FTZ R151, R8, R104, R151 ;  /* 0x0000006808971223 */ /* 0x000fe20000010097 */
[----:B------:R-:W-:-:S04]  /*37c0*/  @P2 PRMT R92, R145, 0x7610, R92 ;  /* 0x00007610915c2816 */ /* 0x000fc8000000005c */
[----:B------:R-:W-:Y:S01]  /*37d0*/  @P2 PRMT R92, R92, 0x5410, R147 ;  /* 0x000054105c5c2816 */ /* 0x000fe20000000093 */
[----:B------:R-:W3:Y:S01]  /*37e0*/  @P2 LDC R146, c[0x0][0x40c] ;  /* 0x00010300ff922b82 */ /* 0x000ee20000000800 */
[----:B--2---:R-:W-:-:S05]  /*37f0*/  @P2 FMUL.FTZ R149, R149, R106 ;  /* 0x0000006a95952220 */ /* 0x004fca0000410000 */
[----:B------:R-:W-:Y:S02]  /*3800*/  @P2 F2FP.F16.F32.PACK_AB R149, RZ, R149 ;  /* 0x00000095ff95223e */ /* 0x000fe400000000ff */
[----:B------:R-:W2:Y:S01]  /*3810*/  @P2 LDC R150, c[0x0][0x40c] ;  /* 0x00010300ff962b82 */ /* 0x000ea20000000800 */
[----:B0-----:R-:W-:Y:S01]  /*3820*/  @P2 FMUL.FTZ R101, R101, R6 ;  /* 0x0000000665652220 */ /* 0x001fe20000410000 */
[----:B------:R-:W-:-:S04]  /*3830*/  @P2 PRMT R94, R149, 0x7610, R94 ;  /* 0x00007610955e2816 */ /* 0x000fc8000000005e */
[----:B------:R-:W-:Y:S01]  /*3840*/  @P2 F2FP.F16.F32.PACK_AB R101, RZ, R101 ;  /* 0x00000065ff65223e */ /* 0x000fe200000000ff */
[----:B-1----:R-:W-:-:S03]  /*3850*/  @P2 FMUL.FTZ R7, R7, R100 ;  /* 0x0000006407072220 */ /* 0x002fc60000410000 */
        /* <DEDUP_REMOVED lines=18> */
.L_x_1324:
        /* <DEDUP_REMOVED lines=15> */
[-CC-:B------:R-:W-:Y:S01]  /*3a70*/  FFMA.FTZ R149, R121, R102.reuse, R107.reuse ;  /* 0x0000006679957223 */ /* 0x180fe2000001006b */
[----:B------:R-:W-:Y:S01]  /*3a80*/  FFMA.FTZ R106, R124, R102, R107 ;  /* 0x000000667c6a7223 */ /* 0x000fe2000001006b */
[----:B------:R-:W-:Y:S01]  /*3a90*/  FADD.FTZ R153, R125, -R146 ;  /* 0x800000927d997221 */ /* 0x000fe20000010000 */
[----:B------:R-:W-:Y:S01]  /*3aa0*/  FSEL R52, R52, RZ, P1 ;  /* 0x000000ff34347208 */ /* 0x000fe20000800000 */
[----:B------:R-:W-:Y:S01]  /*3ab0*/  FADD.FTZ R149, R122, -R149 ;  /* 0x800000957a957221 */ /* 0x000fe20000010000 */
[----:B------:R-:W2:Y:S01]  /*3ac0*/  @P2 LDC R147, c[0x0][0x40c] ;  /* 0x00010300ff932b82 */ /* 0x000ea20000000800 */
[----:B------:R-:W-:Y:S01]  /*3ad0*/  FSEL R53, R53, RZ, P1 ;  /* 0x000000ff35357208 */ /* 0x000fe20000800000 */
[----:B------:R-:W-:-:S04]  /*3ae0*/  FADD.FTZ R151, R123, -R106 ;  /* 0x8000006a7b977221 */ /* 0x000fc80000010000 */
[----:B------:R-:W-:Y:S01]  /*3af0*/  FMUL.FTZ R146, R8, R151 ;  /* 0x0000009708927220 */ /* 0x000fe20000410000 */
[----:B0-----:R-:W-:Y:S01]  /*3b00*/  @P2 FMUL.FTZ R6, R52, R55 ;  /* 0x0000003734062220 */ /* 0x001fe20000410000 */
[----:B------:R-:W-:Y:S01]  /*3b10*/  FFMA.FTZ R55, R117, R102, R107 ;  /* 0x0000006675377223 */ /* 0x000fe2000001006b */
[----:B------:R-:W0:Y:S02]  /*3b20*/  @P2 LDC R100, c[0x0][0x40c] ;  /* 0x00010300ff642b82 */ /* 0x000e240000000800 */
[----:B------:R-:W-:Y:S01]  /*3b30*/  FSEL R146, R146, RZ, P1 ;  /* 0x000000ff92927208 */ /* 0x000fe20000800000 */
[----:B------:R-:W-:Y:S01]  /*3b40*/  FADD.FTZ R145, R118, -R55 ;  /* 0x8000003776917221 */ /* 0x000fe20000010000 */
[----:B------:R-:W-:Y:S01]  /*3b50*/  @P2 F2FP.F16.F32.PACK_AB R6, RZ, R6 ;  /* 0x00000006ff06223e */ /* 0x000fe200000000ff */
[----:B-1----:R-:W-:Y:S02]  /*3b60*/  @P2 FMUL.FTZ R7, R53, R54 ;  /* 0x0000003635072220 */ /* 0x002fe40000410000 */
[----:B------:R-:W-:Y:S01]  /*3b70*/  FMUL.FTZ R54, R8, R145 ;  /* 0x0000009108367220 */ /* 0x000fe20000410000 */
[----:B------:R-:W1:Y:S01]  /*3b80*/  @P2 LDC R55, c[0x0][0x40c] ;  /* 0x00010300ff372b82 */ /* 0x000e620000000800 */
[----:B------:R-:W-:Y:S01]  /*3b90*/  FADD.FTZ R145, R119, -R104 ;  /* 0x8000006877917221 */ /* 0x000fe20000010000 */
[----:B------:R-:W-:-:S02]  /*3ba0*/  @P2 PRMT R92, R6, 0x7610, R92 ;  /* 0x00007610065c2816 */ /* 0x000fc4000000005c */
[----:B------:R-:W-:Y:S01]  /*3bb0*/  FSEL R54, R54, RZ, P1 ;  /* 0x000000ff36367208 */ /* 0x000fe20000800000 */
[C---:B------:R-:W-:Y:S01]  /*3bc0*/  FMUL.FTZ R106, R8.reuse, R145 ;  /* 0x00000091086a7220 */ /* 0x040fe20000410000 */
[----:B------:R-:W-:Y:S01]  /*3bd0*/  FMUL.FTZ R145, R8, R149 ;  /* 0x0000009508917220 */ /* 0x000fe20000410000 */
[----:B------:R-:W-:Y:S01]  /*3be0*/  @P2 F2FP.F16.F32.PACK_AB R7, RZ, R7 ;  /* 0x00000007ff07223e */ /* 0x000fe200000000ff */
[----:B------:R-:W3:Y:S01]  /*3bf0*/  @P2 LDC R150, c[0x0][0x40c] ;  /* 0x00010300ff962b82 */ /* 0x000ee20000000800 */
[----:B--2---:R-:W-:Y:S01]  /*3c00*/  @P2 FMUL.FTZ R104, R54, R147 ;  /* 0x0000009336682220 */ /* 0x004fe20000410000 */
[----:B------:R-:W-:Y:S01]  /*3c10*/  FMUL.FTZ R147, R8, R153 ;  /* 0x0000009908937220 */ /* 0x000fe20000410000 */
[----:B------:R-:W-:Y:S01]  /*3c20*/  FSEL R151, R145, RZ, P1 ;  /* 0x000000ff91977208 */ /* 0x000fe20000800000 */
[----:B------:R-:W-:Y:S01]  /*3c30*/  FFMA.FTZ R145, R128, R102, R107 ;  /* 0x0000006680917223 */ /* 0x000fe2000001006b */
[----:B------:R-:W-:Y:S02]  /*3c40*/  FSEL R149, R106, RZ, P1 ;  /* 0x000000ff6a957208 */ /* 0x000fe40000800000 */
[----:B------:R-:W-:Y:S01]  /*3c50*/  FSEL R148, R147, RZ, P1 ;  /* 0x000000ff93947208 */ /* 0x000fe20000800000 */
[----:B------:R-:W2:Y:S01]  /*3c60*/  @P2 LDC R101, c[0x0][0x40c] ;  /* 0x00010300ff652b82 */ /* 0x000ea20000000800 */
[----:B0-----:R-:W-:Y:S01]  /*3c70*/  @P2 FMUL.FTZ R100, R151, R100 ;  /* 0x0000006497642220 */ /* 0x001fe20000410000 */
[----:B------:R-:W-:Y:S01]  /*3c80*/  FADD.FTZ R147, R126, -R145 ;  /* 0x800000917e937221 */ /* 0x000fe20000010000 */
[----:B------:R-:W-:-:S02]  /*3c90*/  @P2 F2FP.F16.F32.PACK_AB R104, RZ, R104 ;  /* 0x00000068ff68223e */ /* 0x000fc400000000ff */
[----:B------:R-:W-:Y:S02]  /*3ca0*/  @P2 PRMT R92, R92, 0x5410, R7 ;  /* 0x000054105c5c2816 */ /* 0x000fe40000000007 */
[----:B------:R-:W-:Y:S01]  /*3cb0*/  @P2 F2FP.F16.F32.PACK_AB R100, RZ, R100 ;  /* 0x00000064ff64223e */ /* 0x000fe200000000ff */
[----:B-1----:R-:W-:Y:S01]  /*3cc0*/  @P2 FMUL.FTZ R55, R148, R55 ;  /* 0x0000003794372220 */ /* 0x002fe20000410000 */
[----:B------:R-:W-:Y:S02]  /*3cd0*/  @P2 PRMT R93, R104, 0x7610, R93 ;  /* 0x00007610685d2816 */ /* 0x000fe4000000005d */
[----:B------:R-:W-:Y:S02]  /*3ce0*/  @P2 PRMT R94, R100, 0x7610, R94 ;  /* 0x00007610645e2816 */ /* 0x000fe4000000005e */
[----:B------:R-:W-:Y:S01]  /*3cf0*/  @P2 F2FP.F16.F32.PACK_AB R145, RZ, R55 ;  /* 0x00000037ff91223e */ /* 0x000fe200000000ff */
[----:B------:R-:W-:Y:S01]  /*3d00*/  FMUL.FTZ R55, R8, R147 ;  /* 0x0000009308377220 */ /* 0x000fe20000410000 */
[----:B------:R-:W-:Y:S01]  /*3d10*/  F2FP.F16.F32.PACK_AB R52, R53, R52 ;  /* 0x000000343534723e */ /* 0x000fe200000000ff */
[C---:B---3--:R-:W-:Y:S01]  /*3d20*/  @P2 FMUL.FTZ R106, R149.reuse, R150 ;  /* 0x00000096956a2220 */ /* 0x048fe20000410000 */
[----:B------:R-:W-:-:S02]  /*3d30*/  F2FP.F16.F32.PACK_AB R53, R149, R54 ;  /* 0x000000369535723e */ /* 0x000fc400000000ff */
[----:B------:R-:W-:Y:S02]  /*3d40*/  FSEL R7, R55, RZ, P1 ;  /* 0x000000ff37077208 */ /* 0x000fe40000800000 */
[----:B------:R-:W-:Y:S02]  /*3d50*/  @P2 F2FP.F16.F32.PACK_AB R106, RZ, R106 ;  /* 0x0000006aff6a223e */ /* 0x000fe400000000ff */
[C---:B------:R-:W-:Y:S01]  /*3d60*/  F2FP.F16.F32.PACK_AB R54, R146.reuse, R151 ;  /* 0x000000979236723e */ /* 0x040fe200000000ff */
[----:B--2---:R-:W-:Y:S01]  /*3d70*/  @P2 FMUL.FTZ R101, R146, R101 ;  /* 0x0000006592652220 */ /* 0x004fe20000410000 */
[----:B------:R-:W-:Y:S02]  /*3d80*/  @P2 PRMT R93, R93, 0x5410, R106 ;  /* 0x000054105d5d2816 */ /* 0x000fe4000000006a */
[----:B------:R-:W-:Y:S02]  /*3d90*/  F2FP.F16.F32.PACK_AB R55, R7, R148 ;  /* 0x000000940737723e */ /* 0x000fe400000000ff */
[----:B------:R-:W-:-:S02]  /*3da0*/  @P2 F2FP.F16.F32.PACK_AB R101, RZ, R101 ;  /* 0x00000065ff65223e */ /* 0x000fc400000000ff */
[----:B------:R-:W-:Y:S02]  /*3db0*/  @P2 PRMT R95, R145, 0x7610, R95 ;  /* 0x00007610915f2816 */ /* 0x000fe4000000005f */
[----:B------:R-:W-:Y:S01]  /*3dc0*/  @P2 PRMT R94, R94, 0x5410, R101 ;  /* 0x000054105e5e2816 */ /* 0x000fe20000000065 */
[----:B------:R-:W-:Y:S06]  /*3dd0*/  @!P2 BRA `(.L_x_1326) ;  /* 0x000000040030a947 */ /* 0x000fec0003800000 */
[----:B------:R-:W-:-:S05]  /*3de0*/  FMUL.FTZ R6, R7, UR14 ;  /* 0x0000000e07067c20 */ /* 0x000fca0008410000 */
[----:B------:R-:W-:-:S04]  /*3df0*/  F2FP.F16.F32.PACK_AB R6, RZ, R6 ;  /* 0x00000006ff06723e */ /* 0x000fc800000000ff */
[----:B------:R-:W-:Y:S01]  /*3e00*/  PRMT R95, R95, 0x5410, R6 ;  /* 0x000054105f5f7816 */ /* 0x000fe20000000006 */
[----:B------:R-:W-:Y:S06]  /*3e10*/  BRA `(.L_x_1326) ;  /* 0x0000000400207947 */ /* 0x000fec0003800000 */
.L_x_1327:
[----:B0-----:R-:W0:Y:S01]  /*3e20*/  @P2 LDC R6, c[0x0][0x40c] ;  /* 0x00010300ff062b82 */ /* 0x001e220000000800 */
        /* <DEDUP_REMOVED lines=12> */
[-CC-:B------:R-:W-:Y:S01]  /*3ef0*/  FFMA.FTZ R146, R120, R102.reuse, R107.reuse ;  /* 0x0000006678927223 */ /* 0x180fe2000001006b */
[----:B------:R-:W-:Y:S01]  /*3f00*/  @P2 FSEL R7, R7, RZ, P1 ;  /* 0x000000ff07072208 */ /* 0x000fe20000800000 */
[----:B------:R-:W-:Y:S01]  /*3f10*/  @P2 FMUL.FTZ R145, R8, R145 ;  /* 0x0000009108912220 */ /* 0x000fe20000410000 */
[----:B------:R-:W2:Y:S01]  /*3f20*/  @P2 LDC R147, c[0x0][0x40c] ;  /* 0x00010300ff932b82 */ /* 0x000ea20000000800 */
[----:B------:R-:W-:Y:S01]  /*3f30*/  @P2 ISETP.GT.AND P1, PT, R9, RZ, PT ;  /* 0x000000ff0900220c */ /* 0x000fe20003f24270 */
[-CC-:B------:R-:W-:Y:S01]  /*3f40*/  FFMA.FTZ R150, R124, R102.reuse, R107.reuse ;  /* 0x000000667c967223 */ /* 0x180fe2000001006b */
[----:B------:R-:W-:Y:S01]  /*3f50*/  FFMA.FTZ R153, R128, R102, R107 ;  /* 0x0000006680997223 */ /* 0x000fe2000001006b */
[----:B------:R-:W-:Y:S01]  /*3f60*/  @P2 FADD.FTZ R151, R125, -R152 ;  /* 0x800000987d972221 */ /* 0x000fe20000010000 */
[----:B------:R-:W-:Y:S01]  /*3f70*/  @P2 FSEL R101, R101, RZ, P1 ;  /* 0x000000ff65652208 */ /* 0x000fe20000800000 */
[----:B------:R-:W-:Y:S01]  /*3f80*/  @P2 FADD.FTZ R149, R123, -R150 ;  /* 0x800000967b952221 */ /* 0x000fe20000010000 */
[----:B------:R-:W-:Y:S01]  /*3f90*/  @P2 FADD.FTZ R153, R126, -R153 ;  /* 0x800000997e992221 */ /* 0x000fe20000010000 */
[----:B0-----:R-:W-:Y:S01]  /*3fa0*/  @P2 FMUL.FTZ R7, R7, R6 ;  /* 0x0000000607072220 */ /* 0x001fe20000410000 */
[----:B------:R-:W-:Y:S01]  /*3fb0*/  @P2 FSEL R6, R145, RZ, P3 ;  /* 0x000000ff91062208 */ /* 0x000fe20001800000 */
[----:B------:R-:W0:Y:S01]  /*3fc0*/  @P2 LDC R106, c[0x0][0x40c] ;  /* 0x00010300ff6a2b82 */ /* 0x000e220000000800 */
[----:B------:R-:W-:Y:S01]  /*3fd0*/  @P2 FADD.FTZ R145, R119, -R146 ;  /* 0x8000009277912221 */ /* 0x000fe20000010000 */
[C---:B------:R-:W-:Y:S01]  /*3fe0*/  @P2 FMUL.FTZ R151, R8.reuse, R151 ;  /* 0x0000009708972220 */ /* 0x040fe20000410000 */
[----:B------:R-:W-:Y:S01]  /*3ff0*/  @P2 F2FP.F16.F32.PACK_AB R100, RZ, R7 ;  /* 0x00000007ff64223e */ /* 0x000fe200000000ff */
[----:B------:R-:W-:Y:S01]  /*4000*/  @P2 FMUL.FTZ R149, R8, R149 ;  /* 0x0000009508952220 */ /* 0x000fe20000410000 */
[----:B------:R-:W-:Y:S01]  /*4010*/  @P2 ISETP.GT.AND P3, PT, R9, RZ, PT ;  /* 0x000000ff0900220c */ /* 0x000fe20003f64270 */
[----:B-1----:R-:W-:Y:S01]  /*4020*/  @P2 FMUL.FTZ R7, R101, R104 ;  /* 0x0000006865072220 */ /* 0x002fe20000410000 */
[----:B------:R-:W-:Y:S01]  /*4030*/  @P2 PRMT R92, R100, 0x7610, R92 ;  /* 0x00007610645c2816 */ /* 0x000fe2000000005c */
[----:B------:R-:W1:Y:S01]  /*4040*/  @P2 LDC R101, c[0x0][0x40c] ;  /* 0x00010300ff652b82 */ /* 0x000e620000000800 */
[C---:B------:R-:W-:Y:S01]  /*4050*/  @P2 ISETP.GT.AND P5, PT, R9.reuse, RZ, PT ;  /* 0x000000ff0900220c */ /* 0x040fe20003fa4270 */
[C---:B------:R-:W-:Y:S01]  /*4060*/  @P2 FMUL.FTZ R145, R8.reuse, R145 ;  /* 0x0000009108912220 */ /* 0x040fe20000410000 */
[----:B------:R-:W-:Y:S01]  /*4070*/  @P2 FMUL.FTZ R153, R8, R153 ;  /* 0x0000009908992220 */ /* 0x000fe20000410000 */
[----:B------:R-:W-:Y:S01]  /*4080*/  @P2 ISETP.GT.AND P1, PT, R9, RZ, PT ;  /* 0x000000ff0900220c */ /* 0x000fe20003f24270 */
[----:B--2---:R-:W-:Y:S01]  /*4090*/  @P2 FMUL.FTZ R6, R6, R147 ;  /* 0x0000009306062220 */ /* 0x004fe20000410000 */
[----:B------:R-:W-:-:S02]  /*40a0*/  FFMA.FTZ R147, R121, R102, R107 ;  /* 0x0000006679937223 */ /* 0x000fc4000001006b */
[----:B------:R-:W2:Y:S01]  /*40b0*/  @P2 LDC R148, c[0x0][0x40c] ;  /* 0x00010300ff942b82 */ /* 0x000ea20000000800 */
[C---:B------:R-:W-:Y:S01]  /*40c0*/  @P2 ISETP.GT.AND P4, PT, R9.reuse, RZ, PT ;  /* 0x000000ff0900220c */ /* 0x040fe20003f84270 */
[----:B------:R-:W-:Y:S01]  /*40d0*/  @P2 FADD.FTZ R147, R122, -R147 ;  /* 0x800000937a932221 */ /* 0x000fe20000010000 */
[----:B------:R-:W-:Y:S02]  /*40e0*/  @P2 ISETP.GT.AND P6, PT, R9, RZ, PT ;  /* 0x000000ff0900220c */ /* 0x000fe40003fc4270 */
[----:B------:R-:W-:Y:S01]  /*40f0*/  @P2 FSEL R146, R151, RZ, P5 ;  /* 0x000000ff97922208 */ /* 0x000fe20002800000 */
[----:B------:R-:W-:Y:S02]  /*4100*/  @P2 FMUL.FTZ R147, R8, R147 ;  /* 0x0000009308932220 */ /* 0x000fe40000410000 */
[----:B------:R-:W3:Y:S01]  /*4110*/  @P2 LDC R104, c[0x0][0x40c] ;  /* 0x00010300ff682b82 */ /* 0x000ee20000000800 */
[----:B------:R-:W-:Y:S02]  /*4120*/  @P2 FSEL R145, R145, RZ, P1 ;  /* 0x000000ff91912208 */ /* 0x000fe40000800000 */
[----:B------:R-:W-:-:S02]  /*4130*/  @P2 FSEL R149, R149, RZ, P4 ;  /* 0x000000ff95952208 */ /* 0x000fc40002000000 */
[----:B------:R-:W-:Y:S02]  /*4140*/  @P2 FSEL R147, R147, RZ, P3 ;  /* 0x000000ff93932208 */ /* 0x000fe40001800000 */
[----:B------:R-:W-:Y:S01]  /*4150*/  @P2 FSEL R153, R153, RZ, P6 ;  /* 0x000000ff99992208 */ /* 0x000fe20003000000 */
[----:B------:R-:W4:Y:S01]  /*4160*/  @P2 LDC R100, c[0x0][0x40c] ;  /* 0x00010300ff642b82 */ /* 0x000f220000000800 */
[----:B-1----:R-:W-:Y:S01]  /*4170*/  @P2 FMUL.FTZ R101, R146, R101 ;  /* 0x0000006592652220 */ /* 0x002fe20000410000 */
[----:B0-----:R-:W-:Y:S01]  /*4180*/  @P2 FMUL.FTZ R106, R147, R106 ;  /* 0x0000006a936a2220 */ /* 0x001fe20000410000 */
[----:B------:R-:W-:Y:S02]  /*4190*/  @P2 F2FP.F16.F32.PACK_AB R6, RZ, R6 ;  /* 0x00000006ff06223e */ /* 0x000fe400000000ff */
[----:B------:R-:W-:Y:S02]  /*41a0*/  @P2 F2FP.F16.F32.PACK_AB R7, RZ, R7 ;  /* 0x00000007ff07223e */ /* 0x000fe400000000ff */
[----:B------:R-:W-:Y:S01]  /*41b0*/  @P2 F2FP.F16.F32.PACK_AB R106, RZ, R106 ;  /* 0x0000006aff6a223e */ /* 0x000fe200000000ff */
[----:B--2---:R-:W-:Y:S01]  /*41c0*/  @P2 FMUL.FTZ R145, R145, R148 ;  /* 0x0000009491912220 */ /* 0x004fe20000410000 */
[----:B------:R-:W-:-:S02]  /*41d0*/  @P2 F2FP.F16.F32.PACK_AB R101, RZ, R101 ;  /* 0x00000065ff65223e */ /* 0x000fc400000000ff */
[----:B------:R-:W-:Y:S02]  /*41e0*/  @P2 PRMT R93, R6, 0x7610, R93 ;  /* 0x00007610065d2816 */ /* 0x000fe4000000005d */
[----:B------:R-:W-:Y:S02]  /*41f0*/  @P2 F2FP.F16.F32.PACK_AB R145, RZ, R145 ;  /* 0x00000091ff91223e */ /* 0x000fe400000000ff */
[----:B------:R-:W-:Y:S01]  /*4200*/  @P2 PRMT R94, R106, 0x7610, R94 ;  /* 0x000076106a5e2816 */ /* 0x000fe2000000005e */
[----:B---3--:R-:W-:Y:S01]  /*4210*/  @P2 FMUL.FTZ R104, R149, R104 ;  /* 0x0000006895682220 */ /* 0x008fe20000410000 */
[----:B------:R-:W-:Y:S02]  /*4220*/  @P2 PRMT R95, R101, 0x7610, R95 ;  /* 0x00007610655f2816 */ /* 0x000fe4000000005f */
[----:B------:R-:W-:Y:S02]  /*4230*/  @P2 PRMT R92, R92, 0x5410, R7 ;  /* 0x000054105c5c2816 */ /* 0x000fe40000000007 */
[----:B------:R-:W-:-:S02]  /*4240*/  @P2 F2FP.F16.F32.PACK_AB R104, RZ, R104 ;  /* 0x00000068ff68223e */ /* 0x000fc400000000ff */
[----:B------:R-:W-:Y:S01]  /*4250*/  @P2 PRMT R93, R93, 0x5410, R145 ;  /* 0x000054105d5d2816 */ /* 0x000fe20000000091 */
[----:B----4-:R-:W-:Y:S01]  /*4260*/  @P2 FMUL.FTZ R100, R153, R100 ;  /* 0x0000006499642220 */ /* 0x010fe20000410000 */
[----:B------:R-:W-:-:S04]  /*4270*/  @P2 PRMT R94, R94, 0x5410, R104 ;  /* 0x000054105e5e2816 */ /* 0x000fc80000000068 */
[----:B------:R-:W-:-:S04]  /*4280*/  @P2 F2FP.F16.F32.PACK_AB R100, RZ, R100 ;  /* 0x00000064ff64223e */ /* 0x000fc800000000ff */
[----:B------:R-:W-:-:S07]  /*4290*/  @P2 PRMT R95, R95, 0x5410, R100 ;  /* 0x000054105f5f2816 */ /* 0x000fce0000000064 */
.L_x_1326:
[----:B------:R-:W-:Y:S05]  /*42a0*/  BSYNC.RECONVERGENT B1 ;  /* 0x0000000000017941 */ /* 0x000fea0003800200 */
.L_x_1323:
        /* <DEDUP_REMOVED lines=8> */
.L_x_1322:
[----:B------:R-:W-:Y:S05]  /*4330*/  BSYNC.RECONVERGENT B0 ;  /* 0x0000000000007941 */ /* 0x000fea0003800200 */
.L_x_1321:
        /* <DEDUP_REMOVED lines=13> */
[--C-:B0-2---:R-:W-:Y:S02]  /*4410*/  HADD2.F32 R52, -RZ, R20.reuse.H1_H1 ;  /* 0x30000014ff347230 */ /* 0x105fe40000004100 */
[----:B------:R-:W-:-:S05]  /*4420*/  HADD2.F32 R7, -RZ, R20.H0_H0 ;  /* 0x20000014ff077230 */ /* 0x000fca0000004100 */
        /* <DEDUP_REMOVED lines=8> */
[----:B------:R-:W-:Y:S01]  /*44b0*/  @P1 FFMA.FTZ R145, R137, R102, R107 ;  /* 0x0000006689911223 */ /* 0x000fe2000001006b */
[----:B------:R-:W-:-:S02]  /*44c0*/  HADD2.F32 R6, -RZ, R21.H1_H1 ;  /* 0x30000015ff067230 */ /* 0x000fc40000004100 */
[----:B------:R-:W-:Y:S01]  /*44d0*/  @P1 FFMA.FTZ R52, R8, R53, R52 ;  /* 0x0000003508341223 */ /* 0x000fe20000010034 */
[----:B------:R-:W-:Y:S02]  /*44e0*/  HADD2.F32 R53, -RZ, R21.H0_H0 ;  /* 0x20000015ff357230 */ /* 0x000fe40000004100 */
[----:B------:R-:W-:Y:S01]  /*44f0*/  @P1 FADD.FTZ R55, R134, -R55 ;  /* 0x8000003786371221 */ /* 0x000fe20000010000 */
[----:B------:R-:W3:Y:S01]  /*4500*/  @P2 LDC R149, c[0x0][0x40c] ;  /* 0x00010300ff952b82 */ /* 0x000ee20000000800 */
[----:B------:R-:W-:Y:S01]  /*4510*/  @P1 FADD.FTZ R101, R135, -R100 ;  /* 0x8000006487651221 */ /* 0x000fe20000010000 */
[-CC-:B------:R-:W-:Y:S01]  /*4520*/  @P1 FFMA.FTZ R104, R140, R102.reuse, R107.reuse ;  /* 0x000000668c681223 */ /* 0x180fe2000001006b */
[-C--:B------:R-:W-:Y:S01]  /*4530*/  @P1 FFMA.FTZ R147, R144, R102.reuse, R107 ;  /* 0x0000006690931223 */ /* 0x080fe2000001006b */
[----:B------:R-:W-:Y:S01]  /*4540*/  @P1 FFMA.FTZ R7, R8, R9, R7 ;  /* 0x0000000908071223 */ /* 0x000fe20000010007 */
[----:B------:R-:W-:Y:S01]  /*4550*/  @P1 FFMA.FTZ R102, R143, R102, R107 ;  /* 0x000000668f661223 */ /* 0x000fe2000001006b */
[----:B------:R-:W-:-:S02]  /*4560*/  HADD2.F32 R9, -RZ, R22.H0_H0 ;  /* 0x20000016ff097230 */ /* 0x000fc40000004100 */
[----:B------:R-:W-:Y:S01]  /*4570*/  @P1 FADD.FTZ R100, R138, -R145 ;  /* 0x800000918a641221 */ /* 0x000fe20000010000 */
[----:B------:R-:W4:Y:S01]  /*4580*/  @P2 LDC R151, c[0x0][0x40c] ;  /* 0x00010300ff972b82 */ /* 0x000f220000000800 */
[C---:B------:R-:W-:Y:S01]  /*4590*/  @P1 FFMA.FTZ R53, R8.reuse, R55, R53 ;  /* 0x0000003708351223 */ /* 0x040fe20000010035 */
[----:B------:R-:W-:Y:S01]  /*45a0*/  @P1 FFMA.FTZ R6, R8, R101, R6 ;  /* 0x0000006508061223 */ /* 0x000fe20000010006 */
[----:B------:R-:W-:Y:S02]  /*45b0*/  HADD2.F32 R107, -RZ, R22.H1_H1 ;  /* 0x30000016ff6b7230 */ /* 0x000fe40000004100 */
[----:B------:R-:W-:Y:S01]  /*45c0*/  @P1 FADD.FTZ R104, R139, -R104 ;  /* 0x800000688b681221 */ /* 0x000fe20000010000 */
[--C-:B------:R-:W-:Y:S02]  /*45d0*/  HADD2.F32 R55, -RZ, R23.reuse.H0_H0 ;  /* 0x20000017ff377230 */ /* 0x100fe40000004100 */
[----:B------:R-:W-:Y:S01]  /*45e0*/  @P1 FADD.FTZ R146, R142, -R147 ;  /* 0x800000938e921221 */ /* 0x000fe20000010000 */
[----:B------:R-:W-:Y:S01]  /*45f0*/  HADD2.F32 R101, -RZ, R23.H1_H1 ;  /* 0x30000017ff657230 */ /* 0x000fe20000004100 */
[----:B------:R-:W5:Y:S01]  /*4600*/  @P2 LDC R154, c[0x0][0x40c] ;  /* 0x00010300ff9a2b82 */ /* 0x000f620000000800 */
[----:B------:R-:W-:Y:S01]  /*4610*/  @P1 FADD.FTZ R106, R141, -R102 ;  /* 0x800000668d6a1221 */ /* 0x000fe20000010000 */
[C---:B------:R-:W-:Y:S01]  /*4620*/  @P1 FFMA.FTZ R9, R8.reuse, R100, R9 ;  /* 0x0000006408091223 */ /* 0x040fe20000010009 */
[C---:B------:R-:W-:Y:S01]  /*4630*/  @P1 FFMA.FTZ R107, R8.reuse, R104, R107 ;  /* 0x00000068086b1223 */ /* 0x040fe2000001006b */
[C---:B------:R-:W-:Y:S01]  /*4640*/  @P1 FFMA.FTZ R101, R8.reuse, R146, R101 ;  /* 0x0000009208651223 */ /* 0x040fe20000010065 */
[----:B------:R-:W-:Y:S01]  /*4650*/  @P1 FFMA.FTZ R55, R8, R106, R55 ;  /* 0x0000006a08371223 */ /* 0x000fe20000010037 */
[----:B-1----:R-:W-:Y:S01]  /*4660*/  @P2 FMUL.FTZ R100, R7, R148 ;  /* 0x0000009407642220 */ /* 0x002fe20000410000 */
[----:B0-----:R-:W-:Y:S01]  /*4670*/  @P2 FMUL.FTZ R8, R53, R150 ;  /* 0x0000009635082220 */ /* 0x001fe20000410000 */
[----:B------:R-:W0:Y:S01]  /*4680*/  @P2 LDC R54, c[0x0][0x40c] ;  /* 0x00010300ff362b82 */ /* 0x000e220000000800 */
[----:B--2---:R-:W-:Y:S01]  /*4690*/  @P2 FMUL.FTZ R106, R9, R152 ;  /* 0x00000098096a2220 */ /* 0x004fe20000410000 */
[----:B---3--:R-:W-:Y:S01]  /*46a0*/  @P2 FMUL.FTZ R102, R52, R149 ;  /* 0x0000009534662220 */ /* 0x008fe20000410000 */
[----:B------:R-:W-:-:S02]  /*46b0*/  @P2 F2FP.F16.F32.PACK_AB R100, RZ, R100 ;  /* 0x00000064ff64223e */ /* 0x000fc400000000ff */
[----:B------:R-:W-:Y:S02]  /*46c0*/  @P2 F2FP.F16.F32.PACK_AB R8, RZ, R8 ;  /* 0x00000008ff08223e */ /* 0x000fe400000000ff */
[----:B------:R-:W-:Y:S01]  /*46d0*/  @P2 F2FP.F16.F32.PACK_AB R106, RZ, R106 ;  /* 0x0000006aff6a223e */ /* 0x000fe200000000ff */
[----:B----4-:R-:W-:Y:S01]  /*46e0*/  @P2 FMUL.FTZ R104, R6, R151 ;  /* 0x0000009706682220 */ /* 0x010fe20000410000 */
[----:B------:R-:W-:Y:S02]  /*46f0*/  @P2 F2FP.F16.F32.PACK_AB R102, RZ, R102 ;  /* 0x00000066ff66223e */ /* 0x000fe400000000ff */
[----:B------:R-:W-:Y:S02]  /*4700*/  @P2 PRMT R92, R100, 0x7610, R92 ;  /* 0x00007610645c2816 */ /* 0x000fe4000000005c */
[----:B------:R-:W-:Y:S02]  /*4710*/  @P2 F2FP.F16.F32.PACK_AB R104, RZ, R104 ;  /* 0x00000068ff68223e */ /* 0x000fe400000000ff */
[----:B------:R-:W-:Y:S01]  /*4720*/  @P2 PRMT R93, R8, 0x7610, R93 ;  /* 0x00007610085d2816 */ /* 0x000fe2000000005d */
[----:B-----5:R-:W-:Y:S01]  /*4730*/  @P2 FMUL.FTZ R145, R107, R154 ;  /* 0x0000009a6b912220 */ /* 0x020fe20000410000 */
[----:B------:R-:W-:-:S02]  /*4740*/  @P2 PRMT R94, R106, 0x7610, R94 ;  /* 0x000076106a5e2816 */ /* 0x000fc4000000005e */
        /* <DEDUP_REMOVED lines=16> */
.L_x_1332:
[----:B------:R-:W-:Y:S01]  /*4850*/  ISETP.GT.AND P1, PT, R9, RZ, PT ;  /* 0x000000ff0900720c */ /* 0x000fe20003f24270 */
[----:B0-2---:R-:W0:Y:S01]  /*4860*/  @P2 LDC R100, c[0x0][0x40c] ;  /* 0x00010300ff642b82 */ /* 0x005e220000000800 */
        /* <DEDUP_REMOVED lines=15> */
[----:B------:R-:W-:-:S02]  /*4960*/  HADD2.F32 R7, -RZ, R21.H0_H0 ;  /* 0x20000015ff077230 */ /* 0x000fc40000004100 */
[----:B0-----:R-:W-:Y:S01]  /*4970*/  @P2 FMUL.FTZ R9, R9, R100 ;  /* 0x0000006409092220 */ /* 0x001fe20000410000 */
[----:B------:R-:W-:Y:S01]  /*4980*/  @P1 FFMA.FTZ R100, R136, R102, R107 ;  /* 0x0000006688641223 */ /* 0x000fe2000001006b */
[----:B------:R-:W0:Y:S01]  /*4990*/  @P2 LDC R6, c[0x0][0x40c] ;  /* 0x00010300ff062b82 */ /* 0x000e220000000800 */
[----:B------:R-:W-:Y:S02]  /*49a0*/  HADD2.F32 R145, -RZ, R21.H1_H1 ;  /* 0x30000015ff917230 */ /* 0x000fe40000004100 */
[----:B------:R-:W-:Y:S01]  /*49b0*/  @P1 FFMA.FTZ R7, R8, R146, R7 ;  /* 0x0000009208071223 */ /* 0x000fe20000010007 */
[----:B------:R-:W-:Y:S01]  /*49c0*/  @P1 FADD.FTZ R100, R135, -R100 ;  /* 0x8000006487641221 */ /* 0x000fe20000010000 */
[----:B------:R-:W-:Y:S01]  /*49d0*/  @P1 FADD.FTZ R146, R138, -R149 ;  /* 0x800000958a921221 */ /* 0x000fe20000010000 */
[----:B------:R-:W-:Y:S02]  /*49e0*/  HADD2.F32 R149, -RZ, R22.H1_H1 ;  /* 0x30000016ff957230 */ /* 0x000fe40000004100 */
[----:B-1----:R-:W-:Y:S01]  /*49f0*/  @P2 FMUL.FTZ R101, R101, R106 ;  /* 0x0000006a65652220 */ /* 0x002fe20000410000 */
[----:B------:R-:W-:Y:S01]  /*4a00*/  @P1 FFMA.FTZ R145, R8, R100, R145 ;  /* 0x0000006408911223 */ /* 0x000fe20000010091 */
[----:B------:R-:W1:Y:S01]  /*4a10*/  @P2 LDC R104, c[0x0][0x40c] ;  /* 0x00010300ff682b82 */ /* 0x000e620000000800 */
[-CC-:B------:R-:W-:Y:S01]  /*4a20*/  @P1 FFMA.FTZ R100, R140, R102.reuse, R107.reuse ;  /* 0x000000668c641223 */ /* 0x180fe2000001006b */
[----:B------:R-:W-:Y:S01]  /*4a30*/  @P1 FFMA.FTZ R106, R143, R102, R107 ;  /* 0x000000668f6a1223 */ /* 0x000fe2000001006b */
[C---:B------:R-:W-:Y:S01]  /*4a40*/  @P1 FFMA.FTZ R147, R8.reuse, R146, R147 ;  /* 0x0000009208931223 */ /* 0x040fe20000010093 */
[----:B------:R-:W-:Y:S01]  /*4a50*/  @P2 F2FP.F16.F32.PACK_AB R9, RZ, R9 ;  /* 0x00000009ff09223e */ /* 0x000fe200000000ff */
[----:B------:R-:W-:Y:S01]  /*4a60*/  @P1 FADD.FTZ R100, R139, -R100 ;  /* 0x800000648b641221 */ /* 0x000fe20000010000 */
[----:B------:R-:W-:Y:S01]  /*4a70*/  @P1 FADD.FTZ R106, R141, -R106 ;  /* 0x8000006a8d6a1221 */ /* 0x000fe20000010000 */
[----:B------:R-:W-:Y:S01]  /*4a80*/  @P2 F2FP.F16.F32.PACK_AB R101, RZ, R101 ;  /* 0x00000065ff65223e */ /* 0x000fe200000000ff */
[----:B------:R-:W3:Y:S01]  /*4a90*/  @P2 LDC R150, c[0x0][0x40c] ;  /* 0x00010300ff962b82 */ /* 0x000ee20000000800 */
[C---:B------:R-:W-:Y:S01]  /*4aa0*/  @P1 FFMA.FTZ R149, R8.reuse, R100, R149 ;  /* 0x0000006408951223 */ /* 0x040fe20000010095 */
[----:B------:R-:W-:Y:S01]  /*4ab0*/  @P1 FFMA.FTZ R151, R8, R106, R151 ;  /* 0x0000006a08971223 */ /* 0x000fe20000010097 */
[----:B--2---:R-:W-:Y:S01]  /*4ac0*/  @P2 FMUL.FTZ R147, R147, R148 ;  /* 0x0000009493932220 */ /* 0x004fe20000410000 */
[----:B------:R-:W-:-:S04]  /*4ad0*/  @P2 PRMT R92, R9, 0x7610, R92 ;  /* 0x00007610095c2816 */ /* 0x000fc8000000005c */
[----:B------:R-:W2:Y:S01]  /*4ae0*/  @P2 LDC R152, c[0x0][0x40c] ;  /* 0x00010300ff982b82 */ /* 0x000ea20000000800 */
[----:B0-----:R-:W-:Y:S01]  /*4af0*/  @P2 FMUL.FTZ R7, R7, R6 ;  /* 0x0000000607072220 */ /* 0x001fe20000410000 */
[----:B------:R-:W-:Y:S02]  /*4b00*/  @P2 F2FP.F16.F32.PACK_AB R147, RZ, R147 ;  /* 0x00000093ff93223e */ /* 0x000fe400000000ff */
[----:B------:R-:W-:Y:S02]  /*4b10*/  @P2 PRMT R92, R92, 0x5410, R101 ;  /* 0x000054105c5c2816 */ /* 0x000fe40000000065 */
[----:B------:R-:W-:Y:S01]  /*4b20*/  @P2 F2FP.F16.F32.PACK_AB R7, RZ, R7 ;  /* 0x00000007ff07223e */ /* 0x000fe200000000ff */
[----:B-1----:R-:W-:Y:S01]  /*4b30*/  @P2 FMUL.FTZ R145, R145, R104 ;  /* 0x0000006891912220 */ /* 0x002fe20000410000 */
[----:B------:R-:W-:Y:S02]  /*4b40*/  @P2 PRMT R94, R147, 0x7610, R94 ;  /* 0x00007610935e2816 */ /* 0x000fe4000000005e */
[----:B------:R-:W-:-:S02]  /*4b50*/  @P2 PRMT R93, R7, 0x7610, R93 ;  /* 0x00007610075d2816 */ /* 0x000fc4000000005d */
        /* <DEDUP_REMOVED lines=17> */
.L_x_1331:
[----:B------:R-:W-:-:S04]  /*4c70*/  UISETP.NE.U32.AND UP0, UPT, UR20, URZ, UPT ;  /* 0x000000ff1400728c */ /* 0x000fc8000bf05070 */
[----:B------:R-:W-:-:S06]  /*4c80*/  UISETP.NE.AND.EX UP0, UPT, UR21, URZ, UPT, UP0 ;  /* 0x000000ff1500728c */ /* 0x000fcc000bf05300 */
[----:B------:R-:W-:-:S13]  /*4c90*/  PLOP3.LUT P0, PT, PT, PT, UP0, 0x80, 0x8 ;  /* 0x000000000008781c */ /* 0x000fda0003f0f008 */
[----:B------:R-:W-:Y:S05]  /*4ca0*/  @!P0 BRA `(.L_x_1334) ;  /* 0x0000000400188947 */ /* 0x000fea0003800000 */
[----:B------:R-:W1:Y:S01]  /*4cb0*/  @P2 LDC R146, c[0x0][0x40c] ;  /* 0x00010300ff922b82 */ /* 0x000e620000000800 */
[----:B------:R-:W-:Y:S01]  /*4cc0*/  ISETP.GT.AND P1, PT, R9, RZ, PT ;  /* 0x000000ff0900720c */ /* 0x000fe20003f24270 */
[-CC-:B0-2---:R-:W-:Y:S01]  /*4cd0*/  FFMA.FTZ R53, R129, R102.reuse, R107.reuse ;  /* 0x0000006681357223 */ /* 0x185fe2000001006b */
[-CC-:B------:R-:W-:Y:S01]  /*4ce0*/  FFMA.FTZ R6, R132, R102.reuse, R107.reuse ;  /* 0x0000006684067223 */ /* 0x180fe2000001006b */
[-CC-:B------:R-:W-:Y:S01]  /*4cf0*/  FFMA.FTZ R145, R133, R102.reuse, R107.reuse ;  /* 0x0000006685917223 */ /* 0x180fe2000001006b */
[-CC-:B------:R-:W-:Y:S01]  /*4d00*/  FFMA.FTZ R52, R136, R102.reuse, R107.reuse ;  /* 0x0000006688347223 */ /* 0x180fe2000001006b */
[-CC-:B------:R-:W-:Y:S01]  /*4d10*/  FFMA.FTZ R149, R137, R102.reuse, R107.reuse ;  /* 0x0000006689957223 */ /* 0x180fe2000001006b */
[-CC-:B------:R-:W-:Y:S01]  /*4d20*/  FFMA.FTZ R104, R140, R102.reuse, R107.reuse ;  /* 0x000000668c687223 */ /* 0x180fe2000001006b */
[----:B------:R-:W0:Y:S01]  /*4d30*/  @P2 LDC R101, c[0x0][0x40c] ;  /* 0x00010300ff652b82 */ /* 0x000e220000000800 */
[-CC-:B------:R-:W-:Y:S01]  /*4d40*/  FFMA.FTZ R153, R144, R102.reuse, R107.reuse ;  /* 0x0000006690997223 */ /* 0x180fe2000001006b */
[----:B------:R-:W-:Y:S01]  /*4d50*/  FFMA.FTZ R102, R143, R102, R107 ;  /* 0x000000668f667223 */ /* 0x000fe2000001006b */
[----:B------:R-:W-:Y:S01]  /*4d60*/  FADD.FTZ R53, R130, -R53 ;  /* 0x8000003582357221 */ /* 0x000fe20000010000 */
[----:B------:R-:W-:Y:S01]  /*4d70*/  FADD.FTZ R107, R131, -R6 ;  /* 0x80000006836b7221 */ /* 0x000fe20000010000 */
[----:B------:R-:W-:Y:S01]  /*4d80*/  FADD.FTZ R145, R134, -R145 ;  /* 0x8000009186917221 */ /* 0x000fe20000010000 */
[----:B------:R-:W-:Y:S01]  /*4d90*/  FADD.FTZ R147, R135, -R52 ;  /* 0x8000003487937221 */ /* 0x000fe20000010000 */
[----:B------:R-:W-:Y:S01]  /*4da0*/  FADD.FTZ R149, R138, -R149 ;  /* 0x800000958a957221 */ /* 0x000fe20000010000 */
[----:B------:R-:W2:Y:S01]  /*4db0*/  @P2 LDC R100, c[0x0][0x40c] ;  /* 0x00010300ff642b82 */ /* 0x000ea20000000800 */
[C---:B------:R-:W-:Y:S01]  /*4dc0*/  FMUL.FTZ R52, R8.reuse, R53 ;  /* 0x0000003508347220 */ /* 0x040fe20000410000 */
[----:B------:R-:W-:Y:S01]  /*4dd0*/  FMUL.FTZ R53, R8, R107 ;  /* 0x0000006b08357220 */ /* 0x000fe20000410000 */
[----:B------:R-:W-:Y:S01]  /*4de0*/  FADD.FTZ R151, R139, -R104 ;  /* 0x800000688b977221 */ /* 0x000fe20000010000 */
[----:B------:R-:W-:Y:S01]  /*4df0*/  FADD.FTZ R155, R142, -R153 ;  /* 0x800000998e9b7221 */ /* 0x000fe20000010000 */
[C---:B------:R-:W-:Y:S01]  /*4e00*/  FMUL.FTZ R104, R8.reuse, R145 ;  /* 0x0000009108687220 */ /* 0x040fe20000410000 */
[----:B------:R-:W-:Y:S01]  /*4e10*/  FADD.FTZ R153, R141, -R102 ;  /* 0x800000668d997221 */ /* 0x000fe20000010000 */
[C---:B------:R-:W-:Y:S01]  /*4e20*/  FMUL.FTZ R107, R8.reuse, R149 ;  /* 0x00000095086b7220 */ /* 0x040fe20000410000 */
[----:B------:R-:W3:Y:S01]  /*4e30*/  @P2 LDC R54, c[0x0][0x40c] ;  /* 0x00010300ff362b82 */ /* 0x000ee20000000800 */
[----:B------:R-:W-:Y:S01]  /*4e40*/  FSEL R53, R53, RZ, P1 ;  /* 0x000000ff35357208 */ /* 0x000fe20000800000 */
[C---:B------:R-:W-:Y:S01]  /*4e50*/  FMUL.FTZ R106, R8.reuse, R147 ;  /* 0x00000093086a7220 */ /* 0x040fe20000410000 */
[C---:B------:R-:W-:Y:S01]  /*4e60*/  FMUL.FTZ R145, R8.reuse, R151 ;  /* 0x0000009708917220 */ /* 0x040fe20000410000 */
[----:B------:R-:W-:Y:S01]  /*4e70*/  FMUL.FTZ R6, R8, R155 ;  /* 0x0000009b08067220 */ /* 0x000fe20000410000 */
[----:B------:R-:W-:Y:S01]  /*4e80*/  FSEL R52, R52, RZ, P1 ;  /* 0x000000ff34347208 */ /* 0x000fe20000800000 */
[----:B------:R-:W-:Y:S01]  /*4e90*/  FMUL.FTZ R8, R8, R153 ;  /* 0x0000009908087220 */ /* 0x000fe20000410000 */
[----:B------:R-:W-:Y:S01]  /*4ea0*/  FSEL R147, R104, RZ, P1 ;  /* 0x000000ff68937208 */ /* 0x000fe20000800000 */
[----:B------:R-:W4:Y:S01]  /*4eb0*/  @P2 LDC R55, c[0x0][0x40c] ;  /* 0x00010300ff372b82 */ /* 0x000f220000000800 */
[----:B------:R-:W-:Y:S01]  /*4ec0*/  FSEL R107, R107, RZ, P1 ;  /* 0x000000ff6b6b7208 */ /* 0x000fe20000800000 */
[----:B-1----:R-:W-:Y:S01]  /*4ed0*/  @P2 FMUL.FTZ R102, R53, R146 ;  /* 0x0000009235662220 */ /* 0x002fe20000410000 */
[----:B------:R-:W-:Y:S01]  /*4ee0*/  FSEL R106, R106, RZ, P1 ;  /* 0x000000ff6a6a7208 */ /* 0x000fe20000800000 */
[----:B0-----:R-:W-:Y:S01]  /*4ef0*/  @P2 FMUL.FTZ R101, R52, R101 ;  /* 0x0000006534652220 */ /* 0x001fe20000410000 */
[----:B------:R-:W-:-:S02]  /*4f00*/  FSEL R104, R145, RZ, P1 ;  /* 0x000000ff91687208 */ /* 0x000fc40000800000 */
[----:B------:R-:W-:Y:S01]  /*4f10*/  FSEL R146, R8, RZ, P1 ;  /* 0x000000ff08927208 */ /* 0x000fe20000800000 */
[----:B------:R-:W0:Y:S01]  /*4f20*/  @P2 LDC R9, c[0x0][0x40c] ;  /* 0x00010300ff092b82 */ /* 0x000e220000000800 */
[----:B--2---:R-:W-:Y:S01]  /*4f30*/  @P2 FMUL.FTZ R100, R147, R100 ;  /* 0x0000006493642220 */ /* 0x004fe20000410000 */
[----:B------:R-:W-:Y:S02]  /*4f40*/  @P2 F2FP.F16.F32.PACK_AB R101, RZ, R101 ;  /* 0x00000065ff65223e */ /* 0x000fe400000000ff */
[----:B------:R-:W-:Y:S02]  /*4f50*/  @P2 F2FP.F16.F32.PACK_AB R102, RZ, R102 ;  /* 0x00000066ff66223e */ /* 0x000fe400000000ff */
[----:B------:R-:W-:Y:S02]  /*4f60*/  @P2 F2FP.F16.F32.PACK_AB R100, RZ, R100 ;  /* 0x00000064ff64223e */ /* 0x000fe400000000ff */
[----:B------:R-:W1:Y:S01]  /*4f70*/  @P2 LDC R7, c[0x0][0x40c] ;  /* 0x00010300ff072b82 */ /* 0x000e620000000800 */
[----:B---3--:R-:W-:Y:S01]  /*4f80*/  @P2 FMUL.FTZ R54, R107, R54 ;  /* 0x000000366b362220 */ /* 0x008fe20000410000 */
[----:B------:R-:W-:-:S02]  /*4f90*/  @P2 PRMT R92, R101, 0x7610, R92 ;  /* 0x00007610655c2816 */ /* 0x000fc4000000005c */
[----:B------:R-:W-:Y:S02]  /*4fa0*/  @P2 PRMT R93, R100, 0x7610, R93 ;  /* 0x00007610645d2816 */ /* 0x000fe4000000005d */
[----:B------:R-:W-:Y:S01]  /*4fb0*/  FSEL R101, R6, RZ, P1 ;  /* 0x000000ff06657208 */ /* 0x000fe20000800000 */
[C---:B----4-:R-:W-:Y:S01]  /*4fc0*/  @P2 FMUL.FTZ R55, R106.reuse, R55 ;  /* 0x000000376a372220 */ /* 0x050fe20000410000 */
[----:B------:R-:W-:Y:S02]  /*4fd0*/  F2FP.F16.F32.PACK_AB R52, R53, R52 ;  /* 0x000000343534723e */ /* 0x000fe400000000ff */
[----:B------:R-:W-:Y:S02]  /*4fe0*/  F2FP.F16.F32.PACK_AB R53, R106, R147 ;  /* 0x000000936a35723e */ /* 0x000fe400000000ff */
[----:B------:R-:W-:Y:S02]  /*4ff0*/  @P2 F2FP.F16.F32.PACK_AB R55, RZ, R55 ;  /* 0x00000037ff37223e */ /* 0x000fe400000000ff */
[----:B------:R-:W-:Y:S01]  /*5000*/  @P2 PRMT R92, R92, 0x5410, R102 ;  /* 0x000054105c5c2816 */ /* 0x000fe20000000066 */
[----:B0-----:R-:W-:Y:S01]  /*5010*/  @P2 FMUL.FTZ R9, R104, R9 ;  /* 0x0000000968092220 */ /* 0x001fe20000410000 */
[----:B------:R-:W-:-:S02]  /*5020*/  @P2 PRMT R93, R93, 0x5410, R55 ;  /* 0x000054105d5d2816 */ /* 0x000fc40000000037 */
[----:B------:R-:W-:Y:S02]  /*5030*/  F2FP.F16.F32.PACK_AB R55, R101, R146 ;  /* 0x000000926537723e */ /* 0x000fe400000000ff */
[----:B------:R-:W-:Y:S01]  /*5040*/  @P2 F2FP.F16.F32.PACK_AB R9, RZ, R9 ;  /* 0x00000009ff09223e */ /* 0x000fe200000000ff */
[----:B-1----:R-:W-:Y:S01]  /*5050*/  @P2 FMUL.FTZ R8, R146, R7 ;  /* 0x0000000792082220 */ /* 0x002fe20000410000 */
[----:B------:R-:W-:Y:S02]  /*5060*/  @P2 F2FP.F16.F32.PACK_AB R7, RZ, R54 ;  /* 0x00000036ff07223e */ /* 0x000fe400000000ff */
[----:B------:R-:W-:Y:S02]  /*5070*/  F2FP.F16.F32.PACK_AB R54, R104, R107 ;  /* 0x0000006b6836723e */ /* 0x000fe400000000ff */
[----:B------:R-:W-:Y:S02]  /*5080*/  @P2 F2FP.F16.F32.PACK_AB R8, RZ, R8 ;  /* 0x00000008ff08223e */ /* 0x000fe400000000ff */
[----:B------:R-:W-:-:S02]  /*5090*/  @P2 PRMT R94, R7, 0x7610, R94 ;  /* 0x00007610075e2816 */ /* 0x000fc4000000005e */
[----:B------:R-:W-:Y:S02]  /*50a0*/  @P2 PRMT R95, R8, 0x7610, R95 ;  /* 0x00007610085f2816 */ /* 0x000fe4000000005f */
[----:B------:R-:W-:Y:S01]  /*50b0*/  @P2 PRMT R94, R94, 0x5410, R9 ;  /* 0x000054105e5e2816 */ /* 0x000fe20000000009 */
[----:B------:R-:W-:Y:S06]  /*50c0*/  @!P2 BRA `(.L_x_1333) ;  /* 0x000000040014a947 */ /* 0x000fec0003800000 */
[----:B------:R-:W-:-:S05]  /*50d0*/  FMUL.FTZ R6, R101, UR14 ;  /* 0x0000000e65067c20 */ /* 0x000fca0008410000 */
[----:B------:R-:W-:-:S04]  /*50e0*/  F2FP.F16.F32.PACK_AB R6, RZ, R6 ;  /* 0x00000006ff06723e */ /* 0x000fc800000000ff */
[----:B------:R-:W-:Y:S01]  /*50f0*/  PRMT R95, R95, 0x5410, R6 ;  /* 0x000054105f5f7816 */ /* 0x000fe20000000006 */
[----:B------:R-:W-:Y:S06]  /*5100*/  BRA `(.L_x_1333) ;  /* 0x0000000400047947 */ /* 0x000fec0003800000 */
.L_x_1334:
[----:B------:R-:W1:Y:S01]  /*5110*/  @P2 LDC R106, c[0x0][0x40c] ;  /* 0x00010300ff6a2b82 */ /* 0x000e620000000800 */
[-CC-:B0-2---:R-:W-:Y:S01]  /*5120*/  FFMA.FTZ R7, R129, R102.reuse, R107.reuse ;  /* 0x0000006681077223 */ /* 0x185fe2000001006b */
[----:B------:R-:W-:Y:S01]  /*5130*/  ISETP.GT.AND P1, PT, R9, RZ, PT ;  /* 0x000000ff0900720c */ /* 0x000fe20003f24270 */
[-CC-:B------:R-:W-:Y:S01]  /*5140*/  FFMA.FTZ R6, R132, R102.reuse, R107.reuse ;  /* 0x0000006684067223 */ /* 0x180fe2000001006b */
[-C--:B------:R-:W-:Y:S01]  /*5150*/  FFMA.FTZ R145, R133, R102.reuse, R107 ;  /* 0x0000006685917223 */ /* 0x080fe2000001006b */
[----:B------:R-:W-:Y:S01]  /*5160*/  @P2 FADD.FTZ R7, R130, -R7 ;  /* 0x8000000782072221 */ /* 0x000fe20000010000 */
[-CC-:B------:R-:W-:Y:S01]  /*5170*/  FFMA.FTZ R146, R136, R102.reuse, R107.reuse ;  /* 0x0000006688927223 */ /* 0x180fe2000001006b */
[-CC-:B------:R-:W-:Y:S01]  /*5180*/  FFMA.FTZ R149, R137, R102.reuse, R107.reuse ;  /* 0x0000006689957223 */ /* 0x180fe2000001006b */
[----:B------:R-:W0:Y:S01]  /*5190*/  @P2 LDC R104, c[0x0][0x40c] ;  /* 0x00010300ff682b82 */ /* 0x000e220000000800 */
[----:B------:R-:W-:Y:S01]  /*51a0*/  @P2 FMUL.FTZ R7, R8, R7 ;  /* 0x0000000708072220 */ /* 0x000fe20000410000 */
[-CC-:B------:R-:W-:Y:S01]  /*51b0*/  FFMA.FTZ R148, R140, R102.reuse, R107.reuse ;  /* 0x000000668c947223 */ /* 0x180fe2000001006b */
[-CC-:B------:R-:W-:Y:S01]  /*51c0*/  FFMA.FTZ R150, R143, R102.reuse, R107.reuse ;  /* 0x000000668f967223 */ /* 0x180fe2000001006b */
[----:B------:R-:W-:Y:S01]  /*51d0*/  FFMA.FTZ R155, R144, R102, R107 ;  /* 0x00000066909b7223 */ /* 0x000fe2000001006b */
[----:B------:R-:W-:Y:S01]  /*51e0*/  @P2 FADD.FTZ R107, R131, -R6 ;  /* 0x80000006836b2221 */ /* 0x000fe20000010000 */
[----:B------:R-:W-:Y:S01]  /*51f0*/  @P2 FSEL R7, R7, RZ, P1 ;  /* 0x000000ff07072208 */ /* 0x000fe20000800000 */
[----:B------:R-:W-:Y:S01]  /*5200*/  @P2 FADD.FTZ R145, R134, -R145 ;  /* 0x8000009186912221 */ /* 0x000fe20000010000 */
[----:B------:R-:W2:Y:S01]  /*5210*/  @P2 LDC R102, c[0x0][0x40c] ;  /* 0x00010300ff662b82 */ /* 0x000ea20000000800 */
[----:B------:R-:W-:Y:S01]  /*5220*/  @P2 FADD.FTZ R149, R138, -R149 ;  /* 0x800000958a952221 */ /* 0x000fe20000010000 */
[----:B------:R-:W-:Y:S01]  /*5230*/  @P2 FADD.FTZ R153, R141, -R150 ;  /* 0x800000968d992221 */ /* 0x000fe20000010000 */
[----:B------:R-:W-:Y:S01]  /*5240*/  @P2 FMUL.FTZ R107, R8, R107 ;  /* 0x0000006b086b2220 */ /* 0x000fe20000410000 */
[----:B------:R-:W-:Y:S01]  /*5250*/  @P2 FADD.FTZ R147, R135, -R146 ;  /* 0x8000009287932221 */ /* 0x000fe20000010000 */
[----:B------:R-:W-:Y:S01]  /*5260*/  @P2 FADD.FTZ R151, R139, -R148 ;  /* 0x800000948b972221 */ /* 0x000fe20000010000 */
[----:B------:R-:W-:Y:S01]  /*5270*/  FADD.FTZ R155, R142, -R155 ;  /* 0x8000009b8e9b7221 */ /* 0x000fe20000010000 */
[C---:B------:R-:W-:Y:S01]  /*5280*/  @P2 FMUL.FTZ R145, R8.reuse, R145 ;  /* 0x0000009108912220 */ /* 0x040fe20000410000 */
[----:B-1----:R-:W-:Y:S01]  /*5290*/  @P2 FMUL.FTZ R106, R7, R106 ;  /* 0x0000006a076a2220 */ /* 0x002fe20000410000 */
[----:B------:R-:W1:Y:S01]  /*52a0*/  @P2 LDC R100, c[0x0][0x40c] ;  /* 0x00010300ff642b82 */ /* 0x000e620000000800 */
[C---:B------:R-:W-:Y:S01]  /*52b0*/  @P2 FMUL.FTZ R149, R8.reuse, R149 ;  /* 0x0000009508952220 */ /* 0x040fe20000410000 */
[C---:B------:R-:W-:Y:S01]  /*52c0*/  @P2 FMUL.FTZ R153, R8.reuse, R153 ;  /* 0x0000009908992220 */ /* 0x040fe20000410000 */
[----:B------:R-:W-:Y:S01]  /*52d0*/  @P2 FSEL R107, R107, RZ, P1 ;  /* 0x000000ff6b6b2208 */ /* 0x000fe20000800000 */
[C---:B------:R-:W-:Y:S01]  /*52e0*/  @P2 FMUL.FTZ R147, R8.reuse, R147 ;  /* 0x0000009308932220 */ /* 0x040fe20000410000 */
[----:B------:R-:W-:Y:S01]  /*52f0*/  @P2 F2FP.F16.F32.PACK_AB R106, RZ, R106 ;  /* 0x0000006aff6a223e */ /* 0x000fe200000000ff */
[C---:B------:R-:W-:Y:S01]  /*5300*/  @P2 FMUL.FTZ R151, R8.reuse, R151 ;  /* 0x0000009708972220 */ /* 0x040fe20000410000 */
[----:B------:R-:W-:Y:S01]  /*5310*/  FMUL.FTZ R155, R8, R155 ;  /* 0x0000009b089b7220 */ /* 0x000fe20000410000 */
[----:B------:R-:W3:Y:S01]  /*5320*/  @P2 LDC R7, c[0x0][0x40c] ;  /* 0x00010300ff072b82 */ /* 0x000ee20000000800 */
[----:B------:R-:W-:Y:S01]  /*5330*/  @P2 FSEL R145, R145, RZ, P1 ;  /* 0x000000ff91912208 */ /* 0x000fe20000800000 */
[----:B0-----:R-:W-:Y:S01]  /*5340*/  @P2 FMUL.FTZ R104, R107, R104 ;  /* 0x000000686b682220 */ /* 0x001fe20000410000 */
[----:B------:R-:W-:-:S02]  /*5350*/  @P2 FSEL R149, R149, RZ, P1 ;  /* 0x000000ff95952208 */ /* 0x000fc40000800000 */
[----:B------:R-:W-:Y:S02]  /*5360*/  @P2 FSEL R146, R153, RZ, P1 ;  /* 0x000000ff99922208 */ /* 0x000fe40000800000 */
[----:B------:R-:W-:Y:S01]  /*5370*/  @P2 PRMT R92, R106, 0x7610, R92 ;  /* 0x000076106a5c2816 */ /* 0x000fe2000000005c */
[----:B------:R-:W0:Y:S01]  /*5380*/  @P2 LDC R101, c[0x0][0x40c] ;  /* 0x00010300ff652b82 */ /* 0x000e220000000800 */
[----:B------:R-:W-:Y:S01]  /*5390*/  @P2 FSEL R8, R147, RZ, P1 ;  /* 0x000000ff93082208 */ /* 0x000fe20000800000 */
[----:B--2---:R-:W-:Y:S01]  /*53a0*/  @P2 FMUL.FTZ R102, R145, R102 ;  /* 0x0000006691662220 */ /* 0x004fe20000410000 */
[----:B------:R-:W-:Y:S02]  /*53b0*/  @P2 FSEL R106, R151, RZ, P1 ;  /* 0x000000ff976a2208 */ /* 0x000fe40000800000 */
[----:B------:R-:W-:Y:S02]  /*53c0*/  FSEL R107, R155, RZ, P1 ;  /* 0x000000ff9b6b7208 */ /* 0x000fe40000800000 */
[----:B------:R-:W-:Y:S01]  /*53d0*/  @P2 F2FP.F16.F32.PACK_AB R102, RZ, R102 ;  /* 0x00000066ff66223e */ /* 0x000fe200000000ff */
[----:B------:R-:W2:Y:S01]  /*53e0*/  @P2 LDC R9, c[0x0][0x40c] ;  /* 0x00010300ff092b82 */ /* 0x000ea20000000800 */
[----:B-1----:R-:W-:Y:S01]  /*53f0*/  @P2 FMUL.FTZ R100, R149, R100 ;  /* 0x0000006495642220 */ /* 0x002fe20000410000 */
[----:B------:R-:W-:-:S02]  /*5400*/  @P2 F2FP.F16.F32.PACK_AB R104, RZ, R104 ;  /* 0x00000068ff68223e */ /* 0x000fc400000000ff */
[----:B------:R-:W-:Y:S02]  /*5410*/  @P2 PRMT R93, R102, 0x7610, R93 ;  /* 0x00007610665d2816 */ /* 0x000fe4000000005d */
[----:B------:R-:W-:Y:S02]  /*5420*/  @P2 F2FP.F16.F32.PACK_AB R100, RZ, R100 ;  /* 0x00000064ff64223e */ /* 0x000fe400000000ff */
[----:B------:R-:W1:Y:S01]  /*5430*/  @P2 LDC R6, c[0x0][0x40c] ;  /* 0x00010300ff062b82 */ /* 0x000e620000000800 */
[----:B---3--:R-:W-:Y:S01]  /*5440*/  @P2 FMUL.FTZ R7, R146, R7 ;  /* 0x0000000792072220 */ /* 0x008fe20000410000 */
[----:B------:R-:W-:Y:S02]  /*5450*/  @P2 PRMT R94, R100, 0x7610, R94 ;  /* 0x00007610645e2816 */ /* 0x000fe4000000005e */
[----:B------:R-:W-:Y:S02]  /*5460*/  @P2 PRMT R92, R92, 0x5410, R104 ;  /* 0x000054105c5c2816 */ /* 0x000fe40000000068 */
[----:B------:R-:W-:Y:S01]  /*5470*/  @P2 F2FP.F16.F32.PACK_AB R7, RZ, R7 ;  /* 0x00000007ff07223e */ /* 0x000fe200000000ff */
[----:B0-----:R-:W-:-:S03]  /*5480*/  @P2 FMUL.FTZ R8, R8, R101 ;  /* 0x0000006508082220 */ /* 0x001fc60000410000 */
[----:B------:R-:W-:Y:S02]  /*5490*/  @P2 PRMT R95, R7, 0x7610, R95 ;  /* 0x00007610075f2816 */ /* 0x000fe4000000005f */
[----:B------:R-:W-:Y:S01]  /*54a0*/  @P2 F2FP.F16.F32.PACK_AB R8, RZ, R8 ;  /* 0x00000008ff08223e */ /* 0x000fe200000000ff */
[----:B--2---:R-:W-:-:S03]  /*54b0*/  @P2 FMUL.FTZ R9, R106, R9 ;  /* 0x000000096a092220 */ /* 0x004fc60000410000 */
[----:B------:R-:W-:Y:S02]  /*54c0*/  @P2 PRMT R93, R93, 0x5410, R8 ;  /* 0x000054105d5d2816 */ /* 0x000fe40000000008 */
[----:B------:R-:W-:Y:S01]  /*54d0*/  @P2 F2FP.F16.F32.PACK_AB R9, RZ, R9 ;  /* 0x00000009ff09223e */ /* 0x000fe200000000ff */
[----:B-1----:R-:W-:-:S03]  /*54e0*/  @P2 FMUL.FTZ R6, R107, R6 ;  /* 0x000000066b062220 */ /* 0x002fc60000410000 */
[----:B------:R-:W-:Y:S02]  /*54f0*/  @P2 PRMT R94, R94, 0x5410, R9 ;  /* 0x000054105e5e2816 */ /* 0x000fe40000000009 */
[----:B------:R-:W-:-:S04]  /*5500*/  @P2 F2FP.F16.F32.PACK_AB R6, RZ, R6 ;  /* 0x00000006ff06223e */ /* 0x000fc800000000ff */
[----:B------:R-:W-:-:S07]  /*5510*/  @P2 PRMT R95, R95, 0x5410, R6 ;  /* 0x000054105f5f2816 */ /* 0x000fce0000000006 */
.L_x_1333:
[----:B------:R-:W-:Y:S05]  /*5520*/  BSYNC.RECONVERGENT B1 ;  /* 0x0000000000017941 */ /* 0x000fea0003800200 */
.L_x_1330:
[----:B------:R-:W0:Y:S08]  /*5530*/  @P0 LDC.64 R8, c[0x0][0x478] ;  /* 0x00011e00ff080b82 */ /* 0x000e300000000a00 */
[----:B------:R-:W1:Y:S01]  /*5540*/  @P2 LDC.64 R6, c[0x0][0x468] ;  /* 0x00011a00ff062b82 */ /* 0x000e620000000a00 */
[----:B0-----:R-:W-:-:S05]  /*5550*/  @P0 IMAD.WIDE.U32 R8, R105, 0x10, R8 ;  /* 0x0000001069080825 */ /* 0x001fca00078e0008 */
[----:B------:R3:W-:Y:S01]  /*5560*/  @P0 STG.E.128 desc[UR6][R8.64], R52 ;  /* 0x0000003408000986 */ /* 0x0007e2000c101d06 */
[----:B-1----:R-:W-:-:S05]  /*5570*/  @P2 IMAD.WIDE.U32 R6, R103, 0x10, R6 ;  /* 0x0000001067062825 */ /* 0x002fca00078e0006 */
[----:B------:R3:W-:Y:S02]  /*5580*/  @P2 STG.E.128 desc[UR6][R6.64], R92 ;  /* 0x0000005c06002986 */ /* 0x0007e4000c101d06 */
.L_x_1329:
[----:B------:R-:W-:Y:S05]  /*5590*/  BSYNC.RECONVERGENT B0 ;  /* 0x0000000000007941 */ /* 0x000fea0003800200 */
.L_x_1328:
[----:B0-23--:R-:W0:Y:S02]  /*55a0*/  LDC.64 R6, c[0x0][0x380] ;  /* 0x0000e000ff067b82 */ /* 0x00de240000000a00 */
[----:B0-----:R-:W-:-:S04]  /*55b0*/  LEA R0, R6, R0, 0x2 ;  /* 0x0000000006007211 */ /* 0x001fc800078e10ff */
[----:B------:R-:W-:-:S13]  /*55c0*/  ISETP.GE.AND P0, PT, R0, R7, PT ;  /* 0x000000070000720c */ /* 0x000fda0003f06270 */
[----:B------:R-:W-:Y:S05]  /*55d0*/  @!P0 BRA `(.L_x_1335) ;  /* 0xffffffac00e48947 */ /* 0x000fea000383ffff */
.L_x_1305:
[----:B------:R-:W0:Y:S01]  /*55e0*/  S2R R4, SR_TID.X ;  /* 0x0000000000047919 */ /* 0x000e220000002100 */
[----:B------:R-:W-:Y:S01]  /*55f0*/  MOV R0, 0x400 ;  /* 0x0000040000007802 */ /* 0x000fe20000000f00 */
[----:B------:R-:W-:Y:S05]  /*5600*/  WARPSYNC.ALL ;  /* 0x0000000000007948 */ /* 0x000fea0003800000 */
[----:B------:R-:W1:Y:S01]  /*5610*/  S2R R3, SR_CgaCtaId ;  /* 0x0000000000037919 */ /* 0x000e620000008800 */
[----:B------:R-:W2:Y:S01]  /*5620*/  S2UR UR4, SR_CTAID.X ;  /* 0x00000000000479c3 */ /* 0x000ea20000002500 */
[----:B------:R-:W3:Y:S01]  /*5630*/  LDCU.128 UR16, c[0x0][0x440] ;  /* 0x00008800ff1077ac */ /* 0x000ee20008000c00 */
[----:B0-----:R-:W-:Y:S01]  /*5640*/  SHF.R.U32.HI R7, RZ, 0x5, R4 ;  /* 0x00000005ff077819 */ /* 0x001fe20000011604 */
[----:B--2--5:R-:W-:-:S04]  /*5650*/  IMAD R27, R5, UR4, RZ ;  /* 0x00000004051b7c24 */ /* 0x024fc8000f8e02ff */
[----:B------:R-:W-:Y:S01]  /*5660*/  IMAD R2, R7, 0x60, R2 ;  /* 0x0000006007027824 */ /* 0x000fe200078e0202 */
[----:B------:R-:W-:Y:S02]  /*5670*/  IADD3 R27, P0, PT, R27, R4, RZ ;  /* 0x000000041b1b7210 */ /* 0x000fe40007f1e0ff */
[----:B-1----:R-:W-:Y:S02]  /*5680*/  LEA R3, R3, R0, 0x18 ;  /* 0x0000000003037211 */ /* 0x002fe400078ec0ff */
[----:B------:R-:W-:Y:S02]  /*5690*/  LOP3.LUT R0, R4, 0x7f, RZ, 0x3c, !PT ;  /* 0x0000007f04007812 */ /* 0x000fe400078e3cff */
[----:B------:R-:W-:Y:S02]  /*56a0*/  LEA R2, R2, R3, 0x5 ;  /* 0x0000000302027211 */ /* 0x000fe400078e28ff */
[----:B------:R-:W-:Y:S02]  /*56b0*/  IADD3 R29, PT, PT, R0, R5, RZ ;  /* 0x00000005001d7210 */ /* 0x000fe40007ffe0ff */
[----:B------:R-:W-:Y:S01]  /*56c0*/  LEA R0, R4, R3, 0x2 ;  /* 0x0000000304007211 */ /* 0x000fe200078e10ff */
[----:B------:R-:W-:Y:S01]  /*56d0*/  STS.128 [R2], R56 ;  /* 0x0000003802007388 */ /* 0x000fe20000000c00 */
[----:B------:R-:W-:-:S02]  /*56e0*/  IADD3.X R28, PT, PT, RZ, RZ, RZ, P0, !PT ;  /* 0x000000ffff1c7210 */ /* 0x000fc400007fe4ff */
[----:B------:R-:W-:Y:S01]  /*56f0*/  ISETP.GE.U32.AND P5, PT, R29, 0x80, PT ;  /* 0x000000801d00780c */ /* 0x000fe20003fa6070 */
[----:B------:R-:W-:Y:S01]  /*5700*/  STS.128 [R2+0x10], R60 ;  /* 0x0000103c02007388 */ /* 0x000fe20000000c00 */
[----:B------:R-:W-:Y:S02]  /*5710*/  SHF.L.U64.HI R33, R27, 0x2, R28 ;  /* 0x000000021b217819 */ /* 0x000fe4000001021c */
[C---:B------:R-:W-:Y:S01]  /*5720*/  ISETP.GE.U32.AND P4, PT, R29.reuse, 0x100, PT ;  /* 0x000001001d00780c */ /* 0x040fe20003f86070 */
[----:B------:R-:W-:Y:S01]  /*5730*/  STS.128 [R2+0x400], R64 ;  /* 0x0004004002007388 */ /* 0x000fe20000000c00 */
[C---:B------:R-:W-:Y:S02]  /*5740*/  ISETP.GE.U32.AND P3, PT, R29.reuse, 0x180, PT ;  /* 0x000001801d00780c */ /* 0x040fe40003f66070 */
[C---:B------:R-:W-:Y:S01]  /*5750*/  ISETP.GE.U32.AND P2, PT, R29.reuse, 0x200, PT ;  /* 0x000002001d00780c */ /* 0x040fe20003f46070 */
[----:B------:R-:W-:Y:S01]  /*5760*/  STS.128 [R2+0x410], R68 ;  /* 0x0004104402007388 */ /* 0x000fe20000000c00 */
[----:B------:R-:W-:-:S02]  /*5770*/  ISETP.GE.U32.AND P1, PT, R29, 0x280, PT ;  /* 0x000002801d00780c */ /* 0x000fc40003f26070 */
[----:B------:R-:W-:Y:S01]  /*5780*/  ISETP.GE.U32.AND P0, PT, R29, 0x300, PT ;  /* 0x000003001d00780c */ /* 0x000fe20003f06070 */
[----:B------:R-:W-:Y:S04]  /*5790*/  STS.128 [R2+0x800], R88 ;  /* 0x0008005802007388 */ /* 0x000fe80000000c00 */
[----:B------:R-:W-:Y:S01]  /*57a0*/  STS.128 [R2+0x810], R96 ;  /* 0x0008106002007388 */ /* 0x000fe20000000c00 */
[----:B------:R-:W-:Y:S06]  /*57b0*/  BAR.SYNC.DEFER_BLOCKING 0x0 ;  /* 0x0000000000007b1d */ /* 0x000fec0000010000 */
[----:B------:R-:W0:Y:S04]  /*57c0*/  LDS R3, [R0] ;  /* 0x0000000000037984 */ /* 0x000e280000000800 */
[----:B------:R-:W1:Y:S04]  /*57d0*/  LDS R10, [R0+0xc00] ;  /* 0x000c0000000a7984 */ /* 0x000e680000000800 */
[----:B------:R-:W2:Y:S04]  /*57e0*/  LDS R4, [R0+0x200] ;  /* 0x0002000000047984 */ /* 0x000ea80000000800 */
[----:B------:R-:W4:Y:S04]  /*57f0*/  LDS R9, [R0+0xe00] ;  /* 0x000e000000097984 */ /* 0x000f280000000800 */
[----:B------:R-:W3:Y:S04]  /*5800*/  LDS R5, [R0+0x400] ;  /* 0x0004000000057984 */ /* 0x000ee80000000800 */
[----:B------:R-:W3:Y:S04]  /*5810*/  LDS R12, [R0+0x1000] ;  /* 0x00100000000c7984 */ /* 0x000ee80000000800 */
[----:B------:R-:W3:Y:S04]  /*5820*/  LDS R6, [R0+0x600] ;  /* 0x0006000000067984 */ /* 0x000ee80000000800 */
[----:B------:R-:W3:Y:S04]  /*5830*/  LDS R11, [R0+0x1200] ;  /* 0x00120000000b7984 */ /* 0x000ee80000000800 */
[----:B------:R-:W3:Y:S04]  /*5840*/  LDS R7, [R0+0x800] ;  /* 0x0008000000077984 */ /* 0x000ee80000000800 */
[----:B------:R-:W3:Y:S04]  /*5850*/  LDS R14, [R0+0x1400] ;  /* 0x00140000000e7984 */ /* 0x000ee80000000800 */
[----:B------:R-:W3:Y:S01]  /*5860*/  LDS R8, [R0+0xa00] ;  /* 0x000a000000087984 */ /* 0x000ee20000000800 */
[----:B0-----:R-:W-:-:S03]  /*5870*/  FADD.FTZ R3, RZ, R3 ;  /* 0x00000003ff037221 */ /* 0x001fc60000010000 */
[----:B------:R-:W0:Y:S01]  /*5880*/  LDS R13, [R0+0x1600] ;  /* 0x00160000000d7984 */ /* 0x000e220000000800 */
[----:B-1----:R-:W-:-:S03]  /*5890*/  FADD.FTZ R3, R3, R10 ;  /* 0x0000000a03037221 */ /* 0x002fc60000010000 */
[----:B------:R-:W1:Y:S01]  /*58a0*/  LDS R16, [R0+0x1800] ;  /* 0x0018000000107984 */ /* 0x000e620000000800 */
[----:B--2---:R-:W-:-:S03]  /*58b0*/  FADD.FTZ R4, RZ, R4 ;  /* 0x00000004ff047221 */ /* 0x004fc60000010000 */
[----:B------:R-:W2:Y:S01]  /*58c0*/  LDS R15, [R0+0x1a00] ;  /* 0x001a0000000f7984 */ /* 0x000ea20000000800 */
[----:B----4-:R-:W-:-:S03]  /*58d0*/  FADD.FTZ R4, R4, R9 ;  /* 0x0000000904047221 */ /* 0x010fc60000010000 */
[----:B------:R-:W4:Y:S01]  /*58e0*/  LDS R18, [R0+0x1c00] ;  /* 0x001c000000127984 */ /* 0x000f220000000800 */
[----:B---3--:R-:W-:-:S03]  /*58f0*/  FADD.FTZ R5, RZ, R5 ;  /* 0x00000005ff057221 */ /* 0x008fc60000010000 */
        /* <DEDUP_REMOVED lines=15> */
[----:B-1----:R-:W-:-:S03]  /*59f0*/  FADD.FTZ R3, R3, R16 ;  /* 0x0000001003037221 */ /* 0x002fc60000010000 */
[----:B------:R-:W1:Y:S01]  /*5a00*/  LDS R25, [R0+0x2e00] ;  /* 0x002e000000197984 */ /* 0x000e620000000800 */
[----:B--2---:R-:W-:Y:S01]  /*5a10*/  FADD.FTZ R4, R4, R15 ;  /* 0x0000000f04047221 */ /* 0x004fe20000010000 */
[----:B------:R-:W-:Y:S01]  /*5a20*/  BAR.SYNC.DEFER_BLOCKING 0x0 ;  /* 0x0000000000007b1d */ /* 0x000fe20000010000 */
[----:B----4-:R-:W-:Y:S01]  /*5a30*/  FADD.FTZ R5, R5, R18 ;  /* 0x0000001205057221 */ /* 0x010fe20000010000 */
[----:B---3--:R-:W-:Y:S01]  /*5a40*/  FADD.FTZ R6, R6, R17 ;  /* 0x0000001106067221 */ /* 0x008fe20000010000 */
[----:B------:R-:W-:Y:S01]  /*5a50*/  FADD.FTZ R7, R7, R20 ;  /* 0x0000001407077221 */ /* 0x000fe20000010000 */
[----:B------:R-:W-:Y:S01]  /*5a60*/  FADD.FTZ R8, R8, R19 ;  /* 0x0000001308087221 */ /* 0x000fe20000010000 */
[----:B------:R-:W-:Y:S01]  /*5a70*/  FADD.FTZ R9, R3, R22 ;  /* 0x0000001603097221 */ /* 0x000fe20000010000 */
[----:B------:R-:W-:Y:S01]  /*5a80*/  FADD.FTZ R21, R4, R21 ;  /* 0x0000001504157221 */ /* 0x000fe20000010000 */
[----:B------:R2:W-:Y:S01]  /*5a90*/  STS.128 [R2], R36 ;  /* 0x0000002402007388 */ /* 0x0005e20000000c00 */
[----:B------:R-:W-:-:S03]  /*5aa0*/  FADD.FTZ R5, R5, R24 ;  /* 0x0000001805057221 */ /* 0x000fc60000010000 */
[----:B------:R3:W-:Y:S01]  /*5ab0*/  STS.128 [R2+0x10], R40 ;  /* 0x0000102802007388 */ /* 0x0007e20000000c00 */
[----:B------:R-:W-:-:S03]  /*5ac0*/  FADD.FTZ R23, R6, R23 ;  /* 0x0000001706177221 */ /* 0x000fc60000010000 */
[----:B------:R-:W-:Y:S01]  /*5ad0*/  STS.128 [R2+0x400], R44 ;  /* 0x0004002c02007388 */ /* 0x000fe20000000c00 */
[----:B0-----:R-:W-:-:S03]  /*5ae0*/  FADD.FTZ R11, R7, R26 ;  /* 0x0000001a070b7221 */ /* 0x001fc60000010000 */
[----:B------:R-:W-:Y:S01]  /*5af0*/  STS.128 [R2+0x410], R48 ;  /* 0x0004103002007388 */ /* 0x000fe20000000c00 */
[----:B-1----:R-:W-:-:S03]  /*5b00*/  FADD.FTZ R25, R8, R25 ;  /* 0x0000001908197221 */ /* 0x002fc60000010000 */
[----:B------:R-:W-:Y:S01]  /*5b10*/  STS.128 [R2+0x800], R72 ;  /* 0x0008004802007388 */ /* 0x000fe20000000c00 */
[----:B--2---:R-:W-:-:S03]  /*5b20*/  SHF.L.U32 R36, R27, 0x2, RZ ;  /* 0x000000021b247819 */ /* 0x004fc600000006ff */
[----:B------:R-:W-:Y:S01]  /*5b30*/  STS.128 [R2+0x810], R76 ;  /* 0x0008104c02007388 */ /* 0x000fe20000000c00 */
[----:B------:R-:W-:Y:S01]  /*5b40*/  BAR.SYNC.DEFER_BLOCKING 0x0 ;  /* 0x0000000000007b1d */ /* 0x000fe20000010000 */
[----:B------:R-:W-:-:S04]  /*5b50*/  IADD3 R38, P6, PT, R36, UR18, RZ ;  /* 0x0000001224267c10 */ /* 0x000fc8000ffde0ff */
[C---:B---3--:R-:W-:Y:S02]  /*5b60*/  IADD3.X R43, PT, PT, R33.reuse, UR19, RZ, P6, !PT ;  /* 0x00000013212b7c10 */ /* 0x048fe4000b7fe4ff */
[----:B------:R-:W-:Y:S02]  /*5b70*/  IADD3 R36, P6, PT, R36, UR16, RZ ;  /* 0x0000001024247c10 */ /* 0x000fe4000ffde0ff */
[----:B------:R-:W-:Y:S02]  /*5b80*/  @P5 MOV R3, R43 ;  /* 0x0000002b00035202 */ /* 0x000fe40000000f00 */
        /* <DEDUP_REMOVED lines=20> */
[----:B----4-:R-:W-:-:S03]  /*5cd0*/  FADD.FTZ R2, R2, R29 ;  /* 0x0000001d02027221 */ /* 0x010fc60000010000 */
[----:B------:R-:W4:Y:S01]  /*5ce0*/  LDS R6, [R0+0x800] ;  /* 0x0008000000067984 */ /* 0x000f220000000800 */
[----:B------:R-:W-:-:S03]  /*5cf0*/  FADD.FTZ R29, R27, R32 ;  /* 0x000000201b1d7221 */ /* 0x000fc60000010000 */
[----:B------:R-:W4:Y:S01]  /*5d00*/  LDS R37, [R0+0x2a00] ;  /* 0x002a000000257984 */ /* 0x000f220000000800 */
[----:B------:R-:W-:Y:S01]  /*5d10*/  FADD.FTZ R31, R2, R31 ;  /* 0x0000001f021f7221 */ /* 0x000fe20000010000 */
[----:B------:R-:W-:Y:S02]  /*5d20*/  @P5 MOV R2, R38 ;  /* 0x0000002600025202 */ /* 0x000fe40000000f00 */
[----:B------:R-:W4:Y:S01]  /*5d30*/  LDS R17, [R0+0x1400] ;  /* 0x0014000000117984 */ /* 0x000f220000000800 */
[----:B------:R-:W-:Y:S01]  /*5d40*/  @P5 IADD3 R38, P6, PT, R38, 0x200, RZ ;  /* 0x0000020026265810 */ /* 0x000fe20007fde0ff */
[----:B------:R-:W-:Y:S02]  /*5d50*/  FADD.FTZ R10, RZ, R10 ;  /* 0x0000000aff0a7221 */ /* 0x000fe40000010000 */
[----:B------:R-:W4:Y:S01]  /*5d60*/  LDS R27, [R0+0x2000] ;  /* 0x00200000001b7984 */ /* 0x000f220000000800 */
[----:B------:R-:W-:Y:S01]  /*5d70*/  @P5 IADD3.X R43, PT, PT, RZ, R43, RZ, P6, !PT ;  /* 0x0000002bff2b5210 */ /* 0x000fe200037fe4ff */
[----:B------:R-:W-:-:S02]  /*5d80*/  FADD.FTZ R10, R10, R13 ;  /* 0x0000000d0a0a7221 */ /* 0x000fc40000010000 */
        /* <DEDUP_REMOVED lines=19> */
[----:B------:R-:W-:-:S04]  /*5ec0*/  FADD.FTZ R6, R6, R17 ;  /* 0x0000001106067221 */ /* 0x000fc80000010000 */
        /* <DEDUP_REMOVED lines=54> */
.L_x_1313:
[----:B------:R-:W-:Y:S01]  /*6230*/  HFMA2 R149, -RZ, RZ, 0, 5.9604644775390625e-08 ;  /* 0x00000001ff957431 */ /* 0x000fe200000001ff */
[----:B------:R-:W-:Y:S01]  /*6240*/  BSSY B0, `(.L_x_1336) ;  /* 0x0000007000007945 */ /* 0x000fe20003800000 */
[----:B------:R-:W-:Y:S02]  /*6250*/  MOV R150, R145 ;  /* 0x0000009100967202 */ /* 0x000fe40000000f00 */
[----:B------:R-:W-:Y:S02]  /*6260*/  MOV R152, 0x1f ;  /* 0x0000001f00987802 */ /* 0x000fe40000000f00 */
[----:B------:R-:W-:-:S07]  /*6270*/  MOV R147, 0xffffffff ;  /* 0xffffffff00937802 */ /* 0x000fce0000000f00 */
[----:B0-----:R-:W-:Y:S05]  /*6280*/  WARPSYNC.COLLECTIVE R147, `(.L_x_1337) ;  /* 0x0000000093087348 */ /* 0x001fea0003c00000 */
[----:B------:R1:W2:Y:S02]  /*6290*/  SHFL.BFLY P0, R148, R150, R149, R152 ;  /* 0x0c00009596947389 */ /* 0x0002a40000000098 */
[----:B012---:R-:W-:Y:S05]  /*62a0*/  ENDCOLLECTIVE ;  /* 0x000000000000791b */ /* 0x007fea0003800000 */
.L_x_1337:
[----:B------:R-:W-:Y:S05]  /*62b0*/  BSYNC B0 ;  /* 0x0000000000007941 */ /* 0x000fea0003800000 */
.L_x_1336:
        /* <DEDUP_REMOVED lines=8> */
.L_x_1338:
[----:B------:R-:W-:Y:S01]  /*6340*/  FADD.FTZ R100, R100, R145 ;  /* 0x0000009164647221 */ /* 0x000fe20000010000 */
[----:B------:R-:W-:-:S04]  /*6350*/  HFMA2 R149, -RZ, RZ, 0, 1.1920928955078125e-07 ;  /* 0x00000002ff957431 */ /* 0x000fc800000001ff */
[----:B------:R-:W-:Y:S02]  /*6360*/  MOV R150, R100 ;  /* 0x0000006400967202 */ /* 0x000fe40000000f00 */
[----:B------:R-:W-:-:S07]  /*6370*/  MOV R101, R148 ;  /* 0x0000009400657202 */ /* 0x000fce0000000f00 */
[----:B------:R-:W-:Y:S05]  /*6380*/  WARPSYNC.COLLECTIVE R147, `(.L_x_1339) ;  /* 0x0000000093087348 */ /* 0x000fea0003c00000 */
[----:B------:R0:W1:Y:S02]  /*6390*/  SHFL.BFLY P0, R148, R150, R149, R152 ;  /* 0x0c00009596947389 */ /* 0x0000640000000098 */
[----:B01----:R-:W-:Y:S05]  /*63a0*/  ENDCOLLECTIVE ;  /* 0x000000000000791b */ /* 0x003fea0003800000 */
.L_x_1339:
[----:B------:R-:W-:-:S05]  /*63b0*/  FADD.FTZ R101, R101, R146 ;  /* 0x0000009265657221 */ /* 0x000fca0000010000 */
[----:B------:R-:W-:Y:S02]  /*63c0*/  MOV R150, R101 ;  /* 0x0000006500967202 */ /* 0x000fe40000000f00 */
[----:B------:R-:W-:-:S07]  /*63d0*/  MOV R103, R148 ;  /* 0x0000009400677202 */ /* 0x000fce0000000f00 */
[----:B------:R-:W-:Y:S05]  /*63e0*/  WARPSYNC.COLLECTIVE R147, `(.L_x_1340) ;  /* 0x0000000093087348 */ /* 0x000fea0003c00000 */
[----:B------:R0:W1:Y:S02]  /*63f0*/  SHFL.BFLY P0, R148, R150, R149, R152 ;  /* 0x0c00009596947389 */ /* 0x0000640000000098 */
[----:B01----:R-:W-:Y:S05]  /*6400*/  ENDCOLLECTIVE ;  /* 0x000000000000791b */ /* 0x003fea0003800000 */
.L_x_1340:
[----:B------:R-:W-:Y:S01]  /*6410*/  FADD.FTZ R103, R100, R103 ;  /* 0x0000006764677221 */ /* 0x000fe20000010000 */
[----:B------:R-:W-:-:S04]  /*6420*/  HFMA2 R149, -RZ, RZ, 0, 2.384185791015625e-07 ;  /* 0x00000004ff957431 */ /* 0x000fc800000001ff */
[----:B------:R-:W-:Y:S02]  /*6430*/  MOV R150, R103 ;  /* 0x0000006700967202 */ /* 0x000fe40000000f00 */
[----:B------:R-:W-:-:S07]  /*6440*/  MOV R102, R148 ;  /* 0x0000009400667202 */ /* 0x000fce0000000f00 */
[----:B------:R-:W-:Y:S05]  /*6450*/  WARPSYNC.COLLECTIVE R147, `(.L_x_1341) ;  /* 0x0000000093087348 */ /* 0x000fea0003c00000 */
[----:B------:R0:W1:Y:S02]  /*6460*/  SHFL.BFLY P0, R148, R150, R149, R152 ;  /* 0x0c00009596947389 */ /* 0x0000640000000098 */
[----:B01----:R-:W-:Y:S05]  /*6470*/  ENDCOLLECTIVE ;  /* 0x000000000000791b */ /* 0x003fea0003800000 */
.L_x_1341:
[----:B------:R-:W-:-:S05]  /*6480*/  FADD.FTZ R102, R101, R102 ;  /* 0x0000006665667221 */ /* 0x000fca0000010000 */
[----:B------:R-:W-:Y:S02]  /*6490*/  MOV R150, R102 ;  /* 0x0000006600967202 */ /* 0x000fe40000000f00 */
[----:B------:R-:W-:-:S07]  /*64a0*/  MOV R104, R148 ;  /* 0x0000009400687202 */ /* 0x000fce0000000f00 */
[----:B------:R-:W-:Y:S05]  /*64b0*/  WARPSYNC.COLLECTIVE R147, `(.L_x_1342) ;  /* 0x0000000093087348 */ /* 0x000fea0003c00000 */
[----:B------:R0:W1:Y:S02]  /*64c0*/  SHFL.BFLY P0, R148, R150, R149, R152 ;  /* 0x0c00009596947389 */ /* 0x0000640000000098 */
[----:B01----:R-:W-:Y:S05]  /*64d0*/  ENDCOLLECTIVE ;  /* 0x000000000000791b */ /* 0x003fea0003800000 */
.L_x_1342:
[----:B------:R-:W-:Y:S01]  /*64e0*/  FADD.FTZ R104, R103, R104 ;  /* 0x0000006867687221 */ /* 0x000fe20000010000 */
[----:B------:R-:W-:-:S04]  /*64f0*/  HFMA2 R149, -RZ, RZ, 0, 4.76837158203125e-07 ;  /* 0x00000008ff957431 */ /* 0x000fc800000001ff */
[----:B------:R-:W-:Y:S02]  /*6500*/  MOV R150, R104 ;  /* 0x0000006800967202 */ /* 0x000fe40000000f00 */
[----:B------:R-:W-:-:S07]  /*6510*/  MOV R105, R148 ;  /* 0x0000009400697202 */ /* 0x000fce0000000f00 */
[----:B------:R-:W-:Y:S05]  /*6520*/  WARPSYNC.COLLECTIVE R147, `(.L_x_1343) ;  /* 0x0000000093087348 */ /* 0x000fea0003c00000 */
[----:B------:R0:W1:Y:S02]  /*6530*/  SHFL.BFLY P0, R148, R150, R149, R152 ;  /* 0x0c00009596947389 */ /* 0x0000640000000098 */
[----:B01----:R-:W-:Y:S05]  /*6540*/  ENDCOLLECTIVE ;  /* 0x000000000000791b */ /* 0x003fea0003800000 */
.L_x_1343:
[----:B------:R-:W-:-:S05]  /*6550*/  FADD.FTZ R105, R102, R105 ;  /* 0x0000006966697221 */ /* 0x000fca0000010000 */
[----:B------:R-:W-:Y:S02]  /*6560*/  MOV R150, R105 ;  /* 0x0000006900967202 */ /* 0x000fe40000000f00 */
[----:B------:R-:W-:-:S07]  /*6570*/  MOV R107, R148 ;  /* 0x00000094006b7202 */ /* 0x000fce0000000f00 */
[----:B------:R-:W-:Y:S05]  /*6580*/  WARPSYNC.COLLECTIVE R147, `(.L_x_1344) ;  /* 0x0000000093087348 */ /* 0x000fea0003c00000 */
[----:B------:R0:W1:Y:S02]  /*6590*/  SHFL.BFLY P0, R148, R150, R149, R152 ;  /* 0x0c00009596947389 */ /* 0x0000640000000098 */
[----:B01----:R-:W-:Y:S05]  /*65a0*/  ENDCOLLECTIVE ;  /* 0x000000000000791b */ /* 0x003fea0003800000 */
.L_x_1344:
[----:B------:R-:W-:Y:S01]  /*65b0*/  FADD.FTZ R107, R104, R107 ;  /* 0x0000006b686b7221 */ /* 0x000fe20000010000 */
[----:B------:R-:W-:-:S04]  /*65c0*/  HFMA2 R149, -RZ, RZ, 0, 9.5367431640625e-07 ;  /* 0x00000010ff957431 */ /* 0x000fc800000001ff */
[----:B------:R-:W-:Y:S02]  /*65d0*/  MOV R150, R107 ;  /* 0x0000006b00967202 */ /* 0x000fe40000000f00 */
[----:B------:R-:W-:-:S07]  /*65e0*/  MOV R106, R148 ;  /* 0x00000094006a7202 */ /* 0x000fce0000000f00 */
[----:B------:R-:W-:Y:S05]  /*65f0*/  WARPSYNC.COLLECTIVE R147, `(.L_x_1345) ;  /* 0x0000000093087348 */ /* 0x000fea0003c00000 */
[----:B------:R0:W1:Y:S02]  /*6600*/  SHFL.BFLY P0, R148, R150, R149, R152 ;  /* 0x0c00009596947389 */ /* 0x0000640000000098 */
[----:B01----:R-:W-:Y:S05]  /*6610*/  ENDCOLLECTIVE ;  /* 0x000000000000791b */ /* 0x003fea0003800000 */
.L_x_1345:
[----:B------:R-:W-:-:S05]  /*6620*/  FADD.FTZ R106, R105, R106 ;  /* 0x0000006a696a7221 */ /* 0x000fca0000010000 */
[----:B------:R-:W-:Y:S02]  /*6630*/  MOV R150, R106 ;  /* 0x0000006a00967202 */ /* 0x000fe40000000f00 */
[----:B------:R-:W-:-:S07]  /*6640*/  MOV R100, R148 ;  /* 0x0000009400647202 */ /* 0x000fce0000000f00 */
[----:B------:R-:W-:Y:S05]  /*6650*/  WARPSYNC.COLLECTIVE R147, `(.L_x_1346) ;  /* 0x0000000093087348 */ /* 0x000fea0003c00000 */
[----:B------:R0:W1:Y:S02]  /*6660*/  SHFL.BFLY P0, R148, R150, R149, R152 ;  /* 0x0c00009596947389 */ /* 0x0000640000000098 */
[----:B01----:R-:W-:Y:S05]  /*6670*/  ENDCOLLECTIVE ;  /* 0x000000000000791b */ /* 0x003fea0003800000 */
.L_x_1346:
[----:B------:R-:W-:Y:S01]  /*6680*/  MOV R101, R148 ;  /* 0x0000009400657202 */ /* 0x000fe20000000f00 */
[----:B------:R-:W-:Y:S06]  /*6690*/  BRA `(.L_x_1347) ;  /* 0xffffffb4006c7947 */ /* 0x000fec000383ffff */
.L_x_1348:
        /* <DEDUP_REMOVED lines=14> */
.L_x_14433:


//--------------------- .text._ZN10layer_norm13ln_bwd_kernelINS_13Kernel_traitsI6__halfS2_S2_S2_fjLj768ELj1ELj4ELj1ELj16ENS_18Kernel_traits_baseILj768ES2_S2_S2_S2_fjLj128EEEEELb0ELb0ELb1ELb1EEEvNS_9BwdParamsE --------------------------
	.section	.text._ZN10layer_norm13ln_bwd_kernelINS_13Kernel_traitsI6__halfS2_S2_S2_fjLj768ELj1ELj4ELj1ELj16ENS_18Kernel_traits_baseILj768ES2_S2_S2_S2_fjLj128EEEEELb0ELb0ELb1ELb1EEEvNS_9BwdParamsE,"ax",@progbits
	.align	128
        .global         _ZN10layer_norm13ln_bwd_kernelINS_13Kernel_traitsI6__halfS2_S2_S2_fjLj768ELj1ELj4ELj1ELj16ENS_18Kernel_traits_baseILj768ES2_S2_S2_S2_fjLj128EEEEELb0ELb0ELb1ELb1EEEvNS_9BwdParamsE
        .type           _ZN10layer_norm13ln_bwd_kernelINS_13Kernel_traitsI6__halfS2_S2_S2_fjLj768ELj1ELj4ELj1ELj16ENS_18Kernel_traits_baseILj768ES2_S2_S2_S2_fjLj128EEEEELb0ELb0ELb1ELb1EEEvNS_9BwdParamsE,@function
        .size           _ZN10layer_norm13ln_bwd_kernelINS_13Kernel_traitsI6__halfS2_S2_S2_fjLj768ELj1ELj4ELj1ELj16ENS_18Kernel_traits_baseILj768ES2_S2_S2_S2_fjLj128EEEEELb0ELb0ELb1ELb1EEEvNS_9BwdParamsE,(.L_x_14434 - _ZN10layer_norm13ln_bwd_kernelINS_13Kernel_traitsI6__halfS2_S2_S2_fjLj768ELj1ELj4ELj1ELj16ENS_18Kernel_traits_baseILj768ES2_S2_S2_S2_fjLj128EEEEELb0ELb0ELb1ELb1EEEvNS_9BwdParamsE)
        .other          _ZN10layer_norm13ln_bwd_kernelINS_13Kernel_traitsI6__halfS2_S2_S2_fjLj768ELj1ELj4ELj1ELj16ENS_18Kernel_traits_baseILj768ES2_S2_S2_S2_fjLj128EEEEELb0ELb0ELb1ELb1EEEvNS_9BwdParamsE,@"STO_CUDA_ENTRY STV_DEFAULT"
_ZN10layer_norm13ln_bwd_kernelINS_13Kernel_traitsI6__halfS2_S2_S2_fjLj768ELj1ELj4ELj1ELj16ENS_18Kernel_traits_baseILj768ES2_S2_S2_S2_fjLj128EEEEELb0ELb0ELb1ELb1EEEvNS_9BwdParamsE:
.text._ZN10layer_norm13ln_bwd_kernelINS_13Kernel_traitsI6__halfS2_S2_S2_fjLj768ELj1ELj4ELj1ELj16ENS_18Kernel_traits_baseILj768ES2_S2_S2_S2_fjLj128EEEEELb0ELb0ELb1ELb1EEEvNS_9BwdParamsE:
        /* <DEDUP_REMOVED lines=45> */
[----:B------:R0:W5:Y:S04]  /*02d0*/  LDG.E.128 R44, desc[UR6][R4.64+0x400] ;  /* 0x00040006042c7981 */ /* 0x000168000c1e1d00 */
[----:B------:R0:W5:Y:S04]  /*02e0*/  LDG.E.128 R40, desc[UR6][R4.64+0x200] ;  /* 0x0002000604287981 */ /* 0x000168000c1e1d00 */
[----:B------:R0:W5:Y:S01]  /*02f0*/  LDG.E.128 R36, desc[UR6][R4.64] ;  /* 0x0000000604247981 */ /* 0x000162000c1e1d00 */
[----:B------:R-:W-:-:S07]  /*0300*/  HFMA2 R92, -RZ, RZ, 0, 0 ;  /* 0x00000000ff5c7431 */ /* 0x000fce00000001ff */
.L_x_1370:
[----:B------:R-:W1:Y:S08]  /*0310*/  LDC.64 R124, c[0x0][0x3f8] ;  /* 0x0000fe00ff7c7b82 */ /* 0x000e700000000a00 */
[----:B------:R-:W2:Y:S08]  /*0320*/  LDC.64 R122, c[0x0][0x3f0] ;  /* 0x0000fc00ff7a7b82 */ /* 0x000eb00000000a00 */
[----:B------:R-:W3:Y:S01]  /*0330*/  LDC.64 R120, c[0x0][0x3c8] ;  /* 0x0000f200ff787b82 */ /* 0x000ee20000000a00 */
[----:B-1----:R-:W-:-:S06]  /*0340*/  IMAD.WIDE R124, R2, 0x4, R124 ;  /* 0x00000004027c7825 */ /* 0x002fcc00078e027c */
[----:B------:R-:W4:Y:S01]  /*0350*/  LDG.E R124, desc[UR6][R124.64] ;  /* 0x000000067c7c7981 */ /* 0x000f22000c1e1900 */
[----:B--2---:R-:W-:-:S06]  /*0360*/  IMAD.WIDE R122, R2, 0x4, R122 ;  /* 0x00000004027a7825 */ /* 0x004fcc00078e027a */
[----:B-----5:R1:W5:Y:S01]  /*0370*/  LDG.E R122, desc[UR6][R122.64] ;  /* 0x000000067a7a7981 */ /* 0x020362000c1e1900 */
[----:B---3--:R-:W-:-:S05]  /*0380*/  IMAD.WIDE R120, R2, 0x4, R120 ;  /* 0x0000000402787825 */ /* 0x008fca00078e0278 */
[----:B------:R1:W5:Y:S01]  /*0390*/  LDG.E R137, desc[UR6][R120.64] ;  /* 0x0000000678897981 */ /* 0x000362000c1e1900 */
[----:B------:R-:W-:Y:S01]  /*03a0*/  BSSY.RECONVERGENT B1, `(.L_x_1351) ;  /* 0x0000135000017945 */ /* 0x000fe20003800200 */
[----:B------:R-:W-:Y:S02]  /*03b0*/  CS2R R138, SRZ ;  /* 0x00000000008a7805 */ /* 0x000fe4000001ff00 */
[----:B----4-:R-:W-:-:S13]  /*03c0*/  ISETP.GE.AND P3, PT, R124, 0x1, PT ;  /* 0x000000017c00780c */ /* 0x010fda0003f66270 */
[----:B-1----:R-:W-:Y:S05]  /*03d0*/  @!P3 BRA `(.L_x_1352) ;  /* 0x00000010007cb947 */ /* 0x002fea0003800000 */
[----:B------:R-:W-:Y:S01]  /*03e0*/  IMAD R3, R2, UR9, RZ ;  /* 0x0000000902037c24 */ /* 0x000fe2000f8e02ff */
[----:B------:R-:W-:Y:S01]  /*03f0*/  IADD3 R7, PT, PT, R124, -0x1, RZ ;  /* 0xffffffff7c077810 */ /* 0x000fe20007ffe0ff */
[----:B------:R-:W1:Y:S03]  /*0400*/  LDC.64 R8, c[0x0][0x3a8] ;  /* 0x0000ea00ff087b82 */ /* 0x000e660000000a00 */
[----:B------:R-:W-:Y:S01]  /*0410*/  SHF.R.S32.HI R6, RZ, 0x1f, R3 ;  /* 0x0000001fff067819 */ /* 0x000fe20000011403 */
[----:B------:R-:W-:-:S03]  /*0420*/  IMAD R7, R7, UR9, RZ ;  /* 0x0000000907077c24 */ /* 0x000fc6000f8e02ff */
[----:B------:R-:W-:Y:S01]  /*0430*/  LEA.HI R3, R6, R3, RZ, 0x3 ;  /* 0x0000000306037211 */ /* 0x000fe200078f18ff */
[----:B0-----:R-:W0:Y:S01]  /*0440*/  LDC.64 R4, c[0x0][0x428] ;  /* 0x00010a00ff047b82 */ /* 0x001e220000000a00 */
[----:B------:R-:W-:Y:S02]  /*0450*/  SHF.R.S32.HI R6, RZ, 0x1f, R7 ;  /* 0x0000001fff067819 */ /* 0x000fe40000011407 */
[----:B------:R-:W-:Y:S02]  /*0460*/  LEA.HI.SX32 R117, R3, R0, 0x1d ;  /* 0x0000000003757211 */ /* 0x000fe400078feaff */
[----:B------:R-:W-:-:S04]  /*0470*/  LEA.HI R7, R6, R7, RZ, 0x3 ;  /* 0x0000000706077211 */ /* 0x000fc800078f18ff */
[----:B------:R-:W-:Y:S02]  /*0480*/  LEA.HI.SX32 R7, R7, R0, 0x1d ;  /* 0x0000000007077211 */ /* 0x000fe400078feaff */
[----:B------:R-:W-:Y:S02]  /*0490*/  IADD3 R119, PT, PT, R117, 0x20, RZ ;  /* 0x0000002075777810 */ /* 0x000fe40007ffe0ff */
[----:B------:R-:W-:Y:S02]  /*04a0*/  IADD3 R13, PT, PT, R7, 0x20, RZ ;  /* 0x00000020070d7810 */ /* 0x000fe40007ffe0ff */
[C---:B------:R-:W-:Y:S01]  /*04b0*/  IADD3 R123, PT, PT, R117.reuse, 0x40, RZ ;  /* 0x00000040757b7810 */ /* 0x040fe20007ffe0ff */
[----:B-1----:R-:W-:Y:S01]  /*04c0*/  IMAD.WIDE.U32 R104, R117, 0x10, R8 ;  /* 0x0000001075687825 */ /* 0x002fe200078e0008 */
[----:B------:R-:W-:Y:S02]  /*04d0*/  SHF.R.S32.HI R3, RZ, 0x1f, R2 ;  /* 0x0000001fff037819 */ /* 0x000fe40000011402 */
[----:B------:R-:W-:Y:S01]  /*04e0*/  LEA R108, P0, R2, UR10, 0x2 ;  /* 0x0000000a026c7c11 */ /* 0x000fe2000f8010ff */
[----:B------:R-:W-:-:S02]  /*04f0*/  IMAD.WIDE.U32 R16, R119, 0x10, R8 ;  /* 0x0000001077107825 */ /* 0x000fc400078e0008 */
[----:B------:R-:W2:Y:S02]  /*0500*/  LDG.E.128 R104, desc[UR6][R104.64] ;  /* 0x0000000668687981 */ /* 0x000ea4000c1e1d00 */
[----:B0-----:R-:W-:Y:S01]  /*0510*/  IMAD.WIDE.U32 R12, R13, 0x10, R4 ;  /* 0x000000100d0c7825 */ /* 0x001fe200078e0004 */
[----:B------:R-:W-:Y:S01]  /*0520*/  LEA.HI.X R109, R2, UR11, R3, 0x2, P0 ;  /* 0x0000000b026d7c11 */ /* 0x000fe200080f1403 */
[----:B------:R-:W3:Y:S02]  /*0530*/  LDG.E.128 R16, desc[UR6][R16.64] ;  /* 0x0000000610107981 */ /* 0x000ee4000c1e1d00 */
[----:B------:R-:W-:Y:S01]  /*0540*/  IMAD.WIDE.U32 R8, R123, 0x10, R8 ;  /* 0x000000107b087825 */ /* 0x000fe200078e0008 */
[C---:B------:R-:W-:Y:S01]  /*0550*/  IADD3 R3, PT, PT, R7.reuse, 0x40, RZ ;  /* 0x0000004007037810 */ /* 0x040fe20007ffe0ff */
[----:B------:R-:W4:Y:S02]  /*0560*/  LDG.E.128 R12, desc[UR6][R12.64] ;  /* 0x000000060c0c7981 */ /* 0x000f24000c1e1d00 */
[----:B------:R-:W-:-:S02]  /*0570*/  IMAD.WIDE.U32 R20, R7, 0x10, R4 ;  /* 0x0000001007147825 */ /* 0x000fc400078e0004 */
[----:B------:R0:W3:Y:S04]  /*0580*/  LDG.E R0, desc[UR6][R108.64] ;  /* 0x000000066c007981 */ /* 0x0000e8000c1e1900 */
[----:B------:R-:W3:Y:S01]  /*0590*/  LDG.E.128 R8, desc[UR6][R8.64] ;  /* 0x0000000608087981 */ /* 0x000ee2000c1e1d00 */
[----:B------:R-:W-:-:S03]  /*05a0*/  IMAD.WIDE.U32 R4, R3, 0x10, R4 ;  /* 0x0000001003047825 */ /* 0x000fc600078e0004 */
[----:B------:R-:W3:Y:S04]  /*05b0*/  LDG.E.128 R20, desc[UR6][R20.64] ;  /* 0x0000000614147981 */ /* 0x000ee8000c1e1d00 */
        /* <DEDUP_REMOVED lines=10> */
[----:B------:R-:W5:Y:S01]  /*0660*/  @P0 LDG.E.128 R32, desc[UR6][R108.64] ;  /* 0x000000066c200981 */ /* 0x000f62000c1e1d00 */
[----:B-1----:R-:W-:-:S05]  /*0670*/  @P0 IMAD.WIDE.U32 R110, R119, 0x10, R112 ;  /* 0x00000010776e0825 */ /* 0x002fca00078e0070 */
[----:B------:R-:W5:Y:S01]  /*0680*/  @P0 LDG.E.128 R28, desc[UR6][R110.64] ;  /* 0x000000066e1c0981 */ /* 0x000f62000c1e1d00 */
[----:B------:R-:W-:-:S05]  /*0690*/  @P0 IMAD.WIDE.U32 R112, R123, 0x10, R114 ;  /* 0x000000107b700825 */ /* 0x000fca00078e0072 */
[----:B------:R4:W5:Y:S01]  /*06a0*/  @P0 LDG.E.128 R24, desc[UR6][R112.64] ;  /* 0x0000000670180981 */ /* 0x000962000c1e1d00 */
[----:B------:R-:W-:Y:S02]  /*06b0*/  HADD2.F32 R162, -RZ, R36.H0_H0 ;  /* 0x20000024ffa27230 */ /* 0x000fe40000004100 */
[----:B------:R-:W-:Y:S02]  /*06c0*/  HADD2.F32 R129, -RZ, R43.H1_H1 ;  /* 0x3000002bff817230 */ /* 0x000fe40000004100 */
[----:B------:R-:W-:Y:S02]  /*06d0*/  HADD2.F32 R131, -RZ, R44.H1_H1 ;  /* 0x3000002cff837230 */ /* 0x000fe40000004100 */
[----:B------:R-:W-:Y:S02]  /*06e0*/  HADD2.F32 R133, -RZ, R45.H1_H1 ;  /* 0x3000002dff857230 */ /* 0x000fe40000004100 */
[----:B------:R-:W-:Y:S02]  /*06f0*/  HADD2.F32 R139, -RZ, R47.H1_H1 ;  /* 0x3000002fff8b7230 */ /* 0x000fe40000004100 */
[----:B--2---:R-:W-:-:S02]  /*0700*/  HADD2.F32 R117, -RZ, R105.H0_H0 ;  /* 0x20000069ff757230 */ /* 0x004fc40000004100 */
[----:B------:R-:W-:Y:S02]  /*0710*/  HADD2.F32 R118, -RZ, R105.H1_H1 ;  /* 0x30000069ff767230 */ /* 0x000fe40000004100 */
[----:B------:R-:W-:Y:S02]  /*0720*/  HADD2.F32 R123, -RZ, R106.H1_H1 ;  /* 0x3000006aff7b7230 */ /* 0x000fe40000004100 */
[--C-:B----4-:R-:W-:Y:S02]  /*0730*/  HADD2.F32 R113, -RZ, R15.reuse.H0_H0 ;  /* 0x2000000fff717230 */ /* 0x110fe40000004100 */
[----:B------:R-:W-:Y:S02]  /*0740*/  HADD2.F32 R116, -RZ, R15.H1_H1 ;  /* 0x3000000fff747230 */ /* 0x000fe40000004100 */
[--C-:B------:R-:W-:Y:S01]  /*0750*/  HADD2.F32 R105, -RZ, R13.reuse.H0_H0 ;  /* 0x2000000dff697230 */ /* 0x100fe20000004100 */
[----:B---3--:R-:W-:Y:S01]  /*0760*/  FSEL R15, R0, RZ, !P1 ;  /* 0x000000ff000f7208 */ /* 0x008fe20004800000 */
[----:B------:R-:W-:-:S02]  /*0770*/  HADD2.F32 R108, -RZ, R13.H1_H1 ;  /* 0x3000000dff6c7230 */ /* 0x000fc40000004100 */
[----:B------:R-:W-:Y:S02]  /*0780*/  HADD2.F32 R0, -RZ, R8.H1_H1 ;  /* 0x30000008ff007230 */ /* 0x000fe40000004100 */
[--C-:B------:R-:W-:Y:S02]  /*0790*/  HADD2.F32 R13, -RZ, R9.reuse.H0_H0 ;  /* 0x20000009ff0d7230 */ /* 0x100fe40000004100 */
[----:B------:R-:W-:Y:S02]  /*07a0*/  HADD2.F32 R128, -RZ, R9.H1_H1 ;  /* 0x30000009ff807230 */ /* 0x000fe40000004100 */
[----:B------:R-:W-:Y:S02]  /*07b0*/  HADD2.F32 R126, -RZ, R107.H1_H1 ;  /* 0x3000006bff7e7230 */ /* 0x000fe40000004100 */
[----:B------:R-:W-:Y:S02]  /*07c0*/  HADD2.F32 R9, -RZ, R11.H0_H0 ;  /* 0x2000000bff097230 */ /* 0x000fe40000004100 */
[----:B------:R-:W-:-:S02]  /*07d0*/  HADD2.F32 R114, -RZ, R104.H1_H1 ;  /* 0x30000068ff727230 */ /* 0x000fc40000004100 */
[--C-:B------:R-:W-:Y:S02]  /*07e0*/  HADD2.F32 R130, -RZ, R10.reuse.H0_H0 ;  /* 0x2000000aff827230 */ /* 0x100fe40000004100 */
[----:B------:R-:W-:Y:S02]  /*07f0*/  HADD2.F32 R132, -RZ, R10.H1_H1 ;  /* 0x3000000aff847230 */ /* 0x000fe40000004100 */
[C---:B------:R-:W-:Y:S01]  /*0800*/  FADD.FTZ R10, -R15.reuse, R118 ;  /* 0x000000760f0a7221 */ /* 0x040fe20000010100 */
[----:B------:R-:W-:Y:S02]  /*0810*/  HADD2.F32 R125, -RZ, R107.H0_H0 ;  /* 0x2000006bff7d7230 */ /* 0x000fe40000004100 */
[----:B------:R-:W-:Y:S01]  /*0820*/  FADD.FTZ R118, -R15, R0 ;  /* 0x000000000f767221 */ /* 0x000fe20000010100 */
[--C-:B------:R-:W-:Y:S02]  /*0830*/  HADD2.F32 R109, -RZ, R14.reuse.H0_H0 ;  /* 0x2000000eff6d7230 */ /* 0x100fe40000004100 */
[----:B------:R-:W-:-:S02]  /*0840*/  HADD2.F32 R112, -RZ, R14.H1_H1 ;  /* 0x3000000eff707230 */ /* 0x000fc40000004100 */
[C---:B------:R-:W-:Y:S01]  /*0850*/  FADD.FTZ R14, -R15.reuse, R123 ;  /* 0x0000007b0f0e7221 */ /* 0x040fe20000010100 */
[--C-:B------:R-:W-:Y:S02]  /*0860*/  HADD2.F32 R148, -RZ, R18.reuse.H0_H0 ;  /* 0x20000012ff947230 */ /* 0x100fe40000004100 */
[C---:B------:R-:W-:Y:S01]  /*0870*/  FADD.FTZ R0, -R15.reuse, R9 ;  /* 0x000000090f007221 */ /* 0x040fe20000010100 */
[----:B------:R-:W-:Y:S02]  /*0880*/  HADD2.F32 R110, -RZ, R18.H1_H1 ;  /* 0x30000012ff6e7230 */ /* 0x000fe40000004100 */
[C---:B------:R-:W-:Y:S01]  /*0890*/  FADD.FTZ R18, -R15.reuse, R126 ;  /* 0x0000007e0f127221 */ /* 0x040fe20000010100 */
[----:B------:R-:W-:Y:S02]  /*08a0*/  HADD2.F32 R119, -RZ, R106.H0_H0 ;  /* 0x2000006aff777230 */ /* 0x000fe40000004100 */
[----:B------:R-:W-:Y:S01]  /*08b0*/  FADD.FTZ R164, -R15, R114 ;  /* 0x000000720fa47221 */ /* 0x000fe20000010100 */
[----:B------:R-:W-:-:S02]  /*08c0*/  HADD2.F32 R106, -RZ, R21.H1_H1 ;  /* 0x30000015ff6a7230 */ /* 0x000fc40000004100 */
[----:B------:R-:W-:Y:S01]  /*08d0*/  FADD.FTZ R126, -R15, R13 ;  /* 0x0000000d0f7e7221 */ /* 0x000fe20000010100 */
[----:B------:R-:W-:Y:S02]  /*08e0*/  HADD2.F32 R107, -RZ, R22.H0_H0 ;  /* 0x20000016ff6b7230 */ /* 0x000fe40000004100 */
[C---:B-----5:R-:W-:Y:S01]  /*08f0*/  FMUL.FTZ R10, R137.reuse, R10 ;  /* 0x0000000a890a7220 */ /* 0x060fe20000410000 */
[----:B------:R-:W-:Y:S02]  /*0900*/  HADD2.F32 R146, -RZ, R19.H0_H0 ;  /* 0x20000013ff927230 */ /* 0x000fe40000004100 */
[----:B------:R-:W-:Y:S02]  /*0910*/  HADD2.F32 R9, -RZ, R37.H1_H1 ;  /* 0x30000025ff097230 */ /* 0x000fe40000004100 */
[----:B------:R-:W-:Y:S01]  /*0920*/  FMUL.FTZ R14, R137, R14 ;  /* 0x0000000e890e7220 */ /* 0x000fe20000410000 */
[----:B------:R-:W-:Y:S02]  /*0930*/  HADD2.F32 R3, -RZ, R104.H0_H0 ;  /* 0x20000068ff037230 */ /* 0x000fe40000004100 */
[----:B------:R-:W-:-:S02]  /*0940*/  HADD2.F32 R22, -RZ, R22.H1_H1 ;  /* 0x30000016ff167230 */ /* 0x000fc40000004100 */
[--C-:B------:R-:W-:Y:S02]  /*0950*/  HADD2.F32 R158, -RZ, R16.reuse.H0_H0 ;  /* 0x20000010ff9e7230 */ /* 0x100fe40000004100 */
[----:B------:R-:W-:Y:S02]  /*0960*/  HADD2.F32 R156, -RZ, R16.H1_H1 ;  /* 0x30000010ff9c7230 */ /* 0x000fe40000004100 */
[----:B------:R-:W-:Y:S01]  /*0970*/  FADD.FTZ R16, -R15, R125 ;  /* 0x0000007d0f107221 */ /* 0x000fe20000010100 */
[--C-:B------:R-:W-:Y:S02]  /*0980*/  HADD2.F32 R154, -RZ, R17.reuse.H0_H0 ;  /* 0x20000011ff9a7230 */ /* 0x100fe40000004100 */
[----:B------:R-:W-:Y:S02]  /*0990*/  HADD2.F32 R152, -RZ, R17.H1_H1 ;  /* 0x30000011ff987230 */ /* 0x000fe40000004100 */
[----:B------:R-:W-:Y:S02]  /*09a0*/  HADD2.F32 R19, -RZ, R19.H1_H1 ;  /* 0x30000013ff137230 */ /* 0x000fe40000004100 */
[----:B------:R-:W-:-:S02]  /*09b0*/  HADD2.F32 R144, -RZ, R8.H0_H0 ;  /* 0x20000008ff907230 */ /* 0x000fc40000004100 */
[----:B------:R-:W-:Y:S02]  /*09c0*/  HADD2.F32 R136, -RZ, R11.H1_H1 ;  /* 0x3000000bff887230 */ /* 0x000fe40000004100 */
[----:B------:R-:W-:Y:S02]  /*09d0*/  HADD2.F32 R13, -RZ, R38.H1_H1 ;  /* 0x30000026ff0d7230 */ /* 0x000fe40000004100 */
[--C-:B------:R-:W-:Y:S02]  /*09e0*/  HADD2.F32 R127, -RZ, R5.reuse.H0_H0 ;  /* 0x20000005ff7f7230 */ /* 0x100fe40000004100 */
[----:B------:R-:W-:Y:S02]  /*09f0*/  HADD2.F32 R140, -RZ, R5.H1_H1 ;  /* 0x30000005ff8c7230 */ /* 0x000fe40000004100 */
[--C-:B------:R-:W-:Y:S02]  /*0a00*/  HADD2.F32 R115, -RZ, R20.reuse.H0_H0 ;  /* 0x20000014ff737230 */ /* 0x100fe40000004100 */
[----:B------:R-:W-:-:S02]  /*0a10*/  HADD2.F32 R150, -RZ, R20.H1_H1 ;  /* 0x30000014ff967230 */ /* 0x000fc40000004100 */
[----:B------:R-:W-:Y:S02]  /*0a20*/  HADD2.F32 R111, -RZ, R21.H0_H0 ;  /* 0x20000015ff6f7230 */ /* 0x000fe40000004100 */
[--C-:B------:R-:W-:Y:S02]  /*0a30*/  HADD2.F32 R125, -RZ, R6.reuse.H0_H0 ;  /* 0x20000006ff7d7230 */ /* 0x100fe40000004100 */
[----:B------:R-:W-:Y:S02]  /*0a40*/  HADD2.F32 R134, -RZ, R6.H1_H1 ;  /* 0x30000006ff867230 */ /* 0x000fe40000004100 */
[----:B------:R-:W-:Y:S01]  /*0a50*/  FMUL.FTZ R6, R137, R164 ;  /* 0x000000a489067220 */ /* 0x000fe20000410000 */
[----:B------:R-:W-:Y:S02]  /*0a60*/  HADD2.F32 R5, -RZ, R36.H1_H1 ;  /* 0x30000024ff057230 */ /* 0x000fe40000004100 */
[----:B------:R-:W-:Y:S01]  /*0a70*/  FMUL.FTZ R9, R9, R106 ;  /* 0x0000006a09097220 */ /* 0x000fe20000410000 */
[----:B------:R-:W-:-:S02]  /*0a80*/  HADD2.F32 R21, -RZ, R23.H0_H0 ;  /* 0x20000017ff157230 */ /* 0x000fc40000004100 */
[----:B------:R-:W-:Y:S01]  /*0a90*/  FADD.FTZ R83, R83, R106 ;  /* 0x0000006a53537221 */ /* 0x000fe20000010000 */
[----:B------:R-:W-:Y:S02]  /*0aa0*/  HADD2.F32 R20, -RZ, R23.H1_H1 ;  /* 0x30000017ff147230 */ /* 0x000fe40000004100 */
[----:B------:R-:W-:Y:S01]  /*0ab0*/  FFMA.FTZ R51, R10, R106, R51 ;  /* 0x0000006a0a337223 */ /* 0x000fe20000010033 */
[--C-:B------:R-:W-:Y:S02]  /*0ac0*/  HADD2.F32 R23, -RZ, R12.reuse.H0_H0 ;  /* 0x2000000cff177230 */ /* 0x100fe40000004100 */
[C---:B------:R-:W-:Y:S01]  /*0ad0*/  FADD.FTZ R160, -R15.reuse, R3 ;  /* 0x000000030fa07221 */ /* 0x040fe20000010100 */
[----:B------:R-:W-:Y:S02]  /*0ae0*/  HADD2.F32 R104, -RZ, R12.H1_H1 ;  /* 0x3000000cff687230 */ /* 0x000fe40000004100 */
        /* <DEDUP_REMOVED lines=15> */
[----:B------:R-:W-:-:S02]  /*0be0*/  HADD2.F32 R106, -RZ, R39.H0_H0 ;  /* 0x20000027ff6a7230 */ /* 0x000fc40000004100 */
[-C--:B------:R-:W-:Y:S01]  /*0bf0*/  FMUL.FTZ R13, R13, R22.reuse ;  /* 0x000000160d0d7220 */ /* 0x080fe20000410000 */
[----:B------:R-:W-:Y:S01]  /*0c00*/  FADD.FTZ R77, R77, R22 ;  /* 0x000000164d4d7221 */ /* 0x000fe20000010000 */
[----:B------:R-:W-:Y:S01]  /*0c10*/  FFMA.FTZ R53, R14, R22, R53 ;  /* 0x000000160e357223 */ /* 0x000fe20000010035 */
[----:B------:R-:W-:Y:S02]  /*0c20*/  HADD2.F32 R17, -RZ, R39.H1_H1 ;  /* 0x30000027ff117230 */ /* 0x000fe40000004100 */
[C---:B------:R-:W-:Y:S01]  /*0c30*/  FMUL.FTZ R15, R137.reuse, R16 ;  /* 0x00000010890f7220 */ /* 0x040fe20000410000 */
[----:B------:R-:W-:Y:S01]  /*0c40*/  FMUL.FTZ R18, R137, R18 ;  /* 0x0000001289127220 */ /* 0x000fe20000410000 */
[----:B------:R-:W-:Y:S02]  /*0c50*/  HADD2.F32 R22, -RZ, R40.H0_H0 ;  /* 0x20000028ff167230 */ /* 0x000fe40000004100 */
[-C--:B------:R-:W-:Y:S01]  /*0c60*/  FMUL.FTZ R5, R5, R150.reuse ;  /* 0x0000009605057220 */ /* 0x080fe20000410000 */
[----:B------:R-:W-:Y:S01]  /*0c70*/  FADD.FTZ R81, R81, R150 ;  /* 0x0000009651517221 */ /* 0x000fe20000010000 */
[----:B------:R-:W-:Y:S01]  /*0c80*/  FFMA.FTZ R49, R6, R150, R49 ;  /* 0x0000009606317223 */ /* 0x000fe20000010031 */
[----:B------:R-:W-:-:S02]  /*0c90*/  HADD2.F32 R150, -RZ, R38.H0_H0 ;  /* 0x20000026ff967230 */ /* 0x000fc40000004100 */
[C---:B------:R-:W-:Y:S01]  /*0ca0*/  FMUL.FTZ R11, R137.reuse, R12 ;  /* 0x0000000c890b7220 */ /* 0x040fe20000410000 */
[----:B------:R-:W-:Y:S01]  /*0cb0*/  FMUL.FTZ R19, R137, R158 ;  /* 0x0000009e89137220 */ /* 0x000fe20000410000 */
[-C--:B------:R-:W-:Y:S01]  /*0cc0*/  FMUL.FTZ R16, R106, R21.reuse ;  /* 0x000000156a107220 */ /* 0x080fe20000410000 */
[----:B------:R-:W-:Y:S01]  /*0cd0*/  FADD.FTZ R78, R78, R21 ;  /* 0x000000154e4e7221 */ /* 0x000fe20000010000 */
[----:B------:R-:W-:Y:S01]  /*0ce0*/  FFMA.FTZ R54, R15, R21, R54 ;  /* 0x000000150f367223 */ /* 0x000fe20000010036 */
[-C--:B------:R-:W-:Y:S01]  /*0cf0*/  FMUL.FTZ R17, R17, R20.reuse ;  /* 0x0000001411117220 */ /* 0x080fe20000410000 */
[----:B------:R-:W-:Y:S01]  /*0d00*/  FADD.FTZ R79, R79, R20 ;  /* 0x000000144f4f7221 */ /* 0x000fe20000010000 */
[----:B------:R-:W-:Y:S01]  /*0d10*/  FFMA.FTZ R55, R18, R20, R55 ;  /* 0x0000001412377223 */ /* 0x000fe20000010037 */
[----:B------:R-:W-:Y:S02]  /*0d20*/  HADD2.F32 R21, -RZ, R40.H1_H1 ;  /* 0x30000028ff157230 */ /* 0x000fe40000004100 */
[----:B------:R-:W-:Y:S01]  /*0d30*/  FMUL.FTZ R20, R22, R23 ;  /* 0x0000001716147220 */ /* 0x000fe20000410000 */
[----:B------:R-:W-:Y:S01]  /*0d40*/  FMUL.FTZ R22, R137, R156 ;  /* 0x0000009c89167220 */ /* 0x000fe20000410000 */
[----:B------:R-:W-:-:S02]  /*0d50*/  HADD2.F32 R106, -RZ, R41.H0_H0 ;  /* 0x20000029ff6a7230 */ /* 0x000fc40000004100 */
[----:B------:R-:W-:Y:S01]  /*0d60*/  FMUL.FTZ R3, R137, R160 ;  /* 0x000000a089037220 */ /* 0x000fe20000410000 */
[-C--:B------:R-:W-:Y:S01]  /*0d70*/  FMUL.FTZ R12, R150, R107.reuse ;  /* 0x0000006b960c7220 */ /* 0x080fe20000410000 */
[----:B------:R-:W-:Y:S01]  /*0d80*/  FADD.FTZ R76, R76, R107 ;  /* 0x0000006b4c4c7221 */ /* 0x000fe20000010000 */
[----:B------:R-:W-:Y:S01]  /*0d90*/  FFMA.FTZ R52, R11, R107, R52 ;  /* 0x0000006b0b347223 */ /* 0x000fe20000010034 */
[----:B------:R-:W-:Y:S01]  /*0da0*/  FADD.FTZ R72, R72, R23 ;  /* 0x0000001748487221 */ /* 0x000fe20000010000 */
[----:B------:R-:W-:Y:S01]  /*0db0*/  FFMA.FTZ R56, R19, R23, R56 ;  /* 0x0000001713387223 */ /* 0x000fe20000010038 */
[--C-:B------:R-:W-:Y:S02]  /*0dc0*/  HADD2.F32 R123, -RZ, R7.reuse.H0_H0 ;  /* 0x20000007ff7b7230 */ /* 0x100fe40000004100 */
[C---:B------:R-:W-:Y:S01]  /*0dd0*/  FMUL.FTZ R23, R137.reuse, R154 ;  /* 0x0000009a89177220 */ /* 0x040fe20000410000 */
[----:B------:R-:W-:Y:S02]  /*0de0*/  HADD2.F32 R138, -RZ, R7.H1_H1 ;  /* 0x30000007ff8a7230 */ /* 0x000fe40000004100 */
[----:B------:R-:W-:Y:S01]  /*0df0*/  FMUL.FTZ R7, R137, R8 ;  /* 0x0000000889077220 */ /* 0x000fe20000410000 */
[----:B------:R-:W-:-:S02]  /*0e00*/  HADD2.F32 R160, -RZ, R37.H0_H0 ;  /* 0x20000025ffa07230 */ /* 0x000fc40000004100 */
[----:B------:R-:W-:Y:S02]  /*0e10*/  HADD2.F32 R107, -RZ, R41.H1_H1 ;  /* 0x30000029ff6b7230 */ /* 0x000fe40000004100 */
[-C--:B------:R-:W-:Y:S01]  /*0e20*/  FMUL.FTZ R21, R21, R104.reuse ;  /* 0x0000006815157220 */ /* 0x080fe20000410000 */
[----:B------:R-:W-:Y:S01]  /*0e30*/  FADD.FTZ R73, R73, R104 ;  /* 0x0000006849497221 */ /* 0x000fe20000010000 */
[----:B------:R-:W-:Y:S01]  /*0e40*/  FFMA.FTZ R57, R22, R104, R57 ;  /* 0x0000006816397223 */ /* 0x000fe20000010039 */
[--C-:B------:R-:W-:Y:S02]  /*0e50*/  HADD2.F32 R117, -RZ, R4.reuse.H0_H0 ;  /* 0x20000004ff757230 */ /* 0x100fe40000004100 */
[----:B------:R-:W-:Y:S01]  /*0e60*/  FMUL.FTZ R104, R106, R105 ;  /* 0x000000696a687220 */ /* 0x000fe20000410000 */
[----:B------:R-:W-:Y:S02]  /*0e70*/  HADD2.F32 R142, -RZ, R4.H1_H1 ;  /* 0x30000004ff8e7230 */ /* 0x000fe40000004100 */
[----:B------:R-:W-:Y:S01]  /*0e80*/  FMUL.FTZ R4, R162, R115 ;  /* 0x00000073a2047220 */ /* 0x000fe20000410000 */
[----:B------:R-:W-:Y:S01]  /*0e90*/  FADD.FTZ R74, R74, R105 ;  /* 0x000000694a4a7221 */ /* 0x000fe20000010000 */
[----:B------:R-:W-:Y:S01]  /*0ea0*/  FFMA.FTZ R58, R23, R105, R58 ;  /* 0x00000069173a7223 */ /* 0x000fe2000001003a */
[----:B------:R-:W-:Y:S01]  /*0eb0*/  FMUL.FTZ R106, R137, R152 ;  /* 0x00000098896a7220 */ /* 0x000fe20000410000 */
[-C--:B------:R-:W-:Y:S01]  /*0ec0*/  FMUL.FTZ R8, R160, R111.reuse ;  /* 0x0000006fa0087220 */ /* 0x080fe20000410000 */
[----:B------:R-:W-:Y:S01]  /*0ed0*/  FADD.FTZ R82, R82, R111 ;  /* 0x0000006f52527221 */ /* 0x000fe20000010000 */
[----:B------:R-:W-:Y:S01]  /*0ee0*/  FFMA.FTZ R50, R7, R111, R50 ;  /* 0x0000006f07327223 */ /* 0x000fe20000010032 */
[----:B------:R-:W-:-:S02]  /*0ef0*/  HADD2.F32 R150, -RZ, R42.H0_H0 ;  /* 0x2000002aff967230 */ /* 0x000fc40000004100 */
[----:B------:R-:W-:Y:S01]  /*0f00*/  FMUL.FTZ R105, R107, R108 ;  /* 0x0000006c6b697220 */ /* 0x000fe20000410000 */
[----:B------:R-:W-:Y:S02]  /*0f10*/  HADD2.F32 R111, -RZ, R42.H1_H1 ;  /* 0x3000002aff6f7230 */ /* 0x000fe40000004100 */
[----:B------:R-:W-:Y:S01]  /*0f20*/  FMUL.FTZ R107, R137, R148 ;  /* 0x00000094896b7220 */ /* 0x000fe20000410000 */
[----:B------:R-:W-:Y:S01]  /*0f30*/  FADD.FTZ R80, R80, R115 ;  /* 0x0000007350507221 */ /* 0x000fe20000010000 */
[----:B------:R-:W-:Y:S01]  /*0f40*/  FFMA.FTZ R48, R3, R115, R48 ;  /* 0x0000007303307223 */ /* 0x000fe20000010030 */
[----:B------:R-:W-:Y:S01]  /*0f50*/  FADD.FTZ R75, R75, R108 ;  /* 0x0000006c4b4b7221 */ /* 0x000fe20000010000 */
[----:B------:R-:W-:Y:S01]  /*0f60*/  FFMA.FTZ R59, R106, R108, R59 ;  /* 0x0000006c6a3b7223 */ /* 0x000fe2000001003b */
[----:B------:R-:W-:Y:S01]  /*0f70*/  FADD.FTZ R148, RZ, R4 ;  /* 0x00000004ff947221 */ /* 0x000fe20000010000 */
[----:B------:R-:W-:Y:S01]  /*0f80*/  FMUL.FTZ R108, R137, R110 ;  /* 0x0000006e896c7220 */ /* 0x000fe20000410000 */
[----:B------:R-:W-:Y:S01]  /*0f90*/  FFMA.FTZ R115, R3, R4, RZ ;  /* 0x0000000403737223 */ /* 0x000fe200000100ff */
[-C--:B------:R-:W-:Y:S01]  /*0fa0*/  FMUL.FTZ R110, R150, R109.reuse ;  /* 0x0000006d966e7220 */ /* 0x080fe20000410000 */
[----:B------:R-:W-:Y:S01]  /*0fb0*/  FADD.FTZ R68, R68, R109 ;  /* 0x0000006d44447221 */ /* 0x000fe20000010000 */
[----:B------:R-:W-:Y:S01]  /*0fc0*/  FFMA.FTZ R92, R107, R109, R92 ;  /* 0x0000006d6b5c7223 */ /* 0x000fe2000001005c */
[----:B------:R-:W-:Y:S01]  /*0fd0*/  FMUL.FTZ R109, R111, R112 ;  /* 0x000000706f6d7220 */ /* 0x000fe20000410000 */
[----:B------:R-:W-:Y:S01]  /*0fe0*/  FMUL.FTZ R111, R137, R146 ;  /* 0x00000092896f7220 */ /* 0x000fe20000410000 */
[----:B------:R-:W-:Y:S01]  /*0ff0*/  FADD.FTZ R119, R148, R5 ;  /* 0x0000000594777221 */ /* 0x000fe20000010000 */
[----:B------:R-:W-:Y:S01]  /*1000*/  FADD.FTZ R69, R69, R112 ;  /* 0x0000007045457221 */ /* 0x000fe20000010000 */
[----:B------:R-:W-:Y:S01]  /*1010*/  FFMA.FTZ R93, R108, R112, R93 ;  /* 0x000000706c5d7223 */ /* 0x000fe2000001005d */
[----:B------:R-:W-:Y:S01]  /*1020*/  FFMA.FTZ R146, R6, R5, R115 ;  /* 0x0000000506927223 */ /* 0x000fe20000010073 */
[----:B------:R-:W-:-:S02]  /*1030*/  HADD2.F32 R112, -RZ, R43.H0_H0 ;  /* 0x2000002bff707230 */ /* 0x000fc40000004100 */
[----:B------:R-:W-:Y:S01]  /*1040*/  FMUL.FTZ R114, R137, R114 ;  /* 0x0000007289727220 */ /* 0x000fe20000410000 */
[----:B------:R-:W-:Y:S01]  /*1050*/  FADD.FTZ R148, R119, R8 ;  /* 0x0000000877947221 */ /* 0x000fe20000010000 */
[----:B------:R-:W-:Y:S01]  /*1060*/  FFMA.FTZ R115, R7, R8, R146 ;  /* 0x0000000807737223 */ /* 0x000fe20000010092 */
[----:B------:R-:W-:Y:S01]  /*1070*/  FADD.FTZ R70, R70, R113 ;  /* 0x0000007146467221 */ /* 0x000fe20000010000 */
[-C--:B------:R-:W-:Y:S01]  /*1080*/  FMUL.FTZ R112, R112, R113.reuse ;  /* 0x0000007170707220 */ /* 0x080fe20000410000 */
        /* <DEDUP_REMOVED lines=8> */
[----:B------:R-:W-:Y:S02]  /*1110*/  FMUL.FTZ R115, R137, R144 ;  /* 0x0000009089737220 */ /* 0x000fe40000410000 */
[----:B------:R-:W-:Y:S01]  /*1120*/  FADD.FTZ R129, R146, R13 ;  /* 0x0000000d92817221 */ /* 0x000fe20000010000 */
[----:B------:R-:W-:Y:S01]  /*1130*/  FFMA.FTZ R144, R14, R13, R119 ;  /* 0x0000000d0e907223 */ /* 0x000fe20000010077 */
[----:B------:R-:W-:Y:S02]  /*1140*/  HADD2.F32 R148, -RZ, R44.H0_H0 ;  /* 0x2000002cff947230 */ /* 0x000fe40000004100 */
[----:B------:R-:W-:Y:S01]  /*1150*/  FADD.FTZ R146, R129, R16 ;  /* 0x0000001081927221 */ /* 0x000fe20000010000 */
[----:B------:R-:W-:Y:S01]  /*1160*/  FFMA.FTZ R119, R15, R16, R144 ;  /* 0x000000100f777223 */ /* 0x000fe20000010090 */
[----:B------:R-:W-:-:S02]  /*1170*/  FMUL.FTZ R118, R137, R118 ;  /* 0x0000007689767220 */ /* 0x000fc40000410000 */
        /* <DEDUP_REMOVED lines=11> */
[----:B------:R-:W-:Y:S01]  /*1230*/  FADD.FTZ R129, R142, R21 ;  /* 0x000000158e817221 */ /* 0x000fe20000010000 */
[----:B------:R-:W-:Y:S01]  /*1240*/  FFMA.FTZ R142, R22, R21, R119 ;  /* 0x00000015168e7223 */ /* 0x000fe20000010077 */
[----:B------:R-:W-:Y:S01]  /*1250*/  FMUL.FTZ R119, R137, R126 ;  /* 0x0000007e89777220 */ /* 0x000fe20000410000 */
[----:B------:R-:W-:Y:S01]  /*1260*/  FMUL.FTZ R126, R144, R127 ;  /* 0x0000007f907e7220 */ /* 0x000fe20000410000 */
[----:B------:R-:W-:Y:S01]  /*1270*/  FADD.FTZ R144, R129, R104 ;  /* 0x0000006881907221 */ /* 0x000fe20000010000 */
[----:B------:R-:W-:-:S03]  /*1280*/  FFMA.FTZ R129, R23, R104, R142 ;  /* 0x0000006817817223 */ /* 0x000fc6000001008e */
[----:B------:R-:W-:Y:S01]  /*1290*/  FADD.FTZ R131, R144, R105 ;  /* 0x0000006990837221 */ /* 0x000fe20000010000 */
[----:B------:R-:W-:Y:S01]  /*12a0*/  FFMA.FTZ R142, R106, R105, R129 ;  /* 0x000000696a8e7223 */ /* 0x000fe20000010081 */
[----:B------:R-:W-:Y:S02]  /*12b0*/  FMUL.FTZ R128, R137, R128 ;  /* 0x0000008089807220 */ /* 0x000fe40000410000 */
        /* <DEDUP_REMOVED lines=11> */
[--C-:B------:R-:W-:Y:S02]  /*1370*/  HADD2.F32 R144, -RZ, R46.reuse.H0_H0 ;  /* 0x2000002eff907230 */ /* 0x100fe40000004100 */
[----:B------:R-:W-:Y:S01]  /*1380*/  FMUL.FTZ R129, R137, R130 ;  /* 0x0000008289817220 */ /* 0x000fe20000410000 */
[----:B------:R-:W-:Y:S01]  /*1390*/  FADD.FTZ R135, R142, R113 ;  /* 0x000000718e877221 */ /* 0x000fe20000010000 */
[----:B------:R-:W-:Y:S01]  /*13a0*/  FFMA.FTZ R142, R114, R113, R131 ;  /* 0x00000071728e7223 */ /* 0x000fe20000010083 */
[----:B------:R-:W-:Y:S02]  /*13b0*/  HADD2.F32 R133, -RZ, R46.H1_H1 ;  /* 0x3000002eff857230 */ /* 0x000fe40000004100 */
[-C--:B------:R-:W-:Y:S01]  /*13c0*/  FMUL.FTZ R130, R144, R125.reuse ;  /* 0x0000007d90827220 */ /* 0x080fe20000410000 */
        /* <DEDUP_REMOVED lines=12> */
[----:B------:R-:W-:-:S02]  /*1490*/  HADD2.F32 R142, -RZ, R47.H0_H0 ;  /* 0x2000002fff8e7230 */ /* 0x000fc40000004100 */
        /* <DEDUP_REMOVED lines=18> */
[----:B------:R-:W-:Y:S06]  /*15c0*/  BRA `(.L_x_1353) ;  /* 0x0000000000487947 */ /* 0x000fec0003800000 */
.L_x_1352:
[----:B------:R-:W-:Y:S02]  /*15d0*/  MOV R120, UR14 ;  /* 0x0000000e00787c02 */ /* 0x000fe40008000f00 */
[----:B------:R-:W-:Y:S02]  /*15e0*/  MOV R121, UR15 ;  /* 0x0000000f00797c02 */ /* 0x000fe40008000f00 */
[----:B------:R-:W-:-:S04]  /*15f0*/  ISETP.NE.U32.AND P0, PT, R120, RZ, PT ;  /* 0x000000ff7800720c */ /* 0x000fc80003f05070 */
[----:B------:R-:W-:-:S13]  /*1600*/  ISETP.NE.AND.EX P0, PT, R121, RZ, PT, P0 ;  /* 0x000000ff7900720c */ /* 0x000fda0003f05300 */
[----:B------:R-:W-:Y:S05]  /*1610*/  @!P0 BRA `(.L_x_1353) ;  /* 0x0000000000348947 */ /* 0x000fea0003800000 */
[----:B------:R-:W1:Y:S01]  /*1620*/  LDC.64 R24, c[0x0][0x438] ;  /* 0x00010e00ff187b82 */ /* 0x000e620000000a00 */
[----:B------:R-:W-:-:S05]  /*1630*/  IMAD R26, R2, UR9, RZ ;  /* 0x00000009021a7c24 */ /* 0x000fca000f8e02ff */
[----:B------:R-:W-:-:S04]  /*1640*/  SHF.R.S32.HI R27, RZ, 0x1f, R26 ;  /* 0x0000001fff1b7819 */ /* 0x000fc8000001141a */
[----:B------:R-:W-:-:S04]  /*1650*/  LEA.HI R27, R27, R26, RZ, 0x3 ;  /* 0x0000001a1b1b7211 */ /* 0x000fc800078f18ff */
[----:B------:R-:W-:-:S04]  /*1660*/  LEA.HI.SX32 R33, R27, R0, 0x1d ;  /* 0x000000001b217211 */ /* 0x000fc800078feaff */
[C---:B------:R-:W-:Y:S02]  /*1670*/  IADD3 R29, PT, PT, R33.reuse, 0x20, RZ ;  /* 0x00000020211d7810 */ /* 0x040fe40007ffe0ff */
[C---:B------:R-:W-:Y:S01]  /*1680*/  IADD3 R27, PT, PT, R33.reuse, 0x40, RZ ;  /* 0x00000040211b7810 */ /* 0x040fe20007ffe0ff */
[----:B-1----:R-:W-:-:S04]  /*1690*/  IMAD.WIDE.U32 R32, R33, 0x10, R24 ;  /* 0x0000001021207825 */ /* 0x002fc800078e0018 */
[--C-:B------:R-:W-:Y:S02]  /*16a0*/  IMAD.WIDE.U32 R28, R29, 0x10, R24.reuse ;  /* 0x000000101d1c7825 */ /* 0x100fe400078e0018 */
[----:B------:R-:W5:Y:S02]  /*16b0*/  LDG.E.128 R32, desc[UR6][R32.64] ;  /* 0x0000000620207981 */ /* 0x000f64000c1e1d00 */
[----:B------:R-:W-:Y:S02]  /*16c0*/  IMAD.WIDE.U32 R24, R27, 0x10, R24 ;  /* 0x000000101b187825 */ /* 0x000fe400078e0018 */
[----:B------:R-:W5:Y:S04]  /*16d0*/  LDG.E.128 R28, desc[UR6][R28.64] ;  /* 0x000000061c1c7981 */ /* 0x000f68000c1e1d00 */
[----:B------:R-:W5:Y:S02]  /*16e0*/  LDG.E.128 R24, desc[UR6][R24.64] ;  /* 0x0000000618187981 */ /* 0x000f64000c1e1d00 */
.L_x_1353:
[----:B------:R-:W-:Y:S05]  /*16f0*/  BSYNC.RECONVERGENT B1 ;  /* 0x0000000000017941 */ /* 0x000fea0003800200 */
.L_x_1351:
[----:B------:R-:W-:Y:S01]  /*1700*/  UMOV UR4, 0xffffffff ;  /* 0xffffffff00047882 */ /* 0x000fe20000000000 */
[----:B-----5:R-:W-:Y:S02]  /*1710*/  ISETP.GE.AND P2, PT, R122, 0x1, PT ;  /* 0x000000017a00780c */ /* 0x020fe40003f46270 */
[----:B------:R-:W-:Y:S11]  /*1720*/  BRA.DIV UR4, `(.L_x_1354) ;  /* 0x0000004204947947 */ /* 0x000ff6000b800000 */
[----:B------:R-:W1:Y:S04]  /*1730*/  SHFL.BFLY PT, R123, R138, 0x1, 0x1f ;  /* 0x0c201f008a7b7f89 */ /* 0x000e6800000e0000 */
[----:B------:R-:W2:Y:S01]  /*1740*/  SHFL.BFLY PT, R0, R139, 0x1, 0x1f ;  /* 0x0c201f008b007f89 */ /* 0x000ea200000e0000 */
[----:B-1----:R-:W-:Y:S01]  /*1750*/  FADD.FTZ R123, R123, R138 ;  /* 0x0000008a7b7b7221 */ /* 0x002fe20000010000 */
[----:B--2---:R-:W-:-:S04]  /*1760*/  FADD.FTZ R0, R0, R139 ;  /* 0x0000008b00007221 */ /* 0x004fc80000010000 */
        /* <DEDUP_REMOVED lines=12> */
[----:B------:R1:W2:Y:S04]  /*1830*/  SHFL.BFLY PT, R0, R143, 0x10, 0x1f ;  /* 0x0e001f008f007f89 */ /* 0x0002a800000e0000 */
[----:B------:R1:W3:Y:S02]  /*1840*/  SHFL.BFLY PT, R144, R139, 0x10, 0x1f ;  /* 0x0e001f008b907f89 */ /* 0x0002e400000e0000 */
.L_x_1382:
[----:B------:R-:W4:Y:S01]  /*1850*/  S2R R138, SR_TID.X ;  /* 0x00000000008a7919 */ /* 0x000f220000002100 */
[----:B------:R-:W-:Y:S01]  /*1860*/  ISETP.NE.U32.AND P1, PT, R120, RZ, PT ;  /* 0x000000ff7800720c */ /* 0x000fe20003f25070 */
[----:B------:R-:W-:Y:S01]  /*1870*/  IMAD R120, R2, UR9, RZ ;  /* 0x0000000902787c24 */ /* 0x000fe2000f8e02ff */
[----:B------:R-:W-:Y:S01]  /*1880*/  @P2 IADD3 R122, PT, PT, R122, -0x1, RZ ;  /* 0xffffffff7a7a2810 */ /* 0x000fe20007ffe0ff */
[----:B--2---:R-:W-:Y:S01]  /*1890*/  FADD.FTZ R140, R143, R0 ;  /* 0x000000008f8c7221 */ /* 0x004fe20000010000 */
[----:B------:R-:W-:Y:S01]  /*18a0*/  ISETP.NE.AND.EX P1, PT, R121, RZ, PT, P1 ;  /* 0x000000ff7900720c */ /* 0x000fe20003f25310 */
[----:B---3--:R-:W-:Y:S01]  /*18b0*/  FADD.FTZ R125, R139, R144 ;  /* 0x000000908b7d7221 */ /* 0x008fe20000010000 */
[----:B------:R-:W-:Y:S01]  /*18c0*/  SHF.R.S32.HI R121, RZ, 0x1f, R120 ;  /* 0x0000001fff797819 */ /* 0x000fe20000011478 */
[----:B------:R-:W-:Y:S02]  /*18d0*/  @P2 IMAD R122, R122, UR9, RZ ;  /* 0x000000097a7a2c24 */ /* 0x000fe4000f8e02ff */
[----:B-1----:R-:W-:-:S02]  /*18e0*/  HFMA2 R139, -RZ, RZ, 0, 0 ;  /* 0x00000000ff8b7431 */ /* 0x002fc400000001ff */
[----:B------:R-:W-:Y:S01]  /*18f0*/  FMUL.FTZ R140, R140, UR12 ;  /* 0x0000000c8c8c7c20 */ /* 0x000fe20008410000 */
[----:B------:R-:W-:Y:S01]  /*1900*/  ISETP.NE.AND P4, PT, RZ, UR8, PT ;  /* 0x00000008ff007c0c */ /* 0x000fe2000bf85270 */
[----:B------:R-:W-:Y:S01]  /*1910*/  BSSY.RECONVERGENT B1, `(.L_x_1355) ;  /* 0x000012a000017945 */ /* 0x000fe20003800200 */
[----:B------:R-:W-:Y:S01]  /*1920*/  @P2 SHF.R.S32.HI R123, RZ, 0x1f, R122 ;  /* 0x0000001fff7b2819 */ /* 0x000fe2000001147a */
[----:B------:R-:W-:Y:S01]  /*1930*/  FMUL.FTZ R125, R125, UR12 ;  /* 0x0000000c7d7d7c20 */ /* 0x000fe20008410000 */
[----:B------:R-:W-:Y:S02]  /*1940*/  LEA.HI R121, R121, R120, RZ, 0x3 ;  /* 0x0000007879797211 */ /* 0x000fe400078f18ff */
[----:B------:R-:W-:Y:S02]  /*1950*/  @P2 LEA.HI R123, R123, R122, RZ, 0x3 ;  /* 0x0000007a7b7b2211 */ /* 0x000fe400078f18ff */
[----:B------:R-:W-:Y:S02]  /*1960*/  FSEL R140, R140, RZ, !P4 ;  /* 0x000000ff8c8c7208 */ /* 0x000fe40006000000 */
[----:B----4-:R-:W-:-:S04]  /*1970*/  LOP3.LUT R0, R138, 0x1f, RZ, 0xc0, !PT ;  /* 0x0000001f8a007812 */ /* 0x010fc800078ec0ff */
        /* <DEDUP_REMOVED lines=8> */
[----:B------:R-:W1:Y:S01]  /*1a00*/  @P2 LDC R121, c[0x0][0x40c] ;  /* 0x00010300ff792b82 */ /* 0x000e620000000800 */
[-CC-:B------:R-:W-:Y:S01]  /*1a10*/  FFMA.FTZ R123, R3, R125.reuse, R140.reuse ;  /* 0x0000007d037b7223 */ /* 0x180fe2000001008c */
[-CC-:B------:R-:W-:Y:S01]  /*1a20*/  FFMA.FTZ R122, R6, R125.reuse, R140.reuse ;  /* 0x0000007d067a7223 */ /* 0x180fe2000001008c */
[----:B------:R-:W-:Y:S01]  /*1a30*/  @P2 ISETP.GT.AND P1, PT, R124, RZ, PT ;  /* 0x000000ff7c00220c */ /* 0x000fe20003f24270 */
[-C--:B------:R-:W-:Y:S01]  /*1a40*/  FFMA.FTZ R144, R10, R125.reuse, R140 ;  /* 0x0000007d0a907223 */ /* 0x080fe2000001008c */
[----:B------:R-:W-:Y:S01]  /*1a50*/  @P2 FADD.FTZ R120, R4, -R123 ;  /* 0x8000007b04782221 */ /* 0x000fe20000010000 */
[----:B------:R-:W-:Y:S01]  /*1a60*/  @P2 FADD.FTZ R122, R5, -R122 ;  /* 0x8000007a057a2221 */ /* 0x000fe20000010000 */
[----:B------:R-:W-:Y:S01]  /*1a70*/  @P2 ISETP.GT.AND P3, PT, R124, RZ, PT ;  /* 0x000000ff7c00220c */ /* 0x000fe20003f64270 */
[----:B------:R-:W2:Y:S01]  /*1a80*/  @P2 LDC R143, c[0x0][0x40c] ;  /* 0x00010300ff8f2b82 */ /* 0x000ea20000000800 */
[C---:B------:R-:W-:Y:S01]  /*1a90*/  @P2 FMUL.FTZ R120, R137.reuse, R120 ;  /* 0x0000007889782220 */ /* 0x040fe20000410000 */
[----:B------:R-:W-:Y:S01]  /*1aa0*/  @P2 FMUL.FTZ R122, R137, R122 ;  /* 0x0000007a897a2220 */ /* 0x000fe20000410000 */
[-CC-:B------:R-:W-:Y:S01]  /*1ab0*/  FFMA.FTZ R123, R7, R125.reuse, R140.reuse ;  /* 0x0000007d077b7223 */ /* 0x180fe2000001008c */
[-CC-:B------:R-:W-:Y:S01]  /*1ac0*/  FFMA.FTZ R148, R14, R125.reuse, R140.reuse ;  /* 0x0000007d0e947223 */ /* 0x180fe2000001008c */
[----:B------:R-:W-:Y:S01]  /*1ad0*/  FFMA.FTZ R149, R15, R125, R140 ;  /* 0x0000007d0f957223 */ /* 0x000fe2000001008c */
[----:B------:R-:W-:Y:S01]  /*1ae0*/  @P2 FSEL R120, R120, RZ, P1 ;  /* 0x000000ff78782208 */ /* 0x000fe20000800000 */
[----:B------:R-:W-:Y:S01]  /*1af0*/  @P2 FADD.FTZ R142, R8, -R123 ;  /* 0x8000007b088e2221 */ /* 0x000fe20000010000 */
[----:B------:R-:W-:Y:S01]  /*1b00*/  @P2 FSEL R122, R122, RZ, P3 ;  /* 0x000000ff7a7a2208 */ /* 0x000fe20001800000 */
[----:B------:R-:W3:Y:S01]  /*1b10*/  @P2 LDC R151, c[0x0][0x40c] ;  /* 0x00010300ff972b82 */ /* 0x000ee20000000800 */
[----:B------:R-:W-:Y:S01]  /*1b20*/  @P2 FADD.FTZ R144, R9, -R144 ;  /* 0x8000009009902221 */ /* 0x000fe20000010000 */
[----:B------:R-:W-:Y:S01]  /*1b30*/  @P2 FADD.FTZ R148, R13, -R148 ;  /* 0x800000940d942221 */ /* 0x000fe20000010000 */
[----:B------:R-:W-:Y:S01]  /*1b40*/  @P2 FADD.FTZ R150, R16, -R149 ;  /* 0x8000009510962221 */ /* 0x000fe20000010000 */
[C---:B------:R-:W-:Y:S01]  /*1b50*/  @P2 FMUL.FTZ R142, R137.reuse, R142 ;  /* 0x0000008e898e2220 */ /* 0x040fe20000410000 */
[----:B------:R-:W-:Y:S01]  /*1b60*/  @P2 ISETP.GT.AND P1, PT, R124, RZ, PT ;  /* 0x000000ff7c00220c */ /* 0x000fe20003f24270 */
[C---:B------:R-:W-:Y:S01]  /*1b70*/  @P2 FMUL.FTZ R144, R137.reuse, R144 ;  /* 0x0000009089902220 */ /* 0x040fe20000410000 */
[----:B-1----:R-:W-:Y:S01]  /*1b80*/  @P2 FMUL.FTZ R120, R120, R121 ;  /* 0x0000007978782220 */ /* 0x002fe20000410000 */
[----:B------:R-:W1:Y:S01]  /*1b90*/  @P2 LDC R153, c[0x0][0x40c] ;  /* 0x00010300ff992b82 */ /* 0x000e620000000800 */
[----:B------:R-:W-:Y:S01]  /*1ba0*/  @P2 ISETP.GT.AND P4, PT, R124, RZ, PT ;  /* 0x000000ff7c00220c */ /* 0x000fe20003f84270 */
[C---:B------:R-:W-:Y:S01]  /*1bb0*/  @P2 FMUL.FTZ R148, R137.reuse, R148 ;  /* 0x0000009489942220 */ /* 0x040fe20000410000 */
[----:B------:R-:W-:Y:S01]  /*1bc0*/  @P2 FMUL.FTZ R150, R137, R150 ;  /* 0x0000009689962220 */ /* 0x000fe20000410000 */
[----:B------:R-:W-:-:S02]  /*1bd0*/  @P2 F2FP.F16.F32.PACK_AB R120, RZ, R120 ;  /* 0x00000078ff78223e */ /* 0x000fc400000000ff */
[----:B------:R-:W-:Y:S01]  /*1be0*/  @P2 ISETP.GT.AND P3, PT, R124, RZ, PT ;  /* 0x000000ff7c00220c */ /* 0x000fe20003f64270 */
[----:B--2---:R-:W-:Y:S01]  /*1bf0*/  @P2 FMUL.FTZ R122, R122, R143 ;  /* 0x0000008f7a7a2220 */ /* 0x004fe20000410000 */
[----:B------:R-:W-:Y:S01]  /*1c00*/  @P2 PRMT R96, R120, 0x7610, R96 ;  /* 0x0000761078602816 */ /* 0x000fe20000000060 */
[----:B------:R-:W2:Y:S01]  /*1c10*/  @P2 LDC R121, c[0x0][0x40c] ;  /* 0x00010300ff792b82 */ /* 0x000ea20000000800 */
[----:B------:R-:W-:Y:S01]  /*1c20*/  FFMA.FTZ R143, R11, R125, R140 ;  /* 0x0000007d0b8f7223 */ /* 0x000fe2000001008c */
[----:B------:R-:W-:Y:S02]  /*1c30*/  @P2 ISETP.GT.AND P5, PT, R124, RZ, PT ;  /* 0x000000ff7c00220c */ /* 0x000fe40003fa4270 */
[----:B------:R-:W-:Y:S01]  /*1c40*/  @P2 F2FP.F16.F32.PACK_AB R122, RZ, R122 ;  /* 0x0000007aff7a223e */ /* 0x000fe200000000ff */
[----:B------:R-:W-:Y:S01]  /*1c50*/  @P2 FADD.FTZ R146, R12, -R143 ;  /* 0x8000008f0c922221 */ /* 0x000fe20000010000 */
[----:B------:R-:W-:Y:S02]  /*1c60*/  @P2 ISETP.GT.AND P6, PT, R124, RZ, PT ;  /* 0x000000ff7c00220c */ /* 0x000fe40003fc4270 */
[----:B------:R-:W-:Y:S01]  /*1c70*/  @P2 PRMT R96, R96, 0x5410, R122 ;  /* 0x0000541060602816 */ /* 0x000fe2000000007a */
[----:B------:R-:W4:Y:S01]  /*1c80*/  @P2 LDC R120, c[0x0][0x40c] ;  /* 0x00010300ff782b82 */ /* 0x000f220000000800 */
[----:B------:R-:W-:Y:S01]  /*1c90*/  @P2 FMUL.FTZ R146, R137, R146 ;  /* 0x0000009289922220 */ /* 0x000fe20000410000 */
[----:B------:R-:W-:-:S02]  /*1ca0*/  @P2 FSEL R142, R142, RZ, P1 ;  /* 0x000000ff8e8e2208 */ /* 0x000fc40000800000 */
[----:B------:R-:W-:Y:S02]  /*1cb0*/  @P2 FSEL R144, R144, RZ, P3 ;  /* 0x000000ff90902208 */ /* 0x000fe40001800000 */
[----:B------:R-:W-:Y:S01]  /*1cc0*/  @P2 FSEL R123, R146, RZ, P4 ;  /* 0x000000ff927b2208 */ /* 0x000fe20002000000 */
[----:B---3--:R-:W-:Y:S01]  /*1cd0*/  @P2 FMUL.FTZ R142, R142, R151 ;  /* 0x000000978e8e2220 */ /* 0x008fe20000410000 */
[----:B------:R-:W3:Y:S01]  /*1ce0*/  @P2 LDC R122, c[0x0][0x40c] ;  /* 0x00010300ff7a2b82 */ /* 0x000ee20000000800 */
[----:B------:R-:W-:Y:S01]  /*1cf0*/  @P2 FSEL R148, R148, RZ, P5 ;  /* 0x000000ff94942208 */ /* 0x000fe20002800000 */
[----:B-1----:R-:W-:Y:S01]  /*1d00*/  @P2 FMUL.FTZ R144, R144, R153 ;  /* 0x0000009990902220 */ /* 0x002fe20000410000 */
[----:B------:R-:W-:Y:S02]  /*1d10*/  @P2 FSEL R143, R150, RZ, P6 ;  /* 0x000000ff968f2208 */ /* 0x000fe40003000000 */
[----:B------:R-:W-:Y:S01]  /*1d20*/  @P2 F2FP.F16.F32.PACK_AB R142, RZ, R142 ;  /* 0x0000008eff8e223e */ /* 0x000fe200000000ff */
[----:B--2---:R-:W-:Y:S01]  /*1d30*/  @P2 FMUL.FTZ R121, R148, R121 ;  /* 0x0000007994792220 */ /* 0x004fe20000410000 */
[----:B------:R-:W-:-:S02]  /*1d40*/  @P2 F2FP.F16.F32.PACK_AB R144, RZ, R144 ;  /* 0x00000090ff90223e */ /* 0x000fc400000000ff */
[----:B------:R-:W-:Y:S02]  /*1d50*/  @P2 PRMT R97, R142, 0x7610, R97 ;  /* 0x000076108e612816 */ /* 0x000fe40000000061 */
[----:B------:R-:W-:Y:S02]  /*1d60*/  @P2 F2FP.F16.F32.PACK_AB R121, RZ, R121 ;  /* 0x00000079ff79223e */ /* 0x000fe400000000ff */
[----:B------:R-:W-:Y:S01]  /*1d70*/  @P2 PRMT R97, R97, 0x5410, R144 ;  /* 0x0000541061612816 */ /* 0x000fe20000000090 */
[----:B----4-:R-:W-:-:S05]  /*1d80*/  @P2 FMUL.FTZ R120, R143, R120 ;  /* 0x000000788f782220 */ /* 0x010fca0000410000 */
[----:B------:R-:W-:Y:S01]  /*1d90*/  @P2 F2FP.F16.F32.PACK_AB R120, RZ, R120 ;  /* 0x00000078ff78223e */ /* 0x000fe200000000ff */
[----:B---3--:R-:W-:-:S03]  /*1da0*/  @P2 FMUL.FTZ R122, R123, R122 ;  /* 0x0000007a7b7a2220 */ /* 0x008fc60000410000 */
[----:B------:R-:W-:Y:S02]  /*1db0*/  @P2 PRMT R99, R120, 0x7610, R99 ;  /* 0x0000761078632816 */ /* 0x000fe40000000063 */
[----:B------:R-:W-:-:S04]  /*1dc0*/  @P2 F2FP.F16.F32.PACK_AB R122, RZ, R122 ;  /* 0x0000007aff7a223e */ /* 0x000fc800000000ff */
[----:B------:R-:W-:-:S04]  /*1dd0*/  @P2 PRMT R98, R122, 0x7610, R98 ;  /* 0x000076107a622816 */ /* 0x000fc80000000062 */
        /* <DEDUP_REMOVED lines=11> */
.L_x_1357:
[-CC-:B------:R-:W-:Y:S01]  /*1e90*/  FFMA.FTZ R102, R6, R125.reuse, R140.reuse ;  /* 0x0000007d06667223 */ /* 0x180fe2000001008c */
[-CC-:B------:R-:W-:Y:S01]  /*1ea0*/  FFMA.FTZ R101, R3, R125.reuse, R140.reuse ;  /* 0x0000007d03657223 */ /* 0x180fe2000001008c */
[-C--:B------:R-:W-:Y:S01]  /*1eb0*/  FFMA.FTZ R121, R7, R125.reuse, R140 ;  /* 0x0000007d07797223 */ /* 0x080fe2000001008c */
[----:B------:R-:W1:Y:S01]  /*1ec0*/  @P2 LDC R103, c[0x0][0x40c] ;  /* 0x00010300ff672b82 */ /* 0x000e620000000800 */
[----:B------:R-:W-:Y:S01]  /*1ed0*/  FADD.FTZ R102, R5, -R102 ;  /* 0x8000006605667221 */ /* 0x000fe20000010000 */
[----:B------:R-:W-:Y:S01]  /*1ee0*/  FADD.FTZ R100, R4, -R101 ;  /* 0x8000006504647221 */ /* 0x000fe20000010000 */
[-CC-:B------:R-:W-:Y:S01]  /*1ef0*/  FFMA.FTZ R144, R10, R125.reuse, R140.reuse ;  /* 0x0000007d0a907223 */ /* 0x180fe2000001008c */
[-CC-:B------:R-:W-:Y:S01]  /*1f00*/  FFMA.FTZ R149, R11, R125.reuse, R140.reuse ;  /* 0x0000007d0b957223 */ /* 0x180fe2000001008c */
[----:B------:R-:W-:Y:S01]  /*1f10*/  FMUL.FTZ R101, R137, R102 ;  /* 0x0000006689657220 */ /* 0x000fe20000410000 */
[----:B------:R-:W-:Y:S01]  /*1f20*/  FADD.FTZ R102, R8, -R121 ;  /* 0x8000007908667221 */ /* 0x000fe20000010000 */
[-CC-:B------:R-:W-:Y:S01]  /*1f30*/  FFMA.FTZ R148, R14, R125.reuse, R140.reuse ;  /* 0x0000007d0e947223 */ /* 0x180fe2000001008c */
[----:B------:R-:W2:Y:S01]  /*1f40*/  @P2 LDC R143, c[0x0][0x40c] ;  /* 0x00010300ff8f2b82 */ /* 0x000ea20000000800 */
[----:B------:R-:W-:Y:S01]  /*1f50*/  FFMA.FTZ R151, R15, R125, R140 ;  /* 0x0000007d0f977223 */ /* 0x000fe2000001008c */
[----:B------:R-:W-:Y:S01]  /*1f60*/  FADD.FTZ R144, R9, -R144 ;  /* 0x8000009009907221 */ /* 0x000fe20000010000 */
[----:B------:R-:W-:Y:S01]  /*1f70*/  FADD.FTZ R146, R12, -R149 ;  /* 0x800000950c927221 */ /* 0x000fe20000010000 */
[C---:B------:R-:W-:Y:S01]  /*1f80*/  FMUL.FTZ R100, R137.reuse, R100 ;  /* 0x0000006489647220 */ /* 0x040fe20000410000 */
[----:B------:R-:W-:Y:S01]  /*1f90*/  FMUL.FTZ R102, R137, R102 ;  /* 0x0000006689667220 */ /* 0x000fe20000410000 */
[----:B------:R-:W-:Y:S01]  /*1fa0*/  FADD.FTZ R148, R13, -R148 ;  /* 0x800000940d947221 */ /* 0x000fe20000010000 */
[----:B------:R-:W-:Y:S01]  /*1fb0*/  FADD.FTZ R150, R16, -R151 ;  /* 0x8000009710967221 */ /* 0x000fe20000010000 */
[----:B------:R-:W3:Y:S01]  /*1fc0*/  @P2 LDC R122, c[0x0][0x40c] ;  /* 0x00010300ff7a2b82 */ /* 0x000ee20000000800 */
[C---:B------:R-:W-:Y:S01]  /*1fd0*/  FMUL.FTZ R144, R137.reuse, R144 ;  /* 0x0000009089907220 */ /* 0x040fe20000410000 */
[C---:B------:R-:W-:Y:S01]  /*1fe0*/  FMUL.FTZ R146, R137.reuse, R146 ;  /* 0x0000009289927220 */ /* 0x040fe20000410000 */
[----:B------:R-:W-:Y:S01]  /*1ff0*/  ISETP.GT.AND P1, PT, R124, RZ, PT ;  /* 0x000000ff7c00720c */ /* 0x000fe20003f24270 */
[C---:B------:R-:W-:Y:S01]  /*2000*/  FMUL.FTZ R148, R137.reuse, R148 ;  /* 0x0000009489947220 */ /* 0x040fe20000410000 */
[----:B------:R-:W-:-:S02]  /*2010*/  FMUL.FTZ R150, R137, R150 ;  /* 0x0000009689967220 */ /* 0x000fc40000410000 */
[----:B------:R-:W-:Y:S01]  /*2020*/  FSEL R100, R100, RZ, P1 ;  /* 0x000000ff64647208 */ /* 0x000fe20000800000 */
[----:B------:R-:W4:Y:S01]  /*2030*/  @P2 LDC R120, c[0x0][0x40c] ;  /* 0x00010300ff782b82 */ /* 0x000f220000000800 */
[----:B------:R-:W-:Y:S02]  /*2040*/  FSEL R102, R102, RZ, P1 ;  /* 0x000000ff66667208 */ /* 0x000fe40000800000 */
[----:B------:R-:W-:Y:S01]  /*2050*/  FSEL R149, R144, RZ, P1 ;  /* 0x000000ff90957208 */ /* 0x000fe20000800000 */
[----:B------:R-:W-:Y:S01]  /*2060*/  FFMA.FTZ R144, R18, R125, R140 ;  /* 0x0000007d12907223 */ /* 0x000fe2000001008c */
[----:B------:R-:W-:Y:S01]  /*2070*/  FSEL R151, R146, RZ, P1 ;  /* 0x000000ff92977208 */ /* 0x000fe20000800000 */
[----:B-1----:R-:W-:Y:S01]  /*2080*/  @P2 FMUL.FTZ R103, R100, R103 ;  /* 0x0000006764672220 */ /* 0x002fe20000410000 */
[----:B------:R-:W-:Y:S01]  /*2090*/  FSEL R101, R101, RZ, P1 ;  /* 0x000000ff65657208 */ /* 0x000fe20000800000 */
[----:B------:R-:W1:Y:S01]  /*20a0*/  @P2 LDC R142, c[0x0][0x40c] ;  /* 0x00010300ff8e2b82 */ /* 0x000e620000000800 */
[----:B------:R-:W-:Y:S01]  /*20b0*/  FSEL R148, R148, RZ, P1 ;  /* 0x000000ff94947208 */ /* 0x000fe20000800000 */
[----:B--2---:R-:W-:Y:S01]  /*20c0*/  @P2 FMUL.FTZ R143, R102, R143 ;  /* 0x0000008f668f2220 */ /* 0x004fe20000410000 */
[----:B------:R-:W-:Y:S01]  /*20d0*/  FSEL R150, R150, RZ, P1 ;  /* 0x000000ff96967208 */ /* 0x000fe20000800000 */
[----:B------:R-:W-:Y:S01]  /*20e0*/  FADD.FTZ R144, R17, -R144 ;  /* 0x8000009011907221 */ /* 0x000fe20000010000 */
[----:B------:R-:W-:-:S02]  /*20f0*/  @P2 F2FP.F16.F32.PACK_AB R103, RZ, R103 ;  /* 0x00000067ff67223e */ /* 0x000fc400000000ff */
[----:B------:R-:W-:Y:S01]  /*2100*/  @P2 F2FP.F16.F32.PACK_AB R143, RZ, R143 ;  /* 0x0000008fff8f223e */ /* 0x000fe200000000ff */
[----:B------:R-:W2:Y:S01]  /*2110*/  @P2 LDC R123, c[0x0][0x40c] ;  /* 0x00010300ff7b2b82 */ /* 0x000ea20000000800 */
[----:B---3--:R-:W-:Y:S01]  /*2120*/  @P2 FMUL.FTZ R122, R151, R122 ;  /* 0x0000007a977a2220 */ /* 0x008fe20000410000 */
[----:B------:R-:W-:Y:S01]  /*2130*/  FMUL.FTZ R144, R137, R144 ;  /* 0x0000009089907220 */ /* 0x000fe20000410000 */
[----:B------:R-:W-:Y:S02]  /*2140*/  F2FP.F16.F32.PACK_AB R100, R101, R100 ;  /* 0x000000646564723e */ /* 0x000fe400000000ff */
[----:B------:R-:W-:Y:S02]  /*2150*/  @P2 PRMT R96, R103, 0x7610, R96 ;  /* 0x0000761067602816 */ /* 0x000fe40000000060 */
[----:B------:R-:W-:Y:S01]  /*2160*/  @P2 F2FP.F16.F32.PACK_AB R122, RZ, R122 ;  /* 0x0000007aff7a223e */ /* 0x000fe200000000ff */
[----:B------:R-:W3:Y:S01]  /*2170*/  @P2 LDC R121, c[0x0][0x40c] ;  /* 0x00010300ff792b82 */ /* 0x000ee20000000800 */
[----:B----4-:R-:W-:Y:S01]  /*2180*/  @P2 FMUL.FTZ R120, R101, R120 ;  /* 0x0000007865782220 */ /* 0x010fe20000410000 */
[----:B------:R-:W-:-:S02]  /*2190*/  F2FP.F16.F32.PACK_AB R101, R149, R102 ;  /* 0x000000669565723e */ /* 0x000fc400000000ff */
[----:B------:R-:W-:Y:S02]  /*21a0*/  @P2 PRMT R97, R143, 0x7610, R97 ;  /* 0x000076108f612816 */ /* 0x000fe40000000061 */
[----:B------:R-:W-:Y:S01]  /*21b0*/  @P2 F2FP.F16.F32.PACK_AB R120, RZ, R120 ;  /* 0x00000078ff78223e */ /* 0x000fe200000000ff */
[----:B-1----:R-:W-:Y:S01]  /*21c0*/  @P2 FMUL.FTZ R142, R149, R142 ;  /* 0x0000008e958e2220 */ /* 0x002fe20000410000 */
[----:B------:R-:W-:Y:S02]  /*21d0*/  FSEL R149, R144, RZ, P1 ;  /* 0x000000ff90957208 */ /* 0x000fe40000800000 */
[----:B------:R-:W-:Y:S02]  /*21e0*/  @P2 PRMT R98, R122, 0x7610, R98 ;  /* 0x000076107a622816 */ /* 0x000fe40000000062 */
[----:B------:R-:W-:Y:S02]  /*21f0*/  @P2 F2FP.F16.F32.PACK_AB R142, RZ, R142 ;  /* 0x0000008eff8e223e */ /* 0x000fe400000000ff */
[C---:B------:R-:W-:Y:S01]  /*2200*/  F2FP.F16.F32.PACK_AB R102, R148.reuse, R151 ;  /* 0x000000979466723e */ /* 0x040fe200000000ff */
[----:B--2---:R-:W-:Y:S01]  /*2210*/  @P2 FMUL.FTZ R123, R148, R123 ;  /* 0x0000007b947b2220 */ /* 0x004fe20000410000 */
[----:B------:R-:W-:-:S02]  /*2220*/  @P2 PRMT R96, R96, 0x5410, R120 ;  /* 0x0000541060602816 */ /* 0x000fc40000000078 */
[----:B------:R-:W-:Y:S02]  /*2230*/  @P2 PRMT R97, R97, 0x5410, R142 ;  /* 0x0000541061612816 */ /* 0x000fe4000000008e */
[----:B------:R-:W-:Y:S02]  /*2240*/  @P2 F2FP.F16.F32.PACK_AB R123, RZ, R123 ;  /* 0x0000007bff7b223e */ /* 0x000fe400000000ff */
[----:B------:R-:W-:Y:S01]  /*2250*/  F2FP.F16.F32.PACK_AB R103, R149, R150 ;  /* 0x000000969567723e */ /* 0x000fe200000000ff */
[----:B---3--:R-:W-:Y:S01]  /*2260*/  @P2 FMUL.FTZ R121, R150, R121 ;  /* 0x0000007996792220 */ /* 0x008fe20000410000 */
[----:B------:R-:W-:-:S04]  /*2270*/  @P2 PRMT R98, R98, 0x5410, R123 ;  /* 0x0000541062622816 */ /* 0x000fc8000000007b */
[----:B------:R-:W-:-:S04]  /*2280*/  @P2 F2FP.F16.F32.PACK_AB R121, RZ, R121 ;  /* 0x00000079ff79223e */ /* 0x000fc800000000ff */
[----:B------:R-:W-:Y:S01]  /*2290*/  @P2 PRMT R99, R121, 0x7610, R99 ;  /* 0x0000761079632816 */ /* 0x000fe20000000063 */
[----:B------:R-:W-:Y:S06]  /*22a0*/  @!P2 BRA `(.L_x_1358) ;  /* 0x000000080040a947 */ /* 0x000fec0003800000 */
[----:B------:R-:W-:-:S05]  /*22b0*/  FMUL.FTZ R120, R149, UR13 ;  /* 0x0000000d95787c20 */ /* 0x000fca0008410000 */
[----:B------:R-:W-:-:S04]  /*22c0*/  F2FP.F16.F32.PACK_AB R120, RZ, R120 ;  /* 0x00000078ff78723e */ /* 0x000fc800000000ff */
[----:B------:R-:W-:Y:S01]  /*22d0*/  PRMT R99, R99, 0x5410, R120 ;  /* 0x0000541063637816 */ /* 0x000fe20000000078 */
[----:B------:R-:W-:Y:S06]  /*22e0*/  BRA `(.L_x_1358) ;  /* 0x0000000800307947 */ /* 0x000fec0003800000 */
.L_x_1356:
[----:B------:R-:W-:Y:S02]  /*22f0*/  MOV R145, UR20 ;  /* 0x0000001400917c02 */ /* 0x000fe40008000f00 */
[----:B------:R-:W-:Y:S02]  /*2300*/  MOV R147, UR21 ;  /* 0x0000001500937c02 */ /* 0x000fe40008000f00 */
[----:B------:R-:W-:-:S04]  /*2310*/  ISETP.NE.U32.AND P1, PT, R145, RZ, PT ;  /* 0x000000ff9100720c */ /* 0x000fc80003f25070 */
[----:B------:R-:W-:-:S13]  /*2320*/  ISETP.NE.AND.EX P1, PT, R147, RZ, PT, P1 ;  /* 0x000000ff9300720c */ /* 0x000fda0003f25310 */
[----:B------:R-:W-:Y:S05]  /*2330*/  @P1 BRA `(.L_x_1359) ;  /* 0x0000000400081947 */ /* 0x000fea0003800000 */
[----:B------:R-:W-:Y:S01]  /*2340*/  ISETP.GT.AND P1, PT, R124, RZ, PT ;  /* 0x000000ff7c00720c */ /* 0x000fe20003f24270 */
[----:B------:R-:W1:Y:S01]  /*2350*/  @P2 LDC R123, c[0x0][0x40c] ;  /* 0x00010300ff7b2b82 */ /* 0x000e620000000800 */
[--C-:B------:R-:W-:Y:S02]  /*2360*/  HADD2.F32 R144, -RZ, R32.reuse.H0_H0 ;  /* 0x20000020ff907230 */ /* 0x100fe40000004100 */
[----:B------:R-:W-:Y:S02]  /*2370*/  HADD2.F32 R146, -RZ, R32.H1_H1 ;  /* 0x30000020ff927230 */ /* 0x000fe40000004100 */
[--C-:B------:R-:W-:Y:S02]  /*2380*/  HADD2.F32 R142, -RZ, R33.reuse.H0_H0 ;  /* 0x20000021ff8e7230 */ /* 0x100fe40000004100 */
[----:B------:R-:W-:Y:S01]  /*2390*/  HADD2.F32 R122, -RZ, R33.H1_H1 ;  /* 0x30000021ff7a7230 */ /* 0x000fe20000004100 */
[----:B------:R-:W2:Y:S04]  /*23a0*/  @P2 LDC R149, c[0x0][0x40c] ;  /* 0x00010300ff952b82 */ /* 0x000ea80000000800 */
[-CC-:B------:R-:W-:Y:S01]  /*23b0*/  @P1 FFMA.FTZ R121, R3, R125.reuse, R140.reuse ;  /* 0x0000007d03791223 */ /* 0x180fe2000001008c */
[-CC-:B------:R-:W-:Y:S01]  /*23c0*/  @P1 FFMA.FTZ R120, R6, R125.reuse, R140.reuse ;  /* 0x0000007d06781223 */ /* 0x180fe2000001008c */
[-CC-:B------:R-:W-:Y:S01]  /*23d0*/  @P1 FFMA.FTZ R148, R10, R125.reuse, R140.reuse ;  /* 0x0000007d0a941223 */ /* 0x180fe2000001008c */
[----:B------:R-:W-:Y:S01]  /*23e0*/  @P1 FFMA.FTZ R151, R11, R125, R140 ;  /* 0x0000007d0b971223 */ /* 0x000fe2000001008c */
[----:B------:R-:W-:Y:S01]  /*23f0*/  @P1 FADD.FTZ R121, R4, -R121 ;  /* 0x8000007904791221 */ /* 0x000fe20000010000 */
[----:B------:R-:W-:Y:S01]  /*2400*/  @P1 FADD.FTZ R143, R5, -R120 ;  /* 0x80000078058f1221 */ /* 0x000fe20000010000 */
[----:B------:R-:W3:Y:S01]  /*2410*/  @P2 LDC R153, c[0x0][0x40c] ;  /* 0x00010300ff992b82 */ /* 0x000ee20000000800 */
[----:B------:R-:W-:-:S02]  /*2420*/  HADD2.F32 R120, -RZ, R34.H0_H0 ;  /* 0x20000022ff787230 */ /* 0x000fc40000004100 */
[----:B------:R-:W-:Y:S01]  /*2430*/  @P1 FFMA.FTZ R144, R137, R121, R144 ;  /* 0x0000007989901223 */ /* 0x000fe20000010090 */
[----:B------:R-:W-:Y:S01]  /*2440*/  @P1 FFMA.FTZ R121, R7, R125, R140 ;  /* 0x0000007d07791223 */ /* 0x000fe2000001008c */
[----:B------:R-:W-:Y:S01]  /*2450*/  @P1 FFMA.FTZ R146, R137, R143, R146 ;  /* 0x0000008f89921223 */ /* 0x000fe20000010092 */
[----:B------:R-:W-:Y:S01]  /*2460*/  @P1 FADD.FTZ R143, R9, -R148 ;  /* 0x80000094098f1221 */ /* 0x000fe20000010000 */
[----:B-1----:R-:W-:Y:S01]  /*2470*/  @P2 FMUL.FTZ R144, R144, R123 ;  /* 0x0000007b90902220 */ /* 0x002fe20000410000 */
[----:B------:R-:W-:Y:S01]  /*2480*/  @P1 FADD.FTZ R121, R8, -R121 ;  /* 0x8000007908791221 */ /* 0x000fe20000010000 */
[----:B------:R-:W1:Y:S01]  /*2490*/  @P2 LDC R123, c[0x0][0x40c] ;  /* 0x00010300ff7b2b82 */ /* 0x000e620000000800 */
[C---:B------:R-:W-:Y:S01]  /*24a0*/  @P1 FFMA.FTZ R122, R137.reuse, R143, R122 ;  /* 0x0000008f897a1223 */ /* 0x040fe2000001007a */
[----:B------:R-:W-:Y:S01]  /*24b0*/  @P1 FFMA.FTZ R150, R14, R125, R140 ;  /* 0x0000007d0e961223 */ /* 0x000fe2000001008c */
[----:B------:R-:W-:Y:S01]  /*24c0*/  @P1 FFMA.FTZ R142, R137, R121, R142 ;  /* 0x00000079898e1223 */ /* 0x000fe2000001008e */
[----:B------:R-:W-:Y:S01]  /*24d0*/  @P1 FADD.FTZ R151, R12, -R151 ;  /* 0x800000970c971221 */ /* 0x000fe20000010000 */
[----:B------:R-:W-:-:S02]  /*24e0*/  HADD2.F32 R148, -RZ, R34.H1_H1 ;  /* 0x30000022ff947230 */ /* 0x000fc40000004100 */
[----:B--2---:R-:W-:Y:S01]  /*24f0*/  @P2 FMUL.FTZ R146, R146, R149 ;  /* 0x0000009592922220 */ /* 0x004fe20000410000 */
[----:B------:R-:W-:Y:S01]  /*2500*/  @P1 FADD.FTZ R150, R13, -R150 ;  /* 0x800000960d961221 */ /* 0x000fe20000010000 */
[----:B------:R-:W2:Y:S01]  /*2510*/  @P2 LDC R121, c[0x0][0x40c] ;  /* 0x00010300ff792b82 */ /* 0x000ea20000000800 */
[----:B------:R-:W-:Y:S01]  /*2520*/  @P1 FFMA.FTZ R120, R137, R151, R120 ;  /* 0x0000009789781223 */ /* 0x000fe20000010078 */
[----:B------:R-:W-:Y:S01]  /*2530*/  @P1 FFMA.FTZ R151, R15, R125, R140 ;  /* 0x0000007d0f971223 */ /* 0x000fe2000001008c */
[C---:B------:R-:W-:Y:S01]  /*2540*/  @P1 FFMA.FTZ R148, R137.reuse, R150, R148 ;  /* 0x0000009689941223 */ /* 0x040fe20000010094 */
[----:B------:R-:W-:Y:S01]  /*2550*/  HADD2.F32 R150, -RZ, R35.H0_H0 ;  /* 0x20000023ff967230 */ /* 0x000fe20000004100 */
[----:B------:R-:W-:Y:S01]  /*2560*/  @P2 F2FP.F16.F32.PACK_AB R144, RZ, R144 ;  /* 0x00000090ff90223e */ /* 0x000fe200000000ff */
[----:B------:R-:W-:Y:S01]  /*2570*/  @P1 FADD.FTZ R151, R16, -R151 ;  /* 0x8000009710971221 */ /* 0x000fe20000010000 */
[----:B------:R-:W-:Y:S01]  /*2580*/  @P2 F2FP.F16.F32.PACK_AB R146, RZ, R146 ;  /* 0x00000092ff92223e */ /* 0x000fe200000000ff */
[----:B------:R-:W4:Y:S01]  /*2590*/  @P2 LDC R143, c[0x0][0x40c] ;  /* 0x00010300ff8f2b82 */ /* 0x000f220000000800 */
[----:B------:R-:W-:Y:S01]  /*25a0*/  @P2 PRMT R96, R144, 0x7610, R96 ;  /* 0x0000761090602816 */ /* 0x000fe20000000060 */
[----:B------:R-:W-:-:S03]  /*25b0*/  @P1 FFMA.FTZ R150, R137, R151, R150 ;  /* 0x0000009789961223 */ /* 0x000fc60000010096 */
[----:B------:R-:W-:Y:S01]  /*25c0*/  @P2 PRMT R96, R96, 0x5410, R146 ;  /* 0x0000541060602816 */ /* 0x000fe20000000092 */
[----:B---3--:R-:W-:Y:S02]  /*25d0*/  @P2 FMUL.FTZ R150, R150, R153 ;  /* 0x0000009996962220 */ /* 0x008fe40000410000 */
[----:B------:R-:W3:Y:S01]  /*25e0*/  @P2 LDC R149, c[0x0][0x40c] ;  /* 0x00010300ff952b82 */ /* 0x000ee20000000800 */
[----:B-1----:R-:W-:Y:S02]  /*25f0*/  @P2 FMUL.FTZ R122, R122, R123 ;  /* 0x0000007b7a7a2220 */ /* 0x002fe40000410000 */
[----:B------:R-:W-:-:S03]  /*2600*/  @P2 F2FP.F16.F32.PACK_AB R150, RZ, R150 ;  /* 0x00000096ff96223e */ /* 0x000fc600000000ff */
[----:B------:R-:W-:Y:S01]  /*2610*/  @P2 F2FP.F16.F32.PACK_AB R122, RZ, R122 ;  /* 0x0000007aff7a223e */ /* 0x000fe200000000ff */
[----:B--2---:R-:W-:Y:S01]  /*2620*/  @P2 FMUL.FTZ R142, R142, R121 ;  /* 0x000000798e8e2220 */ /* 0x004fe20000410000 */
[----:B------:R-:W-:-:S04]  /*2630*/  @P2 PRMT R99, R150, 0x7610, R99 ;  /* 0x0000761096632816 */ /* 0x000fc80000000063 */
[----:B------:R-:W-:Y:S01]  /*2640*/  @P2 F2FP.F16.F32.PACK_AB R142, RZ, R142 ;  /* 0x0000008eff8e223e */ /* 0x000fe200000000ff */
[----:B----4-:R-:W-:-:S03]  /*2650*/  @P2 FMUL.FTZ R120, R120, R143 ;  /* 0x0000008f78782220 */ /* 0x010fc60000410000 */
[----:B------:R-:W-:Y:S02]  /*2660*/  @P2 PRMT R97, R142, 0x7610, R97 ;  /* 0x000076108e612816 */ /* 0x000fe40000000061 */
[----:B------:R-:W-:Y:S02]  /*2670*/  @P2 F2FP.F16.F32.PACK_AB R120, RZ, R120 ;  /* 0x00000078ff78223e */ /* 0x000fe400000000ff */
[----:B------:R-:W-:Y:S01]  /*2680*/  @P2 PRMT R97, R97, 0x5410, R122 ;  /* 0x0000541061612816 */ /* 0x000fe2000000007a */
[----:B---3--:R-:W-:Y:S01]  /*2690*/  @P2 FMUL.FTZ R148, R148, R149 ;  /* 0x0000009594942220 */ /* 0x008fe20000410000 */
[----:B------:R-:W-:-:S04]  /*26a0*/  @P2 PRMT R98, R120, 0x7610, R98 ;  /* 0x0000761078622816 */ /* 0x000fc80000000062 */
        /* <DEDUP_REMOVED lines=11> */
.L_x_1359:
[----:B------:R-:W-:Y:S01]  /*2760*/  ISETP.GT.AND P1, PT, R124, RZ, PT ;  /* 0x000000ff7c00720c */ /* 0x000fe20003f24270 */
[----:B------:R-:W-:Y:S01]  /*2770*/  @P3 FFMA.FTZ R103, R3, R125, R140 ;  /* 0x0000007d03673223 */ /* 0x000fe2000001008c */
[--C-:B------:R-:W-:Y:S01]  /*2780*/  HADD2.F32 R101, -RZ, R33.reuse.H0_H0 ;  /* 0x20000021ff657230 */ /* 0x100fe20000004100 */
[----:B------:R-:W1:Y:S01]  /*2790*/  @P2 LDC R148, c[0x0][0x40c] ;  /* 0x00010300ff942b82 */ /* 0x000e620000000800 */
[--C-:B------:R-:W-:Y:S02]  /*27a0*/  HADD2.F32 R120, -RZ, R32.reuse.H0_H0 ;  /* 0x20000020ff787230 */ /* 0x100fe40000004100 */
[----:B------:R-:W-:Y:S01]  /*27b0*/  @P3 FADD.FTZ R103, R4, -R103 ;  /* 0x8000006704673221 */ /* 0x000fe20000010000 */
[----:B------:R-:W-:Y:S02]  /*27c0*/  HADD2.F32 R102, -RZ, R33.H1_H1 ;  /* 0x30000021ff667230 */ /* 0x000fe40000004100 */
[----:B------:R-:W-:Y:S02]  /*27d0*/  HADD2.F32 R100, -RZ, R32.H1_H1 ;  /* 0x30000020ff647230 */ /* 0x000fe40000004100 */
[----:B------:R-:W-:Y:S01]  /*27e0*/  @P3 FFMA.FTZ R120, R137, R103, R120 ;  /* 0x0000006789783223 */ /* 0x000fe20000010078 */
[--C-:B------:R-:W-:Y:S01]  /*27f0*/  HADD2.F32 R144, -RZ, R34.reuse.H1_H1 ;  /* 0x30000022ff907230 */ /* 0x100fe20000004100 */
[----:B------:R-:W2:Y:S01]  /*2800*/  @P2 LDC R103, c[0x0][0x40c] ;  /* 0x00010300ff672b82 */ /* 0x000ea20000000800 */
[----:B------:R-:W-:-:S02]  /*2810*/  HADD2.F32 R146, -RZ, R34.H0_H0 ;  /* 0x20000022ff927230 */ /* 0x000fc40000004100 */
        /* <DEDUP_REMOVED lines=8> */
[----:B------:R-:W-:Y:S01]  /*28a0*/  @P1 FADD.FTZ R151, R16, -R151 ;  /* 0x8000009710971221 */ /* 0x000fe20000010000 */
[----:B------:R-:W-:Y:S01]  /*28b0*/  @P1 FFMA.FTZ R101, R137, R122, R101 ;  /* 0x0000007a89651223 */ /* 0x000fe20000010065 */
[----:B------:R-:W-:-:S02]  /*28c0*/  HADD2.F32 R122, -RZ, R35.H0_H0 ;  /* 0x20000023ff7a7230 */ /* 0x000fc40000004100 */
[----:B------:R-:W-:Y:S01]  /*28d0*/  @P1 FADD.FTZ R149, R13, -R142 ;  /* 0x8000008e0d951221 */ /* 0x000fe20000010000 */
[C---:B------:R-:W-:Y:S01]  /*28e0*/  @P1 FFMA.FTZ R102, R137.reuse, R123, R102 ;  /* 0x0000007b89661223 */ /* 0x040fe20000010066 */
[C---:B------:R-:W-:Y:S01]  /*28f0*/  @P1 FFMA.FTZ R100, R137.reuse, R121, R100 ;  /* 0x0000007989641223 */ /* 0x040fe20000010064 */
[----:B------:R-:W3:Y:S01]  /*2900*/  @P2 LDC R123, c[0x0][0x40c] ;  /* 0x00010300ff7b2b82 */ /* 0x000ee20000000800 */
[C---:B------:R-:W-:Y:S01]  /*2910*/  @P1 FFMA.FTZ R122, R137.reuse, R151, R122 ;  /* 0x00000097897a1223 */ /* 0x040fe2000001007a */
[----:B------:R-:W-:Y:S01]  /*2920*/  @P1 FFMA.FTZ R144, R137, R149, R144 ;  /* 0x0000009589901223 */ /* 0x000fe20000010090 */
[-CC-:B------:R-:W-:Y:S01]  /*2930*/  @P1 FFMA.FTZ R143, R11, R125.reuse, R140.reuse ;  /* 0x0000007d0b8f1223 */ /* 0x180fe2000001008c */
[----:B------:R-:W-:-:S03]  /*2940*/  @P1 FFMA.FTZ R142, R18, R125, R140 ;  /* 0x0000007d128e1223 */ /* 0x000fc6000001008c */
[----:B------:R-:W-:Y:S01]  /*2950*/  @P1 FADD.FTZ R143, R12, -R143 ;  /* 0x8000008f0c8f1221 */ /* 0x000fe20000010000 */
[----:B------:R-:W4:Y:S01]  /*2960*/  @P2 LDC R151, c[0x0][0x40c] ;  /* 0x00010300ff972b82 */ /* 0x000f220000000800 */
[C---:B--2---:R-:W-:Y:S01]  /*2970*/  @P2 FMUL.FTZ R103, R100.reuse, R103 ;  /* 0x0000006764672220 */ /* 0x044fe20000410000 */
[----:B------:R-:W-:Y:S01]  /*2980*/  F2FP.F16.F32.PACK_AB R100, R100, R120 ;  /* 0x000000786464723e */ /* 0x000fe200000000ff */
[----:B------:R-:W-:Y:S01]  /*2990*/  @P1 FFMA.FTZ R146, R137, R143, R146 ;  /* 0x0000008f89921223 */ /* 0x000fe20000010092 */
[----:B------:R-:W-:Y:S01]  /*29a0*/  @P1 FADD.FTZ R143, R17, -R142 ;  /* 0x8000008e118f1221 */ /* 0x000fe20000010000 */
[----:B------:R-:W-:-:S03]  /*29b0*/  HADD2.F32 R142, -RZ, R35.H1_H1 ;  /* 0x30000023ff8e7230 */ /* 0x000fc60000004100 */
[----:B------:R-:W2:Y:S02]  /*29c0*/  @P2 LDC R121, c[0x0][0x40c] ;  /* 0x00010300ff792b82 */ /* 0x000ea40000000800 */
[----:B------:R-:W-:Y:S01]  /*29d0*/  @P1 FFMA.FTZ R142, R137, R143, R142 ;  /* 0x0000008f898e1223 */ /* 0x000fe2000001008e */
[----:B-1----:R-:W-:Y:S01]  /*29e0*/  @P2 FMUL.FTZ R143, R101, R148 ;  /* 0x00000094658f2220 */ /* 0x002fe20000410000 */
[----:B------:R-:W-:-:S04]  /*29f0*/  F2FP.F16.F32.PACK_AB R101, R102, R101 ;  /* 0x000000656665723e */ /* 0x000fc800000000ff */
[----:B------:R-:W1:Y:S01]  /*2a00*/  @P2 LDC R149, c[0x0][0x40c] ;  /* 0x00010300ff952b82 */ /* 0x000e620000000800 */
[----:B---3--:R-:W-:Y:S01]  /*2a10*/  @P2 FMUL.FTZ R148, R102, R123 ;  /* 0x0000007b66942220 */ /* 0x008fe20000410000 */
[----:B------:R-:W-:Y:S02]  /*2a20*/  @P2 F2FP.F16.F32.PACK_AB R123, RZ, R103 ;  /* 0x00000067ff7b223e */ /* 0x000fe400000000ff */
[----:B------:R-:W-:Y:S02]  /*2a30*/  @P2 F2FP.F16.F32.PACK_AB R143, RZ, R143 ;  /* 0x0000008fff8f223e */ /* 0x000fe400000000ff */
[----:B------:R-:W-:Y:S02]  /*2a40*/  @P2 F2FP.F16.F32.PACK_AB R148, RZ, R148 ;  /* 0x00000094ff94223e */ /* 0x000fe400000000ff */
[----:B------:R-:W3:Y:S01]  /*2a50*/  @P2 LDC R153, c[0x0][0x40c] ;  /* 0x00010300ff992b82 */ /* 0x000ee20000000800 */
[----:B----4-:R-:W-:Y:S01]  /*2a60*/  @P2 FMUL.FTZ R150, R144, R151 ;  /* 0x0000009790962220 */ /* 0x010fe20000410000 */
[----:B------:R-:W-:-:S02]  /*2a70*/  @P2 PRMT R97, R143, 0x7610, R97 ;  /* 0x000076108f612816 */ /* 0x000fc40000000061 */
[----:B------:R-:W-:Y:S02]  /*2a80*/  F2FP.F16.F32.PACK_AB R102, R144, R146 ;  /* 0x000000929066723e */ /* 0x000fe400000000ff */
[----:B------:R-:W-:Y:S02]  /*2a90*/  @P2 F2FP.F16.F32.PACK_AB R150, RZ, R150 ;  /* 0x00000096ff96223e */ /* 0x000fe400000000ff */
[----:B------:R-:W4:Y:S01]  /*2aa0*/  @P2 LDC R155, c[0x0][0x40c] ;  /* 0x00010300ff9b2b82 */ /* 0x000f220000000800 */
[----:B--2---:R-:W-:Y:S01]  /*2ab0*/  @P2 FMUL.FTZ R121, R120, R121 ;  /* 0x0000007978792220 */ /* 0x004fe20000410000 */
[----:B------:R-:W-:-:S04]  /*2ac0*/  @P2 PRMT R97, R97, 0x5410, R148 ;  /* 0x0000541061612816 */ /* 0x000fc80000000094 */
[----:B------:R-:W-:Y:S01]  /*2ad0*/  @P2 F2FP.F16.F32.PACK_AB R121, RZ, R121 ;  /* 0x00000079ff79223e */ /* 0x000fe200000000ff */
[----:B-1----:R-:W-:-:S03]  /*2ae0*/  @P2 FMUL.FTZ R103, R146, R149 ;  /* 0x0000009592672220 */ /* 0x002fc60000410000 */
[----:B------:R-:W-:Y:S02]  /*2af0*/  @P2 PRMT R96, R121, 0x7610, R96 ;  /* 0x0000761079602816 */ /* 0x000fe40000000060 */
[----:B------:R-:W-:Y:S02]  /*2b00*/  @P2 F2FP.F16.F32.PACK_AB R149, RZ, R103 ;  /* 0x00000067ff95223e */ /* 0x000fe400000000ff */
[----:B------:R-:W-:Y:S01]  /*2b10*/  F2FP.F16.F32.PACK_AB R103, R142, R122 ;  /* 0x0000007a8e67723e */ /* 0x000fe200000000ff */
        /* <DEDUP_REMOVED lines=9> */
.L_x_1358:
[----:B------:R-:W-:Y:S05]  /*2bb0*/  BSYNC.RECONVERGENT B1 ;  /* 0x0000000000017941 */ /* 0x000fea0003800200 */
.L_x_1355:
[----:B------:R-:W-:Y:S01]  /*2bc0*/  ISETP.NE.U32.AND P1, PT, R145, RZ, PT ;  /* 0x000000ff9100720c */ /* 0x000fe20003f25070 */
[----:B------:R-:W1:Y:S01]  /*2bd0*/  @P2 LDC.64 R120, c[0x0][0x468] ;  /* 0x00011a00ff782b82 */ /* 0x000e620000000a00 */
[----:B------:R-:W-:Y:S02]  /*2be0*/  BSSY.RECONVERGENT B1, `(.L_x_1360) ;  /* 0x0000120000017945 */ /* 0x000fe40003800200 */
[----:B------:R-:W-:-:S13]  /*2bf0*/  ISETP.NE.AND.EX P1, PT, R147, RZ, PT, P1 ;  /* 0x000000ff9300720c */ /* 0x000fda0003f25310 */
[----:B------:R-:W2:Y:S01]  /*2c00*/  @P1 LDC.64 R122, c[0x0][0x478] ;  /* 0x00011e00ff7a1b82 */ /* 0x000ea20000000a00 */
[----:B-1----:R-:W-:-:S04]  /*2c10*/  @P2 IMAD.WIDE.U32 R120, R139, 0x10, R120 ;  /* 0x000000108b782825 */ /* 0x002fc800078e0078 */
[----:B--2---:R-:W-:-:S05]  /*2c20*/  @P1 IMAD.WIDE.U32 R122, R141, 0x10, R122 ;  /* 0x000000108d7a1825 */ /* 0x004fca00078e007a */
[----:B------:R1:W-:Y:S04]  /*2c30*/  @P1 STG.E.128 desc[UR6][R122.64], R100 ;  /* 0x000000647a001986 */ /* 0x0003e8000c101d06 */
[----:B------:R1:W-:Y:S01]  /*2c40*/  @P2 STG.E.128 desc[UR6][R120.64], R96 ;  /* 0x0000006078002986 */ /* 0x0003e2000c101d06 */
[----:B------:R-:W-:Y:S05]  /*2c50*/  @!P0 BRA `(.L_x_1361) ;  /* 0x0000000800248947 */ /* 0x000fea0003800000 */
[----:B------:R-:W-:Y:S05]  /*2c60*/  @!P1 BRA `(.L_x_1362) ;  /* 0x0000000400189947 */ /* 0x000fea0003800000 */
[----:B------:R-:W-:Y:S01]  /*2c70*/  ISETP.GT.AND P3, PT, R124, RZ, PT ;  /* 0x000000ff7c00720c */ /* 0x000fe20003f64270 */
[----:B------:R-:W2:Y:S01]  /*2c80*/  @P2 LDC R143, c[0x0][0x40c] ;  /* 0x00010300ff8f2b82 */ /* 0x000ea20000000800 */
[--C-:B-1----:R-:W-:Y:S02]  /*2c90*/  HADD2.F32 R120, -RZ, R28.reuse.H0_H0 ;  /* 0x2000001cff787230 */ /* 0x102fe40000004100 */
[--C-:B------:R-:W-:Y:S02]  /*2ca0*/  HADD2.F32 R142, -RZ, R29.reuse.H1_H1 ;  /* 0x3000001dff8e7230 */ /* 0x100fe40000004100 */
[----:B------:R-:W-:Y:S02]  /*2cb0*/  HADD2.F32 R100, -RZ, R28.H1_H1 ;  /* 0x3000001cff647230 */ /* 0x000fe40000004100 */
[----:B------:R-:W-:Y:S01]  /*2cc0*/  HADD2.F32 R102, -RZ, R29.H0_H0 ;  /* 0x2000001dff667230 */ /* 0x000fe20000004100 */
[----:B------:R-:W1:Y:S04]  /*2cd0*/  @P2 LDC R147, c[0x0][0x40c] ;  /* 0x00010300ff932b82 */ /* 0x000e680000000800 */
[-CC-:B------:R-:W-:Y:S01]  /*2ce0*/  @P3 FFMA.FTZ R101, R19, R125.reuse, R140.reuse ;  /* 0x0000007d13653223 */ /* 0x180fe2000001008c */
[-CC-:B------:R-:W-:Y:S01]  /*2cf0*/  @P3 FFMA.FTZ R122, R22, R125.reuse, R140.reuse ;  /* 0x0000007d167a3223 */ /* 0x180fe2000001008c */
[-CC-:B------:R-:W-:Y:S01]  /*2d00*/  @P3 FFMA.FTZ R144, R106, R125.reuse, R140.reuse ;  /* 0x0000007d6a903223 */ /* 0x180fe2000001008c */
[----:B------:R-:W-:Y:S01]  /*2d10*/  @P3 FFMA.FTZ R121, R23, R125, R140 ;  /* 0x0000007d17793223 */ /* 0x000fe2000001008c */
[----:B------:R-:W-:Y:S01]  /*2d20*/  @P3 FADD.FTZ R101, R20, -R101 ;  /* 0x8000006514653221 */ /* 0x000fe20000010000 */
[----:B------:R-:W3:Y:S01]  /*2d30*/  @P2 LDC R151, c[0x0][0x40c] ;  /* 0x00010300ff972b82 */ /* 0x000ee20000000800 */
[----:B------:R-:W-:Y:S01]  /*2d40*/  @P3 FADD.FTZ R103, R21, -R122 ;  /* 0x8000007a15673221 */ /* 0x000fe20000010000 */
[----:B------:R-:W-:-:S02]  /*2d50*/  HADD2.F32 R122, -RZ, R30.H0_H0 ;  /* 0x2000001eff7a7230 */ /* 0x000fc40000004100 */
[----:B------:R-:W-:Y:S01]  /*2d60*/  @P3 FFMA.FTZ R120, R137, R101, R120 ;  /* 0x0000006589783223 */ /* 0x000fe20000010078 */
[-C--:B------:R-:W-:Y:S01]  /*2d70*/  @P3 FFMA.FTZ R101, R107, R125.reuse, R140 ;  /* 0x0000007d6b653223 */ /* 0x080fe2000001008c */
[----:B------:R-:W-:Y:S01]  /*2d80*/  @P3 FADD.FTZ R144, R105, -R144 ;  /* 0x8000009069903221 */ /* 0x000fe20000010000 */
[----:B------:R-:W-:Y:S01]  /*2d90*/  @P3 FADD.FTZ R121, R104, -R121 ;  /* 0x8000007968793221 */ /* 0x000fe20000010000 */
[----:B------:R-:W-:Y:S01]  /*2da0*/  @P3 FFMA.FTZ R146, R108, R125, R140 ;  /* 0x0000007d6c923223 */ /* 0x000fe2000001008c */
[----:B------:R-:W4:Y:S01]  /*2db0*/  @P2 LDC R149, c[0x0][0x40c] ;  /* 0x00010300ff952b82 */ /* 0x000f220000000800 */
[----:B------:R-:W-:Y:S01]  /*2dc0*/  @P3 FADD.FTZ R101, R110, -R101 ;  /* 0x800000656e653221 */ /* 0x000fe20000010000 */
[C---:B------:R-:W-:Y:S01]  /*2dd0*/  @P3 FFMA.FTZ R142, R137.reuse, R144, R142 ;  /* 0x00000090898e3223 */ /* 0x040fe2000001008e */
[----:B------:R-:W-:Y:S02]  /*2de0*/  HADD2.F32 R144, -RZ, R31.H0_H0 ;  /* 0x2000001fff907230 */ /* 0x000fe40000004100 */
[C---:B------:R-:W-:Y:S01]  /*2df0*/  @P3 FFMA.FTZ R100, R137.reuse, R103, R100 ;  /* 0x0000006789643223 */ /* 0x040fe20000010064 */
[----:B------:R-:W-:Y:S01]  /*2e00*/  @P3 FFMA.FTZ R122, R137, R101, R122 ;  /* 0x00000065897a3223 */ /* 0x000fe2000001007a */
[----:B------:R-:W-:Y:S01]  /*2e10*/  @P3 FFMA.FTZ R101, R111, R125, R140 ;  /* 0x0000007d6f653223 */ /* 0x000fe2000001008c */
[----:B------:R-:W-:Y:S01]  /*2e20*/  @P3 FFMA.FTZ R102, R137, R121, R102 ;  /* 0x0000007989663223 */ /* 0x000fe20000010066 */
[----:B------:R-:W5:Y:S01]  /*2e30*/  @P2 LDC R145, c[0x0][0x40c] ;  /* 0x00010300ff912b82 */ /* 0x000f620000000800 */
[----:B------:R-:W-:-:S02]  /*2e40*/  HADD2.F32 R103, -RZ, R30.H1_H1 ;  /* 0x3000001eff677230 */ /* 0x000fc40000004100 */
[----:B------:R-:W-:Y:S01]  /*2e50*/  @P3 FADD.FTZ R123, R112, -R101 ;  /* 0x80000065707b3221 */ /* 0x000fe20000010000 */
[----:B--2---:R-:W-:Y:S01]  /*2e60*/  @P2 FMUL.FTZ R101, R120, R143 ;  /* 0x0000008f78652220 */ /* 0x004fe20000410000 */
[----:B------:R-:W-:Y:S01]  /*2e70*/  @P3 FFMA.FTZ R148, R114, R125, R140 ;  /* 0x0000007d72943223 */ /* 0x000fe2000001008c */
[----:B------:R-:W-:Y:S01]  /*2e80*/  @P3 FADD.FTZ R146, R109, -R146 ;  /* 0x800000926d923221 */ /* 0x000fe20000010000 */
[----:B------:R-:W-:Y:S01]  /*2e90*/  @P3 FFMA.FTZ R144, R137, R123, R144 ;  /* 0x0000007b89903223 */ /* 0x000fe20000010090 */
[----:B------:R-:W-:Y:S01]  /*2ea0*/  HADD2.F32 R121, -RZ, R31.H1_H1 ;  /* 0x3000001fff797230 */ /* 0x000fe20000004100 */
[----:B------:R-:W2:Y:S01]  /*2eb0*/  @P2 LDC R150, c[0x0][0x40c] ;  /* 0x00010300ff962b82 */ /* 0x000ea20000000800 */
[----:B------:R-:W-:Y:S01]  /*2ec0*/  @P2 F2FP.F16.F32.PACK_AB R123, RZ, R101 ;  /* 0x00000065ff7b223e */ /* 0x000fe200000000ff */
[----:B------:R-:W-:Y:S01]  /*2ed0*/  @P3 FADD.FTZ R148, R113, -R148 ;  /* 0x8000009471943221 */ /* 0x000fe20000010000 */
[----:B-1----:R-:W-:Y:S01]  /*2ee0*/  @P2 FMUL.FTZ R101, R102, R147 ;  /* 0x0000009366652220 */ /* 0x002fe20000410000 */
[C---:B------:R-:W-:Y:S01]  /*2ef0*/  @P3 FFMA.FTZ R103, R137.reuse, R146, R103 ;  /* 0x0000009289673223 */ /* 0x040fe20000010067 */
[----:B---3--:R-:W-:Y:S01]  /*2f00*/  @P2 FMUL.FTZ R147, R122, R151 ;  /* 0x000000977a932220 */ /* 0x008fe20000410000 */
[----:B------:R-:W-:Y:S01]  /*2f10*/  @P3 FFMA.FTZ R121, R137, R148, R121 ;  /* 0x0000009489793223 */ /* 0x000fe20000010079 */
[----:B------:R-:W-:Y:S01]  /*2f20*/  @P2 PRMT R96, R123, 0x7610, R96 ;  /* 0x000076107b602816 */ /* 0x000fe20000000060 */
[----:B------:R-:W1:Y:S01]  /*2f30*/  @P2 LDC R153, c[0x0][0x40c] ;  /* 0x00010300ff992b82 */ /* 0x000e620000000800 */
[----:B----4-:R-:W-:Y:S01]  /*2f40*/  @P2 FMUL.FTZ R146, R142, R149 ;  /* 0x000000958e922220 */ /* 0x010fe20000410000 */
[----:B------:R-:W-:-:S04]  /*2f50*/  @P2 F2FP.F16.F32.PACK_AB R147, RZ, R147 ;  /* 0x00000093ff93223e */ /* 0x000fc800000000ff */
[----:B------:R-:W-:Y:S01]  /*2f60*/  @P2 F2FP.F16.F32.PACK_AB R146, RZ, R146 ;  /* 0x00000092ff92223e */ /* 0x000fe200000000ff */
[----:B-----5:R-:W-:Y:S01]  /*2f70*/  @P2 FMUL.FTZ R143, R100, R145 ;  /* 0x00000091648f2220 */ /* 0x020fe20000410000 */
[----:B------:R-:W-:Y:S02]  /*2f80*/  @P2 F2FP.F16.F32.PACK_AB R145, RZ, R101 ;  /* 0x00000065ff91223e */ /* 0x000fe400000000ff */
[----:B------:R-:W-:Y:S02]  /*2f90*/  @P2 PRMT R98, R147, 0x7610, R98 ;  /* 0x0000761093622816 */ /* 0x000fe40000000062 */
[----:B------:R-:W-:Y:S02]  /*2fa0*/  @P2 F2FP.F16.F32.PACK_AB R143, RZ, R143 ;  /* 0x0000008fff8f223e */ /* 0x000fe400000000ff */
[----:B------:R-:W-:Y:S01]  /*2fb0*/  @P2 PRMT R97, R145, 0x7610, R97 ;  /* 0x0000761091612816 */ /* 0x000fe20000000061 */
[----:B--2---:R-:W-:Y:S01]  /*2fc0*/  @P2 FMUL.FTZ R148, R103, R150 ;  /* 0x0000009667942220 */ /* 0x004fe20000410000 */
[----:B------:R-:W-:-:S02]  /*2fd0*/  F2FP.F16.F32.PACK_AB R101, R142, R102 ;  /* 0x000000668e65723e */ /* 0x000fc400000000ff */
[----:B------:R-:W-:Y:S02]  /*2fe0*/  F2FP.F16.F32.PACK_AB R102, R103, R122 ;  /* 0x0000007a6766723e */ /* 0x000fe400000000ff */
[----:B------:R-:W-:Y:S02]  /*2ff0*/  @P2 F2FP.F16.F32.PACK_AB R148, RZ, R148 ;  /* 0x00000094ff94223e */ /* 0x000fe400000000ff */
[----:B------:R-:W-:Y:S01]  /*3000*/  F2FP.F16.F32.PACK_AB R100, R100, R120 ;  /* 0x000000786464723e */ /* 0x000fe200000000ff */
[----:B-1----:R-:W-:Y:S01]  /*3010*/  @P2 FMUL.FTZ R149, R144, R153 ;  /* 0x0000009990952220 */ /* 0x002fe20000410000 */
        /* <DEDUP_REMOVED lines=11> */
.L_x_1362:
[----:B------:R-:W-:Y:S01]  /*30d0*/  ISETP.GT.AND P3, PT, R124, RZ, PT ;  /* 0x000000ff7c00720c */ /* 0x000fe20003f64270 */
[----:B-1----:R-:W1:Y:S01]  /*30e0*/  @P2 LDC R123, c[0x0][0x40c] ;  /* 0x00010300ff7b2b82 */ /* 0x002e620000000800 */
[--C-:B------:R-:W-:Y:S02]  /*30f0*/  HADD2.F32 R122, -RZ, R28.reuse.H0_H0 ;  /* 0x2000001cff7a7230 */ /* 0x100fe40000004100 */
[--C-:B------:R-:W-:Y:S02]  /*3100*/  HADD2.F32 R120, -RZ, R29.reuse.H0_H0 ;  /* 0x2000001dff787230 */ /* 0x100fe40000004100 */
[----:B------:R-:W-:Y:S02]  /*3110*/  HADD2.F32 R142, -RZ, R28.H1_H1 ;  /* 0x3000001cff8e7230 */ /* 0x000fe40000004100 */
[----:B------:R-:W-:Y:S01]  /*3120*/  HADD2.F32 R146, -RZ, R30.H0_H0 ;  /* 0x2000001eff927230 */ /* 0x000fe20000004100 */
[----:B------:R-:W2:Y:S04]  /*3130*/  @P2 LDC R145, c[0x0][0x40c] ;  /* 0x00010300ff912b82 */ /* 0x000ea80000000800 */
[-CC-:B------:R-:W-:Y:S01]  /*3140*/  @P3 FFMA.FTZ R121, R19, R125.reuse, R140.reuse ;  /* 0x0000007d13793223 */ /* 0x180fe2000001008c */
[-CC-:B------:R-:W-:Y:S01]  /*3150*/  @P3 FFMA.FTZ R147, R23, R125.reuse, R140.reuse ;  /* 0x0000007d17933223 */ /* 0x180fe2000001008c */
[-CC-:B------:R-:W-:Y:S01]  /*3160*/  @P3 FFMA.FTZ R144, R22, R125.reuse, R140.reuse ;  /* 0x0000007d16903223 */ /* 0x180fe2000001008c */
[----:B------:R-:W-:Y:S01]  /*3170*/  @P3 FFMA.FTZ R148, R106, R125, R140 ;  /* 0x0000007d6a943223 */ /* 0x000fe2000001008c */
[----:B------:R-:W-:Y:S01]  /*3180*/  @P3 FADD.FTZ R121, R20, -R121 ;  /* 0x8000007914793221 */ /* 0x000fe20000010000 */
[----:B------:R-:W-:Y:S01]  /*3190*/  @P3 FADD.FTZ R147, R104, -R147 ;  /* 0x8000009368933221 */ /* 0x000fe20000010000 */
[----:B------:R-:W-:Y:S01]  /*31a0*/  @P3 FADD.FTZ R143, R21, -R144 ;  /* 0x80000090158f3221 */ /* 0x000fe20000010000 */
[----:B------:R-:W3:Y:S01]  /*31b0*/  @P2 LDC R149, c[0x0][0x40c] ;  /* 0x00010300ff952b82 */ /* 0x000ee20000000800 */
[C---:B------:R-:W-:Y:S01]  /*31c0*/  @P3 FFMA.FTZ R122, R137.reuse, R121, R122 ;  /* 0x00000079897a3223 */ /* 0x040fe2000001007a */
[C---:B------:R-:W-:Y:S01]  /*31d0*/  @P3 FFMA.FTZ R120, R137.reuse, R147, R120 ;  /* 0x0000009389783223 */ /* 0x040fe20000010078 */
[----:B------:R-:W-:Y:S01]  /*31e0*/  @P3 FFMA.FTZ R142, R137, R143, R142 ;  /* 0x0000008f898e3223 */ /* 0x000fe2000001008e */
[----:B------:R-:W-:Y:S01]  /*31f0*/  @P3 FFMA.FTZ R143, R107, R125, R140 ;  /* 0x0000007d6b8f3223 */ /* 0x000fe2000001008c */
[----:B-1----:R-:W-:Y:S01]  /*3200*/  @P2 FMUL.FTZ R122, R122, R123 ;  /* 0x0000007b7a7a2220 */ /* 0x002fe20000410000 */
[----:B------:R-:W-:-:S02]  /*3210*/  HADD2.F32 R144, -RZ, R29.H1_H1 ;  /* 0x3000001dff907230 */ /* 0x000fc40000004100 */
[----:B------:R-:W-:Y:S01]  /*3220*/  @P3 FADD.FTZ R148, R105, -R148 ;  /* 0x8000009469943221 */ /* 0x000fe20000010000 */
[----:B------:R-:W1:Y:S01]  /*3230*/  @P2 LDC R121, c[0x0][0x40c] ;  /* 0x00010300ff792b82 */ /* 0x000e620000000800 */
[----:B------:R-:W-:Y:S01]  /*3240*/  @P3 FADD.FTZ R143, R110, -R143 ;  /* 0x8000008f6e8f3221 */ /* 0x000fe20000010000 */
[----:B------:R-:W-:Y:S01]  /*3250*/  @P3 FFMA.FTZ R150, R108, R125, R140 ;  /* 0x0000007d6c963223 */ /* 0x000fe2000001008c */
[----:B------:R-:W-:Y:S01]  /*3260*/  @P3 FFMA.FTZ R144, R137, R148, R144 ;  /* 0x0000009489903223 */ /* 0x000fe20000010090 */
[----:B------:R-:W-:Y:S02]  /*3270*/  HADD2.F32 R148, -RZ, R30.H1_H1 ;  /* 0x3000001eff947230 */ /* 0x000fe40000004100 */
[----:B--2---:R-:W-:Y:S01]  /*3280*/  @P2 FMUL.FTZ R142, R142, R145 ;  /* 0x000000918e8e2220 */ /* 0x004fe20000410000 */
[----:B------:R-:W-:Y:S01]  /*3290*/  @P3 FFMA.FTZ R145, R111, R125, R140 ;  /* 0x0000007d6f913223 */ /* 0x000fe2000001008c */
[----:B------:R-:W-:Y:S01]  /*32a0*/  @P3 FFMA.FTZ R146, R137, R143, R146 ;  /* 0x0000008f89923223 */ /* 0x000fe20000010092 */
[----:B------:R-:W2:Y:S01]  /*32b0*/  @P2 LDC R147, c[0x0][0x40c] ;  /* 0x00010300ff932b82 */ /* 0x000ea20000000800 */
[----:B------:R-:W-:Y:S01]  /*32c0*/  @P3 FADD.FTZ R143, R109, -R150 ;  /* 0x800000966d8f3221 */ /* 0x000fe20000010000 */
[----:B------:R-:W-:-:S02]  /*32d0*/  HADD2.F32 R150, -RZ, R31.H0_H0 ;  /* 0x2000001fff967230 */ /* 0x000fc40000004100 */
[----:B------:R-:W-:Y:S01]  /*32e0*/  @P3 FADD.FTZ R145, R112, -R145 ;  /* 0x8000009170913221 */ /* 0x000fe20000010000 */
[----:B------:R-:W-:Y:S01]  /*32f0*/  @P2 F2FP.F16.F32.PACK_AB R122, RZ, R122 ;  /* 0x0000007aff7a223e */ /* 0x000fe200000000ff */
[C---:B------:R-:W-:Y:S01]  /*3300*/  @P3 FFMA.FTZ R148, R137.reuse, R143, R148 ;  /* 0x0000008f89943223 */ /* 0x040fe20000010094 */
[----:B------:R-:W-:Y:S01]  /*3310*/  @P2 F2FP.F16.F32.PACK_AB R142, RZ, R142 ;  /* 0x0000008eff8e223e */ /* 0x000fe200000000ff */
[----:B------:R-:W-:Y:S01]  /*3320*/  @P3 FFMA.FTZ R150, R137, R145, R150 ;  /* 0x0000009189963223 */ /* 0x000fe20000010096 */
[----:B------:R-:W4:Y:S01]  /*3330*/  @P2 LDC R123, c[0x0][0x40c] ;  /* 0x00010300ff7b2b82 */ /* 0x000f220000000800 */
[----:B---3--:R-:W-:Y:S01]  /*3340*/  @P2 FMUL.FTZ R148, R148, R149 ;  /* 0x0000009594942220 */ /* 0x008fe20000410000 */
[----:B------:R-:W-:-:S04]  /*3350*/  @P2 PRMT R96, R122, 0x7610, R96 ;  /* 0x000076107a602816 */ /* 0x000fc80000000060 */
[----:B------:R-:W-:Y:S02]  /*3360*/  @P2 F2FP.F16.F32.PACK_AB R148, RZ, R148 ;  /* 0x00000094ff94223e */ /* 0x000fe400000000ff */
[----:B------:R-:W3:Y:S01]  /*3370*/  @P2 LDC R151, c[0x0][0x40c] ;  /* 0x00010300ff972b82 */ /* 0x000ee20000000800 */
[----:B-1----:R-:W-:Y:S01]  /*3380*/  @P2 FMUL.FTZ R120, R120, R121 ;  /* 0x0000007978782220 */ /* 0x002fe20000410000 */
[----:B------:R-:W-:-:S04]  /*3390*/  @P2 PRMT R96, R96, 0x5410, R142 ;  /* 0x0000541060602816 */ /* 0x000fc8000000008e */
[----:B------:R-:W-:Y:S01]  /*33a0*/  @P2 F2FP.F16.F32.PACK_AB R120, RZ, R120 ;  /* 0x00000078ff78223e */ /* 0x000fe200000000ff */
[----:B--2---:R-:W-:-:S03]  /*33b0*/  @P2 FMUL.FTZ R146, R146, R147 ;  /* 0x0000009392922220 */ /* 0x004fc60000410000 */
[----:B------:R-:W-:Y:S02]  /*33c0*/  @P2 PRMT R97, R120, 0x7610, R97 ;  /* 0x0000761078612816 */ /* 0x000fe40000000061 */
        /* <DEDUP_REMOVED lines=18> */
.L_x_1361:
[----:B------:R-:W-:Y:S05]  /*34f0*/  @!P1 BRA `(.L_x_1364) ;  /* 0x0000000400189947 */ /* 0x000fea0003800000 */
[-CC-:B-1----:R-:W-:Y:S01]  /*3500*/  FFMA.FTZ R102, R22, R125.reuse, R140.reuse ;  /* 0x0000007d16667223 */ /* 0x182fe2000001008c */
        /* <DEDUP_REMOVED lines=9> */
[----:B------:R-:W-:Y:S01]  /*35a0*/  FADD.FTZ R144, R110, -R143 ;  /* 0x8000008f6e907221 */ /* 0x000fe20000010000 */
[----:B------:R-:W2:Y:S01]  /*35b0*/  @P2 LDC R123, c[0x0][0x40c] ;  /* 0x00010300ff7b2b82 */ /* 0x000ea20000000800 */
[-CC-:B------:R-:W-:Y:S01]  /*35c0*/  FFMA.FTZ R142, R106, R125.reuse, R140.reuse ;  /* 0x0000007d6a8e7223 */ /* 0x180fe2000001008c */
[----:B------:R-:W-:Y:S01]  /*35d0*/  FFMA.FTZ R145, R111, R125, R140 ;  /* 0x0000007d6f917223 */ /* 0x000fe2000001008c */
[----:B------:R-:W-:Y:S01]  /*35e0*/  FADD.FTZ R146, R109, -R146 ;  /* 0x800000926d927221 */ /* 0x000fe20000010000 */
[C---:B------:R-:W-:Y:S01]  /*35f0*/  FMUL.FTZ R143, R137.reuse, R144 ;  /* 0x00000090898f7220 */ /* 0x040fe20000410000 */
[C---:B------:R-:W-:Y:S01]  /*3600*/  FMUL.FTZ R100, R137.reuse, R100 ;  /* 0x0000006489647220 */ /* 0x040fe20000410000 */
[----:B------:R-:W-:Y:S01]  /*3610*/  FMUL.FTZ R102, R137, R102 ;  /* 0x0000006689667220 */ /* 0x000fe20000410000 */
[----:B------:R-:W-:Y:S01]  /*3620*/  FADD.FTZ R142, R105, -R142 ;  /* 0x8000008e698e7221 */ /* 0x000fe20000010000 */
[----:B------:R-:W3:Y:S01]  /*3630*/  @P2 LDC R151, c[0x0][0x40c] ;  /* 0x00010300ff972b82 */ /* 0x000ee20000000800 */
[----:B------:R-:W-:Y:S01]  /*3640*/  FADD.FTZ R148, R112, -R145 ;  /* 0x8000009170947221 */ /* 0x000fe20000010000 */
        /* <DEDUP_REMOVED lines=8> */
[----:B-1----:R-:W-:Y:S01]  /*36d0*/  @P2 FMUL.FTZ R103, R100, R103 ;  /* 0x0000006764672220 */ /* 0x002fe20000410000 */
[----:B------:R-:W-:Y:S01]  /*36e0*/  FSEL R149, R144, RZ, P3 ;  /* 0x000000ff90957208 */ /* 0x000fe20001800000 */
[----:B------:R-:W-:Y:S01]  /*36f0*/  FFMA.FTZ R144, R114, R125, R140 ;  /* 0x0000007d72907223 */ /* 0x000fe2000001008c */
        /* <DEDUP_REMOVED lines=11> */
[----:B------:R-:W-:Y:S02]  /*37b0*/  @P2 PRMT R96, R103, 0x7610, R96 ;  /* 0x0000761067602816 */ /* 0x000fe40000000060 */
[----:B------:R-:W-:Y:S02]  /*37c0*/  @P2 PRMT R97, R123, 0x7610, R97 ;  /* 0x000076107b612816 */ /* 0x000fe40000000061 */
[----:B------:R-:W-:Y:S01]  /*37d0*/  @P2 F2FP.F16.F32.PACK_AB R143, RZ, R143 ;  /* 0x0000008fff8f223e */ /* 0x000fe200000000ff */
[----:B------:R-:W3:Y:S01]  /*37e0*/  @P2 LDC R121, c[0x0][0x40c] ;  /* 0x00010300ff792b82 */ /* 0x000ee20000000800 */
[----:B----4-:R-:W-:Y:S01]  /*37f0*/  @P2 FMUL.FTZ R120, R101, R120 ;  /* 0x0000007865782220 */ /* 0x010fe20000410000 */
[----:B------:R-:W-:-:S02]  /*3800*/  FSEL R145, R144, RZ, P3 ;  /* 0x000000ff90917208 */ /* 0x000fc40001800000 */
[----:B------:R-:W-:Y:S02]  /*3810*/  @P2 PRMT R98, R143, 0x7610, R98 ;  /* 0x000076108f622816 */ /* 0x000fe40000000062 */
[----:B------:R-:W-:Y:S01]  /*3820*/  @P2 F2FP.F16.F32.PACK_AB R120, RZ, R120 ;  /* 0x00000078ff78223e */ /* 0x000fe200000000ff */
[----:B-1----:R-:W-:Y:S01]  /*3830*/  @P2 FMUL.FTZ R142, R147, R150 ;  /* 0x00000096938e2220 */ /* 0x002fe20000410000 */
[----:B------:R-:W-:Y:S02]  /*3840*/  F2FP.F16.F32.PACK_AB R100, R101, R100 ;  /* 0x000000646564723e */ /* 0x000fe400000000ff */
[----:B------:R-:W-:Y:S02]  /*3850*/  F2FP.F16.F32.PACK_AB R101, R147, R102 ;  /* 0x000000669365723e */ /* 0x000fe400000000ff */
        /* <DEDUP_REMOVED lines=16> */
.L_x_1364:
[----:B-1----:R-:W1:Y:S01]  /*3960*/  @P2 LDC R123, c[0x0][0x40c] ;  /* 0x00010300ff7b2b82 */ /* 0x002e620000000800 */
[-CC-:B------:R-:W-:Y:S01]  /*3970*/  FFMA.FTZ R121, R23, R125.reuse, R140.reuse ;  /* 0x0000007d17797223 */ /* 0x180fe2000001008c */
[----:B------:R-:W-:Y:S01]  /*3980*/  @P2 ISETP.GT.AND P3, PT, R124, RZ, PT ;  /* 0x000000ff7c00220c */ /* 0x000fe20003f64270 */
[-CC-:B------:R-:W-:Y:S01]  /*3990*/  FFMA.FTZ R122, R106, R125.reuse, R140.reuse ;  /* 0x0000007d6a7a7223 */ /* 0x180fe2000001008c */
[----:B------:R-:W-:Y:S01]  /*39a0*/  @P2 ISETP.GT.AND P4, PT, R124, RZ, PT ;  /* 0x000000ff7c00220c */ /* 0x000fe20003f84270 */
[----:B------:R-:W-:Y:S01]  /*39b0*/  @P2 FADD.FTZ R120, R104, -R121 ;  /* 0x8000007968782221 */ /* 0x000fe20000010000 */
[-C--:B------:R-:W-:Y:S01]  /*39c0*/  FFMA.FTZ R121, R107, R125.reuse, R140 ;  /* 0x0000007d6b797223 */ /* 0x080fe2000001008c */
[----:B------:R-:W-:Y:S01]  /*39d0*/  @P2 FADD.FTZ R122, R105, -R122 ;  /* 0x8000007a697a2221 */ /* 0x000fe20000010000 */
[----:B------:R-:W2:Y:S01]  /*39e0*/  @P2 LDC R144, c[0x0][0x40c] ;  /* 0x00010300ff902b82 */ /* 0x000ea20000000800 */
[C---:B------:R-:W-:Y:S01]  /*39f0*/  @P2 FMUL.FTZ R120, R137.reuse, R120 ;  /* 0x0000007889782220 */ /* 0x040fe20000410000 */
[----:B------:R-:W-:Y:S01]  /*3a00*/  @P2 FADD.FTZ R142, R110, -R121 ;  /* 0x800000796e8e2221 */ /* 0x000fe20000010000 */
[----:B------:R-:W-:Y:S01]  /*3a10*/  @P2 FMUL.FTZ R122, R137, R122 ;  /* 0x0000007a897a2220 */ /* 0x000fe20000410000 */
[-CC-:B------:R-:W-:Y:S01]  /*3a20*/  FFMA.FTZ R148, R108, R125.reuse, R140.reuse ;  /* 0x0000007d6c947223 */ /* 0x180fe2000001008c */
[-C--:B------:R-:W-:Y:S01]  /*3a30*/  FFMA.FTZ R145, R111, R125.reuse, R140 ;  /* 0x0000007d6f917223 */ /* 0x080fe2000001008c */
[----:B------:R-:W-:Y:S01]  /*3a40*/  @P2 FSEL R120, R120, RZ, P3 ;  /* 0x000000ff78782208 */ /* 0x000fe20001800000 */
[----:B------:R-:W-:Y:S01]  /*3a50*/  @P2 FMUL.FTZ R142, R137, R142 ;  /* 0x0000008e898e2220 */ /* 0x000fe20000410000 */
[----:B------:R-:W3:Y:S01]  /*3a60*/  @P2 LDC R143, c[0x0][0x40c] ;  /* 0x00010300ff8f2b82 */ /* 0x000ee20000000800 */
[C---:B------:R-:W-:Y:S01]  /*3a70*/  @P2 ISETP.GT.AND P3, PT, R124.reuse, RZ, PT ;  /* 0x000000ff7c00220c */ /* 0x040fe20003f64270 */
[----:B------:R-:W-:Y:S01]  /*3a80*/  @P2 FADD.FTZ R148, R109, -R148 ;  /* 0x800000946d942221 */ /* 0x000fe20000010000 */
[----:B------:R-:W-:Y:S01]  /*3a90*/  @P2 ISETP.GT.AND P6, PT, R124, RZ, PT ;  /* 0x000000ff7c00220c */ /* 0x000fe20003fc4270 */
[--C-:B------:R-:W-:Y:S01]  /*3aa0*/  FFMA.FTZ R152, R114, R125, R140.reuse ;  /* 0x0000007d72987223 */ /* 0x100fe2000001008c */
[----:B------:R-:W-:Y:S01]  /*3ab0*/  @P2 FSEL R121, R122, RZ, P3 ;  /* 0x000000ff7a792208 */ /* 0x000fe20001800000 */
[----:B------:R-:W-:Y:S01]  /*3ac0*/  @P2 FMUL.FTZ R148, R137, R148 ;  /* 0x0000009489942220 */ /* 0x000fe20000410000 */
[----:B------:R-:W-:Y:S01]  /*3ad0*/  @P2 FSEL R142, R142, RZ, P4 ;  /* 0x000000ff8e8e2208 */ /* 0x000fe20002000000 */
[----:B-1----:R-:W-:Y:S01]  /*3ae0*/  @P2 FMUL.FTZ R120, R120, R123 ;  /* 0x0000007b78782220 */ /* 0x002fe20000410000 */
[----:B------:R-:W1:Y:S01]  /*3af0*/  @P2 LDC R149, c[0x0][0x40c] ;  /* 0x00010300ff952b82 */ /* 0x000e620000000800 */
[----:B------:R-:W-:Y:S01]  /*3b00*/  FFMA.FTZ R146, R22, R125, R140 ;  /* 0x0000007d16927223 */ /* 0x000fe2000001008c */
[----:B------:R-:W-:Y:S01]  /*3b10*/  @P2 FADD.FTZ R150, R112, -R145 ;  /* 0x8000009170962221 */ /* 0x000fe20000010000 */
[----:B------:R-:W-:Y:S01]  /*3b20*/  @P2 FADD.FTZ R152, R113, -R152 ;  /* 0x8000009871982221 */ /* 0x000fe20000010000 */
[----:B------:R-:W-:Y:S01]  /*3b30*/  @P2 F2FP.F16.F32.PACK_AB R122, RZ, R120 ;  /* 0x00000078ff7a223e */ /* 0x000fe200000000ff */
[----:B------:R-:W-:Y:S01]  /*3b40*/  @P2 FADD.FTZ R146, R21, -R146 ;  /* 0x8000009215922221 */ /* 0x000fe20000010000 */
[----:B------:R-:W-:Y:S01]  /*3b50*/  @P2 FMUL.FTZ R150, R137, R150 ;  /* 0x0000009689962220 */ /* 0x000fe20000410000 */
[----:B--2---:R-:W-:Y:S01]  /*3b60*/  @P2 FMUL.FTZ R120, R121, R144 ;  /* 0x0000009079782220 */ /* 0x004fe20000410000 */
[----:B------:R-:W-:Y:S01]  /*3b70*/  @P2 PRMT R97, R122, 0x7610, R97 ;  /* 0x000076107a612816 */ /* 0x000fe20000000061 */
[----:B------:R-:W2:Y:S01]  /*3b80*/  @P2 LDC R147, c[0x0][0x40c] ;  /* 0x00010300ff932b82 */ /* 0x000ea20000000800 */
[----:B------:R-:W-:Y:S01]  /*3b90*/  @P2 FSEL R148, R148, RZ, P6 ;  /* 0x000000ff94942208 */ /* 0x000fe20003000000 */
[C---:B------:R-:W-:Y:S01]  /*3ba0*/  @P2 FMUL.FTZ R152, R137.reuse, R152 ;  /* 0x0000009889982220 */ /* 0x040fe20000410000 */
[C---:B------:R-:W-:Y:S01]  /*3bb0*/  @P2 ISETP.GT.AND P3, PT, R124.reuse, RZ, PT ;  /* 0x000000ff7c00220c */ /* 0x040fe20003f64270 */
[----:B------:R-:W-:Y:S01]  /*3bc0*/  @P2 FMUL.FTZ R146, R137, R146 ;  /* 0x0000009289922220 */ /* 0x000fe20000410000 */
[----:B------:R-:W-:Y:S01]  /*3bd0*/  @P2 ISETP.GT.AND P6, PT, R124, RZ, PT ;  /* 0x000000ff7c00220c */ /* 0x000fe20003fc4270 */
[----:B---3--:R-:W-:Y:S01]  /*3be0*/  @P2 FMUL.FTZ R121, R142, R143 ;  /* 0x0000008f8e792220 */ /* 0x008fe20000410000 */
[----:B------:R-:W-:Y:S01]  /*3bf0*/  FFMA.FTZ R143, R19, R125, R140 ;  /* 0x0000007d138f7223 */ /* 0x000fe2000001008c */
[----:B------:R-:W3:Y:S01]  /*3c00*/  @P2 LDC R122, c[0x0][0x40c] ;  /* 0x00010300ff7a2b82 */ /* 0x000ee20000000800 */
[----:B------:R-:W-:-:S02]  /*3c10*/  @P2 ISETP.GT.AND P4, PT, R124, RZ, PT ;  /* 0x000000ff7c00220c */ /* 0x000fc40003f84270 */
[----:B------:R-:W-:Y:S01]  /*3c20*/  @P2 FADD.FTZ R144, R20, -R143 ;  /* 0x8000008f14902221 */ /* 0x000fe20000010000 */
[----:B------:R-:W-:Y:S02]  /*3c30*/  @P2 ISETP.GT.AND P5, PT, R124, RZ, PT ;  /* 0x000000ff7c00220c */ /* 0x000fe40003fa4270 */
[----:B------:R-:W-:Y:S01]  /*3c40*/  @P2 FSEL R150, R150, RZ, P3 ;  /* 0x000000ff96962208 */ /* 0x000fe20001800000 */
[----:B------:R-:W-:Y:S01]  /*3c50*/  @P2 FMUL.FTZ R144, R137, R144 ;  /* 0x0000009089902220 */ /* 0x000fe20000410000 */
[----:B------:R-:W4:Y:S01]  /*3c60*/  @P2 LDC R142, c[0x0][0x40c] ;  /* 0x00010300ff8e2b82 */ /* 0x000f220000000800 */
[----:B------:R-:W-:Y:S02]  /*3c70*/  @P2 FSEL R145, R152, RZ, P4 ;  /* 0x000000ff98912208 */ /* 0x000fe40002000000 */
[----:B------:R-:W-:Y:S01]  /*3c80*/  @P2 FSEL R146, R146, RZ, P5 ;  /* 0x000000ff92922208 */ /* 0x000fe20002800000 */
[----:B-1----:R-:W-:Y:S01]  /*3c90*/  @P2 FMUL.FTZ R150, R150, R149 ;  /* 0x0000009596962220 */ /* 0x002fe20000410000 */
[----:B------:R-:W-:-:S02]  /*3ca0*/  @P2 FSEL R143, R144, RZ, P6 ;  /* 0x000000ff908f2208 */ /* 0x000fc40003000000 */
[----:B------:R-:W-:Y:S01]  /*3cb0*/  @P2 F2FP.F16.F32.PACK_AB R121, RZ, R121 ;  /* 0x00000079ff79223e */ /* 0x000fe200000000ff */
[----:B------:R-:W1:Y:S01]  /*3cc0*/  @P2 LDC R123, c[0x0][0x40c] ;  /* 0x00010300ff7b2b82 */ /* 0x000e620000000800 */
[----:B--2---:R-:W-:Y:S01]  /*3cd0*/  @P2 FMUL.FTZ R148, R148, R147 ;  /* 0x0000009394942220 */ /* 0x004fe20000410000 */
[----:B------:R-:W-:Y:S02]  /*3ce0*/  @P2 F2FP.F16.F32.PACK_AB R150, RZ, R150 ;  /* 0x00000096ff96223e */ /* 0x000fe400000000ff */
[----:B------:R-:W-:Y:S02]  /*3cf0*/  @P2 F2FP.F16.F32.PACK_AB R120, RZ, R120 ;  /* 0x00000078ff78223e */ /* 0x000fe400000000ff */
[----:B------:R-:W-:Y:S01]  /*3d00*/  @P2 F2FP.F16.F32.PACK_AB R148, RZ, R148 ;  /* 0x00000094ff94223e */ /* 0x000fe200000000ff */
[----:B---3--:R-:W-:Y:S01]  /*3d10*/  @P2 FMUL.FTZ R122, R143, R122 ;  /* 0x0000007a8f7a2220 */ /* 0x008fe20000410000 */
[----:B------:R-:W-:Y:S02]  /*3d20*/  @P2 PRMT R98, R121, 0x7610, R98 ;  /* 0x0000761079622816 */ /* 0x000fe40000000062 */
[----:B------:R-:W-:-:S02]  /*3d30*/  @P2 PRMT R99, R150, 0x7610, R99 ;  /* 0x0000761096632816 */ /* 0x000fc40000000063 */
[----:B------:R-:W-:Y:S02]  /*3d40*/  @P2 F2FP.F16.F32.PACK_AB R122, RZ, R122 ;  /* 0x0000007aff7a223e */ /* 0x000fe400000000ff */
[----:B------:R-:W-:Y:S01]  /*3d50*/  @P2 PRMT R97, R97, 0x5410, R120 ;  /* 0x0000541061612816 */ /* 0x000fe20000000078 */
[----:B----4-:R-:W-:Y:S01]  /*3d60*/  @P2 FMUL.FTZ R142, R145, R142 ;  /* 0x0000008e918e2220 */ /* 0x010fe20000410000 */
[----:B------:R-:W-:Y:S02]  /*3d70*/  @P2 PRMT R96, R122, 0x7610, R96 ;  /* 0x000076107a602816 */ /* 0x000fe40000000060 */
[----:B------:R-:W-:Y:S02]  /*3d80*/  @P2 PRMT R98, R98, 0x5410, R148 ;  /* 0x0000541062622816 */ /* 0x000fe40000000094 */
[----:B------:R-:W-:Y:S01]  /*3d90*/  @P2 F2FP.F16.F32.PACK_AB R142, RZ, R142 ;  /* 0x0000008eff8e223e */ /* 0x000fe200000000ff */
[----:B-1----:R-:W-:-:S03]  /*3da0*/  @P2 FMUL.FTZ R123, R146, R123 ;  /* 0x0000007b927b2220 */ /* 0x002fc60000410000 */
[----:B------:R-:W-:Y:S02]  /*3db0*/  @P2 PRMT R99, R99, 0x5410, R142 ;  /* 0x0000541063632816 */ /* 0x000fe4000000008e */
[----:B------:R-:W-:-:S04]  /*3dc0*/  @P2 F2FP.F16.F32.PACK_AB R123, RZ, R123 ;  /* 0x0000007bff7b223e */ /* 0x000fc800000000ff */
[----:B------:R-:W-:-:S07]  /*3dd0*/  @P2 PRMT R96, R96, 0x5410, R123 ;  /* 0x0000541060602816 */ /* 0x000fce000000007b */
.L_x_1363:
[----:B------:R-:W-:Y:S05]  /*3de0*/  BSYNC.RECONVERGENT B1 ;  /* 0x0000000000017941 */ /* 0x000fea0003800200 */
.L_x_1360:
[----:B------:R-:W1:Y:S01]  /*3df0*/  @P1 LDC.64 R122, c[0x0][0x478] ;  /* 0x00011e00ff7a1b82 */ /* 0x000e620000000a00 */
[----:B------:R-:W-:Y:S01]  /*3e00*/  @P1 IADD3 R143, PT, PT, R141, 0x20, RZ ;  /* 0x000000208d8f1810 */ /* 0x000fe20007ffe0ff */
[----:B------:R-:W-:Y:S01]  /*3e10*/  BSSY.RECONVERGENT B1, `(.L_x_1365) ;  /* 0x0000119000017945 */ /* 0x000fe20003800200 */
[----:B------:R-:W-:-:S05]  /*3e20*/  @P2 IADD3 R145, PT, PT, R139, 0x20, RZ ;  /* 0x000000208b912810 */ /* 0x000fca0007ffe0ff */
[----:B------:R-:W2:Y:S01]  /*3e30*/  @P2 LDC.64 R120, c[0x0][0x468] ;  /* 0x00011a00ff782b82 */ /* 0x000ea20000000a00 */
[----:B-1----:R-:W-:-:S05]  /*3e40*/  @P1 IMAD.WIDE.U32 R122, R143, 0x10, R122 ;  /* 0x000000108f7a1825 */ /* 0x002fca00078e007a */
[----:B------:R1:W-:Y:S01]  /*3e50*/  @P1 STG.E.128 desc[UR6][R122.64], R100 ;  /* 0x000000647a001986 */ /* 0x0003e2000c101d06 */
[----:B--2---:R-:W-:-:S05]  /*3e60*/  @P2 IMAD.WIDE.U32 R120, R145, 0x10, R120 ;  /* 0x0000001091782825 */ /* 0x004fca00078e0078 */
[----:B------:R1:W-:Y:S01]  /*3e70*/  @P2 STG.E.128 desc[UR6][R120.64], R96 ;  /* 0x0000006078002986 */ /* 0x0003e2000c101d06 */
[----:B------:R-:W-:Y:S05]  /*3e80*/  @!P0 BRA `(.L_x_1366) ;  /* 0x0000000800248947 */ /* 0x000fea0003800000 */
[----:B------:R-:W-:Y:S05]  /*3e90*/  @!P1 BRA `(.L_x_1367) ;  /* 0x0000000400189947 */ /* 0x000fea0003800000 */
[----:B------:R-:W-:Y:S01]  /*3ea0*/  ISETP.GT.AND P0, PT, R124, RZ, PT ;  /* 0x000000ff7c00720c */ /* 0x000fe20003f04270 */
[----:B------:R-:W2:Y:S01]  /*3eb0*/  @P2 LDC R145, c[0x0][0x40c] ;  /* 0x00010300ff912b82 */ /* 0x000ea20000000800 */
[--C-:B-1----:R-:W-:Y:S02]  /*3ec0*/  HADD2.F32 R100, -RZ, R24.reuse.H0_H0 ;  /* 0x20000018ff647230 */ /* 0x102fe40000004100 */
[----:B------:R-:W-:Y:S02]  /*3ed0*/  HADD2.F32 R122, -RZ, R24.H1_H1 ;  /* 0x30000018ff7a7230 */ /* 0x000fe40000004100 */
[--C-:B------:R-:W-:Y:S02]  /*3ee0*/  HADD2.F32 R120, -RZ, R25.reuse.H1_H1 ;  /* 0x30000019ff787230 */ /* 0x100fe40000004100 */
[----:B------:R-:W-:Y:S01]  /*3ef0*/  HADD2.F32 R102, -RZ, R26.H0_H0 ;  /* 0x2000001aff667230 */ /* 0x000fe20000004100 */
[----:B------:R-:W1:Y:S04]  /*3f00*/  @P2 LDC R150, c[0x0][0x40c] ;  /* 0x00010300ff962b82 */ /* 0x000e680000000800 */
[-CC-:B------:R-:W-:Y:S01]  /*3f10*/  @P0 FFMA.FTZ R101, R115, R125.reuse, R140.reuse ;  /* 0x0000007d73650223 */ /* 0x180fe2000001008c */
[-CC-:B------:R-:W-:Y:S01]  /*3f20*/  @P0 FFMA.FTZ R124, R118, R125.reuse, R140.reuse ;  /* 0x0000007d767c0223 */ /* 0x180fe2000001008c */
[-CC-:B------:R-:W-:Y:S01]  /*3f30*/  @P0 FFMA.FTZ R103, R119, R125.reuse, R140.reuse ;  /* 0x0000007d77670223 */ /* 0x180fe2000001008c */
[-CC-:B------:R-:W-:Y:S01]  /*3f40*/  @P0 FFMA.FTZ R144, R128, R125.reuse, R140.reuse ;  /* 0x0000007d80900223 */ /* 0x180fe2000001008c */
[----:B------:R-:W3:Y:S01]  /*3f50*/  @P2 LDC R151, c[0x0][0x40c] ;  /* 0x00010300ff972b82 */ /* 0x000ee20000000800 */
[-CC-:B------:R-:W-:Y:S01]  /*3f60*/  @P0 FFMA.FTZ R123, R129, R125.reuse, R140.reuse ;  /* 0x0000007d817b0223 */ /* 0x180fe2000001008c */
[-CC-:B------:R-:W-:Y:S01]  /*3f70*/  @P0 FFMA.FTZ R146, R132, R125.reuse, R140.reuse ;  /* 0x0000007d84920223 */ /* 0x180fe2000001008c */
[-CC-:B------:R-:W-:Y:S01]  /*3f80*/  @P0 FFMA.FTZ R148, R136, R125.reuse, R140.reuse ;  /* 0x0000007d88940223 */ /* 0x180fe2000001008c */
[----:B------:R-:W-:Y:S01]  /*3f90*/  @P0 FFMA.FTZ R125, R133, R125, R140 ;  /* 0x0000007d857d0223 */ /* 0x000fe2000001008c */
[----:B------:R-:W-:Y:S01]  /*3fa0*/  @P0 FADD.FTZ R101, R116, -R101 ;  /* 0x8000006574650221 */ /* 0x000fe20000010000 */
[----:B------:R-:W-:Y:S01]  /*3fb0*/  @P0 FADD.FTZ R142, R126, -R103 ;  /* 0x800000677e8e0221 */ /* 0x000fe20000010000 */
[----:B------:R-:W-:Y:S01]  /*3fc0*/  @P0 FADD.FTZ R124, R117, -R124 ;  /* 0x8000007c757c0221 */ /* 0x000fe20000010000 */
[----:B------:R-:W4:Y:S01]  /*3fd0*/  @P2 LDC R147, c[0x0][0x40c] ;  /* 0x00010300ff932b82 */ /* 0x000f220000000800 */
[----:B------:R-:W-:Y:S01]  /*3fe0*/  @P0 FFMA.FTZ R100, R137, R101, R100 ;  /* 0x0000006589640223 */ /* 0x000fe20000010064 */
[----:B------:R-:W-:-:S02]  /*3ff0*/  HADD2.F32 R101, -RZ, R25.H0_H0 ;  /* 0x20000019ff657230 */ /* 0x000fc40000004100 */
[----:B------:R-:W-:Y:S01]  /*4000*/  @P0 FADD.FTZ R103, R127, -R144 ;  /* 0x800000907f670221 */ /* 0x000fe20000010000 */
[----:B------:R-:W-:Y:S01]  /*4010*/  @P0 FADD.FTZ R123, R130, -R123 ;  /* 0x8000007b827b0221 */ /* 0x000fe20000010000 */
[C---:B------:R-:W-:Y:S01]  /*4020*/  @P0 FFMA.FTZ R122, R137.reuse, R124, R122 ;  /* 0x0000007c897a0223 */ /* 0x040fe2000001007a */
[--C-:B------:R-:W-:Y:S02]  /*4030*/  HADD2.F32 R124, -RZ, R27.reuse.H1_H1 ;  /* 0x3000001bff7c7230 */ /* 0x100fe40000004100 */
[C---:B------:R-:W-:Y:S01]  /*4040*/  @P0 FFMA.FTZ R101, R137.reuse, R142, R101 ;  /* 0x0000008e89650223 */ /* 0x040fe20000010065 */
[----:B------:R-:W5:Y:S01]  /*4050*/  @P2 LDC R149, c[0x0][0x40c] ;  /* 0x00010300ff952b82 */ /* 0x000f620000000800 */
[----:B------:R-:W-:Y:S01]  /*4060*/  @P0 FFMA.FTZ R120, R137, R103, R120 ;  /* 0x0000006789780223 */ /* 0x000fe20000010078 */
[----:B------:R-:W-:Y:S02]  /*4070*/  HADD2.F32 R142, -RZ, R26.H1_H1 ;  /* 0x3000001aff8e7230 */ /* 0x000fe40000004100 */
[----:B------:R-:W-:Y:S01]  /*4080*/  @P0 FADD.FTZ R146, R131, -R146 ;  /* 0x8000009283920221 */ /* 0x000fe20000010000 */
[----:B------:R-:W-:-:S02]  /*4090*/  HADD2.F32 R103, -RZ, R27.H0_H0 ;  /* 0x2000001bff677230 */ /* 0x000fc40000004100 */
[----:B------:R-:W-:Y:S01]  /*40a0*/  @P0 FADD.FTZ R143, R135, -R148 ;  /* 0x80000094878f0221 */ /* 0x000fe20000010000 */
[----:B------:R-:W-:Y:S01]  /*40b0*/  @P0 FADD.FTZ R144, R134, -R125 ;  /* 0x8000007d86900221 */ /* 0x000fe20000010000 */
[C---:B------:R-:W-:Y:S01]  /*40c0*/  @P0 FFMA.FTZ R102, R137.reuse, R123, R102 ;  /* 0x0000007b89660223 */ /* 0x040fe20000010066 */
[----:B------:R-:W0:Y:S01]  /*40d0*/  @P2 LDC R121, c[0x0][0x40c] ;  /* 0x00010300ff792b82 */ /* 0x000e220000000800 */
[C---:B------:R-:W-:Y:S01]  /*40e0*/  @P0 FFMA.FTZ R142, R137.reuse, R146, R142 ;  /* 0x00000092898e0223 */ /* 0x040fe2000001008e */
[C---:B------:R-:W-:Y:S01]  /*40f0*/  @P0 FFMA.FTZ R103, R137.reuse, R144, R103 ;  /* 0x0000009089670223 */ /* 0x040fe20000010067 */
[----:B------:R-:W-:Y:S01]  /*4100*/  @P0 FFMA.FTZ R124, R137, R143, R124 ;  /* 0x0000008f897c0223 */ /* 0x000fe2000001007c */
[----:B--2---:R-:W-:Y:S01]  /*4110*/  @P2 FMUL.FTZ R123, R100, R145 ;  /* 0x00000091647b2220 */ /* 0x004fe20000410000 */
[----:B-1----:R-:W-:Y:S01]  /*4120*/  @P2 FMUL.FTZ R137, R101, R150 ;  /* 0x0000009665892220 */ /* 0x002fe20000410000 */
[----:B---3--:R-:W-:Y:S01]  /*4130*/  @P2 FMUL.FTZ R144, R102, R151 ;  /* 0x0000009766902220 */ /* 0x008fe20000410000 */
[C---:B------:R-:W-:Y:S01]  /*4140*/  F2FP.F16.F32.PACK_AB R100, R122.reuse, R100 ;  /* 0x000000647a64723e */ /* 0x040fe200000000ff */
[----:B------:R-:W1:Y:S01]  /*4150*/  @P2 LDC R140, c[0x0][0x40c] ;  /* 0x00010300ff8c2b82 */ /* 0x000e620000000800 */
[----:B----4-:R-:W-:Y:S01]  /*4160*/  @P2 FMUL.FTZ R125, R122, R147 ;  /* 0x000000937a7d2220 */ /* 0x010fe20000410000 */
[----:B------:R-:W-:-:S02]  /*4170*/  @P2 F2FP.F16.F32.PACK_AB R123, RZ, R123 ;  /* 0x0000007bff7b223e */ /* 0x000fc400000000ff */
[----:B------:R-:W-:Y:S02]  /*4180*/  @P2 F2FP.F16.F32.PACK_AB R137, RZ, R137 ;  /* 0x00000089ff89223e */ /* 0x000fe400000000ff */
[----:B------:R-:W-:Y:S01]  /*4190*/  @P2 F2FP.F16.F32.PACK_AB R144, RZ, R144 ;  /* 0x00000090ff90223e */ /* 0x000fe200000000ff */
[----:B-----5:R-:W-:Y:S01]  /*41a0*/  @P2 FMUL.FTZ R143, R120, R149 ;  /* 0x00000095788f2220 */ /* 0x020fe20000410000 */
[----:B------:R-:W-:Y:S02]  /*41b0*/  @P2 F2FP.F16.F32.PACK_AB R125, RZ, R125 ;  /* 0x0000007dff7d223e */ /* 0x000fe400000000ff */
[----:B------:R-:W-:Y:S02]  /*41c0*/  @P2 PRMT R96, R123, 0x7610, R96 ;  /* 0x000076107b602816 */ /* 0x000fe40000000060 */
[----:B------:R-:W-:Y:S02]  /*41d0*/  @P2 F2FP.F16.F32.PACK_AB R143, RZ, R143 ;  /* 0x0000008fff8f223e */ /* 0x000fe400000000ff */
[----:B------:R-:W-:Y:S01]  /*41e0*/  @P2 PRMT R97, R137, 0x7610, R97 ;  /* 0x0000761089612816 */ /* 0x000fe20000000061 */
[----:B0-----:R-:W-:Y:S01]  /*41f0*/  @P2 FMUL.FTZ R121, R142, R121 ;  /* 0x000000798e792220 */ /* 0x001fe20000410000 */
[----:B------:R-:W-:-:S02]  /*4200*/  @P2 PRMT R98, R144, 0x7610, R98 ;  /* 0x0000761090622816 */ /* 0x000fc40000000062 */
        /* <DEDUP_REMOVED lines=15> */
.L_x_1367:
[----:B------:R-:W-:Y:S01]  /*4300*/  ISETP.GT.AND P0, PT, R124, RZ, PT ;  /* 0x000000ff7c00720c */ /* 0x000fe20003f04270 */
[----:B-1----:R-:W1:Y:S01]  /*4310*/  @P2 LDC R123, c[0x0][0x40c] ;  /* 0x00010300ff7b2b82 */ /* 0x002e620000000800 */
[--C-:B------:R-:W-:Y:S02]  /*4320*/  HADD2.F32 R120, -RZ, R24.reuse.H0_H0 ;  /* 0x20000018ff787230 */ /* 0x100fe40000004100 */
[----:B------:R-:W-:Y:S02]  /*4330*/  HADD2.F32 R122, -RZ, R24.H1_H1 ;  /* 0x30000018ff7a7230 */ /* 0x000fe40000004100 */
[--C-:B------:R-:W-:Y:S02]  /*4340*/  HADD2.F32 R142, -RZ, R25.reuse.H1_H1 ;  /* 0x30000019ff8e7230 */ /* 0x100fe40000004100 */
        /* <DEDUP_REMOVED lines=10> */
[C---:B------:R-:W-:Y:S01]  /*43f0*/  @P0 FFMA.FTZ R120, R137.reuse, R121, R120 ;  /* 0x0000007989780223 */ /* 0x040fe20000010078 */
[----:B------:R-:W-:Y:S01]  /*4400*/  @P0 FFMA.FTZ R122, R137, R143, R122 ;  /* 0x0000008f897a0223 */ /* 0x000fe2000001007a */
[----:B------:R-:W-:Y:S01]  /*4410*/  @P0 FFMA.FTZ R121, R119, R125, R140 ;  /* 0x0000007d77790223 */ /* 0x000fe2000001008c */
[----:B------:R-:W-:Y:S01]  /*4420*/  @P0 FADD.FTZ R143, R127, -R144 ;  /* 0x800000907f8f0221 */ /* 0x000fe20000010000 */
[----:B-1----:R-:W-:Y:S01]  /*4430*/  @P2 FMUL.FTZ R120, R120, R123 ;  /* 0x0000007b78782220 */ /* 0x002fe20000410000 */
[----:B------:R-:W-:Y:S01]  /*4440*/  HADD2.F32 R144, -RZ, R26.H0_H0 ;  /* 0x2000001aff907230 */ /* 0x000fe20000004100 */
[----:B------:R-:W1:Y:S01]  /*4450*/  @P2 LDC R123, c[0x0][0x40c] ;  /* 0x00010300ff7b2b82 */ /* 0x000e620000000800 */
[----:B------:R-:W-:Y:S01]  /*4460*/  @P0 FADD.FTZ R121, R126, -R121 ;  /* 0x800000797e790221 */ /* 0x000fe20000010000 */
[----:B------:R-:W-:Y:S01]  /*4470*/  @P0 FFMA.FTZ R151, R133, R125, R140 ;  /* 0x0000007d85970223 */ /* 0x000fe2000001008c */
[----:B------:R-:W-:Y:S01]  /*4480*/  @P0 FFMA.FTZ R142, R137, R143, R142 ;  /* 0x0000008f898e0223 */ /* 0x000fe2000001008e */
[----:B------:R-:W-:Y:S01]  /*4490*/  @P0 FADD.FTZ R143, R131, -R148 ;  /* 0x80000094838f0221 */ /* 0x000fe20000010000 */
[----:B------:R-:W-:Y:S01]  /*44a0*/  @P0 FFMA.FTZ R124, R137, R121, R124 ;  /* 0x00000079897c0223 */ /* 0x000fe2000001007c */
[----:B--2---:R-:W-:Y:S01]  /*44b0*/  @P2 FMUL.FTZ R122, R122, R145 ;  /* 0x000000917a7a2220 */ /* 0x004fe20000410000 */
[----:B------:R-:W-:Y:S01]  /*44c0*/  @P0 FFMA.FTZ R121, R129, R125, R140 ;  /* 0x0000007d81790223 */ /* 0x000fe2000001008c */
[----:B------:R-:W2:Y:S01]  /*44d0*/  @P2 LDC R145, c[0x0][0x40c] ;  /* 0x00010300ff912b82 */ /* 0x000ea20000000800 */
[----:B------:R-:W-:-:S02]  /*44e0*/  HADD2.F32 R148, -RZ, R27.H0_H0 ;  /* 0x2000001bff947230 */ /* 0x000fc40000004100 */
[----:B------:R-:W-:Y:S01]  /*44f0*/  @P0 FADD.FTZ R151, R134, -R151 ;  /* 0x8000009786970221 */ /* 0x000fe20000010000 */
[----:B------:R-:W-:Y:S01]  /*4500*/  @P0 FADD.FTZ R121, R130, -R121 ;  /* 0x8000007982790221 */ /* 0x000fe20000010000 */
[C---:B------:R-:W-:Y:S01]  /*4510*/  @P0 FFMA.FTZ R146, R137.reuse, R143, R146 ;  /* 0x0000008f89920223 */ /* 0x040fe20000010092 */
[----:B------:R-:W-:Y:S01]  /*4520*/  @P2 F2FP.F16.F32.PACK_AB R120, RZ, R120 ;  /* 0x00000078ff78223e */ /* 0x000fe200000000ff */
[C---:B------:R-:W-:Y:S01]  /*4530*/  @P0 FFMA.FTZ R148, R137.reuse, R151, R148 ;  /* 0x0000009789940223 */ /* 0x040fe20000010094 */
[----:B------:R-:W-:Y:S01]  /*4540*/  @P0 FFMA.FTZ R144, R137, R121, R144 ;  /* 0x0000007989900223 */ /* 0x000fe20000010090 */
[----:B------:R-:W4:Y:S01]  /*4550*/  @P2 LDC R149, c[0x0][0x40c] ;  /* 0x00010300ff952b82 */ /* 0x000f220000000800 */
[----:B------:R-:W-:Y:S02]  /*4560*/  @P2 F2FP.F16.F32.PACK_AB R122, RZ, R122 ;  /* 0x0000007aff7a223e */ /* 0x000fe400000000ff */
[----:B---3--:R-:W-:Y:S01]  /*4570*/  @P2 FMUL.FTZ R144, R144, R147 ;  /* 0x0000009390902220 */ /* 0x008fe20000410000 */
[----:B------:R-:W-:-:S04]  /*4580*/  @P2 PRMT R96, R120, 0x7610, R96 ;  /* 0x0000761078602816 */ /* 0x000fc80000000060 */
[----:B------:R-:W3:Y:S01]  /*4590*/  @P2 LDC R153, c[0x0][0x40c] ;  /* 0x00010300ff992b82 */ /* 0x000ee20000000800 */
[----:B-1----:R-:W-:Y:S01]  /*45a0*/  @P2 FMUL.FTZ R124, R124, R123 ;  /* 0x0000007b7c7c2220 */ /* 0x002fe20000410000 */
[----:B------:R-:W-:Y:S02]  /*45b0*/  @P2 F2FP.F16.F32.PACK_AB R144, RZ, R144 ;  /* 0x00000090ff90223e */ /* 0x000fe400000000ff */
[----:B------:R-:W-:Y:S02]  /*45c0*/  @P2 PRMT R96, R96, 0x5410, R122 ;  /* 0x0000541060602816 */ /* 0x000fe4000000007a */
[----:B------:R-:W-:Y:S01]  /*45d0*/  @P2 F2FP.F16.F32.PACK_AB R124, RZ, R124 ;  /* 0x0000007cff7c223e */ /* 0x000fe200000000ff */
[----:B--2---:R-:W-:Y:S01]  /*45e0*/  @P2 FMUL.FTZ R142, R142, R145 ;  /* 0x000000918e8e2220 */ /* 0x004fe20000410000 */
[----:B------:R-:W-:Y:S02]  /*45f0*/  @P2 PRMT R98, R144, 0x7610, R98 ;  /* 0x0000761090622816 */ /* 0x000fe40000000062 */
[----:B------:R-:W-:-:S02]  /*4600*/  @P2 PRMT R97, R124, 0x7610, R97 ;  /* 0x000076107c612816 */ /* 0x000fc40000000061 */
[----:B------:R-:W-:Y:S01]  /*4610*/  @P2 F2FP.F16.F32.PACK_AB R142, RZ, R142 ;  /* 0x0000008eff8e223e */ /* 0x000fe200000000ff */
[----:B----4-:R-:W-:-:S03]  /*4620*/  @P2 FMUL.FTZ R146, R146, R149 ;  /* 0x0000009592922220 */ /* 0x010fc60000410000 */
[----:B------:R-:W-:Y:S02]  /*4630*/  @P2 PRMT R97, R97, 0x5410, R142 ;  /* 0x0000541061612816 */ /* 0x000fe4000000008e */
[----:B------:R-:W-:Y:S01]  /*4640*/  @P2 F2FP.F16.F32.PACK_AB R146, RZ, R146 ;  /* 0x00000092ff92223e */ /* 0x000fe200000000ff */
[----:B---3--:R-:W-:-:S03]  /*4650*/  @P2 FMUL.FTZ R148, R148, R153 ;  /* 0x0000009994942220 */ /* 0x008fc60000410000 */
        /* <DEDUP_REMOVED lines=12> */
.L_x_1366:
[----:B------:R-:W-:Y:S05]  /*4720*/  @!P1 BRA `(.L_x_1369) ;  /* 0x0000000400189947 */ /* 0x000fea0003800000 */
[----:B-1----:R-:W1:Y:S01]  /*4730*/  @P2 LDC R123, c[0x0][0x40c] ;  /* 0x00010300ff7b2b82 */ /* 0x002e620000000800 */
[-CC-:B------:R-:W-:Y:S01]  /*4740*/  FFMA.FTZ R101, R115, R125.reuse, R140.reuse ;  /* 0x0000007d73657223 */ /* 0x180fe2000001008c */
[-CC-:B------:R-:W-:Y:S01]  /*4750*/  FFMA.FTZ R142, R118, R125.reuse, R140.reuse ;  /* 0x0000007d768e7223 */ /* 0x180fe2000001008c */
[----:B------:R-:W-:Y:S01]  /*4760*/  ISETP.GT.AND P0, PT, R124, RZ, PT ;  /* 0x000000ff7c00720c */ /* 0x000fe20003f04270 */
[-C--:B------:R-:W-:Y:S01]  /*4770*/  FFMA.FTZ R143, R119, R125.reuse, R140 ;  /* 0x0000007d778f7223 */ /* 0x080fe2000001008c */
[----:B------:R-:W-:Y:S01]  /*4780*/  FADD.FTZ R120, R116, -R101 ;  /* 0x8000006574787221 */ /* 0x000fe20000010000 */
[----:B------:R-:W-:Y:S01]  /*4790*/  FADD.FTZ R142, R117, -R142 ;  /* 0x8000008e758e7221 */ /* 0x000fe20000010000 */
[-CC-:B------:R-:W-:Y:S01]  /*47a0*/  FFMA.FTZ R144, R128, R125.reuse, R140.reuse ;  /* 0x0000007d80907223 */ /* 0x180fe2000001008c */
[----:B------:R-:W2:Y:S01]  /*47b0*/  @P2 LDC R124, c[0x0][0x40c] ;  /* 0x00010300ff7c2b82 */ /* 0x000ea20000000800 */
[C---:B------:R-:W-:Y:S01]  /*47c0*/  FMUL.FTZ R101, R137.reuse, R120 ;  /* 0x0000007889657220 */ /* 0x040fe20000410000 */
[----:B------:R-:W-:Y:S01]  /*47d0*/  FMUL.FTZ R120, R137, R142 ;  /* 0x0000008e89787220 */ /* 0x000fe20000410000 */
[-CC-:B------:R-:W-:Y:S01]  /*47e0*/  FFMA.FTZ R145, R129, R125.reuse, R140.reuse ;  /* 0x0000007d81917223 */ /* 0x180fe2000001008c */
[-CC-:B------:R-:W-:Y:S01]  /*47f0*/  FFMA.FTZ R148, R132, R125.reuse, R140.reuse ;  /* 0x0000007d84947223 */ /* 0x180fe2000001008c */
[-CC-:B------:R-:W-:Y:S01]  /*4800*/  FFMA.FTZ R150, R136, R125.reuse, R140.reuse ;  /* 0x0000007d88967223 */ /* 0x180fe2000001008c */
[----:B------:R-:W-:Y:S01]  /*4810*/  FFMA.FTZ R125, R133, R125, R140 ;  /* 0x0000007d857d7223 */ /* 0x000fe2000001008c */
[----:B------:R-:W-:Y:S01]  /*4820*/  FSEL R120, R120, RZ, P0 ;  /* 0x000000ff78787208 */ /* 0x000fe20000000000 */
[----:B------:R-:W3:Y:S01]  /*4830*/  @P2 LDC R122, c[0x0][0x40c] ;  /* 0x00010300ff7a2b82 */ /* 0x000ee20000000800 */
[----:B------:R-:W-:Y:S01]  /*4840*/  FADD.FTZ R140, R126, -R143 ;  /* 0x8000008f7e8c7221 */ /* 0x000fe20000010000 */
[----:B------:R-:W-:Y:S01]  /*4850*/  FADD.FTZ R144, R127, -R144 ;  /* 0x800000907f907221 */ /* 0x000fe20000010000 */
[----:B------:R-:W-:Y:S01]  /*4860*/  FADD.FTZ R146, R130, -R145 ;  /* 0x8000009182927221 */ /* 0x000fe20000010000 */
[----:B------:R-:W-:Y:S01]  /*4870*/  FADD.FTZ R148, R131, -R148 ;  /* 0x8000009483947221 */ /* 0x000fe20000010000 */
[----:B------:R-:W-:Y:S01]  /*4880*/  FADD.FTZ R152, R135, -R150 ;  /* 0x8000009687987221 */ /* 0x000fe20000010000 */
[----:B------:R-:W-:Y:S01]  /*4890*/  FADD.FTZ R150, R134, -R125 ;  /* 0x8000007d86967221 */ /* 0x000fe20000010000 */
[C---:B------:R-:W-:Y:S01]  /*48a0*/  FMUL.FTZ R140, R137.reuse, R140 ;  /* 0x0000008c898c7220 */ /* 0x040fe20000410000 */
[----:B------:R-:W4:Y:S01]  /*48b0*/  @P2 LDC R103, c[0x0][0x40c] ;  /* 0x00010300ff672b82 */ /* 0x000f220000000800 */
[C---:B------:R-:W-:Y:S01]  /*48c0*/  FMUL.FTZ R142, R137.reuse, R144 ;  /* 0x00000090898e7220 */ /* 0x040fe20000410000 */
[C---:B------:R-:W-:Y:S01]  /*48d0*/  FMUL.FTZ R143, R137.reuse, R146 ;  /* 0x00000092898f7220 */ /* 0x040fe20000410000 */
[----:B-1----:R-:W-:Y:S01]  /*48e0*/  @P2 FMUL.FTZ R125, R120, R123 ;  /* 0x0000007b787d2220 */ /* 0x002fe20000410000 */
[C---:B------:R-:W-:Y:S01]  /*48f0*/  FMUL.FTZ R144, R137.reuse, R148 ;  /* 0x0000009489907220 */ /* 0x040fe20000410000 */
[C---:B------:R-:W-:Y:S01]  /*4900*/  FMUL.FTZ R123, R137.reuse, R152 ;  /* 0x00000098897b7220 */ /* 0x040fe20000410000 */
[----:B------:R-:W-:Y:S01]  /*4910*/  FMUL.FTZ R137, R137, R150 ;  /* 0x0000009689897220 */ /* 0x000fe20000410000 */
[----:B------:R-:W-:Y:S01]  /*4920*/  FSEL R101, R101, RZ, P0 ;  /* 0x000000ff65657208 */ /* 0x000fe20000000000 */
[----:B------:R-:W1:Y:S01]  /*4930*/  @P2 LDC R100, c[0x0][0x40c] ;  /* 0x00010300ff642b82 */ /* 0x000e620000000800 */
[----:B------:R-:W-:-:S02]  /*4940*/  FSEL R145, R140, RZ, P0 ;  /* 0x000000ff8c917208 */ /* 0x000fc40000000000 */
[----:B------:R-:W-:Y:S01]  /*4950*/  FSEL R146, R143, RZ, P0 ;  /* 0x000000ff8f927208 */ /* 0x000fe20000000000 */
[----:B--2---:R-:W-:Y:S01]  /*4960*/  @P2 FMUL.FTZ R124, R101, R124 ;  /* 0x0000007c657c2220 */ /* 0x004fe20000410000 */
[----:B------:R-:W-:Y:S02]  /*4970*/  FSEL R147, R137, RZ, P0 ;  /* 0x000000ff89937208 */ /* 0x000fe40000000000 */
[----:B------:R-:W-:Y:S01]  /*4980*/  FSEL R142, R142, RZ, P0 ;  /* 0x000000ff8e8e7208 */ /* 0x000fe20000000000 */
[----:B------:R-:W2:Y:S01]  /*4990*/  @P2 LDC R121, c[0x0][0x40c] ;  /* 0x00010300ff792b82 */ /* 0x000ea20000000800 */
[----:B------:R-:W-:Y:S01]  /*49a0*/  FSEL R143, R144, RZ, P0 ;  /* 0x000000ff908f7208 */ /* 0x000fe20000000000 */
[----:B---3--:R-:W-:Y:S01]  /*49b0*/  @P2 FMUL.FTZ R122, R145, R122 ;  /* 0x0000007a917a2220 */ /* 0x008fe20000410000 */
[----:B------:R-:W-:Y:S02]  /*49c0*/  @P2 F2FP.F16.F32.PACK_AB R124, RZ, R124 ;  /* 0x0000007cff7c223e */ /* 0x000fe400000000ff */
[----:B------:R-:W-:-:S02]  /*49d0*/  @P2 F2FP.F16.F32.PACK_AB R125, RZ, R125 ;  /* 0x0000007dff7d223e */ /* 0x000fc400000000ff */
[----:B------:R-:W-:Y:S01]  /*49e0*/  @P2 F2FP.F16.F32.PACK_AB R122, RZ, R122 ;  /* 0x0000007aff7a223e */ /* 0x000fe200000000ff */
[----:B------:R-:W3:Y:S01]  /*49f0*/  @P2 LDC R102, c[0x0][0x40c] ;  /* 0x00010300ff662b82 */ /* 0x000ee20000000800 */
[----:B----4-:R-:W-:Y:S01]  /*4a00*/  @P2 FMUL.FTZ R103, R146, R103 ;  /* 0x0000006792672220 */ /* 0x010fe20000410000 */
[----:B------:R-:W-:Y:S02]  /*4a10*/  @P2 PRMT R96, R124, 0x7610, R96 ;  /* 0x000076107c602816 */ /* 0x000fe40000000060 */
[----:B------:R-:W-:Y:S02]  /*4a20*/  @P2 PRMT R97, R122, 0x7610, R97 ;  /* 0x000076107a612816 */ /* 0x000fe40000000061 */
[----:B------:R-:W-:Y:S01]  /*4a30*/  @P2 F2FP.F16.F32.PACK_AB R103, RZ, R103 ;  /* 0x00000067ff67223e */ /* 0x000fe200000000ff */
[----:B-1----:R-:W-:Y:S01]  /*4a40*/  @P2 FMUL.FTZ R100, R147, R100 ;  /* 0x0000006493642220 */ /* 0x002fe20000410000 */
[----:B------:R-:W-:Y:S02]  /*4a50*/  @P2 PRMT R96, R96, 0x5410, R125 ;  /* 0x0000541060602816 */ /* 0x000fe4000000007d */
[----:B------:R-:W-:-:S02]  /*4a60*/  @P2 PRMT R98, R103, 0x7610, R98 ;  /* 0x0000761067622816 */ /* 0x000fc40000000062 */
[----:B------:R-:W-:Y:S02]  /*4a70*/  @P2 F2FP.F16.F32.PACK_AB R140, RZ, R100 ;  /* 0x00000064ff8c223e */ /* 0x000fe400000000ff */
[----:B------:R-:W-:Y:S01]  /*4a80*/  F2FP.F16.F32.PACK_AB R100, R120, R101 ;  /* 0x000000657864723e */ /* 0x000fe200000000ff */
[C---:B--2---:R-:W-:Y:S01]  /*4a90*/  @P2 FMUL.FTZ R121, R142.reuse, R121 ;  /* 0x000000798e792220 */ /* 0x044fe20000410000 */
[----:B------:R-:W-:Y:S02]  /*4aa0*/  FSEL R120, R123, RZ, P0 ;  /* 0x000000ff7b787208 */ /* 0x000fe40000000000 */
[----:B------:R-:W-:Y:S02]  /*4ab0*/  F2FP.F16.F32.PACK_AB R101, R142, R145 ;  /* 0x000000918e65723e */ /* 0x000fe400000000ff */
[----:B------:R-:W-:Y:S02]  /*4ac0*/  @P2 F2FP.F16.F32.PACK_AB R121, RZ, R121 ;  /* 0x00000079ff79223e */ /* 0x000fe400000000ff */
[----:B------:R-:W-:Y:S01]  /*4ad0*/  F2FP.F16.F32.PACK_AB R103, R120, R147 ;  /* 0x000000937867723e */ /* 0x000fe200000000ff */
[----:B---3--:R-:W-:Y:S01]  /*4ae0*/  @P2 FMUL.FTZ R102, R143, R102 ;  /* 0x000000668f662220 */ /* 0x008fe20000410000 */
[----:B------:R-:W-:-:S02]  /*4af0*/  @P2 PRMT R97, R97, 0x5410, R121 ;  /* 0x0000541061612816 */ /* 0x000fc40000000079 */
[----:B------:R-:W-:Y:S02]  /*4b00*/  @P2 PRMT R99, R140, 0x7610, R99 ;  /* 0x000076108c632816 */ /* 0x000fe40000000063 */
[----:B------:R-:W-:Y:S02]  /*4b10*/  @P2 F2FP.F16.F32.PACK_AB R137, RZ, R102 ;  /* 0x00000066ff89223e */ /* 0x000fe400000000ff */
[----:B------:R-:W-:Y:S02]  /*4b20*/  F2FP.F16.F32.PACK_AB R102, R143, R146 ;  /* 0x000000928f66723e */ /* 0x000fe400000000ff */
[----:B------:R-:W-:Y:S01]  /*4b30*/  @P2 PRMT R98, R98, 0x5410, R137 ;  /* 0x0000541062622816 */ /* 0x000fe20000000089 */
[----:B------:R-:W-:Y:S06]  /*4b40*/  @!P2 BRA `(.L_x_1368) ;  /* 0x000000040014a947 */ /* 0x000fec0003800000 */
[----:B------:R-:W-:-:S05]  /*4b50*/  FMUL.FTZ R120, R120, UR13 ;  /* 0x0000000d78787c20 */ /* 0x000fca0008410000 */
[----:B------:R-:W-:-:S04]  /*4b60*/  F2FP.F16.F32.PACK_AB R120, RZ, R120 ;  /* 0x00000078ff78723e */ /* 0x000fc800000000ff */
[----:B------:R-:W-:Y:S01]  /*4b70*/  PRMT R99, R99, 0x5410, R120 ;  /* 0x0000541063637816 */ /* 0x000fe20000000078 */
[----:B------:R-:W-:Y:S06]  /*4b80*/  BRA `(.L_x_1368) ;  /* 0x0000000400047947 */ /* 0x000fec0003800000 */
.L_x_1369:
[----:B-1----:R-:W1:Y:S01]  /*4b90*/  @P2 LDC R123, c[0x0][0x40c] ;  /* 0x00010300ff7b2b82 */ /* 0x002e620000000800 */
[-CC-:B------:R-:W-:Y:S01]  /*4ba0*/  FFMA.FTZ R121, R115, R125.reuse, R140.reuse ;  /* 0x0000007d73797223 */ /* 0x180fe2000001008c */
[----:B------:R-:W-:Y:S01]  /*4bb0*/  ISETP.GT.AND P0, PT, R124, RZ, PT ;  /* 0x000000ff7c00720c */ /* 0x000fe20003f04270 */
[-CC-:B------:R-:W-:Y:S01]  /*4bc0*/  FFMA.FTZ R142, R118, R125.reuse, R140.reuse ;  /* 0x0000007d768e7223 */ /* 0x180fe2000001008c */
[-CC-:B------:R-:W-:Y:S01]  /*4bd0*/  FFMA.FTZ R145, R119, R125.reuse, R140.reuse ;  /* 0x0000007d77917223 */ /* 0x180fe2000001008c */
[----:B------:R-:W-:Y:S01]  /*4be0*/  @P2 FADD.FTZ R120, R116, -R121 ;  /* 0x8000007974782221 */ /* 0x000fe20000010000 */
[-CC-:B------:R-:W-:Y:S01]  /*4bf0*/  FFMA.FTZ R146, R128, R125.reuse, R140.reuse ;  /* 0x0000007d80927223 */ /* 0x180fe2000001008c */
[-CC-:B------:R-:W-:Y:S01]  /*4c00*/  FFMA.FTZ R147, R129, R125.reuse, R140.reuse ;  /* 0x0000007d81937223 */ /* 0x180fe2000001008c */
[----:B------:R-:W2:Y:S01]  /*4c10*/  @P2 LDC R143, c[0x0][0x40c] ;  /* 0x00010300ff8f2b82 */ /* 0x000ea20000000800 */
[----:B------:R-:W-:Y:S01]  /*4c20*/  @P2 FMUL.FTZ R120, R137, R120 ;  /* 0x0000007889782220 */ /* 0x000fe20000410000 */
[-CC-:B------:R-:W-:Y:S01]  /*4c30*/  FFMA.FTZ R150, R132, R125.reuse, R140.reuse ;  /* 0x0000007d84967223 */ /* 0x180fe2000001008c */
[-CC-:B------:R-:W-:Y:S01]  /*4c40*/  FFMA.FTZ R149, R133, R125.reuse, R140.reuse ;  /* 0x0000007d85957223 */ /* 0x180fe2000001008c */
[----:B------:R-:W-:Y:S01]  /*4c50*/  FFMA.FTZ R154, R136, R125, R140 ;  /* 0x0000007d889a7223 */ /* 0x000fe2000001008c */
[----:B------:R-:W-:Y:S01]  /*4c60*/  @P2 FADD.FTZ R142, R117, -R142 ;  /* 0x8000008e758e2221 */ /* 0x000fe20000010000 */
[----:B------:R-:W-:Y:S01]  /*4c70*/  @P2 FSEL R120, R120, RZ, P0 ;  /* 0x000000ff78782208 */ /* 0x000fe20000000000 */
[----:B------:R-:W-:Y:S01]  /*4c80*/  @P2 FADD.FTZ R144, R126, -R145 ;  /* 0x800000917e902221 */ /* 0x000fe20000010000 */
[----:B------:R-:W3:Y:S01]  /*4c90*/  @P2 LDC R125, c[0x0][0x40c] ;  /* 0x00010300ff7d2b82 */ /* 0x000ee20000000800 */
        /* <DEDUP_REMOVED lines=16> */
[----:B------:R-:W4:Y:S01]  /*4da0*/  @P2 LDC R123, c[0x0][0x40c] ;  /* 0x00010300ff7b2b82 */ /* 0x000f220000000800 */
[----:B------:R-:W-:Y:S01]  /*4db0*/  @P2 FSEL R144, R144, RZ, P0 ;  /* 0x000000ff90902208 */ /* 0x000fe20000000000 */
[----:B--2---:R-:W-:Y:S01]  /*4dc0*/  @P2 FMUL.FTZ R142, R142, R143 ;  /* 0x0000008f8e8e2220 */ /* 0x004fe20000410000 */
[----:B------:R-:W-:-:S02]  /*4dd0*/  @P2 FSEL R148, R148, RZ, P0 ;  /* 0x000000ff94942208 */ /* 0x000fc40000000000 */
[----:B------:R-:W-:Y:S02]  /*4de0*/  @P2 FSEL R152, R152, RZ, P0 ;  /* 0x000000ff98982208 */ /* 0x000fe40000000000 */
[----:B------:R-:W-:Y:S01]  /*4df0*/  @P2 FSEL R137, R146, RZ, P0 ;  /* 0x000000ff92892208 */ /* 0x000fe20000000000 */
[----:B------:R-:W2:Y:S01]  /*4e00*/  @P2 LDC R124, c[0x0][0x40c] ;  /* 0x00010300ff7c2b82 */ /* 0x000ea20000000800 */
[----:B------:R-:W-:Y:S01]  /*4e10*/  @P2 FSEL R143, R150, RZ, P0 ;  /* 0x000000ff968f2208 */ /* 0x000fe20000000000 */
[----:B---3--:R-:W-:Y:S01]  /*4e20*/  @P2 FMUL.FTZ R125, R144, R125 ;  /* 0x0000007d907d2220 */ /* 0x008fe20000410000 */
[----:B------:R-:W-:Y:S02]  /*4e30*/  FSEL R145, R145, RZ, P0 ;  /* 0x000000ff91917208 */ /* 0x000fe40000000000 */
[----:B------:R-:W-:Y:S02]  /*4e40*/  @P2 PRMT R96, R140, 0x7610, R96 ;  /* 0x000076108c602816 */ /* 0x000fe40000000060 */
[----:B------:R-:W-:Y:S01]  /*4e50*/  @P2 F2FP.F16.F32.PACK_AB R125, RZ, R125 ;  /* 0x0000007dff7d223e */ /* 0x000fe200000000ff */
[----:B------:R-:W3:Y:S01]  /*4e60*/  @P2 LDC R122, c[0x0][0x40c] ;  /* 0x00010300ff7a2b82 */ /* 0x000ee20000000800 */
[----:B-1----:R-:W-:Y:S01]  /*4e70*/  @P2 FMUL.FTZ R121, R152, R121 ;  /* 0x0000007998792220 */ /* 0x002fe20000410000 */
[----:B------:R-:W-:-:S02]  /*4e80*/  @P2 F2FP.F16.F32.PACK_AB R142, RZ, R142 ;  /* 0x0000008eff8e223e */ /* 0x000fc400000000ff */
[----:B------:R-:W-:Y:S02]  /*4e90*/  @P2 PRMT R97, R125, 0x7610, R97 ;  /* 0x000076107d612816 */ /* 0x000fe40000000061 */
[----:B------:R-:W-:Y:S02]  /*4ea0*/  @P2 F2FP.F16.F32.PACK_AB R121, RZ, R121 ;  /* 0x00000079ff79223e */ /* 0x000fe400000000ff */
[----:B------:R-:W1:Y:S01]  /*4eb0*/  @P2 LDC R120, c[0x0][0x40c] ;  /* 0x00010300ff782b82 */ /* 0x000e620000000800 */
[----:B----4-:R-:W-:Y:S01]  /*4ec0*/  @P2 FMUL.FTZ R123, R148, R123 ;  /* 0x0000007b947b2220 */ /* 0x010fe20000410000 */
[----:B------:R-:W-:Y:S02]  /*4ed0*/  @P2 PRMT R99, R121, 0x7610, R99 ;  /* 0x0000761079632816 */ /* 0x000fe40000000063 */
[----:B------:R-:W-:Y:S02]  /*4ee0*/  @P2 PRMT R96, R96, 0x5410, R142 ;  /* 0x0000541060602816 */ /* 0x000fe4000000008e */
[----:B------:R-:W-:Y:S01]  /*4ef0*/  @P2 F2FP.F16.F32.PACK_AB R123, RZ, R123 ;  /* 0x0000007bff7b223e */ /* 0x000fe200000000ff */
[----:B--2---:R-:W-:-:S03]  /*4f00*/  @P2 FMUL.FTZ R124, R137, R124 ;  /* 0x0000007c897c2220 */ /* 0x004fc60000410000 */
[----:B------:R-:W-:Y:S02]  /*4f10*/  @P2 PRMT R98, R123, 0x7610, R98 ;  /* 0x000076107b622816 */ /* 0x000fe40000000062 */
[----:B------:R-:W-:Y:S01]  /*4f20*/  @P2 F2FP.F16.F32.PACK_AB R124, RZ, R124 ;  /* 0x0000007cff7c223e */ /* 0x000fe200000000ff */
[----:B---3--:R-:W-:-:S03]  /*4f30*/  @P2 FMUL.FTZ R122, R143, R122 ;  /* 0x0000007a8f7a2220 */ /* 0x008fc60000410000 */
[----:B------:R-:W-:Y:S02]  /*4f40*/  @P2 PRMT R97, R97, 0x5410, R124 ;  /* 0x0000541061612816 */ /* 0x000fe4000000007c */
[----:B------:R-:W-:Y:S01]  /*4f50*/  @P2 F2FP.F16.F32.PACK_AB R122, RZ, R122 ;  /* 0x0000007aff7a223e */ /* 0x000fe200000000ff */
[----:B-1----:R-:W-:-:S03]  /*4f60*/  @P2 FMUL.FTZ R120, R145, R120 ;  /* 0x0000007891782220 */ /* 0x002fc60000410000 */
[----:B------:R-:W-:Y:S02]  /*4f70*/  @P2 PRMT R98, R98, 0x5410, R122 ;  /* 0x0000541062622816 */ /* 0x000fe4000000007a */
[----:B------:R-:W-:-:S04]  /*4f80*/  @P2 F2FP.F16.F32.PACK_AB R120, RZ, R120 ;  /* 0x00000078ff78223e */ /* 0x000fc800000000ff */
[----:B------:R-:W-:-:S07]  /*4f90*/  @P2 PRMT R99, R99, 0x5410, R120 ;  /* 0x0000541063632816 */ /* 0x000fce0000000078 */
.L_x_1368:
[----:B------:R-:W-:Y:S05]  /*4fa0*/  BSYNC.RECONVERGENT B1 ;  /* 0x0000000000017941 */ /* 0x000fea0003800200 */
.L_x_1365:
[----:B------:R-:W1:Y:S01]  /*4fb0*/  @P1 LDC.64 R124, c[0x0][0x478] ;  /* 0x00011e00ff7c1b82 */ /* 0x000e620000000a00 */
[----:B------:R-:W-:Y:S02]  /*4fc0*/  @P1 IADD3 R141, PT, PT, R141, 0x40, RZ ;  /* 0x000000408d8d1810 */ /* 0x000fe40007ffe0ff */
[----:B------:R-:W-:-:S05]  /*4fd0*/  @P2 IADD3 R139, PT, PT, R139, 0x40, RZ ;  /* 0x000000408b8b2810 */ /* 0x000fca0007ffe0ff */
[----:B------:R-:W2:Y:S08]  /*4fe0*/  @P2 LDC.64 R120, c[0x0][0x468] ;  /* 0x00011a00ff782b82 */ /* 0x000eb00000000a00 */
[----:B------:R-:W3:Y:S01]  /*4ff0*/  LDC.64 R122, c[0x0][0x380] ;  /* 0x0000e000ff7a7b82 */ /* 0x000ee20000000a00 */
[----:B-1----:R-:W-:-:S05]  /*5000*/  @P1 IMAD.WIDE.U32 R124, R141, 0x10, R124 ;  /* 0x000000108d7c1825 */ /* 0x002fca00078e007c */
[----:B------:R1:W-:Y:S01]  /*5010*/  @P1 STG.E.128 desc[UR6][R124.64], R100 ;  /* 0x000000647c001986 */ /* 0x0003e2000c101d06 */
[----:B--2---:R-:W-:-:S05]  /*5020*/  @P2 IMAD.WIDE.U32 R120, R139, 0x10, R120 ;  /* 0x000000108b782825 */ /* 0x004fca00078e0078 */
[----:B------:R1:W-:Y:S01]  /*5030*/  @P2 STG.E.128 desc[UR6][R120.64], R96 ;  /* 0x0000006078002986 */ /* 0x0003e2000c101d06 */
[----:B---3--:R-:W-:-:S04]  /*5040*/  LEA R2, R122, R2, 0x2 ;  /* 0x000000027a027211 */ /* 0x008fc800078e10ff */
[----:B------:R-:W-:-:S13]  /*5050*/  ISETP.GE.AND P0, PT, R2, R123, PT ;  /* 0x0000007b0200720c */ /* 0x000fda0003f06270 */
[----:B-1----:R-:W-:Y:S05]  /*5060*/  @!P0 BRA `(.L_x_1370) ;  /* 0xffffffb000a88947 */ /* 0x002fea000383ffff */
.L_x_1350:
[----:B------:R-:W-:Y:S05]  /*5070*/  BSYNC B0 ;  /* 0x0000000000007941 */ /* 0x000fea0003800000 */
.L_x_1349:
[----:B------:R-:W1:Y:S01]  /*5080*/  S2R R3, SR_CgaCtaId ;  /* 0x0000000000037919 */ /* 0x000e620000008800 */
[----:B0-----:R-:W-:Y:S01]  /*5090*/  SHF.R.U32.HI R5, RZ, 0x5, R138 ;  /* 0x00000005ff057819 */ /* 0x001fe2000001168a */
[----:B------:R-:W-:Y:S05]  /*50a0*/  WARPSYNC.ALL ;  /* 0x0000000000007948 */ /* 0x000fea0003800000 */
[----:B------:R-:W-:Y:S01]  /*50b0*/  MOV R2, 0x400 ;  /* 0x0000040000027802 */ /* 0x000fe20000000f00 */
[----:B------:R-:W-:Y:S01]  /*50c0*/  IMAD R0, R5, 0x60, R0 ;  /* 0x0000006005007824 */ /* 0x000fe200078e0200 */
[----:B------:R-:W0:Y:S01]  /*50d0*/  LDC R24, c[0x0][0x388] ;  /* 0x0000e200ff187b82 */ /* 0x000e220000000800 */
[----:B------:R-:W2:Y:S07]  /*50e0*/  LDCU.128 UR16, c[0x0][0x440] ;  /* 0x00008800ff1077ac */ /* 0x000eae0008000c00 */
[----:B------:R-:W0:Y:S01]  /*50f0*/  S2UR UR4, SR_CTAID.X ;  /* 0x00000000000479c3 */ /* 0x000e220000002500 */
[----:B-1----:R-:W-:-:S04]  /*5100*/  LEA R3, R3, R2, 0x18 ;  /* 0x0000000203037211 */ /* 0x002fc800078ec0ff */
        /* <DEDUP_REMOVED lines=9> */
[----:B------:R-:W1:Y:S04]  /*51a0*/  LDS R2, [R4] ;  /* 0x0000000004027984 */ /* 0x000e680000000800 */
[----:B------:R-:W3:Y:S04]  /*51b0*/  LDS R3, [R4+0x200] ;  /* 0x0002000004037984 */ /* 0x000ee80000000800 */
[----:B------:R-:W4:Y:S04]  /*51c0*/  LDS R9, [R4+0xc00] ;  /* 0x000c000004097984 */ /* 0x000f280000000800 */
[----:B------:R-:W5:Y:S04]  /*51d0*/  LDS R5, [R4+0x400] ;  /* 0x0004000004057984 */ /* 0x000f680000000800 */
[----:B------:R-:W2:Y:S04]  /*51e0*/  LDS R10, [R4+0xe00] ;  /* 0x000e0000040a7984 */ /* 0x000ea80000000800 */
[----:B------:R-:W0:Y:S04]  /*51f0*/  LDS R12, [R4+0x1000] ;  /* 0x00100000040c7984 */ /* 0x000e280000000800 */
[----:B------:R-:W0:Y:S04]  /*5200*/  LDS R15, [R4+0x1800] ;  /* 0x00180000040f7984 */ /* 0x000e280000000800 */
[----:B------:R-:W0:Y:S04]  /*5210*/  LDS R6, [R4+0x600] ;  /* 0x0006000004067984 */ /* 0x000e280000000800 */
[----:B------:R-:W0:Y:S04]  /*5220*/  LDS R7, [R4+0x800] ;  /* 0x0008000004077984 */ /* 0x000e280000000800 */
[----:B------:R-:W0:Y:S01]  /*5230*/  LDS R8, [R4+0xa00] ;  /* 0x000a000004087984 */ /* 0x000e220000000800 */
[----:B-1----:R-:W-:-:S03]  /*5240*/  FADD.FTZ R2, RZ, R2 ;  /* 0x00000002ff027221 */ /* 0x002fc60000010000 */
[----:B------:R-:W1:Y:S01]  /*5250*/  LDS R11, [R4+0x1200] ;  /* 0x00120000040b7984 */ /* 0x000e620000000800 */
        /* <DEDUP_REMOVED lines=8> */
[----:B0-----:R-:W-:-:S03]  /*52e0*/  FADD.FTZ R5, R5, R12 ;  /* 0x0000000c05057221 */ /* 0x001fc60000010000 */
[----:B------:R-:W0:Y:S01]  /*52f0*/  LDS R17, [R4+0x1e00] ;  /* 0x001e000004117984 */ /* 0x000e220000000800 */
[----:B------:R-:W-:-:S03]  /*5300*/  FADD.FTZ R2, R2, R15 ;  /* 0x0000000f02027221 */ /* 0x000fc60000010000 */
[----:B------:R-:W0:Y:S01]  /*5310*/  LDS R20, [R4+0x2000] ;  /* 0x0020000004147984 */ /* 0x000e220000000800 */
[----:B------:R-:W-:-:S03]  /*5320*/  FADD.FTZ R6, RZ, R6 ;  /* 0x00000006ff067221 */ /* 0x000fc60000010000 */
[----:B------:R-:W0:Y:S01]  /*5330*/  LDS R19, [R4+0x2200] ;  /* 0x0022000004137984 */ /* 0x000e220000000800 */
[----:B------:R-:W-:-:S03]  /*5340*/  FADD.FTZ R7, RZ, R7 ;  /* 0x00000007ff077221 */ /* 0x000fc60000010000 */
[----:B------:R-:W0:Y:S01]  /*5350*/  LDS R9, [R4+0x2400] ;  /* 0x0024000004097984 */ /* 0x000e220000000800 */
[----:B------:R-:W-:-:S03]  /*5360*/  FADD.FTZ R8, RZ, R8 ;  /* 0x00000008ff087221 */ /* 0x000fc60000010000 */
[----:B------:R-:W0:Y:S04]  /*5370*/  LDS R22, [R4+0x2600] ;  /* 0x0026000004167984 */ /* 0x000e280000000800 */
[----:B------:R-:W0:Y:S01]  /*5380*/  LDS R10, [R4+0x2800] ;  /* 0x00280000040a7984 */ /* 0x000e220000000800 */
[----:B-1----:R-:W-:-:S03]  /*5390*/  FADD.FTZ R6, R6, R11 ;  /* 0x0000000b06067221 */ /* 0x002fc60000010000 */
[----:B------:R-:W1:Y:S01]  /*53a0*/  LDS R21, [R4+0x2a00] ;  /* 0x002a000004157984 */ /* 0x000e620000000800 */
[----:B---3--:R-:W-:-:S03]  /*53b0*/  FADD.FTZ R7, R7, R14 ;  /* 0x0000000e07077221 */ /* 0x008fc60000010000 */
[----:B------:R-:W3:Y:S01]  /*53c0*/  LDS R12, [R4+0x2c00] ;  /* 0x002c0000040c7984 */ /* 0x000ee20000000800 */
[----:B----4-:R-:W-:-:S03]  /*53d0*/  FADD.FTZ R8, R8, R13 ;  /* 0x0000000d08087221 */ /* 0x010fc60000010000 */
[----:B------:R-:W4:Y:S01]  /*53e0*/  LDS R15, [R4+0x2e00] ;  /* 0x002e0000040f7984 */ /* 0x000f220000000800 */
[----:B-----5:R-:W-:Y:S01]  /*53f0*/  FADD.FTZ R3, R3, R16 ;  /* 0x0000001003037221 */ /* 0x020fe20000010000 */
[----:B------:R-:W-:Y:S01]  /*5400*/  BAR.SYNC.DEFER_BLOCKING 0x0 ;  /* 0x0000000000007b1d */ /* 0x000fe20000010000 */
[----:B--2---:R-:W-:Y:S01]  /*5410*/  FADD.FTZ R5, R5, R18 ;  /* 0x0000001205057221 */ /* 0x004fe20000010000 */
[----:B0-----:R-:W-:Y:S01]  /*5420*/  FADD.FTZ R6, R6, R17 ;  /* 0x0000001106067221 */ /* 0x001fe20000010000 */
        /* <DEDUP_REMOVED lines=9> */
[----:B-1----:R-:W-:Y:S02]  /*54c0*/  FADD.FTZ R21, R6, R21 ;  /* 0x0000001506157221 */ /* 0x002fe40000010000 */
        /* <DEDUP_REMOVED lines=75> */
.L_x_1354:
        /* <DEDUP_REMOVED lines=8> */
.L_x_1372:
[----:B------:R-:W-:Y:S05]  /*5a00*/  BSYNC B1 ;  /* 0x0000000000017941 */ /* 0x000fea0003800000 */
.L_x_1371:
        /* <DEDUP_REMOVED lines=8> */
.L_x_1373:
[----:B------:R-:W-:Y:S01]  /*5a90*/  FADD.FTZ R123, R123, R138 ;  /* 0x0000008a7b7b7221 */ /* 0x000fe20000010000 */
[----:B------:R-:W-:-:S04]  /*5aa0*/  HFMA2 R147, -RZ, RZ, 0, 1.1920928955078125e-07 ;  /* 0x00000002ff937431 */ /* 0x000fc800000001ff */
[----:B------:R-:W-:Y:S02]  /*5ab0*/  MOV R146, R123 ;  /* 0x0000007b00927202 */ /* 0x000fe40000000f00 */
[----:B------:R-:W-:-:S07]  /*5ac0*/  MOV R0, R144 ;  /* 0x0000009000007202 */ /* 0x000fce0000000f00 */
[----:B------:R-:W-:Y:S05]  /*5ad0*/  WARPSYNC.COLLECTIVE R145, `(.L_x_1374) ;  /* 0x0000000091087348 */ /* 0x000fea0003c00000 */
[----:B------:R0:W1:Y:S02]  /*5ae0*/  SHFL.BFLY P1, R144, R146, R147, R148 ;  /* 0x0c00009392907389 */ /* 0x0000640000020094 */
[----:B01----:R-:W-:Y:S05]  /*5af0*/  ENDCOLLECTIVE ;  /* 0x000000000000791b */ /* 0x003fea0003800000 */
.L_x_1374:
[----:B------:R-:W-:-:S05]  /*5b00*/  FADD.FTZ R0, R0, R139 ;  /* 0x0000008b00007221 */ /* 0x000fca0000010000 */
[----:B------:R-:W-:Y:S02]  /*5b10*/  MOV R146, R0 ;  /* 0x0000000000927202 */ /* 0x000fe40000000f00 */
[----:B------:R-:W-:-:S07]  /*5b20*/  MOV R140, R144 ;  /* 0x00000090008c7202 */ /* 0x000fce0000000f00 */
[----:B------:R-:W-:Y:S05]  /*5b30*/  WARPSYNC.COLLECTIVE R145, `(.L_x_1375) ;  /* 0x0000000091087348 */ /* 0x000fea0003c00000 */
[----:B------:R0:W1:Y:S02]  /*5b40*/  SHFL.BFLY P1, R144, R146, R147, R148 ;  /* 0x0c00009392907389 */ /* 0x0000640000020094 */
[----:B01----:R-:W-:Y:S05]  /*5b50*/  ENDCOLLECTIVE ;  /* 0x000000000000791b */ /* 0x003fea0003800000 */
.L_x_1375:
[----:B------:R-:W-:Y:S01]  /*5b60*/  FADD.FTZ R140, R123, R140 ;  /* 0x0000008c7b8c7221 */ /* 0x000fe20000010000 */
[----:B------:R-:W-:-:S04]  /*5b70*/  HFMA2 R147, -RZ, RZ, 0, 2.384185791015625e-07 ;  /* 0x00000004ff937431 */ /* 0x000fc800000001ff */
[----:B------:R-:W-:Y:S02]  /*5b80*/  MOV R146, R140 ;  /* 0x0000008c00927202 */ /* 0x000fe40000000f00 */
[----:B------:R-:W-:-:S07]  /*5b90*/  MOV R125, R144 ;  /* 0x00000090007d7202 */ /* 0x000fce0000000f00 */
[----:B------:R-:W-:Y:S05]  /*5ba0*/  WARPSYNC.COLLECTIVE R145, `(.L_x_1376) ;  /* 0x0000000091087348 */ /* 0x000fea0003c00000 */
[----:B------:R0:W1:Y:S02]  /*5bb0*/  SHFL.BFLY P1, R144, R146, R147, R148 ;  /* 0x0c00009392907389 */ /* 0x0000640000020094 */
[----:B01----:R-:W-:Y:S05]  /*5bc0*/  ENDCOLLECTIVE ;  /* 0x000000000000791b */ /* 0x003fea0003800000 */
.L_x_1376:
[----:B------:R-:W-:-:S05]  /*5bd0*/  FADD.FTZ R125, R0, R125 ;  /* 0x0000007d007d7221 */ /* 0x000fca0000010000 */
[----:B------:R-:W-:Y:S02]  /*5be0*/  MOV R146, R125 ;  /* 0x0000007d00927202 */ /* 0x000fe40000000f00 */
[----:B------:R-:W-:-:S07]  /*5bf0*/  MOV R141, R144 ;  /* 0x00000090008d7202 */ /* 0x000fce0000000f00 */
[----:B------:R-:W-:Y:S05]  /*5c00*/  WARPSYNC.COLLECTIVE R145, `(.L_x_1377) ;  /* 0x0000000091087348 */ /* 0x000fea0003c00000 */
[----:B------:R0:W1:Y:S02]  /*5c10*/  SHFL.BFLY P1, R144, R146, R147, R148 ;  /* 0x0c00009392907389 */ /* 0x0000640000020094 */
[----:B01----:R-:W-:Y:S05]  /*5c20*/  ENDCOLLECTIVE ;  /* 0x000000000000791b */ /* 0x003fea0003800000 */
.L_x_1377:
[----:B------:R-:W-:Y:S01]  /*5c30*/  FADD.FTZ R141, R140, R141 ;  /* 0x0000008d8c8d7221 */ /* 0x000fe20000010000 */
[----:B------:R-:W-:-:S04]  /*5c40*/  HFMA2 R147, -RZ, RZ, 0, 4.76837158203125e-07 ;  /* 0x00000008ff937431 */ /* 0x000fc800000001ff */
[----:B------:R-:W-:Y:S02]  /*5c50*/  MOV R146, R141 ;  /* 0x0000008d00927202 */ /* 0x000fe40000000f00 */
[----:B------:R-:W-:-:S07]  /*5c60*/  MOV R142, R144 ;  /* 0x00000090008e7202 */ /* 0x000fce0000000f00 */
[----:B------:R-:W-:Y:S05]  /*5c70*/  WARPSYNC.COLLECTIVE R145, `(.L_x_1378) ;  /* 0x0000000091087348 */ /* 0x000fea0003c00000 */
[----:B------:R0:W1:Y:S02]  /*5c80*/  SHFL.BFLY P1, R144, R146, R147, R148 ;  /* 0x0c00009392907389 */ /* 0x0000640000020094 */
[----:B01----:R-:W-:Y:S05]  /*5c90*/  ENDCOLLECTIVE ;  /* 0x000000000000791b */ /* 0x003fea0003800000 */
.L_x_1378:
[----:B------:R-:W-:-:S05]  /*5ca0*/  FADD.FTZ R142, R125, R142 ;  /* 0x0000008e7d8e7221 */ /* 0x000fca0000010000 */
[----:B------:R-:W-:Y:S02]  /*5cb0*/  MOV R146, R142 ;  /* 0x0000008e00927202 */ /* 0x000fe40000000f00 */
[----:B------:R-:W-:-:S07]  /*5cc0*/  MOV R138, R144 ;  /* 0x00000090008a7202 */ /* 0x000fce0000000f00 */
[----:B------:R-:W-:Y:S05]  /*5cd0*/  WARPSYNC.COLLECTIVE R145, `(.L_x_1379) ;  /* 0x0000000091087348 */ /* 0x000fea0003c00000 */
[----:B------:R0:W1:Y:S02]  /*5ce0*/  SHFL.BFLY P1, R144, R146, R147, R148 ;  /* 0x0c00009392907389 */ /* 0x0000640000020094 */
[----:B01----:R-:W-:Y:S05]  /*5cf0*/  ENDCOLLECTIVE ;  /* 0x000000000000791b */ /* 0x003fea0003800000 */
.L_x_1379:
[----:B------:R-:W-:Y:S01]  /*5d00*/  FADD.FTZ R143, R141, R138 ;  /* 0x0000008a8d8f7221 */ /* 0x000fe20000010000 */
[----:B------:R-:W-:-:S04]  /*5d10*/  HFMA2 R147, -RZ, RZ, 0, 9.5367431640625e-07 ;  /* 0x00000010ff937431 */ /* 0x000fc800000001ff */
[----:B------:R-:W-:Y:S02]  /*5d20*/  MOV R146, R143 ;  /* 0x0000008f00927202 */ /* 0x000fe40000000f00 */
[----:B------:R-:W-:-:S07]  /*5d30*/  MOV R139, R144 ;  /* 0x00000090008b7202 */ /* 0x000fce0000000f00 */
[----:B------:R-:W-:Y:S05]  /*5d40*/  WARPSYNC.COLLECTIVE R145, `(.L_x_1380) ;  /* 0x0000000091087348 */ /* 0x000fea0003c00000 */
[----:B------:R0:W1:Y:S02]  /*5d50*/  SHFL.BFLY P1, R144, R146, R147, R148 ;  /* 0x0c00009392907389 */ /* 0x0000640000020094 */
[----:B01----:R-:W-:Y:S05]  /*5d60*/  ENDCOLLECTIVE ;  /* 0x000000000000791b */ /* 0x003fea0003800000 */
.L_x_1380:
[----:B------:R-:W-:-:S05]  /*5d70*/  FADD.FTZ R139, R142, R139 ;  /* 0x0000008b8e8b7221 */ /* 0x000fca0000010000 */
[----:B------:R-:W-:Y:S02]  /*5d80*/  MOV R146, R139 ;  /* 0x0000008b00927202 */ /* 0x000fe40000000f00 */
[----:B------:R-:W-:-:S07]  /*5d90*/  MOV R0, R144 ;  /* 0x0000009000007202 */ /* 0x000fce0000000f00 */
[----:B------:R-:W-:Y:S05]  /*5da0*/  WARPSYNC.COLLECTIVE R145, `(.L_x_1381) ;  /* 0x0000000091087348 */ /* 0x000fea0003c00000 */
[----:B------:R0:W1:Y:S02]  /*5db0*/  SHFL.BFLY P1, R144, R146, R147, R148 ;  /* 0x0c00009392907389 */ /* 0x0000640000020094 */
[----:B01----:R-:W-:Y:S05]  /*5dc0*/  ENDCOLLECTIVE ;  /* 0x000000000000791b */ /* 0x003fea0003800000 */
.L_x_1381:
[----:B------:R-:W-:Y:S05]  /*5dd0*/  BRA `(.L_x_1382) ;  /* 0xffffffb8009c7947 */ /* 0x000fea000383ffff */
.L_x_1383:
        /* <DEDUP_REMOVED lines=10> */
.L_x_14434:


//--------------------- .text._ZN10layer_norm13ln_bwd_kernelINS_13Kernel_traitsI6__halfS2_S2_S2_fjLj768ELj1ELj4ELj1ELj16ENS_18Kernel_traits_baseILj768ES2_S2_S2_S2_fjLj128EEEEELb0ELb1ELb0ELb0EEEvNS_9BwdParamsE --------------------------
	.section	.text._ZN10layer_norm13ln_bwd_kernelINS_13Kernel_traitsI6__halfS2_S2_S2_fjLj768ELj1ELj4ELj1ELj16ENS_18Kernel_traits_baseILj768ES2_S2_S2_S2_fjLj128EEEEELb0ELb1ELb0ELb0EEEvNS_9BwdParamsE,"ax",@progbits
	.align	128
        .global         _ZN10layer_norm13ln_bwd_kernelINS_13Kernel_traitsI6__halfS2_S2_S2_fjLj768ELj1ELj4ELj1ELj16ENS_18Kernel_traits_baseILj768ES2_S2_S2_S2_fjLj128EEEEELb0ELb1ELb0ELb0EEEvNS_9BwdParamsE
        .type           _ZN10layer_norm13ln_bwd_kernelINS_13Kernel_traitsI6__halfS2_S2_S2_fjLj768ELj1ELj4ELj1ELj16ENS_18Kernel_traits_baseILj768ES2_S2_S2_S2_fjLj128EEEEELb0ELb1ELb0ELb0EEEvNS_9BwdParamsE,@function
        .size           _ZN10layer_norm13ln_bwd_kernelINS_13Kernel_traitsI6__halfS2_S2_S2_fjLj768ELj1ELj4ELj1ELj16ENS_18Kernel_traits_baseILj768ES2_S2_S2_S2_fjLj128EEEEELb0ELb1ELb0ELb0EEEvNS_9BwdParamsE,(.L_x_14435 - _ZN10layer_norm13ln_bwd_kernelINS_13Kernel_traitsI6__halfS2_S2_S2_fjLj768ELj1ELj4ELj1ELj16ENS_18Kernel_traits_baseILj768ES2_S2_S2_S2_fjLj128EEEEELb0ELb1ELb0ELb0EEEvNS_9BwdParamsE)
        .other          _ZN10layer_norm13ln_bwd_kernelINS_13Kernel_traitsI6__halfS2_S2_S2_fjLj768ELj1ELj4ELj1ELj16ENS_18Kernel_traits_baseILj768ES2_S2_S2_S2_fjLj128EEEEELb0ELb1ELb0ELb0EEEvNS_9BwdParamsE,@"STO_CUDA_ENTRY STV_DEFAULT"
_ZN10layer_norm13ln_bwd_kernelINS_13Kernel_traitsI6__halfS2_S2_S2_fjLj768ELj1ELj4ELj1ELj16ENS_18Kernel_traits_baseILj768ES2_S2_S2_S2_fjLj128EEEEELb0ELb1ELb0ELb0EEEvNS_9BwdParamsE:
.text._ZN10layer_norm13ln_bwd_kernelINS_13Kernel_traitsI6__halfS2_S2_S2_fjLj768ELj1ELj4ELj1ELj16ENS_18Kernel_traits_baseILj768ES2_S2_S2_S2_fjLj128EEEEELb0ELb1ELb0ELb0EEEvNS_9BwdParamsE:
        /* <DEDUP_REMOVED lines=14> */
[----:B------:R-:W-:Y:S01]  /*00e0*/  LOP3.LUT R3, R121, 0x1f, RZ, 0x3c, !PT ;  /* 0x0000001f79037812 */ /* 0x000fe200078e3cff */
[----:B------:R-:W0:Y:S01]  /*00f0*/  S2UR UR4, SR_CTAID.X ;  /* 0x00000000000479c3 */ /* 0x000e220000002500 */
        /* <DEDUP_REMOVED lines=10> */
[----:B0-----:R-:W-:-:S04]  /*01a0*/  USHF.L.U32 UR4, UR4, 0x2, URZ ;  /* 0x0000000204047899 */ /* 0x001fc800080006ff */
[----:B------:R0:W5:Y:S02]  /*01b0*/  @P0 LDG.E.128 R128, desc[UR6][R2.64] ;  /* 0x0000000602800981 */ /* 0x000164000c1e1d00 */
[----:B------:R-:W2:Y:S01]  /*01c0*/  @P2 LDC.64 R14, c[0x0][0x3d0] ;  /* 0x0000f400ff0e2b82 */ /* 0x000ea20000000a00 */
[C---:B---3--:R-:W-:Y:S01]  /*01d0*/  @P0 IMAD.WIDE.U32 R4, R19.reuse, 0x10, R4 ;  /* 0x0000001013040825 */ /* 0x048fe200078e0004 */
[----:B------:R-:W-:-:S04]  /*01e0*/  @P0 LOP3.LUT R19, R19, 0x20, RZ, 0xfc, !PT ;  /* 0x0000002013130812 */ /* 0x000fc800078efcff */
[----:B------:R-:W5:Y:S02]  /*01f0*/  @P0 LDG.E.128 R68, desc[UR6][R4.64] ;  /* 0x0000000604440981 */ /* 0x000f64000c1e1d00 */
[----:B------:R-:W3:Y:S01]  /*0200*/  @P2 LDC.64 R16, c[0x0][0x3e8] ;  /* 0x0000fa00ff102b82 */ /* 0x000ee20000000a00 */
[----:B0-----:R-:W-:Y:S01]  /*0210*/  SHF.R.U32.HI R2, RZ, 0x5, R122 ;  /* 0x00000005ff027819 */ /* 0x001fe2000001167a */
[----:B----4-:R-:W-:-:S03]  /*0220*/  @P1 IMAD.WIDE.U32 R10, R19, 0x10, R6 ;  /* 0x00000010130a1825 */ /* 0x010fc600078e0006 */
[----:B------:R-:W-:Y:S02]  /*0230*/  LOP3.LUT R2, R2, UR4, RZ, 0xfc, !PT ;  /* 0x0000000402027c12 */ /* 0x000fe4000f8efcff */
[----:B------:R-:W-:Y:S01]  /*0240*/  CS2R R48, SRZ ;  /* 0x0000000000307805 */ /* 0x000fe2000001ff00 */
[----:B------:R-:W5:Y:S01]  /*0250*/  @P1 LDG.E.128 R64, desc[UR6][R10.64] ;  /* 0x000000060a401981 */ /* 0x000f62000c1e1d00 */
[C---:B-1----:R-:W-:Y:S01]  /*0260*/  @P1 IMAD.WIDE.U32 R12, R19.reuse, 0x10, R8 ;  /* 0x00000010130c1825 */ /* 0x042fe200078e0008 */
[----:B------:R-:W-:Y:S02]  /*0270*/  ISETP.GE.AND P0, PT, R2, UR5, PT ;  /* 0x0000000502007c0c */ /* 0x000fe4000bf06270 */
[----:B------:R-:W-:Y:S02]  /*0280*/  @P1 IADD3 R19, PT, PT, R19, 0x20, RZ ;  /* 0x0000002013131810 */ /* 0x000fe40007ffe0ff */
[----:B------:R-:W-:Y:S01]  /*0290*/  CS2R R50, SRZ ;  /* 0x0000000000327805 */ /* 0x000fe2000001ff00 */
[----:B------:R0:W5:Y:S02]  /*02a0*/  @P1 LDG.E.128 R60, desc[UR6][R12.64] ;  /* 0x000000060c3c1981 */ /* 0x000164000c1e1d00 */
[----:B--2---:R-:W-:Y:S01]  /*02b0*/  @P2 IMAD.WIDE.U32 R6, R19, 0x10, R14 ;  /* 0x0000001013062825 */ /* 0x004fe200078e000e */
[----:B------:R-:W-:-:S02]  /*02c0*/  CS2R R44, SRZ ;  /* 0x00000000002c7805 */ /* 0x000fc4000001ff00 */
[----:B------:R-:W-:Y:S01]  /*02d0*/  CS2R R46, SRZ ;  /* 0x00000000002e7805 */ /* 0x000fe2000001ff00 */
[----:B---3--:R-:W-:Y:S01]  /*02e0*/  @P2 IMAD.WIDE.U32 R8, R19, 0x10, R16 ;  /* 0x0000001013082825 */ /* 0x008fe200078e0010 */
[----:B------:R-:W5:Y:S01]  /*02f0*/  @P2 LDG.E.128 R56, desc[UR6][R6.64] ;  /* 0x0000000606382981 */ /* 0x000f62000c1e1d00 */
[----:B------:R-:W-:Y:S02]  /*0300*/  CS2R R40, SRZ ;  /* 0x0000000000287805 */ /* 0x000fe4000001ff00 */
[----:B------:R-:W-:Y:S02]  /*0310*/  CS2R R42, SRZ ;  /* 0x00000000002a7805 */ /* 0x000fe4000001ff00 */
[----:B------:R-:W-:Y:S01]  /*0320*/  CS2R R36, SRZ ;  /* 0x0000000000247805 */ /* 0x000fe2000001ff00 */
[----:B------:R1:W5:Y:S01]  /*0330*/  @P2 LDG.E.128 R52, desc[UR6][R8.64] ;  /* 0x0000000608342981 */ /* 0x000362000c1e1d00 */
        /* <DEDUP_REMOVED lines=13> */
[----:B-1----:R-:W-:-:S02]  /*0410*/  CS2R R8, SRZ ;  /* 0x0000000000087805 */ /* 0x002fc4000001ff00 */
        /* <DEDUP_REMOVED lines=14> */
[----:B------:R-:W-:Y:S01]  /*0500*/  CS2R R90, SRZ ;  /* 0x00000000005a7805 */ /* 0x000fe2000001ff00 */
[----:B------:R-:W-:Y:S06]  /*0510*/  @P0 BRA `(.L_x_1384) ;  /* 0x0000006400e00947 */ /* 0x000fec0003800000 */
        /* <DEDUP_REMOVED lines=39> */
.L_x_1420:
[----:B0-----:R-:W0:Y:S08]  /*0790*/  @P0 LDC.64 R116, c[0x0][0x3e0] ;  /* 0x0000f800ff740b82 */ /* 0x001e300000000a00 */
        /* <DEDUP_REMOVED lines=36> */
[----:B------:R-:W-:Y:S01]  /*09e0*/  HADD2.F32 R127, -RZ, R128.H1_H1 ;  /* 0x30000080ff7f7230 */ /* 0x000fe20000004100 */
[----:B------:R-:W-:Y:S01]  /*09f0*/  IADD3 R181, PT, PT, R0, 0x20, RZ ;  /* 0x0000002000b57810 */ /* 0x000fe20007ffe0ff */
[----:B------:R-:W-:Y:S02]  /*0a00*/  HADD2.F32 R135, -RZ, R129.H1_H1 ;  /* 0x30000081ff877230 */ /* 0x000fe40000004100 */
[----:B------:R-:W-:Y:S02]  /*0a10*/  HADD2.F32 R139, -RZ, R130.H1_H1 ;  /* 0x30000082ff8b7230 */ /* 0x000fe40000004100 */
[----:B------:R-:W-:Y:S02]  /*0a20*/  HADD2.F32 R141, -RZ, R131.H0_H0 ;  /* 0x20000083ff8d7230 */ /* 0x000fe40000004100 */
[--C-:B--2---:R-:W-:Y:S02]  /*0a30*/  HADD2.F32 R126, -RZ, R112.reuse.H0_H0 ;  /* 0x20000070ff7e7230 */ /* 0x104fe40000004100 */
[----:B------:R-:W-:-:S02]  /*0a40*/  HADD2.F32 R132, -RZ, R112.H1_H1 ;  /* 0x30000070ff847230 */ /* 0x000fc40000004100 */
[--C-:B------:R-:W-:Y:S02]  /*0a50*/  HADD2.F32 R134, -RZ, R113.reuse.H0_H0 ;  /* 0x20000071ff867230 */ /* 0x100fe40000004100 */
[C---:B------:R-:W-:Y:S01]  /*0a60*/  FADD.FTZ R126, -R177.reuse, R126 ;  /* 0x0000007eb17e7221 */ /* 0x040fe20000010100 */
[----:B------:R-:W-:Y:S02]  /*0a70*/  HADD2.F32 R136, -RZ, R113.H1_H1 ;  /* 0x30000071ff887230 */ /* 0x000fe40000004100 */
[----:B------:R-:W-:Y:S01]  /*0a80*/  FADD.FTZ R132, -R177, R132 ;  /* 0x00000084b1847221 */ /* 0x000fe20000010100 */
[----:B------:R-:W-:Y:S02]  /*0a90*/  HADD2.F32 R112, -RZ, R128.H0_H0 ;  /* 0x20000080ff707230 */ /* 0x000fe40000004100 */
[----:B-----5:R-:W-:Y:S01]  /*0aa0*/  FMUL.FTZ R3, R125, R126 ;  /* 0x0000007e7d037220 */ /* 0x020fe20000410000 */
[----:B---3--:R-:W-:Y:S02]  /*0ab0*/  HADD2.F32 R113, -RZ, R116.H0_H0 ;  /* 0x20000074ff717230 */ /* 0x008fe40000004100 */
[----:B------:R-:W-:Y:S01]  /*0ac0*/  FADD.FTZ R134, -R177, R134 ;  /* 0x00000086b1867221 */ /* 0x000fe20000010100 */
[----:B------:R-:W-:-:S02]  /*0ad0*/  HADD2.F32 R142, -RZ, R115.H0_H0 ;  /* 0x20000073ff8e7230 */ /* 0x000fc40000004100 */
[----:B------:R-:W-:Y:S01]  /*0ae0*/  FADD.FTZ R136, -R177, R136 ;  /* 0x00000088b1887221 */ /* 0x000fe20000010100 */
[----:B------:R-:W-:Y:S02]  /*0af0*/  HADD2.F32 R178, -RZ, R115.H1_H1 ;  /* 0x30000073ffb27230 */ /* 0x000fe40000004100 */
[----:B------:R-:W-:Y:S01]  /*0b00*/  FMUL.FTZ R126, R112, R113 ;  /* 0x00000071707e7220 */ /* 0x000fe20000410000 */
[----:B------:R-:W-:Y:S02]  /*0b10*/  HADD2.F32 R115, -RZ, R117.H0_H0 ;  /* 0x20000075ff737230 */ /* 0x000fe40000004100 */
[----:B------:R-:W-:Y:S01]  /*0b20*/  FMUL.FTZ R133, R125, R134 ;  /* 0x000000867d857220 */ /* 0x000fe20000410000 */
[----:B------:R-:W-:Y:S02]  /*0b30*/  HADD2.F32 R112, -RZ, R129.H0_H0 ;  /* 0x20000081ff707230 */ /* 0x000fe40000004100 */
[----:B------:R-:W-:Y:S01]  /*0b40*/  FADD.FTZ R24, R24, R113 ;  /* 0x0000007118187221 */ /* 0x000fe20000010000 */
[----:B------:R-:W-:-:S02]  /*0b50*/  HADD2.F32 R138, -RZ, R114.H0_H0 ;  /* 0x20000072ff8a7230 */ /* 0x000fc40000004100 */
[----:B------:R-:W-:Y:S01]  /*0b60*/  FFMA.FTZ R48, R3, R113, R48 ;  /* 0x0000007103307223 */ /* 0x000fe20000010030 */
[----:B------:R-:W-:Y:S02]  /*0b70*/  HADD2.F32 R140, -RZ, R114.H1_H1 ;  /* 0x30000072ff8c7230 */ /* 0x000fe40000004100 */
[----:B------:R-:W-:Y:S01]  /*0b80*/  FMUL.FTZ R134, R112, R115 ;  /* 0x0000007370867220 */ /* 0x000fe20000410000 */
[----:B------:R-:W-:Y:S02]  /*0b90*/  HADD2.F32 R114, -RZ, R117.H1_H1 ;  /* 0x30000075ff727230 */ /* 0x000fe40000004100 */
[----:B------:R-:W-:Y:S01]  /*0ba0*/  FADD.FTZ R138, -R177, R138 ;  /* 0x0000008ab18a7221 */ /* 0x000fe20000010100 */
[----:B------:R-:W-:Y:S02]  /*0bb0*/  HADD2.F32 R117, -RZ, R118.H0_H0 ;  /* 0x20000076ff757230 */ /* 0x000fe40000004100 */
[----:B------:R-:W-:Y:S01]  /*0bc0*/  FMUL.FTZ R132, R125, R132 ;  /* 0x000000847d847220 */ /* 0x000fe20000410000 */
[----:B------:R-:W-:-:S02]  /*0bd0*/  HADD2.F32 R112, -RZ, R130.H0_H0 ;  /* 0x20000082ff707230 */ /* 0x000fc40000004100 */
[----:B------:R-:W-:Y:S01]  /*0be0*/  FMUL.FTZ R137, R125, R138 ;  /* 0x0000008a7d897220 */ /* 0x000fe20000410000 */
[----:B------:R-:W-:Y:S02]  /*0bf0*/  HADD2.F32 R116, -RZ, R116.H1_H1 ;  /* 0x30000074ff747230 */ /* 0x000fe40000004100 */
[----:B------:R-:W-:Y:S01]  /*0c00*/  FFMA.FTZ R113, R3, R126, RZ ;  /* 0x0000007e03717223 */ /* 0x000fe200000100ff */
[----:B------:R-:W-:Y:S01]  /*0c10*/  FADD.FTZ R26, R26, R115 ;  /* 0x000000731a1a7221 */ /* 0x000fe20000010000 */
[----:B------:R-:W-:Y:S01]  /*0c20*/  FMUL.FTZ R138, R112, R117 ;  /* 0x00000075708a7220 */ /* 0x000fe20000410000 */
[----:B------:R-:W-:Y:S01]  /*0c30*/  FADD.FTZ R112, RZ, R126 ;  /* 0x0000007eff707221 */ /* 0x000fe20000010000 */
[----:B------:R-:W-:Y:S01]  /*0c40*/  FMUL.FTZ R127, R127, R116 ;  /* 0x000000747f7f7220 */ /* 0x000fe20000410000 */
        /* <DEDUP_REMOVED lines=9> */
[----:B------:R-:W-:-:S02]  /*0ce0*/  HADD2.F32 R118, -RZ, R118.H1_H1 ;  /* 0x30000076ff767230 */ /* 0x000fc40000004100 */
[C---:B------:R-:W-:Y:S01]  /*0cf0*/  FADD.FTZ R140, -R177.reuse, R140 ;  /* 0x0000008cb18c7221 */ /* 0x040fe20000010100 */
[----:B------:R-:W-:Y:S01]  /*0d00*/  FADD.FTZ R115, R114, R135 ;  /* 0x0000008772737221 */ /* 0x000fe20000010000 */
[----:B------:R-:W-:Y:S01]  /*0d10*/  FFMA.FTZ R112, R136, R135, R113 ;  /* 0x0000008788707223 */ /* 0x000fe20000010071 */
[--C-:B------:R-:W-:Y:S02]  /*0d20*/  HADD2.F32 R144, -RZ, R119.reuse.H0_H0 ;  /* 0x20000077ff907230 */ /* 0x100fe40000004100 */
[----:B------:R-:W-:Y:S01]  /*0d30*/  FADD.FTZ R142, -R177, R142 ;  /* 0x0000008eb18e7221 */ /* 0x000fe20000010100 */
[----:B------:R-:W-:Y:S01]  /*0d40*/  FMUL.FTZ R139, R139, R118 ;  /* 0x000000768b8b7220 */ /* 0x000fe20000410000 */
[----:B------:R-:W-:Y:S01]  /*0d50*/  FMUL.FTZ R140, R125, R140 ;  /* 0x0000008c7d8c7220 */ /* 0x000fe20000410000 */
[----:B------:R-:W-:Y:S01]  /*0d60*/  FADD.FTZ R114, R115, R138 ;  /* 0x0000008a73727221 */ /* 0x000fe20000010000 */
[----:B------:R-:W-:Y:S01]  /*0d70*/  FFMA.FTZ R113, R137, R138, R112 ;  /* 0x0000008a89717223 */ /* 0x000fe20000010070 */
[----:B------:R-:W-:Y:S01]  /*0d80*/  FADD.FTZ R25, R25, R116 ;  /* 0x0000007419197221 */ /* 0x000fe20000010000 */
[----:B------:R-:W-:Y:S01]  /*0d90*/  FFMA.FTZ R49, R132, R116, R49 ;  /* 0x0000007484317223 */ /* 0x000fe20000010031 */
[----:B------:R-:W-:-:S02]  /*0da0*/  HADD2.F32 R119, -RZ, R119.H1_H1 ;  /* 0x30000077ff777230 */ /* 0x000fc40000004100 */
[----:B------:R-:W-:Y:S01]  /*0db0*/  FMUL.FTZ R143, R125, R142 ;  /* 0x0000008e7d8f7220 */ /* 0x000fe20000410000 */
[----:B------:R-:W-:Y:S02]  /*0dc0*/  HADD2.F32 R116, -RZ, R131.H1_H1 ;  /* 0x30000083ff747230 */ /* 0x000fe40000004100 */
[-C--:B------:R-:W-:Y:S01]  /*0dd0*/  FMUL.FTZ R141, R141, R144.reuse ;  /* 0x000000908d8d7220 */ /* 0x080fe20000410000 */
[----:B------:R-:W-:Y:S01]  /*0de0*/  FADD.FTZ R178, -R177, R178 ;  /* 0x000000b2b1b27221 */ /* 0x000fe20000010100 */
        /* <DEDUP_REMOVED lines=16> */
.L_x_1388:
[----:B------:R-:W-:Y:S05]  /*0ef0*/  BSYNC.RECONVERGENT B1 ;  /* 0x0000000000017941 */ /* 0x000fea0003800200 */
.L_x_1387:
        /* <DEDUP_REMOVED lines=42> */
[----:B------:R-:W-:Y:S01]  /*11a0*/  FFMA.FTZ R113, R145, R146, R178 ;  /* 0x0000009291717223 */ /* 0x000fe200000100b2 */
[----:B------:R-:W-:Y:S01]  /*11b0*/  FADD.FTZ R18, R18, R115 ;  /* 0x0000007312127221 */ /* 0x000fe20000010000 */
[----:B------:R-:W-:Y:S01]  /*11c0*/  FMUL.FTZ R154, R112, R117 ;  /* 0x00000075709a7220 */ /* 0x000fe20000410000 */
[----:B------:R-:W-:Y:S01]  /*11d0*/  FADD.FTZ R112, R179, R146 ;  /* 0x00000092b3707221 */ /* 0x000fe20000010000 */
        /* <DEDUP_REMOVED lines=43> */
.L_x_1390:
[----:B------:R-:W-:Y:S05]  /*1490*/  BSYNC.RECONVERGENT B1 ;  /* 0x0000000000017941 */ /* 0x000fea0003800200 */
.L_x_1389:
[----:B------:R-:W-:Y:S05]  /*14a0*/  @!P2 BRA `(.L_x_1391) ;  /* 0x0000001400c0a947 */ /* 0x000fea0003800000 */
[----:B------:R-:W0:Y:S08]  /*14b0*/  LDC.64 R112, c[0x0][0x3a8] ;  /* 0x0000ea00ff707b82 */ /* 0x000e300000000a00 */
[----:B------:R-:W1:Y:S01]  /*14c0*/  LDC.64 R116, c[0x0][0x428] ;  /* 0x00010a00ff747b82 */ /* 0x000e620000000a00 */
[----:B0-----:R-:W-:-:S06]  /*14d0*/  IMAD.WIDE.U32 R112, R181, 0x10, R112 ;  /* 0x00000010b5707825 */ /* 0x001fcc00078e0070 */
[----:B------:R-:W2:Y:S01]  /*14e0*/  LDG.E.128 R112, desc[UR6][R112.64] ;  /* 0x0000000670707981 */ /* 0x000ea2000c1e1d00 */
[----:B-1----:R-:W-:-:S06]  /*14f0*/  IMAD.WIDE.U32 R116, R181, 0x10, R116 ;  /* 0x00000010b5747825 */ /* 0x002fcc00078e0074 */
[----:B------:R-:W3:Y:S01]  /*1500*/  LDG.E.128 R116, desc[UR6][R116.64] ;  /* 0x0000000674747981 */ /* 0x000ee2000c1e1d00 */
[----:B------:R-:W-:Y:S02]  /*1510*/  HADD2.F32 R163, -RZ, R56.H1_H1 ;  /* 0x30000038ffa37230 */ /* 0x000fe40000004100 */
        /* <DEDUP_REMOVED lines=17> */
[--C-:B------:R-:W-:Y:S02]  /*1630*/  HADD2.F32 R174, -RZ, R115.reuse.H0_H0 ;  /* 0x20000073ffae7230 */ /* 0x100fe40000004100 */
[----:B------:R-:W-:Y:S01]  /*1640*/  FMUL.FTZ R165, R125, R166 ;  /* 0x000000a67da57220 */ /* 0x000fe20000410000 */
[----:B------:R-:W-:Y:S02]  /*1650*/  HADD2.F32 R176, -RZ, R115.H1_H1 ;  /* 0x30000073ffb07230 */ /* 0x000fe40000004100 */
[----:B------:R-:W-:Y:S01]  /*1660*/  FADD.FTZ R172, -R177, R114 ;  /* 0x00000072b1ac7221 */ /* 0x000fe20000010100 */
[----:B------:R-:W-:-:S02]  /*1670*/  HADD2.F32 R115, -RZ, R117.H0_H0 ;  /* 0x20000075ff737230 */ /* 0x000fc40000004100 */
[----:B------:R-:W-:Y:S01]  /*1680*/  FADD.FTZ R170, -R177, R170 ;  /* 0x000000aab1aa7221 */ /* 0x000fe20000010100 */
[----:B------:R-:W-:Y:S02]  /*1690*/  HADD2.F32 R112, -RZ, R57.H0_H0 ;  /* 0x20000039ff707230 */ /* 0x000fe40000004100 */
[----:B------:R-:W-:Y:S01]  /*16a0*/  FADD.FTZ R8, R8, R113 ;  /* 0x0000007108087221 */ /* 0x000fe20000010000 */
[----:B------:R-:W-:Y:S02]  /*16b0*/  HADD2.F32 R114, -RZ, R117.H1_H1 ;  /* 0x30000075ff727230 */ /* 0x000fe40000004100 */
[----:B------:R-:W-:Y:S01]  /*16c0*/  FMUL.FTZ R169, R125, R170 ;  /* 0x000000aa7da97220 */ /* 0x000fe20000410000 */
[----:B------:R-:W-:Y:S02]  /*16d0*/  HADD2.F32 R117, -RZ, R118.H0_H0 ;  /* 0x20000076ff757230 */ /* 0x000fe40000004100 */
[----:B------:R-:W-:Y:S01]  /*16e0*/  FMUL.FTZ R166, R112, R115 ;  /* 0x0000007370a67220 */ /* 0x000fe20000410000 */
[----:B------:R-:W-:-:S02]  /*16f0*/  HADD2.F32 R112, -RZ, R58.H0_H0 ;  /* 0x2000003aff707230 */ /* 0x000fc40000004100 */
[----:B------:R-:W-:Y:S01]  /*1700*/  FFMA.FTZ R32, R161, R113, R32 ;  /* 0x00000071a1207223 */ /* 0x000fe20000010020 */
[----:B------:R-:W-:Y:S02]  /*1710*/  HADD2.F32 R116, -RZ, R116.H1_H1 ;  /* 0x30000074ff747230 */ /* 0x000fe40000004100 */
[----:B------:R-:W-:Y:S01]  /*1720*/  FMUL.FTZ R164, R125, R164 ;  /* 0x000000a47da47220 */ /* 0x000fe20000410000 */
[----:B------:R-:W-:Y:S01]  /*1730*/  FFMA.FTZ R113, R161, R162, R178 ;  /* 0x000000a2a1717223 */ /* 0x000fe200000100b2 */
[----:B------:R-:W-:Y:S01]  /*1740*/  FMUL.FTZ R170, R112, R117 ;  /* 0x0000007570aa7220 */ /* 0x000fe20000410000 */
[----:B------:R-:W-:Y:S01]  /*1750*/  FADD.FTZ R112, R179, R162 ;  /* 0x000000a2b3707221 */ /* 0x000fe20000010000 */
[----:B------:R-:W-:Y:S01]  /*1760*/  FMUL.FTZ R163, R163, R116 ;  /* 0x00000074a3a37220 */ /* 0x000fe20000410000 */
        /* <DEDUP_REMOVED lines=14> */
[----:B------:R-:W-:Y:S01]  /*1850*/  FADD.FTZ R174, -R177, R174 ;  /* 0x000000aeb1ae7221 */ /* 0x000fe20000010100 */
[--C-:B------:R-:W-:Y:S02]  /*1860*/  HADD2.F32 R176, -RZ, R119.reuse.H0_H0 ;  /* 0x20000077ffb07230 */ /* 0x100fe40000004100 */
        /* <DEDUP_REMOVED lines=27> */
.L_x_1386:
        /* <DEDUP_REMOVED lines=97> */
.L_x_1393:
[----:B------:R-:W-:Y:S05]  /*2030*/  BSYNC.RECONVERGENT B1 ;  /* 0x0000000000017941 */ /* 0x000fea0003800200 */
.L_x_1392:
[----:B------:R-:W-:Y:S04]  /*2040*/  BSSY.RECONVERGENT B1, `(.L_x_1394) ;  /* 0x000005c000017945 */ /* 0x000fe80003800200 */
        /* <DEDUP_REMOVED lines=10> */
[--C-:B------:R-:W-:Y:S01]  /*20f0*/  HADD2.F32 R156, -RZ, R64.reuse.H0_H0 ;  /* 0x20000040ff9c7230 */ /* 0x100fe20000004100 */
[----:B------:R-:W-:Y:S01]  /*2100*/  IADD3 R180, PT, PT, R180, 0x20, RZ ;  /* 0x00000020b4b47810 */ /* 0x000fe20007ffe0ff */
[----:B------:R-:W-:Y:S02]  /*2110*/  HADD2.F32 R151, -RZ, R65.H1_H1 ;  /* 0x30000041ff977230 */ /* 0x000fe40000004100 */
[----:B------:R-:W-:Y:S02]  /*2120*/  HADD2.F32 R147, -RZ, R64.H1_H1 ;  /* 0x30000040ff937230 */ /* 0x000fe40000004100 */
[----:B------:R-:W-:Y:S02]  /*2130*/  HADD2.F32 R155, -RZ, R66.H1_H1 ;  /* 0x30000042ff9b7230 */ /* 0x000fe40000004100 */
[----:B---3--:R-:W-:Y:S02]  /*2140*/  HADD2.F32 R146, -RZ, R112.H0_H0 ;  /* 0x20000070ff927230 */ /* 0x008fe40000004100 */
[----:B------:R-:W-:-:S02]  /*2150*/  HADD2.F32 R152, -RZ, R113.H1_H1 ;  /* 0x30000071ff987230 */ /* 0x000fc40000004100 */
[----:B------:R-:W-:Y:S02]  /*2160*/  HADD2.F32 R150, -RZ, R113.H0_H0 ;  /* 0x20000071ff967230 */ /* 0x000fe40000004100 */
[C---:B------:R-:W-:Y:S01]  /*2170*/  FADD.FTZ R146, -R177.reuse, R146 ;  /* 0x00000092b1927221 */ /* 0x040fe20000010100 */
[----:B------:R-:W-:Y:S02]  /*2180*/  HADD2.F32 R148, -RZ, R112.H1_H1 ;  /* 0x30000070ff947230 */ /* 0x000fe40000004100 */
[----:B------:R-:W-:Y:S01]  /*2190*/  FADD.FTZ R152, -R177, R152 ;  /* 0x00000098b1987221 */ /* 0x000fe20000010100 */
[--C-:B----4-:R-:W-:Y:S02]  /*21a0*/  HADD2.F32 R113, -RZ, R116.reuse.H0_H0 ;  /* 0x20000074ff717230 */ /* 0x110fe40000004100 */
[----:B-----5:R-:W-:Y:S01]  /*21b0*/  FMUL.FTZ R145, R125, R146 ;  /* 0x000000927d917220 */ /* 0x020fe20000410000 */
[----:B------:R-:W-:Y:S02]  /*21c0*/  HADD2.F32 R112, -RZ, R117.H1_H1 ;  /* 0x30000075ff707230 */ /* 0x000fe40000004100 */
[----:B------:R-:W-:Y:S01]  /*21d0*/  FADD.FTZ R150, -R177, R150 ;  /* 0x00000096b1967221 */ /* 0x000fe20000010100 */
[----:B------:R-:W-:-:S02]  /*21e0*/  HADD2.F32 R116, -RZ, R116.H1_H1 ;  /* 0x30000074ff747230 */ /* 0x000fc40000004100 */
[----:B------:R-:W-:Y:S01]  /*21f0*/  FMUL.FTZ R152, R125, R152 ;  /* 0x000000987d987220 */ /* 0x000fe20000410000 */
[----:B------:R-:W-:Y:S01]  /*2200*/  FMUL.FTZ R146, R156, R113 ;  /* 0x000000719c927220 */ /* 0x000fe20000410000 */
[--C-:B------:R-:W-:Y:S02]  /*2210*/  HADD2.F32 R158, -RZ, R115.reuse.H0_H0 ;  /* 0x20000073ff9e7230 */ /* 0x100fe40000004100 */
[----:B------:R-:W-:Y:S01]  /*2220*/  FADD.FTZ R148, -R177, R148 ;  /* 0x00000094b1947221 */ /* 0x000fe20000010100 */
[----:B------:R-:W-:Y:S02]  /*2230*/  HADD2.F32 R160, -RZ, R115.H1_H1 ;  /* 0x30000073ffa07230 */ /* 0x000fe40000004100 */
[----:B------:R-:W-:Y:S01]  /*2240*/  FMUL.FTZ R149, R125, R150 ;  /* 0x000000967d957220 */ /* 0x000fe20000410000 */
[----:B------:R-:W-:Y:S02]  /*2250*/  HADD2.F32 R154, -RZ, R114.H0_H0 ;  /* 0x20000072ff9a7230 */ /* 0x000fe40000004100 */
[----:B------:R-:W-:Y:S01]  /*2260*/  FMUL.FTZ R151, R151, R112 ;  /* 0x0000007097977220 */ /* 0x000fe20000410000 */
[----:B------:R-:W-:-:S02]  /*2270*/  HADD2.F32 R115, -RZ, R117.H0_H0 ;  /* 0x20000075ff737230 */ /* 0x000fc40000004100 */
[----:B------:R-:W-:Y:S01]  /*2280*/  FADD.FTZ R19, R19, R112 ;  /* 0x0000007013137221 */ /* 0x000fe20000010000 */
[----:B------:R-:W-:Y:S02]  /*2290*/  HADD2.F32 R156, -RZ, R65.H0_H0 ;  /* 0x20000041ff9c7230 */ /* 0x000fe40000004100 */
[----:B------:R-:W-:Y:S01]  /*22a0*/  FFMA.FTZ R43, R152, R112, R43 ;  /* 0x00000070982b7223 */ /* 0x000fe2000001002b */
[----:B------:R-:W-:Y:S02]  /*22b0*/  HADD2.F32 R114, -RZ, R114.H1_H1 ;  /* 0x30000072ff727230 */ /* 0x000fe40000004100 */
[----:B------:R-:W-:Y:S01]  /*22c0*/  FADD.FTZ R16, R16, R113 ;  /* 0x0000007110107221 */ /* 0x000fe20000010000 */
[----:B------:R-:W-:Y:S01]  /*22d0*/  FFMA.FTZ R40, R145, R113, R40 ;  /* 0x0000007191287223 */ /* 0x000fe20000010028 */
        /* <DEDUP_REMOVED lines=12> */
[----:B------:R-:W-:-:S02]  /*23a0*/  HADD2.F32 R117, -RZ, R118.H0_H0 ;  /* 0x20000076ff757230 */ /* 0x000fc40000004100 */
[----:B------:R-:W-:Y:S01]  /*23b0*/  FADD.FTZ R154, -R177, R154 ;  /* 0x0000009ab19a7221 */ /* 0x000fe20000010100 */
[----:B------:R-:W-:Y:S02]  /*23c0*/  HADD2.F32 R116, -RZ, R66.H0_H0 ;  /* 0x20000042ff747230 */ /* 0x000fe40000004100 */
[----:B------:R-:W-:Y:S01]  /*23d0*/  FMUL.FTZ R156, R125, R114 ;  /* 0x000000727d9c7220 */ /* 0x000fe20000410000 */
[----:B------:R-:W-:Y:S01]  /*23e0*/  FADD.FTZ R114, R115, R150 ;  /* 0x0000009673727221 */ /* 0x000fe20000010000 */
[----:B------:R-:W-:Y:S01]  /*23f0*/  FFMA.FTZ R113, R149, R150, R112 ;  /* 0x0000009695717223 */ /* 0x000fe20000010070 */
[----:B------:R-:W-:Y:S02]  /*2400*/  HADD2.F32 R118, -RZ, R118.H1_H1 ;  /* 0x30000076ff767230 */ /* 0x000fe40000004100 */
[----:B------:R-:W-:Y:S01]  /*2410*/  FMUL.FTZ R153, R125, R154 ;  /* 0x0000009a7d997220 */ /* 0x000fe20000410000 */
[----:B------:R-:W-:Y:S01]  /*2420*/  FMUL.FTZ R154, R116, R117 ;  /* 0x00000075749a7220 */ /* 0x000fe20000410000 */
[----:B------:R-:W-:Y:S01]  /*2430*/  FADD.FTZ R115, R114, R151 ;  /* 0x0000009772737221 */ /* 0x000fe20000010000 */
[----:B------:R-:W-:Y:S01]  /*2440*/  FFMA.FTZ R112, R152, R151, R113 ;  /* 0x0000009798707223 */ /* 0x000fe20000010071 */
[----:B------:R-:W-:-:S02]  /*2450*/  HADD2.F32 R181, -RZ, R119.H0_H0 ;  /* 0x20000077ffb57230 */ /* 0x000fc40000004100 */
[----:B------:R-:W-:Y:S01]  /*2460*/  FMUL.FTZ R155, R155, R118 ;  /* 0x000000769b9b7220 */ /* 0x000fe20000410000 */
[----:B------:R-:W-:Y:S02]  /*2470*/  HADD2.F32 R116, -RZ, R67.H0_H0 ;  /* 0x20000043ff747230 */ /* 0x000fe40000004100 */
[----:B------:R-:W-:Y:S01]  /*2480*/  FADD.FTZ R158, -R177, R158 ;  /* 0x0000009eb19e7221 */ /* 0x000fe20000010100 */
[----:B------:R-:W-:Y:S01]  /*2490*/  FADD.FTZ R114, R115, R154 ;  /* 0x0000009a73727221 */ /* 0x000fe20000010000 */
[C---:B------:R-:W-:Y:S01]  /*24a0*/  FFMA.FTZ R113, R153.reuse, R154, R112 ;  /* 0x0000009a99717223 */ /* 0x040fe20000010070 */
[----:B------:R-:W-:Y:S01]  /*24b0*/  FADD.FTZ R12, R12, R117 ;  /* 0x000000750c0c7221 */ /* 0x000fe20000010000 */
[----:B------:R-:W-:Y:S01]  /*24c0*/  FFMA.FTZ R36, R153, R117, R36 ;  /* 0x0000007599247223 */ /* 0x000fe20000010024 */
[----:B------:R-:W-:Y:S02]  /*24d0*/  HADD2.F32 R182, -RZ, R119.H1_H1 ;  /* 0x30000077ffb67230 */ /* 0x000fe40000004100 */
[----:B------:R-:W-:Y:S01]  /*24e0*/  FMUL.FTZ R157, R116, R181 ;  /* 0x000000b5749d7220 */ /* 0x000fe20000410000 */
[----:B------:R-:W-:-:S02]  /*24f0*/  HADD2.F32 R117, -RZ, R67.H1_H1 ;  /* 0x30000043ff757230 */ /* 0x000fc40000004100 */
[----:B------:R-:W-:Y:S01]  /*2500*/  FMUL.FTZ R159, R125, R158 ;  /* 0x0000009e7d9f7220 */ /* 0x000fe20000410000 */
[----:B------:R-:W-:Y:S01]  /*2510*/  FADD.FTZ R160, -R177, R160 ;  /* 0x000000a0b1a07221 */ /* 0x000fe20000010100 */
        /* <DEDUP_REMOVED lines=14> */
.L_x_1395:
[----:B------:R-:W-:Y:S05]  /*2600*/  BSYNC.RECONVERGENT B1 ;  /* 0x0000000000017941 */ /* 0x000fea0003800200 */
.L_x_1394:
        /* <DEDUP_REMOVED lines=10> */
[----:B------:R-:W-:Y:S02]  /*26b0*/  HADD2.F32 R167, -RZ, R57.H1_H1 ;  /* 0x30000039ffa77230 */ /* 0x000fe40000004100 */
[----:B------:R-:W-:Y:S02]  /*26c0*/  HADD2.F32 R163, -RZ, R56.H1_H1 ;  /* 0x30000038ffa37230 */ /* 0x000fe40000004100 */
[----:B------:R-:W-:Y:S02]  /*26d0*/  HADD2.F32 R171, -RZ, R58.H1_H1 ;  /* 0x3000003affab7230 */ /* 0x000fe40000004100 */
[----:B---3--:R-:W-:Y:S02]  /*26e0*/  HADD2.F32 R172, -RZ, R115.H1_H1 ;  /* 0x30000073ffac7230 */ /* 0x008fe40000004100 */
[----:B------:R-:W-:Y:S02]  /*26f0*/  HADD2.F32 R162, -RZ, R112.H0_H0 ;  /* 0x20000070ffa27230 */ /* 0x000fe40000004100 */
[----:B------:R-:W-:-:S02]  /*2700*/  HADD2.F32 R168, -RZ, R113.H1_H1 ;  /* 0x30000071ffa87230 */ /* 0x000fc40000004100 */
[C---:B------:R-:W-:Y:S01]  /*2710*/  FADD.FTZ R176, -R177.reuse, R172 ;  /* 0x000000acb1b07221 */ /* 0x040fe20000010100 */
[----:B------:R-:W-:Y:S02]  /*2720*/  HADD2.F32 R164, -RZ, R112.H1_H1 ;  /* 0x30000070ffa47230 */ /* 0x000fe40000004100 */
[C---:B------:R-:W-:Y:S01]  /*2730*/  FADD.FTZ R162, -R177.reuse, R162 ;  /* 0x000000a2b1a27221 */ /* 0x040fe20000010100 */
[----:B------:R-:W-:Y:S02]  /*2740*/  HADD2.F32 R112, -RZ, R115.H0_H0 ;  /* 0x20000073ff707230 */ /* 0x000fe40000004100 */
[----:B------:R-:W-:Y:S01]  /*2750*/  FADD.FTZ R168, -R177, R168 ;  /* 0x000000a8b1a87221 */ /* 0x000fe20000010100 */
[----:B------:R-:W-:Y:S02]  /*2760*/  HADD2.F32 R166, -RZ, R113.H0_H0 ;  /* 0x20000071ffa67230 */ /* 0x000fe40000004100 */
[----:B-----5:R-:W-:Y:S01]  /*2770*/  FMUL.FTZ R161, R125, R162 ;  /* 0x000000a27da17220 */ /* 0x020fe20000410000 */
[----:B------:R-:W-:-:S02]  /*2780*/  HADD2.F32 R172, -RZ, R56.H0_H0 ;  /* 0x20000038ffac7230 */ /* 0x000fc40000004100 */
[C---:B------:R-:W-:Y:S01]  /*2790*/  FADD.FTZ R174, -R177.reuse, R112 ;  /* 0x00000070b1ae7221 */ /* 0x040fe20000010100 */
[--C-:B----4-:R-:W-:Y:S02]  /*27a0*/  HADD2.F32 R113, -RZ, R116.reuse.H0_H0 ;  /* 0x20000074ff717230 */ /* 0x110fe40000004100 */
[----:B------:R-:W-:Y:S01]  /*27b0*/  FADD.FTZ R166, -R177, R166 ;  /* 0x000000a6b1a67221 */ /* 0x000fe20000010100 */
[----:B------:R-:W-:Y:S02]  /*27c0*/  HADD2.F32 R112, -RZ, R117.H1_H1 ;  /* 0x30000075ff707230 */ /* 0x000fe40000004100 */
[----:B------:R-:W-:Y:S01]  /*27d0*/  FMUL.FTZ R168, R125, R168 ;  /* 0x000000a87da87220 */ /* 0x000fe20000410000 */
[----:B------:R-:W-:Y:S02]  /*27e0*/  HADD2.F32 R116, -RZ, R116.H1_H1 ;  /* 0x30000074ff747230 */ /* 0x000fe40000004100 */
[----:B------:R-:W-:Y:S01]  /*27f0*/  FMUL.FTZ R162, R172, R113 ;  /* 0x00000071aca27220 */ /* 0x000fe20000410000 */
[----:B------:R-:W-:Y:S01]  /*2800*/  FADD.FTZ R164, -R177, R164 ;  /* 0x000000a4b1a47221 */ /* 0x000fe20000010100 */
[----:B------:R-:W-:-:S02]  /*2810*/  HADD2.F32 R170, -RZ, R114.H0_H0 ;  /* 0x20000072ffaa7230 */ /* 0x000fc40000004100 */
[----:B------:R-:W-:Y:S01]  /*2820*/  FMUL.FTZ R165, R125, R166 ;  /* 0x000000a67da57220 */ /* 0x000fe20000410000 */
[----:B------:R-:W-:Y:S02]  /*2830*/  HADD2.F32 R115, -RZ, R117.H0_H0 ;  /* 0x20000075ff737230 */ /* 0x000fe40000004100 */
[-C--:B------:R-:W-:Y:S01]  /*2840*/  FMUL.FTZ R167, R167, R112.reuse ;  /* 0x00000070a7a77220 */ /* 0x080fe20000410000 */
[----:B------:R-:W-:Y:S02]  /*2850*/  HADD2.F32 R172, -RZ, R57.H0_H0 ;  /* 0x20000039ffac7230 */ /* 0x000fe40000004100 */
[----:B------:R-:W-:Y:S01]  /*2860*/  FADD.FTZ R11, R11, R112 ;  /* 0x000000700b0b7221 */ /* 0x000fe20000010000 */
[----:B------:R-:W-:Y:S02]  /*2870*/  HADD2.F32 R114, -RZ, R114.H1_H1 ;  /* 0x30000072ff727230 */ /* 0x000fe40000004100 */
[----:B------:R-:W-:Y:S01]  /*2880*/  FFMA.FTZ R35, R168, R112, R35 ;  /* 0x00000070a8237223 */ /* 0x000fe20000010023 */
        /* <DEDUP_REMOVED lines=14> */
[----:B------:R-:W-:Y:S01]  /*2970*/  FADD.FTZ R170, -R177, R170 ;  /* 0x000000aab1aa7221 */ /* 0x000fe20000010100 */
[----:B------:R-:W-:-:S02]  /*2980*/  HADD2.F32 R117, -RZ, R118.H0_H0 ;  /* 0x20000076ff757230 */ /* 0x000fc40000004100 */
[----:B------:R-:W-:Y:S01]  /*2990*/  FMUL.FTZ R172, R125, R114 ;  /* 0x000000727dac7220 */ /* 0x000fe20000410000 */
[----:B------:R-:W-:Y:S02]  /*29a0*/  HADD2.F32 R116, -RZ, R58.H0_H0 ;  /* 0x2000003aff747230 */ /* 0x000fe40000004100 */
        /* <DEDUP_REMOVED lines=10> */
[----:B------:R-:W-:Y:S01]  /*2a50*/  FADD.FTZ R114, R115, R170 ;  /* 0x000000aa73727221 */ /* 0x000fe20000010000 */
[C---:B------:R-:W-:Y:S01]  /*2a60*/  FFMA.FTZ R113, R169.reuse, R170, R112 ;  /* 0x000000aaa9717223 */ /* 0x040fe20000010070 */
[----:B------:R-:W-:Y:S01]  /*2a70*/  FADD.FTZ R4, R4, R117 ;  /* 0x0000007504047221 */ /* 0x000fe20000010000 */
[----:B------:R-:W-:Y:S01]  /*2a80*/  FFMA.FTZ R28, R169, R117, R28 ;  /* 0x00000075a91c7223 */ /* 0x000fe2000001001c */
[----:B------:R-:W-:Y:S02]  /*2a90*/  HADD2.F32 R180, -RZ, R119.H1_H1 ;  /* 0x30000077ffb47230 */ /* 0x000fe40000004100 */
        /* <DEDUP_REMOVED lines=17> */
.L_x_1391:
[----:B------:R-:W-:Y:S05]  /*2bb0*/  BSYNC.RECONVERGENT B0 ;  /* 0x0000000000007941 */ /* 0x000fea0003800200 */
.L_x_1385:
        /* <DEDUP_REMOVED lines=20> */
.L_x_1442:
        /* <DEDUP_REMOVED lines=16> */
[-CC-:B------:R-:W-:Y:S01]  /*2e00*/  FFMA.FTZ R119, R137, R116.reuse, R117.reuse ;  /* 0x0000007489777223 */ /* 0x180fe20000010075 */
[----:B------:R-:W-:Y:S01]  /*2e10*/  FFMA.FTZ R179, R144, R116, R117 ;  /* 0x0000007490b37223 */ /* 0x000fe20000010075 */
[--C-:B-----5:R-:W-:Y:S02]  /*2e20*/  HADD2.F32 R178, -RZ, R115.reuse.H0_H0 ;  /* 0x20000073ffb27230 */ /* 0x120fe40000004100 */
[----:B------:R-:W-:Y:S01]  /*2e30*/  FADD.FTZ R118, R141, -R118 ;  /* 0x800000768d767221 */ /* 0x000fe20000010000 */
[----:B------:R-:W-:Y:S01]  /*2e40*/  FADD.FTZ R180, R142, -R179 ;  /* 0x800000b38eb47221 */ /* 0x000fe20000010000 */
[----:B------:R-:W-:Y:S02]  /*2e50*/  HADD2.F32 R179, -RZ, R115.H1_H1 ;  /* 0x30000073ffb37230 */ /* 0x000fe40000004100 */
[C---:B------:R-:W-:Y:S01]  /*2e60*/  FMUL.FTZ R177, R125.reuse, R118 ;  /* 0x000000767db17220 */ /* 0x040fe20000410000 */
[----:B------:R-:W-:Y:S01]  /*2e70*/  FADD.FTZ R118, R138, -R119 ;  /* 0x800000778a767221 */ /* 0x000fe20000010000 */
[----:B------:R-:W-:-:S02]  /*2e80*/  FMUL.FTZ R119, R125, R180 ;  /* 0x000000b47d777220 */ /* 0x000fc40000410000 */
[----:B------:R-:W-:Y:S01]  /*2e90*/  FMUL.FTZ R181, R177, R124 ;  /* 0x0000007cb1b57220 */ /* 0x000fe20000410000 */
[----:B------:R-:W-:Y:S01]  /*2ea0*/  FMUL.FTZ R115, R125, R118 ;  /* 0x000000767d737220 */ /* 0x000fe20000410000 */
[--C-:B------:R-:W-:Y:S02]  /*2eb0*/  HADD2.F32 R118, -RZ, R114.reuse.H0_H0 ;  /* 0x20000072ff767230 */ /* 0x100fe40000004100 */
[----:B------:R-:W-:Y:S01]  /*2ec0*/  FMUL.FTZ R184, R119, R124 ;  /* 0x0000007c77b87220 */ /* 0x000fe20000410000 */
[----:B------:R-:W-:Y:S01]  /*2ed0*/  FFMA.FTZ R106, R181, R178, R106 ;  /* 0x000000b2b56a7223 */ /* 0x000fe2000001006a */
[--C-:B------:R-:W-:Y:S01]  /*2ee0*/  FFMA.FTZ R178, R140, R116, R117.reuse ;  /* 0x000000748cb27223 */ /* 0x100fe20000010075 */
[----:B------:R-:W-:Y:S01]  /*2ef0*/  FMUL.FTZ R177, R115, R124 ;  /* 0x0000007c73b17220 */ /* 0x000fe20000410000 */
[----:B------:R-:W-:Y:S01]  /*2f00*/  FFMA.FTZ R115, R133, R116, R117 ;  /* 0x0000007485737223 */ /* 0x000fe20000010075 */
[----:B------:R-:W-:Y:S01]  /*2f10*/  FFMA.FTZ R107, R184, R179, R107 ;  /* 0x000000b3b86b7223 */ /* 0x000fe2000001006b */
[----:B------:R-:W-:Y:S01]  /*2f20*/  FADD.FTZ R180, R139, -R178 ;  /* 0x800000b28bb47221 */ /* 0x000fe20000010000 */
[----:B------:R-:W-:Y:S01]  /*2f30*/  FFMA.FTZ R104, R177, R118, R104 ;  /* 0x00000076b1687223 */ /* 0x000fe20000010068 */
[----:B------:R-:W-:Y:S01]  /*2f40*/  FFMA.FTZ R178, R136, R116, R117 ;  /* 0x0000007488b27223 */ /* 0x000fe20000010075 */
[----:B------:R-:W-:Y:S01]  /*2f50*/  FADD.FTZ R118, R134, -R115 ;  /* 0x8000007386767221 */ /* 0x000fe20000010000 */
[----:B------:R-:W-:Y:S01]  /*2f60*/  FMUL.FTZ R119, R125, R180 ;  /* 0x000000b47d777220 */ /* 0x000fe20000410000 */
[----:B------:R-:W-:-:S02]  /*2f70*/  HADD2.F32 R179, -RZ, R114.H1_H1 ;  /* 0x30000072ffb37230 */ /* 0x000fc40000004100 */
[----:B------:R-:W-:Y:S01]  /*2f80*/  FADD.FTZ R178, R135, -R178 ;  /* 0x800000b287b27221 */ /* 0x000fe20000010000 */
[----:B------:R-:W-:Y:S01]  /*2f90*/  FMUL.FTZ R115, R125, R118 ;  /* 0x000000767d737220 */ /* 0x000fe20000410000 */
[----:B------:R-:W-:Y:S01]  /*2fa0*/  FMUL.FTZ R182, R119, R124 ;  /* 0x0000007c77b67220 */ /* 0x000fe20000410000 */
[--C-:B------:R-:W-:Y:S02]  /*2fb0*/  HADD2.F32 R114, -RZ, R113.reuse.H0_H0 ;  /* 0x20000071ff727230 */ /* 0x100fe40000004100 */
[----:B------:R-:W-:Y:S01]  /*2fc0*/  FMUL.FTZ R119, R125, R178 ;  /* 0x000000b27d777220 */ /* 0x000fe20000410000 */
[----:B------:R-:W-:Y:S01]  /*2fd0*/  FMUL.FTZ R115, R115, R124 ;  /* 0x0000007c73737220 */ /* 0x000fe20000410000 */
[----:B------:R-:W-:Y:S02]  /*2fe0*/  HADD2.F32 R113, -RZ, R113.H1_H1 ;  /* 0x30000071ff717230 */ /* 0x000fe40000004100 */
[----:B------:R-:W-:Y:S01]  /*2ff0*/  FFMA.FTZ R105, R182, R179, R105 ;  /* 0x000000b3b6697223 */ /* 0x000fe20000010069 */
[----:B------:R-:W-:-:S02]  /*3000*/  HADD2.F32 R118, -RZ, R71.H0_H0 ;  /* 0x20000047ff767230 */ /* 0x000fc40000004100 */
[----:B------:R-:W-:Y:S01]  /*3010*/  FMUL.FTZ R180, R119, R124 ;  /* 0x0000007c77b47220 */ /* 0x000fe20000410000 */
[----:B------:R-:W-:Y:S01]  /*3020*/  FFMA.FTZ R110, R115, R114, R110 ;  /* 0x00000072736e7223 */ /* 0x000fe2000001006e */
[--C-:B------:R-:W-:Y:S02]  /*3030*/  HADD2.F32 R114, -RZ, R112.reuse.H0_H0 ;  /* 0x20000070ff727230 */ /* 0x100fe40000004100 */
[----:B------:R-:W-:Y:S02]  /*3040*/  HADD2.F32 R119, -RZ, R112.H1_H1 ;  /* 0x30000070ff777230 */ /* 0x000fe40000004100 */
[----:B------:R-:W-:Y:S01]  /*3050*/  FFMA.FTZ R111, R180, R113, R111 ;  /* 0x00000071b46f7223 */ /* 0x000fe2000001006f */
[----:B------:R-:W-:Y:S02]  /*3060*/  HADD2.F32 R112, -RZ, R70.H0_H0 ;  /* 0x20000046ff707230 */ /* 0x000fe40000004100 */
[----:B------:R-:W-:Y:S01]  /*3070*/  FMUL.FTZ R183, R181, R118 ;  /* 0x00000076b5b77220 */ /* 0x000fe20000410000 */
[----:B------:R-:W-:-:S02]  /*3080*/  HADD2.F32 R179, -RZ, R71.H1_H1 ;  /* 0x30000047ffb37230 */ /* 0x000fc40000004100 */
[-CC-:B------:R-:W-:Y:S01]  /*3090*/  FFMA.FTZ R113, R3, R116.reuse, R117.reuse ;  /* 0x0000007403717223 */ /* 0x180fe20000010075 */
[----:B------:R-:W-:Y:S01]  /*30a0*/  FFMA.FTZ R118, R132, R116, R117 ;  /* 0x0000007484767223 */ /* 0x000fe20000010075 */
[----:B------:R-:W-:Y:S02]  /*30b0*/  HADD2.F32 R178, -RZ, R69.H0_H0 ;  /* 0x20000045ffb27230 */ /* 0x000fe40000004100 */
[----:B------:R-:W-:Y:S01]  /*30c0*/  FMUL.FTZ R181, R177, R112 ;  /* 0x00000070b1b57220 */ /* 0x000fe20000410000 */
[----:B------:R-:W-:Y:S01]  /*30d0*/  FMUL.FTZ R184, R184, R179 ;  /* 0x000000b3b8b87220 */ /* 0x000fe20000410000 */
[----:B------:R-:W-:Y:S01]  /*30e0*/  FADD.FTZ R112, R126, -R113 ;  /* 0x800000717e707221 */ /* 0x000fe20000010000 */
[----:B------:R-:W-:Y:S01]  /*30f0*/  FADD.FTZ R118, R127, -R118 ;  /* 0x800000767f767221 */ /* 0x000fe20000010000 */
[----:B------:R-:W-:Y:S02]  /*3100*/  HADD2.F32 R179, -RZ, R70.H1_H1 ;  /* 0x30000046ffb37230 */ /* 0x000fe40000004100 */
[----:B------:R-:W-:Y:S01]  /*3110*/  FMUL.FTZ R178, R115, R178 ;  /* 0x000000b273b27220 */ /* 0x000fe20000410000 */
[C---:B------:R-:W-:Y:S01]  /*3120*/  FMUL.FTZ R113, R125.reuse, R112 ;  /* 0x000000707d717220 */ /* 0x040fe20000410000 */
[----:B------:R-:W-:Y:S01]  /*3130*/  FMUL.FTZ R115, R125, R118 ;  /* 0x000000767d737220 */ /* 0x000fe20000410000 */
[----:B------:R-:W-:-:S02]  /*3140*/  HADD2.F32 R112, -RZ, R68.H0_H0 ;  /* 0x20000044ff707230 */ /* 0x000fc40000004100 */
[----:B------:R-:W-:Y:S01]  /*3150*/  FMUL.FTZ R182, R182, R179 ;  /* 0x000000b3b6b67220 */ /* 0x000fe20000410000 */
[----:B------:R-:W-:Y:S02]  /*3160*/  HADD2.F32 R179, -RZ, R69.H1_H1 ;  /* 0x30000045ffb37230 */ /* 0x000fe40000004100 */
[-C--:B------:R-:W-:Y:S01]  /*3170*/  FMUL.FTZ R113, R113, R124.reuse ;  /* 0x0000007c71717220 */ /* 0x080fe20000410000 */
[----:B------:R-:W-:Y:S02]  /*3180*/  HADD2.F32 R177, -RZ, R68.H1_H1 ;  /* 0x30000044ffb17230 */ /* 0x000fe40000004100 */
[----:B------:R-:W-:Y:S01]  /*3190*/  FMUL.FTZ R118, R115, R124 ;  /* 0x0000007c73767220 */ /* 0x000fe20000410000 */
[----:B------:R-:W-:Y:S01]  /*31a0*/  F2FP.F16.F32.PACK_AB R115, R184, R183 ;  /* 0x000000b7b873723e */ /* 0x000fe200000000ff */
[----:B------:R-:W-:Y:S01]  /*31b0*/  FMUL.FTZ R179, R180, R179 ;  /* 0x000000b3b4b37220 */ /* 0x000fe20000410000 */
[C---:B------:R-:W-:Y:S01]  /*31c0*/  FMUL.FTZ R112, R113.reuse, R112 ;  /* 0x0000007071707220 */ /* 0x040fe20000410000 */
[C---:B------:R-:W-:Y:S01]  /*31d0*/  FMUL.FTZ R177, R118.reuse, R177 ;  /* 0x000000b176b17220 */ /* 0x040fe20000410000 */
[----:B------:R-:W-:Y:S01]  /*31e0*/  FFMA.FTZ R108, R113, R114, R108 ;  /* 0x00000072716c7223 */ /* 0x000fe2000001006c */
[----:B------:R-:W-:Y:S01]  /*31f0*/  FFMA.FTZ R109, R118, R119, R109 ;  /* 0x00000077766d7223 */ /* 0x000fe2000001006d */
[----:B------:R-:W-:-:S02]  /*3200*/  F2FP.F16.F32.PACK_AB R114, R182, R181 ;  /* 0x000000b5b672723e */ /* 0x000fc400000000ff */
[----:B------:R-:W-:Y:S02]  /*3210*/  F2FP.F16.F32.PACK_AB R113, R179, R178 ;  /* 0x000000b2b371723e */ /* 0x000fe400000000ff */
[----:B------:R-:W-:Y:S01]  /*3220*/  F2FP.F16.F32.PACK_AB R112, R177, R112 ;  /* 0x00000070b170723e */ /* 0x000fe200000000ff */
[----:B------:R-:W-:Y:S06]  /*3230*/  BRA `(.L_x_1402) ;  /* 0x0000000400207947 */ /* 0x000fec0003800000 */
.L_x_1401:
[-CC-:B------:R-:W-:Y:S01]  /*3240*/  FFMA.FTZ R84, R143, R116.reuse, R117.reuse ;  /* 0x000000748f547223 */ /* 0x180fe20000010075 */
[-CC-:B------:R-:W-:Y:S01]  /*3250*/  FFMA.FTZ R85, R137, R116.reuse, R117.reuse ;  /* 0x0000007489557223 */ /* 0x180fe20000010075 */
[----:B------:R-:W-:Y:S01]  /*3260*/  FFMA.FTZ R87, R144, R116, R117 ;  /* 0x0000007490577223 */ /* 0x000fe20000010075 */
[--C-:B-----5:R-:W-:Y:S02]  /*3270*/  HADD2.F32 R86, -RZ, R115.reuse.H0_H0 ;  /* 0x20000073ff567230 */ /* 0x120fe40000004100 */
[----:B------:R-:W-:Y:S01]  /*3280*/  FADD.FTZ R84, R141, -R84 ;  /* 0x800000548d547221 */ /* 0x000fe20000010000 */
[----:B------:R-:W-:Y:S02]  /*3290*/  HADD2.F32 R115, -RZ, R115.H1_H1 ;  /* 0x30000073ff737230 */ /* 0x000fe40000004100 */
[----:B0-----:R-:W-:Y:S01]  /*32a0*/  FADD.FTZ R118, R142, -R87 ;  /* 0x800000578e767221 */ /* 0x001fe20000010000 */
[----:B------:R-:W-:Y:S02]  /*32b0*/  HADD2.F32 R87, -RZ, R112.H1_H1 ;  /* 0x30000070ff577230 */ /* 0x000fe40000004100 */
[----:B------:R-:W-:Y:S01]  /*32c0*/  FMUL.FTZ R187, R125, R84 ;  /* 0x000000547dbb7220 */ /* 0x000fe20000410000 */
[----:B------:R-:W-:Y:S01]  /*32d0*/  FADD.FTZ R84, R138, -R85 ;  /* 0x800000558a547221 */ /* 0x000fe20000010000 */
[----:B------:R-:W-:Y:S01]  /*32e0*/  FFMA.FTZ R85, R133, R116, R117 ;  /* 0x0000007485557223 */ /* 0x000fe20000010075 */
[----:B------:R-:W-:Y:S01]  /*32f0*/  FMUL.FTZ R188, R125, R118 ;  /* 0x000000767dbc7220 */ /* 0x000fe20000410000 */
[----:B------:R-:W-:Y:S01]  /*3300*/  FMUL.FTZ R181, R187, R124 ;  /* 0x0000007cbbb57220 */ /* 0x000fe20000410000 */
[----:B------:R-:W-:Y:S01]  /*3310*/  FMUL.FTZ R183, R125, R84 ;  /* 0x000000547db77220 */ /* 0x000fe20000410000 */
[----:B------:R-:W-:-:S02]  /*3320*/  HADD2.F32 R84, -RZ, R114.H0_H0 ;  /* 0x20000072ff547230 */ /* 0x000fc40000004100 */
[----:B------:R-:W-:Y:S01]  /*3330*/  FMUL.FTZ R178, R188, R124 ;  /* 0x0000007cbcb27220 */ /* 0x000fe20000410000 */
[----:B------:R-:W-:Y:S01]  /*3340*/  FFMA.FTZ R106, R181, R86, R106 ;  /* 0x00000056b56a7223 */ /* 0x000fe2000001006a */
[----:B------:R-:W-:Y:S01]  /*3350*/  FMUL.FTZ R119, R183, R124 ;  /* 0x0000007cb7777220 */ /* 0x000fe20000410000 */
[----:B------:R-:W-:Y:S01]  /*3360*/  FFMA.FTZ R86, R140, R116, R117 ;  /* 0x000000748c567223 */ /* 0x000fe20000010075 */
[----:B------:R-:W-:Y:S01]  /*3370*/  FFMA.FTZ R107, R178, R115, R107 ;  /* 0x00000073b26b7223 */ /* 0x000fe2000001006b */
[----:B------:R-:W-:Y:S02]  /*3380*/  HADD2.F32 R114, -RZ, R114.H1_H1 ;  /* 0x30000072ff727230 */ /* 0x000fe40000004100 */
[----:B------:R-:W-:Y:S01]  /*3390*/  FFMA.FTZ R104, R119, R84, R104 ;  /* 0x0000005477687223 */ /* 0x000fe20000010068 */
[----:B------:R-:W-:Y:S01]  /*33a0*/  FADD.FTZ R84, R134, -R85 ;  /* 0x8000005586547221 */ /* 0x000fe20000010000 */
[----:B------:R-:W-:Y:S01]  /*33b0*/  FADD.FTZ R118, R139, -R86 ;  /* 0x800000568b767221 */ /* 0x000fe20000010000 */
[----:B------:R-:W-:Y:S01]  /*33c0*/  FFMA.FTZ R86, R136, R116, R117 ;  /* 0x0000007488567223 */ /* 0x000fe20000010075 */
[----:B------:R-:W-:-:S02]  /*33d0*/  HADD2.F32 R85, -RZ, R71.H1_H1 ;  /* 0x30000047ff557230 */ /* 0x000fc40000004100 */
[----:B------:R-:W-:Y:S01]  /*33e0*/  FMUL.FTZ R177, R125, R84 ;  /* 0x000000547db17220 */ /* 0x000fe20000410000 */
[--C-:B------:R-:W-:Y:S02]  /*33f0*/  HADD2.F32 R84, -RZ, R113.reuse.H0_H0 ;  /* 0x20000071ff547230 */ /* 0x100fe40000004100 */
[----:B------:R-:W-:Y:S01]  /*3400*/  FADD.FTZ R86, R135, -R86 ;  /* 0x8000005687567221 */ /* 0x000fe20000010000 */
[----:B------:R-:W-:Y:S01]  /*3410*/  FMUL.FTZ R184, R125, R118 ;  /* 0x000000767db87220 */ /* 0x000fe20000410000 */
[----:B------:R-:W-:Y:S01]  /*3420*/  FMUL.FTZ R115, R177, R124 ;  /* 0x0000007cb1737220 */ /* 0x000fe20000410000 */
[----:B------:R-:W-:Y:S02]  /*3430*/  HADD2.F32 R113, -RZ, R113.H1_H1 ;  /* 0x30000071ff717230 */ /* 0x000fe40000004100 */
[----:B------:R-:W-:Y:S01]  /*3440*/  FMUL.FTZ R179, R125, R86 ;  /* 0x000000567db37220 */ /* 0x000fe20000410000 */
[----:B------:R-:W-:Y:S01]  /*3450*/  FMUL.FTZ R118, R184, R124 ;  /* 0x0000007cb8767220 */ /* 0x000fe20000410000 */
[----:B------:R-:W-:Y:S01]  /*3460*/  FFMA.FTZ R110, R115, R84, R110 ;  /* 0x00000054736e7223 */ /* 0x000fe2000001006e */
[----:B------:R-:W-:-:S02]  /*3470*/  HADD2.F32 R84, -RZ, R71.H0_H0 ;  /* 0x20000047ff547230 */ /* 0x000fc40000004100 */
[----:B------:R-:W-:Y:S01]  /*3480*/  FMUL.FTZ R180, R179, R124 ;  /* 0x0000007cb3b47220 */ /* 0x000fe20000410000 */
[----:B------:R-:W-:Y:S02]  /*3490*/  HADD2.F32 R86, -RZ, R112.H0_H0 ;  /* 0x20000070ff567230 */ /* 0x000fe40000004100 */
[----:B------:R-:W-:Y:S01]  /*34a0*/  FMUL.FTZ R189, R178, R85 ;  /* 0x00000055b2bd7220 */ /* 0x000fe20000410000 */
[--C-:B------:R-:W-:Y:S01]  /*34b0*/  FFMA.FTZ R85, R3, R116, R117.reuse ;  /* 0x0000007403557223 */ /* 0x100fe20000010075 */
[----:B------:R-:W-:Y:S01]  /*34c0*/  FMUL.FTZ R186, R181, R84 ;  /* 0x00000054b5ba7220 */ /* 0x000fe20000410000 */
[--C-:B------:R-:W-:Y:S02]  /*34d0*/  HADD2.F32 R84, -RZ, R70.reuse.H0_H0 ;  /* 0x20000046ff547230 */ /* 0x100fe40000004100 */
[----:B------:R-:W-:Y:S01]  /*34e0*/  FFMA.FTZ R112, R132, R116, R117 ;  /* 0x0000007484707223 */ /* 0x000fe20000010075 */
[----:B------:R-:W-:Y:S01]  /*34f0*/  FFMA.FTZ R105, R118, R114, R105 ;  /* 0x0000007276697223 */ /* 0x000fe20000010069 */
[----:B------:R-:W-:Y:S01]  /*3500*/  FFMA.FTZ R111, R180, R113, R111 ;  /* 0x00000071b46f7223 */ /* 0x000fe2000001006f */
[----:B------:R-:W-:-:S02]  /*3510*/  HADD2.F32 R113, -RZ, R70.H1_H1 ;  /* 0x30000046ff717230 */ /* 0x000fc40000004100 */
[----:B------:R-:W-:Y:S01]  /*3520*/  FMUL.FTZ R182, R119, R84 ;  /* 0x0000005477b67220 */ /* 0x000fe20000410000 */
[--C-:B------:R-:W-:Y:S02]  /*3530*/  HADD2.F32 R114, -RZ, R69.reuse.H0_H0 ;  /* 0x20000045ff727230 */ /* 0x100fe40000004100 */
[----:B------:R-:W-:Y:S01]  /*3540*/  FADD.FTZ R84, R126, -R85 ;  /* 0x800000557e547221 */ /* 0x000fe20000010000 */
[----:B------:R-:W-:Y:S01]  /*3550*/  FADD.FTZ R112, R127, -R112 ;  /* 0x800000707f707221 */ /* 0x000fe20000010000 */
[----:B------:R-:W-:Y:S01]  /*3560*/  FMUL.FTZ R185, R118, R113 ;  /* 0x0000007176b97220 */ /* 0x000fe20000410000 */
        /* <DEDUP_REMOVED lines=8> */
[----:B------:R-:W-:-:S03]  /*35f0*/  FMUL.FTZ R118, R114, R124 ;  /* 0x0000007c72767220 */ /* 0x000fc60000410000 */
[C---:B------:R-:W-:Y:S01]  /*3600*/  FMUL.FTZ R112, R85.reuse, R84 ;  /* 0x0000005455707220 */ /* 0x040fe20000410000 */
[C---:B------:R-:W-:Y:S01]  /*3610*/  FMUL.FTZ R119, R118.reuse, R115 ;  /* 0x0000007376777220 */ /* 0x040fe20000410000 */
[----:B------:R-:W-:Y:S01]  /*3620*/  FFMA.FTZ R108, R85, R86, R108 ;  /* 0x00000056556c7223 */ /* 0x000fe2000001006c */
[----:B------:R-:W-:Y:S01]  /*3630*/  FFMA.FTZ R109, R118, R87, R109 ;  /* 0x00000057766d7223 */ /* 0x000fe2000001006d */
[----:B------:R-:W-:Y:S02]  /*3640*/  F2FP.F16.F32.PACK_AB R84, R114, R113 ;  /* 0x000000717254723e */ /* 0x000fe400000000ff */
[----:B------:R-:W-:Y:S02]  /*3650*/  F2FP.F16.F32.PACK_AB R87, R188, R187 ;  /* 0x000000bbbc57723e */ /* 0x000fe400000000ff */
[----:B------:R-:W-:Y:S02]  /*3660*/  F2FP.F16.F32.PACK_AB R86, R184, R183 ;  /* 0x000000b7b856723e */ /* 0x000fe400000000ff */
[----:B------:R-:W-:-:S02]  /*3670*/  F2FP.F16.F32.PACK_AB R85, R179, R177 ;  /* 0x000000b1b355723e */ /* 0x000fc400000000ff */
[----:B------:R-:W-:Y:S02]  /*3680*/  F2FP.F16.F32.PACK_AB R115, R189, R186 ;  /* 0x000000babd73723e */ /* 0x000fe400000000ff */
[----:B------:R-:W-:Y:S02]  /*3690*/  F2FP.F16.F32.PACK_AB R114, R185, R182 ;  /* 0x000000b6b972723e */ /* 0x000fe400000000ff */
[----:B------:R-:W-:Y:S02]  /*36a0*/  F2FP.F16.F32.PACK_AB R113, R181, R178 ;  /* 0x000000b2b571723e */ /* 0x000fe400000000ff */
[----:B------:R-:W-:-:S07]  /*36b0*/  F2FP.F16.F32.PACK_AB R112, R119, R112 ;  /* 0x000000707770723e */ /* 0x000fce00000000ff */
.L_x_1402:
[----:B------:R-:W0:Y:S08]  /*36c0*/  @P1 LDC.64 R118, c[0x0][0x478] ;  /* 0x00011e00ff761b82 */ /* 0x000e300000000a00 */
[----:B------:R-:W1:Y:S01]  /*36d0*/  LDC.64 R178, c[0x0][0x468] ;  /* 0x00011a00ffb27b82 */ /* 0x000e620000000a00 */
[----:B0-----:R-:W-:-:S05]  /*36e0*/  @P1 IMAD.WIDE.U32 R118, R0, 0x10, R118 ;  /* 0x0000001000761825 */ /* 0x001fca00078e0076 */
[----:B------:R2:W-:Y:S01]  /*36f0*/  @P1 STG.E.128 desc[UR6][R118.64], R84 ;  /* 0x0000005476001986 */ /* 0x0005e2000c101d06 */
[C---:B-1----:R-:W-:Y:S01]  /*3700*/  IMAD.WIDE.U32 R178, R0.reuse, 0x10, R178 ;  /* 0x0000001000b27825 */ /* 0x042fe200078e00b2 */
[----:B------:R-:W-:-:S04]  /*3710*/  IADD3 R0, PT, PT, R0, 0x20, RZ ;  /* 0x0000002000007810 */ /* 0x000fc80007ffe0ff */
[----:B------:R2:W-:Y:S03]  /*3720*/  STG.E.128 desc[UR6][R178.64], R112 ;  /* 0x00000070b2007986 */ /* 0x0005e6000c101d06 */
.L_x_1400:
[----:B------:R-:W-:Y:S05]  /*3730*/  BSYNC.RECONVERGENT B1 ;  /* 0x0000000000017941 */ /* 0x000fea0003800200 */
.L_x_1399:
        /* <DEDUP_REMOVED lines=47> */
[----:B------:R-:W-:Y:S01]  /*3a30*/  FFMA.FTZ R112, R148, R116, R117 ;  /* 0x0000007494707223 */ /* 0x000fe20000010075 */
[----:B------:R-:W-:Y:S01]  /*3a40*/  FMUL.FTZ R184, R179, R84 ;  /* 0x00000054b3b87220 */ /* 0x000fe20000410000 */
[----:B------:R-:W-:Y:S02]  /*3a50*/  HADD2.F32 R84, -RZ, R62.H0_H0 ;  /* 0x2000003eff547230 */ /* 0x000fe40000004100 */
[----:B------:R-:W-:Y:S01]  /*3a60*/  FFMA.FTZ R97, R118, R114, R97 ;  /* 0x0000007276617223 */ /* 0x000fe20000010061 */
[----:B------:R-:W-:Y:S01]  /*3a70*/  FFMA.FTZ R85, R145, R116, R117 ;  /* 0x0000007491557223 */ /* 0x000fe20000010075 */
[----:B------:R-:W-:Y:S01]  /*3a80*/  FFMA.FTZ R103, R180, R113, R103 ;  /* 0x00000071b4677223 */ /* 0x000fe20000010067 */
[----:B------:R-:W-:-:S02]  /*3a90*/  HADD2.F32 R114, -RZ, R61.H0_H0 ;  /* 0x2000003dff727230 */ /* 0x000fc40000004100 */
[----:B------:R-:W-:Y:S01]  /*3aa0*/  FMUL.FTZ R182, R177, R84 ;  /* 0x00000054b1b67220 */ /* 0x000fe20000410000 */
[----:B------:R-:W-:Y:S02]  /*3ab0*/  HADD2.F32 R113, -RZ, R62.H1_H1 ;  /* 0x3000003eff717230 */ /* 0x000fe40000004100 */
        /* <DEDUP_REMOVED lines=12> */
[C---:B------:R-:W-:Y:S01]  /*3b80*/  FFMA.FTZ R190, R118.reuse, R87, R101 ;  /* 0x0000005776be7223 */ /* 0x040fe20000010065 */
[C---:B------:R-:W-:Y:S01]  /*3b90*/  FMUL.FTZ R112, R85.reuse, R84 ;  /* 0x0000005455707220 */ /* 0x040fe20000410000 */
[----:B------:R-:W-:Y:S01]  /*3ba0*/  FMUL.FTZ R101, R118, R115 ;  /* 0x0000007376657220 */ /* 0x000fe20000410000 */
        /* <DEDUP_REMOVED lines=8> */
[----:B------:R-:W-:Y:S01]  /*3c30*/  F2FP.F16.F32.PACK_AB R112, R101, R112 ;  /* 0x000000706570723e */ /* 0x000fe200000000ff */
[----:B------:R-:W-:Y:S06]  /*3c40*/  BRA `(.L_x_1406) ;  /* 0x0000000400107947 */ /* 0x000fec0003800000 */
.L_x_1405:
[-CC-:B0-----:R-:W-:Y:S01]  /*3c50*/  FFMA.FTZ R118, R159, R116.reuse, R117.reuse ;  /* 0x000000749f767223 */ /* 0x181fe20000010075 */
[-CC-:B------:R-:W-:Y:S01]  /*3c60*/  FFMA.FTZ R119, R153, R116.reuse, R117.reuse ;  /* 0x0000007499777223 */ /* 0x180fe20000010075 */
[----:B------:R-:W-:Y:S01]  /*3c70*/  FFMA.FTZ R179, R160, R116, R117 ;  /* 0x00000074a0b37223 */ /* 0x000fe20000010075 */
[--C-:B-----5:R-:W-:Y:S02]  /*3c80*/  HADD2.F32 R178, -RZ, R115.reuse.H0_H0 ;  /* 0x20000073ffb27230 */ /* 0x120fe40000004100 */
[----:B------:R-:W-:Y:S01]  /*3c90*/  FADD.FTZ R118, R157, -R118 ;  /* 0x800000769d767221 */ /* 0x000fe20000010000 */
[----:B------:R-:W-:Y:S02]  /*3ca0*/  HADD2.F32 R188, -RZ, R112.H0_H0 ;  /* 0x20000070ffbc7230 */ /* 0x000fe40000004100 */
        /* <DEDUP_REMOVED lines=10> */
[----:B------:R-:W-:Y:S01]  /*3d50*/  FMUL.FTZ R177, R115, R124 ;  /* 0x0000007c73b17220 */ /* 0x000fe20000410000 */
[-CC-:B------:R-:W-:Y:S01]  /*3d60*/  FFMA.FTZ R115, R149, R116.reuse, R117.reuse ;  /* 0x0000007495737223 */ /* 0x180fe20000010075 */
[----:B------:R-:W-:Y:S01]  /*3d70*/  FFMA.FTZ R178, R156, R116, R117 ;  /* 0x000000749cb27223 */ /* 0x000fe20000010075 */
[----:B------:R-:W-:Y:S01]  /*3d80*/  FFMA.FTZ R99, R184, R179, R99 ;  /* 0x000000b3b8637223 */ /* 0x000fe20000010063 */
[----:B------:R-:W-:Y:S01]  /*3d90*/  FFMA.FTZ R96, R177, R118, R96 ;  /* 0x00000076b1607223 */ /* 0x000fe20000010060 */
[----:B------:R-:W-:Y:S01]  /*3da0*/  FADD.FTZ R118, R150, -R115 ;  /* 0x8000007396767221 */ /* 0x000fe20000010000 */
[----:B------:R-:W-:Y:S01]  /*3db0*/  FADD.FTZ R180, R155, -R178 ;  /* 0x800000b29bb47221 */ /* 0x000fe20000010000 */
[----:B------:R-:W-:Y:S01]  /*3dc0*/  FFMA.FTZ R178, R152, R116, R117 ;  /* 0x0000007498b27223 */ /* 0x000fe20000010075 */
[----:B------:R-:W-:-:S02]  /*3dd0*/  HADD2.F32 R179, -RZ, R114.H1_H1 ;  /* 0x30000072ffb37230 */ /* 0x000fc40000004100 */
[C---:B------:R-:W-:Y:S01]  /*3de0*/  FMUL.FTZ R115, R125.reuse, R118 ;  /* 0x000000767d737220 */ /* 0x040fe20000410000 */
[----:B------:R-:W-:Y:S01]  /*3df0*/  FMUL.FTZ R119, R125, R180 ;  /* 0x000000b47d777220 */ /* 0x000fe20000410000 */
[----:B------:R-:W-:Y:S01]  /*3e00*/  FADD.FTZ R178, R151, -R178 ;  /* 0x800000b297b27221 */ /* 0x000fe20000010000 */
[--C-:B------:R-:W-:Y:S02]  /*3e10*/  HADD2.F32 R114, -RZ, R113.reuse.H0_H0 ;  /* 0x20000071ff727230 */ /* 0x100fe40000004100 */
[-C--:B------:R-:W-:Y:S01]  /*3e20*/  FMUL.FTZ R115, R115, R124.reuse ;  /* 0x0000007c73737220 */ /* 0x080fe20000410000 */
[----:B------:R-:W-:Y:S01]  /*3e30*/  FMUL.FTZ R182, R119, R124 ;  /* 0x0000007c77b67220 */ /* 0x000fe20000410000 */
[----:B------:R-:W-:Y:S01]  /*3e40*/  FMUL.FTZ R119, R125, R178 ;  /* 0x000000b27d777220 */ /* 0x000fe20000410000 */
[----:B------:R-:W-:Y:S02]  /*3e50*/  HADD2.F32 R113, -RZ, R113.H1_H1 ;  /* 0x30000071ff717230 */ /* 0x000fe40000004100 */
[----:B------:R-:W-:Y:S01]  /*3e60*/  FFMA.FTZ R102, R115, R114, R102 ;  /* 0x0000007273667223 */ /* 0x000fe20000010066 */
[----:B------:R-:W-:-:S02]  /*3e70*/  HADD2.F32 R114, -RZ, R63.H0_H0 ;  /* 0x2000003fff727230 */ /* 0x000fc40000004100 */
[----:B------:R-:W-:Y:S01]  /*3e80*/  FMUL.FTZ R180, R119, R124 ;  /* 0x0000007c77b47220 */ /* 0x000fe20000410000 */
[----:B------:R-:W-:Y:S02]  /*3e90*/  HADD2.F32 R118, -RZ, R112.H1_H1 ;  /* 0x30000070ff767230 */ /* 0x000fe40000004100 */
[----:B------:R-:W-:Y:S01]  /*3ea0*/  FFMA.FTZ R97, R182, R179, R97 ;  /* 0x000000b3b6617223 */ /* 0x000fe20000010061 */
[----:B------:R-:W-:Y:S02]  /*3eb0*/  HADD2.F32 R112, -RZ, R62.H0_H0 ;  /* 0x2000003eff707230 */ /* 0x000fe40000004100 */
[----:B------:R-:W-:Y:S01]  /*3ec0*/  FFMA.FTZ R103, R180, R113, R103 ;  /* 0x00000071b4677223 */ /* 0x000fe20000010067 */
[----:B------:R-:W-:Y:S02]  /*3ed0*/  HADD2.F32 R119, -RZ, R63.H1_H1 ;  /* 0x3000003fff777230 */ /* 0x000fe40000004100 */
[----:B------:R-:W-:Y:S01]  /*3ee0*/  FMUL.FTZ R181, R181, R114 ;  /* 0x00000072b5b57220 */ /* 0x000fe20000410000 */
[-CC-:B------:R-:W-:Y:S01]  /*3ef0*/  FFMA.FTZ R113, R145, R116.reuse, R117.reuse ;  /* 0x0000007491717223 */ /* 0x180fe20000010075 */
[----:B------:R-:W-:Y:S01]  /*3f00*/  FFMA.FTZ R114, R148, R116, R117 ;  /* 0x0000007494727223 */ /* 0x000fe20000010075 */
[----:B------:R-:W-:-:S02]  /*3f10*/  HADD2.F32 R178, -RZ, R61.H0_H0 ;  /* 0x2000003dffb27230 */ /* 0x000fc40000004100 */
        /* <DEDUP_REMOVED lines=8> */
[----:B------:R-:W-:Y:S02]  /*3fa0*/  HADD2.F32 R177, -RZ, R61.H1_H1 ;  /* 0x3000003dffb17230 */ /* 0x000fe40000004100 */
[----:B------:R-:W-:Y:S01]  /*3fb0*/  FMUL.FTZ R182, R182, R119 ;  /* 0x00000077b6b67220 */ /* 0x000fe20000410000 */
[----:B------:R-:W-:-:S02]  /*3fc0*/  HADD2.F32 R112, -RZ, R60.H0_H0 ;  /* 0x2000003cff707230 */ /* 0x000fc40000004100 */
[-C--:B------:R-:W-:Y:S01]  /*3fd0*/  FMUL.FTZ R113, R113, R124.reuse ;  /* 0x0000007c71717220 */ /* 0x080fe20000410000 */
[----:B------:R-:W-:Y:S02]  /*3fe0*/  HADD2.F32 R119, -RZ, R60.H1_H1 ;  /* 0x3000003cff777230 */ /* 0x000fe40000004100 */
[----:B------:R-:W-:Y:S01]  /*3ff0*/  FMUL.FTZ R190, R115, R124 ;  /* 0x0000007c73be7220 */ /* 0x000fe20000410000 */
[----:B------:R-:W-:Y:S01]  /*4000*/  FMUL.FTZ R177, R180, R177 ;  /* 0x000000b1b4b17220 */ /* 0x000fe20000410000 */
[C---:B------:R-:W-:Y:S01]  /*4010*/  FMUL.FTZ R112, R113.reuse, R112 ;  /* 0x0000007071707220 */ /* 0x040fe20000410000 */
[----:B------:R-:W-:Y:S01]  /*4020*/  FFMA.FTZ R188, R113, R188, R100 ;  /* 0x000000bc71bc7223 */ /* 0x000fe20000010064 */
[C---:B------:R-:W-:Y:S01]  /*4030*/  FMUL.FTZ R119, R190.reuse, R119 ;  /* 0x00000077be777220 */ /* 0x040fe20000410000 */
[----:B------:R-:W-:Y:S01]  /*4040*/  FFMA.FTZ R190, R190, R118, R101 ;  /* 0x00000076bebe7223 */ /* 0x000fe20000010065 */
[----:B------:R-:W-:Y:S02]  /*4050*/  F2FP.F16.F32.PACK_AB R115, R184, R181 ;  /* 0x000000b5b873723e */ /* 0x000fe400000000ff */
[----:B------:R-:W-:-:S02]  /*4060*/  F2FP.F16.F32.PACK_AB R114, R182, R179 ;  /* 0x000000b3b672723e */ /* 0x000fc400000000ff */
[----:B------:R-:W-:Y:S02]  /*4070*/  F2FP.F16.F32.PACK_AB R113, R177, R178 ;  /* 0x000000b2b171723e */ /* 0x000fe400000000ff */
[----:B------:R-:W-:-:S07]  /*4080*/  F2FP.F16.F32.PACK_AB R112, R119, R112 ;  /* 0x000000707770723e */ /* 0x000fce00000000ff */
.L_x_1406:
[----:B------:R-:W0:Y:S08]  /*4090*/  @P1 LDC.64 R100, c[0x0][0x478] ;  /* 0x00011e00ff641b82 */ /* 0x000e300000000a00 */
[----:B------:R-:W1:Y:S01]  /*40a0*/  LDC.64 R178, c[0x0][0x468] ;  /* 0x00011a00ffb27b82 */ /* 0x000e620000000a00 */
[----:B0-----:R-:W-:Y:S01]  /*40b0*/  @P1 IMAD.WIDE.U32 R118, R0, 0x10, R100 ;  /* 0x0000001000761825 */ /* 0x001fe200078e0064 */
[----:B------:R-:W-:-:S02]  /*40c0*/  MOV R100, R188 ;  /* 0x000000bc00647202 */ /* 0x000fc40000000f00 */
[----:B------:R-:W-:Y:S02]  /*40d0*/  MOV R101, R190 ;  /* 0x000000be00657202 */ /* 0x000fe40000000f00 */
[----:B------:R3:W-:Y:S01]  /*40e0*/  @P1 STG.E.128 desc[UR6][R118.64], R84 ;  /* 0x0000005476001986 */ /* 0x0007e2000c101d06 */
[C---:B-1----:R-:W-:Y:S01]  /*40f0*/  IMAD.WIDE.U32 R178, R0.reuse, 0x10, R178 ;  /* 0x0000001000b27825 */ /* 0x042fe200078e00b2 */
[----:B------:R-:W-:-:S04]  /*4100*/  IADD3 R0, PT, PT, R0, 0x20, RZ ;  /* 0x0000002000007810 */ /* 0x000fc80007ffe0ff */
[----:B------:R3:W-:Y:S03]  /*4110*/  STG.E.128 desc[UR6][R178.64], R112 ;  /* 0x00000070b2007986 */ /* 0x0007e6000c101d06 */
.L_x_1404:
[----:B------:R-:W-:Y:S05]  /*4120*/  BSYNC.RECONVERGENT B1 ;  /* 0x0000000000017941 */ /* 0x000fea0003800200 */
.L_x_1403:
        /* <DEDUP_REMOVED lines=8> */
[-CC-:B0-----:R-:W-:Y:S01]  /*41b0*/  FFMA.FTZ R118, R175, R116.reuse, R117.reuse ;  /* 0x00000074af767223 */ /* 0x181fe20000010075 */
[-CC-:B------:R-:W-:Y:S01]  /*41c0*/  FFMA.FTZ R119, R169, R116.reuse, R117.reuse ;  /* 0x00000074a9777223 */ /* 0x180fe20000010075 */
[-C--:B------:R-:W-:Y:S01]  /*41d0*/  FFMA.FTZ R86, R172, R116.reuse, R117 ;  /* 0x00000074ac567223 */ /* 0x080fe20000010075 */
[----:B------:R-:W-:Y:S01]  /*41e0*/  FADD.FTZ R184, R174, -R177 ;  /* 0x800000b1aeb87221 */ /* 0x000fe20000010000 */
[-CC-:B------:R-:W-:Y:S01]  /*41f0*/  FFMA.FTZ R87, R165, R116.reuse, R117.reuse ;  /* 0x00000074a5577223 */ /* 0x180fe20000010075 */
[-CC-:B------:R-:W-:Y:S01]  /*4200*/  FFMA.FTZ R84, R168, R116.reuse, R117.reuse ;  /* 0x00000074a8547223 */ /* 0x180fe20000010075 */
[-CC-:B------:R-:W-:Y:S01]  /*4210*/  FFMA.FTZ R85, R161, R116.reuse, R117.reuse ;  /* 0x00000074a1557223 */ /* 0x180fe20000010075 */
[----:B------:R-:W-:Y:S01]  /*4220*/  FFMA.FTZ R116, R164, R116, R117 ;  /* 0x00000074a4747223 */ /* 0x000fe20000010075 */
[----:B-----5:R-:W-:Y:S01]  /*4230*/  FMUL.FTZ R184, R125, R184 ;  /* 0x000000b87db87220 */ /* 0x020fe20000410000 */
[----:B------:R-:W-:Y:S01]  /*4240*/  FADD.FTZ R182, R173, -R118 ;  /* 0x80000076adb67221 */ /* 0x000fe20000010000 */
[----:B------:R-:W-:-:S02]  /*4250*/  HADD2.F32 R179, -RZ, R115.H1_H1 ;  /* 0x30000073ffb37230 */ /* 0x000fc40000004100 */
[----:B------:R-:W-:Y:S01]  /*4260*/  FADD.FTZ R180, R171, -R86 ;  /* 0x80000056abb47221 */ /* 0x000fe20000010000 */
[----:B------:R-:W-:Y:S01]  /*4270*/  FADD.FTZ R118, R167, -R84 ;  /* 0x80000054a7767221 */ /* 0x000fe20000010000 */
[----:B------:R-:W-:Y:S01]  /*4280*/  FADD.FTZ R178, R170, -R119 ;  /* 0x80000077aab27221 */ /* 0x000fe20000010000 */
[----:B------:R-:W-:Y:S01]  /*4290*/  FADD.FTZ R86, R166, -R87 ;  /* 0x80000057a6567221 */ /* 0x000fe20000010000 */
[----:B------:R-:W-:Y:S01]  /*42a0*/  FADD.FTZ R84, R162, -R85 ;  /* 0x80000055a2547221 */ /* 0x000fe20000010000 */
[----:B------:R-:W-:Y:S01]  /*42b0*/  FADD.FTZ R116, R163, -R116 ;  /* 0x80000074a3747221 */ /* 0x000fe20000010000 */
[----:B------:R-:W-:Y:S01]  /*42c0*/  FMUL.FTZ R186, R184, R124 ;  /* 0x0000007cb8ba7220 */ /* 0x000fe20000410000 */
[C---:B------:R-:W-:Y:S01]  /*42d0*/  FMUL.FTZ R181, R125.reuse, R182 ;  /* 0x000000b67db57220 */ /* 0x040fe20000410000 */
[C---:B------:R-:W-:Y:S01]  /*42e0*/  FMUL.FTZ R177, R125.reuse, R178 ;  /* 0x000000b27db17220 */ /* 0x040fe20000410000 */
[C---:B------:R-:W-:Y:S01]  /*42f0*/  FMUL.FTZ R180, R125.reuse, R180 ;  /* 0x000000b47db47220 */ /* 0x040fe20000410000 */
[C---:B------:R-:W-:Y:S01]  /*4300*/  FMUL.FTZ R119, R125.reuse, R86 ;  /* 0x000000567d777220 */ /* 0x040fe20000410000 */
[C---:B------:R-:W-:Y:S01]  /*4310*/  FMUL.FTZ R118, R125.reuse, R118 ;  /* 0x000000767d767220 */ /* 0x040fe20000410000 */
[C---:B------:R-:W-:Y:S01]  /*4320*/  FMUL.FTZ R117, R125.reuse, R84 ;  /* 0x000000547d757220 */ /* 0x040fe20000410000 */
[----:B------:R-:W-:Y:S01]  /*4330*/  FMUL.FTZ R116, R125, R116 ;  /* 0x000000747d747220 */ /* 0x000fe20000410000 */
[----:B------:R-:W-:Y:S01]  /*4340*/  FFMA.FTZ R91, R186, R179, R91 ;  /* 0x000000b3ba5b7223 */ /* 0x000fe2000001005b */
[----:B------:R-:W-:-:S02]  /*4350*/  HADD2.F32 R125, -RZ, R114.H0_H0 ;  /* 0x20000072ff7d7230 */ /* 0x000fc40000004100 */
[-C--:B------:R-:W-:Y:S01]  /*4360*/  FMUL.FTZ R85, R177, R124.reuse ;  /* 0x0000007cb1557220 */ /* 0x080fe20000410000 */
[----:B------:R-:W-:Y:S02]  /*4370*/  HADD2.F32 R179, -RZ, R114.H1_H1 ;  /* 0x30000072ffb37230 */ /* 0x000fe40000004100 */
[----:B------:R-:W-:Y:S02]  /*4380*/  HADD2.F32 R114, -RZ, R115.H0_H0 ;  /* 0x20000073ff727230 */ /* 0x000fe40000004100 */
[----:B------:R-:W-:Y:S01]  /*4390*/  FMUL.FTZ R115, R181, R124 ;  /* 0x0000007cb5737220 */ /* 0x000fe20000410000 */
[----:B------:R-:W-:Y:S02]  /*43a0*/  HADD2.F32 R178, -RZ, R55.H0_H0 ;  /* 0x20000037ffb27230 */ /* 0x000fe40000004100 */
[----:B------:R-:W-:Y:S01]  /*43b0*/  FFMA.FTZ R185, R85, R125, R88 ;  /* 0x0000007d55b97223 */ /* 0x000fe20000010058 */
[--C-:B------:R-:W-:Y:S02]  /*43c0*/  HADD2.F32 R84, -RZ, R112.reuse.H0_H0 ;  /* 0x20000070ff547230 */ /* 0x100fe40000004100 */
[----:B------:R-:W-:Y:S01]  /*43d0*/  FFMA.FTZ R90, R115, R114, R90 ;  /* 0x00000072735a7223 */ /* 0x000fe2000001005a */
[----:B------:R-:W-:-:S02]  /*43e0*/  HADD2.F32 R87, -RZ, R112.H1_H1 ;  /* 0x30000070ff577230 */ /* 0x000fc40000004100 */
[----:B------:R-:W-:Y:S01]  /*43f0*/  FMUL.FTZ R182, R115, R178 ;  /* 0x000000b273b67220 */ /* 0x000fe20000410000 */
[--C-:B------:R-:W-:Y:S02]  /*4400*/  HADD2.F32 R112, -RZ, R54.reuse.H0_H0 ;  /* 0x20000036ff707230 */ /* 0x100fe40000004100 */
[----:B------:R-:W-:Y:S01]  /*4410*/  FMUL.FTZ R178, R180, R124 ;  /* 0x0000007cb4b27220 */ /* 0x000fe20000410000 */
[--C-:B------:R-:W-:Y:S02]  /*4420*/  HADD2.F32 R86, -RZ, R113.reuse.H0_H0 ;  /* 0x20000071ff567230 */ /* 0x100fe40000004100 */
[----:B------:R-:W-:Y:S02]  /*4430*/  HADD2.F32 R115, -RZ, R54.H1_H1 ;  /* 0x30000036ff737230 */ /* 0x000fe40000004100 */
[----:B------:R-:W-:Y:S01]  /*4440*/  FMUL.FTZ R114, R85, R112 ;  /* 0x0000007055727220 */ /* 0x000fe20000410000 */
[----:B------:R-:W-:Y:S02]  /*4450*/  HADD2.F32 R113, -RZ, R113.H1_H1 ;  /* 0x30000071ff717230 */ /* 0x000fe40000004100 */
[----:B------:R-:W-:Y:S01]  /*4460*/  FMUL.FTZ R112, R118, R124 ;  /* 0x0000007c76707220 */ /* 0x000fe20000410000 */
[----:B------:R-:W-:-:S02]  /*4470*/  HADD2.F32 R88, -RZ, R53.H0_H0 ;  /* 0x20000035ff587230 */ /* 0x000fc40000004100 */
[----:B------:R-:W-:Y:S01]  /*4480*/  FMUL.FTZ R85, R119, R124 ;  /* 0x0000007c77557220 */ /* 0x000fe20000410000 */
[C---:B------:R-:W-:Y:S01]  /*4490*/  FFMA.FTZ R179, R178.reuse, R179, R89 ;  /* 0x000000b3b2b37223 */ /* 0x040fe20000010059 */
[----:B------:R-:W-:Y:S01]  /*44a0*/  FMUL.FTZ R125, R178, R115 ;  /* 0x00000073b27d7220 */ /* 0x000fe20000410000 */
[----:B------:R-:W-:Y:S01]  /*44b0*/  FFMA.FTZ R178, R112, R113, R95 ;  /* 0x0000007170b27223 */ /* 0x000fe2000001005f */
[C---:B------:R-:W-:Y:S01]  /*44c0*/  FFMA.FTZ R94, R85.reuse, R86, R94 ;  /* 0x00000056555e7223 */ /* 0x040fe2000001005e */
[----:B------:R-:W-:Y:S01]  /*44d0*/  FMUL.FTZ R88, R85, R88 ;  /* 0x0000005855587220 */ /* 0x000fe20000410000 */
[----:B------:R-:W-:Y:S02]  /*44e0*/  HADD2.F32 R95, -RZ, R53.H1_H1 ;  /* 0x30000035ff5f7230 */ /* 0x000fe40000004100 */
[-C--:B------:R-:W-:Y:S01]  /*44f0*/  FMUL.FTZ R85, R117, R124.reuse ;  /* 0x0000007c75557220 */ /* 0x080fe20000410000 */
[----:B------:R-:W-:Y:S02]  /*4500*/  HADD2.F32 R183, -RZ, R55.H1_H1 ;  /* 0x30000037ffb77230 */ /* 0x000fe40000004100 */
[----:B------:R-:W-:Y:S01]  /*4510*/  FMUL.FTZ R124, R116, R124 ;  /* 0x0000007c747c7220 */ /* 0x000fe20000410000 */
[----:B------:R-:W-:-:S02]  /*4520*/  HADD2.F32 R86, -RZ, R52.H0_H0 ;  /* 0x20000034ff567230 */ /* 0x000fc40000004100 */
[----:B------:R-:W-:Y:S01]  /*4530*/  FMUL.FTZ R95, R112, R95 ;  /* 0x0000005f705f7220 */ /* 0x000fe20000410000 */
[----:B------:R-:W-:Y:S02]  /*4540*/  HADD2.F32 R89, -RZ, R52.H1_H1 ;  /* 0x30000034ff597230 */ /* 0x000fe40000004100 */
[----:B------:R-:W-:Y:S01]  /*4550*/  FMUL.FTZ R183, R186, R183 ;  /* 0x000000b7bab77220 */ /* 0x000fe20000410000 */
[C---:B------:R-:W-:Y:S01]  /*4560*/  FFMA.FTZ R92, R85.reuse, R84, R92 ;  /* 0x00000054555c7223 */ /* 0x040fe2000001005c */
[----:B------:R-:W-:Y:S01]  /*4570*/  FMUL.FTZ R112, R85, R86 ;  /* 0x0000005655707220 */ /* 0x000fe20000410000 */
[C---:B------:R-:W-:Y:S01]  /*4580*/  FFMA.FTZ R93, R124.reuse, R87, R93 ;  /* 0x000000577c5d7223 */ /* 0x040fe2000001005d */
[----:B------:R-:W-:Y:S01]  /*4590*/  FMUL.FTZ R89, R124, R89 ;  /* 0x000000597c597220 */ /* 0x000fe20000410000 */
[----:B------:R-:W-:Y:S02]  /*45a0*/  F2FP.F16.F32.PACK_AB R87, R184, R181 ;  /* 0x000000b5b857723e */ /* 0x000fe400000000ff */
[----:B------:R-:W-:-:S02]  /*45b0*/  F2FP.F16.F32.PACK_AB R86, R180, R177 ;  /* 0x000000b1b456723e */ /* 0x000fc400000000ff */
[----:B------:R-:W-:Y:S02]  /*45c0*/  F2FP.F16.F32.PACK_AB R85, R118, R119 ;  /* 0x000000777655723e */ /* 0x000fe400000000ff */
[----:B------:R-:W-:Y:S02]  /*45d0*/  F2FP.F16.F32.PACK_AB R84, R116, R117 ;  /* 0x000000757454723e */ /* 0x000fe400000000ff */
[----:B------:R-:W-:Y:S02]  /*45e0*/  F2FP.F16.F32.PACK_AB R115, R183, R182 ;  /* 0x000000b6b773723e */ /* 0x000fe400000000ff */
[----:B------:R-:W-:Y:S02]  /*45f0*/  F2FP.F16.F32.PACK_AB R114, R125, R114 ;  /* 0x000000727d72723e */ /* 0x000fe400000000ff */
[----:B------:R-:W-:Y:S02]  /*4600*/  F2FP.F16.F32.PACK_AB R113, R95, R88 ;  /* 0x000000585f71723e */ /* 0x000fe400000000ff */
[----:B------:R-:W-:Y:S01]  /*4610*/  F2FP.F16.F32.PACK_AB R112, R89, R112 ;  /* 0x000000705970723e */ /* 0x000fe200000000ff */
[----:B------:R-:W-:Y:S06]  /*4620*/  BRA `(.L_x_1409) ;  /* 0x0000000400107947 */ /* 0x000fec0003800000 */
.L_x_1408:
[-CC-:B------:R-:W-:Y:S01]  /*4630*/  FFMA.FTZ R180, R168, R116.reuse, R117.reuse ;  /* 0x00000074a8b47223 */ /* 0x180fe20000010075 */
[-CC-:B------:R-:W-:Y:S01]  /*4640*/  FFMA.FTZ R182, R175, R116.reuse, R117.reuse ;  /* 0x00000074afb67223 */ /* 0x180fe20000010075 */
[-CC-:B------:R-:W-:Y:S01]  /*4650*/  FFMA.FTZ R187, R176, R116.reuse, R117.reuse ;  /* 0x00000074b0bb7223 */ /* 0x180fe20000010075 */
[-CC-:B------:R-:W-:Y:S01]  /*4660*/  FFMA.FTZ R179, R169, R116.reuse, R117.reuse ;  /* 0x00000074a9b37223 */ /* 0x180fe20000010075 */
[-CC-:B0-----:R-:W-:Y:S01]  /*4670*/  FFMA.FTZ R119, R161, R116.reuse, R117.reuse ;  /* 0x00000074a1777223 */ /* 0x181fe20000010075 */
[----:B------:R-:W-:Y:S01]  /*4680*/  FADD.FTZ R180, R167, -R180 ;  /* 0x800000b4a7b47221 */ /* 0x000fe20000010000 */
[----:B------:R-:W-:Y:S01]  /*4690*/  FFMA.FTZ R118, R172, R116, R117 ;  /* 0x00000074ac767223 */ /* 0x000fe20000010075 */
[--C-:B-----5:R-:W-:Y:S02]  /*46a0*/  HADD2.F32 R188, -RZ, R115.reuse.H0_H0 ;  /* 0x20000073ffbc7230 */ /* 0x120fe40000004100 */
[----:B------:R-:W-:Y:S01]  /*46b0*/  FADD.FTZ R186, R173, -R182 ;  /* 0x800000b6adba7221 */ /* 0x000fe20000010000 */
[----:B------:R-:W-:-:S02]  /*46c0*/  HADD2.F32 R191, -RZ, R115.H1_H1 ;  /* 0x30000073ffbf7230 */ /* 0x000fc40000004100 */
[----:B------:R-:W-:Y:S01]  /*46d0*/  FFMA.FTZ R177, R165, R116, R117 ;  /* 0x00000074a5b17223 */ /* 0x000fe20000010075 */
[--C-:B------:R-:W-:Y:S02]  /*46e0*/  HADD2.F32 R185, -RZ, R114.reuse.H0_H0 ;  /* 0x20000072ffb97230 */ /* 0x100fe40000004100 */
[----:B------:R-:W-:Y:S01]  /*46f0*/  FADD.FTZ R190, R174, -R187 ;  /* 0x800000bbaebe7221 */ /* 0x000fe20000010000 */
[----:B------:R-:W-:Y:S02]  /*4700*/  HADD2.F32 R183, -RZ, R114.H1_H1 ;  /* 0x30000072ffb77230 */ /* 0x000fe40000004100 */
[----:B------:R-:W-:Y:S01]  /*4710*/  FADD.FTZ R182, R170, -R179 ;  /* 0x800000b3aab67221 */ /* 0x000fe20000010000 */
[--C-:B------:R-:W-:Y:S02]  /*4720*/  HADD2.F32 R114, -RZ, R112.reuse.H0_H0 ;  /* 0x20000070ff727230 */ /* 0x100fe40000004100 */
[----:B------:R-:W-:Y:S01]  /*4730*/  FADD.FTZ R184, R171, -R118 ;  /* 0x80000076abb87221 */ /* 0x000fe20000010000 */
[----:B------:R-:W-:-:S02]  /*4740*/  HADD2.F32 R115, -RZ, R112.H1_H1 ;  /* 0x30000070ff737230 */ /* 0x000fc40000004100 */
[----:B------:R-:W-:Y:S01]  /*4750*/  FADD.FTZ R112, R162, -R119 ;  /* 0x80000077a2707221 */ /* 0x000fe20000010000 */
[C---:B------:R-:W-:Y:S01]  /*4760*/  FMUL.FTZ R119, R125.reuse, R180 ;  /* 0x000000b47d777220 */ /* 0x040fe20000410000 */
[C---:B------:R-:W-:Y:S01]  /*4770*/  FMUL.FTZ R187, R125.reuse, R186 ;  /* 0x000000ba7dbb7220 */ /* 0x040fe20000410000 */
[--C-:B------:R-:W-:Y:S02]  /*4780*/  HADD2.F32 R178, -RZ, R113.reuse.H0_H0 ;  /* 0x20000071ffb27230 */ /* 0x100fe40000004100 */
[----:B------:R-:W-:Y:S01]  /*4790*/  FADD.FTZ R118, R166, -R177 ;  /* 0x800000b1a6767221 */ /* 0x000fe20000010000 */
[----:B------:R-:W-:Y:S02]  /*47a0*/  HADD2.F32 R181, -RZ, R113.H1_H1 ;  /* 0x30000071ffb57230 */ /* 0x000fe40000004100 */
[C---:B------:R-:W-:Y:S01]  /*47b0*/  FMUL.FTZ R189, R125.reuse, R190 ;  /* 0x000000be7dbd7220 */ /* 0x040fe20000410000 */
[----:B------:R-:W-:Y:S01]  /*47c0*/  FFMA.FTZ R116, R164, R116, R117 ;  /* 0x00000074a4747223 */ /* 0x000fe20000010075 */
[C---:B------:R-:W-:Y:S01]  /*47d0*/  FMUL.FTZ R177, R125.reuse, R182 ;  /* 0x000000b67db17220 */ /* 0x040fe20000410000 */
[----:B------:R-:W-:Y:S01]  /*47e0*/  FMUL.FTZ R113, R125, R112 ;  /* 0x000000707d717220 */ /* 0x000fe20000410000 */
[----:B------:R-:W-:Y:S01]  /*47f0*/  FMUL.FTZ R112, R119, R124 ;  /* 0x0000007c77707220 */ /* 0x000fe20000410000 */
[----:B------:R-:W-:-:S02]  /*4800*/  HADD2.F32 R180, -RZ, R55.H0_H0 ;  /* 0x20000037ffb47230 */ /* 0x000fc40000004100 */
[-C--:B------:R-:W-:Y:S01]  /*4810*/  FMUL.FTZ R187, R187, R124.reuse ;  /* 0x0000007cbbbb7220 */ /* 0x080fe20000410000 */
[----:B------:R-:W-:Y:S02]  /*4820*/  HADD2.F32 R119, -RZ, R55.H1_H1 ;  /* 0x30000037ff777230 */ /* 0x000fe40000004100 */
[-C--:B------:R-:W-:Y:S01]  /*4830*/  FMUL.FTZ R182, R189, R124.reuse ;  /* 0x0000007cbdb67220 */ /* 0x080fe20000410000 */
[----:B------:R-:W-:Y:S01]  /*4840*/  FADD.FTZ R116, R163, -R116 ;  /* 0x80000074a3747221 */ /* 0x000fe20000010000 */
[----:B------:R-:W-:Y:S01]  /*4850*/  FMUL.FTZ R177, R177, R124 ;  /* 0x0000007cb1b17220 */ /* 0x000fe20000410000 */
[C---:B------:R-:W-:Y:S01]  /*4860*/  FMUL.FTZ R179, R125.reuse, R184 ;  /* 0x000000b87db37220 */ /* 0x040fe20000410000 */
[----:B------:R-:W-:Y:S01]  /*4870*/  FMUL.FTZ R117, R125, R118 ;  /* 0x000000767d757220 */ /* 0x000fe20000410000 */
[C---:B------:R-:W-:Y:S01]  /*4880*/  FFMA.FTZ R90, R187.reuse, R188, R90 ;  /* 0x000000bcbb5a7223 */ /* 0x040fe2000001005a */
[----:B------:R-:W-:Y:S01]  /*4890*/  FMUL.FTZ R180, R187, R180 ;  /* 0x000000b4bbb47220 */ /* 0x000fe20000410000 */
[----:B------:R-:W-:Y:S01]  /*48a0*/  FMUL.FTZ R187, R182, R119 ;  /* 0x00000077b6bb7220 */ /* 0x000fe20000410000 */
[----:B------:R-:W-:Y:S01]  /*48b0*/  FMUL.FTZ R125, R125, R116 ;  /* 0x000000747d7d7220 */ /* 0x000fe20000410000 */
[----:B------:R-:W-:-:S02]  /*48c0*/  HADD2.F32 R119, -RZ, R54.H1_H1 ;  /* 0x30000036ff777230 */ /* 0x000fc40000004100 */
[----:B------:R-:W-:Y:S01]  /*48d0*/  FFMA.FTZ R185, R177, R185, R88 ;  /* 0x000000b9b1b97223 */ /* 0x000fe20000010058 */
[-C--:B------:R-:W-:Y:S01]  /*48e0*/  FMUL.FTZ R118, R179, R124.reuse ;  /* 0x0000007cb3767220 */ /* 0x080fe20000410000 */
[-C--:B------:R-:W-:Y:S01]  /*48f0*/  FMUL.FTZ R117, R117, R124.reuse ;  /* 0x0000007c75757220 */ /* 0x080fe20000410000 */
[--C-:B------:R-:W-:Y:S02]  /*4900*/  HADD2.F32 R88, -RZ, R53.reuse.H0_H0 ;  /* 0x20000035ff587230 */ /* 0x100fe40000004100 */
[-C--:B------:R-:W-:Y:S01]  /*4910*/  FMUL.FTZ R113, R113, R124.reuse ;  /* 0x0000007c71717220 */ /* 0x080fe20000410000 */
[----:B------:R-:W-:Y:S01]  /*4920*/  FMUL.FTZ R124, R125, R124 ;  /* 0x0000007c7d7c7220 */ /* 0x000fe20000410000 */
[C---:B------:R-:W-:Y:S01]  /*4930*/  FMUL.FTZ R125, R118.reuse, R119 ;  /* 0x00000077767d7220 */ /* 0x040fe20000410000 */
[----:B------:R-:W-:Y:S01]  /*4940*/  FFMA.FTZ R94, R117, R178, R94 ;  /* 0x000000b2755e7223 */ /* 0x000fe2000001005e */
[----:B------:R-:W-:Y:S01]  /*4950*/  FFMA.FTZ R179, R118, R183, R89 ;  /* 0x000000b776b37223 */ /* 0x000fe20000010059 */
[----:B------:R-:W-:-:S02]  /*4960*/  HADD2.F32 R119, -RZ, R53.H1_H1 ;  /* 0x30000035ff777230 */ /* 0x000fc40000004100 */
[----:B------:R-:W-:Y:S01]  /*4970*/  FMUL.FTZ R117, R117, R88 ;  /* 0x0000005875757220 */ /* 0x000fe20000410000 */
[----:B------:R-:W-:Y:S02]  /*4980*/  HADD2.F32 R116, -RZ, R54.H0_H0 ;  /* 0x20000036ff747230 */ /* 0x000fe40000004100 */
[C---:B------:R-:W-:Y:S01]  /*4990*/  FFMA.FTZ R178, R112.reuse, R181, R95 ;  /* 0x000000b570b27223 */ /* 0x040fe2000001005f */
[--C-:B------:R-:W-:Y:S02]  /*49a0*/  HADD2.F32 R88, -RZ, R52.reuse.H0_H0 ;  /* 0x20000034ff587230 */ /* 0x100fe40000004100 */
[----:B------:R-:W-:Y:S01]  /*49b0*/  FMUL.FTZ R112, R112, R119 ;  /* 0x0000007770707220 */ /* 0x000fe20000410000 */
[----:B------:R-:W-:Y:S02]  /*49c0*/  HADD2.F32 R89, -RZ, R52.H1_H1 ;  /* 0x30000034ff597230 */ /* 0x000fe40000004100 */
[----:B------:R-:W-:Y:S01]  /*49d0*/  FMUL.FTZ R116, R177, R116 ;  /* 0x00000074b1747220 */ /* 0x000fe20000410000 */
[C---:B------:R-:W-:Y:S01]  /*49e0*/  FFMA.FTZ R92, R113.reuse, R114, R92 ;  /* 0x00000072715c7223 */ /* 0x040fe2000001005c */
[----:B------:R-:W-:Y:S01]  /*49f0*/  FMUL.FTZ R88, R113, R88 ;  /* 0x0000005871587220 */ /* 0x000fe20000410000 */
[C---:B------:R-:W-:Y:S01]  /*4a00*/  FFMA.FTZ R93, R124.reuse, R115, R93 ;  /* 0x000000737c5d7223 */ /* 0x040fe2000001005d */
[----:B------:R-:W-:Y:S01]  /*4a10*/  FMUL.FTZ R89, R124, R89 ;  /* 0x000000597c597220 */ /* 0x000fe20000410000 */
[----:B------:R-:W-:Y:S01]  /*4a20*/  F2FP.F16.F32.PACK_AB R113, R112, R117 ;  /* 0x000000757071723e */ /* 0x000fe200000000ff */
[----:B------:R-:W-:Y:S01]  /*4a30*/  FFMA.FTZ R91, R182, R191, R91 ;  /* 0x000000bfb65b7223 */ /* 0x000fe2000001005b */
[----:B------:R-:W-:-:S02]  /*4a40*/  F2FP.F16.F32.PACK_AB R115, R187, R180 ;  /* 0x000000b4bb73723e */ /* 0x000fc400000000ff */
[----:B------:R-:W-:Y:S02]  /*4a50*/  F2FP.F16.F32.PACK_AB R114, R125, R116 ;  /* 0x000000747d72723e */ /* 0x000fe400000000ff */
[----:B------:R-:W-:-:S07]  /*4a60*/  F2FP.F16.F32.PACK_AB R112, R89, R88 ;  /* 0x000000585970723e */ /* 0x000fce00000000ff */
.L_x_1409:
[----:B------:R-:W0:Y:S01]  /*4a70*/  @P1 LDC.64 R116, c[0x0][0x478] ;  /* 0x00011e00ff741b82 */ /* 0x000e220000000a00 */
[----:B------:R-:W-:Y:S02]  /*4a80*/  MOV R95, R178 ;  /* 0x000000b2005f7202 */ /* 0x000fe40000000f00 */
[----:B------:R-:W-:Y:S02]  /*4a90*/  MOV R88, R185 ;  /* 0x000000b900587202 */ /* 0x000fe40000000f00 */
[----:B------:R-:W-:-:S03]  /*4aa0*/  MOV R89, R179 ;  /* 0x000000b300597202 */ /* 0x000fc60000000f00 */
[----:B------:R-:W1:Y:S01]  /*4ab0*/  LDC.64 R118, c[0x0][0x468] ;  /* 0x00011a00ff767b82 */ /* 0x000e620000000a00 */
[----:B0-----:R-:W-:-:S05]  /*4ac0*/  @P1 IMAD.WIDE.U32 R116, R0, 0x10, R116 ;  /* 0x0000001000741825 */ /* 0x001fca00078e0074 */
[----:B------:R4:W-:Y:S01]  /*4ad0*/  @P1 STG.E.128 desc[UR6][R116.64], R84 ;  /* 0x0000005474001986 */ /* 0x0009e2000c101d06 */
[----:B-1----:R-:W-:-:S05]  /*4ae0*/  IMAD.WIDE.U32 R118, R0, 0x10, R118 ;  /* 0x0000001000767825 */ /* 0x002fca00078e0076 */
[----:B------:R4:W-:Y:S01]  /*4af0*/  STG.E.128 desc[UR6][R118.64], R112 ;  /* 0x0000007076007986 */ /* 0x0009e2000c101d06 */
[----:B------:R-:W-:Y:S05]  /*4b00*/  BRA `(.L_x_1407) ;  /* 0x0000002000507947 */ /* 0x000fea0003800000 */
.L_x_1398:
[----:B------:R-:W-:Y:S04]  /*4b10*/  BSSY.RECONVERGENT B1, `(.L_x_1410) ;  /* 0x00000b3000017945 */ /* 0x000fe80003800200 */
[----:B------:R-:W-:Y:S05]  /*4b20*/  @!P5 BRA `(.L_x_1411) ;  /* 0x0000000800c4d947 */ /* 0x000fea0003800000 */
[----:B------:R-:W1:Y:S02]  /*4b30*/  LDC.64 R112, c[0x0][0x390] ;  /* 0x0000e400ff707b82 */ /* 0x000e640000000a00 */
[----:B-1----:R-:W-:-:S06]  /*4b40*/  IMAD.WIDE.U32 R112, R0, 0x10, R112 ;  /* 0x0000001000707825 */ /* 0x002fcc00078e0070 */
[----:B------:R-:W5:Y:S01]  /*4b50*/  LDG.E.128 R112, desc[UR6][R112.64] ;  /* 0x0000000670707981 */ /* 0x000f62000c1e1d00 */
[----:B------:R-:W-:-:S04]  /*4b60*/  UISETP.NE.U32.AND UP0, UPT, UR12, URZ, UPT ;  /* 0x000000ff0c00728c */ /* 0x000fc8000bf05070 */
[----:B------:R-:W-:-:S09]  /*4b70*/  UISETP.NE.AND.EX UP0, UPT, UR13, URZ, UPT, UP0 ;  /* 0x000000ff0d00728c */ /* 0x000fd2000bf05300 */
[----:B------:R-:W-:Y:S05]  /*4b80*/  BRA.U UP0, `(.L_x_1412) ;  /* 0x0000000500347547 */ /* 0x000fea000b800000 */
[-CC-:B------:R-:W-:Y:S01]  /*4b90*/  FFMA.FTZ R177, R3, R116.reuse, R117.reuse ;  /* 0x0000007403b17223 */ /* 0x180fe20000010075 */
[--C-:B0----5:R-:W-:Y:S02]  /*4ba0*/  HADD2.F32 R118, -RZ, R112.reuse.H0_H0 ;  /* 0x20000070ff767230 */ /* 0x121fe40000004100 */
[-CC-:B------:R-:W-:Y:S01]  /*4bb0*/  FFMA.FTZ R194, R136, R116.reuse, R117.reuse ;  /* 0x0000007488c27223 */ /* 0x180fe20000010075 */
[----:B------:R-:W-:Y:S02]  /*4bc0*/  HADD2.F32 R119, -RZ, R112.H1_H1 ;  /* 0x30000070ff777230 */ /* 0x000fe40000004100 */
[-CC-:B------:R-:W-:Y:S01]  /*4bd0*/  FFMA.FTZ R183, R137, R116.reuse, R117.reuse ;  /* 0x0000007489b77223 */ /* 0x180fe20000010075 */
[--C-:B------:R-:W-:Y:S02]  /*4be0*/  HADD2.F32 R178, -RZ, R113.reuse.H0_H0 ;  /* 0x20000071ffb27230 */ /* 0x100fe40000004100 */
[----:B------:R-:W-:Y:S01]  /*4bf0*/  FFMA.FTZ R192, R132, R116, R117 ;  /* 0x0000007484c07223 */ /* 0x000fe20000010075 */
[----:B------:R-:W-:-:S02]  /*4c00*/  HADD2.F32 R181, -RZ, R113.H1_H1 ;  /* 0x30000071ffb57230 */ /* 0x000fc40000004100 */
[----:B------:R-:W-:Y:S01]  /*4c10*/  FADD.FTZ R113, R126, -R177 ;  /* 0x800000b17e717221 */ /* 0x000fe20000010000 */
[----:B------:R-:W-:Y:S02]  /*4c20*/  HADD2.F32 R112, -RZ, R72.H0_H0 ;  /* 0x20000048ff707230 */ /* 0x000fe40000004100 */
[----:B------:R-:W-:Y:S01]  /*4c30*/  FADD.FTZ R179, R135, -R194 ;  /* 0x800000c287b37221 */ /* 0x000fe20000010000 */
[----:B------:R-:W-:Y:S02]  /*4c40*/  HADD2.F32 R180, -RZ, R73.H1_H1 ;  /* 0x30000049ffb47230 */ /* 0x000fe40000004100 */
[----:B------:R-:W-:Y:S01]  /*4c50*/  FADD.FTZ R183, R138, -R183 ;  /* 0x800000b78ab77221 */ /* 0x000fe20000010000 */
[----:B------:R-:W-:Y:S02]  /*4c60*/  HADD2.F32 R182, -RZ, R74.H0_H0 ;  /* 0x2000004affb67230 */ /* 0x000fe40000004100 */
[----:B------:R-:W-:Y:S01]  /*4c70*/  FFMA.FTZ R113, R125, R113, R112 ;  /* 0x000000717d717223 */ /* 0x000fe20000010070 */
[----:B------:R-:W-:Y:S01]  /*4c80*/  FFMA.FTZ R185, R144, R116, R117 ;  /* 0x0000007490b97223 */ /* 0x000fe20000010075 */
[----:B------:R-:W-:-:S02]  /*4c90*/  HADD2.F32 R188, -RZ, R115.H0_H0 ;  /* 0x20000073ffbc7230 */ /* 0x000fc40000004100 */
[----:B------:R-:W-:Y:S01]  /*4ca0*/  FFMA.FTZ R177, R133, R116, R117 ;  /* 0x0000007485b17223 */ /* 0x000fe20000010075 */
[----:B------:R-:W-:Y:S02]  /*4cb0*/  HADD2.F32 R190, -RZ, R115.H1_H1 ;  /* 0x30000073ffbe7230 */ /* 0x000fe40000004100 */
[----:B------:R-:W-:Y:S01]  /*4cc0*/  FADD.FTZ R115, R127, -R192 ;  /* 0x800000c07f737221 */ /* 0x000fe20000010000 */
[----:B------:R-:W-:Y:S02]  /*4cd0*/  HADD2.F32 R112, -RZ, R72.H1_H1 ;  /* 0x30000048ff707230 */ /* 0x000fe40000004100 */
[C---:B------:R-:W-:Y:S01]  /*4ce0*/  FFMA.FTZ R179, R125.reuse, R179, R180 ;  /* 0x000000b37db37223 */ /* 0x040fe200000100b4 */
[--C-:B------:R-:W-:Y:S02]  /*4cf0*/  HADD2.F32 R184, -RZ, R114.reuse.H0_H0 ;  /* 0x20000072ffb87230 */ /* 0x100fe40000004100 */
[----:B------:R-:W-:Y:S01]  /*4d00*/  FFMA.FTZ R183, R125, R183, R182 ;  /* 0x000000b77db77223 */ /* 0x000fe200000100b6 */
[----:B------:R-:W-:-:S02]  /*4d10*/  HADD2.F32 R186, -RZ, R114.H1_H1 ;  /* 0x30000072ffba7230 */ /* 0x000fc40000004100 */
[----:B------:R-:W-:Y:S01]  /*4d20*/  FFMA.FTZ R182, R140, R116, R117 ;  /* 0x000000748cb67223 */ /* 0x000fe20000010075 */
[----:B------:R-:W-:Y:S02]  /*4d30*/  HADD2.F32 R180, -RZ, R75.H1_H1 ;  /* 0x3000004bffb47230 */ /* 0x000fe40000004100 */
[----:B------:R-:W-:Y:S01]  /*4d40*/  FADD.FTZ R189, R142, -R185 ;  /* 0x800000b98ebd7221 */ /* 0x000fe20000010000 */
[----:B------:R-:W-:Y:S02]  /*4d50*/  HADD2.F32 R114, -RZ, R73.H0_H0 ;  /* 0x20000049ff727230 */ /* 0x000fe40000004100 */
[----:B------:R-:W-:Y:S01]  /*4d60*/  FADD.FTZ R177, R134, -R177 ;  /* 0x800000b186b17221 */ /* 0x000fe20000010000 */
[----:B------:R-:W-:Y:S01]  /*4d70*/  FMUL.FTZ R113, R113, R124 ;  /* 0x0000007c71717220 */ /* 0x000fe20000410000 */
[----:B------:R-:W-:Y:S01]  /*4d80*/  FFMA.FTZ R115, R125, R115, R112 ;  /* 0x000000737d737223 */ /* 0x000fe20000010070 */
[----:B------:R-:W-:Y:S02]  /*4d90*/  HADD2.F32 R112, -RZ, R74.H1_H1 ;  /* 0x3000004aff707230 */ /* 0x000fe40000004100 */
[----:B------:R-:W-:Y:S01]  /*4da0*/  FFMA.FTZ R192, R143, R116, R117 ;  /* 0x000000748fc07223 */ /* 0x000fe20000010075 */
[----:B------:R-:W-:Y:S01]  /*4db0*/  FADD.FTZ R182, R139, -R182 ;  /* 0x800000b68bb67221 */ /* 0x000fe20000010000 */
[C---:B------:R-:W-:Y:S01]  /*4dc0*/  FFMA.FTZ R189, R125.reuse, R189, R180 ;  /* 0x000000bd7dbd7223 */ /* 0x040fe200000100b4 */
[----:B------:R-:W-:Y:S01]  /*4dd0*/  FFMA.FTZ R177, R125, R177, R114 ;  /* 0x000000b17db17223 */ /* 0x000fe20000010072 */
[----:B------:R-:W-:Y:S01]  /*4de0*/  FFMA.FTZ R180, R113, R118, R108 ;  /* 0x0000007671b47223 */ /* 0x000fe2000001006c */
[----:B------:R-:W-:-:S02]  /*4df0*/  HADD2.F32 R114, -RZ, R75.H0_H0 ;  /* 0x2000004bff727230 */ /* 0x000fc40000004100 */
[-C--:B------:R-:W-:Y:S01]  /*4e00*/  FMUL.FTZ R108, R115, R124.reuse ;  /* 0x0000007c736c7220 */ /* 0x080fe20000410000 */
[----:B------:R-:W-:Y:S01]  /*4e10*/  FADD.FTZ R187, R141, -R192 ;  /* 0x800000c08dbb7221 */ /* 0x000fe20000010000 */
[----:B------:R-:W-:Y:S01]  /*4e20*/  FMUL.FTZ R183, R183, R124 ;  /* 0x0000007cb7b77220 */ /* 0x000fe20000410000 */
[----:B------:R-:W-:Y:S01]  /*4e30*/  FFMA.FTZ R185, R125, R182, R112 ;  /* 0x000000b67db97223 */ /* 0x000fe20000010070 */
[----:B------:R-:W-:Y:S01]  /*4e40*/  FMUL.FTZ R177, R177, R124 ;  /* 0x0000007cb1b17220 */ /* 0x000fe20000410000 */
[----:B------:R-:W-:Y:S01]  /*4e50*/  FFMA.FTZ R182, R108, R119, R109 ;  /* 0x000000776cb67223 */ /* 0x000fe2000001006d */
[----:B------:R-:W-:Y:S01]  /*4e60*/  FFMA.FTZ R187, R125, R187, R114 ;  /* 0x000000bb7dbb7223 */ /* 0x000fe20000010072 */
[----:B------:R-:W-:Y:S01]  /*4e70*/  FFMA.FTZ R184, R183, R184, R104 ;  /* 0x000000b8b7b87223 */ /* 0x000fe20000010068 */
[----:B------:R-:W-:Y:S02]  /*4e80*/  HADD2.F32 R109, -RZ, R70.H1_H1 ;  /* 0x30000046ff6d7230 */ /* 0x000fe40000004100 */
[----:B------:R-:W-:Y:S01]  /*4e90*/  FMUL.FTZ R104, R185, R124 ;  /* 0x0000007cb9687220 */ /* 0x000fe20000410000 */
[----:B------:R-:W-:Y:S01]  /*4ea0*/  FFMA.FTZ R191, R177, R178, R110 ;  /* 0x000000b2b1bf7223 */ /* 0x000fe2000001006e */
[----:B------:R-:W-:-:S02]  /*4eb0*/  HADD2.F32 R110, -RZ, R71.H0_H0 ;  /* 0x20000047ff6e7230 */ /* 0x000fc40000004100 */
[----:B------:R-:W-:Y:S01]  /*4ec0*/  FMUL.FTZ R187, R187, R124 ;  /* 0x0000007cbbbb7220 */ /* 0x000fe20000410000 */
[----:B------:R-:W-:Y:S01]  /*4ed0*/  FFMA.FTZ R186, R104, R186, R105 ;  /* 0x000000ba68ba7223 */ /* 0x000fe20000010069 */
[----:B------:R-:W-:Y:S01]  /*4ee0*/  FMUL.FTZ R109, R109, R104 ;  /* 0x000000686d6d7220 */ /* 0x000fe20000410000 */
[--C-:B------:R-:W-:Y:S02]  /*4ef0*/  HADD2.F32 R104, -RZ, R69.reuse.H0_H0 ;  /* 0x20000045ff687230 */ /* 0x100fe40000004100 */
[-C--:B------:R-:W-:Y:S01]  /*4f00*/  FMUL.FTZ R112, R179, R124.reuse ;  /* 0x0000007cb3707220 */ /* 0x080fe20000410000 */
[----:B------:R-:W-:Y:S02]  /*4f10*/  HADD2.F32 R119, -RZ, R69.H1_H1 ;  /* 0x30000045ff777230 */ /* 0x000fe40000004100 */
[----:B------:R-:W-:Y:S01]  /*4f20*/  FMUL.FTZ R115, R110, R187 ;  /* 0x000000bb6e737220 */ /* 0x000fe20000410000 */
[----:B------:R-:W-:Y:S02]  /*4f30*/  HADD2.F32 R114, -RZ, R70.H0_H0 ;  /* 0x20000046ff727230 */ /* 0x000fe40000004100 */
[----:B------:R-:W-:Y:S01]  /*4f40*/  FMUL.FTZ R110, R189, R124 ;  /* 0x0000007cbd6e7220 */ /* 0x000fe20000410000 */
[----:B------:R-:W-:-:S02]  /*4f50*/  HADD2.F32 R179, -RZ, R71.H1_H1 ;  /* 0x30000047ffb37230 */ /* 0x000fc40000004100 */
[----:B------:R-:W-:Y:S01]  /*4f60*/  FMUL.FTZ R177, R104, R177 ;  /* 0x000000b168b17220 */ /* 0x000fe20000410000 */
[--C-:B------:R-:W-:Y:S02]  /*4f70*/  HADD2.F32 R178, -RZ, R68.reuse.H0_H0 ;  /* 0x20000044ffb27230 */ /* 0x100fe40000004100 */
[----:B------:R-:W-:Y:S01]  /*4f80*/  FFMA.FTZ R111, R112, R181, R111 ;  /* 0x000000b5706f7223 */ /* 0x000fe2000001006f */
[----:B------:R-:W-:Y:S02]  /*4f90*/  HADD2.F32 R105, -RZ, R68.H1_H1 ;  /* 0x30000044ff697230 */ /* 0x000fe40000004100 */
[----:B------:R-:W-:Y:S01]  /*4fa0*/  FMUL.FTZ R104, R119, R112 ;  /* 0x0000007077687220 */ /* 0x000fe20000410000 */
[----:B------:R-:W-:Y:S01]  /*4fb0*/  FMUL.FTZ R114, R114, R183 ;  /* 0x000000b772727220 */ /* 0x000fe20000410000 */
[----:B------:R-:W-:Y:S01]  /*4fc0*/  FMUL.FTZ R118, R179, R110 ;  /* 0x0000006eb3767220 */ /* 0x000fe20000410000 */
[----:B------:R-:W-:Y:S01]  /*4fd0*/  FMUL.FTZ R112, R178, R113 ;  /* 0x00000071b2707220 */ /* 0x000fe20000410000 */
[----:B------:R-:W-:Y:S01]  /*4fe0*/  FMUL.FTZ R105, R105, R108 ;  /* 0x0000006c69697220 */ /* 0x000fe20000410000 */
[----:B------:R-:W-:Y:S01]  /*4ff0*/  FFMA.FTZ R106, R187, R188, R106 ;  /* 0x000000bcbb6a7223 */ /* 0x000fe2000001006a */
[----:B------:R-:W-:Y:S01]  /*5000*/  FFMA.FTZ R107, R110, R190, R107 ;  /* 0x000000be6e6b7223 */ /* 0x000fe2000001006b */
[----:B------:R-:W-:-:S02]  /*5010*/  F2FP.F16.F32.PACK_AB R115, R118, R115 ;  /* 0x000000737673723e */ /* 0x000fc400000000ff */
[----:B------:R-:W-:Y:S02]  /*5020*/  F2FP.F16.F32.PACK_AB R114, R109, R114 ;  /* 0x000000726d72723e */ /* 0x000fe400000000ff */
[----:B------:R-:W-:Y:S02]  /*5030*/  F2FP.F16.F32.PACK_AB R113, R104, R177 ;  /* 0x000000b16871723e */ /* 0x000fe400000000ff */
[----:B------:R-:W-:Y:S01]  /*5040*/  F2FP.F16.F32.PACK_AB R112, R105, R112 ;  /* 0x000000706970723e */ /* 0x000fe200000000ff */
[----:B------:R-:W-:Y:S06]  /*5050*/  BRA `(.L_x_1413) ;  /* 0x0000000400407947 */ /* 0x000fec0003800000 */
.L_x_1412:
[-CC-:B------:R-:W-:Y:S01]  /*5060*/  FFMA.FTZ R84, R143, R116.reuse, R117.reuse ;  /* 0x000000748f547223 */ /* 0x180fe20000010075 */
[----:B------:R-:W-:Y:S02]  /*5070*/  HADD2.F32 R86, -RZ, R75.H0_H0 ;  /* 0x2000004bff567230 */ /* 0x000fe40000004100 */
[-CC-:B------:R-:W-:Y:S01]  /*5080*/  FFMA.FTZ R85, R133, R116.reuse, R117.reuse ;  /* 0x0000007485557223 */ /* 0x180fe20000010075 */
[--C-:B-----5:R-:W-:Y:S02]  /*5090*/  HADD2.F32 R191, -RZ, R113.reuse.H0_H0 ;  /* 0x20000071ffbf7230 */ /* 0x120fe40000004100 */
[----:B------:R-:W-:Y:S01]  /*50a0*/  FADD.FTZ R84, R141, -R84 ;  /* 0x800000548d547221 */ /* 0x000fe20000010000 */
[----:B0-----:R-:W-:Y:S02]  /*50b0*/  HADD2.F32 R118, -RZ, R113.H1_H1 ;  /* 0x30000071ff767230 */ /* 0x001fe40000004100 */
[----:B------:R-:W-:Y:S01]  /*50c0*/  FFMA.FTZ R113, R137, R116, R117 ;  /* 0x0000007489717223 */ /* 0x000fe20000010075 */
[----:B------:R-:W-:-:S02]  /*50d0*/  HADD2.F32 R180, -RZ, R112.H0_H0 ;  /* 0x20000070ffb47230 */ /* 0x000fc40000004100 */
[----:B------:R-:W-:Y:S01]  /*50e0*/  FFMA.FTZ R185, R125, R84, R86 ;  /* 0x000000547db97223 */ /* 0x000fe20000010056 */
[-CC-:B------:R-:W-:Y:S01]  /*50f0*/  FFMA.FTZ R84, R140, R116.reuse, R117.reuse ;  /* 0x000000748c547223 */ /* 0x180fe20000010075 */
[----:B------:R-:W-:Y:S02]  /*5100*/  HADD2.F32 R182, -RZ, R112.H1_H1 ;  /* 0x30000070ffb67230 */ /* 0x000fe40000004100 */
[----:B------:R-:W-:Y:S01]  /*5110*/  FFMA.FTZ R177, R144, R116, R117 ;  /* 0x0000007490b17223 */ /* 0x000fe20000010075 */
[----:B------:R-:W-:Y:S02]  /*5120*/  HADD2.F32 R119, -RZ, R74.H1_H1 ;  /* 0x3000004aff777230 */ /* 0x000fe40000004100 */
[----:B------:R-:W-:Y:S01]  /*5130*/  FADD.FTZ R112, R139, -R84 ;  /* 0x800000548b707221 */ /* 0x000fe20000010000 */
[--C-:B------:R-:W-:Y:S02]  /*5140*/  HADD2.F32 R178, -RZ, R115.reuse.H0_H0 ;  /* 0x20000073ffb27230 */ /* 0x100fe40000004100 */
[----:B------:R-:W-:Y:S01]  /*5150*/  FADD.FTZ R84, R134, -R85 ;  /* 0x8000005586547221 */ /* 0x000fe20000010000 */
[----:B------:R-:W-:-:S02]  /*5160*/  HADD2.F32 R183, -RZ, R115.H1_H1 ;  /* 0x30000073ffb77230 */ /* 0x000fc40000004100 */
[----:B------:R-:W-:Y:S01]  /*5170*/  FADD.FTZ R86, R138, -R113 ;  /* 0x800000718a567221 */ /* 0x000fe20000010000 */
[----:B------:R-:W-:Y:S02]  /*5180*/  HADD2.F32 R87, -RZ, R73.H0_H0 ;  /* 0x20000049ff577230 */ /* 0x000fe40000004100 */
[----:B------:R-:W-:Y:S01]  /*5190*/  FFMA.FTZ R181, R125, R112, R119 ;  /* 0x000000707db57223 */ /* 0x000fe20000010077 */
[----:B------:R-:W-:Y:S02]  /*51a0*/  HADD2.F32 R115, -RZ, R74.H0_H0 ;  /* 0x2000004aff737230 */ /* 0x000fe40000004100 */
[----:B------:R-:W-:Y:S01]  /*51b0*/  FFMA.FTZ R85, R3, R116, R117 ;  /* 0x0000007403557223 */ /* 0x000fe20000010075 */
[--C-:B------:R-:W-:Y:S02]  /*51c0*/  HADD2.F32 R184, -RZ, R114.reuse.H0_H0 ;  /* 0x20000072ffb87230 */ /* 0x100fe40000004100 */
[----:B------:R-:W-:Y:S01]  /*51d0*/  FFMA.FTZ R119, R125, R84, R87 ;  /* 0x000000547d777223 */ /* 0x000fe20000010057 */
[----:B------:R-:W-:-:S02]  /*51e0*/  HADD2.F32 R186, -RZ, R114.H1_H1 ;  /* 0x30000072ffba7230 */ /* 0x000fc40000004100 */
[----:B------:R-:W-:Y:S01]  /*51f0*/  FADD.FTZ R114, R142, -R177 ;  /* 0x800000b18e727221 */ /* 0x000fe20000010000 */
[----:B------:R-:W-:Y:S02]  /*5200*/  HADD2.F32 R188, -RZ, R75.H1_H1 ;  /* 0x3000004bffbc7230 */ /* 0x000fe40000004100 */
[C---:B------:R-:W-:Y:S01]  /*5210*/  FFMA.FTZ R179, R125.reuse, R86, R115 ;  /* 0x000000567db37223 */ /* 0x040fe20000010073 */
[-CC-:B------:R-:W-:Y:S01]  /*5220*/  FFMA.FTZ R84, R136, R116.reuse, R117.reuse ;  /* 0x0000007488547223 */ /* 0x180fe20000010075 */
[----:B------:R-:W-:Y:S01]  /*5230*/  FFMA.FTZ R86, R132, R116, R117 ;  /* 0x0000007484567223 */ /* 0x000fe20000010075 */
[--C-:B------:R-:W-:Y:S02]  /*5240*/  HADD2.F32 R87, -RZ, R72.reuse.H0_H0 ;  /* 0x20000048ff577230 */ /* 0x100fe40000004100 */
[----:B------:R-:W-:Y:S01]  /*5250*/  FFMA.FTZ R188, R125, R114, R188 ;  /* 0x000000727dbc7223 */ /* 0x000fe200000100bc */
[----:B------:R-:W-:Y:S02]  /*5260*/  HADD2.F32 R115, -RZ, R72.H1_H1 ;  /* 0x30000048ff737230 */ /* 0x000fe40000004100 */
[----:B------:R-:W-:Y:S01]  /*5270*/  FADD.FTZ R112, R135, -R84 ;  /* 0x8000005487707221 */ /* 0x000fe20000010000 */
[----:B------:R-:W-:-:S02]  /*5280*/  HADD2.F32 R114, -RZ, R73.H1_H1 ;  /* 0x30000049ff727230 */ /* 0x000fc40000004100 */
[----:B------:R-:W-:Y:S01]  /*5290*/  FADD.FTZ R84, R126, -R85 ;  /* 0x800000557e547221 */ /* 0x000fe20000010000 */
[----:B------:R-:W-:Y:S01]  /*52a0*/  FADD.FTZ R86, R127, -R86 ;  /* 0x800000567f567221 */ /* 0x000fe20000010000 */
[-C--:B------:R-:W-:Y:S01]  /*52b0*/  FMUL.FTZ R177, R185, R124.reuse ;  /* 0x0000007cb9b17220 */ /* 0x080fe20000410000 */
[----:B------:R-:W-:Y:S01]  /*52c0*/  FMUL.FTZ R85, R179, R124 ;  /* 0x0000007cb3557220 */ /* 0x000fe20000410000 */
[C---:B------:R-:W-:Y:S01]  /*52d0*/  FFMA.FTZ R113, R125.reuse, R84, R87 ;  /* 0x000000547d717223 */ /* 0x040fe20000010057 */
[C---:B------:R-:W-:Y:S01]  /*52e0*/  FFMA.FTZ R115, R125.reuse, R86, R115 ;  /* 0x000000567d737223 */ /* 0x040fe20000010073 */
[----:B------:R-:W-:Y:S01]  /*52f0*/  FFMA.FTZ R114, R125, R112, R114 ;  /* 0x000000707d727223 */ /* 0x000fe20000010072 */
[--C-:B------:R-:W-:Y:S02]  /*5300*/  HADD2.F32 R86, -RZ, R71.reuse.H0_H0 ;  /* 0x20000047ff567230 */ /* 0x100fe40000004100 */
[----:B------:R-:W-:Y:S01]  /*5310*/  FMUL.FTZ R112, R188, R124 ;  /* 0x0000007cbc707220 */ /* 0x000fe20000410000 */
[----:B------:R-:W-:-:S02]  /*5320*/  HADD2.F32 R87, -RZ, R71.H1_H1 ;  /* 0x30000047ff577230 */ /* 0x000fc40000004100 */
[----:B------:R-:W-:Y:S01]  /*5330*/  FFMA.FTZ R106, R177, R178, R106 ;  /* 0x000000b2b16a7223 */ /* 0x000fe2000001006a */
[--C-:B------:R-:W-:Y:S02]  /*5340*/  HADD2.F32 R84, -RZ, R70.reuse.H0_H0 ;  /* 0x20000046ff547230 */ /* 0x100fe40000004100 */
[----:B------:R-:W-:Y:S01]  /*5350*/  FMUL.FTZ R187, R86, R177 ;  /* 0x000000b156bb7220 */ /* 0x000fe20000410000 */
[----:B------:R-:W-:Y:S01]  /*5360*/  FFMA.FTZ R184, R85, R184, R104 ;  /* 0x000000b855b87223 */ /* 0x000fe20000010068 */
[----:B------:R-:W-:Y:S01]  /*5370*/  FMUL.FTZ R190, R87, R112 ;  /* 0x0000007057be7220 */ /* 0x000fe20000410000 */
[-C--:B------:R-:W-:Y:S01]  /*5380*/  FMUL.FTZ R86, R181, R124.reuse ;  /* 0x0000007cb5567220 */ /* 0x080fe20000410000 */
[----:B------:R-:W-:Y:S01]  /*5390*/  FMUL.FTZ R178, R84, R85 ;  /* 0x0000005554b27220 */ /* 0x000fe20000410000 */
[----:B------:R-:W-:Y:S02]  /*53a0*/  HADD2.F32 R87, -RZ, R70.H1_H1 ;  /* 0x30000046ff577230 */ /* 0x000fe40000004100 */
[----:B------:R-:W-:Y:S01]  /*53b0*/  FMUL.FTZ R85, R119, R124 ;  /* 0x0000007c77557220 */ /* 0x000fe20000410000 */
[----:B------:R-:W-:-:S02]  /*53c0*/  HADD2.F32 R84, -RZ, R69.H0_H0 ;  /* 0x20000045ff547230 */ /* 0x000fc40000004100 */
[----:B------:R-:W-:Y:S01]  /*53d0*/  FFMA.FTZ R107, R112, R183, R107 ;  /* 0x000000b7706b7223 */ /* 0x000fe2000001006b */
[----:B------:R-:W-:Y:S01]  /*53e0*/  FFMA.FTZ R186, R86, R186, R105 ;  /* 0x000000ba56ba7223 */ /* 0x000fe20000010069 */
[----:B------:R-:W-:Y:S01]  /*53f0*/  FMUL.FTZ R183, R87, R86 ;  /* 0x0000005657b77220 */ /* 0x000fe20000410000 */
[----:B------:R-:W-:Y:S02]  /*5400*/  HADD2.F32 R105, -RZ, R69.H1_H1 ;  /* 0x30000045ff697230 */ /* 0x000fe40000004100 */
[----:B------:R-:W-:Y:S01]  /*5410*/  FMUL.FTZ R104, R84, R85 ;  /* 0x0000005554687220 */ /* 0x000fe20000410000 */
[-C--:B------:R-:W-:Y:S01]  /*5420*/  FMUL.FTZ R112, R114, R124.reuse ;  /* 0x0000007c72707220 */ /* 0x080fe20000410000 */
[----:B------:R-:W-:Y:S01]  /*5430*/  FFMA.FTZ R191, R85, R191, R110 ;  /* 0x000000bf55bf7223 */ /* 0x000fe2000001006e */
[--C-:B------:R-:W-:Y:S02]  /*5440*/  HADD2.F32 R84, -RZ, R68.reuse.H0_H0 ;  /* 0x20000044ff547230 */ /* 0x100fe40000004100 */
[----:B------:R-:W-:Y:S01]  /*5450*/  FMUL.FTZ R85, R113, R124 ;  /* 0x0000007c71557220 */ /* 0x000fe20000410000 */
[----:B------:R-:W-:-:S02]  /*5460*/  HADD2.F32 R87, -RZ, R68.H1_H1 ;  /* 0x30000044ff577230 */ /* 0x000fc40000004100 */
[----:B------:R-:W-:Y:S01]  /*5470*/  FMUL.FTZ R86, R115, R124 ;  /* 0x0000007c73567220 */ /* 0x000fe20000410000 */
[----:B------:R-:W-:Y:S01]  /*5480*/  FFMA.FTZ R111, R112, R118, R111 ;  /* 0x00000076706f7223 */ /* 0x000fe2000001006f */
[----:B------:R-:W-:Y:S01]  /*5490*/  FMUL.FTZ R177, R105, R112 ;  /* 0x0000007069b17220 */ /* 0x000fe20000410000 */
[----:B------:R-:W-:Y:S01]  /*54a0*/  FMUL.FTZ R112, R84, R85 ;  /* 0x0000005554707220 */ /* 0x000fe20000410000 */
[----:B------:R-:W-:Y:S01]  /*54b0*/  FMUL.FTZ R105, R87, R86 ;  /* 0x0000005657697220 */ /* 0x000fe20000410000 */
[----:B------:R-:W-:Y:S01]  /*54c0*/  FFMA.FTZ R180, R85, R180, R108 ;  /* 0x000000b455b47223 */ /* 0x000fe2000001006c */
[----:B------:R-:W-:Y:S01]  /*54d0*/  FFMA.FTZ R182, R86, R182, R109 ;  /* 0x000000b656b67223 */ /* 0x000fe2000001006d */
[----:B------:R-:W-:Y:S02]  /*54e0*/  F2FP.F16.F32.PACK_AB R85, R114, R119 ;  /* 0x000000777255723e */ /* 0x000fe400000000ff */
[----:B------:R-:W-:Y:S02]  /*54f0*/  F2FP.F16.F32.PACK_AB R84, R115, R113 ;  /* 0x000000717354723e */ /* 0x000fe400000000ff */
[----:B------:R-:W-:-:S02]  /*5500*/  F2FP.F16.F32.PACK_AB R87, R188, R185 ;  /* 0x000000b9bc57723e */ /* 0x000fc400000000ff */
[----:B------:R-:W-:Y:S02]  /*5510*/  F2FP.F16.F32.PACK_AB R86, R181, R179 ;  /* 0x000000b3b556723e */ /* 0x000fe400000000ff */
[----:B------:R-:W-:Y:S02]  /*5520*/  F2FP.F16.F32.PACK_AB R115, R190, R187 ;  /* 0x000000bbbe73723e */ /* 0x000fe400000000ff */
[----:B------:R-:W-:Y:S02]  /*5530*/  F2FP.F16.F32.PACK_AB R114, R183, R178 ;  /* 0x000000b2b772723e */ /* 0x000fe400000000ff */
[----:B------:R-:W-:Y:S02]  /*5540*/  F2FP.F16.F32.PACK_AB R113, R177, R104 ;  /* 0x00000068b171723e */ /* 0x000fe400000000ff */
[----:B------:R-:W-:-:S07]  /*5550*/  F2FP.F16.F32.PACK_AB R112, R105, R112 ;  /* 0x000000706970723e */ /* 0x000fce00000000ff */
.L_x_1413:
[----:B------:R-:W-:Y:S01]  /*5560*/  ISETP.NE.U32.AND P1, PT, RZ, UR12, PT ;  /* 0x0000000cff007c0c */ /* 0x000fe2000bf25070 */
[----:B------:R-:W0:Y:S01]  /*5570*/  LDC.64 R108, c[0x0][0x468] ;  /* 0x00011a00ff6c7b82 */ /* 0x000e220000000a00 */
[----:B------:R-:W-:Y:S02]  /*5580*/  MOV R110, R191 ;  /* 0x000000bf006e7202 */ /* 0x000fe40000000f00 */
[----:B------:R-:W-:-:S13]  /*5590*/  ISETP.NE.AND.EX P1, PT, RZ, UR13, PT, P1 ;  /* 0x0000000dff007c0c */ /* 0x000fda000bf25310 */
[----:B------:R-:W1:Y:S01]  /*55a0*/  @P1 LDC.64 R104, c[0x0][0x478] ;  /* 0x00011e00ff681b82 */ /* 0x000e620000000a00 */
[C---:B0-----:R-:W-:Y:S01]  /*55b0*/  IMAD.WIDE.U32 R178, R0.reuse, 0x10, R108 ;  /* 0x0000001000b27825 */ /* 0x041fe200078e006c */
[----:B------:R-:W-:Y:S02]  /*55c0*/  MOV R108, R180 ;  /* 0x000000b4006c7202 */ /* 0x000fe40000000f00 */
[----:B------:R-:W-:Y:S01]  /*55d0*/  MOV R109, R182 ;  /* 0x000000b6006d7202 */ /* 0x000fe20000000f00 */
[C---:B-1----:R-:W-:Y:S01]  /*55e0*/  @P1 IMAD.WIDE.U32 R118, R0.reuse, 0x10, R104 ;  /* 0x0000001000761825 */ /* 0x042fe200078e0068 */
[----:B------:R-:W-:Y:S02]  /*55f0*/  MOV R104, R184 ;  /* 0x000000b800687202 */ /* 0x000fe40000000f00 */
[----:B------:R-:W-:Y:S02]  /*5600*/  MOV R105, R186 ;  /* 0x000000ba00697202 */ /* 0x000fe40000000f00 */
[----:B------:R1:W-:Y:S01]  /*5610*/  @P1 STG.E.128 desc[UR6][R118.64], R84 ;  /* 0x0000005476001986 */ /* 0x0003e2000c101d06 */
[----:B------:R-:W-:-:S03]  /*5620*/  IADD3 R0, PT, PT, R0, 0x20, RZ ;  /* 0x0000002000007810 */ /* 0x000fc60007ffe0ff */
[----:B------:R1:W-:Y:S04]  /*5630*/  STG.E.128 desc[UR6][R178.64], R112 ;  /* 0x00000070b2007986 */ /* 0x0003e8000c101d06 */
.L_x_1411:
[----:B------:R-:W-:Y:S05]  /*5640*/  BSYNC.RECONVERGENT B1 ;  /* 0x0000000000017941 */ /* 0x000fea0003800200 */
.L_x_1410:
[----:B------:R-:W-:Y:S04]  /*5650*/  BSSY.RECONVERGENT B1, `(.L_x_1414) ;  /* 0x00000b2000017945 */ /* 0x000fe80003800200 */
[----:B------:R-:W-:Y:S05]  /*5660*/  @!P3 BRA `(.L_x_1415) ;  /* 0x0000000800c0b947 */ /* 0x000fea0003800000 */
[----:B-1----:R-:W1:Y:S02]  /*5670*/  LDC.64 R112, c[0x0][0x390] ;  /* 0x0000e400ff707b82 */ /* 0x002e640000000a00 */
[----:B-1----:R-:W-:-:S06]  /*5680*/  IMAD.WIDE.U32 R112, R0, 0x10, R112 ;  /* 0x0000001000707825 */ /* 0x002fcc00078e0070 */
[----:B------:R-:W5:Y:S01]  /*5690*/  LDG.E.128 R112, desc[UR6][R112.64] ;  /* 0x0000000670707981 */ /* 0x000f62000c1e1d00 */
[----:B------:R-:W-:-:S04]  /*56a0*/  ISETP.NE.U32.AND P1, PT, RZ, UR12, PT ;  /* 0x0000000cff007c0c */ /* 0x000fc8000bf25070 */
[----:B------:R-:W-:-:S13]  /*56b0*/  ISETP.NE.AND.EX P1, PT, RZ, UR13, PT, P1 ;  /* 0x0000000dff007c0c */ /* 0x000fda000bf25310 */
[----:B------:R-:W-:Y:S05]  /*56c0*/  @!P1 BRA `(.L_x_1416) ;  /* 0x0000000400449947 */ /* 0x000fea0003800000 */
[-CC-:B------:R-:W-:Y:S01]  /*56d0*/  FFMA.FTZ R86, R159, R116.reuse, R117.reuse ;  /* 0x000000749f567223 */ /* 0x180fe20000010075 */
[----:B------:R-:W-:Y:S02]  /*56e0*/  HADD2.F32 R84, -RZ, R79.H0_H0 ;  /* 0x2000004fff547230 */ /* 0x000fe40000004100 */
[-CC-:B------:R-:W-:Y:S01]  /*56f0*/  FFMA.FTZ R177, R160, R116.reuse, R117.reuse ;  /* 0x00000074a0b17223 */ /* 0x180fe20000010075 */
[--C-:B-----5:R-:W-:Y:S02]  /*5700*/  HADD2.F32 R85, -RZ, R115.reuse.H0_H0 ;  /* 0x20000073ff557230 */ /* 0x120fe40000004100 */
[----:B------:R-:W-:Y:S01]  /*5710*/  FADD.FTZ R183, R157, -R86 ;  /* 0x800000569db77221 */ /* 0x000fe20000010000 */
[----:B------:R-:W-:Y:S02]  /*5720*/  HADD2.F32 R185, -RZ, R115.H1_H1 ;  /* 0x30000073ffb97230 */ /* 0x000fe40000004100 */
[----:B------:R-:W-:Y:S01]  /*5730*/  FFMA.FTZ R115, R153, R116, R117 ;  /* 0x0000007499737223 */ /* 0x000fe20000010075 */
[----:B------:R-:W-:-:S02]  /*5740*/  HADD2.F32 R178, -RZ, R114.H0_H0 ;  /* 0x20000072ffb27230 */ /* 0x000fc40000004100 */
[-C--:B------:R-:W-:Y:S01]  /*5750*/  FFMA.FTZ R184, R156, R116.reuse, R117 ;  /* 0x000000749cb87223 */ /* 0x080fe20000010075 */
[----:B------:R-:W-:Y:S02]  /*5760*/  HADD2.F32 R180, -RZ, R114.H1_H1 ;  /* 0x30000072ffb47230 */ /* 0x000fe40000004100 */
[----:B------:R-:W-:Y:S01]  /*5770*/  FFMA.FTZ R183, R125, R183, R84 ;  /* 0x000000b77db77223 */ /* 0x000fe20000010054 */
[--C-:B------:R-:W-:Y:S02]  /*5780*/  HADD2.F32 R114, -RZ, R113.reuse.H0_H0 ;  /* 0x20000071ff727230 */ /* 0x100fe40000004100 */
[----:B------:R-:W-:Y:S01]  /*5790*/  FADD.FTZ R177, R158, -R177 ;  /* 0x800000b19eb17221 */ /* 0x000fe20000010000 */
[----:B0-----:R-:W-:Y:S02]  /*57a0*/  HADD2.F32 R119, -RZ, R113.H1_H1 ;  /* 0x30000071ff777230 */ /* 0x001fe40000004100 */
[----:B------:R-:W-:Y:S01]  /*57b0*/  FFMA.FTZ R113, R149, R116, R117 ;  /* 0x0000007495717223 */ /* 0x000fe20000010075 */
[----:B------:R-:W-:-:S02]  /*57c0*/  HADD2.F32 R86, -RZ, R112.H0_H0 ;  /* 0x20000070ff567230 */ /* 0x000fc40000004100 */
[----:B------:R-:W-:Y:S01]  /*57d0*/  FADD.FTZ R115, R154, -R115 ;  /* 0x800000739a737221 */ /* 0x000fe20000010000 */
[----:B------:R-:W-:Y:S02]  /*57e0*/  HADD2.F32 R87, -RZ, R112.H1_H1 ;  /* 0x30000070ff577230 */ /* 0x000fe40000004100 */
[----:B------:R-:W-:Y:S01]  /*57f0*/  FADD.FTZ R113, R150, -R113 ;  /* 0x8000007196717221 */ /* 0x000fe20000010000 */
[----:B------:R-:W-:Y:S02]  /*5800*/  HADD2.F32 R182, -RZ, R79.H1_H1 ;  /* 0x3000004fffb67230 */ /* 0x000fe40000004100 */
[----:B------:R-:W-:Y:S01]  /*5810*/  FADD.FTZ R179, R155, -R184 ;  /* 0x800000b89bb37221 */ /* 0x000fe20000010000 */
[----:B------:R-:W-:Y:S02]  /*5820*/  HADD2.F32 R112, -RZ, R78.H0_H0 ;  /* 0x2000004eff707230 */ /* 0x000fe40000004100 */
[----:B------:R-:W-:Y:S01]  /*5830*/  FFMA.FTZ R186, R152, R116, R117 ;  /* 0x0000007498ba7223 */ /* 0x000fe20000010075 */
[----:B------:R-:W-:-:S02]  /*5840*/  HADD2.F32 R84, -RZ, R77.H0_H0 ;  /* 0x2000004dff547230 */ /* 0x000fc40000004100 */
[C---:B------:R-:W-:Y:S01]  /*5850*/  FFMA.FTZ R184, R125.reuse, R177, R182 ;  /* 0x000000b17db87223 */ /* 0x040fe200000100b6 */
[----:B------:R-:W-:Y:S02]  /*5860*/  HADD2.F32 R118, -RZ, R78.H1_H1 ;  /* 0x3000004eff767230 */ /* 0x000fe40000004100 */
[C---:B------:R-:W-:Y:S01]  /*5870*/  FFMA.FTZ R177, R125.reuse, R115, R112 ;  /* 0x000000737db17223 */ /* 0x040fe20000010070 */
[-CC-:B------:R-:W-:Y:S01]  /*5880*/  FFMA.FTZ R182, R148, R116.reuse, R117.reuse ;  /* 0x0000007494b67223 */ /* 0x180fe20000010075 */
[----:B------:R-:W-:Y:S01]  /*5890*/  FFMA.FTZ R115, R125, R113, R84 ;  /* 0x000000717d737223 */ /* 0x000fe20000010054 */
[----:B------:R-:W-:Y:S01]  /*58a0*/  FFMA.FTZ R113, R145, R116, R117 ;  /* 0x0000007491717223 */ /* 0x000fe20000010075 */
[--C-:B------:R-:W-:Y:S02]  /*58b0*/  HADD2.F32 R84, -RZ, R76.reuse.H0_H0 ;  /* 0x2000004cff547230 */ /* 0x100fe40000004100 */
[----:B------:R-:W-:Y:S01]  /*58c0*/  FFMA.FTZ R179, R125, R179, R118 ;  /* 0x000000b37db37223 */ /* 0x000fe20000010076 */
[----:B------:R-:W-:-:S02]  /*58d0*/  HADD2.F32 R112, -RZ, R76.H1_H1 ;  /* 0x3000004cff707230 */ /* 0x000fc40000004100 */
[----:B------:R-:W-:Y:S01]  /*58e0*/  FADD.FTZ R113, R146, -R113 ;  /* 0x8000007192717221 */ /* 0x000fe20000010000 */
[----:B------:R-:W-:Y:S02]  /*58f0*/  HADD2.F32 R118, -RZ, R77.H1_H1 ;  /* 0x3000004dff767230 */ /* 0x000fe40000004100 */
[----:B------:R-:W-:Y:S01]  /*5900*/  FADD.FTZ R187, R147, -R182 ;  /* 0x800000b693bb7221 */ /* 0x000fe20000010000 */
[----:B------:R-:W-:Y:S01]  /*5910*/  FADD.FTZ R186, R151, -R186 ;  /* 0x800000ba97ba7221 */ /* 0x000fe20000010000 */
[----:B------:R-:W-:Y:S01]  /*5920*/  FMUL.FTZ R181, R183, R124 ;  /* 0x0000007cb7b57220 */ /* 0x000fe20000410000 */
[C---:B------:R-:W-:Y:S01]  /*5930*/  FFMA.FTZ R113, R125.reuse, R113, R84 ;  /* 0x000000717d717223 */ /* 0x040fe20000010054 */
[C---:B------:R-:W-:Y:S01]  /*5940*/  FFMA.FTZ R84, R125.reuse, R187, R112 ;  /* 0x000000bb7d547223 */ /* 0x040fe20000010070 */
[----:B------:R-:W-:Y:S01]  /*5950*/  FFMA.FTZ R118, R125, R186, R118 ;  /* 0x000000ba7d767223 */ /* 0x000fe20000010076 */
[----:B------:R-:W-:Y:S01]  /*5960*/  FFMA.FTZ R98, R181, R85, R98 ;  /* 0x00000055b5627223 */ /* 0x000fe20000010062 */
[----:B------:R-:W-:-:S02]  /*5970*/  HADD2.F32 R187, -RZ, R63.H1_H1 ;  /* 0x3000003fffbb7230 */ /* 0x000fc40000004100 */
[-C--:B------:R-:W-:Y:S01]  /*5980*/  FMUL.FTZ R112, R184, R124.reuse ;  /* 0x0000007cb8707220 */ /* 0x080fe20000410000 */
[----:B------:R-:W-:Y:S02]  /*5990*/  HADD2.F32 R182, -RZ, R63.H0_H0 ;  /* 0x2000003fffb67230 */ /* 0x000fe40000004100 */
[----:B------:R-:W-:Y:S01]  /*59a0*/  FMUL.FTZ R85, R177, R124 ;  /* 0x0000007cb1557220 */ /* 0x000fe20000410000 */
[--C-:B------:R-:W-:Y:S02]  /*59b0*/  HADD2.F32 R186, -RZ, R62.reuse.H0_H0 ;  /* 0x2000003effba7230 */ /* 0x100fe40000004100 */
[----:B------:R-:W-:Y:S01]  /*59c0*/  FFMA.FTZ R190, R112, R185, R99 ;  /* 0x000000b970be7223 */ /* 0x000fe20000010063 */
[----:B------:R-:W-:Y:S01]  /*59d0*/  FMUL.FTZ R185, R187, R112 ;  /* 0x00000070bbb97220 */ /* 0x000fe20000410000 */
[----:B------:R-:W-:Y:S01]  /*59e0*/  FFMA.FTZ R188, R85, R178, R96 ;  /* 0x000000b255bc7223 */ /* 0x000fe20000010060 */
[----:B------:R-:W-:Y:S01]  /*59f0*/  FMUL.FTZ R182, R182, R181 ;  /* 0x000000b5b6b67220 */ /* 0x000fe20000410000 */
[----:B------:R-:W-:Y:S01]  /*5a00*/  FMUL.FTZ R178, R186, R85 ;  /* 0x00000055bab27220 */ /* 0x000fe20000410000 */
[-C--:B------:R-:W-:Y:S01]  /*5a10*/  FMUL.FTZ R112, R118, R124.reuse ;  /* 0x0000007c76707220 */ /* 0x080fe20000410000 */
[----:B------:R-:W-:Y:S01]  /*5a20*/  FMUL.FTZ R96, R179, R124 ;  /* 0x0000007cb3607220 */ /* 0x000fe20000410000 */
[----:B------:R-:W-:-:S02]  /*5a30*/  HADD2.F32 R181, -RZ, R62.H1_H1 ;  /* 0x3000003effb57230 */ /* 0x000fc40000004100 */
[----:B------:R-:W-:Y:S01]  /*5a40*/  FMUL.FTZ R85, R115, R124 ;  /* 0x0000007c73557220 */ /* 0x000fe20000410000 */
[--C-:B------:R-:W-:Y:S02]  /*5a50*/  HADD2.F32 R186, -RZ, R61.reuse.H0_H0 ;  /* 0x2000003dffba7230 */ /* 0x100fe40000004100 */
[----:B------:R-:W-:Y:S01]  /*5a60*/  FFMA.FTZ R103, R112, R119, R103 ;  /* 0x0000007770677223 */ /* 0x000fe20000010067 */
[----:B------:R-:W-:Y:S01]  /*5a70*/  FFMA.FTZ R189, R96, R180, R97 ;  /* 0x000000b460bd7223 */ /* 0x000fe20000010061 */
[----:B------:R-:W-:Y:S01]  /*5a80*/  FFMA.FTZ R187, R85, R114, R102 ;  /* 0x0000007255bb7223 */ /* 0x000fe20000010066 */
[----:B------:R-:W-:Y:S02]  /*5a90*/  HADD2.F32 R119, -RZ, R61.H1_H1 ;  /* 0x3000003dff777230 */ /* 0x000fe40000004100 */
[----:B------:R-:W-:Y:S01]  /*5aa0*/  FMUL.FTZ R181, R181, R96 ;  /* 0x00000060b5b57220 */ /* 0x000fe20000410000 */
[----:B------:R-:W-:Y:S01]  /*5ab0*/  FMUL.FTZ R99, R186, R85 ;  /* 0x00000055ba637220 */ /* 0x000fe20000410000 */
[----:B------:R-:W-:-:S02]  /*5ac0*/  HADD2.F32 R114, -RZ, R60.H0_H0 ;  /* 0x2000003cff727230 */ /* 0x000fc40000004100 */
[-C--:B------:R-:W-:Y:S01]  /*5ad0*/  FMUL.FTZ R85, R113, R124.reuse ;  /* 0x0000007c71557220 */ /* 0x080fe20000410000 */
[----:B------:R-:W-:Y:S02]  /*5ae0*/  HADD2.F32 R97, -RZ, R60.H1_H1 ;  /* 0x3000003cff617230 */ /* 0x000fe40000004100 */
[----:B------:R-:W-:Y:S01]  /*5af0*/  FMUL.FTZ R96, R84, R124 ;  /* 0x0000007c54607220 */ /* 0x000fe20000410000 */
[----:B------:R-:W-:Y:S01]  /*5b00*/  FMUL.FTZ R102, R119, R112 ;  /* 0x0000007077667220 */ /* 0x000fe20000410000 */
[----:B------:R-:W-:Y:S01]  /*5b10*/  FMUL.FTZ R112, R114, R85 ;  /* 0x0000005572707220 */ /* 0x000fe20000410000 */
[----:B------:R-:W-:Y:S01]  /*5b20*/  FFMA.FTZ R180, R85, R86, R100 ;  /* 0x0000005655b47223 */ /* 0x000fe20000010064 */
[----:B------:R-:W-:Y:S01]  /*5b30*/  FMUL.FTZ R97, R97, R96 ;  /* 0x0000006061617220 */ /* 0x000fe20000410000 */
[----:B------:R-:W-:Y:S01]  /*5b40*/  FFMA.FTZ R186, R96, R87, R101 ;  /* 0x0000005760ba7223 */ /* 0x000fe20000010065 */
        /* <DEDUP_REMOVED lines=9> */
.L_x_1416:
[-CC-:B0-----:R-:W-:Y:S01]  /*5be0*/  FFMA.FTZ R119, R145, R116.reuse, R117.reuse ;  /* 0x0000007491777223 */ /* 0x181fe20000010075 */
[--C-:B-----5:R-:W-:Y:S02]  /*5bf0*/  HADD2.F32 R180, -RZ, R112.reuse.H0_H0 ;  /* 0x20000070ffb47230 */ /* 0x120fe40000004100 */
[-C--:B------:R-:W-:Y:S01]  /*5c00*/  FFMA.FTZ R181, R153, R116.reuse, R117 ;  /* 0x0000007499b57223 */ /* 0x080fe20000010075 */
[----:B------:R-:W-:Y:S02]  /*5c10*/  HADD2.F32 R186, -RZ, R112.H1_H1 ;  /* 0x30000070ffba7230 */ /* 0x000fe40000004100 */
[----:B------:R-:W-:Y:S01]  /*5c20*/  FADD.FTZ R112, R146, -R119 ;  /* 0x8000007792707221 */ /* 0x000fe20000010000 */
[----:B------:R-:W-:Y:S02]  /*5c30*/  HADD2.F32 R118, -RZ, R76.H0_H0 ;  /* 0x2000004cff767230 */ /* 0x000fe40000004100 */
[----:B------:R-:W-:Y:S01]  /*5c40*/  FFMA.FTZ R178, R152, R116, R117 ;  /* 0x0000007498b27223 */ /* 0x000fe20000010075 */
[----:B------:R-:W-:-:S02]  /*5c50*/  HADD2.F32 R187, -RZ, R113.H0_H0 ;  /* 0x20000071ffbb7230 */ /* 0x000fc40000004100 */
[----:B------:R-:W-:Y:S01]  /*5c60*/  FADD.FTZ R182, R154, -R181 ;  /* 0x800000b59ab67221 */ /* 0x000fe20000010000 */
[----:B------:R-:W-:Y:S02]  /*5c70*/  HADD2.F32 R179, -RZ, R113.H1_H1 ;  /* 0x30000071ffb37230 */ /* 0x000fe40000004100 */
[----:B------:R-:W-:Y:S01]  /*5c80*/  FFMA.FTZ R113, R125, R112, R118 ;  /* 0x000000707d717223 */ /* 0x000fe20000010076 */
[--C-:B------:R-:W-:Y:S02]  /*5c90*/  HADD2.F32 R184, -RZ, R115.reuse.H0_H0 ;  /* 0x20000073ffb87230 */ /* 0x100fe40000004100 */
[-CC-:B------:R-:W-:Y:S01]  /*5ca0*/  FFMA.FTZ R112, R148, R116.reuse, R117.reuse ;  /* 0x0000007494707223 */ /* 0x180fe20000010075 */
[----:B------:R-:W-:Y:S02]  /*5cb0*/  HADD2.F32 R192, -RZ, R115.H1_H1 ;  /* 0x30000073ffc07230 */ /* 0x000fe40000004100 */
[----:B------:R-:W-:Y:S01]  /*5cc0*/  FFMA.FTZ R115, R149, R116, R117 ;  /* 0x0000007495737223 */ /* 0x000fe20000010075 */
[----:B------:R-:W-:-:S02]  /*5cd0*/  HADD2.F32 R188, -RZ, R114.H0_H0 ;  /* 0x20000072ffbc7230 */ /* 0x000fc40000004100 */
[----:B------:R-:W-:Y:S01]  /*5ce0*/  FADD.FTZ R112, R147, -R112 ;  /* 0x8000007093707221 */ /* 0x000fe20000010000 */
[----:B------:R-:W-:Y:S02]  /*5cf0*/  HADD2.F32 R189, -RZ, R114.H1_H1 ;  /* 0x30000072ffbd7230 */ /* 0x000fe40000004100 */
[----:B------:R-:W-:Y:S01]  /*5d00*/  FADD.FTZ R118, R150, -R115 ;  /* 0x8000007396767221 */ /* 0x000fe20000010000 */
[----:B------:R-:W-:Y:S02]  /*5d10*/  HADD2.F32 R119, -RZ, R77.H0_H0 ;  /* 0x2000004dff777230 */ /* 0x000fe40000004100 */
[----:B------:R-:W-:Y:S01]  /*5d20*/  FMUL.FTZ R113, R113, R124 ;  /* 0x0000007c71717220 */ /* 0x000fe20000410000 */
[----:B------:R-:W-:Y:S02]  /*5d30*/  HADD2.F32 R114, -RZ, R76.H1_H1 ;  /* 0x3000004cff727230 */ /* 0x000fe40000004100 */
[----:B------:R-:W-:Y:S01]  /*5d40*/  FADD.FTZ R178, R151, -R178 ;  /* 0x800000b297b27221 */ /* 0x000fe20000010000 */
[----:B------:R-:W-:-:S02]  /*5d50*/  HADD2.F32 R183, -RZ, R78.H0_H0 ;  /* 0x2000004effb77230 */ /* 0x000fc40000004100 */
[----:B------:R-:W-:Y:S01]  /*5d60*/  FFMA.FTZ R119, R125, R118, R119 ;  /* 0x000000767d777223 */ /* 0x000fe20000010077 */
[--C-:B------:R-:W-:Y:S01]  /*5d70*/  FFMA.FTZ R118, R159, R116, R117.reuse ;  /* 0x000000749f767223 */ /* 0x100fe20000010075 */
[C---:B------:R-:W-:Y:S01]  /*5d80*/  FFMA.FTZ R115, R125.reuse, R112, R114 ;  /* 0x000000707d737223 */ /* 0x040fe20000010072 */
[----:B------:R-:W-:Y:S01]  /*5d90*/  FFMA.FTZ R112, R156, R116, R117 ;  /* 0x000000749c707223 */ /* 0x000fe20000010075 */
[----:B------:R-:W-:Y:S02]  /*5da0*/  HADD2.F32 R177, -RZ, R77.H1_H1 ;  /* 0x3000004dffb17230 */ /* 0x000fe40000004100 */
[----:B------:R-:W-:Y:S01]  /*5db0*/  FFMA.FTZ R183, R125, R182, R183 ;  /* 0x000000b67db77223 */ /* 0x000fe200000100b7 */
[----:B------:R-:W-:Y:S02]  /*5dc0*/  HADD2.F32 R185, -RZ, R79.H0_H0 ;  /* 0x2000004fffb97230 */ /* 0x000fe40000004100 */
[----:B------:R-:W-:Y:S01]  /*5dd0*/  FFMA.FTZ R181, R160, R116, R117 ;  /* 0x00000074a0b57223 */ /* 0x000fe20000010075 */
[----:B------:R-:W-:-:S02]  /*5de0*/  HADD2.F32 R114, -RZ, R78.H1_H1 ;  /* 0x3000004eff727230 */ /* 0x000fc40000004100 */
[----:B------:R-:W-:Y:S01]  /*5df0*/  FADD.FTZ R118, R157, -R118 ;  /* 0x800000769d767221 */ /* 0x000fe20000010000 */
[----:B------:R-:W-:Y:S01]  /*5e00*/  FADD.FTZ R112, R155, -R112 ;  /* 0x800000709b707221 */ /* 0x000fe20000010000 */
[----:B------:R-:W-:Y:S01]  /*5e10*/  FFMA.FTZ R180, R113, R180, R100 ;  /* 0x000000b471b47223 */ /* 0x000fe20000010064 */
[----:B------:R-:W-:Y:S01]  /*5e20*/  FFMA.FTZ R177, R125, R178, R177 ;  /* 0x000000b27db17223 */ /* 0x000fe200000100b1 */
[-C--:B------:R-:W-:Y:S01]  /*5e30*/  FMUL.FTZ R100, R115, R124.reuse ;  /* 0x0000007c73647220 */ /* 0x080fe20000410000 */
[----:B------:R-:W-:Y:S01]  /*5e40*/  FMUL.FTZ R183, R183, R124 ;  /* 0x0000007cb7b77220 */ /* 0x000fe20000410000 */
[----:B------:R-:W-:Y:S01]  /*5e50*/  FADD.FTZ R178, R158, -R181 ;  /* 0x800000b59eb27221 */ /* 0x000fe20000010000 */
[----:B------:R-:W-:Y:S01]  /*5e60*/  FFMA.FTZ R185, R125, R118, R185 ;  /* 0x000000767db97223 */ /* 0x000fe200000100b9 */
[----:B------:R-:W-:Y:S01]  /*5e70*/  FMUL.FTZ R119, R119, R124 ;  /* 0x0000007c77777220 */ /* 0x000fe20000410000 */
[----:B------:R-:W-:Y:S01]  /*5e80*/  FFMA.FTZ R181, R125, R112, R114 ;  /* 0x000000707db57223 */ /* 0x000fe20000010072 */
[----:B------:R-:W-:-:S02]  /*5e90*/  HADD2.F32 R191, -RZ, R79.H1_H1 ;  /* 0x3000004fffbf7230 */ /* 0x000fc40000004100 */
[----:B------:R-:W-:Y:S01]  /*5ea0*/  FFMA.FTZ R186, R100, R186, R101 ;  /* 0x000000ba64ba7223 */ /* 0x000fe20000010065 */
[----:B------:R-:W-:Y:S01]  /*5eb0*/  FFMA.FTZ R188, R183, R188, R96 ;  /* 0x000000bcb7bc7223 */ /* 0x000fe20000010060 */
[--C-:B------:R-:W-:Y:S02]  /*5ec0*/  HADD2.F32 R114, -RZ, R63.reuse.H0_H0 ;  /* 0x2000003fff727230 */ /* 0x100fe40000004100 */
[----:B------:R-:W-:Y:S01]  /*5ed0*/  FFMA.FTZ R187, R119, R187, R102 ;  /* 0x000000bb77bb7223 */ /* 0x000fe20000010066 */
[-C--:B------:R-:W-:Y:S01]  /*5ee0*/  FMUL.FTZ R185, R185, R124.reuse ;  /* 0x0000007cb9b97220 */ /* 0x080fe20000410000 */
[--C-:B------:R-:W-:Y:S02]  /*5ef0*/  HADD2.F32 R96, -RZ, R62.reuse.H0_H0 ;  /* 0x2000003eff607230 */ /* 0x100fe40000004100 */
[-C--:B------:R-:W-:Y:S01]  /*5f00*/  FMUL.FTZ R112, R177, R124.reuse ;  /* 0x0000007cb1707220 */ /* 0x080fe20000410000 */
[----:B------:R-:W-:Y:S02]  /*5f10*/  HADD2.F32 R101, -RZ, R62.H1_H1 ;  /* 0x3000003eff657230 */ /* 0x000fe40000004100 */
[----:B------:R-:W-:Y:S01]  /*5f20*/  FMUL.FTZ R102, R181, R124 ;  /* 0x0000007cb5667220 */ /* 0x000fe20000410000 */
[----:B------:R-:W-:Y:S01]  /*5f30*/  FFMA.FTZ R191, R125, R178, R191 ;  /* 0x000000b27dbf7223 */ /* 0x000fe200000100bf */
[----:B------:R-:W-:Y:S01]  /*5f40*/  FMUL.FTZ R115, R114, R185 ;  /* 0x000000b972737220 */ /* 0x000fe20000410000 */
[----:B------:R-:W-:Y:S01]  /*5f50*/  FFMA.FTZ R103, R112, R179, R103 ;  /* 0x000000b370677223 */ /* 0x000fe20000010067 */
[----:B------:R-:W-:Y:S01]  /*5f60*/  FFMA.FTZ R189, R102, R189, R97 ;  /* 0x000000bd66bd7223 */ /* 0x000fe20000010061 */
[----:B------:R-:W-:Y:S01]  /*5f70*/  FMUL.FTZ R114, R96, R183 ;  /* 0x000000b760727220 */ /* 0x000fe20000410000 */
[----:B------:R-:W-:Y:S01]  /*5f80*/  FMUL.FTZ R177, R101, R102 ;  /* 0x0000006665b17220 */ /* 0x000fe20000410000 */
[----:B------:R-:W-:-:S02]  /*5f90*/  HADD2.F32 R179, -RZ, R63.H1_H1 ;  /* 0x3000003fffb37230 */ /* 0x000fc40000004100 */
[----:B------:R-:W-:Y:S01]  /*5fa0*/  FMUL.FTZ R190, R191, R124 ;  /* 0x0000007cbfbe7220 */ /* 0x000fe20000410000 */
[--C-:B------:R-:W-:Y:S02]  /*5fb0*/  HADD2.F32 R102, -RZ, R61.reuse.H0_H0 ;  /* 0x2000003dff667230 */ /* 0x100fe40000004100 */
[----:B------:R-:W-:Y:S01]  /*5fc0*/  FFMA.FTZ R98, R185, R184, R98 ;  /* 0x000000b8b9627223 */ /* 0x000fe20000010062 */
[----:B------:R-:W-:Y:S02]  /*5fd0*/  HADD2.F32 R101, -RZ, R61.H1_H1 ;  /* 0x3000003dff657230 */ /* 0x000fe40000004100 */
[----:B------:R-:W-:Y:S01]  /*5fe0*/  FMUL.FTZ R118, R179, R190 ;  /* 0x000000beb3767220 */ /* 0x000fe20000410000 */
[--C-:B------:R-:W-:Y:S02]  /*5ff0*/  HADD2.F32 R96, -RZ, R60.reuse.H0_H0 ;  /* 0x2000003cff607230 */ /* 0x100fe40000004100 */
[----:B------:R-:W-:Y:S01]  /*6000*/  FMUL.FTZ R102, R102, R119 ;  /* 0x0000007766667220 */ /* 0x000fe20000410000 */
[----:B------:R-:W-:-:S02]  /*6010*/  HADD2.F32 R97, -RZ, R60.H1_H1 ;  /* 0x3000003cff617230 */ /* 0x000fc40000004100 */
[----:B------:R-:W-:Y:S01]  /*6020*/  FMUL.FTZ R101, R101, R112 ;  /* 0x0000007065657220 */ /* 0x000fe20000410000 */
[----:B------:R-:W-:Y:S01]  /*6030*/  FFMA.FTZ R190, R190, R192, R99 ;  /* 0x000000c0bebe7223 */ /* 0x000fe20000010063 */
[----:B------:R-:W-:Y:S01]  /*6040*/  FMUL.FTZ R96, R96, R113 ;  /* 0x0000007160607220 */ /* 0x000fe20000410000 */
[----:B------:R-:W-:Y:S01]  /*6050*/  F2FP.F16.F32.PACK_AB R115, R118, R115 ;  /* 0x000000737673723e */ /* 0x000fe200000000ff */
[----:B------:R-:W-:Y:S01]  /*6060*/  FMUL.FTZ R97, R97, R100 ;  /* 0x0000006461617220 */ /* 0x000fe20000410000 */
[----:B------:R-:W-:Y:S02]  /*6070*/  F2FP.F16.F32.PACK_AB R114, R177, R114 ;  /* 0x00000072b172723e */ /* 0x000fe400000000ff */
[----:B------:R-:W-:Y:S02]  /*6080*/  F2FP.F16.F32.PACK_AB R113, R101, R102 ;  /* 0x000000666571723e */ /* 0x000fe400000000ff */
[----:B------:R-:W-:-:S07]  /*6090*/  F2FP.F16.F32.PACK_AB R112, R97, R96 ;  /* 0x000000606170723e */ /* 0x000fce00000000ff */
.L_x_1417:
[----:B------:R-:W0:Y:S01]  /*60a0*/  @P1 LDC.64 R96, c[0x0][0x478] ;  /* 0x00011e00ff601b82 */ /* 0x000e220000000a00 */
[----:B------:R-:W-:Y:S02]  /*60b0*/  MOV R102, R187 ;  /* 0x000000bb00667202 */ /* 0x000fe40000000f00 */
[----:B------:R-:W-:-:S05]  /*60c0*/  MOV R99, R190 ;  /* 0x000000be00637202 */ /* 0x000fca0000000f00 */
[----:B------:R-:W1:Y:S01]  /*60d0*/  LDC.64 R100, c[0x0][0x468] ;  /* 0x00011a00ff647b82 */ /* 0x000e620000000a00 */
[C---:B0-----:R-:W-:Y:S01]  /*60e0*/  @P1 IMAD.WIDE.U32 R118, R0.reuse, 0x10, R96 ;  /* 0x0000001000761825 */ /* 0x041fe200078e0060 */
[----:B------:R-:W-:Y:S02]  /*60f0*/  MOV R96, R188 ;  /* 0x000000bc00607202 */ /* 0x000fe40000000f00 */
[----:B------:R-:W-:Y:S02]  /*6100*/  MOV R97, R189 ;  /* 0x000000bd00617202 */ /* 0x000fe40000000f00 */
[----:B------:R2:W-:Y:S01]  /*6110*/  @P1 STG.E.128 desc[UR6][R118.64], R84 ;  /* 0x0000005476001986 */ /* 0x0005e2000c101d06 */
[----:B-1----:R-:W-:Y:S01]  /*6120*/  IMAD.WIDE.U32 R178, R0, 0x10, R100 ;  /* 0x0000001000b27825 */ /* 0x002fe200078e0064 */
[----:B------:R-:W-:Y:S02]  /*6130*/  MOV R100, R180 ;  /* 0x000000b400647202 */ /* 0x000fe40000000f00 */
[----:B------:R-:W-:-:S02]  /*6140*/  MOV R101, R186 ;  /* 0x000000ba00657202 */ /* 0x000fc40000000f00 */
[----:B------:R2:W-:Y:S01]  /*6150*/  STG.E.128 desc[UR6][R178.64], R112 ;  /* 0x00000070b2007986 */ /* 0x0005e2000c101d06 */
[----:B------:R-:W-:-:S07]  /*6160*/  IADD3 R0, PT, PT, R0, 0x20, RZ ;  /* 0x0000002000007810 */ /* 0x000fce0007ffe0ff */
.L_x_1415:
[----:B------:R-:W-:Y:S05]  /*6170*/  BSYNC.RECONVERGENT B1 ;  /* 0x0000000000017941 */ /* 0x000fea0003800200 */
.L_x_1414:
[----:B------:R-:W-:Y:S05]  /*6180*/  @!P2 BRA `(.L_x_1407) ;  /* 0x0000000800b0a947 */ /* 0x000fea0003800000 */
[----:B-12---:R-:W1:Y:S02]  /*6190*/  LDC.64 R112, c[0x0][0x390] ;  /* 0x0000e400ff707b82 */ /* 0x006e640000000a00 */
[----:B-1----:R-:W-:-:S06]  /*61a0*/  IMAD.WIDE.U32 R112, R0, 0x10, R112 ;  /* 0x0000001000707825 */ /* 0x002fcc00078e0070 */
[----:B------:R-:W5:Y:S01]  /*61b0*/  LDG.E.128 R112, desc[UR6][R112.64] ;  /* 0x0000000670707981 */ /* 0x000f62000c1e1d00 */
[----:B------:R-:W-:-:S04]  /*61c0*/  ISETP.NE.U32.AND P1, PT, RZ, UR12, PT ;  /* 0x0000000cff007c0c */ /* 0x000fc8000bf25070 */
[----:B------:R-:W-:-:S13]  /*61d0*/  ISETP.NE.AND.EX P1, PT, RZ, UR13, PT, P1 ;  /* 0x0000000dff007c0c */ /* 0x000fda000bf25310 */
[----:B------:R-:W-:Y:S05]  /*61e0*/  @!P1 BRA `(.L_x_1418) ;  /* 0x0000000400449947 */ /* 0x000fea0003800000 */
[-CC-:B------:R-:W-:Y:S01]  /*61f0*/  FFMA.FTZ R87, R176, R116.reuse, R117.reuse ;  /* 0x00000074b0577223 */ /* 0x180fe20000010075 */
[----:B------:R-:W-:Y:S02]  /*6200*/  HADD2.F32 R84, -RZ, R83.H1_H1 ;  /* 0x30000053ff547230 */ /* 0x000fe40000004100 */
[-CC-:B0-----:R-:W-:Y:S01]  /*6210*/  FFMA.FTZ R119, R169, R116.reuse, R117.reuse ;  /* 0x00000074a9777223 */ /* 0x181fe20000010075 */
[-C--:B------:R-:W-:Y:S01]  /*6220*/  FFMA.FTZ R178, R172, R116.reuse, R117 ;  /* 0x00000074acb27223 */ /* 0x080fe20000010075 */
[----:B------:R-:W-:Y:S01]  /*6230*/  FADD.FTZ R180, R174, -R87 ;  /* 0x80000057aeb47221 */ /* 0x000fe20000010000 */
[-CC-:B------:R-:W-:Y:S01]  /*6240*/  FFMA.FTZ R85, R165, R116.reuse, R117.reuse ;  /* 0x00000074a5557223 */ /* 0x180fe20000010075 */
[-CC-:B------:R-:W-:Y:S01]  /*6250*/  FFMA.FTZ R186, R175, R116.reuse, R117.reuse ;  /* 0x00000074afba7223 */ /* 0x180fe20000010075 */
[-CC-:B------:R-:W-:Y:S01]  /*6260*/  FFMA.FTZ R184, R168, R116.reuse, R117.reuse ;  /* 0x00000074a8b87223 */ /* 0x180fe20000010075 */
[-CC-:B------:R-:W-:Y:S01]  /*6270*/  FFMA.FTZ R87, R161, R116.reuse, R117.reuse ;  /* 0x00000074a1577223 */ /* 0x180fe20000010075 */
[----:B------:R-:W-:Y:S01]  /*6280*/  FFMA.FTZ R182, R164, R116, R117 ;  /* 0x00000074a4b67223 */ /* 0x000fe20000010075 */
[----:B-----5:R-:W-:Y:S01]  /*6290*/  FFMA.FTZ R180, R125, R180, R84 ;  /* 0x000000b47db47223 */ /* 0x020fe20000010054 */
[----:B------:R-:W-:-:S02]  /*62a0*/  HADD2.F32 R86, -RZ, R82.H0_H0 ;  /* 0x20000052ff567230 */ /* 0x000fc40000004100 */
[----:B------:R-:W-:Y:S01]  /*62b0*/  FADD.FTZ R119, R170, -R119 ;  /* 0x80000077aa777221 */ /* 0x000fe20000010000 */
[----:B------:R-:W-:Y:S02]  /*62c0*/  HADD2.F32 R116, -RZ, R82.H1_H1 ;  /* 0x30000052ff747230 */ /* 0x000fe40000004100 */
[----:B------:R-:W-:Y:S01]  /*62d0*/  FADD.FTZ R117, R171, -R178 ;  /* 0x800000b2ab757221 */ /* 0x000fe20000010000 */
[----:B------:R-:W-:Y:S02]  /*62e0*/  HADD2.F32 R84, -RZ, R81.H0_H0 ;  /* 0x20000051ff547230 */ /* 0x000fe40000004100 */
[----:B------:R-:W-:Y:S01]  /*62f0*/  FADD.FTZ R85, R166, -R85 ;  /* 0x80000055a6557221 */ /* 0x000fe20000010000 */
[C---:B------:R-:W-:Y:S01]  /*6300*/  FFMA.FTZ R177, R125.reuse, R119, R86 ;  /* 0x000000777db17223 */ /* 0x040fe20000010056 */
[----:B------:R-:W-:Y:S02]  /*6310*/  HADD2.F32 R118, -RZ, R83.H0_H0 ;  /* 0x20000053ff767230 */ /* 0x000fe40000004100 */
[C---:B------:R-:W-:Y:S01]  /*6320*/  FFMA.FTZ R178, R125.reuse, R117, R116 ;  /* 0x000000757db27223 */ /* 0x040fe20000010074 */
[----:B------:R-:W-:Y:S01]  /*6330*/  FFMA.FTZ R119, R125, R85, R84 ;  /* 0x000000557d777223 */ /* 0x000fe20000010054 */
[----:B------:R-:W-:Y:S01]  /*6340*/  FADD.FTZ R181, R173, -R186 ;  /* 0x800000baadb57221 */ /* 0x000fe20000010000 */
[----:B------:R-:W-:-:S02]  /*6350*/  HADD2.F32 R116, -RZ, R81.H1_H1 ;  /* 0x30000051ff747230 */ /* 0x000fc40000004100 */
[----:B------:R-:W-:Y:S01]  /*6360*/  FADD.FTZ R184, R167, -R184 ;  /* 0x800000b8a7b87221 */ /* 0x000fe20000010000 */
[--C-:B------:R-:W-:Y:S02]  /*6370*/  HADD2.F32 R84, -RZ, R80.reuse.H0_H0 ;  /* 0x20000050ff547230 */ /* 0x100fe40000004100 */
[----:B------:R-:W-:Y:S01]  /*6380*/  FADD.FTZ R87, R162, -R87 ;  /* 0x80000057a2577221 */ /* 0x000fe20000010000 */
[----:B------:R-:W-:Y:S02]  /*6390*/  HADD2.F32 R85, -RZ, R115.H1_H1 ;  /* 0x30000073ff557230 */ /* 0x000fe40000004100 */
[----:B------:R-:W-:Y:S01]  /*63a0*/  FADD.FTZ R179, R163, -R182 ;  /* 0x800000b6a3b37221 */ /* 0x000fe20000010000 */
[----:B------:R-:W-:Y:S02]  /*63b0*/  HADD2.F32 R86, -RZ, R80.H1_H1 ;  /* 0x30000050ff567230 */ /* 0x000fe40000004100 */
[----:B------:R-:W-:Y:S01]  /*63c0*/  FMUL.FTZ R182, R180, R124 ;  /* 0x0000007cb4b67220 */ /* 0x000fe20000410000 */
[C---:B------:R-:W-:Y:S01]  /*63d0*/  FFMA.FTZ R181, R125.reuse, R181, R118 ;  /* 0x000000b57db57223 */ /* 0x040fe20000010076 */
[C---:B------:R-:W-:Y:S01]  /*63e0*/  FFMA.FTZ R116, R125.reuse, R184, R116 ;  /* 0x000000b87d747223 */ /* 0x040fe20000010074 */
[C---:B------:R-:W-:Y:S01]  /*63f0*/  FFMA.FTZ R117, R125.reuse, R87, R84 ;  /* 0x000000577d757223 */ /* 0x040fe20000010054 */
[----:B------:R-:W-:Y:S01]  /*6400*/  FFMA.FTZ R125, R125, R179, R86 ;  /* 0x000000b37d7d7223 */ /* 0x000fe20000010056 */
[----:B------:R-:W-:Y:S01]  /*6410*/  FFMA.FTZ R185, R182, R85, R91 ;  /* 0x00000055b6b97223 */ /* 0x000fe2000001005b */
[----:B------:R-:W-:-:S02]  /*6420*/  HADD2.F32 R87, -RZ, R113.H0_H0 ;  /* 0x20000071ff577230 */ /* 0x000fc40000004100 */
[-C--:B------:R-:W-:Y:S01]  /*6430*/  FMUL.FTZ R85, R177, R124.reuse ;  /* 0x0000007cb1557220 */ /* 0x080fe20000410000 */
[----:B------:R-:W-:Y:S02]  /*6440*/  HADD2.F32 R91, -RZ, R113.H1_H1 ;  /* 0x30000071ff5b7230 */ /* 0x000fe40000004100 */
[----:B------:R-:W-:Y:S01]  /*6450*/  FMUL.FTZ R113, R181, R124 ;  /* 0x0000007cb5717220 */ /* 0x000fe20000410000 */
[--C-:B------:R-:W-:Y:S02]  /*6460*/  HADD2.F32 R84, -RZ, R112.reuse.H0_H0 ;  /* 0x20000070ff547230 */ /* 0x100fe40000004100 */
[----:B------:R-:W-:Y:S02]  /*6470*/  HADD2.F32 R86, -RZ, R112.H1_H1 ;  /* 0x30000070ff567230 */ /* 0x000fe40000004100 */
[----:B------:R-:W-:Y:S02]  /*6480*/  HADD2.F32 R115, -RZ, R115.H0_H0 ;  /* 0x20000073ff737230 */ /* 0x000fe40000004100 */
[----:B------:R-:W-:-:S02]  /*6490*/  HADD2.F32 R112, -RZ, R55.H0_H0 ;  /* 0x20000037ff707230 */ /* 0x000fc40000004100 */
[----:B------:R-:W-:Y:S02]  /*64a0*/  HADD2.F32 R183, -RZ, R55.H1_H1 ;  /* 0x30000037ffb77230 */ /* 0x000fe40000004100 */
[----:B------:R-:W-:Y:S01]  /*64b0*/  FFMA.FTZ R90, R113, R115, R90 ;  /* 0x00000073715a7223 */ /* 0x000fe2000001005a */
[--C-:B------:R-:W-:Y:S02]  /*64c0*/  HADD2.F32 R118, -RZ, R114.reuse.H0_H0 ;  /* 0x20000072ff767230 */ /* 0x100fe40000004100 */
[----:B------:R-:W-:Y:S01]  /*64d0*/  FMUL.FTZ R115, R112, R113 ;  /* 0x0000007170737220 */ /* 0x000fe20000410000 */
[----:B------:R-:W-:Y:S02]  /*64e0*/  HADD2.F32 R179, -RZ, R114.H1_H1 ;  /* 0x30000072ffb37230 */ /* 0x000fe40000004100 */
[----:B------:R-:W-:Y:S01]  /*64f0*/  FMUL.FTZ R182, R183, R182 ;  /* 0x000000b6b7b67220 */ /* 0x000fe20000410000 */
[--C-:B------:R-:W-:Y:S02]  /*6500*/  HADD2.F32 R114, -RZ, R54.reuse.H0_H0 ;  /* 0x20000036ff727230 */ /* 0x100fe40000004100 */
[----:B------:R-:W-:Y:S01]  /*6510*/  FFMA.FTZ R183, R85, R118, R88 ;  /* 0x0000007655b77223 */ /* 0x000fe20000010058 */
[----:B------:R-:W-:Y:S01]  /*6520*/  FMUL.FTZ R112, R178, R124 ;  /* 0x0000007cb2707220 */ /* 0x000fe20000410000 */
[----:B------:R-:W-:-:S02]  /*6530*/  HADD2.F32 R113, -RZ, R54.H1_H1 ;  /* 0x30000036ff717230 */ /* 0x000fc40000004100 */
[-C--:B------:R-:W-:Y:S01]  /*6540*/  FMUL.FTZ R88, R116, R124.reuse ;  /* 0x0000007c74587220 */ /* 0x080fe20000410000 */
[----:B------:R-:W-:Y:S01]  /*6550*/  FMUL.FTZ R114, R114, R85 ;  /* 0x0000005572727220 */ /* 0x000fe20000410000 */
[--C-:B------:R-:W-:Y:S02]  /*6560*/  HADD2.F32 R118, -RZ, R53.reuse.H0_H0 ;  /* 0x20000035ff767230 */ /* 0x100fe40000004100 */
[----:B------:R-:W-:Y:S01]  /*6570*/  FMUL.FTZ R85, R119, R124 ;  /* 0x0000007c77557220 */ /* 0x000fe20000410000 */
[----:B------:R-:W-:Y:S01]  /*6580*/  FFMA.FTZ R184, R112, R179, R89 ;  /* 0x000000b370b87223 */ /* 0x000fe20000010059 */
[----:B------:R-:W-:Y:S01]  /*6590*/  FMUL.FTZ R179, R113, R112 ;  /* 0x0000007071b37220 */ /* 0x000fe20000410000 */
[----:B------:R-:W-:Y:S02]  /*65a0*/  HADD2.F32 R112, -RZ, R52.H0_H0 ;  /* 0x20000034ff707230 */ /* 0x000fe40000004100 */
[----:B------:R-:W-:Y:S01]  /*65b0*/  FFMA.FTZ R94, R85, R87, R94 ;  /* 0x00000057555e7223 */ /* 0x000fe2000001005e */
[----:B------:R-:W-:Y:S01]  /*65c0*/  FMUL.FTZ R113, R118, R85 ;  /* 0x0000005576717220 */ /* 0x000fe20000410000 */
[----:B------:R-:W-:-:S02]  /*65d0*/  HADD2.F32 R87, -RZ, R53.H1_H1 ;  /* 0x30000035ff577230 */ /* 0x000fc40000004100 */
[-C--:B------:R-:W-:Y:S01]  /*65e0*/  FMUL.FTZ R85, R117, R124.reuse ;  /* 0x0000007c75557220 */ /* 0x080fe20000410000 */
[----:B------:R-:W-:Y:S02]  /*65f0*/  HADD2.F32 R89, -RZ, R52.H1_H1 ;  /* 0x30000034ff597230 */ /* 0x000fe40000004100 */
[----:B------:R-:W-:Y:S01]  /*6600*/  FMUL.FTZ R124, R125, R124 ;  /* 0x0000007c7d7c7220 */ /* 0x000fe20000410000 */
[----:B------:R-:W-:Y:S01]  /*6610*/  FFMA.FTZ R95, R88, R91, R95 ;  /* 0x0000005b585f7223 */ /* 0x000fe2000001005f */
        /* <DEDUP_REMOVED lines=8> */
[----:B------:R-:W-:Y:S02]  /*66a0*/  F2FP.F16.F32.PACK_AB R84, R125, R117 ;  /* 0x000000757d54723e */ /* 0x000fe400000000ff */
[----:B------:R-:W-:Y:S02]  /*66b0*/  F2FP.F16.F32.PACK_AB R115, R182, R115 ;  /* 0x00000073b673723e */ /* 0x000fe400000000ff */
[----:B------:R-:W-:Y:S02]  /*66c0*/  F2FP.F16.F32.PACK_AB R114, R179, R114 ;  /* 0x00000072b372723e */ /* 0x000fe400000000ff */
[----:B------:R-:W-:-:S02]  /*66d0*/  F2FP.F16.F32.PACK_AB R113, R88, R113 ;  /* 0x000000715871723e */ /* 0x000fc400000000ff */
[----:B------:R-:W-:Y:S01]  /*66e0*/  F2FP.F16.F32.PACK_AB R112, R89, R112 ;  /* 0x000000705970723e */ /* 0x000fe200000000ff */
[----:B------:R-:W-:Y:S06]  /*66f0*/  BRA `(.L_x_1419) ;  /* 0x0000000400307947 */ /* 0x000fec0003800000 */
.L_x_1418:
[-CC-:B0-----:R-:W-:Y:S01]  /*6700*/  FFMA.FTZ R118, R175, R116.reuse, R117.reuse ;  /* 0x00000074af767223 */ /* 0x181fe20000010075 */
[----:B------:R-:W-:Y:S02]  /*6710*/  HADD2.F32 R180, -RZ, R83.H0_H0 ;  /* 0x20000053ffb47230 */ /* 0x000fe40000004100 */
[-CC-:B------:R-:W-:Y:S01]  /*6720*/  FFMA.FTZ R119, R161, R116.reuse, R117.reuse ;  /* 0x00000074a1777223 */ /* 0x180fe20000010075 */
[-CC-:B------:R-:W-:Y:S01]  /*6730*/  FFMA.FTZ R179, R165, R116.reuse, R117.reuse ;  /* 0x00000074a5b37223 */ /* 0x180fe20000010075 */
[----:B------:R-:W-:Y:S01]  /*6740*/  FADD.FTZ R178, R173, -R118 ;  /* 0x80000076adb27221 */ /* 0x000fe20000010000 */
[-CC-:B------:R-:W-:Y:S01]  /*6750*/  FFMA.FTZ R118, R164, R116.reuse, R117.reuse ;  /* 0x00000074a4767223 */ /* 0x180fe20000010075 */
[-CC-:B------:R-:W-:Y:S01]  /*6760*/  FFMA.FTZ R182, R168, R116.reuse, R117.reuse ;  /* 0x00000074a8b67223 */ /* 0x180fe20000010075 */
[--C-:B------:R-:W-:Y:S01]  /*6770*/  FFMA.FTZ R185, R169, R116, R117.reuse ;  /* 0x00000074a9b97223 */ /* 0x100fe20000010075 */
[----:B-----5:R-:W-:Y:S01]  /*6780*/  FFMA.FTZ R177, R125, R178, R180 ;  /* 0x000000b27db17223 */ /* 0x020fe200000100b4 */
[-CC-:B------:R-:W-:Y:S01]  /*6790*/  FFMA.FTZ R186, R172, R116.reuse, R117.reuse ;  /* 0x00000074acba7223 */ /* 0x180fe20000010075 */
[----:B------:R-:W-:Y:S01]  /*67a0*/  FFMA.FTZ R191, R176, R116, R117 ;  /* 0x00000074b0bf7223 */ /* 0x000fe20000010075 */
[----:B------:R-:W-:-:S02]  /*67b0*/  HADD2.F32 R184, -RZ, R114.H0_H0 ;  /* 0x20000072ffb87230 */ /* 0x000fc40000004100 */
[----:B------:R-:W-:Y:S01]  /*67c0*/  FMUL.FTZ R189, R177, R124 ;  /* 0x0000007cb1bd7220 */ /* 0x000fe20000410000 */
[----:B------:R-:W-:Y:S02]  /*67d0*/  HADD2.F32 R187, -RZ, R114.H1_H1 ;  /* 0x30000072ffbb7230 */ /* 0x000fe40000004100 */
[----:B------:R-:W-:Y:S01]  /*67e0*/  FADD.FTZ R118, R163, -R118 ;  /* 0x80000076a3767221 */ /* 0x000fe20000010000 */
[--C-:B------:R-:W-:Y:S02]  /*67f0*/  HADD2.F32 R116, -RZ, R112.reuse.H0_H0 ;  /* 0x20000070ff747230 */ /* 0x100fe40000004100 */
[----:B------:R-:W-:Y:S01]  /*6800*/  FADD.FTZ R182, R167, -R182 ;  /* 0x800000b6a7b67221 */ /* 0x000fe20000010000 */
[----:B------:R-:W-:Y:S02]  /*6810*/  HADD2.F32 R177, -RZ, R112.H1_H1 ;  /* 0x30000070ffb17230 */ /* 0x000fe40000004100 */
[----:B------:R-:W-:Y:S01]  /*6820*/  FADD.FTZ R112, R162, -R119 ;  /* 0x80000077a2707221 */ /* 0x000fe20000010000 */
[----:B------:R-:W-:-:S02]  /*6830*/  HADD2.F32 R114, -RZ, R80.H0_H0 ;  /* 0x20000050ff727230 */ /* 0x000fc40000004100 */
[----:B------:R-:W-:Y:S01]  /*6840*/  FADD.FTZ R186, R171, -R186 ;  /* 0x800000baabba7221 */ /* 0x000fe20000010000 */
[----:B------:R-:W-:Y:S02]  /*6850*/  HADD2.F32 R178, -RZ, R115.H0_H0 ;  /* 0x20000073ffb27230 */ /* 0x000fe40000004100 */
[--C-:B------:R-:W-:Y:S02]  /*6860*/  HADD2.F32 R180, -RZ, R113.reuse.H0_H0 ;  /* 0x20000071ffb47230 */ /* 0x100fe40000004100 */
[----:B------:R-:W-:Y:S02]  /*6870*/  HADD2.F32 R183, -RZ, R113.H1_H1 ;  /* 0x30000071ffb77230 */ /* 0x000fe40000004100 */
[----:B------:R-:W-:Y:S01]  /*6880*/  FFMA.FTZ R113, R125, R112, R114 ;  /* 0x000000707d717223 */ /* 0x000fe20000010072 */
[----:B------:R-:W-:Y:S02]  /*6890*/  HADD2.F32 R117, -RZ, R80.H1_H1 ;  /* 0x30000050ff757230 */ /* 0x000fe40000004100 */
[----:B------:R-:W-:Y:S01]  /*68a0*/  FFMA.FTZ R90, R189, R178, R90 ;  /* 0x000000b2bd5a7223 */ /* 0x000fe2000001005a */
[----:B------:R-:W-:-:S02]  /*68b0*/  HADD2.F32 R112, -RZ, R81.H1_H1 ;  /* 0x30000051ff707230 */ /* 0x000fc40000004100 */
[----:B------:R-:W-:Y:S01]  /*68c0*/  FADD.FTZ R178, R166, -R179 ;  /* 0x800000b3a6b27221 */ /* 0x000fe20000010000 */
[--C-:B------:R-:W-:Y:S02]  /*68d0*/  HADD2.F32 R119, -RZ, R82.reuse.H0_H0 ;  /* 0x20000052ff777230 */ /* 0x100fe40000004100 */
[----:B------:R-:W-:Y:S01]  /*68e0*/  FADD.FTZ R114, R170, -R185 ;  /* 0x800000b9aa727221 */ /* 0x000fe20000010000 */
[----:B------:R-:W-:Y:S02]  /*68f0*/  HADD2.F32 R179, -RZ, R82.H1_H1 ;  /* 0x30000052ffb37230 */ /* 0x000fe40000004100 */
[----:B------:R-:W-:Y:S01]  /*6900*/  FFMA.FTZ R117, R125, R118, R117 ;  /* 0x000000767d757223 */ /* 0x000fe20000010075 */
[----:B------:R-:W-:Y:S02]  /*6910*/  HADD2.F32 R193, -RZ, R83.H1_H1 ;  /* 0x30000053ffc17230 */ /* 0x000fe40000004100 */
[----:B------:R-:W-:Y:S01]  /*6920*/  FADD.FTZ R118, R174, -R191 ;  /* 0x800000bfae767221 */ /* 0x000fe20000010000 */
[----:B------:R-:W-:-:S02]  /*6930*/  HADD2.F32 R188, -RZ, R115.H1_H1 ;  /* 0x30000073ffbc7230 */ /* 0x000fc40000004100 */
[C---:B------:R-:W-:Y:S01]  /*6940*/  FFMA.FTZ R115, R125.reuse, R182, R112 ;  /* 0x000000b67d737223 */ /* 0x040fe20000010070 */
[----:B------:R-:W-:Y:S02]  /*6950*/  HADD2.F32 R181, -RZ, R81.H0_H0 ;  /* 0x20000051ffb57230 */ /* 0x000fe40000004100 */
[C---:B------:R-:W-:Y:S01]  /*6960*/  FFMA.FTZ R119, R125.reuse, R114, R119 ;  /* 0x000000727d777223 */ /* 0x040fe20000010077 */
[C---:B------:R-:W-:Y:S01]  /*6970*/  FFMA.FTZ R179, R125.reuse, R186, R179 ;  /* 0x000000ba7db37223 */ /* 0x040fe200000100b3 */
[----:B------:R-:W-:Y:S01]  /*6980*/  FFMA.FTZ R193, R125, R118, R193 ;  /* 0x000000767dc17223 */ /* 0x000fe200000100c1 */
[----:B------:R-:W-:Y:S01]  /*6990*/  FMUL.FTZ R118, R115, R124 ;  /* 0x0000007c73767220 */ /* 0x000fe20000410000 */
[----:B------:R-:W-:Y:S01]  /*69a0*/  FFMA.FTZ R181, R125, R178, R181 ;  /* 0x000000b27db57223 */ /* 0x000fe200000100b5 */
[-C--:B------:R-:W-:Y:S01]  /*69b0*/  FMUL.FTZ R119, R119, R124.reuse ;  /* 0x0000007c77777220 */ /* 0x080fe20000410000 */
[----:B------:R-:W-:Y:S01]  /*69c0*/  FMUL.FTZ R178, R179, R124 ;  /* 0x0000007cb3b27220 */ /* 0x000fe20000410000 */
[----:B------:R-:W-:-:S02]  /*69d0*/  HADD2.F32 R114, -RZ, R54.H0_H0 ;  /* 0x20000036ff727230 */ /* 0x000fc40000004100 */
[----:B------:R-:W-:Y:S01]  /*69e0*/  FMUL.FTZ R113, R113, R124 ;  /* 0x0000007c71717220 */ /* 0x000fe20000410000 */
[----:B------:R-:W-:Y:S02]  /*69f0*/  HADD2.F32 R115, -RZ, R54.H1_H1 ;  /* 0x30000036ff737230 */ /* 0x000fe40000004100 */
[----:B------:R-:W-:Y:S01]  /*6a00*/  FFMA.FTZ R95, R118, R183, R95 ;  /* 0x000000b7765f7223 */ /* 0x000fe2000001005f */
[----:B------:R-:W-:Y:S01]  /*6a10*/  FFMA.FTZ R183, R119, R184, R88 ;  /* 0x000000b877b77223 */ /* 0x000fe20000010058 */
[----:B------:R-:W-:Y:S01]  /*6a20*/  FFMA.FTZ R184, R178, R187, R89 ;  /* 0x000000bbb2b87223 */ /* 0x000fe20000010059 */
[----:B------:R-:W-:Y:S01]  /*6a30*/  FMUL.FTZ R112, R117, R124 ;  /* 0x0000007c75707220 */ /* 0x000fe20000410000 */
[----:B------:R-:W-:Y:S01]  /*6a40*/  FFMA.FTZ R92, R113, R116, R92 ;  /* 0x00000074715c7223 */ /* 0x000fe2000001005c */
[----:B------:R-:W-:Y:S01]  /*6a50*/  FMUL.FTZ R119, R114, R119 ;  /* 0x0000007772777220 */ /* 0x000fe20000410000 */
[----:B------:R-:W-:Y:S01]  /*6a60*/  FMUL.FTZ R178, R115, R178 ;  /* 0x000000b273b27220 */ /* 0x000fe20000410000 */
[----:B------:R-:W-:Y:S01]  /*6a70*/  FMUL.FTZ R181, R181, R124 ;  /* 0x0000007cb5b57220 */ /* 0x000fe20000410000 */
[----:B------:R-:W-:-:S02]  /*6a80*/  HADD2.F32 R116, -RZ, R55.H0_H0 ;  /* 0x20000037ff747230 */ /* 0x000fc40000004100 */
[----:B------:R-:W-:Y:S01]  /*6a90*/  FMUL.FTZ R124, R193, R124 ;  /* 0x0000007cc17c7220 */ /* 0x000fe20000410000 */
[----:B------:R-:W-:Y:S02]  /*6aa0*/  HADD2.F32 R114, -RZ, R53.H0_H0 ;  /* 0x20000035ff727230 */ /* 0x000fe40000004100 */
[----:B------:R-:W-:Y:S01]  /*6ab0*/  FFMA.FTZ R94, R181, R180, R94 ;  /* 0x000000b4b55e7223 */ /* 0x000fe2000001005e */
[----:B------:R-:W-:Y:S02]  /*6ac0*/  HADD2.F32 R117, -RZ, R55.H1_H1 ;  /* 0x30000037ff757230 */ /* 0x000fe40000004100 */
[----:B------:R-:W-:Y:S01]  /*6ad0*/  FMUL.FTZ R116, R116, R189 ;  /* 0x000000bd74747220 */ /* 0x000fe20000410000 */
[----:B------:R-:W-:Y:S02]  /*6ae0*/  HADD2.F32 R115, -RZ, R53.H1_H1 ;  /* 0x30000035ff737230 */ /* 0x000fe40000004100 */
[----:B------:R-:W-:Y:S01]  /*6af0*/  FMUL.FTZ R181, R114, R181 ;  /* 0x000000b572b57220 */ /* 0x000fe20000410000 */
[----:B------:R-:W-:-:S02]  /*6b00*/  HADD2.F32 R88, -RZ, R52.H0_H0 ;  /* 0x20000034ff587230 */ /* 0x000fc40000004100 */
[----:B------:R-:W-:Y:S01]  /*6b10*/  FMUL.FTZ R117, R117, R124 ;  /* 0x0000007c75757220 */ /* 0x000fe20000410000 */
[----:B------:R-:W-:Y:S02]  /*6b20*/  HADD2.F32 R89, -RZ, R52.H1_H1 ;  /* 0x30000034ff597230 */ /* 0x000fe40000004100 */
[----:B------:R-:W-:Y:S01]  /*6b30*/  FMUL.FTZ R118, R115, R118 ;  /* 0x0000007673767220 */ /* 0x000fe20000410000 */
[----:B------:R-:W-:Y:S01]  /*6b40*/  FFMA.FTZ R93, R112, R177, R93 ;  /* 0x000000b1705d7223 */ /* 0x000fe2000001005d */
[----:B------:R-:W-:Y:S01]  /*6b50*/  FMUL.FTZ R88, R88, R113 ;  /* 0x0000007158587220 */ /* 0x000fe20000410000 */
[----:B------:R-:W-:Y:S01]  /*6b60*/  FFMA.FTZ R185, R124, R188, R91 ;  /* 0x000000bc7cb97223 */ /* 0x000fe2000001005b */
[----:B------:R-:W-:Y:S01]  /*6b70*/  FMUL.FTZ R89, R89, R112 ;  /* 0x0000007059597220 */ /* 0x000fe20000410000 */
[----:B------:R-:W-:Y:S02]  /*6b80*/  F2FP.F16.F32.PACK_AB R115, R117, R116 ;  /* 0x000000747573723e */ /* 0x000fe400000000ff */
[----:B------:R-:W-:-:S02]  /*6b90*/  F2FP.F16.F32.PACK_AB R114, R178, R119 ;  /* 0x00000077b272723e */ /* 0x000fc400000000ff */
[----:B------:R-:W-:Y:S02]  /*6ba0*/  F2FP.F16.F32.PACK_AB R113, R118, R181 ;  /* 0x000000b57671723e */ /* 0x000fe400000000ff */
[----:B------:R-:W-:-:S07]  /*6bb0*/  F2FP.F16.F32.PACK_AB R112, R89, R88 ;  /* 0x000000585970723e */ /* 0x000fce00000000ff */
.L_x_1419:
        /* <DEDUP_REMOVED lines=8> */
[----:B------:R3:W-:Y:S02]  /*6c40*/  STG.E.128 desc[UR6][R118.64], R112 ;  /* 0x0000007076007986 */ /* 0x0007e4000c101d06 */
.L_x_1407:
[----:B------:R-:W-:Y:S05]  /*6c50*/  BSYNC.RECONVERGENT B0 ;  /* 0x0000000000007941 */ /* 0x000fea0003800200 */
.L_x_1397:
[----:B-1234-:R-:W1:Y:S02]  /*6c60*/  LDC.64 R112, c[0x0][0x380] ;  /* 0x0000e000ff707b82 */ /* 0x01ee640000000a00 */
[----:B-1----:R-:W-:-:S04]  /*6c70*/  LEA R2, R112, R2, 0x2 ;  /* 0x0000000270027211 */ /* 0x002fc800078e10ff */
[----:B------:R-:W-:-:S13]  /*6c80*/  ISETP.GE.AND P1, PT, R2, R113, PT ;  /* 0x000000710200720c */ /* 0x000fda0003f26270 */
[----:B------:R-:W-:Y:S05]  /*6c90*/  @!P1 BRA `(.L_x_1420) ;  /* 0xffffff9800bc9947 */ /* 0x000fea000383ffff */
.L_x_1384:
[----:B------:R-:W1:Y:S01]  /*6ca0*/  S2R R3, SR_CgaCtaId ;  /* 0x0000000000037919 */ /* 0x000e620000008800 */
[----:B-----5:R-:W-:Y:S01]  /*6cb0*/  SHF.R.U32.HI R52, RZ, 0x5, R122 ;  /* 0x00000005ff347819 */ /* 0x020fe2000001167a */
[----:B------:R-:W-:Y:S05]  /*6cc0*/  WARPSYNC.ALL ;  /* 0x0000000000007948 */ /* 0x000fea0003800000 */
[----:B------:R-:W-:Y:S01]  /*6cd0*/  MOV R0, 0x400 ;  /* 0x0000040000007802 */ /* 0x000fe20000000f00 */
[----:B------:R-:W-:Y:S01]  /*6ce0*/  IMAD R121, R52, 0x60, R121 ;  /* 0x0000006034797824 */ /* 0x000fe200078e0279 */
[----:B------:R-:W-:Y:S01]  /*6cf0*/  LOP3.LUT R2, R122, 0x7f, RZ, 0x3c, !PT ;  /* 0x0000007f7a027812 */ /* 0x000fe200078e3cff */
[----:B------:R-:W2:Y:S01]  /*6d00*/  S2UR UR4, SR_CTAID.X ;  /* 0x00000000000479c3 */ /* 0x000ea20000002500 */
[----:B------:R-:W3:Y:S01]  /*6d10*/  LDCU.128 UR16, c[0x0][0x440] ;  /* 0x00008800ff1077ac */ /* 0x000ee20008000c00 */
        /* <DEDUP_REMOVED lines=8> */
[----:B-1----:R-:W-:Y:S01]  /*6da0*/  LEA R0, R3, R0, 0x18 ;  /* 0x0000000003007211 */ /* 0x002fe200078ec0ff */
[----:B--2---:R-:W-:Y:S01]  /*6db0*/  IMAD R57, R123, UR4, RZ ;  /* 0x000000047b397c24 */ /* 0x004fe2000f8e02ff */
[----:B------:R-:W1:Y:S02]  /*6dc0*/  LDCU.64 UR4, c[0x0][0x460] ;  /* 0x00008c00ff0477ac */ /* 0x000e640008000a00 */
[-C--:B------:R-:W-:Y:S02]  /*6dd0*/  LEA R121, R121, R0.reuse, 0x5 ;  /* 0x0000000079797211 */ /* 0x080fe400078e28ff */
[----:B------:R-:W-:Y:S02]  /*6de0*/  LEA R0, R122, R0, 0x2 ;  /* 0x000000007a007211 */ /* 0x000fe400078e10ff */
[----:B------:R-:W-:Y:S01]  /*6df0*/  IADD3 R57, P6, PT, R57, R122, RZ ;  /* 0x0000007a39397210 */ /* 0x000fe20007fde0ff */
[----:B------:R-:W-:Y:S03]  /*6e00*/  STS.128 [R121], R24 ;  /* 0x0000001879007388 */ /* 0x000fe60000000c00 */
[----:B------:R-:W-:Y:S01]  /*6e10*/  IADD3.X R52, PT, PT, RZ, RZ, RZ, P6, !PT ;  /* 0x000000ffff347210 */ /* 0x000fe200037fe4ff */
[----:B------:R-:W-:Y:S03]  /*6e20*/  STS.128 [R121+0x10], R20 ;  /* 0x0000101479007388 */ /* 0x000fe60000000c00 */
[C---:B------:R-:W-:Y:S01]  /*6e30*/  SHF.L.U64.HI R59, R57.reuse, 0x2, R52 ;  /* 0x00000002393b7819 */ /* 0x040fe20000010234 */
[----:B------:R-:W-:Y:S01]  /*6e40*/  STS.128 [R121+0x400], R16 ;  /* 0x0004001079007388 */ /* 0x000fe20000000c00 */
[----:B------:R-:W-:-:S03]  /*6e50*/  SHF.L.U32 R57, R57, 0x2, RZ ;  /* 0x0000000239397819 */ /* 0x000fc600000006ff */
[----:B------:R-:W-:Y:S01]  /*6e60*/  STS.128 [R121+0x410], R12 ;  /* 0x0004100c79007388 */ /* 0x000fe20000000c00 */
[----:B---3--:R-:W-:-:S03]  /*6e70*/  IADD3 R55, P6, PT, R57, UR18, RZ ;  /* 0x0000001239377c10 */ /* 0x008fc6000ffde0ff */
[----:B------:R-:W-:Y:S01]  /*6e80*/  STS.128 [R121+0x800], R8 ;  /* 0x0008000879007388 */ /* 0x000fe20000000c00 */
[----:B------:R-:W-:Y:S02]  /*6e90*/  IADD3.X R58, PT, PT, R59, UR19, RZ, P6, !PT ;  /* 0x000000133b3a7c10 */ /* 0x000fe4000b7fe4ff */
[----:B------:R-:W-:Y:S01]  /*6ea0*/  IADD3 R53, P6, PT, R57, UR16, RZ ;  /* 0x0000001039357c10 */ /* 0x000fe2000ffde0ff */
[----:B------:R-:W-:Y:S03]  /*6eb0*/  STS.128 [R121+0x810], R4 ;  /* 0x0008100479007388 */ /* 0x000fe60000000c00 */
[----:B------:R-:W-:Y:S01]  /*6ec0*/  IADD3.X R56, PT, PT, R59, UR17, RZ, P6, !PT ;  /* 0x000000113b387c10 */ /* 0x000fe2000b7fe4ff */
[----:B------:R-:W-:Y:S06]  /*6ed0*/  BAR.SYNC.DEFER_BLOCKING 0x0 ;  /* 0x0000000000007b1d */ /* 0x000fec0000010000 */
[----:B------:R-:W2:Y:S04]  /*6ee0*/  LDS R2, [R0] ;  /* 0x0000000000027984 */ /* 0x000ea80000000800 */
[----:B------:R-:W3:Y:S04]  /*6ef0*/  LDS R25, [R0+0xc00] ;  /* 0x000c000000197984 */ /* 0x000ee80000000800 */
[----:B------:R-:W4:Y:S04]  /*6f00*/  LDS R3, [R0+0x200] ;  /* 0x0002000000037984 */ /* 0x000f280000000800 */
[----:B------:R-:W0:Y:S04]  /*6f10*/  LDS R18, [R0+0xe00] ;  /* 0x000e000000127984 */ /* 0x000e280000000800 */
[----:B------:R-:W1:Y:S04]  /*6f20*/  LDS R16, [R0+0x400] ;  /* 0x0004000000107984 */ /* 0x000e680000000800 */
[----:B------:R-:W1:Y:S04]  /*6f30*/  LDS R13, [R0+0x1000] ;  /* 0x00100000000d7984 */ /* 0x000e680000000800 */
[----:B------:R-:W1:Y:S04]  /*6f40*/  LDS R12, [R0+0x600] ;  /* 0x00060000000c7984 */ /* 0x000e680000000800 */
[----:B------:R-:W1:Y:S04]  /*6f50*/  LDS R9, [R0+0x1200] ;  /* 0x0012000000097984 */ /* 0x000e680000000800 */
[----:B------:R-:W1:Y:S04]  /*6f60*/  LDS R4, [R0+0x800] ;  /* 0x0008000000047984 */ /* 0x000e680000000800 */
[----:B------:R-:W1:Y:S04]  /*6f70*/  LDS R7, [R0+0x1400] ;  /* 0x0014000000077984 */ /* 0x000e680000000800 */
[----:B------:R-:W1:Y:S01]  /*6f80*/  LDS R5, [R0+0xa00] ;  /* 0x000a000000057984 */ /* 0x000e620000000800 */
[----:B--2---:R-:W-:-:S03]  /*6f90*/  FADD.FTZ R2, RZ, R2 ;  /* 0x00000002ff027221 */ /* 0x004fc60000010000 */
[----:B------:R-:W2:Y:S01]  /*6fa0*/  LDS R6, [R0+0x1600] ;  /* 0x0016000000067984 */ /* 0x000ea20000000800 */
[----:B---3--:R-:W-:-:S03]  /*6fb0*/  FADD.FTZ R2, R2, R25 ;  /* 0x0000001902027221 */ /* 0x008fc60000010000 */
[----:B------:R-:W3:Y:S01]  /*6fc0*/  LDS R11, [R0+0x1800] ;  /* 0x00180000000b7984 */ /* 0x000ee20000000800 */
[----:B----4-:R-:W-:-:S03]  /*6fd0*/  FADD.FTZ R3, RZ, R3 ;  /* 0x00000003ff037221 */ /* 0x010fc60000010000 */
[----:B------:R-:W4:Y:S01]  /*6fe0*/  LDS R8, [R0+0x1a00] ;  /* 0x001a000000087984 */ /* 0x000f220000000800 */
[----:B0-----:R-:W-:-:S03]  /*6ff0*/  FADD.FTZ R3, R3, R18 ;  /* 0x0000001203037221 */ /* 0x001fc60000010000 */
[----:B------:R-:W0:Y:S01]  /*7000*/  LDS R10, [R0+0x1c00] ;  /* 0x001c0000000a7984 */ /* 0x000e220000000800 */
[----:B-1----:R-:W-:-:S03]  /*7010*/  FADD.FTZ R16, RZ, R16 ;  /* 0x00000010ff107221 */ /* 0x002fc60000010000 */
        /* <DEDUP_REMOVED lines=13> */
[----:B--2---:R-:W-:-:S03]  /*70f0*/  FADD.FTZ R5, R5, R6 ;  /* 0x0000000605057221 */ /* 0x004fc60000010000 */
[----:B------:R-:W2:Y:S01]  /*7100*/  LDS R21, [R0+0x2c00] ;  /* 0x002c000000157984 */ /* 0x000ea20000000800 */
[----:B---3--:R-:W-:-:S03]  /*7110*/  FADD.FTZ R2, R2, R11 ;  /* 0x0000000b02027221 */ /* 0x008fc60000010000 */
[----:B------:R-:W3:Y:S01]  /*7120*/  LDS R26, [R0+0x2e00] ;  /* 0x002e0000001a7984 */ /* 0x000ee20000000800 */
[----:B----4-:R-:W-:Y:S01]  /*7130*/  FADD.FTZ R3, R3, R8 ;  /* 0x0000000803037221 */ /* 0x010fe20000010000 */
[----:B------:R-:W-:Y:S01]  /*7140*/  BAR.SYNC.DEFER_BLOCKING 0x0 ;  /* 0x0000000000007b1d */ /* 0x000fe20000010000 */
[----:B0-----:R-:W-:Y:S01]  /*7150*/  FADD.FTZ R10, R13, R10 ;  /* 0x0000000a0d0a7221 */ /* 0x001fe20000010000 */
[----:B-1----:R-:W-:Y:S01]  /*7160*/  FADD.FTZ R9, R9, R14 ;  /* 0x0000000e09097221 */ /* 0x002fe20000010000 */
        /* <DEDUP_REMOVED lines=9> */
[----:B--2---:R-:W-:-:S03]  /*7200*/  FADD.FTZ R21, R4, R21 ;  /* 0x0000001504157221 */ /* 0x004fc60000010000 */
[----:B------:R-:W-:Y:S01]  /*7210*/  STS.128 [R121+0x410], R36 ;  /* 0x0004102479007388 */ /* 0x000fe20000000c00 */
[----:B---3--:R-:W-:-:S03]  /*7220*/  FADD.FTZ R13, R5, R26 ;  /* 0x0000001a050d7221 */ /* 0x008fc60000010000 */
        /* <DEDUP_REMOVED lines=106> */
[----:B------:R-:W-:Y:S02]  /*78d0*/  MOV R2, R55 ;  /* 0x0000003700027202 */ /* 0x000fe40000000f00 */
        /* <DEDUP_REMOVED lines=14> */
.L_x_1422:
[----:B------:R-:W-:Y:S05]  /*79c0*/  BSYNC.RECONVERGENT B0 ;  /* 0x0000000000007941 */ /* 0x000fea0003800200 */
.L_x_1421:
[----:B------:R-:W-:Y:S01]  /*79d0*/  BSSY.RECONVERGENT B0, `(.L_x_1423) ;  /* 0x0000012000007945 */ /* 0x000fe20003800200 */
[----:B------:R-:W-:-:S03]  /*79e0*/  FADD.FTZ R35, R14, R35 ;  /* 0x000000230e237221 */ /* 0x000fc60000010000 */
[----:B------:R-:W-:Y:S05]  /*79f0*/  @!P0 BRA `(.L_x_1424) ;  /* 0x00000000003c8947 */ /* 0x000fea0003800000 */
[----:B-1----:R-:W-:Y:S02]  /*7a00*/  MOV R2, R55 ;  /* 0x0000003700027202 */ /* 0x002fe40000000f00 */
        /* <DEDUP_REMOVED lines=14> */
.L_x_1424:
[----:B------:R-:W-:Y:S05]  /*7af0*/  BSYNC.RECONVERGENT B0 ;  /* 0x0000000000007941 */ /* 0x000fea0003800200 */
.L_x_1423:
[----:B------:R-:W-:Y:S01]  /*7b00*/  BSSY.RECONVERGENT B0, `(.L_x_1425) ;  /* 0x0000012000007945 */ /* 0x000fe20003800200 */
[----:B------:R-:W-:-:S03]  /*7b10*/  FADD.FTZ R47, R47, R20 ;  /* 0x000000142f2f7221 */ /* 0x000fc60000010000 */
[----:B------:R-:W-:Y:S05]  /*7b20*/  @!P1 BRA `(.L_x_1426) ;  /* 0x00000000003c9947 */ /* 0x000fea0003800000 */
[----:B-12---:R-:W-:Y:S02]  /*7b30*/  MOV R2, R55 ;  /* 0x0000003700027202 */ /* 0x006fe40000000f00 */
        /* <DEDUP_REMOVED lines=14> */
.L_x_1426:
[----:B------:R-:W-:Y:S05]  /*7c20*/  BSYNC.RECONVERGENT B0 ;  /* 0x0000000000007941 */ /* 0x000fea0003800200 */
.L_x_1425:
        /* <DEDUP_REMOVED lines=18> */
.L_x_1428:
[----:B------:R-:W-:Y:S05]  /*7d50*/  BSYNC.RECONVERGENT B0 ;  /* 0x0000000000007941 */ /* 0x000fea0003800200 */
.L_x_1427:
        /* <DEDUP_REMOVED lines=18> */
.L_x_1430:
[----:B------:R-:W-:Y:S05]  /*7e80*/  BSYNC.RECONVERGENT B0 ;  /* 0x0000000000007941 */ /* 0x000fea0003800200 */
.L_x_1429:
        /* <DEDUP_REMOVED lines=11> */
.L_x_1396:
        /* <DEDUP_REMOVED lines=8> */
.L_x_1432:
[----:B------:R-:W-:Y:S05]  /*7fc0*/  BSYNC B0 ;  /* 0x0000000000007941 */ /* 0x000fea0003800000 */
.L_x_1431:
        /* <DEDUP_REMOVED lines=8> */
.L_x_1433:
[----:B------:R-:W-:Y:S01]  /*8050*/  FADD.FTZ R112, R112, R179 ;  /* 0x000000b370707221 */ /* 0x000fe20000010000 */
[----:B------:R-:W-:-:S04]  /*8060*/  HFMA2 R181, -RZ, RZ, 0, 1.1920928955078125e-07 ;  /* 0x00000002ffb57431 */ /* 0x000fc800000001ff */
[----:B------:R-:W-:Y:S02]  /*8070*/  MOV R182, R112 ;  /* 0x0000007000b67202 */ /* 0x000fe40000000f00 */
[----:B------:R-:W-:-:S07]  /*8080*/  MOV R113, R180 ;  /* 0x000000b400717202 */ /* 0x000fce0000000f00 */
[----:B------:R-:W-:Y:S05]  /*8090*/  WARPSYNC.COLLECTIVE R177, `(.L_x_1434) ;  /* 0x00000000b1087348 */ /* 0x000fea0003c00000 */
[----:B------:R0:W1:Y:S02]  /*80a0*/  SHFL.BFLY P6, R180, R182, R181, R184 ;  /* 0x0c0000b5b6b47389 */ /* 0x00006400000c00b8 */
[----:B01----:R-:W-:Y:S05]  /*80b0*/  ENDCOLLECTIVE ;  /* 0x000000000000791b */ /* 0x003fea0003800000 */
.L_x_1434:
[----:B------:R-:W-:-:S05]  /*80c0*/  FADD.FTZ R113, R113, R178 ;  /* 0x000000b271717221 */ /* 0x000fca0000010000 */
[----:B------:R-:W-:Y:S02]  /*80d0*/  MOV R182, R113 ;  /* 0x0000007100b67202 */ /* 0x000fe40000000f00 */
[----:B------:R-:W-:-:S07]  /*80e0*/  MOV R115, R180 ;  /* 0x000000b400737202 */ /* 0x000fce0000000f00 */
[----:B------:R-:W-:Y:S05]  /*80f0*/  WARPSYNC.COLLECTIVE R177, `(.L_x_1435) ;  /* 0x00000000b1087348 */ /* 0x000fea0003c00000 */
[----:B------:R0:W1:Y:S02]  /*8100*/  SHFL.BFLY P6, R180, R182, R181, R184 ;  /* 0x0c0000b5b6b47389 */ /* 0x00006400000c00b8 */
[----:B01----:R-:W-:Y:S05]  /*8110*/  ENDCOLLECTIVE ;  /* 0x000000000000791b */ /* 0x003fea0003800000 */
.L_x_1435:
[----:B------:R-:W-:Y:S01]  /*8120*/  FADD.FTZ R115, R112, R115 ;  /* 0x0000007370737221 */ /* 0x000fe20000010000 */
[----:B------:R-:W-:-:S04]  /*8130*/  HFMA2 R181, -RZ, RZ, 0, 2.384185791015625e-07 ;  /* 0x00000004ffb57431 */ /* 0x000fc800000001ff */
[----:B------:R-:W-:Y:S02]  /*8140*/  MOV R182, R115 ;  /* 0x0000007300b67202 */ /* 0x000fe40000000f00 */
[----:B------:R-:W-:-:S07]  /*8150*/  MOV R114, R180 ;  /* 0x000000b400727202 */ /* 0x000fce0000000f00 */
[----:B------:R-:W-:Y:S05]  /*8160*/  WARPSYNC.COLLECTIVE R177, `(.L_x_1436) ;  /* 0x00000000b1087348 */ /* 0x000fea0003c00000 */
[----:B------:R0:W1:Y:S02]  /*8170*/  SHFL.BFLY P6, R180, R182, R181, R184 ;  /* 0x0c0000b5b6b47389 */ /* 0x00006400000c00b8 */
[----:B01----:R-:W-:Y:S05]  /*8180*/  ENDCOLLECTIVE ;  /* 0x000000000000791b */ /* 0x003fea0003800000 */
.L_x_1436:
[----:B------:R-:W-:-:S05]  /*8190*/  FADD.FTZ R114, R113, R114 ;  /* 0x0000007271727221 */ /* 0x000fca0000010000 */
[----:B------:R-:W-:Y:S02]  /*81a0*/  MOV R182, R114 ;  /* 0x0000007200b67202 */ /* 0x000fe40000000f00 */
[----:B------:R-:W-:-:S07]  /*81b0*/  MOV R116, R180 ;  /* 0x000000b400747202 */ /* 0x000fce0000000f00 */
[----:B------:R-:W-:Y:S05]  /*81c0*/  WARPSYNC.COLLECTIVE R177, `(.L_x_1437) ;  /* 0x00000000b1087348 */ /* 0x000fea0003c00000 */
[----:B------:R0:W1:Y:S02]  /*81d0*/  SHFL.BFLY P6, R180, R182, R181, R184 ;  /* 0x0c0000b5b6b47389 */ /* 0x00006400000c00b8 */
[----:B01----:R-:W-:Y:S05]  /*81e0*/  ENDCOLLECTIVE ;  /* 0x000000000000791b */ /* 0x003fea0003800000 */
.L_x_1437:
[----:B------:R-:W-:Y:S01]  /*81f0*/  FADD.FTZ R116, R115, R116 ;  /* 0x0000007473747221 */ /* 0x000fe20000010000 */
[----:B------:R-:W-:-:S04]  /*8200*/  HFMA2 R181, -RZ, RZ, 0, 4.76837158203125e-07 ;  /* 0x00000008ffb57431 */ /* 0x000fc800000001ff */
[----:B------:R-:W-:Y:S02]  /*8210*/  MOV R182, R116 ;  /* 0x0000007400b67202 */ /* 0x000fe40000000f00 */
[----:B------:R-:W-:-:S07]  /*8220*/  MOV R117, R180 ;  /* 0x000000b400757202 */ /* 0x000fce0000000f00 */
[----:B------:R-:W-:Y:S05]  /*8230*/  WARPSYNC.COLLECTIVE R177, `(.L_x_1438) ;  /* 0x00000000b1087348 */ /* 0x000fea0003c00000 */
[----:B------:R0:W1:Y:S02]  /*8240*/  SHFL.BFLY P6, R180, R182, R181, R184 ;  /* 0x0c0000b5b6b47389 */ /* 0x00006400000c00b8 */
[----:B01----:R-:W-:Y:S05]  /*8250*/  ENDCOLLECTIVE ;  /* 0x000000000000791b */ /* 0x003fea0003800000 */
.L_x_1438:
[----:B------:R-:W-:-:S05]  /*8260*/  FADD.FTZ R117, R114, R117 ;  /* 0x0000007572757221 */ /* 0x000fca0000010000 */
[----:B------:R-:W-:Y:S02]  /*8270*/  MOV R182, R117 ;  /* 0x0000007500b67202 */ /* 0x000fe40000000f00 */
[----:B------:R-:W-:-:S07]  /*8280*/  MOV R119, R180 ;  /* 0x000000b400777202 */ /* 0x000fce0000000f00 */
[----:B------:R-:W-:Y:S05]  /*8290*/  WARPSYNC.COLLECTIVE R177, `(.L_x_1439) ;  /* 0x00000000b1087348 */ /* 0x000fea0003c00000 */
[----:B------:R0:W1:Y:S02]  /*82a0*/  SHFL.BFLY P6, R180, R182, R181, R184 ;  /* 0x0c0000b5b6b47389 */ /* 0x00006400000c00b8 */
[----:B01----:R-:W-:Y:S05]  /*82b0*/  ENDCOLLECTIVE ;  /* 0x000000000000791b */ /* 0x003fea0003800000 */
.L_x_1439:
[----:B------:R-:W-:Y:S01]  /*82c0*/  FADD.FTZ R119, R116, R119 ;  /* 0x0000007774777221 */ /* 0x000fe20000010000 */
[----:B------:R-:W-:-:S04]  /*82d0*/  HFMA2 R181, -RZ, RZ, 0, 9.5367431640625e-07 ;  /* 0x00000010ffb57431 */ /* 0x000fc800000001ff */
[----:B------:R-:W-:Y:S02]  /*82e0*/  MOV R182, R119 ;  /* 0x0000007700b67202 */ /* 0x000fe40000000f00 */
[----:B------:R-:W-:-:S07]  /*82f0*/  MOV R118, R180 ;  /* 0x000000b400767202 */ /* 0x000fce0000000f00 */
[----:B------:R-:W-:Y:S05]  /*8300*/  WARPSYNC.COLLECTIVE R177, `(.L_x_1440) ;  /* 0x00000000b1087348 */ /* 0x000fea0003c00000 */
[----:B------:R0:W1:Y:S02]  /*8310*/  SHFL.BFLY P6, R180, R182, R181, R184 ;  /* 0x0c0000b5b6b47389 */ /* 0x00006400000c00b8 */
[----:B01----:R-:W-:Y:S05]  /*8320*/  ENDCOLLECTIVE ;  /* 0x000000000000791b */ /* 0x003fea0003800000 */
.L_x_1440:
[----:B------:R-:W-:-:S05]  /*8330*/  FADD.FTZ R118, R117, R118 ;  /* 0x0000007675767221 */ /* 0x000fca0000010000 */
[----:B------:R-:W-:Y:S02]  /*8340*/  MOV R182, R118 ;  /* 0x0000007600b67202 */ /* 0x000fe40000000f00 */
[----:B------:R-:W-:-:S07]  /*8350*/  MOV R112, R180 ;  /* 0x000000b400707202 */ /* 0x000fce0000000f00 */
[----:B------:R-:W-:Y:S05]  /*8360*/  WARPSYNC.COLLECTIVE R177, `(.L_x_1441) ;  /* 0x00000000b1087348 */ /* 0x000fea0003c00000 */
[----:B------:R0:W1:Y:S02]  /*8370*/  SHFL.BFLY P6, R180, R182, R181, R184 ;  /* 0x0c0000b5b6b47389 */ /* 0x00006400000c00b8 */
[----:B01----:R-:W-:Y:S05]  /*8380*/  ENDCOLLECTIVE ;  /* 0x000000000000791b */ /* 0x003fea0003800000 */
.L_x_1441:
[----:B------:R-:W-:Y:S01]  /*8390*/  MOV R113, R180 ;  /* 0x000000b400717202 */ /* 0x000fe20000000f00 */
[----:B------:R-:W-:Y:S06]  /*83a0*/  BRA `(.L_x_1442) ;  /* 0xffffffa800547947 */ /* 0x000fec000383ffff */
.L_x_1443:
        /* <DEDUP_REMOVED lines=13> */
.L_x_14435:


//--------------------- .text._ZN10layer_norm13ln_bwd_kernelINS_13Kernel_traitsI6__halfS2_S2_S2_fjLj768ELj1ELj4ELj1ELj16ENS_18Kernel_traits_baseILj768ES2_S2_S2_S2_fjLj128EEEEELb0ELb1ELb0ELb1EEEvNS_9BwdParamsE --------------------------
	.section	.text._ZN10layer_norm13ln_bwd_kernelINS_13Kernel_traitsI6__halfS2_S2_S2_fjLj768ELj1ELj4ELj1ELj16ENS_18Kernel_traits_baseILj768ES2_S2_S2_S2_fjLj128EEEEELb0ELb1ELb0ELb1EEEvNS_9BwdParamsE,"ax",@progbits
	.align	128
        .global         _ZN10layer_norm13ln_bwd_kernelINS_13Kernel_traitsI6__halfS2_S2_S2_fjLj768ELj1ELj4ELj1ELj16ENS_18Kernel_traits_baseILj768ES2_S2_S2_S2_fjLj128EEEEELb0ELb1ELb0ELb1EEEvNS_9BwdParamsE
        .type           _ZN10layer_norm13ln_bwd_kernelINS_13Kernel_traitsI6__halfS2_S2_S2_fjLj768ELj1ELj4ELj1ELj16ENS_18Kernel_traits_baseILj768ES2_S2_S2_S2_fjLj128EEEEELb0ELb1ELb0ELb1EEEvNS_9BwdParamsE,@function
        .size           _ZN10layer_norm13ln_bwd_kernelINS_13Kernel_traitsI6__halfS2_S2_S2_fjLj768ELj1ELj4ELj1ELj16ENS_18Kernel_traits_baseILj768ES2_S2_S2_S2_fjLj128EEEEELb0ELb1ELb0ELb1EEEvNS_9BwdParamsE,(.L_x_14436 - _ZN10layer_norm13ln_bwd_kernelINS_13Kernel_traitsI6__halfS2_S2_S2_fjLj768ELj1ELj4ELj1ELj16ENS_18Kernel_traits_baseILj768ES2_S2_S2_S2_fjLj128EEEEELb0ELb1ELb0ELb1EEEvNS_9BwdParamsE)
        .other          _ZN10layer_norm13ln_bwd_kernelINS_13Kernel_traitsI6__halfS2_S2_S2_fjLj768ELj1ELj4ELj1ELj16ENS_18Kernel_traits_baseILj768ES2_S2_S2_S2_fjLj128EEEEELb0ELb1ELb0ELb1EEEvNS_9BwdParamsE,@"STO_CUDA_ENTRY STV_DEFAULT"
_ZN10layer_norm13ln_bwd_kernelINS_13Kernel_traitsI6__halfS2_S2_S2_fjLj768ELj1ELj4ELj1ELj16ENS_18Kernel_traits_baseILj768ES2_S2_S2_S2_fjLj128EEEEELb0ELb1ELb0ELb1EEEvNS_9BwdParamsE:
.text._ZN10layer_norm13ln_bwd_kernelINS_13Kernel_traitsI6__halfS2_S2_S2_fjLj768ELj1ELj4ELj1ELj16ENS_18Kernel_traits_baseILj768ES2_S2_S2_S2_fjLj128EEEEELb0ELb1ELb0ELb1EEEvNS_9BwdParamsE:
        /* <DEDUP_REMOVED lines=57> */
[----:B------:R0:W5:Y:S01]  /*0390*/  LDG.E.128 R92, desc[UR6][R24.64+0x400] ;  /* 0x00040006185c7981 */ /* 0x000162000c1e1d00 */
[----:B--2---:R-:W-:-:S03]  /*03a0*/  IMAD.WIDE.U32 R2, R3, 0x10, R4 ;  /* 0x0000001003027825 */ /* 0x004fc600078e0004 */
[----:B------:R0:W5:Y:S04]  /*03b0*/  LDG.E.128 R20, desc[UR6][R24.64+0x200] ;  /* 0x0002000618147981 */ /* 0x000168000c1e1d00 */
[----:B------:R0:W5:Y:S04]  /*03c0*/  LDG.E.128 R16, desc[UR6][R24.64] ;  /* 0x0000000618107981 */ /* 0x000168000c1e1d00 */
[----:B------:R0:W5:Y:S04]  /*03d0*/  LDG.E.128 R12, desc[UR6][R2.64+0x400] ;  /* 0x00040006020c7981 */ /* 0x000168000c1e1d00 */
        /* <DEDUP_REMOVED lines=41> */
[----:B0-----:R-:W-:-:S07]  /*0670*/  CS2R R122, SRZ ;  /* 0x00000000007a7805 */ /* 0x001fce000001ff00 */
.L_x_1464:
        /* <DEDUP_REMOVED lines=38> */
[----:B------:R-:W-:Y:S02]  /*08e0*/  HADD2.F32 R230, -RZ, R95.H1_H1 ;  /* 0x3000005fffe67230 */ /* 0x000fe40000004100 */
[----:B--2---:R-:W-:Y:S02]  /*08f0*/  HADD2.F32 R153, -RZ, R41.H0_H0 ;  /* 0x20000029ff997230 */ /* 0x004fe40000004100 */
[----:B------:R-:W-:Y:S02]  /*0900*/  HADD2.F32 R159, -RZ, R43.H0_H0 ;  /* 0x2000002bff9f7230 */ /* 0x000fe40000004100 */
[----:B---3--:R-:W-:Y:S02]  /*0910*/  HADD2.F32 R165, -RZ, R45.H0_H0 ;  /* 0x2000002dffa57230 */ /* 0x008fe40000004100 */
[----:B------:R-:W-:Y:S01]  /*0920*/  FADD.FTZ R222, -R0, R153 ;  /* 0x0000009900de7221 */ /* 0x000fe20000010100 */
[----:B------:R-:W-:-:S02]  /*0930*/  HADD2.F32 R171, -RZ, R47.H0_H0 ;  /* 0x2000002fffab7230 */ /* 0x000fc40000004100 */
[C---:B------:R-:W-:Y:S01]  /*0940*/  FADD.FTZ R216, -R0.reuse, R159 ;  /* 0x0000009f00d87221 */ /* 0x040fe20000010100 */
[----:B----4-:R-:W-:Y:S02]  /*0950*/  HADD2.F32 R177, -RZ, R49.H0_H0 ;  /* 0x20000031ffb17230 */ /* 0x010fe40000004100 */
[C---:B------:R-:W-:Y:S01]  /*0960*/  FADD.FTZ R210, -R0.reuse, R165 ;  /* 0x000000a500d27221 */ /* 0x040fe20000010100 */
[----:B------:R-:W-:Y:S02]  /*0970*/  HADD2.F32 R183, -RZ, R51.H0_H0 ;  /* 0x20000033ffb77230 */ /* 0x000fe40000004100 */
[C---:B------:R-:W-:Y:S01]  /*0980*/  FADD.FTZ R202, -R0.reuse, R171 ;  /* 0x000000ab00ca7221 */ /* 0x040fe20000010100 */
[--C-:B------:R-:W-:Y:S02]  /*0990*/  HADD2.F32 R149, -RZ, R40.reuse.H0_H0 ;  /* 0x20000028ff957230 */ /* 0x100fe40000004100 */
        /* <DEDUP_REMOVED lines=19> */
[----:B------:R-:W-:Y:S02]  /*0ad0*/  HADD2.F32 R169, -RZ, R46.H1_H1 ;  /* 0x3000002effa97230 */ /* 0x000fe40000004100 */
[C---:B------:R-:W-:Y:S01]  /*0ae0*/  FADD.FTZ R212, -R0.reuse, R45 ;  /* 0x0000002d00d47221 */ /* 0x040fe20000010100 */
[----:B------:R-:W-:Y:S02]  /*0af0*/  HADD2.F32 R47, -RZ, R47.H1_H1 ;  /* 0x3000002fff2f7230 */ /* 0x000fe40000004100 */
        /* <DEDUP_REMOVED lines=13> */
[----:B------:R-:W-:Y:S02]  /*0bd0*/  HADD2.F32 R41, -RZ, R52.H0_H0 ;  /* 0x20000034ff297230 */ /* 0x000fe40000004100 */
[C---:B------:R-:W-:Y:S01]  /*0be0*/  FADD.FTZ R148, -R0.reuse, R181 ;  /* 0x000000b500947221 */ /* 0x040fe20000010100 */
[----:B------:R-:W-:Y:S02]  /*0bf0*/  HADD2.F32 R178, -RZ, R57.H1_H1 ;  /* 0x30000039ffb27230 */ /* 0x000fe40000004100 */
[----:B------:R-:W-:Y:S01]  /*0c00*/  FADD.FTZ R150, -R0, R51 ;  /* 0x0000003300967221 */ /* 0x000fe20000010100 */
[----:B------:R-:W-:Y:S02]  /*0c10*/  HADD2.F32 R0, -RZ, R16.H0_H0 ;  /* 0x20000010ff007230 */ /* 0x000fe40000004100 */
[----:B-----5:R-:W-:Y:S01]  /*0c20*/  FMUL.FTZ R175, R143, R222 ;  /* 0x000000de8faf7220 */ /* 0x020fe20000410000 */
[----:B------:R-:W-:-:S02]  /*0c30*/  HADD2.F32 R149, -RZ, R21.H1_H1 ;  /* 0x30000015ff957230 */ /* 0x000fc40000004100 */
[C---:B------:R-:W-:Y:S01]  /*0c40*/  FMUL.FTZ R179, R143.reuse, R220 ;  /* 0x000000dc8fb37220 */ /* 0x040fe20000410000 */
[----:B------:R-:W-:Y:S02]  /*0c50*/  HADD2.F32 R52, -RZ, R52.H1_H1 ;  /* 0x30000034ff347230 */ /* 0x000fe40000004100 */
[----:B------:R-:W-:Y:S01]  /*0c60*/  FMUL.FTZ R177, R143, R224 ;  /* 0x000000e08fb17220 */ /* 0x000fe20000410000 */
[--C-:B------:R-:W-:Y:S02]  /*0c70*/  HADD2.F32 R49, -RZ, R55.reuse.H0_H0 ;  /* 0x20000037ff317230 */ /* 0x100fe40000004100 */
[----:B------:R-:W-:Y:S01]  /*0c80*/  FMUL.FTZ R164, R149, R178 ;  /* 0x000000b295a47220 */ /* 0x000fe20000410000 */
[----:B------:R-:W-:Y:S02]  /*0c90*/  HADD2.F32 R48, -RZ, R55.H1_H1 ;  /* 0x30000037ff307230 */ /* 0x000fe40000004100 */
[----:B------:R-:W-:Y:S01]  /*0ca0*/  FMUL.FTZ R55, R0, R41 ;  /* 0x0000002900377220 */ /* 0x000fe20000410000 */
[----:B------:R-:W-:-:S02]  /*0cb0*/  HADD2.F32 R47, -RZ, R16.H1_H1 ;  /* 0x30000010ff2f7230 */ /* 0x000fc40000004100 */
[----:B------:R-:W-:Y:S01]  /*0cc0*/  FMUL.FTZ R0, R143, R226 ;  /* 0x000000e28f007220 */ /* 0x000fe20000410000 */
[--C-:B------:R-:W-:Y:S02]  /*0cd0*/  HADD2.F32 R45, -RZ, R54.reuse.H0_H0 ;  /* 0x20000036ff2d7230 */ /* 0x100fe40000004100 */
[----:B------:R-:W-:Y:S01]  /*0ce0*/  FADD.FTZ R149, RZ, R55 ;  /* 0x00000037ff957221 */ /* 0x000fe20000010000 */
[----:B------:R-:W-:Y:S02]  /*0cf0*/  HADD2.F32 R42, -RZ, R54.H1_H1 ;  /* 0x30000036ff2a7230 */ /* 0x000fe40000004100 */
[----:B------:R-:W-:Y:S01]  /*0d00*/  FMUL.FTZ R170, R47, R52 ;  /* 0x000000342faa7220 */ /* 0x000fe20000410000 */
[----:B------:R-:W-:Y:S02]  /*0d10*/  HADD2.F32 R43, -RZ, R53.H0_H0 ;  /* 0x20000035ff2b7230 */ /* 0x000fe40000004100 */
[----:B------:R-:W-:Y:S01]  /*0d20*/  FMUL.FTZ R47, R143, R228 ;  /* 0x000000e48f2f7220 */ /* 0x000fe20000410000 */
[----:B------:R-:W-:-:S02]  /*0d30*/  HADD2.F32 R54, -RZ, R17.H0_H0 ;  /* 0x20000011ff367230 */ /* 0x000fc40000004100 */
[----:B------:R-:W-:Y:S01]  /*0d40*/  FFMA.FTZ R226, R0, R55, RZ ;  /* 0x0000003700e27223 */ /* 0x000fe200000100ff */
[----:B------:R-:W-:Y:S02]  /*0d50*/  HADD2.F32 R40, -RZ, R53.H1_H1 ;  /* 0x30000035ff287230 */ /* 0x000fe40000004100 */
[----:B------:R-:W-:Y:S01]  /*0d60*/  FADD.FTZ R149, R149, R170 ;  /* 0x000000aa95957221 */ /* 0x000fe20000010000 */
[----:B------:R-:W-:Y:S02]  /*0d70*/  HADD2.F32 R53, -RZ, R17.H1_H1 ;  /* 0x30000011ff357230 */ /* 0x000fe40000004100 */
[----:B------:R-:W-:Y:S01]  /*0d80*/  FMUL.FTZ R54, R54, R43 ;  /* 0x0000002b36367220 */ /* 0x000fe20000410000 */
[----:B------:R-:W-:Y:S01]  /*0d90*/  FFMA.FTZ R226, R47, R170, R226 ;  /* 0x000000aa2fe27223 */ /* 0x000fe200000100e2 */
[----:B------:R-:W-:Y:S02]  /*0da0*/  HADD2.F32 R44, -RZ, R18.H0_H0 ;  /* 0x20000012ff2c7230 */ /* 0x000fe40000004100 */
        /* <DEDUP_REMOVED lines=8> */
[----:B------:R-:W-:Y:S02]  /*0e30*/  HADD2.F32 R151, -RZ, R22.H0_H0 ;  /* 0x20000016ff977230 */ /* 0x000fe40000004100 */
[----:B------:R-:W-:Y:S01]  /*0e40*/  FFMA.FTZ R149, R177, R53, R226 ;  /* 0x00000035b1957223 */ /* 0x000fe200000100e2 */
[----:B------:R-:W-:Y:S02]  /*0e50*/  HADD2.F32 R57, -RZ, R18.H1_H1 ;  /* 0x30000012ff397230 */ /* 0x000fe40000004100 */
[----:B------:R-:W-:Y:S01]  /*0e60*/  FMUL.FTZ R171, R143, R214 ;  /* 0x000000d68fab7220 */ /* 0x000fe20000410000 */
[----:B------:R-:W-:-:S02]  /*0e70*/  HADD2.F32 R46, -RZ, R19.H0_H0 ;  /* 0x20000013ff2e7230 */ /* 0x000fc40000004100 */
[----:B------:R-:W-:Y:S01]  /*0e80*/  FMUL.FTZ R162, R151, R176 ;  /* 0x000000b097a27220 */ /* 0x000fe20000410000 */
[----:B------:R-:W-:Y:S01]  /*0e90*/  FADD.FTZ R151, R220, R51 ;  /* 0x00000033dc977221 */ /* 0x000fe20000010000 */
[----:B------:R-:W-:Y:S01]  /*0ea0*/  FMUL.FTZ R50, R57, R42 ;  /* 0x0000002a39327220 */ /* 0x000fe20000410000 */
[----:B------:R-:W-:Y:S01]  /*0eb0*/  FFMA.FTZ R214, R172, R51, R149 ;  /* 0x00000033acd67223 */ /* 0x000fe20000010095 */
[--C-:B------:R-:W-:Y:S02]  /*0ec0*/  HADD2.F32 R180, -RZ, R59.reuse.H0_H0 ;  /* 0x2000003bffb47230 */ /* 0x100fe40000004100 */
[----:B------:R-:W-:Y:S01]  /*0ed0*/  FMUL.FTZ R46, R46, R49 ;  /* 0x000000312e2e7220 */ /* 0x000fe20000410000 */
[----:B------:R-:W-:Y:S02]  /*0ee0*/  HADD2.F32 R186, -RZ, R59.H1_H1 ;  /* 0x3000003bffba7230 */ /* 0x000fe40000004100 */
[----:B------:R-:W-:Y:S01]  /*0ef0*/  FADD.FTZ R151, R151, R50 ;  /* 0x0000003297977221 */ /* 0x000fe20000010000 */
[----:B------:R-:W-:-:S02]  /*0f00*/  HADD2.F32 R157, -RZ, R56.H0_H0 ;  /* 0x20000038ff9d7230 */ /* 0x000fc40000004100 */
[----:B------:R-:W-:Y:S01]  /*0f10*/  FMUL.FTZ R181, R143, R216 ;  /* 0x000000d88fb57220 */ /* 0x000fe20000410000 */
[----:B------:R-:W-:Y:S02]  /*0f20*/  HADD2.F32 R174, -RZ, R56.H1_H1 ;  /* 0x30000038ffae7230 */ /* 0x000fe40000004100 */
[----:B------:R-:W-:Y:S01]  /*0f30*/  FFMA.FTZ R214, R179, R50, R214 ;  /* 0x00000032b3d67223 */ /* 0x000fe200000100d6 */
[----:B------:R-:W-:Y:S02]  /*0f40*/  HADD2.F32 R59, -RZ, R19.H1_H1 ;  /* 0x30000013ff3b7230 */ /* 0x000fe40000004100 */
[----:B------:R-:W-:Y:S01]  /*0f50*/  FADD.FTZ R151, R151, R46 ;  /* 0x0000002e97977221 */ /* 0x000fe20000010000 */
[----:B------:R-:W-:Y:S02]  /*0f60*/  HADD2.F32 R56, -RZ, R20.H0_H0 ;  /* 0x20000014ff387230 */ /* 0x000fe40000004100 */
[----:B------:R-:W-:Y:S01]  /*0f70*/  FMUL.FTZ R183, R143, R218 ;  /* 0x000000da8fb77220 */ /* 0x000fe20000410000 */
[----:B------:R-:W-:-:S02]  /*0f80*/  HADD2.F32 R184, -RZ, R60.H0_H0 ;  /* 0x2000003cffb87230 */ /* 0x000fc40000004100 */
[----:B------:R-:W-:Y:S01]  /*0f90*/  FMUL.FTZ R44, R59, R48 ;  /* 0x000000303b2c7220 */ /* 0x000fe20000410000 */
[----:B------:R-:W-:Y:S02]  /*0fa0*/  HADD2.F32 R161, -RZ, R92.H0_H0 ;  /* 0x2000005cffa17230 */ /* 0x000fe40000004100 */
[----:B------:R-:W-:Y:S01]  /*0fb0*/  FMUL.FTZ R173, R56, R157 ;  /* 0x0000009d38ad7220 */ /* 0x000fe20000410000 */
[----:B------:R-:W-:Y:S01]  /*0fc0*/  FFMA.FTZ R214, R181, R46, R214 ;  /* 0x0000002eb5d67223 */ /* 0x000fe200000100d6 */
[----:B------:R-:W-:Y:S02]  /*0fd0*/  HADD2.F32 R182, -RZ, R58.H1_H1 ;  /* 0x3000003affb67230 */ /* 0x000fe40000004100 */
[----:B------:R-:W-:Y:S01]  /*0fe0*/  FMUL.FTZ R154, R143, R154 ;  /* 0x0000009a8f9a7220 */ /* 0x000fe20000410000 */
[--C-:B------:R-:W-:Y:S02]  /*0ff0*/  HADD2.F32 R188, -RZ, R61.reuse.H0_H0 ;  /* 0x2000003dffbc7230 */ /* 0x100fe40000004100 */
[----:B------:R-:W-:Y:S01]  /*1000*/  FMUL.FTZ R56, R161, R184 ;  /* 0x000000b8a1387220 */ /* 0x000fe20000410000 */
[----:B------:R-:W-:-:S02]  /*1010*/  HADD2.F32 R187, -RZ, R61.H1_H1 ;  /* 0x3000003dffbb7230 */ /* 0x000fc40000004100 */
[----:B------:R-:W-:Y:S01]  /*1020*/  FMUL.FTZ R161, R143, R202 ;  /* 0x000000ca8fa17220 */ /* 0x000fe20000410000 */
[----:B------:R-:W-:Y:S02]  /*1030*/  HADD2.F32 R153, -RZ, R22.H1_H1 ;  /* 0x30000016ff997230 */ /* 0x000fe40000004100 */
[----:B------:R-:W-:Y:S01]  /*1040*/  FADD.FTZ R202, R151, R44 ;  /* 0x0000002c97ca7221 */ /* 0x000fe20000010000 */
[----:B------:R-:W-:Y:S02]  /*1050*/  HADD2.F32 R61, -RZ, R20.H1_H1 ;  /* 0x30000014ff3d7230 */ /* 0x000fe40000004100 */
[----:B------:R-:W-:Y:S01]  /*1060*/  FFMA.FTZ R151, R183, R44, R214 ;  /* 0x0000002cb7977223 */ /* 0x000fe200000100d6 */
[--C-:B------:R-:W-:Y:S02]  /*1070*/  HADD2.F32 R192, -RZ, R63.reuse.H0_H0 ;  /* 0x2000003fffc07230 */ /* 0x100fe40000004100 */
[----:B------:R-:W-:Y:S01]  /*1080*/  FMUL.FTZ R160, R153, R182 ;  /* 0x000000b699a07220 */ /* 0x000fe20000410000 */
[----:B------:R-:W-:-:S02]  /*1090*/  HADD2.F32 R191, -RZ, R63.H1_H1 ;  /* 0x3000003fffbf7230 */ /* 0x000fc40000004100 */
[----:B------:R-:W-:Y:S01]  /*10a0*/  FMUL.FTZ R168, R61, R174 ;  /* 0x000000ae3da87220 */ /* 0x000fe20000410000 */
[----:B------:R-:W-:Y:S02]  /*10b0*/  HADD2.F32 R155, -RZ, R23.H0_H0 ;  /* 0x20000017ff9b7230 */ /* 0x000fe40000004100 */
[----:B------:R-:W-:Y:S01]  /*10c0*/  FMUL.FTZ R149, R143, R200 ;  /* 0x000000c88f957220 */ /* 0x000fe20000410000 */
[----:B------:R-:W-:Y:S02]  /*10d0*/  HADD2.F32 R63, -RZ, R21.H0_H0 ;  /* 0x20000015ff3f7230 */ /* 0x000fe40000004100 */
[----:B------:R-:W-:Y:S01]  /*10e0*/  FADD.FTZ R153, R202, R173 ;  /* 0x000000adca997221 */ /* 0x000fe20000010000 */
[--C-:B------:R-:W-:Y:S02]  /*10f0*/  HADD2.F32 R190, -RZ, R62.reuse.H0_H0 ;  /* 0x2000003effbe7230 */ /* 0x100fe40000004100 */
[----:B------:R-:W-:Y:S01]  /*1100*/  FFMA.FTZ R200, R154, R173, R151 ;  /* 0x000000ad9ac87223 */ /* 0x000fe20000010097 */
[----:B------:R-:W-:-:S02]  /*1110*/  HADD2.F32 R189, -RZ, R62.H1_H1 ;  /* 0x3000003effbd7230 */ /* 0x000fc40000004100 */
[----:B------:R-:W-:Y:S01]  /*1120*/  FMUL.FTZ R158, R155, R180 ;  /* 0x000000b49b9e7220 */ /* 0x000fe20000410000 */
[----:B------:R-:W-:Y:S02]  /*1130*/  HADD2.F32 R62, -RZ, R94.H1_H1 ;  /* 0x3000005eff3e7230 */ /* 0x000fe40000004100 */
[----:B------:R-:W-:Y:S01]  /*1140*/  FMUL.FTZ R166, R63, R152 ;  /* 0x000000983fa67220 */ /* 0x000fe20000410000 */
[----:B------:R-:W-:Y:S02]  /*1150*/  HADD2.F32 R167, -RZ, R95.H0_H0 ;  /* 0x2000005fffa77230 */ /* 0x000fe40000004100 */
[----:B------:R-:W-:Y:S01]  /*1160*/  FADD.FTZ R155, R153, R168 ;  /* 0x000000a8999b7221 */ /* 0x000fe20000010000 */
[----:B------:R-:W-:Y:S02]  /*1170*/  HADD2.F32 R185, -RZ, R60.H1_H1 ;  /* 0x3000003cffb97230 */ /* 0x000fe40000004100 */
[----:B------:R-:W-:Y:S01]  /*1180*/  FMUL.FTZ R169, R143, R210 ;  /* 0x000000d28fa97220 */ /* 0x000fe20000410000 */
[----:B------:R-:W-:Y:S01]  /*1190*/  FFMA.FTZ R200, R171, R168, R200 ;  /* 0x000000a8abc87223 */ /* 0x000fe200000100c8 */
[----:B------:R-:W-:-:S02]  /*11a0*/  HADD2.F32 R60, -RZ, R93.H1_H1 ;  /* 0x3000005dff3c7230 */ /* 0x000fc40000004100 */
[----:B------:R-:W-:Y:S01]  /*11b0*/  FMUL.FTZ R61, R62, R189 ;  /* 0x000000bd3e3d7220 */ /* 0x000fe20000410000 */
[----:B------:R-:W-:Y:S02]  /*11c0*/  HADD2.F32 R165, -RZ, R94.H0_H0 ;  /* 0x2000005effa57230 */ /* 0x000fe40000004100 */
[----:B------:R-:W-:Y:S01]  /*11d0*/  FMUL.FTZ R62, R167, R192 ;  /* 0x000000c0a73e7220 */ /* 0x000fe20000410000 */
[----:B------:R-:W-:Y:S01]  /*11e0*/  FADD.FTZ R193, R155, R166 ;  /* 0x000000a69bc17221 */ /* 0x000fe20000010000 */
[----:B------:R-:W-:Y:S01]  /*11f0*/  FMUL.FTZ R167, R143, R212 ;  /* 0x000000d48fa77220 */ /* 0x000fe20000410000 */
        /* <DEDUP_REMOVED lines=13> */
[----:B------:R-:W-:Y:S02]  /*12d0*/  HADD2.F32 R159, -RZ, R23.H1_H1 ;  /* 0x30000017ff9f7230 */ /* 0x000fe40000004100 */
[----:B------:R-:W-:Y:S01]  /*12e0*/  FMUL.FTZ R155, R143, R194 ;  /* 0x000000c28f9b7220 */ /* 0x000fe20000410000 */
[----:B------:R-:W-:Y:S01]  /*12f0*/  FADD.FTZ R193, R193, R160 ;  /* 0x000000a0c1c17221 */ /* 0x000fe20000010000 */
[----:B------:R-:W-:Y:S01]  /*1300*/  FFMA.FTZ R194, R163, R160, R200 ;  /* 0x000000a0a3c27223 */ /* 0x000fe200000100c8 */
[----:B------:R-:W-:Y:S01]  /*1310*/  FMUL.FTZ R144, R143, R144 ;  /* 0x000000908f907220 */ /* 0x000fe20000410000 */
[----:B------:R-:W-:Y:S01]  /*1320*/  FMUL.FTZ R156, R159, R186 ;  /* 0x000000ba9f9c7220 */ /* 0x000fe20000410000 */
[----:B------:R-:W-:Y:S01]  /*1330*/  FADD.FTZ R193, R193, R158 ;  /* 0x0000009ec1c17221 */ /* 0x000fe20000010000 */
[----:B------:R-:W-:Y:S01]  /*1340*/  FMUL.FTZ R159, R143, R204 ;  /* 0x000000cc8f9f7220 */ /* 0x000fe20000410000 */
[----:B------:R-:W-:Y:S01]  /*1350*/  FFMA.FTZ R194, R161, R158, R194 ;  /* 0x0000009ea1c27223 */ /* 0x000fe200000100c2 */
        /* <DEDUP_REMOVED lines=49> */
.L_x_1447:
        /* <DEDUP_REMOVED lines=13> */
[----:B------:R-:W4:Y:S04]  /*1740*/  LDG.E.128 R52, desc[UR6][R52.64] ;  /* 0x0000000634347981 */ /* 0x000f28000c1e1d00 */
[----:B------:R-:W4:Y:S01]  /*1750*/  LDG.E.128 R56, desc[UR6][R56.64] ;  /* 0x0000000638387981 */ /* 0x000f22000c1e1d00 */
[----:B------:R-:W-:-:S06]  /*1760*/  IMAD.WIDE.U32 R60, R139, 0x10, R24 ;  /* 0x000000108b3c7825 */ /* 0x000fcc00078e0018 */
[----:B------:R-:W4:Y:S01]  /*1770*/  LDG.E.128 R60, desc[UR6][R60.64] ;  /* 0x000000063c3c7981 */ /* 0x000f22000c1e1d00 */
[----:B-1----:R-:W-:-:S04]  /*1780*/  IMAD.WIDE.U32 R24, R147, 0x10, R32 ;  /* 0x0000001093187825 */ /* 0x002fc800078e0020 */
[--C-:B------:R-:W-:Y:S02]  /*1790*/  IMAD.WIDE.U32 R28, R145, 0x10, R32.reuse ;  /* 0x00000010911c7825 */ /* 0x100fe400078e0020 */
[----:B------:R-:W5:Y:S02]  /*17a0*/  LDG.E.128 R24, desc[UR6][R24.64] ;  /* 0x0000000618187981 */ /* 0x000f64000c1e1d00 */
[----:B------:R-:W-:Y:S02]  /*17b0*/  IMAD.WIDE.U32 R32, R139, 0x10, R32 ;  /* 0x000000108b207825 */ /* 0x000fe400078e0020 */
[----:B------:R-:W5:Y:S04]  /*17c0*/  LDG.E.128 R28, desc[UR6][R28.64] ;  /* 0x000000061c1c7981 */ /* 0x000f68000c1e1d00 */
[----:B------:R-:W5:Y:S01]  /*17d0*/  LDG.E.128 R32, desc[UR6][R32.64] ;  /* 0x0000000620207981 */ /* 0x000f62000c1e1d00 */
[----:B------:R-:W-:-:S02]  /*17e0*/  HADD2.F32 R230, -RZ, R95.H1_H1 ;  /* 0x3000005fffe67230 */ /* 0x000fc40000004100 */
[----:B--2---:R-:W-:Y:S02]  /*17f0*/  HADD2.F32 R153, -RZ, R41.H0_H0 ;  /* 0x20000029ff997230 */ /* 0x004fe40000004100 */
[----:B------:R-:W-:Y:S02]  /*1800*/  HADD2.F32 R159, -RZ, R43.H0_H0 ;  /* 0x2000002bff9f7230 */ /* 0x000fe40000004100 */
[----:B------:R-:W-:Y:S02]  /*1810*/  HADD2.F32 R149, -RZ, R40.H0_H0 ;  /* 0x20000028ff957230 */ /* 0x000fe40000004100 */
[----:B---3--:R-:W-:Y:S02]  /*1820*/  HADD2.F32 R165, -RZ, R45.H0_H0 ;  /* 0x2000002dffa57230 */ /* 0x008fe40000004100 */
[----:B------:R-:W-:Y:S02]  /*1830*/  HADD2.F32 R171, -RZ, R47.H0_H0 ;  /* 0x2000002fffab7230 */ /* 0x000fe40000004100 */
[----:B----4-:R-:W-:-:S02]  /*1840*/  HADD2.F32 R177, -RZ, R49.H0_H0 ;  /* 0x20000031ffb17230 */ /* 0x010fc40000004100 */
[----:B------:R-:W-:Y:S02]  /*1850*/  HADD2.F32 R183, -RZ, R51.H0_H0 ;  /* 0x20000033ffb77230 */ /* 0x000fe40000004100 */
[----:B------:R-:W-:Y:S02]  /*1860*/  HADD2.F32 R151, -RZ, R40.H1_H1 ;  /* 0x30000028ff977230 */ /* 0x000fe40000004100 */
[----:B------:R-:W-:Y:S02]  /*1870*/  HADD2.F32 R41, -RZ, R41.H1_H1 ;  /* 0x30000029ff297230 */ /* 0x000fe40000004100 */
[--C-:B------:R-:W-:Y:S02]  /*1880*/  HADD2.F32 R155, -RZ, R42.reuse.H0_H0 ;  /* 0x2000002aff9b7230 */ /* 0x100fe40000004100 */
[----:B------:R-:W-:Y:S02]  /*1890*/  HADD2.F32 R157, -RZ, R42.H1_H1 ;  /* 0x3000002aff9d7230 */ /* 0x000fe40000004100 */
[----:B------:R-:W-:-:S02]  /*18a0*/  HADD2.F32 R43, -RZ, R43.H1_H1 ;  /* 0x3000002bff2b7230 */ /* 0x000fc40000004100 */
[--C-:B------:R-:W-:Y:S02]  /*18b0*/  HADD2.F32 R161, -RZ, R44.reuse.H0_H0 ;  /* 0x2000002cffa17230 */ /* 0x100fe40000004100 */
        /* <DEDUP_REMOVED lines=36> */
[----:B------:R-:W-:Y:S02]  /*1b00*/  HADD2.F32 R0, -RZ, R16.H0_H0 ;  /* 0x20000010ff007230 */ /* 0x000fe40000004100 */
[----:B------:R-:W-:Y:S02]  /*1b10*/  HADD2.F32 R178, -RZ, R57.H1_H1 ;  /* 0x30000039ffb27230 */ /* 0x000fe40000004100 */
[----:B------:R-:W-:Y:S02]  /*1b20*/  HADD2.F32 R149, -RZ, R21.H1_H1 ;  /* 0x30000015ff957230 */ /* 0x000fe40000004100 */
[----:B------:R-:W-:Y:S02]  /*1b30*/  HADD2.F32 R52, -RZ, R52.H1_H1 ;  /* 0x30000034ff347230 */ /* 0x000fe40000004100 */
[--C-:B------:R-:W-:Y:S02]  /*1b40*/  HADD2.F32 R49, -RZ, R55.reuse.H0_H0 ;  /* 0x20000037ff317230 */ /* 0x100fe40000004100 */
[----:B------:R-:W-:-:S02]  /*1b50*/  HADD2.F32 R48, -RZ, R55.H1_H1 ;  /* 0x30000037ff307230 */ /* 0x000fc40000004100 */
[----:B------:R-:W-:Y:S01]  /*1b60*/  FMUL.FTZ R55, R0, R41 ;  /* 0x0000002900377220 */ /* 0x000fe20000410000 */
[----:B------:R-:W-:Y:S02]  /*1b70*/  HADD2.F32 R47, -RZ, R16.H1_H1 ;  /* 0x30000010ff2f7230 */ /* 0x000fe40000004100 */
[----:B-----5:R-:W-:Y:S01]  /*1b80*/  FMUL.FTZ R0, R143, R226 ;  /* 0x000000e28f007220 */ /* 0x020fe20000410000 */
[--C-:B------:R-:W-:Y:S02]  /*1b90*/  HADD2.F32 R45, -RZ, R54.reuse.H0_H0 ;  /* 0x20000036ff2d7230 */ /* 0x100fe40000004100 */
[----:B------:R-:W-:Y:S01]  /*1ba0*/  FMUL.FTZ R164, R149, R178 ;  /* 0x000000b295a47220 */ /* 0x000fe20000410000 */
[----:B------:R-:W-:Y:S02]  /*1bb0*/  HADD2.F32 R42, -RZ, R54.H1_H1 ;  /* 0x30000036ff2a7230 */ /* 0x000fe40000004100 */
[----:B------:R-:W-:Y:S01]  /*1bc0*/  FMUL.FTZ R170, R47, R52 ;  /* 0x000000342faa7220 */ /* 0x000fe20000410000 */
[----:B------:R-:W-:-:S02]  /*1bd0*/  HADD2.F32 R43, -RZ, R53.H0_H0 ;  /* 0x20000035ff2b7230 */ /* 0x000fc40000004100 */
[----:B------:R-:W-:Y:S01]  /*1be0*/  FADD.FTZ R149, RZ, R55 ;  /* 0x00000037ff957221 */ /* 0x000fe20000010000 */
[----:B------:R-:W-:Y:S02]  /*1bf0*/  HADD2.F32 R54, -RZ, R17.H0_H0 ;  /* 0x20000011ff367230 */ /* 0x000fe40000004100 */
[----:B------:R-:W-:Y:S01]  /*1c00*/  FMUL.FTZ R47, R143, R228 ;  /* 0x000000e48f2f7220 */ /* 0x000fe20000410000 */
[----:B------:R-:W-:Y:S01]  /*1c10*/  FFMA.FTZ R226, R0, R55, RZ ;  /* 0x0000003700e27223 */ /* 0x000fe200000100ff */
[----:B------:R-:W-:Y:S02]  /*1c20*/  HADD2.F32 R40, -RZ, R53.H1_H1 ;  /* 0x30000035ff287230 */ /* 0x000fe40000004100 */
[----:B------:R-:W-:Y:S01]  /*1c30*/  FADD.FTZ R149, R149, R170 ;  /* 0x000000aa95957221 */ /* 0x000fe20000010000 */
[----:B------:R-:W-:Y:S02]  /*1c40*/  HADD2.F32 R53, -RZ, R17.H1_H1 ;  /* 0x30000011ff357230 */ /* 0x000fe40000004100 */
[----:B------:R-:W-:Y:S01]  /*1c50*/  FMUL.FTZ R54, R54, R43 ;  /* 0x0000002b36367220 */ /* 0x000fe20000410000 */
[----:B------:R-:W-:Y:S01]  /*1c60*/  FMUL.FTZ R175, R143, R222 ;  /* 0x000000de8faf7220 */ /* 0x000fe20000410000 */
[----:B------:R-:W-:Y:S01]  /*1c70*/  FFMA.FTZ R226, R47, R170, R226 ;  /* 0x000000aa2fe27223 */ /* 0x000fe200000100e2 */
[----:B------:R-:W-:-:S02]  /*1c80*/  HADD2.F32 R44, -RZ, R18.H0_H0 ;  /* 0x20000012ff2c7230 */ /* 0x000fc40000004100 */
[----:B------:R-:W-:Y:S01]  /*1c90*/  FMUL.FTZ R179, R143, R220 ;  /* 0x000000dc8fb37220 */ /* 0x000fe20000410000 */
[----:B------:R-:W-:Y:S01]  /*1ca0*/  FMUL.FTZ R53, R53, R40 ;  /* 0x0000002835357220 */ /* 0x000fe20000410000 */
[----:B------:R-:W-:Y:S01]  /*1cb0*/  FADD.FTZ R220, R149, R54 ;  /* 0x0000003695dc7221 */ /* 0x000fe20000010000 */
[----:B------:R-:W-:Y:S01]  /*1cc0*/  FMUL.FTZ R177, R143, R224 ;  /* 0x000000e08fb17220 */ /* 0x000fe20000410000 */
[----:B------:R-:W-:Y:S01]  /*1cd0*/  FFMA.FTZ R226, R175, R54, R226 ;  /* 0x00000036afe27223 */ /* 0x000fe200000100e2 */
[----:B------:R-:W-:Y:S02]  /*1ce0*/  HADD2.F32 R152, -RZ, R57.H0_H0 ;  /* 0x20000039ff987230 */ /* 0x000fe40000004100 */
[----:B------:R-:W-:Y:S02]  /*1cf0*/  HADD2.F32 R176, -RZ, R58.H0_H0 ;  /* 0x2000003affb07230 */ /* 0x000fe40000004100 */
[----:B------:R-:W-:Y:S02]  /*1d00*/  HADD2.F32 R151, -RZ, R22.H0_H0 ;  /* 0x20000016ff977230 */ /* 0x000fe40000004100 */
[----:B------:R-:W-:Y:S01]  /*1d10*/  FMUL.FTZ R51, R44, R45 ;  /* 0x0000002d2c337220 */ /* 0x000fe20000410000 */
[----:B------:R-:W-:-:S02]  /*1d20*/  HADD2.F32 R57, -RZ, R18.H1_H1 ;  /* 0x30000012ff397230 */ /* 0x000fc40000004100 */
[----:B------:R-:W-:Y:S01]  /*1d30*/  FADD.FTZ R220, R220, R53 ;  /* 0x00000035dcdc7221 */ /* 0x000fe20000010000 */
[----:B------:R-:W-:Y:S01]  /*1d40*/  FMUL.FTZ R172, R143, R172 ;  /* 0x000000ac8fac7220 */ /* 0x000fe20000410000 */
[----:B------:R-:W-:Y:S01]  /*1d50*/  FFMA.FTZ R149, R177, R53, R226 ;  /* 0x00000035b1957223 */ /* 0x000fe200000100e2 */
[----:B------:R-:W-:Y:S02]  /*1d60*/  HADD2.F32 R46, -RZ, R19.H0_H0 ;  /* 0x20000013ff2e7230 */ /* 0x000fe40000004100 */
[----:B------:R-:W-:Y:S01]  /*1d70*/  FMUL.FTZ R162, R151, R176 ;  /* 0x000000b097a27220 */ /* 0x000fe20000410000 */
[----:B------:R-:W-:Y:S01]  /*1d80*/  FMUL.FTZ R50, R57, R42 ;  /* 0x0000002a39327220 */ /* 0x000fe20000410000 */
[----:B------:R-:W-:Y:S01]  /*1d90*/  FMUL.FTZ R171, R143, R214 ;  /* 0x000000d68fab7220 */ /* 0x000fe20000410000 */
[----:B------:R-:W-:Y:S01]  /*1da0*/  FADD.FTZ R151, R220, R51 ;  /* 0x00000033dc977221 */ /* 0x000fe20000010000 */
[----:B------:R-:W-:Y:S01]  /*1db0*/  FFMA.FTZ R214, R172, R51, R149 ;  /* 0x00000033acd67223 */ /* 0x000fe20000010095 */
[----:B------:R-:W-:-:S02]  /*1dc0*/  HADD2.F32 R180, -RZ, R59.H0_H0 ;  /* 0x2000003bffb47230 */ /* 0x000fc40000004100 */
[----:B------:R-:W-:Y:S02]  /*1dd0*/  HADD2.F32 R186, -RZ, R59.H1_H1 ;  /* 0x3000003bffba7230 */ /* 0x000fe40000004100 */
[----:B------:R-:W-:Y:S01]  /*1de0*/  FMUL.FTZ R46, R46, R49 ;  /* 0x000000312e2e7220 */ /* 0x000fe20000410000 */
[--C-:B------:R-:W-:Y:S02]  /*1df0*/  HADD2.F32 R157, -RZ, R56.reuse.H0_H0 ;  /* 0x20000038ff9d7230 */ /* 0x100fe40000004100 */
[----:B------:R-:W-:Y:S01]  /*1e00*/  FADD.FTZ R151, R151, R50 ;  /* 0x0000003297977221 */ /* 0x000fe20000010000 */
[----:B------:R-:W-:Y:S02]  /*1e10*/  HADD2.F32 R174, -RZ, R56.H1_H1 ;  /* 0x30000038ffae7230 */ /* 0x000fe40000004100 */
[----:B------:R-:W-:Y:S02]  /*1e20*/  HADD2.F32 R59, -RZ, R19.H1_H1 ;  /* 0x30000013ff3b7230 */ /* 0x000fe40000004100 */
[----:B------:R-:W-:Y:S01]  /*1e30*/  FMUL.FTZ R181, R143, R216 ;  /* 0x000000d88fb57220 */ /* 0x000fe20000410000 */
[----:B------:R-:W-:-:S02]  /*1e40*/  HADD2.F32 R56, -RZ, R20.H0_H0 ;  /* 0x20000014ff387230 */ /* 0x000fc40000004100 */
[----:B------:R-:W-:Y:S01]  /*1e50*/  FFMA.FTZ R214, R179, R50, R214 ;  /* 0x00000032b3d67223 */ /* 0x000fe200000100d6 */
[----:B------:R-:W-:Y:S02]  /*1e60*/  HADD2.F32 R184, -RZ, R60.H0_H0 ;  /* 0x2000003cffb87230 */ /* 0x000fe40000004100 */
[----:B------:R-:W-:Y:S02]  /*1e70*/  HADD2.F32 R161, -RZ, R92.H0_H0 ;  /* 0x2000005cffa17230 */ /* 0x000fe40000004100 */
[----:B------:R-:W-:Y:S01]  /*1e80*/  FMUL.FTZ R44, R59, R48 ;  /* 0x000000303b2c7220 */ /* 0x000fe20000410000 */
[----:B------:R-:W-:Y:S01]  /*1e90*/  FADD.FTZ R151, R151, R46 ;  /* 0x0000002e97977221 */ /* 0x000fe20000010000 */
[----:B------:R-:W-:Y:S01]  /*1ea0*/  FMUL.FTZ R173, R56, R157 ;  /* 0x0000009d38ad7220 */ /* 0x000fe20000410000 */
[----:B------:R-:W-:Y:S01]  /*1eb0*/  FMUL.FTZ R183, R143, R218 ;  /* 0x000000da8fb77220 */ /* 0x000fe20000410000 */
[----:B------:R-:W-:Y:S01]  /*1ec0*/  FFMA.FTZ R214, R181, R46, R214 ;  /* 0x0000002eb5d67223 */ /* 0x000fe200000100d6 */
[----:B------:R-:W-:-:S02]  /*1ed0*/  HADD2.F32 R182, -RZ, R58.H1_H1 ;  /* 0x3000003affb67230 */ /* 0x000fc40000004100 */
[----:B------:R-:W-:Y:S01]  /*1ee0*/  FMUL.FTZ R56, R161, R184 ;  /* 0x000000b8a1387220 */ /* 0x000fe20000410000 */
[--C-:B------:R-:W-:Y:S02]  /*1ef0*/  HADD2.F32 R188, -RZ, R61.reuse.H0_H0 ;  /* 0x2000003dffbc7230 */ /* 0x100fe40000004100 */
[----:B------:R-:W-:Y:S01]  /*1f00*/  FMUL.FTZ R161, R143, R202 ;  /* 0x000000ca8fa17220 */ /* 0x000fe20000410000 */
[----:B------:R-:W-:Y:S02]  /*1f10*/  HADD2.F32 R187, -RZ, R61.H1_H1 ;  /* 0x3000003dffbb7230 */ /* 0x000fe40000004100 */
[----:B------:R-:W-:Y:S02]  /*1f20*/  HADD2.F32 R153, -RZ, R22.H1_H1 ;  /* 0x30000016ff997230 */ /* 0x000fe40000004100 */
[----:B------:R-:W-:Y:S01]  /*1f30*/  FADD.FTZ R202, R151, R44 ;  /* 0x0000002c97ca7221 */ /* 0x000fe20000010000 */
[----:B------:R-:W-:Y:S02]  /*1f40*/  HADD2.F32 R61, -RZ, R20.H1_H1 ;  /* 0x30000014ff3d7230 */ /* 0x000fe40000004100 */
[----:B------:R-:W-:Y:S01]  /*1f50*/  FMUL.FTZ R154, R143, R154 ;  /* 0x0000009a8f9a7220 */ /* 0x000fe20000410000 */
[----:B------:R-:W-:Y:S01]  /*1f60*/  FFMA.FTZ R151, R183, R44, R214 ;  /* 0x0000002cb7977223 */ /* 0x000fe200000100d6 */
[----:B------:R-:W-:-:S02]  /*1f70*/  HADD2.F32 R192, -RZ, R63.H0_H0 ;  /* 0x2000003fffc07230 */ /* 0x000fc40000004100 */
[----:B------:R-:W-:Y:S01]  /*1f80*/  FMUL.FTZ R160, R153, R182 ;  /* 0x000000b699a07220 */ /* 0x000fe20000410000 */
[----:B------:R-:W-:Y:S02]  /*1f90*/  HADD2.F32 R191, -RZ, R63.H1_H1 ;  /* 0x3000003fffbf7230 */ /* 0x000fe40000004100 */
[----:B------:R-:W-:Y:S02]  /*1fa0*/  HADD2.F32 R155, -RZ, R23.H0_H0 ;  /* 0x20000017ff9b7230 */ /* 0x000fe40000004100 */
[----:B------:R-:W-:Y:S01]  /*1fb0*/  FMUL.FTZ R168, R61, R174 ;  /* 0x000000ae3da87220 */ /* 0x000fe20000410000 */
[----:B------:R-:W-:Y:S02]  /*1fc0*/  HADD2.F32 R63, -RZ, R21.H0_H0 ;  /* 0x20000015ff3f7230 */ /* 0x000fe40000004100 */
[----:B------:R-:W-:Y:S01]  /*1fd0*/  FMUL.FTZ R149, R143, R200 ;  /* 0x000000c88f957220 */ /* 0x000fe20000410000 */
[----:B------:R-:W-:Y:S01]  /*1fe0*/  FADD.FTZ R153, R202, R173 ;  /* 0x000000adca997221 */ /* 0x000fe20000010000 */
[----:B------:R-:W-:-:S02]  /*1ff0*/  HADD2.F32 R190, -RZ, R62.H0_H0 ;  /* 0x2000003effbe7230 */ /* 0x000fc40000004100 */
[----:B------:R-:W-:Y:S01]  /*2000*/  FFMA.FTZ R200, R154, R173, R151 ;  /* 0x000000ad9ac87223 */ /* 0x000fe20000010097 */
[----:B------:R-:W-:Y:S02]  /*2010*/  HADD2.F32 R189, -RZ, R62.H1_H1 ;  /* 0x3000003effbd7230 */ /* 0x000fe40000004100 */
[----:B------:R-:W-:Y:S01]  /*2020*/  FMUL.FTZ R158, R155, R180 ;  /* 0x000000b49b9e7220 */ /* 0x000fe20000410000 */
[----:B------:R-:W-:Y:S02]  /*2030*/  HADD2.F32 R62, -RZ, R94.H1_H1 ;  /* 0x3000005eff3e7230 */ /* 0x000fe40000004100 */
[----:B------:R-:W-:Y:S01]  /*2040*/  FMUL.FTZ R166, R63, R152 ;  /* 0x000000983fa67220 */ /* 0x000fe20000410000 */
[----:B------:R-:W-:Y:S02]  /*2050*/  HADD2.F32 R167, -RZ, R95.H0_H0 ;  /* 0x2000005fffa77230 */ /* 0x000fe40000004100 */
[----:B------:R-:W-:Y:S01]  /*2060*/  FADD.FTZ R155, R153, R168 ;  /* 0x000000a8999b7221 */ /* 0x000fe20000010000 */
[----:B------:R-:W-:-:S02]  /*2070*/  HADD2.F32 R185, -RZ, R60.H1_H1 ;  /* 0x3000003cffb97230 */ /* 0x000fc40000004100 */
[----:B------:R-:W-:Y:S01]  /*2080*/  FMUL.FTZ R169, R143, R210 ;  /* 0x000000d28fa97220 */ /* 0x000fe20000410000 */
[----:B------:R-:W-:Y:S01]  /*2090*/  FFMA.FTZ R200, R171, R168, R200 ;  /* 0x000000a8abc87223 */ /* 0x000fe200000100c8 */
[----:B------:R-:W-:Y:S02]  /*20a0*/  HADD2.F32 R60, -RZ, R93.H1_H1 ;  /* 0x3000005dff3c7230 */ /* 0x000fe40000004100 */
[----:B------:R-:W-:Y:S01]  /*20b0*/  FMUL.FTZ R61, R62, R189 ;  /* 0x000000bd3e3d7220 */ /* 0x000fe20000410000 */
[----:B------:R-:W-:Y:S02]  /*20c0*/  HADD2.F32 R165, -RZ, R94.H0_H0 ;  /* 0x2000005effa57230 */ /* 0x000fe40000004100 */
[----:B------:R-:W-:Y:S01]  /*20d0*/  FMUL.FTZ R62, R167, R192 ;  /* 0x000000c0a73e7220 */ /* 0x000fe20000410000 */
[----:B------:R-:W-:Y:S01]  /*20e0*/  FADD.FTZ R193, R155, R166 ;  /* 0x000000a69bc17221 */ /* 0x000fe20000010000 */
        /* <DEDUP_REMOVED lines=14> */
[----:B------:R-:W-:-:S02]  /*21d0*/  HADD2.F32 R159, -RZ, R23.H1_H1 ;  /* 0x30000017ff9f7230 */ /* 0x000fc40000004100 */
[----:B------:R-:W-:Y:S01]  /*21e0*/  FMUL.FTZ R155, R143, R194 ;  /* 0x000000c28f9b7220 */ /* 0x000fe20000410000 */
[----:B------:R-:W-:Y:S01]  /*21f0*/  FADD.FTZ R193, R193, R160 ;  /* 0x000000a0c1c17221 */ /* 0x000fe20000010000 */
[----:B------:R-:W-:Y:S01]  /*2200*/  FFMA.FTZ R194, R163, R160, R200 ;  /* 0x000000a0a3c27223 */ /* 0x000fe200000100c8 */
[----:B------:R-:W-:Y:S02]  /*2210*/  FMUL.FTZ R156, R159, R186 ;  /* 0x000000ba9f9c7220 */ /* 0x000fe40000410000 */
[----:B------:R-:W-:Y:S01]  /*2220*/  FADD.FTZ R193, R193, R158 ;  /* 0x0000009ec1c17221 */ /* 0x000fe20000010000 */
[----:B------:R-:W-:Y:S01]  /*2230*/  FMUL.FTZ R159, R143, R204 ;  /* 0x000000cc8f9f7220 */ /* 0x000fe20000410000 */
[----:B------:R-:W-:Y:S02]  /*2240*/  FFMA.FTZ R194, R161, R158, R194 ;  /* 0x0000009ea1c27223 */ /* 0x000fe400000100c2 */
[----:B------:R-:W-:Y:S02]  /*2250*/  FADD.FTZ R193, R193, R156 ;  /* 0x0000009cc1c17221 */ /* 0x000fe40000010000 */
[----:B------:R-:W-:Y:S01]  /*2260*/  FFMA.FTZ R194, R159, R156, R194 ;  /* 0x0000009c9fc27223 */ /* 0x000fe200000100c2 */
[----:B------:R-:W-:Y:S01]  /*2270*/  FMUL.FTZ R144, R143, R144 ;  /* 0x000000908f907220 */ /* 0x000fe20000410000 */
[----:B------:R-:W-:-:S02]  /*2280*/  FADD.FTZ R208, R193, R56 ;  /* 0x00000038c1d07221 */ /* 0x000fc40000010000 */
[----:B------:R-:W-:Y:S01]  /*2290*/  FFMA.FTZ R193, R149, R56, R194 ;  /* 0x0000003895c17223 */ /* 0x000fe200000100c2 */
[C---:B------:R-:W-:Y:S01]  /*22a0*/  FMUL.FTZ R151, R143.reuse, R198 ;  /* 0x000000c68f977220 */ /* 0x040fe20000410000 */
[----:B------:R-:W-:Y:S02]  /*22b0*/  FADD.FTZ R209, R208, R57 ;  /* 0x00000039d0d17221 */ /* 0x000fe40000010000 */
[----:B------:R-:W-:Y:S01]  /*22c0*/  FFMA.FTZ R194, R144, R57, R193 ;  /* 0x0000003990c27223 */ /* 0x000fe200000100c1 */
[----:B------:R-:W-:Y:S01]  /*22d0*/  FMUL.FTZ R146, R143, R146 ;  /* 0x000000928f927220 */ /* 0x000fe20000410000 */
[----:B------:R-:W-:Y:S02]  /*22e0*/  FADD.FTZ R212, R209, R58 ;  /* 0x0000003ad1d47221 */ /* 0x000fe40000010000 */
        /* <DEDUP_REMOVED lines=39> */
.L_x_1448:
        /* <DEDUP_REMOVED lines=68> */
.L_x_1476:
[----:B-1----:R-:W-:Y:S01]  /*29a0*/  FADD.FTZ R40, R49, R40 ;  /* 0x0000002831287221 */ /* 0x002fe20000010000 */
[----:B--2---:R-:W-:-:S03]  /*29b0*/  FADD.FTZ R41, R52, R41 ;  /* 0x0000002934297221 */ /* 0x004fc60000010000 */
[----:B------:R-:W-:Y:S01]  /*29c0*/  FMUL.FTZ R40, R40, UR12 ;  /* 0x0000000c28287c20 */ /* 0x000fe20008410000 */
[----:B------:R-:W-:-:S04]  /*29d0*/  FMUL.FTZ R157, R41, UR12 ;  /* 0x0000000c299d7c20 */ /* 0x000fc80008410000 */
[----:B------:R-:W-:Y:S01]  /*29e0*/  FSEL R152, R40, RZ, !P2 ;  /* 0x000000ff28987208 */ /* 0x000fe20005000000 */
[----:B------:R-:W-:Y:S06]  /*29f0*/  @P1 BRA `(.L_x_1450) ;  /* 0x0000001c00101947 */ /* 0x000fec0003800000 */
[----:B0-----:R-:W0:Y:S02]  /*2a00*/  LDC.64 R48, c[0x0][0x390] ;  /* 0x0000e400ff307b82 */ /* 0x001e240000000a00 */
[----:B0-----:R-:W-:-:S06]  /*2a10*/  IMAD.WIDE.U32 R40, R147, 0x10, R48 ;  /* 0x0000001093287825 */ /* 0x001fcc00078e0030 */
[----:B------:R-:W5:Y:S01]  /*2a20*/  LDG.E.128 R40, desc[UR6][R40.64] ;  /* 0x0000000628287981 */ /* 0x000f62000c1e1d00 */
[----:B------:R-:W-:-:S04]  /*2a30*/  ISETP.NE.U32.AND P1, PT, RZ, UR14, PT ;  /* 0x0000000eff007c0c */ /* 0x000fc8000bf25070 */
[----:B------:R-:W-:-:S13]  /*2a40*/  ISETP.NE.AND.EX P1, PT, RZ, UR15, PT, P1 ;  /* 0x0000000fff007c0c */ /* 0x000fda000bf25310 */
[----:B------:R-:W-:Y:S05]  /*2a50*/  @P1 BRA `(.L_x_1451) ;  /* 0x0000000400141947 */ /* 0x000fea0003800000 */
[C-C-:B------:R-:W-:Y:S01]  /*2a60*/  FFMA.FTZ R47, R157.reuse, R47, R152.reuse ;  /* 0x0000002f9d2f7223 */ /* 0x140fe20000010098 */
[C-C-:B------:R-:W-:Y:S01]  /*2a70*/  FFMA.FTZ R181, R157.reuse, R181, R152.reuse ;  /* 0x000000b59db57223 */ /* 0x140fe20000010098 */
[C-C-:B------:R-:W-:Y:S01]  /*2a80*/  FFMA.FTZ R183, R157.reuse, R183, R152.reuse ;  /* 0x000000b79db77223 */ /* 0x140fe20000010098 */
[----:B------:R-:W-:Y:S01]  /*2a90*/  FFMA.FTZ R0, R157, R0, R152 ;  /* 0x000000009d007223 */ /* 0x000fe20000010098 */
[----:B------:R-:W-:Y:S01]  /*2aa0*/  FADD.FTZ R52, -R47, R170 ;  /* 0x000000aa2f347221 */ /* 0x000fe20000010100 */
[----:B------:R-:W-:Y:S01]  /*2ab0*/  FADD.FTZ R170, -R181, R46 ;  /* 0x0000002eb5aa7221 */ /* 0x000fe20000010100 */
[----:B------:R-:W-:Y:S01]  /*2ac0*/  FADD.FTZ R44, -R183, R44 ;  /* 0x0000002cb72c7221 */ /* 0x000fe20000010100 */
[--C-:B-----5:R-:W-:Y:S02]  /*2ad0*/  HADD2.F32 R180, -RZ, R42.reuse.H0_H0 ;  /* 0x2000002affb47230 */ /* 0x120fe40000004100 */
[----:B------:R-:W-:Y:S01]  /*2ae0*/  FFMA.FTZ R179, R157, R179, R152 ;  /* 0x000000b39db37223 */ /* 0x000fe20000010098 */
[----:B------:R-:W-:-:S02]  /*2af0*/  HADD2.F32 R182, -RZ, R42.H1_H1 ;  /* 0x3000002affb67230 */ /* 0x000fc40000004100 */
[C-C-:B------:R-:W-:Y:S01]  /*2b00*/  FFMA.FTZ R175, R157.reuse, R175, R152.reuse ;  /* 0x000000af9daf7223 */ /* 0x140fe20000010098 */
[--C-:B------:R-:W-:Y:S02]  /*2b10*/  HADD2.F32 R42, -RZ, R40.reuse.H0_H0 ;  /* 0x20000028ff2a7230 */ /* 0x100fe40000004100 */
[C-C-:B------:R-:W-:Y:S01]  /*2b20*/  FFMA.FTZ R172, R157.reuse, R172, R152.reuse ;  /* 0x000000ac9dac7223 */ /* 0x140fe20000010098 */
[----:B------:R-:W-:Y:S02]  /*2b30*/  HADD2.F32 R174, -RZ, R40.H1_H1 ;  /* 0x30000028ffae7230 */ /* 0x000fe40000004100 */
[----:B------:R-:W-:Y:S01]  /*2b40*/  FADD.FTZ R40, -R0, R55 ;  /* 0x0000003700287221 */ /* 0x000fe20000010100 */
[--C-:B------:R-:W-:Y:S02]  /*2b50*/  HADD2.F32 R184, -RZ, R43.reuse.H0_H0 ;  /* 0x2000002bffb87230 */ /* 0x100fe40000004100 */
[----:B------:R-:W-:Y:S01]  /*2b60*/  FFMA.FTZ R0, R157, R177, R152 ;  /* 0x000000b19d007223 */ /* 0x000fe20000010098 */
[----:B------:R-:W-:-:S02]  /*2b70*/  HADD2.F32 R186, -RZ, R43.H1_H1 ;  /* 0x3000002bffba7230 */ /* 0x000fc40000004100 */
[C---:B------:R-:W-:Y:S01]  /*2b80*/  FMUL.FTZ R43, R143.reuse, R44 ;  /* 0x0000002c8f2b7220 */ /* 0x040fe20000410000 */
[--C-:B------:R-:W-:Y:S02]  /*2b90*/  HADD2.F32 R176, -RZ, R41.reuse.H0_H0 ;  /* 0x20000029ffb07230 */ /* 0x100fe40000004100 */
[----:B------:R-:W-:Y:S01]  /*2ba0*/  FADD.FTZ R46, -R0, R53 ;  /* 0x00000035002e7221 */ /* 0x000fe20000010100 */
[----:B------:R-:W-:Y:S02]  /*2bb0*/  HADD2.F32 R178, -RZ, R41.H1_H1 ;  /* 0x30000029ffb27230 */ /* 0x000fe40000004100 */
[----:B------:R-:W-:Y:S01]  /*2bc0*/  FMUL.FTZ R41, R143, R170 ;  /* 0x000000aa8f297220 */ /* 0x000fe20000410000 */
[--C-:B------:R-:W-:Y:S02]  /*2bd0*/  HADD2.F32 R170, -RZ, R7.reuse.H0_H0 ;  /* 0x20000007ffaa7230 */ /* 0x100fe40000004100 */
[----:B------:R-:W-:Y:S01]  /*2be0*/  FMUL.FTZ R43, R43, R142 ;  /* 0x0000008e2b2b7220 */ /* 0x000fe20000410000 */
[----:B------:R-:W-:-:S02]  /*2bf0*/  HADD2.F32 R188, -RZ, R7.H1_H1 ;  /* 0x30000007ffbc7230 */ /* 0x000fc40000004100 */
[----:B------:R-:W-:Y:S01]  /*2c00*/  FMUL.FTZ R41, R41, R142 ;  /* 0x0000008e29297220 */ /* 0x000fe20000410000 */
[----:B------:R-:W-:Y:S01]  /*2c10*/  FADD.FTZ R44, -R179, R50 ;  /* 0x00000032b32c7221 */ /* 0x000fe20000010100 */
[----:B------:R-:W-:Y:S01]  /*2c20*/  FADD.FTZ R54, -R175, R54 ;  /* 0x00000036af367221 */ /* 0x000fe20000010100 */
[----:B------:R-:W-:Y:S01]  /*2c30*/  FADD.FTZ R0, -R172, R51 ;  /* 0x00000033ac007221 */ /* 0x000fe20000010100 */
[C---:B------:R-:W-:Y:S01]  /*2c40*/  FMUL.FTZ R172, R41.reuse, R184 ;  /* 0x000000b829ac7220 */ /* 0x040fe20000410000 */
[----:B------:R-:W-:Y:S01]  /*2c50*/  FMUL.FTZ R53, R41, R170 ;  /* 0x000000aa29357220 */ /* 0x000fe20000410000 */
[C---:B------:R-:W-:Y:S01]  /*2c60*/  FMUL.FTZ R183, R43.reuse, R186 ;  /* 0x000000ba2bb77220 */ /* 0x040fe20000410000 */
[----:B------:R-:W-:Y:S01]  /*2c70*/  FMUL.FTZ R188, R43, R188 ;  /* 0x000000bc2bbc7220 */ /* 0x000fe20000410000 */
[C---:B------:R-:W-:Y:S01]  /*2c80*/  FMUL.FTZ R45, R143.reuse, R44 ;  /* 0x0000002c8f2d7220 */ /* 0x040fe20000410000 */
[C---:B------:R-:W-:Y:S01]  /*2c90*/  FMUL.FTZ R43, R143.reuse, R0 ;  /* 0x000000008f2b7220 */ /* 0x040fe20000410000 */
[----:B------:R-:W-:Y:S01]  /*2ca0*/  FMUL.FTZ R41, R143, R54 ;  /* 0x000000368f297220 */ /* 0x000fe20000410000 */
[----:B------:R-:W-:-:S02]  /*2cb0*/  HADD2.F32 R0, -RZ, R6.H1_H1 ;  /* 0x30000006ff007230 */ /* 0x000fc40000004100 */
[-C--:B------:R-:W-:Y:S01]  /*2cc0*/  FMUL.FTZ R45, R45, R142.reuse ;  /* 0x0000008e2d2d7220 */ /* 0x080fe20000410000 */
[----:B------:R-:W-:Y:S02]  /*2cd0*/  HADD2.F32 R50, -RZ, R6.H0_H0 ;  /* 0x20000006ff327230 */ /* 0x000fe40000004100 */
[-C--:B------:R-:W-:Y:S01]  /*2ce0*/  FMUL.FTZ R43, R43, R142.reuse ;  /* 0x0000008e2b2b7220 */ /* 0x080fe20000410000 */
[--C-:B------:R-:W-:Y:S02]  /*2cf0*/  HADD2.F32 R44, -RZ, R5.reuse.H0_H0 ;  /* 0x20000005ff2c7230 */ /* 0x100fe40000004100 */
[----:B------:R-:W-:Y:S01]  /*2d00*/  FMUL.FTZ R41, R41, R142 ;  /* 0x0000008e29297220 */ /* 0x000fe20000410000 */
[C---:B------:R-:W-:Y:S01]  /*2d10*/  FMUL.FTZ R181, R45.reuse, R182 ;  /* 0x000000b62db57220 */ /* 0x040fe20000410000 */
[----:B------:R-:W-:Y:S01]  /*2d20*/  FMUL.FTZ R54, R45, R0 ;  /* 0x000000002d367220 */ /* 0x000fe20000410000 */
        /* <DEDUP_REMOVED lines=9> */
[--C-:B------:R-:W-:Y:S02]  /*2dc0*/  HADD2.F32 R44, -RZ, R4.reuse.H0_H0 ;  /* 0x20000004ff2c7230 */ /* 0x100fe40000004100 */
[-C--:B------:R-:W-:Y:S01]  /*2dd0*/  FMUL.FTZ R41, R41, R142.reuse ;  /* 0x0000008e29297220 */ /* 0x080fe20000410000 */
[----:B------:R-:W-:Y:S02]  /*2de0*/  HADD2.F32 R46, -RZ, R4.H1_H1 ;  /* 0x30000004ff2e7230 */ /* 0x000fe40000004100 */
[----:B------:R-:W-:Y:S01]  /*2df0*/  FMUL.FTZ R43, R43, R142 ;  /* 0x0000008e2b2b7220 */ /* 0x000fe20000410000 */
[C---:B------:R-:W-:Y:S01]  /*2e00*/  FMUL.FTZ R179, R45.reuse, R178 ;  /* 0x000000b22db37220 */ /* 0x040fe20000410000 */
[----:B------:R-:W-:Y:S01]  /*2e10*/  FMUL.FTZ R50, R45, R50 ;  /* 0x000000322d327220 */ /* 0x000fe20000410000 */
[----:B------:R-:W-:Y:S01]  /*2e20*/  FMUL.FTZ R40, R41, R44 ;  /* 0x0000002c29287220 */ /* 0x000fe20000410000 */
[----:B------:R-:W-:Y:S01]  /*2e30*/  FMUL.FTZ R45, R43, R46 ;  /* 0x0000002e2b2d7220 */ /* 0x000fe20000410000 */
[----:B------:R-:W-:Y:S01]  /*2e40*/  FMUL.FTZ R177, R41, R42 ;  /* 0x0000002a29b17220 */ /* 0x000fe20000410000 */
[----:B------:R-:W-:Y:S01]  /*2e50*/  FMUL.FTZ R175, R43, R174 ;  /* 0x000000ae2baf7220 */ /* 0x000fe20000410000 */
[----:B------:R-:W-:-:S02]  /*2e60*/  F2FP.F16.F32.PACK_AB R43, R188, R53 ;  /* 0x00000035bc2b723e */ /* 0x000fc400000000ff */
[----:B------:R-:W-:Y:S02]  /*2e70*/  F2FP.F16.F32.PACK_AB R42, R54, R51 ;  /* 0x00000033362a723e */ /* 0x000fe400000000ff */
[----:B------:R-:W-:Y:S02]  /*2e80*/  F2FP.F16.F32.PACK_AB R41, R50, R47 ;  /* 0x0000002f3229723e */ /* 0x000fe400000000ff */
[----:B------:R-:W-:Y:S01]  /*2e90*/  F2FP.F16.F32.PACK_AB R40, R45, R40 ;  /* 0x000000282d28723e */ /* 0x000fe200000000ff */
[----:B------:R-:W-:Y:S06]  /*2ea0*/  BRA `(.L_x_1452) ;  /* 0x0000000400207947 */ /* 0x000fec0003800000 */
.L_x_1451:
[C-C-:B------:R-:W-:Y:S01]  /*2eb0*/  FFMA.FTZ R0, R157.reuse, R0, R152.reuse ;  /* 0x000000009d007223 */ /* 0x140fe20000010098 */
[C-C-:B------:R-:W-:Y:S01]  /*2ec0*/  FFMA.FTZ R181, R157.reuse, R181, R152.reuse ;  /* 0x000000b59db57223 */ /* 0x140fe20000010098 */
[C-C-:B------:R-:W-:Y:S01]  /*2ed0*/  FFMA.FTZ R183, R157.reuse, R183, R152.reuse ;  /* 0x000000b79db77223 */ /* 0x140fe20000010098 */
[----:B------:R-:W-:Y:S01]  /*2ee0*/  FFMA.FTZ R39, R157, R175, R152 ;  /* 0x000000af9d277223 */ /* 0x000fe20000010098 */
[--C-:B-----5:R-:W-:Y:S02]  /*2ef0*/  HADD2.F32 R37, -RZ, R40.reuse.H0_H0 ;  /* 0x20000028ff257230 */ /* 0x120fe40000004100 */
[----:B------:R-:W-:Y:S01]  /*2f00*/  FADD.FTZ R36, -R0, R55 ;  /* 0x0000003700247221 */ /* 0x000fe20000010100 */
[----:B------:R-:W-:Y:S02]  /*2f10*/  HADD2.F32 R175, -RZ, R40.H1_H1 ;  /* 0x30000028ffaf7230 */ /* 0x000fe40000004100 */
[----:B------:R-:W-:Y:S01]  /*2f20*/  FADD.FTZ R40, -R181, R46 ;  /* 0x0000002eb5287221 */ /* 0x000fe20000010100 */
[----:B------:R-:W-:Y:S01]  /*2f30*/  FADD.FTZ R44, -R183, R44 ;  /* 0x0000002cb72c7221 */ /* 0x000fe20000010100 */
[C-C-:B------:R-:W-:Y:S01]  /*2f40*/  FFMA.FTZ R0, R157.reuse, R177, R152.reuse ;  /* 0x000000b19d007223 */ /* 0x140fe20000010098 */
[----:B------:R-:W-:Y:S01]  /*2f50*/  FFMA.FTZ R172, R157, R172, R152 ;  /* 0x000000ac9dac7223 */ /* 0x000fe20000010098 */
[C---:B------:R-:W-:Y:S01]  /*2f60*/  FMUL.FTZ R187, R143.reuse, R40 ;  /* 0x000000288fbb7220 */ /* 0x040fe20000410000 */
[----:B------:R-:W-:Y:S01]  /*2f70*/  FMUL.FTZ R176, R143, R44 ;  /* 0x0000002c8fb07220 */ /* 0x000fe20000410000 */
[----:B------:R-:W-:-:S02]  /*2f80*/  HADD2.F32 R52, -RZ, R43.H0_H0 ;  /* 0x2000002bff347230 */ /* 0x000fc40000004100 */
[----:B------:R-:W-:Y:S01]  /*2f90*/  FADD.FTZ R46, -R0, R53 ;  /* 0x00000035002e7221 */ /* 0x000fe20000010100 */
[----:B------:R-:W-:Y:S02]  /*2fa0*/  HADD2.F32 R178, -RZ, R43.H1_H1 ;  /* 0x3000002bffb27230 */ /* 0x000fe40000004100 */
[C-C-:B------:R-:W-:Y:S01]  /*2fb0*/  FFMA.FTZ R179, R157.reuse, R179, R152.reuse ;  /* 0x000000b39db37223 */ /* 0x140fe20000010098 */
[--C-:B------:R-:W-:Y:S02]  /*2fc0*/  HADD2.F32 R43, -RZ, R42.reuse.H0_H0 ;  /* 0x2000002aff2b7230 */ /* 0x100fe40000004100 */
[----:B------:R-:W-:Y:S01]  /*2fd0*/  FFMA.FTZ R47, R157, R47, R152 ;  /* 0x0000002f9d2f7223 */ /* 0x000fe20000010098 */
[----:B------:R-:W-:Y:S02]  /*2fe0*/  HADD2.F32 R185, -RZ, R42.H1_H1 ;  /* 0x3000002affb97230 */ /* 0x000fe40000004100 */
[----:B------:R-:W-:Y:S01]  /*2ff0*/  FADD.FTZ R0, -R172, R51 ;  /* 0x00000033ac007221 */ /* 0x000fe20000010100 */
[----:B------:R-:W-:-:S02]  /*3000*/  HADD2.F32 R42, -RZ, R41.H0_H0 ;  /* 0x20000029ff2a7230 */ /* 0x000fc40000004100 */
[----:B------:R-:W-:Y:S01]  /*3010*/  FADD.FTZ R54, -R39, R54 ;  /* 0x0000003627367221 */ /* 0x000fe20000010100 */
[----:B------:R-:W-:Y:S02]  /*3020*/  HADD2.F32 R45, -RZ, R41.H1_H1 ;  /* 0x30000029ff2d7230 */ /* 0x000fe40000004100 */
[-C--:B------:R-:W-:Y:S01]  /*3030*/  FMUL.FTZ R39, R187, R142.reuse ;  /* 0x0000008ebb277220 */ /* 0x080fe20000410000 */
[--C-:B------:R-:W-:Y:S02]  /*3040*/  HADD2.F32 R44, -RZ, R7.reuse.H1_H1 ;  /* 0x30000007ff2c7230 */ /* 0x100fe40000004100 */
[----:B------:R-:W-:Y:S01]  /*3050*/  FMUL.FTZ R41, R176, R142 ;  /* 0x0000008eb0297220 */ /* 0x000fe20000410000 */
[----:B------:R-:W-:Y:S02]  /*3060*/  HADD2.F32 R40, -RZ, R7.H0_H0 ;  /* 0x20000007ff287230 */ /* 0x000fe40000004100 */
[----:B------:R-:W-:Y:S01]  /*3070*/  FADD.FTZ R50, -R179, R50 ;  /* 0x00000032b3327221 */ /* 0x000fe20000010100 */
[----:B------:R-:W-:Y:S01]  /*3080*/  FADD.FTZ R38, -R47, R170 ;  /* 0x000000aa2f267221 */ /* 0x000fe20000010100 */
[C---:B------:R-:W-:Y:S01]  /*3090*/  FMUL.FTZ R53, R143.reuse, R0 ;  /* 0x000000008f357220 */ /* 0x040fe20000410000 */
[----:B------:R-:W-:Y:S01]  /*30a0*/  FMUL.FTZ R47, R143, R54 ;  /* 0x000000368f2f7220 */ /* 0x000fe20000410000 */
[----:B------:R-:W-:Y:S01]  /*30b0*/  FMUL.FTZ R172, R39, R52 ;  /* 0x0000003427ac7220 */ /* 0x000fe20000410000 */
[C---:B------:R-:W-:Y:S01]  /*30c0*/  FMUL.FTZ R183, R41.reuse, R178 ;  /* 0x000000b229b77220 */ /* 0x040fe20000410000 */
[----:B------:R-:W-:Y:S01]  /*30d0*/  FMUL.FTZ R189, R41, R44 ;  /* 0x0000002c29bd7220 */ /* 0x000fe20000410000 */
[----:B------:R-:W-:-:S02]  /*30e0*/  HADD2.F32 R41, -RZ, R6.H0_H0 ;  /* 0x20000006ff297230 */ /* 0x000fc40000004100 */
[----:B------:R-:W-:Y:S01]  /*30f0*/  FMUL.FTZ R52, R143, R50 ;  /* 0x000000328f347220 */ /* 0x000fe20000410000 */
[----:B------:R-:W-:Y:S01]  /*3100*/  FMUL.FTZ R174, R39, R40 ;  /* 0x0000002827ae7220 */ /* 0x000fe20000410000 */
[-C--:B------:R-:W-:Y:S01]  /*3110*/  FMUL.FTZ R0, R53, R142.reuse ;  /* 0x0000008e35007220 */ /* 0x080fe20000410000 */
[-C--:B------:R-:W-:Y:S01]  /*3120*/  FMUL.FTZ R39, R47, R142.reuse ;  /* 0x0000008e2f277220 */ /* 0x080fe20000410000 */
[----:B------:R-:W-:Y:S02]  /*3130*/  HADD2.F32 R51, -RZ, R6.H1_H1 ;  /* 0x30000006ff337230 */ /* 0x000fe40000004100 */
[----:B------:R-:W-:Y:S01]  /*3140*/  FMUL.FTZ R44, R52, R142 ;  /* 0x0000008e342c7220 */ /* 0x000fe20000410000 */
[--C-:B------:R-:W-:Y:S02]  /*3150*/  HADD2.F32 R40, -RZ, R5.reuse.H0_H0 ;  /* 0x20000005ff287230 */ /* 0x100fe40000004100 */
[C---:B------:R-:W-:Y:S01]  /*3160*/  FMUL.FTZ R170, R0.reuse, R43 ;  /* 0x0000002b00aa7220 */ /* 0x040fe20000410000 */
[----:B------:R-:W-:Y:S01]  /*3170*/  FMUL.FTZ R50, R0, R41 ;  /* 0x0000002900327220 */ /* 0x000fe20000410000 */
[----:B------:R-:W-:Y:S01]  /*3180*/  FMUL.FTZ R0, R39, R42 ;  /* 0x0000002a27007220 */ /* 0x000fe20000410000 */
[C---:B------:R-:W-:Y:S01]  /*3190*/  FMUL.FTZ R46, R143.reuse, R46 ;  /* 0x0000002e8f2e7220 */ /* 0x040fe20000410000 */
[C---:B------:R-:W-:Y:S01]  /*31a0*/  FMUL.FTZ R41, R143.reuse, R36 ;  /* 0x000000248f297220 */ /* 0x040fe20000410000 */
[----:B------:R-:W-:Y:S01]  /*31b0*/  FMUL.FTZ R42, R143, R38 ;  /* 0x000000268f2a7220 */ /* 0x000fe20000410000 */
[C---:B------:R-:W-:Y:S01]  /*31c0*/  FMUL.FTZ R181, R44.reuse, R185 ;  /* 0x000000b92cb57220 */ /* 0x040fe20000410000 */
[----:B------:R-:W-:Y:S01]  /*31d0*/  FMUL.FTZ R55, R44, R51 ;  /* 0x000000332c377220 */ /* 0x000fe20000410000 */
        /* <DEDUP_REMOVED lines=16> */
[----:B------:R-:W-:Y:S02]  /*32e0*/  F2FP.F16.F32.PACK_AB R37, R46, R47 ;  /* 0x0000002f2e25723e */ /* 0x000fe400000000ff */
[----:B------:R-:W-:Y:S02]  /*32f0*/  F2FP.F16.F32.PACK_AB R43, R189, R174 ;  /* 0x000000aebd2b723e */ /* 0x000fe400000000ff */
[----:B------:R-:W-:Y:S02]  /*3300*/  F2FP.F16.F32.PACK_AB R42, R55, R50 ;  /* 0x00000032372a723e */ /* 0x000fe400000000ff */
[----:B------:R-:W-:-:S02]  /*3310*/  F2FP.F16.F32.PACK_AB R41, R51, R44 ;  /* 0x0000002c3329723e */ /* 0x000fc400000000ff */
[----:B------:R-:W-:-:S07]  /*3320*/  F2FP.F16.F32.PACK_AB R40, R45, R40 ;  /* 0x000000282d28723e */ /* 0x000fce00000000ff */
.L_x_1452:
        /* <DEDUP_REMOVED lines=11> */
[C-C-:B------:R-:W-:Y:S01]  /*33e0*/  FFMA.FTZ R169, R157.reuse, R169, R152.reuse ;  /* 0x000000a99da97223 */ /* 0x140fe20000010098 */
[----:B------:R-:W-:Y:S01]  /*33f0*/  FFMA.FTZ R163, R157, R163, R152 ;  /* 0x000000a39da37223 */ /* 0x000fe20000010098 */
[----:B------:R-:W-:Y:S01]  /*3400*/  FADD.FTZ R156, -R159, R156 ;  /* 0x0000009c9f9c7221 */ /* 0x000fe20000010100 */
[----:B------:R-:W-:Y:S01]  /*3410*/  FADD.FTZ R158, -R161, R158 ;  /* 0x0000009ea19e7221 */ /* 0x000fe20000010100 */
[--C-:B-----5:R-:W-:Y:S02]  /*3420*/  HADD2.F32 R147, -RZ, R47.reuse.H0_H0 ;  /* 0x2000002fff937230 */ /* 0x120fe40000004100 */
[----:B------:R-:W-:Y:S01]  /*3430*/  FADD.FTZ R166, -R169, R166 ;  /* 0x000000a6a9a67221 */ /* 0x000fe20000010100 */
[----:B0-----:R-:W-:Y:S01]  /*3440*/  FMUL.FTZ R54, R143, R156 ;  /* 0x0000009c8f367220 */ /* 0x001fe20000410000 */
[----:B------:R-:W-:-:S02]  /*3450*/  HADD2.F32 R47, -RZ, R47.H1_H1 ;  /* 0x3000002fff2f7230 */ /* 0x000fc40000004100 */
[----:B------:R-:W-:Y:S01]  /*3460*/  FFMA.FTZ R165, R157, R165, R152 ;  /* 0x000000a59da57223 */ /* 0x000fe20000010098 */
[----:B------:R-:W-:Y:S01]  /*3470*/  FMUL.FTZ R169, R143, R158 ;  /* 0x0000009e8fa97220 */ /* 0x000fe20000410000 */
[-C--:B------:R-:W-:Y:S01]  /*3480*/  FMUL.FTZ R40, R54, R142.reuse ;  /* 0x0000008e36287220 */ /* 0x080fe20000410000 */
[----:B------:R-:W-:Y:S01]  /*3490*/  FADD.FTZ R160, -R163, R160 ;  /* 0x000000a0a3a07221 */ /* 0x000fe20000010100 */
[----:B------:R-:W-:Y:S02]  /*34a0*/  HADD2.F32 R41, -RZ, R11.H0_H0 ;  /* 0x2000000bff297230 */ /* 0x000fe40000004100 */
[----:B------:R-:W-:Y:S01]  /*34b0*/  FADD.FTZ R162, -R165, R162 ;  /* 0x000000a2a5a27221 */ /* 0x000fe20000010100 */
[--C-:B------:R-:W-:Y:S02]  /*34c0*/  HADD2.F32 R55, -RZ, R46.reuse.H0_H0 ;  /* 0x2000002eff377230 */ /* 0x100fe40000004100 */
[----:B------:R-:W-:Y:S01]  /*34d0*/  FMUL.FTZ R38, R169, R142 ;  /* 0x0000008ea9267220 */ /* 0x000fe20000410000 */
[----:B------:R-:W-:-:S02]  /*34e0*/  HADD2.F32 R185, -RZ, R46.H1_H1 ;  /* 0x3000002effb97230 */ /* 0x000fc40000004100 */
[----:B------:R-:W-:Y:S01]  /*34f0*/  FMUL.FTZ R159, R40, R47 ;  /* 0x0000002f289f7220 */ /* 0x000fe20000410000 */
[--C-:B------:R-:W-:Y:S02]  /*3500*/  HADD2.F32 R39, -RZ, R45.reuse.H0_H0 ;  /* 0x2000002dff277230 */ /* 0x100fe40000004100 */
[----:B------:R-:W-:Y:S01]  /*3510*/  FMUL.FTZ R46, R143, R160 ;  /* 0x000000a08f2e7220 */ /* 0x000fe20000410000 */
[----:B------:R-:W-:Y:S02]  /*3520*/  HADD2.F32 R53, -RZ, R45.H1_H1 ;  /* 0x3000002dff357230 */ /* 0x000fe40000004100 */
[C-C-:B------:R-:W-:Y:S01]  /*3530*/  FFMA.FTZ R171, R157.reuse, R171, R152.reuse ;  /* 0x000000ab9dab7223 */ /* 0x140fe20000010098 */
[--C-:B------:R-:W-:Y:S01]  /*3540*/  FFMA.FTZ R167, R157, R167, R152.reuse ;  /* 0x000000a79da77223 */ /* 0x100fe20000010098 */
[----:B------:R-:W-:Y:S02]  /*3550*/  HADD2.F32 R45, -RZ, R11.H1_H1 ;  /* 0x3000000bff2d7230 */ /* 0x000fe40000004100 */
[----:B------:R-:W-:Y:S01]  /*3560*/  FMUL.FTZ R47, R143, R166 ;  /* 0x000000a68f2f7220 */ /* 0x000fe20000410000 */
[----:B------:R-:W-:Y:S01]  /*3570*/  FFMA.FTZ R154, R157, R154, R152 ;  /* 0x0000009a9d9a7223 */ /* 0x000fe20000010098 */
[----:B------:R-:W-:-:S02]  /*3580*/  HADD2.F32 R37, -RZ, R44.H0_H0 ;  /* 0x2000002cff257230 */ /* 0x000fc40000004100 */
[C---:B------:R-:W-:Y:S01]  /*3590*/  FMUL.FTZ R52, R38.reuse, R41 ;  /* 0x0000002926347220 */ /* 0x040fe20000410000 */
[----:B------:R-:W-:Y:S02]  /*35a0*/  HADD2.F32 R43, -RZ, R44.H1_H1 ;  /* 0x3000002cff2b7230 */ /* 0x000fe40000004100 */
[----:B------:R-:W-:Y:S01]  /*35b0*/  FMUL.FTZ R165, R143, R162 ;  /* 0x000000a28fa57220 */ /* 0x000fe20000410000 */
[--C-:B------:R-:W-:Y:S02]  /*35c0*/  HADD2.F32 R163, -RZ, R10.reuse.H1_H1 ;  /* 0x3000000affa37230 */ /* 0x100fe40000004100 */
[----:B------:R-:W-:Y:S01]  /*35d0*/  FMUL.FTZ R147, R38, R147 ;  /* 0x0000009326937220 */ /* 0x000fe20000410000 */
[----:B------:R-:W-:Y:S02]  /*35e0*/  HADD2.F32 R41, -RZ, R9.H0_H0 ;  /* 0x20000009ff297230 */ /* 0x000fe40000004100 */
[-C--:B------:R-:W-:Y:S01]  /*35f0*/  FMUL.FTZ R44, R46, R142.reuse ;  /* 0x0000008e2e2c7220 */ /* 0x080fe20000410000 */
[----:B------:R-:W-:Y:S01]  /*3600*/  FADD.FTZ R168, -R171, R168 ;  /* 0x000000a8aba87221 */ /* 0x000fe20000010100 */
[----:B------:R-:W-:Y:S01]  /*3610*/  FADD.FTZ R164, -R167, R164 ;  /* 0x000000a4a7a47221 */ /* 0x000fe20000010100 */
[----:B------:R-:W-:Y:S01]  /*3620*/  FMUL.FTZ R38, R47, R142 ;  /* 0x0000008e2f267220 */ /* 0x000fe20000410000 */
[----:B------:R-:W-:Y:S01]  /*3630*/  FADD.FTZ R36, -R154, R173 ;  /* 0x000000ad9a247221 */ /* 0x000fe20000010100 */
[----:B------:R-:W-:Y:S01]  /*3640*/  FMUL.FTZ R171, R40, R45 ;  /* 0x0000002d28ab7220 */ /* 0x000fe20000410000 */
[----:B------:R-:W-:-:S02]  /*3650*/  HADD2.F32 R45, -RZ, R10.H0_H0 ;  /* 0x2000000aff2d7230 */ /* 0x000fc40000004100 */
[----:B------:R-:W-:Y:S01]  /*3660*/  FMUL.FTZ R40, R165, R142 ;  /* 0x0000008ea5287220 */ /* 0x000fe20000410000 */
        /* <DEDUP_REMOVED lines=30> */
.L_x_1453:
[C-C-:B------:R-:W-:Y:S01]  /*3850*/  FFMA.FTZ R161, R157.reuse, R161, R152.reuse ;  /* 0x000000a19da17223 */ /* 0x140fe20000010098 */
[C-C-:B------:R-:W-:Y:S01]  /*3860*/  FFMA.FTZ R159, R157.reuse, R159, R152.reuse ;  /* 0x0000009f9d9f7223 */ /* 0x140fe20000010098 */
[C-C-:B------:R-:W-:Y:S01]  /*3870*/  FFMA.FTZ R154, R157.reuse, R154, R152.reuse ;  /* 0x0000009a9d9a7223 */ /* 0x140fe20000010098 */
[----:B------:R-:W-:Y:S01]  /*3880*/  FFMA.FTZ R165, R157, R165, R152 ;  /* 0x000000a59da57223 */ /* 0x000fe20000010098 */
[----:B------:R-:W-:Y:S01]  /*3890*/  FADD.FTZ R158, -R161, R158 ;  /* 0x0000009ea19e7221 */ /* 0x000fe20000010100 */
[----:B------:R-:W-:Y:S01]  /*38a0*/  FADD.FTZ R156, -R159, R156 ;  /* 0x0000009c9f9c7221 */ /* 0x000fe20000010100 */
[--C-:B-----5:R-:W-:Y:S02]  /*38b0*/  HADD2.F32 R178, -RZ, R47.reuse.H0_H0 ;  /* 0x2000002fffb27230 */ /* 0x120fe40000004100 */
[----:B0-----:R-:W-:Y:S01]  /*38c0*/  FADD.FTZ R40, -R154, R173 ;  /* 0x000000ad9a287221 */ /* 0x001fe20000010100 */
[C---:B------:R-:W-:Y:S01]  /*38d0*/  FMUL.FTZ R41, R143.reuse, R158 ;  /* 0x0000009e8f297220 */ /* 0x040fe20000410000 */
[----:B------:R-:W-:Y:S01]  /*38e0*/  FMUL.FTZ R43, R143, R156 ;  /* 0x0000009c8f2b7220 */ /* 0x000fe20000410000 */
[----:B------:R-:W-:Y:S01]  /*38f0*/  FFMA.FTZ R163, R157, R163, R152 ;  /* 0x000000a39da37223 */ /* 0x000fe20000010098 */
[----:B------:R-:W-:-:S02]  /*3900*/  HADD2.F32 R180, -RZ, R47.H1_H1 ;  /* 0x3000002fffb47230 */ /* 0x000fc40000004100 */
[-C--:B------:R-:W-:Y:S01]  /*3910*/  FMUL.FTZ R41, R41, R142.reuse ;  /* 0x0000008e29297220 */ /* 0x080fe20000410000 */
[----:B------:R-:W-:Y:S02]  /*3920*/  HADD2.F32 R154, -RZ, R11.H1_H1 ;  /* 0x3000000bff9a7230 */ /* 0x000fe40000004100 */
[----:B------:R-:W-:Y:S01]  /*3930*/  FFMA.FTZ R169, R157, R169, R152 ;  /* 0x000000a99da97223 */ /* 0x000fe20000010098 */
[--C-:B------:R-:W-:Y:S02]  /*3940*/  HADD2.F32 R174, -RZ, R46.reuse.H0_H0 ;  /* 0x2000002effae7230 */ /* 0x100fe40000004100 */
[----:B------:R-:W-:Y:S01]  /*3950*/  FMUL.FTZ R43, R43, R142 ;  /* 0x0000008e2b2b7220 */ /* 0x000fe20000410000 */
[----:B------:R-:W-:Y:S02]  /*3960*/  HADD2.F32 R176, -RZ, R46.H1_H1 ;  /* 0x3000002effb07230 */ /* 0x000fe40000004100 */
[----:B------:R-:W-:Y:S01]  /*3970*/  FADD.FTZ R162, -R165, R162 ;  /* 0x000000a2a5a27221 */ /* 0x000fe20000010100 */
[----:B------:R-:W-:-:S02]  /*3980*/  HADD2.F32 R42, -RZ, R44.H0_H0 ;  /* 0x2000002cff2a7230 */ /* 0x000fc40000004100 */
[----:B------:R-:W-:Y:S01]  /*3990*/  FADD.FTZ R160, -R163, R160 ;  /* 0x000000a0a3a07221 */ /* 0x000fe20000010100 */
[----:B------:R-:W-:Y:S02]  /*39a0*/  HADD2.F32 R46, -RZ, R44.H1_H1 ;  /* 0x3000002cff2e7230 */ /* 0x000fe40000004100 */
[----:B------:R-:W-:Y:S01]  /*39b0*/  FMUL.FTZ R147, R41, R178 ;  /* 0x000000b229937220 */ /* 0x000fe20000410000 */
[----:B------:R-:W-:Y:S02]  /*39c0*/  HADD2.F32 R44, -RZ, R11.H0_H0 ;  /* 0x2000000bff2c7230 */ /* 0x000fe40000004100 */
[----:B------:R-:W-:Y:S01]  /*39d0*/  FADD.FTZ R166, -R169, R166 ;  /* 0x000000a6a9a67221 */ /* 0x000fe20000010100 */
[C---:B------:R-:W-:Y:S01]  /*39e0*/  FMUL.FTZ R159, R43.reuse, R180 ;  /* 0x000000b42b9f7220 */ /* 0x040fe20000410000 */
[----:B------:R-:W-:Y:S01]  /*39f0*/  FMUL.FTZ R178, R43, R154 ;  /* 0x0000009a2bb27220 */ /* 0x000fe20000410000 */
[--C-:B------:R-:W-:Y:S02]  /*3a00*/  HADD2.F32 R52, -RZ, R45.reuse.H0_H0 ;  /* 0x2000002dff347230 */ /* 0x100fe40000004100 */
[----:B------:R-:W-:Y:S01]  /*3a10*/  FMUL.FTZ R43, R143, R162 ;  /* 0x000000a28f2b7220 */ /* 0x000fe20000410000 */
[----:B------:R-:W-:-:S02]  /*3a20*/  HADD2.F32 R54, -RZ, R45.H1_H1 ;  /* 0x3000002dff367230 */ /* 0x000fc40000004100 */
[----:B------:R-:W-:Y:S01]  /*3a30*/  FMUL.FTZ R45, R143, R160 ;  /* 0x000000a08f2d7220 */ /* 0x000fe20000410000 */
[--C-:B------:R-:W-:Y:S01]  /*3a40*/  FFMA.FTZ R167, R157, R167, R152.reuse ;  /* 0x000000a79da77223 */ /* 0x100fe20000010098 */
[----:B------:R-:W-:Y:S01]  /*3a50*/  FMUL.FTZ R55, R41, R44 ;  /* 0x0000002c29377220 */ /* 0x000fe20000410000 */
[--C-:B------:R-:W-:Y:S02]  /*3a60*/  HADD2.F32 R154, -RZ, R10.reuse.H0_H0 ;  /* 0x2000000aff9a7230 */ /* 0x100fe40000004100 */
[----:B------:R-:W-:Y:S01]  /*3a70*/  FMUL.FTZ R41, R143, R166 ;  /* 0x000000a68f297220 */ /* 0x000fe20000410000 */
[----:B------:R-:W-:Y:S01]  /*3a80*/  FFMA.FTZ R171, R157, R171, R152 ;  /* 0x000000ab9dab7223 */ /* 0x000fe20000010098 */
[----:B------:R-:W-:Y:S02]  /*3a90*/  HADD2.F32 R156, -RZ, R10.H1_H1 ;  /* 0x3000000aff9c7230 */ /* 0x000fe40000004100 */
[-C--:B------:R-:W-:Y:S01]  /*3aa0*/  FMUL.FTZ R43, R43, R142.reuse ;  /* 0x0000008e2b2b7220 */ /* 0x080fe20000410000 */
[----:B------:R-:W-:Y:S01]  /*3ab0*/  FMUL.FTZ R45, R45, R142 ;  /* 0x0000008e2d2d7220 */ /* 0x000fe20000410000 */
[----:B------:R-:W-:Y:S01]  /*3ac0*/  FADD.FTZ R164, -R167, R164 ;  /* 0x000000a4a7a47221 */ /* 0x000fe20000010100 */
[----:B------:R-:W-:-:S02]  /*3ad0*/  HADD2.F32 R44, -RZ, R9.H0_H0 ;  /* 0x20000009ff2c7230 */ /* 0x000fc40000004100 */
[----:B------:R-:W-:Y:S01]  /*3ae0*/  FMUL.FTZ R41, R41, R142 ;  /* 0x0000008e29297220 */ /* 0x000fe20000410000 */
[----:B------:R-:W-:Y:S01]  /*3af0*/  FADD.FTZ R168, -R171, R168 ;  /* 0x000000a8aba87221 */ /* 0x000fe20000010100 */
[----:B------:R-:W-:Y:S01]  /*3b00*/  FMUL.FTZ R53, R43, R154 ;  /* 0x0000009a2b357220 */ /* 0x000fe20000410000 */
[C---:B------:R-:W-:Y:S01]  /*3b10*/  FMUL.FTZ R154, R45.reuse, R176 ;  /* 0x000000b02d9a7220 */ /* 0x040fe20000410000 */
[----:B------:R-:W-:Y:S01]  /*3b20*/  FMUL.FTZ R162, R45, R156 ;  /* 0x0000009c2da27220 */ /* 0x000fe20000410000 */
[----:B------:R-:W-:Y:S01]  /*3b30*/  FMUL.FTZ R45, R143, R164 ;  /* 0x000000a48f2d7220 */ /* 0x000fe20000410000 */
[----:B------:R-:W-:Y:S01]  /*3b40*/  FMUL.FTZ R161, R43, R174 ;  /* 0x000000ae2ba17220 */ /* 0x000fe20000410000 */
[C---:B------:R-:W-:Y:S01]  /*3b50*/  FMUL.FTZ R163, R41.reuse, R52 ;  /* 0x0000003429a37220 */ /* 0x040fe20000410000 */
[----:B------:R-:W-:Y:S01]  /*3b60*/  FMUL.FTZ R47, R41, R44 ;  /* 0x0000002c292f7220 */ /* 0x000fe20000410000 */
        /* <DEDUP_REMOVED lines=17> */
[----:B------:R-:W-:-:S07]  /*3c80*/  F2FP.F16.F32.PACK_AB R40, R45, R40 ;  /* 0x000000282d28723e */ /* 0x000fce00000000ff */
.L_x_1454:
[----:B------:R-:W0:Y:S01]  /*3c90*/  @P1 LDC.64 R52, c[0x0][0x478] ;  /* 0x00011e00ff341b82 */ /* 0x000e220000000a00 */
[----:B------:R-:W-:-:S04]  /*3ca0*/  IMAD.WIDE.U32 R54, R145, 0x10, R50 ;  /* 0x0000001091367825 */ /* 0x000fc800078e0032 */
[----:B------:R-:W-:-:S04]  /*3cb0*/  IMAD.WIDE.U32 R44, R139, 0x10, R48 ;  /* 0x000000108b2c7825 */ /* 0x000fc800078e0030 */
[----:B0-----:R-:W-:-:S05]  /*3cc0*/  @P1 IMAD.WIDE.U32 R52, R145, 0x10, R52 ;  /* 0x0000001091341825 */ /* 0x001fca00078e0034 */
[----:B------:R0:W-:Y:S04]  /*3cd0*/  @P1 STG.E.128 desc[UR6][R52.64], R36 ;  /* 0x0000002434001986 */ /* 0x0001e8000c101d06 */
        /* <DEDUP_REMOVED lines=9> */
[C-C-:B------:R-:W-:Y:S01]  /*3d70*/  FFMA.FTZ R153, R157.reuse, R153, R152.reuse ;  /* 0x000000999d997223 */ /* 0x140fe20000010098 */
[C-C-:B------:R-:W-:Y:S01]  /*3d80*/  FFMA.FTZ R149, R157.reuse, R149, R152.reuse ;  /* 0x000000959d957223 */ /* 0x140fe20000010098 */
[C-C-:B------:R-:W-:Y:S01]  /*3d90*/  FFMA.FTZ R146, R157.reuse, R146, R152.reuse ;  /* 0x000000929d927223 */ /* 0x140fe20000010098 */
[----:B------:R-:W-:Y:S01]  /*3da0*/  FFMA.FTZ R148, R157, R148, R152 ;  /* 0x000000949d947223 */ /* 0x000fe20000010098 */
[C---:B------:R-:W-:Y:S01]  /*3db0*/  FMUL.FTZ R63, R143.reuse, R62 ;  /* 0x0000003e8f3f7220 */ /* 0x040fe20000410000 */
[----:B------:R-:W-:Y:S01]  /*3dc0*/  FMUL.FTZ R150, R143, R150 ;  /* 0x000000968f967220 */ /* 0x000fe20000410000 */
[----:B0----5:R-:W-:-:S02]  /*3dd0*/  HADD2.F32 R39, -RZ, R45.H0_H0 ;  /* 0x2000002dff277230 */ /* 0x021fc40000004100 */
[----:B------:R-:W-:Y:S01]  /*3de0*/  FADD.FTZ R144, -R144, R57 ;  /* 0x0000003990907221 */ /* 0x000fe20000010100 */
[----:B------:R-:W-:Y:S02]  /*3df0*/  HADD2.F32 R55, -RZ, R45.H1_H1 ;  /* 0x3000002dff377230 */ /* 0x000fe40000004100 */
[----:B------:R-:W-:Y:S01]  /*3e00*/  FADD.FTZ R58, -R151, R58 ;  /* 0x0000003a973a7221 */ /* 0x000fe20000010100 */
[----:B------:R-:W-:Y:S01]  /*3e10*/  FADD.FTZ R60, -R153, R60 ;  /* 0x0000003c993c7221 */ /* 0x000fe20000010100 */
[----:B------:R-:W-:Y:S02]  /*3e20*/  HADD2.F32 R49, -RZ, R47.H0_H0 ;  /* 0x2000002fff317230 */ /* 0x000fe40000004100 */
[----:B------:R-:W-:Y:S01]  /*3e30*/  FADD.FTZ R56, -R149, R56 ;  /* 0x0000003895387221 */ /* 0x000fe20000010100 */
[----:B------:R-:W-:Y:S01]  /*3e40*/  FADD.FTZ R146, -R146, R59 ;  /* 0x0000003b92927221 */ /* 0x000fe20000010100 */
[----:B------:R-:W-:Y:S01]  /*3e50*/  FADD.FTZ R148, -R148, R61 ;  /* 0x0000003d94947221 */ /* 0x000fe20000010100 */
[----:B------:R-:W-:-:S02]  /*3e60*/  HADD2.F32 R45, -RZ, R15.H0_H0 ;  /* 0x2000000fff2d7230 */ /* 0x000fc40000004100 */
[-C--:B------:R-:W-:Y:S01]  /*3e70*/  FMUL.FTZ R36, R63, R142.reuse ;  /* 0x0000008e3f247220 */ /* 0x080fe20000410000 */
[----:B------:R-:W-:Y:S02]  /*3e80*/  HADD2.F32 R57, -RZ, R15.H1_H1 ;  /* 0x3000000fff397230 */ /* 0x000fe40000004100 */
[----:B------:R-:W-:Y:S01]  /*3e90*/  FMUL.FTZ R38, R150, R142 ;  /* 0x0000008e96267220 */ /* 0x000fe20000410000 */
[----:B------:R-:W-:Y:S02]  /*3ea0*/  HADD2.F32 R157, -RZ, R47.H1_H1 ;  /* 0x3000002fff9d7230 */ /* 0x000fe40000004100 */
[C---:B------:R-:W-:Y:S01]  /*3eb0*/  FMUL.FTZ R53, R143.reuse, R58 ;  /* 0x0000003a8f357220 */ /* 0x040fe20000410000 */
[C---:B------:R-:W-:Y:S01]  /*3ec0*/  FMUL.FTZ R59, R143.reuse, R60 ;  /* 0x0000003c8f3b7220 */ /* 0x040fe20000410000 */
[--C-:B------:R-:W-:Y:S02]  /*3ed0*/  HADD2.F32 R37, -RZ, R44.reuse.H0_H0 ;  /* 0x2000002cff257230 */ /* 0x100fe40000004100 */
[----:B------:R-:W-:Y:S01]  /*3ee0*/  FMUL.FTZ R41, R143, R56 ;  /* 0x000000388f297220 */ /* 0x000fe20000410000 */
[----:B------:R-:W-:-:S02]  /*3ef0*/  HADD2.F32 R43, -RZ, R44.H1_H1 ;  /* 0x3000002cff2b7230 */ /* 0x000fc40000004100 */
[C---:B------:R-:W-:Y:S01]  /*3f00*/  FMUL.FTZ R144, R143.reuse, R144 ;  /* 0x000000908f907220 */ /* 0x040fe20000410000 */
[C---:B------:R-:W-:Y:S01]  /*3f10*/  FMUL.FTZ R146, R143.reuse, R146 ;  /* 0x000000928f927220 */ /* 0x040fe20000410000 */
[----:B------:R-:W-:Y:S01]  /*3f20*/  FMUL.FTZ R148, R143, R148 ;  /* 0x000000948f947220 */ /* 0x000fe20000410000 */
[C---:B------:R-:W-:Y:S01]  /*3f30*/  FMUL.FTZ R44, R36.reuse, R49 ;  /* 0x00000031242c7220 */ /* 0x040fe20000410000 */
[----:B------:R-:W-:Y:S01]  /*3f40*/  FMUL.FTZ R54, R36, R45 ;  /* 0x0000002d24367220 */ /* 0x000fe20000410000 */
[C---:B------:R-:W-:Y:S01]  /*3f50*/  FMUL.FTZ R143, R38.reuse, R57 ;  /* 0x00000039268f7220 */ /* 0x040fe20000410000 */
[----:B------:R-:W-:Y:S02]  /*3f60*/  HADD2.F32 R47, -RZ, R46.H0_H0 ;  /* 0x2000002eff2f7230 */ /* 0x000fe40000004100 */
[----:B------:R-:W-:Y:S01]  /*3f70*/  FMUL.FTZ R45, R38, R157 ;  /* 0x0000009d262d7220 */ /* 0x000fe20000410000 */
[----:B------:R-:W-:Y:S02]  /*3f80*/  HADD2.F32 R57, -RZ, R14.H0_H0 ;  /* 0x2000000eff397230 */ /* 0x000fe40000004100 */
[----:B------:R-:W-:Y:S01]  /*3f90*/  FMUL.FTZ R38, R59, R142 ;  /* 0x0000008e3b267220 */ /* 0x000fe20000410000 */
[----:B------:R-:W-:-:S02]  /*3fa0*/  HADD2.F32 R49, -RZ, R13.H0_H0 ;  /* 0x2000000dff317230 */ /* 0x000fc40000004100 */
[-C--:B------:R-:W-:Y:S01]  /*3fb0*/  FMUL.FTZ R36, R53, R142.reuse ;  /* 0x0000008e35247220 */ /* 0x080fe20000410000 */
[----:B------:R-:W-:Y:S02]  /*3fc0*/  HADD2.F32 R145, -RZ, R46.H1_H1 ;  /* 0x3000002eff917230 */ /* 0x000fe40000004100 */
[C---:B------:R-:W-:Y:S01]  /*3fd0*/  FMUL.FTZ R46, R38.reuse, R47 ;  /* 0x0000002f262e7220 */ /* 0x040fe20000410000 */
[----:B------:R-:W-:Y:S02]  /*3fe0*/  HADD2.F32 R61, -RZ, R14.H1_H1 ;  /* 0x3000000eff3d7230 */ /* 0x000fe40000004100 */
        /* <DEDUP_REMOVED lines=27> */
.L_x_1455:
[C-C-:B------:R-:W-:Y:S01]  /*41a0*/  FFMA.FTZ R155, R157.reuse, R155, R152.reuse ;  /* 0x0000009b9d9b7223 */ /* 0x140fe20000010098 */
[C-C-:B------:R-:W-:Y:S01]  /*41b0*/  FFMA.FTZ R146, R157.reuse, R146, R152.reuse ;  /* 0x000000929d927223 */ /* 0x140fe20000010098 */
[C-C-:B------:R-:W-:Y:S01]  /*41c0*/  FFMA.FTZ R153, R157.reuse, R153, R152.reuse ;  /* 0x000000999d997223 */ /* 0x140fe20000010098 */
[----:B0-----:R-:W-:Y:S01]  /*41d0*/  FFMA.FTZ R42, R157, R148, R152 ;  /* 0x000000949d2a7223 */ /* 0x001fe20000010098 */
[----:B------:R-:W-:Y:S01]  /*41e0*/  FADD.FTZ R62, -R155, R62 ;  /* 0x0000003e9b3e7221 */ /* 0x000fe20000010100 */
[----:B------:R-:W-:Y:S01]  /*41f0*/  FADD.FTZ R146, -R146, R59 ;  /* 0x0000003b92927221 */ /* 0x000fe20000010100 */
[----:B------:R-:W-:Y:S01]  /*4200*/  FADD.FTZ R60, -R153, R60 ;  /* 0x0000003c993c7221 */ /* 0x000fe20000010100 */
[----:B-----5:R-:W-:Y:S02]  /*4210*/  HADD2.F32 R54, -RZ, R47.H0_H0 ;  /* 0x2000002fff367230 */ /* 0x020fe40000004100 */
[----:B------:R-:W-:Y:S01]  /*4220*/  FMUL.FTZ R59, R143, R62 ;  /* 0x0000003e8f3b7220 */ /* 0x000fe20000410000 */
[C-C-:B------:R-:W-:Y:S01]  /*4230*/  FFMA.FTZ R149, R157.reuse, R149, R152.reuse ;  /* 0x000000959d957223 */ /* 0x140fe20000010098 */
[C-C-:B------:R-:W-:Y:S01]  /*4240*/  FFMA.FTZ R144, R157.reuse, R144, R152.reuse ;  /* 0x000000909d907223 */ /* 0x140fe20000010098 */
[----:B------:R-:W-:Y:S01]  /*4250*/  FFMA.FTZ R151, R157, R151, R152 ;  /* 0x000000979d977223 */ /* 0x000fe20000010098 */
[----:B------:R-:W-:Y:S01]  /*4260*/  FMUL.FTZ R59, R59, R142 ;  /* 0x0000008e3b3b7220 */ /* 0x000fe20000410000 */
[----:B------:R-:W-:Y:S01]  /*4270*/  FADD.FTZ R42, -R42, R61 ;  /* 0x0000003d2a2a7221 */ /* 0x000fe20000010100 */
[----:B------:R-:W-:-:S02]  /*4280*/  HADD2.F32 R48, -RZ, R46.H0_H0 ;  /* 0x2000002eff307230 */ /* 0x000fc40000004100 */
[----:B------:R-:W-:Y:S01]  /*4290*/  FMUL.FTZ R53, R143, R60 ;  /* 0x0000003c8f357220 */ /* 0x000fe20000410000 */
[----:B------:R-:W-:Y:S02]  /*42a0*/  HADD2.F32 R145, -RZ, R46.H1_H1 ;  /* 0x3000002eff917230 */ /* 0x000fe40000004100 */
[----:B------:R-:W-:Y:S01]  /*42b0*/  FFMA.FTZ R150, R157, R150, R152 ;  /* 0x000000969d967223 */ /* 0x000fe20000010098 */
[--C-:B------:R-:W-:Y:S02]  /*42c0*/  HADD2.F32 R40, -RZ, R44.reuse.H0_H0 ;  /* 0x2000002cff287230 */ /* 0x100fe40000004100 */
[----:B------:R-:W-:Y:S01]  /*42d0*/  FADD.FTZ R56, -R149, R56 ;  /* 0x0000003895387221 */ /* 0x000fe20000010100 */
[----:B------:R-:W-:Y:S02]  /*42e0*/  HADD2.F32 R52, -RZ, R44.H1_H1 ;  /* 0x3000002cff347230 */ /* 0x000fe40000004100 */
[----:B------:R-:W-:Y:S01]  /*42f0*/  FADD.FTZ R144, -R144, R57 ;  /* 0x0000003990907221 */ /* 0x000fe20000010100 */
[----:B------:R-:W-:-:S02]  /*4300*/  HADD2.F32 R46, -RZ, R15.H0_H0 ;  /* 0x2000000fff2e7230 */ /* 0x000fc40000004100 */
[----:B------:R-:W-:Y:S01]  /*4310*/  FADD.FTZ R58, -R151, R58 ;  /* 0x0000003a973a7221 */ /* 0x000fe20000010100 */
[----:B------:R-:W-:Y:S01]  /*4320*/  FMUL.FTZ R44, R59, R54 ;  /* 0x000000363b2c7220 */ /* 0x000fe20000410000 */
[----:B------:R-:W-:Y:S01]  /*4330*/  FMUL.FTZ R57, R143, R42 ;  /* 0x0000002a8f397220 */ /* 0x000fe20000410000 */
[----:B------:R-:W-:Y:S02]  /*4340*/  HADD2.F32 R54, -RZ, R14.H0_H0 ;  /* 0x2000000eff367230 */ /* 0x000fe40000004100 */
[----:B------:R-:W-:Y:S01]  /*4350*/  FMUL.FTZ R53, R53, R142 ;  /* 0x0000008e35357220 */ /* 0x000fe20000410000 */
[--C-:B------:R-:W-:Y:S02]  /*4360*/  HADD2.F32 R49, -RZ, R45.reuse.H0_H0 ;  /* 0x2000002dff317230 */ /* 0x100fe40000004100 */
[----:B------:R-:W-:Y:S01]  /*4370*/  FADD.FTZ R150, -R150, R63 ;  /* 0x0000003f96967221 */ /* 0x000fe20000010100 */
[----:B------:R-:W-:Y:S02]  /*4380*/  HADD2.F32 R148, -RZ, R45.H1_H1 ;  /* 0x3000002dff947230 */ /* 0x000fe40000004100 */
[----:B------:R-:W-:Y:S01]  /*4390*/  FMUL.FTZ R41, R143, R56 ;  /* 0x000000388f297220 */ /* 0x000fe20000410000 */
[----:B------:R-:W-:-:S02]  /*43a0*/  HADD2.F32 R152, -RZ, R47.H1_H1 ;  /* 0x3000002fff987230 */ /* 0x000fc40000004100 */
[----:B------:R-:W-:Y:S01]  /*43b0*/  FMUL.FTZ R45, R143, R58 ;  /* 0x0000003a8f2d7220 */ /* 0x000fe20000410000 */
[----:B------:R-:W-:Y:S01]  /*43c0*/  FMUL.FTZ R61, R59, R46 ;  /* 0x0000002e3b3d7220 */ /* 0x000fe20000410000 */
[----:B------:R-:W-:Y:S01]  /*43d0*/  FMUL.FTZ R47, R143, R146 ;  /* 0x000000928f2f7220 */ /* 0x000fe20000410000 */
[----:B------:R-:W-:Y:S01]  /*43e0*/  FMUL.FTZ R56, R57, R142 ;  /* 0x0000008e39387220 */ /* 0x000fe20000410000 */
[----:B------:R-:W-:Y:S02]  /*43f0*/  HADD2.F32 R59, -RZ, R14.H1_H1 ;  /* 0x3000000eff3b7230 */ /* 0x000fe40000004100 */
[----:B------:R-:W-:Y:S01]  /*4400*/  FMUL.FTZ R43, R143, R144 ;  /* 0x000000908f2b7220 */ /* 0x000fe20000410000 */
[C---:B------:R-:W-:Y:S01]  /*4410*/  FMUL.FTZ R46, R53.reuse, R48 ;  /* 0x00000030352e7220 */ /* 0x040fe20000410000 */
[----:B------:R-:W-:Y:S01]  /*4420*/  FMUL.FTZ R57, R53, R54 ;  /* 0x0000003635397220 */ /* 0x000fe20000410000 */
[----:B------:R-:W-:Y:S01]  /*4430*/  FMUL.FTZ R143, R143, R150 ;  /* 0x000000968f8f7220 */ /* 0x000fe20000410000 */
[----:B------:R-:W-:-:S02]  /*4440*/  HADD2.F32 R53, -RZ, R13.H0_H0 ;  /* 0x2000000dff357230 */ /* 0x000fc40000004100 */
[-C--:B------:R-:W-:Y:S01]  /*4450*/  FMUL.FTZ R42, R45, R142.reuse ;  /* 0x0000008e2d2a7220 */ /* 0x080fe20000410000 */
[-C--:B------:R-:W-:Y:S01]  /*4460*/  FMUL.FTZ R55, R47, R142.reuse ;  /* 0x0000008e2f377220 */ /* 0x080fe20000410000 */
[----:B------:R-:W-:Y:S02]  /*4470*/  HADD2.F32 R58, -RZ, R15.H1_H1 ;  /* 0x3000000fff3a7230 */ /* 0x000fe40000004100 */
[C---:B------:R-:W-:Y:S01]  /*4480*/  FMUL.FTZ R47, R56.reuse, R145 ;  /* 0x00000091382f7220 */ /* 0x040fe20000410000 */
[----:B------:R-:W-:Y:S01]  /*4490*/  FMUL.FTZ R60, R56, R59 ;  /* 0x0000003b383c7220 */ /* 0x000fe20000410000 */
[-C--:B------:R-:W-:Y:S01]  /*44a0*/  FMUL.FTZ R143, R143, R142.reuse ;  /* 0x0000008e8f8f7220 */ /* 0x080fe20000410000 */
[----:B------:R-:W-:Y:S02]  /*44b0*/  HADD2.F32 R56, -RZ, R13.H1_H1 ;  /* 0x3000000dff387230 */ /* 0x000fe40000004100 */
[C---:B------:R-:W-:Y:S01]  /*44c0*/  FMUL.FTZ R48, R42.reuse, R49 ;  /* 0x000000312a307220 */ /* 0x040fe20000410000 */
[----:B------:R-:W-:Y:S01]  /*44d0*/  FMUL.FTZ R53, R42, R53 ;  /* 0x000000352a357220 */ /* 0x000fe20000410000 */
[----:B------:R-:W-:Y:S01]  /*44e0*/  FMUL.FTZ R41, R41, R142 ;  /* 0x0000008e29297220 */ /* 0x000fe20000410000 */
[----:B------:R-:W-:-:S02]  /*44f0*/  HADD2.F32 R42, -RZ, R12.H0_H0 ;  /* 0x2000000cff2a7230 */ /* 0x000fc40000004100 */
[----:B------:R-:W-:Y:S01]  /*4500*/  FMUL.FTZ R43, R43, R142 ;  /* 0x0000008e2b2b7220 */ /* 0x000fe20000410000 */
[----:B------:R-:W-:Y:S02]  /*4510*/  HADD2.F32 R54, -RZ, R12.H1_H1 ;  /* 0x3000000cff367230 */ /* 0x000fe40000004100 */
[----:B------:R-:W-:Y:S01]  /*4520*/  FMUL.FTZ R62, R143, R58 ;  /* 0x0000003a8f3e7220 */ /* 0x000fe20000410000 */
        /* <DEDUP_REMOVED lines=11> */
.L_x_1456:
[----:B------:R-:W0:Y:S01]  /*45e0*/  @P1 LDC.64 R52, c[0x0][0x478] ;  /* 0x00011e00ff341b82 */ /* 0x000e220000000a00 */
[----:B------:R-:W-:-:S04]  /*45f0*/  IMAD.WIDE.U32 R50, R139, 0x10, R50 ;  /* 0x000000108b327825 */ /* 0x000fc800078e0032 */
[----:B0-----:R-:W-:-:S05]  /*4600*/  @P1 IMAD.WIDE.U32 R52, R139, 0x10, R52 ;  /* 0x000000108b341825 */ /* 0x001fca00078e0034 */
[----:B------:R1:W-:Y:S04]  /*4610*/  @P1 STG.E.128 desc[UR6][R52.64], R36 ;  /* 0x0000002434001986 */ /* 0x0003e8000c101d06 */
[----:B------:R1:W-:Y:S01]  /*4620*/  STG.E.128 desc[UR6][R50.64], R40 ;  /* 0x0000002832007986 */ /* 0x0003e2000c101d06 */
[----:B------:R-:W-:Y:S05]  /*4630*/  BRA `(.L_x_1457) ;  /* 0x0000001c00d47947 */ /* 0x000fea0003800000 */
.L_x_1450:
[----:B0-----:R-:W0:Y:S02]  /*4640*/  LDC.64 R48, c[0x0][0x390] ;  /* 0x0000e400ff307b82 */ /* 0x001e240000000a00 */
[----:B0-----:R-:W-:-:S06]  /*4650*/  IMAD.WIDE.U32 R40, R147, 0x10, R48 ;  /* 0x0000001093287825 */ /* 0x001fcc00078e0030 */
[----:B------:R-:W5:Y:S01]  /*4660*/  LDG.E.128 R40, desc[UR6][R40.64] ;  /* 0x0000000628287981 */ /* 0x000f62000c1e1d00 */
[----:B------:R-:W-:-:S04]  /*4670*/  UISETP.NE.U32.AND UP0, UPT, UR14, URZ, UPT ;  /* 0x000000ff0e00728c */ /* 0x000fc8000bf05070 */
[----:B------:R-:W-:-:S09]  /*4680*/  UISETP.NE.AND.EX UP0, UPT, UR15, URZ, UPT, UP0 ;  /* 0x000000ff0f00728c */ /* 0x000fd2000bf05300 */
[----:B------:R-:W-:Y:S05]  /*4690*/  BRA.U UP0, `(.L_x_1458) ;  /* 0x0000000500347547 */ /* 0x000fea000b800000 */
[C-C-:B------:R-:W-:Y:S01]  /*46a0*/  FFMA.FTZ R0, R157.reuse, R0, R152.reuse ;  /* 0x000000009d007223 */ /* 0x140fe20000010098 */
[--C-:B-----5:R-:W-:Y:S02]  /*46b0*/  HADD2.F32 R174, -RZ, R41.reuse.H0_H0 ;  /* 0x20000029ffae7230 */ /* 0x120fe40000004100 */
[C-C-:B------:R-:W-:Y:S01]  /*46c0*/  FFMA.FTZ R47, R157.reuse, R47, R152.reuse ;  /* 0x0000002f9d2f7223 */ /* 0x140fe20000010098 */
[----:B------:R-:W-:Y:S02]  /*46d0*/  HADD2.F32 R176, -RZ, R41.H1_H1 ;  /* 0x30000029ffb07230 */ /* 0x000fe40000004100 */
[----:B------:R-:W-:Y:S01]  /*46e0*/  FADD.FTZ R41, -R0, R55 ;  /* 0x0000003700297221 */ /* 0x000fe20000010100 */
[C-C-:B------:R-:W-:Y:S01]  /*46f0*/  FFMA.FTZ R0, R157.reuse, R177, R152.reuse ;  /* 0x000000b19d007223 */ /* 0x140fe20000010098 */
[----:B------:R-:W-:Y:S01]  /*4700*/  FFMA.FTZ R181, R157, R181, R152 ;  /* 0x000000b59db57223 */ /* 0x000fe20000010098 */
[----:B------:R-:W-:Y:S01]  /*4710*/  FADD.FTZ R170, -R47, R170 ;  /* 0x000000aa2faa7221 */ /* 0x000fe20000010100 */
[----:B------:R-:W-:-:S02]  /*4720*/  HADD2.F32 R185, -RZ, R43.H0_H0 ;  /* 0x2000002bffb97230 */ /* 0x000fc40000004100 */
[----:B------:R-:W-:Y:S01]  /*4730*/  FADD.FTZ R47, -R0, R53 ;  /* 0x00000035002f7221 */ /* 0x000fe20000010100 */
[----:B------:R-:W-:Y:S02]  /*4740*/  HADD2.F32 R182, -RZ, R43.H1_H1 ;  /* 0x3000002bffb67230 */ /* 0x000fe40000004100 */
[----:B------:R-:W-:Y:S01]  /*4750*/  FADD.FTZ R43, -R181, R46 ;  /* 0x0000002eb52b7221 */ /* 0x000fe20000010100 */
[----:B------:R-:W-:Y:S02]  /*4760*/  HADD2.F32 R0, -RZ, R27.H0_H0 ;  /* 0x2000001bff007230 */ /* 0x000fe40000004100 */
[C-C-:B------:R-:W-:Y:S01]  /*4770*/  FFMA.FTZ R183, R157.reuse, R183, R152.reuse ;  /* 0x000000b79db77223 */ /* 0x140fe20000010098 */
[--C-:B------:R-:W-:Y:S02]  /*4780*/  HADD2.F32 R178, -RZ, R42.reuse.H0_H0 ;  /* 0x2000002affb27230 */ /* 0x100fe40000004100 */
[----:B------:R-:W-:Y:S01]  /*4790*/  FFMA.FTZ R172, R157, R172, R152 ;  /* 0x000000ac9dac7223 */ /* 0x000fe20000010098 */
[----:B------:R-:W-:-:S02]  /*47a0*/  HADD2.F32 R180, -RZ, R42.H1_H1 ;  /* 0x3000002affb47230 */ /* 0x000fc40000004100 */
[----:B------:R-:W-:Y:S01]  /*47b0*/  FADD.FTZ R55, -R183, R44 ;  /* 0x0000002cb7377221 */ /* 0x000fe20000010100 */
[--C-:B------:R-:W-:Y:S02]  /*47c0*/  HADD2.F32 R42, -RZ, R40.reuse.H0_H0 ;  /* 0x20000028ff2a7230 */ /* 0x100fe40000004100 */
[----:B------:R-:W-:Y:S01]  /*47d0*/  FFMA.FTZ R43, R143, R43, R0 ;  /* 0x0000002b8f2b7223 */ /* 0x000fe20000010000 */
[----:B------:R-:W-:Y:S02]  /*47e0*/  HADD2.F32 R52, -RZ, R40.H1_H1 ;  /* 0x30000028ff347230 */ /* 0x000fe40000004100 */
[----:B------:R-:W-:Y:S01]  /*47f0*/  FFMA.FTZ R175, R157, R175, R152 ;  /* 0x000000af9daf7223 */ /* 0x000fe20000010098 */
[----:B------:R-:W-:Y:S02]  /*4800*/  HADD2.F32 R40, -RZ, R27.H1_H1 ;  /* 0x3000001bff287230 */ /* 0x000fe40000004100 */
[----:B------:R-:W-:Y:S01]  /*4810*/  FADD.FTZ R51, -R172, R51 ;  /* 0x00000033ac337221 */ /* 0x000fe20000010100 */
[----:B------:R-:W-:-:S02]  /*4820*/  HADD2.F32 R0, -RZ, R24.H0_H0 ;  /* 0x20000018ff007230 */ /* 0x000fc40000004100 */
[----:B------:R-:W-:Y:S01]  /*4830*/  FADD.FTZ R45, -R175, R54 ;  /* 0x00000036af2d7221 */ /* 0x000fe20000010100 */
[----:B------:R-:W-:Y:S02]  /*4840*/  HADD2.F32 R46, -RZ, R26.H0_H0 ;  /* 0x2000001aff2e7230 */ /* 0x000fe40000004100 */
[C---:B------:R-:W-:Y:S01]  /*4850*/  FFMA.FTZ R55, R143.reuse, R55, R40 ;  /* 0x000000378f377223 */ /* 0x040fe20000010028 */
[--C-:B------:R-:W-:Y:S02]  /*4860*/  HADD2.F32 R40, -RZ, R25.reuse.H0_H0 ;  /* 0x20000019ff287230 */ /* 0x100fe40000004100 */
[----:B------:R-:W-:Y:S01]  /*4870*/  FFMA.FTZ R41, R143, R41, R0 ;  /* 0x000000298f297223 */ /* 0x000fe20000010000 */
[----:B------:R-:W-:Y:S01]  /*4880*/  FFMA.FTZ R179, R157, R179, R152 ;  /* 0x000000b39db37223 */ /* 0x000fe20000010098 */
[----:B------:R-:W-:Y:S02]  /*4890*/  HADD2.F32 R44, -RZ, R25.H1_H1 ;  /* 0x30000019ff2c7230 */ /* 0x000fe40000004100 */
[----:B------:R-:W-:Y:S01]  /*48a0*/  FFMA.FTZ R51, R143, R51, R46 ;  /* 0x000000338f337223 */ /* 0x000fe2000001002e */
[----:B------:R-:W-:-:S02]  /*48b0*/  HADD2.F32 R0, -RZ, R24.H1_H1 ;  /* 0x30000018ff007230 */ /* 0x000fc40000004100 */
[----:B------:R-:W-:Y:S01]  /*48c0*/  FFMA.FTZ R45, R143, R45, R40 ;  /* 0x0000002d8f2d7223 */ /* 0x000fe20000010028 */
[----:B------:R-:W-:Y:S01]  /*48d0*/  FADD.FTZ R53, -R179, R50 ;  /* 0x00000032b3357221 */ /* 0x000fe20000010100 */
[----:B------:R-:W-:Y:S01]  /*48e0*/  FMUL.FTZ R40, R43, R142 ;  /* 0x0000008e2b287220 */ /* 0x000fe20000410000 */
[----:B------:R-:W-:Y:S02]  /*48f0*/  HADD2.F32 R50, -RZ, R26.H1_H1 ;  /* 0x3000001aff327230 */ /* 0x000fe40000004100 */
[C---:B------:R-:W-:Y:S01]  /*4900*/  FFMA.FTZ R47, R143.reuse, R47, R44 ;  /* 0x0000002f8f2f7223 */ /* 0x040fe2000001002c */
[----:B------:R-:W-:Y:S01]  /*4910*/  FFMA.FTZ R43, R143, R170, R0 ;  /* 0x000000aa8f2b7223 */ /* 0x000fe20000010000 */
[----:B------:R-:W-:Y:S02]  /*4920*/  HADD2.F32 R44, -RZ, R7.H1_H1 ;  /* 0x30000007ff2c7230 */ /* 0x000fe40000004100 */
[----:B------:R-:W-:Y:S01]  /*4930*/  FMUL.FTZ R55, R55, R142 ;  /* 0x0000008e37377220 */ /* 0x000fe20000410000 */
[----:B------:R-:W-:-:S02]  /*4940*/  HADD2.F32 R0, -RZ, R6.H0_H0 ;  /* 0x20000006ff007230 */ /* 0x000fc40000004100 */
[-C--:B------:R-:W-:Y:S01]  /*4950*/  FMUL.FTZ R51, R51, R142.reuse ;  /* 0x0000008e33337220 */ /* 0x080fe20000410000 */
[----:B------:R-:W-:Y:S02]  /*4960*/  HADD2.F32 R175, -RZ, R7.H0_H0 ;  /* 0x20000007ffaf7230 */ /* 0x000fe40000004100 */
        /* <DEDUP_REMOVED lines=8> */
[----:B------:R-:W-:-:S02]  /*49f0*/  HADD2.F32 R44, -RZ, R5.H0_H0 ;  /* 0x20000005ff2c7230 */ /* 0x000fc40000004100 */
[----:B------:R-:W-:Y:S01]  /*4a00*/  FMUL.FTZ R0, R45, R174 ;  /* 0x000000ae2d007220 */ /* 0x000fe20000410000 */
[----:B------:R-:W-:Y:S02]  /*4a10*/  HADD2.F32 R46, -RZ, R6.H1_H1 ;  /* 0x30000006ff2e7230 */ /* 0x000fe40000004100 */
[-C--:B------:R-:W-:Y:S01]  /*4a20*/  FMUL.FTZ R47, R47, R142.reuse ;  /* 0x0000008e2f2f7220 */ /* 0x080fe20000410000 */
[----:B------:R-:W-:Y:S02]  /*4a30*/  HADD2.F32 R174, -RZ, R5.H1_H1 ;  /* 0x30000005ffae7230 */ /* 0x000fe40000004100 */
[-C--:B------:R-:W-:Y:S01]  /*4a40*/  FMUL.FTZ R53, R53, R142.reuse ;  /* 0x0000008e35357220 */ /* 0x080fe20000410000 */
[--C-:B------:R-:W-:Y:S02]  /*4a50*/  HADD2.F32 R40, -RZ, R4.reuse.H0_H0 ;  /* 0x20000004ff287230 */ /* 0x100fe40000004100 */
[----:B------:R-:W-:Y:S01]  /*4a60*/  FMUL.FTZ R41, R41, R142 ;  /* 0x0000008e29297220 */ /* 0x000fe20000410000 */
[----:B------:R-:W-:-:S02]  /*4a70*/  HADD2.F32 R54, -RZ, R4.H1_H1 ;  /* 0x30000004ff367230 */ /* 0x000fc40000004100 */
        /* <DEDUP_REMOVED lines=15> */
.L_x_1458:
[C-C-:B------:R-:W-:Y:S01]  /*4b70*/  FFMA.FTZ R181, R157.reuse, R181, R152.reuse ;  /* 0x000000b59db57223 */ /* 0x140fe20000010098 */
[C-C-:B------:R-:W-:Y:S01]  /*4b80*/  FFMA.FTZ R183, R157.reuse, R183, R152.reuse ;  /* 0x000000b79db77223 */ /* 0x140fe20000010098 */
[C-C-:B------:R-:W-:Y:S01]  /*4b90*/  FFMA.FTZ R47, R157.reuse, R47, R152.reuse ;  /* 0x0000002f9d2f7223 */ /* 0x140fe20000010098 */
[----:B------:R-:W-:Y:S01]  /*4ba0*/  FFMA.FTZ R172, R157, R172, R152 ;  /* 0x000000ac9dac7223 */ /* 0x000fe20000010098 */
[--C-:B------:R-:W-:Y:S02]  /*4bb0*/  HADD2.F32 R38, -RZ, R27.reuse.H0_H0 ;  /* 0x2000001bff267230 */ /* 0x100fe40000004100 */
[----:B------:R-:W-:Y:S01]  /*4bc0*/  FADD.FTZ R46, -R181, R46 ;  /* 0x0000002eb52e7221 */ /* 0x000fe20000010100 */
[----:B------:R-:W-:Y:S02]  /*4bd0*/  HADD2.F32 R37, -RZ, R27.H1_H1 ;  /* 0x3000001bff257230 */ /* 0x000fe40000004100 */
[----:B------:R-:W-:Y:S01]  /*4be0*/  FFMA.FTZ R179, R157, R179, R152 ;  /* 0x000000b39db37223 */ /* 0x000fe20000010098 */
[----:B------:R-:W-:Y:S01]  /*4bf0*/  FADD.FTZ R44, -R183, R44 ;  /* 0x0000002cb72c7221 */ /* 0x000fe20000010100 */
[C-C-:B------:R-:W-:Y:S01]  /*4c00*/  FFMA.FTZ R175, R157.reuse, R175, R152.reuse ;  /* 0x000000af9daf7223 */ /* 0x140fe20000010098 */
[C-C-:B------:R-:W-:Y:S01]  /*4c10*/  FFMA.FTZ R36, R157.reuse, R177, R152.reuse ;  /* 0x000000b19d247223 */ /* 0x140fe20000010098 */
[----:B------:R-:W-:Y:S01]  /*4c20*/  FFMA.FTZ R0, R157, R0, R152 ;  /* 0x000000009d007223 */ /* 0x000fe20000010098 */
[----:B------:R-:W-:Y:S01]  /*4c30*/  FADD.FTZ R170, -R47, R170 ;  /* 0x000000aa2faa7221 */ /* 0x000fe20000010100 */
[----:B-----5:R-:W-:-:S02]  /*4c40*/  HADD2.F32 R45, -RZ, R41.H0_H0 ;  /* 0x20000029ff2d7230 */ /* 0x020fc40000004100 */
[----:B------:R-:W-:Y:S01]  /*4c50*/  FADD.FTZ R172, -R172, R51 ;  /* 0x00000033acac7221 */ /* 0x000fe20000010100 */
[----:B------:R-:W-:Y:S02]  /*4c60*/  HADD2.F32 R185, -RZ, R41.H1_H1 ;  /* 0x30000029ffb97230 */ /* 0x000fe40000004100 */
[----:B------:R-:W-:Y:S01]  /*4c70*/  FADD.FTZ R50, -R179, R50 ;  /* 0x00000032b3327221 */ /* 0x000fe20000010100 */
[----:B------:R-:W-:Y:S02]  /*4c80*/  HADD2.F32 R47, -RZ, R26.H1_H1 ;  /* 0x3000001aff2f7230 */ /* 0x000fe40000004100 */
[C---:B------:R-:W-:Y:S01]  /*4c90*/  FFMA.FTZ R191, R143.reuse, R46, R38 ;  /* 0x0000002e8fbf7223 */ /* 0x040fe20000010026 */
[----:B------:R-:W-:Y:S01]  /*4ca0*/  FFMA.FTZ R174, R143, R44, R37 ;  /* 0x0000002c8fae7223 */ /* 0x000fe20000010025 */
[--C-:B------:R-:W-:Y:S02]  /*4cb0*/  HADD2.F32 R41, -RZ, R25.reuse.H0_H0 ;  /* 0x20000019ff297230 */ /* 0x100fe40000004100 */
[----:B------:R-:W-:Y:S01]  /*4cc0*/  FADD.FTZ R54, -R175, R54 ;  /* 0x00000036af367221 */ /* 0x000fe20000010100 */
[----:B------:R-:W-:-:S02]  /*4cd0*/  HADD2.F32 R51, -RZ, R25.H1_H1 ;  /* 0x30000019ff337230 */ /* 0x000fc40000004100 */
[----:B------:R-:W-:Y:S01]  /*4ce0*/  FADD.FTZ R36, -R36, R53 ;  /* 0x0000003524247221 */ /* 0x000fe20000010100 */
[----:B------:R-:W-:Y:S02]  /*4cf0*/  HADD2.F32 R38, -RZ, R26.H0_H0 ;  /* 0x2000001aff267230 */ /* 0x000fe40000004100 */
[----:B------:R-:W-:Y:S01]  /*4d00*/  FADD.FTZ R0, -R0, R55 ;  /* 0x0000003700007221 */ /* 0x000fe20000010100 */
[----:B------:R-:W-:Y:S02]  /*4d10*/  HADD2.F32 R37, -RZ, R24.H0_H0 ;  /* 0x20000018ff257230 */ /* 0x000fe40000004100 */
[C---:B------:R-:W-:Y:S01]  /*4d20*/  FFMA.FTZ R50, R143.reuse, R50, R47 ;  /* 0x000000328f327223 */ /* 0x040fe2000001002f */
[----:B------:R-:W-:Y:S02]  /*4d30*/  HADD2.F32 R193, -RZ, R43.H0_H0 ;  /* 0x2000002bffc17230 */ /* 0x000fe40000004100 */
[C---:B------:R-:W-:Y:S01]  /*4d40*/  FFMA.FTZ R47, R143.reuse, R54, R41 ;  /* 0x000000368f2f7223 */ /* 0x040fe20000010029 */
[C---:B------:R-:W-:Y:S01]  /*4d50*/  FFMA.FTZ R51, R143.reuse, R36, R51 ;  /* 0x000000248f337223 */ /* 0x040fe20000010033 */
[C---:B------:R-:W-:Y:S01]  /*4d60*/  FFMA.FTZ R55, R143.reuse, R172, R38 ;  /* 0x000000ac8f377223 */ /* 0x040fe20000010026 */
[----:B------:R-:W-:Y:S01]  /*4d70*/  FFMA.FTZ R41, R143, R0, R37 ;  /* 0x000000008f297223 */ /* 0x000fe20000010025 */
[----:B------:R-:W-:Y:S01]  /*4d80*/  FMUL.FTZ R36, R191, R142 ;  /* 0x0000008ebf247220 */ /* 0x000fe20000410000 */
[----:B------:R-:W-:-:S02]  /*4d90*/  HADD2.F32 R53, -RZ, R7.H1_H1 ;  /* 0x30000007ff357230 */ /* 0x000fc40000004100 */
[----:B------:R-:W-:Y:S01]  /*4da0*/  FMUL.FTZ R38, R174, R142 ;  /* 0x0000008eae267220 */ /* 0x000fe20000410000 */
[----:B------:R-:W-:Y:S02]  /*4db0*/  HADD2.F32 R0, -RZ, R24.H1_H1 ;  /* 0x30000018ff007230 */ /* 0x000fe40000004100 */
[----:B------:R-:W-:Y:S01]  /*4dc0*/  FMUL.FTZ R172, R36, R193 ;  /* 0x000000c124ac7220 */ /* 0x000fe20000410000 */
[----:B------:R-:W-:Y:S02]  /*4dd0*/  HADD2.F32 R37, -RZ, R7.H0_H0 ;  /* 0x20000007ff257230 */ /* 0x000fe40000004100 */
[----:B------:R-:W-:Y:S01]  /*4de0*/  FMUL.FTZ R193, R53, R38 ;  /* 0x0000002635c17220 */ /* 0x000fe20000410000 */
[----:B------:R-:W-:Y:S02]  /*4df0*/  HADD2.F32 R195, -RZ, R43.H1_H1 ;  /* 0x3000002bffc37230 */ /* 0x000fe40000004100 */
[--C-:B------:R-:W-:Y:S02]  /*4e00*/  HADD2.F32 R187, -RZ, R42.reuse.H0_H0 ;  /* 0x2000002affbb7230 */ /* 0x100fe40000004100 */
[----:B------:R-:W-:Y:S01]  /*4e10*/  FMUL.FTZ R52, R37, R36 ;  /* 0x0000002425347220 */ /* 0x000fe20000410000 */
[----:B------:R-:W-:-:S02]  /*4e20*/  HADD2.F32 R189, -RZ, R42.H1_H1 ;  /* 0x3000002affbd7230 */ /* 0x000fc40000004100 */
[----:B------:R-:W-:Y:S01]  /*4e30*/  FFMA.FTZ R42, R143, R170, R0 ;  /* 0x000000aa8f2a7223 */ /* 0x000fe20000010000 */
[--C-:B------:R-:W-:Y:S02]  /*4e40*/  HADD2.F32 R53, -RZ, R6.reuse.H0_H0 ;  /* 0x20000006ff357230 */ /* 0x100fe40000004100 */
[-C--:B------:R-:W-:Y:S01]  /*4e50*/  FMUL.FTZ R0, R55, R142.reuse ;  /* 0x0000008e37007220 */ /* 0x080fe20000410000 */
[----:B------:R-:W-:Y:S02]  /*4e60*/  HADD2.F32 R37, -RZ, R5.H0_H0 ;  /* 0x20000005ff257230 */ /* 0x000fe40000004100 */
[----:B------:R-:W-:Y:S01]  /*4e70*/  FMUL.FTZ R183, R38, R195 ;  /* 0x000000c326b77220 */ /* 0x000fe20000410000 */
[----:B------:R-:W-:Y:S02]  /*4e80*/  HADD2.F32 R175, -RZ, R6.H1_H1 ;  /* 0x30000006ffaf7230 */ /* 0x000fe40000004100 */
[-C--:B------:R-:W-:Y:S01]  /*4e90*/  FMUL.FTZ R36, R47, R142.reuse ;  /* 0x0000008e2f247220 */ /* 0x080fe20000410000 */
[----:B------:R-:W-:Y:S01]  /*4ea0*/  FMUL.FTZ R38, R50, R142 ;  /* 0x0000008e32267220 */ /* 0x000fe20000410000 */
[----:B------:R-:W-:Y:S01]  /*4eb0*/  FMUL.FTZ R170, R0, R187 ;  /* 0x000000bb00aa7220 */ /* 0x000fe20000410000 */
[----:B------:R-:W-:Y:S01]  /*4ec0*/  FMUL.FTZ R46, R53, R0 ;  /* 0x00000000352e7220 */ /* 0x000fe20000410000 */
[----:B------:R-:W-:-:S02]  /*4ed0*/  HADD2.F32 R39, -RZ, R40.H0_H0 ;  /* 0x20000028ff277230 */ /* 0x000fc40000004100 */
[----:B------:R-:W-:Y:S01]  /*4ee0*/  FMUL.FTZ R0, R36, R45 ;  /* 0x0000002d24007220 */ /* 0x000fe20000410000 */
[----:B------:R-:W-:Y:S02]  /*4ef0*/  HADD2.F32 R43, -RZ, R40.H1_H1 ;  /* 0x30000028ff2b7230 */ /* 0x000fe40000004100 */
[----:B------:R-:W-:Y:S01]  /*4f00*/  FMUL.FTZ R44, R37, R36 ;  /* 0x00000024252c7220 */ /* 0x000fe20000410000 */
[----:B------:R-:W-:Y:S02]  /*4f10*/  HADD2.F32 R53, -RZ, R5.H1_H1 ;  /* 0x30000005ff357230 */ /* 0x000fe40000004100 */
[----:B------:R-:W-:Y:S01]  /*4f20*/  FMUL.FTZ R181, R38, R189 ;  /* 0x000000bd26b57220 */ /* 0x000fe20000410000 */
[----:B------:R-:W-:Y:S01]  /*4f30*/  FMUL.FTZ R187, R175, R38 ;  /* 0x00000026afbb7220 */ /* 0x000fe20000410000 */
[--C-:B------:R-:W-:Y:S02]  /*4f40*/  HADD2.F32 R37, -RZ, R4.reuse.H0_H0 ;  /* 0x20000004ff257230 */ /* 0x100fe40000004100 */
[----:B------:R-:W-:Y:S01]  /*4f50*/  FMUL.FTZ R40, R51, R142 ;  /* 0x0000008e33287220 */ /* 0x000fe20000410000 */
[----:B------:R-:W-:-:S02]  /*4f60*/  HADD2.F32 R45, -RZ, R4.H1_H1 ;  /* 0x30000004ff2d7230 */ /* 0x000fc40000004100 */
[-C--:B------:R-:W-:Y:S01]  /*4f70*/  FMUL.FTZ R36, R41, R142.reuse ;  /* 0x0000008e29247220 */ /* 0x080fe20000410000 */
[----:B------:R-:W-:Y:S01]  /*4f80*/  FMUL.FTZ R38, R42, R142 ;  /* 0x0000008e2a267220 */ /* 0x000fe20000410000 */
[----:B------:R-:W-:Y:S01]  /*4f90*/  FMUL.FTZ R179, R40, R185 ;  /* 0x000000b928b37220 */ /* 0x000fe20000410000 */
[----:B------:R-:W-:Y:S01]  /*4fa0*/  FMUL.FTZ R53, R53, R40 ;  /* 0x0000002835357220 */ /* 0x000fe20000410000 */
[----:B------:R-:W-:Y:S01]  /*4fb0*/  FMUL.FTZ R40, R37, R36 ;  /* 0x0000002425287220 */ /* 0x000fe20000410000 */
[----:B------:R-:W-:Y:S01]  /*4fc0*/  FMUL.FTZ R45, R45, R38 ;  /* 0x000000262d2d7220 */ /* 0x000fe20000410000 */
[----:B------:R-:W-:Y:S01]  /*4fd0*/  FMUL.FTZ R177, R36, R39 ;  /* 0x0000002724b17220 */ /* 0x000fe20000410000 */
        /* <DEDUP_REMOVED lines=8> */
[----:B------:R-:W-:-:S07]  /*5060*/  F2FP.F16.F32.PACK_AB R40, R45, R40 ;  /* 0x000000282d28723e */ /* 0x000fce00000000ff */
.L_x_1459:
        /* <DEDUP_REMOVED lines=15> */
[--C-:B0-----:R-:W-:Y:S02]  /*5160*/  HADD2.F32 R36, -RZ, R31.reuse.H0_H0 ;  /* 0x2000001fff247230 */ /* 0x101fe40000004100 */
[----:B------:R-:W-:Y:S01]  /*5170*/  FADD.FTZ R161, -R161, R158 ;  /* 0x0000009ea1a17221 */ /* 0x000fe20000010100 */
[----:B------:R-:W-:Y:S02]  /*5180*/  HADD2.F32 R38, -RZ, R31.H1_H1 ;  /* 0x3000001fff267230 */ /* 0x000fe40000004100 */
[----:B------:R-:W-:Y:S01]  /*5190*/  FADD.FTZ R159, -R159, R156 ;  /* 0x0000009c9f9f7221 */ /* 0x000fe20000010100 */
[C-C-:B------:R-:W-:Y:S01]  /*51a0*/  FFMA.FTZ R154, R157.reuse, R154, R152.reuse ;  /* 0x0000009a9d9a7223 */ /* 0x140fe20000010098 */
[----:B------:R-:W-:Y:S01]  /*51b0*/  FFMA.FTZ R169, R157, R169, R152 ;  /* 0x000000a99da97223 */ /* 0x000fe20000010098 */
[----:B------:R-:W-:Y:S01]  /*51c0*/  FADD.FTZ R167, -R167, R164 ;  /* 0x000000a4a7a77221 */ /* 0x000fe20000010100 */
[----:B------:R-:W-:Y:S01]  /*51d0*/  FADD.FTZ R53, -R165, R162 ;  /* 0x000000a2a5357221 */ /* 0x000fe20000010100 */
[C---:B------:R-:W-:Y:S01]  /*51e0*/  FFMA.FTZ R165, R143.reuse, R161, R36 ;  /* 0x000000a18fa57223 */ /* 0x040fe20000010024 */
[----:B------:R-:W-:Y:S01]  /*51f0*/  FFMA.FTZ R164, R143, R159, R38 ;  /* 0x0000009f8fa47223 */ /* 0x000fe20000010026 */
[----:B------:R-:W-:-:S02]  /*5200*/  HADD2.F32 R38, -RZ, R29.H0_H0 ;  /* 0x2000001dff267230 */ /* 0x000fc40000004100 */
[----:B------:R-:W-:Y:S01]  /*5210*/  FADD.FTZ R41, -R154, R173 ;  /* 0x000000ad9a297221 */ /* 0x000fe20000010100 */
[----:B------:R-:W-:Y:S02]  /*5220*/  HADD2.F32 R36, -RZ, R28.H0_H0 ;  /* 0x2000001cff247230 */ /* 0x000fe40000004100 */
[----:B------:R-:W-:Y:S01]  /*5230*/  FADD.FTZ R43, -R169, R166 ;  /* 0x000000a6a92b7221 */ /* 0x000fe20000010100 */
[C-C-:B------:R-:W-:Y:S01]  /*5240*/  FFMA.FTZ R163, R157.reuse, R163, R152.reuse ;  /* 0x000000a39da37223 */ /* 0x140fe20000010098 */
[----:B------:R-:W-:Y:S02]  /*5250*/  HADD2.F32 R40, -RZ, R29.H1_H1 ;  /* 0x3000001dff287230 */ /* 0x000fe40000004100 */
[----:B------:R-:W-:Y:S01]  /*5260*/  FFMA.FTZ R171, R157, R171, R152 ;  /* 0x000000ab9dab7223 */ /* 0x000fe20000010098 */
[----:B------:R-:W-:Y:S02]  /*5270*/  HADD2.F32 R42, -RZ, R30.H0_H0 ;  /* 0x2000001eff2a7230 */ /* 0x000fe40000004100 */
[----:B------:R-:W-:Y:S01]  /*5280*/  FADD.FTZ R163, -R163, R160 ;  /* 0x000000a0a3a37221 */ /* 0x000fe20000010100 */
[----:B-----5:R-:W-:-:S02]  /*5290*/  HADD2.F32 R37, -RZ, R44.H0_H0 ;  /* 0x2000002cff257230 */ /* 0x020fc40000004100 */
[C---:B------:R-:W-:Y:S01]  /*52a0*/  FFMA.FTZ R43, R143.reuse, R43, R38 ;  /* 0x0000002b8f2b7223 */ /* 0x040fe20000010026 */
[----:B------:R-:W-:Y:S02]  /*52b0*/  HADD2.F32 R39, -RZ, R44.H1_H1 ;  /* 0x3000002cff277230 */ /* 0x000fe40000004100 */
[----:B------:R-:W-:Y:S01]  /*52c0*/  FFMA.FTZ R41, R143, R41, R36 ;  /* 0x000000298f297223 */ /* 0x000fe20000010024 */
[----:B------:R-:W-:Y:S02]  /*52d0*/  HADD2.F32 R44, -RZ, R30.H1_H1 ;  /* 0x3000001eff2c7230 */ /* 0x000fe40000004100 */
[----:B------:R-:W-:Y:S01]  /*52e0*/  FMUL.FTZ R38, R165, R142 ;  /* 0x0000008ea5267220 */ /* 0x000fe20000410000 */
[----:B------:R-:W-:Y:S02]  /*52f0*/  HADD2.F32 R147, -RZ, R47.H0_H0 ;  /* 0x2000002fff937230 */ /* 0x000fe40000004100 */
[----:B------:R-:W-:Y:S01]  /*5300*/  FADD.FTZ R171, -R171, R168 ;  /* 0x000000a8abab7221 */ /* 0x000fe20000010100 */
[----:B------:R-:W-:-:S02]  /*5310*/  HADD2.F32 R55, -RZ, R46.H0_H0 ;  /* 0x2000002eff377230 */ /* 0x000fc40000004100 */
[C---:B------:R-:W-:Y:S01]  /*5320*/  FFMA.FTZ R53, R143.reuse, R53, R42 ;  /* 0x000000358f357223 */ /* 0x040fe2000001002a */
[----:B------:R-:W-:Y:S02]  /*5330*/  HADD2.F32 R185, -RZ, R46.H1_H1 ;  /* 0x3000002effb97230 */ /* 0x000fe40000004100 */
[C---:B------:R-:W-:Y:S01]  /*5340*/  FFMA.FTZ R46, R143.reuse, R167, R40 ;  /* 0x000000a78f2e7223 */ /* 0x040fe20000010028 */
[----:B------:R-:W-:Y:S02]  /*5350*/  HADD2.F32 R159, -RZ, R11.H0_H0 ;  /* 0x2000000bff9f7230 */ /* 0x000fe40000004100 */
[----:B------:R-:W-:Y:S01]  /*5360*/  FMUL.FTZ R40, R164, R142 ;  /* 0x0000008ea4287220 */ /* 0x000fe20000410000 */
[----:B------:R-:W-:Y:S02]  /*5370*/  HADD2.F32 R36, -RZ, R28.H1_H1 ;  /* 0x3000001cff247230 */ /* 0x000fe40000004100 */
[----:B------:R-:W-:Y:S01]  /*5380*/  FFMA.FTZ R54, R143, R163, R44 ;  /* 0x000000a38f367223 */ /* 0x000fe2000001002c */
[----:B------:R-:W-:-:S02]  /*5390*/  HADD2.F32 R187, -RZ, R47.H1_H1 ;  /* 0x3000002fffbb7230 */ /* 0x000fc40000004100 */
[----:B------:R-:W-:Y:S01]  /*53a0*/  FMUL.FTZ R147, R38, R147 ;  /* 0x0000009326937220 */ /* 0x000fe20000410000 */
[----:B------:R-:W-:Y:S02]  /*53b0*/  HADD2.F32 R167, -RZ, R11.H1_H1 ;  /* 0x3000000bffa77230 */ /* 0x000fe40000004100 */
[----:B------:R-:W-:Y:S01]  /*53c0*/  FMUL.FTZ R162, R159, R38 ;  /* 0x000000269fa27220 */ /* 0x000fe20000410000 */
[--C-:B------:R-:W-:Y:S02]  /*53d0*/  HADD2.F32 R163, -RZ, R10.reuse.H0_H0 ;  /* 0x2000000affa37230 */ /* 0x100fe40000004100 */
[----:B------:R-:W-:Y:S01]  /*53e0*/  FFMA.FTZ R42, R143, R171, R36 ;  /* 0x000000ab8f2a7223 */ /* 0x000fe20000010024 */
[----:B------:R-:W-:Y:S02]  /*53f0*/  HADD2.F32 R47, -RZ, R45.H0_H0 ;  /* 0x2000002dff2f7230 */ /* 0x000fe40000004100 */
[----:B------:R-:W-:Y:S01]  /*5400*/  FMUL.FTZ R38, R53, R142 ;  /* 0x0000008e35267220 */ /* 0x000fe20000410000 */
[----:B------:R-:W-:Y:S01]  /*5410*/  FMUL.FTZ R159, R40, R187 ;  /* 0x000000bb289f7220 */ /* 0x000fe20000410000 */
[----:B------:R-:W-:Y:S01]  /*5420*/  FMUL.FTZ R167, R167, R40 ;  /* 0x00000028a7a77220 */ /* 0x000fe20000410000 */
[----:B------:R-:W-:-:S02]  /*5430*/  HADD2.F32 R171, -RZ, R10.H1_H1 ;  /* 0x3000000affab7230 */ /* 0x000fc40000004100 */
[-C--:B------:R-:W-:Y:S01]  /*5440*/  FMUL.FTZ R36, R43, R142.reuse ;  /* 0x0000008e2b247220 */ /* 0x080fe20000410000 */
[----:B------:R-:W-:Y:S02]  /*5450*/  HADD2.F32 R169, -RZ, R9.H0_H0 ;  /* 0x20000009ffa97230 */ /* 0x000fe40000004100 */
[----:B------:R-:W-:Y:S01]  /*5460*/  FMUL.FTZ R40, R54, R142 ;  /* 0x0000008e36287220 */ /* 0x000fe20000410000 */
[----:B------:R-:W-:Y:S01]  /*5470*/  FMUL.FTZ R52, R163, R38 ;  /* 0x00000026a3347220 */ /* 0x000fe20000410000 */
[----:B------:R-:W-:Y:S01]  /*5480*/  FMUL.FTZ R161, R38, R55 ;  /* 0x0000003726a17220 */ /* 0x000fe20000410000 */
[----:B------:R-:W-:Y:S01]  /*5490*/  FMUL.FTZ R163, R36, R47 ;  /* 0x0000002f24a37220 */ /* 0x000fe20000410000 */
[----:B------:R-:W-:Y:S02]  /*54a0*/  HADD2.F32 R45, -RZ, R45.H1_H1 ;  /* 0x3000002dff2d7230 */ /* 0x000fe40000004100 */
[----:B------:R-:W-:Y:S01]  /*54b0*/  FMUL.FTZ R154, R40, R185 ;  /* 0x000000b9289a7220 */ /* 0x000fe20000410000 */
        /* <DEDUP_REMOVED lines=23> */
.L_x_1460:
[C-C-:B------:R-:W-:Y:S01]  /*5630*/  FFMA.FTZ R159, R157.reuse, R159, R152.reuse ;  /* 0x0000009f9d9f7223 */ /* 0x140fe20000010098 */
[C-C-:B------:R-:W-:Y:S01]  /*5640*/  FFMA.FTZ R161, R157.reuse, R161, R152.reuse ;  /* 0x000000a19da17223 */ /* 0x140fe20000010098 */
[--C-:B0-----:R-:W-:Y:S02]  /*5650*/  HADD2.F32 R41, -RZ, R31.reuse.H1_H1 ;  /* 0x3000001fff297230 */ /* 0x101fe40000004100 */
[----:B------:R-:W-:Y:S01]  /*5660*/  FFMA.FTZ R154, R157, R154, R152 ;  /* 0x0000009a9d9a7223 */ /* 0x000fe20000010098 */
[----:B------:R-:W-:Y:S01]  /*5670*/  FADD.FTZ R156, -R159, R156 ;  /* 0x0000009c9f9c7221 */ /* 0x000fe20000010100 */
[----:B------:R-:W-:Y:S02]  /*5680*/  HADD2.F32 R42, -RZ, R31.H0_H0 ;  /* 0x2000001fff2a7230 */ /* 0x000fe40000004100 */
[----:B------:R-:W-:Y:S01]  /*5690*/  FADD.FTZ R158, -R161, R158 ;  /* 0x0000009ea19e7221 */ /* 0x000fe20000010100 */
[C-C-:B------:R-:W-:Y:S01]  /*56a0*/  FFMA.FTZ R167, R157.reuse, R167, R152.reuse ;  /* 0x000000a79da77223 */ /* 0x140fe20000010098 */
[----:B------:R-:W-:Y:S01]  /*56b0*/  FFMA.FTZ R165, R157, R165, R152 ;  /* 0x000000a59da57223 */ /* 0x000fe20000010098 */
[----:B------:R-:W-:Y:S01]  /*56c0*/  FFMA.FTZ R159, R143, R156, R41 ;  /* 0x0000009c8f9f7223 */ /* 0x000fe20000010029 */
[----:B-----5:R-:W-:-:S02]  /*56d0*/  HADD2.F32 R176, -RZ, R47.H0_H0 ;  /* 0x2000002fffb07230 */ /* 0x020fc40000004100 */
[----:B------:R-:W-:Y:S01]  /*56e0*/  FADD.FTZ R154, -R154, R173 ;  /* 0x000000ad9a9a7221 */ /* 0x000fe20000010100 */
[----:B------:R-:W-:Y:S02]  /*56f0*/  HADD2.F32 R185, -RZ, R47.H1_H1 ;  /* 0x3000002fffb97230 */ /* 0x000fe40000004100 */
[----:B------:R-:W-:Y:S01]  /*5700*/  FFMA.FTZ R147, R143, R158, R42 ;  /* 0x0000009e8f937223 */ /* 0x000fe2000001002a */
[----:B------:R-:W-:Y:S02]  /*5710*/  HADD2.F32 R41, -RZ, R28.H0_H0 ;  /* 0x2000001cff297230 */ /* 0x000fe40000004100 */
[----:B------:R-:W-:Y:S01]  /*5720*/  FADD.FTZ R164, -R167, R164 ;  /* 0x000000a4a7a47221 */ /* 0x000fe20000010100 */
[----:B------:R-:W-:Y:S02]  /*5730*/  HADD2.F32 R47, -RZ, R29.H1_H1 ;  /* 0x3000001dff2f7230 */ /* 0x000fe40000004100 */
[----:B------:R-:W-:Y:S01]  /*5740*/  FFMA.FTZ R163, R157, R163, R152 ;  /* 0x000000a39da37223 */ /* 0x000fe20000010098 */
[----:B------:R-:W-:-:S02]  /*5750*/  HADD2.F32 R42, -RZ, R30.H0_H0 ;  /* 0x2000001eff2a7230 */ /* 0x000fc40000004100 */
[----:B------:R-:W-:Y:S01]  /*5760*/  FFMA.FTZ R169, R157, R169, R152 ;  /* 0x000000a99da97223 */ /* 0x000fe20000010098 */
[--C-:B------:R-:W-:Y:S02]  /*5770*/  HADD2.F32 R54, -RZ, R46.reuse.H0_H0 ;  /* 0x2000002eff367230 */ /* 0x100fe40000004100 */
[----:B------:R-:W-:Y:S01]  /*5780*/  FADD.FTZ R162, -R165, R162 ;  /* 0x000000a2a5a27221 */ /* 0x000fe20000010100 */
[----:B------:R-:W-:Y:S02]  /*5790*/  HADD2.F32 R174, -RZ, R46.H1_H1 ;  /* 0x3000002effae7230 */ /* 0x000fe40000004100 */
[----:B------:R-:W-:Y:S01]  /*57a0*/  FFMA.FTZ R171, R157, R171, R152 ;  /* 0x000000ab9dab7223 */ /* 0x000fe20000010098 */
[--C-:B------:R-:W-:Y:S02]  /*57b0*/  HADD2.F32 R46, -RZ, R45.reuse.H0_H0 ;  /* 0x2000002dff2e7230 */ /* 0x100fe40000004100 */
[----:B------:R-:W-:Y:S01]  /*57c0*/  FFMA.FTZ R41, R143, R154, R41 ;  /* 0x0000009a8f297223 */ /* 0x000fe20000010029 */
[----:B------:R-:W-:-:S02]  /*57d0*/  HADD2.F32 R52, -RZ, R45.H1_H1 ;  /* 0x3000002dff347230 */ /* 0x000fc40000004100 */
[----:B------:R-:W-:Y:S01]  /*57e0*/  FADD.FTZ R160, -R163, R160 ;  /* 0x000000a0a3a07221 */ /* 0x000fe20000010100 */
[----:B------:R-:W-:Y:S02]  /*57f0*/  HADD2.F32 R45, -RZ, R30.H1_H1 ;  /* 0x3000001eff2d7230 */ /* 0x000fe40000004100 */
[----:B------:R-:W-:Y:S01]  /*5800*/  FFMA.FTZ R53, R143, R164, R47 ;  /* 0x000000a48f357223 */ /* 0x000fe2000001002f */
[----:B------:R-:W-:Y:S02]  /*5810*/  HADD2.F32 R43, -RZ, R29.H0_H0 ;  /* 0x2000001dff2b7230 */ /* 0x000fe40000004100 */
[----:B------:R-:W-:Y:S01]  /*5820*/  FADD.FTZ R166, -R169, R166 ;  /* 0x000000a6a9a67221 */ /* 0x000fe20000010100 */
[--C-:B------:R-:W-:Y:S02]  /*5830*/  HADD2.F32 R154, -RZ, R11.reuse.H0_H0 ;  /* 0x2000000bff9a7230 */ /* 0x100fe40000004100 */
[----:B------:R-:W-:Y:S01]  /*5840*/  FFMA.FTZ R55, R143, R162, R42 ;  /* 0x000000a28f377223 */ /* 0x000fe2000001002a */
[----:B------:R-:W-:Y:S01]  /*5850*/  FMUL.FTZ R47, R147, R142 ;  /* 0x0000008e932f7220 */ /* 0x000fe20000410000 */
[----:B------:R-:W-:-:S02]  /*5860*/  HADD2.F32 R163, -RZ, R11.H1_H1 ;  /* 0x3000000bffa37230 */ /* 0x000fc40000004100 */
[----:B------:R-:W-:Y:S01]  /*5870*/  FMUL.FTZ R156, R159, R142 ;  /* 0x0000008e9f9c7220 */ /* 0x000fe20000410000 */
[----:B------:R-:W-:Y:S02]  /*5880*/  HADD2.F32 R42, -RZ, R28.H1_H1 ;  /* 0x3000001cff2a7230 */ /* 0x000fe40000004100 */
[----:B------:R-:W-:Y:S01]  /*5890*/  FADD.FTZ R168, -R171, R168 ;  /* 0x000000a8aba87221 */ /* 0x000fe20000010100 */
[C---:B------:R-:W-:Y:S01]  /*58a0*/  FFMA.FTZ R161, R143.reuse, R160, R45 ;  /* 0x000000a08fa17223 */ /* 0x040fe2000001002d */
[----:B------:R-:W-:Y:S01]  /*58b0*/  FFMA.FTZ R45, R143, R166, R43 ;  /* 0x000000a68f2d7223 */ /* 0x000fe2000001002b */
[----:B------:R-:W-:Y:S01]  /*58c0*/  FMUL.FTZ R164, R154, R47 ;  /* 0x0000002f9aa47220 */ /* 0x000fe20000410000 */
[----:B------:R-:W-:Y:S01]  /*58d0*/  FMUL.FTZ R159, R156, R185 ;  /* 0x000000b99c9f7220 */ /* 0x000fe20000410000 */
[----:B------:R-:W-:Y:S01]  /*58e0*/  FMUL.FTZ R165, R163, R156 ;  /* 0x0000009ca3a57220 */ /* 0x000fe20000410000 */
[--C-:B------:R-:W-:Y:S02]  /*58f0*/  HADD2.F32 R154, -RZ, R10.reuse.H0_H0 ;  /* 0x2000000aff9a7230 */ /* 0x100fe40000004100 */
[----:B------:R-:W-:Y:S01]  /*5900*/  FMUL.FTZ R55, R55, R142 ;  /* 0x0000008e37377220 */ /* 0x000fe20000410000 */
[----:B------:R-:W-:Y:S01]  /*5910*/  FFMA.FTZ R43, R143, R168, R42 ;  /* 0x000000a88f2b7223 */ /* 0x000fe2000001002a */
[----:B------:R-:W-:Y:S01]  /*5920*/  FMUL.FTZ R147, R47, R176 ;  /* 0x000000b02f937220 */ /* 0x000fe20000410000 */
[----:B------:R-:W-:-:S02]  /*5930*/  HADD2.F32 R156, -RZ, R10.H1_H1 ;  /* 0x3000000aff9c7230 */ /* 0x000fc40000004100 */
[-C--:B------:R-:W-:Y:S01]  /*5940*/  FMUL.FTZ R47, R161, R142.reuse ;  /* 0x0000008ea12f7220 */ /* 0x080fe20000410000 */
[--C-:B------:R-:W-:Y:S02]  /*5950*/  HADD2.F32 R42, -RZ, R9.reuse.H0_H0 ;  /* 0x20000009ff2a7230 */ /* 0x100fe40000004100 */
[----:B------:R-:W-:Y:S01]  /*5960*/  FMUL.FTZ R45, R45, R142 ;  /* 0x0000008e2d2d7220 */ /* 0x000fe20000410000 */
[----:B------:R-:W-:Y:S01]  /*5970*/  FMUL.FTZ R161, R55, R54 ;  /* 0x0000003637a17220 */ /* 0x000fe20000410000 */
[----:B------:R-:W-:Y:S01]  /*5980*/  FMUL.FTZ R55, R154, R55 ;  /* 0x000000379a377220 */ /* 0x000fe20000410000 */
[----:B------:R-:W-:Y:S01]  /*5990*/  FMUL.FTZ R154, R47, R174 ;  /* 0x000000ae2f9a7220 */ /* 0x000fe20000410000 */
[----:B------:R-:W-:Y:S01]  /*59a0*/  FMUL.FTZ R162, R156, R47 ;  /* 0x0000002f9ca27220 */ /* 0x000fe20000410000 */
[----:B------:R-:W-:Y:S02]  /*59b0*/  HADD2.F32 R40, -RZ, R44.H0_H0 ;  /* 0x2000002cff287230 */ /* 0x000fe40000004100 */
        /* <DEDUP_REMOVED lines=8> */
[----:B------:R-:W-:Y:S02]  /*5a40*/  HADD2.F32 R44, -RZ, R44.H1_H1 ;  /* 0x3000002cff2c7230 */ /* 0x000fe40000004100 */
        /* <DEDUP_REMOVED lines=10> */
.L_x_1461:
        /* <DEDUP_REMOVED lines=10> */
[----:B------:R-:W-:Y:S01]  /*5b90*/  FFMA.FTZ R148, R157, R148, R152 ;  /* 0x000000949d947223 */ /* 0x000fe20000010098 */
[--C-:B0-----:R-:W-:Y:S02]  /*5ba0*/  HADD2.F32 R38, -RZ, R35.reuse.H1_H1 ;  /* 0x30000023ff267230 */ /* 0x101fe40000004100 */
[----:B------:R-:W-:Y:S01]  /*5bb0*/  FADD.FTZ R155, -R155, R62 ;  /* 0x0000003e9b9b7221 */ /* 0x000fe20000010100 */
[----:B------:R-:W-:Y:S02]  /*5bc0*/  HADD2.F32 R36, -RZ, R35.H0_H0 ;  /* 0x20000023ff247230 */ /* 0x000fe40000004100 */
[----:B------:R-:W-:Y:S01]  /*5bd0*/  FADD.FTZ R150, -R150, R63 ;  /* 0x0000003f96967221 */ /* 0x000fe20000010100 */
[C-C-:B------:R-:W-:Y:S01]  /*5be0*/  FFMA.FTZ R144, R157.reuse, R144, R152.reuse ;  /* 0x000000909d907223 */ /* 0x140fe20000010098 */
[C-C-:B------:R-:W-:Y:S01]  /*5bf0*/  FFMA.FTZ R41, R157.reuse, R149, R152.reuse ;  /* 0x000000959d297223 */ /* 0x140fe20000010098 */
[C-C-:B------:R-:W-:Y:S01]  /*5c00*/  FFMA.FTZ R151, R157.reuse, R151, R152.reuse ;  /* 0x000000979d977223 */ /* 0x140fe20000010098 */
[----:B------:R-:W-:Y:S01]  /*5c10*/  FFMA.FTZ R153, R157, R153, R152 ;  /* 0x000000999d997223 */ /* 0x000fe20000010098 */
[----:B-----5:R-:W-:-:S02]  /*5c20*/  HADD2.F32 R39, -RZ, R45.H0_H0 ;  /* 0x2000002dff277230 */ /* 0x020fc40000004100 */
[----:B------:R-:W-:Y:S01]  /*5c30*/  FFMA.FTZ R146, R157, R146, R152 ;  /* 0x000000929d927223 */ /* 0x000fe20000010098 */
[----:B------:R-:W-:Y:S02]  /*5c40*/  HADD2.F32 R145, -RZ, R45.H1_H1 ;  /* 0x3000002dff917230 */ /* 0x000fe40000004100 */
[----:B------:R-:W-:Y:S01]  /*5c50*/  FADD.FTZ R45, -R148, R61 ;  /* 0x0000003d942d7221 */ /* 0x000fe20000010100 */
[--C-:B------:R-:W-:Y:S02]  /*5c60*/  HADD2.F32 R37, -RZ, R44.reuse.H0_H0 ;  /* 0x2000002cff257230 */ /* 0x100fe40000004100 */
[C---:B------:R-:W-:Y:S01]  /*5c70*/  FFMA.FTZ R62, R143.reuse, R150, R38 ;  /* 0x000000968f3e7223 */ /* 0x040fe20000010026 */
[----:B------:R-:W-:Y:S02]  /*5c80*/  HADD2.F32 R55, -RZ, R44.H1_H1 ;  /* 0x3000002cff377230 */ /* 0x000fe40000004100 */
[----:B------:R-:W-:Y:S01]  /*5c90*/  FFMA.FTZ R61, R143, R155, R36 ;  /* 0x0000009b8f3d7223 */ /* 0x000fe20000010024 */
[----:B------:R-:W-:-:S02]  /*5ca0*/  HADD2.F32 R44, -RZ, R34.H1_H1 ;  /* 0x30000022ff2c7230 */ /* 0x000fc40000004100 */
[----:B------:R-:W-:Y:S01]  /*5cb0*/  FADD.FTZ R144, -R144, R57 ;  /* 0x0000003990907221 */ /* 0x000fe20000010100 */
[----:B------:R-:W-:Y:S02]  /*5cc0*/  HADD2.F32 R42, -RZ, R34.H0_H0 ;  /* 0x20000022ff2a7230 */ /* 0x000fe40000004100 */
[----:B------:R-:W-:Y:S01]  /*5cd0*/  FADD.FTZ R41, -R41, R56 ;  /* 0x0000003829297221 */ /* 0x000fe20000010100 */
[--C-:B------:R-:W-:Y:S02]  /*5ce0*/  HADD2.F32 R38, -RZ, R33.reuse.H0_H0 ;  /* 0x20000021ff267230 */ /* 0x100fe40000004100 */
[----:B------:R-:W-:Y:S01]  /*5cf0*/  FADD.FTZ R43, -R151, R58 ;  /* 0x0000003a972b7221 */ /* 0x000fe20000010100 */
[----:B------:R-:W-:Y:S02]  /*5d00*/  HADD2.F32 R36, -RZ, R32.H0_H0 ;  /* 0x20000020ff247230 */ /* 0x000fe40000004100 */
[----:B------:R-:W-:Y:S01]  /*5d10*/  FADD.FTZ R57, -R153, R60 ;  /* 0x0000003c99397221 */ /* 0x000fe20000010100 */
[----:B------:R-:W-:-:S02]  /*5d20*/  HADD2.F32 R40, -RZ, R33.H1_H1 ;  /* 0x30000021ff287230 */ /* 0x000fc40000004100 */
[----:B------:R-:W-:Y:S01]  /*5d30*/  FADD.FTZ R59, -R146, R59 ;  /* 0x0000003b923b7221 */ /* 0x000fe20000010100 */
[C---:B------:R-:W-:Y:S01]  /*5d40*/  FFMA.FTZ R58, R143.reuse, R45, R44 ;  /* 0x0000002d8f3a7223 */ /* 0x040fe2000001002c */
[----:B------:R-:W-:Y:S02]  /*5d50*/  HADD2.F32 R53, -RZ, R47.H0_H0 ;  /* 0x2000002fff357230 */ /* 0x000fe40000004100 */
[C---:B------:R-:W-:Y:S01]  /*5d60*/  FFMA.FTZ R57, R143.reuse, R57, R42 ;  /* 0x000000398f397223 */ /* 0x040fe2000001002a */
[C---:B------:R-:W-:Y:S01]  /*5d70*/  FFMA.FTZ R43, R143.reuse, R43, R38 ;  /* 0x0000002b8f2b7223 */ /* 0x040fe20000010026 */
[C---:B------:R-:W-:Y:S01]  /*5d80*/  FFMA.FTZ R41, R143.reuse, R41, R36 ;  /* 0x000000298f297223 */ /* 0x040fe20000010024 */
[----:B------:R-:W-:Y:S02]  /*5d90*/  HADD2.F32 R45, -RZ, R15.H0_H0 ;  /* 0x2000000fff2d7230 */ /* 0x000fe40000004100 */
[----:B------:R-:W-:Y:S01]  /*5da0*/  FFMA.FTZ R42, R143, R59, R40 ;  /* 0x0000003b8f2a7223 */ /* 0x000fe20000010028 */
[----:B------:R-:W-:-:S02]  /*5db0*/  HADD2.F32 R149, -RZ, R47.H1_H1 ;  /* 0x3000002fff957230 */ /* 0x000fc40000004100 */
[-C--:B------:R-:W-:Y:S01]  /*5dc0*/  FMUL.FTZ R38, R61, R142.reuse ;  /* 0x0000008e3d267220 */ /* 0x080fe20000410000 */
[----:B------:R-:W-:Y:S02]  /*5dd0*/  HADD2.F32 R36, -RZ, R32.H1_H1 ;  /* 0x30000020ff247230 */ /* 0x000fe40000004100 */
[----:B------:R-:W-:Y:S01]  /*5de0*/  FMUL.FTZ R40, R62, R142 ;  /* 0x0000008e3e287220 */ /* 0x000fe20000410000 */
[----:B------:R-:W-:Y:S02]  /*5df0*/  HADD2.F32 R63, -RZ, R15.H1_H1 ;  /* 0x3000000fff3f7230 */ /* 0x000fe40000004100 */
[----:B------:R-:W-:Y:S01]  /*5e00*/  FMUL.FTZ R44, R38, R53 ;  /* 0x00000035262c7220 */ /* 0x000fe20000410000 */
[--C-:B------:R-:W-:Y:S02]  /*5e10*/  HADD2.F32 R47, -RZ, R46.reuse.H0_H0 ;  /* 0x2000002eff2f7230 */ /* 0x100fe40000004100 */
[----:B------:R-:W-:Y:S01]  /*5e20*/  FMUL.FTZ R60, R45, R38 ;  /* 0x000000262d3c7220 */ /* 0x000fe20000410000 */
[----:B------:R-:W-:-:S02]  /*5e30*/  HADD2.F32 R49, -RZ, R46.H1_H1 ;  /* 0x3000002eff317230 */ /* 0x000fc40000004100 */
[----:B------:R-:W-:Y:S01]  /*5e40*/  FFMA.FTZ R143, R143, R144, R36 ;  /* 0x000000908f8f7223 */ /* 0x000fe20000010024 */
[----:B------:R-:W-:Y:S01]  /*5e50*/  FMUL.FTZ R45, R40, R149 ;  /* 0x00000095282d7220 */ /* 0x000fe20000410000 */
[----:B------:R-:W-:Y:S01]  /*5e60*/  FMUL.FTZ R63, R63, R40 ;  /* 0x000000283f3f7220 */ /* 0x000fe20000410000 */
[--C-:B------:R-:W-:Y:S02]  /*5e70*/  HADD2.F32 R59, -RZ, R14.reuse.H0_H0 ;  /* 0x2000000eff3b7230 */ /* 0x100fe40000004100 */
[-C--:B------:R-:W-:Y:S01]  /*5e80*/  FMUL.FTZ R38, R57, R142.reuse ;  /* 0x0000008e39267220 */ /* 0x080fe20000410000 */
[----:B------:R-:W-:Y:S02]  /*5e90*/  HADD2.F32 R53, -RZ, R13.H0_H0 ;  /* 0x2000000dff357230 */ /* 0x000fe40000004100 */
[-C--:B------:R-:W-:Y:S01]  /*5ea0*/  FMUL.FTZ R40, R58, R142.reuse ;  /* 0x0000008e3a287220 */ /* 0x080fe20000410000 */
[----:B------:R-:W-:Y:S01]  /*5eb0*/  FMUL.FTZ R36, R43, R142 ;  /* 0x0000008e2b247220 */ /* 0x000fe20000410000 */
[----:B------:R-:W-:Y:S01]  /*5ec0*/  FMUL.FTZ R46, R38, R47 ;  /* 0x0000002f262e7220 */ /* 0x000fe20000410000 */
[----:B------:R-:W-:-:S02]  /*5ed0*/  HADD2.F32 R149, -RZ, R14.H1_H1 ;  /* 0x3000000eff957230 */ /* 0x000fc40000004100 */
[----:B------:R-:W-:Y:S01]  /*5ee0*/  FMUL.FTZ R54, R59, R38 ;  /* 0x000000263b367220 */ /* 0x000fe20000410000 */
[----:B------:R-:W-:Y:S01]  /*5ef0*/  FMUL.FTZ R47, R40, R49 ;  /* 0x00000031282f7220 */ /* 0x000fe20000410000 */
[----:B------:R-:W-:Y:S01]  /*5f00*/  FMUL.FTZ R48, R36, R39 ;  /* 0x0000002724307220 */ /* 0x000fe20000410000 */
[----:B------:R-:W-:Y:S01]  /*5f10*/  FMUL.FTZ R52, R53, R36 ;  /* 0x0000002435347220 */ /* 0x000fe20000410000 */
        /* <DEDUP_REMOVED lines=12> */
[----:B------:R-:W-:Y:S01]  /*5fe0*/  F2FP.F16.F32.PACK_AB R37, R42, R43 ;  /* 0x0000002b2a25723e */ /* 0x000fe200000000ff */
[----:B------:R-:W-:Y:S01]  /*5ff0*/  FMUL.FTZ R55, R142, R55 ;  /* 0x000000378e377220 */ /* 0x000fe20000410000 */
[----:B------:R-:W-:Y:S02]  /*6000*/  F2FP.F16.F32.PACK_AB R36, R143, R41 ;  /* 0x000000298f24723e */ /* 0x000fe400000000ff */
[----:B------:R-:W-:-:S02]  /*6010*/  F2FP.F16.F32.PACK_AB R39, R62, R61 ;  /* 0x0000003d3e27723e */ /* 0x000fc400000000ff */
[----:B------:R-:W-:Y:S02]  /*6020*/  F2FP.F16.F32.PACK_AB R38, R58, R57 ;  /* 0x000000393a26723e */ /* 0x000fe400000000ff */
[----:B------:R-:W-:Y:S02]  /*6030*/  F2FP.F16.F32.PACK_AB R43, R63, R60 ;  /* 0x0000003c3f2b723e */ /* 0x000fe400000000ff */
[----:B------:R-:W-:Y:S02]  /*6040*/  F2FP.F16.F32.PACK_AB R42, R59, R54 ;  /* 0x000000363b2a723e */ /* 0x000fe400000000ff */
[----:B------:R-:W-:Y:S02]  /*6050*/  F2FP.F16.F32.PACK_AB R41, R53, R52 ;  /* 0x000000343529723e */ /* 0x000fe400000000ff */
[----:B------:R-:W-:Y:S01]  /*6060*/  F2FP.F16.F32.PACK_AB R40, R49, R40 ;  /* 0x000000283128723e */ /* 0x000fe200000000ff */
[----:B------:R-:W-:Y:S06]  /*6070*/  BRA `(.L_x_1463) ;  /* 0x0000000400307947 */ /* 0x000fec0003800000 */
.L_x_1462:
[C-C-:B------:R-:W-:Y:S01]  /*6080*/  FFMA.FTZ R155, R157.reuse, R155, R152.reuse ;  /* 0x0000009b9d9b7223 */ /* 0x140fe20000010098 */
[C-C-:B------:R-:W-:Y:S01]  /*6090*/  FFMA.FTZ R150, R157.reuse, R150, R152.reuse ;  /* 0x000000969d967223 */ /* 0x140fe20000010098 */
[C-C-:B------:R-:W-:Y:S01]  /*60a0*/  FFMA.FTZ R144, R157.reuse, R144, R152.reuse ;  /* 0x000000909d907223 */ /* 0x140fe20000010098 */
[--C-:B0----5:R-:W-:Y:S02]  /*60b0*/  HADD2.F32 R40, -RZ, R44.reuse.H0_H0 ;  /* 0x2000002cff287230 */ /* 0x121fe40000004100 */
[----:B------:R-:W-:Y:S01]  /*60c0*/  FFMA.FTZ R146, R157, R146, R152 ;  /* 0x000000929d927223 */ /* 0x000fe20000010098 */
[----:B------:R-:W-:Y:S02]  /*60d0*/  HADD2.F32 R52, -RZ, R44.H1_H1 ;  /* 0x3000002cff347230 */ /* 0x000fe40000004100 */
[----:B------:R-:W-:Y:S01]  /*60e0*/  FADD.FTZ R62, -R155, R62 ;  /* 0x0000003e9b3e7221 */ /* 0x000fe20000010100 */
[--C-:B------:R-:W-:Y:S02]  /*60f0*/  HADD2.F32 R43, -RZ, R35.reuse.H0_H0 ;  /* 0x20000023ff2b7230 */ /* 0x100fe40000004100 */
[----:B------:R-:W-:Y:S01]  /*6100*/  FADD.FTZ R150, -R150, R63 ;  /* 0x0000003f96967221 */ /* 0x000fe20000010100 */
[----:B------:R-:W-:-:S02]  /*6110*/  HADD2.F32 R44, -RZ, R35.H1_H1 ;  /* 0x30000023ff2c7230 */ /* 0x000fc40000004100 */
[C-C-:B------:R-:W-:Y:S01]  /*6120*/  FFMA.FTZ R151, R157.reuse, R151, R152.reuse ;  /* 0x000000979d977223 */ /* 0x140fe20000010098 */
[C-C-:B------:R-:W-:Y:S01]  /*6130*/  FFMA.FTZ R153, R157.reuse, R153, R152.reuse ;  /* 0x000000999d997223 */ /* 0x140fe20000010098 */
[----:B------:R-:W-:Y:S01]  /*6140*/  FFMA.FTZ R42, R157, R148, R152 ;  /* 0x000000949d2a7223 */ /* 0x000fe20000010098 */
[----:B------:R-:W-:Y:S01]  /*6150*/  FADD.FTZ R144, -R144, R57 ;  /* 0x0000003990907221 */ /* 0x000fe20000010100 */
[--C-:B------:R-:W-:Y:S02]  /*6160*/  HADD2.F32 R49, -RZ, R45.reuse.H0_H0 ;  /* 0x2000002dff317230 */ /* 0x100fe40000004100 */
[----:B------:R-:W-:Y:S01]  /*6170*/  FADD.FTZ R146, -R146, R59 ;  /* 0x0000003b92927221 */ /* 0x000fe20000010100 */
[----:B------:R-:W-:Y:S02]  /*6180*/  HADD2.F32 R148, -RZ, R45.H1_H1 ;  /* 0x3000002dff947230 */ /* 0x000fe40000004100 */
[----:B------:R-:W-:Y:S01]  /*6190*/  FFMA.FTZ R57, R143, R62, R43 ;  /* 0x0000003e8f397223 */ /* 0x000fe2000001002b */
[----:B------:R-:W-:-:S02]  /*61a0*/  HADD2.F32 R41, -RZ, R34.H0_H0 ;  /* 0x20000022ff297230 */ /* 0x000fc40000004100 */
[----:B------:R-:W-:Y:S01]  /*61b0*/  FFMA.FTZ R59, R143, R150, R44 ;  /* 0x000000968f3b7223 */ /* 0x000fe2000001002c */
[----:B------:R-:W-:Y:S02]  /*61c0*/  HADD2.F32 R45, -RZ, R33.H0_H0 ;  /* 0x20000021ff2d7230 */ /* 0x000fe40000004100 */
[----:B------:R-:W-:Y:S01]  /*61d0*/  FADD.FTZ R58, -R151, R58 ;  /* 0x0000003a973a7221 */ /* 0x000fe20000010100 */
[----:B------:R-:W-:Y:S01]  /*61e0*/  FADD.FTZ R60, -R153, R60 ;  /* 0x0000003c993c7221 */ /* 0x000fe20000010100 */
[----:B------:R-:W-:Y:S02]  /*61f0*/  HADD2.F32 R44, -RZ, R34.H1_H1 ;  /* 0x30000022ff2c7230 */ /* 0x000fe40000004100 */
[----:B------:R-:W-:Y:S01]  /*6200*/  FADD.FTZ R42, -R42, R61 ;  /* 0x0000003d2a2a7221 */ /* 0x000fe20000010100 */
[--C-:B------:R-:W-:Y:S02]  /*6210*/  HADD2.F32 R54, -RZ, R47.reuse.H0_H0 ;  /* 0x2000002fff367230 */ /* 0x100fe40000004100 */
[----:B------:R-:W-:Y:S01]  /*6220*/  FMUL.FTZ R57, R57, R142 ;  /* 0x0000008e39397220 */ /* 0x000fe20000410000 */
[----:B------:R-:W-:Y:S01]  /*6230*/  FFMA.FTZ R149, R157, R149, R152 ;  /* 0x000000959d957223 */ /* 0x000fe20000010098 */
[C---:B------:R-:W-:Y:S01]  /*6240*/  FFMA.FTZ R53, R143.reuse, R60, R41 ;  /* 0x0000003c8f357223 */ /* 0x040fe20000010029 */
[----:B------:R-:W-:Y:S01]  /*6250*/  FFMA.FTZ R45, R143, R58, R45 ;  /* 0x0000003a8f2d7223 */ /* 0x000fe2000001002d */
[----:B------:R-:W-:-:S02]  /*6260*/  HADD2.F32 R152, -RZ, R47.H1_H1 ;  /* 0x3000002fff987230 */ /* 0x000fc40000004100 */
[----:B------:R-:W-:Y:S01]  /*6270*/  FFMA.FTZ R55, R143, R42, R44 ;  /* 0x0000002a8f377223 */ /* 0x000fe2000001002c */
[--C-:B------:R-:W-:Y:S02]  /*6280*/  HADD2.F32 R48, -RZ, R46.reuse.H0_H0 ;  /* 0x2000002eff307230 */ /* 0x100fe40000004100 */
[----:B------:R-:W-:Y:S01]  /*6290*/  FMUL.FTZ R59, R59, R142 ;  /* 0x0000008e3b3b7220 */ /* 0x000fe20000410000 */
[----:B------:R-:W-:Y:S02]  /*62a0*/  HADD2.F32 R145, -RZ, R46.H1_H1 ;  /* 0x3000002eff917230 */ /* 0x000fe40000004100 */
[----:B------:R-:W-:Y:S01]  /*62b0*/  FMUL.FTZ R44, R57, R54 ;  /* 0x00000036392c7220 */ /* 0x000fe20000410000 */
[----:B------:R-:W-:Y:S02]  /*62c0*/  HADD2.F32 R58, -RZ, R15.H1_H1 ;  /* 0x3000000fff3a7230 */ /* 0x000fe40000004100 */
[----:B------:R-:W-:Y:S01]  /*62d0*/  FADD.FTZ R56, -R149, R56 ;  /* 0x0000003895387221 */ /* 0x000fe20000010100 */
[----:B------:R-:W-:-:S02]  /*62e0*/  HADD2.F32 R47, -RZ, R33.H1_H1 ;  /* 0x30000021ff2f7230 */ /* 0x000fc40000004100 */
[-C--:B------:R-:W-:Y:S01]  /*62f0*/  FMUL.FTZ R53, R53, R142.reuse ;  /* 0x0000008e35357220 */ /* 0x080fe20000410000 */
[----:B------:R-:W-:Y:S02]  /*6300*/  HADD2.F32 R41, -RZ, R32.H0_H0 ;  /* 0x20000020ff297230 */ /* 0x000fe40000004100 */
[----:B------:R-:W-:Y:S01]  /*6310*/  FMUL.FTZ R42, R45, R142 ;  /* 0x0000008e2d2a7220 */ /* 0x000fe20000410000 */
[----:B------:R-:W-:Y:S02]  /*6320*/  HADD2.F32 R46, -RZ, R15.H0_H0 ;  /* 0x2000000fff2e7230 */ /* 0x000fe40000004100 */
[----:B------:R-:W-:Y:S01]  /*6330*/  FMUL.FTZ R45, R59, R152 ;  /* 0x000000983b2d7220 */ /* 0x000fe20000410000 */
[----:B------:R-:W-:Y:S02]  /*6340*/  HADD2.F32 R54, -RZ, R14.H0_H0 ;  /* 0x2000000eff367230 */ /* 0x000fe40000004100 */
[----:B------:R-:W-:Y:S01]  /*6350*/  FMUL.FTZ R62, R58, R59 ;  /* 0x0000003b3a3e7220 */ /* 0x000fe20000410000 */
[----:B------:R-:W-:-:S02]  /*6360*/  HADD2.F32 R43, -RZ, R32.H1_H1 ;  /* 0x30000020ff2b7230 */ /* 0x000fc40000004100 */
[C---:B------:R-:W-:Y:S01]  /*6370*/  FFMA.FTZ R47, R143.reuse, R146, R47 ;  /* 0x000000928f2f7223 */ /* 0x040fe2000001002f */
[----:B------:R-:W-:Y:S01]  /*6380*/  FFMA.FTZ R41, R143, R56, R41 ;  /* 0x000000388f297223 */ /* 0x000fe20000010029 */
[----:B------:R-:W-:Y:S01]  /*6390*/  FMUL.FTZ R61, R46, R57 ;  /* 0x000000392e3d7220 */ /* 0x000fe20000410000 */
[----:B------:R-:W-:Y:S02]  /*63a0*/  HADD2.F32 R59, -RZ, R14.H1_H1 ;  /* 0x3000000eff3b7230 */ /* 0x000fe40000004100 */
[----:B------:R-:W-:Y:S01]  /*63b0*/  FMUL.FTZ R56, R55, R142 ;  /* 0x0000008e37387220 */ /* 0x000fe20000410000 */
[----:B------:R-:W-:Y:S01]  /*63c0*/  FMUL.FTZ R46, R53, R48 ;  /* 0x00000030352e7220 */ /* 0x000fe20000410000 */
[----:B------:R-:W-:Y:S01]  /*63d0*/  FMUL.FTZ R57, R54, R53 ;  /* 0x0000003536397220 */ /* 0x000fe20000410000 */
[--C-:B------:R-:W-:Y:S02]  /*63e0*/  HADD2.F32 R53, -RZ, R13.reuse.H0_H0 ;  /* 0x2000000dff357230 */ /* 0x100fe40000004100 */
[----:B------:R-:W-:Y:S01]  /*63f0*/  FMUL.FTZ R55, R47, R142 ;  /* 0x0000008e2f377220 */ /* 0x000fe20000410000 */
[----:B------:R-:W-:Y:S01]  /*6400*/  FFMA.FTZ R43, R143, R144, R43 ;  /* 0x000000908f2b7223 */ /* 0x000fe2000001002b */
[----:B------:R-:W-:Y:S01]  /*6410*/  FMUL.FTZ R47, R56, R145 ;  /* 0x00000091382f7220 */ /* 0x000fe20000410000 */
[----:B------:R-:W-:Y:S01]  /*6420*/  FMUL.FTZ R60, R59, R56 ;  /* 0x000000383b3c7220 */ /* 0x000fe20000410000 */
[----:B------:R-:W-:-:S02]  /*6430*/  HADD2.F32 R56, -RZ, R13.H1_H1 ;  /* 0x3000000dff387230 */ /* 0x000fc40000004100 */
[----:B------:R-:W-:Y:S01]  /*6440*/  FMUL.FTZ R48, R42, R49 ;  /* 0x000000312a307220 */ /* 0x000fe20000410000 */
[----:B------:R-:W-:Y:S01]  /*6450*/  FMUL.FTZ R53, R53, R42 ;  /* 0x0000002a35357220 */ /* 0x000fe20000410000 */
[-C--:B------:R-:W-:Y:S01]  /*6460*/  FMUL.FTZ R41, R41, R142.reuse ;  /* 0x0000008e29297220 */ /* 0x080fe20000410000 */
[--C-:B------:R-:W-:Y:S02]  /*6470*/  HADD2.F32 R42, -RZ, R12.reuse.H0_H0 ;  /* 0x2000000cff2a7230 */ /* 0x100fe40000004100 */
        /* <DEDUP_REMOVED lines=12> */
.L_x_1463:
[----:B------:R-:W0:Y:S01]  /*6540*/  @P1 LDC.64 R52, c[0x0][0x478] ;  /* 0x00011e00ff341b82 */ /* 0x000e220000000a00 */
[----:B------:R-:W-:-:S04]  /*6550*/  IMAD.WIDE.U32 R50, R139, 0x10, R50 ;  /* 0x000000108b327825 */ /* 0x000fc800078e0032 */
[----:B0-----:R-:W-:-:S05]  /*6560*/  @P1 IMAD.WIDE.U32 R52, R139, 0x10, R52 ;  /* 0x000000108b341825 */ /* 0x001fca00078e0034 */
[----:B------:R0:W-:Y:S04]  /*6570*/  @P1 STG.E.128 desc[UR6][R52.64], R36 ;  /* 0x0000002434001986 */ /* 0x0001e8000c101d06 */
[----:B------:R0:W-:Y:S02]  /*6580*/  STG.E.128 desc[UR6][R50.64], R40 ;  /* 0x0000002832007986 */ /* 0x0001e4000c101d06 */
.L_x_1457:
        /* <DEDUP_REMOVED lines=29> */
.L_x_1446:
        /* <DEDUP_REMOVED lines=47> */
.L_x_1445:
[----:B------:R-:W-:Y:S05]  /*6a50*/  BSYNC B0 ;  /* 0x0000000000007941 */ /* 0x000fea0003800000 */
.L_x_1444:
        /* <DEDUP_REMOVED lines=34> */
[----:B-----5:R-:W-:Y:S01]  /*6c80*/  FADD.FTZ R49, R49, R54 ;  /* 0x0000003631317221 */ /* 0x020fe20000010000 */
[----:B--2---:R-:W-:Y:S02]  /*6c90*/  FADD.FTZ R50, RZ, R50 ;  /* 0x00000032ff327221 */ /* 0x004fe40000010000 */
[----:B------:R-:W2:Y:S01]  /*6ca0*/  LDS R63, [R0+0x1c00] ;  /* 0x001c0000003f7984 */ /* 0x000ea20000000800 */
[----:B-1----:R-:W-:-:S03]  /*6cb0*/  FADD.FTZ R51, RZ, R51 ;  /* 0x00000033ff337221 */ /* 0x002fc60000010000 */
[----:B------:R-:W1:Y:S01]  /*6cc0*/  LDS R54, [R0+0x1e00] ;  /* 0x001e000000367984 */ /* 0x000e620000000800 */
[----:B------:R-:W-:-:S03]  /*6cd0*/  FADD.FTZ R52, RZ, R52 ;  /* 0x00000034ff347221 */ /* 0x000fc60000010000 */
[----:B------:R-:W5:Y:S01]  /*6ce0*/  LDS R55, [R0+0x2000] ;  /* 0x0020000000377984 */ /* 0x000f620000000800 */
        /* <DEDUP_REMOVED lines=16> */
[----:B-1----:R-:W-:Y:S01]  /*6df0*/  FADD.FTZ R51, R51, R54 ;  /* 0x0000003633337221 */ /* 0x002fe20000010000 */
[----:B-----5:R-:W-:Y:S01]  /*6e00*/  FADD.FTZ R52, R52, R55 ;  /* 0x0000003734347221 */ /* 0x020fe20000010000 */
[----:B------:R-:W-:Y:S01]  /*6e10*/  FADD.FTZ R57, R48, R57 ;  /* 0x0000003930397221 */ /* 0x000fe20000010000 */
[----:B------:R-:W-:Y:S02]  /*6e20*/  FADD.FTZ R53, R53, R56 ;  /* 0x0000003835357221 */ /* 0x000fe40000010000 */
[----:B------:R-:W-:Y:S01]  /*6e30*/  STS.128 [R3], R124 ;  /* 0x0000007c03007388 */ /* 0x000fe20000000c00 */
[----:B------:R-:W-:Y:S01]  /*6e40*/  FADD.FTZ R59, R50, R59 ;  /* 0x0000003b323b7221 */ /* 0x000fe20000010000 */
[----:B------:R-:W-:-:S02]  /*6e50*/  FADD.FTZ R53, R53, R62 ;  /* 0x0000003e35357221 */ /* 0x000fc40000010000 */
        /* <DEDUP_REMOVED lines=30> */
[----:B-----5:R-:W-:-:S03]  /*7040*/  FADD.FTZ R44, R65, R44 ;  /* 0x0000002c412c7221 */ /* 0x020fc60000010000 */
[----:B------:R-:W5:Y:S01]  /*7050*/  LDS R36, [R0+0x2000] ;  /* 0x0020000000247984 */ /* 0x000f620000000800 */
[----:B------:R-:W-:-:S03]  /*7060*/  FADD.FTZ R40, RZ, R40 ;  /* 0x00000028ff287221 */ /* 0x000fc60000010000 */
[----:B------:R-:W5:Y:S01]  /*7070*/  LDS R39, [R0+0x2200] ;  /* 0x0022000000277984 */ /* 0x000f620000000800 */
[----:B------:R-:W-:-:S03]  /*7080*/  FADD.FTZ R37, R40, R37 ;  /* 0x0000002528257221 */ /* 0x000fc60000010000 */
[----:B------:R-:W5:Y:S01]  /*7090*/  LDS R41, [R0+0x2400] ;  /* 0x0024000000297984 */ /* 0x000f620000000800 */
[----:B------:R-:W-:-:S03]  /*70a0*/  FADD.FTZ R32, RZ, R32 ;  /* 0x00000020ff207221 */ /* 0x000fc60000010000 */
        /* <DEDUP_REMOVED lines=13> */
[----:B-----5:R-:W-:Y:S01]  /*7180*/  FADD.FTZ R29, R29, R36 ;  /* 0x000000241d1d7221 */ /* 0x020fe20000010000 */
        /* <DEDUP_REMOVED lines=9> */
[----:B------:R0:W-:Y:S01]  /*7220*/  STS.128 [R3+0x410], R4 ;  /* 0x0004100403007388 */ /* 0x0001e20000000c00 */
[----:B-1----:R-:W-:-:S03]  /*7230*/  FADD.FTZ R45, R28, R45 ;  /* 0x0000002d1c2d7221 */ /* 0x002fc60000010000 */
[----:B------:R-:W-:Y:S04]  /*7240*/  STS.128 [R3+0x800], R20 ;  /* 0x0008001403007388 */ /* 0x000fe80000000c00 */
[----:B------:R-:W-:Y:S01]  /*7250*/  STS.128 [R3+0x810], R24 ;  /* 0x0008101803007388 */ /* 0x000fe20000000c00 */
[----:B------:R-:W-:Y:S08]  /*7260*/  BAR.SYNC.DEFER_BLOCKING 0x0 ;  /* 0x0000000000007b1d */ /* 0x000ff00000010000 */
[----:B0-----:R-:W0:Y:S01]  /*7270*/  LDC R4, c[0x0][0x388] ;  /* 0x0000e200ff047b82 */ /* 0x001e220000000800 */
[----:B------:R-:W1:Y:S04]  /*7280*/  LDS R47, [R0] ;  /* 0x00000000002f7984 */ /* 0x000e680000000800 */
[----:B------:R-:W2:Y:S01]  /*7290*/  LDS R16, [R0+0xc00] ;  /* 0x000c000000107984 */ /* 0x000ea20000000800 */
[----:B0-----:R-:W-:Y:S01]  /*72a0*/  IMAD R7, R4, UR4, RZ ;  /* 0x0000000404077c24 */ /* 0x001fe2000f8e02ff */
[----:B------:R-:W0:Y:S02]  /*72b0*/  LDCU.64 UR4, c[0x0][0x460] ;  /* 0x00008c00ff0477ac */ /* 0x000e240008000a00 */
[----:B------:R-:W3:Y:S02]  /*72c0*/  LDS R3, [R0+0x1800] ;  /* 0x0018000000037984 */ /* 0x000ee40000000800 */
[----:B------:R-:W-:-:S02]  /*72d0*/  IADD3 R2, P0, PT, R7, R2, RZ ;  /* 0x0000000207027210 */ /* 0x000fc40007f1e0ff */
[----:B------:R-:W4:Y:S02]  /*72e0*/  LDS R6, [R0+0x200] ;  /* 0x0002000000067984 */ /* 0x000f240000000800 */
[----:B------:R-:W-:Y:S02]  /*72f0*/  SHF.L.U32 R28, R2, 0x2, RZ ;  /* 0x00000002021c7819 */ /* 0x000fe400000006ff */
[----:B------:R-:W5:Y:S02]  /*7300*/  LDS R8, [R0+0x400] ;  /* 0x0004000000087984 */ /* 0x000f640000000800 */
[----:B------:R-:W-:Y:S02]  /*7310*/  IADD3 R4, P1, PT, R28, UR16, RZ ;  /* 0x000000101c047c10 */ /* 0x000fe4000ff3e0ff */
        /* <DEDUP_REMOVED lines=9> */
[----:B---3--:R-:W-:-:S03]  /*73b0*/  FADD.FTZ R5, R16, R3 ;  /* 0x0000000310057221 */ /* 0x008fc60000010000 */
[----:B------:R-:W3:Y:S01]  /*73c0*/  LDS R19, [R0+0x1c00] ;  /* 0x001c000000137984 */ /* 0x000ee20000000800 */
[----:B------:R-:W-:Y:S01]  /*73d0*/  IADD3.X R3, PT, PT, RZ, RZ, RZ, P0, !PT ;  /* 0x000000ffff037210 */ /* 0x000fe200007fe4ff */
[----:B----4-:R-:W-:Y:S02]  /*73e0*/  FADD.FTZ R7, RZ, R6 ;  /* 0x00000006ff077221 */ /* 0x010fe40000010000 */
[----:B------:R-:W4:Y:S01]  /*73f0*/  LDS R25, [R0+0x2600] ;  /* 0x0026000000197984 */ /* 0x000f220000000800 */
[----:B------:R-:W-:Y:S02]  /*7400*/  SHF.L.U64.HI R30, R2, 0x2, R3 ;  /* 0x00000002021e7819 */ /* 0x000fe40000010203 */
[----:B------:R-:W-:Y:S01]  /*7410*/  IADD3 R2, P0, PT, R28, UR18, RZ ;  /* 0x000000121c027c10 */ /* 0x000fe2000ff1e0ff */
[----:B------:R-:W4:Y:S01]  /*7420*/  LDS R11, [R0+0xa00] ;  /* 0x000a0000000b7984 */ /* 0x000f220000000800 */
[----:B-----5:R-:W-:Y:S02]  /*7430*/  FADD.FTZ R8, RZ, R8 ;  /* 0x00000008ff087221 */ /* 0x020fe40000010000 */
[----:B------:R-:W-:Y:S01]  /*7440*/  IADD3.X R3, PT, PT, R30, UR19, RZ, P0, !PT ;  /* 0x000000131e037c10 */ /* 0x000fe200087fe4ff */
[----:B------:R-:W5:Y:S01]  /*7450*/  LDS R15, [R0+0x1400] ;  /* 0x00140000000f7984 */ /* 0x000f620000000800 */
[----:B0-----:R-:W-:Y:S01]  /*7460*/  FADD.FTZ R12, R7, R12 ;  /* 0x0000000c070c7221 */ /* 0x001fe20000010000 */
[----:B------:R-:W-:Y:S01]  /*7470*/  IADD3 R6, P0, PT, R28, UR4, RZ ;  /* 0x000000041c067c10 */ /* 0x000fe2000ff1e0ff */
[----:B------:R-:W-:Y:S01]  /*7480*/  FADD.FTZ R9, RZ, R9 ;  /* 0x00000009ff097221 */ /* 0x000fe20000010000 */
[----:B------:R-:W0:Y:S02]  /*7490*/  LDS R18, [R0+0x1e00] ;  /* 0x001e000000127984 */ /* 0x000e240000000800 */
[C---:B------:R-:W-:Y:S01]  /*74a0*/  IADD3.X R7, PT, PT, R30.reuse, UR5, RZ, P0, !PT ;  /* 0x000000051e077c10 */ /* 0x040fe200087fe4ff */
[----:B------:R-:W-:Y:S01]  /*74b0*/  FADD.FTZ R23, R5, R22 ;  /* 0x0000001605177221 */ /* 0x000fe20000010000 */
[----:B------:R-:W0:Y:S01]  /*74c0*/  LDS R27, [R0+0x2800] ;  /* 0x00280000001b7984 */ /* 0x000e220000000800 */
[----:B------:R-:W-:Y:S01]  /*74d0*/  IADD3.X R5, PT, PT, R30, UR17, RZ, P1, !PT ;  /* 0x000000111e057c10 */ /* 0x000fe20008ffe4ff */
[----:B------:R-:W-:-:S02]  /*74e0*/  FADD.FTZ R8, R8, R13 ;  /* 0x0000000d08087221 */ /* 0x000fc40000010000 */
[----:B------:R-:W0:Y:S01]  /*74f0*/  LDS R16, [R0+0x1600] ;  /* 0x0016000000107984 */ /* 0x000e220000000800 */
[----:B------:R-:W-:-:S03]  /*7500*/  FADD.FTZ R12, R12, R17 ;  /* 0x000000110c0c7221 */ /* 0x000fc60000010000 */
        /* <DEDUP_REMOVED lines=9> */
[----:B------:R-:W-:Y:S01]  /*75a0*/  STG.E desc[UR6][R2.64], R41 ;  /* 0x0000002902007986 */ /* 0x000fe2000c101906 */
[----:B------:R-:W-:-:S03]  /*75b0*/  FADD.FTZ R11, RZ, R11 ;  /* 0x0000000bff0b7221 */ /* 0x000fc60000010000 */
[----:B------:R-:W-:Y:S01]  /*75c0*/  STG.E desc[UR6][R4.64], R57 ;  /* 0x0000003904007986 */ /* 0x000fe2000c101906 */
[----:B-----5:R-:W-:-:S03]  /*75d0*/  FADD.FTZ R10, R10, R15 ;  /* 0x0000000f0a0a7221 */ /* 0x020fc60000010000 */
[----:B------:R-:W-:Y:S01]  /*75e0*/  STG.E desc[UR6][R6.64], R23 ;  /* 0x0000001706007986 */ /* 0x000fe2000c101906 */
[----:B0-----:R-:W-:-:S03]  /*75f0*/  FADD.FTZ R9, R9, R18 ;  /* 0x0000001209097221 */ /* 0x001fc60000010000 */
        /* <DEDUP_REMOVED lines=12> */
[----:B------:R-:W-:Y:S01]  /*76c0*/  STG.E desc[UR6][R2.64+0x600], R43 ;  /* 0x0006002b02007986 */ /* 0x000fe2000c101906 */
[----:B---3--:R-:W-:-:S03]  /*76d0*/  FADD.FTZ R11, R11, R26 ;  /* 0x0000001a0b0b7221 */ /* 0x008fc60000010000 */
        /* <DEDUP_REMOVED lines=9> */
.L_x_1449:
        /* <DEDUP_REMOVED lines=8> */
.L_x_1466:
[----:B------:R-:W-:Y:S05]  /*77f0*/  BSYNC B2 ;  /* 0x0000000000027941 */ /* 0x000fea0003800000 */
.L_x_1465:
        /* <DEDUP_REMOVED lines=8> */
.L_x_1467:
[----:B------:R-:W-:Y:S01]  /*7880*/  FADD.FTZ R40, R40, R193 ;  /* 0x000000c128287221 */ /* 0x000fe20000010000 */
[----:B------:R-:W-:-:S04]  /*7890*/  HFMA2 R174, -RZ, RZ, 0, 1.1920928955078125e-07 ;  /* 0x00000002ffae7431 */ /* 0x000fc800000001ff */
[----:B------:R-:W-:Y:S02]  /*78a0*/  MOV R185, R40 ;  /* 0x0000002800b97202 */ /* 0x000fe40000000f00 */
[----:B------:R-:W-:-:S07]  /*78b0*/  MOV R41, R157 ;  /* 0x0000009d00297202 */ /* 0x000fce0000000f00 */
[----:B------:R-:W-:Y:S05]  /*78c0*/  WARPSYNC.COLLECTIVE R152, `(.L_x_1468) ;  /* 0x0000000098087348 */ /* 0x000fea0003c00000 */
[----:B------:R0:W1:Y:S02]  /*78d0*/  SHFL.BFLY P3, R157, R185, R174, R187 ;  /* 0x0c0000aeb99d7389 */ /* 0x00006400000600bb */
[----:B01----:R-:W-:Y:S05]  /*78e0*/  ENDCOLLECTIVE ;  /* 0x000000000000791b */ /* 0x003fea0003800000 */
.L_x_1468:
[----:B------:R-:W-:-:S05]  /*78f0*/  FADD.FTZ R41, R41, R194 ;  /* 0x000000c229297221 */ /* 0x000fca0000010000 */
[----:B------:R-:W-:Y:S02]  /*7900*/  MOV R185, R41 ;  /* 0x0000002900b97202 */ /* 0x000fe40000000f00 */
[----:B------:R-:W-:-:S07]  /*7910*/  MOV R43, R157 ;  /* 0x0000009d002b7202 */ /* 0x000fce0000000f00 */
[----:B------:R-:W-:Y:S05]  /*7920*/  WARPSYNC.COLLECTIVE R152, `(.L_x_1469) ;  /* 0x0000000098087348 */ /* 0x000fea0003c00000 */
[----:B------:R0:W1:Y:S02]  /*7930*/  SHFL.BFLY P3, R157, R185, R174, R187 ;  /* 0x0c0000aeb99d7389 */ /* 0x00006400000600bb */
[----:B01----:R-:W-:Y:S05]  /*7940*/  ENDCOLLECTIVE ;  /* 0x000000000000791b */ /* 0x003fea0003800000 */
.L_x_1469:
[----:B------:R-:W-:Y:S01]  /*7950*/  FADD.FTZ R43, R40, R43 ;  /* 0x0000002b282b7221 */ /* 0x000fe20000010000 */
[----:B------:R-:W-:-:S04]  /*7960*/  HFMA2 R174, -RZ, RZ, 0, 2.384185791015625e-07 ;  /* 0x00000004ffae7431 */ /* 0x000fc800000001ff */
[----:B------:R-:W-:Y:S02]  /*7970*/  MOV R185, R43 ;  /* 0x0000002b00b97202 */ /* 0x000fe40000000f00 */
[----:B------:R-:W-:-:S07]  /*7980*/  MOV R42, R157 ;  /* 0x0000009d002a7202 */ /* 0x000fce0000000f00 */
[----:B------:R-:W-:Y:S05]  /*7990*/  WARPSYNC.COLLECTIVE R152, `(.L_x_1470) ;  /* 0x0000000098087348 */ /* 0x000fea0003c00000 */
[----:B------:R0:W1:Y:S02]  /*79a0*/  SHFL.BFLY P3, R157, R185, R174, R187 ;  /* 0x0c0000aeb99d7389 */ /* 0x00006400000600bb */
[----:B01----:R-:W-:Y:S05]  /*79b0*/  ENDCOLLECTIVE ;  /* 0x000000000000791b */ /* 0x003fea0003800000 */
.L_x_1470:
[----:B------:R-:W-:-:S05]  /*79c0*/  FADD.FTZ R42, R41, R42 ;  /* 0x0000002a292a7221 */ /* 0x000fca0000010000 */
[----:B------:R-:W-:Y:S02]  /*79d0*/  MOV R185, R42 ;  /* 0x0000002a00b97202 */ /* 0x000fe40000000f00 */
[----:B------:R-:W-:-:S07]  /*79e0*/  MOV R48, R157 ;  /* 0x0000009d00307202 */ /* 0x000fce0000000f00 */
[----:B------:R-:W-:Y:S05]  /*79f0*/  WARPSYNC.COLLECTIVE R152, `(.L_x_1471) ;  /* 0x0000000098087348 */ /* 0x000fea0003c00000 */
[----:B------:R0:W1:Y:S02]  /*7a00*/  SHFL.BFLY P3, R157, R185, R174, R187 ;  /* 0x0c0000aeb99d7389 */ /* 0x00006400000600bb */
[----:B01----:R-:W-:Y:S05]  /*7a10*/  ENDCOLLECTIVE ;  /* 0x000000000000791b */ /* 0x003fea0003800000 */
.L_x_1471:
[----:B------:R-:W-:Y:S01]  /*7a20*/  FADD.FTZ R48, R43, R48 ;  /* 0x000000302b307221 */ /* 0x000fe20000010000 */
[----:B------:R-:W-:-:S04]  /*7a30*/  HFMA2 R174, -RZ, RZ, 0, 4.76837158203125e-07 ;  /* 0x00000008ffae7431 */ /* 0x000fc800000001ff */
[----:B------:R-:W-:Y:S02]  /*7a40*/  MOV R185, R48 ;  /* 0x0000003000b97202 */ /* 0x000fe40000000f00 */
[----:B------:R-:W-:-:S07]  /*7a50*/  MOV R45, R157 ;  /* 0x0000009d002d7202 */ /* 0x000fce0000000f00 */
[----:B------:R-:W-:Y:S05]  /*7a60*/  WARPSYNC.COLLECTIVE R152, `(.L_x_1472) ;  /* 0x0000000098087348 */ /* 0x000fea0003c00000 */
[----:B------:R0:W1:Y:S02]  /*7a70*/  SHFL.BFLY P3, R157, R185, R174, R187 ;  /* 0x0c0000aeb99d7389 */ /* 0x00006400000600bb */
[----:B01----:R-:W-:Y:S05]  /*7a80*/  ENDCOLLECTIVE ;  /* 0x000000000000791b */ /* 0x003fea0003800000 */
.L_x_1472:
[----:B------:R-:W-:-:S05]  /*7a90*/  FADD.FTZ R45, R42, R45 ;  /* 0x0000002d2a2d7221 */ /* 0x000fca0000010000 */
[----:B------:R-:W-:Y:S02]  /*7aa0*/  MOV R185, R45 ;  /* 0x0000002d00b97202 */ /* 0x000fe40000000f00 */
[----:B------:R-:W-:-:S07]  /*7ab0*/  MOV R49, R157 ;  /* 0x0000009d00317202 */ /* 0x000fce0000000f00 */
[----:B------:R-:W-:Y:S05]  /*7ac0*/  WARPSYNC.COLLECTIVE R152, `(.L_x_1473) ;  /* 0x0000000098087348 */ /* 0x000fea0003c00000 */
[----:B------:R0:W1:Y:S02]  /*7ad0*/  SHFL.BFLY P3, R157, R185, R174, R187 ;  /* 0x0c0000aeb99d7389 */ /* 0x00006400000600bb */
[----:B01----:R-:W-:Y:S05]  /*7ae0*/  ENDCOLLECTIVE ;  /* 0x000000000000791b */ /* 0x003fea0003800000 */
.L_x_1473:
[----:B------:R-:W-:Y:S01]  /*7af0*/  FADD.FTZ R49, R48, R49 ;  /* 0x0000003130317221 */ /* 0x000fe20000010000 */
[----:B------:R-:W-:-:S04]  /*7b00*/  HFMA2 R174, -RZ, RZ, 0, 9.5367431640625e-07 ;  /* 0x00000010ffae7431 */ /* 0x000fc800000001ff */
[----:B------:R-:W-:Y:S02]  /*7b10*/  MOV R185, R49 ;  /* 0x0000003100b97202 */ /* 0x000fe40000000f00 */
[----:B------:R-:W-:-:S07]  /*7b20*/  MOV R52, R157 ;  /* 0x0000009d00347202 */ /* 0x000fce0000000f00 */
[----:B------:R-:W-:Y:S05]  /*7b30*/  WARPSYNC.COLLECTIVE R152, `(.L_x_1474) ;  /* 0x0000000098087348 */ /* 0x000fea0003c00000 */
[----:B------:R0:W1:Y:S02]  /*7b40*/  SHFL.BFLY P3, R157, R185, R174, R187 ;  /* 0x0c0000aeb99d7389 */ /* 0x00006400000600bb */
[----:B01----:R-:W-:Y:S05]  /*7b50*/  ENDCOLLECTIVE ;  /* 0x000000000000791b */ /* 0x003fea0003800000 */
.L_x_1474:
[----:B------:R-:W-:-:S05]  /*7b60*/  FADD.FTZ R52, R45, R52 ;  /* 0x000000342d347221 */ /* 0x000fca0000010000 */
[----:B------:R-:W-:Y:S02]  /*7b70*/  MOV R185, R52 ;  /* 0x0000003400b97202 */ /* 0x000fe40000000f00 */
[----:B------:R-:W-:-:S07]  /*7b80*/  MOV R40, R157 ;  /* 0x0000009d00287202 */ /* 0x000fce0000000f00 */
[----:B------:R-:W-:Y:S05]  /*7b90*/  WARPSYNC.COLLECTIVE R152, `(.L_x_1475) ;  /* 0x0000000098087348 */ /* 0x000fea0003c00000 */
[----:B------:R0:W1:Y:S02]  /*7ba0*/  SHFL.BFLY P3, R157, R185, R174, R187 ;  /* 0x0c0000aeb99d7389 */ /* 0x00006400000600bb */
[----:B01----:R-:W-:Y:S05]  /*7bb0*/  ENDCOLLECTIVE ;  /* 0x000000000000791b */ /* 0x003fea0003800000 */
.L_x_1475:
[----:B------:R-:W-:Y:S01]  /*7bc0*/  MOV R41, R157 ;  /* 0x0000009d00297202 */ /* 0x000fe20000000f00 */
[----:B------:R-:W-:Y:S06]  /*7bd0*/  BRA `(.L_x_1476) ;  /* 0xffffffac00707947 */ /* 0x000fec000383ffff */
.L_x_1477:
        /* <DEDUP_REMOVED lines=10> */
.L_x_14436:


//--------------------- .text._ZN10layer_norm13ln_bwd_kernelINS_13Kernel_traitsI6__halfS2_S2_S2_fjLj768ELj1ELj4ELj1ELj16ENS_18Kernel_traits_baseILj768ES2_S2_S2_S2_fjLj128EEEEELb0ELb1ELb1ELb0EEEvNS_9BwdParamsE --------------------------
	.section	.text._ZN10layer_norm13ln_bwd_kernelINS_13Kernel_traitsI6__halfS2_S2_S2_fjLj768ELj1ELj4ELj1ELj16ENS_18Kernel_traits_baseILj768ES2_S2_S2_S2_fjLj128EEEEELb0ELb1ELb1ELb0EEEvNS_9BwdParamsE,"ax",@progbits
	.align	128
        .global         _ZN10layer_norm13ln_bwd_kernelINS_13Kernel_traitsI6__halfS2_S2_S2_fjLj768ELj1ELj4ELj1ELj16ENS_18Kernel_traits_baseILj768ES2_S2_S2_S2_fjLj128EEEEELb0ELb1ELb1ELb0EEEvNS_9BwdParamsE
        .type           _ZN10layer_norm13ln_bwd_kernelINS_13Kernel_traitsI6__halfS2_S2_S2_fjLj768ELj1ELj4ELj1ELj16ENS_18Kernel_traits_baseILj768ES2_S2_S2_S2_fjLj128EEEEELb0ELb1ELb1ELb0EEEvNS_9BwdParamsE,@function
        .size           _ZN10layer_norm13ln_bwd_kernelINS_13Kernel_traitsI6__halfS2_S2_S2_fjLj768ELj1ELj4ELj1ELj16ENS_18Kernel_traits_baseILj768ES2_S2_S2_S2_fjLj128EEEEELb0ELb1ELb1ELb0EEEvNS_9BwdParamsE,(.L_x_14437 - _ZN10layer_norm13ln_bwd_kernelINS_13Kernel_traitsI6__halfS2_S2_S2_fjLj768ELj1ELj4ELj1ELj16ENS_18Kernel_traits_baseILj768ES2_S2_S2_S2_fjLj128EEEEELb0ELb1ELb1ELb0EEEvNS_9BwdParamsE)
        .other          _ZN10layer_norm13ln_bwd_kernelINS_13Kernel_traitsI6__halfS2_S2_S2_fjLj768ELj1ELj4ELj1ELj16ENS_18Kernel_traits_baseILj768ES2_S2_S2_S2_fjLj128EEEEELb0ELb1ELb1ELb0EEEvNS_9BwdParamsE,@"STO_CUDA_ENTRY STV_DEFAULT"
_ZN10layer_norm13ln_bwd_kernelINS_13Kernel_traitsI6__halfS2_S2_S2_fjLj768ELj1ELj4ELj1ELj16ENS_18Kernel_traits_baseILj768ES2_S2_S2_S2_fjLj128EEEEELb0ELb1ELb1ELb0EEEvNS_9BwdParamsE:
.text._ZN10layer_norm13ln_bwd_kernelINS_13Kernel_traitsI6__halfS2_S2_S2_fjLj768ELj1ELj4ELj1ELj16ENS_18Kernel_traits_baseILj768ES2_S2_S2_S2_fjLj128EEEEELb0ELb1ELb1ELb0EEEvNS_9BwdParamsE:
        /* <DEDUP_REMOVED lines=26> */
[----:B--2---:R-:W-:-:S05]  /*01a0*/  @P0 IMAD.WIDE.U32 R2, R19, 0x10, R2 ;  /* 0x0000001013020825 */ /* 0x004fca00078e0002 */
[----:B------:R2:W5:Y:S02]  /*01b0*/  @P0 LDG.E.128 R152, desc[UR6][R2.64] ;  /* 0x0000000602980981 */ /* 0x000564000c1e1d00 */
[----:B------:R-:W0:Y:S01]  /*01c0*/  @P2 LDC.64 R14, c[0x0][0x3d0] ;  /* 0x0000f400ff0e2b82 */ /* 0x000e220000000a00 */
[C---:B---3--:R-:W-:Y:S01]  /*01d0*/  @P0 IMAD.WIDE.U32 R4, R19.reuse, 0x10, R4 ;  /* 0x0000001013040825 */ /* 0x048fe200078e0004 */
[----:B------:R-:W-:-:S04]  /*01e0*/  @P0 LOP3.LUT R19, R19, 0x20, RZ, 0xfc, !PT ;  /* 0x0000002013130812 */ /* 0x000fc800078efcff */
[----:B------:R3:W5:Y:S02]  /*01f0*/  @P0 LDG.E.128 R104, desc[UR6][R4.64] ;  /* 0x0000000604680981 */ /* 0x000764000c1e1d00 */
[----:B------:R-:W2:Y:S01]  /*0200*/  @P2 LDC.64 R16, c[0x0][0x3e8] ;  /* 0x0000fa00ff102b82 */ /* 0x000ea20000000a00 */
[----:B----4-:R-:W-:-:S05]  /*0210*/  @P1 IMAD.WIDE.U32 R10, R19, 0x10, R6 ;  /* 0x00000010130a1825 */ /* 0x010fca00078e0006 */
[----:B------:R3:W5:Y:S01]  /*0220*/  @P1 LDG.E.128 R100, desc[UR6][R10.64] ;  /* 0x000000060a641981 */ /* 0x000762000c1e1d00 */
[C---:B-1----:R-:W-:Y:S01]  /*0230*/  @P1 IMAD.WIDE.U32 R12, R19.reuse, 0x10, R8 ;  /* 0x00000010130c1825 */ /* 0x042fe200078e0008 */
[----:B------:R-:W-:-:S04]  /*0240*/  @P1 IADD3 R19, PT, PT, R19, 0x20, RZ ;  /* 0x0000002013131810 */ /* 0x000fc80007ffe0ff */
[----:B------:R3:W5:Y:S01]  /*0250*/  @P1 LDG.E.128 R96, desc[UR6][R12.64] ;  /* 0x000000060c601981 */ /* 0x000762000c1e1d00 */
[----:B0-----:R-:W-:-:S05]  /*0260*/  @P2 IMAD.WIDE.U32 R6, R19, 0x10, R14 ;  /* 0x0000001013062825 */ /* 0x001fca00078e000e */
[----:B------:R3:W5:Y:S01]  /*0270*/  @P2 LDG.E.128 R92, desc[UR6][R6.64] ;  /* 0x00000006065c2981 */ /* 0x000762000c1e1d00 */
[----:B--2---:R-:W-:-:S05]  /*0280*/  @P2 IMAD.WIDE.U32 R8, R19, 0x10, R16 ;  /* 0x0000001013082825 */ /* 0x004fca00078e0010 */
[----:B------:R3:W5:Y:S01]  /*0290*/  @P2 LDG.E.128 R88, desc[UR6][R8.64] ;  /* 0x0000000608582981 */ /* 0x000762000c1e1d00 */
[----:B------:R-:W0:Y:S01]  /*02a0*/  S2UR UR4, SR_CTAID.X ;  /* 0x00000000000479c3 */ /* 0x000e220000002500 */
[----:B------:R-:W-:Y:S01]  /*02b0*/  SHF.R.U32.HI R2, RZ, 0x5, R121 ;  /* 0x00000005ff027819 */ /* 0x000fe20000011679 */
        /* <DEDUP_REMOVED lines=39> */
[----:B---3--:R-:W-:Y:S06]  /*0530*/  @P0 BRA `(.L_x_1478) ;  /* 0x0000007000240947 */ /* 0x008fec0003800000 */
        /* <DEDUP_REMOVED lines=36> */
.L_x_1556:
[----:B0-----:R-:W0:Y:S08]  /*0780*/  LDC.64 R128, c[0x0][0x3f8] ;  /* 0x0000fe00ff807b82 */ /* 0x001e300000000a00 */
[----:B-1----:R-:W1:Y:S08]  /*0790*/  LDC.64 R122, c[0x0][0x3c8] ;  /* 0x0000f200ff7a7b82 */ /* 0x002e700000000a00 */
[----:B--2---:R-:W2:Y:S01]  /*07a0*/  LDC.64 R124, c[0x0][0x3f0] ;  /* 0x0000fc00ff7c7b82 */ /* 0x004ea20000000a00 */
[----:B0-----:R-:W-:-:S06]  /*07b0*/  IMAD.WIDE R128, R2, 0x4, R128 ;  /* 0x0000000402807825 */ /* 0x001fcc00078e0280 */
[----:B------:R-:W3:Y:S01]  /*07c0*/  LDG.E R128, desc[UR6][R128.64] ;  /* 0x0000000680807981 */ /* 0x000ee2000c1e1900 */
[----:B-1----:R-:W-:-:S05]  /*07d0*/  IMAD.WIDE R122, R2, 0x4, R122 ;  /* 0x00000004027a7825 */ /* 0x002fca00078e027a */
        /* <DEDUP_REMOVED lines=51> */
[C---:B------:R-:W-:Y:S01]  /*0b10*/  FADD.FTZ R172, -R184.reuse, R165 ;  /* 0x000000a5b8ac7221 */ /* 0x040fe20000010100 */
[--C-:B------:R-:W-:Y:S02]  /*0b20*/  HADD2.F32 R175, -RZ, R122.reuse.H0_H0 ;  /* 0x2000007affaf7230 */ /* 0x100fe40000004100 */
[----:B-----5:R-:W-:Y:S01]  /*0b30*/  FMUL.FTZ R3, R147, R120 ;  /* 0x0000007893037220 */ /* 0x020fe20000410000 */
[----:B------:R-:W-:Y:S02]  /*0b40*/  HADD2.F32 R177, -RZ, R122.H1_H1 ;  /* 0x3000007affb17230 */ /* 0x000fe40000004100 */
[C---:B------:R-:W-:Y:S01]  /*0b50*/  FADD.FTZ R120, -R184.reuse, R167 ;  /* 0x000000a7b8787221 */ /* 0x040fe20000010100 */
[----:B------:R-:W-:Y:S02]  /*0b60*/  HADD2.F32 R121, -RZ, R152.H0_H0 ;  /* 0x20000098ff797230 */ /* 0x000fe40000004100 */
[----:B------:R-:W-:Y:S01]  /*0b70*/  FADD.FTZ R176, -R184, R173 ;  /* 0x000000adb8b07221 */ /* 0x000fe20000010100 */
[----:B---3--:R-:W-:-:S02]  /*0b80*/  HADD2.F32 R122, -RZ, R124.H0_H0 ;  /* 0x2000007cff7a7230 */ /* 0x008fc40000004100 */
[----:B------:R-:W-:Y:S01]  /*0b90*/  FMUL.FTZ R167, R147, R120 ;  /* 0x0000007893a77220 */ /* 0x000fe20000410000 */
[--C-:B------:R-:W-:Y:S02]  /*0ba0*/  HADD2.F32 R179, -RZ, R123.reuse.H0_H0 ;  /* 0x2000007bffb37230 */ /* 0x100fe40000004100 */
[----:B------:R-:W-:Y:S01]  /*0bb0*/  FADD.FTZ R120, -R184, R175 ;  /* 0x000000afb8787221 */ /* 0x000fe20000010100 */
[----:B------:R-:W-:Y:S02]  /*0bc0*/  HADD2.F32 R187, -RZ, R123.H1_H1 ;  /* 0x3000007bffbb7230 */ /* 0x000fe40000004100 */
[----:B0-----:R-:W-:Y:S01]  /*0bd0*/  FMUL.FTZ R170, R121, R122 ;  /* 0x0000007a79aa7220 */ /* 0x001fe20000410000 */
[----:B------:R-:W-:Y:S02]  /*0be0*/  HADD2.F32 R169, -RZ, R125.H0_H0 ;  /* 0x2000007dffa97230 */ /* 0x000fe40000004100 */
[----:B------:R-:W-:Y:S01]  /*0bf0*/  FMUL.FTZ R171, R147, R120 ;  /* 0x0000007893ab7220 */ /* 0x000fe20000410000 */
[----:B------:R-:W-:-:S02]  /*0c00*/  HADD2.F32 R124, -RZ, R124.H1_H1 ;  /* 0x3000007cff7c7230 */ /* 0x000fc40000004100 */
[----:B------:R-:W-:Y:S01]  /*0c10*/  FADD.FTZ R120, RZ, R170 ;  /* 0x000000aaff787221 */ /* 0x000fe20000010000 */
[----:B------:R-:W-:Y:S02]  /*0c20*/  HADD2.F32 R178, -RZ, R125.H1_H1 ;  /* 0x3000007dffb27230 */ /* 0x000fe40000004100 */
[-C--:B------:R-:W-:Y:S01]  /*0c30*/  FMUL.FTZ R174, R174, R169.reuse ;  /* 0x000000a9aeae7220 */ /* 0x080fe20000410000 */
[----:B------:R-:W-:Y:S02]  /*0c40*/  HADD2.F32 R123, -RZ, R152.H1_H1 ;  /* 0x30000098ff7b7230 */ /* 0x000fe40000004100 */
[----:B------:R-:W-:Y:S01]  /*0c50*/  FADD.FTZ R62, R62, R169 ;  /* 0x000000a93e3e7221 */ /* 0x000fe20000010000 */
[----:B------:R-:W-:Y:S02]  /*0c60*/  HADD2.F32 R121, -RZ, R153.H1_H1 ;  /* 0x30000099ff797230 */ /* 0x000fe40000004100 */
[----:B------:R-:W-:Y:S01]  /*0c70*/  FFMA.FTZ R86, R167, R169, R86 ;  /* 0x000000a9a7567223 */ /* 0x000fe20000010056 */
[----:B------:R-:W-:Y:S01]  /*0c80*/  FMUL.FTZ R172, R147, R172 ;  /* 0x000000ac93ac7220 */ /* 0x000fe20000410000 */
[----:B------:R-:W-:Y:S01]  /*0c90*/  FMUL.FTZ R165, R123, R124 ;  /* 0x0000007c7ba57220 */ /* 0x000fe20000410000 */
[----:B------:R-:W-:Y:S01]  /*0ca0*/  FADD.FTZ R60, R60, R122 ;  /* 0x0000007a3c3c7221 */ /* 0x000fe20000010000 */
[----:B------:R-:W-:Y:S01]  /*0cb0*/  FMUL.FTZ R169, R121, R178 ;  /* 0x000000b279a97220 */ /* 0x000fe20000410000 */
[C---:B------:R-:W-:Y:S01]  /*0cc0*/  FFMA.FTZ R121, R3.reuse, R170, RZ ;  /* 0x000000aa03797223 */ /* 0x040fe200000100ff */
[----:B------:R-:W-:Y:S01]  /*0cd0*/  FFMA.FTZ R84, R3, R122, R84 ;  /* 0x0000007a03547223 */ /* 0x000fe20000010054 */
[----:B------:R-:W-:-:S02]  /*0ce0*/  HADD2.F32 R125, -RZ, R126.H0_H0 ;  /* 0x2000007eff7d7230 */ /* 0x000fc40000004100 */
[----:B------:R-:W-:Y:S01]  /*0cf0*/  FMUL.FTZ R176, R147, R176 ;  /* 0x000000b093b07220 */ /* 0x000fe20000410000 */
[----:B------:R-:W-:Y:S02]  /*0d00*/  HADD2.F32 R122, -RZ, R154.H0_H0 ;  /* 0x2000009aff7a7230 */ /* 0x000fe40000004100 */
[----:B------:R-:W-:Y:S01]  /*0d10*/  FADD.FTZ R123, R120, R165 ;  /* 0x000000a5787b7221 */ /* 0x000fe20000010000 */
[----:B------:R-:W-:Y:S01]  /*0d20*/  FFMA.FTZ R120, R172, R165, R121 ;  /* 0x000000a5ac787223 */ /* 0x000fe20000010079 */
[----:B------:R-:W-:Y:S01]  /*0d30*/  FADD.FTZ R63, R63, R178 ;  /* 0x000000b23f3f7221 */ /* 0x000fe20000010000 */
[----:B------:R-:W-:Y:S01]  /*0d40*/  FFMA.FTZ R87, R176, R178, R87 ;  /* 0x000000b2b0577223 */ /* 0x000fe20000010057 */
[----:B------:R-:W-:Y:S01]  /*0d50*/  FMUL.FTZ R178, R122, R125 ;  /* 0x0000007d7ab27220 */ /* 0x000fe20000410000 */
[----:B------:R-:W-:Y:S01]  /*0d60*/  FADD.FTZ R122, R123, R174 ;  /* 0x000000ae7b7a7221 */ /* 0x000fe20000010000 */
[----:B------:R-:W-:Y:S01]  /*0d70*/  FFMA.FTZ R121, R167, R174, R120 ;  /* 0x000000aea7797223 */ /* 0x000fe20000010078 */
[----:B------:R-:W-:Y:S01]  /*0d80*/  FADD.FTZ R61, R61, R124 ;  /* 0x0000007c3d3d7221 */ /* 0x000fe20000010000 */
[----:B------:R-:W-:Y:S01]  /*0d90*/  FFMA.FTZ R85, R172, R124, R85 ;  /* 0x0000007cac557223 */ /* 0x000fe20000010055 */
[----:B------:R-:W-:Y:S01]  /*0da0*/  FADD.FTZ R124, -R184, R179 ;  /* 0x000000b3b87c7221 */ /* 0x000fe20000010100 */
[----:B------:R-:W-:-:S02]  /*0db0*/  HADD2.F32 R126, -RZ, R126.H1_H1 ;  /* 0x3000007eff7e7230 */ /* 0x000fc40000004100 */
[----:B------:R-:W-:Y:S01]  /*0dc0*/  FADD.FTZ R180, -R184, R177 ;  /* 0x000000b1b8b47221 */ /* 0x000fe20000010100 */
[----:B------:R-:W-:Y:S02]  /*0dd0*/  HADD2.F32 R173, -RZ, R154.H1_H1 ;  /* 0x3000009affad7230 */ /* 0x000fe40000004100 */
[----:B------:R-:W-:Y:S01]  /*0de0*/  FADD.FTZ R123, R122, R169 ;  /* 0x000000a97a7b7221 */ /* 0x000fe20000010000 */
[----:B------:R-:W-:Y:S01]  /*0df0*/  FFMA.FTZ R120, R176, R169, R121 ;  /* 0x000000a9b0787223 */ /* 0x000fe20000010079 */
[----:B------:R-:W-:Y:S02]  /*0e00*/  HADD2.F32 R182, -RZ, R127.H0_H0 ;  /* 0x2000007fffb67230 */ /* 0x000fe40000004100 */
[C---:B------:R-:W-:Y:S01]  /*0e10*/  FMUL.FTZ R177, R147.reuse, R124 ;  /* 0x0000007c93b17220 */ /* 0x040fe20000410000 */
[----:B------:R-:W-:Y:S02]  /*0e20*/  HADD2.F32 R175, -RZ, R155.H0_H0 ;  /* 0x2000009bffaf7230 */ /* 0x000fe40000004100 */
[----:B------:R-:W-:Y:S01]  /*0e30*/  FMUL.FTZ R180, R147, R180 ;  /* 0x000000b493b47220 */ /* 0x000fe20000410000 */
[----:B------:R-:W-:Y:S01]  /*0e40*/  FMUL.FTZ R173, R173, R126 ;  /* 0x0000007eadad7220 */ /* 0x000fe20000410000 */
[----:B------:R-:W-:Y:S01]  /*0e50*/  FADD.FTZ R122, R123, R178 ;  /* 0x000000b27b7a7221 */ /* 0x000fe20000010000 */
[C---:B------:R-:W-:Y:S01]  /*0e60*/  FFMA.FTZ R121, R171.reuse, R178, R120 ;  /* 0x000000b2ab797223 */ /* 0x040fe20000010078 */
[----:B------:R-:W-:Y:S01]  /*0e70*/  FADD.FTZ R56, R56, R125 ;  /* 0x0000007d38387221 */ /* 0x000fe20000010000 */
[----:B------:R-:W-:Y:S01]  /*0e80*/  FFMA.FTZ R80, R171, R125, R80 ;  /* 0x0000007dab507223 */ /* 0x000fe20000010050 */
[-C--:B------:R-:W-:Y:S01]  /*0e90*/  FMUL.FTZ R175, R175, R182.reuse ;  /* 0x000000b6afaf7220 */ /* 0x080fe20000410000 */
[----:B------:R-:W-:Y:S01]  /*0ea0*/  FADD.FTZ R58, R58, R182 ;  /* 0x000000b63a3a7221 */ /* 0x000fe20000010000 */
[----:B------:R-:W-:Y:S01]  /*0eb0*/  FFMA.FTZ R82, R177, R182, R82 ;  /* 0x000000b6b1527223 */ /* 0x000fe20000010052 */
[----:B------:R-:W-:-:S02]  /*0ec0*/  HADD2.F32 R188, -RZ, R127.H1_H1 ;  /* 0x3000007fffbc7230 */ /* 0x000fc40000004100 */
[----:B------:R-:W-:Y:S01]  /*0ed0*/  FADD.FTZ R182, -R184, R187 ;  /* 0x000000bbb8b67221 */ /* 0x000fe20000010100 */
[----:B------:R-:W-:Y:S02]  /*0ee0*/  HADD2.F32 R125, -RZ, R155.H1_H1 ;  /* 0x3000009bff7d7230 */ /* 0x000fe40000004100 */
[----:B------:R-:W-:Y:S01]  /*0ef0*/  FADD.FTZ R122, R122, R173 ;  /* 0x000000ad7a7a7221 */ /* 0x000fe20000010000 */
[----:B------:R-:W-:Y:S01]  /*0f00*/  FFMA.FTZ R120, R180, R173, R121 ;  /* 0x000000adb4787223 */ /* 0x000fe20000010079 */
[----:B------:R-:W-:Y:S01]  /*0f10*/  FMUL.FTZ R182, R147, R182 ;  /* 0x000000b693b67220 */ /* 0x000fe20000410000 */
[----:B------:R-:W-:Y:S01]  /*0f20*/  FADD.FTZ R59, R59, R188 ;  /* 0x000000bc3b3b7221 */ /* 0x000fe20000010000 */
[-C--:B------:R-:W-:Y:S01]  /*0f30*/  FMUL.FTZ R179, R125, R188.reuse ;  /* 0x000000bc7db37220 */ /* 0x080fe20000410000 */
[----:B------:R-:W-:Y:S01]  /*0f40*/  FADD.FTZ R122, R122, R175 ;  /* 0x000000af7a7a7221 */ /* 0x000fe20000010000 */
[----:B------:R-:W-:Y:S01]  /*0f50*/  FFMA.FTZ R121, R177, R175, R120 ;  /* 0x000000afb1797223 */ /* 0x000fe20000010078 */
[----:B------:R-:W-:Y:S01]  /*0f60*/  FFMA.FTZ R83, R182, R188, R83 ;  /* 0x000000bcb6537223 */ /* 0x000fe20000010053 */
[----:B------:R-:W-:Y:S01]  /*0f70*/  FADD.FTZ R57, R57, R126 ;  /* 0x0000007e39397221 */ /* 0x000fe20000010000 */
[----:B------:R-:W-:Y:S01]  /*0f80*/  FFMA.FTZ R81, R180, R126, R81 ;  /* 0x0000007eb4517223 */ /* 0x000fe20000010051 */
[----:B------:R-:W-:Y:S01]  /*0f90*/  FADD.FTZ R187, R122, R179 ;  /* 0x000000b37abb7221 */ /* 0x000fe20000010000 */
[----:B------:R-:W-:-:S07]  /*0fa0*/  FFMA.FTZ R188, R182, R179, R121 ;  /* 0x000000b3b6bc7223 */ /* 0x000fce0000010079 */
.L_x_1482:
[----:B------:R-:W-:Y:S05]  /*0fb0*/  BSYNC.RECONVERGENT B1 ;  /* 0x0000000000017941 */ /* 0x000fea0003800200 */
.L_x_1481:
        /* <DEDUP_REMOVED lines=14> */
[----:B------:R-:W-:Y:S01]  /*10a0*/  HADD2.F32 R138, -RZ, R102.H0_H0 ;  /* 0x20000066ff8a7230 */ /* 0x000fe20000004100 */
[----:B------:R-:W-:Y:S01]  /*10b0*/  IADD3 R186, PT, PT, R186, 0x20, RZ ;  /* 0x00000020baba7810 */ /* 0x000fe20007ffe0ff */
[--C-:B------:R-:W-:Y:S01]  /*10c0*/  HADD2.F32 R142, -RZ, R103.reuse.H0_H0 ;  /* 0x20000067ff8e7230 */ /* 0x100fe20000004100 */
[----:B------:R-:W-:Y:S01]  /*10d0*/  IADD3 R185, PT, PT, R185, 0x20, RZ ;  /* 0x00000020b9b97810 */ /* 0x000fe20007ffe0ff */
[----:B------:R-:W-:Y:S02]  /*10e0*/  HADD2.F32 R144, -RZ, R103.H1_H1 ;  /* 0x30000067ff907230 */ /* 0x000fe40000004100 */
[--C-:B--2---:R-:W-:Y:S02]  /*10f0*/  HADD2.F32 R133, -RZ, R120.reuse.H0_H0 ;  /* 0x20000078ff857230 */ /* 0x104fe40000004100 */
[----:B------:R-:W-:Y:S02]  /*1100*/  HADD2.F32 R135, -RZ, R120.H1_H1 ;  /* 0x30000078ff877230 */ /* 0x000fe40000004100 */
[----:B------:R-:W-:-:S02]  /*1110*/  HADD2.F32 R137, -RZ, R121.H0_H0 ;  /* 0x20000079ff897230 */ /* 0x000fc40000004100 */
[C---:B0-----:R-:W-:Y:S01]  /*1120*/  FADD.FTZ R130, -R184.reuse, R133 ;  /* 0x00000085b8827221 */ /* 0x041fe20000010100 */
[----:B------:R-:W-:Y:S02]  /*1130*/  HADD2.F32 R139, -RZ, R121.H1_H1 ;  /* 0x30000079ff8b7230 */ /* 0x000fe40000004100 */
[C---:B------:R-:W-:Y:S01]  /*1140*/  FADD.FTZ R132, -R184.reuse, R135 ;  /* 0x00000087b8847221 */ /* 0x040fe20000010100 */
[----:B------:R-:W-:Y:S02]  /*1150*/  HADD2.F32 R120, -RZ, R100.H0_H0 ;  /* 0x20000064ff787230 */ /* 0x000fe40000004100 */
[----:B-----5:R-:W-:Y:S01]  /*1160*/  FMUL.FTZ R131, R147, R130 ;  /* 0x0000008293837220 */ /* 0x020fe20000410000 */
[----:B---3--:R-:W-:Y:S02]  /*1170*/  HADD2.F32 R121, -RZ, R124.H0_H0 ;  /* 0x2000007cff797230 */ /* 0x008fe40000004100 */
[----:B------:R-:W-:Y:S01]  /*1180*/  FADD.FTZ R136, -R184, R139 ;  /* 0x0000008bb8887221 */ /* 0x000fe20000010100 */
[----:B------:R-:W-:-:S02]  /*1190*/  HADD2.F32 R141, -RZ, R122.H0_H0 ;  /* 0x2000007aff8d7230 */ /* 0x000fc40000004100 */
[C---:B------:R-:W-:Y:S01]  /*11a0*/  FMUL.FTZ R132, R147.reuse, R132 ;  /* 0x0000008493847220 */ /* 0x040fe20000410000 */
[----:B------:R-:W-:Y:S02]  /*11b0*/  HADD2.F32 R124, -RZ, R124.H1_H1 ;  /* 0x3000007cff7c7230 */ /* 0x000fe40000004100 */
[----:B------:R-:W-:Y:S01]  /*11c0*/  FMUL.FTZ R130, R120, R121 ;  /* 0x0000007978827220 */ /* 0x000fe20000410000 */
[----:B------:R-:W-:Y:S01]  /*11d0*/  FADD.FTZ R120, -R184, R137 ;  /* 0x00000089b8787221 */ /* 0x000fe20000010100 */
[----:B------:R-:W-:Y:S02]  /*11e0*/  HADD2.F32 R133, -RZ, R100.H1_H1 ;  /* 0x30000064ff857230 */ /* 0x000fe40000004100 */
[----:B------:R-:W-:Y:S01]  /*11f0*/  FADD.FTZ R52, R52, R121 ;  /* 0x0000007934347221 */ /* 0x000fe20000010000 */
[--C-:B------:R-:W-:Y:S02]  /*1200*/  HADD2.F32 R191, -RZ, R123.reuse.H0_H0 ;  /* 0x2000007bffbf7230 */ /* 0x100fe40000004100 */
[----:B------:R-:W-:Y:S01]  /*1210*/  FMUL.FTZ R135, R147, R120 ;  /* 0x0000007893877220 */ /* 0x000fe20000410000 */
[----:B------:R-:W-:Y:S01]  /*1220*/  FADD.FTZ R120, -R184, R141 ;  /* 0x0000008db8787221 */ /* 0x000fe20000010100 */
[----:B------:R-:W-:-:S02]  /*1230*/  HADD2.F32 R193, -RZ, R123.H1_H1 ;  /* 0x3000007bffc17230 */ /* 0x000fc40000004100 */
[----:B------:R-:W-:Y:S01]  /*1240*/  FFMA.FTZ R76, R131, R121, R76 ;  /* 0x00000079834c7223 */ /* 0x000fe2000001004c */
[--C-:B------:R-:W-:Y:S02]  /*1250*/  HADD2.F32 R123, -RZ, R125.reuse.H0_H0 ;  /* 0x2000007dff7b7230 */ /* 0x100fe40000004100 */
[----:B------:R-:W-:Y:S01]  /*1260*/  FMUL.FTZ R139, R147, R120 ;  /* 0x00000078938b7220 */ /* 0x000fe20000410000 */
[----:B------:R-:W-:Y:S01]  /*1270*/  FMUL.FTZ R133, R133, R124 ;  /* 0x0000007c85857220 */ /* 0x000fe20000410000 */
[----:B------:R-:W-:Y:S01]  /*1280*/  FADD.FTZ R120, R187, R130 ;  /* 0x00000082bb787221 */ /* 0x000fe20000010000 */
[----:B------:R-:W-:Y:S01]  /*1290*/  FFMA.FTZ R121, R131, R130, R188 ;  /* 0x0000008283797223 */ /* 0x000fe200000100bc */
        /* <DEDUP_REMOVED lines=8> */
[----:B------:R-:W-:Y:S01]  /*1320*/  FFMA.FTZ R120, R132, R133, R121 ;  /* 0x0000008584787223 */ /* 0x000fe20000010079 */
[--C-:B------:R-:W-:Y:S02]  /*1330*/  HADD2.F32 R125, -RZ, R126.reuse.H0_H0 ;  /* 0x2000007eff7d7230 */ /* 0x100fe40000004100 */
[-C--:B------:R-:W-:Y:S01]  /*1340*/  FMUL.FTZ R137, R137, R122.reuse ;  /* 0x0000007a89897220 */ /* 0x080fe20000410000 */
[----:B------:R-:W-:Y:S01]  /*1350*/  FADD.FTZ R55, R55, R122 ;  /* 0x0000007a37377221 */ /* 0x000fe20000010000 */
[----:B------:R-:W-:Y:S01]  /*1360*/  FFMA.FTZ R79, R136, R122, R79 ;  /* 0x0000007a884f7223 */ /* 0x000fe2000001004f */
[----:B------:R-:W-:Y:S01]  /*1370*/  FADD.FTZ R122, R123, R134 ;  /* 0x000000867b7a7221 */ /* 0x000fe20000010000 */
[----:B------:R-:W-:Y:S01]  /*1380*/  FFMA.FTZ R121, R135, R134, R120 ;  /* 0x0000008687797223 */ /* 0x000fe20000010078 */
[----:B------:R-:W-:-:S02]  /*1390*/  HADD2.F32 R126, -RZ, R126.H1_H1 ;  /* 0x3000007eff7e7230 */ /* 0x000fc40000004100 */
[----:B------:R-:W-:Y:S01]  /*13a0*/  FADD.FTZ R140, -R184, R143 ;  /* 0x0000008fb88c7221 */ /* 0x000fe20000010100 */
[----:B------:R-:W-:Y:S02]  /*13b0*/  HADD2.F32 R141, -RZ, R102.H1_H1 ;  /* 0x30000066ff8d7230 */ /* 0x000fe40000004100 */
[----:B------:R-:W-:Y:S01]  /*13c0*/  FMUL.FTZ R138, R138, R125 ;  /* 0x0000007d8a8a7220 */ /* 0x000fe20000410000 */
[----:B------:R-:W-:Y:S01]  /*13d0*/  FADD.FTZ R123, R122, R137 ;  /* 0x000000897a7b7221 */ /* 0x000fe20000010000 */
[----:B------:R-:W-:Y:S01]  /*13e0*/  FFMA.FTZ R120, R136, R137, R121 ;  /* 0x0000008988787223 */ /* 0x000fe20000010079 */
[--C-:B------:R-:W-:Y:S02]  /*13f0*/  HADD2.F32 R189, -RZ, R127.reuse.H0_H0 ;  /* 0x2000007fffbd7230 */ /* 0x100fe40000004100 */
[----:B------:R-:W-:Y:S01]  /*1400*/  FADD.FTZ R53, R53, R124 ;  /* 0x0000007c35357221 */ /* 0x000fe20000010000 */
[----:B------:R-:W-:Y:S01]  /*1410*/  FFMA.FTZ R77, R132, R124, R77 ;  /* 0x0000007c844d7223 */ /* 0x000fe2000001004d */
[----:B------:R-:W-:Y:S01]  /*1420*/  FMUL.FTZ R140, R147, R140 ;  /* 0x0000008c938c7220 */ /* 0x000fe20000410000 */
[----:B------:R-:W-:Y:S01]  /*1430*/  FMUL.FTZ R141, R141, R126 ;  /* 0x0000007e8d8d7220 */ /* 0x000fe20000410000 */
[----:B------:R-:W-:Y:S01]  /*1440*/  FADD.FTZ R124, -R184, R191 ;  /* 0x000000bfb87c7221 */ /* 0x000fe20000010100 */
[----:B------:R-:W-:Y:S01]  /*1450*/  FADD.FTZ R122, R123, R138 ;  /* 0x0000008a7b7a7221 */ /* 0x000fe20000010000 */
[----:B------:R-:W-:Y:S01]  /*1460*/  FFMA.FTZ R121, R139, R138, R120 ;  /* 0x0000008a8b797223 */ /* 0x000fe20000010078 */
[----:B------:R-:W-:-:S02]  /*1470*/  HADD2.F32 R127, -RZ, R127.H1_H1 ;  /* 0x3000007fff7f7230 */ /* 0x000fc40000004100 */
[----:B------:R-:W-:Y:S01]  /*1480*/  FMUL.FTZ R142, R142, R189 ;  /* 0x000000bd8e8e7220 */ /* 0x000fe20000410000 */
[C---:B------:R-:W-:Y:S01]  /*1490*/  FMUL.FTZ R143, R147.reuse, R124 ;  /* 0x0000007c938f7220 */ /* 0x040fe20000410000 */
        /* <DEDUP_REMOVED lines=17> */
.L_x_1484:
[----:B------:R-:W-:Y:S05]  /*15b0*/  BSYNC.RECONVERGENT B1 ;  /* 0x0000000000017941 */ /* 0x000fea0003800200 */
.L_x_1483:
        /* <DEDUP_REMOVED lines=11> */
[----:B------:R-:W-:Y:S02]  /*1670*/  HADD2.F32 R158, -RZ, R93.H0_H0 ;  /* 0x2000005dff9e7230 */ /* 0x000fe40000004100 */
[----:B0-----:R-:W-:-:S05]  /*1680*/  @P0 IMAD.WIDE.U32 R148, R185, 0x10, R148 ;  /* 0x00000010b9940825 */ /* 0x001fca00078e0094 */
[----:B------:R0:W5:Y:S01]  /*1690*/  @P0 LDG.E.128 R4, desc[UR6][R148.64] ;  /* 0x0000000694040981 */ /* 0x000162000c1e1d00 */
[----:B------:R-:W-:Y:S02]  /*16a0*/  HADD2.F32 R164, -RZ, R94.H1_H1 ;  /* 0x3000005effa47230 */ /* 0x000fe40000004100 */
[----:B------:R-:W-:Y:S02]  /*16b0*/  HADD2.F32 R168, -RZ, R95.H0_H0 ;  /* 0x2000005fffa87230 */ /* 0x000fe40000004100 */
[--C-:B--2---:R-:W-:Y:S02]  /*16c0*/  HADD2.F32 R145, -RZ, R120.reuse.H0_H0 ;  /* 0x20000078ff917230 */ /* 0x104fe40000004100 */
[--C-:B------:R-:W-:Y:S02]  /*16d0*/  HADD2.F32 R157, -RZ, R121.reuse.H0_H0 ;  /* 0x20000079ff9d7230 */ /* 0x100fe40000004100 */
[----:B------:R-:W-:Y:S02]  /*16e0*/  HADD2.F32 R121, -RZ, R121.H1_H1 ;  /* 0x30000079ff797230 */ /* 0x000fe40000004100 */
[----:B------:R-:W-:-:S02]  /*16f0*/  HADD2.F32 R151, -RZ, R120.H1_H1 ;  /* 0x30000078ff977230 */ /* 0x000fc40000004100 */
[C---:B------:R-:W-:Y:S01]  /*1700*/  FADD.FTZ R120, -R184.reuse, R145 ;  /* 0x00000091b8787221 */ /* 0x040fe20000010100 */
[--C-:B------:R-:W-:Y:S02]  /*1710*/  HADD2.F32 R159, -RZ, R122.reuse.H0_H0 ;  /* 0x2000007aff9f7230 */ /* 0x100fe40000004100 */
[C---:B------:R-:W-:Y:S01]  /*1720*/  FADD.FTZ R160, -R184.reuse, R121 ;  /* 0x00000079b8a07221 */ /* 0x040fe20000010100 */
[----:B------:R-:W-:Y:S02]  /*1730*/  HADD2.F32 R161, -RZ, R122.H1_H1 ;  /* 0x3000007affa17230 */ /* 0x000fe40000004100 */
[C---:B------:R-:W-:Y:S01]  /*1740*/  FADD.FTZ R156, -R184.reuse, R151 ;  /* 0x00000097b89c7221 */ /* 0x040fe20000010100 */
[--C-:B------:R-:W-:Y:S02]  /*1750*/  HADD2.F32 R163, -RZ, R123.reuse.H0_H0 ;  /* 0x2000007bffa37230 */ /* 0x100fe40000004100 */
[----:B------:R-:W-:Y:S01]  /*1760*/  FADD.FTZ R122, -R184, R157 ;  /* 0x0000009db87a7221 */ /* 0x000fe20000010100 */
[----:B------:R-:W-:-:S02]  /*1770*/  HADD2.F32 R123, -RZ, R123.H1_H1 ;  /* 0x3000007bff7b7230 */ /* 0x000fc40000004100 */
[C---:B------:R-:W-:Y:S01]  /*1780*/  FADD.FTZ R162, -R184.reuse, R159 ;  /* 0x0000009fb8a27221 */ /* 0x040fe20000010100 */
[C---:B------:R-:W-:Y:S01]  /*1790*/  FADD.FTZ R166, -R184.reuse, R161 ;  /* 0x000000a1b8a67221 */ /* 0x040fe20000010100 */
[C---:B------:R-:W-:Y:S01]  /*17a0*/  FADD.FTZ R186, -R184.reuse, R163 ;  /* 0x000000a3b8ba7221 */ /* 0x040fe20000010100 */
[----:B---3--:R-:W-:Y:S02]  /*17b0*/  HADD2.F32 R121, -RZ, R124.H0_H0 ;  /* 0x2000007cff797230 */ /* 0x008fe40000004100 */
[----:B------:R-:W-:Y:S01]  /*17c0*/  FADD.FTZ R184, -R184, R123 ;  /* 0x0000007bb8b87221 */ /* 0x000fe20000010100 */
[--C-:B------:R-:W-:Y:S02]  /*17d0*/  HADD2.F32 R123, -RZ, R125.reuse.H0_H0 ;  /* 0x2000007dff7b7230 */ /* 0x100fe40000004100 */
[----:B-----5:R-:W-:Y:S01]  /*17e0*/  FMUL.FTZ R151, R147, R120 ;  /* 0x0000007893977220 */ /* 0x020fe20000410000 */
[----:B0-----:R-:W-:Y:S02]  /*17f0*/  HADD2.F32 R148, -RZ, R125.H1_H1 ;  /* 0x3000007dff947230 */ /* 0x001fe40000004100 */
[----:B------:R-:W-:Y:S01]  /*1800*/  FMUL.FTZ R150, R150, R121 ;  /* 0x0000007996967220 */ /* 0x000fe20000410000 */
[----:B------:R-:W-:-:S02]  /*1810*/  HADD2.F32 R125, -RZ, R126.H0_H0 ;  /* 0x2000007eff7d7230 */ /* 0x000fc40000004100 */
[C---:B------:R-:W-:Y:S01]  /*1820*/  FMUL.FTZ R163, R147.reuse, R162 ;  /* 0x000000a293a37220 */ /* 0x040fe20000410000 */
[----:B------:R-:W-:Y:S02]  /*1830*/  HADD2.F32 R120, -RZ, R94.H0_H0 ;  /* 0x2000005eff787230 */ /* 0x000fe40000004100 */
[----:B------:R-:W-:Y:S01]  /*1840*/  FMUL.FTZ R159, R147, R122 ;  /* 0x0000007a939f7220 */ /* 0x000fe20000410000 */
[----:B------:R-:W-:Y:S02]  /*1850*/  HADD2.F32 R124, -RZ, R124.H1_H1 ;  /* 0x3000007cff7c7230 */ /* 0x000fe40000004100 */
[----:B------:R-:W-:Y:S01]  /*1860*/  FADD.FTZ R44, R44, R121 ;  /* 0x000000792c2c7221 */ /* 0x000fe20000010000 */
[----:B------:R-:W-:Y:S02]  /*1870*/  HADD2.F32 R157, -RZ, R92.H1_H1 ;  /* 0x3000005cff9d7230 */ /* 0x000fe40000004100 */
[----:B------:R-:W-:Y:S01]  /*1880*/  FMUL.FTZ R162, R120, R125 ;  /* 0x0000007d78a27220 */ /* 0x000fe20000410000 */
[----:B------:R-:W-:Y:S01]  /*1890*/  FFMA.FTZ R68, R151, R121, R68 ;  /* 0x0000007997447223 */ /* 0x000fe20000010044 */
[----:B------:R-:W-:Y:S01]  /*18a0*/  FADD.FTZ R120, R187, R150 ;  /* 0x00000096bb787221 */ /* 0x000fe20000010000 */
[----:B------:R-:W-:Y:S01]  /*18b0*/  FMUL.FTZ R156, R147, R156 ;  /* 0x0000009c939c7220 */ /* 0x000fe20000410000 */
[----:B------:R-:W-:Y:S01]  /*18c0*/  FMUL.FTZ R157, R157, R124 ;  /* 0x0000007c9d9d7220 */ /* 0x000fe20000410000 */
[----:B------:R-:W-:Y:S01]  /*18d0*/  FFMA.FTZ R121, R151, R150, R188 ;  /* 0x0000009697797223 */ /* 0x000fe200000100bc */
[-C--:B------:R-:W-:Y:S01]  /*18e0*/  FMUL.FTZ R158, R158, R123.reuse ;  /* 0x0000007b9e9e7220 */ /* 0x080fe20000410000 */
[----:B------:R-:W-:Y:S01]  /*18f0*/  FADD.FTZ R46, R46, R123 ;  /* 0x0000007b2e2e7221 */ /* 0x000fe20000010000 */
[----:B------:R-:W-:Y:S01]  /*1900*/  FFMA.FTZ R70, R159, R123, R70 ;  /* 0x0000007b9f467223 */ /* 0x000fe20000010046 */
[----:B------:R-:W-:-:S02]  /*1910*/  HADD2.F32 R161, -RZ, R93.H1_H1 ;  /* 0x3000005dffa17230 */ /* 0x000fc40000004100 */
[----:B------:R-:W-:Y:S01]  /*1920*/  FADD.FTZ R123, R120, R157 ;  /* 0x0000009d787b7221 */ /* 0x000fe20000010000 */
[----:B------:R-:W-:Y:S01]  /*1930*/  FFMA.FTZ R120, R156, R157, R121 ;  /* 0x0000009d9c787223 */ /* 0x000fe20000010079 */
[----:B------:R-:W-:Y:S01]  /*1940*/  FMUL.FTZ R160, R147, R160 ;  /* 0x000000a093a07220 */ /* 0x000fe20000410000 */
[----:B------:R-:W-:Y:S02]  /*1950*/  HADD2.F32 R126, -RZ, R126.H1_H1 ;  /* 0x3000007eff7e7230 */ /* 0x000fe40000004100 */
[----:B------:R-:W-:Y:S01]  /*1960*/  FMUL.FTZ R161, R161, R148 ;  /* 0x00000094a1a17220 */ /* 0x000fe20000410000 */
[----:B------:R-:W-:Y:S01]  /*1970*/  FADD.FTZ R122, R123, R158 ;  /* 0x0000009e7b7a7221 */ /* 0x000fe20000010000 */
[----:B------:R-:W-:Y:S01]  /*1980*/  FFMA.FTZ R121, R159, R158, R120 ;  /* 0x0000009e9f797223 */ /* 0x000fe20000010078 */
[--C-:B------:R-:W-:Y:S02]  /*1990*/  HADD2.F32 R149, -RZ, R127.reuse.H0_H0 ;  /* 0x2000007fff957230 */ /* 0x100fe40000004100 */
        /* <DEDUP_REMOVED lines=31> */
.L_x_1480:
        /* <DEDUP_REMOVED lines=23> */
.L_x_1485:
[----:B------:R-:W-:Y:S05]  /*1d00*/  BSYNC.RECONVERGENT B0 ;  /* 0x0000000000007941 */ /* 0x000fea0003800200 */
.L_x_1479:
        /* <DEDUP_REMOVED lines=21> */
.L_x_1578:
[----:B------:R-:W3:Y:S01]  /*1e60*/  S2R R121, SR_TID.X ;  /* 0x0000000000797919 */ /* 0x000ee20000002100 */
[----:B------:R-:W-:Y:S01]  /*1e70*/  @P2 IADD3 R122, PT, PT, R181, -0x1, RZ ;  /* 0xffffffffb57a2810 */ /* 0x000fe20007ffe0ff */
[----:B-1----:R-:W-:Y:S01]  /*1e80*/  FADD.FTZ R124, R127, R120 ;  /* 0x000000787f7c7221 */ /* 0x002fe20000010000 */
[----:B------:R-:W-:Y:S01]  /*1e90*/  ISETP.GE.U32.AND P3, PT, R0, 0x20, PT ;  /* 0x000000200000780c */ /* 0x000fe20003f66070 */
[----:B--2---:R-:W-:Y:S01]  /*1ea0*/  FADD.FTZ R123, R126, R185 ;  /* 0x000000b97e7b7221 */ /* 0x004fe20000010000 */
[----:B------:R-:W-:Y:S01]  /*1eb0*/  ISETP.NE.AND P0, PT, RZ, UR8, PT ;  /* 0x00000008ff007c0c */ /* 0x000fe2000bf05270 */
[----:B------:R-:W-:Y:S02]  /*1ec0*/  @P2 IMAD R122, R122, R129, RZ ;  /* 0x000000817a7a2224 */ /* 0x000fe400078e02ff */
[----:B------:R-:W-:Y:S01]  /*1ed0*/  FMUL.FTZ R124, R124, UR9 ;  /* 0x000000097c7c7c20 */ /* 0x000fe20008410000 */
[----:B------:R-:W-:Y:S01]  /*1ee0*/  BSSY.RECONVERGENT B0, `(.L_x_1487) ;  /* 0x00001d8000007945 */ /* 0x000fe20003800200 */
[----:B------:R-:W-:Y:S01]  /*1ef0*/  FMUL.FTZ R123, R123, UR9 ;  /* 0x000000097b7b7c20 */ /* 0x000fe20008410000 */
[----:B------:R-:W-:-:S02]  /*1f00*/  @P2 SHF.R.S32.HI R125, RZ, 0x1f, R122 ;  /* 0x0000001fff7d2819 */ /* 0x000fc4000001147a */
[----:B------:R-:W-:Y:S02]  /*1f10*/  FSEL R124, R124, RZ, !P0 ;  /* 0x000000ff7c7c7208 */ /* 0x000fe40004000000 */
[----:B------:R-:W-:Y:S01]  /*1f20*/  @P2 LEA.HI R125, R125, R122, RZ, 0x3 ;  /* 0x0000007a7d7d2211 */ /* 0x000fe200078f18ff */
[----:B------:R-:W-:Y:S01]  /*1f30*/  HFMA2 R122, -RZ, RZ, 0, 0 ;  /* 0x00000000ff7a7431 */ /* 0x000fe200000001ff */
[----:B---3--:R-:W-:-:S04]  /*1f40*/  LOP3.LUT R120, R121, 0x1f, RZ, 0xc0, !PT ;  /* 0x0000001f79787812 */ /* 0x008fc800078ec0ff */
[----:B------:R-:W-:Y:S01]  /*1f50*/  @P2 LEA.HI.SX32 R122, R125, R120, 0x1d ;  /* 0x000000787d7a2211 */ /* 0x000fe200078feaff */
[----:B------:R-:W-:Y:S06]  /*1f60*/  @!P3 BRA `(.L_x_1488) ;  /* 0x0000001c003cb947 */ /* 0x000fec0003800000 */
[----:B------:R-:W-:Y:S04]  /*1f70*/  BSSY.RECONVERGENT B1, `(.L_x_1489) ;  /* 0x0000005000017945 */ /* 0x000fe80003800200 */
[----:B------:R-:W-:Y:S05]  /*1f80*/  @!P2 BRA `(.L_x_1490) ;  /* 0x00000000000ca947 */ /* 0x000fea0003800000 */
[----:B------:R-:W1:Y:S02]  /*1f90*/  LDC.64 R108, c[0x0][0x390] ;  /* 0x0000e400ff6c7b82 */ /* 0x000e640000000a00 */
[----:B-1----:R-:W-:-:S06]  /*1fa0*/  IMAD.WIDE.U32 R108, R122, 0x10, R108 ;  /* 0x000000107a6c7825 */ /* 0x002fcc00078e006c */
[----:B------:R-:W5:Y:S02]  /*1fb0*/  LDG.E.128 R108, desc[UR6][R108.64] ;  /* 0x000000066c6c7981 */ /* 0x000f64000c1e1d00 */
.L_x_1490:
[----:B------:R-:W-:Y:S05]  /*1fc0*/  BSYNC.RECONVERGENT B1 ;  /* 0x0000000000017941 */ /* 0x000fea0003800200 */
.L_x_1489:
        /* <DEDUP_REMOVED lines=12> */
[----:B------:R-:W-:Y:S01]  /*2090*/  ISETP.GT.AND P0, PT, R128, RZ, PT ;  /* 0x000000ff8000720c */ /* 0x000fe20003f04270 */
[----:B------:R-:W-:Y:S02]  /*20a0*/  HADD2.F32 R184, -RZ, R104.H0_H0 ;  /* 0x20000068ffb87230 */ /* 0x000fe40000004100 */
[----:B0-----:R-:W-:-:S04]  /*20b0*/  FADD.FTZ R126, R170, -R125 ;  /* 0x8000007daa7e7221 */ /* 0x001fc80000010000 */
[----:B------:R-:W-:-:S05]  /*20c0*/  FMUL.FTZ R126, R147, R126 ;  /* 0x0000007e937e7220 */ /* 0x000fca0000410000 */
[----:B------:R-:W-:-:S05]  /*20d0*/  FSEL R126, R126, RZ, P0 ;  /* 0x000000ff7e7e7208 */ /* 0x000fca0000000000 */
[----:B------:R-:W-:Y:S01]  /*20e0*/  FMUL.FTZ R125, R126, UR14 ;  /* 0x0000000e7e7d7c20 */ /* 0x000fe20008410000 */
[----:B-----5:R-:W-:-:S03]  /*20f0*/  HADD2.F32 R126, -RZ, R108.H0_H0 ;  /* 0x2000006cff7e7230 */ /* 0x020fc60000004100 */
[C---:B------:R-:W-:Y:S02]  /*2100*/  FMUL.FTZ R184, R125.reuse, R184 ;  /* 0x000000b87db87220 */ /* 0x040fe40000410000 */
[----:B------:R-:W-:-:S03]  /*2110*/  FFMA.FTZ R36, R125, R126, R36 ;  /* 0x0000007e7d247223 */ /* 0x000fc60000010024 */
[----:B------:R-:W-:-:S04]  /*2120*/  F2FP.F16.F32.PACK_AB R184, RZ, R184 ;  /* 0x000000b8ffb8723e */ /* 0x000fc800000000ff */
[----:B------:R-:W-:-:S07]  /*2130*/  PRMT R112, R184, 0x7610, R112 ;  /* 0x00007610b8707816 */ /* 0x000fce0000000070 */
.L_x_1495:
[----:B------:R-:W-:Y:S05]  /*2140*/  BSYNC.RECONVERGENT B2 ;  /* 0x0000000000027941 */ /* 0x000fea0003800200 */
.L_x_1494:
[----:B------:R-:W-:Y:S04]  /*2150*/  BSSY.RECONVERGENT B2, `(.L_x_1496) ;  /* 0x000000e000027945 */ /* 0x000fe80003800200 */
[----:B------:R-:W-:Y:S05]  /*2160*/  @!P2 BRA `(.L_x_1497) ;  /* 0x000000000030a947 */ /* 0x000fea0003800000 */
[----:B0-----:R-:W-:Y:S01]  /*2170*/  FFMA.FTZ R126, R172, R123, R124 ;  /* 0x0000007bac7e7223 */ /* 0x001fe2000001007c */
[----:B------:R-:W-:Y:S01]  /*2180*/  ISETP.GT.AND P0, PT, R128, RZ, PT ;  /* 0x000000ff8000720c */ /* 0x000fe20003f04270 */
[----:B------:R-:W-:Y:S02]  /*2190*/  HADD2.F32 R127, -RZ, R104.H1_H1 ;  /* 0x30000068ff7f7230 */ /* 0x000fe40000004100 */
[----:B------:R-:W-:Y:S01]  /*21a0*/  FADD.FTZ R126, R165, -R126 ;  /* 0x8000007ea57e7221 */ /* 0x000fe20000010000 */
[----:B-----5:R-:W-:-:S03]  /*21b0*/  HADD2.F32 R125, -RZ, R108.H1_H1 ;  /* 0x3000006cff7d7230 */ /* 0x020fc60000004100 */
[----:B------:R-:W-:-:S05]  /*21c0*/  FMUL.FTZ R126, R147, R126 ;  /* 0x0000007e937e7220 */ /* 0x000fca0000410000 */
[----:B------:R-:W-:-:S05]  /*21d0*/  FSEL R126, R126, RZ, P0 ;  /* 0x000000ff7e7e7208 */ /* 0x000fca0000000000 */
[----:B------:R-:W-:-:S04]  /*21e0*/  FMUL.FTZ R126, R126, UR14 ;  /* 0x0000000e7e7e7c20 */ /* 0x000fc80008410000 */
[C---:B------:R-:W-:Y:S01]  /*21f0*/  FMUL.FTZ R127, R126.reuse, R127 ;  /* 0x0000007f7e7f7220 */ /* 0x040fe20000410000 */
[----:B------:R-:W-:-:S04]  /*2200*/  FFMA.FTZ R37, R126, R125, R37 ;  /* 0x0000007d7e257223 */ /* 0x000fc80000010025 */
[----:B------:R-:W-:-:S04]  /*2210*/  F2FP.F16.F32.PACK_AB R127, RZ, R127 ;  /* 0x0000007fff7f723e */ /* 0x000fc800000000ff */
[----:B------:R-:W-:-:S07]  /*2220*/  PRMT R112, R112, 0x5410, R127 ;  /* 0x0000541070707816 */ /* 0x000fce000000007f */
.L_x_1497:
[----:B------:R-:W-:Y:S05]  /*2230*/  BSYNC.RECONVERGENT B2 ;  /* 0x0000000000027941 */ /* 0x000fea0003800200 */
.L_x_1496:
        /* <DEDUP_REMOVED lines=14> */
.L_x_1499:
[----:B------:R-:W-:Y:S05]  /*2320*/  BSYNC.RECONVERGENT B2 ;  /* 0x0000000000027941 */ /* 0x000fea0003800200 */
.L_x_1498:
        /* <DEDUP_REMOVED lines=14> */
.L_x_1501:
[----:B------:R-:W-:Y:S05]  /*2410*/  BSYNC.RECONVERGENT B2 ;  /* 0x0000000000027941 */ /* 0x000fea0003800200 */
.L_x_1500:
        /* <DEDUP_REMOVED lines=14> */
.L_x_1503:
[----:B------:R-:W-:Y:S05]  /*2500*/  BSYNC.RECONVERGENT B2 ;  /* 0x0000000000027941 */ /* 0x000fea0003800200 */
.L_x_1502:
        /* <DEDUP_REMOVED lines=14> */
.L_x_1505:
[----:B------:R-:W-:Y:S05]  /*25f0*/  BSYNC.RECONVERGENT B2 ;  /* 0x0000000000027941 */ /* 0x000fea0003800200 */
.L_x_1504:
[----:B------:R-:W-:Y:S04]  /*2600*/  BSSY.RECONVERGENT B2, `(.L_x_1506) ;  /* 0x000000e000027945 */ /* 0x000fe80003800200 */
[----:B------:R-:W-:Y:S05]  /*2610*/  @!P2 BRA `(.L_x_1507) ;  /* 0x000000000030a947 */ /* 0x000fea0003800000 */
[----:B0-----:R-:W-:Y:S01]  /*2620*/  FFMA.FTZ R126, R177, R123, R124 ;  /* 0x0000007bb17e7223 */ /* 0x001fe2000001007c */
[----:B------:R-:W-:Y:S01]  /*2630*/  ISETP.GT.AND P0, PT, R128, RZ, PT ;  /* 0x000000ff8000720c */ /* 0x000fe20003f04270 */
[----:B------:R-:W-:Y:S02]  /*2640*/  HADD2.F32 R184, -RZ, R107.H0_H0 ;  /* 0x2000006bffb87230 */ /* 0x000fe40000004100 */
[----:B------:R-:W-:-:S04]  /*2650*/  FADD.FTZ R126, R175, -R126 ;  /* 0x8000007eaf7e7221 */ /* 0x000fc80000010000 */
        /* <DEDUP_REMOVED lines=8> */
.L_x_1507:
[----:B------:R-:W-:Y:S05]  /*26e0*/  BSYNC.RECONVERGENT B2 ;  /* 0x0000000000027941 */ /* 0x000fea0003800200 */
.L_x_1506:
[----:B------:R-:W-:Y:S05]  /*26f0*/  @!P2 BRA `(.L_x_1508) ;  /* 0x00000014002ca947 */ /* 0x000fea0003800000 */
[----:B0-----:R-:W-:Y:S01]  /*2700*/  FFMA.FTZ R126, R182, R123, R124 ;  /* 0x0000007bb67e7223 */ /* 0x001fe2000001007c */
[----:B------:R-:W-:Y:S01]  /*2710*/  ISETP.GT.AND P0, PT, R128, RZ, PT ;  /* 0x000000ff8000720c */ /* 0x000fe20003f04270 */
[----:B------:R-:W-:Y:S02]  /*2720*/  HADD2.F32 R125, -RZ, R107.H1_H1 ;  /* 0x3000006bff7d7230 */ /* 0x000fe40000004100 */
[----:B------:R-:W-:-:S04]  /*2730*/  FADD.FTZ R126, R179, -R126 ;  /* 0x8000007eb37e7221 */ /* 0x000fc80000010000 */
[----:B------:R-:W-:-:S05]  /*2740*/  FMUL.FTZ R126, R147, R126 ;  /* 0x0000007e937e7220 */ /* 0x000fca0000410000 */
[----:B------:R-:W-:-:S05]  /*2750*/  FSEL R126, R126, RZ, P0 ;  /* 0x000000ff7e7e7208 */ /* 0x000fca0000000000 */
[----:B------:R-:W-:-:S04]  /*2760*/  FMUL.FTZ R126, R126, UR14 ;  /* 0x0000000e7e7e7c20 */ /* 0x000fc80008410000 */
[----:B------:R-:W-:Y:S01]  /*2770*/  FMUL.FTZ R127, R126, R125 ;  /* 0x0000007d7e7f7220 */ /* 0x000fe20000410000 */
[----:B-----5:R-:W-:-:S04]  /*2780*/  HADD2.F32 R125, -RZ, R111.H1_H1 ;  /* 0x3000006fff7d7230 */ /* 0x020fc80000004100 */
[----:B------:R-:W-:Y:S01]  /*2790*/  F2FP.F16.F32.PACK_AB R127, RZ, R127 ;  /* 0x0000007fff7f723e */ /* 0x000fe200000000ff */
[----:B------:R-:W-:-:S03]  /*27a0*/  FFMA.FTZ R35, R126, R125, R35 ;  /* 0x0000007d7e237223 */ /* 0x000fc60000010023 */
[----:B------:R-:W-:Y:S01]  /*27b0*/  PRMT R115, R115, 0x5410, R127 ;  /* 0x0000541073737816 */ /* 0x000fe2000000007f */
[----:B------:R-:W-:Y:S06]  /*27c0*/  BRA `(.L_x_1508) ;  /* 0x0000001000f87947 */ /* 0x000fec0003800000 */
.L_x_1493:
[----:B------:R-:W1:Y:S01]  /*27d0*/  @P2 LDC R119, c[0x0][0x40c] ;  /* 0x00010300ff772b82 */ /* 0x000e620000000800 */
[-CC-:B------:R-:W-:Y:S01]  /*27e0*/  FFMA.FTZ R117, R3, R123.reuse, R124.reuse ;  /* 0x0000007b03757223 */ /* 0x180fe2000001007c */
[-CC-:B------:R-:W-:Y:S01]  /*27f0*/  FFMA.FTZ R118, R172, R123.reuse, R124.reuse ;  /* 0x0000007bac767223 */ /* 0x180fe2000001007c */
[-C--:B0-----:R-:W-:Y:S01]  /*2800*/  FFMA.FTZ R127, R167, R123.reuse, R124 ;  /* 0x0000007ba77f7223 */ /* 0x081fe2000001007c */
[----:B------:R-:W-:Y:S01]  /*2810*/  ISETP.GT.AND P0, PT, R128, RZ, PT ;  /* 0x000000ff8000720c */ /* 0x000fe20003f04270 */
[----:B------:R-:W-:Y:S01]  /*2820*/  FADD.FTZ R116, R170, -R117 ;  /* 0x80000075aa747221 */ /* 0x000fe20000010000 */
[----:B------:R-:W-:Y:S01]  /*2830*/  FADD.FTZ R118, R165, -R118 ;  /* 0x80000076a5767221 */ /* 0x000fe20000010000 */
[----:B------:R-:W-:Y:S01]  /*2840*/  FADD.FTZ R126, R174, -R127 ;  /* 0x8000007fae7e7221 */ /* 0x000fe20000010000 */
[----:B------:R-:W0:Y:S01]  /*2850*/  @P2 LDC R125, c[0x0][0x40c] ;  /* 0x00010300ff7d2b82 */ /* 0x000e220000000800 */
[C---:B------:R-:W-:Y:S01]  /*2860*/  FMUL.FTZ R116, R147.reuse, R116 ;  /* 0x0000007493747220 */ /* 0x040fe20000410000 */
[C---:B------:R-:W-:Y:S01]  /*2870*/  FMUL.FTZ R118, R147.reuse, R118 ;  /* 0x0000007693767220 */ /* 0x040fe20000410000 */
[----:B------:R-:W-:Y:S01]  /*2880*/  FMUL.FTZ R126, R147, R126 ;  /* 0x0000007e937e7220 */ /* 0x000fe20000410000 */
[-CC-:B------:R-:W-:Y:S01]  /*2890*/  FFMA.FTZ R184, R176, R123.reuse, R124.reuse ;  /* 0x0000007bb0b87223 */ /* 0x180fe2000001007c */
[-CC-:B------:R-:W-:Y:S01]  /*28a0*/  FFMA.FTZ R127, R171, R123.reuse, R124.reuse ;  /* 0x0000007bab7f7223 */ /* 0x180fe2000001007c */
[----:B------:R-:W-:Y:S01]  /*28b0*/  FSEL R116, R116, RZ, P0 ;  /* 0x000000ff74747208 */ /* 0x000fe20000000000 */
[----:B------:R-:W-:Y:S01]  /*28c0*/  FFMA.FTZ R186, R180, R123, R124 ;  /* 0x0000007bb4ba7223 */ /* 0x000fe2000001007c */
[----:B------:R-:W2:Y:S01]  /*28d0*/  @P2 LDC R188, c[0x0][0x40c] ;  /* 0x00010300ffbc2b82 */ /* 0x000ea20000000800 */
[----:B------:R-:W-:Y:S01]  /*28e0*/  FSEL R118, R118, RZ, P0 ;  /* 0x000000ff76767208 */ /* 0x000fe20000000000 */
[----:B------:R-:W-:Y:S01]  /*28f0*/  FADD.FTZ R184, R169, -R184 ;  /* 0x800000b8a9b87221 */ /* 0x000fe20000010000 */
[----:B------:R-:W-:Y:S01]  /*2900*/  FADD.FTZ R186, R173, -R186 ;  /* 0x800000baadba7221 */ /* 0x000fe20000010000 */
[----:B------:R-:W-:Y:S01]  /*2910*/  @P2 HADD2.F32 R187, -RZ, R104.H1_H1 ;  /* 0x30000068ffbb2230 */ /* 0x000fe20000004100 */
[----:B------:R-:W-:Y:S01]  /*2920*/  F2FP.F16.F32.PACK_AB R190, RZ, R118 ;  /* 0x00000076ffbe723e */ /* 0x000fe200000000ff */
[C---:B------:R-:W-:Y:S01]  /*2930*/  FMUL.FTZ R184, R147.reuse, R184 ;  /* 0x000000b893b87220 */ /* 0x040fe20000410000 */
[----:B------:R-:W-:Y:S01]  /*2940*/  FMUL.FTZ R186, R147, R186 ;  /* 0x000000ba93ba7220 */ /* 0x000fe20000410000 */
[----:B------:R-:W3:Y:S01]  /*2950*/  @P2 LDC R192, c[0x0][0x40c] ;  /* 0x00010300ffc02b82 */ /* 0x000ee20000000800 */
[----:B-1----:R-:W-:Y:S01]  /*2960*/  @P2 FMUL.FTZ R117, R116, R119 ;  /* 0x0000007774752220 */ /* 0x002fe20000410000 */
[----:B------:R-:W-:Y:S01]  /*2970*/  FSEL R119, R126, RZ, P0 ;  /* 0x000000ff7e777208 */ /* 0x000fe20000000000 */
[----:B------:R-:W-:Y:S01]  /*2980*/  @P2 HADD2.F32 R196, -RZ, R106.H0_H0 ;  /* 0x2000006affc42230 */ /* 0x000fe20000004100 */
[----:B------:R-:W-:Y:S01]  /*2990*/  FSEL R186, R186, RZ, P0 ;  /* 0x000000ffbaba7208 */ /* 0x000fe20000000000 */
[----:B-----5:R-:W-:Y:S01]  /*29a0*/  @P2 HADD2.F32 R197, -RZ, R109.H0_H0 ;  /* 0x2000006dffc52230 */ /* 0x020fe20000004100 */
[----:B------:R-:W-:-:S02]  /*29b0*/  F2FP.F16.F32.PACK_AB R191, RZ, R119 ;  /* 0x00000077ffbf723e */ /* 0x000fc400000000ff */
[----:B------:R-:W1:Y:S01]  /*29c0*/  @P2 LDC R194, c[0x0][0x40c] ;  /* 0x00010300ffc22b82 */ /* 0x000e620000000800 */
[----:B0-----:R-:W-:Y:S01]  /*29d0*/  @P2 FMUL.FTZ R126, R118, R125 ;  /* 0x0000007d767e2220 */ /* 0x001fe20000410000 */
[----:B------:R-:W-:Y:S01]  /*29e0*/  FADD.FTZ R118, R178, -R127 ;  /* 0x8000007fb2767221 */ /* 0x000fe20000010000 */
[----:B------:R-:W-:Y:S02]  /*29f0*/  FSEL R127, R184, RZ, P0 ;  /* 0x000000ffb87f7208 */ /* 0x000fe40000000000 */
[----:B------:R-:W-:Y:S01]  /*2a00*/  F2FP.F16.F32.PACK_AB R116, RZ, R116 ;  /* 0x00000074ff74723e */ /* 0x000fe200000000ff */
[----:B------:R-:W-:Y:S02]  /*2a10*/  FMUL.FTZ R118, R147, R118 ;  /* 0x0000007693767220 */ /* 0x000fe40000410000 */
[----:B------:R-:W0:Y:S01]  /*2a20*/  @P2 LDC R189, c[0x0][0x40c] ;  /* 0x00010300ffbd2b82 */ /* 0x000e220000000800 */
[----:B--2---:R-:W-:Y:S01]  /*2a30*/  @P2 FMUL.FTZ R125, R119, R188 ;  /* 0x000000bc777d2220 */ /* 0x004fe20000410000 */
[----:B------:R-:W-:Y:S01]  /*2a40*/  @P2 HADD2.F32 R188, -RZ, R104.H0_H0 ;  /* 0x20000068ffbc2230 */ /* 0x000fe20000004100 */
[----:B------:R-:W-:-:S02]  /*2a50*/  FSEL R119, R118, RZ, P0 ;  /* 0x000000ff76777208 */ /* 0x000fc40000000000 */
[----:B------:R-:W-:Y:S01]  /*2a60*/  @P2 FFMA.FTZ R38, R197, R125, R38 ;  /* 0x0000007dc5262223 */ /* 0x000fe20000010026 */
[----:B------:R-:W-:Y:S01]  /*2a70*/  PRMT R116, R116, 0x5410, R190 ;  /* 0x0000541074747816 */ /* 0x000fe200000000be */
[----:B------:R-:W-:Y:S01]  /*2a80*/  @P2 FMUL.FTZ R118, R188, R117 ;  /* 0x00000075bc762220 */ /* 0x000fe20000410000 */
[----:B------:R-:W2:Y:S01]  /*2a90*/  @P2 LDC R198, c[0x0][0x40c] ;  /* 0x00010300ffc62b82 */ /* 0x000ea20000000800 */
[----:B---3--:R-:W-:Y:S01]  /*2aa0*/  @P2 FMUL.FTZ R184, R127, R192 ;  /* 0x000000c07fb82220 */ /* 0x008fe20000410000 */
[----:B------:R-:W-:Y:S02]  /*2ab0*/  F2FP.F16.F32.PACK_AB R192, RZ, R127 ;  /* 0x0000007fffc0723e */ /* 0x000fe400000000ff */
[----:B------:R-:W-:Y:S02]  /*2ac0*/  @P2 F2FP.F16.F32.PACK_AB R118, RZ, R118 ;  /* 0x00000076ff76223e */ /* 0x000fe400000000ff */
[----:B------:R-:W-:Y:S01]  /*2ad0*/  F2FP.F16.F32.PACK_AB R193, RZ, R119 ;  /* 0x00000077ffc1723e */ /* 0x000fe200000000ff */
[----:B-1----:R-:W-:Y:S01]  /*2ae0*/  @P2 FMUL.FTZ R127, R119, R194 ;  /* 0x000000c2777f2220 */ /* 0x002fe20000410000 */
[----:B------:R-:W-:Y:S01]  /*2af0*/  F2FP.F16.F32.PACK_AB R194, RZ, R186 ;  /* 0x000000baffc2723e */ /* 0x000fe200000000ff */
[----:B------:R-:W-:Y:S01]  /*2b00*/  @P2 FMUL.FTZ R119, R187, R126 ;  /* 0x0000007ebb772220 */ /* 0x000fe20000410000 */
[----:B------:R-:W-:Y:S01]  /*2b10*/  @P2 PRMT R112, R118, 0x7610, R112 ;  /* 0x0000761076702816 */ /* 0x000fe20000000070 */
[----:B------:R-:W-:-:S03]  /*2b20*/  @P2 HADD2.F32 R118, -RZ, R105.H0_H0 ;  /* 0x20000069ff762230 */ /* 0x000fc60000004100 */
[----:B------:R-:W-:Y:S01]  /*2b30*/  @P2 F2FP.F16.F32.PACK_AB R119, RZ, R119 ;  /* 0x00000077ff77223e */ /* 0x000fe200000000ff */
[----:B0-----:R-:W-:Y:S01]  /*2b40*/  @P2 FMUL.FTZ R188, R186, R189 ;  /* 0x000000bdbabc2220 */ /* 0x001fe20000410000 */
[----:B------:R-:W-:Y:S01]  /*2b50*/  FFMA.FTZ R186, R177, R123, R124 ;  /* 0x0000007bb1ba7223 */ /* 0x000fe2000001007c */
[----:B------:R-:W-:Y:S02]  /*2b60*/  @P2 HADD2.F32 R189, -RZ, R105.H1_H1 ;  /* 0x30000069ffbd2230 */ /* 0x000fe40000004100 */
[----:B------:R-:W-:Y:S01]  /*2b70*/  @P2 FMUL.FTZ R118, R118, R125 ;  /* 0x0000007d76762220 */ /* 0x000fe20000410000 */
[----:B------:R-:W-:Y:S01]  /*2b80*/  @P2 PRMT R112, R112, 0x5410, R119 ;  /* 0x0000541070702816 */ /* 0x000fe20000000077 */
[----:B------:R-:W-:Y:S01]  /*2b90*/  FADD.FTZ R186, R175, -R186 ;  /* 0x800000baafba7221 */ /* 0x000fe20000010000 */
[----:B------:R-:W-:Y:S02]  /*2ba0*/  @P2 FMUL.FTZ R119, R189, R184 ;  /* 0x000000b8bd772220 */ /* 0x000fe40000410000 */
[----:B------:R-:W-:Y:S01]  /*2bb0*/  @P2 F2FP.F16.F32.PACK_AB R118, RZ, R118 ;  /* 0x00000076ff76223e */ /* 0x000fe200000000ff */
[----:B------:R-:W-:Y:S01]  /*2bc0*/  FMUL.FTZ R187, R147, R186 ;  /* 0x000000ba93bb7220 */ /* 0x000fe20000410000 */
[----:B------:R-:W-:Y:S01]  /*2bd0*/  @P2 FMUL.FTZ R186, R196, R127 ;  /* 0x0000007fc4ba2220 */ /* 0x000fe20000410000 */
[----:B------:R-:W-:Y:S01]  /*2be0*/  @P2 HADD2.F32 R196, -RZ, R107.H0_H0 ;  /* 0x2000006bffc42230 */ /* 0x000fe20000004100 */
[----:B------:R-:W-:-:S02]  /*2bf0*/  @P2 PRMT R113, R118, 0x7610, R113 ;  /* 0x0000761076712816 */ /* 0x000fc40000000071 */
[----:B------:R-:W-:Y:S01]  /*2c00*/  FSEL R195, R187, RZ, P0 ;  /* 0x000000ffbbc37208 */ /* 0x000fe20000000000 */
[----:B------:R-:W-:Y:S01]  /*2c10*/  @P2 HADD2.F32 R187, -RZ, R106.H1_H1 ;  /* 0x3000006affbb2230 */ /* 0x000fe20000004100 */
[----:B------:R-:W-:Y:S02]  /*2c20*/  @P2 F2FP.F16.F32.PACK_AB R186, RZ, R186 ;  /* 0x000000baffba223e */ /* 0x000fe400000000ff */
[----:B------:R-:W-:Y:S01]  /*2c30*/  @P2 F2FP.F16.F32.PACK_AB R119, RZ, R119 ;  /* 0x00000077ff77223e */ /* 0x000fe200000000ff */
[----:B--2---:R-:W-:Y:S01]  /*2c40*/  @P2 FMUL.FTZ R189, R195, R198 ;  /* 0x000000c6c3bd2220 */ /* 0x004fe20000410000 */
[----:B------:R-:W-:Y:S01]  /*2c50*/  @P2 PRMT R114, R186, 0x7610, R114 ;  /* 0x00007610ba722816 */ /* 0x000fe20000000072 */
[--C-:B------:R-:W-:Y:S01]  /*2c60*/  @P2 HADD2.F32 R186, -RZ, R108.reuse.H1_H1 ;  /* 0x3000006cffba2230 */ /* 0x100fe20000004100 */
[----:B------:R-:W-:Y:S01]  /*2c70*/  @P2 PRMT R113, R113, 0x5410, R119 ;  /* 0x0000541071712816 */ /* 0x000fe20000000077 */
[----:B------:R-:W-:Y:S01]  /*2c80*/  @P2 FMUL.FTZ R118, R196, R189 ;  /* 0x000000bdc4762220 */ /* 0x000fe20000410000 */
[----:B------:R-:W-:Y:S01]  /*2c90*/  FFMA.FTZ R196, R182, R123, R124 ;  /* 0x0000007bb6c47223 */ /* 0x000fe2000001007c */
[----:B------:R-:W-:-:S02]  /*2ca0*/  @P2 HADD2.F32 R119, -RZ, R108.H0_H0 ;  /* 0x2000006cff772230 */ /* 0x000fc40000004100 */
[----:B------:R-:W-:Y:S01]  /*2cb0*/  @P2 FFMA.FTZ R37, R186, R126, R37 ;  /* 0x0000007eba252223 */ /* 0x000fe20000010025 */
[----:B------:R-:W-:Y:S01]  /*2cc0*/  @P2 FMUL.FTZ R187, R187, R188 ;  /* 0x000000bcbbbb2220 */ /* 0x000fe20000410000 */
[----:B------:R-:W-:Y:S01]  /*2cd0*/  FADD.FTZ R126, R179, -R196 ;  /* 0x800000c4b37e7221 */ /* 0x000fe20000010000 */
[----:B------:R-:W-:Y:S01]  /*2ce0*/  @P2 F2FP.F16.F32.PACK_AB R118, RZ, R118 ;  /* 0x00000076ff76223e */ /* 0x000fe200000000ff */
[----:B------:R-:W-:Y:S01]  /*2cf0*/  @P2 FFMA.FTZ R36, R119, R117, R36 ;  /* 0x0000007577242223 */ /* 0x000fe20000010024 */
[----:B------:R-:W-:Y:S02]  /*2d00*/  @P2 HADD2.F32 R117, -RZ, R110.H0_H0 ;  /* 0x2000006eff752230 */ /* 0x000fe40000004100 */
[----:B------:R-:W-:Y:S01]  /*2d10*/  FMUL.FTZ R126, R147, R126 ;  /* 0x0000007e937e7220 */ /* 0x000fe20000410000 */
[----:B------:R-:W-:Y:S01]  /*2d20*/  @P2 HADD2.F32 R119, -RZ, R111.H0_H0 ;  /* 0x2000006fff772230 */ /* 0x000fe20000004100 */
[----:B------:R-:W-:Y:S01]  /*2d30*/  @P2 F2FP.F16.F32.PACK_AB R187, RZ, R187 ;  /* 0x000000bbffbb223e */ /* 0x000fe200000000ff */
[----:B------:R-:W-:-:S02]  /*2d40*/  @P2 HADD2.F32 R186, -RZ, R109.H1_H1 ;  /* 0x3000006dffba2230 */ /* 0x000fc40000004100 */
[----:B------:R-:W-:Y:S01]  /*2d50*/  @P2 FFMA.FTZ R32, R117, R127, R32 ;  /* 0x0000007f75202223 */ /* 0x000fe20000010020 */
[----:B------:R-:W-:Y:S01]  /*2d60*/  @P2 HADD2.F32 R196, -RZ, R110.H1_H1 ;  /* 0x3000006effc42230 */ /* 0x000fe20000004100 */
[----:B------:R-:W-:Y:S01]  /*2d70*/  FSEL R126, R126, RZ, P0 ;  /* 0x000000ff7e7e7208 */ /* 0x000fe20000000000 */
[----:B------:R-:W-:Y:S01]  /*2d80*/  @P2 FFMA.FTZ R34, R119, R189, R34 ;  /* 0x000000bd77222223 */ /* 0x000fe20000010022 */
[----:B------:R-:W-:Y:S01]  /*2d90*/  @P2 PRMT R115, R118, 0x7610, R115 ;  /* 0x0000761076732816 */ /* 0x000fe20000000073 */
[----:B------:R-:W-:Y:S01]  /*2da0*/  @P2 FFMA.FTZ R39, R186, R184, R39 ;  /* 0x000000b8ba272223 */ /* 0x000fe20000010027 */
[----:B------:R-:W-:Y:S01]  /*2db0*/  @P2 FFMA.FTZ R33, R196, R188, R33 ;  /* 0x000000bcc4212223 */ /* 0x000fe20000010021 */
[----:B------:R-:W-:Y:S02]  /*2dc0*/  @P2 PRMT R114, R114, 0x5410, R187 ;  /* 0x0000541072722816 */ /* 0x000fe400000000bb */
[----:B------:R-:W-:Y:S02]  /*2dd0*/  F2FP.F16.F32.PACK_AB R119, R126, R195 ;  /* 0x000000c37e77723e */ /* 0x000fe400000000ff */
[----:B------:R-:W-:-:S02]  /*2de0*/  PRMT R118, R193, 0x5410, R194 ;  /* 0x00005410c1767816 */ /* 0x000fc400000000c2 */
[----:B------:R-:W-:Y:S01]  /*2df0*/  PRMT R117, R191, 0x5410, R192 ;  /* 0x00005410bf757816 */ /* 0x000fe200000000c0 */
[----:B------:R-:W-:Y:S06]  /*2e00*/  @!P2 BRA `(.L_x_1508) ;  /* 0x0000000c0068a947 */ /* 0x000fec0003800000 */
[----:B------:R-:W-:Y:S02]  /*2e10*/  HADD2.F32 R125, -RZ, R107.H1_H1 ;  /* 0x3000006bff7d7230 */ /* 0x000fe40000004100 */
[----:B------:R-:W-:Y:S01]  /*2e20*/  FMUL.FTZ R126, R126, UR14 ;  /* 0x0000000e7e7e7c20 */ /* 0x000fe20008410000 */
[----:B------:R-:W-:-:S03]  /*2e30*/  HADD2.F32 R184, -RZ, R111.H1_H1 ;  /* 0x3000006fffb87230 */ /* 0x000fc60000004100 */
[-C--:B------:R-:W-:Y:S02]  /*2e40*/  FMUL.FTZ R125, R125, R126.reuse ;  /* 0x0000007e7d7d7220 */ /* 0x080fe40000410000 */
[----:B------:R-:W-:-:S03]  /*2e50*/  FFMA.FTZ R35, R184, R126, R35 ;  /* 0x0000007eb8237223 */ /* 0x000fc60000010023 */
[----:B------:R-:W-:-:S04]  /*2e60*/  F2FP.F16.F32.PACK_AB R125, RZ, R125 ;  /* 0x0000007dff7d723e */ /* 0x000fc800000000ff */
[----:B------:R-:W-:Y:S01]  /*2e70*/  PRMT R115, R115, 0x5410, R125 ;  /* 0x0000541073737816 */ /* 0x000fe2000000007d */
[----:B------:R-:W-:Y:S06]  /*2e80*/  BRA `(.L_x_1508) ;  /* 0x0000000c00487947 */ /* 0x000fec0003800000 */
.L_x_1492:
[----:B------:R-:W-:Y:S02]  /*2e90*/  MOV R181, UR20 ;  /* 0x0000001400b57c02 */ /* 0x000fe40008000f00 */
[----:B------:R-:W-:Y:S02]  /*2ea0*/  MOV R185, UR21 ;  /* 0x0000001500b97c02 */ /* 0x000fe40008000f00 */
[----:B------:R-:W-:-:S04]  /*2eb0*/  ISETP.NE.U32.AND P0, PT, R181, RZ, PT ;  /* 0x000000ffb500720c */ /* 0x000fc80003f05070 */
[----:B------:R-:W-:-:S13]  /*2ec0*/  ISETP.NE.AND.EX P0, PT, R185, RZ, PT, P0 ;  /* 0x000000ffb900720c */ /* 0x000fda0003f05300 */
[----:B------:R-:W-:Y:S05]  /*2ed0*/  @P0 BRA `(.L_x_1509) ;  /* 0x0000000400880947 */ /* 0x000fea0003800000 */
[----:B------:R-:W-:Y:S01]  /*2ee0*/  ISETP.GT.AND P0, PT, R128, RZ, PT ;  /* 0x000000ff8000720c */ /* 0x000fe20003f04270 */
[----:B------:R-:W1:Y:S01]  /*2ef0*/  @P2 LDC R189, c[0x0][0x40c] ;  /* 0x00010300ffbd2b82 */ /* 0x000e620000000800 */
[--C-:B0-----:R-:W-:Y:S02]  /*2f00*/  HADD2.F32 R126, -RZ, R12.reuse.H0_H0 ;  /* 0x2000000cff7e7230 */ /* 0x101fe40000004100 */
[----:B------:R-:W-:Y:S02]  /*2f10*/  HADD2.F32 R184, -RZ, R12.H1_H1 ;  /* 0x3000000cffb87230 */ /* 0x000fe40000004100 */
[----:B------:R-:W-:Y:S02]  /*2f20*/  @P2 HADD2.F32 R190, -RZ, R104.H0_H0 ;  /* 0x20000068ffbe2230 */ /* 0x000fe40000004100 */
[----:B------:R-:W-:Y:S01]  /*2f30*/  HADD2.F32 R188, -RZ, R13.H1_H1 ;  /* 0x3000000dffbc7230 */ /* 0x000fe20000004100 */
[----:B------:R-:W0:Y:S01]  /*2f40*/  @P2 LDC R127, c[0x0][0x40c] ;  /* 0x00010300ff7f2b82 */ /* 0x000e220000000800 */
[----:B------:R-:W-:-:S03]  /*2f50*/  HADD2.F32 R194, -RZ, R15.H0_H0 ;  /* 0x2000000fffc27230 */ /* 0x000fc60000004100 */
[-CC-:B------:R-:W-:Y:S01]  /*2f60*/  @P0 FFMA.FTZ R125, R3, R123.reuse, R124.reuse ;  /* 0x0000007b037d0223 */ /* 0x180fe2000001007c */
[-CC-:B------:R-:W-:Y:S01]  /*2f70*/  @P0 FFMA.FTZ R186, R172, R123.reuse, R124.reuse ;  /* 0x0000007bacba0223 */ /* 0x180fe2000001007c */
[-CC-:B------:R-:W-:Y:S01]  /*2f80*/  @P0 FFMA.FTZ R192, R176, R123.reuse, R124.reuse ;  /* 0x0000007bb0c00223 */ /* 0x180fe2000001007c */
[----:B------:R-:W-:Y:S01]  /*2f90*/  @P0 FFMA.FTZ R191, R171, R123, R124 ;  /* 0x0000007babbf0223 */ /* 0x000fe2000001007c */
[----:B------:R-:W-:Y:S01]  /*2fa0*/  @P0 FADD.FTZ R125, R170, -R125 ;  /* 0x8000007daa7d0221 */ /* 0x000fe20000010000 */
[----:B------:R-:W-:Y:S01]  /*2fb0*/  @P0 FADD.FTZ R187, R165, -R186 ;  /* 0x800000baa5bb0221 */ /* 0x000fe20000010000 */
[----:B------:R-:W-:Y:S01]  /*2fc0*/  HADD2.F32 R186, -RZ, R13.H0_H0 ;  /* 0x2000000dffba7230 */ /* 0x000fe20000004100 */
[----:B------:R-:W2:Y:S01]  /*2fd0*/  @P2 LDC R193, c[0x0][0x40c] ;  /* 0x00010300ffc12b82 */ /* 0x000ea20000000800 */
[----:B------:R-:W-:Y:S01]  /*2fe0*/  @P0 FFMA.FTZ R126, R147, R125, R126 ;  /* 0x0000007d937e0223 */ /* 0x000fe2000001007e */
[----:B------:R-:W-:Y:S01]  /*2ff0*/  @P0 FFMA.FTZ R125, R167, R123, R124 ;  /* 0x0000007ba77d0223 */ /* 0x000fe2000001007c */
[----:B------:R-:W-:Y:S01]  /*3000*/  @P0 FFMA.FTZ R184, R147, R187, R184 ;  /* 0x000000bb93b80223 */ /* 0x000fe200000100b8 */
[----:B------:R-:W-:Y:S01]  /*3010*/  @P0 FADD.FTZ R191, R178, -R191 ;  /* 0x800000bfb2bf0221 */ /* 0x000fe20000010000 */
[--C-:B------:R-:W-:Y:S01]  /*3020*/  @P0 FFMA.FTZ R196, R180, R123, R124.reuse ;  /* 0x0000007bb4c40223 */ /* 0x100fe2000001007c */
[----:B------:R-:W-:Y:S01]  /*3030*/  @P0 FADD.FTZ R187, R174, -R125 ;  /* 0x8000007daebb0221 */ /* 0x000fe20000010000 */
[----:B-1----:R-:W-:Y:S01]  /*3040*/  @P2 FMUL.FTZ R184, R184, R189 ;  /* 0x000000bdb8b82220 */ /* 0x002fe20000410000 */
[----:B------:R-:W1:Y:S01]  /*3050*/  @P2 LDC R197, c[0x0][0x40c] ;  /* 0x00010300ffc52b82 */ /* 0x000e620000000800 */
[----:B------:R-:W-:Y:S01]  /*3060*/  @P0 FFMA.FTZ R198, R177, R123, R124 ;  /* 0x0000007bb1c60223 */ /* 0x000fe2000001007c */
[----:B------:R-:W-:Y:S01]  /*3070*/  @P0 FFMA.FTZ R186, R147, R187, R186 ;  /* 0x000000bb93ba0223 */ /* 0x000fe200000100ba */
[----:B------:R-:W-:Y:S01]  /*3080*/  @P0 FADD.FTZ R195, R173, -R196 ;  /* 0x800000c4adc30221 */ /* 0x000fe20000010000 */
[----:B0-----:R-:W-:Y:S01]  /*3090*/  @P2 FMUL.FTZ R125, R126, R127 ;  /* 0x0000007f7e7d2220 */ /* 0x001fe20000410000 */
[----:B------:R-:W-:Y:S01]  /*30a0*/  @P0 FADD.FTZ R127, R169, -R192 ;  /* 0x800000c0a97f0221 */ /* 0x000fe20000010000 */
[----:B------:R-:W-:-:S02]  /*30b0*/  HADD2.F32 R192, -RZ, R14.H1_H1 ;  /* 0x3000000effc07230 */ /* 0x000fc40000004100 */
[----:B------:R-:W0:Y:S01]  /*30c0*/  @P2 LDC R187, c[0x0][0x40c] ;  /* 0x00010300ffbb2b82 */ /* 0x000e220000000800 */
[----:B------:R-:W-:Y:S01]  /*30d0*/  @P2 FMUL.FTZ R126, R190, R125 ;  /* 0x0000007dbe7e2220 */ /* 0x000fe20000410000 */
[----:B------:R-:W-:Y:S01]  /*30e0*/  @P0 FFMA.FTZ R188, R147, R127, R188 ;  /* 0x0000007f93bc0223 */ /* 0x000fe200000100bc */
[----:B------:R-:W-:Y:S02]  /*30f0*/  @P2 HADD2.F32 R127, -RZ, R104.H1_H1 ;  /* 0x30000068ff7f2230 */ /* 0x000fe40000004100 */
[----:B------:R-:W-:Y:S01]  /*3100*/  @P0 FADD.FTZ R199, R175, -R198 ;  /* 0x800000c6afc70221 */ /* 0x000fe20000010000 */
[----:B------:R-:W-:Y:S01]  /*3110*/  HADD2.F32 R190, -RZ, R14.H0_H0 ;  /* 0x2000000effbe7230 */ /* 0x000fe20000004100 */
[----:B------:R-:W-:Y:S01]  /*3120*/  @P2 F2FP.F16.F32.PACK_AB R126, RZ, R126 ;  /* 0x0000007eff7e223e */ /* 0x000fe200000000ff */
[----:B------:R-:W-:Y:S01]  /*3130*/  @P0 FFMA.FTZ R192, R147, R195, R192 ;  /* 0x000000c393c00223 */ /* 0x000fe200000100c0 */
[----:B------:R-:W3:Y:S01]  /*3140*/  @P2 LDC R189, c[0x0][0x40c] ;  /* 0x00010300ffbd2b82 */ /* 0x000ee20000000800 */
[----:B------:R-:W-:Y:S01]  /*3150*/  @P2 FMUL.FTZ R127, R127, R184 ;  /* 0x000000b87f7f2220 */ /* 0x000fe20000410000 */
[----:B------:R-:W-:Y:S01]  /*3160*/  @P2 PRMT R112, R126, 0x7610, R112 ;  /* 0x000076107e702816 */ /* 0x000fe20000000070 */
[----:B------:R-:W-:-:S02]  /*3170*/  @P2 HADD2.F32 R126, -RZ, R105.H0_H0 ;  /* 0x20000069ff7e2230 */ /* 0x000fc40000004100 */
[C---:B------:R-:W-:Y:S01]  /*3180*/  @P0 FFMA.FTZ R190, R147.reuse, R191, R190 ;  /* 0x000000bf93be0223 */ /* 0x040fe200000100be */
[----:B------:R-:W-:Y:S01]  /*3190*/  @P2 HADD2.F32 R191, -RZ, R105.H1_H1 ;  /* 0x30000069ffbf2230 */ /* 0x000fe20000004100 */
[----:B------:R-:W-:Y:S01]  /*31a0*/  @P2 F2FP.F16.F32.PACK_AB R127, RZ, R127 ;  /* 0x0000007fff7f223e */ /* 0x000fe200000000ff */
[----:B------:R-:W-:Y:S01]  /*31b0*/  @P0 FFMA.FTZ R194, R147, R199, R194 ;  /* 0x000000c793c20223 */ /* 0x000fe200000100c2 */
[----:B------:R-:W4:Y:S01]  /*31c0*/  @P2 LDC R201, c[0x0][0x40c] ;  /* 0x00010300ffc92b82 */ /* 0x000f220000000800 */
[----:B-1----:R-:W-:Y:S01]  /*31d0*/  @P2 FMUL.FTZ R192, R192, R197 ;  /* 0x000000c5c0c02220 */ /* 0x002fe20000410000 */
[----:B------:R-:W-:Y:S01]  /*31e0*/  @P2 PRMT R112, R112, 0x5410, R127 ;  /* 0x0000541070702816 */ /* 0x000fe2000000007f */
[----:B-----5:R-:W-:Y:S02]  /*31f0*/  @P2 HADD2.F32 R195, -RZ, R109.H0_H0 ;  /* 0x2000006dffc32230 */ /* 0x020fe40000004100 */
[----:B0-----:R-:W-:Y:S01]  /*3200*/  @P2 FMUL.FTZ R187, R186, R187 ;  /* 0x000000bbbabb2220 */ /* 0x001fe20000410000 */
[----:B------:R-:W-:-:S03]  /*3210*/  @P2 HADD2.F32 R186, -RZ, R106.H0_H0 ;  /* 0x2000006affba2230 */ /* 0x000fc60000004100 */
[-C--:B------:R-:W-:Y:S01]  /*3220*/  @P2 FMUL.FTZ R126, R126, R187.reuse ;  /* 0x000000bb7e7e2220 */ /* 0x080fe20000410000 */
[----:B------:R-:W-:Y:S01]  /*3230*/  @P2 FFMA.FTZ R38, R195, R187, R38 ;  /* 0x000000bbc3262223 */ /* 0x000fe20000010026 */
[----:B------:R-:W-:Y:S02]  /*3240*/  @P2 HADD2.F32 R187, -RZ, R111.H0_H0 ;  /* 0x2000006fffbb2230 */ /* 0x000fe40000004100 */
[----:B---3--:R-:W-:Y:S01]  /*3250*/  @P2 FMUL.FTZ R188, R188, R189 ;  /* 0x000000bdbcbc2220 */ /* 0x008fe20000410000 */
[----:B------:R-:W-:Y:S01]  /*3260*/  @P2 F2FP.F16.F32.PACK_AB R126, RZ, R126 ;  /* 0x0000007eff7e223e */ /* 0x000fe200000000ff */
[----:B--2---:R-:W-:Y:S01]  /*3270*/  @P2 FMUL.FTZ R189, R190, R193 ;  /* 0x000000c1bebd2220 */ /* 0x004fe20000410000 */
[----:B------:R-:W-:Y:S02]  /*3280*/  @P2 HADD2.F32 R193, -RZ, R106.H1_H1 ;  /* 0x3000006affc12230 */ /* 0x000fe40000004100 */
[----:B------:R-:W-:Y:S01]  /*3290*/  @P2 FMUL.FTZ R127, R191, R188 ;  /* 0x000000bcbf7f2220 */ /* 0x000fe20000410000 */
[----:B------:R-:W-:Y:S01]  /*32a0*/  @P2 HADD2.F32 R190, -RZ, R107.H0_H0 ;  /* 0x2000006bffbe2230 */ /* 0x000fe20000004100 */
[----:B------:R-:W-:Y:S01]  /*32b0*/  @P2 PRMT R113, R126, 0x7610, R113 ;  /* 0x000076107e712816 */ /* 0x000fe20000000071 */
[----:B------:R-:W-:Y:S01]  /*32c0*/  @P2 FMUL.FTZ R186, R186, R189 ;  /* 0x000000bdbaba2220 */ /* 0x000fe20000410000 */
[----:B----4-:R-:W-:Y:S01]  /*32d0*/  @P2 FMUL.FTZ R191, R194, R201 ;  /* 0x000000c9c2bf2220 */ /* 0x010fe20000410000 */
[----:B------:R-:W-:Y:S01]  /*32e0*/  @P2 F2FP.F16.F32.PACK_AB R127, RZ, R127 ;  /* 0x0000007fff7f223e */ /* 0x000fe200000000ff */
[----:B------:R-:W-:Y:S01]  /*32f0*/  @P2 FMUL.FTZ R126, R193, R192 ;  /* 0x000000c0c17e2220 */ /* 0x000fe20000410000 */
[--C-:B------:R-:W-:Y:S01]  /*3300*/  @P2 HADD2.F32 R193, -RZ, R108.reuse.H0_H0 ;  /* 0x2000006cffc12230 */ /* 0x100fe20000004100 */
[----:B------:R-:W-:Y:S01]  /*3310*/  @P2 F2FP.F16.F32.PACK_AB R186, RZ, R186 ;  /* 0x000000baffba223e */ /* 0x000fe200000000ff */
[-C--:B------:R-:W-:Y:S01]  /*3320*/  @P2 FFMA.FTZ R34, R187, R191.reuse, R34 ;  /* 0x000000bfbb222223 */ /* 0x080fe20000010022 */
[----:B------:R-:W-:Y:S01]  /*3330*/  @P2 PRMT R113, R113, 0x5410, R127 ;  /* 0x0000541071712816 */ /* 0x000fe2000000007f */
[----:B------:R-:W-:Y:S01]  /*3340*/  @P2 FMUL.FTZ R127, R190, R191 ;  /* 0x000000bfbe7f2220 */ /* 0x000fe20000410000 */
[----:B------:R-:W-:-:S02]  /*3350*/  @P2 HADD2.F32 R190, -RZ, R108.H1_H1 ;  /* 0x3000006cffbe2230 */ /* 0x000fc40000004100 */
[----:B------:R-:W-:Y:S01]  /*3360*/  @P2 FFMA.FTZ R36, R193, R125, R36 ;  /* 0x0000007dc1242223 */ /* 0x000fe20000010024 */
[--C-:B------:R-:W-:Y:S01]  /*3370*/  @P2 HADD2.F32 R125, -RZ, R110.reuse.H0_H0 ;  /* 0x2000006eff7d2230 */ /* 0x100fe20000004100 */
[----:B------:R-:W-:Y:S01]  /*3380*/  @P2 F2FP.F16.F32.PACK_AB R126, RZ, R126 ;  /* 0x0000007eff7e223e */ /* 0x000fe200000000ff */
[----:B------:R-:W-:Y:S01]  /*3390*/  @P2 FFMA.FTZ R37, R190, R184, R37 ;  /* 0x000000b8be252223 */ /* 0x000fe20000010025 */
[----:B------:R-:W-:Y:S01]  /*33a0*/  @P2 HADD2.F32 R184, -RZ, R109.H1_H1 ;  /* 0x3000006dffb82230 */ /* 0x000fe20000004100 */
[----:B------:R-:W-:Y:S01]  /*33b0*/  @P2 F2FP.F16.F32.PACK_AB R127, RZ, R127 ;  /* 0x0000007fff7f223e */ /* 0x000fe200000000ff */
[----:B------:R-:W-:Y:S01]  /*33c0*/  @P2 HADD2.F32 R190, -RZ, R110.H1_H1 ;  /* 0x3000006effbe2230 */ /* 0x000fe20000004100 */
[----:B------:R-:W-:Y:S01]  /*33d0*/  @P2 PRMT R114, R186, 0x7610, R114 ;  /* 0x00007610ba722816 */ /* 0x000fe20000000072 */
[----:B------:R-:W-:Y:S01]  /*33e0*/  @P2 FFMA.FTZ R32, R125, R189, R32 ;  /* 0x000000bd7d202223 */ /* 0x000fe20000010020 */
[----:B------:R-:W-:Y:S01]  /*33f0*/  @P2 FFMA.FTZ R39, R184, R188, R39 ;  /* 0x000000bcb8272223 */ /* 0x000fe20000010027 */
[----:B------:R-:W-:Y:S01]  /*3400*/  @P2 PRMT R115, R127, 0x7610, R115 ;  /* 0x000076107f732816 */ /* 0x000fe20000000073 */
[----:B------:R-:W-:Y:S01]  /*3410*/  @P2 FFMA.FTZ R33, R190, R192, R33 ;  /* 0x000000c0be212223 */ /* 0x000fe20000010021 */
[----:B------:R-:W-:Y:S01]  /*3420*/  @P2 PRMT R114, R114, 0x5410, R126 ;  /* 0x0000541072722816 */ /* 0x000fe2000000007e */
[----:B------:R-:W-:Y:S06]  /*3430*/  @!P2 BRA `(.L_x_1508) ;  /* 0x0000000400dca947 */ /* 0x000fec0003800000 */
[----:B------:R-:W-:Y:S01]  /*3440*/  @P0 FFMA.FTZ R184, R182, R123, R124 ;  /* 0x0000007bb6b80223 */ /* 0x000fe2000001007c */
[----:B------:R-:W-:Y:S02]  /*3450*/  HADD2.F32 R126, -RZ, R15.H1_H1 ;  /* 0x3000000fff7e7230 */ /* 0x000fe40000004100 */
[----:B------:R-:W-:Y:S02]  /*3460*/  HADD2.F32 R125, -RZ, R107.H1_H1 ;  /* 0x3000006bff7d7230 */ /* 0x000fe40000004100 */
[----:B------:R-:W-:-:S04]  /*3470*/  @P0 FADD.FTZ R184, R179, -R184 ;  /* 0x800000b8b3b80221 */ /* 0x000fc80000010000 */
[----:B------:R-:W-:Y:S01]  /*3480*/  @P0 FFMA.FTZ R126, R147, R184, R126 ;  /* 0x000000b8937e0223 */ /* 0x000fe2000001007e */
[----:B------:R-:W-:-:S03]  /*3490*/  HADD2.F32 R184, -RZ, R111.H1_H1 ;  /* 0x3000006fffb87230 */ /* 0x000fc60000004100 */
[----:B------:R-:W-:-:S04]  /*34a0*/  FMUL.FTZ R126, R126, UR14 ;  /* 0x0000000e7e7e7c20 */ /* 0x000fc80008410000 */
[-C--:B------:R-:W-:Y:S01]  /*34b0*/  FMUL.FTZ R125, R125, R126.reuse ;  /* 0x0000007e7d7d7220 */ /* 0x080fe20000410000 */
[----:B------:R-:W-:-:S04]  /*34c0*/  FFMA.FTZ R35, R184, R126, R35 ;  /* 0x0000007eb8237223 */ /* 0x000fc80000010023 */
[----:B------:R-:W-:-:S04]  /*34d0*/  F2FP.F16.F32.PACK_AB R125, RZ, R125 ;  /* 0x0000007dff7d723e */ /* 0x000fc800000000ff */
[----:B------:R-:W-:Y:S01]  /*34e0*/  PRMT R115, R115, 0x5410, R125 ;  /* 0x0000541073737816 */ /* 0x000fe2000000007d */
[----:B------:R-:W-:Y:S06]  /*34f0*/  BRA `(.L_x_1508) ;  /* 0x0000000400ac7947 */ /* 0x000fec0003800000 */
.L_x_1509:
[----:B------:R-:W-:Y:S01]  /*3500*/  ISETP.GT.AND P0, PT, R128, RZ, PT ;  /* 0x000000ff8000720c */ /* 0x000fe20003f04270 */
[----:B------:R-:W-:Y:S01]  /*3510*/  @P1 FFMA.FTZ R117, R3, R123, R124 ;  /* 0x0000007b03751223 */ /* 0x000fe2000001007c */
[--C-:B------:R-:W-:Y:S01]  /*3520*/  HADD2.F32 R116, -RZ, R12.reuse.H0_H0 ;  /* 0x2000000cff747230 */ /* 0x100fe20000004100 */
[----:B0-----:R-:W0:Y:S01]  /*3530*/  @P2 LDC R127, c[0x0][0x40c] ;  /* 0x00010300ff7f2b82 */ /* 0x001e220000000800 */
[----:B------:R-:W-:Y:S02]  /*3540*/  HADD2.F32 R118, -RZ, R12.H1_H1 ;  /* 0x3000000cff767230 */ /* 0x000fe40000004100 */
[----:B------:R-:W-:Y:S01]  /*3550*/  @P1 FADD.FTZ R117, R170, -R117 ;  /* 0x80000075aa751221 */ /* 0x000fe20000010000 */
[--C-:B------:R-:W-:Y:S02]  /*3560*/  HADD2.F32 R184, -RZ, R13.reuse.H0_H0 ;  /* 0x2000000dffb87230 */ /* 0x100fe40000004100 */
[----:B------:R-:W-:Y:S02]  /*3570*/  HADD2.F32 R186, -RZ, R13.H1_H1 ;  /* 0x3000000dffba7230 */ /* 0x000fe40000004100 */
[----:B------:R-:W-:Y:S01]  /*3580*/  @P1 FFMA.FTZ R116, R147, R117, R116 ;  /* 0x0000007593741223 */ /* 0x000fe20000010074 */
[----:B------:R-:W-:Y:S01]  /*3590*/  HADD2.F32 R190, -RZ, R14.H1_H1 ;  /* 0x3000000effbe7230 */ /* 0x000fe20000004100 */
[----:B------:R-:W1:Y:S01]  /*35a0*/  @P2 LDC R189, c[0x0][0x40c] ;  /* 0x00010300ffbd2b82 */ /* 0x000e620000000800 */
[----:B------:R-:W-:-:S02]  /*35b0*/  HADD2.F32 R193, -RZ, R15.H1_H1 ;  /* 0x3000000fffc17230 */ /* 0x000fc40000004100 */
[-CC-:B------:R-:W-:Y:S01]  /*35c0*/  @P0 FFMA.FTZ R126, R172, R123.reuse, R124.reuse ;  /* 0x0000007bac7e0223 */ /* 0x180fe2000001007c */
[-CC-:B------:R-:W-:Y:S01]  /*35d0*/  @P0 FFMA.FTZ R117, R167, R123.reuse, R124.reuse ;  /* 0x0000007ba7750223 */ /* 0x180fe2000001007c */
[-CC-:B------:R-:W-:Y:S01]  /*35e0*/  @P0 FFMA.FTZ R196, R182, R123.reuse, R124.reuse ;  /* 0x0000007bb6c40223 */ /* 0x180fe2000001007c */
[-C--:B------:R-:W-:Y:S01]  /*35f0*/  @P0 FFMA.FTZ R192, R177, R123.reuse, R124 ;  /* 0x0000007bb1c00223 */ /* 0x080fe2000001007c */
[----:B------:R-:W-:Y:S01]  /*3600*/  @P0 FADD.FTZ R119, R165, -R126 ;  /* 0x8000007ea5770221 */ /* 0x000fe20000010000 */
[----:B------:R-:W-:Y:S01]  /*3610*/  @P0 FFMA.FTZ R126, R176, R123, R124 ;  /* 0x0000007bb07e0223 */ /* 0x000fe2000001007c */
[----:B------:R-:W2:Y:S01]  /*3620*/  @P2 LDC R195, c[0x0][0x40c] ;  /* 0x00010300ffc32b82 */ /* 0x000ea20000000800 */
[----:B------:R-:W-:Y:S01]  /*3630*/  @P0 FADD.FTZ R196, R179, -R196 ;  /* 0x800000c4b3c40221 */ /* 0x000fe20000010000 */
[----:B------:R-:W-:Y:S01]  /*3640*/  @P0 FFMA.FTZ R118, R147, R119, R118 ;  /* 0x0000007793760223 */ /* 0x000fe20000010076 */
[----:B------:R-:W-:Y:S01]  /*3650*/  @P0 FADD.FTZ R119, R174, -R117 ;  /* 0x80000075ae770221 */ /* 0x000fe20000010000 */
[----:B------:R-:W-:Y:S01]  /*3660*/  @P0 FADD.FTZ R125, R169, -R126 ;  /* 0x8000007ea97d0221 */ /* 0x000fe20000010000 */
[----:B------:R-:W-:Y:S01]  /*3670*/  @P0 FFMA.FTZ R126, R180, R123, R124 ;  /* 0x0000007bb47e0223 */ /* 0x000fe2000001007c */
[C---:B------:R-:W-:Y:S01]  /*3680*/  @P0 FFMA.FTZ R193, R147.reuse, R196, R193 ;  /* 0x000000c493c10223 */ /* 0x040fe200000100c1 */
[C---:B------:R-:W-:Y:S01]  /*3690*/  @P0 FFMA.FTZ R184, R147.reuse, R119, R184 ;  /* 0x0000007793b80223 */ /* 0x040fe200000100b8 */
[----:B------:R-:W-:Y:S01]  /*36a0*/  @P0 FFMA.FTZ R186, R147, R125, R186 ;  /* 0x0000007d93ba0223 */ /* 0x000fe200000100ba */
[----:B------:R-:W3:Y:S01]  /*36b0*/  @P2 LDC R119, c[0x0][0x40c] ;  /* 0x00010300ff772b82 */ /* 0x000ee20000000800 */
[----:B------:R-:W-:Y:S01]  /*36c0*/  @P0 FADD.FTZ R191, R173, -R126 ;  /* 0x8000007eadbf0221 */ /* 0x000fe20000010000 */
[----:B------:R-:W-:Y:S01]  /*36d0*/  HADD2.F32 R194, -RZ, R15.H0_H0 ;  /* 0x2000000fffc27230 */ /* 0x000fe20000004100 */
[----:B------:R-:W-:Y:S01]  /*36e0*/  F2FP.F16.F32.PACK_AB R199, RZ, R184 ;  /* 0x000000b8ffc7723e */ /* 0x000fe200000000ff */
[----:B------:R-:W-:Y:S01]  /*36f0*/  @P0 FADD.FTZ R197, R175, -R192 ;  /* 0x800000c0afc50221 */ /* 0x000fe20000010000 */
[----:B------:R-:W-:Y:S01]  /*3700*/  @P0 FFMA.FTZ R190, R147, R191, R190 ;  /* 0x000000bf93be0223 */ /* 0x000fe200000100be */
[----:B------:R-:W-:Y:S01]  /*3710*/  F2FP.F16.F32.PACK_AB R200, RZ, R186 ;  /* 0x000000baffc8723e */ /* 0x000fe200000000ff */
[----:B------:R-:W-:Y:S01]  /*3720*/  @P0 FFMA.FTZ R187, R171, R123, R124 ;  /* 0x0000007babbb0223 */ /* 0x000fe2000001007c */
[----:B------:R-:W4:Y:S01]  /*3730*/  @P2 LDC R125, c[0x0][0x40c] ;  /* 0x00010300ff7d2b82 */ /* 0x000f220000000800 */
[----:B------:R-:W-:Y:S01]  /*3740*/  F2FP.F16.F32.PACK_AB R198, RZ, R118 ;  /* 0x00000076ffc6723e */ /* 0x000fe200000000ff */
[----:B------:R-:W-:-:S02]  /*3750*/  HADD2.F32 R188, -RZ, R14.H0_H0 ;  /* 0x2000000effbc7230 */ /* 0x000fc40000004100 */
[C---:B------:R-:W-:Y:S01]  /*3760*/  @P0 FFMA.FTZ R194, R147.reuse, R197, R194 ;  /* 0x000000c593c20223 */ /* 0x040fe200000100c2 */
[----:B------:R-:W-:Y:S01]  /*3770*/  @P0 FADD.FTZ R187, R178, -R187 ;  /* 0x800000bbb2bb0221 */ /* 0x000fe20000010000 */
[----:B------:R-:W-:Y:S01]  /*3780*/  F2FP.F16.F32.PACK_AB R197, RZ, R116 ;  /* 0x00000074ffc5723e */ /* 0x000fe200000000ff */
[----:B-----5:R-:W-:Y:S02]  /*3790*/  @P2 HADD2.F32 R203, -RZ, R108.H0_H0 ;  /* 0x2000006cffcb2230 */ /* 0x020fe40000004100 */
[----:B--2---:R-:W-:Y:S01]  /*37a0*/  @P2 FMUL.FTZ R192, R190, R195 ;  /* 0x000000c3bec02220 */ /* 0x004fe20000410000 */
[----:B------:R-:W2:Y:S01]  /*37b0*/  @P2 LDC R117, c[0x0][0x40c] ;  /* 0x00010300ff752b82 */ /* 0x000ea20000000800 */
[----:B------:R-:W-:Y:S01]  /*37c0*/  @P0 FFMA.FTZ R188, R147, R187, R188 ;  /* 0x000000bb93bc0223 */ /* 0x000fe200000100bc */
[----:B------:R-:W-:Y:S01]  /*37d0*/  F2FP.F16.F32.PACK_AB R202, RZ, R190 ;  /* 0x000000beffca723e */ /* 0x000fe200000000ff */
[----:B------:R-:W-:Y:S02]  /*37e0*/  @P2 HADD2.F32 R190, -RZ, R107.H0_H0 ;  /* 0x2000006bffbe2230 */ /* 0x000fe40000004100 */
[----:B-1----:R-:W-:Y:S01]  /*37f0*/  @P2 FMUL.FTZ R187, R188, R189 ;  /* 0x000000bdbcbb2220 */ /* 0x002fe20000410000 */
[----:B------:R-:W-:Y:S01]  /*3800*/  F2FP.F16.F32.PACK_AB R201, RZ, R188 ;  /* 0x000000bcffc9723e */ /* 0x000fe200000000ff */
[----:B------:R-:W-:Y:S01]  /*3810*/  @P2 HADD2.F32 R188, -RZ, R106.H0_H0 ;  /* 0x2000006affbc2230 */ /* 0x000fe20000004100 */
[----:B------:R-:W1:Y:S01]  /*3820*/  @P2 LDC R191, c[0x0][0x40c] ;  /* 0x00010300ffbf2b82 */ /* 0x000e620000000800 */
[----:B---3--:R-:W-:Y:S01]  /*3830*/  @P2 FMUL.FTZ R126, R118, R119 ;  /* 0x00000077767e2220 */ /* 0x008fe20000410000 */
[----:B------:R-:W-:-:S02]  /*3840*/  @P2 HADD2.F32 R119, -RZ, R104.H1_H1 ;  /* 0x30000068ff772230 */ /* 0x000fc40000004100 */
[----:B------:R-:W-:Y:S02]  /*3850*/  @P2 HADD2.F32 R189, -RZ, R106.H1_H1 ;  /* 0x3000006affbd2230 */ /* 0x000fe40000004100 */
[----:B------:R-:W-:Y:S01]  /*3860*/  @P2 FMUL.FTZ R188, R188, R187 ;  /* 0x000000bbbcbc2220 */ /* 0x000fe20000410000 */
[----:B------:R-:W-:Y:S02]  /*3870*/  @P2 HADD2.F32 R195, -RZ, R107.H1_H1 ;  /* 0x3000006bffc32230 */ /* 0x000fe40000004100 */
[----:B------:R-:W-:Y:S01]  /*3880*/  @P2 FMUL.FTZ R118, R119, R126 ;  /* 0x0000007e77762220 */ /* 0x000fe20000410000 */
[----:B------:R-:W3:Y:S01]  /*3890*/  @P2 LDC R196, c[0x0][0x40c] ;  /* 0x00010300ffc42b82 */ /* 0x000ee20000000800 */
[----:B----4-:R-:W-:Y:S01]  /*38a0*/  @P2 FMUL.FTZ R125, R184, R125 ;  /* 0x0000007db87d2220 */ /* 0x010fe20000410000 */
[----:B0-----:R-:W-:Y:S01]  /*38b0*/  @P2 FMUL.FTZ R184, R186, R127 ;  /* 0x0000007fbab82220 */ /* 0x001fe20000410000 */
[----:B------:R-:W-:Y:S01]  /*38c0*/  @P2 HADD2.F32 R186, -RZ, R105.H0_H0 ;  /* 0x20000069ffba2230 */ /* 0x000fe20000004100 */
[----:B------:R-:W-:Y:S01]  /*38d0*/  @P2 F2FP.F16.F32.PACK_AB R118, RZ, R118 ;  /* 0x00000076ff76223e */ /* 0x000fe200000000ff */
[----:B------:R-:W-:Y:S01]  /*38e0*/  @P2 FMUL.FTZ R189, R189, R192 ;  /* 0x000000c0bdbd2220 */ /* 0x000fe20000410000 */
[----:B------:R-:W-:-:S02]  /*38f0*/  @P2 F2FP.F16.F32.PACK_AB R188, RZ, R188 ;  /* 0x000000bcffbc223e */ /* 0x000fc400000000ff */
[----:B------:R-:W-:Y:S01]  /*3900*/  @P2 FMUL.FTZ R119, R186, R125 ;  /* 0x0000007dba772220 */ /* 0x000fe20000410000 */
[----:B--2---:R-:W-:Y:S01]  /*3910*/  @P2 FMUL.FTZ R117, R116, R117 ;  /* 0x0000007574752220 */ /* 0x004fe20000410000 */
[----:B------:R-:W-:Y:S01]  /*3920*/  @P2 HADD2.F32 R116, -RZ, R104.H0_H0 ;  /* 0x20000068ff742230 */ /* 0x000fe20000004100 */
[----:B------:R-:W-:Y:S02]  /*3930*/  @P2 F2FP.F16.F32.PACK_AB R189, RZ, R189 ;  /* 0x000000bdffbd223e */ /* 0x000fe400000000ff */
[----:B------:R-:W-:Y:S01]  /*3940*/  @P2 F2FP.F16.F32.PACK_AB R127, RZ, R119 ;  /* 0x00000077ff7f223e */ /* 0x000fe200000000ff */
[----:B------:R-:W-:Y:S02]  /*3950*/  @P2 HADD2.F32 R119, -RZ, R105.H1_H1 ;  /* 0x30000069ff772230 */ /* 0x000fe40000004100 */
[----:B------:R-:W-:Y:S01]  /*3960*/  @P2 FMUL.FTZ R116, R116, R117 ;  /* 0x0000007574742220 */ /* 0x000fe20000410000 */
[----:B-1----:R-:W-:Y:S01]  /*3970*/  @P2 FMUL.FTZ R191, R194, R191 ;  /* 0x000000bfc2bf2220 */ /* 0x002fe20000410000 */
[----:B------:R-:W-:Y:S01]  /*3980*/  @P2 FFMA.FTZ R36, R203, R117, R36 ;  /* 0x00000075cb242223 */ /* 0x000fe20000010024 */
[----:B------:R-:W-:-:S02]  /*3990*/  @P2 HADD2.F32 R117, -RZ, R109.H0_H0 ;  /* 0x2000006dff752230 */ /* 0x000fc40000004100 */
[----:B------:R-:W-:Y:S01]  /*39a0*/  @P2 FMUL.FTZ R119, R119, R184 ;  /* 0x000000b877772220 */ /* 0x000fe20000410000 */
[----:B------:R-:W-:Y:S02]  /*39b0*/  @P2 F2FP.F16.F32.PACK_AB R116, RZ, R116 ;  /* 0x00000074ff74223e */ /* 0x000fe400000000ff */
[----:B------:R-:W-:Y:S01]  /*39c0*/  @P2 PRMT R113, R127, 0x7610, R113 ;  /* 0x000076107f712816 */ /* 0x000fe20000000071 */
[----:B------:R-:W-:Y:S01]  /*39d0*/  @P2 FFMA.FTZ R38, R117, R125, R38 ;  /* 0x0000007d75262223 */ /* 0x000fe20000010026 */
[----:B------:R-:W-:Y:S01]  /*39e0*/  @P2 F2FP.F16.F32.PACK_AB R186, RZ, R119 ;  /* 0x00000077ffba223e */ /* 0x000fe200000000ff */
[----:B---3--:R-:W-:Y:S01]  /*39f0*/  @P2 FMUL.FTZ R196, R193, R196 ;  /* 0x000000c4c1c42220 */ /* 0x008fe20000410000 */
[----:B------:R-:W-:Y:S01]  /*3a00*/  @P2 FMUL.FTZ R119, R190, R191 ;  /* 0x000000bfbe772220 */ /* 0x000fe20000410000 */
[----:B------:R-:W-:Y:S01]  /*3a10*/  @P2 PRMT R112, R116, 0x7610, R112 ;  /* 0x0000761074702816 */ /* 0x000fe20000000070 */
[----:B------:R-:W-:Y:S02]  /*3a20*/  @P2 HADD2.F32 R116, -RZ, R109.H1_H1 ;  /* 0x3000006dff742230 */ /* 0x000fe40000004100 */
[----:B------:R-:W-:Y:S01]  /*3a30*/  @P2 FMUL.FTZ R195, R195, R196 ;  /* 0x000000c4c3c32220 */ /* 0x000fe20000410000 */
[--C-:B------:R-:W-:Y:S01]  /*3a40*/  @P2 HADD2.F32 R117, -RZ, R110.reuse.H0_H0 ;  /* 0x2000006eff752230 */ /* 0x100fe20000004100 */
[----:B------:R-:W-:Y:S01]  /*3a50*/  @P2 F2FP.F16.F32.PACK_AB R190, RZ, R119 ;  /* 0x00000077ffbe223e */ /* 0x000fe200000000ff */
[--C-:B------:R-:W-:Y:S01]  /*3a60*/  @P2 HADD2.F32 R125, -RZ, R111.reuse.H0_H0 ;  /* 0x2000006fff7d2230 */ /* 0x100fe20000004100 */
[----:B------:R-:W-:Y:S01]  /*3a70*/  @P2 PRMT R112, R112, 0x5410, R118 ;  /* 0x0000541070702816 */ /* 0x000fe20000000076 */
[----:B------:R-:W-:Y:S01]  /*3a80*/  @P2 FFMA.FTZ R39, R116, R184, R39 ;  /* 0x000000b874272223 */ /* 0x000fe20000010027 */
[----:B------:R-:W-:Y:S01]  /*3a90*/  F2FP.F16.F32.PACK_AB R119, R193, R194 ;  /* 0x000000c2c177723e */ /* 0x000fe200000000ff */
[----:B------:R-:W-:Y:S01]  /*3aa0*/  @P2 HADD2.F32 R116, -RZ, R110.H1_H1 ;  /* 0x3000006eff742230 */ /* 0x000fe20000004100 */
[----:B------:R-:W-:Y:S01]  /*3ab0*/  @P2 F2FP.F16.F32.PACK_AB R195, RZ, R195 ;  /* 0x000000c3ffc3223e */ /* 0x000fe200000000ff */
[----:B------:R-:W-:Y:S01]  /*3ac0*/  @P2 HADD2.F32 R118, -RZ, R111.H1_H1 ;  /* 0x3000006fff762230 */ /* 0x000fe20000004100 */
[----:B------:R-:W-:Y:S01]  /*3ad0*/  @P2 PRMT R114, R188, 0x7610, R114 ;  /* 0x00007610bc722816 */ /* 0x000fe20000000072 */
[----:B------:R-:W-:Y:S01]  /*3ae0*/  @P2 HADD2.F32 R194, -RZ, R108.H1_H1 ;  /* 0x3000006cffc22230 */ /* 0x000fe20000004100 */
[----:B------:R-:W-:Y:S01]  /*3af0*/  @P2 PRMT R115, R190, 0x7610, R115 ;  /* 0x00007610be732816 */ /* 0x000fe20000000073 */
[----:B------:R-:W-:Y:S01]  /*3b00*/  @P2 FFMA.FTZ R32, R117, R187, R32 ;  /* 0x000000bb75202223 */ /* 0x000fe20000010020 */
[----:B------:R-:W-:Y:S01]  /*3b10*/  @P2 FFMA.FTZ R33, R116, R192, R33 ;  /* 0x000000c074212223 */ /* 0x000fe20000010021 */
[----:B------:R-:W-:Y:S01]  /*3b20*/  @P2 FFMA.FTZ R35, R118, R196, R35 ;  /* 0x000000c476232223 */ /* 0x000fe20000010023 */
[----:B------:R-:W-:Y:S01]  /*3b30*/  @P2 FFMA.FTZ R37, R194, R126, R37 ;  /* 0x0000007ec2252223 */ /* 0x000fe20000010025 */
[----:B------:R-:W-:Y:S01]  /*3b40*/  @P2 PRMT R113, R113, 0x5410, R186 ;  /* 0x0000541071712816 */ /* 0x000fe200000000ba */
[----:B------:R-:W-:Y:S01]  /*3b50*/  @P2 FFMA.FTZ R34, R125, R191, R34 ;  /* 0x000000bf7d222223 */ /* 0x000fe20000010022 */
[----:B------:R-:W-:-:S02]  /*3b60*/  @P2 PRMT R114, R114, 0x5410, R189 ;  /* 0x0000541072722816 */ /* 0x000fc400000000bd */
[----:B------:R-:W-:Y:S02]  /*3b70*/  @P2 PRMT R115, R115, 0x5410, R195 ;  /* 0x0000541073732816 */ /* 0x000fe400000000c3 */
[----:B------:R-:W-:Y:S02]  /*3b80*/  PRMT R118, R201, 0x5410, R202 ;  /* 0x00005410c9767816 */ /* 0x000fe400000000ca */
[----:B------:R-:W-:Y:S02]  /*3b90*/  PRMT R117, R199, 0x5410, R200 ;  /* 0x00005410c7757816 */ /* 0x000fe400000000c8 */
[----:B------:R-:W-:-:S07]  /*3ba0*/  PRMT R116, R197, 0x5410, R198 ;  /* 0x00005410c5747816 */ /* 0x000fce00000000c6 */
.L_x_1508:
[----:B------:R-:W-:Y:S05]  /*3bb0*/  BSYNC.RECONVERGENT B1 ;  /* 0x0000000000017941 */ /* 0x000fea0003800200 */
.L_x_1491:
[----:B------:R-:W-:-:S04]  /*3bc0*/  ISETP.NE.U32.AND P0, PT, R181, RZ, PT ;  /* 0x000000ffb500720c */ /* 0x000fc80003f05070 */
[----:B------:R-:W-:Y:S02]  /*3bd0*/  ISETP.NE.AND.EX P0, PT, R185, RZ, PT, P0 ;  /* 0x000000ffb900720c */ /* 0x000fe40003f05300 */
[----:B------:R-:W1:Y:S11]  /*3be0*/  @P2 LDC.64 R184, c[0x0][0x468] ;  /* 0x00011a00ffb82b82 */ /* 0x000e760000000a00 */
[----:B0-----:R-:W0:Y:S01]  /*3bf0*/  @P0 LDC.64 R126, c[0x0][0x478] ;  /* 0x00011e00ff7e0b82 */ /* 0x001e220000000a00 */
[C---:B-1----:R-:W-:Y:S01]  /*3c00*/  @P2 IMAD.WIDE.U32 R184, R122.reuse, 0x10, R184 ;  /* 0x000000107ab82825 */ /* 0x042fe200078e00b8 */
[----:B------:R-:W-:-:S03]  /*3c10*/  IADD3 R122, PT, PT, R122, 0x20, RZ ;  /* 0x000000207a7a7810 */ /* 0x000fc60007ffe0ff */
[C---:B0-----:R-:W-:Y:S01]  /*3c20*/  @P0 IMAD.WIDE.U32 R126, R183.reuse, 0x10, R126 ;  /* 0x00000010b77e0825 */ /* 0x041fe200078e007e */
[----:B------:R-:W-:-:S04]  /*3c30*/  IADD3 R183, PT, PT, R183, 0x20, RZ ;  /* 0x00000020b7b77810 */ /* 0x000fc80007ffe0ff */
[----:B------:R1:W-:Y:S04]  /*3c40*/  @P0 STG.E.128 desc[UR6][R126.64], R116 ;  /* 0x000000747e000986 */ /* 0x0003e8000c101d06 */
[----:B------:R1:W-:Y:S02]  /*3c50*/  @P2 STG.E.128 desc[UR6][R184.64], R112 ;  /* 0x00000070b8002986 */ /* 0x0003e4000c101d06 */
.L_x_1488:
[----:B------:R-:W-:Y:S05]  /*3c60*/  BSYNC.RECONVERGENT B0 ;  /* 0x0000000000007941 */ /* 0x000fea0003800200 */
.L_x_1487:
[----:B------:R-:W-:Y:S01]  /*3c70*/  ISETP.GE.U32.AND P0, PT, R0, 0x40, PT ;  /* 0x000000400000780c */ /* 0x000fe20003f06070 */
[----:B------:R-:W-:-:S12]  /*3c80*/  BSSY.RECONVERGENT B0, `(.L_x_1510) ;  /* 0x00001cd000007945 */ /* 0x000fd80003800200 */
[----:B------:R-:W-:Y:S05]  /*3c90*/  @!P0 BRA `(.L_x_1511) ;  /* 0x0000001c002c8947 */ /* 0x000fea0003800000 */
[----:B------:R-:W-:Y:S04]  /*3ca0*/  BSSY.RECONVERGENT B1, `(.L_x_1512) ;  /* 0x0000005000017945 */ /* 0x000fe80003800200 */
[----:B------:R-:W-:Y:S05]  /*3cb0*/  @!P2 BRA `(.L_x_1513) ;  /* 0x00000000000ca947 */ /* 0x000fea0003800000 */
[----:B-----5:R-:W2:Y:S02]  /*3cc0*/  LDC.64 R108, c[0x0][0x390] ;  /* 0x0000e400ff6c7b82 */ /* 0x020ea40000000a00 */
[----:B--2---:R-:W-:-:S06]  /*3cd0*/  IMAD.WIDE.U32 R108, R122, 0x10, R108 ;  /* 0x000000107a6c7825 */ /* 0x004fcc00078e006c */
[----:B------:R-:W5:Y:S02]  /*3ce0*/  LDG.E.128 R108, desc[UR6][R108.64] ;  /* 0x000000066c6c7981 */ /* 0x000f64000c1e1d00 */
.L_x_1513:
[----:B------:R-:W-:Y:S05]  /*3cf0*/  BSYNC.RECONVERGENT B1 ;  /* 0x0000000000017941 */ /* 0x000fea0003800200 */
.L_x_1512:
        /* <DEDUP_REMOVED lines=9> */
[----:B-1----:R-:W1:Y:S01]  /*3d90*/  @P2 LDC R185, c[0x0][0x40c] ;  /* 0x00010300ffb92b82 */ /* 0x002e620000000800 */
[--C-:B------:R-:W-:Y:S02]  /*3da0*/  HADD2.F32 R116, -RZ, R8.reuse.H0_H0 ;  /* 0x20000008ff747230 */ /* 0x100fe40000004100 */
[----:B------:R-:W-:Y:S02]  /*3db0*/  HADD2.F32 R118, -RZ, R8.H1_H1 ;  /* 0x30000008ff767230 */ /* 0x000fe40000004100 */
[--C-:B------:R-:W-:Y:S02]  /*3dc0*/  HADD2.F32 R184, -RZ, R9.reuse.H0_H0 ;  /* 0x20000009ffb87230 */ /* 0x100fe40000004100 */
[----:B------:R-:W-:Y:S01]  /*3dd0*/  HADD2.F32 R186, -RZ, R9.H1_H1 ;  /* 0x30000009ffba7230 */ /* 0x000fe20000004100 */
[----:B------:R-:W2:Y:S01]  /*3de0*/  @P2 LDC R181, c[0x0][0x40c] ;  /* 0x00010300ffb52b82 */ /* 0x000ea20000000800 */
[----:B------:R-:W-:-:S02]  /*3df0*/  HADD2.F32 R187, -RZ, R11.H1_H1 ;  /* 0x3000000bffbb7230 */ /* 0x000fc40000004100 */
[--C-:B------:R-:W-:Y:S02]  /*3e00*/  HADD2.F32 R188, -RZ, R10.reuse.H0_H0 ;  /* 0x2000000affbc7230 */ /* 0x100fe40000004100 */
[-CC-:B------:R-:W-:Y:S01]  /*3e10*/  @P1 FFMA.FTZ R117, R131, R123.reuse, R124.reuse ;  /* 0x0000007b83751223 */ /* 0x180fe2000001007c */
[-CC-:B0-----:R-:W-:Y:S01]  /*3e20*/  @P1 FFMA.FTZ R126, R132, R123.reuse, R124.reuse ;  /* 0x0000007b847e1223 */ /* 0x181fe2000001007c */
[-CC-:B------:R-:W-:Y:S01]  /*3e30*/  @P1 FFMA.FTZ R127, R146, R123.reuse, R124.reuse ;  /* 0x0000007b927f1223 */ /* 0x180fe2000001007c */
[-C--:B------:R-:W-:Y:S01]  /*3e40*/  @P1 FFMA.FTZ R125, R143, R123.reuse, R124 ;  /* 0x0000007b8f7d1223 */ /* 0x080fe2000001007c */
[----:B------:R-:W-:Y:S01]  /*3e50*/  @P1 FADD.FTZ R117, R130, -R117 ;  /* 0x8000007582751221 */ /* 0x000fe20000010000 */
[----:B------:R-:W-:Y:S01]  /*3e60*/  @P1 FADD.FTZ R119, R133, -R126 ;  /* 0x8000007e85771221 */ /* 0x000fe20000010000 */
[----:B------:R-:W0:Y:S01]  /*3e70*/  @P2 LDC R193, c[0x0][0x40c] ;  /* 0x00010300ffc12b82 */ /* 0x000e220000000800 */
[----:B------:R-:W-:Y:S01]  /*3e80*/  @P1 FFMA.FTZ R126, R136, R123, R124 ;  /* 0x0000007b887e1223 */ /* 0x000fe2000001007c */
[----:B------:R-:W-:Y:S01]  /*3e90*/  @P1 FFMA.FTZ R116, R147, R117, R116 ;  /* 0x0000007593741223 */ /* 0x000fe20000010074 */
[----:B------:R-:W-:Y:S01]  /*3ea0*/  @P1 FFMA.FTZ R117, R135, R123, R124 ;  /* 0x0000007b87751223 */ /* 0x000fe2000001007c */
[----:B------:R-:W-:Y:S01]  /*3eb0*/  @P1 FFMA.FTZ R118, R147, R119, R118 ;  /* 0x0000007793761223 */ /* 0x000fe20000010076 */
[----:B------:R-:W-:Y:S01]  /*3ec0*/  @P1 FADD.FTZ R119, R137, -R126 ;  /* 0x8000007e89771221 */ /* 0x000fe20000010000 */
[----:B------:R-:W-:Y:S01]  /*3ed0*/  @P1 FFMA.FTZ R126, R140, R123, R124 ;  /* 0x0000007b8c7e1223 */ /* 0x000fe2000001007c */
[----:B------:R-:W-:Y:S01]  /*3ee0*/  @P1 FADD.FTZ R117, R134, -R117 ;  /* 0x8000007586751221 */ /* 0x000fe20000010000 */
[----:B------:R-:W3:Y:S01]  /*3ef0*/  @P2 LDC R195, c[0x0][0x40c] ;  /* 0x00010300ffc32b82 */ /* 0x000ee20000000800 */
[----:B------:R-:W-:Y:S01]  /*3f00*/  @P1 FFMA.FTZ R186, R147, R119, R186 ;  /* 0x0000007793ba1223 */ /* 0x000fe200000100ba */
[----:B------:R-:W-:Y:S01]  /*3f10*/  @P1 FADD.FTZ R119, R141, -R126 ;  /* 0x8000007e8d771221 */ /* 0x000fe20000010000 */
[----:B------:R-:W-:Y:S01]  /*3f20*/  @P1 FFMA.FTZ R184, R147, R117, R184 ;  /* 0x0000007593b81223 */ /* 0x000fe200000100b8 */
[----:B------:R-:W-:Y:S01]  /*3f30*/  @P1 FFMA.FTZ R117, R139, R123, R124 ;  /* 0x0000007b8b751223 */ /* 0x000fe2000001007c */
[----:B------:R-:W-:Y:S01]  /*3f40*/  @P1 FADD.FTZ R126, R144, -R127 ;  /* 0x8000007f907e1221 */ /* 0x000fe20000010000 */
[----:B------:R-:W-:-:S02]  /*3f50*/  HADD2.F32 R190, -RZ, R10.H1_H1 ;  /* 0x3000000affbe7230 */ /* 0x000fc40000004100 */
[----:B------:R-:W-:Y:S01]  /*3f60*/  @P1 FADD.FTZ R125, R142, -R125 ;  /* 0x8000007d8e7d1221 */ /* 0x000fe20000010000 */
[----:B------:R-:W4:Y:S01]  /*3f70*/  @P2 LDC R197, c[0x0][0x40c] ;  /* 0x00010300ffc52b82 */ /* 0x000f220000000800 */
[----:B------:R-:W-:Y:S01]  /*3f80*/  @P1 FADD.FTZ R117, R138, -R117 ;  /* 0x800000758a751221 */ /* 0x000fe20000010000 */
[C---:B------:R-:W-:Y:S01]  /*3f90*/  @P1 FFMA.FTZ R187, R147.reuse, R126, R187 ;  /* 0x0000007e93bb1223 */ /* 0x040fe200000100bb */
[----:B-1----:R-:W-:Y:S01]  /*3fa0*/  @P2 FMUL.FTZ R126, R118, R185 ;  /* 0x000000b9767e2220 */ /* 0x002fe20000410000 */
[----:B------:R-:W-:Y:S02]  /*3fb0*/  HADD2.F32 R192, -RZ, R11.H0_H0 ;  /* 0x2000000bffc07230 */ /* 0x000fe40000004100 */
[C---:B------:R-:W-:Y:S01]  /*3fc0*/  @P1 FFMA.FTZ R188, R147.reuse, R117, R188 ;  /* 0x0000007593bc1223 */ /* 0x040fe200000100bc */
[----:B--2---:R-:W-:Y:S01]  /*3fd0*/  @P2 FMUL.FTZ R117, R116, R181 ;  /* 0x000000b574752220 */ /* 0x004fe20000410000 */
[----:B------:R-:W-:Y:S01]  /*3fe0*/  F2FP.F16.F32.PACK_AB R189, RZ, R116 ;  /* 0x00000074ffbd723e */ /* 0x000fe200000000ff */
[----:B------:R-:W1:Y:S01]  /*3ff0*/  @P2 LDC R199, c[0x0][0x40c] ;  /* 0x00010300ffc72b82 */ /* 0x000e620000000800 */
[----:B------:R-:W-:Y:S01]  /*4000*/  @P2 HADD2.F32 R116, -RZ, R96.H0_H0 ;  /* 0x20000060ff742230 */ /* 0x000fe20000004100 */
[----:B------:R-:W-:Y:S01]  /*4010*/  F2FP.F16.F32.PACK_AB R191, RZ, R118 ;  /* 0x00000076ffbf723e */ /* 0x000fe200000000ff */
[C---:B------:R-:W-:Y:S01]  /*4020*/  @P1 FFMA.FTZ R190, R147.reuse, R119, R190 ;  /* 0x0000007793be1223 */ /* 0x040fe200000100be */
[----:B------:R-:W-:Y:S01]  /*4030*/  @P1 FFMA.FTZ R192, R147, R125, R192 ;  /* 0x0000007d93c01223 */ /* 0x000fe200000100c0 */
[----:B------:R-:W-:-:S02]  /*4040*/  @P2 HADD2.F32 R118, -RZ, R97.H0_H0 ;  /* 0x20000061ff762230 */ /* 0x000fc40000004100 */
[----:B0-----:R-:W-:Y:S01]  /*4050*/  @P2 FMUL.FTZ R125, R184, R193 ;  /* 0x000000c1b87d2220 */ /* 0x001fe20000410000 */
[----:B------:R-:W-:Y:S01]  /*4060*/  @P2 HADD2.F32 R119, -RZ, R96.H1_H1 ;  /* 0x30000060ff772230 */ /* 0x000fe20000004100 */
[----:B------:R-:W0:Y:S01]  /*4070*/  @P2 LDC R185, c[0x0][0x40c] ;  /* 0x00010300ffb92b82 */ /* 0x000e220000000800 */
[----:B------:R-:W-:Y:S01]  /*4080*/  @P2 FMUL.FTZ R116, R117, R116 ;  /* 0x0000007475742220 */ /* 0x000fe20000410000 */
[----:B------:R-:W-:Y:S01]  /*4090*/  F2FP.F16.F32.PACK_AB R193, RZ, R184 ;  /* 0x000000b8ffc1723e */ /* 0x000fe200000000ff */
[----:B------:R-:W-:Y:S02]  /*40a0*/  @P2 HADD2.F32 R127, -RZ, R97.H1_H1 ;  /* 0x30000061ff7f2230 */ /* 0x000fe40000004100 */
[----:B---3--:R-:W-:Y:S01]  /*40b0*/  @P2 FMUL.FTZ R184, R186, R195 ;  /* 0x000000c3bab82220 */ /* 0x008fe20000410000 */
[----:B------:R-:W-:Y:S01]  /*40c0*/  @P2 FMUL.FTZ R118, R125, R118 ;  /* 0x000000767d762220 */ /* 0x000fe20000410000 */
[----:B------:R-:W-:Y:S01]  /*40d0*/  @P2 FMUL.FTZ R119, R126, R119 ;  /* 0x000000777e772220 */ /* 0x000fe20000410000 */
[----:B------:R-:W-:Y:S01]  /*40e0*/  @P2 F2FP.F16.F32.PACK_AB R116, RZ, R116 ;  /* 0x00000074ff74223e */ /* 0x000fe200000000ff */
[----:B------:R-:W-:Y:S01]  /*40f0*/  @P2 FMUL.FTZ R127, R184, R127 ;  /* 0x0000007fb87f2220 */ /* 0x000fe20000410000 */
[----:B----4-:R-:W-:Y:S01]  /*4100*/  @P2 FMUL.FTZ R181, R188, R197 ;  /* 0x000000c5bcb52220 */ /* 0x010fe20000410000 */
[----:B------:R-:W-:Y:S01]  /*4110*/  @P2 F2FP.F16.F32.PACK_AB R118, RZ, R118 ;  /* 0x00000076ff76223e */ /* 0x000fe200000000ff */
[--C-:B-----5:R-:W-:Y:S01]  /*4120*/  @P2 HADD2.F32 R197, -RZ, R109.reuse.H0_H0 ;  /* 0x2000006dffc52230 */ /* 0x120fe20000004100 */
[----:B------:R-:W-:Y:S01]  /*4130*/  @P2 F2FP.F16.F32.PACK_AB R119, RZ, R119 ;  /* 0x00000077ff77223e */ /* 0x000fe200000000ff */
[----:B------:R-:W-:Y:S01]  /*4140*/  @P2 HADD2.F32 R196, -RZ, R109.H1_H1 ;  /* 0x3000006dffc42230 */ /* 0x000fe20000004100 */
[----:B------:R-:W-:Y:S01]  /*4150*/  @P2 PRMT R112, R116, 0x7610, R112 ;  /* 0x0000761074702816 */ /* 0x000fe20000000070 */
[----:B------:R-:W-:Y:S01]  /*4160*/  @P2 HADD2.F32 R116, -RZ, R98.H0_H0 ;  /* 0x20000062ff742230 */ /* 0x000fe20000004100 */
[----:B------:R-:W-:Y:S01]  /*4170*/  @P2 F2FP.F16.F32.PACK_AB R127, RZ, R127 ;  /* 0x0000007fff7f223e */ /* 0x000fe200000000ff */
[----:B------:R-:W-:Y:S01]  /*4180*/  @P2 FFMA.FTZ R30, R197, R125, R30 ;  /* 0x0000007dc51e2223 */ /* 0x000fe2000001001e */
[----:B------:R-:W-:Y:S01]  /*4190*/  @P2 PRMT R113, R118, 0x7610, R113 ;  /* 0x0000761076712816 */ /* 0x000fe20000000071 */
[----:B------:R-:W-:Y:S01]  /*41a0*/  @P2 HADD2.F32 R118, -RZ, R108.H1_H1 ;  /* 0x3000006cff762230 */ /* 0x000fe20000004100 */
[----:B------:R-:W-:Y:S01]  /*41b0*/  @P2 PRMT R112, R112, 0x5410, R119 ;  /* 0x0000541070702816 */ /* 0x000fe20000000077 */
[----:B------:R-:W-:Y:S01]  /*41c0*/  @P2 HADD2.F32 R119, -RZ, R98.H1_H1 ;  /* 0x30000062ff772230 */ /* 0x000fe20000004100 */
[----:B------:R-:W-:Y:S01]  /*41d0*/  F2FP.F16.F32.PACK_AB R194, RZ, R186 ;  /* 0x000000baffc2723e */ /* 0x000fe200000000ff */
[----:B-1----:R-:W-:Y:S01]  /*41e0*/  @P2 FMUL.FTZ R186, R190, R199 ;  /* 0x000000c7beba2220 */ /* 0x002fe20000410000 */
[----:B------:R-:W-:Y:S01]  /*41f0*/  F2FP.F16.F32.PACK_AB R195, RZ, R188 ;  /* 0x000000bcffc3723e */ /* 0x000fe200000000ff */
[----:B------:R-:W-:-:S02]  /*4200*/  @P2 HADD2.F32 R188, -RZ, R99.H0_H0 ;  /* 0x20000063ffbc2230 */ /* 0x000fc40000004100 */
[----:B------:R-:W-:Y:S01]  /*4210*/  @P2 FMUL.FTZ R116, R181, R116 ;  /* 0x00000074b5742220 */ /* 0x000fe20000410000 */
[----:B0-----:R-:W-:Y:S01]  /*4220*/  @P2 FMUL.FTZ R185, R192, R185 ;  /* 0x000000b9c0b92220 */ /* 0x001fe20000410000 */
[----:B------:R-:W-:Y:S01]  /*4230*/  @P2 PRMT R113, R113, 0x5410, R127 ;  /* 0x0000541071712816 */ /* 0x000fe2000000007f */
[----:B------:R-:W-:Y:S02]  /*4240*/  @P2 HADD2.F32 R127, -RZ, R108.H0_H0 ;  /* 0x2000006cff7f2230 */ /* 0x000fe40000004100 */
[----:B------:R-:W-:Y:S01]  /*4250*/  @P2 FMUL.FTZ R119, R186, R119 ;  /* 0x00000077ba772220 */ /* 0x000fe20000410000 */
[----:B------:R-:W-:Y:S01]  /*4260*/  @P2 FMUL.FTZ R188, R185, R188 ;  /* 0x000000bcb9bc2220 */ /* 0x000fe20000410000 */
[----:B------:R-:W-:Y:S01]  /*4270*/  @P2 F2FP.F16.F32.PACK_AB R116, RZ, R116 ;  /* 0x00000074ff74223e */ /* 0x000fe200000000ff */
[----:B------:R-:W-:Y:S01]  /*4280*/  @P2 FFMA.FTZ R29, R118, R126, R29 ;  /* 0x0000007e761d2223 */ /* 0x000fe2000001001d */
[----:B------:R-:W-:Y:S01]  /*4290*/  @P2 FFMA.FTZ R28, R127, R117, R28 ;  /* 0x000000757f1c2223 */ /* 0x000fe2000001001c */
[--C-:B------:R-:W-:Y:S01]  /*42a0*/  @P2 HADD2.F32 R117, -RZ, R110.reuse.H0_H0 ;  /* 0x2000006eff752230 */ /* 0x100fe20000004100 */
[----:B------:R-:W-:Y:S01]  /*42b0*/  @P2 F2FP.F16.F32.PACK_AB R119, RZ, R119 ;  /* 0x00000077ff77223e */ /* 0x000fe200000000ff */
[----:B------:R-:W-:Y:S01]  /*42c0*/  @P2 HADD2.F32 R118, -RZ, R110.H1_H1 ;  /* 0x3000006eff762230 */ /* 0x000fe20000004100 */
[----:B------:R-:W-:Y:S01]  /*42d0*/  @P2 PRMT R114, R116, 0x7610, R114 ;  /* 0x0000761074722816 */ /* 0x000fe20000000072 */
[----:B------:R-:W-:Y:S01]  /*42e0*/  @P2 HADD2.F32 R125, -RZ, R111.H0_H0 ;  /* 0x2000006fff7d2230 */ /* 0x000fe20000004100 */
[----:B------:R-:W-:Y:S01]  /*42f0*/  F2FP.F16.F32.PACK_AB R190, RZ, R190 ;  /* 0x000000beffbe723e */ /* 0x000fe200000000ff */
[----:B------:R-:W-:Y:S01]  /*4300*/  @P2 FFMA.FTZ R24, R117, R181, R24 ;  /* 0x000000b575182223 */ /* 0x000fe20000010018 */
[----:B------:R-:W-:Y:S01]  /*4310*/  @P2 F2FP.F16.F32.PACK_AB R188, RZ, R188 ;  /* 0x000000bcffbc223e */ /* 0x000fe200000000ff */
[----:B------:R-:W-:Y:S01]  /*4320*/  @P2 FFMA.FTZ R25, R118, R186, R25 ;  /* 0x000000ba76192223 */ /* 0x000fe20000010019 */
[----:B------:R-:W-:Y:S01]  /*4330*/  @P2 PRMT R114, R114, 0x5410, R119 ;  /* 0x0000541072722816 */ /* 0x000fe20000000077 */
[----:B------:R-:W-:Y:S01]  /*4340*/  @P2 FFMA.FTZ R31, R196, R184, R31 ;  /* 0x000000b8c41f2223 */ /* 0x000fe2000001001f */
[----:B------:R-:W-:Y:S01]  /*4350*/  @P2 FFMA.FTZ R26, R125, R185, R26 ;  /* 0x000000b97d1a2223 */ /* 0x000fe2000001001a */
[----:B------:R-:W-:-:S02]  /*4360*/  @P2 PRMT R115, R188, 0x7610, R115 ;  /* 0x00007610bc732816 */ /* 0x000fc40000000073 */
[----:B------:R-:W-:Y:S02]  /*4370*/  F2FP.F16.F32.PACK_AB R119, R187, R192 ;  /* 0x000000c0bb77723e */ /* 0x000fe400000000ff */
[----:B------:R-:W-:Y:S02]  /*4380*/  PRMT R118, R195, 0x5410, R190 ;  /* 0x00005410c3767816 */ /* 0x000fe400000000be */
[----:B------:R-:W-:Y:S02]  /*4390*/  PRMT R117, R193, 0x5410, R194 ;  /* 0x00005410c1757816 */ /* 0x000fe400000000c2 */
[----:B------:R-:W-:Y:S01]  /*43a0*/  PRMT R116, R189, 0x5410, R191 ;  /* 0x00005410bd747816 */ /* 0x000fe200000000bf */
[----:B------:R-:W-:Y:S06]  /*43b0*/  @!P2 BRA `(.L_x_1517) ;  /* 0x000000140040a947 */ /* 0x000fec0003800000 */
[----:B------:R-:W-:Y:S02]  /*43c0*/  HADD2.F32 R125, -RZ, R99.H1_H1 ;  /* 0x30000063ff7d7230 */ /* 0x000fe40000004100 */
[----:B------:R-:W-:Y:S01]  /*43d0*/  FMUL.FTZ R126, R187, UR14 ;  /* 0x0000000ebb7e7c20 */ /* 0x000fe20008410000 */
[----:B------:R-:W-:-:S03]  /*43e0*/  HADD2.F32 R184, -RZ, R111.H1_H1 ;  /* 0x3000006fffb87230 */ /* 0x000fc60000004100 */
[----:B------:R-:W-:Y:S02]  /*43f0*/  FMUL.FTZ R125, R126, R125 ;  /* 0x0000007d7e7d7220 */ /* 0x000fe40000410000 */
[----:B------:R-:W-:-:S03]  /*4400*/  FFMA.FTZ R27, R184, R126, R27 ;  /* 0x0000007eb81b7223 */ /* 0x000fc6000001001b */
[----:B------:R-:W-:-:S04]  /*4410*/  F2FP.F16.F32.PACK_AB R125, RZ, R125 ;  /* 0x0000007dff7d723e */ /* 0x000fc800000000ff */
[----:B------:R-:W-:Y:S01]  /*4420*/  PRMT R115, R115, 0x5410, R125 ;  /* 0x0000541073737816 */ /* 0x000fe2000000007d */
[----:B------:R-:W-:Y:S06]  /*4430*/  BRA `(.L_x_1517) ;  /* 0x0000001400207947 */ /* 0x000fec0003800000 */
.L_x_1516:
[----:B------:R-:W-:Y:S01]  /*4440*/  ISETP.GT.AND P1, PT, R128, RZ, PT ;  /* 0x000000ff8000720c */ /* 0x000fe20003f24270 */
[----:B-1----:R-:W1:Y:S01]  /*4450*/  @P2 LDC R185, c[0x0][0x40c] ;  /* 0x00010300ffb92b82 */ /* 0x002e620000000800 */
        /* <DEDUP_REMOVED lines=30> */
[C---:B------:R-:W-:Y:S01]  /*4640*/  @P1 FFMA.FTZ R188, R147.reuse, R127, R188 ;  /* 0x0000007f93bc1223 */ /* 0x040fe200000100bc */
        /* <DEDUP_REMOVED lines=65> */
.L_x_1515:
[----:B------:R-:W-:-:S04]  /*4a60*/  UISETP.NE.U32.AND UP0, UPT, UR20, URZ, UPT ;  /* 0x000000ff1400728c */ /* 0x000fc8000bf05070 */
[----:B------:R-:W-:-:S06]  /*4a70*/  UISETP.NE.AND.EX UP0, UPT, UR21, URZ, UPT, UP0 ;  /* 0x000000ff1500728c */ /* 0x000fcc000bf05300 */
[----:B------:R-:W-:-:S13]  /*4a80*/  PLOP3.LUT P0, PT, PT, PT, UP0, 0x80, 0x8 ;  /* 0x000000000008781c */ /* 0x000fda0003f0f008 */
[----:B------:R-:W-:Y:S05]  /*4a90*/  @!P0 BRA `(.L_x_1518) ;  /* 0x0000000400b08947 */ /* 0x000fea0003800000 */
[----:B-1----:R-:W1:Y:S01]  /*4aa0*/  @P2 LDC R119, c[0x0][0x40c] ;  /* 0x00010300ff772b82 */ /* 0x002e620000000800 */
[-CC-:B------:R-:W-:Y:S01]  /*4ab0*/  FFMA.FTZ R117, R131, R123.reuse, R124.reuse ;  /* 0x0000007b83757223 */ /* 0x180fe2000001007c */
[----:B------:R-:W-:Y:S01]  /*4ac0*/  ISETP.GT.AND P1, PT, R128, RZ, PT ;  /* 0x000000ff8000720c */ /* 0x000fe20003f24270 */
[-CC-:B------:R-:W-:Y:S01]  /*4ad0*/  FFMA.FTZ R118, R132, R123.reuse, R124.reuse ;  /* 0x0000007b84767223 */ /* 0x180fe2000001007c */
[-CC-:B------:R-:W-:Y:S01]  /*4ae0*/  FFMA.FTZ R125, R135, R123.reuse, R124.reuse ;  /* 0x0000007b877d7223 */ /* 0x180fe2000001007c */
[----:B------:R-:W-:Y:S01]  /*4af0*/  FADD.FTZ R116, R130, -R117 ;  /* 0x8000007582747221 */ /* 0x000fe20000010000 */
[-C--:B------:R-:W-:Y:S01]  /*4b00*/  FFMA.FTZ R188, R136, R123.reuse, R124 ;  /* 0x0000007b88bc7223 */ /* 0x080fe2000001007c */
[----:B------:R-:W-:Y:S01]  /*4b10*/  FADD.FTZ R118, R133, -R118 ;  /* 0x8000007685767221 */ /* 0x000fe20000010000 */
[----:B0-----:R-:W0:Y:S01]  /*4b20*/  @P2 LDC R126, c[0x0][0x40c] ;  /* 0x00010300ff7e2b82 */ /* 0x001e220000000800 */
[C---:B------:R-:W-:Y:S01]  /*4b30*/  FMUL.FTZ R116, R147.reuse, R116 ;  /* 0x0000007493747220 */ /* 0x040fe20000410000 */
[----:B------:R-:W-:Y:S01]  /*4b40*/  FADD.FTZ R184, R134, -R125 ;  /* 0x8000007d86b87221 */ /* 0x000fe20000010000 */
[----:B------:R-:W-:Y:S01]  /*4b50*/  FMUL.FTZ R118, R147, R118 ;  /* 0x0000007693767220 */ /* 0x000fe20000410000 */
[----:B------:R-:W-:Y:S01]  /*4b60*/  FADD.FTZ R188, R137, -R188 ;  /* 0x800000bc89bc7221 */ /* 0x000fe20000010000 */
[-CC-:B------:R-:W-:Y:S01]  /*4b70*/  FFMA.FTZ R127, R139, R123.reuse, R124.reuse ;  /* 0x0000007b8b7f7223 */ /* 0x180fe2000001007c */
[----:B------:R-:W-:Y:S01]  /*4b80*/  FSEL R116, R116, RZ, P1 ;  /* 0x000000ff74747208 */ /* 0x000fe20000800000 */
[----:B------:R-:W-:Y:S01]  /*4b90*/  FFMA.FTZ R194, R140, R123, R124 ;  /* 0x0000007b8cc27223 */ /* 0x000fe2000001007c */
[----:B------:R-:W2:Y:S01]  /*4ba0*/  @P2 LDC R186, c[0x0][0x40c] ;  /* 0x00010300ffba2b82 */ /* 0x000ea20000000800 */
[----:B------:R-:W-:Y:S01]  /*4bb0*/  FSEL R125, R118, RZ, P1 ;  /* 0x000000ff767d7208 */ /* 0x000fe20000800000 */
[----:B------:R-:W-:Y:S01]  /*4bc0*/  FMUL.FTZ R118, R147, R188 ;  /* 0x000000bc93767220 */ /* 0x000fe20000410000 */
[----:B------:R-:W-:Y:S01]  /*4bd0*/  FADD.FTZ R194, R141, -R194 ;  /* 0x800000c28dc27221 */ /* 0x000fe20000010000 */
[----:B------:R-:W-:Y:S01]  /*4be0*/  @P2 HADD2.F32 R187, -RZ, R96.H1_H1 ;  /* 0x30000060ffbb2230 */ /* 0x000fe20000004100 */
[----:B------:R-:W-:Y:S01]  /*4bf0*/  F2FP.F16.F32.PACK_AB R188, RZ, R125 ;  /* 0x0000007dffbc723e */ /* 0x000fe200000000ff */
[----:B------:R-:W-:-:S02]  /*4c00*/  FFMA.FTZ R195, R146, R123, R124 ;  /* 0x0000007b92c37223 */ /* 0x000fc4000001007c */
[----:B------:R-:W3:Y:S01]  /*4c10*/  @P2 LDC R190, c[0x0][0x40c] ;  /* 0x00010300ffbe2b82 */ /* 0x000ee20000000800 */
[----:B-1----:R-:W-:Y:S01]  /*4c20*/  @P2 FMUL.FTZ R117, R116, R119 ;  /* 0x0000007774752220 */ /* 0x002fe20000410000 */
[C---:B------:R-:W-:Y:S01]  /*4c30*/  FMUL.FTZ R119, R147.reuse, R184 ;  /* 0x000000b893777220 */ /* 0x040fe20000410000 */
[----:B------:R-:W-:Y:S01]  /*4c40*/  FADD.FTZ R184, R138, -R127 ;  /* 0x8000007f8ab87221 */ /* 0x000fe20000010000 */
[----:B------:R-:W-:Y:S02]  /*4c50*/  FSEL R127, R118, RZ, P1 ;  /* 0x000000ff767f7208 */ /* 0x000fe40000800000 */
[----:B------:R-:W-:Y:S01]  /*4c60*/  F2FP.F16.F32.PACK_AB R116, RZ, R116 ;  /* 0x00000074ff74723e */ /* 0x000fe200000000ff */
[----:B------:R-:W-:Y:S01]  /*4c70*/  FMUL.FTZ R118, R147, R184 ;  /* 0x000000b893767220 */ /* 0x000fe20000410000 */
[----:B------:R-:W1:Y:S01]  /*4c80*/  @P2 LDC R192, c[0x0][0x40c] ;  /* 0x00010300ffc02b82 */ /* 0x000e620000000800 */
[----:B------:R-:W-:Y:S01]  /*4c90*/  FSEL R119, R119, RZ, P1 ;  /* 0x000000ff77777208 */ /* 0x000fe20000800000 */
[----:B0-----:R-:W-:Y:S01]  /*4ca0*/  @P2 FMUL.FTZ R126, R125, R126 ;  /* 0x0000007e7d7e2220 */ /* 0x001fe20000410000 */
[----:B------:R-:W-:-:S02]  /*4cb0*/  PRMT R116, R116, 0x5410, R188 ;  /* 0x0000541074747816 */ /* 0x000fc400000000bc */
[----:B------:R-:W-:Y:S02]  /*4cc0*/  F2FP.F16.F32.PACK_AB R189, RZ, R119 ;  /* 0x00000077ffbd723e */ /* 0x000fe400000000ff */
[----:B------:R-:W-:Y:S01]  /*4cd0*/  FSEL R181, R118, RZ, P1 ;  /* 0x000000ff76b57208 */ /* 0x000fe20000800000 */
[----:B------:R-:W0:Y:S01]  /*4ce0*/  @P2 LDC R196, c[0x0][0x40c] ;  /* 0x00010300ffc42b82 */ /* 0x000e220000000800 */
[----:B--2---:R-:W-:Y:S01]  /*4cf0*/  @P2 FMUL.FTZ R125, R119, R186 ;  /* 0x000000ba777d2220 */ /* 0x004fe20000410000 */
[----:B------:R-:W-:Y:S02]  /*4d00*/  @P2 HADD2.F32 R186, -RZ, R96.H0_H0 ;  /* 0x20000060ffba2230 */ /* 0x000fe40000004100 */
[----:B------:R-:W-:Y:S01]  /*4d10*/  FMUL.FTZ R119, R147, R194 ;  /* 0x000000c293777220 */ /* 0x000fe20000410000 */
[----:B------:R-:W-:Y:S01]  /*4d20*/  F2FP.F16.F32.PACK_AB R191, RZ, R181 ;  /* 0x000000b5ffbf723e */ /* 0x000fe200000000ff */
[----:B------:R-:W-:Y:S02]  /*4d30*/  @P2 HADD2.F32 R194, -RZ, R98.H0_H0 ;  /* 0x20000062ffc22230 */ /* 0x000fe40000004100 */
[----:B------:R-:W-:Y:S01]  /*4d40*/  @P2 FMUL.FTZ R118, R186, R117 ;  /* 0x00000075ba762220 */ /* 0x000fe20000410000 */
[----:B------:R-:W2:Y:S01]  /*4d50*/  @P2 LDC R198, c[0x0][0x40c] ;  /* 0x00010300ffc62b82 */ /* 0x000ea20000000800 */
[----:B---3--:R-:W-:Y:S01]  /*4d60*/  @P2 FMUL.FTZ R184, R127, R190 ;  /* 0x000000be7fb82220 */ /* 0x008fe20000410000 */
[----:B------:R-:W-:-:S02]  /*4d70*/  F2FP.F16.F32.PACK_AB R190, RZ, R127 ;  /* 0x0000007fffbe723e */ /* 0x000fc400000000ff */
[----:B------:R-:W-:Y:S01]  /*4d80*/  FSEL R185, R119, RZ, P1 ;  /* 0x000000ff77b97208 */ /* 0x000fe20000800000 */
[----:B------:R-:W-:Y:S01]  /*4d90*/  @P2 FMUL.FTZ R119, R187, R126 ;  /* 0x0000007ebb772220 */ /* 0x000fe20000410000 */
[----:B------:R-:W-:Y:S01]  /*4da0*/  @P2 F2FP.F16.F32.PACK_AB R118, RZ, R118 ;  /* 0x00000076ff76223e */ /* 0x000fe200000000ff */
[----:B-1----:R-:W-:Y:S01]  /*4db0*/  @P2 FMUL.FTZ R127, R181, R192 ;  /* 0x000000c0b57f2220 */ /* 0x002fe20000410000 */
[----:B------:R-:W-:Y:S02]  /*4dc0*/  FFMA.FTZ R181, R143, R123, R124 ;  /* 0x0000007b8fb57223 */ /* 0x000fe4000001007c */
[----:B------:R-:W-:Y:S01]  /*4dd0*/  @P2 PRMT R112, R118, 0x7610, R112 ;  /* 0x0000761076702816 */ /* 0x000fe20000000070 */
[--C-:B------:R-:W-:Y:S01]  /*4de0*/  @P2 HADD2.F32 R118, -RZ, R97.reuse.H0_H0 ;  /* 0x20000061ff762230 */ /* 0x100fe20000004100 */
[----:B------:R-:W-:Y:S02]  /*4df0*/  F2FP.F16.F32.PACK_AB R192, RZ, R185 ;  /* 0x000000b9ffc0723e */ /* 0x000fe400000000ff */
[----:B------:R-:W-:Y:S01]  /*4e00*/  @P2 F2FP.F16.F32.PACK_AB R119, RZ, R119 ;  /* 0x00000077ff77223e */ /* 0x000fe200000000ff */
[----:B0-----:R-:W-:Y:S01]  /*4e10*/  @P2 FMUL.FTZ R186, R185, R196 ;  /* 0x000000c4b9ba2220 */ /* 0x001fe20000410000 */
[----:B------:R-:W-:Y:S01]  /*4e20*/  FADD.FTZ R196, R142, -R181 ;  /* 0x800000b58ec47221 */ /* 0x000fe20000010000 */
[----:B------:R-:W-:-:S02]  /*4e30*/  @P2 HADD2.F32 R181, -RZ, R97.H1_H1 ;  /* 0x30000061ffb52230 */ /* 0x000fc40000004100 */
[----:B------:R-:W-:Y:S01]  /*4e40*/  @P2 FMUL.FTZ R118, R118, R125 ;  /* 0x0000007d76762220 */ /* 0x000fe20000410000 */
[----:B------:R-:W-:Y:S01]  /*4e50*/  @P2 PRMT R112, R112, 0x5410, R119 ;  /* 0x0000541070702816 */ /* 0x000fe20000000077 */
[----:B------:R-:W-:Y:S01]  /*4e60*/  FMUL.FTZ R185, R147, R196 ;  /* 0x000000c493b97220 */ /* 0x000fe20000410000 */
[----:B------:R-:W-:Y:S01]  /*4e70*/  FADD.FTZ R196, R144, -R195 ;  /* 0x800000c390c47221 */ /* 0x000fe20000010000 */
[----:B------:R-:W-:Y:S01]  /*4e80*/  @P2 FMUL.FTZ R119, R181, R184 ;  /* 0x000000b8b5772220 */ /* 0x000fe20000410000 */
[----:B------:R-:W-:Y:S01]  /*4e90*/  @P2 F2FP.F16.F32.PACK_AB R118, RZ, R118 ;  /* 0x00000076ff76223e */ /* 0x000fe200000000ff */
[----:B------:R-:W-:Y:S01]  /*4ea0*/  @P2 FMUL.FTZ R181, R194, R127 ;  /* 0x0000007fc2b52220 */ /* 0x000fe20000410000 */
[----:B------:R-:W-:Y:S01]  /*4eb0*/  FSEL R193, R185, RZ, P1 ;  /* 0x000000ffb9c17208 */ /* 0x000fe20000800000 */
[----:B------:R-:W-:Y:S01]  /*4ec0*/  @P2 HADD2.F32 R194, -RZ, R99.H0_H0 ;  /* 0x20000063ffc22230 */ /* 0x000fe20000004100 */
[----:B------:R-:W-:Y:S01]  /*4ed0*/  @P2 F2FP.F16.F32.PACK_AB R119, RZ, R119 ;  /* 0x00000077ff77223e */ /* 0x000fe200000000ff */
[----:B------:R-:W-:Y:S01]  /*4ee0*/  @P2 HADD2.F32 R185, -RZ, R98.H1_H1 ;  /* 0x30000062ffb92230 */ /* 0x000fe20000004100 */
[----:B------:R-:W-:Y:S01]  /*4ef0*/  @P2 PRMT R113, R118, 0x7610, R113 ;  /* 0x0000761076712816 */ /* 0x000fe20000000071 */
[----:B--2---:R-:W-:Y:S01]  /*4f00*/  @P2 FMUL.FTZ R187, R193, R198 ;  /* 0x000000c6c1bb2220 */ /* 0x004fe20000410000 */
[----:B------:R-:W-:-:S02]  /*4f10*/  @P2 F2FP.F16.F32.PACK_AB R181, RZ, R181 ;  /* 0x000000b5ffb5223e */ /* 0x000fc400000000ff */
[----:B------:R-:W-:Y:S01]  /*4f20*/  @P2 PRMT R113, R113, 0x5410, R119 ;  /* 0x0000541071712816 */ /* 0x000fe20000000077 */
[----:B------:R-:W-:Y:S01]  /*4f30*/  @P2 FMUL.FTZ R118, R194, R187 ;  /* 0x000000bbc2762220 */ /* 0x000fe20000410000 */
[--C-:B-----5:R-:W-:Y:S01]  /*4f40*/  @P2 HADD2.F32 R194, -RZ, R108.reuse.H1_H1 ;  /* 0x3000006cffc22230 */ /* 0x120fe20000004100 */
[----:B------:R-:W-:Y:S01]  /*4f50*/  @P2 PRMT R114, R181, 0x7610, R114 ;  /* 0x00007610b5722816 */ /* 0x000fe20000000072 */
[----:B------:R-:W-:Y:S02]  /*4f60*/  @P2 HADD2.F32 R119, -RZ, R108.H0_H0 ;  /* 0x2000006cff772230 */ /* 0x000fe40000004100 */
[----:B------:R-:W-:Y:S01]  /*4f70*/  @P2 FMUL.FTZ R185, R185, R186 ;  /* 0x000000bab9b92220 */ /* 0x000fe20000410000 */
[--C-:B------:R-:W-:Y:S02]  /*4f80*/  @P2 HADD2.F32 R181, -RZ, R109.reuse.H0_H0 ;  /* 0x2000006dffb52230 */ /* 0x100fe40000004100 */
[----:B------:R-:W-:Y:S01]  /*4f90*/  @P2 FFMA.FTZ R29, R194, R126, R29 ;  /* 0x0000007ec21d2223 */ /* 0x000fe2000001001d */
[----:B------:R-:W-:-:S02]  /*4fa0*/  @P2 HADD2.F32 R126, -RZ, R109.H1_H1 ;  /* 0x3000006dff7e2230 */ /* 0x000fc40000004100 */
[----:B------:R-:W-:Y:S01]  /*4fb0*/  @P2 FFMA.FTZ R28, R119, R117, R28 ;  /* 0x00000075771c2223 */ /* 0x000fe2000001001c */
[----:B------:R-:W-:Y:S01]  /*4fc0*/  FMUL.FTZ R117, R147, R196 ;  /* 0x000000c493757220 */ /* 0x000fe20000410000 */
[----:B------:R-:W-:Y:S01]  /*4fd0*/  @P2 FFMA.FTZ R30, R181, R125, R30 ;  /* 0x0000007db51e2223 */ /* 0x000fe2000001001e */
[--C-:B------:R-:W-:Y:S01]  /*4fe0*/  @P2 HADD2.F32 R119, -RZ, R110.reuse.H0_H0 ;  /* 0x2000006eff772230 */ /* 0x100fe20000004100 */
[----:B------:R-:W-:Y:S01]  /*4ff0*/  @P2 F2FP.F16.F32.PACK_AB R118, RZ, R118 ;  /* 0x00000076ff76223e */ /* 0x000fe200000000ff */
[----:B------:R-:W-:Y:S02]  /*5000*/  @P2 HADD2.F32 R194, -RZ, R110.H1_H1 ;  /* 0x3000006effc22230 */ /* 0x000fe40000004100 */
[----:B------:R-:W-:Y:S01]  /*5010*/  @P2 FFMA.FTZ R31, R126, R184, R31 ;  /* 0x000000b87e1f2223 */ /* 0x000fe2000001001f */
[----:B------:R-:W-:Y:S01]  /*5020*/  @P2 HADD2.F32 R125, -RZ, R111.H0_H0 ;  /* 0x2000006fff7d2230 */ /* 0x000fe20000004100 */
[----:B------:R-:W-:Y:S01]  /*5030*/  @P2 F2FP.F16.F32.PACK_AB R185, RZ, R185 ;  /* 0x000000b9ffb9223e */ /* 0x000fe200000000ff */
[----:B------:R-:W-:Y:S01]  /*5040*/  @P2 FFMA.FTZ R24, R119, R127, R24 ;  /* 0x0000007f77182223 */ /* 0x000fe20000010018 */
[----:B------:R-:W-:Y:S01]  /*5050*/  FSEL R126, R117, RZ, P1 ;  /* 0x000000ff757e7208 */ /* 0x000fe20000800000 */
[----:B------:R-:W-:Y:S01]  /*5060*/  @P2 FFMA.FTZ R25, R194, R186, R25 ;  /* 0x000000bac2192223 */ /* 0x000fe20000010019 */
[----:B------:R-:W-:Y:S01]  /*5070*/  @P2 PRMT R115, R118, 0x7610, R115 ;  /* 0x0000761076732816 */ /* 0x000fe20000000073 */
[----:B------:R-:W-:Y:S01]  /*5080*/  @P2 FFMA.FTZ R26, R125, R187, R26 ;  /* 0x000000bb7d1a2223 */ /* 0x000fe2000001001a */
[----:B------:R-:W-:-:S02]  /*5090*/  @P2 PRMT R114, R114, 0x5410, R185 ;  /* 0x0000541072722816 */ /* 0x000fc400000000b9 */
[----:B------:R-:W-:Y:S02]  /*50a0*/  F2FP.F16.F32.PACK_AB R119, R126, R193 ;  /* 0x000000c17e77723e */ /* 0x000fe400000000ff */
[----:B------:R-:W-:Y:S02]  /*50b0*/  PRMT R118, R191, 0x5410, R192 ;  /* 0x00005410bf767816 */ /* 0x000fe400000000c0 */
        /* <DEDUP_REMOVED lines=10> */
.L_x_1518:
[----:B------:R-:W-:Y:S04]  /*5160*/  BSSY.RECONVERGENT B2, `(.L_x_1519) ;  /* 0x000000e000027945 */ /* 0x000fe80003800200 */
[----:B------:R-:W-:Y:S05]  /*5170*/  @!P2 BRA `(.L_x_1520) ;  /* 0x000000000030a947 */ /* 0x000fea0003800000 */
[----:B------:R-:W-:Y:S01]  /*5180*/  FFMA.FTZ R125, R131, R123, R124 ;  /* 0x0000007b837d7223 */ /* 0x000fe2000001007c */
[----:B------:R-:W-:Y:S01]  /*5190*/  ISETP.GT.AND P1, PT, R128, RZ, PT ;  /* 0x000000ff8000720c */ /* 0x000fe20003f24270 */
[----:B-1----:R-:W-:Y:S02]  /*51a0*/  HADD2.F32 R184, -RZ, R96.H0_H0 ;  /* 0x20000060ffb87230 */ /* 0x002fe40000004100 */
[----:B0-----:R-:W-:Y:S01]  /*51b0*/  FADD.FTZ R126, R130, -R125 ;  /* 0x8000007d827e7221 */ /* 0x001fe20000010000 */
[----:B-----5:R-:W-:-:S03]  /*51c0*/  HADD2.F32 R127, -RZ, R108.H0_H0 ;  /* 0x2000006cff7f7230 */ /* 0x020fc60000004100 */
[----:B------:R-:W-:-:S05]  /*51d0*/  FMUL.FTZ R126, R147, R126 ;  /* 0x0000007e937e7220 */ /* 0x000fca0000410000 */
[----:B------:R-:W-:-:S05]  /*51e0*/  FSEL R126, R126, RZ, P1 ;  /* 0x000000ff7e7e7208 */ /* 0x000fca0000800000 */
[----:B------:R-:W-:-:S04]  /*51f0*/  FMUL.FTZ R125, R126, UR14 ;  /* 0x0000000e7e7d7c20 */ /* 0x000fc80008410000 */
[-C--:B------:R-:W-:Y:S01]  /*5200*/  FMUL.FTZ R126, R184, R125.reuse ;  /* 0x0000007db87e7220 */ /* 0x080fe20000410000 */
[----:B------:R-:W-:-:S04]  /*5210*/  FFMA.FTZ R28, R127, R125, R28 ;  /* 0x0000007d7f1c7223 */ /* 0x000fc8000001001c */
[----:B------:R-:W-:-:S04]  /*5220*/  F2FP.F16.F32.PACK_AB R126, RZ, R126 ;  /* 0x0000007eff7e723e */ /* 0x000fc800000000ff */
[----:B------:R-:W-:-:S07]  /*5230*/  PRMT R112, R126, 0x7610, R112 ;  /* 0x000076107e707816 */ /* 0x000fce0000000070 */
.L_x_1520:
[----:B------:R-:W-:Y:S05]  /*5240*/  BSYNC.RECONVERGENT B2 ;  /* 0x0000000000027941 */ /* 0x000fea0003800200 */
.L_x_1519:
[----:B------:R-:W-:Y:S04]  /*5250*/  BSSY.RECONVERGENT B2, `(.L_x_1521) ;  /* 0x000000e000027945 */ /* 0x000fe80003800200 */
[----:B------:R-:W-:Y:S05]  /*5260*/  @!P2 BRA `(.L_x_1522) ;  /* 0x000000000030a947 */ /* 0x000fea0003800000 */
[----:B01----:R-:W-:Y:S01]  /*5270*/  FFMA.FTZ R126, R132, R123, R124 ;  /* 0x0000007b847e7223 */ /* 0x003fe2000001007c */
[----:B------:R-:W-:Y:S01]  /*5280*/  ISETP.GT.AND P1, PT, R128, RZ, PT ;  /* 0x000000ff8000720c */ /* 0x000fe20003f24270 */
[----:B------:R-:W-:Y:S02]  /*5290*/  HADD2.F32 R125, -RZ, R96.H1_H1 ;  /* 0x30000060ff7d7230 */ /* 0x000fe40000004100 */
[----:B------:R-:W-:Y:S01]  /*52a0*/  FADD.FTZ R126, R133, -R126 ;  /* 0x8000007e857e7221 */ /* 0x000fe20000010000 */
[----:B-----5:R-:W-:-:S03]  /*52b0*/  HADD2.F32 R184, -RZ, R108.H1_H1 ;  /* 0x3000006cffb87230 */ /* 0x020fc60000004100 */
[----:B------:R-:W-:-:S05]  /*52c0*/  FMUL.FTZ R126, R147, R126 ;  /* 0x0000007e937e7220 */ /* 0x000fca0000410000 */
[----:B------:R-:W-:-:S05]  /*52d0*/  FSEL R126, R126, RZ, P1 ;  /* 0x000000ff7e7e7208 */ /* 0x000fca0000800000 */
[----:B------:R-:W-:-:S04]  /*52e0*/  FMUL.FTZ R126, R126, UR14 ;  /* 0x0000000e7e7e7c20 */ /* 0x000fc80008410000 */
[-C--:B------:R-:W-:Y:S01]  /*52f0*/  FMUL.FTZ R125, R125, R126.reuse ;  /* 0x0000007e7d7d7220 */ /* 0x080fe20000410000 */
[----:B------:R-:W-:-:S04]  /*5300*/  FFMA.FTZ R29, R184, R126, R29 ;  /* 0x0000007eb81d7223 */ /* 0x000fc8000001001d */
[----:B------:R-:W-:-:S04]  /*5310*/  F2FP.F16.F32.PACK_AB R125, RZ, R125 ;  /* 0x0000007dff7d723e */ /* 0x000fc800000000ff */
[----:B------:R-:W-:-:S07]  /*5320*/  PRMT R112, R112, 0x5410, R125 ;  /* 0x0000541070707816 */ /* 0x000fce000000007d */
.L_x_1522:
[----:B------:R-:W-:Y:S05]  /*5330*/  BSYNC.RECONVERGENT B2 ;  /* 0x0000000000027941 */ /* 0x000fea0003800200 */
.L_x_1521:
        /* <DEDUP_REMOVED lines=14> */
.L_x_1524:
[----:B------:R-:W-:Y:S05]  /*5420*/  BSYNC.RECONVERGENT B2 ;  /* 0x0000000000027941 */ /* 0x000fea0003800200 */
.L_x_1523:
        /* <DEDUP_REMOVED lines=14> */
.L_x_1526:
[----:B------:R-:W-:Y:S05]  /*5510*/  BSYNC.RECONVERGENT B2 ;  /* 0x0000000000027941 */ /* 0x000fea0003800200 */
.L_x_1525:
        /* <DEDUP_REMOVED lines=14> */
.L_x_1528:
[----:B------:R-:W-:Y:S05]  /*5600*/  BSYNC.RECONVERGENT B2 ;  /* 0x0000000000027941 */ /* 0x000fea0003800200 */
.L_x_1527:
        /* <DEDUP_REMOVED lines=14> */
.L_x_1530:
[----:B------:R-:W-:Y:S05]  /*56f0*/  BSYNC.RECONVERGENT B2 ;  /* 0x0000000000027941 */ /* 0x000fea0003800200 */
.L_x_1529:
        /* <DEDUP_REMOVED lines=14> */
.L_x_1532:
[----:B------:R-:W-:Y:S05]  /*57e0*/  BSYNC.RECONVERGENT B2 ;  /* 0x0000000000027941 */ /* 0x000fea0003800200 */
.L_x_1531:
[----:B------:R-:W-:Y:S05]  /*57f0*/  @!P2 BRA `(.L_x_1517) ;  /* 0x000000000030a947 */ /* 0x000fea0003800000 */
[----:B------:R-:W-:Y:S01]  /*5800*/  FFMA.FTZ R125, R146, R123, R124 ;  /* 0x0000007b927d7223 */ /* 0x000fe2000001007c */
[----:B------:R-:W-:Y:S01]  /*5810*/  ISETP.GT.AND P1, PT, R128, RZ, PT ;  /* 0x000000ff8000720c */ /* 0x000fe20003f24270 */
[----:B-1---5:R-:W-:Y:S02]  /*5820*/  HADD2.F32 R184, -RZ, R111.H1_H1 ;  /* 0x3000006fffb87230 */ /* 0x022fe40000004100 */
[----:B0-----:R-:W-:Y:S01]  /*5830*/  FADD.FTZ R126, R144, -R125 ;  /* 0x8000007d907e7221 */ /* 0x001fe20000010000 */
[----:B------:R-:W-:-:S03]  /*5840*/  HADD2.F32 R125, -RZ, R99.H1_H1 ;  /* 0x30000063ff7d7230 */ /* 0x000fc60000004100 */
[----:B------:R-:W-:-:S05]  /*5850*/  FMUL.FTZ R126, R147, R126 ;  /* 0x0000007e937e7220 */ /* 0x000fca0000410000 */
[----:B------:R-:W-:-:S05]  /*5860*/  FSEL R126, R126, RZ, P1 ;  /* 0x000000ff7e7e7208 */ /* 0x000fca0000800000 */
[----:B------:R-:W-:-:S04]  /*5870*/  FMUL.FTZ R126, R126, UR14 ;  /* 0x0000000e7e7e7c20 */ /* 0x000fc80008410000 */
[-C--:B------:R-:W-:Y:S01]  /*5880*/  FMUL.FTZ R125, R125, R126.reuse ;  /* 0x0000007e7d7d7220 */ /* 0x080fe20000410000 */
[----:B------:R-:W-:-:S04]  /*5890*/  FFMA.FTZ R27, R184, R126, R27 ;  /* 0x0000007eb81b7223 */ /* 0x000fc8000001001b */
[----:B------:R-:W-:-:S04]  /*58a0*/  F2FP.F16.F32.PACK_AB R125, RZ, R125 ;  /* 0x0000007dff7d723e */ /* 0x000fc800000000ff */
[----:B------:R-:W-:-:S07]  /*58b0*/  PRMT R115, R115, 0x5410, R125 ;  /* 0x0000541073737816 */ /* 0x000fce000000007d */
.L_x_1517:
[----:B------:R-:W-:Y:S05]  /*58c0*/  BSYNC.RECONVERGENT B1 ;  /* 0x0000000000017941 */ /* 0x000fea0003800200 */
.L_x_1514:
[----:B01----:R-:W0:Y:S08]  /*58d0*/  @P0 LDC.64 R126, c[0x0][0x478] ;  /* 0x00011e00ff7e0b82 */ /* 0x003e300000000a00 */
[----:B------:R-:W1:Y:S01]  /*58e0*/  @P2 LDC.64 R184, c[0x0][0x468] ;  /* 0x00011a00ffb82b82 */ /* 0x000e620000000a00 */
[C---:B0-----:R-:W-:Y:S01]  /*58f0*/  @P0 IMAD.WIDE.U32 R126, R183.reuse, 0x10, R126 ;  /* 0x00000010b77e0825 */ /* 0x041fe200078e007e */
[----:B------:R-:W-:-:S04]  /*5900*/  IADD3 R183, PT, PT, R183, 0x20, RZ ;  /* 0x00000020b7b77810 */ /* 0x000fc80007ffe0ff */
[----:B------:R2:W-:Y:S01]  /*5910*/  @P0 STG.E.128 desc[UR6][R126.64], R116 ;  /* 0x000000747e000986 */ /* 0x0005e2000c101d06 */
[C---:B-1----:R-:W-:Y:S01]  /*5920*/  @P2 IMAD.WIDE.U32 R184, R122.reuse, 0x10, R184 ;  /* 0x000000107ab82825 */ /* 0x042fe200078e00b8 */
[----:B------:R-:W-:-:S04]  /*5930*/  IADD3 R122, PT, PT, R122, 0x20, RZ ;  /* 0x000000207a7a7810 */ /* 0x000fc80007ffe0ff */
[----:B------:R2:W-:Y:S03]  /*5940*/  @P2 STG.E.128 desc[UR6][R184.64], R112 ;  /* 0x00000070b8002986 */ /* 0x0005e6000c101d06 */
.L_x_1511:
[----:B------:R-:W-:Y:S05]  /*5950*/  BSYNC.RECONVERGENT B0 ;  /* 0x0000000000007941 */ /* 0x000fea0003800200 */
.L_x_1510:
[----:B------:R-:W-:Y:S01]  /*5960*/  ISETP.GE.U32.AND P0, PT, R0, 0x60, PT ;  /* 0x000000600000780c */ /* 0x000fe20003f06070 */
[----:B------:R-:W-:-:S12]  /*5970*/  BSSY.RECONVERGENT B0, `(.L_x_1533) ;  /* 0x00001c1000007945 */ /* 0x000fd80003800200 */
[----:B------:R-:W-:Y:S05]  /*5980*/  @!P0 BRA `(.L_x_1534) ;  /* 0x0000001800fc8947 */ /* 0x000fea0003800000 */
[----:B------:R-:W-:Y:S04]  /*5990*/  BSSY.RECONVERGENT B1, `(.L_x_1535) ;  /* 0x0000005000017945 */ /* 0x000fe80003800200 */
[----:B------:R-:W-:Y:S05]  /*59a0*/  @!P2 BRA `(.L_x_1536) ;  /* 0x00000000000ca947 */ /* 0x000fea0003800000 */
[----:B-----5:R-:W3:Y:S02]  /*59b0*/  LDC.64 R108, c[0x0][0x390] ;  /* 0x0000e400ff6c7b82 */ /* 0x020ee40000000a00 */
[----:B---3--:R-:W-:-:S06]  /*59c0*/  IMAD.WIDE.U32 R108, R122, 0x10, R108 ;  /* 0x000000107a6c7825 */ /* 0x008fcc00078e006c */
[----:B------:R-:W5:Y:S02]  /*59d0*/  LDG.E.128 R108, desc[UR6][R108.64] ;  /* 0x000000066c6c7981 */ /* 0x000f64000c1e1d00 */
.L_x_1536:
[----:B------:R-:W-:Y:S05]  /*59e0*/  BSYNC.RECONVERGENT B1 ;  /* 0x0000000000017941 */ /* 0x000fea0003800200 */
.L_x_1535:
        /* <DEDUP_REMOVED lines=9> */
[----:B012---:R-:W-:Y:S01]  /*5a80*/  HADD2.F32 R126, -RZ, R4.H1_H1 ;  /* 0x30000004ff7e7230 */ /* 0x007fe20000004100 */
[----:B------:R-:W0:Y:S01]  /*5a90*/  @P2 LDC R196, c[0x0][0x40c] ;  /* 0x00010300ffc42b82 */ /* 0x000e220000000800 */
[--C-:B------:R-:W-:Y:S02]  /*5aa0*/  HADD2.F32 R128, -RZ, R5.reuse.H0_H0 ;  /* 0x20000005ff807230 */ /* 0x100fe40000004100 */
[----:B------:R-:W-:Y:S02]  /*5ab0*/  HADD2.F32 R186, -RZ, R6.H0_H0 ;  /* 0x20000006ffba7230 */ /* 0x000fe40000004100 */
[----:B------:R-:W-:Y:S02]  /*5ac0*/  HADD2.F32 R127, -RZ, R5.H1_H1 ;  /* 0x30000005ff7f7230 */ /* 0x000fe40000004100 */
[----:B------:R-:W-:Y:S01]  /*5ad0*/  HADD2.F32 R116, -RZ, R4.H0_H0 ;  /* 0x20000004ff747230 */ /* 0x000fe20000004100 */
[----:B------:R-:W1:Y:S01]  /*5ae0*/  @P2 LDC R191, c[0x0][0x40c] ;  /* 0x00010300ffbf2b82 */ /* 0x000e620000000800 */
[----:B------:R-:W-:-:S02]  /*5af0*/  HADD2.F32 R187, -RZ, R6.H1_H1 ;  /* 0x30000006ffbb7230 */ /* 0x000fc40000004100 */
        /* <DEDUP_REMOVED lines=9> */
[----:B------:R-:W-:Y:S01]  /*5b90*/  @P1 FFMA.FTZ R188, R148, R123, R124 ;  /* 0x0000007b94bc1223 */ /* 0x000fe2000001007c */
[----:B------:R-:W2:Y:S01]  /*5ba0*/  @P2 LDC R119, c[0x0][0x40c] ;  /* 0x00010300ff772b82 */ /* 0x000ea20000000800 */
[----:B------:R-:W-:Y:S01]  /*5bb0*/  @P1 FADD.FTZ R125, R158, -R125 ;  /* 0x8000007d9e7d1221 */ /* 0x000fe20000010000 */
[----:B------:R-:W-:Y:S01]  /*5bc0*/  @P1 FADD.FTZ R181, R162, -R181 ;  /* 0x800000b5a2b51221 */ /* 0x000fe20000010000 */
[----:B------:R-:W-:Y:S01]  /*5bd0*/  @P1 FADD.FTZ R184, R161, -R184 ;  /* 0x800000b8a1b81221 */ /* 0x000fe20000010000 */
[----:B------:R-:W-:Y:S01]  /*5be0*/  @P1 FADD.FTZ R117, R150, -R117 ;  /* 0x8000007596751221 */ /* 0x000fe20000010000 */
[C---:B------:R-:W-:Y:S01]  /*5bf0*/  @P1 FFMA.FTZ R128, R147.reuse, R125, R128 ;  /* 0x0000007d93801223 */ /* 0x040fe20000010080 */
[C---:B------:R-:W-:Y:S01]  /*5c00*/  @P1 FFMA.FTZ R186, R147.reuse, R181, R186 ;  /* 0x000000b593ba1223 */ /* 0x040fe200000100ba */
[C---:B------:R-:W-:Y:S01]  /*5c10*/  @P1 FFMA.FTZ R127, R147.reuse, R184, R127 ;  /* 0x000000b8937f1223 */ /* 0x040fe2000001007f */
[----:B------:R-:W3:Y:S01]  /*5c20*/  @P2 LDC R123, c[0x0][0x40c] ;  /* 0x00010300ff7b2b82 */ /* 0x000ee20000000800 */
[----:B------:R-:W-:Y:S01]  /*5c30*/  @P1 FADD.FTZ R118, R164, -R185 ;  /* 0x800000b9a4761221 */ /* 0x000fe20000010000 */
[----:B------:R-:W-:Y:S01]  /*5c40*/  @P1 FFMA.FTZ R116, R147, R117, R116 ;  /* 0x0000007593741223 */ /* 0x000fe20000010074 */
[----:B------:R-:W-:-:S02]  /*5c50*/  @P2 HADD2.F32 R117, -RZ, R88.H1_H1 ;  /* 0x30000058ff752230 */ /* 0x000fc40000004100 */
[----:B------:R-:W-:Y:S01]  /*5c60*/  @P1 FADD.FTZ R189, R168, -R189 ;  /* 0x800000bda8bd1221 */ /* 0x000fe20000010000 */
[----:B------:R-:W-:Y:S01]  /*5c70*/  @P1 FFMA.FTZ R187, R147, R118, R187 ;  /* 0x0000007693bb1223 */ /* 0x000fe200000100bb */
[----:B------:R-:W-:Y:S01]  /*5c80*/  @P2 HADD2.F32 R118, -RZ, R88.H0_H0 ;  /* 0x20000058ff762230 */ /* 0x000fe20000004100 */
[----:B------:R-:W-:Y:S01]  /*5c90*/  F2FP.F16.F32.PACK_AB R194, RZ, R116 ;  /* 0x00000074ffc2723e */ /* 0x000fe200000000ff */
[----:B------:R-:W4:Y:S01]  /*5ca0*/  @P2 LDC R125, c[0x0][0x40c] ;  /* 0x00010300ff7d2b82 */ /* 0x000f220000000800 */
[--C-:B------:R-:W-:Y:S02]  /*5cb0*/  HADD2.F32 R190, -RZ, R7.reuse.H0_H0 ;  /* 0x20000007ffbe7230 */ /* 0x100fe40000004100 */
[----:B------:R-:W-:Y:S01]  /*5cc0*/  @P1 FADD.FTZ R188, R149, -R188 ;  /* 0x800000bc95bc1221 */ /* 0x000fe20000010000 */
[----:B------:R-:W-:Y:S01]  /*5cd0*/  HADD2.F32 R193, -RZ, R7.H1_H1 ;  /* 0x30000007ffc17230 */ /* 0x000fe20000004100 */
[----:B------:R-:W-:Y:S01]  /*5ce0*/  F2FP.F16.F32.PACK_AB R195, RZ, R126 ;  /* 0x0000007effc3723e */ /* 0x000fe200000000ff */
[----:B-----5:R-:W-:-:S02]  /*5cf0*/  @P2 HADD2.F32 R197, -RZ, R108.H0_H0 ;  /* 0x2000006cffc52230 */ /* 0x020fc40000004100 */
[C---:B------:R-:W-:Y:S01]  /*5d00*/  @P1 FFMA.FTZ R190, R147.reuse, R189, R190 ;  /* 0x000000bd93be1223 */ /* 0x040fe200000100be */
[----:B------:R-:W-:Y:S01]  /*5d10*/  @P2 HADD2.F32 R192, -RZ, R91.H0_H0 ;  /* 0x2000005bffc02230 */ /* 0x000fe20000004100 */
[----:B------:R-:W4:Y:S01]  /*5d20*/  @P2 LDC R181, c[0x0][0x40c] ;  /* 0x00010300ffb52b82 */ /* 0x000f220000000800 */
[----:B--2---:R-:W-:Y:S01]  /*5d30*/  @P2 FMUL.FTZ R119, R116, R119 ;  /* 0x0000007774772220 */ /* 0x004fe20000410000 */
[----:B------:R-:W-:Y:S01]  /*5d40*/  @P1 FFMA.FTZ R193, R147, R188, R193 ;  /* 0x000000bc93c11223 */ /* 0x000fe200000100c1 */
[----:B------:R-:W-:Y:S02]  /*5d50*/  @P2 HADD2.F32 R147, -RZ, R90.H1_H1 ;  /* 0x3000005aff932230 */ /* 0x000fe40000004100 */
[----:B0-----:R-:W-:Y:S01]  /*5d60*/  @P2 FMUL.FTZ R188, R187, R196 ;  /* 0x000000c4bbbc2220 */ /* 0x001fe20000410000 */
[----:B------:R-:W-:Y:S01]  /*5d70*/  @P2 FMUL.FTZ R118, R119, R118 ;  /* 0x0000007677762220 */ /* 0x000fe20000410000 */
[----:B-1----:R-:W-:Y:S01]  /*5d80*/  @P2 FMUL.FTZ R191, R190, R191 ;  /* 0x000000bfbebf2220 */ /* 0x002fe20000410000 */
[----:B------:R-:W-:Y:S01]  /*5d90*/  @P2 FFMA.FTZ R20, R197, R119, R20 ;  /* 0x00000077c5142223 */ /* 0x000fe20000010014 */
[----:B------:R-:W0:Y:S01]  /*5da0*/  @P2 LDC R184, c[0x0][0x40c] ;  /* 0x00010300ffb82b82 */ /* 0x000e220000000800 */
[----:B---3--:R-:W-:Y:S01]  /*5db0*/  @P2 FMUL.FTZ R124, R126, R123 ;  /* 0x0000007b7e7c2220 */ /* 0x008fe20000410000 */
[----:B------:R-:W-:Y:S01]  /*5dc0*/  @P2 F2FP.F16.F32.PACK_AB R116, RZ, R118 ;  /* 0x00000076ff74223e */ /* 0x000fe200000000ff */
[----:B------:R-:W-:-:S02]  /*5dd0*/  @P2 HADD2.F32 R118, -RZ, R89.H0_H0 ;  /* 0x20000059ff762230 */ /* 0x000fc40000004100 */
[----:B------:R-:W-:Y:S01]  /*5de0*/  @P2 FMUL.FTZ R189, R188, R147 ;  /* 0x00000093bcbd2220 */ /* 0x000fe20000410000 */
[----:B------:R-:W-:Y:S01]  /*5df0*/  @P2 FMUL.FTZ R117, R124, R117 ;  /* 0x000000757c752220 */ /* 0x000fe20000410000 */
[----:B------:R-:W-:Y:S01]  /*5e00*/  @P2 HADD2.F32 R126, -RZ, R90.H0_H0 ;  /* 0x2000005aff7e2230 */ /* 0x000fe20000004100 */
[----:B------:R-:W-:Y:S01]  /*5e10*/  @P2 PRMT R112, R116, 0x7610, R112 ;  /* 0x0000761074702816 */ /* 0x000fe20000000070 */
[----:B----4-:R-:W-:Y:S01]  /*5e20*/  @P2 FMUL.FTZ R125, R128, R125 ;  /* 0x0000007d807d2220 */ /* 0x010fe20000410000 */
[----:B------:R-:W-:Y:S01]  /*5e30*/  @P2 HADD2.F32 R119, -RZ, R109.H0_H0 ;  /* 0x2000006dff772230 */ /* 0x000fe20000004100 */
[----:B------:R-:W-:Y:S01]  /*5e40*/  @P2 F2FP.F16.F32.PACK_AB R123, RZ, R117 ;  /* 0x00000075ff7b223e */ /* 0x000fe200000000ff */
[----:B------:R-:W-:Y:S02]  /*5e50*/  @P2 HADD2.F32 R117, -RZ, R89.H1_H1 ;  /* 0x30000059ff752230 */ /* 0x000fe40000004100 */
[----:B------:R-:W-:Y:S01]  /*5e60*/  @P2 FMUL.FTZ R118, R125, R118 ;  /* 0x000000767d762220 */ /* 0x000fe20000410000 */
[----:B------:R-:W-:-:S02]  /*5e70*/  @P2 HADD2.F32 R116, -RZ, R109.H1_H1 ;  /* 0x3000006dff742230 */ /* 0x000fc40000004100 */
[----:B------:R-:W-:Y:S01]  /*5e80*/  @P2 FMUL.FTZ R192, R191, R192 ;  /* 0x000000c0bfc02220 */ /* 0x000fe20000410000 */
[----:B------:R-:W-:Y:S01]  /*5e90*/  @P2 FFMA.FTZ R22, R119, R125, R22 ;  /* 0x0000007d77162223 */ /* 0x000fe20000010016 */
[----:B------:R-:W-:Y:S01]  /*5ea0*/  @P2 FMUL.FTZ R181, R186, R181 ;  /* 0x000000b5bab52220 */ /* 0x000fe20000410000 */
[----:B------:R-:W-:Y:S01]  /*5eb0*/  @P2 PRMT R112, R112, 0x5410, R123 ;  /* 0x0000541070702816 */ /* 0x000fe2000000007b */
[--C-:B------:R-:W-:Y:S01]  /*5ec0*/  @P2 HADD2.F32 R119, -RZ, R110.reuse.H0_H0 ;  /* 0x2000006eff772230 */ /* 0x100fe20000004100 */
[----:B------:R-:W-:Y:S01]  /*5ed0*/  @P2 F2FP.F16.F32.PACK_AB R189, RZ, R189 ;  /* 0x000000bdffbd223e */ /* 0x000fe200000000ff */
[----:B------:R-:W-:Y:S01]  /*5ee0*/  @P2 FMUL.FTZ R185, R181, R126 ;  /* 0x0000007eb5b92220 */ /* 0x000fe20000410000 */
[----:B------:R-:W-:Y:S01]  /*5ef0*/  @P2 F2FP.F16.F32.PACK_AB R126, RZ, R118 ;  /* 0x00000076ff7e223e */ /* 0x000fe200000000ff */
[----:B------:R-:W-:Y:S01]  /*5f00*/  @P2 HADD2.F32 R123, -RZ, R111.H0_H0 ;  /* 0x2000006fff7b2230 */ /* 0x000fe20000004100 */
[----:B------:R-:W-:Y:S01]  /*5f10*/  @P2 F2FP.F16.F32.PACK_AB R192, RZ, R192 ;  /* 0x000000c0ffc0223e */ /* 0x000fe200000000ff */
[----:B0-----:R-:W-:Y:S01]  /*5f20*/  @P2 FMUL.FTZ R184, R127, R184 ;  /* 0x000000b87fb82220 */ /* 0x001fe20000410000 */
[----:B------:R-:W-:Y:S01]  /*5f30*/  @P2 F2FP.F16.F32.PACK_AB R185, RZ, R185 ;  /* 0x000000b9ffb9223e */ /* 0x000fe200000000ff */
[----:B------:R-:W-:Y:S01]  /*5f40*/  @P2 FFMA.FTZ R16, R119, R181, R16 ;  /* 0x000000b577102223 */ /* 0x000fe20000010010 */
[----:B------:R-:W-:Y:S01]  /*5f50*/  @P2 PRMT R113, R126, 0x7610, R113 ;  /* 0x000076107e712816 */ /* 0x000fe20000000071 */
[----:B------:R-:W-:Y:S01]  /*5f60*/  @P2 FMUL.FTZ R117, R184, R117 ;  /* 0x00000075b8752220 */ /* 0x000fe20000410000 */
[----:B------:R-:W-:Y:S01]  /*5f70*/  @P2 FFMA.FTZ R23, R116, R184, R23 ;  /* 0x000000b874172223 */ /* 0x000fe20000010017 */
[----:B------:R-:W-:Y:S01]  /*5f80*/  @P2 HADD2.F32 R116, -RZ, R110.H1_H1 ;  /* 0x3000006eff742230 */ /* 0x000fe20000004100 */
[----:B------:R-:W-:Y:S01]  /*5f90*/  @P2 PRMT R114, R185, 0x7610, R114 ;  /* 0x00007610b9722816 */ /* 0x000fe20000000072 */
[----:B------:R-:W-:Y:S01]  /*5fa0*/  @P2 FFMA.FTZ R18, R123, R191, R18 ;  /* 0x000000bf7b122223 */ /* 0x000fe20000010012 */
[----:B------:R-:W-:-:S02]  /*5fb0*/  @P2 F2FP.F16.F32.PACK_AB R147, RZ, R117 ;  /* 0x00000075ff93223e */ /* 0x000fc400000000ff */
[----:B------:R-:W-:Y:S01]  /*5fc0*/  F2FP.F16.F32.PACK_AB R117, R127, R128 ;  /* 0x000000807f75723e */ /* 0x000fe200000000ff */
[----:B------:R-:W-:Y:S02]  /*5fd0*/  @P2 HADD2.F32 R128, -RZ, R108.H1_H1 ;  /* 0x3000006cff802230 */ /* 0x000fe40000004100 */
[----:B------:R-:W-:Y:S01]  /*5fe0*/  @P2 FFMA.FTZ R17, R116, R188, R17 ;  /* 0x000000bc74112223 */ /* 0x000fe20000010011 */
[----:B------:R-:W-:Y:S02]  /*5ff0*/  F2FP.F16.F32.PACK_AB R118, R187, R186 ;  /* 0x000000babb76723e */ /* 0x000fe400000000ff */
[----:B------:R-:W-:Y:S01]  /*6000*/  @P2 PRMT R113, R113, 0x5410, R147 ;  /* 0x0000541071712816 */ /* 0x000fe20000000093 */
[----:B------:R-:W-:Y:S01]  /*6010*/  @P2 FFMA.FTZ R21, R128, R124, R21 ;  /* 0x0000007c80152223 */ /* 0x000fe20000010015 */
[----:B------:R-:W-:Y:S02]  /*6020*/  @P2 PRMT R114, R114, 0x5410, R189 ;  /* 0x0000541072722816 */ /* 0x000fe400000000bd */
[----:B------:R-:W-:-:S02]  /*6030*/  F2FP.F16.F32.PACK_AB R119, R193, R190 ;  /* 0x000000bec177723e */ /* 0x000fc400000000ff */
[----:B------:R-:W-:Y:S02]  /*6040*/  @P2 PRMT R115, R192, 0x7610, R115 ;  /* 0x00007610c0732816 */ /* 0x000fe40000000073 */
        /* <DEDUP_REMOVED lines=10> */
.L_x_1539:
[----:B------:R-:W-:Y:S01]  /*60f0*/  ISETP.GT.AND P1, PT, R128, RZ, PT ;  /* 0x000000ff8000720c */ /* 0x000fe20003f24270 */
[----:B-12---:R-:W1:Y:S01]  /*6100*/  @P2 LDC R185, c[0x0][0x40c] ;  /* 0x00010300ffb92b82 */ /* 0x006e620000000800 */
        /* <DEDUP_REMOVED lines=96> */
.L_x_1538:
[----:B------:R-:W-:-:S04]  /*6710*/  UISETP.NE.U32.AND UP0, UPT, UR20, URZ, UPT ;  /* 0x000000ff1400728c */ /* 0x000fc8000bf05070 */
[----:B------:R-:W-:-:S06]  /*6720*/  UISETP.NE.AND.EX UP0, UPT, UR21, URZ, UPT, UP0 ;  /* 0x000000ff1500728c */ /* 0x000fcc000bf05300 */
[----:B------:R-:W-:-:S13]  /*6730*/  PLOP3.LUT P0, PT, PT, PT, UP0, 0x80, 0x8 ;  /* 0x000000000008781c */ /* 0x000fda0003f0f008 */
[----:B------:R-:W-:Y:S05]  /*6740*/  @!P0 BRA `(.L_x_1541) ;  /* 0x0000000400988947 */ /* 0x000fea0003800000 */
[----:B-12---:R-:W1:Y:S01]  /*6750*/  @P2 LDC R119, c[0x0][0x40c] ;  /* 0x00010300ff772b82 */ /* 0x006e620000000800 */
[-CC-:B------:R-:W-:Y:S01]  /*6760*/  FFMA.FTZ R117, R151, R123.reuse, R124.reuse ;  /* 0x0000007b97757223 */ /* 0x180fe2000001007c */
[-CC-:B------:R-:W-:Y:S01]  /*6770*/  FFMA.FTZ R118, R156, R123.reuse, R124.reuse ;  /* 0x0000007b9c767223 */ /* 0x180fe2000001007c */
[----:B------:R-:W-:Y:S01]  /*6780*/  ISETP.GT.AND P1, PT, R128, RZ, PT ;  /* 0x000000ff8000720c */ /* 0x000fe20003f24270 */
[-C--:B------:R-:W-:Y:S01]  /*6790*/  FFMA.FTZ R125, R159, R123.reuse, R124 ;  /* 0x0000007b9f7d7223 */ /* 0x080fe2000001007c */
[----:B------:R-:W-:Y:S01]  /*67a0*/  FADD.FTZ R116, R150, -R117 ;  /* 0x8000007596747221 */ /* 0x000fe20000010000 */
[----:B------:R-:W-:Y:S01]  /*67b0*/  FADD.FTZ R118, R157, -R118 ;  /* 0x800000769d767221 */ /* 0x000fe20000010000 */
[-CC-:B------:R-:W-:Y:S01]  /*67c0*/  FFMA.FTZ R184, R160, R123.reuse, R124.reuse ;  /* 0x0000007ba0b87223 */ /* 0x180fe2000001007c */
[----:B0-----:R-:W0:Y:S01]  /*67d0*/  @P2 LDC R126, c[0x0][0x40c] ;  /* 0x00010300ff7e2b82 */ /* 0x001e220000000800 */
[C---:B------:R-:W-:Y:S01]  /*67e0*/  FMUL.FTZ R116, R147.reuse, R116 ;  /* 0x0000007493747220 */ /* 0x040fe20000410000 */
[----:B------:R-:W-:Y:S01]  /*67f0*/  FMUL.FTZ R117, R147, R118 ;  /* 0x0000007693757220 */ /* 0x000fe20000410000 */
[-CC-:B------:R-:W-:Y:S01]  /*6800*/  FFMA.FTZ R127, R163, R123.reuse, R124.reuse ;  /* 0x0000007ba37f7223 */ /* 0x180fe2000001007c */
[-CC-:B------:R-:W-:Y:S01]  /*6810*/  FFMA.FTZ R181, R166, R123.reuse, R124.reuse ;  /* 0x0000007ba6b57223 */ /* 0x180fe2000001007c */
[-CC-:B------:R-:W-:Y:S01]  /*6820*/  FFMA.FTZ R189, R145, R123.reuse, R124.reuse ;  /* 0x0000007b91bd7223 */ /* 0x180fe2000001007c */
[----:B------:R-:W-:Y:S01]  /*6830*/  FSEL R190, R116, RZ, P1 ;  /* 0x000000ff74be7208 */ /* 0x000fe20000800000 */
[----:B------:R-:W-:Y:S01]  /*6840*/  FFMA.FTZ R196, R148, R123, R124 ;  /* 0x0000007b94c47223 */ /* 0x000fe2000001007c */
[----:B------:R-:W2:Y:S01]  /*6850*/  @P2 LDC R185, c[0x0][0x40c] ;  /* 0x00010300ffb92b82 */ /* 0x000ea20000000800 */
[----:B------:R-:W-:Y:S01]  /*6860*/  FADD.FTZ R124, R158, -R125 ;  /* 0x8000007d9e7c7221 */ /* 0x000fe20000010000 */
[--C-:B------:R-:W-:Y:S01]  /*6870*/  @P2 HADD2.F32 R128, -RZ, R88.reuse.H0_H0 ;  /* 0x20000058ff802230 */ /* 0x100fe20000004100 */
[----:B------:R-:W-:Y:S01]  /*6880*/  FSEL R191, R117, RZ, P1 ;  /* 0x000000ff75bf7208 */ /* 0x000fe20000800000 */
[----:B------:R-:W-:Y:S01]  /*6890*/  FADD.FTZ R188, R162, -R127 ;  /* 0x8000007fa2bc7221 */ /* 0x000fe20000010000 */
[----:B------:R-:W-:Y:S01]  /*68a0*/  FADD.FTZ R192, R164, -R181 ;  /* 0x800000b5a4c07221 */ /* 0x000fe20000010000 */
[C---:B------:R-:W-:Y:S01]  /*68b0*/  FMUL.FTZ R118, R147.reuse, R124 ;  /* 0x0000007c93767220 */ /* 0x040fe20000410000 */
[----:B------:R-:W-:Y:S01]  /*68c0*/  @P2 HADD2.F32 R123, -RZ, R88.H1_H1 ;  /* 0x30000058ff7b2230 */ /* 0x000fe20000004100 */
[----:B------:R-:W3:Y:S01]  /*68d0*/  @P2 LDC R187, c[0x0][0x40c] ;  /* 0x00010300ffbb2b82 */ /* 0x000ee20000000800 */
[----:B-1----:R-:W-:Y:S01]  /*68e0*/  @P2 FMUL.FTZ R119, R190, R119 ;  /* 0x00000077be772220 */ /* 0x002fe20000410000 */
[----:B------:R-:W-:Y:S01]  /*68f0*/  FADD.FTZ R194, R168, -R189 ;  /* 0x800000bda8c27221 */ /* 0x000fe20000010000 */
[----:B------:R-:W-:Y:S01]  /*6900*/  FMUL.FTZ R127, R147, R188 ;  /* 0x000000bc937f7220 */ /* 0x000fe20000410000 */
[----:B------:R-:W-:Y:S01]  /*6910*/  FADD.FTZ R184, R161, -R184 ;  /* 0x800000b8a1b87221 */ /* 0x000fe20000010000 */
[----:B------:R-:W-:Y:S01]  /*6920*/  @P2 FMUL.FTZ R116, R128, R119 ;  /* 0x0000007780742220 */ /* 0x000fe20000410000 */
[----:B------:R-:W-:Y:S01]  /*6930*/  FMUL.FTZ R128, R147, R192 ;  /* 0x000000c093807220 */ /* 0x000fe20000410000 */
[----:B------:R-:W-:Y:S01]  /*6940*/  FSEL R192, R118, RZ, P1 ;  /* 0x000000ff76c07208 */ /* 0x000fe20000800000 */
[----:B------:R-:W1:Y:S01]  /*6950*/  @P2 LDC R197, c[0x0][0x40c] ;  /* 0x00010300ffc52b82 */ /* 0x000e620000000800 */
[----:B0-----:R-:W-:Y:S01]  /*6960*/  @P2 FMUL.FTZ R124, R191, R126 ;  /* 0x0000007ebf7c2220 */ /* 0x001fe20000410000 */
[----:B------:R-:W-:Y:S01]  /*6970*/  FMUL.FTZ R181, R147, R194 ;  /* 0x000000c293b57220 */ /* 0x000fe20000410000 */
[----:B------:R-:W-:Y:S01]  /*6980*/  FADD.FTZ R196, R149, -R196 ;  /* 0x800000c495c47221 */ /* 0x000fe20000010000 */
[----:B------:R-:W-:Y:S01]  /*6990*/  FSEL R194, R127, RZ, P1 ;  /* 0x000000ff7fc27208 */ /* 0x000fe20000800000 */
[----:B------:R-:W-:Y:S01]  /*69a0*/  @P2 FMUL.FTZ R117, R123, R124 ;  /* 0x0000007c7b752220 */ /* 0x000fe20000410000 */
[----:B------:R-:W-:Y:S01]  /*69b0*/  @P2 F2FP.F16.F32.PACK_AB R123, RZ, R116 ;  /* 0x00000074ff7b223e */ /* 0x000fe200000000ff */
[----:B------:R-:W-:Y:S01]  /*69c0*/  @P2 HADD2.F32 R116, -RZ, R89.H0_H0 ;  /* 0x20000059ff742230 */ /* 0x000fe20000004100 */
[----:B------:R-:W0:Y:S01]  /*69d0*/  @P2 LDC R186, c[0x0][0x40c] ;  /* 0x00010300ffba2b82 */ /* 0x000e220000000800 */
[----:B--2---:R-:W-:Y:S01]  /*69e0*/  @P2 FMUL.FTZ R127, R192, R185 ;  /* 0x000000b9c07f2220 */ /* 0x004fe20000410000 */
[C---:B------:R-:W-:Y:S01]  /*69f0*/  FMUL.FTZ R126, R147.reuse, R184 ;  /* 0x000000b8937e7220 */ /* 0x040fe20000410000 */
[----:B------:R-:W-:Y:S01]  /*6a00*/  FMUL.FTZ R189, R147, R196 ;  /* 0x000000c493bd7220 */ /* 0x000fe20000410000 */
[----:B------:R-:W-:Y:S01]  /*6a10*/  FSEL R196, R181, RZ, P1 ;  /* 0x000000ffb5c47208 */ /* 0x000fe20000800000 */
[----:B------:R-:W-:Y:S01]  /*6a20*/  @P2 FMUL.FTZ R116, R116, R127 ;  /* 0x0000007f74742220 */ /* 0x000fe20000410000 */
[--C-:B------:R-:W-:Y:S01]  /*6a30*/  @P2 HADD2.F32 R184, -RZ, R90.reuse.H0_H0 ;  /* 0x2000005affb82230 */ /* 0x100fe20000004100 */
[----:B------:R-:W-:Y:S01]  /*6a40*/  FSEL R193, R126, RZ, P1 ;  /* 0x000000ff7ec17208 */ /* 0x000fe20000800000 */
[----:B------:R-:W2:Y:S01]  /*6a50*/  @P2 LDC R198, c[0x0][0x40c] ;  /* 0x00010300ffc62b82 */ /* 0x000ea20000000800 */
[----:B---3--:R-:W-:Y:S01]  /*6a60*/  @P2 FMUL.FTZ R181, R194, R187 ;  /* 0x000000bbc2b52220 */ /* 0x008fe20000410000 */
[----:B------:R-:W-:Y:S01]  /*6a70*/  @P2 F2FP.F16.F32.PACK_AB R126, RZ, R116 ;  /* 0x00000074ff7e223e */ /* 0x000fe200000000ff */
[----:B------:R-:W-:Y:S01]  /*6a80*/  @P2 HADD2.F32 R147, -RZ, R90.H1_H1 ;  /* 0x3000005aff932230 */ /* 0x000fe20000004100 */
[----:B------:R-:W-:Y:S01]  /*6a90*/  FSEL R195, R128, RZ, P1 ;  /* 0x000000ff80c37208 */ /* 0x000fe20000800000 */
[----:B------:R-:W-:Y:S01]  /*6aa0*/  @P2 HADD2.F32 R188, -RZ, R91.H0_H0 ;  /* 0x2000005bffbc2230 */ /* 0x000fe20000004100 */
[----:B------:R-:W-:Y:S01]  /*6ab0*/  F2FP.F16.F32.PACK_AB R116, R191, R190 ;  /* 0x000000bebf74723e */ /* 0x000fe200000000ff */
[----:B-----5:R-:W-:-:S02]  /*6ac0*/  @P2 HADD2.F32 R190, -RZ, R108.H1_H1 ;  /* 0x3000006cffbe2230 */ /* 0x020fc40000004100 */
[----:B-1----:R-:W-:Y:S01]  /*6ad0*/  @P2 FMUL.FTZ R187, R196, R197 ;  /* 0x000000c5c4bb2220 */ /* 0x002fe20000410000 */
[----:B------:R-:W-:Y:S01]  /*6ae0*/  @P2 HADD2.F32 R197, -RZ, R108.H0_H0 ;  /* 0x2000006cffc52230 */ /* 0x000fe20000004100 */
[----:B------:R-:W-:Y:S01]  /*6af0*/  @P2 F2FP.F16.F32.PACK_AB R125, RZ, R117 ;  /* 0x00000075ff7d223e */ /* 0x000fe200000000ff */
[----:B------:R-:W-:Y:S02]  /*6b00*/  @P2 HADD2.F32 R117, -RZ, R89.H1_H1 ;  /* 0x30000059ff752230 */ /* 0x000fe40000004100 */
[----:B------:R-:W-:Y:S01]  /*6b10*/  @P2 FMUL.FTZ R118, R184, R181 ;  /* 0x000000b5b8762220 */ /* 0x000fe20000410000 */
[----:B------:R-:W-:Y:S01]  /*6b20*/  @P2 FFMA.FTZ R21, R190, R124, R21 ;  /* 0x0000007cbe152223 */ /* 0x000fe20000010015 */
[----:B------:R-:W-:Y:S01]  /*6b30*/  @P2 FFMA.FTZ R20, R197, R119, R20 ;  /* 0x00000077c5142223 */ /* 0x000fe20000010014 */
[--C-:B------:R-:W-:Y:S02]  /*6b40*/  @P2 HADD2.F32 R119, -RZ, R109.reuse.H0_H0 ;  /* 0x2000006dff772230 */ /* 0x100fe40000004100 */
[----:B0-----:R-:W-:Y:S01]  /*6b50*/  @P2 FMUL.FTZ R128, R193, R186 ;  /* 0x000000bac1802220 */ /* 0x001fe20000410000 */
[----:B------:R-:W-:-:S02]  /*6b60*/  @P2 HADD2.F32 R124, -RZ, R109.H1_H1 ;  /* 0x3000006dff7c2230 */ /* 0x000fc40000004100 */
[----:B------:R-:W-:Y:S01]  /*6b70*/  @P2 FMUL.FTZ R188, R188, R187 ;  /* 0x000000bbbcbc2220 */ /* 0x000fe20000410000 */
[----:B------:R-:W-:Y:S01]  /*6b80*/  @P2 F2FP.F16.F32.PACK_AB R184, RZ, R118 ;  /* 0x00000076ffb8223e */ /* 0x000fe200000000ff */
[----:B------:R-:W-:Y:S01]  /*6b90*/  @P2 FMUL.FTZ R117, R117, R128 ;  /* 0x0000008075752220 */ /* 0x000fe20000410000 */
[----:B------:R-:W-:Y:S01]  /*6ba0*/  @P2 FFMA.FTZ R22, R119, R127, R22 ;  /* 0x0000007f77162223 */ /* 0x000fe20000010016 */
[----:B------:R-:W-:Y:S01]  /*6bb0*/  @P2 PRMT R112, R123, 0x7610, R112 ;  /* 0x000076107b702816 */ /* 0x000fe20000000070 */
[--C-:B------:R-:W-:Y:S02]  /*6bc0*/  @P2 HADD2.F32 R119, -RZ, R110.reuse.H0_H0 ;  /* 0x2000006eff772230 */ /* 0x100fe40000004100 */
[----:B--2---:R-:W-:Y:S01]  /*6bd0*/  @P2 FMUL.FTZ R186, R195, R198 ;  /* 0x000000c6c3ba2220 */ /* 0x004fe20000410000 */
[----:B------:R-:W-:Y:S01]  /*6be0*/  @P2 FFMA.FTZ R23, R124, R128, R23 ;  /* 0x000000807c172223 */ /* 0x000fe20000010017 */
[----:B------:R-:W-:Y:S01]  /*6bf0*/  @P2 HADD2.F32 R124, -RZ, R110.H1_H1 ;  /* 0x3000006eff7c2230 */ /* 0x000fe20000004100 */
[----:B------:R-:W-:Y:S01]  /*6c00*/  @P2 F2FP.F16.F32.PACK_AB R188, RZ, R188 ;  /* 0x000000bcffbc223e */ /* 0x000fe200000000ff */
[-C--:B------:R-:W-:Y:S01]  /*6c10*/  @P2 FMUL.FTZ R185, R147, R186.reuse ;  /* 0x000000ba93b92220 */ /* 0x080fe20000410000 */
[----:B------:R-:W-:Y:S01]  /*6c20*/  @P2 HADD2.F32 R123, -RZ, R111.H0_H0 ;  /* 0x2000006fff7b2230 */ /* 0x000fe20000004100 */
[----:B------:R-:W-:Y:S01]  /*6c30*/  @P2 F2FP.F16.F32.PACK_AB R147, RZ, R117 ;  /* 0x00000075ff93223e */ /* 0x000fe200000000ff */
[----:B------:R-:W-:Y:S01]  /*6c40*/  @P2 FFMA.FTZ R16, R119, R181, R16 ;  /* 0x000000b577102223 */ /* 0x000fe20000010010 */
[----:B------:R-:W-:Y:S01]  /*6c50*/  @P2 PRMT R113, R126, 0x7610, R113 ;  /* 0x000076107e712816 */ /* 0x000fe20000000071 */
[----:B------:R-:W-:Y:S01]  /*6c60*/  @P2 FFMA.FTZ R17, R124, R186, R17 ;  /* 0x000000ba7c112223 */ /* 0x000fe20000010011 */
[----:B------:R-:W-:Y:S01]  /*6c70*/  @P2 F2FP.F16.F32.PACK_AB R185, RZ, R185 ;  /* 0x000000b9ffb9223e */ /* 0x000fe200000000ff */
[----:B------:R-:W-:Y:S01]  /*6c80*/  @P2 FFMA.FTZ R18, R123, R187, R18 ;  /* 0x000000bb7b122223 */ /* 0x000fe20000010012 */
[----:B------:R-:W-:-:S02]  /*6c90*/  FSEL R189, R189, RZ, P1 ;  /* 0x000000ffbdbd7208 */ /* 0x000fc40000800000 */
[----:B------:R-:W-:Y:S02]  /*6ca0*/  @P2 PRMT R114, R184, 0x7610, R114 ;  /* 0x00007610b8722816 */ /* 0x000fe40000000072 */
[----:B------:R-:W-:Y:S02]  /*6cb0*/  F2FP.F16.F32.PACK_AB R117, R193, R192 ;  /* 0x000000c0c175723e */ /* 0x000fe400000000ff */
[----:B------:R-:W-:Y:S02]  /*6cc0*/  F2FP.F16.F32.PACK_AB R118, R195, R194 ;  /* 0x000000c2c376723e */ /* 0x000fe400000000ff */
[----:B------:R-:W-:Y:S02]  /*6cd0*/  @P2 PRMT R112, R112, 0x5410, R125 ;  /* 0x0000541070702816 */ /* 0x000fe4000000007d */
[----:B------:R-:W-:Y:S02]  /*6ce0*/  @P2 PRMT R113, R113, 0x5410, R147 ;  /* 0x0000541071712816 */ /* 0x000fe40000000093 */
[----:B------:R-:W-:-:S02]  /*6cf0*/  F2FP.F16.F32.PACK_AB R119, R189, R196 ;  /* 0x000000c4bd77723e */ /* 0x000fc400000000ff */
[----:B------:R-:W-:Y:S02]  /*6d00*/  @P2 PRMT R114, R114, 0x5410, R185 ;  /* 0x0000541072722816 */ /* 0x000fe400000000b9 */
[----:B------:R-:W-:Y:S01]  /*6d10*/  @P2 PRMT R115, R188, 0x7610, R115 ;  /* 0x00007610bc732816 */ /* 0x000fe20000000073 */
        /* <DEDUP_REMOVED lines=9> */
.L_x_1541:
[----:B------:R-:W3:Y:S01]  /*6db0*/  @P2 LDC R125, c[0x0][0x40c] ;  /* 0x00010300ff7d2b82 */ /* 0x000ee20000000800 */
[----:B012---:R-:W-:Y:S01]  /*6dc0*/  FFMA.FTZ R126, R148, R123, R124 ;  /* 0x0000007b947e7223 */ /* 0x007fe2000001007c */
[----:B------:R-:W-:Y:S01]  /*6dd0*/  ISETP.GT.AND P1, PT, R128, RZ, PT ;  /* 0x000000ff8000720c */ /* 0x000fe20003f24270 */
[----:B------:R-:W-:Y:S01]  /*6de0*/  @P2 HADD2.F32 R127, -RZ, R91.H1_H1 ;  /* 0x3000005bff7f2230 */ /* 0x000fe20000004100 */
[----:B------:R-:W-:Y:S01]  /*6df0*/  BSSY.RECONVERGENT B2, `(.L_x_1542) ;  /* 0x0000014000027945 */ /* 0x000fe20003800200 */
[----:B------:R-:W-:Y:S01]  /*6e00*/  FADD.FTZ R126, R149, -R126 ;  /* 0x8000007e957e7221 */ /* 0x000fe20000010000 */
[----:B-----5:R-:W-:-:S03]  /*6e10*/  @P2 HADD2.F32 R188, -RZ, R111.H1_H1 ;  /* 0x3000006fffbc2230 */ /* 0x020fc60000004100 */
[----:B------:R-:W-:-:S05]  /*6e20*/  FMUL.FTZ R126, R147, R126 ;  /* 0x0000007e937e7220 */ /* 0x000fca0000410000 */
[----:B------:R-:W-:-:S05]  /*6e30*/  FSEL R184, R126, RZ, P1 ;  /* 0x000000ff7eb87208 */ /* 0x000fca0000800000 */
[----:B---3--:R-:W-:-:S04]  /*6e40*/  @P2 FMUL.FTZ R184, R184, R125 ;  /* 0x0000007db8b82220 */ /* 0x008fc80000410000 */
[----:B------:R-:W-:Y:S01]  /*6e50*/  @P2 FMUL.FTZ R127, R127, R184 ;  /* 0x000000b87f7f2220 */ /* 0x000fe20000410000 */
[----:B------:R-:W-:Y:S06]  /*6e60*/  @!P2 BRA `(.L_x_1543) ;  /* 0x000000000030a947 */ /* 0x000fec0003800000 */
[----:B------:R-:W-:Y:S01]  /*6e70*/  FFMA.FTZ R125, R151, R123, R124 ;  /* 0x0000007b977d7223 */ /* 0x000fe2000001007c */
[----:B------:R-:W-:Y:S01]  /*6e80*/  ISETP.GT.AND P1, PT, R128, RZ, PT ;  /* 0x000000ff8000720c */ /* 0x000fe20003f24270 */
[----:B------:R-:W-:Y:S02]  /*6e90*/  HADD2.F32 R186, -RZ, R88.H0_H0 ;  /* 0x20000058ffba7230 */ /* 0x000fe40000004100 */
[----:B------:R-:W-:Y:S01]  /*6ea0*/  FADD.FTZ R126, R150, -R125 ;  /* 0x8000007d967e7221 */ /* 0x000fe20000010000 */
[----:B------:R-:W-:-:S03]  /*6eb0*/  HADD2.F32 R181, -RZ, R108.H0_H0 ;  /* 0x2000006cffb57230 */ /* 0x000fc60000004100 */
[----:B------:R-:W-:-:S05]  /*6ec0*/  FMUL.FTZ R126, R147, R126 ;  /* 0x0000007e937e7220 */ /* 0x000fca0000410000 */
[----:B------:R-:W-:-:S05]  /*6ed0*/  FSEL R126, R126, RZ, P1 ;  /* 0x000000ff7e7e7208 */ /* 0x000fca0000800000 */
[----:B------:R-:W-:-:S04]  /*6ee0*/  FMUL.FTZ R125, R126, UR14 ;  /* 0x0000000e7e7d7c20 */ /* 0x000fc80008410000 */
[-C--:B------:R-:W-:Y:S01]  /*6ef0*/  FMUL.FTZ R126, R186, R125.reuse ;  /* 0x0000007dba7e7220 */ /* 0x080fe20000410000 */
[----:B------:R-:W-:-:S04]  /*6f00*/  FFMA.FTZ R20, R181, R125, R20 ;  /* 0x0000007db5147223 */ /* 0x000fc80000010014 */
[----:B------:R-:W-:-:S04]  /*6f10*/  F2FP.F16.F32.PACK_AB R126, RZ, R126 ;  /* 0x0000007eff7e723e */ /* 0x000fc800000000ff */
[----:B------:R-:W-:-:S07]  /*6f20*/  PRMT R112, R126, 0x7610, R112 ;  /* 0x000076107e707816 */ /* 0x000fce0000000070 */
.L_x_1543:
[----:B------:R-:W-:Y:S05]  /*6f30*/  BSYNC.RECONVERGENT B2 ;  /* 0x0000000000027941 */ /* 0x000fea0003800200 */
.L_x_1542:
[----:B------:R-:W-:Y:S04]  /*6f40*/  BSSY.RECONVERGENT B2, `(.L_x_1544) ;  /* 0x000000e000027945 */ /* 0x000fe80003800200 */
[----:B------:R-:W-:Y:S05]  /*6f50*/  @!P2 BRA `(.L_x_1545) ;  /* 0x000000000030a947 */ /* 0x000fea0003800000 */
[----:B------:R-:W-:Y:S01]  /*6f60*/  FFMA.FTZ R126, R156, R123, R124 ;  /* 0x0000007b9c7e7223 */ /* 0x000fe2000001007c */
[----:B------:R-:W-:Y:S01]  /*6f70*/  ISETP.GT.AND P1, PT, R128, RZ, PT ;  /* 0x000000ff8000720c */ /* 0x000fe20003f24270 */
[----:B------:R-:W-:Y:S02]  /*6f80*/  HADD2.F32 R125, -RZ, R88.H1_H1 ;  /* 0x30000058ff7d7230 */ /* 0x000fe40000004100 */
[----:B------:R-:W-:Y:S01]  /*6f90*/  FADD.FTZ R126, R157, -R126 ;  /* 0x8000007e9d7e7221 */ /* 0x000fe20000010000 */
        /* <DEDUP_REMOVED lines=8> */
.L_x_1545:
[----:B------:R-:W-:Y:S05]  /*7020*/  BSYNC.RECONVERGENT B2 ;  /* 0x0000000000027941 */ /* 0x000fea0003800200 */
.L_x_1544:
[----:B------:R-:W-:Y:S04]  /*7030*/  BSSY.RECONVERGENT B2, `(.L_x_1546) ;  /* 0x000000e000027945 */ /* 0x000fe80003800200 */
[----:B------:R-:W-:Y:S05]  /*7040*/  @!P2 BRA `(.L_x_1547) ;  /* 0x000000000030a947 */ /* 0x000fea0003800000 */
        /* <DEDUP_REMOVED lines=12> */
.L_x_1547:
[----:B------:R-:W-:Y:S05]  /*7110*/  BSYNC.RECONVERGENT B2 ;  /* 0x0000000000027941 */ /* 0x000fea0003800200 */
.L_x_1546:
        /* <DEDUP_REMOVED lines=14> */
.L_x_1549:
[----:B------:R-:W-:Y:S05]  /*7200*/  BSYNC.RECONVERGENT B2 ;  /* 0x0000000000027941 */ /* 0x000fea0003800200 */
.L_x_1548:
        /* <DEDUP_REMOVED lines=14> */
.L_x_1551:
[----:B------:R-:W-:Y:S05]  /*72f0*/  BSYNC.RECONVERGENT B2 ;  /* 0x0000000000027941 */ /* 0x000fea0003800200 */
.L_x_1550:
        /* <DEDUP_REMOVED lines=14> */
.L_x_1553:
[----:B------:R-:W-:Y:S05]  /*73e0*/  BSYNC.RECONVERGENT B2 ;  /* 0x0000000000027941 */ /* 0x000fea0003800200 */
.L_x_1552:
        /* <DEDUP_REMOVED lines=14> */
.L_x_1555:
[----:B------:R-:W-:Y:S05]  /*74d0*/  BSYNC.RECONVERGENT B2 ;  /* 0x0000000000027941 */ /* 0x000fea0003800200 */
.L_x_1554:
[----:B------:R-:W-:Y:S01]  /*74e0*/  @P2 F2FP.F16.F32.PACK_AB R127, RZ, R127 ;  /* 0x0000007fff7f223e */ /* 0x000fe200000000ff */
[----:B------:R-:W-:-:S03]  /*74f0*/  @P2 FFMA.FTZ R19, R188, R184, R19 ;  /* 0x000000b8bc132223 */ /* 0x000fc60000010013 */
[----:B------:R-:W-:-:S07]  /*7500*/  @P2 PRMT R115, R115, 0x5410, R127 ;  /* 0x0000541073732816 */ /* 0x000fce000000007f */
.L_x_1540:
[----:B------:R-:W-:Y:S05]  /*7510*/  BSYNC.RECONVERGENT B1 ;  /* 0x0000000000017941 */ /* 0x000fea0003800200 */
.L_x_1537:
[----:B------:R-:W0:Y:S08]  /*7520*/  @P0 LDC.64 R124, c[0x0][0x478] ;  /* 0x00011e00ff7c0b82 */ /* 0x000e300000000a00 */
[----:B------:R-:W1:Y:S01]  /*7530*/  @P2 LDC.64 R126, c[0x0][0x468] ;  /* 0x00011a00ff7e2b82 */ /* 0x000e620000000a00 */
[----:B0-----:R-:W-:-:S05]  /*7540*/  @P0 IMAD.WIDE.U32 R124, R183, 0x10, R124 ;  /* 0x00000010b77c0825 */ /* 0x001fca00078e007c */
[----:B------:R3:W-:Y:S01]  /*7550*/  @P0 STG.E.128 desc[UR6][R124.64], R116 ;  /* 0x000000747c000986 */ /* 0x0007e2000c101d06 */
[----:B-1----:R-:W-:-:S05]  /*7560*/  @P2 IMAD.WIDE.U32 R122, R122, 0x10, R126 ;  /* 0x000000107a7a2825 */ /* 0x002fca00078e007e */
[----:B------:R3:W-:Y:S02]  /*7570*/  @P2 STG.E.128 desc[UR6][R122.64], R112 ;  /* 0x000000707a002986 */ /* 0x0007e4000c101d06 */
.L_x_1534:
[----:B------:R-:W-:Y:S05]  /*7580*/  BSYNC.RECONVERGENT B0 ;  /* 0x0000000000007941 */ /* 0x000fea0003800200 */
.L_x_1533:
[----:B---3--:R-:W3:Y:S02]  /*7590*/  LDC.64 R122, c[0x0][0x380] ;  /* 0x0000e000ff7a7b82 */ /* 0x008ee40000000a00 */
[----:B---3--:R-:W-:-:S04]  /*75a0*/  LEA R2, R122, R2, 0x2 ;  /* 0x000000027a027211 */ /* 0x008fc800078e10ff */
[----:B------:R-:W-:-:S13]  /*75b0*/  ISETP.GE.AND P0, PT, R2, R123, PT ;  /* 0x0000007b0200720c */ /* 0x000fda0003f06270 */
[----:B------:R-:W-:Y:S05]  /*75c0*/  @!P0 BRA `(.L_x_1556) ;  /* 0xffffff90006c8947 */ /* 0x000fea000383ffff */
.L_x_1478:
[----:B------:R-:W3:Y:S01]  /*75d0*/  S2R R3, SR_CgaCtaId ;  /* 0x0000000000037919 */ /* 0x000ee20000008800 */
[----:B------:R-:W-:Y:S01]  /*75e0*/  SHF.R.U32.HI R5, RZ, 0x5, R121 ;  /* 0x00000005ff057819 */ /* 0x000fe20000011679 */
[----:B------:R-:W-:Y:S05]  /*75f0*/  WARPSYNC.ALL ;  /* 0x0000000000007948 */ /* 0x000fea0003800000 */
[----:B------:R-:W-:Y:S01]  /*7600*/  MOV R0, 0x400 ;  /* 0x0000040000007802 */ /* 0x000fe20000000f00 */
[----:B------:R-:W-:Y:S01]  /*7610*/  IMAD R120, R5, 0x60, R120 ;  /* 0x0000006005787824 */ /* 0x000fe200078e0278 */
[----:B------:R-:W-:Y:S01]  /*7620*/  LOP3.LUT R2, R121, 0x7f, RZ, 0x3c, !PT ;  /* 0x0000007f79027812 */ /* 0x000fe200078e3cff */
[----:B------:R-:W4:Y:S01]  /*7630*/  S2UR UR4, SR_CTAID.X ;  /* 0x00000000000479c3 */ /* 0x000f220000002500 */
[----:B------:R-:W0:Y:S01]  /*7640*/  LDCU.128 UR16, c[0x0][0x440] ;  /* 0x00008800ff1077ac */ /* 0x000e220008000c00 */
        /* <DEDUP_REMOVED lines=8> */
[----:B---3--:R-:W-:Y:S01]  /*76d0*/  LEA R0, R3, R0, 0x18 ;  /* 0x0000000003007211 */ /* 0x008fe200078ec0ff */
[----:B----45:R-:W-:Y:S01]  /*76e0*/  IMAD R88, R129, UR4, RZ ;  /* 0x0000000481587c24 */ /* 0x030fe2000f8e02ff */
[----:B------:R-:W3:Y:S02]  /*76f0*/  LDCU.64 UR4, c[0x0][0x460] ;  /* 0x00008c00ff0477ac */ /* 0x000ee40008000a00 */
        /* <DEDUP_REMOVED lines=9> */
[----:B------:R-:W-:Y:S04]  /*7790*/  STS.128 [R120+0x410], R48 ;  /* 0x0004103078007388 */ /* 0x000fe80000000c00 */
[----:B------:R-:W-:Y:S04]  /*77a0*/  STS.128 [R120+0x800], R44 ;  /* 0x0008002c78007388 */ /* 0x000fe80000000c00 */
[----:B------:R-:W-:Y:S01]  /*77b0*/  STS.128 [R120+0x810], R40 ;  /* 0x0008102878007388 */ /* 0x000fe20000000c00 */
[----:B------:R-:W-:Y:S06]  /*77c0*/  BAR.SYNC.DEFER_BLOCKING 0x0 ;  /* 0x0000000000007b1d */ /* 0x000fec0000010000 */
[----:B------:R-:W4:Y:S04]  /*77d0*/  LDS R2, [R0] ;  /* 0x0000000000027984 */ /* 0x000f280000000800 */
[----:B------:R-:W1:Y:S04]  /*77e0*/  LDS R9, [R0+0xc00] ;  /* 0x000c000000097984 */ /* 0x000e680000000800 */
[----:B------:R-:W2:Y:S04]  /*77f0*/  LDS R3, [R0+0x200] ;  /* 0x0002000000037984 */ /* 0x000ea80000000800 */
[----:B------:R-:W0:Y:S04]  /*7800*/  LDS R8, [R0+0xe00] ;  /* 0x000e000000087984 */ /* 0x000e280000000800 */
[----:B------:R-:W3:Y:S04]  /*7810*/  LDS R4, [R0+0x400] ;  /* 0x0004000000047984 */ /* 0x000ee80000000800 */
[----:B------:R-:W3:Y:S04]  /*7820*/  LDS R11, [R0+0x1000] ;  /* 0x00100000000b7984 */ /* 0x000ee80000000800 */
[----:B------:R-:W3:Y:S04]  /*7830*/  LDS R5, [R0+0x600] ;  /* 0x0006000000057984 */ /* 0x000ee80000000800 */
[----:B------:R-:W3:Y:S04]  /*7840*/  LDS R10, [R0+0x1200] ;  /* 0x00120000000a7984 */ /* 0x000ee80000000800 */
[----:B------:R-:W3:Y:S04]  /*7850*/  LDS R6, [R0+0x800] ;  /* 0x0008000000067984 */ /* 0x000ee80000000800 */
[----:B------:R-:W3:Y:S04]  /*7860*/  LDS R13, [R0+0x1400] ;  /* 0x00140000000d7984 */ /* 0x000ee80000000800 */
[----:B------:R-:W3:Y:S01]  /*7870*/  LDS R7, [R0+0xa00] ;  /* 0x000a000000077984 */ /* 0x000ee20000000800 */
[----:B----4-:R-:W-:-:S03]  /*7880*/  FADD.FTZ R2, RZ, R2 ;  /* 0x00000002ff027221 */ /* 0x010fc60000010000 */
[----:B------:R-:W4:Y:S01]  /*7890*/  LDS R12, [R0+0x1600] ;  /* 0x00160000000c7984 */ /* 0x000f220000000800 */
[----:B-1----:R-:W-:-:S03]  /*78a0*/  FADD.FTZ R2, R2, R9 ;  /* 0x0000000902027221 */ /* 0x002fc60000010000 */
[----:B------:R-:W1:Y:S01]  /*78b0*/  LDS R15, [R0+0x1800] ;  /* 0x00180000000f7984 */ /* 0x000e620000000800 */
[----:B--2---:R-:W-:-:S03]  /*78c0*/  FADD.FTZ R3, RZ, R3 ;  /* 0x00000003ff037221 */ /* 0x004fc60000010000 */
[----:B------:R-:W2:Y:S01]  /*78d0*/  LDS R14, [R0+0x1a00] ;  /* 0x001a0000000e7984 */ /* 0x000ea20000000800 */
[----:B0-----:R-:W-:-:S03]  /*78e0*/  FADD.FTZ R3, R3, R8 ;  /* 0x0000000803037221 */ /* 0x001fc60000010000 */
[----:B------:R-:W0:Y:S01]  /*78f0*/  LDS R41, [R0+0x1c00] ;  /* 0x001c000000297984 */ /* 0x000e220000000800 */
        /* <DEDUP_REMOVED lines=14> */
[----:B----4-:R-:W-:-:S03]  /*79e0*/  FADD.FTZ R7, R7, R12 ;  /* 0x0000000c07077221 */ /* 0x010fc60000010000 */
[----:B------:R-:W4:Y:S01]  /*79f0*/  LDS R49, [R0+0x2c00] ;  /* 0x002c000000317984 */ /* 0x000f220000000800 */
[----:B-1----:R-:W-:-:S03]  /*7a00*/  FADD.FTZ R2, R2, R15 ;  /* 0x0000000f02027221 */ /* 0x002fc60000010000 */
[----:B------:R-:W1:Y:S01]  /*7a10*/  LDS R48, [R0+0x2e00] ;  /* 0x002e000000307984 */ /* 0x000e620000000800 */
[----:B--2---:R-:W-:Y:S01]  /*7a20*/  FADD.FTZ R3, R3, R14 ;  /* 0x0000000e03037221 */ /* 0x004fe20000010000 */
[----:B------:R-:W-:Y:S01]  /*7a30*/  BAR.SYNC.DEFER_BLOCKING 0x0 ;  /* 0x0000000000007b1d */ /* 0x000fe20000010000 */
[----:B0-----:R-:W-:Y:S01]  /*7a40*/  FADD.FTZ R4, R4, R41 ;  /* 0x0000002904047221 */ /* 0x001fe20000010000 */
[----:B---3--:R-:W-:Y:S01]  /*7a50*/  FADD.FTZ R5, R5, R40 ;  /* 0x0000002805057221 */ /* 0x008fe20000010000 */
        /* <DEDUP_REMOVED lines=9> */
[----:B----4-:R-:W-:-:S03]  /*7af0*/  FADD.FTZ R49, R6, R49 ;  /* 0x0000003106317221 */ /* 0x010fc60000010000 */
[----:B------:R2:W-:Y:S01]  /*7b00*/  STS.128 [R120+0x410], R72 ;  /* 0x0004104878007388 */ /* 0x0005e20000000c00 */
[----:B-1----:R-:W-:-:S03]  /*7b10*/  FADD.FTZ R13, R7, R48 ;  /* 0x00000030070d7221 */ /* 0x002fc60000010000 */
[----:B------:R-:W-:Y:S04]  /*7b20*/  STS.128 [R120+0x800], R68 ;  /* 0x0008004478007388 */ /* 0x000fe80000000c00 */
[----:B------:R-:W-:Y:S01]  /*7b30*/  STS.128 [R120+0x810], R64 ;  /* 0x0008104078007388 */ /* 0x000fe20000000c00 */
[----:B------:R-:W-:Y:S01]  /*7b40*/  BAR.SYNC.DEFER_BLOCKING 0x0 ;  /* 0x0000000000007b1d */ /* 0x000fe20000010000 */
[----:B0-----:R-:W-:-:S04]  /*7b50*/  IADD3 R76, P6, PT, R88, UR18, RZ ;  /* 0x00000012584c7c10 */ /* 0x001fc8000ffde0ff */
[----:B------:R-:W-:Y:S02]  /*7b60*/  IADD3.X R77, PT, PT, R89, UR19, RZ, P6, !PT ;  /* 0x00000013594d7c10 */ /* 0x000fe4000b7fe4ff */
        /* <DEDUP_REMOVED lines=120> */
.L_x_1558:
[----:B------:R-:W-:Y:S05]  /*82f0*/  BSYNC.RECONVERGENT B0 ;  /* 0x0000000000007941 */ /* 0x000fea0003800200 */
.L_x_1557:
        /* <DEDUP_REMOVED lines=18> */
.L_x_1560:
[----:B------:R-:W-:Y:S05]  /*8420*/  BSYNC.RECONVERGENT B0 ;  /* 0x0000000000007941 */ /* 0x000fea0003800200 */
.L_x_1559:
        /* <DEDUP_REMOVED lines=18> */
.L_x_1562:
[----:B------:R-:W-:Y:S05]  /*8550*/  BSYNC.RECONVERGENT B0 ;  /* 0x0000000000007941 */ /* 0x000fea0003800200 */
.L_x_1561:
        /* <DEDUP_REMOVED lines=18> */
.L_x_1564:
[----:B------:R-:W-:Y:S05]  /*8680*/  BSYNC.RECONVERGENT B0 ;  /* 0x0000000000007941 */ /* 0x000fea0003800200 */
.L_x_1563:
        /* <DEDUP_REMOVED lines=18> */
.L_x_1566:
[----:B------:R-:W-:Y:S05]  /*87b0*/  BSYNC.RECONVERGENT B0 ;  /* 0x0000000000007941 */ /* 0x000fea0003800200 */
.L_x_1565:
        /* <DEDUP_REMOVED lines=11> */
.L_x_1486:
        /* <DEDUP_REMOVED lines=8> */
.L_x_1568:
[----:B------:R-:W-:Y:S05]  /*88f0*/  BSYNC B0 ;  /* 0x0000000000007941 */ /* 0x000fea0003800000 */
.L_x_1567:
        /* <DEDUP_REMOVED lines=8> */
.L_x_1569:
[----:B------:R-:W-:Y:S01]  /*8980*/  FADD.FTZ R120, R120, R187 ;  /* 0x000000bb78787221 */ /* 0x000fe20000010000 */
[----:B------:R-:W-:-:S04]  /*8990*/  HFMA2 R186, -RZ, RZ, 0, 1.1920928955078125e-07 ;  /* 0x00000002ffba7431 */ /* 0x000fc800000001ff */
[----:B------:R-:W-:Y:S02]  /*89a0*/  MOV R189, R120 ;  /* 0x0000007800bd7202 */ /* 0x000fe40000000f00 */
[----:B------:R-:W-:-:S07]  /*89b0*/  MOV R121, R185 ;  /* 0x000000b900797202 */ /* 0x000fce0000000f00 */
[----:B------:R-:W-:Y:S05]  /*89c0*/  WARPSYNC.COLLECTIVE R184, `(.L_x_1570) ;  /* 0x00000000b8087348 */ /* 0x000fea0003c00000 */
[----:B------:R0:W1:Y:S02]  /*89d0*/  SHFL.BFLY P0, R185, R189, R186, R191 ;  /* 0x0c0000babdb97389 */ /* 0x00006400000000bf */
[----:B01----:R-:W-:Y:S05]  /*89e0*/  ENDCOLLECTIVE ;  /* 0x000000000000791b */ /* 0x003fea0003800000 */
.L_x_1570:
[----:B------:R-:W-:-:S05]  /*89f0*/  FADD.FTZ R121, R121, R188 ;  /* 0x000000bc79797221 */ /* 0x000fca0000010000 */
[----:B------:R-:W-:Y:S02]  /*8a00*/  MOV R189, R121 ;  /* 0x0000007900bd7202 */ /* 0x000fe40000000f00 */
[----:B------:R-:W-:-:S07]  /*8a10*/  MOV R123, R185 ;  /* 0x000000b9007b7202 */ /* 0x000fce0000000f00 */
[----:B------:R-:W-:Y:S05]  /*8a20*/  WARPSYNC.COLLECTIVE R184, `(.L_x_1571) ;  /* 0x00000000b8087348 */ /* 0x000fea0003c00000 */
[----:B------:R0:W1:Y:S02]  /*8a30*/  SHFL.BFLY P0, R185, R189, R186, R191 ;  /* 0x0c0000babdb97389 */ /* 0x00006400000000bf */
[----:B01----:R-:W-:Y:S05]  /*8a40*/  ENDCOLLECTIVE ;  /* 0x000000000000791b */ /* 0x003fea0003800000 */
.L_x_1571:
[----:B------:R-:W-:Y:S01]  /*8a50*/  FADD.FTZ R123, R120, R123 ;  /* 0x0000007b787b7221 */ /* 0x000fe20000010000 */
[----:B------:R-:W-:-:S04]  /*8a60*/  HFMA2 R186, -RZ, RZ, 0, 2.384185791015625e-07 ;  /* 0x00000004ffba7431 */ /* 0x000fc800000001ff */
[----:B------:R-:W-:Y:S02]  /*8a70*/  MOV R189, R123 ;  /* 0x0000007b00bd7202 */ /* 0x000fe40000000f00 */
[----:B------:R-:W-:-:S07]  /*8a80*/  MOV R122, R185 ;  /* 0x000000b9007a7202 */ /* 0x000fce0000000f00 */
[----:B------:R-:W-:Y:S05]  /*8a90*/  WARPSYNC.COLLECTIVE R184, `(.L_x_1572) ;  /* 0x00000000b8087348 */ /* 0x000fea0003c00000 */
[----:B------:R0:W1:Y:S02]  /*8aa0*/  SHFL.BFLY P0, R185, R189, R186, R191 ;  /* 0x0c0000babdb97389 */ /* 0x00006400000000bf */
[----:B01----:R-:W-:Y:S05]  /*8ab0*/  ENDCOLLECTIVE ;  /* 0x000000000000791b */ /* 0x003fea0003800000 */
.L_x_1572:
[----:B------:R-:W-:-:S05]  /*8ac0*/  FADD.FTZ R122, R121, R122 ;  /* 0x0000007a797a7221 */ /* 0x000fca0000010000 */
[----:B------:R-:W-:Y:S02]  /*8ad0*/  MOV R189, R122 ;  /* 0x0000007a00bd7202 */ /* 0x000fe40000000f00 */
[----:B------:R-:W-:-:S07]  /*8ae0*/  MOV R124, R185 ;  /* 0x000000b9007c7202 */ /* 0x000fce0000000f00 */
[----:B------:R-:W-:Y:S05]  /*8af0*/  WARPSYNC.COLLECTIVE R184, `(.L_x_1573) ;  /* 0x00000000b8087348 */ /* 0x000fea0003c00000 */
[----:B------:R0:W1:Y:S02]  /*8b00*/  SHFL.BFLY P0, R185, R189, R186, R191 ;  /* 0x0c0000babdb97389 */ /* 0x00006400000000bf */
[----:B01----:R-:W-:Y:S05]  /*8b10*/  ENDCOLLECTIVE ;  /* 0x000000000000791b */ /* 0x003fea0003800000 */
.L_x_1573:
[----:B------:R-:W-:Y:S01]  /*8b20*/  FADD.FTZ R124, R123, R124 ;  /* 0x0000007c7b7c7221 */ /* 0x000fe20000010000 */
[----:B------:R-:W-:-:S04]  /*8b30*/  HFMA2 R186, -RZ, RZ, 0, 4.76837158203125e-07 ;  /* 0x00000008ffba7431 */ /* 0x000fc800000001ff */
[----:B------:R-:W-:Y:S02]  /*8b40*/  MOV R189, R124 ;  /* 0x0000007c00bd7202 */ /* 0x000fe40000000f00 */
[----:B------:R-:W-:-:S07]  /*8b50*/  MOV R125, R185 ;  /* 0x000000b9007d7202 */ /* 0x000fce0000000f00 */
[----:B------:R-:W-:Y:S05]  /*8b60*/  WARPSYNC.COLLECTIVE R184, `(.L_x_1574) ;  /* 0x00000000b8087348 */ /* 0x000fea0003c00000 */
[----:B------:R0:W1:Y:S02]  /*8b70*/  SHFL.BFLY P0, R185, R189, R186, R191 ;  /* 0x0c0000babdb97389 */ /* 0x00006400000000bf */
[----:B01----:R-:W-:Y:S05]  /*8b80*/  ENDCOLLECTIVE ;  /* 0x000000000000791b */ /* 0x003fea0003800000 */
.L_x_1574:
[----:B------:R-:W-:-:S05]  /*8b90*/  FADD.FTZ R125, R122, R125 ;  /* 0x0000007d7a7d7221 */ /* 0x000fca0000010000 */
[----:B------:R-:W-:Y:S02]  /*8ba0*/  MOV R189, R125 ;  /* 0x0000007d00bd7202 */ /* 0x000fe40000000f00 */
[----:B------:R-:W-:-:S07]  /*8bb0*/  MOV R127, R185 ;  /* 0x000000b9007f7202 */ /* 0x000fce0000000f00 */
[----:B------:R-:W-:Y:S05]  /*8bc0*/  WARPSYNC.COLLECTIVE R184, `(.L_x_1575) ;  /* 0x00000000b8087348 */ /* 0x000fea0003c00000 */
[----:B------:R0:W1:Y:S02]  /*8bd0*/  SHFL.BFLY P0, R185, R189, R186, R191 ;  /* 0x0c0000babdb97389 */ /* 0x00006400000000bf */
[----:B01----:R-:W-:Y:S05]  /*8be0*/  ENDCOLLECTIVE ;  /* 0x000000000000791b */ /* 0x003fea0003800000 */
.L_x_1575:
[----:B------:R-:W-:Y:S01]  /*8bf0*/  FADD.FTZ R127, R124, R127 ;  /* 0x0000007f7c7f7221 */ /* 0x000fe20000010000 */
[----:B------:R-:W-:-:S04]  /*8c00*/  HFMA2 R186, -RZ, RZ, 0, 9.5367431640625e-07 ;  /* 0x00000010ffba7431 */ /* 0x000fc800000001ff */
[----:B------:R-:W-:Y:S02]  /*8c10*/  MOV R189, R127 ;  /* 0x0000007f00bd7202 */ /* 0x000fe40000000f00 */
[----:B------:R-:W-:-:S07]  /*8c20*/  MOV R126, R185 ;  /* 0x000000b9007e7202 */ /* 0x000fce0000000f00 */
[----:B------:R-:W-:Y:S05]  /*8c30*/  WARPSYNC.COLLECTIVE R184, `(.L_x_1576) ;  /* 0x00000000b8087348 */ /* 0x000fea0003c00000 */
[----:B------:R0:W1:Y:S02]  /*8c40*/  SHFL.BFLY P0, R185, R189, R186, R191 ;  /* 0x0c0000babdb97389 */ /* 0x00006400000000bf */
[----:B01----:R-:W-:Y:S05]  /*8c50*/  ENDCOLLECTIVE ;  /* 0x000000000000791b */ /* 0x003fea0003800000 */
.L_x_1576:
[----:B------:R-:W-:-:S05]  /*8c60*/  FADD.FTZ R126, R125, R126 ;  /* 0x0000007e7d7e7221 */ /* 0x000fca0000010000 */
[----:B------:R-:W-:Y:S02]  /*8c70*/  MOV R189, R126 ;  /* 0x0000007e00bd7202 */ /* 0x000fe40000000f00 */
[----:B------:R-:W-:-:S07]  /*8c80*/  MOV R120, R185 ;  /* 0x000000b900787202 */ /* 0x000fce0000000f00 */
[----:B------:R-:W-:Y:S05]  /*8c90*/  WARPSYNC.COLLECTIVE R184, `(.L_x_1577) ;  /* 0x00000000b8087348 */ /* 0x000fea0003c00000 */
[----:B------:R0:W1:Y:S02]  /*8ca0*/  SHFL.BFLY P0, R185, R189, R186, R191 ;  /* 0x0c0000babdb97389 */ /* 0x00006400000000bf */
[----:B01----:R-:W-:Y:S05]  /*8cb0*/  ENDCOLLECTIVE ;  /* 0x000000000000791b */ /* 0x003fea0003800000 */
.L_x_1577:
[----:B------:R-:W-:Y:S05]  /*8cc0*/  BRA `(.L_x_1578) ;  /* 0xffffff9000647947 */ /* 0x000fea000383ffff */
.L_x_1579:
        /* <DEDUP_REMOVED lines=11> */
.L_x_14437:


//--------------------- .text._ZN10layer_norm13ln_bwd_kernelINS_13Kernel_traitsI6__halfS2_S2_S2_fjLj768ELj1ELj4ELj1ELj16ENS_18Kernel_traits_baseILj768ES2_S2_S2_S2_fjLj128EEEEELb0ELb1ELb1ELb1EEEvNS_9BwdParamsE --------------------------
	.section	.text._ZN10layer_norm13ln_bwd_kernelINS_13Kernel_traitsI6__halfS2_S2_S2_fjLj768ELj1ELj4ELj1ELj16ENS_18Kernel_traits_baseILj768ES2_S2_S2_S2_fjLj128EEEEELb0ELb1ELb1ELb1EEEvNS_9BwdParamsE,"ax",@progbits
	.align	128
        .global         _ZN10layer_norm13ln_bwd_kernelINS_13Kernel_traitsI6__halfS2_S2_S2_fjLj768ELj1ELj4ELj1ELj16ENS_18Kernel_traits_baseILj768ES2_S2_S2_S2_fjLj128EEEEELb0ELb1ELb1ELb1EEEvNS_9BwdParamsE
        .type           _ZN10layer_norm13ln_bwd_kernelINS_13Kernel_traitsI6__halfS2_S2_S2_fjLj768ELj1ELj4ELj1ELj16ENS_18Kernel_traits_baseILj768ES2_S2_S2_S2_fjLj128EEEEELb0ELb1ELb1ELb1EEEvNS_9BwdParamsE,@function
        .size           _ZN10layer_norm13ln_bwd_kernelINS_13Kernel_traitsI6__halfS2_S2_S2_fjLj768ELj1ELj4ELj1ELj16ENS_18Kernel_traits_baseILj768ES2_S2_S2_S2_fjLj128EEEEELb0ELb1ELb1ELb1EEEvNS_9BwdParamsE,(.L_x_14438 - _ZN10layer_norm13ln_bwd_kernelINS_13Kernel_traitsI6__halfS2_S2_S2_fjLj768ELj1ELj4ELj1ELj16ENS_18Kernel_traits_baseILj768ES2_S2_S2_S2_fjLj128EEEEELb0ELb1ELb1ELb1EEEvNS_9BwdParamsE)
        .other          _ZN10layer_norm13ln_bwd_kernelINS_13Kernel_traitsI6__halfS2_S2_S2_fjLj768ELj1ELj4ELj1ELj16ENS_18Kernel_traits_baseILj768ES2_S2_S2_S2_fjLj128EEEEELb0ELb1ELb1ELb1EEEvNS_9BwdParamsE,@"STO_CUDA_ENTRY STV_DEFAULT"
_ZN10layer_norm13ln_bwd_kernelINS_13Kernel_traitsI6__halfS2_S2_S2_fjLj768ELj1ELj4ELj1ELj16ENS_18Kernel_traits_baseILj768ES2_S2_S2_S2_fjLj128EEEEELb0ELb1ELb1ELb1EEEvNS_9BwdParamsE:
.text._ZN10layer_norm13ln_bwd_kernelINS_13Kernel_traitsI6__halfS2_S2_S2_fjLj768ELj1ELj4ELj1ELj16ENS_18Kernel_traits_baseILj768ES2_S2_S2_S2_fjLj128EEEEELb0ELb1ELb1ELb1EEEvNS_9BwdParamsE:
        /* <DEDUP_REMOVED lines=58> */
[----:B------:R0:W5:Y:S01]  /*03a0*/  LDG.E.128 R152, desc[UR6][R2.64+0x400] ;  /* 0x0004000602987981 */ /* 0x000162000c1e1d00 */
[----:B-1----:R-:W-:-:S03]  /*03b0*/  IMAD.WIDE.U32 R4, R157, 0x10, R4 ;  /* 0x000000109d047825 */ /* 0x002fc600078e0004 */
[----:B------:R0:W5:Y:S04]  /*03c0*/  LDG.E.128 R32, desc[UR6][R2.64+0x200] ;  /* 0x0002000602207981 */ /* 0x000168000c1e1d00 */
[----:B------:R0:W5:Y:S04]  /*03d0*/  LDG.E.128 R28, desc[UR6][R2.64] ;  /* 0x00000006021c7981 */ /* 0x000168000c1e1d00 */
[----:B------:R0:W5:Y:S04]  /*03e0*/  LDG.E.128 R24, desc[UR6][R4.64+0x400] ;  /* 0x0004000604187981 */ /* 0x000168000c1e1d00 */
[----:B------:R0:W5:Y:S04]  /*03f0*/  LDG.E.128 R20, desc[UR6][R4.64+0x200] ;  /* 0x0002000604147981 */ /* 0x000168000c1e1d00 */
[----:B------:R0:W5:Y:S01]  /*0400*/  LDG.E.128 R16, desc[UR6][R4.64] ;  /* 0x0000000604107981 */ /* 0x000162000c1e1d00 */
[----:B------:R-:W-:-:S07]  /*0410*/  HFMA2 R104, -RZ, RZ, 0, 0 ;  /* 0x00000000ff687431 */ /* 0x000fce00000001ff */
.L_x_1647:
[----:B------:R-:W1:Y:S08]  /*0420*/  LDC.64 R178, c[0x0][0x3f8] ;  /* 0x0000fe00ffb27b82 */ /* 0x000e700000000a00 */
[----:B------:R-:W2:Y:S08]  /*0430*/  LDC.64 R158, c[0x0][0x3c8] ;  /* 0x0000f200ff9e7b82 */ /* 0x000eb00000000a00 */
[----:B------:R-:W3:Y:S01]  /*0440*/  LDC.64 R180, c[0x0][0x3f0] ;  /* 0x0000fc00ffb47b82 */ /* 0x000ee20000000a00 */
[----:B-1----:R-:W-:-:S05]  /*0450*/  IMAD.WIDE R178, R0, 0x4, R178 ;  /* 0x0000000400b27825 */ /* 0x002fca00078e02b2 */
[----:B0-----:R-:W4:Y:S01]  /*0460*/  LDG.E R2, desc[UR6][R178.64] ;  /* 0x00000006b2027981 */ /* 0x001f22000c1e1900 */
[----:B--2---:R-:W-:-:S05]  /*0470*/  IMAD.WIDE R158, R0, 0x4, R158 ;  /* 0x00000004009e7825 */ /* 0x004fca00078e029e */
[----:B-----5:R0:W5:Y:S01]  /*0480*/  LDG.E R120, desc[UR6][R158.64] ;  /* 0x000000069e787981 */ /* 0x020162000c1e1900 */
[----:B---3--:R-:W-:-:S05]  /*0490*/  IMAD.WIDE R180, R0, 0x4, R180 ;  /* 0x0000000400b47825 */ /* 0x008fca00078e02b4 */
[----:B------:R0:W5:Y:S01]  /*04a0*/  LDG.E R121, desc[UR6][R180.64] ;  /* 0x00000006b4797981 */ /* 0x000162000c1e1900 */
[----:B------:R-:W-:Y:S01]  /*04b0*/  BSSY.RECONVERGENT B1, `(.L_x_1582) ;  /* 0x0000136000017945 */ /* 0x000fe20003800200 */
[----:B------:R-:W-:Y:S02]  /*04c0*/  MOV R168, RZ ;  /* 0x000000ff00a87202 */ /* 0x000fe40000000f00 */
[----:B------:R-:W-:Y:S02]  /*04d0*/  MOV R177, RZ ;  /* 0x000000ff00b17202 */ /* 0x000fe40000000f00 */
[----:B----4-:R-:W-:-:S13]  /*04e0*/  ISETP.GE.AND P3, PT, R2, 0x1, PT ;  /* 0x000000010200780c */ /* 0x010fda0003f66270 */
[----:B0-----:R-:W-:Y:S05]  /*04f0*/  @!P3 BRA `(.L_x_1583) ;  /* 0x00000010007cb947 */ /* 0x001fea0003800000 */
[----:B------:R-:W0:Y:S01]  /*0500*/  LDC.64 R144, c[0x0][0x3a8] ;  /* 0x0000ea00ff907b82 */ /* 0x000e220000000a00 */
[----:B------:R-:W-:Y:S01]  /*0510*/  IADD3 R123, PT, PT, R2, -0x1, RZ ;  /* 0xffffffff027b7810 */ /* 0x000fe20007ffe0ff */
[----:B------:R-:W-:-:S04]  /*0520*/  IMAD R3, R0, UR9, RZ ;  /* 0x0000000900037c24 */ /* 0x000fc8000f8e02ff */
[----:B------:R-:W-:Y:S01]  /*0530*/  IMAD R123, R123, UR9, RZ ;  /* 0x000000097b7b7c24 */ /* 0x000fe2000f8e02ff */
[----:B------:R-:W-:Y:S01]  /*0540*/  SHF.R.S32.HI R122, RZ, 0x1f, R3 ;  /* 0x0000001fff7a7819 */ /* 0x000fe20000011403 */
[----:B------:R-:W1:Y:S03]  /*0550*/  LDC.64 R124, c[0x0][0x428] ;  /* 0x00010a00ff7c7b82 */ /* 0x000e660000000a00 */
[----:B------:R-:W-:Y:S02]  /*0560*/  LEA.HI R122, R122, R3, RZ, 0x3 ;  /* 0x000000037a7a7211 */ /* 0x000fe400078f18ff */
[----:B------:R-:W-:Y:S02]  /*0570*/  SHF.R.S32.HI R126, RZ, 0x1f, R123 ;  /* 0x0000001fff7e7819 */ /* 0x000fe4000001147b */
[----:B------:R-:W-:Y:S02]  /*0580*/  LEA.HI.SX32 R161, R122, R157, 0x1d ;  /* 0x0000009d7aa17211 */ /* 0x000fe400078feaff */
[----:B------:R-:W-:-:S02]  /*0590*/  LEA.HI R126, R126, R123, RZ, 0x3 ;  /* 0x0000007b7e7e7211 */ /* 0x000fc400078f18ff */
[C---:B------:R-:W-:Y:S02]  /*05a0*/  IADD3 R163, PT, PT, R161.reuse, 0x20, RZ ;  /* 0x00000020a1a37810 */ /* 0x040fe40007ffe0ff */
[----:B------:R-:W-:Y:S02]  /*05b0*/  LEA.HI.SX32 R127, R126, R157, 0x1d ;  /* 0x0000009d7e7f7211 */ /* 0x000fe400078feaff */
[----:B------:R-:W-:Y:S01]  /*05c0*/  SHF.R.S32.HI R3, RZ, 0x1f, R0 ;  /* 0x0000001fff037819 */ /* 0x000fe20000011400 */
[C-C-:B0-----:R-:W-:Y:S01]  /*05d0*/  IMAD.WIDE.U32 R140, R161.reuse, 0x10, R144.reuse ;  /* 0x00000010a18c7825 */ /* 0x141fe200078e0090 */
[C---:B------:R-:W-:Y:S02]  /*05e0*/  LEA R122, P0, R0.reuse, UR10, 0x2 ;  /* 0x0000000a007a7c11 */ /* 0x040fe4000f8010ff */
[----:B------:R-:W-:Y:S01]  /*05f0*/  IADD3 R165, PT, PT, R161, 0x40, RZ ;  /* 0x00000040a1a57810 */ /* 0x000fe20007ffe0ff */
[----:B------:R-:W-:Y:S01]  /*0600*/  IMAD.WIDE.U32 R132, R163, 0x10, R144 ;  /* 0x00000010a3847825 */ /* 0x000fe200078e0090 */
[C---:B------:R-:W-:Y:S01]  /*0610*/  IADD3 R137, PT, PT, R127.reuse, 0x20, RZ ;  /* 0x000000207f897810 */ /* 0x040fe20007ffe0ff */
[----:B------:R-:W2:Y:S01]  /*0620*/  LDG.E.128 R140, desc[UR6][R140.64] ;  /* 0x000000068c8c7981 */ /* 0x000ea2000c1e1d00 */
[----:B------:R-:W-:Y:S01]  /*0630*/  LEA.HI.X R123, R0, UR11, R3, 0x2, P0 ;  /* 0x0000000b007b7c11 */ /* 0x000fe200080f1403 */
[C---:B-1----:R-:W-:Y:S01]  /*0640*/  IMAD.WIDE.U32 R128, R127.reuse, 0x10, R124 ;  /* 0x000000107f807825 */ /* 0x042fe200078e007c */
[----:B------:R-:W-:Y:S01]  /*0650*/  IADD3 R127, PT, PT, R127, 0x40, RZ ;  /* 0x000000407f7f7810 */ /* 0x000fe20007ffe0ff */
[----:B------:R-:W3:Y:S02]  /*0660*/  LDG.E.128 R132, desc[UR6][R132.64] ;  /* 0x0000000684847981 */ /* 0x000ee4000c1e1d00 */
[----:B------:R-:W-:-:S02]  /*0670*/  IMAD.WIDE.U32 R144, R165, 0x10, R144 ;  /* 0x00000010a5907825 */ /* 0x000fc400078e0090 */
[----:B------:R0:W4:Y:S02]  /*0680*/  LDG.E R3, desc[UR6][R122.64] ;  /* 0x000000067a037981 */ /* 0x000124000c1e1900 */
[--C-:B------:R-:W-:Y:S02]  /*0690*/  IMAD.WIDE.U32 R136, R137, 0x10, R124.reuse ;  /* 0x0000001089887825 */ /* 0x100fe400078e007c */
[----:B------:R-:W4:Y:S02]  /*06a0*/  LDG.E.128 R144, desc[UR6][R144.64] ;  /* 0x0000000690907981 */ /* 0x000f24000c1e1d00 */
[----:B------:R-:W-:Y:S02]  /*06b0*/  IMAD.WIDE.U32 R124, R127, 0x10, R124 ;  /* 0x000000107f7c7825 */ /* 0x000fe400078e007c */
[----:B------:R-:W4:Y:S04]  /*06c0*/  LDG.E.128 R136, desc[UR6][R136.64] ;  /* 0x0000000688887981 */ /* 0x000f28000c1e1d00 */
[----:B------:R-:W4:Y:S04]  /*06d0*/  LDG.E.128 R128, desc[UR6][R128.64] ;  /* 0x0000000680807981 */ /* 0x000f28000c1e1d00 */
[----:B------:R-:W4:Y:S01]  /*06e0*/  LDG.E.128 R124, desc[UR6][R124.64] ;  /* 0x000000067c7c7981 */ /* 0x000f22000c1e1d00 */
[----:B------:R-:W-:-:S02]  /*06f0*/  MOV R158, UR14 ;  /* 0x0000000e009e7c02 */ /* 0x000fc40008000f00 */
        /* <DEDUP_REMOVED lines=13> */
[--C-:B--2---:R-:W-:Y:S02]  /*07d0*/  HADD2.F32 R156, -RZ, R140.reuse.H0_H0 ;  /* 0x2000008cff9c7230 */ /* 0x104fe40000004100 */
[----:B------:R-:W-:Y:S02]  /*07e0*/  HADD2.F32 R140, -RZ, R140.H1_H1 ;  /* 0x3000008cff8c7230 */ /* 0x000fe40000004100 */
[----:B---3--:R-:W-:Y:S02]  /*07f0*/  HADD2.F32 R122, -RZ, R132.H0_H0 ;  /* 0x20000084ff7a7230 */ /* 0x008fe40000004100 */
[--C-:B------:R-:W-:Y:S01]  /*0800*/  HADD2.F32 R157, -RZ, R141.reuse.H0_H0 ;  /* 0x2000008dff9d7230 */ /* 0x100fe20000004100 */
[----:B----4-:R-:W-:Y:S01]  /*0810*/  FSEL R177, R3, RZ, !P1 ;  /* 0x000000ff03b17208 */ /* 0x010fe20004800000 */
[----:B------:R-:W-:Y:S02]  /*0820*/  HADD2.F32 R161, -RZ, R141.H1_H1 ;  /* 0x3000008dffa17230 */ /* 0x000fe40000004100 */
[----:B------:R-:W-:-:S02]  /*0830*/  HADD2.F32 R172, -RZ, R147.H1_H1 ;  /* 0x30000093ffac7230 */ /* 0x000fc40000004100 */
[C---:B------:R-:W-:Y:S01]  /*0840*/  FADD.FTZ R3, -R177.reuse, R156 ;  /* 0x0000009cb1037221 */ /* 0x040fe20000010100 */
[--C-:B------:R-:W-:Y:S02]  /*0850*/  HADD2.F32 R162, -RZ, R142.reuse.H0_H0 ;  /* 0x2000008effa27230 */ /* 0x100fe40000004100 */
[----:B------:R-:W-:Y:S02]  /*0860*/  HADD2.F32 R163, -RZ, R142.H1_H1 ;  /* 0x3000008effa37230 */ /* 0x000fe40000004100 */
[--C-:B0-----:R-:W-:Y:S02]  /*0870*/  HADD2.F32 R151, -RZ, R139.reuse.H0_H0 ;  /* 0x2000008bff977230 */ /* 0x101fe40000004100 */
[----:B------:R-:W-:Y:S02]  /*0880*/  HADD2.F32 R160, -RZ, R139.H1_H1 ;  /* 0x3000008bffa07230 */ /* 0x000fe40000004100 */
[----:B------:R-:W-:Y:S01]  /*0890*/  FADD.FTZ R139, -R177, R122 ;  /* 0x0000007ab18b7221 */ /* 0x000fe20000010100 */
[----:B------:R-:W-:-:S02]  /*08a0*/  HADD2.F32 R164, -RZ, R143.H0_H0 ;  /* 0x2000008fffa47230 */ /* 0x000fc40000004100 */
[----:B------:R-:W-:Y:S02]  /*08b0*/  HADD2.F32 R165, -RZ, R143.H1_H1 ;  /* 0x3000008fffa57230 */ /* 0x000fe40000004100 */
[--C-:B------:R-:W-:Y:S02]  /*08c0*/  HADD2.F32 R141, -RZ, R129.reuse.H0_H0 ;  /* 0x20000081ff8d7230 */ /* 0x100fe40000004100 */
[----:B------:R-:W-:Y:S02]  /*08d0*/  HADD2.F32 R142, -RZ, R129.H1_H1 ;  /* 0x30000081ff8e7230 */ /* 0x000fe40000004100 */
[C---:B------:R-:W-:Y:S01]  /*08e0*/  FADD.FTZ R129, -R177.reuse, R140 ;  /* 0x0000008cb1817221 */ /* 0x040fe20000010100 */
[--C-:B------:R-:W-:Y:S02]  /*08f0*/  HADD2.F32 R149, -RZ, R131.reuse.H0_H0 ;  /* 0x20000083ff957230 */ /* 0x100fe40000004100 */
[----:B------:R-:W-:Y:S02]  /*0900*/  HADD2.F32 R150, -RZ, R131.H1_H1 ;  /* 0x30000083ff967230 */ /* 0x000fe40000004100 */
[----:B------:R-:W-:Y:S01]  /*0910*/  FADD.FTZ R131, -R177, R157 ;  /* 0x0000009db1837221 */ /* 0x000fe20000010100 */
[----:B------:R-:W-:-:S02]  /*0920*/  HADD2.F32 R181, -RZ, R136.H0_H0 ;  /* 0x20000088ffb57230 */ /* 0x000fc40000004100 */
[----:B------:R-:W-:Y:S02]  /*0930*/  HADD2.F32 R166, -RZ, R136.H1_H1 ;  /* 0x30000088ffa67230 */ /* 0x000fe40000004100 */
[----:B------:R-:W-:Y:S01]  /*0940*/  FADD.FTZ R157, -R177, R172 ;  /* 0x000000acb19d7221 */ /* 0x000fe20000010100 */
[----:B------:R-:W-:Y:S02]  /*0950*/  HADD2.F32 R123, -RZ, R128.H0_H0 ;  /* 0x20000080ff7b7230 */ /* 0x000fe40000004100 */
[--C-:B------:R-:W-:Y:S02]  /*0960*/  HADD2.F32 R143, -RZ, R130.reuse.H0_H0 ;  /* 0x20000082ff8f7230 */ /* 0x100fe40000004100 */
[----:B------:R-:W-:Y:S02]  /*0970*/  HADD2.F32 R148, -RZ, R130.H1_H1 ;  /* 0x30000082ff947230 */ /* 0x000fe40000004100 */
[----:B------:R-:W-:Y:S02]  /*0980*/  HADD2.F32 R167, -RZ, R133.H1_H1 ;  /* 0x30000085ffa77230 */ /* 0x000fe40000004100 */
[----:B------:R-:W-:-:S02]  /*0990*/  HADD2.F32 R168, -RZ, R134.H0_H0 ;  /* 0x20000086ffa87230 */ /* 0x000fc40000004100 */
[----:B------:R-:W-:Y:S02]  /*09a0*/  HADD2.F32 R169, -RZ, R135.H0_H0 ;  /* 0x20000087ffa97230 */ /* 0x000fe40000004100 */
[--C-:B------:R-:W-:Y:S02]  /*09b0*/  HADD2.F32 R189, -RZ, R138.reuse.H0_H0 ;  /* 0x2000008affbd7230 */ /* 0x100fe40000004100 */
[----:B------:R-:W-:Y:S02]  /*09c0*/  HADD2.F32 R176, -RZ, R138.H1_H1 ;  /* 0x3000008affb07230 */ /* 0x000fe40000004100 */
[----:B------:R-:W-:Y:S02]  /*09d0*/  HADD2.F32 R136, -RZ, R144.H0_H0 ;  /* 0x20000090ff887230 */ /* 0x000fe40000004100 */
[--C-:B------:R-:W-:Y:S02]  /*09e0*/  HADD2.F32 R175, -RZ, R146.reuse.H0_H0 ;  /* 0x20000092ffaf7230 */ /* 0x100fe40000004100 */
[----:B------:R-:W-:-:S02]  /*09f0*/  HADD2.F32 R173, -RZ, R146.H1_H1 ;  /* 0x30000092ffad7230 */ /* 0x000fc40000004100 */
[----:B------:R-:W-:Y:S02]  /*0a00*/  HADD2.F32 R122, -RZ, R28.H0_H0 ;  /* 0x2000001cff7a7230 */ /* 0x000fe40000004100 */
[----:B------:R-:W-:Y:S02]  /*0a10*/  HADD2.F32 R132, -RZ, R132.H1_H1 ;  /* 0x30000084ff847230 */ /* 0x000fe40000004100 */
[----:B------:R-:W-:Y:S02]  /*0a20*/  HADD2.F32 R130, -RZ, R133.H0_H0 ;  /* 0x20000085ff827230 */ /* 0x000fe40000004100 */
[----:B------:R-:W-:Y:S02]  /*0a30*/  HADD2.F32 R134, -RZ, R134.H1_H1 ;  /* 0x30000086ff867230 */ /* 0x000fe40000004100 */
[----:B------:R-:W-:Y:S02]  /*0a40*/  HADD2.F32 R170, -RZ, R135.H1_H1 ;  /* 0x30000087ffaa7230 */ /* 0x000fe40000004100 */
[----:B------:R-:W-:-:S02]  /*0a50*/  HADD2.F32 R144, -RZ, R144.H1_H1 ;  /* 0x30000090ff907230 */ /* 0x000fc40000004100 */
[--C-:B------:R-:W-:Y:S02]  /*0a60*/  HADD2.F32 R138, -RZ, R145.reuse.H0_H0 ;  /* 0x20000091ff8a7230 */ /* 0x100fe40000004100 */
[----:B------:R-:W-:Y:S02]  /*0a70*/  HADD2.F32 R171, -RZ, R145.H1_H1 ;  /* 0x30000091ffab7230 */ /* 0x000fe40000004100 */
[----:B------:R-:W-:Y:S02]  /*0a80*/  HADD2.F32 R146, -RZ, R147.H0_H0 ;  /* 0x20000093ff927230 */ /* 0x000fe40000004100 */
[----:B------:R-:W-:Y:S01]  /*0a90*/  FADD.FTZ R133, -R177, R162 ;  /* 0x000000a2b1857221 */ /* 0x000fe20000010100 */
[--C-:B------:R-:W-:Y:S02]  /*0aa0*/  HADD2.F32 R179, -RZ, R125.reuse.H0_H0 ;  /* 0x2000007dffb37230 */ /* 0x100fe40000004100 */
[----:B-----5:R-:W-:Y:S01]  /*0ab0*/  FMUL.FTZ R3, R120, R3 ;  /* 0x0000000378037220 */ /* 0x020fe20000410000 */
[----:B------:R-:W-:-:S02]  /*0ac0*/  HADD2.F32 R172, -RZ, R125.H1_H1 ;  /* 0x3000007dffac7230 */ /* 0x000fc40000004100 */
[C---:B------:R-:W-:Y:S01]  /*0ad0*/  FADD.FTZ R135, -R177.reuse, R164 ;  /* 0x000000a4b1877221 */ /* 0x040fe20000010100 */
[----:B------:R-:W-:Y:S02]  /*0ae0*/  HADD2.F32 R128, -RZ, R128.H1_H1 ;  /* 0x30000080ff807230 */ /* 0x000fe40000004100 */
[--C-:B------:R-:W-:Y:S02]  /*0af0*/  HADD2.F32 R199, -RZ, R124.reuse.H0_H0 ;  /* 0x2000007cffc77230 */ /* 0x100fe40000004100 */
[----:B------:R-:W-:Y:S02]  /*0b00*/  HADD2.F32 R178, -RZ, R124.H1_H1 ;  /* 0x3000007cffb27230 */ /* 0x000fe40000004100 */
[----:B------:R-:W-:Y:S01]  /*0b10*/  FMUL.FTZ R124, R120, R129 ;  /* 0x00000081787c7220 */ /* 0x000fe20000410000 */
[----:B------:R-:W-:Y:S02]  /*0b20*/  HADD2.F32 R125, -RZ, R28.H1_H1 ;  /* 0x3000001cff7d7230 */ /* 0x000fe40000004100 */
[----:B------:R-:W-:Y:S01]  /*0b30*/  FADD.FTZ R161, -R177, R161 ;  /* 0x000000a1b1a17221 */ /* 0x000fe20000010100 */
[----:B------:R-:W-:-:S02]  /*0b40*/  HADD2.F32 R183, -RZ, R137.H0_H0 ;  /* 0x20000089ffb77230 */ /* 0x000fc40000004100 */
[C---:B------:R-:W-:Y:S01]  /*0b50*/  FADD.FTZ R185, -R177.reuse, R167 ;  /* 0x000000a7b1b97221 */ /* 0x040fe20000010100 */
[----:B------:R-:W-:Y:S02]  /*0b60*/  HADD2.F32 R174, -RZ, R137.H1_H1 ;  /* 0x30000089ffae7230 */ /* 0x000fe40000004100 */
[C---:B------:R-:W-:Y:S01]  /*0b70*/  FADD.FTZ R137, -R177.reuse, R165 ;  /* 0x000000a5b1897221 */ /* 0x040fe20000010100 */
[C---:B------:R-:W-:Y:S01]  /*0b80*/  FADD.FTZ R193, -R177.reuse, R169 ;  /* 0x000000a9b1c17221 */ /* 0x040fe20000010100 */
[----:B------:R-:W-:Y:S01]  /*0b90*/  FMUL.FTZ R122, R122, R123 ;  /* 0x0000007b7a7a7220 */ /* 0x000fe20000410000 */
        /* <DEDUP_REMOVED lines=14> */
[----:B------:R-:W-:Y:S01]  /*0c80*/  FADD.FTZ R104, R104, R123 ;  /* 0x0000007b68687221 */ /* 0x000fe20000010000 */
[----:B------:R-:W-:Y:S02]  /*0c90*/  HADD2.F32 R170, -RZ, R126.H1_H1 ;  /* 0x3000007effaa7230 */ /* 0x000fe40000004100 */
[----:B------:R-:W-:Y:S01]  /*0ca0*/  FFMA.FTZ R36, R3, R123, R36 ;  /* 0x0000007b03247223 */ /* 0x000fe20000010024 */
[----:B------:R-:W-:Y:S01]  /*0cb0*/  FMUL.FTZ R129, R120, R133 ;  /* 0x0000008578817220 */ /* 0x000fe20000410000 */
[----:B------:R-:W-:Y:S02]  /*0cc0*/  HADD2.F32 R126, -RZ, R29.H0_H0 ;  /* 0x2000001dff7e7230 */ /* 0x000fe40000004100 */
[-C--:B------:R-:W-:Y:S01]  /*0cd0*/  FMUL.FTZ R123, R125, R128.reuse ;  /* 0x000000807d7b7220 */ /* 0x080fe20000410000 */
[----:B------:R-:W-:Y:S01]  /*0ce0*/  FADD.FTZ R105, R105, R128 ;  /* 0x0000008069697221 */ /* 0x000fe20000010000 */
[----:B------:R-:W-:Y:S01]  /*0cf0*/  FFMA.FTZ R37, R124, R128, R37 ;  /* 0x000000807c257223 */ /* 0x000fe20000010025 */
[C---:B------:R-:W-:Y:S01]  /*0d00*/  FMUL.FTZ R133, R120.reuse, R135 ;  /* 0x0000008778857220 */ /* 0x040fe20000410000 */
[----:B------:R-:W-:Y:S01]  /*0d10*/  FMUL.FTZ R128, R120, R161 ;  /* 0x000000a178807220 */ /* 0x000fe20000410000 */
[----:B------:R-:W-:-:S02]  /*0d20*/  HADD2.F32 R135, -RZ, R31.H1_H1 ;  /* 0x3000001fff877230 */ /* 0x000fc40000004100 */
[----:B------:R-:W-:Y:S01]  /*0d30*/  FADD.FTZ R156, RZ, R122 ;  /* 0x0000007aff9c7221 */ /* 0x000fe20000010000 */
[----:B------:R-:W-:Y:S02]  /*0d40*/  HADD2.F32 R134, -RZ, R31.H0_H0 ;  /* 0x2000001fff867230 */ /* 0x000fe40000004100 */
[C---:B------:R-:W-:Y:S01]  /*0d50*/  FMUL.FTZ R136, R120.reuse, R137 ;  /* 0x0000008978887220 */ /* 0x040fe20000410000 */
[----:B------:R-:W-:Y:S02]  /*0d60*/  HADD2.F32 R138, -RZ, R32.H0_H0 ;  /* 0x20000020ff8a7230 */ /* 0x000fe40000004100 */
[----:B------:R-:W-:Y:S01]  /*0d70*/  FFMA.FTZ R161, R3, R122, RZ ;  /* 0x0000007a03a17223 */ /* 0x000fe200000100ff */
[--C-:B------:R-:W-:Y:S02]  /*0d80*/  HADD2.F32 R171, -RZ, R127.reuse.H0_H0 ;  /* 0x2000007fffab7230 */ /* 0x100fe40000004100 */
[----:B------:R-:W-:Y:S01]  /*0d90*/  FMUL.FTZ R137, R120, R139 ;  /* 0x0000008b78897220 */ /* 0x000fe20000410000 */
[----:B------:R-:W-:-:S02]  /*0da0*/  HADD2.F32 R168, -RZ, R127.H1_H1 ;  /* 0x3000007fffa87230 */ /* 0x000fc40000004100 */
[----:B------:R-:W-:Y:S01]  /*0db0*/  FMUL.FTZ R132, R120, R163 ;  /* 0x000000a378847220 */ /* 0x000fe20000410000 */
[----:B------:R-:W-:Y:S02]  /*0dc0*/  HADD2.F32 R127, -RZ, R29.H1_H1 ;  /* 0x3000001dff7f7230 */ /* 0x000fe40000004100 */
[----:B------:R-:W-:Y:S01]  /*0dd0*/  FMUL.FTZ R126, R126, R141 ;  /* 0x0000008d7e7e7220 */ /* 0x000fe20000410000 */
[----:B------:R-:W-:Y:S01]  /*0de0*/  FADD.FTZ R163, R156, R123 ;  /* 0x0000007b9ca37221 */ /* 0x000fe20000010000 */
[----:B------:R-:W-:Y:S01]  /*0df0*/  FMUL.FTZ R125, R120, R131 ;  /* 0x00000083787d7220 */ /* 0x000fe20000410000 */
[-C--:B------:R-:W-:Y:S01]  /*0e00*/  FMUL.FTZ R135, R135, R150.reuse ;  /* 0x0000009687877220 */ /* 0x080fe20000410000 */
[----:B------:R-:W-:Y:S01]  /*0e10*/  FADD.FTZ R103, R103, R150 ;  /* 0x0000009667677221 */ /* 0x000fe20000010000 */
[----:B------:R-:W-:Y:S01]  /*0e20*/  FFMA.FTZ R43, R136, R150, R43 ;  /* 0x00000096882b7223 */ /* 0x000fe2000001002b */
[----:B------:R-:W-:Y:S01]  /*0e30*/  FFMA.FTZ R162, R124, R123, R161 ;  /* 0x0000007b7ca27223 */ /* 0x000fe200000100a1 */
[-C--:B------:R-:W-:Y:S01]  /*0e40*/  FMUL.FTZ R134, R134, R149.reuse ;  /* 0x0000009586867220 */ /* 0x080fe20000410000 */
[----:B------:R-:W-:Y:S01]  /*0e50*/  FADD.FTZ R102, R102, R149 ;  /* 0x0000009566667221 */ /* 0x000fe20000010000 */
[----:B------:R-:W-:Y:S01]  /*0e60*/  FFMA.FTZ R42, R133, R149, R42 ;  /* 0x00000095852a7223 */ /* 0x000fe2000001002a */
[-C--:B------:R-:W-:Y:S01]  /*0e70*/  FMUL.FTZ R138, R138, R181.reuse ;  /* 0x000000b58a8a7220 */ /* 0x080fe20000410000 */
[----:B------:R-:W-:Y:S01]  /*0e80*/  FADD.FTZ R96, R96, R181 ;  /* 0x000000b560607221 */ /* 0x000fe20000010000 */
[----:B------:R-:W-:Y:S01]  /*0e90*/  FFMA.FTZ R44, R137, R181, R44 ;  /* 0x000000b5892c7223 */ /* 0x000fe2000001002c */
[----:B------:R-:W-:-:S02]  /*0ea0*/  HADD2.F32 R150, -RZ, R35.H0_H0 ;  /* 0x20000023ff967230 */ /* 0x000fc40000004100 */
[C---:B------:R-:W-:Y:S01]  /*0eb0*/  FMUL.FTZ R149, R120.reuse, R193 ;  /* 0x000000c178957220 */ /* 0x040fe20000410000 */
[--C-:B------:R-:W-:Y:S02]  /*0ec0*/  HADD2.F32 R130, -RZ, R30.reuse.H0_H0 ;  /* 0x2000001eff827230 */ /* 0x100fe40000004100 */
[----:B------:R-:W-:Y:S01]  /*0ed0*/  FMUL.FTZ R127, R127, R142 ;  /* 0x0000008e7f7f7220 */ /* 0x000fe20000410000 */
[----:B------:R-:W-:Y:S02]  /*0ee0*/  HADD2.F32 R181, -RZ, R35.H1_H1 ;  /* 0x30000023ffb57230 */ /* 0x000fe40000004100 */
[----:B------:R-:W-:Y:S01]  /*0ef0*/  FMUL.FTZ R156, R120, R195 ;  /* 0x000000c3789c7220 */ /* 0x000fe20000410000 */
[----:B------:R-:W-:Y:S01]  /*0f00*/  FADD.FTZ R164, R163, R126 ;  /* 0x0000007ea3a47221 */ /* 0x000fe20000010000 */
[----:B------:R-:W-:Y:S01]  /*0f10*/  FFMA.FTZ R161, R125, R126, R162 ;  /* 0x0000007e7da17223 */ /* 0x000fe200000100a2 */
[----:B------:R-:W-:Y:S02]  /*0f20*/  HADD2.F32 R131, -RZ, R30.H1_H1 ;  /* 0x3000001eff837230 */ /* 0x000fe40000004100 */
        /* <DEDUP_REMOVED lines=12> */
[----:B------:R-:W-:Y:S01]  /*0ff0*/  FADD.FTZ R162, R163, R130 ;  /* 0x00000082a3a27221 */ /* 0x000fe20000010000 */
[----:B------:R-:W-:-:S02]  /*1000*/  HADD2.F32 R143, -RZ, R33.H1_H1 ;  /* 0x30000021ff8f7230 */ /* 0x000fc40000004100 */
[----:B------:R-:W-:Y:S01]  /*1010*/  FFMA.FTZ R163, R129, R130, R160 ;  /* 0x0000008281a37223 */ /* 0x000fe200000100a0 */
[----:B------:R-:W-:Y:S02]  /*1020*/  HADD2.F32 R139, -RZ, R32.H1_H1 ;  /* 0x30000020ff8b7230 */ /* 0x000fe40000004100 */
[C---:B------:R-:W-:Y:S01]  /*1030*/  FMUL.FTZ R144, R120.reuse, R185 ;  /* 0x000000b978907220 */ /* 0x040fe20000410000 */
[----:B------:R-:W-:Y:S01]  /*1040*/  FMUL.FTZ R140, R120, R145 ;  /* 0x00000091788c7220 */ /* 0x000fe20000410000 */
        /* <DEDUP_REMOVED lines=8> */
[----:B------:R-:W-:-:S02]  /*10d0*/  HADD2.F32 R174, -RZ, R152.H1_H1 ;  /* 0x30000098ffae7230 */ /* 0x000fc40000004100 */
[----:B------:R-:W-:Y:S01]  /*10e0*/  FADD.FTZ R166, R181, R134 ;  /* 0x00000086b5a67221 */ /* 0x000fe20000010000 */
[----:B------:R-:W-:Y:S01]  /*10f0*/  FFMA.FTZ R163, R133, R134, R162 ;  /* 0x0000008685a37223 */ /* 0x000fe200000100a2 */
[----:B------:R-:W-:Y:S01]  /*1100*/  FADD.FTZ R107, R107, R142 ;  /* 0x0000008e6b6b7221 */ /* 0x000fe20000010000 */
[----:B------:R-:W-:Y:S01]  /*1110*/  FMUL.FTZ R162, R174, R178 ;  /* 0x000000b2aea27220 */ /* 0x000fe20000410000 */
[----:B------:R-:W-:Y:S01]  /*1120*/  FADD.FTZ R181, R166, R135 ;  /* 0x00000087a6b57221 */ /* 0x000fe20000010000 */
[----:B------:R-:W-:Y:S01]  /*1130*/  FFMA.FTZ R174, R136, R135, R163 ;  /* 0x0000008788ae7223 */ /* 0x000fe200000100a3 */
[----:B------:R-:W-:Y:S01]  /*1140*/  FFMA.FTZ R39, R128, R142, R39 ;  /* 0x0000008e80277223 */ /* 0x000fe20000010027 */
[----:B------:R-:W-:Y:S02]  /*1150*/  HADD2.F32 R142, -RZ, R33.H0_H0 ;  /* 0x20000021ff8e7230 */ /* 0x000fe40000004100 */
[----:B------:R-:W-:Y:S01]  /*1160*/  FADD.FTZ R166, R181, R138 ;  /* 0x0000008ab5a67221 */ /* 0x000fe20000010000 */
[----:B------:R-:W-:Y:S01]  /*1170*/  FFMA.FTZ R163, R137, R138, R174 ;  /* 0x0000008a89a37223 */ /* 0x000fe200000100ae */
[----:B------:R-:W-:-:S02]  /*1180*/  HADD2.F32 R174, -RZ, R153.H0_H0 ;  /* 0x20000099ffae7230 */ /* 0x000fc40000004100 */
[----:B------:R-:W-:Y:S01]  /*1190*/  FADD.FTZ R106, R106, R141 ;  /* 0x0000008d6a6a7221 */ /* 0x000fe20000010000 */
[----:B------:R-:W-:Y:S01]  /*11a0*/  FFMA.FTZ R38, R125, R141, R38 ;  /* 0x0000008d7d267223 */ /* 0x000fe20000010026 */
[----:B------:R-:W-:Y:S01]  /*11b0*/  FMUL.FTZ R142, R142, R183 ;  /* 0x000000b78e8e7220 */ /* 0x000fe20000410000 */
[----:B------:R-:W-:Y:S01]  /*11c0*/  FADD.FTZ R181, R166, R139 ;  /* 0x0000008ba6b57221 */ /* 0x000fe20000010000 */
[----:B------:R-:W-:Y:S01]  /*11d0*/  FMUL.FTZ R141, R120, R147 ;  /* 0x00000093788d7220 */ /* 0x000fe20000410000 */
[----:B------:R-:W-:Y:S01]  /*11e0*/  FFMA.FTZ R166, R140, R139, R163 ;  /* 0x0000008b8ca67223 */ /* 0x000fe200000100a3 */
        /* <DEDUP_REMOVED lines=17> */
[-C--:B------:R-:W-:Y:S01]  /*1300*/  FMUL.FTZ R147, R147, R176.reuse ;  /* 0x000000b093937220 */ /* 0x080fe20000410000 */
[----:B------:R-:W-:Y:S01]  /*1310*/  FADD.FTZ R93, R93, R176 ;  /* 0x000000b05d5d7221 */ /* 0x000fe20000010000 */
[----:B------:R-:W-:Y:S01]  /*1320*/  FFMA.FTZ R49, R146, R176, R49 ;  /* 0x000000b092317223 */ /* 0x000fe20000010031 */
[----:B------:R-:W-:-:S02]  /*1330*/  HADD2.F32 R183, -RZ, R153.H1_H1 ;  /* 0x30000099ffb77230 */ /* 0x000fc40000004100 */
        /* <DEDUP_REMOVED lines=8> */
[----:B------:R-:W-:Y:S02]  /*13c0*/  HADD2.F32 R164, -RZ, R152.H0_H0 ;  /* 0x20000098ffa47230 */ /* 0x000fe40000004100 */
[----:B------:R-:W-:Y:S01]  /*13d0*/  FADD.FTZ R174, R181, R150 ;  /* 0x00000096b5ae7221 */ /* 0x000fe20000010000 */
[----:B------:R-:W-:Y:S01]  /*13e0*/  FFMA.FTZ R179, R149, R150, R172 ;  /* 0x0000009695b37223 */ /* 0x000fe200000100ac */
[----:B------:R-:W-:-:S02]  /*13f0*/  HADD2.F32 R176, -RZ, R154.H0_H0 ;  /* 0x2000009affb07230 */ /* 0x000fc40000004100 */
[----:B------:R-:W-:Y:S01]  /*1400*/  FMUL.FTZ R175, R120, R175 ;  /* 0x000000af78af7220 */ /* 0x000fe20000410000 */
[----:B------:R-:W-:Y:S01]  /*1410*/  FMUL.FTZ R160, R164, R199 ;  /* 0x000000c7a4a07220 */ /* 0x000fe20000410000 */
[----:B------:R-:W-:Y:S01]  /*1420*/  FADD.FTZ R181, R174, R151 ;  /* 0x00000097aeb57221 */ /* 0x000fe20000010000 */
[----:B------:R-:W-:Y:S01]  /*1430*/  FMUL.FTZ R161, R120, R197 ;  /* 0x000000c578a17220 */ /* 0x000fe20000410000 */
[----:B------:R-:W-:Y:S01]  /*1440*/  FFMA.FTZ R174, R156, R151, R179 ;  /* 0x000000979cae7223 */ /* 0x000fe200000100b3 */
[-C--:B------:R-:W-:Y:S01]  /*1450*/  FMUL.FTZ R172, R176, R177.reuse ;  /* 0x000000b1b0ac7220 */ /* 0x080fe20000410000 */
[----:B------:R-:W-:Y:S01]  /*1460*/  FADD.FTZ R84, R84, R177 ;  /* 0x000000b154547221 */ /* 0x000fe20000010000 */
[----:B------:R-:W-:Y:S01]  /*1470*/  FFMA.FTZ R56, R175, R177, R56 ;  /* 0x000000b1af387223 */ /* 0x000fe20000010038 */
[----:B------:R-:W-:Y:S01]  /*1480*/  FMUL.FTZ R164, R120, R201 ;  /* 0x000000c978a47220 */ /* 0x000fe20000410000 */
[----:B------:R-:W-:Y:S01]  /*1490*/  FADD.FTZ R177, R181, R160 ;  /* 0x000000a0b5b17221 */ /* 0x000fe20000010000 */
[----:B------:R-:W-:Y:S01]  /*14a0*/  FFMA.FTZ R179, R161, R160, R174 ;  /* 0x000000a0a1b37223 */ /* 0x000fe200000100ae */
[----:B------:R-:W-:Y:S01]  /*14b0*/  FADD.FTZ R89, R89, R178 ;  /* 0x000000b259597221 */ /* 0x000fe20000010000 */
[C---:B------:R-:W-:Y:S01]  /*14c0*/  FFMA.FTZ R53, R164.reuse, R178, R53 ;  /* 0x000000b2a4357223 */ /* 0x040fe20000010035 */
[----:B------:R-:W-:Y:S01]  /*14d0*/  FADD.FTZ R176, R177, R162 ;  /* 0x000000a2b1b07221 */ /* 0x000fe20000010000 */
[----:B------:R-:W-:Y:S01]  /*14e0*/  FFMA.FTZ R178, R164, R162, R179 ;  /* 0x000000a2a4b27223 */ /* 0x000fe200000100b3 */
[----:B------:R-:W-:-:S02]  /*14f0*/  HADD2.F32 R183, -RZ, R154.H1_H1 ;  /* 0x3000009affb77230 */ /* 0x000fc40000004100 */
        /* <DEDUP_REMOVED lines=8> */
[--C-:B------:R-:W-:Y:S02]  /*1580*/  HADD2.F32 R170, -RZ, R155.reuse.H0_H0 ;  /* 0x2000009bffaa7230 */ /* 0x100fe40000004100 */
[----:B------:R-:W-:Y:S01]  /*1590*/  FADD.FTZ R178, R179, R172 ;  /* 0x000000acb3b27221 */ /* 0x000fe20000010000 */
[----:B------:R-:W-:Y:S01]  /*15a0*/  FFMA.FTZ R177, R175, R172, R176 ;  /* 0x000000acafb17223 */ /* 0x000fe200000100b0 */
[----:B------:R-:W-:-:S02]  /*15b0*/  HADD2.F32 R181, -RZ, R155.H1_H1 ;  /* 0x3000009bffb57230 */ /* 0x000fc40000004100 */
[----:B------:R-:W-:Y:S01]  /*15c0*/  FMUL.FTZ R169, R120, R169 ;  /* 0x000000a978a97220 */ /* 0x000fe20000410000 */
[----:B------:R-:W-:Y:S01]  /*15d0*/  FADD.FTZ R179, R178, R173 ;  /* 0x000000adb2b37221 */ /* 0x000fe20000010000 */
[----:B------:R-:W-:Y:S01]  /*15e0*/  FMUL.FTZ R170, R170, R171 ;  /* 0x000000abaaaa7220 */ /* 0x000fe20000410000 */
        /* <DEDUP_REMOVED lines=16> */
.L_x_1583:
        /* <DEDUP_REMOVED lines=18> */
.L_x_1584:
[----:B------:R-:W-:Y:S05]  /*1810*/  BSYNC.RECONVERGENT B1 ;  /* 0x0000000000017941 */ /* 0x000fea0003800200 */
.L_x_1582:
        /* <DEDUP_REMOVED lines=21> */
.L_x_1659:
[----:B------:R-:W3:Y:S01]  /*1970*/  S2R R168, SR_TID.X ;  /* 0x0000000000a87919 */ /* 0x000ee20000002100 */
[----:B------:R-:W-:Y:S01]  /*1980*/  @P2 IADD3 R121, PT, PT, R121, -0x1, RZ ;  /* 0xffffffff79792810 */ /* 0x000fe20007ffe0ff */
[----:B------:R-:W4:Y:S04]  /*1990*/  @P2 LDC.64 R178, c[0x0][0x390] ;  /* 0x0000e400ffb22b82 */ /* 0x000f280000000a00 */
[----:B------:R-:W-:-:S05]  /*19a0*/  @P2 IMAD R121, R121, UR9, RZ ;  /* 0x0000000979792c24 */ /* 0x000fca000f8e02ff */
[----:B------:R-:W-:Y:S02]  /*19b0*/  @P2 SHF.R.S32.HI R180, RZ, 0x1f, R121 ;  /* 0x0000001fffb42819 */ /* 0x000fe40000011479 */
[----:B------:R-:W-:Y:S02]  /*19c0*/  ISETP.NE.U32.AND P1, PT, R158, RZ, PT ;  /* 0x000000ff9e00720c */ /* 0x000fe40003f25070 */
[----:B------:R-:W-:Y:S01]  /*19d0*/  @P2 LEA.HI R180, R180, R121, RZ, 0x3 ;  /* 0x00000079b4b42211 */ /* 0x000fe200078f18ff */
[----:B------:R-:W-:Y:S01]  /*19e0*/  HFMA2 R121, -RZ, RZ, 0, 0 ;  /* 0x00000000ff797431 */ /* 0x000fe200000001ff */
[----:B------:R-:W-:Y:S01]  /*19f0*/  ISETP.NE.AND.EX P1, PT, R159, RZ, PT, P1 ;  /* 0x000000ff9f00720c */ /* 0x000fe20003f25310 */
[----:B-1----:R-:W-:Y:S01]  /*1a00*/  FADD.FTZ R158, R183, R184 ;  /* 0x000000b8b79e7221 */ /* 0x002fe20000010000 */
[----:B------:R-:W-:Y:S02]  /*1a10*/  ISETP.NE.AND P4, PT, RZ, UR8, PT ;  /* 0x00000008ff007c0c */ /* 0x000fe4000bf85270 */
[----:B---3--:R-:W-:-:S04]  /*1a20*/  LOP3.LUT R157, R168, 0x1f, RZ, 0xc0, !PT ;  /* 0x0000001fa89d7812 */ /* 0x008fc800078ec0ff */
[----:B------:R-:W-:Y:S01]  /*1a30*/  @P2 LEA.HI.SX32 R121, R180, R157, 0x1d ;  /* 0x0000009db4792211 */ /* 0x000fe200078feaff */
[----:B------:R-:W-:Y:S02]  /*1a40*/  IMAD R180, R0, UR9, RZ ;  /* 0x0000000900b47c24 */ /* 0x000fe4000f8e02ff */
[----:B------:R-:W-:Y:S02]  /*1a50*/  FMUL.FTZ R158, R158, UR12 ;  /* 0x0000000c9e9e7c20 */ /* 0x000fe40008410000 */
[----:B----4-:R-:W-:Y:S01]  /*1a60*/  @P2 IMAD.WIDE.U32 R178, R121, 0x10, R178 ;  /* 0x0000001079b22825 */ /* 0x010fe200078e00b2 */
[----:B------:R-:W-:-:S03]  /*1a70*/  SHF.R.S32.HI R159, RZ, 0x1f, R180 ;  /* 0x0000001fff9f7819 */ /* 0x000fc600000114b4 */
[----:B--2---:R-:W-:Y:S01]  /*1a80*/  FADD.FTZ R186, R177, R186 ;  /* 0x000000bab1ba7221 */ /* 0x004fe20000010000 */
[----:B------:R-:W-:Y:S01]  /*1a90*/  BSSY.RECONVERGENT B1, `(.L_x_1586) ;  /* 0x00001c5000017945 */ /* 0x000fe20003800200 */
[----:B------:R-:W-:Y:S01]  /*1aa0*/  LEA.HI R180, R159, R180, RZ, 0x3 ;  /* 0x000000b49fb47211 */ /* 0x000fe200078f18ff */
[----:B------:R1:W5:Y:S01]  /*1ab0*/  @P2 LDG.E.128 R108, desc[UR6][R178.64] ;  /* 0x00000006b26c2981 */ /* 0x000362000c1e1d00 */
[----:B------:R-:W-:Y:S01]  /*1ac0*/  FMUL.FTZ R159, R186, UR12 ;  /* 0x0000000cba9f7c20 */ /* 0x000fe20008410000 */
[----:B-1----:R-:W-:Y:S02]  /*1ad0*/  FSEL R178, R158, RZ, !P4 ;  /* 0x000000ff9eb27208 */ /* 0x002fe40006000000 */
        /* <DEDUP_REMOVED lines=9> */
[----:B0-----:R-:W-:Y:S01]  /*1b70*/  FFMA.FTZ R177, R3, R159, R178 ;  /* 0x0000009f03b17223 */ /* 0x001fe200000100b2 */
[----:B------:R-:W-:Y:S01]  /*1b80*/  ISETP.GT.AND P1, PT, R2, RZ, PT ;  /* 0x000000ff0200720c */ /* 0x000fe20003f24270 */
[----:B------:R-:W-:Y:S02]  /*1b90*/  HADD2.F32 R180, -RZ, R16.H0_H0 ;  /* 0x20000010ffb47230 */ /* 0x000fe40000004100 */
[----:B------:R-:W-:Y:S01]  /*1ba0*/  FADD.FTZ R177, R122, -R177 ;  /* 0x800000b17ab17221 */ /* 0x000fe20000010000 */
[----:B-----5:R-:W-:-:S03]  /*1bb0*/  HADD2.F32 R179, -RZ, R108.H0_H0 ;  /* 0x2000006cffb37230 */ /* 0x020fc60000004100 */
[----:B------:R-:W-:-:S05]  /*1bc0*/  FMUL.FTZ R177, R120, R177 ;  /* 0x000000b178b17220 */ /* 0x000fca0000410000 */
[----:B------:R-:W-:-:S05]  /*1bd0*/  FSEL R177, R177, RZ, P1 ;  /* 0x000000ffb1b17208 */ /* 0x000fca0000800000 */
[----:B------:R-:W-:-:S04]  /*1be0*/  FMUL.FTZ R177, R177, UR13 ;  /* 0x0000000db1b17c20 */ /* 0x000fc80008410000 */
[C---:B------:R-:W-:Y:S01]  /*1bf0*/  FMUL.FTZ R180, R177.reuse, R180 ;  /* 0x000000b4b1b47220 */ /* 0x040fe20000410000 */
[----:B------:R-:W-:-:S04]  /*1c00*/  FFMA.FTZ R80, R177, R179, R80 ;  /* 0x000000b3b1507223 */ /* 0x000fc80000010050 */
[----:B------:R-:W-:-:S04]  /*1c10*/  F2FP.F16.F32.PACK_AB R180, RZ, R180 ;  /* 0x000000b4ffb4723e */ /* 0x000fc800000000ff */
[----:B------:R-:W-:-:S07]  /*1c20*/  PRMT R112, R180, 0x7610, R112 ;  /* 0x00007610b4707816 */ /* 0x000fce0000000070 */
.L_x_1590:
[----:B------:R-:W-:Y:S05]  /*1c30*/  BSYNC.RECONVERGENT B2 ;  /* 0x0000000000027941 */ /* 0x000fea0003800200 */
.L_x_1589:
[----:B------:R-:W-:Y:S04]  /*1c40*/  BSSY.RECONVERGENT B2, `(.L_x_1591) ;  /* 0x000000e000027945 */ /* 0x000fe80003800200 */
[----:B------:R-:W-:Y:S05]  /*1c50*/  @!P2 BRA `(.L_x_1592) ;  /* 0x000000000030a947 */ /* 0x000fea0003800000 */
[----:B------:R-:W-:Y:S01]  /*1c60*/  FFMA.FTZ R180, R124, R159, R178 ;  /* 0x0000009f7cb47223 */ /* 0x000fe200000100b2 */
[----:B------:R-:W-:Y:S01]  /*1c70*/  ISETP.GT.AND P1, PT, R2, RZ, PT ;  /* 0x000000ff0200720c */ /* 0x000fe20003f24270 */
[----:B------:R-:W-:Y:S02]  /*1c80*/  HADD2.F32 R179, -RZ, R16.H1_H1 ;  /* 0x30000010ffb37230 */ /* 0x000fe40000004100 */
[----:B0-----:R-:W-:-:S04]  /*1c90*/  FADD.FTZ R177, R123, -R180 ;  /* 0x800000b47bb17221 */ /* 0x001fc80000010000 */
[----:B------:R-:W-:-:S05]  /*1ca0*/  FMUL.FTZ R177, R120, R177 ;  /* 0x000000b178b17220 */ /* 0x000fca0000410000 */
[----:B------:R-:W-:-:S05]  /*1cb0*/  FSEL R177, R177, RZ, P1 ;  /* 0x000000ffb1b17208 */ /* 0x000fca0000800000 */
[----:B------:R-:W-:Y:S01]  /*1cc0*/  FMUL.FTZ R180, R177, UR13 ;  /* 0x0000000db1b47c20 */ /* 0x000fe20008410000 */
[----:B-----5:R-:W-:-:S03]  /*1cd0*/  HADD2.F32 R177, -RZ, R108.H1_H1 ;  /* 0x3000006cffb17230 */ /* 0x020fc60000004100 */
[C---:B------:R-:W-:Y:S02]  /*1ce0*/  FMUL.FTZ R179, R180.reuse, R179 ;  /* 0x000000b3b4b37220 */ /* 0x040fe40000410000 */
[----:B------:R-:W-:-:S03]  /*1cf0*/  FFMA.FTZ R81, R180, R177, R81 ;  /* 0x000000b1b4517223 */ /* 0x000fc60000010051 */
[----:B------:R-:W-:-:S04]  /*1d00*/  F2FP.F16.F32.PACK_AB R179, RZ, R179 ;  /* 0x000000b3ffb3723e */ /* 0x000fc800000000ff */
[----:B------:R-:W-:-:S07]  /*1d10*/  PRMT R112, R112, 0x5410, R179 ;  /* 0x0000541070707816 */ /* 0x000fce00000000b3 */
.L_x_1592:
[----:B------:R-:W-:Y:S05]  /*1d20*/  BSYNC.RECONVERGENT B2 ;  /* 0x0000000000027941 */ /* 0x000fea0003800200 */
.L_x_1591:
        /* <DEDUP_REMOVED lines=14> */
.L_x_1594:
[----:B------:R-:W-:Y:S05]  /*1e10*/  BSYNC.RECONVERGENT B2 ;  /* 0x0000000000027941 */ /* 0x000fea0003800200 */
.L_x_1593:
        /* <DEDUP_REMOVED lines=14> */
.L_x_1596:
[----:B------:R-:W-:Y:S05]  /*1f00*/  BSYNC.RECONVERGENT B2 ;  /* 0x0000000000027941 */ /* 0x000fea0003800200 */
.L_x_1595:
        /* <DEDUP_REMOVED lines=14> */
.L_x_1598:
[----:B------:R-:W-:Y:S05]  /*1ff0*/  BSYNC.RECONVERGENT B2 ;  /* 0x0000000000027941 */ /* 0x000fea0003800200 */
.L_x_1597:
        /* <DEDUP_REMOVED lines=14> */
.L_x_1600:
[----:B------:R-:W-:Y:S05]  /*20e0*/  BSYNC.RECONVERGENT B2 ;  /* 0x0000000000027941 */ /* 0x000fea0003800200 */
.L_x_1599:
        /* <DEDUP_REMOVED lines=14> */
.L_x_1602:
[----:B------:R-:W-:Y:S05]  /*21d0*/  BSYNC.RECONVERGENT B2 ;  /* 0x0000000000027941 */ /* 0x000fea0003800200 */
.L_x_1601:
        /* <DEDUP_REMOVED lines=12> */
[----:B------:R-:W-:Y:S01]  /*22a0*/  PRMT R115, R115, 0x5410, R179 ;  /* 0x0000541073737816 */ /* 0x000fe200000000b3 */
[----:B------:R-:W-:Y:S06]  /*22b0*/  BRA `(.L_x_1603) ;  /* 0x0000001400087947 */ /* 0x000fec0003800000 */
.L_x_1588:
[----:B------:R-:W1:Y:S01]  /*22c0*/  @P2 LDC R179, c[0x0][0x40c] ;  /* 0x00010300ffb32b82 */ /* 0x000e620000000800 */
[-CC-:B------:R-:W-:Y:S01]  /*22d0*/  FFMA.FTZ R117, R129, R159.reuse, R178.reuse ;  /* 0x0000009f81757223 */ /* 0x180fe200000100b2 */
[-CC-:B------:R-:W-:Y:S01]  /*22e0*/  FFMA.FTZ R119, R125, R159.reuse, R178.reuse ;  /* 0x0000009f7d777223 */ /* 0x180fe200000100b2 */
[-CC-:B------:R-:W-:Y:S01]  /*22f0*/  FFMA.FTZ R180, R128, R159.reuse, R178.reuse ;  /* 0x0000009f80b47223 */ /* 0x180fe200000100b2 */
[----:B------:R-:W-:Y:S01]  /*2300*/  ISETP.GT.AND P1, PT, R2, RZ, PT ;  /* 0x000000ff0200720c */ /* 0x000fe20003f24270 */
[----:B------:R-:W-:Y:S01]  /*2310*/  FADD.FTZ R117, R130, -R117 ;  /* 0x8000007582757221 */ /* 0x000fe20000010000 */
[----:B------:R-:W-:Y:S01]  /*2320*/  FFMA.FTZ R189, R133, R159, R178 ;  /* 0x0000009f85bd7223 */ /* 0x000fe200000100b2 */
[----:B------:R-:W-:Y:S01]  /*2330*/  @P2 HADD2.F32 R187, -RZ, R17.H1_H1 ;  /* 0x30000011ffbb2230 */ /* 0x000fe20000004100 */
[----:B------:R-:W2:Y:S01]  /*2340*/  @P2 LDC R118, c[0x0][0x40c] ;  /* 0x00010300ff762b82 */ /* 0x000ea20000000800 */
[----:B------:R-:W-:Y:S01]  /*2350*/  FMUL.FTZ R116, R120, R117 ;  /* 0x0000007578747220 */ /* 0x000fe20000410000 */
[----:B------:R-:W-:Y:S01]  /*2360*/  FADD.FTZ R117, R126, -R119 ;  /* 0x800000777e757221 */ /* 0x000fe20000010000 */
[----:B------:R-:W-:Y:S01]  /*2370*/  FADD.FTZ R119, R127, -R180 ;  /* 0x800000b47f777221 */ /* 0x000fe20000010000 */
[----:B------:R-:W-:Y:S01]  /*2380*/  FFMA.FTZ R180, R132, R159, R178 ;  /* 0x0000009f84b47223 */ /* 0x000fe200000100b2 */
[----:B------:R-:W-:-:S02]  /*2390*/  @P2 HADD2.F32 R194, -RZ, R19.H0_H0 ;  /* 0x20000013ffc22230 */ /* 0x000fc40000004100 */
[----:B------:R-:W-:Y:S01]  /*23a0*/  FMUL.FTZ R117, R120, R117 ;  /* 0x0000007578757220 */ /* 0x000fe20000410000 */
[----:B------:R-:W-:Y:S01]  /*23b0*/  FSEL R116, R116, RZ, P1 ;  /* 0x000000ff74747208 */ /* 0x000fe20000800000 */
[----:B0-----:R-:W0:Y:S01]  /*23c0*/  @P2 LDC R183, c[0x0][0x40c] ;  /* 0x00010300ffb72b82 */ /* 0x001e220000000800 */
[----:B------:R-:W-:Y:S01]  /*23d0*/  FMUL.FTZ R119, R120, R119 ;  /* 0x0000007778777220 */ /* 0x000fe20000410000 */
[----:B-----5:R-:W-:Y:S01]  /*23e0*/  @P2 HADD2.F32 R193, -RZ, R111.H0_H0 ;  /* 0x2000006fffc12230 */ /* 0x020fe20000004100 */
[----:B------:R-:W-:Y:S01]  /*23f0*/  FSEL R185, R117, RZ, P1 ;  /* 0x000000ff75b97208 */ /* 0x000fe20000800000 */
[----:B------:R-:W-:Y:S01]  /*2400*/  FADD.FTZ R117, R131, -R180 ;  /* 0x800000b483757221 */ /* 0x000fe20000010000 */
[----:B------:R-:W-:Y:S02]  /*2410*/  F2FP.F16.F32.PACK_AB R186, RZ, R116 ;  /* 0x00000074ffba723e */ /* 0x000fe400000000ff */
[----:B------:R-:W-:Y:S01]  /*2420*/  FSEL R188, R119, RZ, P1 ;  /* 0x000000ff77bc7208 */ /* 0x000fe20000800000 */
[----:B------:R-:W3:Y:S01]  /*2430*/  @P2 LDC R184, c[0x0][0x40c] ;  /* 0x00010300ffb82b82 */ /* 0x000ee20000000800 */
[----:B-1----:R-:W-:Y:S01]  /*2440*/  @P2 FMUL.FTZ R179, R116, R179 ;  /* 0x000000b374b32220 */ /* 0x002fe20000410000 */
[----:B------:R-:W-:-:S02]  /*2450*/  @P2 HADD2.F32 R116, -RZ, R17.H0_H0 ;  /* 0x20000011ff742230 */ /* 0x000fc40000004100 */
[----:B------:R-:W-:Y:S01]  /*2460*/  FMUL.FTZ R117, R120, R117 ;  /* 0x0000007578757220 */ /* 0x000fe20000410000 */
[----:B------:R-:W-:-:S03]  /*2470*/  FADD.FTZ R119, R134, -R189 ;  /* 0x800000bd86777221 */ /* 0x000fc60000010000 */
[----:B------:R-:W1:Y:S01]  /*2480*/  @P2 LDC R190, c[0x0][0x40c] ;  /* 0x00010300ffbe2b82 */ /* 0x000e620000000800 */
[----:B--2---:R-:W-:Y:S01]  /*2490*/  @P2 FMUL.FTZ R177, R185, R118 ;  /* 0x00000076b9b12220 */ /* 0x004fe20000410000 */
[----:B------:R-:W-:Y:S01]  /*24a0*/  FMUL.FTZ R119, R120, R119 ;  /* 0x0000007778777220 */ /* 0x000fe20000410000 */
[--C-:B------:R-:W-:Y:S02]  /*24b0*/  @P2 HADD2.F32 R118, -RZ, R18.reuse.H0_H0 ;  /* 0x20000012ff762230 */ /* 0x100fe40000004100 */
[----:B------:R-:W-:Y:S02]  /*24c0*/  @P2 FMUL.FTZ R116, R116, R177 ;  /* 0x000000b174742220 */ /* 0x000fe40000410000 */
[----:B------:R-:W-:Y:S01]  /*24d0*/  FSEL R189, R119, RZ, P1 ;  /* 0x000000ff77bd7208 */ /* 0x000fe20000800000 */
[----:B0-----:R-:W-:Y:S01]  /*24e0*/  @P2 FMUL.FTZ R180, R188, R183 ;  /* 0x000000b7bcb42220 */ /* 0x001fe20000410000 */
[----:B------:R-:W-:Y:S01]  /*24f0*/  FSEL R183, R117, RZ, P1 ;  /* 0x000000ff75b77208 */ /* 0x000fe20000800000 */
[----:B------:R-:W0:Y:S01]  /*2500*/  @P2 LDC R191, c[0x0][0x40c] ;  /* 0x00010300ffbf2b82 */ /* 0x000e220000000800 */
[----:B------:R-:W-:Y:S01]  /*2510*/  @P2 F2FP.F16.F32.PACK_AB R116, RZ, R116 ;  /* 0x00000074ff74223e */ /* 0x000fe200000000ff */
[----:B------:R-:W-:Y:S01]  /*2520*/  @P2 FMUL.FTZ R117, R187, R180 ;  /* 0x000000b4bb752220 */ /* 0x000fe20000410000 */
[----:B------:R-:W-:-:S02]  /*2530*/  @P2 HADD2.F32 R119, -RZ, R18.H1_H1 ;  /* 0x30000012ff772230 */ /* 0x000fc40000004100 */
[----:B------:R-:W-:Y:S01]  /*2540*/  @P2 FMUL.FTZ R118, R118, R179 ;  /* 0x000000b376762220 */ /* 0x000fe20000410000 */
[----:B------:R-:W-:Y:S01]  /*2550*/  @P2 PRMT R113, R116, 0x7610, R113 ;  /* 0x0000761074712816 */ /* 0x000fe20000000071 */
[----:B---3--:R-:W-:Y:S01]  /*2560*/  @P2 FMUL.FTZ R184, R183, R184 ;  /* 0x000000b8b7b82220 */ /* 0x008fe20000410000 */
[----:B------:R-:W-:Y:S01]  /*2570*/  @P2 F2FP.F16.F32.PACK_AB R117, RZ, R117 ;  /* 0x00000075ff75223e */ /* 0x000fe200000000ff */
[----:B------:R-:W2:Y:S01]  /*2580*/  @P2 LDC R192, c[0x0][0x40c] ;  /* 0x00010300ffc02b82 */ /* 0x000ea20000000800 */
[----:B------:R-:W-:Y:S01]  /*2590*/  F2FP.F16.F32.PACK_AB R187, RZ, R183 ;  /* 0x000000b7ffbb723e */ /* 0x000fe200000000ff */
[----:B------:R-:W-:Y:S01]  /*25a0*/  @P2 FMUL.FTZ R116, R119, R184 ;  /* 0x000000b877742220 */ /* 0x000fe20000410000 */
[----:B------:R-:W-:Y:S01]  /*25b0*/  @P2 PRMT R113, R113, 0x5410, R117 ;  /* 0x0000541071712816 */ /* 0x000fe20000000075 */
[-CC-:B------:R-:W-:Y:S01]  /*25c0*/  FFMA.FTZ R117, R3, R159.reuse, R178.reuse ;  /* 0x0000009f03757223 */ /* 0x180fe200000100b2 */
[----:B------:R-:W-:Y:S01]  /*25d0*/  @P2 F2FP.F16.F32.PACK_AB R118, RZ, R118 ;  /* 0x00000076ff76223e */ /* 0x000fe200000000ff */
[----:B-1----:R-:W-:Y:S01]  /*25e0*/  @P2 FMUL.FTZ R183, R189, R190 ;  /* 0x000000bebdb72220 */ /* 0x002fe20000410000 */
[----:B------:R-:W-:Y:S01]  /*25f0*/  FFMA.FTZ R190, R124, R159, R178 ;  /* 0x0000009f7cbe7223 */ /* 0x000fe200000100b2 */
[----:B------:R-:W-:Y:S01]  /*2600*/  FADD.FTZ R117, R122, -R117 ;  /* 0x800000757a757221 */ /* 0x000fe20000010000 */
[----:B------:R-:W-:Y:S01]  /*2610*/  @P2 PRMT R114, R118, 0x7610, R114 ;  /* 0x0000761076722816 */ /* 0x000fe20000000072 */
[----:B------:R-:W-:Y:S01]  /*2620*/  @P2 FMUL.FTZ R118, R194, R183 ;  /* 0x000000b7c2762220 */ /* 0x000fe20000410000 */
[----:B------:R-:W-:Y:S01]  /*2630*/  FADD.FTZ R119, R123, -R190 ;  /* 0x800000be7b777221 */ /* 0x000fe20000010000 */
[----:B------:R-:W-:Y:S01]  /*2640*/  @P2 F2FP.F16.F32.PACK_AB R116, RZ, R116 ;  /* 0x00000074ff74223e */ /* 0x000fe200000000ff */
[----:B------:R-:W-:Y:S01]  /*2650*/  FMUL.FTZ R117, R120, R117 ;  /* 0x0000007578757220 */ /* 0x000fe20000410000 */
[----:B------:R-:W-:-:S02]  /*2660*/  @P2 HADD2.F32 R194, -RZ, R110.H1_H1 ;  /* 0x3000006effc22230 */ /* 0x000fc40000004100 */
[----:B------:R-:W-:Y:S01]  /*2670*/  FMUL.FTZ R119, R120, R119 ;  /* 0x0000007778777220 */ /* 0x000fe20000410000 */
[----:B------:R-:W-:Y:S01]  /*2680*/  @P2 PRMT R114, R114, 0x5410, R116 ;  /* 0x0000541072722816 */ /* 0x000fe20000000074 */
[----:B------:R-:W-:Y:S01]  /*2690*/  @P2 HADD2.F32 R190, -RZ, R16.H0_H0 ;  /* 0x20000010ffbe2230 */ /* 0x000fe20000004100 */
[----:B------:R-:W-:Y:S01]  /*26a0*/  FSEL R116, R117, RZ, P1 ;  /* 0x000000ff75747208 */ /* 0x000fe20000800000 */
[----:B------:R-:W-:Y:S01]  /*26b0*/  @P2 FFMA.FTZ R77, R194, R184, R77 ;  /* 0x000000b8c24d2223 */ /* 0x000fe2000001004d */
[----:B------:R-:W-:Y:S01]  /*26c0*/  @P2 F2FP.F16.F32.PACK_AB R118, RZ, R118 ;  /* 0x00000076ff76223e */ /* 0x000fe200000000ff */
[----:B------:R-:W-:Y:S01]  /*26d0*/  @P2 FFMA.FTZ R78, R193, R183, R78 ;  /* 0x000000b7c14e2223 */ /* 0x000fe2000001004e */
[----:B------:R-:W-:Y:S01]  /*26e0*/  FSEL R119, R119, RZ, P1 ;  /* 0x000000ff77777208 */ /* 0x000fe20000800000 */
[----:B0-----:R-:W-:Y:S01]  /*26f0*/  @P2 FMUL.FTZ R117, R116, R191 ;  /* 0x000000bf74752220 */ /* 0x001fe20000410000 */
[----:B------:R-:W-:Y:S01]  /*2700*/  @P2 PRMT R115, R118, 0x7610, R115 ;  /* 0x0000761076732816 */ /* 0x000fe20000000073 */
[----:B------:R-:W-:Y:S01]  /*2710*/  @P2 HADD2.F32 R191, -RZ, R108.H0_H0 ;  /* 0x2000006cffbf2230 */ /* 0x000fe20000004100 */
[----:B------:R-:W-:Y:S01]  /*2720*/  PRMT R183, R186, 0x5410, R187 ;  /* 0x00005410bab77816 */ /* 0x000fe200000000bb */
[----:B--2---:R-:W-:Y:S01]  /*2730*/  @P2 FMUL.FTZ R118, R119, R192 ;  /* 0x000000c077762220 */ /* 0x004fe20000410000 */
[----:B------:R-:W-:Y:S01]  /*2740*/  F2FP.F16.F32.PACK_AB R184, RZ, R116 ;  /* 0x00000074ffb8723e */ /* 0x000fe200000000ff */
[----:B------:R-:W-:Y:S01]  /*2750*/  FFMA.FTZ R192, R136, R159, R178 ;  /* 0x0000009f88c07223 */ /* 0x000fe200000100b2 */
[----:B------:R-:W-:Y:S01]  /*2760*/  @P2 FMUL.FTZ R116, R190, R117 ;  /* 0x00000075be742220 */ /* 0x000fe20000410000 */
[----:B------:R-:W-:Y:S01]  /*2770*/  F2FP.F16.F32.PACK_AB R186, RZ, R119 ;  /* 0x00000077ffba723e */ /* 0x000fe200000000ff */
[----:B------:R-:W-:Y:S01]  /*2780*/  @P2 HADD2.F32 R119, -RZ, R16.H1_H1 ;  /* 0x30000010ff772230 */ /* 0x000fe20000004100 */
[----:B------:R-:W-:Y:S01]  /*2790*/  F2FP.F16.F32.PACK_AB R187, RZ, R185 ;  /* 0x000000b9ffbb723e */ /* 0x000fe200000000ff */
[----:B------:R-:W-:Y:S01]  /*27a0*/  FADD.FTZ R185, R135, -R192 ;  /* 0x800000c087b97221 */ /* 0x000fe20000010000 */
[----:B------:R-:W-:Y:S01]  /*27b0*/  @P2 F2FP.F16.F32.PACK_AB R116, RZ, R116 ;  /* 0x00000074ff74223e */ /* 0x000fe200000000ff */
[----:B------:R-:W-:-:S02]  /*27c0*/  @P2 HADD2.F32 R190, -RZ, R108.H1_H1 ;  /* 0x3000006cffbe2230 */ /* 0x000fc40000004100 */
[-C--:B------:R-:W-:Y:S01]  /*27d0*/  @P2 FMUL.FTZ R119, R119, R118.reuse ;  /* 0x0000007677772220 */ /* 0x080fe20000410000 */
[----:B------:R-:W-:Y:S01]  /*27e0*/  FMUL.FTZ R185, R120, R185 ;  /* 0x000000b978b97220 */ /* 0x000fe20000410000 */
[----:B------:R-:W-:Y:S01]  /*27f0*/  @P2 PRMT R112, R116, 0x7610, R112 ;  /* 0x0000761074702816 */ /* 0x000fe20000000070 */
[----:B------:R-:W-:Y:S01]  /*2800*/  @P2 FFMA.FTZ R80, R191, R117, R80 ;  /* 0x00000075bf502223 */ /* 0x000fe20000010050 */
[--C-:B------:R-:W-:Y:S01]  /*2810*/  @P2 HADD2.F32 R117, -RZ, R109.reuse.H0_H0 ;  /* 0x2000006dff752230 */ /* 0x100fe20000004100 */
[----:B------:R-:W-:Y:S01]  /*2820*/  @P2 F2FP.F16.F32.PACK_AB R119, RZ, R119 ;  /* 0x00000077ff77223e */ /* 0x000fe200000000ff */
[----:B------:R-:W-:Y:S02]  /*2830*/  @P2 HADD2.F32 R116, -RZ, R109.H1_H1 ;  /* 0x3000006dff742230 */ /* 0x000fe40000004100 */
[----:B------:R-:W-:Y:S01]  /*2840*/  @P2 FFMA.FTZ R81, R190, R118, R81 ;  /* 0x00000076be512223 */ /* 0x000fe20000010051 */
[----:B------:R-:W-:Y:S01]  /*2850*/  @P2 HADD2.F32 R191, -RZ, R110.H0_H0 ;  /* 0x2000006effbf2230 */ /* 0x000fe20000004100 */
[----:B------:R-:W-:Y:S01]  /*2860*/  F2FP.F16.F32.PACK_AB R188, RZ, R188 ;  /* 0x000000bcffbc723e */ /* 0x000fe200000000ff */
[----:B------:R-:W-:Y:S01]  /*2870*/  @P2 FFMA.FTZ R82, R117, R177, R82 ;  /* 0x000000b175522223 */ /* 0x000fe20000010052 */
[----:B------:R-:W-:Y:S01]  /*2880*/  FSEL R190, R185, RZ, P1 ;  /* 0x000000ffb9be7208 */ /* 0x000fe20000800000 */
[----:B------:R-:W-:Y:S01]  /*2890*/  @P2 FFMA.FTZ R83, R116, R180, R83 ;  /* 0x000000b474532223 */ /* 0x000fe20000010053 */
[----:B------:R-:W-:Y:S01]  /*28a0*/  @P2 PRMT R112, R112, 0x5410, R119 ;  /* 0x0000541070702816 */ /* 0x000fe20000000077 */
[----:B------:R-:W-:Y:S01]  /*28b0*/  @P2 FFMA.FTZ R76, R191, R179, R76 ;  /* 0x000000b3bf4c2223 */ /* 0x000fe2000001004c */
[----:B------:R-:W-:-:S02]  /*28c0*/  F2FP.F16.F32.PACK_AB R119, R190, R189 ;  /* 0x000000bdbe77723e */ /* 0x000fc400000000ff */
[----:B------:R-:W-:Y:S02]  /*28d0*/  MOV R118, R183 ;  /* 0x000000b700767202 */ /* 0x000fe40000000f00 */
        /* <DEDUP_REMOVED lines=8> */
[----:B------:R-:W-:Y:S02]  /*2960*/  F2FP.F16.F32.PACK_AB R177, RZ, R118 ;  /* 0x00000076ffb1723e */ /* 0x000fe400000000ff */
[----:B------:R-:W-:Y:S02]  /*2970*/  MOV R118, R183 ;  /* 0x000000b700767202 */ /* 0x000fe40000000f00 */
[----:B------:R-:W-:Y:S01]  /*2980*/  PRMT R115, R115, 0x5410, R177 ;  /* 0x0000541073737816 */ /* 0x000fe200000000b1 */
[----:B------:R-:W-:Y:S06]  /*2990*/  BRA `(.L_x_1603) ;  /* 0x0000000c00507947 */ /* 0x000fec0003800000 */
.L_x_1587:
        /* <DEDUP_REMOVED lines=9> */
[--C-:B------:R-:W-:Y:S02]  /*2a30*/  HADD2.F32 R185, -RZ, R13.reuse.H0_H0 ;  /* 0x2000000dffb97230 */ /* 0x100fe40000004100 */
[----:B------:R-:W-:Y:S01]  /*2a40*/  HADD2.F32 R187, -RZ, R13.H1_H1 ;  /* 0x3000000dffbb7230 */ /* 0x000fe20000004100 */
[----:B------:R-:W0:Y:S01]  /*2a50*/  @P2 LDC R186, c[0x0][0x40c] ;  /* 0x00010300ffba2b82 */ /* 0x000e220000000800 */
[----:B------:R-:W-:-:S02]  /*2a60*/  HADD2.F32 R191, -RZ, R14.H1_H1 ;  /* 0x3000000effbf7230 */ /* 0x000fc40000004100 */
[----:B------:R-:W-:Y:S02]  /*2a70*/  HADD2.F32 R189, -RZ, R14.H0_H0 ;  /* 0x2000000effbd7230 */ /* 0x000fe40000004100 */
        /* <DEDUP_REMOVED lines=8> */
[C---:B------:R-:W-:Y:S01]  /*2b00*/  @P1 FFMA.FTZ R177, R120.reuse, R179, R177 ;  /* 0x000000b378b11223 */ /* 0x040fe200000100b1 */
[----:B------:R-:W-:Y:S01]  /*2b10*/  @P1 FFMA.FTZ R179, R125, R159, R178 ;  /* 0x0000009f7db31223 */ /* 0x000fe200000100b2 */
[----:B------:R-:W-:Y:S01]  /*2b20*/  @P1 FFMA.FTZ R183, R120, R184, R183 ;  /* 0x000000b878b71223 */ /* 0x000fe200000100b7 */
[----:B------:R-:W-:-:S02]  /*2b30*/  @P2 HADD2.F32 R184, -RZ, R16.H0_H0 ;  /* 0x20000010ffb82230 */ /* 0x000fc40000004100 */
[----:B-1----:R-:W-:Y:S01]  /*2b40*/  @P2 FMUL.FTZ R177, R177, R180 ;  /* 0x000000b4b1b12220 */ /* 0x002fe20000410000 */
[----:B------:R-:W-:Y:S01]  /*2b50*/  @P1 FADD.FTZ R179, R126, -R179 ;  /* 0x800000b37eb31221 */ /* 0x000fe20000010000 */
[----:B------:R-:W-:Y:S01]  /*2b60*/  @P1 FFMA.FTZ R187, R120, R188, R187 ;  /* 0x000000bc78bb1223 */ /* 0x000fe200000100bb */
[----:B------:R-:W1:Y:S01]  /*2b70*/  @P2 LDC R192, c[0x0][0x40c] ;  /* 0x00010300ffc02b82 */ /* 0x000e620000000800 */
[----:B------:R-:W-:Y:S01]  /*2b80*/  @P1 FADD.FTZ R195, R130, -R195 ;  /* 0x800000c382c31221 */ /* 0x000fe20000010000 */
[----:B------:R-:W-:Y:S01]  /*2b90*/  @P1 FFMA.FTZ R185, R120, R179, R185 ;  /* 0x000000b378b91223 */ /* 0x000fe200000100b9 */
[----:B------:R-:W-:Y:S01]  /*2ba0*/  @P2 FMUL.FTZ R179, R184, R177 ;  /* 0x000000b1b8b32220 */ /* 0x000fe20000410000 */
[-CC-:B------:R-:W-:Y:S01]  /*2bb0*/  @P1 FFMA.FTZ R197, R133, R159.reuse, R178.reuse ;  /* 0x0000009f85c51223 */ /* 0x180fe200000100b2 */
[----:B0-----:R-:W-:Y:S01]  /*2bc0*/  @P2 FMUL.FTZ R180, R183, R186 ;  /* 0x000000bab7b42220 */ /* 0x001fe20000410000 */
[----:B------:R-:W-:Y:S01]  /*2bd0*/  @P1 FFMA.FTZ R186, R132, R159, R178 ;  /* 0x0000009f84ba1223 */ /* 0x000fe200000100b2 */
[----:B------:R-:W-:Y:S01]  /*2be0*/  @P2 HADD2.F32 R183, -RZ, R16.H1_H1 ;  /* 0x30000010ffb72230 */ /* 0x000fe20000004100 */
[----:B------:R-:W0:Y:S01]  /*2bf0*/  @P2 LDC R184, c[0x0][0x40c] ;  /* 0x00010300ffb82b82 */ /* 0x000e220000000800 */
[----:B------:R-:W-:Y:S01]  /*2c00*/  @P2 F2FP.F16.F32.PACK_AB R179, RZ, R179 ;  /* 0x000000b3ffb3223e */ /* 0x000fe200000000ff */
[----:B------:R-:W-:Y:S01]  /*2c10*/  @P1 FADD.FTZ R186, R131, -R186 ;  /* 0x800000ba83ba1221 */ /* 0x000fe20000010000 */
[C---:B------:R-:W-:Y:S01]  /*2c20*/  @P1 FFMA.FTZ R189, R120.reuse, R195, R189 ;  /* 0x000000c378bd1223 */ /* 0x040fe200000100bd */
[----:B------:R-:W-:Y:S01]  /*2c30*/  @P2 FMUL.FTZ R183, R183, R180 ;  /* 0x000000b4b7b72220 */ /* 0x000fe20000410000 */
[----:B------:R-:W-:Y:S01]  /*2c40*/  @P2 PRMT R112, R179, 0x7610, R112 ;  /* 0x00007610b3702816 */ /* 0x000fe20000000070 */
[----:B------:R-:W-:Y:S01]  /*2c50*/  @P1 FFMA.FTZ R191, R120, R186, R191 ;  /* 0x000000ba78bf1223 */ /* 0x000fe200000100bf */
[--C-:B------:R-:W-:Y:S01]  /*2c60*/  @P2 HADD2.F32 R186, -RZ, R17.reuse.H0_H0 ;  /* 0x20000011ffba2230 */ /* 0x100fe20000004100 */
[----:B------:R-:W3:Y:S01]  /*2c70*/  @P2 LDC R188, c[0x0][0x40c] ;  /* 0x00010300ffbc2b82 */ /* 0x000ee20000000800 */
[----:B------:R-:W-:Y:S01]  /*2c80*/  @P2 F2FP.F16.F32.PACK_AB R183, RZ, R183 ;  /* 0x000000b7ffb7223e */ /* 0x000fe200000000ff */
[----:B------:R-:W-:-:S02]  /*2c90*/  @P2 HADD2.F32 R195, -RZ, R17.H1_H1 ;  /* 0x30000011ffc32230 */ /* 0x000fc40000004100 */
[----:B------:R-:W-:Y:S01]  /*2ca0*/  @P1 FADD.FTZ R194, R134, -R197 ;  /* 0x800000c586c21221 */ /* 0x000fe20000010000 */
[----:B------:R-:W-:Y:S01]  /*2cb0*/  HADD2.F32 R193, -RZ, R15.H0_H0 ;  /* 0x2000000fffc17230 */ /* 0x000fe20000004100 */
[----:B------:R-:W-:Y:S01]  /*2cc0*/  @P2 PRMT R112, R112, 0x5410, R183 ;  /* 0x0000541070702816 */ /* 0x000fe200000000b7 */
[----:B--2---:R-:W-:Y:S01]  /*2cd0*/  @P2 FMUL.FTZ R189, R189, R190 ;  /* 0x000000bebdbd2220 */ /* 0x004fe20000410000 */
[----:B------:R-:W-:Y:S01]  /*2ce0*/  @P2 HADD2.F32 R190, -RZ, R19.H0_H0 ;  /* 0x20000013ffbe2230 */ /* 0x000fe20000004100 */
[----:B------:R-:W2:Y:S01]  /*2cf0*/  @P2 LDC R196, c[0x0][0x40c] ;  /* 0x00010300ffc42b82 */ /* 0x000ea20000000800 */
[----:B------:R-:W-:Y:S01]  /*2d00*/  @P1 FFMA.FTZ R193, R120, R194, R193 ;  /* 0x000000c278c11223 */ /* 0x000fe200000100c1 */
[----:B0-----:R-:W-:-:S04]  /*2d10*/  @P2 FMUL.FTZ R185, R185, R184 ;  /* 0x000000b8b9b92220 */ /* 0x001fc80000410000 */
[----:B------:R-:W-:Y:S01]  /*2d20*/  @P2 FMUL.FTZ R179, R186, R185 ;  /* 0x000000b9bab32220 */ /* 0x000fe20000410000 */
[--C-:B------:R-:W-:Y:S02]  /*2d30*/  @P2 HADD2.F32 R186, -RZ, R18.reuse.H0_H0 ;  /* 0x20000012ffba2230 */ /* 0x100fe40000004100 */
[----:B---3--:R-:W-:Y:S02]  /*2d40*/  @P2 FMUL.FTZ R184, R187, R188 ;  /* 0x000000bcbbb82220 */ /* 0x008fe40000410000 */
[----:B------:R-:W-:Y:S01]  /*2d50*/  @P2 F2FP.F16.F32.PACK_AB R179, RZ, R179 ;  /* 0x000000b3ffb3223e */ /* 0x000fe200000000ff */
[----:B------:R-:W-:Y:S02]  /*2d60*/  @P2 HADD2.F32 R187, -RZ, R18.H1_H1 ;  /* 0x30000012ffbb2230 */ /* 0x000fe40000004100 */
[----:B-1----:R-:W-:Y:S01]  /*2d70*/  @P2 FMUL.FTZ R188, R191, R192 ;  /* 0x000000c0bfbc2220 */ /* 0x002fe20000410000 */
[----:B------:R-:W-:Y:S01]  /*2d80*/  @P2 FMUL.FTZ R183, R195, R184 ;  /* 0x000000b8c3b72220 */ /* 0x000fe20000410000 */
[----:B------:R-:W-:Y:S01]  /*2d90*/  @P2 PRMT R113, R179, 0x7610, R113 ;  /* 0x00007610b3712816 */ /* 0x000fe20000000071 */
[----:B------:R-:W-:Y:S01]  /*2da0*/  @P2 FMUL.FTZ R186, R186, R189 ;  /* 0x000000bdbaba2220 */ /* 0x000fe20000410000 */
[----:B------:R-:W-:Y:S01]  /*2db0*/  @P2 FMUL.FTZ R179, R187, R188 ;  /* 0x000000bcbbb32220 */ /* 0x000fe20000410000 */
[----:B--2---:R-:W-:Y:S01]  /*2dc0*/  @P2 FMUL.FTZ R193, R193, R196 ;  /* 0x000000c4c1c12220 */ /* 0x004fe20000410000 */
[----:B------:R-:W-:Y:S01]  /*2dd0*/  @P2 F2FP.F16.F32.PACK_AB R183, RZ, R183 ;  /* 0x000000b7ffb7223e */ /* 0x000fe200000000ff */
[--C-:B-----5:R-:W-:Y:S01]  /*2de0*/  @P2 HADD2.F32 R187, -RZ, R108.reuse.H0_H0 ;  /* 0x2000006cffbb2230 */ /* 0x120fe20000004100 */
[----:B------:R-:W-:Y:S01]  /*2df0*/  @P2 F2FP.F16.F32.PACK_AB R186, RZ, R186 ;  /* 0x000000baffba223e */ /* 0x000fe200000000ff */
[----:B------:R-:W-:Y:S01]  /*2e00*/  @P2 HADD2.F32 R191, -RZ, R109.H0_H0 ;  /* 0x2000006dffbf2230 */ /* 0x000fe20000004100 */
[----:B------:R-:W-:Y:S01]  /*2e10*/  @P2 PRMT R113, R113, 0x5410, R183 ;  /* 0x0000541071712816 */ /* 0x000fe200000000b7 */
[----:B------:R-:W-:Y:S01]  /*2e20*/  @P2 FMUL.FTZ R183, R190, R193 ;  /* 0x000000c1beb72220 */ /* 0x000fe20000410000 */
[----:B------:R-:W-:-:S02]  /*2e30*/  @P2 HADD2.F32 R190, -RZ, R108.H1_H1 ;  /* 0x3000006cffbe2230 */ /* 0x000fc40000004100 */
[----:B------:R-:W-:Y:S01]  /*2e40*/  @P2 FFMA.FTZ R80, R187, R177, R80 ;  /* 0x000000b1bb502223 */ /* 0x000fe20000010050 */
        /* <DEDUP_REMOVED lines=8> */
[----:B------:R-:W-:Y:S02]  /*2ed0*/  @P2 HADD2.F32 R185, -RZ, R111.H0_H0 ;  /* 0x2000006fffb92230 */ /* 0x000fe40000004100 */
[----:B------:R-:W-:Y:S01]  /*2ee0*/  @P2 FFMA.FTZ R83, R180, R184, R83 ;  /* 0x000000b8b4532223 */ /* 0x000fe20000010053 */
        /* <DEDUP_REMOVED lines=9> */
[----:B------:R-:W-:Y:S01]  /*2f80*/  @P1 FADD.FTZ R180, R135, -R180 ;  /* 0x800000b487b41221 */ /* 0x000fe20000010000 */
[----:B------:R-:W-:-:S03]  /*2f90*/  HADD2.F32 R184, -RZ, R111.H1_H1 ;  /* 0x3000006fffb87230 */ /* 0x000fc60000004100 */
[----:B------:R-:W-:-:S04]  /*2fa0*/  @P1 FFMA.FTZ R177, R120, R180, R177 ;  /* 0x000000b478b11223 */ /* 0x000fc800000100b1 */
[----:B------:R-:W-:-:S04]  /*2fb0*/  FMUL.FTZ R180, R177, UR13 ;  /* 0x0000000db1b47c20 */ /* 0x000fc80008410000 */
[-C--:B------:R-:W-:Y:S01]  /*2fc0*/  FMUL.FTZ R177, R179, R180.reuse ;  /* 0x000000b4b3b17220 */ /* 0x080fe20000410000 */
[----:B------:R-:W-:-:S04]  /*2fd0*/  FFMA.FTZ R79, R184, R180, R79 ;  /* 0x000000b4b84f7223 */ /* 0x000fc8000001004f */
[----:B------:R-:W-:-:S04]  /*2fe0*/  F2FP.F16.F32.PACK_AB R177, RZ, R177 ;  /* 0x000000b1ffb1723e */ /* 0x000fc800000000ff */
[----:B------:R-:W-:Y:S01]  /*2ff0*/  PRMT R115, R115, 0x5410, R177 ;  /* 0x0000541073737816 */ /* 0x000fe200000000b1 */
[----:B------:R-:W-:Y:S06]  /*3000*/  BRA `(.L_x_1603) ;  /* 0x0000000400b47947 */ /* 0x000fec0003800000 */
.L_x_1604:
[----:B------:R-:W-:Y:S01]  /*3010*/  ISETP.GT.AND P1, PT, R2, RZ, PT ;  /* 0x000000ff0200720c */ /* 0x000fe20003f24270 */
[----:B------:R-:W1:Y:S01]  /*3020*/  @P2 LDC R190, c[0x0][0x40c] ;  /* 0x00010300ffbe2b82 */ /* 0x000e620000000800 */
[----:B------:R-:W-:Y:S01]  /*3030*/  @P3 FFMA.FTZ R119, R3, R159, R178 ;  /* 0x0000009f03773223 */ /* 0x000fe200000100b2 */
[----:B0-----:R-:W-:Y:S02]  /*3040*/  HADD2.F32 R177, -RZ, R14.H0_H0 ;  /* 0x2000000effb17230 */ /* 0x001fe40000004100 */
[----:B------:R-:W-:Y:S02]  /*3050*/  HADD2.F32 R179, -RZ, R13.H0_H0 ;  /* 0x2000000dffb37230 */ /* 0x000fe40000004100 */
[----:B------:R-:W-:Y:S01]  /*3060*/  @P3 FADD.FTZ R116, R122, -R119 ;  /* 0x800000777a743221 */ /* 0x000fe20000010000 */
        /* <DEDUP_REMOVED lines=12> */
[----:B------:R-:W-:Y:S01]  /*3130*/  @P1 FADD.FTZ R186, R131, -R186 ;  /* 0x800000ba83ba1221 */ /* 0x000fe20000010000 */
[C---:B------:R-:W-:Y:S01]  /*3140*/  @P1 FFMA.FTZ R177, R120.reuse, R184, R177 ;  /* 0x000000b878b11223 */ /* 0x040fe200000100b1 */
[C---:B------:R-:W-:Y:S01]  /*3150*/  @P1 FFMA.FTZ R179, R120.reuse, R187, R179 ;  /* 0x000000bb78b31223 */ /* 0x040fe200000100b3 */
[-CC-:B------:R-:W-:Y:S01]  /*3160*/  @P1 FFMA.FTZ R187, R133, R159.reuse, R178.reuse ;  /* 0x0000009f85bb1223 */ /* 0x180fe200000100b2 */
[C---:B------:R-:W-:Y:S01]  /*3170*/  @P1 FFMA.FTZ R119, R120.reuse, R180, R119 ;  /* 0x000000b478771223 */ /* 0x040fe20000010077 */
[----:B------:R-:W-:Y:S01]  /*3180*/  @P1 FFMA.FTZ R183, R120, R186, R183 ;  /* 0x000000ba78b71223 */ /* 0x000fe200000100b7 */
[----:B------:R-:W-:Y:S01]  /*3190*/  HADD2.F32 R191, -RZ, R15.H0_H0 ;  /* 0x2000000fffbf7230 */ /* 0x000fe20000004100 */
[----:B------:R-:W3:Y:S01]  /*31a0*/  @P2 LDC R184, c[0x0][0x40c] ;  /* 0x00010300ffb82b82 */ /* 0x000ee20000000800 */
[----:B------:R-:W-:Y:S01]  /*31b0*/  @P1 FADD.FTZ R187, R134, -R187 ;  /* 0x800000bb86bb1221 */ /* 0x000fe20000010000 */
[----:B------:R-:W-:Y:S01]  /*31c0*/  @P3 FFMA.FTZ R117, R120, R116, R117 ;  /* 0x0000007478753223 */ /* 0x000fe20000010075 */
[----:B------:R-:W-:Y:S01]  /*31d0*/  @P1 FFMA.FTZ R116, R128, R159, R178 ;  /* 0x0000009f80741223 */ /* 0x000fe200000100b2 */
[----:B------:R-:W-:-:S02]  /*31e0*/  HADD2.F32 R185, -RZ, R13.H1_H1 ;  /* 0x3000000dffb97230 */ /* 0x000fc40000004100 */
[C---:B------:R-:W-:Y:S01]  /*31f0*/  @P1 FFMA.FTZ R191, R120.reuse, R187, R191 ;  /* 0x000000bb78bf1223 */ /* 0x040fe200000100bf */
[----:B-1----:R-:W-:Y:S01]  /*3200*/  @P2 FMUL.FTZ R187, R177, R190 ;  /* 0x000000beb1bb2220 */ /* 0x002fe20000410000 */
[----:B0-----:R-:W-:Y:S01]  /*3210*/  @P2 FMUL.FTZ R190, R183, R192 ;  /* 0x000000c0b7be2220 */ /* 0x001fe20000410000 */
[----:B------:R-:W0:Y:S01]  /*3220*/  @P2 LDC R180, c[0x0][0x40c] ;  /* 0x00010300ffb42b82 */ /* 0x000e220000000800 */
[----:B------:R-:W-:Y:S01]  /*3230*/  @P1 FADD.FTZ R116, R127, -R116 ;  /* 0x800000747f741221 */ /* 0x000fe20000010000 */
[----:B------:R-:W-:Y:S01]  /*3240*/  F2FP.F16.F32.PACK_AB R188, RZ, R177 ;  /* 0x000000b1ffbc723e */ /* 0x000fe200000000ff */
[----:B------:R-:W-:Y:S01]  /*3250*/  HADD2.F32 R194, -RZ, R15.H1_H1 ;  /* 0x3000000fffc27230 */ /* 0x000fe20000004100 */
[----:B------:R-:W-:Y:S01]  /*3260*/  F2FP.F16.F32.PACK_AB R198, RZ, R119 ;  /* 0x00000077ffc6723e */ /* 0x000fe200000000ff */
[----:B------:R-:W-:Y:S01]  /*3270*/  @P1 FFMA.FTZ R185, R120, R116, R185 ;  /* 0x0000007478b91223 */ /* 0x000fe200000100b9 */
[----:B------:R-:W-:Y:S01]  /*3280*/  @P1 FFMA.FTZ R116, R136, R159, R178 ;  /* 0x0000009f88741223 */ /* 0x000fe200000100b2 */
[----:B------:R-:W-:Y:S01]  /*3290*/  F2FP.F16.F32.PACK_AB R197, RZ, R117 ;  /* 0x00000075ffc5723e */ /* 0x000fe200000000ff */
[----:B------:R-:W1:Y:S01]  /*32a0*/  @P2 LDC R186, c[0x0][0x40c] ;  /* 0x00010300ffba2b82 */ /* 0x000e620000000800 */
[----:B--2---:R-:W-:Y:S01]  /*32b0*/  @P2 FMUL.FTZ R177, R117, R118 ;  /* 0x0000007675b12220 */ /* 0x004fe20000410000 */
[----:B------:R-:W-:Y:S01]  /*32c0*/  @P1 FADD.FTZ R189, R135, -R116 ;  /* 0x8000007487bd1221 */ /* 0x000fe20000010000 */
[----:B------:R-:W-:Y:S01]  /*32d0*/  F2FP.F16.F32.PACK_AB R116, RZ, R183 ;  /* 0x000000b7ff74723e */ /* 0x000fe200000000ff */
[----:B------:R-:W-:Y:S01]  /*32e0*/  @P2 HADD2.F32 R118, -RZ, R17.H0_H0 ;  /* 0x20000011ff762230 */ /* 0x000fe20000004100 */
[----:B------:R-:W-:Y:S01]  /*32f0*/  F2FP.F16.F32.PACK_AB R199, RZ, R179 ;  /* 0x000000b3ffc7723e */ /* 0x000fe200000000ff */
[--C-:B------:R-:W-:Y:S01]  /*3300*/  @P2 HADD2.F32 R117, -RZ, R16.reuse.H1_H1 ;  /* 0x30000010ff752230 */ /* 0x100fe20000004100 */
[----:B------:R-:W-:Y:S01]  /*3310*/  PRMT R188, R188, 0x5410, R116 ;  /* 0x00005410bcbc7816 */ /* 0x000fe20000000074 */
[----:B------:R-:W2:Y:S01]  /*3320*/  @P2 LDC R192, c[0x0][0x40c] ;  /* 0x00010300ffc02b82 */ /* 0x000ea20000000800 */
[----:B---3--:R-:W-:Y:S01]  /*3330*/  @P2 FMUL.FTZ R183, R179, R184 ;  /* 0x000000b8b3b72220 */ /* 0x008fe20000410000 */
[----:B------:R-:W-:-:S02]  /*3340*/  @P2 HADD2.F32 R116, -RZ, R16.H0_H0 ;  /* 0x20000010ff742230 */ /* 0x000fc40000004100 */
[----:B------:R-:W-:Y:S01]  /*3350*/  @P1 FFMA.FTZ R194, R120, R189, R194 ;  /* 0x000000bd78c21223 */ /* 0x000fe200000100c2 */
[----:B------:R-:W-:Y:S02]  /*3360*/  @P2 HADD2.F32 R202, -RZ, R19.H0_H0 ;  /* 0x20000013ffca2230 */ /* 0x000fe40000004100 */
[----:B------:R-:W-:Y:S01]  /*3370*/  @P2 FMUL.FTZ R118, R118, R183 ;  /* 0x000000b776762220 */ /* 0x000fe20000410000 */
[----:B------:R-:W-:Y:S01]  /*3380*/  F2FP.F16.F32.PACK_AB R200, RZ, R185 ;  /* 0x000000b9ffc8723e */ /* 0x000fe200000000ff */
[----:B------:R-:W-:Y:S01]  /*3390*/  @P2 FMUL.FTZ R116, R116, R177 ;  /* 0x000000b174742220 */ /* 0x000fe20000410000 */
[----:B------:R-:W3:Y:S01]  /*33a0*/  @P2 LDC R195, c[0x0][0x40c] ;  /* 0x00010300ffc32b82 */ /* 0x000ee20000000800 */
[----:B0-----:R-:W-:Y:S01]  /*33b0*/  @P2 FMUL.FTZ R180, R119, R180 ;  /* 0x000000b477b42220 */ /* 0x001fe20000410000 */
[----:B------:R-:W-:Y:S01]  /*33c0*/  @P2 HADD2.F32 R119, -RZ, R17.H1_H1 ;  /* 0x30000011ff772230 */ /* 0x000fe20000004100 */
[----:B------:R-:W-:Y:S01]  /*33d0*/  @P2 F2FP.F16.F32.PACK_AB R179, RZ, R118 ;  /* 0x00000076ffb3223e */ /* 0x000fe200000000ff */
[----:B------:R-:W-:-:S02]  /*33e0*/  @P2 HADD2.F32 R189, -RZ, R18.H1_H1 ;  /* 0x30000012ffbd2230 */ /* 0x000fc40000004100 */
[----:B------:R-:W-:Y:S01]  /*33f0*/  @P2 FMUL.FTZ R117, R117, R180 ;  /* 0x000000b475752220 */ /* 0x000fe20000410000 */
[----:B------:R-:W-:Y:S01]  /*3400*/  @P2 F2FP.F16.F32.PACK_AB R116, RZ, R116 ;  /* 0x00000074ff74223e */ /* 0x000fe200000000ff */
[----:B-----5:R-:W-:Y:S02]  /*3410*/  @P2 HADD2.F32 R201, -RZ, R108.H0_H0 ;  /* 0x2000006cffc92230 */ /* 0x020fe40000004100 */
[----:B-1----:R-:W-:Y:S01]  /*3420*/  @P2 FMUL.FTZ R184, R185, R186 ;  /* 0x000000bab9b82220 */ /* 0x002fe20000410000 */
[----:B------:R-:W-:Y:S01]  /*3430*/  @P2 HADD2.F32 R186, -RZ, R18.H0_H0 ;  /* 0x20000012ffba2230 */ /* 0x000fe20000004100 */
[----:B------:R-:W-:Y:S01]  /*3440*/  @P2 F2FP.F16.F32.PACK_AB R117, RZ, R117 ;  /* 0x00000075ff75223e */ /* 0x000fe200000000ff */
[----:B------:R-:W-:Y:S02]  /*3450*/  @P2 HADD2.F32 R185, -RZ, R19.H1_H1 ;  /* 0x30000013ffb92230 */ /* 0x000fe40000004100 */
[----:B------:R-:W-:Y:S01]  /*3460*/  @P2 FMUL.FTZ R118, R119, R184 ;  /* 0x000000b877762220 */ /* 0x000fe20000410000 */
[----:B------:R-:W-:Y:S01]  /*3470*/  @P2 PRMT R112, R116, 0x7610, R112 ;  /* 0x0000761074702816 */ /* 0x000fe20000000070 */
[----:B------:R-:W-:Y:S01]  /*3480*/  @P2 FMUL.FTZ R119, R186, R187 ;  /* 0x000000bbba772220 */ /* 0x000fe20000410000 */
[----:B------:R-:W-:Y:S01]  /*3490*/  @P2 FMUL.FTZ R189, R189, R190 ;  /* 0x000000bebdbd2220 */ /* 0x000fe20000410000 */
[----:B--2---:R-:W-:Y:S01]  /*34a0*/  @P2 FMUL.FTZ R193, R191, R192 ;  /* 0x000000c0bfc12220 */ /* 0x004fe20000410000 */
[----:B------:R-:W-:Y:S01]  /*34b0*/  @P2 PRMT R112, R112, 0x5410, R117 ;  /* 0x0000541070702816 */ /* 0x000fe20000000075 */
[----:B------:R-:W-:Y:S01]  /*34c0*/  @P2 FFMA.FTZ R80, R201, R177, R80 ;  /* 0x000000b1c9502223 */ /* 0x000fe20000010050 */
[----:B------:R-:W-:Y:S01]  /*34d0*/  @P2 F2FP.F16.F32.PACK_AB R186, RZ, R119 ;  /* 0x00000077ffba223e */ /* 0x000fe200000000ff */
[----:B------:R-:W-:Y:S01]  /*34e0*/  @P2 FMUL.FTZ R192, R202, R193 ;  /* 0x000000c1cac02220 */ /* 0x000fe20000410000 */
[C---:B------:R-:W-:Y:S01]  /*34f0*/  F2FP.F16.F32.PACK_AB R119, R194.reuse, R191 ;  /* 0x000000bfc277723e */ /* 0x040fe200000000ff */
[----:B------:R-:W-:Y:S01]  /*3500*/  @P2 HADD2.F32 R116, -RZ, R109.H1_H1 ;  /* 0x3000006dff742230 */ /* 0x000fe20000004100 */
[----:B------:R-:W-:Y:S01]  /*3510*/  @P2 F2FP.F16.F32.PACK_AB R189, RZ, R189 ;  /* 0x000000bdffbd223e */ /* 0x000fe200000000ff */
[----:B---3--:R-:W-:Y:S01]  /*3520*/  @P2 FMUL.FTZ R196, R194, R195 ;  /* 0x000000c3c2c42220 */ /* 0x008fe20000410000 */
[----:B------:R-:W-:Y:S01]  /*3530*/  @P2 HADD2.F32 R194, -RZ, R108.H1_H1 ;  /* 0x3000006cffc22230 */ /* 0x000fe20000004100 */
[----:B------:R-:W-:Y:S01]  /*3540*/  @P2 F2FP.F16.F32.PACK_AB R192, RZ, R192 ;  /* 0x000000c0ffc0223e */ /* 0x000fe200000000ff */
[----:B------:R-:W-:-:S02]  /*3550*/  @P2 HADD2.F32 R117, -RZ, R110.H0_H0 ;  /* 0x2000006eff752230 */ /* 0x000fc40000004100 */
[----:B------:R-:W-:Y:S01]  /*3560*/  @P2 FMUL.FTZ R195, R185, R196 ;  /* 0x000000c4b9c32220 */ /* 0x000fe20000410000 */
[----:B------:R-:W-:Y:S01]  /*3570*/  @P2 F2FP.F16.F32.PACK_AB R185, RZ, R118 ;  /* 0x00000076ffb9223e */ /* 0x000fe200000000ff */
[----:B------:R-:W-:Y:S01]  /*3580*/  @P2 FFMA.FTZ R81, R194, R180, R81 ;  /* 0x000000b4c2512223 */ /* 0x000fe20000010051 */
[-C--:B------:R-:W-:Y:S01]  /*3590*/  MOV R118, R188.reuse ;  /* 0x000000bc00767202 */ /* 0x080fe20000000f00 */
[----:B------:R-:W-:Y:S01]  /*35a0*/  @P2 HADD2.F32 R191, -RZ, R109.H0_H0 ;  /* 0x2000006dffbf2230 */ /* 0x000fe20000004100 */
[----:B------:R-:W-:Y:S01]  /*35b0*/  @P2 MOV R118, R188 ;  /* 0x000000bc00762202 */ /* 0x000fe20000000f00 */
[----:B------:R-:W-:Y:S01]  /*35c0*/  @P2 HADD2.F32 R180, -RZ, R110.H1_H1 ;  /* 0x3000006effb42230 */ /* 0x000fe20000004100 */
[----:B------:R-:W-:Y:S01]  /*35d0*/  @P2 F2FP.F16.F32.PACK_AB R195, RZ, R195 ;  /* 0x000000c3ffc3223e */ /* 0x000fe200000000ff */
[--C-:B------:R-:W-:Y:S01]  /*35e0*/  @P2 HADD2.F32 R177, -RZ, R111.reuse.H0_H0 ;  /* 0x2000006fffb12230 */ /* 0x100fe20000004100 */
[----:B------:R-:W-:Y:S01]  /*35f0*/  @P2 PRMT R113, R179, 0x7610, R113 ;  /* 0x00007610b3712816 */ /* 0x000fe20000000071 */
[----:B------:R-:W-:Y:S01]  /*3600*/  @P2 HADD2.F32 R188, -RZ, R111.H1_H1 ;  /* 0x3000006fffbc2230 */ /* 0x000fe20000004100 */
[----:B------:R-:W-:Y:S01]  /*3610*/  @P2 PRMT R114, R186, 0x7610, R114 ;  /* 0x00007610ba722816 */ /* 0x000fe20000000072 */
[----:B------:R-:W-:Y:S01]  /*3620*/  @P2 FFMA.FTZ R83, R116, R184, R83 ;  /* 0x000000b874532223 */ /* 0x000fe20000010053 */
[----:B------:R-:W-:Y:S01]  /*3630*/  @P2 PRMT R115, R192, 0x7610, R115 ;  /* 0x00007610c0732816 */ /* 0x000fe20000000073 */
[----:B------:R-:W-:Y:S01]  /*3640*/  @P2 FFMA.FTZ R76, R117, R187, R76 ;  /* 0x000000bb754c2223 */ /* 0x000fe2000001004c */
[----:B------:R-:W-:Y:S01]  /*3650*/  @P2 FFMA.FTZ R82, R191, R183, R82 ;  /* 0x000000b7bf522223 */ /* 0x000fe20000010052 */
[----:B------:R-:W-:Y:S01]  /*3660*/  @P2 FFMA.FTZ R77, R180, R190, R77 ;  /* 0x000000beb44d2223 */ /* 0x000fe2000001004d */
[----:B------:R-:W-:Y:S01]  /*3670*/  @P2 FFMA.FTZ R78, R177, R193, R78 ;  /* 0x000000c1b14e2223 */ /* 0x000fe2000001004e */
[----:B------:R-:W-:Y:S01]  /*3680*/  @P2 FFMA.FTZ R79, R188, R196, R79 ;  /* 0x000000c4bc4f2223 */ /* 0x000fe2000001004f */
[----:B------:R-:W-:-:S02]  /*3690*/  @P2 PRMT R113, R113, 0x5410, R185 ;  /* 0x0000541071712816 */ /* 0x000fc400000000b9 */
[----:B------:R-:W-:Y:S02]  /*36a0*/  @P2 PRMT R114, R114, 0x5410, R189 ;  /* 0x0000541072722816 */ /* 0x000fe400000000bd */
[----:B------:R-:W-:Y:S02]  /*36b0*/  @P2 PRMT R115, R115, 0x5410, R195 ;  /* 0x0000541073732816 */ /* 0x000fe400000000c3 */
[----:B------:R-:W-:Y:S02]  /*36c0*/  PRMT R117, R199, 0x5410, R200 ;  /* 0x00005410c7757816 */ /* 0x000fe400000000c8 */
[----:B------:R-:W-:-:S07]  /*36d0*/  PRMT R116, R197, 0x5410, R198 ;  /* 0x00005410c5747816 */ /* 0x000fce00000000c6 */
.L_x_1603:
[----:B------:R-:W-:Y:S05]  /*36e0*/  BSYNC.RECONVERGENT B1 ;  /* 0x0000000000017941 */ /* 0x000fea0003800200 */
.L_x_1586:
[----:B------:R-:W-:Y:S01]  /*36f0*/  ISETP.NE.U32.AND P1, PT, R181, RZ, PT ;  /* 0x000000ffb500720c */ /* 0x000fe20003f25070 */
[----:B------:R-:W-:Y:S01]  /*3700*/  BSSY.RECONVERGENT B1, `(.L_x_1605) ;  /* 0x000000d000017945 */ /* 0x000fe20003800200 */
[C---:B0-----:R-:W-:Y:S02]  /*3710*/  IADD3 R177, PT, PT, R121.reuse, 0x20, RZ ;  /* 0x0000002079b17810 */ /* 0x041fe40007ffe0ff */
[----:B------:R-:W-:Y:S02]  /*3720*/  ISETP.NE.AND.EX P1, PT, R182, RZ, PT, P1 ;  /* 0x000000ffb600720c */ /* 0x000fe40003f25310 */
[----:B------:R-:W0:Y:S11]  /*3730*/  @P2 LDC.64 R182, c[0x0][0x468] ;  /* 0x00011a00ffb62b82 */ /* 0x000e360000000a00 */
        /* <DEDUP_REMOVED lines=9> */
.L_x_1606:
[----:B------:R-:W-:Y:S05]  /*37d0*/  BSYNC.RECONVERGENT B1 ;  /* 0x0000000000017941 */ /* 0x000fea0003800200 */
.L_x_1605:
[----:B------:R-:W-:Y:S04]  /*37e0*/  BSSY.RECONVERGENT B1, `(.L_x_1607) ;  /* 0x00001b8000017945 */ /* 0x000fe80003800200 */
[----:B------:R-:W-:Y:S05]  /*37f0*/  @!P0 BRA `(.L_x_1608) ;  /* 0x0000000c00448947 */ /* 0x000fea0003800000 */
[----:B------:R-:W-:Y:S05]  /*3800*/  @!P1 BRA `(.L_x_1609) ;  /* 0x0000000400b89947 */ /* 0x000fea0003800000 */
[----:B------:R-:W-:Y:S01]  /*3810*/  ISETP.GT.AND P3, PT, R2, RZ, PT ;  /* 0x000000ff0200720c */ /* 0x000fe20003f64270 */
[----:B0-----:R-:W0:Y:S01]  /*3820*/  @P2 LDC R182, c[0x0][0x40c] ;  /* 0x00010300ffb62b82 */ /* 0x001e220000000800 */
[--C-:B------:R-:W-:Y:S02]  /*3830*/  HADD2.F32 R179, -RZ, R8.reuse.H1_H1 ;  /* 0x30000008ffb37230 */ /* 0x100fe40000004100 */
[--C-:B------:R-:W-:Y:S02]  /*3840*/  HADD2.F32 R187, -RZ, R9.reuse.H1_H1 ;  /* 0x30000009ffbb7230 */ /* 0x100fe40000004100 */
[----:B------:R-:W-:Y:S02]  /*3850*/  HADD2.F32 R183, -RZ, R9.H0_H0 ;  /* 0x20000009ffb77230 */ /* 0x000fe40000004100 */
[----:B------:R-:W-:Y:S01]  /*3860*/  HADD2.F32 R117, -RZ, R8.H0_H0 ;  /* 0x20000008ff757230 */ /* 0x000fe20000004100 */
[----:B------:R-:W1:Y:S01]  /*3870*/  @P2 LDC R184, c[0x0][0x40c] ;  /* 0x00010300ffb82b82 */ /* 0x000e620000000800 */
[----:B------:R-:W-:-:S02]  /*3880*/  HADD2.F32 R191, -RZ, R10.H1_H1 ;  /* 0x3000000affbf7230 */ /* 0x000fc40000004100 */
[----:B------:R-:W-:Y:S02]  /*3890*/  HADD2.F32 R186, -RZ, R11.H1_H1 ;  /* 0x3000000bffba7230 */ /* 0x000fe40000004100 */
        /* <DEDUP_REMOVED lines=9> */
[-CC-:B------:R-:W-:Y:S01]  /*3930*/  @P3 FFMA.FTZ R116, R146, R159.reuse, R178.reuse ;  /* 0x0000009f92743223 */ /* 0x180fe200000100b2 */
[----:B------:R-:W-:Y:S01]  /*3940*/  @P3 FFMA.FTZ R187, R120, R180, R187 ;  /* 0x000000b478bb3223 */ /* 0x000fe200000100bb */
[-CC-:B------:R-:W-:Y:S01]  /*3950*/  @P3 FFMA.FTZ R185, R149, R159.reuse, R178.reuse ;  /* 0x0000009f95b93223 */ /* 0x180fe200000100b2 */
[----:B------:R-:W-:Y:S01]  /*3960*/  @P3 FFMA.FTZ R180, R156, R159, R178 ;  /* 0x0000009f9cb43223 */ /* 0x000fe200000100b2 */
[----:B------:R-:W3:Y:S01]  /*3970*/  @P2 LDC R190, c[0x0][0x40c] ;  /* 0x00010300ffbe2b82 */ /* 0x000ee20000000800 */
[----:B------:R-:W-:Y:S01]  /*3980*/  @P3 FADD.FTZ R119, R138, -R119 ;  /* 0x800000778a773221 */ /* 0x000fe20000010000 */
[----:B------:R-:W-:Y:S01]  /*3990*/  @P3 FFMA.FTZ R183, R120, R118, R183 ;  /* 0x0000007678b73223 */ /* 0x000fe200000100b7 */
[----:B------:R-:W-:Y:S01]  /*39a0*/  @P3 FADD.FTZ R116, R147, -R116 ;  /* 0x8000007493743221 */ /* 0x000fe20000010000 */
[----:B------:R-:W-:Y:S01]  /*39b0*/  @P3 FADD.FTZ R118, R150, -R185 ;  /* 0x800000b996763221 */ /* 0x000fe20000010000 */
[----:B------:R-:W-:Y:S01]  /*39c0*/  @P3 FADD.FTZ R185, R151, -R180 ;  /* 0x800000b497b93221 */ /* 0x000fe20000010000 */
[C---:B------:R-:W-:Y:S01]  /*39d0*/  @P3 FFMA.FTZ R117, R120.reuse, R119, R117 ;  /* 0x0000007778753223 */ /* 0x040fe20000010075 */
[----:B------:R-:W-:Y:S01]  /*39e0*/  @P3 FFMA.FTZ R119, R145, R159, R178 ;  /* 0x0000009f91773223 */ /* 0x000fe200000100b2 */
[----:B------:R-:W4:Y:S01]  /*39f0*/  @P2 LDC R196, c[0x0][0x40c] ;  /* 0x00010300ffc42b82 */ /* 0x000f220000000800 */
[C---:B------:R-:W-:Y:S01]  /*3a00*/  @P3 FFMA.FTZ R191, R120.reuse, R116, R191 ;  /* 0x0000007478bf3223 */ /* 0x040fe200000100bf */
[----:B------:R-:W-:Y:S01]  /*3a10*/  @P3 FFMA.FTZ R186, R120, R185, R186 ;  /* 0x000000b978ba3223 */ /* 0x000fe200000100ba */
[----:B------:R-:W-:-:S02]  /*3a20*/  @P2 HADD2.F32 R116, -RZ, R21.H0_H0 ;  /* 0x20000015ff742230 */ /* 0x000fc40000004100 */
[----:B0-----:R-:W-:Y:S01]  /*3a30*/  @P2 FMUL.FTZ R185, R183, R182 ;  /* 0x000000b6b7b92220 */ /* 0x001fe20000410000 */
[----:B------:R-:W-:Y:S02]  /*3a40*/  HADD2.F32 R181, -RZ, R10.H0_H0 ;  /* 0x2000000affb57230 */ /* 0x000fe40000004100 */
[----:B------:R-:W-:Y:S01]  /*3a50*/  @P3 FADD.FTZ R119, R148, -R119 ;  /* 0x8000007794773221 */ /* 0x000fe20000010000 */
[----:B------:R-:W-:Y:S01]  /*3a60*/  HADD2.F32 R193, -RZ, R11.H0_H0 ;  /* 0x2000000bffc17230 */ /* 0x000fe20000004100 */
[----:B------:R-:W0:Y:S01]  /*3a70*/  @P2 LDC R192, c[0x0][0x40c] ;  /* 0x00010300ffc02b82 */ /* 0x000e220000000800 */
[----:B------:R-:W-:Y:S01]  /*3a80*/  @P2 FMUL.FTZ R116, R185, R116 ;  /* 0x00000074b9742220 */ /* 0x000fe20000410000 */
[C---:B------:R-:W-:Y:S01]  /*3a90*/  @P3 FFMA.FTZ R181, R120.reuse, R119, R181 ;  /* 0x0000007778b53223 */ /* 0x040fe200000100b5 */
[----:B------:R-:W-:Y:S02]  /*3aa0*/  @P2 HADD2.F32 R119, -RZ, R21.H1_H1 ;  /* 0x30000015ff772230 */ /* 0x000fe40000004100 */
[----:B------:R-:W-:Y:S01]  /*3ab0*/  @P3 FFMA.FTZ R193, R120, R118, R193 ;  /* 0x0000007678c13223 */ /* 0x000fe200000100c1 */
[----:B-1----:R-:W-:Y:S01]  /*3ac0*/  @P2 FMUL.FTZ R180, R187, R184 ;  /* 0x000000b8bbb42220 */ /* 0x002fe20000410000 */
[----:B------:R-:W-:-:S02]  /*3ad0*/  @P2 HADD2.F32 R118, -RZ, R22.H0_H0 ;  /* 0x20000016ff762230 */ /* 0x000fc40000004100 */
[----:B--2---:R-:W-:Y:S01]  /*3ae0*/  @P2 FMUL.FTZ R189, R181, R188 ;  /* 0x000000bcb5bd2220 */ /* 0x004fe20000410000 */
[----:B------:R-:W1:Y:S01]  /*3af0*/  @P2 LDC R194, c[0x0][0x40c] ;  /* 0x00010300ffc22b82 */ /* 0x000e620000000800 */
[----:B------:R-:W-:Y:S01]  /*3b00*/  @P2 F2FP.F16.F32.PACK_AB R116, RZ, R116 ;  /* 0x00000074ff74223e */ /* 0x000fe200000000ff */
[----:B------:R-:W-:Y:S01]  /*3b10*/  @P2 FMUL.FTZ R119, R180, R119 ;  /* 0x00000077b4772220 */ /* 0x000fe20000410000 */
[----:B------:R-:W-:Y:S01]  /*3b20*/  F2FP.F16.F32.PACK_AB R188, RZ, R181 ;  /* 0x000000b5ffbc723e */ /* 0x000fe200000000ff */
[----:B---3--:R-:W-:Y:S01]  /*3b30*/  @P2 FMUL.FTZ R182, R191, R190 ;  /* 0x000000bebfb62220 */ /* 0x008fe20000410000 */
[----:B------:R-:W-:Y:S01]  /*3b40*/  F2FP.F16.F32.PACK_AB R190, RZ, R191 ;  /* 0x000000bfffbe723e */ /* 0x000fe200000000ff */
[----:B------:R-:W-:Y:S02]  /*3b50*/  @P2 HADD2.F32 R181, -RZ, R22.H1_H1 ;  /* 0x30000016ffb52230 */ /* 0x000fe40000004100 */
[----:B------:R-:W-:Y:S01]  /*3b60*/  @P2 FMUL.FTZ R118, R189, R118 ;  /* 0x00000076bd762220 */ /* 0x000fe20000410000 */
[----:B------:R-:W-:-:S02]  /*3b70*/  @P2 HADD2.F32 R184, -RZ, R23.H0_H0 ;  /* 0x20000017ffb82230 */ /* 0x000fc40000004100 */
[----:B----4-:R-:W-:Y:S01]  /*3b80*/  @P2 FMUL.FTZ R191, R193, R196 ;  /* 0x000000c4c1bf2220 */ /* 0x010fe20000410000 */
[----:B------:R-:W-:Y:S01]  /*3b90*/  @P2 PRMT R113, R116, 0x7610, R113 ;  /* 0x0000761074712816 */ /* 0x000fe20000000071 */
[----:B-----5:R-:W-:Y:S01]  /*3ba0*/  @P2 HADD2.F32 R116, -RZ, R110.H1_H1 ;  /* 0x3000006eff742230 */ /* 0x020fe20000004100 */
[----:B------:R-:W-:Y:S01]  /*3bb0*/  @P2 F2FP.F16.F32.PACK_AB R119, RZ, R119 ;  /* 0x00000077ff77223e */ /* 0x000fe200000000ff */
[----:B------:R-:W-:Y:S01]  /*3bc0*/  @P2 FMUL.FTZ R181, R182, R181 ;  /* 0x000000b5b6b52220 */ /* 0x000fe20000410000 */
[----:B------:R-:W-:Y:S01]  /*3bd0*/  @P2 FMUL.FTZ R184, R191, R184 ;  /* 0x000000b8bfb82220 */ /* 0x000fe20000410000 */
[----:B------:R-:W-:Y:S01]  /*3be0*/  @P2 F2FP.F16.F32.PACK_AB R118, RZ, R118 ;  /* 0x00000076ff76223e */ /* 0x000fe200000000ff */
[----:B------:R-:W-:Y:S01]  /*3bf0*/  @P2 FFMA.FTZ R69, R116, R182, R69 ;  /* 0x000000b674452223 */ /* 0x000fe20000010045 */
[----:B------:R-:W-:Y:S01]  /*3c00*/  @P2 PRMT R113, R113, 0x5410, R119 ;  /* 0x0000541071712816 */ /* 0x000fe20000000077 */
[--C-:B------:R-:W-:Y:S02]  /*3c10*/  @P2 HADD2.F32 R116, -RZ, R20.reuse.H0_H0 ;  /* 0x20000014ff742230 */ /* 0x100fe40000004100 */
[----:B0-----:R-:W-:Y:S01]  /*3c20*/  @P2 FMUL.FTZ R119, R117, R192 ;  /* 0x000000c075772220 */ /* 0x001fe20000410000 */
[----:B------:R-:W-:Y:S01]  /*3c30*/  @P2 F2FP.F16.F32.PACK_AB R181, RZ, R181 ;  /* 0x000000b5ffb5223e */ /* 0x000fe200000000ff */
[----:B------:R-:W-:Y:S01]  /*3c40*/  @P2 HADD2.F32 R195, -RZ, R111.H0_H0 ;  /* 0x2000006fffc32230 */ /* 0x000fe20000004100 */
[----:B------:R-:W-:Y:S01]  /*3c50*/  @P2 PRMT R114, R118, 0x7610, R114 ;  /* 0x0000761076722816 */ /* 0x000fe20000000072 */
[----:B------:R-:W-:Y:S01]  /*3c60*/  @P2 FMUL.FTZ R116, R119, R116 ;  /* 0x0000007477742220 */ /* 0x000fe20000410000 */
[----:B------:R-:W-:Y:S01]  /*3c70*/  @P2 F2FP.F16.F32.PACK_AB R184, RZ, R184 ;  /* 0x000000b8ffb8223e */ /* 0x000fe200000000ff */
[----:B-1----:R-:W-:Y:S01]  /*3c80*/  @P2 FMUL.FTZ R118, R179, R194 ;  /* 0x000000c2b3762220 */ /* 0x002fe20000410000 */
[----:B------:R-:W-:Y:S01]  /*3c90*/  @P2 PRMT R114, R114, 0x5410, R181 ;  /* 0x0000541072722816 */ /* 0x000fe200000000b5 */
[----:B------:R-:W-:Y:S01]  /*3ca0*/  @P2 HADD2.F32 R181, -RZ, R20.H1_H1 ;  /* 0x30000014ffb52230 */ /* 0x000fe20000004100 */
[----:B------:R-:W-:Y:S01]  /*3cb0*/  @P2 PRMT R115, R184, 0x7610, R115 ;  /* 0x00007610b8732816 */ /* 0x000fe20000000073 */
[----:B------:R-:W-:Y:S01]  /*3cc0*/  @P2 FFMA.FTZ R70, R195, R191, R70 ;  /* 0x000000bfc3462223 */ /* 0x000fe20000010046 */
[----:B------:R-:W-:-:S02]  /*3cd0*/  F2FP.F16.F32.PACK_AB R184, RZ, R117 ;  /* 0x00000075ffb8723e */ /* 0x000fc400000000ff */
[----:B------:R-:W-:Y:S01]  /*3ce0*/  F2FP.F16.F32.PACK_AB R117, RZ, R183 ;  /* 0x000000b7ff75723e */ /* 0x000fe200000000ff */
[--C-:B------:R-:W-:Y:S01]  /*3cf0*/  @P2 HADD2.F32 R183, -RZ, R108.reuse.H0_H0 ;  /* 0x2000006cffb72230 */ /* 0x100fe20000004100 */
[----:B------:R-:W-:Y:S01]  /*3d00*/  @P2 F2FP.F16.F32.PACK_AB R116, RZ, R116 ;  /* 0x00000074ff74223e */ /* 0x000fe200000000ff */
[----:B------:R-:W-:Y:S01]  /*3d10*/  @P2 FMUL.FTZ R181, R118, R181 ;  /* 0x000000b576b52220 */ /* 0x000fe20000410000 */
[----:B------:R-:W-:Y:S01]  /*3d20*/  PRMT R182, R188, 0x5410, R190 ;  /* 0x00005410bcb67816 */ /* 0x000fe200000000be */
[--C-:B------:R-:W-:Y:S01]  /*3d30*/  @P2 HADD2.F32 R188, -RZ, R109.reuse.H1_H1 ;  /* 0x3000006dffbc2230 */ /* 0x100fe20000004100 */
[----:B------:R-:W-:Y:S01]  /*3d40*/  @P2 PRMT R112, R116, 0x7610, R112 ;  /* 0x0000761074702816 */ /* 0x000fe20000000070 */
[----:B------:R-:W-:Y:S01]  /*3d50*/  @P2 FFMA.FTZ R72, R183, R119, R72 ;  /* 0x00000077b7482223 */ /* 0x000fe20000010048 */
[----:B------:R-:W-:Y:S01]  /*3d60*/  @P2 HADD2.F32 R116, -RZ, R108.H1_H1 ;  /* 0x3000006cff742230 */ /* 0x000fe20000004100 */
[----:B------:R-:W-:Y:S01]  /*3d70*/  F2FP.F16.F32.PACK_AB R179, RZ, R179 ;  /* 0x000000b3ffb3723e */ /* 0x000fe200000000ff */
[----:B------:R-:W-:Y:S01]  /*3d80*/  @P2 HADD2.F32 R119, -RZ, R109.H0_H0 ;  /* 0x2000006dff772230 */ /* 0x000fe20000004100 */
[----:B------:R-:W-:Y:S01]  /*3d90*/  F2FP.F16.F32.PACK_AB R187, RZ, R187 ;  /* 0x000000bbffbb723e */ /* 0x000fe200000000ff */
[----:B------:R-:W-:Y:S01]  /*3da0*/  @P2 HADD2.F32 R183, -RZ, R110.H0_H0 ;  /* 0x2000006effb72230 */ /* 0x000fe20000004100 */
[----:B------:R-:W-:Y:S01]  /*3db0*/  @P2 F2FP.F16.F32.PACK_AB R181, RZ, R181 ;  /* 0x000000b5ffb5223e */ /* 0x000fe200000000ff */
[----:B------:R-:W-:Y:S01]  /*3dc0*/  @P2 FFMA.FTZ R73, R116, R118, R73 ;  /* 0x0000007674492223 */ /* 0x000fe20000010049 */
[----:B------:R-:W-:Y:S01]  /*3dd0*/  @P2 FFMA.FTZ R74, R119, R185, R74 ;  /* 0x000000b9774a2223 */ /* 0x000fe2000001004a */
        /* <DEDUP_REMOVED lines=10> */
[----:B------:R-:W-:Y:S01]  /*3e80*/  HADD2.F32 R180, -RZ, R111.H1_H1 ;  /* 0x3000006fffb47230 */ /* 0x000fe20000004100 */
[----:B------:R-:W-:Y:S02]  /*3e90*/  MOV R118, R182 ;  /* 0x000000b600767202 */ /* 0x000fe40000000f00 */
[----:B------:R-:W-:Y:S02]  /*3ea0*/  FMUL.FTZ R179, R186, R179 ;  /* 0x000000b3bab37220 */ /* 0x000fe40000410000 */
[----:B------:R-:W-:-:S03]  /*3eb0*/  FFMA.FTZ R71, R180, R186, R71 ;  /* 0x000000bab4477223 */ /* 0x000fc60000010047 */
[----:B------:R-:W-:-:S04]  /*3ec0*/  F2FP.F16.F32.PACK_AB R179, RZ, R179 ;  /* 0x000000b3ffb3723e */ /* 0x000fc800000000ff */
[----:B------:R-:W-:Y:S01]  /*3ed0*/  PRMT R115, R115, 0x5410, R179 ;  /* 0x0000541073737816 */ /* 0x000fe200000000b3 */
[----:B------:R-:W-:Y:S06]  /*3ee0*/  BRA `(.L_x_1610) ;  /* 0x00000014001c7947 */ /* 0x000fec0003800000 */
.L_x_1609:
[----:B------:R-:W-:Y:S01]  /*3ef0*/  ISETP.GT.AND P3, PT, R2, RZ, PT ;  /* 0x000000ff0200720c */ /* 0x000fe20003f64270 */
[----:B0-----:R-:W0:Y:S01]  /*3f00*/  @P2 LDC R180, c[0x0][0x40c] ;  /* 0x00010300ffb42b82 */ /* 0x001e220000000800 */
[--C-:B------:R-:W-:Y:S02]  /*3f10*/  HADD2.F32 R179, -RZ, R8.reuse.H0_H0 ;  /* 0x20000008ffb37230 */ /* 0x100fe40000004100 */
[----:B------:R-:W-:Y:S02]  /*3f20*/  HADD2.F32 R181, -RZ, R8.H1_H1 ;  /* 0x30000008ffb57230 */ /* 0x000fe40000004100 */
[--C-:B------:R-:W-:Y:S02]  /*3f30*/  HADD2.F32 R187, -RZ, R10.reuse.H0_H0 ;  /* 0x2000000affbb7230 */ /* 0x100fe40000004100 */
        /* <DEDUP_REMOVED lines=10> */
[--C-:B------:R-:W-:Y:S02]  /*3fe0*/  HADD2.F32 R185, -RZ, R9.reuse.H1_H1 ;  /* 0x30000009ffb97230 */ /* 0x100fe40000004100 */
[----:B------:R-:W-:Y:S01]  /*3ff0*/  @P3 FFMA.FTZ R179, R120, R183, R179 ;  /* 0x000000b778b33223 */ /* 0x000fe200000100b3 */
[----:B------:R-:W-:-:S02]  /*4000*/  HADD2.F32 R183, -RZ, R9.H0_H0 ;  /* 0x20000009ffb77230 */ /* 0x000fc40000004100 */
[C---:B------:R-:W-:Y:S01]  /*4010*/  @P3 FFMA.FTZ R181, R120.reuse, R182, R181 ;  /* 0x000000b678b53223 */ /* 0x040fe200000100b5 */
[--C-:B------:R-:W-:Y:S02]  /*4020*/  @P2 HADD2.F32 R182, -RZ, R20.reuse.H0_H0 ;  /* 0x20000014ffb62230 */ /* 0x100fe40000004100 */
[----:B0-----:R-:W-:Y:S01]  /*4030*/  @P2 FMUL.FTZ R179, R179, R180 ;  /* 0x000000b4b3b32220 */ /* 0x001fe20000410000 */
[----:B------:R-:W-:Y:S01]  /*4040*/  @P3 FADD.FTZ R188, R143, -R188 ;  /* 0x800000bc8fbc3221 */ /* 0x000fe20000010000 */
[----:B------:R-:W-:Y:S01]  /*4050*/  @P3 FFMA.FTZ R183, R120, R186, R183 ;  /* 0x000000ba78b73223 */ /* 0x000fe200000100b7 */
[----:B------:R-:W0:Y:S01]  /*4060*/  @P2 LDC R192, c[0x0][0x40c] ;  /* 0x00010300ffc02b82 */ /* 0x000e220000000800 */
[----:B------:R-:W-:Y:S01]  /*4070*/  @P2 FMUL.FTZ R180, R182, R179 ;  /* 0x000000b3b6b42220 */ /* 0x000fe20000410000 */
[----:B------:R-:W-:Y:S01]  /*4080*/  @P3 FFMA.FTZ R185, R120, R188, R185 ;  /* 0x000000bc78b93223 */ /* 0x000fe200000100b9 */
[-CC-:B------:R-:W-:Y:S01]  /*4090*/  @P3 FFMA.FTZ R193, R145, R159.reuse, R178.reuse ;  /* 0x0000009f91c13223 */ /* 0x180fe200000100b2 */
[----:B------:R-:W-:Y:S01]  /*40a0*/  @P3 FFMA.FTZ R190, R146, R159, R178 ;  /* 0x0000009f92be3223 */ /* 0x000fe200000100b2 */
[----:B-1----:R-:W-:Y:S01]  /*40b0*/  @P2 FMUL.FTZ R182, R181, R184 ;  /* 0x000000b8b5b62220 */ /* 0x002fe20000410000 */
[----:B------:R-:W-:Y:S01]  /*40c0*/  @P2 HADD2.F32 R181, -RZ, R20.H1_H1 ;  /* 0x30000014ffb52230 */ /* 0x000fe20000004100 */
[----:B------:R-:W-:Y:S01]  /*40d0*/  @P2 F2FP.F16.F32.PACK_AB R180, RZ, R180 ;  /* 0x000000b4ffb4223e */ /* 0x000fe200000000ff */
[----:B------:R-:W1:Y:S01]  /*40e0*/  @P2 LDC R186, c[0x0][0x40c] ;  /* 0x00010300ffba2b82 */ /* 0x000e620000000800 */
[----:B------:R-:W-:Y:S01]  /*40f0*/  @P3 FADD.FTZ R193, R148, -R193 ;  /* 0x800000c194c13221 */ /* 0x000fe20000010000 */
[----:B------:R-:W-:Y:S01]  /*4100*/  @P3 FADD.FTZ R190, R147, -R190 ;  /* 0x800000be93be3221 */ /* 0x000fe20000010000 */
[----:B------:R-:W-:Y:S01]  /*4110*/  @P2 FMUL.FTZ R181, R181, R182 ;  /* 0x000000b6b5b52220 */ /* 0x000fe20000410000 */
[----:B------:R-:W-:Y:S01]  /*4120*/  @P2 PRMT R112, R180, 0x7610, R112 ;  /* 0x00007610b4702816 */ /* 0x000fe20000000070 */
[----:B------:R-:W-:-:S02]  /*4130*/  @P2 HADD2.F32 R180, -RZ, R21.H0_H0 ;  /* 0x20000015ffb42230 */ /* 0x000fc40000004100 */
[----:B------:R-:W-:Y:S01]  /*4140*/  @P3 FFMA.FTZ R195, R149, R159, R178 ;  /* 0x0000009f95c33223 */ /* 0x000fe200000100b2 */
[C---:B------:R-:W-:Y:S01]  /*4150*/  @P3 FFMA.FTZ R187, R120.reuse, R193, R187 ;  /* 0x000000c178bb3223 */ /* 0x040fe200000100bb */
[----:B------:R-:W2:Y:S01]  /*4160*/  @P2 LDC R184, c[0x0][0x40c] ;  /* 0x00010300ffb82b82 */ /* 0x000ea20000000800 */
[----:B------:R-:W-:Y:S01]  /*4170*/  @P2 F2FP.F16.F32.PACK_AB R181, RZ, R181 ;  /* 0x000000b5ffb5223e */ /* 0x000fe200000000ff */
[----:B------:R-:W-:Y:S02]  /*4180*/  @P2 HADD2.F32 R193, -RZ, R21.H1_H1 ;  /* 0x30000015ffc12230 */ /* 0x000fe40000004100 */
[----:B------:R-:W-:Y:S01]  /*4190*/  @P3 FFMA.FTZ R189, R120, R190, R189 ;  /* 0x000000be78bd3223 */ /* 0x000fe200000100bd */
[----:B------:R-:W-:Y:S01]  /*41a0*/  @P3 FADD.FTZ R194, R150, -R195 ;  /* 0x800000c396c23221 */ /* 0x000fe20000010000 */
[----:B------:R-:W-:Y:S01]  /*41b0*/  @P2 PRMT R112, R112, 0x5410, R181 ;  /* 0x0000541070702816 */ /* 0x000fe200000000b5 */
[----:B------:R-:W-:Y:S01]  /*41c0*/  @P2 HADD2.F32 R190, -RZ, R23.H0_H0 ;  /* 0x20000017ffbe2230 */ /* 0x000fe20000004100 */
[----:B------:R-:W3:Y:S01]  /*41d0*/  @P2 LDC R188, c[0x0][0x40c] ;  /* 0x00010300ffbc2b82 */ /* 0x000ee20000000800 */
[----:B------:R-:W-:-:S07]  /*41e0*/  @P3 FFMA.FTZ R191, R120, R194, R191 ;  /* 0x000000c278bf3223 */ /* 0x000fce00000100bf */
[----:B------:R-:W4:Y:S01]  /*41f0*/  @P2 LDC R196, c[0x0][0x40c] ;  /* 0x00010300ffc42b82 */ /* 0x000f220000000800 */
[----:B-1----:R-:W-:Y:S01]  /*4200*/  @P2 FMUL.FTZ R183, R183, R186 ;  /* 0x000000bab7b72220 */ /* 0x002fe20000410000 */
[----:B0-----:R-:W-:Y:S01]  /*4210*/  @P2 FMUL.FTZ R186, R189, R192 ;  /* 0x000000c0bdba2220 */ /* 0x001fe20000410000 */
[----:B------:R-:W-:Y:S02]  /*4220*/  @P2 HADD2.F32 R189, -RZ, R22.H1_H1 ;  /* 0x30000016ffbd2230 */ /* 0x000fe40000004100 */
[----:B------:R-:W-:Y:S01]  /*4230*/  @P2 FMUL.FTZ R180, R180, R183 ;  /* 0x000000b7b4b42220 */ /* 0x000fe20000410000 */
[----:B--2---:R-:W-:-:S04]  /*4240*/  @P2 FMUL.FTZ R184, R185, R184 ;  /* 0x000000b8b9b82220 */ /* 0x004fc80000410000 */
[----:B------:R-:W-:Y:S01]  /*4250*/  @P2 F2FP.F16.F32.PACK_AB R180, RZ, R180 ;  /* 0x000000b4ffb4223e */ /* 0x000fe200000000ff */
[----:B------:R-:W-:Y:S01]  /*4260*/  @P2 FMUL.FTZ R181, R193, R184 ;  /* 0x000000b8c1b52220 */ /* 0x000fe20000410000 */
[----:B-----5:R-:W-:Y:S02]  /*4270*/  @P2 HADD2.F32 R193, -RZ, R109.H0_H0 ;  /* 0x2000006dffc12230 */ /* 0x020fe40000004100 */
[----:B------:R-:W-:Y:S01]  /*4280*/  @P2 PRMT R113, R180, 0x7610, R113 ;  /* 0x00007610b4712816 */ /* 0x000fe20000000071 */
[----:B------:R-:W-:Y:S01]  /*4290*/  @P2 FMUL.FTZ R180, R189, R186 ;  /* 0x000000babdb42220 */ /* 0x000fe20000410000 */
[----:B---3--:R-:W-:Y:S01]  /*42a0*/  @P2 FMUL.FTZ R187, R187, R188 ;  /* 0x000000bcbbbb2220 */ /* 0x008fe20000410000 */
[----:B------:R-:W-:Y:S01]  /*42b0*/  @P2 HADD2.F32 R188, -RZ, R22.H0_H0 ;  /* 0x20000016ffbc2230 */ /* 0x000fe20000004100 */
[----:B------:R-:W-:Y:S01]  /*42c0*/  @P2 F2FP.F16.F32.PACK_AB R181, RZ, R181 ;  /* 0x000000b5ffb5223e */ /* 0x000fe200000000ff */
[----:B------:R-:W-:Y:S02]  /*42d0*/  @P2 HADD2.F32 R189, -RZ, R108.H0_H0 ;  /* 0x2000006cffbd2230 */ /* 0x000fe40000004100 */
[----:B------:R-:W-:Y:S01]  /*42e0*/  @P2 FFMA.FTZ R74, R193, R183, R74 ;  /* 0x000000b7c14a2223 */ /* 0x000fe2000001004a */
[----:B------:R-:W-:-:S02]  /*42f0*/  @P2 HADD2.F32 R183, -RZ, R111.H0_H0 ;  /* 0x2000006fffb72230 */ /* 0x000fc40000004100 */
[----:B------:R-:W-:Y:S01]  /*4300*/  @P2 FMUL.FTZ R185, R188, R187 ;  /* 0x000000bbbcb92220 */ /* 0x000fe20000410000 */
[----:B------:R-:W-:Y:S02]  /*4310*/  @P2 HADD2.F32 R188, -RZ, R108.H1_H1 ;  /* 0x3000006cffbc2230 */ /* 0x000fe40000004100 */
[----:B----4-:R-:W-:Y:S01]  /*4320*/  @P2 FMUL.FTZ R191, R191, R196 ;  /* 0x000000c4bfbf2220 */ /* 0x010fe20000410000 */
[----:B------:R-:W-:Y:S01]  /*4330*/  @P2 PRMT R113, R113, 0x5410, R181 ;  /* 0x0000541071712816 */ /* 0x000fe200000000b5 */
[----:B------:R-:W-:Y:S01]  /*4340*/  @P2 FFMA.FTZ R72, R189, R179, R72 ;  /* 0x000000b3bd482223 */ /* 0x000fe20000010048 */
[----:B------:R-:W-:Y:S01]  /*4350*/  @P2 F2FP.F16.F32.PACK_AB R185, RZ, R185 ;  /* 0x000000b9ffb9223e */ /* 0x000fe200000000ff */
[----:B------:R-:W-:Y:S01]  /*4360*/  @P2 FMUL.FTZ R181, R190, R191 ;  /* 0x000000bfbeb52220 */ /* 0x000fe20000410000 */
[----:B------:R-:W-:Y:S01]  /*4370*/  @P2 FFMA.FTZ R73, R188, R182, R73 ;  /* 0x000000b6bc492223 */ /* 0x000fe20000010049 */
[----:B------:R-:W-:Y:S01]  /*4380*/  @P2 HADD2.F32 R182, -RZ, R109.H1_H1 ;  /* 0x3000006dffb62230 */ /* 0x000fe20000004100 */
[----:B------:R-:W-:Y:S01]  /*4390*/  @P2 F2FP.F16.F32.PACK_AB R180, RZ, R180 ;  /* 0x000000b4ffb4223e */ /* 0x000fe200000000ff */
[--C-:B------:R-:W-:Y:S01]  /*43a0*/  @P2 HADD2.F32 R179, -RZ, R110.reuse.H0_H0 ;  /* 0x2000006effb32230 */ /* 0x100fe20000004100 */
[----:B------:R-:W-:Y:S01]  /*43b0*/  @P2 F2FP.F16.F32.PACK_AB R181, RZ, R181 ;  /* 0x000000b5ffb5223e */ /* 0x000fe200000000ff */
[----:B------:R-:W-:Y:S01]  /*43c0*/  @P2 HADD2.F32 R188, -RZ, R110.H1_H1 ;  /* 0x3000006effbc2230 */ /* 0x000fe20000004100 */
[----:B------:R-:W-:Y:S01]  /*43d0*/  @P2 PRMT R114, R185, 0x7610, R114 ;  /* 0x00007610b9722816 */ /* 0x000fe20000000072 */
[----:B------:R-:W-:Y:S01]  /*43e0*/  @P2 FFMA.FTZ R75, R182, R184, R75 ;  /* 0x000000b8b64b2223 */ /* 0x000fe2000001004b */
[----:B------:R-:W-:Y:S01]  /*43f0*/  @P2 FFMA.FTZ R68, R179, R187, R68 ;  /* 0x000000bbb3442223 */ /* 0x000fe20000010044 */
[----:B------:R-:W-:Y:S01]  /*4400*/  @P2 FFMA.FTZ R70, R183, R191, R70 ;  /* 0x000000bfb7462223 */ /* 0x000fe20000010046 */
[----:B------:R-:W-:Y:S01]  /*4410*/  @P2 FFMA.FTZ R69, R188, R186, R69 ;  /* 0x000000babc452223 */ /* 0x000fe20000010045 */
[----:B------:R-:W-:-:S02]  /*4420*/  @P2 PRMT R114, R114, 0x5410, R180 ;  /* 0x0000541072722816 */ /* 0x000fc400000000b4 */
        /* <DEDUP_REMOVED lines=14> */
.L_x_1608:
[----:B------:R-:W-:Y:S05]  /*4510*/  @!P1 BRA `(.L_x_1611) ;  /* 0x0000000400b89947 */ /* 0x000fea0003800000 */
[----:B0-----:R-:W0:Y:S01]  /*4520*/  @P2 LDC R180, c[0x0][0x40c] ;  /* 0x00010300ffb42b82 */ /* 0x001e220000000800 */
[-CC-:B------:R-:W-:Y:S01]  /*4530*/  FFMA.FTZ R117, R145, R159.reuse, R178.reuse ;  /* 0x0000009f91757223 */ /* 0x180fe200000100b2 */
[----:B------:R-:W-:Y:S01]  /*4540*/  ISETP.GT.AND P3, PT, R2, RZ, PT ;  /* 0x000000ff0200720c */ /* 0x000fe20003f64270 */
[-CC-:B------:R-:W-:Y:S01]  /*4550*/  FFMA.FTZ R182, R144, R159.reuse, R178.reuse ;  /* 0x0000009f90b67223 */ /* 0x180fe200000100b2 */
[----:B------:R-:W-:Y:S02]  /*4560*/  @P2 HADD2.F32 R187, -RZ, R21.H1_H1 ;  /* 0x30000015ffbb2230 */ /* 0x000fe40000004100 */
[----:B------:R-:W-:Y:S01]  /*4570*/  FADD.FTZ R119, R148, -R117 ;  /* 0x8000007594777221 */ /* 0x000fe20000010000 */
[----:B------:R-:W-:Y:S01]  /*4580*/  FFMA.FTZ R117, R141, R159, R178 ;  /* 0x0000009f8d757223 */ /* 0x000fe200000100b2 */
[----:B------:R-:W-:Y:S01]  /*4590*/  @P2 HADD2.F32 R190, -RZ, R23.H0_H0 ;  /* 0x20000017ffbe2230 */ /* 0x000fe20000004100 */
[----:B------:R-:W1:Y:S01]  /*45a0*/  @P2 LDC R118, c[0x0][0x40c] ;  /* 0x00010300ff762b82 */ /* 0x000e620000000800 */
[----:B------:R-:W-:Y:S01]  /*45b0*/  FMUL.FTZ R116, R120, R119 ;  /* 0x0000007778747220 */ /* 0x000fe20000410000 */
[----:B------:R-:W-:-:S04]  /*45c0*/  FADD.FTZ R119, R142, -R117 ;  /* 0x800000758e777221 */ /* 0x000fc80000010000 */
[----:B------:R-:W-:Y:S01]  /*45d0*/  FSEL R117, R116, RZ, P3 ;  /* 0x000000ff74757208 */ /* 0x000fe20001800000 */
[----:B------:R-:W-:Y:S01]  /*45e0*/  FMUL.FTZ R116, R120, R119 ;  /* 0x0000007778747220 */ /* 0x000fe20000410000 */
[----:B------:R-:W2:Y:S01]  /*45f0*/  @P2 LDC R183, c[0x0][0x40c] ;  /* 0x00010300ffb72b82 */ /* 0x000ea20000000800 */
[----:B------:R-:W-:Y:S01]  /*4600*/  FFMA.FTZ R119, R149, R159, R178 ;  /* 0x0000009f95777223 */ /* 0x000fe200000100b2 */
[----:B------:R-:W-:Y:S02]  /*4610*/  F2FP.F16.F32.PACK_AB R184, RZ, R117 ;  /* 0x00000075ffb8723e */ /* 0x000fe400000000ff */
[----:B------:R-:W-:Y:S01]  /*4620*/  FSEL R185, R116, RZ, P3 ;  /* 0x000000ff74b97208 */ /* 0x000fe20001800000 */
[----:B------:R-:W-:-:S03]  /*4630*/  FADD.FTZ R119, R150, -R119 ;  /* 0x8000007796777221 */ /* 0x000fc60000010000 */
[----:B------:R-:W3:Y:S01]  /*4640*/  @P2 LDC R188, c[0x0][0x40c] ;  /* 0x00010300ffbc2b82 */ /* 0x000ee20000000800 */
[----:B0-----:R-:W-:Y:S01]  /*4650*/  @P2 FMUL.FTZ R181, R117, R180 ;  /* 0x000000b475b52220 */ /* 0x001fe20000410000 */
[----:B------:R-:W-:Y:S01]  /*4660*/  FADD.FTZ R117, R143, -R182 ;  /* 0x800000b68f757221 */ /* 0x000fe20000010000 */
[----:B------:R-:W-:Y:S01]  /*4670*/  FFMA.FTZ R182, R146, R159, R178 ;  /* 0x0000009f92b67223 */ /* 0x000fe200000100b2 */
[----:B------:R-:W-:Y:S02]  /*4680*/  @P2 HADD2.F32 R180, -RZ, R21.H0_H0 ;  /* 0x20000015ffb42230 */ /* 0x000fe40000004100 */
[C---:B------:R-:W-:Y:S01]  /*4690*/  FMUL.FTZ R119, R120.reuse, R119 ;  /* 0x0000007778777220 */ /* 0x040fe20000410000 */
[----:B------:R-:W-:Y:S01]  /*46a0*/  FMUL.FTZ R116, R120, R117 ;  /* 0x0000007578747220 */ /* 0x000fe20000410000 */
[----:B------:R-:W-:Y:S01]  /*46b0*/  FADD.FTZ R117, R147, -R182 ;  /* 0x800000b693757221 */ /* 0x000fe20000010000 */
[----:B------:R-:W0:Y:S01]  /*46c0*/  @P2 LDC R189, c[0x0][0x40c] ;  /* 0x00010300ffbd2b82 */ /* 0x000e220000000800 */
[----:B-1----:R-:W-:Y:S01]  /*46d0*/  @P2 FMUL.FTZ R179, R185, R118 ;  /* 0x00000076b9b32220 */ /* 0x002fe20000410000 */
[----:B------:R-:W-:Y:S01]  /*46e0*/  @P2 HADD2.F32 R118, -RZ, R22.H0_H0 ;  /* 0x20000016ff762230 */ /* 0x000fe20000004100 */
[----:B------:R-:W-:Y:S01]  /*46f0*/  FSEL R186, R116, RZ, P3 ;  /* 0x000000ff74ba7208 */ /* 0x000fe20001800000 */
[----:B------:R-:W-:Y:S01]  /*4700*/  FMUL.FTZ R117, R120, R117 ;  /* 0x0000007578757220 */ /* 0x000fe20000410000 */
[----:B------:R-:W-:Y:S01]  /*4710*/  @P2 FMUL.FTZ R116, R180, R179 ;  /* 0x000000b3b4742220 */ /* 0x000fe20000410000 */
[----:B------:R-:W-:Y:S01]  /*4720*/  F2FP.F16.F32.PACK_AB R185, RZ, R185 ;  /* 0x000000b9ffb9723e */ /* 0x000fe200000000ff */
[----:B------:R-:W-:Y:S01]  /*4730*/  @P2 FMUL.FTZ R118, R118, R181 ;  /* 0x000000b576762220 */ /* 0x000fe20000410000 */
[----:B--2---:R-:W-:Y:S01]  /*4740*/  @P2 FMUL.FTZ R180, R186, R183 ;  /* 0x000000b7bab42220 */ /* 0x004fe20000410000 */
[----:B------:R-:W-:Y:S01]  /*4750*/  FSEL R183, R117, RZ, P3 ;  /* 0x000000ff75b77208 */ /* 0x000fe20001800000 */
[----:B------:R-:W1:Y:S01]  /*4760*/  @P2 LDC R191, c[0x0][0x40c] ;  /* 0x00010300ffbf2b82 */ /* 0x000e620000000800 */
[----:B------:R-:W-:Y:S01]  /*4770*/  @P2 F2FP.F16.F32.PACK_AB R116, RZ, R116 ;  /* 0x00000074ff74223e */ /* 0x000fe200000000ff */
[----:B------:R-:W-:Y:S01]  /*4780*/  @P2 FMUL.FTZ R117, R187, R180 ;  /* 0x000000b4bb752220 */ /* 0x000fe20000410000 */
[----:B------:R-:W-:-:S02]  /*4790*/  F2FP.F16.F32.PACK_AB R187, RZ, R183 ;  /* 0x000000b7ffbb723e */ /* 0x000fc400000000ff */
[----:B------:R-:W-:Y:S01]  /*47a0*/  @P2 PRMT R113, R116, 0x7610, R113 ;  /* 0x0000761074712816 */ /* 0x000fe20000000071 */
[----:B---3--:R-:W-:Y:S01]  /*47b0*/  @P2 FMUL.FTZ R182, R183, R188 ;  /* 0x000000bcb7b62220 */ /* 0x008fe20000410000 */
[----:B------:R-:W-:Y:S01]  /*47c0*/  FSEL R188, R119, RZ, P3 ;  /* 0x000000ff77bc7208 */ /* 0x000fe20001800000 */
[----:B------:R-:W-:Y:S01]  /*47d0*/  @P2 HADD2.F32 R183, -RZ, R22.H1_H1 ;  /* 0x30000016ffb72230 */ /* 0x000fe20000004100 */
[----:B------:R-:W-:Y:S01]  /*47e0*/  @P2 F2FP.F16.F32.PACK_AB R117, RZ, R117 ;  /* 0x00000075ff75223e */ /* 0x000fe200000000ff */
[----:B------:R-:W2:Y:S01]  /*47f0*/  @P2 LDC R192, c[0x0][0x40c] ;  /* 0x00010300ffc02b82 */ /* 0x000ea20000000800 */
[----:B------:R-:W-:Y:S02]  /*4800*/  @P2 F2FP.F16.F32.PACK_AB R118, RZ, R118 ;  /* 0x00000076ff76223e */ /* 0x000fe400000000ff */
[----:B------:R-:W-:Y:S01]  /*4810*/  @P2 FMUL.FTZ R116, R183, R182 ;  /* 0x000000b6b7742220 */ /* 0x000fe20000410000 */
[----:B0-----:R-:W-:Y:S01]  /*4820*/  @P2 FMUL.FTZ R119, R188, R189 ;  /* 0x000000bdbc772220 */ /* 0x001fe20000410000 */
[----:B------:R-:W-:Y:S01]  /*4830*/  @P2 PRMT R113, R113, 0x5410, R117 ;  /* 0x0000541071712816 */ /* 0x000fe20000000075 */
[----:B------:R-:W-:Y:S01]  /*4840*/  FFMA.FTZ R183, R137, R159, R178 ;  /* 0x0000009f89b77223 */ /* 0x000fe200000100b2 */
[----:B------:R-:W-:Y:S01]  /*4850*/  @P2 PRMT R114, R118, 0x7610, R114 ;  /* 0x0000761076722816 */ /* 0x000fe20000000072 */
[----:B------:R-:W-:Y:S01]  /*4860*/  @P2 FMUL.FTZ R117, R190, R119 ;  /* 0x00000077be752220 */ /* 0x000fe20000410000 */
[----:B------:R-:W-:Y:S01]  /*4870*/  @P2 F2FP.F16.F32.PACK_AB R118, RZ, R116 ;  /* 0x00000074ff76223e */ /* 0x000fe200000000ff */
[----:B------:R-:W-:Y:S01]  /*4880*/  FFMA.FTZ R116, R140, R159, R178 ;  /* 0x0000009f8c747223 */ /* 0x000fe200000100b2 */
[----:B------:R-:W-:Y:S01]  /*4890*/  FADD.FTZ R189, R138, -R183 ;  /* 0x800000b78abd7221 */ /* 0x000fe20000010000 */
[----:B-----5:R-:W-:Y:S01]  /*48a0*/  @P2 HADD2.F32 R190, -RZ, R110.H1_H1 ;  /* 0x3000006effbe2230 */ /* 0x020fe20000004100 */
[----:B------:R-:W-:Y:S01]  /*48b0*/  @P2 F2FP.F16.F32.PACK_AB R183, RZ, R117 ;  /* 0x00000075ffb7223e */ /* 0x000fe200000000ff */
[----:B------:R-:W-:Y:S01]  /*48c0*/  FADD.FTZ R117, R139, -R116 ;  /* 0x800000748b757221 */ /* 0x000fe20000010000 */
[----:B------:R-:W-:Y:S01]  /*48d0*/  FMUL.FTZ R116, R120, R189 ;  /* 0x000000bd78747220 */ /* 0x000fe20000410000 */
[----:B------:R-:W-:-:S02]  /*48e0*/  @P2 HADD2.F32 R189, -RZ, R111.H0_H0 ;  /* 0x2000006fffbd2230 */ /* 0x000fc40000004100 */
[----:B------:R-:W-:Y:S01]  /*48f0*/  @P2 FFMA.FTZ R69, R190, R182, R69 ;  /* 0x000000b6be452223 */ /* 0x000fe20000010045 */
[----:B------:R-:W-:Y:S01]  /*4900*/  FMUL.FTZ R117, R120, R117 ;  /* 0x0000007578757220 */ /* 0x000fe20000410000 */
[--C-:B------:R-:W-:Y:S01]  /*4910*/  @P2 HADD2.F32 R190, -RZ, R20.reuse.H0_H0 ;  /* 0x20000014ffbe2230 */ /* 0x100fe20000004100 */
[----:B------:R-:W-:Y:S01]  /*4920*/  FSEL R116, R116, RZ, P3 ;  /* 0x000000ff74747208 */ /* 0x000fe20001800000 */
[----:B------:R-:W-:Y:S01]  /*4930*/  @P2 FFMA.FTZ R70, R189, R119, R70 ;  /* 0x00000077bd462223 */ /* 0x000fe20000010046 */
[----:B------:R-:W-:Y:S02]  /*4940*/  @P2 PRMT R115, R183, 0x7610, R115 ;  /* 0x00007610b7732816 */ /* 0x000fe40000000073 */
[----:B------:R-:W-:Y:S01]  /*4950*/  FSEL R119, R117, RZ, P3 ;  /* 0x000000ff75777208 */ /* 0x000fe20001800000 */
[----:B-1----:R-:W-:Y:S01]  /*4960*/  @P2 FMUL.FTZ R117, R116, R191 ;  /* 0x000000bf74752220 */ /* 0x002fe20000410000 */
[----:B------:R-:W-:Y:S02]  /*4970*/  F2FP.F16.F32.PACK_AB R183, RZ, R116 ;  /* 0x00000074ffb7723e */ /* 0x000fe400000000ff */
[----:B------:R-:W-:Y:S01]  /*4980*/  @P2 PRMT R114, R114, 0x5410, R118 ;  /* 0x0000541072722816 */ /* 0x000fe20000000076 */
[----:B------:R-:W-:Y:S01]  /*4990*/  @P2 FMUL.FTZ R116, R190, R117 ;  /* 0x00000075be742220 */ /* 0x000fe20000410000 */
[----:B--2---:R-:W-:Y:S01]  /*49a0*/  @P2 FMUL.FTZ R118, R119, R192 ;  /* 0x000000c077762220 */ /* 0x004fe20000410000 */
[----:B------:R-:W-:Y:S01]  /*49b0*/  PRMT R182, R184, 0x5410, R187 ;  /* 0x00005410b8b67816 */ /* 0x000fe200000000bb */
[----:B------:R-:W-:Y:S01]  /*49c0*/  FFMA.FTZ R192, R156, R159, R178 ;  /* 0x0000009f9cc07223 */ /* 0x000fe200000100b2 */
[----:B------:R-:W-:Y:S01]  /*49d0*/  F2FP.F16.F32.PACK_AB R184, RZ, R119 ;  /* 0x00000077ffb8723e */ /* 0x000fe200000000ff */
[----:B------:R-:W-:Y:S01]  /*49e0*/  @P2 HADD2.F32 R119, -RZ, R20.H1_H1 ;  /* 0x30000014ff772230 */ /* 0x000fe20000004100 */
[----:B------:R-:W-:Y:S01]  /*49f0*/  @P2 F2FP.F16.F32.PACK_AB R116, RZ, R116 ;  /* 0x00000074ff74223e */ /* 0x000fe200000000ff */
[----:B------:R-:W-:Y:S01]  /*4a00*/  FADD.FTZ R189, R151, -R192 ;  /* 0x800000c097bd7221 */ /* 0x000fe20000010000 */
[--C-:B------:R-:W-:Y:S01]  /*4a10*/  @P2 HADD2.F32 R187, -RZ, R108.reuse.H0_H0 ;  /* 0x2000006cffbb2230 */ /* 0x100fe20000004100 */
[----:B------:R-:W-:Y:S01]  /*4a20*/  F2FP.F16.F32.PACK_AB R186, RZ, R186 ;  /* 0x000000baffba723e */ /* 0x000fe200000000ff */
[----:B------:R-:W-:-:S02]  /*4a30*/  @P2 HADD2.F32 R190, -RZ, R108.H1_H1 ;  /* 0x3000006cffbe2230 */ /* 0x000fc40000004100 */
[-C--:B------:R-:W-:Y:S01]  /*4a40*/  @P2 FMUL.FTZ R119, R119, R118.reuse ;  /* 0x0000007677772220 */ /* 0x080fe20000410000 */
[----:B------:R-:W-:Y:S01]  /*4a50*/  @P2 PRMT R112, R116, 0x7610, R112 ;  /* 0x0000761074702816 */ /* 0x000fe20000000070 */
[----:B------:R-:W-:Y:S01]  /*4a60*/  FMUL.FTZ R116, R120, R189 ;  /* 0x000000bd78747220 */ /* 0x000fe20000410000 */
[----:B------:R-:W-:Y:S01]  /*4a70*/  @P2 FFMA.FTZ R72, R187, R117, R72 ;  /* 0x00000075bb482223 */ /* 0x000fe20000010048 */
[----:B------:R-:W-:Y:S01]  /*4a80*/  @P2 FFMA.FTZ R73, R190, R118, R73 ;  /* 0x00000076be492223 */ /* 0x000fe20000010049 */
[--C-:B------:R-:W-:Y:S01]  /*4a90*/  @P2 HADD2.F32 R117, -RZ, R109.reuse.H0_H0 ;  /* 0x2000006dff752230 */ /* 0x100fe20000004100 */
[----:B------:R-:W-:Y:S01]  /*4aa0*/  @P2 F2FP.F16.F32.PACK_AB R119, RZ, R119 ;  /* 0x00000077ff77223e */ /* 0x000fe200000000ff */
[----:B------:R-:W-:Y:S01]  /*4ab0*/  @P2 HADD2.F32 R118, -RZ, R109.H1_H1 ;  /* 0x3000006dff762230 */ /* 0x000fe20000004100 */
[----:B------:R-:W-:Y:S01]  /*4ac0*/  FSEL R187, R116, RZ, P3 ;  /* 0x000000ff74bb7208 */ /* 0x000fe20001800000 */
[----:B------:R-:W-:Y:S01]  /*4ad0*/  @P2 HADD2.F32 R189, -RZ, R110.H0_H0 ;  /* 0x2000006effbd2230 */ /* 0x000fe20000004100 */
[----:B------:R-:W-:Y:S01]  /*4ae0*/  @P2 PRMT R112, R112, 0x5410, R119 ;  /* 0x0000541070702816 */ /* 0x000fe20000000077 */
[----:B------:R-:W-:Y:S01]  /*4af0*/  @P2 FFMA.FTZ R74, R117, R179, R74 ;  /* 0x000000b3754a2223 */ /* 0x000fe2000001004a */
[----:B------:R-:W-:Y:S01]  /*4b00*/  @P2 FFMA.FTZ R75, R118, R180, R75 ;  /* 0x000000b4764b2223 */ /* 0x000fe2000001004b */
[----:B------:R-:W-:Y:S01]  /*4b10*/  F2FP.F16.F32.PACK_AB R119, R187, R188 ;  /* 0x000000bcbb77723e */ /* 0x000fe200000000ff */
[----:B------:R-:W-:Y:S01]  /*4b20*/  @P2 FFMA.FTZ R68, R189, R181, R68 ;  /* 0x000000b5bd442223 */ /* 0x000fe20000010044 */
[----:B------:R-:W-:-:S02]  /*4b30*/  MOV R118, R182 ;  /* 0x000000b600767202 */ /* 0x000fc40000000f00 */
        /* <DEDUP_REMOVED lines=12> */
.L_x_1611:
[----:B------:R-:W-:Y:S04]  /*4c00*/  BSSY.RECONVERGENT B2, `(.L_x_1612) ;  /* 0x000000e000027945 */ /* 0x000fe80003800200 */
[----:B------:R-:W-:Y:S05]  /*4c10*/  @!P2 BRA `(.L_x_1613) ;  /* 0x000000000030a947 */ /* 0x000fea0003800000 */
[----:B------:R-:W-:Y:S01]  /*4c20*/  FFMA.FTZ R179, R137, R159, R178 ;  /* 0x0000009f89b37223 */ /* 0x000fe200000100b2 */
[----:B------:R-:W-:Y:S01]  /*4c30*/  ISETP.GT.AND P3, PT, R2, RZ, PT ;  /* 0x000000ff0200720c */ /* 0x000fe20003f64270 */
[----:B0-----:R-:W-:Y:S02]  /*4c40*/  HADD2.F32 R180, -RZ, R20.H0_H0 ;  /* 0x20000014ffb47230 */ /* 0x001fe40000004100 */
[----:B------:R-:W-:Y:S01]  /*4c50*/  FADD.FTZ R179, R138, -R179 ;  /* 0x800000b38ab37221 */ /* 0x000fe20000010000 */
        /* <DEDUP_REMOVED lines=8> */
.L_x_1613:
[----:B------:R-:W-:Y:S05]  /*4ce0*/  BSYNC.RECONVERGENT B2 ;  /* 0x0000000000027941 */ /* 0x000fea0003800200 */
.L_x_1612:
        /* <DEDUP_REMOVED lines=14> */
.L_x_1615:
[----:B------:R-:W-:Y:S05]  /*4dd0*/  BSYNC.RECONVERGENT B2 ;  /* 0x0000000000027941 */ /* 0x000fea0003800200 */
.L_x_1614:
        /* <DEDUP_REMOVED lines=14> */
.L_x_1617:
[----:B------:R-:W-:Y:S05]  /*4ec0*/  BSYNC.RECONVERGENT B2 ;  /* 0x0000000000027941 */ /* 0x000fea0003800200 */
.L_x_1616:
        /* <DEDUP_REMOVED lines=14> */
.L_x_1619:
[----:B------:R-:W-:Y:S05]  /*4fb0*/  BSYNC.RECONVERGENT B2 ;  /* 0x0000000000027941 */ /* 0x000fea0003800200 */
.L_x_1618:
        /* <DEDUP_REMOVED lines=14> */
.L_x_1621:
[----:B------:R-:W-:Y:S05]  /*50a0*/  BSYNC.RECONVERGENT B2 ;  /* 0x0000000000027941 */ /* 0x000fea0003800200 */
.L_x_1620:
        /* <DEDUP_REMOVED lines=14> */
.L_x_1623:
[----:B------:R-:W-:Y:S05]  /*5190*/  BSYNC.RECONVERGENT B2 ;  /* 0x0000000000027941 */ /* 0x000fea0003800200 */
.L_x_1622:
        /* <DEDUP_REMOVED lines=14> */
.L_x_1625:
[----:B------:R-:W-:Y:S05]  /*5280*/  BSYNC.RECONVERGENT B2 ;  /* 0x0000000000027941 */ /* 0x000fea0003800200 */
.L_x_1624:
        /* <DEDUP_REMOVED lines=13> */
.L_x_1610:
[----:B------:R-:W-:Y:S05]  /*5360*/  BSYNC.RECONVERGENT B1 ;  /* 0x0000000000017941 */ /* 0x000fea0003800200 */
.L_x_1607:
        /* <DEDUP_REMOVED lines=13> */
.L_x_1627:
[----:B------:R-:W-:Y:S05]  /*5440*/  BSYNC.RECONVERGENT B1 ;  /* 0x0000000000017941 */ /* 0x000fea0003800200 */
.L_x_1626:
[----:B------:R-:W-:Y:S04]  /*5450*/  BSSY.RECONVERGENT B1, `(.L_x_1628) ;  /* 0x00001a8000017945 */ /* 0x000fe80003800200 */
[----:B------:R-:W-:Y:S05]  /*5460*/  @!P0 BRA `(.L_x_1629) ;  /* 0x0000000c00248947 */ /* 0x000fea0003800000 */
[----:B------:R-:W-:Y:S05]  /*5470*/  @!P1 BRA `(.L_x_1630) ;  /* 0x0000000400989947 */ /* 0x000fea0003800000 */
[----:B------:R-:W-:Y:S01]  /*5480*/  ISETP.GT.AND P0, PT, R2, RZ, PT ;  /* 0x000000ff0200720c */ /* 0x000fe20003f04270 */
[----:B------:R-:W1:Y:S01]  /*5490*/  @P2 LDC R187, c[0x0][0x40c] ;  /* 0x00010300ffbb2b82 */ /* 0x000e620000000800 */
[----:B0-----:R-:W-:Y:S02]  /*54a0*/  HADD2.F32 R117, -RZ, R4.H0_H0 ;  /* 0x20000004ff757230 */ /* 0x001fe40000004100 */
[--C-:B------:R-:W-:Y:S02]  /*54b0*/  HADD2.F32 R179, -RZ, R5.reuse.H0_H0 ;  /* 0x20000005ffb37230 */ /* 0x100fe40000004100 */
[----:B------:R-:W-:Y:S02]  /*54c0*/  HADD2.F32 R118, -RZ, R5.H1_H1 ;  /* 0x30000005ff767230 */ /* 0x000fe40000004100 */
[--C-:B------:R-:W-:Y:S01]  /*54d0*/  HADD2.F32 R185, -RZ, R6.reuse.H0_H0 ;  /* 0x20000006ffb97230 */ /* 0x100fe20000004100 */
[----:B------:R-:W0:Y:S01]  /*54e0*/  @P2 LDC R190, c[0x0][0x40c] ;  /* 0x00010300ffbe2b82 */ /* 0x000e220000000800 */
[----:B------:R-:W-:-:S02]  /*54f0*/  HADD2.F32 R189, -RZ, R6.H1_H1 ;  /* 0x30000006ffbd7230 */ /* 0x000fc40000004100 */
[----:B------:R-:W-:Y:S02]  /*5500*/  HADD2.F32 R193, -RZ, R7.H0_H0 ;  /* 0x20000007ffc17230 */ /* 0x000fe40000004100 */
        /* <DEDUP_REMOVED lines=8> */
[----:B------:R-:W2:Y:S01]  /*5590*/  @P2 LDC R192, c[0x0][0x40c] ;  /* 0x00010300ffc02b82 */ /* 0x000ea20000000800 */
[----:B------:R-:W-:Y:S01]  /*55a0*/  @P0 FADD.FTZ R119, R160, -R119 ;  /* 0x80000077a0770221 */ /* 0x000fe20000010000 */
[----:B------:R-:W-:Y:S01]  /*55b0*/  @P0 FADD.FTZ R2, R163, -R2 ;  /* 0x80000002a3020221 */ /* 0x000fe20000010000 */
[----:B------:R-:W-:-:S02]  /*55c0*/  HADD2.F32 R159, -RZ, R4.H1_H1 ;  /* 0x30000004ff9f7230 */ /* 0x000fc40000004100 */
[----:B------:R-:W-:Y:S01]  /*55d0*/  @P0 FADD.FTZ R177, R162, -R177 ;  /* 0x800000b1a2b10221 */ /* 0x000fe20000010000 */
[----:B------:R-:W-:Y:S01]  /*55e0*/  @P0 FFMA.FTZ R117, R120, R119, R117 ;  /* 0x0000007778750223 */ /* 0x000fe20000010075 */
[----:B------:R-:W-:Y:S01]  /*55f0*/  @P0 FADD.FTZ R119, R167, -R116 ;  /* 0x80000074a7770221 */ /* 0x000fe20000010000 */
[----:B------:R-:W-:Y:S01]  /*5600*/  @P0 FADD.FTZ R116, R172, -R181 ;  /* 0x800000b5ac740221 */ /* 0x000fe20000010000 */
[----:B------:R-:W3:Y:S01]  /*5610*/  @P2 LDC R178, c[0x0][0x40c] ;  /* 0x00010300ffb22b82 */ /* 0x000ee20000000800 */
[C---:B------:R-:W-:Y:S01]  /*5620*/  @P0 FFMA.FTZ R179, R120.reuse, R2, R179 ;  /* 0x0000000278b30223 */ /* 0x040fe200000100b3 */
[C---:B------:R-:W-:Y:S01]  /*5630*/  @P0 FFMA.FTZ R118, R120.reuse, R119, R118 ;  /* 0x0000007778760223 */ /* 0x040fe20000010076 */
[----:B------:R-:W-:Y:S02]  /*5640*/  @P2 HADD2.F32 R2, -RZ, R24.H0_H0 ;  /* 0x20000018ff022230 */ /* 0x000fe40000004100 */
[----:B------:R-:W-:Y:S01]  /*5650*/  @P0 FFMA.FTZ R185, R120, R116, R185 ;  /* 0x0000007478b90223 */ /* 0x000fe200000100b9 */
[----:B------:R-:W-:-:S02]  /*5660*/  HADD2.F32 R188, -RZ, R7.H1_H1 ;  /* 0x30000007ffbc7230 */ /* 0x000fc40000004100 */
[----:B------:R-:W-:Y:S01]  /*5670*/  @P0 FADD.FTZ R180, R173, -R180 ;  /* 0x800000b4adb40221 */ /* 0x000fe20000010000 */
[----:B------:R-:W-:Y:S01]  /*5680*/  @P0 FADD.FTZ R116, R170, -R183 ;  /* 0x800000b7aa740221 */ /* 0x000fe20000010000 */
[----:B------:R-:W4:Y:S01]  /*5690*/  @P2 LDC R184, c[0x0][0x40c] ;  /* 0x00010300ffb82b82 */ /* 0x000f220000000800 */
[----:B------:R-:W-:Y:S01]  /*56a0*/  @P0 FADD.FTZ R181, R171, -R182 ;  /* 0x800000b6abb50221 */ /* 0x000fe20000010000 */
[C---:B------:R-:W-:Y:S01]  /*56b0*/  @P0 FFMA.FTZ R159, R120.reuse, R177, R159 ;  /* 0x000000b1789f0223 */ /* 0x040fe2000001009f */
[C---:B------:R-:W-:Y:S01]  /*56c0*/  @P0 FFMA.FTZ R189, R120.reuse, R180, R189 ;  /* 0x000000b478bd0223 */ /* 0x040fe200000100bd */
[C---:B------:R-:W-:Y:S01]  /*56d0*/  @P0 FFMA.FTZ R193, R120.reuse, R116, R193 ;  /* 0x0000007478c10223 */ /* 0x040fe200000100c1 */
[----:B------:R-:W-:Y:S01]  /*56e0*/  @P0 FFMA.FTZ R188, R120, R181, R188 ;  /* 0x000000b578bc0223 */ /* 0x000fe200000100bc */
[----:B------:R-:W-:Y:S02]  /*56f0*/  @P2 HADD2.F32 R116, -RZ, R25.H0_H0 ;  /* 0x20000019ff742230 */ /* 0x000fe40000004100 */
[----:B-1----:R-:W-:Y:S01]  /*5700*/  @P2 FMUL.FTZ R180, R118, R187 ;  /* 0x000000bb76b42220 */ /* 0x002fe20000410000 */
[----:B------:R-:W1:Y:S01]  /*5710*/  @P2 LDC R194, c[0x0][0x40c] ;  /* 0x00010300ffc22b82 */ /* 0x000e620000000800 */
[----:B------:R-:W-:-:S02]  /*5720*/  @P2 HADD2.F32 R120, -RZ, R26.H0_H0 ;  /* 0x2000001aff782230 */ /* 0x000fc40000004100 */
[----:B0-----:R-:W-:Y:S01]  /*5730*/  @P2 FMUL.FTZ R181, R179, R190 ;  /* 0x000000beb3b52220 */ /* 0x001fe20000410000 */
[----:B-----5:R-:W-:Y:S02]  /*5740*/  @P2 HADD2.F32 R197, -RZ, R108.H0_H0 ;  /* 0x2000006cffc52230 */ /* 0x020fe40000004100 */
[----:B--2---:R-:W-:Y:S01]  /*5750*/  @P2 FMUL.FTZ R187, R185, R192 ;  /* 0x000000c0b9bb2220 */ /* 0x004fe20000410000 */
[----:B------:R-:W-:Y:S02]  /*5760*/  @P2 HADD2.F32 R177, -RZ, R24.H1_H1 ;  /* 0x30000018ffb12230 */ /* 0x000fe40000004100 */
[----:B------:R-:W-:Y:S01]  /*5770*/  @P2 FMUL.FTZ R116, R181, R116 ;  /* 0x00000074b5742220 */ /* 0x000fe20000410000 */
[----:B------:R-:W-:Y:S01]  /*5780*/  @P2 HADD2.F32 R183, -RZ, R25.H1_H1 ;  /* 0x30000019ffb72230 */ /* 0x000fe20000004100 */
[----:B------:R-:W0:Y:S01]  /*5790*/  @P2 LDC R196, c[0x0][0x40c] ;  /* 0x00010300ffc42b82 */ /* 0x000e220000000800 */
[----:B---3--:R-:W-:Y:S01]  /*57a0*/  @P2 FMUL.FTZ R119, R117, R178 ;  /* 0x000000b275772220 */ /* 0x008fe20000410000 */
[----:B------:R-:W-:-:S02]  /*57b0*/  @P2 HADD2.F32 R191, -RZ, R26.H1_H1 ;  /* 0x3000001affbf2230 */ /* 0x000fc40000004100 */
[----:B------:R-:W-:Y:S01]  /*57c0*/  @P2 FMUL.FTZ R182, R187, R120 ;  /* 0x00000078bbb62220 */ /* 0x000fe20000410000 */
[----:B------:R-:W-:Y:S02]  /*57d0*/  @P2 HADD2.F32 R186, -RZ, R27.H0_H0 ;  /* 0x2000001bffba2230 */ /* 0x000fe40000004100 */
[----:B------:R-:W-:Y:S01]  /*57e0*/  @P2 FMUL.FTZ R2, R119, R2 ;  /* 0x0000000277022220 */ /* 0x000fe20000410000 */
[----:B------:R-:W-:Y:S01]  /*57f0*/  @P2 FFMA.FTZ R64, R197, R119, R64 ;  /* 0x00000077c5402223 */ /* 0x000fe20000010040 */
[----:B------:R-:W-:Y:S02]  /*5800*/  @P2 HADD2.F32 R119, -RZ, R109.H0_H0 ;  /* 0x2000006dff772230 */ /* 0x000fe40000004100 */
[----:B----4-:R-:W-:Y:S01]  /*5810*/  @P2 FMUL.FTZ R178, R159, R184 ;  /* 0x000000b89fb22220 */ /* 0x010fe20000410000 */
[----:B------:R-:W-:Y:S01]  /*5820*/  @P2 FMUL.FTZ R183, R180, R183 ;  /* 0x000000b7b4b72220 */ /* 0x000fe20000410000 */
[----:B------:R-:W-:Y:S01]  /*5830*/  @P2 F2FP.F16.F32.PACK_AB R2, RZ, R2 ;  /* 0x00000002ff02223e */ /* 0x000fe200000000ff */
[----:B------:R-:W-:-:S02]  /*5840*/  @P2 HADD2.F32 R190, -RZ, R108.H1_H1 ;  /* 0x3000006cffbe2230 */ /* 0x000fc40000004100 */
[----:B------:R-:W-:Y:S01]  /*5850*/  @P2 FMUL.FTZ R177, R178, R177 ;  /* 0x000000b1b2b12220 */ /* 0x000fe20000410000 */
[----:B------:R-:W-:Y:S01]  /*5860*/  @P2 F2FP.F16.F32.PACK_AB R120, RZ, R116 ;  /* 0x00000074ff78223e */ /* 0x000fe200000000ff */
[----:B------:R-:W-:Y:S01]  /*5870*/  @P2 FFMA.FTZ R66, R119, R181, R66 ;  /* 0x000000b577422223 */ /* 0x000fe20000010042 */
[----:B------:R-:W-:Y:S01]  /*5880*/  @P2 PRMT R112, R2, 0x7610, R112 ;  /* 0x0000761002702816 */ /* 0x000fe20000000070 */
[----:B-1----:R-:W-:Y:S01]  /*5890*/  @P2 FMUL.FTZ R184, R189, R194 ;  /* 0x000000c2bdb82220 */ /* 0x002fe20000410000 */
[----:B------:R-:W-:Y:S01]  /*58a0*/  @P2 HADD2.F32 R2, -RZ, R109.H1_H1 ;  /* 0x3000006dff022230 */ /* 0x000fe20000004100 */
[----:B------:R-:W-:Y:S01]  /*58b0*/  @P2 F2FP.F16.F32.PACK_AB R182, RZ, R182 ;  /* 0x000000b6ffb6223e */ /* 0x000fe200000000ff */
[--C-:B------:R-:W-:Y:S02]  /*58c0*/  @P2 HADD2.F32 R119, -RZ, R110.reuse.H0_H0 ;  /* 0x2000006eff772230 */ /* 0x100fe40000004100 */
[----:B------:R-:W-:Y:S01]  /*58d0*/  @P2 FMUL.FTZ R191, R184, R191 ;  /* 0x000000bfb8bf2220 */ /* 0x000fe20000410000 */
[----:B------:R-:W-:Y:S01]  /*58e0*/  F2FP.F16.F32.PACK_AB R116, R159, R117 ;  /* 0x000000759f74723e */ /* 0x000fe200000000ff */
[----:B------:R-:W-:Y:S01]  /*58f0*/  @P2 FFMA.FTZ R67, R2, R180, R67 ;  /* 0x000000b402432223 */ /* 0x000fe20000010043 */
[----:B------:R-:W-:-:S02]  /*5900*/  @P2 HADD2.F32 R2, -RZ, R110.H1_H1 ;  /* 0x3000006eff022230 */ /* 0x000fc40000004100 */
[----:B0-----:R-:W-:Y:S01]  /*5910*/  @P2 FMUL.FTZ R195, R193, R196 ;  /* 0x000000c4c1c32220 */ /* 0x001fe20000410000 */
[----:B------:R-:W-:Y:S01]  /*5920*/  @P2 HADD2.F32 R159, -RZ, R111.H0_H0 ;  /* 0x2000006fff9f2230 */ /* 0x000fe20000004100 */
[----:B------:R-:W-:Y:S01]  /*5930*/  @P2 F2FP.F16.F32.PACK_AB R177, RZ, R177 ;  /* 0x000000b1ffb1223e */ /* 0x000fe200000000ff */
[----:B------:R-:W-:Y:S01]  /*5940*/  @P2 FFMA.FTZ R60, R119, R187, R60 ;  /* 0x000000bb773c2223 */ /* 0x000fe2000001003c */
[----:B------:R-:W-:Y:S01]  /*5950*/  @P2 FMUL.FTZ R186, R195, R186 ;  /* 0x000000bac3ba2220 */ /* 0x000fe20000410000 */
[----:B------:R-:W-:Y:S01]  /*5960*/  @P2 F2FP.F16.F32.PACK_AB R183, RZ, R183 ;  /* 0x000000b7ffb7223e */ /* 0x000fe200000000ff */
[----:B------:R-:W-:Y:S01]  /*5970*/  @P2 FFMA.FTZ R65, R190, R178, R65 ;  /* 0x000000b2be412223 */ /* 0x000fe20000010041 */
[----:B------:R-:W-:Y:S01]  /*5980*/  @P2 F2FP.F16.F32.PACK_AB R191, RZ, R191 ;  /* 0x000000bfffbf223e */ /* 0x000fe200000000ff */
[----:B------:R-:W-:Y:S01]  /*5990*/  @P2 FFMA.FTZ R61, R2, R184, R61 ;  /* 0x000000b8023d2223 */ /* 0x000fe2000001003d */
[----:B------:R-:W-:Y:S01]  /*59a0*/  @P2 F2FP.F16.F32.PACK_AB R186, RZ, R186 ;  /* 0x000000baffba223e */ /* 0x000fe200000000ff */
[----:B------:R-:W-:Y:S01]  /*59b0*/  @P2 FFMA.FTZ R62, R159, R195, R62 ;  /* 0x000000c39f3e2223 */ /* 0x000fe2000001003e */
[----:B------:R-:W-:-:S02]  /*59c0*/  @P2 PRMT R113, R120, 0x7610, R113 ;  /* 0x0000761078712816 */ /* 0x000fc40000000071 */
        /* <DEDUP_REMOVED lines=17> */
.L_x_1630:
        /* <DEDUP_REMOVED lines=20> */
[----:B------:R-:W-:Y:S01]  /*5c20*/  @P0 FADD.FTZ R186, R167, -R186 ;  /* 0x800000baa7ba0221 */ /* 0x000fe20000010000 */
[----:B------:R-:W2:Y:S01]  /*5c30*/  @P2 LDC R190, c[0x0][0x40c] ;  /* 0x00010300ffbe2b82 */ /* 0x000ea20000000800 */
[C---:B------:R-:W-:Y:S01]  /*5c40*/  @P0 FFMA.FTZ R181, R120.reuse, R184, R181 ;  /* 0x000000b878b50223 */ /* 0x040fe200000100b5 */
[-CC-:B------:R-:W-:Y:S01]  /*5c50*/  @P0 FFMA.FTZ R191, R175, R159.reuse, R178.reuse ;  /* 0x0000009fafbf0223 */ /* 0x180fe200000100b2 */
[----:B------:R-:W-:Y:S01]  /*5c60*/  @P0 FFMA.FTZ R183, R120, R186, R183 ;  /* 0x000000ba78b70223 */ /* 0x000fe200000100b7 */
[-CC-:B------:R-:W-:Y:S01]  /*5c70*/  @P0 FFMA.FTZ R188, R174, R159.reuse, R178.reuse ;  /* 0x0000009faebc0223 */ /* 0x180fe200000100b2 */
[----:B------:R-:W-:Y:S01]  /*5c80*/  @P0 FFMA.FTZ R193, R169, R159, R178 ;  /* 0x0000009fa9c10223 */ /* 0x000fe200000100b2 */
[----:B------:R-:W-:Y:S01]  /*5c90*/  @P0 FADD.FTZ R191, R172, -R191 ;  /* 0x800000bfacbf0221 */ /* 0x000fe20000010000 */
[----:B-1----:R-:W-:Y:S01]  /*5ca0*/  @P2 FMUL.FTZ R177, R177, R2 ;  /* 0x00000002b1b12220 */ /* 0x002fe20000410000 */
[----:B------:R-:W1:Y:S01]  /*5cb0*/  @P2 LDC R184, c[0x0][0x40c] ;  /* 0x00010300ffb82b82 */ /* 0x000e620000000800 */
[----:B------:R-:W-:Y:S01]  /*5cc0*/  @P0 FADD.FTZ R188, R173, -R188 ;  /* 0x800000bcadbc0221 */ /* 0x000fe20000010000 */
[----:B------:R-:W-:Y:S01]  /*5cd0*/  @P0 FFMA.FTZ R185, R120, R191, R185 ;  /* 0x000000bf78b90223 */ /* 0x000fe200000100b9 */
[----:B------:R-:W-:Y:S01]  /*5ce0*/  @P2 FMUL.FTZ R2, R180, R177 ;  /* 0x000000b1b4022220 */ /* 0x000fe20000410000 */
[----:B0-----:R-:W-:Y:S01]  /*5cf0*/  @P2 FMUL.FTZ R180, R179, R182 ;  /* 0x000000b6b3b42220 */ /* 0x001fe20000410000 */
[----:B------:R-:W-:-:S02]  /*5d00*/  @P2 HADD2.F32 R179, -RZ, R24.H1_H1 ;  /* 0x30000018ffb32230 */ /* 0x000fc40000004100 */
[----:B------:R-:W-:Y:S01]  /*5d10*/  @P0 FFMA.FTZ R187, R120, R188, R187 ;  /* 0x000000bc78bb0223 */ /* 0x000fe200000100bb */
[----:B------:R-:W-:Y:S01]  /*5d20*/  @P2 HADD2.F32 R191, -RZ, R25.H1_H1 ;  /* 0x30000019ffbf2230 */ /* 0x000fe20000004100 */
[----:B------:R-:W0:Y:S01]  /*5d30*/  @P2 LDC R182, c[0x0][0x40c] ;  /* 0x00010300ffb62b82 */ /* 0x000e220000000800 */
[----:B------:R-:W-:Y:S01]  /*5d40*/  @P2 F2FP.F16.F32.PACK_AB R2, RZ, R2 ;  /* 0x00000002ff02223e */ /* 0x000fe200000000ff */
[----:B------:R-:W-:Y:S01]  /*5d50*/  @P2 FMUL.FTZ R179, R179, R180 ;  /* 0x000000b4b3b32220 */ /* 0x000fe20000410000 */
[----:B------:R-:W-:Y:S01]  /*5d60*/  @P0 FADD.FTZ R192, R170, -R193 ;  /* 0x800000c1aac00221 */ /* 0x000fe20000010000 */
[----:B------:R-:W-:Y:S01]  /*5d70*/  @P2 HADD2.F32 R188, -RZ, R27.H0_H0 ;  /* 0x2000001bffbc2230 */ /* 0x000fe20000004100 */
[----:B------:R-:W-:Y:S01]  /*5d80*/  @P2 PRMT R112, R2, 0x7610, R112 ;  /* 0x0000761002702816 */ /* 0x000fe20000000070 */
[----:B------:R-:W-:Y:S01]  /*5d90*/  @P2 HADD2.F32 R2, -RZ, R25.H0_H0 ;  /* 0x20000019ff022230 */ /* 0x000fe20000004100 */
[----:B------:R-:W-:Y:S01]  /*5da0*/  @P2 F2FP.F16.F32.PACK_AB R179, RZ, R179 ;  /* 0x000000b3ffb3223e */ /* 0x000fe200000000ff */
[----:B------:R-:W3:Y:S01]  /*5db0*/  @P2 LDC R186, c[0x0][0x40c] ;  /* 0x00010300ffba2b82 */ /* 0x000ee20000000800 */
[----:B------:R-:W-:-:S02]  /*5dc0*/  @P0 FFMA.FTZ R189, R120, R192, R189 ;  /* 0x000000c078bd0223 */ /* 0x000fc400000100bd */
[----:B------:R-:W-:-:S05]  /*5dd0*/  @P2 PRMT R112, R112, 0x5410, R179 ;  /* 0x0000541070702816 */ /* 0x000fca00000000b3 */
[----:B------:R-:W4:Y:S01]  /*5de0*/  @P2 LDC R194, c[0x0][0x40c] ;  /* 0x00010300ffc22b82 */ /* 0x000f220000000800 */
[----:B-1----:R-:W-:Y:S01]  /*5df0*/  @P2 FMUL.FTZ R181, R181, R184 ;  /* 0x000000b8b5b52220 */ /* 0x002fe20000410000 */
[----:B--2---:R-:W-:Y:S01]  /*5e00*/  @P2 FMUL.FTZ R184, R187, R190 ;  /* 0x000000bebbb82220 */ /* 0x004fe20000410000 */
[----:B------:R-:W-:Y:S02]  /*5e10*/  @P2 HADD2.F32 R187, -RZ, R26.H1_H1 ;  /* 0x3000001affbb2230 */ /* 0x000fe40000004100 */
[----:B------:R-:W-:Y:S01]  /*5e20*/  @P2 FMUL.FTZ R2, R2, R181 ;  /* 0x000000b502022220 */ /* 0x000fe20000410000 */
[----:B0-----:R-:W-:-:S04]  /*5e30*/  @P2 FMUL.FTZ R182, R183, R182 ;  /* 0x000000b6b7b62220 */ /* 0x001fc80000410000 */
        /* <DEDUP_REMOVED lines=44> */
.L_x_1629:
[----:B------:R-:W-:Y:S05]  /*6100*/  @!P1 BRA `(.L_x_1632) ;  /* 0x0000000400989947 */ /* 0x000fea0003800000 */
[----:B0-----:R-:W0:Y:S01]  /*6110*/  @P2 LDC R118, c[0x0][0x40c] ;  /* 0x00010300ff762b82 */ /* 0x001e220000000800 */
[-CC-:B------:R-:W-:Y:S01]  /*6120*/  FFMA.FTZ R177, R164, R159.reuse, R178.reuse ;  /* 0x0000009fa4b17223 */ /* 0x180fe200000100b2 */
[-CC-:B------:R-:W-:Y:S01]  /*6130*/  FFMA.FTZ R117, R161, R159.reuse, R178.reuse ;  /* 0x0000009fa1757223 */ /* 0x180fe200000100b2 */
[----:B------:R-:W-:Y:S01]  /*6140*/  ISETP.GT.AND P0, PT, R2, RZ, PT ;  /* 0x000000ff0200720c */ /* 0x000fe20003f04270 */
[-CC-:B------:R-:W-:Y:S01]  /*6150*/  FFMA.FTZ R2, R165, R159.reuse, R178.reuse ;  /* 0x0000009fa5027223 */ /* 0x180fe200000100b2 */
[----:B------:R-:W-:Y:S01]  /*6160*/  FADD.FTZ R177, R162, -R177 ;  /* 0x800000b1a2b17221 */ /* 0x000fe20000010000 */
[----:B------:R-:W-:Y:S01]  /*6170*/  FADD.FTZ R117, R160, -R117 ;  /* 0x80000075a0757221 */ /* 0x000fe20000010000 */
[--C-:B------:R-:W-:Y:S01]  /*6180*/  FFMA.FTZ R182, R166, R159, R178.reuse ;  /* 0x0000009fa6b67223 */ /* 0x100fe200000100b2 */
[----:B------:R-:W1:Y:S01]  /*6190*/  @P2 LDC R119, c[0x0][0x40c] ;  /* 0x00010300ff772b82 */ /* 0x000e620000000800 */
[----:B------:R-:W-:Y:S01]  /*61a0*/  FMUL.FTZ R116, R120, R177 ;  /* 0x000000b178747220 */ /* 0x000fe20000410000 */
[-CC-:B------:R-:W-:Y:S01]  /*61b0*/  FFMA.FTZ R183, R175, R159.reuse, R178.reuse ;  /* 0x0000009fafb77223 */ /* 0x180fe200000100b2 */
[-CC-:B------:R-:W-:Y:S01]  /*61c0*/  FFMA.FTZ R186, R174, R159.reuse, R178.reuse ;  /* 0x0000009faeba7223 */ /* 0x180fe200000100b2 */
[-CC-:B------:R-:W-:Y:S01]  /*61d0*/  FFMA.FTZ R191, R169, R159.reuse, R178.reuse ;  /* 0x0000009fa9bf7223 */ /* 0x180fe200000100b2 */
[----:B------:R-:W-:Y:S01]  /*61e0*/  FFMA.FTZ R178, R176, R159, R178 ;  /* 0x0000009fb0b27223 */ /* 0x000fe200000100b2 */
[----:B------:R-:W-:Y:S01]  /*61f0*/  FADD.FTZ R159, R163, -R2 ;  /* 0x80000002a39f7221 */ /* 0x000fe20000010000 */
[----:B------:R-:W-:Y:S01]  /*6200*/  FSEL R189, R116, RZ, P0 ;  /* 0x000000ff74bd7208 */ /* 0x000fe20000000000 */
[----:B------:R-:W2:Y:S01]  /*6210*/  @P2 LDC R184, c[0x0][0x40c] ;  /* 0x00010300ffb82b82 */ /* 0x000ea20000000800 */
[----:B------:R-:W-:Y:S01]  /*6220*/  FMUL.FTZ R2, R120, R117 ;  /* 0x0000007578027220 */ /* 0x000fe20000410000 */
[----:B------:R-:W-:Y:S01]  /*6230*/  FADD.FTZ R177, R167, -R182 ;  /* 0x800000b6a7b17221 */ /* 0x000fe20000010000 */
[----:B------:R-:W-:Y:S01]  /*6240*/  FADD.FTZ R187, R173, -R186 ;  /* 0x800000baadbb7221 */ /* 0x000fe20000010000 */
[----:B------:R-:W-:-:S02]  /*6250*/  @P2 HADD2.F32 R179, -RZ, R24.H1_H1 ;  /* 0x30000018ffb32230 */ /* 0x000fc40000004100 */
[----:B------:R-:W-:Y:S01]  /*6260*/  FADD.FTZ R193, R171, -R178 ;  /* 0x800000b2abc17221 */ /* 0x000fe20000010000 */
[----:B------:R-:W-:Y:S01]  /*6270*/  FSEL R188, R2, RZ, P0 ;  /* 0x000000ff02bc7208 */ /* 0x000fe20000000000 */
[----:B------:R-:W-:Y:S01]  /*6280*/  FADD.FTZ R191, R170, -R191 ;  /* 0x800000bfaabf7221 */ /* 0x000fe20000010000 */
[----:B------:R-:W3:Y:S01]  /*6290*/  @P2 LDC R196, c[0x0][0x40c] ;  /* 0x00010300ffc42b82 */ /* 0x000ee20000000800 */
[----:B0-----:R-:W-:Y:S01]  /*62a0*/  @P2 FMUL.FTZ R178, R189, R118 ;  /* 0x00000076bdb22220 */ /* 0x001fe20000410000 */
[C---:B------:R-:W-:Y:S01]  /*62b0*/  FMUL.FTZ R118, R120.reuse, R177 ;  /* 0x000000b178767220 */ /* 0x040fe20000410000 */
[----:B------:R-:W-:Y:S01]  /*62c0*/  FMUL.FTZ R177, R120, R187 ;  /* 0x000000bb78b17220 */ /* 0x000fe20000410000 */
[----:B------:R-:W-:Y:S01]  /*62d0*/  FADD.FTZ R183, R172, -R183 ;  /* 0x800000b7acb77221 */ /* 0x000fe20000010000 */
[----:B------:R-:W-:Y:S01]  /*62e0*/  @P2 FMUL.FTZ R116, R179, R178 ;  /* 0x000000b2b3742220 */ /* 0x000fe20000410000 */
[----:B------:R-:W-:Y:S02]  /*62f0*/  @P2 HADD2.F32 R180, -RZ, R24.H0_H0 ;  /* 0x20000018ffb42230 */ /* 0x000fe40000004100 */
[----:B------:R-:W-:Y:S01]  /*6300*/  FMUL.FTZ R179, R120, R191 ;  /* 0x000000bf78b37220 */ /* 0x000fe20000410000 */
[----:B------:R-:W0:Y:S01]  /*6310*/  @P2 LDC R181, c[0x0][0x40c] ;  /* 0x00010300ffb52b82 */ /* 0x000e220000000800 */
[----:B-1----:R-:W-:Y:S01]  /*6320*/  @P2 FMUL.FTZ R119, R188, R119 ;  /* 0x00000077bc772220 */ /* 0x002fe20000410000 */
[----:B------:R-:W-:Y:S01]  /*6330*/  FMUL.FTZ R187, R120, R193 ;  /* 0x000000c178bb7220 */ /* 0x000fe20000410000 */
[----:B------:R-:W-:Y:S01]  /*6340*/  FSEL R191, R118, RZ, P0 ;  /* 0x000000ff76bf7208 */ /* 0x000fe20000000000 */
[C---:B------:R-:W-:Y:S01]  /*6350*/  FMUL.FTZ R117, R120.reuse, R159 ;  /* 0x0000009f78757220 */ /* 0x040fe20000410000 */
[----:B------:R-:W-:Y:S01]  /*6360*/  FSEL R193, R177, RZ, P0 ;  /* 0x000000ffb1c17208 */ /* 0x000fe20000000000 */
[----:B------:R-:W-:Y:S01]  /*6370*/  FMUL.FTZ R159, R120, R183 ;  /* 0x000000b7789f7220 */ /* 0x000fe20000410000 */
[----:B------:R-:W-:Y:S01]  /*6380*/  @P2 FMUL.FTZ R2, R180, R119 ;  /* 0x00000077b4022220 */ /* 0x000fe20000410000 */
[----:B------:R-:W1:Y:S01]  /*6390*/  @P2 LDC R185, c[0x0][0x40c] ;  /* 0x00010300ffb92b82 */ /* 0x000e620000000800 */
[----:B------:R-:W-:-:S02]  /*63a0*/  @P2 HADD2.F32 R183, -RZ, R25.H1_H1 ;  /* 0x30000019ffb72230 */ /* 0x000fc40000004100 */
[----:B--2---:R-:W-:Y:S01]  /*63b0*/  @P2 FMUL.FTZ R180, R191, R184 ;  /* 0x000000b8bfb42220 */ /* 0x004fe20000410000 */
[--C-:B------:R-:W-:Y:S01]  /*63c0*/  @P2 HADD2.F32 R195, -RZ, R26.reuse.H1_H1 ;  /* 0x3000001affc32230 */ /* 0x100fe20000004100 */
[----:B------:R-:W-:Y:S01]  /*63d0*/  FSEL R190, R117, RZ, P0 ;  /* 0x000000ff75be7208 */ /* 0x000fe20000000000 */
[----:B------:R-:W-:Y:S01]  /*63e0*/  @P2 HADD2.F32 R182, -RZ, R26.H0_H0 ;  /* 0x2000001affb62230 */ /* 0x000fe20000004100 */
[----:B------:R-:W-:Y:S01]  /*63f0*/  FSEL R192, R159, RZ, P0 ;  /* 0x000000ff9fc07208 */ /* 0x000fe20000000000 */
[----:B------:R-:W-:Y:S01]  /*6400*/  @P2 FMUL.FTZ R117, R183, R180 ;  /* 0x000000b4b7752220 */ /* 0x000fe20000410000 */
[----:B------:R-:W2:Y:S01]  /*6410*/  @P2 LDC R197, c[0x0][0x40c] ;  /* 0x00010300ffc52b82 */ /* 0x000ea20000000800 */
[----:B---3--:R-:W-:Y:S01]  /*6420*/  @P2 FMUL.FTZ R184, R193, R196 ;  /* 0x000000c4c1b82220 */ /* 0x008fe20000410000 */
[----:B------:R-:W-:Y:S01]  /*6430*/  @P2 F2FP.F16.F32.PACK_AB R120, RZ, R116 ;  /* 0x00000074ff78223e */ /* 0x000fe200000000ff */
[----:B------:R-:W-:Y:S01]  /*6440*/  @P2 HADD2.F32 R116, -RZ, R25.H0_H0 ;  /* 0x20000019ff742230 */ /* 0x000fe20000004100 */
[----:B------:R-:W-:Y:S01]  /*6450*/  FSEL R194, R179, RZ, P0 ;  /* 0x000000ffb3c27208 */ /* 0x000fe20000000000 */
[----:B------:R-:W-:Y:S01]  /*6460*/  @P2 FMUL.FTZ R183, R195, R184 ;  /* 0x000000b8c3b72220 */ /* 0x000fe20000410000 */
[----:B-----5:R-:W-:Y:S01]  /*6470*/  @P2 HADD2.F32 R195, -RZ, R108.H0_H0 ;  /* 0x2000006cffc32230 */ /* 0x020fe20000004100 */
[----:B------:R-:W-:Y:S01]  /*6480*/  @P2 F2FP.F16.F32.PACK_AB R2, RZ, R2 ;  /* 0x00000002ff02223e */ /* 0x000fe200000000ff */
[----:B0-----:R-:W-:Y:S01]  /*6490*/  @P2 FMUL.FTZ R159, R190, R181 ;  /* 0x000000b5be9f2220 */ /* 0x001fe20000410000 */
[----:B------:R-:W-:Y:S01]  /*64a0*/  @P2 HADD2.F32 R186, -RZ, R27.H0_H0 ;  /* 0x2000001bffba2230 */ /* 0x000fe20000004100 */
[----:B------:R-:W-:Y:S01]  /*64b0*/  @P2 F2FP.F16.F32.PACK_AB R179, RZ, R117 ;  /* 0x00000075ffb3223e */ /* 0x000fe200000000ff */
[----:B------:R-:W-:Y:S01]  /*64c0*/  @P2 FFMA.FTZ R64, R195, R119, R64 ;  /* 0x00000077c3402223 */ /* 0x000fe20000010040 */
[----:B------:R-:W-:Y:S01]  /*64d0*/  @P2 FMUL.FTZ R116, R116, R159 ;  /* 0x0000009f74742220 */ /* 0x000fe20000410000 */
[--C-:B------:R-:W-:Y:S01]  /*64e0*/  @P2 HADD2.F32 R119, -RZ, R109.reuse.H0_H0 ;  /* 0x2000006dff772230 */ /* 0x100fe20000004100 */
[----:B------:R-:W-:Y:S01]  /*64f0*/  @P2 PRMT R112, R2, 0x7610, R112 ;  /* 0x0000761002702816 */ /* 0x000fe20000000070 */
[----:B------:R-:W-:-:S02]  /*6500*/  @P2 HADD2.F32 R2, -RZ, R109.H1_H1 ;  /* 0x3000006dff022230 */ /* 0x000fc40000004100 */
[----:B-1----:R-:W-:Y:S01]  /*6510*/  @P2 FMUL.FTZ R181, R192, R185 ;  /* 0x000000b9c0b52220 */ /* 0x002fe20000410000 */
[----:B------:R-:W-:Y:S01]  /*6520*/  @P2 F2FP.F16.F32.PACK_AB R177, RZ, R116 ;  /* 0x00000074ffb1223e */ /* 0x000fe200000000ff */
[----:B------:R-:W-:Y:S01]  /*6530*/  @P2 FFMA.FTZ R66, R119, R159, R66 ;  /* 0x0000009f77422223 */ /* 0x000fe20000010042 */
[----:B------:R-:W-:Y:S01]  /*6540*/  F2FP.F16.F32.PACK_AB R116, R189, R188 ;  /* 0x000000bcbd74723e */ /* 0x000fe200000000ff */
[----:B------:R-:W-:Y:S01]  /*6550*/  @P2 FMUL.FTZ R118, R182, R181 ;  /* 0x000000b5b6762220 */ /* 0x000fe20000410000 */
[----:B------:R-:W-:Y:S02]  /*6560*/  @P2 HADD2.F32 R119, -RZ, R110.H0_H0 ;  /* 0x2000006eff772230 */ /* 0x000fe40000004100 */
[----:B------:R-:W-:Y:S01]  /*6570*/  @P2 FFMA.FTZ R67, R2, R180, R67 ;  /* 0x000000b402432223 */ /* 0x000fe20000010043 */
[----:B------:R-:W-:Y:S02]  /*6580*/  @P2 HADD2.F32 R188, -RZ, R108.H1_H1 ;  /* 0x3000006cffbc2230 */ /* 0x000fe40000004100 */
[----:B--2---:R-:W-:Y:S01]  /*6590*/  @P2 FMUL.FTZ R185, R194, R197 ;  /* 0x000000c5c2b92220 */ /* 0x004fe20000410000 */
[----:B------:R-:W-:Y:S01]  /*65a0*/  @P2 F2FP.F16.F32.PACK_AB R182, RZ, R118 ;  /* 0x00000076ffb6223e */ /* 0x000fe200000000ff */
[----:B------:R-:W-:Y:S01]  /*65b0*/  @P2 HADD2.F32 R2, -RZ, R110.H1_H1 ;  /* 0x3000006eff022230 */ /* 0x000fe20000004100 */
[----:B------:R-:W-:Y:S01]  /*65c0*/  @P2 F2FP.F16.F32.PACK_AB R183, RZ, R183 ;  /* 0x000000b7ffb7223e */ /* 0x000fe200000000ff */
[----:B------:R-:W-:Y:S01]  /*65d0*/  @P2 FMUL.FTZ R186, R186, R185 ;  /* 0x000000b9baba2220 */ /* 0x000fe20000410000 */
[----:B------:R-:W-:Y:S01]  /*65e0*/  @P2 HADD2.F32 R159, -RZ, R111.H0_H0 ;  /* 0x2000006fff9f2230 */ /* 0x000fe20000004100 */
[----:B------:R-:W-:Y:S01]  /*65f0*/  @P2 PRMT R113, R177, 0x7610, R113 ;  /* 0x00007610b1712816 */ /* 0x000fe20000000071 */
[----:B------:R-:W-:Y:S01]  /*6600*/  @P2 FFMA.FTZ R60, R119, R181, R60 ;  /* 0x000000b5773c2223 */ /* 0x000fe2000001003c */
[----:B------:R-:W-:Y:S01]  /*6610*/  FSEL R187, R187, RZ, P0 ;  /* 0x000000ffbbbb7208 */ /* 0x000fe20000000000 */
[----:B------:R-:W-:Y:S01]  /*6620*/  @P2 FFMA.FTZ R65, R188, R178, R65 ;  /* 0x000000b2bc412223 */ /* 0x000fe20000010041 */
[----:B------:R-:W-:Y:S01]  /*6630*/  @P2 F2FP.F16.F32.PACK_AB R186, RZ, R186 ;  /* 0x000000baffba223e */ /* 0x000fe200000000ff */
[----:B------:R-:W-:Y:S01]  /*6640*/  @P2 FFMA.FTZ R61, R2, R184, R61 ;  /* 0x000000b8023d2223 */ /* 0x000fe2000001003d */
[----:B------:R-:W-:Y:S01]  /*6650*/  @P2 PRMT R114, R182, 0x7610, R114 ;  /* 0x00007610b6722816 */ /* 0x000fe20000000072 */
[----:B------:R-:W-:Y:S01]  /*6660*/  @P2 FFMA.FTZ R62, R159, R185, R62 ;  /* 0x000000b99f3e2223 */ /* 0x000fe2000001003e */
[----:B------:R-:W-:-:S02]  /*6670*/  F2FP.F16.F32.PACK_AB R117, R191, R190 ;  /* 0x000000bebf75723e */ /* 0x000fc400000000ff */
[----:B------:R-:W-:Y:S02]  /*6680*/  F2FP.F16.F32.PACK_AB R118, R193, R192 ;  /* 0x000000c0c176723e */ /* 0x000fe400000000ff */
[----:B------:R-:W-:Y:S02]  /*6690*/  @P2 PRMT R112, R112, 0x5410, R120 ;  /* 0x0000541070702816 */ /* 0x000fe40000000078 */
[----:B------:R-:W-:Y:S02]  /*66a0*/  @P2 PRMT R113, R113, 0x5410, R179 ;  /* 0x0000541071712816 */ /* 0x000fe400000000b3 */
[----:B------:R-:W-:Y:S02]  /*66b0*/  F2FP.F16.F32.PACK_AB R119, R187, R194 ;  /* 0x000000c2bb77723e */ /* 0x000fe400000000ff */
        /* <DEDUP_REMOVED lines=11> */
.L_x_1632:
[----:B------:R-:W1:Y:S01]  /*6770*/  @P2 LDC R179, c[0x0][0x40c] ;  /* 0x00010300ffb32b82 */ /* 0x000e620000000800 */
[----:B0-----:R-:W-:Y:S01]  /*6780*/  FFMA.FTZ R180, R176, R159, R178 ;  /* 0x0000009fb0b47223 */ /* 0x001fe200000100b2 */
[----:B------:R-:W-:Y:S01]  /*6790*/  ISETP.GT.AND P0, PT, R2, RZ, PT ;  /* 0x000000ff0200720c */ /* 0x000fe20003f04270 */
[----:B------:R-:W-:Y:S01]  /*67a0*/  @P2 HADD2.F32 R181, -RZ, R27.H1_H1 ;  /* 0x3000001bffb52230 */ /* 0x000fe20000004100 */
[----:B------:R-:W-:Y:S01]  /*67b0*/  BSSY.RECONVERGENT B2, `(.L_x_1633) ;  /* 0x0000014000027945 */ /* 0x000fe20003800200 */
[----:B------:R-:W-:Y:S01]  /*67c0*/  FADD.FTZ R177, R171, -R180 ;  /* 0x800000b4abb17221 */ /* 0x000fe20000010000 */
[----:B-----5:R-:W-:-:S03]  /*67d0*/  @P2 HADD2.F32 R186, -RZ, R111.H1_H1 ;  /* 0x3000006fffba2230 */ /* 0x020fc60000004100 */
[----:B------:R-:W-:-:S05]  /*67e0*/  FMUL.FTZ R177, R120, R177 ;  /* 0x000000b178b17220 */ /* 0x000fca0000410000 */
[----:B------:R-:W-:-:S05]  /*67f0*/  FSEL R182, R177, RZ, P0 ;  /* 0x000000ffb1b67208 */ /* 0x000fca0000000000 */
[----:B-1----:R-:W-:-:S04]  /*6800*/  @P2 FMUL.FTZ R182, R182, R179 ;  /* 0x000000b3b6b62220 */ /* 0x002fc80000410000 */
        /* <DEDUP_REMOVED lines=14> */
.L_x_1634:
[----:B------:R-:W-:Y:S05]  /*68f0*/  BSYNC.RECONVERGENT B2 ;  /* 0x0000000000027941 */ /* 0x000fea0003800200 */
.L_x_1633:
        /* <DEDUP_REMOVED lines=14> */
.L_x_1636:
[----:B------:R-:W-:Y:S05]  /*69e0*/  BSYNC.RECONVERGENT B2 ;  /* 0x0000000000027941 */ /* 0x000fea0003800200 */
.L_x_1635:
        /* <DEDUP_REMOVED lines=14> */
.L_x_1638:
[----:B------:R-:W-:Y:S05]  /*6ad0*/  BSYNC.RECONVERGENT B2 ;  /* 0x0000000000027941 */ /* 0x000fea0003800200 */
.L_x_1637:
        /* <DEDUP_REMOVED lines=14> */
.L_x_1640:
[----:B------:R-:W-:Y:S05]  /*6bc0*/  BSYNC.RECONVERGENT B2 ;  /* 0x0000000000027941 */ /* 0x000fea0003800200 */
.L_x_1639:
        /* <DEDUP_REMOVED lines=14> */
.L_x_1642:
[----:B------:R-:W-:Y:S05]  /*6cb0*/  BSYNC.RECONVERGENT B2 ;  /* 0x0000000000027941 */ /* 0x000fea0003800200 */
.L_x_1641:
        /* <DEDUP_REMOVED lines=14> */
.L_x_1644:
[----:B------:R-:W-:Y:S05]  /*6da0*/  BSYNC.RECONVERGENT B2 ;  /* 0x0000000000027941 */ /* 0x000fea0003800200 */
.L_x_1643:
        /* <DEDUP_REMOVED lines=14> */
.L_x_1646:
[----:B------:R-:W-:Y:S05]  /*6e90*/  BSYNC.RECONVERGENT B2 ;  /* 0x0000000000027941 */ /* 0x000fea0003800200 */
.L_x_1645:
[----:B------:R-:W-:Y:S01]  /*6ea0*/  @P2 F2FP.F16.F32.PACK_AB R181, RZ, R181 ;  /* 0x000000b5ffb5223e */ /* 0x000fe200000000ff */
[----:B------:R-:W-:-:S03]  /*6eb0*/  @P2 FFMA.FTZ R63, R186, R182, R63 ;  /* 0x000000b6ba3f2223 */ /* 0x000fc6000001003f */
[----:B------:R-:W-:-:S07]  /*6ec0*/  @P2 PRMT R115, R115, 0x5410, R181 ;  /* 0x0000541073732816 */ /* 0x000fce00000000b5 */
.L_x_1631:
[----:B------:R-:W-:Y:S05]  /*6ed0*/  BSYNC.RECONVERGENT B1 ;  /* 0x0000000000017941 */ /* 0x000fea0003800200 */
.L_x_1628:
        /* <DEDUP_REMOVED lines=10> */
[----:B---3--:R-:W-:Y:S05]  /*6f80*/  @!P0 BRA `(.L_x_1647) ;  /* 0xffffff9400248947 */ /* 0x008fea000383ffff */
.L_x_1581:
[----:B------:R-:W-:Y:S05]  /*6f90*/  BSYNC B0 ;  /* 0x0000000000007941 */ /* 0x000fea0003800000 */
.L_x_1580:
        /* <DEDUP_REMOVED lines=209> */
.L_x_1585:
        /* <DEDUP_REMOVED lines=8> */
.L_x_1649:
[----:B------:R-:W-:Y:S05]  /*7d30*/  BSYNC B1 ;  /* 0x0000000000017941 */ /* 0x000fea0003800000 */
.L_x_1648:
        /* <DEDUP_REMOVED lines=8> */
.L_x_1650:
[----:B------:R-:W-:Y:S01]  /*7dc0*/  FADD.FTZ R157, R157, R168 ;  /* 0x000000a89d9d7221 */ /* 0x000fe20000010000 */
[----:B------:R-:W-:-:S04]  /*7dd0*/  HFMA2 R187, -RZ, RZ, 0, 1.1920928955078125e-07 ;  /* 0x00000002ffbb7431 */ /* 0x000fc800000001ff */
[----:B------:R-:W-:Y:S02]  /*7de0*/  MOV R188, R157 ;  /* 0x0000009d00bc7202 */ /* 0x000fe40000000f00 */
[----:B------:R-:W-:-:S07]  /*7df0*/  MOV R178, R186 ;  /* 0x000000ba00b27202 */ /* 0x000fce0000000f00 */
[----:B------:R-:W-:Y:S05]  /*7e00*/  WARPSYNC.COLLECTIVE R185, `(.L_x_1651) ;  /* 0x00000000b9087348 */ /* 0x000fea0003c00000 */
[----:B------:R0:W1:Y:S02]  /*7e10*/  SHFL.BFLY P1, R186, R188, R187, R190 ;  /* 0x0c0000bbbcba7389 */ /* 0x00006400000200be */
[----:B01----:R-:W-:Y:S05]  /*7e20*/  ENDCOLLECTIVE ;  /* 0x000000000000791b */ /* 0x003fea0003800000 */
.L_x_1651:
[----:B------:R-:W-:-:S05]  /*7e30*/  FADD.FTZ R178, R178, R177 ;  /* 0x000000b1b2b27221 */ /* 0x000fca0000010000 */
[----:B------:R-:W-:Y:S02]  /*7e40*/  MOV R188, R178 ;  /* 0x000000b200bc7202 */ /* 0x000fe40000000f00 */
[----:B------:R-:W-:-:S07]  /*7e50*/  MOV R180, R186 ;  /* 0x000000ba00b47202 */ /* 0x000fce0000000f00 */
[----:B------:R-:W-:Y:S05]  /*7e60*/  WARPSYNC.COLLECTIVE R185, `(.L_x_1652) ;  /* 0x00000000b9087348 */ /* 0x000fea0003c00000 */
[----:B------:R0:W1:Y:S02]  /*7e70*/  SHFL.BFLY P1, R186, R188, R187, R190 ;  /* 0x0c0000bbbcba7389 */ /* 0x00006400000200be */
[----:B01----:R-:W-:Y:S05]  /*7e80*/  ENDCOLLECTIVE ;  /* 0x000000000000791b */ /* 0x003fea0003800000 */
.L_x_1652:
[----:B------:R-:W-:Y:S01]  /*7e90*/  FADD.FTZ R180, R157, R180 ;  /* 0x000000b49db47221 */ /* 0x000fe20000010000 */
[----:B------:R-:W-:-:S04]  /*7ea0*/  HFMA2 R187, -RZ, RZ, 0, 2.384185791015625e-07 ;  /* 0x00000004ffbb7431 */ /* 0x000fc800000001ff */
[----:B------:R-:W-:Y:S02]  /*7eb0*/  MOV R188, R180 ;  /* 0x000000b400bc7202 */ /* 0x000fe40000000f00 */
[----:B------:R-:W-:-:S07]  /*7ec0*/  MOV R179, R186 ;  /* 0x000000ba00b37202 */ /* 0x000fce0000000f00 */
[----:B------:R-:W-:Y:S05]  /*7ed0*/  WARPSYNC.COLLECTIVE R185, `(.L_x_1653) ;  /* 0x00000000b9087348 */ /* 0x000fea0003c00000 */
[----:B------:R0:W1:Y:S02]  /*7ee0*/  SHFL.BFLY P1, R186, R188, R187, R190 ;  /* 0x0c0000bbbcba7389 */ /* 0x00006400000200be */
[----:B01----:R-:W-:Y:S05]  /*7ef0*/  ENDCOLLECTIVE ;  /* 0x000000000000791b */ /* 0x003fea0003800000 */
.L_x_1653:
[----:B------:R-:W-:-:S05]  /*7f00*/  FADD.FTZ R179, R178, R179 ;  /* 0x000000b3b2b37221 */ /* 0x000fca0000010000 */
[----:B------:R-:W-:Y:S02]  /*7f10*/  MOV R188, R179 ;  /* 0x000000b300bc7202 */ /* 0x000fe40000000f00 */
[----:B------:R-:W-:-:S07]  /*7f20*/  MOV R181, R186 ;  /* 0x000000ba00b57202 */ /* 0x000fce0000000f00 */
[----:B------:R-:W-:Y:S05]  /*7f30*/  WARPSYNC.COLLECTIVE R185, `(.L_x_1654) ;  /* 0x00000000b9087348 */ /* 0x000fea0003c00000 */
[----:B------:R0:W1:Y:S02]  /*7f40*/  SHFL.BFLY P1, R186, R188, R187, R190 ;  /* 0x0c0000bbbcba7389 */ /* 0x00006400000200be */
[----:B01----:R-:W-:Y:S05]  /*7f50*/  ENDCOLLECTIVE ;  /* 0x000000000000791b */ /* 0x003fea0003800000 */
.L_x_1654:
[----:B------:R-:W-:Y:S01]  /*7f60*/  FADD.FTZ R181, R180, R181 ;  /* 0x000000b5b4b57221 */ /* 0x000fe20000010000 */
[----:B------:R-:W-:-:S04]  /*7f70*/  HFMA2 R187, -RZ, RZ, 0, 4.76837158203125e-07 ;  /* 0x00000008ffbb7431 */ /* 0x000fc800000001ff */
[----:B------:R-:W-:Y:S02]  /*7f80*/  MOV R188, R181 ;  /* 0x000000b500bc7202 */ /* 0x000fe40000000f00 */
[----:B------:R-:W-:-:S07]  /*7f90*/  MOV R182, R186 ;  /* 0x000000ba00b67202 */ /* 0x000fce0000000f00 */
[----:B------:R-:W-:Y:S05]  /*7fa0*/  WARPSYNC.COLLECTIVE R185, `(.L_x_1655) ;  /* 0x00000000b9087348 */ /* 0x000fea0003c00000 */
[----:B------:R0:W1:Y:S02]  /*7fb0*/  SHFL.BFLY P1, R186, R188, R187, R190 ;  /* 0x0c0000bbbcba7389 */ /* 0x00006400000200be */
[----:B01----:R-:W-:Y:S05]  /*7fc0*/  ENDCOLLECTIVE ;  /* 0x000000000000791b */ /* 0x003fea0003800000 */
.L_x_1655:
[----:B------:R-:W-:-:S05]  /*7fd0*/  FADD.FTZ R182, R179, R182 ;  /* 0x000000b6b3b67221 */ /* 0x000fca0000010000 */
[----:B------:R-:W-:Y:S02]  /*7fe0*/  MOV R188, R182 ;  /* 0x000000b600bc7202 */ /* 0x000fe40000000f00 */
[----:B------:R-:W-:-:S07]  /*7ff0*/  MOV R168, R186 ;  /* 0x000000ba00a87202 */ /* 0x000fce0000000f00 */
[----:B------:R-:W-:Y:S05]  /*8000*/  WARPSYNC.COLLECTIVE R185, `(.L_x_1656) ;  /* 0x00000000b9087348 */ /* 0x000fea0003c00000 */
[----:B------:R0:W1:Y:S02]  /*8010*/  SHFL.BFLY P1, R186, R188, R187, R190 ;  /* 0x0c0000bbbcba7389 */ /* 0x00006400000200be */
[----:B01----:R-:W-:Y:S05]  /*8020*/  ENDCOLLECTIVE ;  /* 0x000000000000791b */ /* 0x003fea0003800000 */
.L_x_1656:
[----:B------:R-:W-:Y:S01]  /*8030*/  FADD.FTZ R183, R181, R168 ;  /* 0x000000a8b5b77221 */ /* 0x000fe20000010000 */
[----:B------:R-:W-:-:S04]  /*8040*/  HFMA2 R187, -RZ, RZ, 0, 9.5367431640625e-07 ;  /* 0x00000010ffbb7431 */ /* 0x000fc800000001ff */
[----:B------:R-:W-:Y:S02]  /*8050*/  MOV R188, R183 ;  /* 0x000000b700bc7202 */ /* 0x000fe40000000f00 */
[----:B------:R-:W-:-:S07]  /*8060*/  MOV R177, R186 ;  /* 0x000000ba00b17202 */ /* 0x000fce0000000f00 */
[----:B------:R-:W-:Y:S05]  /*8070*/  WARPSYNC.COLLECTIVE R185, `(.L_x_1657) ;  /* 0x00000000b9087348 */ /* 0x000fea0003c00000 */
[----:B------:R0:W1:Y:S02]  /*8080*/  SHFL.BFLY P1, R186, R188, R187, R190 ;  /* 0x0c0000bbbcba7389 */ /* 0x00006400000200be */
[----:B01----:R-:W-:Y:S05]  /*8090*/  ENDCOLLECTIVE ;  /* 0x000000000000791b */ /* 0x003fea0003800000 */
.L_x_1657:
[----:B------:R-:W-:-:S05]  /*80a0*/  FADD.FTZ R177, R182, R177 ;  /* 0x000000b1b6b17221 */ /* 0x000fca0000010000 */
[----:B------:R-:W-:Y:S02]  /*80b0*/  MOV R188, R177 ;  /* 0x000000b100bc7202 */ /* 0x000fe40000000f00 */
[----:B------:R-:W-:-:S07]  /*80c0*/  MOV R184, R186 ;  /* 0x000000ba00b87202 */ /* 0x000fce0000000f00 */
[----:B------:R-:W-:Y:S05]  /*80d0*/  WARPSYNC.COLLECTIVE R185, `(.L_x_1658) ;  /* 0x00000000b9087348 */ /* 0x000fea0003c00000 */
[----:B------:R0:W1:Y:S02]  /*80e0*/  SHFL.BFLY P1, R186, R188, R187, R190 ;  /* 0x0c0000bbbcba7389 */ /* 0x00006400000200be */
[----:B01----:R-:W-:Y:S05]  /*80f0*/  ENDCOLLECTIVE ;  /* 0x000000000000791b */ /* 0x003fea0003800000 */
.L_x_1658:
[----:B------:R-:W-:Y:S05]  /*8100*/  BRA `(.L_x_1659) ;  /* 0xffffff9800187947 */ /* 0x000fea000383ffff */
.L_x_1660:
        /* <DEDUP_REMOVED lines=15> */
.L_x_14438:


//--------------------- .text._ZN10layer_norm13ln_bwd_kernelINS_13Kernel_traitsI6__halfS2_S2_S2_fjLj768ELj1ELj4ELj1ELj16ENS_18Kernel_traits_baseILj768ES2_S2_S2_S2_fjLj128EEEEELb1ELb0ELb0ELb0EEEvNS_9BwdParamsE --------------------------
	.section	.text._ZN10layer_norm13ln_bwd_kernelINS_13Kernel_traitsI6__halfS2_S2_S2_fjLj768ELj1ELj4ELj1ELj16ENS_18Kernel_traits_baseILj768ES2_S2_S2_S2_fjLj128EEEEELb1ELb0ELb0ELb0EEEvNS_9BwdParamsE,"ax",@progbits
	.align	128
        .global         _ZN10layer_norm13ln_bwd_kernelINS_13Kernel_traitsI6__halfS2_S2_S2_fjLj768ELj1ELj4ELj1ELj16ENS_18Kernel_traits_baseILj768ES2_S2_S2_S2_fjLj128EEEEELb1ELb0ELb0ELb0EEEvNS_9BwdParamsE
        .type           _ZN10layer_norm13ln_bwd_kernelINS_13Kernel_traitsI6__halfS2_S2_S2_fjLj768ELj1ELj4ELj1ELj16ENS_18Kernel_traits_baseILj768ES2_S2_S2_S2_fjLj128EEEEELb1ELb0ELb0ELb0EEEvNS_9BwdParamsE,@function
        .size           _ZN10layer_norm13ln_bwd_kernelINS_13Kernel_traitsI6__halfS2_S2_S2_fjLj768ELj1ELj4ELj1ELj16ENS_18Kernel_traits_baseILj768ES2_S2_S2_S2_fjLj128EEEEELb1ELb0ELb0ELb0EEEvNS_9BwdParamsE,(.L_x_14439 - _ZN10layer_norm13ln_bwd_kernelINS_13Kernel_traitsI6__halfS2_S2_S2_fjLj768ELj1ELj4ELj1ELj16ENS_18Kernel_traits_baseILj768ES2_S2_S2_S2_fjLj128EEEEELb1ELb0ELb0ELb0EEEvNS_9BwdParamsE)
        .other          _ZN10layer_norm13ln_bwd_kernelINS_13Kernel_traitsI6__halfS2_S2_S2_fjLj768ELj1ELj4ELj1ELj16ENS_18Kernel_traits_baseILj768ES2_S2_S2_S2_fjLj128EEEEELb1ELb0ELb0ELb0EEEvNS_9BwdParamsE,@"STO_CUDA_ENTRY STV_DEFAULT"
_ZN10layer_norm13ln_bwd_kernelINS_13Kernel_traitsI6__halfS2_S2_S2_fjLj768ELj1ELj4ELj1ELj16ENS_18Kernel_traits_baseILj768ES2_S2_S2_S2_fjLj128EEEEELb1ELb0ELb0ELb0EEEvNS_9BwdParamsE:
.text._ZN10layer_norm13ln_bwd_kernelINS_13Kernel_traitsI6__halfS2_S2_S2_fjLj768ELj1ELj4ELj1ELj16ENS_18Kernel_traits_baseILj768ES2_S2_S2_S2_fjLj128EEEEELb1ELb0ELb0ELb0EEEvNS_9BwdParamsE:
        /* <DEDUP_REMOVED lines=27> */
[----:B------:R0:W5:Y:S01]  /*01b0*/  @P0 LDG.E.128 R28, desc[UR6][R6.64] ;  /* 0x00000006061c0981 */ /* 0x000162000c1e1d00 */
[C---:B---3--:R-:W-:Y:S01]  /*01c0*/  @P1 IMAD.WIDE.U32 R10, R5.reuse, 0x10, R8 ;  /* 0x00000010050a1825 */ /* 0x048fe200078e0008 */
[----:B------:R-:W-:-:S04]  /*01d0*/  @P1 IADD3 R5, PT, PT, R5, 0x20, RZ ;  /* 0x0000002005051810 */ /* 0x000fc80007ffe0ff */
[----:B------:R3:W5:Y:S01]  /*01e0*/  @P1 LDG.E.128 R32, desc[UR6][R10.64] ;  /* 0x000000060a201981 */ /* 0x000762000c1e1d00 */
[----:B----4-:R-:W-:-:S05]  /*01f0*/  @P2 IMAD.WIDE.U32 R8, R5, 0x10, R12 ;  /* 0x0000001005082825 */ /* 0x010fca00078e000c */
[----:B------:R3:W5:Y:S01]  /*0200*/  @P2 LDG.E.128 R36, desc[UR6][R8.64] ;  /* 0x0000000608242981 */ /* 0x000762000c1e1d00 */
[----:B------:R-:W-:Y:S01]  /*0210*/  SHF.R.U32.HI R5, RZ, 0x5, R0 ;  /* 0x00000005ff057819 */ /* 0x000fe20000011600 */
        /* <DEDUP_REMOVED lines=55> */
.L_x_1690:
[----:B------:R-:W0:Y:S08]  /*0590*/  LDC.64 R98, c[0x0][0x3c0] ;  /* 0x0000f000ff627b82 */ /* 0x000e300000000a00 */
[----:B------:R-:W1:Y:S08]  /*05a0*/  @P0 LDC.64 R2, c[0x0][0x3e0] ;  /* 0x0000f800ff020b82 */ /* 0x000e700000000a00 */
[----:B------:R-:W2:Y:S01]  /*05b0*/  LDC.64 R96, c[0x0][0x3c8] ;  /* 0x0000f200ff607b82 */ /* 0x000ea20000000a00 */
[----:B0-----:R-:W-:-:S06]  /*05c0*/  IMAD.WIDE R98, R5, 0x4, R98 ;  /* 0x0000000405627825 */ /* 0x001fcc00078e0262 */
[----:B------:R-:W3:Y:S01]  /*05d0*/  LDG.E R98, desc[UR6][R98.64] ;  /* 0x0000000662627981 */ /* 0x000ee2000c1e1900 */
[----:B-1----:R-:W-:-:S05]  /*05e0*/  @P0 IMAD.WIDE R100, R5, 0x2, R2 ;  /* 0x0000000205640825 */ /* 0x002fca00078e0202 */
[----:B-----5:R0:W5:Y:S01]  /*05f0*/  @P0 LDG.E.U16 R137, desc[UR6][R100.64] ;  /* 0x0000000664890981 */ /* 0x020162000c1e1500 */
        /* <DEDUP_REMOVED lines=10> */
[----:B------:R-:W-:Y:S02]  /*06a0*/  ISETP.GE.U32.AND P4, PT, R4, 0x40, PT ;  /* 0x000000400400780c */ /* 0x000fe40003f86070 */
[----:B------:R-:W-:-:S02]  /*06b0*/  CS2R R146, SRZ ;  /* 0x0000000000927805 */ /* 0x000fc4000001ff00 */
[----:B------:R-:W-:Y:S02]  /*06c0*/  SHF.R.S32.HI R102, RZ, 0x1f, R3 ;  /* 0x0000001fff667819 */ /* 0x000fe40000011403 */
[----:B------:R-:W-:Y:S02]  /*06d0*/  ISETP.GE.U32.AND P2, PT, R4, 0x60, PT ;  /* 0x000000600400780c */ /* 0x000fe40003f46070 */
[----:B------:R-:W-:Y:S02]  /*06e0*/  LEA.HI R102, R102, R3, RZ, 0x3 ;  /* 0x0000000366667211 */ /* 0x000fe400078f18ff */
[----:B------:R-:W-:Y:S02]  /*06f0*/  ISETP.NE.AND.EX P1, PT, RZ, UR11, PT, P1 ;  /* 0x0000000bff007c0c */ /* 0x000fe4000bf25310 */
        /* <DEDUP_REMOVED lines=14> */
[----:B--2---:R-:W-:-:S04]  /*07e0*/  IMAD.WIDE.U32 R118, R136, 0x8, R118 ;  /* 0x0000000888767825 */ /* 0x004fc800078e0076 */
[--C-:B------:R-:W-:Y:S01]  /*07f0*/  HADD2.F32 R131, -RZ, R28.reuse.H0_H0 ;  /* 0x2000001cff837230 */ /* 0x100fe20000004100 */
[----:B------:R-:W5:Y:S07]  /*0800*/  LDG.E.64 R144, desc[UR6][R118.64] ;  /* 0x0000000676907981 */ /* 0x000f6e000c1e1b00 */
[----:B------:R-:W0:Y:S01]  /*0810*/  @P3 LDC.64 R120, c[0x0][0x438] ;  /* 0x00010e00ff783b82 */ /* 0x000e220000000a00 */
[----:B------:R-:W-:Y:S02]  /*0820*/  HADD2.F32 R130, -RZ, R28.H1_H1 ;  /* 0x3000001cff827230 */ /* 0x000fe40000004100 */
[----:B------:R-:W-:-:S02]  /*0830*/  HADD2.F32 R122, -RZ, R30.H1_H1 ;  /* 0x3000001eff7a7230 */ /* 0x000fc40000004100 */
[----:B------:R-:W-:Y:S02]  /*0840*/  HADD2.F32 R126, -RZ, R29.H1_H1 ;  /* 0x3000001dff7e7230 */ /* 0x000fe40000004100 */
[----:B0-----:R-:W-:-:S05]  /*0850*/  @P3 IMAD.WIDE.U32 R120, R136, 0x10, R120 ;  /* 0x0000001088783825 */ /* 0x001fca00078e0078 */
[----:B------:R4:W5:Y:S01]  /*0860*/  @P3 LDG.E.128 R80, desc[UR6][R120.64] ;  /* 0x0000000678503981 */ /* 0x000962000c1e1d00 */
[----:B---3--:R-:W-:Y:S02]  /*0870*/  HADD2.F32 R123, -RZ, R96.H0_H0 ;  /* 0x20000060ff7b7230 */ /* 0x008fe40000004100 */
[--C-:B------:R-:W-:Y:S02]  /*0880*/  HADD2.F32 R149, -RZ, R98.reuse.H0_H0 ;  /* 0x20000062ff957230 */ /* 0x100fe40000004100 */
[----:B------:R-:W-:Y:S02]  /*0890*/  HADD2.F32 R151, -RZ, R98.H1_H1 ;  /* 0x30000062ff977230 */ /* 0x000fe40000004100 */
[----:B------:R-:W-:Y:S01]  /*08a0*/  FADD.FTZ R98, -R138, R123 ;  /* 0x0000007b8a627221 */ /* 0x000fe20000010100 */
[----:B------:R-:W-:Y:S02]  /*08b0*/  HADD2.F32 R127, -RZ, R97.H0_H0 ;  /* 0x20000061ff7f7230 */ /* 0x000fe40000004100 */
[----:B------:R-:W-:-:S02]  /*08c0*/  HADD2.F32 R125, -RZ, R96.H1_H1 ;  /* 0x30000060ff7d7230 */ /* 0x000fc40000004100 */
[--C-:B----4-:R-:W-:Y:S02]  /*08d0*/  HADD2.F32 R120, -RZ, R100.reuse.H0_H0 ;  /* 0x20000064ff787230 */ /* 0x110fe40000004100 */
[----:B-----5:R-:W-:Y:S01]  /*08e0*/  FMUL.FTZ R133, R135, R98 ;  /* 0x0000006287857220 */ /* 0x020fe20000410000 */
[--C-:B------:R-:W-:Y:S02]  /*08f0*/  HADD2.F32 R118, -RZ, R101.reuse.H0_H0 ;  /* 0x20000065ff767230 */ /* 0x100fe40000004100 */
[C---:B------:R-:W-:Y:S01]  /*0900*/  FADD.FTZ R98, -R138.reuse, R127 ;  /* 0x0000007f8a627221 */ /* 0x040fe20000010100 */
[----:B------:R-:W-:Y:S02]  /*0910*/  HADD2.F32 R119, -RZ, R101.H1_H1 ;  /* 0x30000065ff777230 */ /* 0x000fe40000004100 */
[----:B------:R-:W-:Y:S01]  /*0920*/  FADD.FTZ R132, -R138, R125 ;  /* 0x0000007d8a847221 */ /* 0x000fe20000010100 */
[----:B------:R-:W-:Y:S02]  /*0930*/  HADD2.F32 R101, -RZ, R29.H0_H0 ;  /* 0x2000001dff657230 */ /* 0x000fe40000004100 */
[----:B------:R-:W-:Y:S01]  /*0940*/  FMUL.FTZ R131, R131, R120 ;  /* 0x0000007883837220 */ /* 0x000fe20000410000 */
[----:B------:R-:W-:-:S02]  /*0950*/  HADD2.F32 R100, -RZ, R100.H1_H1 ;  /* 0x30000064ff647230 */ /* 0x000fc40000004100 */
[C---:B------:R-:W-:Y:S01]  /*0960*/  FMUL.FTZ R129, R135.reuse, R98 ;  /* 0x0000006287817220 */ /* 0x040fe20000410000 */
[----:B------:R-:W-:Y:S02]  /*0970*/  HADD2.F32 R147, -RZ, R97.H1_H1 ;  /* 0x30000061ff937230 */ /* 0x000fe40000004100 */
[C---:B------:R-:W-:Y:S01]  /*0980*/  FADD.FTZ R124, -R138.reuse, R151 ;  /* 0x000000978a7c7221 */ /* 0x040fe20000010100 */
[--C-:B------:R-:W-:Y:S02]  /*0990*/  HADD2.F32 R97, -RZ, R103.reuse.H0_H0 ;  /* 0x20000067ff617230 */ /* 0x100fe40000004100 */
[----:B------:R-:W-:Y:S01]  /*09a0*/  FMUL.FTZ R132, R135, R132 ;  /* 0x0000008487847220 */ /* 0x000fe20000410000 */
[----:B------:R-:W-:Y:S02]  /*09b0*/  HADD2.F32 R96, -RZ, R103.H1_H1 ;  /* 0x30000067ff607230 */ /* 0x000fe40000004100 */
[----:B------:R-:W-:Y:S01]  /*09c0*/  FMUL.FTZ R127, R101, R118 ;  /* 0x00000076657f7220 */ /* 0x000fe20000410000 */
[----:B------:R-:W-:Y:S01]  /*09d0*/  FADD.FTZ R98, -R138, R149 ;  /* 0x000000958a627221 */ /* 0x000fe20000010100 */
[----:B------:R-:W-:-:S02]  /*09e0*/  HADD2.F32 R121, -RZ, R102.H0_H0 ;  /* 0x20000066ff797230 */ /* 0x000fc40000004100 */
[----:B------:R-:W-:Y:S01]  /*09f0*/  FMUL.FTZ R130, R130, R100 ;  /* 0x0000006482827220 */ /* 0x000fe20000410000 */
[----:B------:R-:W-:Y:S01]  /*0a00*/  FADD.FTZ R101, RZ, R131 ;  /* 0x00000083ff657221 */ /* 0x000fe20000010000 */
[----:B------:R-:W-:Y:S01]  /*0a10*/  FFMA.FTZ R103, R133, R131, RZ ;  /* 0x0000008385677223 */ /* 0x000fe200000100ff */
[----:B------:R-:W-:Y:S02]  /*0a20*/  HADD2.F32 R102, -RZ, R102.H1_H1 ;  /* 0x30000066ff667230 */ /* 0x000fe40000004100 */
[----:B------:R-:W-:Y:S01]  /*0a30*/  FMUL.FTZ R124, R135, R124 ;  /* 0x0000007c877c7220 */ /* 0x000fe20000410000 */
[----:B------:R-:W-:Y:S02]  /*0a40*/  HADD2.F32 R139, -RZ, R99.H0_H0 ;  /* 0x20000063ff8b7230 */ /* 0x000fe40000004100 */
[----:B------:R-:W-:Y:S01]  /*0a50*/  FADD.FTZ R57, R57, R100 ;  /* 0x0000006439397221 */ /* 0x000fe20000010000 */
[----:B------:R-:W-:Y:S01]  /*0a60*/  FFMA.FTZ R41, R132, R100, R41 ;  /* 0x0000006484297223 */ /* 0x000fe20000010029 */
[----:B------:R-:W-:Y:S01]  /*0a70*/  FMUL.FTZ R125, R135, R98 ;  /* 0x00000062877d7220 */ /* 0x000fe20000410000 */
[----:B------:R-:W-:Y:S01]  /*0a80*/  FADD.FTZ R128, -R138, R147 ;  /* 0x000000938a807221 */ /* 0x000fe20000010100 */
[----:B------:R-:W-:Y:S01]  /*0a90*/  FADD.FTZ R98, R101, R130 ;  /* 0x0000008265627221 */ /* 0x000fe20000010000 */
[----:B------:R-:W-:Y:S01]  /*0aa0*/  FFMA.FTZ R100, R132, R130, R103 ;  /* 0x0000008284647223 */ /* 0x000fe20000010067 */
[----:B------:R-:W-:-:S02]  /*0ab0*/  HADD2.F32 R123, -RZ, R30.H0_H0 ;  /* 0x2000001eff7b7230 */ /* 0x000fc40000004100 */
[-C--:B------:R-:W-:Y:S01]  /*0ac0*/  FMUL.FTZ R122, R122, R102.reuse ;  /* 0x000000667a7a7220 */ /* 0x080fe20000410000 */
[----:B------:R-:W-:Y:S01]  /*0ad0*/  FADD.FTZ R61, R61, R102 ;  /* 0x000000663d3d7221 */ /* 0x000fe20000010000 */
[----:B------:R-:W-:Y:S01]  /*0ae0*/  FFMA.FTZ R45, R124, R102, R45 ;  /* 0x000000667c2d7223 */ /* 0x000fe2000001002d */
[----:B------:R-:W-:Y:S01]  /*0af0*/  FADD.FTZ R102, -R138, R139 ;  /* 0x0000008b8a667221 */ /* 0x000fe20000010100 */
        /* <DEDUP_REMOVED lines=9> */
[----:B------:R-:W-:-:S02]  /*0b90*/  HADD2.F32 R118, -RZ, R31.H0_H0 ;  /* 0x2000001fff767230 */ /* 0x000fc40000004100 */
[----:B------:R-:W-:Y:S01]  /*0ba0*/  FMUL.FTZ R121, R135, R102 ;  /* 0x0000006687797220 */ /* 0x000fe20000410000 */
[----:B------:R-:W-:Y:S01]  /*0bb0*/  FADD.FTZ R98, R101, R126 ;  /* 0x0000007e65627221 */ /* 0x000fe20000010000 */
[C---:B------:R-:W-:Y:S01]  /*0bc0*/  FFMA.FTZ R100, R128.reuse, R126, R103 ;  /* 0x0000007e80647223 */ /* 0x040fe20000010067 */
        /* <DEDUP_REMOVED lines=8> */
[----:B------:R-:W-:-:S02]  /*0c50*/  HADD2.F32 R147, -RZ, R31.H1_H1 ;  /* 0x3000001fff937230 */ /* 0x000fc40000004100 */
[----:B------:R-:W-:Y:S01]  /*0c60*/  FADD.FTZ R56, R56, R120 ;  /* 0x0000007838387221 */ /* 0x000fe20000010000 */
[----:B------:R-:W-:Y:S01]  /*0c70*/  FFMA.FTZ R40, R133, R120, R40 ;  /* 0x0000007885287223 */ /* 0x000fe20000010028 */
        /* <DEDUP_REMOVED lines=9> */
[----:B------:R-:W-:Y:S01]  /*0d10*/  IADD3 R139, PT, PT, R136, 0x20, RZ ;  /* 0x00000020888b7810 */ /* 0x000fe20007ffe0ff */
[----:B------:R-:W-:Y:S01]  /*0d20*/  FADD.FTZ R147, R147, R118 ;  /* 0x0000007693937221 */ /* 0x000fe20000010000 */
[----:B------:R-:W-:-:S07]  /*0d30*/  FFMA.FTZ R146, R120, R118, R97 ;  /* 0x0000007678927223 */ /* 0x000fce0000010061 */
.L_x_1663:
[----:B------:R-:W-:Y:S05]  /*0d40*/  BSYNC.RECONVERGENT B0 ;  /* 0x0000000000007941 */ /* 0x000fea0003800200 */
.L_x_1662:
        /* <DEDUP_REMOVED lines=17> */
[----:B0-----:R-:W-:-:S05]  /*0e60*/  @P3 IMAD.WIDE.U32 R106, R139, 0x10, R106 ;  /* 0x000000108b6a3825 */ /* 0x001fca00078e006a */
[----:B------:R0:W5:Y:S02]  /*0e70*/  @P3 LDG.E.128 R24, desc[UR6][R106.64] ;  /* 0x000000066a183981 */ /* 0x000164000c1e1d00 */
[----:B0-----:R-:W-:Y:S01]  /*0e80*/  HADD2.F32 R107, -RZ, R34.H0_H0 ;  /* 0x20000022ff6b7230 */ /* 0x001fe20000004100 */
[----:B------:R-:W-:Y:S01]  /*0e90*/  IADD3 R139, PT, PT, R139, 0x20, RZ ;  /* 0x000000208b8b7810 */ /* 0x000fe20007ffe0ff */
[----:B---3--:R-:W-:Y:S02]  /*0ea0*/  HADD2.F32 R21, -RZ, R96.H0_H0 ;  /* 0x20000060ff157230 */ /* 0x008fe40000004100 */
[--C-:B------:R-:W-:Y:S02]  /*0eb0*/  HADD2.F32 R151, -RZ, R98.reuse.H0_H0 ;  /* 0x20000062ff977230 */ /* 0x100fe40000004100 */
[----:B------:R-:W-:Y:S02]  /*0ec0*/  HADD2.F32 R153, -RZ, R98.H1_H1 ;  /* 0x30000062ff997230 */ /* 0x000fe40000004100 */
[----:B------:R-:W-:Y:S01]  /*0ed0*/  FADD.FTZ R98, -R138, R21 ;  /* 0x000000158a627221 */ /* 0x000fe20000010100 */
[----:B------:R-:W-:-:S02]  /*0ee0*/  HADD2.F32 R111, -RZ, R97.H0_H0 ;  /* 0x20000061ff6f7230 */ /* 0x000fc40000004100 */
[----:B------:R-:W-:Y:S02]  /*0ef0*/  HADD2.F32 R149, -RZ, R97.H1_H1 ;  /* 0x30000061ff957230 */ /* 0x000fe40000004100 */
[----:B-----5:R-:W-:Y:S01]  /*0f00*/  FMUL.FTZ R117, R135, R98 ;  /* 0x0000006287757220 */ /* 0x020fe20000410000 */
[----:B----4-:R-:W-:Y:S02]  /*0f10*/  HADD2.F32 R97, -RZ, R100.H0_H0 ;  /* 0x20000064ff617230 */ /* 0x010fe40000004100 */
[----:B------:R-:W-:-:S03]  /*0f20*/  HADD2.F32 R104, -RZ, R101.H0_H0 ;  /* 0x20000065ff687230 */ /* 0x000fc60000004100 */
[-C--:B------:R-:W-:Y:S01]  /*0f30*/  FMUL.FTZ R115, R115, R97.reuse ;  /* 0x0000006173737220 */ /* 0x080fe20000410000 */
[----:B------:R-:W-:Y:S01]  /*0f40*/  FADD.FTZ R84, R84, R97 ;  /* 0x0000006154547221 */ /* 0x000fe20000010000 */
[----:B------:R-:W-:Y:S01]  /*0f50*/  FFMA.FTZ R64, R117, R97, R64 ;  /* 0x0000006175407223 */ /* 0x000fe20000010040 */
[----:B------:R-:W-:Y:S02]  /*0f60*/  HADD2.F32 R97, -RZ, R33.H0_H0 ;  /* 0x20000021ff617230 */ /* 0x000fe40000004100 */
[----:B------:R-:W-:Y:S02]  /*0f70*/  HADD2.F32 R109, -RZ, R96.H1_H1 ;  /* 0x30000060ff6d7230 */ /* 0x000fe40000004100 */
[----:B------:R-:W-:Y:S01]  /*0f80*/  FADD.FTZ R98, -R138, R111 ;  /* 0x0000006f8a627221 */ /* 0x000fe20000010100 */
[--C-:B------:R-:W-:Y:S02]  /*0f90*/  HADD2.F32 R105, -RZ, R102.reuse.H0_H0 ;  /* 0x20000066ff697230 */ /* 0x100fe40000004100 */
[----:B------:R-:W-:Y:S01]  /*0fa0*/  FMUL.FTZ R111, R97, R104 ;  /* 0x00000068616f7220 */ /* 0x000fe20000410000 */
[----:B------:R-:W-:-:S02]  /*0fb0*/  HADD2.F32 R102, -RZ, R102.H1_H1 ;  /* 0x30000066ff667230 */ /* 0x000fc40000004100 */
[C---:B------:R-:W-:Y:S01]  /*0fc0*/  FADD.FTZ R116, -R138.reuse, R109 ;  /* 0x0000006d8a747221 */ /* 0x040fe20000010100 */
[----:B------:R-:W-:Y:S02]  /*0fd0*/  HADD2.F32 R97, -RZ, R34.H1_H1 ;  /* 0x30000022ff617230 */ /* 0x000fe40000004100 */
[----:B------:R-:W-:Y:S02]  /*0fe0*/  HADD2.F32 R100, -RZ, R100.H1_H1 ;  /* 0x30000064ff647230 */ /* 0x000fe40000004100 */
[C---:B------:R-:W-:Y:S01]  /*0ff0*/  FMUL.FTZ R113, R135.reuse, R98 ;  /* 0x0000006287717220 */ /* 0x040fe20000410000 */
[----:B------:R-:W-:Y:S01]  /*1000*/  FMUL.FTZ R116, R135, R116 ;  /* 0x0000007487747220 */ /* 0x000fe20000410000 */
[C---:B------:R-:W-:Y:S01]  /*1010*/  FADD.FTZ R112, -R138.reuse, R149 ;  /* 0x000000958a707221 */ /* 0x040fe20000010100 */
[----:B------:R-:W-:Y:S01]  /*1020*/  FADD.FTZ R98, -R138, R151 ;  /* 0x000000978a627221 */ /* 0x000fe20000010100 */
[----:B------:R-:W-:Y:S01]  /*1030*/  FMUL.FTZ R106, R97, R102 ;  /* 0x00000066616a7220 */ /* 0x000fe20000410000 */
[----:B------:R-:W-:Y:S01]  /*1040*/  FMUL.FTZ R114, R114, R100 ;  /* 0x0000006472727220 */ /* 0x000fe20000410000 */
[----:B------:R-:W-:Y:S01]  /*1050*/  FADD.FTZ R147, R147, R115 ;  /* 0x0000007393937221 */ /* 0x000fe20000010000 */
[----:B------:R-:W-:Y:S01]  /*1060*/  FFMA.FTZ R97, R117, R115, R146 ;  /* 0x0000007375617223 */ /* 0x000fe20000010092 */
[----:B------:R-:W-:-:S02]  /*1070*/  HADD2.F32 R101, -RZ, R101.H1_H1 ;  /* 0x30000065ff657230 */ /* 0x000fc40000004100 */
[----:B------:R-:W-:Y:S01]  /*1080*/  FADD.FTZ R85, R85, R100 ;  /* 0x0000006455557221 */ /* 0x000fe20000010000 */
[C---:B------:R-:W-:Y:S01]  /*1090*/  FFMA.FTZ R65, R116.reuse, R100, R65 ;  /* 0x0000006474417223 */ /* 0x040fe20000010041 */
[C---:B------:R-:W-:Y:S01]  /*10a0*/  FMUL.FTZ R112, R135.reuse, R112 ;  /* 0x0000007087707220 */ /* 0x040fe20000410000 */
[----:B------:R-:W-:Y:S01]  /*10b0*/  FMUL.FTZ R109, R135, R98 ;  /* 0x00000062876d7220 */ /* 0x000fe20000410000 */
[----:B------:R-:W-:Y:S01]  /*10c0*/  FADD.FTZ R98, R147, R114 ;  /* 0x0000007293627221 */ /* 0x000fe20000010000 */
[----:B------:R-:W-:Y:S01]  /*10d0*/  FFMA.FTZ R100, R116, R114, R97 ;  /* 0x0000007274647223 */ /* 0x000fe20000010061 */
[----:B------:R-:W-:Y:S01]  /*10e0*/  FADD.FTZ R108, -R138, R153 ;  /* 0x000000998a6c7221 */ /* 0x000fe20000010100 */
[-C--:B------:R-:W-:Y:S01]  /*10f0*/  FMUL.FTZ R110, R110, R101.reuse ;  /* 0x000000656e6e7220 */ /* 0x080fe20000410000 */
[----:B------:R-:W-:Y:S01]  /*1100*/  FADD.FTZ R87, R87, R101 ;  /* 0x0000006557577221 */ /* 0x000fe20000010000 */
[----:B------:R-:W-:Y:S01]  /*1110*/  FFMA.FTZ R67, R112, R101, R67 ;  /* 0x0000006570437223 */ /* 0x000fe20000010043 */
[----:B------:R-:W-:Y:S01]  /*1120*/  FADD.FTZ R97, R98, R111 ;  /* 0x0000006f62617221 */ /* 0x000fe20000010000 */
[----:B------:R-:W-:Y:S01]  /*1130*/  FFMA.FTZ R101, R113, R111, R100 ;  /* 0x0000006f71657223 */ /* 0x000fe20000010064 */
[----:B------:R-:W-:-:S02]  /*1140*/  HADD2.F32 R23, -RZ, R99.H0_H0 ;  /* 0x20000063ff177230 */ /* 0x000fc40000004100 */
[----:B------:R-:W-:Y:S01]  /*1150*/  FMUL.FTZ R108, R135, R108 ;  /* 0x0000006c876c7220 */ /* 0x000fe20000410000 */
[----:B------:R-:W-:Y:S01]  /*1160*/  FMUL.FTZ R107, R107, R105 ;  /* 0x000000696b6b7220 */ /* 0x000fe20000410000 */
[----:B------:R-:W-:Y:S01]  /*1170*/  FADD.FTZ R98, R97, R110 ;  /* 0x0000006e61627221 */ /* 0x000fe20000010000 */
[----:B------:R-:W-:Y:S01]  /*1180*/  FFMA.FTZ R100, R112, R110, R101 ;  /* 0x0000006e70647223 */ /* 0x000fe20000010065 */
[----:B------:R-:W-:Y:S01]  /*1190*/  FADD.FTZ R86, R86, R104 ;  /* 0x0000006856567221 */ /* 0x000fe20000010000 */
[----:B------:R-:W-:Y:S01]  /*11a0*/  FFMA.FTZ R66, R113, R104, R66 ;  /* 0x0000006871427223 */ /* 0x000fe20000010042 */
[----:B------:R-:W-:Y:S02]  /*11b0*/  HADD2.F32 R21, -RZ, R103.H0_H0 ;  /* 0x20000067ff157230 */ /* 0x000fe40000004100 */
[----:B------:R-:W-:Y:S01]  /*11c0*/  FADD.FTZ R89, R89, R102 ;  /* 0x0000006659597221 */ /* 0x000fe20000010000 */
[----:B------:R-:W-:Y:S01]  /*11d0*/  FFMA.FTZ R69, R108, R102, R69 ;  /* 0x000000666c457223 */ /* 0x000fe20000010045 */
[----:B------:R-:W-:-:S02]  /*11e0*/  HADD2.F32 R104, -RZ, R35.H0_H0 ;  /* 0x20000023ff687230 */ /* 0x000fc40000004100 */
[----:B------:R-:W-:Y:S01]  /*11f0*/  FADD.FTZ R102, -R138, R23 ;  /* 0x000000178a667221 */ /* 0x000fe20000010100 */
[----:B------:R-:W-:Y:S02]  /*1200*/  HADD2.F32 R99, -RZ, R99.H1_H1 ;  /* 0x30000063ff637230 */ /* 0x000fe40000004100 */
[----:B------:R-:W-:Y:S01]  /*1210*/  FADD.FTZ R97, R98, R107 ;  /* 0x0000006b62617221 */ /* 0x000fe20000010000 */
[C---:B------:R-:W-:Y:S01]  /*1220*/  FFMA.FTZ R101, R109.reuse, R107, R100 ;  /* 0x0000006b6d657223 */ /* 0x040fe20000010064 */
[----:B------:R-:W-:Y:S02]  /*1230*/  HADD2.F32 R96, -RZ, R103.H1_H1 ;  /* 0x30000067ff607230 */ /* 0x000fe40000004100 */
[----:B------:R-:W-:Y:S01]  /*1240*/  FADD.FTZ R88, R88, R105 ;  /* 0x0000006958587221 */ /* 0x000fe20000010000 */
[----:B------:R-:W-:Y:S01]  /*1250*/  FFMA.FTZ R68, R109, R105, R68 ;  /* 0x000000696d447223 */ /* 0x000fe20000010044 */
[----:B------:R-:W-:Y:S02]  /*1260*/  HADD2.F32 R103, -RZ, R35.H1_H1 ;  /* 0x30000023ff677230 */ /* 0x000fe40000004100 */
[-C--:B------:R-:W-:Y:S01]  /*1270*/  FMUL.FTZ R23, R104, R21.reuse ;  /* 0x0000001568177220 */ /* 0x080fe20000410000 */
[----:B------:R-:W-:Y:S01]  /*1280*/  FMUL.FTZ R105, R135, R102 ;  /* 0x0000006687697220 */ /* 0x000fe20000410000 */
        /* <DEDUP_REMOVED lines=13> */
.L_x_1665:
[----:B------:R-:W-:Y:S05]  /*1360*/  BSYNC.RECONVERGENT B0 ;  /* 0x0000000000007941 */ /* 0x000fea0003800200 */
.L_x_1664:
        /* <DEDUP_REMOVED lines=14> */
[----:B-1----:R-:W-:-:S04]  /*1450*/  @P3 IMAD.WIDE.U32 R16, R139, 0x10, R16 ;  /* 0x000000108b103825 */ /* 0x002fc800078e0010 */
[----:B0-----:R-:W-:Y:S01]  /*1460*/  HADD2.F32 R6, -RZ, R36.H0_H0 ;  /* 0x20000024ff067230 */ /* 0x001fe20000004100 */
[----:B------:R0:W5:Y:S01]  /*1470*/  @P3 LDG.E.128 R92, desc[UR6][R16.64] ;  /* 0x00000006105c3981 */ /* 0x000162000c1e1d00 */
[----:B--2---:R-:W-:Y:S02]  /*1480*/  HADD2.F32 R19, -RZ, R8.H0_H0 ;  /* 0x20000008ff137230 */ /* 0x004fe40000004100 */
[--C-:B------:R-:W-:Y:S02]  /*1490*/  HADD2.F32 R99, -RZ, R9.reuse.H0_H0 ;  /* 0x20000009ff637230 */ /* 0x100fe40000004100 */
[----:B------:R-:W-:Y:S02]  /*14a0*/  HADD2.F32 R9, -RZ, R9.H1_H1 ;  /* 0x30000009ff097230 */ /* 0x000fe40000004100 */
[--C-:B------:R-:W-:Y:S02]  /*14b0*/  HADD2.F32 R139, -RZ, R11.reuse.H0_H0 ;  /* 0x2000000bff8b7230 */ /* 0x100fe40000004100 */
[----:B------:R-:W-:-:S02]  /*14c0*/  HADD2.F32 R11, -RZ, R11.H1_H1 ;  /* 0x3000000bff0b7230 */ /* 0x000fc40000004100 */
[----:B------:R-:W-:Y:S02]  /*14d0*/  HADD2.F32 R97, -RZ, R8.H1_H1 ;  /* 0x30000008ff617230 */ /* 0x000fe40000004100 */
[C---:B------:R-:W-:Y:S01]  /*14e0*/  FADD.FTZ R8, -R138.reuse, R19 ;  /* 0x000000138a087221 */ /* 0x040fe20000010100 */
[C---:B------:R-:W-:Y:S01]  /*14f0*/  FADD.FTZ R98, -R138.reuse, R9 ;  /* 0x000000098a627221 */ /* 0x040fe20000010100 */
[--C-:B------:R-:W-:Y:S02]  /*1500*/  HADD2.F32 R101, -RZ, R10.reuse.H0_H0 ;  /* 0x2000000aff657230 */ /* 0x100fe40000004100 */
[C---:B------:R-:W-:Y:S01]  /*1510*/  FADD.FTZ R22, -R138.reuse, R11 ;  /* 0x0000000b8a167221 */ /* 0x040fe20000010100 */
[----:B------:R-:W-:Y:S02]  /*1520*/  HADD2.F32 R103, -RZ, R10.H1_H1 ;  /* 0x3000000aff677230 */ /* 0x000fe40000004100 */
[----:B------:R-:W-:Y:S01]  /*1530*/  FADD.FTZ R10, -R138, R97 ;  /* 0x000000618a0a7221 */ /* 0x000fe20000010100 */
[----:B---3--:R-:W-:-:S02]  /*1540*/  HADD2.F32 R9, -RZ, R12.H0_H0 ;  /* 0x2000000cff097230 */ /* 0x008fc40000004100 */
[----:B-----5:R-:W-:Y:S01]  /*1550*/  FMUL.FTZ R7, R135, R8 ;  /* 0x0000000887077220 */ /* 0x020fe20000410000 */
[----:B------:R-:W-:Y:S02]  /*1560*/  HADD2.F32 R12, -RZ, R12.H1_H1 ;  /* 0x3000000cff0c7230 */ /* 0x000fe40000004100 */
[----:B------:R-:W-:Y:S02]  /*1570*/  HADD2.F32 R11, -RZ, R36.H1_H1 ;  /* 0x30000024ff0b7230 */ /* 0x000fe40000004100 */
[----:B0-----:R-:W-:Y:S01]  /*1580*/  FADD.FTZ R16, -R138, R99 ;  /* 0x000000638a107221 */ /* 0x001fe20000010100 */
[-C--:B------:R-:W-:Y:S01]  /*1590*/  FMUL.FTZ R6, R6, R9.reuse ;  /* 0x0000000906067220 */ /* 0x080fe20000410000 */
[----:B------:R-:W-:Y:S01]  /*15a0*/  FADD.FTZ R72, R72, R9 ;  /* 0x0000000948487221 */ /* 0x000fe20000010000 */
[----:B------:R-:W-:Y:S01]  /*15b0*/  FFMA.FTZ R48, R7, R9, R48 ;  /* 0x0000000907307223 */ /* 0x000fe20000010030 */
[----:B------:R-:W-:Y:S01]  /*15c0*/  FMUL.FTZ R8, R135, R10 ;  /* 0x0000000a87087220 */ /* 0x000fe20000410000 */
[----:B------:R-:W-:Y:S01]  /*15d0*/  FADD.FTZ R102, -R138, R101 ;  /* 0x000000658a667221 */ /* 0x000fe20000010100 */
[----:B------:R-:W-:-:S02]  /*15e0*/  HADD2.F32 R17, -RZ, R13.H0_H0 ;  /* 0x2000000dff117230 */ /* 0x000fc40000004100 */
[----:B------:R-:W-:Y:S01]  /*15f0*/  FMUL.FTZ R9, R11, R12 ;  /* 0x0000000c0b097220 */ /* 0x000fe20000410000 */
[----:B------:R-:W-:Y:S02]  /*1600*/  HADD2.F32 R10, -RZ, R37.H0_H0 ;  /* 0x20000025ff0a7230 */ /* 0x000fe40000004100 */
[----:B------:R-:W-:Y:S01]  /*1610*/  FMUL.FTZ R11, R135, R16 ;  /* 0x00000010870b7220 */ /* 0x000fe20000410000 */
[--C-:B------:R-:W-:Y:S02]  /*1620*/  HADD2.F32 R19, -RZ, R14.reuse.H0_H0 ;  /* 0x2000000eff137230 */ /* 0x100fe40000004100 */
[----:B------:R-:W-:Y:S01]  /*1630*/  FADD.FTZ R73, R73, R12 ;  /* 0x0000000c49497221 */ /* 0x000fe20000010000 */
[----:B------:R-:W-:Y:S02]  /*1640*/  HADD2.F32 R99, -RZ, R14.H1_H1 ;  /* 0x3000000eff637230 */ /* 0x000fe40000004100 */
[----:B------:R-:W-:Y:S01]  /*1650*/  FFMA.FTZ R49, R8, R12, R49 ;  /* 0x0000000c08317223 */ /* 0x000fe20000010031 */
[----:B------:R-:W-:-:S02]  /*1660*/  HADD2.F32 R97, -RZ, R15.H0_H0 ;  /* 0x2000000fff617230 */ /* 0x000fc40000004100 */
[C---:B------:R-:W-:Y:S01]  /*1670*/  FMUL.FTZ R12, R135.reuse, R98 ;  /* 0x00000062870c7220 */ /* 0x040fe20000410000 */
[----:B------:R-:W-:Y:S02]  /*1680*/  HADD2.F32 R96, -RZ, R15.H1_H1 ;  /* 0x3000000fff607230 */ /* 0x000fe40000004100 */
[----:B------:R-:W-:Y:S01]  /*1690*/  FMUL.FTZ R15, R135, R102 ;  /* 0x00000066870f7220 */ /* 0x000fe20000410000 */
[----:B------:R-:W-:Y:S02]  /*16a0*/  HADD2.F32 R14, -RZ, R38.H0_H0 ;  /* 0x20000026ff0e7230 */ /* 0x000fe40000004100 */
[-C--:B------:R-:W-:Y:S01]  /*16b0*/  FMUL.FTZ R10, R10, R17.reuse ;  /* 0x000000110a0a7220 */ /* 0x080fe20000410000 */
[----:B------:R-:W-:Y:S01]  /*16c0*/  FADD.FTZ R74, R74, R17 ;  /* 0x000000114a4a7221 */ /* 0x000fe20000010000 */
[----:B------:R-:W-:Y:S01]  /*16d0*/  FFMA.FTZ R50, R11, R17, R50 ;  /* 0x000000110b327223 */ /* 0x000fe20000010032 */
[----:B------:R-:W-:Y:S01]  /*16e0*/  FADD.FTZ R98, R147, R6 ;  /* 0x0000000693627221 */ /* 0x000fe20000010000 */
[----:B------:R-:W-:Y:S01]  /*16f0*/  FFMA.FTZ R17, R7, R6, R146 ;  /* 0x0000000607117223 */ /* 0x000fe20000010092 */
[----:B------:R-:W-:-:S02]  /*1700*/  HADD2.F32 R100, -RZ, R13.H1_H1 ;  /* 0x3000000dff647230 */ /* 0x000fc40000004100 */
[-C--:B------:R-:W-:Y:S01]  /*1710*/  FMUL.FTZ R14, R14, R19.reuse ;  /* 0x000000130e0e7220 */ /* 0x080fe20000410000 */
[----:B------:R-:W-:Y:S02]  /*1720*/  HADD2.F32 R13, -RZ, R37.H1_H1 ;  /* 0x30000025ff0d7230 */ /* 0x000fe40000004100 */
[----:B------:R-:W-:Y:S01]  /*1730*/  FADD.FTZ R76, R76, R19 ;  /* 0x000000134c4c7221 */ /* 0x000fe20000010000 */
[----:B------:R-:W-:Y:S01]  /*1740*/  FFMA.FTZ R52, R15, R19, R52 ;  /* 0x000000130f347223 */ /* 0x000fe20000010034 */
[----:B------:R-:W-:Y:S01]  /*1750*/  FADD.FTZ R18, -R138, R103 ;  /* 0x000000678a127221 */ /* 0x000fe20000010100 */
[----:B------:R-:W-:Y:S01]  /*1760*/  FADD.FTZ R19, R98, R9 ;  /* 0x0000000962137221 */ /* 0x000fe20000010000 */
[----:B------:R-:W-:Y:S01]  /*1770*/  FFMA.FTZ R98, R8, R9, R17 ;  /* 0x0000000908627223 */ /* 0x000fe20000010011 */
[----:B------:R-:W-:Y:S02]  /*1780*/  HADD2.F32 R16, -RZ, R38.H1_H1 ;  /* 0x30000026ff107230 */ /* 0x000fe40000004100 */
        /* <DEDUP_REMOVED lines=27> */
[C---:B------:R-:W-:Y:S01]  /*1940*/  FFMA.FTZ R55, R22.reuse, R96, R55 ;  /* 0x0000006016377223 */ /* 0x040fe20000010037 */
[----:B------:R-:W-:Y:S01]  /*1950*/  FADD.FTZ R147, R147, R20 ;  /* 0x0000001493937221 */ /* 0x000fe20000010000 */
[----:B------:R-:W-:-:S07]  /*1960*/  FFMA.FTZ R146, R22, R20, R97 ;  /* 0x0000001416927223 */ /* 0x000fce0000010061 */
.L_x_1667:
[----:B------:R-:W-:Y:S05]  /*1970*/  BSYNC.RECONVERGENT B0 ;  /* 0x0000000000007941 */ /* 0x000fea0003800200 */
.L_x_1666:
[----:B------:R-:W-:Y:S01]  /*1980*/  UMOV UR4, 0xffffffff ;  /* 0xffffffff00047882 */ /* 0x000fe20000000000 */
[----:B-----5:R-:W-:Y:S02]  /*1990*/  @P0 HADD2.F32 R134, -RZ, R137.H0_H0 ;  /* 0x20000089ff860230 */ /* 0x020fe40000004100 */
        /* <DEDUP_REMOVED lines=19> */
.L_x_1702:
        /* <DEDUP_REMOVED lines=15> */
[-C--:B------:R-:W-:Y:S01]  /*1bc0*/  FFMA.FTZ R98, R121, R138.reuse, R137 ;  /* 0x0000008a79627223 */ /* 0x080fe20000010089 */
[----:B------:R-:W-:Y:S01]  /*1bd0*/  LOP3.LUT P5, RZ, R145, 0xff, RZ, 0xc0, !PT ;  /* 0x000000ff91ff7812 */ /* 0x000fe200078ac0ff */
[----:B------:R-:W-:Y:S01]  /*1be0*/  FADD.FTZ R96, R123, -R96 ;  /* 0x800000607b607221 */ /* 0x000fe20000010000 */
[----:B------:R-:W-:Y:S01]  /*1bf0*/  FADD.FTZ R100, R118, -R97 ;  /* 0x8000006176647221 */ /* 0x000fe20000010000 */
[----:B------:R-:W-:Y:S01]  /*1c00*/  FADD.FTZ R98, R119, -R98 ;  /* 0x8000006277627221 */ /* 0x000fe20000010000 */
[--C-:B------:R-:W-:Y:S01]  /*1c10*/  FFMA.FTZ R139, R124, R138, R137.reuse ;  /* 0x0000008a7c8b7223 */ /* 0x100fe20000010089 */
[C---:B------:R-:W-:Y:S01]  /*1c20*/  FMUL.FTZ R97, R135.reuse, R96 ;  /* 0x0000006087617220 */ /* 0x040fe20000410000 */
[C---:B------:R-:W-:Y:S01]  /*1c30*/  FMUL.FTZ R101, R135.reuse, R100 ;  /* 0x0000006487657220 */ /* 0x040fe20000410000 */
[----:B------:R-:W-:Y:S01]  /*1c40*/  FMUL.FTZ R99, R135, R98 ;  /* 0x0000006287637220 */ /* 0x000fe20000410000 */
[----:B------:R-:W-:Y:S01]  /*1c50*/  FFMA.FTZ R146, R129, R138, R137 ;  /* 0x0000008a81927223 */ /* 0x000fe20000010089 */
[-C--:B------:R-:W-:Y:S01]  /*1c60*/  FMUL.FTZ R97, R97, R134.reuse ;  /* 0x0000008661617220 */ /* 0x080fe20000410000 */
[----:B------:R-:W-:Y:S01]  /*1c70*/  FMUL.FTZ R101, R101, R134 ;  /* 0x0000008665657220 */ /* 0x000fe20000410000 */
[----:B------:R-:W-:Y:S01]  /*1c80*/  FADD.FTZ R152, R122, -R139 ;  /* 0x8000008b7a987221 */ /* 0x000fe20000010000 */
[-CC-:B0-----:R-:W-:Y:S01]  /*1c90*/  FFMA.FTZ R103, R128, R138.reuse, R137.reuse ;  /* 0x0000008a80677223 */ /* 0x181fe20000010089 */
[----:B------:R-:W-:Y:S01]  /*1ca0*/  FMUL.FTZ R97, R97, UR14 ;  /* 0x0000000e61617c20 */ /* 0x000fe20008410000 */
[----:B------:R-:W-:Y:S01]  /*1cb0*/  FMUL.FTZ R96, R101, UR14 ;  /* 0x0000000e65607c20 */ /* 0x000fe20008410000 */
[-CC-:B------:R-:W-:Y:S01]  /*1cc0*/  FFMA.FTZ R102, R133, R138.reuse, R137.reuse ;  /* 0x0000008a85667223 */ /* 0x180fe20000010089 */
[----:B------:R-:W0:Y:S01]  /*1cd0*/  LDC.64 R100, c[0x0][0x468] ;  /* 0x00011a00ff647b82 */ /* 0x000e220000000a00 */
[----:B------:R-:W-:Y:S01]  /*1ce0*/  FADD.FTZ R148, R127, -R146 ;  /* 0x800000927f947221 */ /* 0x000fe20000010000 */
[----:B------:R-:W-:Y:S01]  /*1cf0*/  FSEL R98, R97, RZ, P5 ;  /* 0x000000ff61627208 */ /* 0x000fe20002800000 */
[----:B------:R-:W-:Y:S01]  /*1d00*/  FFMA.FTZ R97, R132, R138, R137 ;  /* 0x0000008a84617223 */ /* 0x000fe20000010089 */
[----:B------:R-:W-:Y:S01]  /*1d10*/  FMUL.FTZ R149, R135, R152 ;  /* 0x0000009887957220 */ /* 0x000fe20000410000 */
[----:B------:R-:W-:Y:S01]  /*1d20*/  FADD.FTZ R150, R126, -R103 ;  /* 0x800000677e967221 */ /* 0x000fe20000010000 */
[----:B------:R-:W-:Y:S01]  /*1d30*/  FADD.FTZ R102, R131, -R102 ;  /* 0x8000006683667221 */ /* 0x000fe20000010000 */
[----:B------:R-:W-:Y:S01]  /*1d40*/  FADD.FTZ R146, R130, -R97 ;  /* 0x8000006182927221 */ /* 0x000fe20000010000 */
[-C--:B------:R-:W-:Y:S01]  /*1d50*/  FMUL.FTZ R99, R99, R134.reuse ;  /* 0x0000008663637220 */ /* 0x080fe20000410000 */
[----:B------:R-:W-:Y:S01]  /*1d60*/  FMUL.FTZ R149, R149, R134 ;  /* 0x0000008695957220 */ /* 0x000fe20000410000 */
[----:B------:R-:W-:Y:S01]  /*1d70*/  ISETP.GE.U32.AND P1, PT, R144, RZ, PT ;  /* 0x000000ff9000720c */ /* 0x000fe20003f26070 */
        /* <DEDUP_REMOVED lines=10> */
[----:B------:R-:W-:Y:S01]  /*1e20*/  ISETP.GE.U32.AND.EX P1, PT, R145, 0x1000000, PT, P1 ;  /* 0x010000009100780c */ /* 0x000fe20003f26110 */
[-C--:B------:R-:W-:Y:S01]  /*1e30*/  FMUL.FTZ R103, R103, R134.reuse ;  /* 0x0000008667677220 */ /* 0x080fe20000410000 */
[----:B------:R-:W-:Y:S01]  /*1e40*/  FMUL.FTZ R97, R97, R134 ;  /* 0x0000008661617220 */ /* 0x000fe20000410000 */
[----:B------:R-:W-:Y:S01]  /*1e50*/  FSEL R99, R99, RZ, P3 ;  /* 0x000000ff63637208 */ /* 0x000fe20001800000 */
[----:B------:R-:W-:Y:S01]  /*1e60*/  FMUL.FTZ R139, R139, UR14 ;  /* 0x0000000e8b8b7c20 */ /* 0x000fe20008410000 */
[----:B------:R-:W-:Y:S01]  /*1e70*/  FSEL R96, R96, RZ, P1 ;  /* 0x000000ff60607208 */ /* 0x000fe20000800000 */
[----:B------:R-:W-:Y:S01]  /*1e80*/  FMUL.FTZ R147, R147, UR14 ;  /* 0x0000000e93937c20 */ /* 0x000fe20008410000 */
[----:B------:R-:W-:Y:S01]  /*1e90*/  FMUL.FTZ R103, R103, UR14 ;  /* 0x0000000e67677c20 */ /* 0x000fe20008410000 */
[----:B------:R-:W-:Y:S01]  /*1ea0*/  FMUL.FTZ R97, R97, UR14 ;  /* 0x0000000e61617c20 */ /* 0x000fe20008410000 */
[----:B------:R-:W-:Y:S01]  /*1eb0*/  FSEL R149, R149, RZ, P6 ;  /* 0x000000ff95957208 */ /* 0x000fe20003000000 */
        /* <DEDUP_REMOVED lines=9> */
[----:B------:R-:W-:Y:S02]  /*1f50*/  F2FP.F16.F32.PACK_AB R99, R96, R99 ;  /* 0x000000636063723e */ /* 0x000fe400000000ff */
[----:B------:R-:W-:Y:S02]  /*1f60*/  F2FP.F16.F32.PACK_AB R98, R149, R98 ;  /* 0x000000629562723e */ /* 0x000fe400000000ff */
[----:B------:R-:W-:Y:S02]  /*1f70*/  F2FP.F16.F32.PACK_AB R97, R146, R139 ;  /* 0x0000008b9261723e */ /* 0x000fe400000000ff */
[----:B------:R-:W-:Y:S02]  /*1f80*/  F2FP.F16.F32.PACK_AB R96, R103, R102 ;  /* 0x000000666760723e */ /* 0x000fe400000000ff */
[----:B------:R-:W-:-:S03]  /*1f90*/  IADD3 R136, PT, PT, R136, 0x20, RZ ;  /* 0x0000002088887810 */ /* 0x000fc60007ffe0ff */
[----:B------:R1:W-:Y:S04]  /*1fa0*/  STG.E.128 desc[UR6][R100.64], R96 ;  /* 0x0000006064007986 */ /* 0x0003e8000c101d06 */
.L_x_1673:
[----:B------:R-:W-:Y:S05]  /*1fb0*/  BSYNC.RECONVERGENT B1 ;  /* 0x0000000000017941 */ /* 0x000fea0003800200 */
.L_x_1672:
[----:B------:R-:W-:Y:S04]  /*1fc0*/  BSSY.RECONVERGENT B1, `(.L_x_1674) ;  /* 0x0000043000017945 */ /* 0x000fe80003800200 */
[----:B------:R-:W-:Y:S05]  /*1fd0*/  @!P4 BRA `(.L_x_1675) ;  /* 0x000000040004c947 */ /* 0x000fea0003800000 */
[-CC-:B-1----:R-:W-:Y:S01]  /*1fe0*/  FFMA.FTZ R96, R109, R138.reuse, R137.reuse ;  /* 0x0000008a6d607223 */ /* 0x182fe20000010089 */
[-CC-:B------:R-:W-:Y:S01]  /*1ff0*/  FFMA.FTZ R100, R104, R138.reuse, R137.reuse ;  /* 0x0000008a68647223 */ /* 0x180fe20000010089 */
[-CC-:B------:R-:W-:Y:S01]  /*2000*/  FFMA.FTZ R98, R105, R138.reuse, R137.reuse ;  /* 0x0000008a69627223 */ /* 0x180fe20000010089 */
        /* <DEDUP_REMOVED lines=8> */
[--C-:B------:R-:W-:Y:S01]  /*2090*/  FFMA.FTZ R139, R108, R138, R137.reuse ;  /* 0x0000008a6c8b7223 */ /* 0x100fe20000010089 */
[-C--:B------:R-:W-:Y:S01]  /*20a0*/  FMUL.FTZ R97, R97, R134.reuse ;  /* 0x0000008661617220 */ /* 0x080fe20000410000 */
[----:B------:R-:W-:Y:S01]  /*20b0*/  FMUL.FTZ R101, R101, R134 ;  /* 0x0000008665657220 */ /* 0x000fe20000410000 */
[-CC-:B0-----:R-:W-:Y:S01]  /*20c0*/  FFMA.FTZ R103, R112, R138.reuse, R137.reuse ;  /* 0x0000008a70677223 */ /* 0x181fe20000010089 */
[-C--:B------:R-:W-:Y:S01]  /*20d0*/  FFMA.FTZ R102, R117, R138.reuse, R137 ;  /* 0x0000008a75667223 */ /* 0x080fe20000010089 */
[----:B------:R-:W-:Y:S01]  /*20e0*/  FMUL.FTZ R97, R97, UR14 ;  /* 0x0000000e61617c20 */ /* 0x000fe20008410000 */
[----:B------:R-:W-:Y:S01]  /*20f0*/  FMUL.FTZ R96, R101, UR14 ;  /* 0x0000000e65607c20 */ /* 0x000fe20008410000 */
[----:B------:R-:W-:Y:S01]  /*2100*/  FADD.FTZ R148, R111, -R146 ;  /* 0x800000926f947221 */ /* 0x000fe20000010000 */
[----:B------:R-:W0:Y:S01]  /*2110*/  LDC.64 R100, c[0x0][0x468] ;  /* 0x00011a00ff647b82 */ /* 0x000e220000000a00 */
[----:B------:R-:W-:Y:S01]  /*2120*/  FADD.FTZ R152, R106, -R139 ;  /* 0x8000008b6a987221 */ /* 0x000fe20000010000 */
[----:B------:R-:W-:Y:S01]  /*2130*/  FSEL R98, R97, RZ, P4 ;  /* 0x000000ff61627208 */ /* 0x000fe20002000000 */
[----:B------:R-:W-:Y:S01]  /*2140*/  FFMA.FTZ R97, R116, R138, R137 ;  /* 0x0000008a74617223 */ /* 0x000fe20000010089 */
[----:B------:R-:W-:Y:S01]  /*2150*/  FADD.FTZ R150, R110, -R103 ;  /* 0x800000676e967221 */ /* 0x000fe20000010000 */
[----:B------:R-:W-:Y:S01]  /*2160*/  FADD.FTZ R102, R115, -R102 ;  /* 0x8000006673667221 */ /* 0x000fe20000010000 */
[----:B------:R-:W-:Y:S01]  /*2170*/  FMUL.FTZ R99, R99, R134 ;  /* 0x0000008663637220 */ /* 0x000fe20000410000 */
[----:B------:R-:W-:Y:S01]  /*2180*/  FADD.FTZ R146, R114, -R97 ;  /* 0x8000006172927221 */ /* 0x000fe20000010000 */
[----:B------:R-:W-:Y:S01]  /*2190*/  ISETP.GE.U32.AND P1, PT, R142, RZ, PT ;  /* 0x000000ff8e00720c */ /* 0x000fe20003f26070 */
[C---:B------:R-:W-:Y:S01]  /*21a0*/  FMUL.FTZ R149, R135.reuse, R152 ;  /* 0x0000009887957220 */ /* 0x040fe20000410000 */
[C---:B------:R-:W-:Y:S01]  /*21b0*/  FMUL.FTZ R139, R135.reuse, R148 ;  /* 0x00000094878b7220 */ /* 0x040fe20000410000 */
[C---:B------:R-:W-:Y:S01]  /*21c0*/  FMUL.FTZ R147, R135.reuse, R150 ;  /* 0x0000009687937220 */ /* 0x040fe20000410000 */
[C---:B------:R-:W-:Y:S01]  /*21d0*/  FMUL.FTZ R103, R135.reuse, R146 ;  /* 0x0000009287677220 */ /* 0x040fe20000410000 */
[----:B------:R-:W-:Y:S01]  /*21e0*/  FMUL.FTZ R97, R135, R102 ;  /* 0x0000006687617220 */ /* 0x000fe20000410000 */
[----:B------:R-:W-:Y:S01]  /*21f0*/  FMUL.FTZ R99, R99, UR14 ;  /* 0x0000000e63637c20 */ /* 0x000fe20008410000 */
[----:B------:R-:W-:Y:S01]  /*2200*/  LOP3.LUT P3, RZ, R143, 0xff0000, RZ, 0xc0, !PT ;  /* 0x00ff00008fff7812 */ /* 0x000fe2000786c0ff */
[-C--:B------:R-:W-:Y:S01]  /*2210*/  FMUL.FTZ R149, R149, R134.reuse ;  /* 0x0000008695957220 */ /* 0x080fe20000410000 */
[----:B------:R-:W-:Y:S01]  /*2220*/  ISETP.GE.U32.AND.EX P1, PT, R143, 0x1000000, PT, P1 ;  /* 0x010000008f00780c */ /* 0x000fe20003f26110 */
[-C--:B------:R-:W-:Y:S01]  /*2230*/  FMUL.FTZ R139, R139, R134.reuse ;  /* 0x000000868b8b7220 */ /* 0x080fe20000410000 */
[-C--:B------:R-:W-:Y:S01]  /*2240*/  FMUL.FTZ R147, R147, R134.reuse ;  /* 0x0000008693937220 */ /* 0x080fe20000410000 */
        /* <DEDUP_REMOVED lines=20> */
[----:B------:R-:W-:Y:S02]  /*2390*/  F2FP.F16.F32.PACK_AB R99, R96, R99 ;  /* 0x000000636063723e */ /* 0x000fe400000000ff */
[----:B------:R-:W-:Y:S02]  /*23a0*/  F2FP.F16.F32.PACK_AB R98, R149, R98 ;  /* 0x000000629562723e */ /* 0x000fe400000000ff */
[----:B------:R-:W-:Y:S02]  /*23b0*/  F2FP.F16.F32.PACK_AB R97, R146, R139 ;  /* 0x0000008b9261723e */ /* 0x000fe400000000ff */
[----:B------:R-:W-:-:S02]  /*23c0*/  F2FP.F16.F32.PACK_AB R96, R103, R102 ;  /* 0x000000666760723e */ /* 0x000fc400000000ff */
[----:B------:R-:W-:-:S03]  /*23d0*/  IADD3 R136, PT, PT, R136, 0x20, RZ ;  /* 0x0000002088887810 */ /* 0x000fc60007ffe0ff */
[----:B------:R2:W-:Y:S04]  /*23e0*/  STG.E.128 desc[UR6][R100.64], R96 ;  /* 0x0000006064007986 */ /* 0x0005e8000c101d06 */
.L_x_1675:
[----:B------:R-:W-:Y:S05]  /*23f0*/  BSYNC.RECONVERGENT B1 ;  /* 0x0000000000017941 */ /* 0x000fea0003800200 */
.L_x_1674:
[----:B------:R-:W-:Y:S05]  /*2400*/  @!P2 BRA `(.L_x_1676) ;  /* 0x0000002c00f4a947 */ /* 0x000fea0003800000 */
[-CC-:B------:R-:W-:Y:S01]  /*2410*/  FFMA.FTZ R139, R22, R138.reuse, R137.reuse ;  /* 0x0000008a168b7223 */ /* 0x180fe20000010089 */
[-CC-:B0-----:R-:W-:Y:S01]  /*2420*/  FFMA.FTZ R102, R19, R138.reuse, R137.reuse ;  /* 0x0000008a13667223 */ /* 0x181fe20000010089 */
[----:B-12---:R-:W0:Y:S01]  /*2430*/  LDC.64 R96, c[0x0][0x468] ;  /* 0x00011a00ff607b82 */ /* 0x006e220000000a00 */
        /* <DEDUP_REMOVED lines=25> */
[-C--:B------:R-:W-:Y:S01]  /*25d0*/  FMUL.FTZ R101, R101, R134.reuse ;  /* 0x0000008665657220 */ /* 0x080fe20000410000 */
[----:B------:R-:W-:Y:S01]  /*25e0*/  FMUL.FTZ R147, R147, UR14 ;  /* 0x0000000e93937c20 */ /* 0x000fe20008410000 */
[----:B------:R-:W-:Y:S01]  /*25f0*/  FMUL.FTZ R149, R149, UR14 ;  /* 0x0000000e95957c20 */ /* 0x000fe20008410000 */
[-C--:B------:R-:W-:Y:S01]  /*2600*/  FMUL.FTZ R98, R137, R134.reuse ;  /* 0x0000008689627220 */ /* 0x080fe20000410000 */
[-C--:B------:R-:W-:Y:S01]  /*2610*/  FMUL.FTZ R139, R139, R134.reuse ;  /* 0x000000868b8b7220 */ /* 0x080fe20000410000 */
[-C--:B------:R-:W-:Y:S01]  /*2620*/  FMUL.FTZ R103, R103, R134.reuse ;  /* 0x0000008667677220 */ /* 0x080fe20000410000 */
[-C--:B------:R-:W-:Y:S01]  /*2630*/  FMUL.FTZ R99, R99, R134.reuse ;  /* 0x0000008663637220 */ /* 0x080fe20000410000 */
[----:B------:R-:W-:Y:S01]  /*2640*/  FMUL.FTZ R135, R135, R134 ;  /* 0x0000008687877220 */ /* 0x000fe20000410000 */
[----:B------:R-:W-:Y:S01]  /*2650*/  LOP3.LUT P5, RZ, R141, 0xff0000, RZ, 0xc0, !PT ;  /* 0x00ff00008dff7812 */ /* 0x000fe200078ac0ff */
[----:B------:R-:W-:Y:S01]  /*2660*/  FMUL.FTZ R101, R101, UR14 ;  /* 0x0000000e65657c20 */ /* 0x000fe20008410000 */
[----:B------:R-:W-:Y:S01]  /*2670*/  ISETP.GE.U32.AND.EX P1, PT, R141, 0x1000000, PT, P1 ;  /* 0x010000008d00780c */ /* 0x000fe20003f26110 */
[----:B------:R-:W-:Y:S01]  /*2680*/  FMUL.FTZ R98, R98, UR14 ;  /* 0x0000000e62627c20 */ /* 0x000fe20008410000 */
[----:B------:R-:W-:Y:S01]  /*2690*/  LOP3.LUT P3, RZ, R140, 0xff0000, RZ, 0xc0, !PT ;  /* 0x00ff00008cff7812 */ /* 0x000fe2000786c0ff */
[----:B------:R-:W-:Y:S01]  /*26a0*/  FMUL.FTZ R139, R139, UR14 ;  /* 0x0000000e8b8b7c20 */ /* 0x000fe20008410000 */
[----:B------:R-:W-:Y:S01]  /*26b0*/  FSEL R147, R147, RZ, P5 ;  /* 0x000000ff93937208 */ /* 0x000fe20002800000 */
[----:B------:R-:W-:Y:S01]  /*26c0*/  FMUL.FTZ R103, R103, UR14 ;  /* 0x0000000e67677c20 */ /* 0x000fe20008410000 */
[----:B------:R-:W-:Y:S01]  /*26d0*/  FSEL R102, R149, RZ, P1 ;  /* 0x000000ff95667208 */ /* 0x000fe20000800000 */
[----:B------:R-:W-:Y:S01]  /*26e0*/  FMUL.FTZ R99, R99, UR14 ;  /* 0x0000000e63637c20 */ /* 0x000fe20008410000 */
[----:B------:R-:W-:Y:S01]  /*26f0*/  FMUL.FTZ R135, R135, UR14 ;  /* 0x0000000e87877c20 */ /* 0x000fe20008410000 */
[C---:B------:R-:W-:Y:S01]  /*2700*/  LOP3.LUT P2, RZ, R141.reuse, 0xff, RZ, 0xc0, !PT ;  /* 0x000000ff8dff7812 */ /* 0x040fe2000784c0ff */
        /* <DEDUP_REMOVED lines=11> */
[----:B------:R-:W-:Y:S02]  /*27c0*/  F2FP.F16.F32.PACK_AB R99, R102, R147 ;  /* 0x000000936663723e */ /* 0x000fe400000000ff */
[----:B------:R-:W-:Y:S02]  /*27d0*/  F2FP.F16.F32.PACK_AB R98, R139, R98 ;  /* 0x000000628b62723e */ /* 0x000fe400000000ff */
[----:B------:R-:W-:-:S02]  /*27e0*/  F2FP.F16.F32.PACK_AB R97, R100, R97 ;  /* 0x000000616461723e */ /* 0x000fc400000000ff */
[----:B------:R-:W-:-:S05]  /*27f0*/  F2FP.F16.F32.PACK_AB R96, R101, R96 ;  /* 0x000000606560723e */ /* 0x000fca00000000ff */
[----:B------:R4:W-:Y:S01]  /*2800*/  STG.E.128 desc[UR6][R136.64], R96 ;  /* 0x0000006088007986 */ /* 0x0009e2000c101d06 */
[----:B------:R-:W-:Y:S05]  /*2810*/  BRA `(.L_x_1676) ;  /* 0x0000002800f07947 */ /* 0x000fea0003800000 */
.L_x_1671:
[----:B------:R-:W-:Y:S01]  /*2820*/  ISETP.GT.U32.AND P1, PT, R4, 0x1f, PT ;  /* 0x0000001f0400780c */ /* 0x000fe20003f24070 */
[----:B------:R-:W-:-:S12]  /*2830*/  BSSY.RECONVERGENT B1, `(.L_x_1677) ;  /* 0x000004a000017945 */ /* 0x000fd80003800200 */
[----:B------:R-:W-:Y:S05]  /*2840*/  @!P1 BRA `(.L_x_1678) ;  /* 0x0000000400209947 */ /* 0x000fea0003800000 */
[-CC-:B------:R-:W-:Y:S01]  /*2850*/  FFMA.FTZ R98, R121, R138.reuse, R137.reuse ;  /* 0x0000008a79627223 */ /* 0x180fe20000010089 */
[-CC-:B------:R-:W-:Y:S01]  /*2860*/  FFMA.FTZ R99, R120, R138.reuse, R137.reuse ;  /* 0x0000008a78637223 */ /* 0x180fe20000010089 */
[-CC-:B------:R-:W-:Y:S01]  /*2870*/  FFMA.FTZ R96, R125, R138.reuse, R137.reuse ;  /* 0x0000008a7d607223 */ /* 0x180fe20000010089 */
[----:B------:R-:W-:Y:S01]  /*2880*/  FFMA.FTZ R97, R124, R138, R137 ;  /* 0x0000008a7c617223 */ /* 0x000fe20000010089 */
[----:B------:R-:W-:Y:S01]  /*2890*/  FADD.FTZ R100, R119, -R98 ;  /* 0x8000006277647221 */ /* 0x000fe20000010000 */
[----:B0-----:R-:W-:Y:S01]  /*28a0*/  FADD.FTZ R102, R118, -R99 ;  /* 0x8000006376667221 */ /* 0x001fe20000010000 */
        /* <DEDUP_REMOVED lines=8> */
[----:B------:R-:W-:Y:S01]  /*2930*/  ISETP.GE.U32.AND P1, PT, R144, RZ, PT ;  /* 0x000000ff9000720c */ /* 0x000fe20003f26070 */
[-C--:B------:R-:W-:Y:S01]  /*2940*/  FMUL.FTZ R96, R97, R134.reuse ;  /* 0x0000008661607220 */ /* 0x080fe20000410000 */
[----:B------:R-:W-:Y:S01]  /*2950*/  FMUL.FTZ R99, R98, R134 ;  /* 0x0000008662637220 */ /* 0x000fe20000410000 */
[----:B------:R-:W-:Y:S01]  /*2960*/  FMUL.FTZ R100, R100, UR14 ;  /* 0x0000000e64647c20 */ /* 0x000fe20008410000 */
[----:B------:R-:W-:Y:S01]  /*2970*/  FMUL.FTZ R101, R101, UR14 ;  /* 0x0000000e65657c20 */ /* 0x000fe20008410000 */
[C---:B------:R-:W-:Y:S01]  /*2980*/  LOP3.LUT P5, RZ, R145.reuse, 0xff0000, RZ, 0xc0, !PT ;  /* 0x00ff000091ff7812 */ /* 0x040fe200078ac0ff */
[----:B------:R-:W-:Y:S01]  /*2990*/  FMUL.FTZ R96, R96, UR14 ;  /* 0x0000000e60607c20 */ /* 0x000fe20008410000 */
[----:B------:R-:W-:Y:S01]  /*29a0*/  ISETP.GE.U32.AND.EX P1, PT, R145, 0x1000000, PT, P1 ;  /* 0x010000009100780c */ /* 0x000fe20003f26110 */
[----:B------:R-:W-:Y:S01]  /*29b0*/  FMUL.FTZ R99, R99, UR14 ;  /* 0x0000000e63637c20 */ /* 0x000fe20008410000 */
[C---:B------:R-:W-:Y:S01]  /*29c0*/  LOP3.LUT P3, RZ, R145.reuse, 0xff, RZ, 0xc0, !PT ;  /* 0x000000ff91ff7812 */ /* 0x040fe2000786c0ff */
[----:B------:R-:W0:Y:S01]  /*29d0*/  LDC.64 R148, c[0x0][0x478] ;  /* 0x00011e00ff947b82 */ /* 0x000e220000000a00 */
[----:B------:R-:W-:-:S02]  /*29e0*/  LOP3.LUT P6, RZ, R145, 0xff00, RZ, 0xc0, !PT ;  /* 0x0000ff0091ff7812 */ /* 0x000fc400078cc0ff */
[----:B------:R-:W-:Y:S02]  /*29f0*/  FSEL R100, R100, RZ, P5 ;  /* 0x000000ff64647208 */ /* 0x000fe40002800000 */
[----:B------:R-:W-:Y:S02]  /*2a00*/  FSEL R139, R101, RZ, P1 ;  /* 0x000000ff658b7208 */ /* 0x000fe40000800000 */
[----:B------:R-:W-:Y:S01]  /*2a10*/  FSEL R96, R96, RZ, P3 ;  /* 0x000000ff60607208 */ /* 0x000fe20001800000 */
[----:B------:R-:W1:Y:S01]  /*2a20*/  LDC.64 R146, c[0x0][0x468] ;  /* 0x00011a00ff927b82 */ /* 0x000e620000000a00 */
[----:B------:R-:W-:Y:S02]  /*2a30*/  FSEL R101, R99, RZ, P6 ;  /* 0x000000ff63657208 */ /* 0x000fe40003000000 */
[----:B------:R-:W-:Y:S02]  /*2a40*/  F2FP.F16.F32.PACK_AB R99, R102, R103 ;  /* 0x000000676663723e */ /* 0x000fe400000000ff */
[----:B------:R-:W-:Y:S01]  /*2a50*/  F2FP.F16.F32.PACK_AB R103, R139, R100 ;  /* 0x000000648b67723e */ /* 0x000fe200000000ff */
[-CC-:B------:R-:W-:Y:S01]  /*2a60*/  FFMA.FTZ R100, R129, R138.reuse, R137.reuse ;  /* 0x0000008a81647223 */ /* 0x180fe20000010089 */
[----:B------:R-:W-:Y:S01]  /*2a70*/  F2FP.F16.F32.PACK_AB R98, R98, R97 ;  /* 0x000000616262723e */ /* 0x000fe200000000ff */
[--C-:B------:R-:W-:Y:S01]  /*2a80*/  FFMA.FTZ R97, R132, R138, R137.reuse ;  /* 0x0000008a84617223 */ /* 0x100fe20000010089 */
[----:B------:R-:W-:Y:S01]  /*2a90*/  F2FP.F16.F32.PACK_AB R102, R101, R96 ;  /* 0x000000606566723e */ /* 0x000fe200000000ff */
[-CC-:B------:R-:W-:Y:S01]  /*2aa0*/  FFMA.FTZ R96, R133, R138.reuse, R137.reuse ;  /* 0x0000008a85607223 */ /* 0x180fe20000010089 */
[----:B------:R-:W-:Y:S01]  /*2ab0*/  FFMA.FTZ R101, R128, R138, R137 ;  /* 0x0000008a80657223 */ /* 0x000fe20000010089 */
[----:B------:R-:W-:Y:S01]  /*2ac0*/  FADD.FTZ R150, R127, -R100 ;  /* 0x800000647f967221 */ /* 0x000fe20000010000 */
[----:B------:R-:W-:Y:S01]  /*2ad0*/  FADD.FTZ R100, R130, -R97 ;  /* 0x8000006182647221 */ /* 0x000fe20000010000 */
[----:B------:R-:W-:Y:S01]  /*2ae0*/  FADD.FTZ R96, R131, -R96 ;  /* 0x8000006083607221 */ /* 0x000fe20000010000 */
[----:B------:R-:W-:Y:S01]  /*2af0*/  FADD.FTZ R152, R126, -R101 ;  /* 0x800000657e987221 */ /* 0x000fe20000010000 */
[C---:B------:R-:W-:Y:S01]  /*2b00*/  FMUL.FTZ R97, R135.reuse, R150 ;  /* 0x0000009687617220 */ /* 0x040fe20000410000 */
[C---:B------:R-:W-:Y:S01]  /*2b10*/  FMUL.FTZ R139, R135.reuse, R100 ;  /* 0x00000064878b7220 */ /* 0x040fe20000410000 */
[C---:B------:R-:W-:Y:S01]  /*2b20*/  FMUL.FTZ R101, R135.reuse, R96 ;  /* 0x0000006087657220 */ /* 0x040fe20000410000 */
[----:B------:R-:W-:Y:S01]  /*2b30*/  FMUL.FTZ R152, R135, R152 ;  /* 0x0000009887987220 */ /* 0x000fe20000410000 */
[-C--:B------:R-:W-:Y:S01]  /*2b40*/  FMUL.FTZ R150, R97, R134.reuse ;  /* 0x0000008661967220 */ /* 0x080fe20000410000 */
[----:B------:R-:W-:Y:S01]  /*2b50*/  LOP3.LUT P5, RZ, R144, 0xff0000, RZ, 0xc0, !PT ;  /* 0x00ff000090ff7812 */ /* 0x000fe200078ac0ff */
[-C--:B------:R-:W-:Y:S01]  /*2b60*/  FMUL.FTZ R100, R101, R134.reuse ;  /* 0x0000008665647220 */ /* 0x080fe20000410000 */
[C---:B------:R-:W-:Y:S01]  /*2b70*/  F2FP.F16.F32.PACK_AB R96, R139.reuse, R101 ;  /* 0x000000658b60723e */ /* 0x040fe200000000ff */
[-C--:B------:R-:W-:Y:S01]  /*2b80*/  FMUL.FTZ R139, R139, R134.reuse ;  /* 0x000000868b8b7220 */ /* 0x080fe20000410000 */
[C---:B------:R-:W-:Y:S01]  /*2b90*/  F2FP.F16.F32.PACK_AB R97, R152.reuse, R97 ;  /* 0x000000619861723e */ /* 0x040fe200000000ff */
[----:B------:R-:W-:Y:S01]  /*2ba0*/  FMUL.FTZ R152, R152, R134 ;  /* 0x0000008698987220 */ /* 0x000fe20000410000 */
[----:B------:R-:W-:Y:S01]  /*2bb0*/  FMUL.FTZ R150, R150, UR14 ;  /* 0x0000000e96967c20 */ /* 0x000fe20008410000 */
[----:B------:R-:W-:Y:S01]  /*2bc0*/  FMUL.FTZ R100, R100, UR14 ;  /* 0x0000000e64647c20 */ /* 0x000fe20008410000 */
[----:B------:R-:W-:Y:S01]  /*2bd0*/  FMUL.FTZ R139, R139, UR14 ;  /* 0x0000000e8b8b7c20 */ /* 0x000fe20008410000 */
[----:B------:R-:W-:Y:S01]  /*2be0*/  FMUL.FTZ R152, R152, UR14 ;  /* 0x0000000e98987c20 */ /* 0x000fe20008410000 */
[----:B------:R-:W-:Y:S01]  /*2bf0*/  LOP3.LUT P6, RZ, R144, 0xff000000, RZ, 0xc0, !PT ;  /* 0xff00000090ff7812 */ /* 0x000fe200078cc0ff */
[----:B0-----:R-:W-:Y:S01]  /*2c00*/  IMAD.WIDE.U32 R148, R136, 0x10, R148 ;  /* 0x0000001088947825 */ /* 0x001fe200078e0094 */
[----:B------:R-:W-:-:S02]  /*2c10*/  LOP3.LUT P1, RZ, R144, 0xff, RZ, 0xc0, !PT ;  /* 0x000000ff90ff7812 */ /* 0x000fc4000782c0ff */
[----:B------:R-:W-:Y:S01]  /*2c20*/  LOP3.LUT P3, RZ, R144, 0xff00, RZ, 0xc0, !PT ;  /* 0x0000ff0090ff7812 */ /* 0x000fe2000786c0ff */
[----:B-1----:R-:W-:Y:S01]  /*2c30*/  IMAD.WIDE.U32 R146, R136, 0x10, R146 ;  /* 0x0000001088927825 */ /* 0x002fe200078e0092 */
[----:B------:R-:W-:Y:S01]  /*2c40*/  FSEL R101, R150, RZ, P5 ;  /* 0x000000ff96657208 */ /* 0x000fe20002800000 */
[----:B------:R1:W-:Y:S01]  /*2c50*/  STG.E.128 desc[UR6][R148.64], R96 ;  /* 0x0000006094007986 */ /* 0x0003e2000c101d06 */
[----:B------:R-:W-:Y:S02]  /*2c60*/  FSEL R152, R152, RZ, P6 ;  /* 0x000000ff98987208 */ /* 0x000fe40003000000 */
[----:B------:R-:W-:Y:S02]  /*2c70*/  FSEL R100, R100, RZ, P1 ;  /* 0x000000ff64647208 */ /* 0x000fe40000800000 */
[----:B------:R-:W-:Y:S02]  /*2c80*/  FSEL R139, R139, RZ, P3 ;  /* 0x000000ff8b8b7208 */ /* 0x000fe40001800000 */
[----:B------:R-:W-:-:S02]  /*2c90*/  F2FP.F16.F32.PACK_AB R101, R152, R101 ;  /* 0x000000659865723e */ /* 0x000fc400000000ff */
[----:B------:R-:W-:Y:S02]  /*2ca0*/  F2FP.F16.F32.PACK_AB R100, R139, R100 ;  /* 0x000000648b64723e */ /* 0x000fe400000000ff */
[----:B------:R-:W-:-:S03]  /*2cb0*/  IADD3 R136, PT, PT, R136, 0x20, RZ ;  /* 0x0000002088887810 */ /* 0x000fc60007ffe0ff */
[----:B------:R1:W-:Y:S04]  /*2cc0*/  STG.E.128 desc[UR6][R146.64], R100 ;  /* 0x0000006492007986 */ /* 0x0003e8000c101d06 */
.L_x_1678:
[----:B------:R-:W-:Y:S05]  /*2cd0*/  BSYNC.RECONVERGENT B1 ;  /* 0x0000000000017941 */ /* 0x000fea0003800200 */
.L_x_1677:
[----:B------:R-:W-:Y:S04]  /*2ce0*/  BSSY.RECONVERGENT B1, `(.L_x_1679) ;  /* 0x000004a000017945 */ /* 0x000fe80003800200 */
[----:B------:R-:W-:Y:S05]  /*2cf0*/  @!P4 BRA `(.L_x_1680) ;  /* 0x000000040020c947 */ /* 0x000fea0003800000 */
[-CC-:B-1----:R-:W-:Y:S01]  /*2d00*/  FFMA.FTZ R98, R105, R138.reuse, R137.reuse ;  /* 0x0000008a69627223 */ /* 0x182fe20000010089 */
[-CC-:B0-----:R-:W-:Y:S01]  /*2d10*/  FFMA.FTZ R102, R104, R138.reuse, R137.reuse ;  /* 0x0000008a68667223 */ /* 0x181fe20000010089 */
        /* <DEDUP_REMOVED lines=70> */
.L_x_1680:
[----:B------:R-:W-:Y:S05]  /*3180*/  BSYNC.RECONVERGENT B1 ;  /* 0x0000000000017941 */ /* 0x000fea0003800200 */
.L_x_1679:
[----:B------:R-:W-:Y:S05]  /*3190*/  @!P2 BRA `(.L_x_1676) ;  /* 0x000000200090a947 */ /* 0x000fea0003800000 */
[----:B-12---:R-:W1:Y:S01]  /*31a0*/  LDC.64 R98, c[0x0][0x478] ;  /* 0x00011e00ff627b82 */ /* 0x006e620000000a00 */
[-CC-:B------:R-:W-:Y:S01]  /*31b0*/  FFMA.FTZ R101, R7, R138.reuse, R137.reuse ;  /* 0x0000008a07657223 */ /* 0x180fe20000010089 */
[-CC-:B0-----:R-:W-:Y:S01]  /*31c0*/  FFMA.FTZ R102, R8, R138.reuse, R137.reuse ;  /* 0x0000008a08667223 */ /* 0x181fe20000010089 */
[-CC-:B------:R-:W-:Y:S01]  /*31d0*/  FFMA.FTZ R103, R11, R138.reuse, R137.reuse ;  /* 0x0000008a0b677223 */ /* 0x180fe20000010089 */
[-CC-:B------:R-:W-:Y:S01]  /*31e0*/  FFMA.FTZ R146, R12, R138.reuse, R137.reuse ;  /* 0x0000008a0c927223 */ /* 0x180fe20000010089 */
[-CC-:B------:R-:W-:Y:S01]  /*31f0*/  FFMA.FTZ R139, R15, R138.reuse, R137.reuse ;  /* 0x0000008a0f8b7223 */ /* 0x180fe20000010089 */
[-CC-:B------:R-:W-:Y:S01]  /*3200*/  FFMA.FTZ R147, R18, R138.reuse, R137.reuse ;  /* 0x0000008a12937223 */ /* 0x180fe20000010089 */
[-CC-:B------:R-:W-:Y:S01]  /*3210*/  FFMA.FTZ R149, R22, R138.reuse, R137.reuse ;  /* 0x0000008a16957223 */ /* 0x180fe20000010089 */
[----:B------:R-:W0:Y:S01]  /*3220*/  LDC.64 R96, c[0x0][0x468] ;  /* 0x00011a00ff607b82 */ /* 0x000e220000000a00 */
        /* <DEDUP_REMOVED lines=15> */
[----:B------:R-:W-:Y:S01]  /*3320*/  FMUL.FTZ R101, R135, R154 ;  /* 0x0000009a87657220 */ /* 0x000fe20000410000 */
[----:B-1----:R-:W-:-:S04]  /*3330*/  IMAD.WIDE.U32 R138, R136, 0x10, R98 ;  /* 0x00000010888a7825 */ /* 0x002fc800078e0062 */
[----:B------:R-:W-:Y:S01]  /*3340*/  FMUL.FTZ R152, R135, R152 ;  /* 0x0000009887987220 */ /* 0x000fe20000410000 */
[-C--:B------:R-:W-:Y:S01]  /*3350*/  FMUL.FTZ R100, R103, R134.reuse ;  /* 0x0000008667647220 */ /* 0x080fe20000410000 */
[C---:B------:R-:W-:Y:S01]  /*3360*/  F2FP.F16.F32.PACK_AB R98, R150.reuse, R149 ;  /* 0x000000959662723e */ /* 0x040fe200000000ff */
[-C--:B------:R-:W-:Y:S01]  /*3370*/  FMUL.FTZ R135, R149, R134.reuse ;  /* 0x0000008695877220 */ /* 0x080fe20000410000 */
[----:B------:R-:W-:Y:S01]  /*3380*/  FMUL.FTZ R150, R150, R134 ;  /* 0x0000008696967220 */ /* 0x000fe20000410000 */
[----:B------:R-:W-:Y:S01]  /*3390*/  ISETP.GE.U32.AND P1, PT, R140, RZ, PT ;  /* 0x000000ff8c00720c */ /* 0x000fe20003f26070 */
[----:B0-----:R-:W-:Y:S01]  /*33a0*/  IMAD.WIDE.U32 R136, R136, 0x10, R96 ;  /* 0x0000001088887825 */ /* 0x001fe200078e0060 */
[----:B------:R-:W-:-:S03]  /*33b0*/  F2FP.F16.F32.PACK_AB R96, R102, R103 ;  /* 0x000000676660723e */ /* 0x000fc600000000ff */
[-C--:B------:R-:W-:Y:S01]  /*33c0*/  FMUL.FTZ R103, R147, R134.reuse ;  /* 0x0000008693677220 */ /* 0x080fe20000410000 */
[----:B------:R-:W-:Y:S01]  /*33d0*/  F2FP.F16.F32.PACK_AB R97, R146, R147 ;  /* 0x000000939261723e */ /* 0x000fe200000000ff */
[-C--:B------:R-:W-:Y:S01]  /*33e0*/  FMUL.FTZ R102, R102, R134.reuse ;  /* 0x0000008666667220 */ /* 0x080fe20000410000 */
[-C--:B------:R-:W-:Y:S01]  /*33f0*/  FMUL.FTZ R146, R146, R134.reuse ;  /* 0x0000008692927220 */ /* 0x080fe20000410000 */
[-C--:B------:R-:W-:Y:S01]  /*3400*/  FMUL.FTZ R147, R101, R134.reuse ;  /* 0x0000008665937220 */ /* 0x080fe20000410000 */
[----:B------:R-:W-:Y:S01]  /*3410*/  FMUL.FTZ R134, R152, R134 ;  /* 0x0000008698867220 */ /* 0x000fe20000410000 */
[----:B------:R-:W-:Y:S01]  /*3420*/  LOP3.LUT P5, RZ, R141, 0xff0000, RZ, 0xc0, !PT ;  /* 0x00ff00008dff7812 */ /* 0x000fe200078ac0ff */
[----:B------:R-:W-:Y:S01]  /*3430*/  FMUL.FTZ R135, R135, UR14 ;  /* 0x0000000e87877c20 */ /* 0x000fe20008410000 */
[----:B------:R-:W-:Y:S01]  /*3440*/  FMUL.FTZ R147, R147, UR14 ;  /* 0x0000000e93937c20 */ /* 0x000fe20008410000 */
[----:B------:R-:W-:Y:S01]  /*3450*/  FMUL.FTZ R134, R134, UR14 ;  /* 0x0000000e86867c20 */ /* 0x000fe20008410000 */
[C---:B------:R-:W-:Y:S01]  /*3460*/  ISETP.GE.U32.AND.EX P1, PT, R141.reuse, 0x1000000, PT, P1 ;  /* 0x010000008d00780c */ /* 0x040fe20003f26110 */
        /* <DEDUP_REMOVED lines=8> */
[----:B------:R-:W-:-:S02]  /*34f0*/  LOP3.LUT P4, RZ, R141, 0xff00, RZ, 0xc0, !PT ;  /* 0x0000ff008dff7812 */ /* 0x000fc4000788c0ff */
[C---:B------:R-:W-:Y:S02]  /*3500*/  LOP3.LUT P3, RZ, R140.reuse, 0xff0000, RZ, 0xc0, !PT ;  /* 0x00ff00008cff7812 */ /* 0x040fe4000786c0ff */
[C---:B------:R-:W-:Y:S02]  /*3510*/  LOP3.LUT P6, RZ, R140.reuse, 0xff000000, RZ, 0xc0, !PT ;  /* 0xff0000008cff7812 */ /* 0x040fe400078cc0ff */
[C---:B------:R-:W-:Y:S02]  /*3520*/  LOP3.LUT P5, RZ, R140.reuse, 0xff, RZ, 0xc0, !PT ;  /* 0x000000ff8cff7812 */ /* 0x040fe400078ac0ff */
[----:B------:R-:W-:Y:S02]  /*3530*/  LOP3.LUT P1, RZ, R140, 0xff00, RZ, 0xc0, !PT ;  /* 0x0000ff008cff7812 */ /* 0x000fe4000782c0ff */
[----:B------:R-:W-:Y:S02]  /*3540*/  F2FP.F16.F32.PACK_AB R99, R101, R152 ;  /* 0x000000986563723e */ /* 0x000fe400000000ff */
[----:B------:R-:W-:-:S02]  /*3550*/  FSEL R134, R135, RZ, P2 ;  /* 0x000000ff87867208 */ /* 0x000fc40001000000 */
[----:B------:R-:W-:Y:S01]  /*3560*/  FSEL R147, R150, RZ, P4 ;  /* 0x000000ff96937208 */ /* 0x000fe20002000000 */
[----:B------:R3:W-:Y:S01]  /*3570*/  STG.E.128 desc[UR6][R138.64], R96 ;  /* 0x000000608a007986 */ /* 0x0007e2000c101d06 */
[----:B------:R-:W-:Y:S02]  /*3580*/  FSEL R101, R103, RZ, P3 ;  /* 0x000000ff67657208 */ /* 0x000fe40001800000 */
[----:B------:R-:W-:Y:S02]  /*3590*/  FSEL R146, R146, RZ, P6 ;  /* 0x000000ff92927208 */ /* 0x000fe40003000000 */
[----:B------:R-:W-:Y:S02]  /*35a0*/  FSEL R100, R100, RZ, P5 ;  /* 0x000000ff64647208 */ /* 0x000fe40002800000 */
[----:B------:R-:W-:Y:S02]  /*35b0*/  FSEL R135, R102, RZ, P1 ;  /* 0x000000ff66877208 */ /* 0x000fe40000800000 */
[----:B------:R-:W-:-:S02]  /*35c0*/  F2FP.F16.F32.PACK_AB R103, R149, R148 ;  /* 0x000000949567723e */ /* 0x000fc400000000ff */
[----:B------:R-:W-:Y:S02]  /*35d0*/  F2FP.F16.F32.PACK_AB R102, R147, R134 ;  /* 0x000000869366723e */ /* 0x000fe400000000ff */
[----:B------:R-:W-:Y:S02]  /*35e0*/  F2FP.F16.F32.PACK_AB R101, R146, R101 ;  /* 0x000000659265723e */ /* 0x000fe400000000ff */
[----:B------:R-:W-:-:S05]  /*35f0*/  F2FP.F16.F32.PACK_AB R100, R135, R100 ;  /* 0x000000648764723e */ /* 0x000fca00000000ff */
[----:B------:R3:W-:Y:S01]  /*3600*/  STG.E.128 desc[UR6][R136.64], R100 ;  /* 0x0000006488007986 */ /* 0x0007e2000c101d06 */
[----:B------:R-:W-:Y:S05]  /*3610*/  BRA `(.L_x_1676) ;  /* 0x0000001c00707947 */ /* 0x000fea0003800000 */
.L_x_1670:
        /* <DEDUP_REMOVED lines=9> */
[--C-:B0-----:R-:W-:Y:S02]  /*36b0*/  HADD2.F32 R102, -RZ, R83.reuse.H1_H1 ;  /* 0x30000053ff667230 */ /* 0x101fe40000004100 */
[----:B------:R-:W-:Y:S01]  /*36c0*/  FADD.FTZ R99, R118, -R99 ;  /* 0x8000006376637221 */ /* 0x000fe20000010000 */
[----:B------:R-:W-:Y:S02]  /*36d0*/  HADD2.F32 R100, -RZ, R83.H0_H0 ;  /* 0x20000053ff647230 */ /* 0x000fe40000004100 */
[----:B------:R-:W-:Y:S01]  /*36e0*/  FADD.FTZ R148, R119, -R148 ;  /* 0x8000009477947221 */ /* 0x000fe20000010000 */
[----:B------:R-:W-:Y:S02]  /*36f0*/  HADD2.F32 R96, -RZ, R82.H0_H0 ;  /* 0x20000052ff607230 */ /* 0x000fe40000004100 */
[----:B------:R-:W-:Y:S01]  /*3700*/  FADD.FTZ R101, R123, -R146 ;  /* 0x800000927b657221 */ /* 0x000fe20000010000 */
[C---:B------:R-:W-:Y:S01]  /*3710*/  FFMA.FTZ R151, R135.reuse, R99, R102 ;  /* 0x0000006387977223 */ /* 0x040fe20000010066 */
[--C-:B------:R-:W-:Y:S01]  /*3720*/  FFMA.FTZ R99, R128, R138, R137.reuse ;  /* 0x0000008a80637223 */ /* 0x100fe20000010089 */
[C---:B------:R-:W-:Y:S01]  /*3730*/  FFMA.FTZ R149, R135.reuse, R148, R100 ;  /* 0x0000009487957223 */ /* 0x040fe20000010064 */
[----:B------:R-:W-:Y:S01]  /*3740*/  FFMA.FTZ R101, R135, R101, R96 ;  /* 0x0000006587657223 */ /* 0x000fe20000010060 */
[-CC-:B------:R-:W-:Y:S01]  /*3750*/  FFMA.FTZ R146, R133, R138.reuse, R137.reuse ;  /* 0x0000008a85927223 */ /* 0x180fe20000010089 */
[-CC-:B------:R-:W-:Y:S01]  /*3760*/  FFMA.FTZ R148, R129, R138.reuse, R137.reuse ;  /* 0x0000008a81947223 */ /* 0x180fe20000010089 */
[----:B------:R-:W-:Y:S01]  /*3770*/  FFMA.FTZ R97, R124, R138, R137 ;  /* 0x0000008a7c617223 */ /* 0x000fe20000010089 */
[----:B------:R-:W-:-:S02]  /*3780*/  HADD2.F32 R96, -RZ, R80.H0_H0 ;  /* 0x20000050ff607230 */ /* 0x000fc40000004100 */
[----:B------:R-:W-:Y:S01]  /*3790*/  FADD.FTZ R147, R126, -R99 ;  /* 0x800000637e937221 */ /* 0x000fe20000010000 */
[--C-:B------:R-:W-:Y:S02]  /*37a0*/  HADD2.F32 R100, -RZ, R81.reuse.H0_H0 ;  /* 0x20000051ff647230 */ /* 0x100fe40000004100 */
[----:B------:R-:W-:Y:S01]  /*37b0*/  FADD.FTZ R99, R131, -R146 ;  /* 0x8000009283637221 */ /* 0x000fe20000010000 */
[----:B------:R-:W-:Y:S01]  /*37c0*/  FMUL.FTZ R101, R101, R134 ;  /* 0x0000008665657220 */ /* 0x000fe20000410000 */
[----:B------:R-:W-:Y:S01]  /*37d0*/  FADD.FTZ R139, R127, -R148 ;  /* 0x800000947f8b7221 */ /* 0x000fe20000010000 */
[----:B------:R-:W-:Y:S02]  /*37e0*/  HADD2.F32 R98, -RZ, R82.H1_H1 ;  /* 0x30000052ff627230 */ /* 0x000fe40000004100 */
[----:B------:R-:W-:Y:S01]  /*37f0*/  FADD.FTZ R97, R122, -R97 ;  /* 0x800000617a617221 */ /* 0x000fe20000010000 */
[C---:B------:R-:W-:Y:S01]  /*3800*/  FFMA.FTZ R99, R135.reuse, R99, R96 ;  /* 0x0000006387637223 */ /* 0x040fe20000010060 */
[----:B------:R-:W-:Y:S01]  /*3810*/  FFMA.FTZ R103, R132, R138, R137 ;  /* 0x0000008a84677223 */ /* 0x000fe20000010089 */
[----:B------:R-:W-:Y:S01]  /*3820*/  FFMA.FTZ R139, R135, R139, R100 ;  /* 0x0000008b878b7223 */ /* 0x000fe20000010064 */
[----:B------:R-:W-:Y:S01]  /*3830*/  FMUL.FTZ R96, R101, UR14 ;  /* 0x0000000e65607c20 */ /* 0x000fe20008410000 */
[----:B------:R-:W-:Y:S01]  /*3840*/  FFMA.FTZ R97, R135, R97, R98 ;  /* 0x0000006187617223 */ /* 0x000fe20000010062 */
[----:B------:R-:W0:Y:S01]  /*3850*/  LDC.64 R100, c[0x0][0x468] ;  /* 0x00011a00ff647b82 */ /* 0x000e220000000a00 */
[----:B------:R-:W-:-:S02]  /*3860*/  HADD2.F32 R102, -RZ, R81.H1_H1 ;  /* 0x30000051ff667230 */ /* 0x000fc40000004100 */
[----:B------:R-:W-:Y:S01]  /*3870*/  FADD.FTZ R103, R130, -R103 ;  /* 0x8000006782677221 */ /* 0x000fe20000010000 */
[----:B------:R-:W-:Y:S02]  /*3880*/  HADD2.F32 R98, -RZ, R80.H1_H1 ;  /* 0x30000050ff627230 */ /* 0x000fe40000004100 */
[-C--:B------:R-:W-:Y:S01]  /*3890*/  FMUL.FTZ R149, R149, R134.reuse ;  /* 0x0000008695957220 */ /* 0x080fe20000410000 */
[-C--:B------:R-:W-:Y:S01]  /*38a0*/  FMUL.FTZ R151, R151, R134.reuse ;  /* 0x0000008697977220 */ /* 0x080fe20000410000 */
[-C--:B------:R-:W-:Y:S01]  /*38b0*/  FMUL.FTZ R97, R97, R134.reuse ;  /* 0x0000008661617220 */ /* 0x080fe20000410000 */
[C---:B------:R-:W-:Y:S01]  /*38c0*/  FFMA.FTZ R147, R135.reuse, R147, R102 ;  /* 0x0000009387937223 */ /* 0x040fe20000010066 */
[----:B------:R-:W-:Y:S01]  /*38d0*/  FFMA.FTZ R103, R135, R103, R98 ;  /* 0x0000006787677223 */ /* 0x000fe20000010062 */
[----:B------:R-:W-:Y:S01]  /*38e0*/  ISETP.GE.U32.AND P1, PT, R144, RZ, PT ;  /* 0x000000ff9000720c */ /* 0x000fe20003f26070 */
[----:B------:R-:W-:Y:S01]  /*38f0*/  FMUL.FTZ R149, R149, UR14 ;  /* 0x0000000e95957c20 */ /* 0x000fe20008410000 */
[----:B------:R-:W-:Y:S01]  /*3900*/  LOP3.LUT P3, RZ, R145, 0xff0000, RZ, 0xc0, !PT ;  /* 0x00ff000091ff7812 */ /* 0x000fe2000786c0ff */
        /* <DEDUP_REMOVED lines=13> */
[----:B------:R-:W-:Y:S01]  /*39e0*/  FSEL R98, R96, RZ, P5 ;  /* 0x000000ff60627208 */ /* 0x000fe20002800000 */
        /* <DEDUP_REMOVED lines=18> */
.L_x_1683:
[----:B------:R-:W-:Y:S05]  /*3b10*/  BSYNC.RECONVERGENT B1 ;  /* 0x0000000000017941 */ /* 0x000fea0003800200 */
.L_x_1682:
[----:B------:R-:W-:Y:S04]  /*3b20*/  BSSY.RECONVERGENT B1, `(.L_x_1684) ;  /* 0x000004b000017945 */ /* 0x000fe80003800200 */
[----:B------:R-:W-:Y:S05]  /*3b30*/  @!P4 BRA `(.L_x_1685) ;  /* 0x000000040024c947 */ /* 0x000fea0003800000 */
[-CC-:B------:R-:W-:Y:S01]  /*3b40*/  FFMA.FTZ R148, R105, R138.reuse, R137.reuse ;  /* 0x0000008a69947223 */ /* 0x180fe20000010089 */
[-CC-:B------:R-:W-:Y:S01]  /*3b50*/  FFMA.FTZ R146, R109, R138.reuse, R137.reuse ;  /* 0x0000008a6d927223 */ /* 0x180fe20000010089 */
[----:B-1----:R-:W-:Y:S02]  /*3b60*/  HADD2.F32 R100, -RZ, R27.H0_H0 ;  /* 0x2000001bff647230 */ /* 0x002fe40000004100 */
[-CC-:B------:R-:W-:Y:S01]  /*3b70*/  FFMA.FTZ R99, R112, R138.reuse, R137.reuse ;  /* 0x0000008a70637223 */ /* 0x180fe20000010089 */
[----:B------:R-:W-:Y:S02]  /*3b80*/  HADD2.F32 R96, -RZ, R26.H0_H0 ;  /* 0x2000001aff607230 */ /* 0x000fe40000004100 */
[----:B------:R-:W-:Y:S01]  /*3b90*/  FADD.FTZ R148, R23, -R148 ;  /* 0x8000009417947221 */ /* 0x000fe20000010000 */
[----:B------:R-:W-:Y:S01]  /*3ba0*/  FADD.FTZ R101, R107, -R146 ;  /* 0x800000926b657221 */ /* 0x000fe20000010000 */
[-CC-:B------:R-:W-:Y:S01]  /*3bb0*/  FFMA.FTZ R146, R117, R138.reuse, R137.reuse ;  /* 0x0000008a75927223 */ /* 0x180fe20000010089 */
[--C-:B------:R-:W-:Y:S01]  /*3bc0*/  FFMA.FTZ R150, R104, R138, R137.reuse ;  /* 0x0000008a68967223 */ /* 0x100fe20000010089 */
[C---:B------:R-:W-:Y:S01]  /*3bd0*/  FFMA.FTZ R149, R135.reuse, R148, R100 ;  /* 0x0000009487957223 */ /* 0x040fe20000010064 */
[----:B------:R-:W-:Y:S01]  /*3be0*/  FFMA.FTZ R101, R135, R101, R96 ;  /* 0x0000006587657223 */ /* 0x000fe20000010060 */
[-CC-:B------:R-:W-:Y:S01]  /*3bf0*/  FFMA.FTZ R148, R113, R138.reuse, R137.reuse ;  /* 0x0000008a71947223 */ /* 0x180fe20000010089 */
[----:B------:R-:W-:Y:S01]  /*3c00*/  FFMA.FTZ R97, R108, R138, R137 ;  /* 0x0000008a6c617223 */ /* 0x000fe20000010089 */
[----:B------:R-:W-:-:S02]  /*3c10*/  HADD2.F32 R96, -RZ, R24.H0_H0 ;  /* 0x20000018ff607230 */ /* 0x000fc40000004100 */
[----:B------:R-:W-:Y:S01]  /*3c20*/  FADD.FTZ R147, R110, -R99 ;  /* 0x800000636e937221 */ /* 0x000fe20000010000 */
[----:B------:R-:W-:Y:S02]  /*3c30*/  HADD2.F32 R100, -RZ, R25.H0_H0 ;  /* 0x20000019ff647230 */ /* 0x000fe40000004100 */
[----:B------:R-:W-:Y:S01]  /*3c40*/  FADD.FTZ R99, R115, -R146 ;  /* 0x8000009273637221 */ /* 0x000fe20000010000 */
[----:B------:R-:W-:Y:S01]  /*3c50*/  FMUL.FTZ R101, R101, R134 ;  /* 0x0000008665657220 */ /* 0x000fe20000410000 */
[----:B------:R-:W-:Y:S01]  /*3c60*/  FADD.FTZ R139, R111, -R148 ;  /* 0x800000946f8b7221 */ /* 0x000fe20000010000 */
[----:B0-----:R-:W-:Y:S02]  /*3c70*/  HADD2.F32 R102, -RZ, R27.H1_H1 ;  /* 0x3000001bff667230 */ /* 0x001fe40000004100 */
[----:B------:R-:W-:Y:S01]  /*3c80*/  FADD.FTZ R151, R21, -R150 ;  /* 0x8000009615977221 */ /* 0x000fe20000010000 */
[----:B------:R-:W-:Y:S02]  /*3c90*/  HADD2.F32 R98, -RZ, R26.H1_H1 ;  /* 0x3000001aff627230 */ /* 0x000fe40000004100 */
[----:B------:R-:W-:Y:S01]  /*3ca0*/  FADD.FTZ R97, R106, -R97 ;  /* 0x800000616a617221 */ /* 0x000fe20000010000 */
[C---:B------:R-:W-:Y:S01]  /*3cb0*/  FFMA.FTZ R99, R135.reuse, R99, R96 ;  /* 0x0000006387637223 */ /* 0x040fe20000010060 */
[----:B------:R-:W-:Y:S01]  /*3cc0*/  FFMA.FTZ R103, R116, R138, R137 ;  /* 0x0000008a74677223 */ /* 0x000fe20000010089 */
[----:B------:R-:W-:Y:S01]  /*3cd0*/  FFMA.FTZ R139, R135, R139, R100 ;  /* 0x0000008b878b7223 */ /* 0x000fe20000010064 */
[----:B------:R-:W-:Y:S01]  /*3ce0*/  FMUL.FTZ R96, R101, UR14 ;  /* 0x0000000e65607c20 */ /* 0x000fe20008410000 */
[C---:B------:R-:W-:Y:S01]  /*3cf0*/  FFMA.FTZ R151, R135.reuse, R151, R102 ;  /* 0x0000009787977223 */ /* 0x040fe20000010066 */
[----:B------:R-:W0:Y:S01]  /*3d00*/  LDC.64 R100, c[0x0][0x468] ;  /* 0x00011a00ff647b82 */ /* 0x000e220000000a00 */
[----:B------:R-:W-:Y:S01]  /*3d10*/  FFMA.FTZ R97, R135, R97, R98 ;  /* 0x0000006187617223 */ /* 0x000fe20000010062 */
[----:B------:R-:W-:-:S02]  /*3d20*/  HADD2.F32 R102, -RZ, R25.H1_H1 ;  /* 0x30000019ff667230 */ /* 0x000fc40000004100 */
[----:B------:R-:W-:Y:S01]  /*3d30*/  FADD.FTZ R103, R114, -R103 ;  /* 0x8000006772677221 */ /* 0x000fe20000010000 */
[----:B------:R-:W-:Y:S02]  /*3d40*/  HADD2.F32 R98, -RZ, R24.H1_H1 ;  /* 0x30000018ff627230 */ /* 0x000fe40000004100 */
[-C--:B------:R-:W-:Y:S01]  /*3d50*/  FMUL.FTZ R149, R149, R134.reuse ;  /* 0x0000008695957220 */ /* 0x080fe20000410000 */
[-C--:B------:R-:W-:Y:S01]  /*3d60*/  FMUL.FTZ R151, R151, R134.reuse ;  /* 0x0000008697977220 */ /* 0x080fe20000410000 */
[C---:B------:R-:W-:Y:S01]  /*3d70*/  FFMA.FTZ R147, R135.reuse, R147, R102 ;  /* 0x0000009387937223 */ /* 0x040fe20000010066 */
[----:B------:R-:W-:Y:S01]  /*3d80*/  ISETP.GE.U32.AND P1, PT, R142, RZ, PT ;  /* 0x000000ff8e00720c */ /* 0x000fe20003f26070 */
[----:B------:R-:W-:Y:S01]  /*3d90*/  FFMA.FTZ R103, R135, R103, R98 ;  /* 0x0000006787677223 */ /* 0x000fe20000010062 */
[----:B------:R-:W-:Y:S01]  /*3da0*/  FMUL.FTZ R149, R149, UR14 ;  /* 0x0000000e95957c20 */ /* 0x000fe20008410000 */
[----:B------:R-:W-:Y:S01]  /*3db0*/  FMUL.FTZ R151, R151, UR14 ;  /* 0x0000000e97977c20 */ /* 0x000fe20008410000 */
[-C--:B------:R-:W-:Y:S01]  /*3dc0*/  FMUL.FTZ R97, R97, R134.reuse ;  /* 0x0000008661617220 */ /* 0x080fe20000410000 */
[----:B------:R-:W-:Y:S01]  /*3dd0*/  LOP3.LUT P3, RZ, R143, 0xff0000, RZ, 0xc0, !PT ;  /* 0x00ff00008fff7812 */ /* 0x000fe2000786c0ff */
[-C--:B------:R-:W-:Y:S01]  /*3de0*/  FMUL.FTZ R139, R139, R134.reuse ;  /* 0x000000868b8b7220 */ /* 0x080fe20000410000 */
[----:B------:R-:W-:Y:S01]  /*3df0*/  LOP3.LUT P4, RZ, R143, 0xff, RZ, 0xc0, !PT ;  /* 0x000000ff8fff7812 */ /* 0x000fe2000788c0ff */
[-C--:B------:R-:W-:Y:S01]  /*3e00*/  FMUL.FTZ R147, R147, R134.reuse ;  /* 0x0000008693937220 */ /* 0x080fe20000410000 */
[----:B------:R-:W-:Y:S01]  /*3e10*/  ISETP.GE.U32.AND.EX P1, PT, R143, 0x1000000, PT, P1 ;  /* 0x010000008f00780c */ /* 0x000fe20003f26110 */
[-C--:B------:R-:W-:Y:S01]  /*3e20*/  FMUL.FTZ R99, R99, R134.reuse ;  /* 0x0000008663637220 */ /* 0x080fe20000410000 */
[----:B------:R-:W-:Y:S01]  /*3e30*/  FMUL.FTZ R103, R103, R134 ;  /* 0x0000008667677220 */ /* 0x000fe20000410000 */
[----:B------:R-:W-:Y:S01]  /*3e40*/  FMUL.FTZ R97, R97, UR14 ;  /* 0x0000000e61617c20 */ /* 0x000fe20008410000 */
[----:B------:R-:W-:Y:S01]  /*3e50*/  LOP3.LUT P5, RZ, R143, 0xff00, RZ, 0xc0, !PT ;  /* 0x0000ff008fff7812 */ /* 0x000fe200078ac0ff */
[----:B------:R-:W-:Y:S01]  /*3e60*/  FMUL.FTZ R139, R139, UR14 ;  /* 0x0000000e8b8b7c20 */ /* 0x000fe20008410000 */
[----:B------:R-:W-:Y:S01]  /*3e70*/  FSEL R146, R149, RZ, P3 ;  /* 0x000000ff95927208 */ /* 0x000fe20001800000 */
[----:B------:R-:W-:Y:S01]  /*3e80*/  FMUL.FTZ R147, R147, UR14 ;  /* 0x0000000e93937c20 */ /* 0x000fe20008410000 */
[----:B------:R-:W-:Y:S01]  /*3e90*/  FSEL R151, R151, RZ, P1 ;  /* 0x000000ff97977208 */ /* 0x000fe20000800000 */
[----:B------:R-:W-:Y:S01]  /*3ea0*/  FMUL.FTZ R103, R103, UR14 ;  /* 0x0000000e67677c20 */ /* 0x000fe20008410000 */
[----:B------:R-:W-:Y:S01]  /*3eb0*/  FSEL R98, R96, RZ, P4 ;  /* 0x000000ff60627208 */ /* 0x000fe20002000000 */
[----:B------:R-:W-:Y:S01]  /*3ec0*/  FMUL.FTZ R99, R99, UR14 ;  /* 0x0000000e63637c20 */ /* 0x000fe20008410000 */
[----:B------:R-:W-:Y:S01]  /*3ed0*/  LOP3.LUT P6, RZ, R142, 0xff0000, RZ, 0xc0, !PT ;  /* 0x00ff00008eff7812 */ /* 0x000fe200078cc0ff */
[----:B0-----:R-:W-:Y:S01]  /*3ee0*/  IMAD.WIDE.U32 R100, R136, 0x10, R100 ;  /* 0x0000001088647825 */ /* 0x001fe200078e0064 */
[----:B------:R-:W-:-:S02]  /*3ef0*/  LOP3.LUT P3, RZ, R142, 0xff000000, RZ, 0xc0, !PT ;  /* 0xff0000008eff7812 */ /* 0x000fc4000786c0ff */
[C---:B------:R-:W-:Y:S02]  /*3f00*/  LOP3.LUT P1, RZ, R142.reuse, 0xff00, RZ, 0xc0, !PT ;  /* 0x0000ff008eff7812 */ /* 0x040fe4000782c0ff */
[----:B------:R-:W-:Y:S02]  /*3f10*/  LOP3.LUT P4, RZ, R142, 0xff, RZ, 0xc0, !PT ;  /* 0x000000ff8eff7812 */ /* 0x000fe4000788c0ff */
[----:B------:R-:W-:Y:S02]  /*3f20*/  FSEL R149, R97, RZ, P5 ;  /* 0x000000ff61957208 */ /* 0x000fe40002800000 */
        /* <DEDUP_REMOVED lines=10> */
.L_x_1685:
[----:B------:R-:W-:Y:S05]  /*3fd0*/  BSYNC.RECONVERGENT B1 ;  /* 0x0000000000017941 */ /* 0x000fea0003800200 */
.L_x_1684:
[----:B------:R-:W-:Y:S05]  /*3fe0*/  @!P2 BRA `(.L_x_1676) ;  /* 0x0000001000fca947 */ /* 0x000fea0003800000 */
[-CC-:B-12---:R-:W-:Y:S01]  /*3ff0*/  FFMA.FTZ R99, R22, R138.reuse, R137.reuse ;  /* 0x0000008a16637223 */ /* 0x186fe20000010089 */
[--C-:B------:R-:W-:Y:S02]  /*4000*/  HADD2.F32 R96, -RZ, R95.reuse.H1_H1 ;  /* 0x3000005fff607230 */ /* 0x100fe40000004100 */
[-CC-:B------:R-:W-:Y:S01]  /*4010*/  FFMA.FTZ R97, R15, R138.reuse, R137.reuse ;  /* 0x0000008a0f617223 */ /* 0x180fe20000010089 */
[-C--:B------:R-:W-:Y:S01]  /*4020*/  FFMA.FTZ R150, R19, R138.reuse, R137 ;  /* 0x0000008a13967223 */ /* 0x080fe20000010089 */
[----:B------:R-:W-:Y:S01]  /*4030*/  FADD.FTZ R149, R20, -R99 ;  /* 0x8000006314957221 */ /* 0x000fe20000010000 */
[-CC-:B0-----:R-:W-:Y:S01]  /*4040*/  FFMA.FTZ R103, R18, R138.reuse, R137.reuse ;  /* 0x0000008a12677223 */ /* 0x181fe20000010089 */
[-CC-:B------:R-:W-:Y:S01]  /*4050*/  FFMA.FTZ R101, R11, R138.reuse, R137.reuse ;  /* 0x0000008a0b657223 */ /* 0x180fe20000010089 */
[-CC-:B------:R-:W-:Y:S01]  /*4060*/  FFMA.FTZ R148, R12, R138.reuse, R137.reuse ;  /* 0x0000008a0c947223 */ /* 0x180fe20000010089 */
[-CC-:B------:R-:W-:Y:S01]  /*4070*/  FFMA.FTZ R99, R7, R138.reuse, R137.reuse ;  /* 0x0000008a07637223 */ /* 0x180fe20000010089 */
[----:B------:R-:W-:Y:S01]  /*4080*/  FFMA.FTZ R146, R8, R138, R137 ;  /* 0x0000008a08927223 */ /* 0x000fe20000010089 */
[----:B------:R-:W-:Y:S01]  /*4090*/  FFMA.FTZ R149, R135, R149, R96 ;  /* 0x0000009587957223 */ /* 0x000fe20000010060 */
[----:B------:R-:W-:Y:S01]  /*40a0*/  FADD.FTZ R137, R14, -R97 ;  /* 0x800000610e897221 */ /* 0x000fe20000010000 */
[----:B------:R-:W-:Y:S01]  /*40b0*/  HADD2.F32 R102, -RZ, R95.H0_H0 ;  /* 0x2000005fff667230 */ /* 0x000fe20000004100 */
[----:B------:R-:W0:Y:S01]  /*40c0*/  LDC.64 R96, c[0x0][0x468] ;  /* 0x00011a00ff607b82 */ /* 0x000e220000000a00 */
[----:B------:R-:W-:-:S02]  /*40d0*/  HADD2.F32 R98, -RZ, R94.H0_H0 ;  /* 0x2000005eff627230 */ /* 0x000fc40000004100 */
[----:B------:R-:W-:Y:S01]  /*40e0*/  FADD.FTZ R147, R17, -R150 ;  /* 0x8000009611937221 */ /* 0x000fe20000010000 */
[----:B------:R-:W-:Y:S02]  /*40f0*/  HADD2.F32 R100, -RZ, R94.H1_H1 ;  /* 0x3000005eff647230 */ /* 0x000fe40000004100 */
[----:B------:R-:W-:Y:S01]  /*4100*/  FADD.FTZ R103, R16, -R103 ;  /* 0x8000006710677221 */ /* 0x000fe20000010000 */
[--C-:B------:R-:W-:Y:S02]  /*4110*/  HADD2.F32 R138, -RZ, R93.reuse.H1_H1 ;  /* 0x3000005dff8a7230 */ /* 0x100fe40000004100 */
[C---:B------:R-:W-:Y:S01]  /*4120*/  FFMA.FTZ R147, R135.reuse, R147, R102 ;  /* 0x0000009387937223 */ /* 0x040fe20000010066 */
[C---:B------:R-:W-:Y:S01]  /*4130*/  FFMA.FTZ R137, R135.reuse, R137, R98 ;  /* 0x0000008987897223 */ /* 0x040fe20000010062 */
[----:B------:R-:W-:Y:S01]  /*4140*/  FFMA.FTZ R139, R135, R103, R100 ;  /* 0x00000067878b7223 */ /* 0x000fe20000010064 */
[----:B------:R-:W-:Y:S02]  /*4150*/  HADD2.F32 R102, -RZ, R93.H0_H0 ;  /* 0x2000005dff667230 */ /* 0x000fe40000004100 */
[----:B------:R-:W-:Y:S01]  /*4160*/  FADD.FTZ R101, R10, -R101 ;  /* 0x800000650a657221 */ /* 0x000fe20000010000 */
[----:B------:R-:W-:-:S02]  /*4170*/  HADD2.F32 R98, -RZ, R92.H0_H0 ;  /* 0x2000005cff627230 */ /* 0x000fc40000004100 */
[----:B------:R-:W-:Y:S01]  /*4180*/  FADD.FTZ R103, R13, -R148 ;  /* 0x800000940d677221 */ /* 0x000fe20000010000 */
[----:B------:R-:W-:Y:S02]  /*4190*/  HADD2.F32 R100, -RZ, R92.H1_H1 ;  /* 0x3000005cff647230 */ /* 0x000fe40000004100 */
[----:B------:R-:W-:Y:S01]  /*41a0*/  FADD.FTZ R99, R6, -R99 ;  /* 0x8000006306637221 */ /* 0x000fe20000010000 */
[----:B------:R-:W-:Y:S01]  /*41b0*/  FADD.FTZ R151, R9, -R146 ;  /* 0x8000009209977221 */ /* 0x000fe20000010000 */
[C---:B------:R-:W-:Y:S01]  /*41c0*/  FFMA.FTZ R101, R135.reuse, R101, R102 ;  /* 0x0000006587657223 */ /* 0x040fe20000010066 */
[C---:B------:R-:W-:Y:S01]  /*41d0*/  FFMA.FTZ R103, R135.reuse, R103, R138 ;  /* 0x0000006787677223 */ /* 0x040fe2000001008a */
[----:B------:R-:W-:Y:S01]  /*41e0*/  FFMA.FTZ R99, R135, R99, R98 ;  /* 0x0000006387637223 */ /* 0x000fe20000010062 */
[-C--:B------:R-:W-:Y:S01]  /*41f0*/  FMUL.FTZ R149, R149, R134.reuse ;  /* 0x0000008695957220 */ /* 0x080fe20000410000 */
[-C--:B------:R-:W-:Y:S01]  /*4200*/  FMUL.FTZ R147, R147, R134.reuse ;  /* 0x0000008693937220 */ /* 0x080fe20000410000 */
[----:B------:R-:W-:Y:S01]  /*4210*/  FFMA.FTZ R135, R135, R151, R100 ;  /* 0x0000009787877223 */ /* 0x000fe20000010064 */
        /* <DEDUP_REMOVED lines=11> */
[----:B------:R-:W-:Y:S01]  /*42d0*/  ISETP.GE.U32.AND.EX P1, PT, R141, 0x1000000, PT, P1 ;  /* 0x010000008d00780c */ /* 0x000fe20003f26110 */
        /* <DEDUP_REMOVED lines=20> */
[----:B------:R-:W-:Y:S02]  /*4420*/  F2FP.F16.F32.PACK_AB R99, R102, R147 ;  /* 0x000000936663723e */ /* 0x000fe400000000ff */
[----:B------:R-:W-:-:S02]  /*4430*/  F2FP.F16.F32.PACK_AB R98, R139, R98 ;  /* 0x000000628b62723e */ /* 0x000fc400000000ff */
[----:B------:R-:W-:Y:S02]  /*4440*/  F2FP.F16.F32.PACK_AB R97, R100, R97 ;  /* 0x000000616461723e */ /* 0x000fe400000000ff */
[----:B------:R-:W-:-:S05]  /*4450*/  F2FP.F16.F32.PACK_AB R96, R135, R96 ;  /* 0x000000608760723e */ /* 0x000fca00000000ff */
[----:B------:R0:W-:Y:S01]  /*4460*/  STG.E.128 desc[UR6][R136.64], R96 ;  /* 0x0000006088007986 */ /* 0x0001e2000c101d06 */
[----:B------:R-:W-:Y:S05]  /*4470*/  BRA `(.L_x_1676) ;  /* 0x0000000c00d87947 */ /* 0x000fea0003800000 */
.L_x_1681:
[----:B------:R-:W-:Y:S04]  /*4480*/  BSSY.RECONVERGENT B1, `(.L_x_1686) ;  /* 0x0000052000017945 */ /* 0x000fe80003800200 */
[----:B------:R-:W-:Y:S05]  /*4490*/  @!P5 BRA `(.L_x_1687) ;  /* 0x000000040040d947 */ /* 0x000fea0003800000 */
[-CC-:B------:R-:W-:Y:S01]  /*44a0*/  FFMA.FTZ R96, R133, R138.reuse, R137.reuse ;  /* 0x0000008a85607223 */ /* 0x180fe20000010089 */
[----:B------:R-:W-:Y:S02]  /*44b0*/  HADD2.F32 R98, -RZ, R80.H0_H0 ;  /* 0x20000050ff627230 */ /* 0x000fe40000004100 */
[-CC-:B------:R-:W-:Y:S01]  /*44c0*/  FFMA.FTZ R146, R125, R138.reuse, R137.reuse ;  /* 0x0000008a7d927223 */ /* 0x180fe20000010089 */
[-CC-:B0-----:R-:W-:Y:S01]  /*44d0*/  FFMA.FTZ R103, R128, R138.reuse, R137.reuse ;  /* 0x0000008a80677223 */ /* 0x181fe20000010089 */
[----:B------:R-:W-:Y:S01]  /*44e0*/  FADD.FTZ R96, R131, -R96 ;  /* 0x8000006083607221 */ /* 0x000fe20000010000 */
[--C-:B------:R-:W-:Y:S01]  /*44f0*/  FFMA.FTZ R97, R132, R138, R137.reuse ;  /* 0x0000008a84617223 */ /* 0x100fe20000010089 */
[----:B------:R-:W-:Y:S02]  /*4500*/  HADD2.F32 R99, -RZ, R81.H0_H0 ;  /* 0x20000051ff637230 */ /* 0x000fe40000004100 */
[----:B------:R-:W-:Y:S01]  /*4510*/  FADD.FTZ R146, R123, -R146 ;  /* 0x800000927b927221 */ /* 0x000fe20000010000 */
[----:B------:R-:W-:Y:S01]  /*4520*/  FFMA.FTZ R101, R135, R96, R98 ;  /* 0x0000006087657223 */ /* 0x000fe20000010062 */
[----:B------:R-:W-:Y:S01]  /*4530*/  FFMA.FTZ R96, R129, R138, R137 ;  /* 0x0000008a81607223 */ /* 0x000fe20000010089 */
[----:B------:R-:W-:-:S02]  /*4540*/  HADD2.F32 R147, -RZ, R82.H0_H0 ;  /* 0x20000052ff937230 */ /* 0x000fc40000004100 */
[----:B------:R-:W-:Y:S01]  /*4550*/  FADD.FTZ R98, R126, -R103 ;  /* 0x800000677e627221 */ /* 0x000fe20000010000 */
[----:B------:R-:W-:Y:S02]  /*4560*/  HADD2.F32 R139, -RZ, R81.H1_H1 ;  /* 0x30000051ff8b7230 */ /* 0x000fe40000004100 */
[----:B------:R-:W-:Y:S01]  /*4570*/  FADD.FTZ R96, R127, -R96 ;  /* 0x800000607f607221 */ /* 0x000fe20000010000 */
[----:B------:R-:W-:Y:S01]  /*4580*/  FADD.FTZ R100, R130, -R97 ;  /* 0x8000006182647221 */ /* 0x000fe20000010000 */
[----:B------:R-:W-:Y:S01]  /*4590*/  FFMA.FTZ R147, R135, R146, R147 ;  /* 0x0000009287937223 */ /* 0x000fe20000010093 */
[----:B------:R-:W-:Y:S01]  /*45a0*/  FFMA.FTZ R146, R121, R138, R137 ;  /* 0x0000008a79927223 */ /* 0x000fe20000010089 */
[C---:B------:R-:W-:Y:S01]  /*45b0*/  FFMA.FTZ R97, R135.reuse, R96, R99 ;  /* 0x0000006087617223 */ /* 0x040fe20000010063 */
[----:B------:R-:W-:Y:S01]  /*45c0*/  FFMA.FTZ R96, R135, R98, R139 ;  /* 0x0000006287607223 */ /* 0x000fe2000001008b */
[----:B------:R-:W-:Y:S02]  /*45d0*/  HADD2.F32 R102, -RZ, R80.H1_H1 ;  /* 0x30000050ff667230 */ /* 0x000fe40000004100 */
[----:B------:R-:W-:Y:S01]  /*45e0*/  FFMA.FTZ R139, R120, R138, R137 ;  /* 0x0000008a788b7223 */ /* 0x000fe20000010089 */
[----:B------:R-:W-:-:S02]  /*45f0*/  HADD2.F32 R103, -RZ, R83.H0_H0 ;  /* 0x20000053ff677230 */ /* 0x000fc40000004100 */
[----:B------:R-:W-:Y:S01]  /*4600*/  FFMA.FTZ R99, R124, R138, R137 ;  /* 0x0000008a7c637223 */ /* 0x000fe20000010089 */
[----:B------:R-:W-:Y:S01]  /*4610*/  FADD.FTZ R146, R119, -R146 ;  /* 0x8000009277927221 */ /* 0x000fe20000010000 */
[----:B------:R-:W-:Y:S02]  /*4620*/  HADD2.F32 R151, -RZ, R83.H1_H1 ;  /* 0x30000053ff977230 */ /* 0x000fe40000004100 */
[----:B------:R-:W-:Y:S01]  /*4630*/  FADD.FTZ R148, R118, -R139 ;  /* 0x8000008b76947221 */ /* 0x000fe20000010000 */
[C---:B------:R-:W-:Y:S01]  /*4640*/  FFMA.FTZ R100, R135.reuse, R100, R102 ;  /* 0x0000006487647223 */ /* 0x040fe20000010066 */
[----:B------:R-:W-:Y:S02]  /*4650*/  HADD2.F32 R102, -RZ, R82.H1_H1 ;  /* 0x30000052ff667230 */ /* 0x000fe40000004100 */
[----:B------:R-:W-:Y:S01]  /*4660*/  FADD.FTZ R98, R122, -R99 ;  /* 0x800000637a627221 */ /* 0x000fe20000010000 */
[C---:B------:R-:W-:Y:S01]  /*4670*/  FFMA.FTZ R149, R135.reuse, R146, R103 ;  /* 0x0000009287957223 */ /* 0x040fe20000010067 */
[C---:B------:R-:W-:Y:S01]  /*4680*/  FFMA.FTZ R148, R135.reuse, R148, R151 ;  /* 0x0000009487947223 */ /* 0x040fe20000010097 */
[----:B------:R-:W-:Y:S01]  /*4690*/  ISETP.GE.U32.AND P1, PT, R144, RZ, PT ;  /* 0x000000ff9000720c */ /* 0x000fe20003f26070 */
[----:B------:R-:W-:Y:S01]  /*46a0*/  FFMA.FTZ R99, R135, R98, R102 ;  /* 0x0000006287637223 */ /* 0x000fe20000010066 */
[-C--:B------:R-:W-:Y:S01]  /*46b0*/  FMUL.FTZ R103, R149, R134.reuse ;  /* 0x0000008695677220 */ /* 0x080fe20000410000 */
[-C--:B------:R-:W-:Y:S01]  /*46c0*/  FMUL.FTZ R146, R148, R134.reuse ;  /* 0x0000008694927220 */ /* 0x080fe20000410000 */
[-C--:B------:R-:W-:Y:S01]  /*46d0*/  FMUL.FTZ R98, R147, R134.reuse ;  /* 0x0000008693627220 */ /* 0x080fe20000410000 */
[----:B------:R-:W-:Y:S01]  /*46e0*/  FMUL.FTZ R102, R99, R134 ;  /* 0x0000008663667220 */ /* 0x000fe20000410000 */
[----:B------:R-:W-:Y:S01]  /*46f0*/  FMUL.FTZ R139, R103, UR14 ;  /* 0x0000000e678b7c20 */ /* 0x000fe20008410000 */
[C---:B------:R-:W-:Y:S01]  /*4700*/  LOP3.LUT P5, RZ, R145.reuse, 0xff0000, RZ, 0xc0, !PT ;  /* 0x00ff000091ff7812 */ /* 0x040fe200078ac0ff */
[----:B------:R-:W-:Y:S01]  /*4710*/  FMUL.FTZ R150, R146, UR14 ;  /* 0x0000000e92967c20 */ /* 0x000fe20008410000 */
[C---:B------:R-:W-:Y:S01]  /*4720*/  ISETP.GE.U32.AND.EX P1, PT, R145.reuse, 0x1000000, PT, P1 ;  /* 0x010000009100780c */ /* 0x040fe20003f26110 */
[----:B------:R-:W-:Y:S01]  /*4730*/  FMUL.FTZ R98, R98, UR14 ;  /* 0x0000000e62627c20 */ /* 0x000fe20008410000 */
[C---:B------:R-:W-:Y:S01]  /*4740*/  LOP3.LUT P3, RZ, R145.reuse, 0xff, RZ, 0xc0, !PT ;  /* 0x000000ff91ff7812 */ /* 0x040fe2000786c0ff */
[----:B------:R-:W-:Y:S01]  /*4750*/  FMUL.FTZ R103, R102, UR14 ;  /* 0x0000000e66677c20 */ /* 0x000fe20008410000 */
[----:B------:R-:W-:-:S02]  /*4760*/  LOP3.LUT P6, RZ, R145, 0xff00, RZ, 0xc0, !PT ;  /* 0x0000ff0091ff7812 */ /* 0x000fc400078cc0ff */
[----:B------:R-:W-:Y:S02]  /*4770*/  FSEL R146, R139, RZ, P5 ;  /* 0x000000ff8b927208 */ /* 0x000fe40002800000 */
[----:B------:R-:W-:Y:S01]  /*4780*/  FSEL R151, R150, RZ, P1 ;  /* 0x000000ff96977208 */ /* 0x000fe20000800000 */
[----:B------:R-:W-:Y:S01]  /*4790*/  FMUL.FTZ R150, R97, R134 ;  /* 0x0000008661967220 */ /* 0x000fe20000410000 */
[----:B------:R-:W-:Y:S02]  /*47a0*/  FSEL R102, R98, RZ, P3 ;  /* 0x000000ff62667208 */ /* 0x000fe40001800000 */
[----:B------:R-:W-:Y:S01]  /*47b0*/  F2FP.F16.F32.PACK_AB R98, R99, R147 ;  /* 0x000000936362723e */ /* 0x000fe200000000ff */
[----:B------:R-:W-:Y:S01]  /*47c0*/  FMUL.FTZ R150, R150, UR14 ;  /* 0x0000000e96967c20 */ /* 0x000fe20008410000 */
[----:B------:R-:W-:Y:S02]  /*47d0*/  FSEL R139, R103, RZ, P6 ;  /* 0x000000ff678b7208 */ /* 0x000fe40003000000 */
[----:B------:R-:W-:-:S02]  /*47e0*/  F2FP.F16.F32.PACK_AB R99, R148, R149 ;  /* 0x000000959463723e */ /* 0x000fc400000000ff */
[----:B------:R-:W-:Y:S01]  /*47f0*/  F2FP.F16.F32.PACK_AB R103, R151, R146 ;  /* 0x000000929767723e */ /* 0x000fe200000000ff */
[----:B------:R-:W0:Y:S01]  /*4800*/  LDC.64 R148, c[0x0][0x478] ;  /* 0x00011e00ff947b82 */ /* 0x000e220000000a00 */
[----:B------:R-:W-:Y:S01]  /*4810*/  F2FP.F16.F32.PACK_AB R102, R139, R102 ;  /* 0x000000668b66723e */ /* 0x000fe200000000ff */
[CC--:B------:R-:W-:Y:S01]  /*4820*/  FMUL.FTZ R151, R96.reuse, R134.reuse ;  /* 0x0000008660977220 */ /* 0x0c0fe20000410000 */
[----:B------:R-:W-:Y:S01]  /*4830*/  F2FP.F16.F32.PACK_AB R97, R96, R97 ;  /* 0x000000616061723e */ /* 0x000fe200000000ff */
[-C--:B------:R-:W-:Y:S01]  /*4840*/  FMUL.FTZ R139, R101, R134.reuse ;  /* 0x00000086658b7220 */ /* 0x080fe20000410000 */
[C---:B------:R-:W-:Y:S01]  /*4850*/  F2FP.F16.F32.PACK_AB R96, R100.reuse, R101 ;  /* 0x000000656460723e */ /* 0x040fe200000000ff */
[----:B------:R-:W-:Y:S01]  /*4860*/  FMUL.FTZ R100, R100, R134 ;  /* 0x0000008664647220 */ /* 0x000fe20000410000 */
[----:B------:R-:W-:Y:S01]  /*4870*/  LOP3.LUT P1, RZ, R144, 0xff, RZ, 0xc0, !PT ;  /* 0x000000ff90ff7812 */ /* 0x000fe2000782c0ff */
[----:B------:R-:W1:Y:S01]  /*4880*/  LDC.64 R146, c[0x0][0x468] ;  /* 0x00011a00ff927b82 */ /* 0x000e620000000a00 */
[----:B------:R-:W-:Y:S01]  /*4890*/  FMUL.FTZ R139, R139, UR14 ;  /* 0x0000000e8b8b7c20 */ /* 0x000fe20008410000 */
[----:B------:R-:W-:Y:S01]  /*48a0*/  FMUL.FTZ R151, R151, UR14 ;  /* 0x0000000e97977c20 */ /* 0x000fe20008410000 */
[----:B------:R-:W-:Y:S01]  /*48b0*/  FMUL.FTZ R101, R100, UR14 ;  /* 0x0000000e64657c20 */ /* 0x000fe20008410000 */
[----:B------:R-:W-:-:S02]  /*48c0*/  LOP3.LUT P5, RZ, R144, 0xff0000, RZ, 0xc0, !PT ;  /* 0x00ff000090ff7812 */ /* 0x000fc400078ac0ff */
[C---:B------:R-:W-:Y:S02]  /*48d0*/  LOP3.LUT P6, RZ, R144.reuse, 0xff000000, RZ, 0xc0, !PT ;  /* 0xff00000090ff7812 */ /* 0x040fe400078cc0ff */
[----:B------:R-:W-:Y:S02]  /*48e0*/  LOP3.LUT P3, RZ, R144, 0xff00, RZ, 0xc0, !PT ;  /* 0x0000ff0090ff7812 */ /* 0x000fe4000786c0ff */
[----:B------:R-:W-:Y:S02]  /*48f0*/  FSEL R100, R139, RZ, P1 ;  /* 0x000000ff8b647208 */ /* 0x000fe40000800000 */
[----:B------:R-:W-:Y:S02]  /*4900*/  FSEL R150, R150, RZ, P5 ;  /* 0x000000ff96967208 */ /* 0x000fe40002800000 */
[----:B------:R-:W-:Y:S02]  /*4910*/  FSEL R151, R151, RZ, P6 ;  /* 0x000000ff97977208 */ /* 0x000fe40003000000 */
[----:B------:R-:W-:Y:S01]  /*4920*/  FSEL R139, R101, RZ, P3 ;  /* 0x000000ff658b7208 */ /* 0x000fe20001800000 */
[----:B0-----:R-:W-:Y:S01]  /*4930*/  IMAD.WIDE.U32 R148, R136, 0x10, R148 ;  /* 0x0000001088947825 */ /* 0x001fe200078e0094 */
[----:B------:R-:W-:-:S02]  /*4940*/  F2FP.F16.F32.PACK_AB R101, R151, R150 ;  /* 0x000000969765723e */ /* 0x000fc400000000ff */
[----:B------:R-:W-:Y:S02]  /*4950*/  F2FP.F16.F32.PACK_AB R100, R139, R100 ;  /* 0x000000648b64723e */ /* 0x000fe400000000ff */
[----:B------:R2:W-:Y:S01]  /*4960*/  STG.E.128 desc[UR6][R148.64], R96 ;  /* 0x0000006094007986 */ /* 0x0005e2000c101d06 */
[C---:B-1----:R-:W-:Y:S01]  /*4970*/  IMAD.WIDE.U32 R146, R136.reuse, 0x10, R146 ;  /* 0x0000001088927825 */ /* 0x042fe200078e0092 */
[----:B------:R-:W-:-:S04]  /*4980*/  IADD3 R136, PT, PT, R136, 0x20, RZ ;  /* 0x0000002088887810 */ /* 0x000fc80007ffe0ff */
[----:B------:R2:W-:Y:S03]  /*4990*/  STG.E.128 desc[UR6][R146.64], R100 ;  /* 0x0000006492007986 */ /* 0x0005e6000c101d06 */
.L_x_1687:
[----:B------:R-:W-:Y:S05]  /*49a0*/  BSYNC.RECONVERGENT B1 ;  /* 0x0000000000017941 */ /* 0x000fea0003800200 */
.L_x_1686:
[----:B------:R-:W-:Y:S04]  /*49b0*/  BSSY.RECONVERGENT B1, `(.L_x_1688) ;  /* 0x0000052000017945 */ /* 0x000fe80003800200 */
[----:B------:R-:W-:Y:S05]  /*49c0*/  @!P4 BRA `(.L_x_1689) ;  /* 0x000000040040c947 */ /* 0x000fea0003800000 */
[-CC-:B--2---:R-:W-:Y:S01]  /*49d0*/  FFMA.FTZ R96, R117, R138.reuse, R137.reuse ;  /* 0x0000008a75607223 */ /* 0x184fe20000010089 */
[----:B------:R-:W-:Y:S02]  /*49e0*/  HADD2.F32 R98, -RZ, R24.H0_H0 ;  /* 0x20000018ff627230 */ /* 0x000fe40000004100 */
[-CC-:B------:R-:W-:Y:S01]  /*49f0*/  FFMA.FTZ R146, R109, R138.reuse, R137.reuse ;  /* 0x0000008a6d927223 */ /* 0x180fe20000010089 */
[----:B------:R-:W-:Y:S02]  /*4a00*/  HADD2.F32 R147, -RZ, R26.H0_H0 ;  /* 0x2000001aff937230 */ /* 0x000fe40000004100 */
[----:B------:R-:W-:Y:S01]  /*4a10*/  FADD.FTZ R96, R115, -R96 ;  /* 0x8000006073607221 */ /* 0x000fe20000010000 */
[-CC-:B0-----:R-:W-:Y:S01]  /*4a20*/  FFMA.FTZ R103, R112, R138.reuse, R137.reuse ;  /* 0x0000008a70677223 */ /* 0x181fe20000010089 */
[----:B------:R-:W-:Y:S01]  /*4a30*/  FADD.FTZ R146, R107, -R146 ;  /* 0x800000926b927221 */ /* 0x000fe20000010000 */
[--C-:B------:R-:W-:Y:S01]  /*4a40*/  FFMA.FTZ R97, R116, R138, R137.reuse ;  /* 0x0000008a74617223 */ /* 0x100fe20000010089 */
[----:B------:R-:W-:Y:S01]  /*4a50*/  FFMA.FTZ R101, R135, R96, R98 ;  /* 0x0000006087657223 */ /* 0x000fe20000010062 */
[----:B------:R-:W-:Y:S01]  /*4a60*/  FFMA.FTZ R96, R113, R138, R137 ;  /* 0x0000008a71607223 */ /* 0x000fe20000010089 */
[----:B------:R-:W-:-:S02]  /*4a70*/  HADD2.F32 R99, -RZ, R25.H0_H0 ;  /* 0x20000019ff637230 */ /* 0x000fc40000004100 */
[----:B------:R-:W-:Y:S01]  /*4a80*/  FADD.FTZ R98, R110, -R103 ;  /* 0x800000676e627221 */ /* 0x000fe20000010000 */
[----:B------:R-:W-:Y:S02]  /*4a90*/  HADD2.F32 R139, -RZ, R25.H1_H1 ;  /* 0x30000019ff8b7230 */ /* 0x000fe40000004100 */
[----:B------:R-:W-:Y:S01]  /*4aa0*/  FADD.FTZ R96, R111, -R96 ;  /* 0x800000606f607221 */ /* 0x000fe20000010000 */
[----:B------:R-:W-:Y:S01]  /*4ab0*/  FFMA.FTZ R147, R135, R146, R147 ;  /* 0x0000009287937223 */ /* 0x000fe20000010093 */
[-C--:B------:R-:W-:Y:S01]  /*4ac0*/  FFMA.FTZ R146, R105, R138.reuse, R137 ;  /* 0x0000008a69927223 */ /* 0x080fe20000010089 */
[----:B------:R-:W-:Y:S02]  /*4ad0*/  HADD2.F32 R102, -RZ, R24.H1_H1 ;  /* 0x30000018ff667230 */ /* 0x000fe40000004100 */
[----:B------:R-:W-:Y:S01]  /*4ae0*/  FADD.FTZ R100, R114, -R97 ;  /* 0x8000006172647221 */ /* 0x000fe20000010000 */
[----:B------:R-:W-:Y:S01]  /*4af0*/  FFMA.FTZ R148, R104, R138, R137 ;  /* 0x0000008a68947223 */ /* 0x000fe20000010089 */
[C---:B------:R-:W-:Y:S01]  /*4b00*/  FFMA.FTZ R97, R135.reuse, R96, R99 ;  /* 0x0000006087617223 */ /* 0x040fe20000010063 */
        /* <DEDUP_REMOVED lines=60> */
.L_x_1689:
[----:B------:R-:W-:Y:S05]  /*4ed0*/  BSYNC.RECONVERGENT B1 ;  /* 0x0000000000017941 */ /* 0x000fea0003800200 */
.L_x_1688:
[----:B------:R-:W-:Y:S05]  /*4ee0*/  @!P2 BRA `(.L_x_1676) ;  /* 0x00000004003ca947 */ /* 0x000fea0003800000 */
[-CC-:B------:R-:W-:Y:S01]  /*4ef0*/  FFMA.FTZ R153, R22, R138.reuse, R137.reuse ;  /* 0x0000008a16997223 */ /* 0x180fe20000010089 */
[-CC-:B--23--:R-:W-:Y:S01]  /*4f00*/  FFMA.FTZ R99, R7, R138.reuse, R137.reuse ;  /* 0x0000008a07637223 */ /* 0x18cfe20000010089 */
[-CC-:B------:R-:W-:Y:S01]  /*4f10*/  FFMA.FTZ R100, R8, R138.reuse, R137.reuse ;  /* 0x0000008a08647223 */ /* 0x180fe20000010089 */
[-CC-:B------:R-:W-:Y:S01]  /*4f20*/  FFMA.FTZ R147, R11, R138.reuse, R137.reuse ;  /* 0x0000008a0b937223 */ /* 0x180fe20000010089 */
[-CC-:B------:R-:W-:Y:S01]  /*4f30*/  FFMA.FTZ R146, R12, R138.reuse, R137.reuse ;  /* 0x0000008a0c927223 */ /* 0x180fe20000010089 */
[-CC-:B------:R-:W-:Y:S01]  /*4f40*/  FFMA.FTZ R149, R15, R138.reuse, R137.reuse ;  /* 0x0000008a0f957223 */ /* 0x180fe20000010089 */
[-CC-:B------:R-:W-:Y:S01]  /*4f50*/  FFMA.FTZ R151, R18, R138.reuse, R137.reuse ;  /* 0x0000008a12977223 */ /* 0x180fe20000010089 */
[----:B------:R-:W-:Y:S01]  /*4f60*/  FFMA.FTZ R150, R19, R138, R137 ;  /* 0x0000008a13967223 */ /* 0x000fe20000010089 */
[----:B------:R-:W1:Y:S01]  /*4f70*/  LDC.64 R96, c[0x0][0x468] ;  /* 0x00011a00ff607b82 */ /* 0x000e620000000a00 */
[--C-:B------:R-:W-:Y:S02]  /*4f80*/  HADD2.F32 R101, -RZ, R92.reuse.H0_H0 ;  /* 0x2000005cff657230 */ /* 0x100fe40000004100 */
[----:B------:R-:W-:Y:S01]  /*4f90*/  FADD.FTZ R98, R6, -R99 ;  /* 0x8000006306627221 */ /* 0x000fe20000010000 */
[----:B0-----:R-:W-:-:S02]  /*4fa0*/  HADD2.F32 R103, -RZ, R92.H1_H1 ;  /* 0x3000005cff677230 */ /* 0x001fc40000004100 */
[----:B------:R-:W-:Y:S01]  /*4fb0*/  FADD.FTZ R100, R9, -R100 ;  /* 0x8000006409647221 */ /* 0x000fe20000010000 */
[----:B------:R-:W-:Y:S02]  /*4fc0*/  HADD2.F32 R137, -RZ, R93.H0_H0 ;  /* 0x2000005dff897230 */ /* 0x000fe40000004100 */
[----:B------:R-:W-:Y:S01]  /*4fd0*/  FADD.FTZ R102, R10, -R147 ;  /* 0x800000930a667221 */ /* 0x000fe20000010000 */
[----:B------:R-:W-:Y:S01]  /*4fe0*/  HADD2.F32 R152, -RZ, R95.H1_H1 ;  /* 0x3000005fff987230 */ /* 0x000fe20000004100 */
[----:B------:R-:W0:Y:S01]  /*4ff0*/  LDC.64 R138, c[0x0][0x478] ;  /* 0x00011e00ff8a7b82 */ /* 0x000e220000000a00 */
[----:B------:R-:W-:Y:S01]  /*5000*/  FADD.FTZ R148, R20, -R153 ;  /* 0x8000009914947221 */ /* 0x000fe20000010000 */
[C---:B------:R-:W-:Y:S01]  /*5010*/  FFMA.FTZ R101, R135.reuse, R98, R101 ;  /* 0x0000006287657223 */ /* 0x040fe20000010065 */
[C---:B------:R-:W-:Y:S01]  /*5020*/  FFMA.FTZ R98, R135.reuse, R100, R103 ;  /* 0x0000006487627223 */ /* 0x040fe20000010067 */
[C---:B------:R-:W-:Y:S01]  /*5030*/  FFMA.FTZ R103, R135.reuse, R102, R137 ;  /* 0x0000006687677223 */ /* 0x040fe20000010089 */
[----:B------:R-:W-:Y:S01]  /*5040*/  FFMA.FTZ R99, R135, R148, R152 ;  /* 0x0000009487637223 */ /* 0x000fe20000010098 */
[----:B------:R-:W-:-:S02]  /*5050*/  HADD2.F32 R100, -RZ, R93.H1_H1 ;  /* 0x3000005dff647230 */ /* 0x000fc40000004100 */
[----:B------:R-:W-:Y:S01]  /*5060*/  FADD.FTZ R146, R13, -R146 ;  /* 0x800000920d927221 */ /* 0x000fe20000010000 */
[--C-:B------:R-:W-:Y:S02]  /*5070*/  HADD2.F32 R137, -RZ, R94.reuse.H0_H0 ;  /* 0x2000005eff897230 */ /* 0x100fe40000004100 */
[----:B------:R-:W-:Y:S01]  /*5080*/  FADD.FTZ R102, R14, -R149 ;  /* 0x800000950e667221 */ /* 0x000fe20000010000 */
[----:B------:R-:W-:Y:S02]  /*5090*/  HADD2.F32 R153, -RZ, R94.H1_H1 ;  /* 0x3000005eff997230 */ /* 0x000fe40000004100 */
[----:B------:R-:W-:Y:S01]  /*50a0*/  FADD.FTZ R148, R16, -R151 ;  /* 0x8000009710947221 */ /* 0x000fe20000010000 */
[----:B------:R-:W-:Y:S02]  /*50b0*/  HADD2.F32 R149, -RZ, R95.H0_H0 ;  /* 0x2000005fff957230 */ /* 0x000fe40000004100 */
[----:B------:R-:W-:Y:S01]  /*50c0*/  FADD.FTZ R150, R17, -R150 ;  /* 0x8000009611967221 */ /* 0x000fe20000010000 */
[C---:B------:R-:W-:Y:S01]  /*50d0*/  FFMA.FTZ R146, R135.reuse, R146, R100 ;  /* 0x0000009287927223 */ /* 0x040fe20000010064 */
[C---:B------:R-:W-:Y:S01]  /*50e0*/  FFMA.FTZ R147, R135.reuse, R102, R137 ;  /* 0x0000006687937223 */ /* 0x040fe20000010089 */
[C---:B------:R-:W-:Y:S01]  /*50f0*/  FFMA.FTZ R148, R135.reuse, R148, R153 ;  /* 0x0000009487947223 */ /* 0x040fe20000010099 */
[----:B------:R-:W-:Y:S01]  /*5100*/  FFMA.FTZ R149, R135, R150, R149 ;  /* 0x0000009687957223 */ /* 0x000fe20000010095 */
[-C--:B------:R-:W-:Y:S01]  /*5110*/  FMUL.FTZ R100, R101, R134.reuse ;  /* 0x0000008665647220 */ /* 0x080fe20000410000 */
[-C--:B------:R-:W-:Y:S01]  /*5120*/  FMUL.FTZ R102, R103, R134.reuse ;  /* 0x0000008667667220 */ /* 0x080fe20000410000 */
[----:B------:R-:W-:Y:S01]  /*5130*/  FMUL.FTZ R135, R99, R134 ;  /* 0x0000008663877220 */ /* 0x000fe20000410000 */
[----:B------:R-:W-:Y:S01]  /*5140*/  ISETP.GE.U32.AND P1, PT, R140, RZ, PT ;  /* 0x000000ff8c00720c */ /* 0x000fe20003f26070 */
[----:B------:R-:W-:Y:S01]  /*5150*/  FMUL.FTZ R100, R100, UR14 ;  /* 0x0000000e64647c20 */ /* 0x000fe20008410000 */
[----:B------:R-:W-:Y:S01]  /*5160*/  LOP3.LUT P5, RZ, R141, 0xff0000, RZ, 0xc0, !PT ;  /* 0x00ff00008dff7812 */ /* 0x000fe200078ac0ff */
[----:B0-----:R-:W-:-:S04]  /*5170*/  IMAD.WIDE.U32 R138, R136, 0x10, R138 ;  /* 0x00000010888a7825 */ /* 0x001fc800078e008a */
[----:B------:R-:W-:Y:S01]  /*5180*/  FMUL.FTZ R135, R135, UR14 ;  /* 0x0000000e87877c20 */ /* 0x000fe20008410000 */
[----:B------:R-:W-:Y:S01]  /*5190*/  ISETP.GE.U32.AND.EX P1, PT, R141, 0x1000000, PT, P1 ;  /* 0x010000008d00780c */ /* 0x000fe20003f26110 */
[----:B------:R-:W-:Y:S01]  /*51a0*/  FMUL.FTZ R102, R102, UR14 ;  /* 0x0000000e66667c20 */ /* 0x000fe20008410000 */
[----:B-1----:R-:W-:Y:S01]  /*51b0*/  IMAD.WIDE.U32 R136, R136, 0x10, R96 ;  /* 0x0000001088887825 */ /* 0x002fe200078e0060 */
[----:B------:R-:W-:-:S03]  /*51c0*/  F2FP.F16.F32.PACK_AB R96, R98, R101 ;  /* 0x000000656260723e */ /* 0x000fc600000000ff */
[-C--:B------:R-:W-:Y:S01]  /*51d0*/  FMUL.FTZ R101, R98, R134.reuse ;  /* 0x0000008662657220 */ /* 0x080fe20000410000 */
[C---:B------:R-:W-:Y:S01]  /*51e0*/  F2FP.F16.F32.PACK_AB R97, R146.reuse, R103 ;  /* 0x000000679261723e */ /* 0x040fe200000000ff */
[-C--:B------:R-:W-:Y:S01]  /*51f0*/  FMUL.FTZ R146, R146, R134.reuse ;  /* 0x0000008692927220 */ /* 0x080fe20000410000 */
[C---:B------:R-:W-:Y:S01]  /*5200*/  F2FP.F16.F32.PACK_AB R98, R148.reuse, R147 ;  /* 0x000000939462723e */ /* 0x040fe200000000ff */
[-C--:B------:R-:W-:Y:S01]  /*5210*/  FMUL.FTZ R103, R147, R134.reuse ;  /* 0x0000008693677220 */ /* 0x080fe20000410000 */
[-C--:B------:R-:W-:Y:S01]  /*5220*/  FMUL.FTZ R148, R148, R134.reuse ;  /* 0x0000008694947220 */ /* 0x080fe20000410000 */
[----:B------:R-:W-:Y:S01]  /*5230*/  FMUL.FTZ R134, R149, R134 ;  /* 0x0000008695867220 */ /* 0x000fe20000410000 */
[----:B------:R-:W-:Y:S01]  /*5240*/  LOP3.LUT P4, RZ, R141, 0xff00, RZ, 0xc0, !PT ;  /* 0x0000ff008dff7812 */ /* 0x000fe2000788c0ff */
[----:B------:R-:W-:Y:S01]  /*5250*/  FMUL.FTZ R103, R103, UR14 ;  /* 0x0000000e67677c20 */ /* 0x000fe20008410000 */
[----:B------:R-:W-:Y:S01]  /*5260*/  FSEL R151, R135, RZ, P1 ;  /* 0x000000ff87977208 */ /* 0x000fe20000800000 */
[----:B------:R-:W-:Y:S01]  /*5270*/  FMUL.FTZ R134, R134, UR14 ;  /* 0x0000000e86867c20 */ /* 0x000fe20008410000 */
[----:B------:R-:W-:Y:S01]  /*5280*/  FMUL.FTZ R146, R146, UR14 ;  /* 0x0000000e92927c20 */ /* 0x000fe20008410000 */
[----:B------:R-:W-:Y:S01]  /*5290*/  FMUL.FTZ R101, R101, UR14 ;  /* 0x0000000e65657c20 */ /* 0x000fe20008410000 */
[----:B------:R-:W-:-:S02]  /*52a0*/  LOP3.LUT P2, RZ, R141, 0xff, RZ, 0xc0, !PT ;  /* 0x000000ff8dff7812 */ /* 0x000fc4000784c0ff */
[----:B------:R-:W-:Y:S01]  /*52b0*/  FSEL R150, R134, RZ, P5 ;  /* 0x000000ff86967208 */ /* 0x000fe20002800000 */
[----:B------:R-:W-:Y:S01]  /*52c0*/  FMUL.FTZ R134, R148, UR14 ;  /* 0x0000000e94867c20 */ /* 0x000fe20008410000 */
[C---:B------:R-:W-:Y:S02]  /*52d0*/  LOP3.LUT P3, RZ, R140.reuse, 0xff0000, RZ, 0xc0, !PT ;  /* 0x00ff00008cff7812 */ /* 0x040fe4000786c0ff */
[C---:B------:R-:W-:Y:S02]  /*52e0*/  LOP3.LUT P6, RZ, R140.reuse, 0xff000000, RZ, 0xc0, !PT ;  /* 0xff0000008cff7812 */ /* 0x040fe400078cc0ff */
[C---:B------:R-:W-:Y:S02]  /*52f0*/  LOP3.LUT P5, RZ, R140.reuse, 0xff, RZ, 0xc0, !PT ;  /* 0x000000ff8cff7812 */ /* 0x040fe400078ac0ff */
[----:B------:R-:W-:Y:S02]  /*5300*/  LOP3.LUT P1, RZ, R140, 0xff00, RZ, 0xc0, !PT ;  /* 0x0000ff008cff7812 */ /* 0x000fe4000782c0ff */
[----:B------:R-:W-:-:S02]  /*5310*/  F2FP.F16.F32.PACK_AB R99, R99, R149 ;  /* 0x000000956363723e */ /* 0x000fc400000000ff */
[----:B------:R-:W-:Y:S02]  /*5320*/  FSEL R149, R134, RZ, P4 ;  /* 0x000000ff86957208 */ /* 0x000fe40002000000 */
[----:B------:R-:W-:Y:S01]  /*5330*/  FSEL R148, R103, RZ, P2 ;  /* 0x000000ff67947208 */ /* 0x000fe20001000000 */
[----:B------:R0:W-:Y:S01]  /*5340*/  STG.E.128 desc[UR6][R138.64], R96 ;  /* 0x000000608a007986 */ /* 0x0001e2000c101d06 */
[----:B------:R-:W-:Y:S02]  /*5350*/  FSEL R134, R102, RZ, P3 ;  /* 0x000000ff66867208 */ /* 0x000fe40001800000 */
[----:B------:R-:W-:Y:S02]  /*5360*/  FSEL R147, R146, RZ, P6 ;  /* 0x000000ff92937208 */ /* 0x000fe40003000000 */
[----:B------:R-:W-:Y:S02]  /*5370*/  FSEL R100, R100, RZ, P5 ;  /* 0x000000ff64647208 */ /* 0x000fe40002800000 */
[----:B------:R-:W-:-:S02]  /*5380*/  FSEL R135, R101, RZ, P1 ;  /* 0x000000ff65877208 */ /* 0x000fc40000800000 */
[----:B------:R-:W-:Y:S02]  /*5390*/  F2FP.F16.F32.PACK_AB R103, R151, R150 ;  /* 0x000000969767723e */ /* 0x000fe400000000ff */
[----:B------:R-:W-:Y:S02]  /*53a0*/  F2FP.F16.F32.PACK_AB R102, R149, R148 ;  /* 0x000000949566723e */ /* 0x000fe400000000ff */
[----:B------:R-:W-:Y:S02]  /*53b0*/  F2FP.F16.F32.PACK_AB R101, R147, R134 ;  /* 0x000000869365723e */ /* 0x000fe400000000ff */
[----:B------:R-:W-:-:S05]  /*53c0*/  F2FP.F16.F32.PACK_AB R100, R135, R100 ;  /* 0x000000648764723e */ /* 0x000fca00000000ff */
[----:B------:R0:W-:Y:S02]  /*53d0*/  STG.E.128 desc[UR6][R136.64], R100 ;  /* 0x0000006488007986 */ /* 0x0001e4000c101d06 */
.L_x_1676:
[----:B------:R-:W-:Y:S05]  /*53e0*/  BSYNC.RECONVERGENT B0 ;  /* 0x0000000000007941 */ /* 0x000fea0003800200 */
.L_x_1669:
[----:B01234-:R-:W0:Y:S02]  /*53f0*/  LDC.64 R96, c[0x0][0x380] ;  /* 0x0000e000ff607b82 */ /* 0x01fe240000000a00 */
[----:B0-----:R-:W-:-:S04]  /*5400*/  LEA R5, R96, R5, 0x2 ;  /* 0x0000000560057211 */ /* 0x001fc800078e10ff */
[----:B------:R-:W-:-:S13]  /*5410*/  ISETP.GE.AND P1, PT, R5, R97, PT ;  /* 0x000000610500720c */ /* 0x000fda0003f26270 */
[----:B------:R-:W-:Y:S05]  /*5420*/  @!P1 BRA `(.L_x_1690) ;  /* 0xffffffb000589947 */ /* 0x000fea000383ffff */
.L_x_1661:
        /* <DEDUP_REMOVED lines=14> */
[C---:B------:R-:W-:Y:S02]  /*5510*/  ISETP.GE.U32.AND P5, PT, R24.reuse, 0x80, PT ;  /* 0x000000801800780c */ /* 0x040fe40003fa6070 */
[----:B------:R-:W-:Y:S01]  /*5520*/  IADD3 R26, P0, PT, R5, R0, RZ ;  /* 0x00000000051a7210 */ /* 0x000fe20007f1e0ff */
[----:B------:R-:W-:Y:S01]  /*5530*/  STS.128 [R3+0x10], R60 ;  /* 0x0000103c03007388 */ /* 0x000fe20000000c00 */
[----:B------:R-:W-:-:S02]  /*5540*/  ISETP.GE.U32.AND P4, PT, R24, 0x100, PT ;  /* 0x000001001800780c */ /* 0x000fc40003f86070 */
[----:B-----5:R-:W-:Y:S01]  /*5550*/  IADD3.X R33, PT, PT, RZ, RZ, RZ, P0, !PT ;  /* 0x000000ffff217210 */ /* 0x020fe200007fe4ff */
[----:B------:R-:W-:Y:S01]  /*5560*/  STS.128 [R3+0x400], R84 ;  /* 0x0004005403007388 */ /* 0x000fe20000000c00 */
[----:B------:R-:W-:Y:S02]  /*5570*/  ISETP.GE.U32.AND P3, PT, R24, 0x180, PT ;  /* 0x000001801800780c */ /* 0x000fe40003f66070 */
[----:B------:R-:W-:Y:S01]  /*5580*/  SHF.L.U64.HI R30, R26, 0x2, R33 ;  /* 0x000000021a1e7819 */ /* 0x000fe20000010221 */
[----:B------:R-:W-:Y:S01]  /*5590*/  STS.128 [R3+0x410], R88 ;  /* 0x0004105803007388 */ /* 0x000fe20000000c00 */
[C---:B------:R-:W-:Y:S02]  /*55a0*/  ISETP.GE.U32.AND P2, PT, R24.reuse, 0x200, PT ;  /* 0x000002001800780c */ /* 0x040fe40003f46070 */
[C---:B------:R-:W-:Y:S01]  /*55b0*/  ISETP.GE.U32.AND P1, PT, R24.reuse, 0x280, PT ;  /* 0x000002801800780c */ /* 0x040fe20003f26070 */
[----:B------:R-:W-:Y:S01]  /*55c0*/  STS.128 [R3+0x800], R72 ;  /* 0x0008004803007388 */ /* 0x000fe20000000c00 */
[----:B------:R-:W-:-:S02]  /*55d0*/  ISETP.GE.U32.AND P0, PT, R24, 0x300, PT ;  /* 0x000003001800780c */ /* 0x000fc40003f06070 */
[----:B------:R-:W-:Y:S01]  /*55e0*/  SHF.L.U32 R26, R26, 0x2, RZ ;  /* 0x000000021a1a7819 */ /* 0x000fe200000006ff */
[----:B------:R-:W-:Y:S01]  /*55f0*/  STS.128 [R3+0x810], R76 ;  /* 0x0008104c03007388 */ /* 0x000fe20000000c00 */
[----:B------:R-:W-:Y:S02]  /*5600*/  BAR.SYNC.DEFER_BLOCKING 0x0 ;  /* 0x0000000000007b1d */ /* 0x000fe40000010000 */
[----:B--2---:R-:W-:-:S04]  /*5610*/  IADD3 R28, P6, PT, R26, UR18, RZ ;  /* 0x000000121a1c7c10 */ /* 0x004fc8000ffde0ff */
        /* <DEDUP_REMOVED lines=45> */
[----:B------:R-:W-:Y:S01]  /*58f0*/  @P5 MOV R2, R28 ;  /* 0x0000001c00025202 */ /* 0x000fe20000000f00 */
[----:B------:R-:W-:Y:S01]  /*5900*/  STS.128 [R3], R40 ;  /* 0x0000002803007388 */ /* 0x000fe20000000c00 */
[----:B------:R-:W-:-:S03]  /*5910*/  FADD.FTZ R5, R5, R18 ;  /* 0x0000001205057221 */ /* 0x000fc60000010000 */
[----:B------:R2:W-:Y:S01]  /*5920*/  STS.128 [R3+0x10], R44 ;  /* 0x0000102c03007388 */ /* 0x0005e20000000c00 */
[----:B------:R-:W-:-:S03]  /*5930*/  FADD.FTZ R29, R6, R29 ;  /* 0x0000001d061d7221 */ /* 0x000fc60000010000 */
[----:B------:R-:W-:Y:S01]  /*5940*/  STS.128 [R3+0x400], R64 ;  /* 0x0004004003007388 */ /* 0x000fe20000000c00 */
[----:B0-----:R-:W-:-:S03]  /*5950*/  FADD.FTZ R9, R7, R20 ;  /* 0x0000001407097221 */ /* 0x001fc60000010000 */
[----:B------:R-:W-:Y:S01]  /*5960*/  STS.128 [R3+0x410], R68 ;  /* 0x0004104403007388 */ /* 0x000fe20000000c00 */
[----:B-1----:R-:W-:-:S03]  /*5970*/  FADD.FTZ R31, R8, R31 ;  /* 0x0000001f081f7221 */ /* 0x002fc60000010000 */
[----:B------:R-:W-:Y:S04]  /*5980*/  STS.128 [R3+0x800], R48 ;  /* 0x0008003003007388 */ /* 0x000fe80000000c00 */
[----:B------:R-:W-:Y:S01]  /*5990*/  STS.128 [R3+0x810], R52 ;  /* 0x0008103403007388 */ /* 0x000fe20000000c00 */
[----:B--2---:R-:W-:Y:S01]  /*59a0*/  IADD3.X R45, PT, PT, R30, UR19, RZ, P6, !PT ;  /* 0x000000131e2d7c10 */ /* 0x004fe2000b7fe4ff */
[----:B------:R-:W-:Y:S01]  /*59b0*/  BAR.SYNC.DEFER_BLOCKING 0x0 ;  /* 0x0000000000007b1d */ /* 0x000fe20000010000 */
        /* <DEDUP_REMOVED lines=18> */
[----:B--2---:R-:W-:Y:S01]  /*5ae0*/  FADD.FTZ R0, RZ, R3 ;  /* 0x00000003ff007221 */ /* 0x004fe20000010000 */
[-C--:B------:R-:W-:Y:S02]  /*5af0*/  @P5 MOV R3, R45.reuse ;  /* 0x0000002d00035202 */ /* 0x080fe40000000f00 */
[----:B------:R-:W2:Y:S01]  /*5b00*/  LDS R12, [R4+0x1200] ;  /* 0x00120000040c7984 */ /* 0x000ea20000000800 */
[----:B---3--:R-:W-:Y:S01]  /*5b10*/  FADD.FTZ R22, R22, R37 ;  /* 0x0000002516167221 */ /* 0x008fe20000010000 */
[----:B------:R-:W-:Y:S02]  /*5b20*/  @P5 IADD3.X R45, PT, PT, RZ, R45, RZ, P6, !PT ;  /* 0x0000002dff2d5210 */ /* 0x000fe400037fe4ff */
        /* <DEDUP_REMOVED lines=84> */
.L_x_1668:
        /* <DEDUP_REMOVED lines=8> */
.L_x_1692:
[----:B------:R-:W-:Y:S05]  /*60f0*/  BSYNC B0 ;  /* 0x0000000000007941 */ /* 0x000fea0003800000 */
.L_x_1691:
        /* <DEDUP_REMOVED lines=8> */
.L_x_1693:
[----:B------:R-:W-:Y:S01]  /*6180*/  FADD.FTZ R96, R96, R147 ;  /* 0x0000009360607221 */ /* 0x000fe20000010000 */
[----:B------:R-:W-:-:S04]  /*6190*/  HFMA2 R139, -RZ, RZ, 0, 1.1920928955078125e-07 ;  /* 0x00000002ff8b7431 */ /* 0x000fc800000001ff */
[----:B------:R-:W-:Y:S02]  /*61a0*/  MOV R148, R96 ;  /* 0x0000006000947202 */ /* 0x000fe40000000f00 */
[----:B------:R-:W-:-:S07]  /*61b0*/  MOV R97, R138 ;  /* 0x0000008a00617202 */ /* 0x000fce0000000f00 */
[----:B------:R-:W-:Y:S05]  /*61c0*/  WARPSYNC.COLLECTIVE R137, `(.L_x_1694) ;  /* 0x0000000089087348 */ /* 0x000fea0003c00000 */
[----:B------:R0:W1:Y:S02]  /*61d0*/  SHFL.BFLY P3, R138, R148, R139, R150 ;  /* 0x0c00008b948a7389 */ /* 0x0000640000060096 */
[----:B01----:R-:W-:Y:S05]  /*61e0*/  ENDCOLLECTIVE ;  /* 0x000000000000791b */ /* 0x003fea0003800000 */
.L_x_1694:
[----:B------:R-:W-:-:S05]  /*61f0*/  FADD.FTZ R97, R97, R146 ;  /* 0x0000009261617221 */ /* 0x000fca0000010000 */
[----:B------:R-:W-:Y:S02]  /*6200*/  MOV R148, R97 ;  /* 0x0000006100947202 */ /* 0x000fe40000000f00 */
[----:B------:R-:W-:-:S07]  /*6210*/  MOV R99, R138 ;  /* 0x0000008a00637202 */ /* 0x000fce0000000f00 */
[----:B------:R-:W-:Y:S05]  /*6220*/  WARPSYNC.COLLECTIVE R137, `(.L_x_1695) ;  /* 0x0000000089087348 */ /* 0x000fea0003c00000 */
[----:B------:R0:W1:Y:S02]  /*6230*/  SHFL.BFLY P3, R138, R148, R139, R150 ;  /* 0x0c00008b948a7389 */ /* 0x0000640000060096 */
[----:B01----:R-:W-:Y:S05]  /*6240*/  ENDCOLLECTIVE ;  /* 0x000000000000791b */ /* 0x003fea0003800000 */
.L_x_1695:
[----:B------:R-:W-:Y:S01]  /*6250*/  FADD.FTZ R99, R96, R99 ;  /* 0x0000006360637221 */ /* 0x000fe20000010000 */
[----:B------:R-:W-:-:S04]  /*6260*/  HFMA2 R139, -RZ, RZ, 0, 2.384185791015625e-07 ;  /* 0x00000004ff8b7431 */ /* 0x000fc800000001ff */
[----:B------:R-:W-:Y:S02]  /*6270*/  MOV R148, R99 ;  /* 0x0000006300947202 */ /* 0x000fe40000000f00 */
[----:B------:R-:W-:-:S07]  /*6280*/  MOV R98, R138 ;  /* 0x0000008a00627202 */ /* 0x000fce0000000f00 */
[----:B------:R-:W-:Y:S05]  /*6290*/  WARPSYNC.COLLECTIVE R137, `(.L_x_1696) ;  /* 0x0000000089087348 */ /* 0x000fea0003c00000 */
[----:B------:R0:W1:Y:S02]  /*62a0*/  SHFL.BFLY P3, R138, R148, R139, R150 ;  /* 0x0c00008b948a7389 */ /* 0x0000640000060096 */
[----:B01----:R-:W-:Y:S05]  /*62b0*/  ENDCOLLECTIVE ;  /* 0x000000000000791b */ /* 0x003fea0003800000 */
.L_x_1696:
[----:B------:R-:W-:-:S05]  /*62c0*/  FADD.FTZ R98, R97, R98 ;  /* 0x0000006261627221 */ /* 0x000fca0000010000 */
[----:B------:R-:W-:Y:S02]  /*62d0*/  MOV R148, R98 ;  /* 0x0000006200947202 */ /* 0x000fe40000000f00 */
[----:B------:R-:W-:-:S07]  /*62e0*/  MOV R100, R138 ;  /* 0x0000008a00647202 */ /* 0x000fce0000000f00 */
[----:B------:R-:W-:Y:S05]  /*62f0*/  WARPSYNC.COLLECTIVE R137, `(.L_x_1697) ;  /* 0x0000000089087348 */ /* 0x000fea0003c00000 */
[----:B------:R0:W1:Y:S02]  /*6300*/  SHFL.BFLY P3, R138, R148, R139, R150 ;  /* 0x0c00008b948a7389 */ /* 0x0000640000060096 */
[----:B01----:R-:W-:Y:S05]  /*6310*/  ENDCOLLECTIVE ;  /* 0x000000000000791b */ /* 0x003fea0003800000 */
.L_x_1697:
[----:B------:R-:W-:Y:S01]  /*6320*/  FADD.FTZ R100, R99, R100 ;  /* 0x0000006463647221 */ /* 0x000fe20000010000 */
[----:B------:R-:W-:-:S04]  /*6330*/  HFMA2 R139, -RZ, RZ, 0, 4.76837158203125e-07 ;  /* 0x00000008ff8b7431 */ /* 0x000fc800000001ff */
[----:B------:R-:W-:Y:S02]  /*6340*/  MOV R148, R100 ;  /* 0x0000006400947202 */ /* 0x000fe40000000f00 */
[----:B------:R-:W-:-:S07]  /*6350*/  MOV R101, R138 ;  /* 0x0000008a00657202 */ /* 0x000fce0000000f00 */
[----:B------:R-:W-:Y:S05]  /*6360*/  WARPSYNC.COLLECTIVE R137, `(.L_x_1698) ;  /* 0x0000000089087348 */ /* 0x000fea0003c00000 */
[----:B------:R0:W1:Y:S02]  /*6370*/  SHFL.BFLY P3, R138, R148, R139, R150 ;  /* 0x0c00008b948a7389 */ /* 0x0000640000060096 */
[----:B01----:R-:W-:Y:S05]  /*6380*/  ENDCOLLECTIVE ;  /* 0x000000000000791b */ /* 0x003fea0003800000 */
.L_x_1698:
[----:B------:R-:W-:-:S05]  /*6390*/  FADD.FTZ R101, R98, R101 ;  /* 0x0000006562657221 */ /* 0x000fca0000010000 */
[----:B------:R-:W-:Y:S02]  /*63a0*/  MOV R148, R101 ;  /* 0x0000006500947202 */ /* 0x000fe40000000f00 */
[----:B------:R-:W-:-:S07]  /*63b0*/  MOV R103, R138 ;  /* 0x0000008a00677202 */ /* 0x000fce0000000f00 */
[----:B------:R-:W-:Y:S05]  /*63c0*/  WARPSYNC.COLLECTIVE R137, `(.L_x_1699) ;  /* 0x0000000089087348 */ /* 0x000fea0003c00000 */
[----:B------:R0:W1:Y:S02]  /*63d0*/  SHFL.BFLY P3, R138, R148, R139, R150 ;  /* 0x0c00008b948a7389 */ /* 0x0000640000060096 */
[----:B01----:R-:W-:Y:S05]  /*63e0*/  ENDCOLLECTIVE ;  /* 0x000000000000791b */ /* 0x003fea0003800000 */
.L_x_1699:
[----:B------:R-:W-:Y:S01]  /*63f0*/  FADD.FTZ R103, R100, R103 ;  /* 0x0000006764677221 */ /* 0x000fe20000010000 */
[----:B------:R-:W-:-:S04]  /*6400*/  HFMA2 R139, -RZ, RZ, 0, 9.5367431640625e-07 ;  /* 0x00000010ff8b7431 */ /* 0x000fc800000001ff */
[----:B------:R-:W-:Y:S02]  /*6410*/  MOV R148, R103 ;  /* 0x0000006700947202 */ /* 0x000fe40000000f00 */
[----:B------:R-:W-:-:S07]  /*6420*/  MOV R102, R138 ;  /* 0x0000008a00667202 */ /* 0x000fce0000000f00 */
[----:B------:R-:W-:Y:S05]  /*6430*/  WARPSYNC.COLLECTIVE R137, `(.L_x_1700) ;  /* 0x0000000089087348 */ /* 0x000fea0003c00000 */
[----:B------:R0:W1:Y:S02]  /*6440*/  SHFL.BFLY P3, R138, R148, R139, R150 ;  /* 0x0c00008b948a7389 */ /* 0x0000640000060096 */
[----:B01----:R-:W-:Y:S05]  /*6450*/  ENDCOLLECTIVE ;  /* 0x000000000000791b */ /* 0x003fea0003800000 */
.L_x_1700:
[----:B------:R-:W-:-:S05]  /*6460*/  FADD.FTZ R102, R101, R102 ;  /* 0x0000006665667221 */ /* 0x000fca0000010000 */
[----:B------:R-:W-:Y:S02]  /*6470*/  MOV R148, R102 ;  /* 0x0000006600947202 */ /* 0x000fe40000000f00 */
[----:B------:R-:W-:-:S07]  /*6480*/  MOV R96, R138 ;  /* 0x0000008a00607202 */ /* 0x000fce0000000f00 */
[----:B------:R-:W-:Y:S05]  /*6490*/  WARPSYNC.COLLECTIVE R137, `(.L_x_1701) ;  /* 0x0000000089087348 */ /* 0x000fea0003c00000 */
[----:B------:R0:W1:Y:S02]  /*64a0*/  SHFL.BFLY P3, R138, R148, R139, R150 ;  /* 0x0c00008b948a7389 */ /* 0x0000640000060096 */
[----:B01----:R-:W-:Y:S05]  /*64b0*/  ENDCOLLECTIVE ;  /* 0x000000000000791b */ /* 0x003fea0003800000 */
.L_x_1701:
[----:B------:R-:W-:Y:S01]  /*64c0*/  MOV R97, R138 ;  /* 0x0000008a00617202 */ /* 0x000fe20000000f00 */
[----:B------:R-:W-:Y:S06]  /*64d0*/  BRA `(.L_x_1702) ;  /* 0xffffffb4007c7947 */ /* 0x000fec000383ffff */
.L_x_1703:
        /* <DEDUP_REMOVED lines=10> */
.L_x_14439:


//--------------------- .text._ZN10layer_norm13ln_bwd_kernelINS_13Kernel_traitsI6__halfS2_S2_S2_fjLj768ELj1ELj4ELj1ELj16ENS_18Kernel_traits_baseILj768ES2_S2_S2_S2_fjLj128EEEEELb1ELb0ELb0ELb1EEEvNS_9BwdParamsE --------------------------
	.section	.text._ZN10layer_norm13ln_bwd_kernelINS_13Kernel_traitsI6__halfS2_S2_S2_fjLj768ELj1ELj4ELj1ELj16ENS_18Kernel_traits_baseILj768ES2_S2_S2_S2_fjLj128EEEEELb1ELb0ELb0ELb1EEEvNS_9BwdParamsE,"ax",@progbits
	.align	128
        .global         _ZN10layer_norm13ln_bwd_kernelINS_13Kernel_traitsI6__halfS2_S2_S2_fjLj768ELj1ELj4ELj1ELj16ENS_18Kernel_traits_baseILj768ES2_S2_S2_S2_fjLj128EEEEELb1ELb0ELb0ELb1EEEvNS_9BwdParamsE
        .type           _ZN10layer_norm13ln_bwd_kernelINS_13Kernel_traitsI6__halfS2_S2_S2_fjLj768ELj1ELj4ELj1ELj16ENS_18Kernel_traits_baseILj768ES2_S2_S2_S2_fjLj128EEEEELb1ELb0ELb0ELb1EEEvNS_9BwdParamsE,@function
        .size           _ZN10layer_norm13ln_bwd_kernelINS_13Kernel_traitsI6__halfS2_S2_S2_fjLj768ELj1ELj4ELj1ELj16ENS_18Kernel_traits_baseILj768ES2_S2_S2_S2_fjLj128EEEEELb1ELb0ELb0ELb1EEEvNS_9BwdParamsE,(.L_x_14440 - _ZN10layer_norm13ln_bwd_kernelINS_13Kernel_traitsI6__halfS2_S2_S2_fjLj768ELj1ELj4ELj1ELj16ENS_18Kernel_traits_baseILj768ES2_S2_S2_S2_fjLj128EEEEELb1ELb0ELb0ELb1EEEvNS_9BwdParamsE)
        .other          _ZN10layer_norm13ln_bwd_kernelINS_13Kernel_traitsI6__halfS2_S2_S2_fjLj768ELj1ELj4ELj1ELj16ENS_18Kernel_traits_baseILj768ES2_S2_S2_S2_fjLj128EEEEELb1ELb0ELb0ELb1EEEvNS_9BwdParamsE,@"STO_CUDA_ENTRY STV_DEFAULT"
_ZN10layer_norm13ln_bwd_kernelINS_13Kernel_traitsI6__halfS2_S2_S2_fjLj768ELj1ELj4ELj1ELj16ENS_18Kernel_traits_baseILj768ES2_S2_S2_S2_fjLj128EEEEELb1ELb0ELb0ELb1EEEvNS_9BwdParamsE:
.text._ZN10layer_norm13ln_bwd_kernelINS_13Kernel_traitsI6__halfS2_S2_S2_fjLj768ELj1ELj4ELj1ELj16ENS_18Kernel_traits_baseILj768ES2_S2_S2_S2_fjLj128EEEEELb1ELb0ELb0ELb1EEEvNS_9BwdParamsE:
        /* <DEDUP_REMOVED lines=45> */
[----:B------:R0:W5:Y:S04]  /*02d0*/  LDG.E.128 R88, desc[UR6][R2.64+0x400] ;  /* 0x0004000602587981 */ /* 0x000168000c1e1d00 */
[----:B------:R0:W5:Y:S04]  /*02e0*/  LDG.E.128 R8, desc[UR6][R2.64+0x200] ;  /* 0x0002000602087981 */ /* 0x000168000c1e1d00 */
[----:B------:R0:W5:Y:S01]  /*02f0*/  LDG.E.128 R4, desc[UR6][R2.64] ;  /* 0x0000000602047981 */ /* 0x000162000c1e1d00 */
[----:B-1----:R-:W-:Y:S01]  /*0300*/  ISETP.NE.U32.AND P0, PT, RZ, UR10, PT ;  /* 0x0000000aff007c0c */ /* 0x002fe2000bf05070 */
[----:B------:R-:W-:Y:S01]  /*0310*/  BSSY B1, `(.L_x_1706) ;  /* 0x00005bb000017945 */ /* 0x000fe20003800000 */
[----:B------:R-:W-:-:S02]  /*0320*/  CS2R R108, SRZ ;  /* 0x00000000006c7805 */ /* 0x000fc4000001ff00 */
[----:B------:R-:W-:Y:S02]  /*0330*/  CS2R R106, SRZ ;  /* 0x00000000006a7805 */ /* 0x000fe4000001ff00 */
[----:B------:R-:W-:Y:S02]  /*0340*/  ISETP.NE.AND.EX P0, PT, RZ, UR11, PT, P0 ;  /* 0x0000000bff007c0c */ /* 0x000fe4000bf05300 */
        /* <DEDUP_REMOVED lines=21> */
[----:B0-2---:R-:W-:-:S07]  /*04a0*/  CS2R R56, SRZ ;  /* 0x0000000000387805 */ /* 0x005fce000001ff00 */
.L_x_1719:
        /* <DEDUP_REMOVED lines=9> */
[----:B------:R-:W-:Y:S01]  /*0540*/  UISETP.NE.U32.AND UP0, UPT, UR12, URZ, UPT ;  /* 0x000000ff0c00728c */ /* 0x000fe2000bf05070 */
[----:B------:R-:W-:-:S03]  /*0550*/  IMAD R0, R111, UR14, RZ ;  /* 0x0000000e6f007c24 */ /* 0x000fc6000f8e02ff */
[----:B------:R-:W-:Y:S02]  /*0560*/  UISETP.NE.AND.EX UP0, UPT, UR13, URZ, UPT, UP0 ;  /* 0x000000ff0d00728c */ /* 0x000fe4000bf05300 */
        /* <DEDUP_REMOVED lines=15> */
[C-C-:B------:R-:W-:Y:S02]  /*0660*/  IMAD.WIDE.U32 R32, R114.reuse, 0x10, R36.reuse ;  /* 0x0000001072207825 */ /* 0x140fe400078e0024 */
        /* <DEDUP_REMOVED lines=24> */
[----:B------:R-:W-:Y:S02]  /*07f0*/  HADD2.F32 R193, -RZ, R91.H0_H0 ;  /* 0x2000005bffc17230 */ /* 0x000fe40000004100 */
[----:B---3--:R-:W-:Y:S02]  /*0800*/  HADD2.F32 R121, -RZ, R29.H0_H0 ;  /* 0x2000001dff797230 */ /* 0x008fe40000004100 */
[----:B------:R-:W-:Y:S02]  /*0810*/  HADD2.F32 R127, -RZ, R31.H0_H0 ;  /* 0x2000001fff7f7230 */ /* 0x000fe40000004100 */
[----:B----4-:R-:W-:Y:S02]  /*0820*/  HADD2.F32 R133, -RZ, R33.H0_H0 ;  /* 0x20000021ff857230 */ /* 0x010fe40000004100 */
[----:B------:R-:W-:-:S02]  /*0830*/  HADD2.F32 R139, -RZ, R35.H0_H0 ;  /* 0x20000023ff8b7230 */ /* 0x000fc40000004100 */
[----:B------:R-:W-:Y:S02]  /*0840*/  HADD2.F32 R179, -RZ, R37.H0_H0 ;  /* 0x20000025ffb37230 */ /* 0x000fe40000004100 */
[----:B------:R-:W-:Y:S02]  /*0850*/  HADD2.F32 R191, -RZ, R39.H0_H0 ;  /* 0x20000027ffbf7230 */ /* 0x000fe40000004100 */
        /* <DEDUP_REMOVED lines=43> */
[--C-:B------:R-:W-:Y:S02]  /*0b10*/  HADD2.F32 R124, -RZ, R47.reuse.H0_H0 ;  /* 0x2000002fff7c7230 */ /* 0x100fe40000004100 */
[----:B------:R-:W-:Y:S02]  /*0b20*/  HADD2.F32 R127, -RZ, R47.H1_H1 ;  /* 0x3000002fff7f7230 */ /* 0x000fe40000004100 */
[----:B------:R-:W-:Y:S02]  /*0b30*/  HADD2.F32 R0, -RZ, R4.H0_H0 ;  /* 0x20000004ff007230 */ /* 0x000fe40000004100 */
[----:B------:R-:W-:Y:S02]  /*0b40*/  HADD2.F32 R122, -RZ, R46.H0_H0 ;  /* 0x2000002eff7a7230 */ /* 0x000fe40000004100 */
[----:B------:R-:W-:Y:S02]  /*0b50*/  HADD2.F32 R47, -RZ, R10.H0_H0 ;  /* 0x2000000aff2f7230 */ /* 0x000fe40000004100 */
[----:B------:R-:W-:-:S02]  /*0b60*/  HADD2.F32 R125, -RZ, R46.H1_H1 ;  /* 0x3000002eff7d7230 */ /* 0x000fc40000004100 */
[----:B------:R-:W-:Y:S02]  /*0b70*/  HADD2.F32 R31, -RZ, R40.H1_H1 ;  /* 0x30000028ff1f7230 */ /* 0x000fe40000004100 */
[--C-:B------:R-:W-:Y:S02]  /*0b80*/  HADD2.F32 R136, -RZ, R51.reuse.H0_H0 ;  /* 0x20000033ff887230 */ /* 0x100fe40000004100 */
[----:B------:R-:W-:Y:S02]  /*0b90*/  HADD2.F32 R139, -RZ, R51.H1_H1 ;  /* 0x30000033ff8b7230 */ /* 0x000fe40000004100 */
[----:B------:R-:W-:Y:S01]  /*0ba0*/  FMUL.FTZ R51, R0, R29 ;  /* 0x0000001d00337220 */ /* 0x000fe20000410000 */
[----:B------:R-:W-:Y:S02]  /*0bb0*/  HADD2.F32 R32, -RZ, R4.H1_H1 ;  /* 0x30000004ff207230 */ /* 0x000fe40000004100 */
[----:B------:R-:W-:Y:S01]  /*0bc0*/  FMUL.FTZ R46, R47, R122 ;  /* 0x0000007a2f2e7220 */ /* 0x000fe20000410000 */
[----:B-----5:R-:W-:Y:S01]  /*0bd0*/  FMUL.FTZ R0, R116, R141 ;  /* 0x0000008d74007220 */ /* 0x020fe20000410000 */
[----:B------:R-:W-:Y:S01]  /*0be0*/  FMUL.FTZ R47, R128, R125 ;  /* 0x0000007d802f7220 */ /* 0x000fe20000410000 */
[----:B------:R-:W-:-:S02]  /*0bf0*/  HADD2.F32 R28, -RZ, R41.H0_H0 ;  /* 0x20000029ff1c7230 */ /* 0x000fc40000004100 */
[----:B------:R-:W-:Y:S01]  /*0c00*/  FMUL.FTZ R128, R142, R127 ;  /* 0x0000007f8e807220 */ /* 0x000fe20000410000 */
[----:B------:R-:W-:Y:S02]  /*0c10*/  HADD2.F32 R33, -RZ, R5.H0_H0 ;  /* 0x20000005ff217230 */ /* 0x000fe40000004100 */
[----:B------:R-:W-:Y:S01]  /*0c20*/  FMUL.FTZ R131, R32, R31 ;  /* 0x0000001f20837220 */ /* 0x000fe20000410000 */
[----:B------:R-:W-:Y:S01]  /*0c30*/  FADD.FTZ R142, RZ, R51 ;  /* 0x00000033ff8e7221 */ /* 0x000fe20000010000 */
[----:B------:R-:W-:Y:S01]  /*0c40*/  FMUL.FTZ R152, R116, R143 ;  /* 0x0000008f74987220 */ /* 0x000fe20000410000 */
[----:B------:R-:W-:Y:S01]  /*0c50*/  FFMA.FTZ R141, R0, R51, RZ ;  /* 0x00000033008d7223 */ /* 0x000fe200000100ff */
[----:B------:R-:W-:Y:S02]  /*0c60*/  HADD2.F32 R121, -RZ, R44.H1_H1 ;  /* 0x3000002cff797230 */ /* 0x000fe40000004100 */
[----:B------:R-:W-:Y:S02]  /*0c70*/  HADD2.F32 R36, -RZ, R8.H1_H1 ;  /* 0x30000008ff247230 */ /* 0x000fe40000004100 */
[----:B------:R-:W-:Y:S01]  /*0c80*/  FADD.FTZ R143, R142, R131 ;  /* 0x000000838e8f7221 */ /* 0x000fe20000010000 */
[----:B------:R-:W-:-:S02]  /*0c90*/  HADD2.F32 R41, -RZ, R41.H1_H1 ;  /* 0x30000029ff297230 */ /* 0x000fc40000004100 */
[--C-:B------:R-:W-:Y:S02]  /*0ca0*/  HADD2.F32 R132, -RZ, R50.reuse.H0_H0 ;  /* 0x20000032ff847230 */ /* 0x100fe40000004100 */
[----:B------:R-:W-:Y:S02]  /*0cb0*/  HADD2.F32 R135, -RZ, R50.H1_H1 ;  /* 0x30000032ff877230 */ /* 0x000fe40000004100 */
[----:B------:R-:W-:Y:S01]  /*0cc0*/  FMUL.FTZ R50, R33, R28 ;  /* 0x0000001c21327220 */ /* 0x000fe20000410000 */
[--C-:B------:R-:W-:Y:S02]  /*0cd0*/  HADD2.F32 R30, -RZ, R42.reuse.H0_H0 ;  /* 0x2000002aff1e7230 */ /* 0x100fe40000004100 */
[----:B------:R-:W-:Y:S01]  /*0ce0*/  FMUL.FTZ R149, R116, R149 ;  /* 0x0000009574957220 */ /* 0x000fe20000410000 */
[----:B------:R-:W-:Y:S02]  /*0cf0*/  HADD2.F32 R117, -RZ, R42.H1_H1 ;  /* 0x3000002aff757230 */ /* 0x000fe40000004100 */
[----:B------:R-:W-:Y:S01]  /*0d00*/  FFMA.FTZ R142, R152, R131, R141 ;  /* 0x00000083988e7223 */ /* 0x000fe2000001008d */
[----:B------:R-:W-:-:S02]  /*0d10*/  HADD2.F32 R42, -RZ, R43.H0_H0 ;  /* 0x2000002bff2a7230 */ /* 0x000fc40000004100 */
[----:B------:R-:W-:Y:S02]  /*0d20*/  HADD2.F32 R119, -RZ, R43.H1_H1 ;  /* 0x3000002bff777230 */ /* 0x000fe40000004100 */
[----:B------:R-:W-:Y:S01]  /*0d30*/  FMUL.FTZ R43, R36, R121 ;  /* 0x00000079242b7220 */ /* 0x000fe20000410000 */
[----:B------:R-:W-:Y:S02]  /*0d40*/  HADD2.F32 R37, -RZ, R7.H0_H0 ;  /* 0x20000007ff257230 */ /* 0x000fe40000004100 */
[----:B------:R-:W-:Y:S01]  /*0d50*/  FMUL.FTZ R130, R130, R41 ;  /* 0x0000002982827220 */ /* 0x000fe20000410000 */
[----:B------:R-:W-:Y:S02]  /*0d60*/  HADD2.F32 R129, -RZ, R48.H1_H1 ;  /* 0x30000030ff817230 */ /* 0x000fe40000004100 */
[----:B------:R-:W-:Y:S01]  /*0d70*/  FMUL.FTZ R36, R150, R139 ;  /* 0x0000008b96247220 */ /* 0x000fe20000410000 */
[----:B------:R-:W-:Y:S02]  /*0d80*/  HADD2.F32 R35, -RZ, R6.H0_H0 ;  /* 0x20000006ff237230 */ /* 0x000fe40000004100 */
[----:B------:R-:W-:Y:S01]  /*0d90*/  FADD.FTZ R143, R143, R50 ;  /* 0x000000328f8f7221 */ /* 0x000fe20000010000 */
[----:B------:R-:W-:Y:S01]  /*0da0*/  FMUL.FTZ R150, R116, R145 ;  /* 0x0000009174967220 */ /* 0x000fe20000410000 */
[----:B------:R-:W-:Y:S01]  /*0db0*/  FFMA.FTZ R141, R149, R50, R142 ;  /* 0x00000032958d7223 */ /* 0x000fe2000001008e */
[----:B------:R-:W-:-:S02]  /*0dc0*/  HADD2.F32 R133, -RZ, R49.H1_H1 ;  /* 0x30000031ff857230 */ /* 0x000fc40000004100 */
[----:B------:R-:W-:Y:S01]  /*0dd0*/  FMUL.FTZ R138, R37, R42 ;  /* 0x0000002a258a7220 */ /* 0x000fe20000410000 */
[----:B------:R-:W-:Y:S02]  /*0de0*/  HADD2.F32 R34, -RZ, R6.H1_H1 ;  /* 0x30000006ff227230 */ /* 0x000fe40000004100 */
[----:B------:R-:W-:Y:S01]  /*0df0*/  FMUL.FTZ R134, R35, R30 ;  /* 0x0000001e23867220 */ /* 0x000fe20000410000 */
[----:B------:R-:W-:Y:S01]  /*0e00*/  FMUL.FTZ R37, R144, R129 ;  /* 0x0000008190257220 */ /* 0x000fe20000410000 */
[----:B------:R-:W-:Y:S01]  /*0e10*/  FADD.FTZ R143, R143, R130 ;  /* 0x000000828f8f7221 */ /* 0x000fe20000010000 */
[----:B------:R-:W-:Y:S01]  /*0e20*/  FMUL.FTZ R153, R116, R153 ;  /* 0x0000009974997220 */ /* 0x000fe20000410000 */
[----:B------:R-:W-:Y:S01]  /*0e30*/  FFMA.FTZ R144, R150, R130, R141 ;  /* 0x0000008296907223 */ /* 0x000fe2000001008d */
[----:B------:R-:W-:Y:S01]  /*0e40*/  FMUL.FTZ R35, R146, R133 ;  /* 0x0000008592237220 */ /* 0x000fe20000410000 */
        /* <DEDUP_REMOVED lines=8> */
[----:B------:R-:W-:-:S02]  /*0ed0*/  HADD2.F32 R118, -RZ, R44.H0_H0 ;  /* 0x2000002cff767230 */ /* 0x000fc40000004100 */
[----:B------:R-:W-:Y:S01]  /*0ee0*/  FMUL.FTZ R140, R140, R119 ;  /* 0x000000778c8c7220 */ /* 0x000fe20000410000 */
[----:B------:R-:W-:Y:S02]  /*0ef0*/  HADD2.F32 R39, -RZ, R8.H0_H0 ;  /* 0x20000008ff277230 */ /* 0x000fe40000004100 */
[----:B------:R-:W-:Y:S01]  /*0f00*/  FMUL.FTZ R163, R116, R163 ;  /* 0x000000a374a37220 */ /* 0x000fe20000410000 */
[----:B------:R-:W-:Y:S01]  /*0f10*/  FADD.FTZ R151, R151, R138 ;  /* 0x0000008a97977221 */ /* 0x000fe20000010000 */
[----:B------:R-:W-:Y:S01]  /*0f20*/  FFMA.FTZ R146, R161, R138, R146 ;  /* 0x0000008aa1927223 */ /* 0x000fe20000010092 */
[----:B------:R-:W-:Y:S02]  /*0f30*/  FMUL.FTZ R40, R39, R118 ;  /* 0x0000007627287220 */ /* 0x000fe40000410000 */
[----:B------:R-:W-:Y:S01]  /*0f40*/  FADD.FTZ R151, R151, R140 ;  /* 0x0000008c97977221 */ /* 0x000fe20000010000 */
[----:B------:R-:W-:Y:S01]  /*0f50*/  FFMA.FTZ R154, R163, R140, R146 ;  /* 0x0000008ca39a7223 */ /* 0x000fe20000010092 */
[----:B------:R-:W-:-:S02]  /*0f60*/  HADD2.F32 R120, -RZ, R45.H0_H0 ;  /* 0x2000002dff787230 */ /* 0x000fc40000004100 */
[C---:B------:R-:W-:Y:S01]  /*0f70*/  FMUL.FTZ R142, R116.reuse, R155 ;  /* 0x0000009b748e7220 */ /* 0x040fe20000410000 */
[----:B------:R-:W-:Y:S02]  /*0f80*/  HADD2.F32 R123, -RZ, R45.H1_H1 ;  /* 0x3000002dff7b7230 */ /* 0x000fe40000004100 */
[----:B------:R-:W-:Y:S01]  /*0f90*/  FADD.FTZ R158, R151, R40 ;  /* 0x00000028979e7221 */ /* 0x000fe20000010000 */
[--C-:B------:R-:W-:Y:S02]  /*0fa0*/  HADD2.F32 R45, -RZ, R9.reuse.H0_H0 ;  /* 0x20000009ff2d7230 */ /* 0x100fe40000004100 */
[----:B------:R-:W-:Y:S01]  /*0fb0*/  FFMA.FTZ R155, R141, R40, R154 ;  /* 0x000000288d9b7223 */ /* 0x000fe2000001009a */
[----:B------:R-:W-:Y:S02]  /*0fc0*/  HADD2.F32 R38, -RZ, R9.H1_H1 ;  /* 0x30000009ff267230 */ /* 0x000fe40000004100 */
[----:B------:R-:W-:Y:S01]  /*0fd0*/  FMUL.FTZ R143, R116, R157 ;  /* 0x0000009d748f7220 */ /* 0x000fe20000410000 */
[----:B------:R-:W-:Y:S01]  /*0fe0*/  FADD.FTZ R157, R158, R43 ;  /* 0x0000002b9e9d7221 */ /* 0x000fe20000010000 */
[----:B------:R-:W-:Y:S01]  /*0ff0*/  FMUL.FTZ R44, R45, R120 ;  /* 0x000000782d2c7220 */ /* 0x000fe20000410000 */
[----:B------:R-:W-:Y:S01]  /*1000*/  FFMA.FTZ R164, R142, R43, R155 ;  /* 0x0000002b8ea47223 */ /* 0x000fe2000001009b */
[----:B------:R-:W-:Y:S01]  /*1010*/  FMUL.FTZ R147, R116, R165 ;  /* 0x000000a574937220 */ /* 0x000fe20000410000 */
        /* <DEDUP_REMOVED lines=8> */
[----:B------:R-:W-:-:S02]  /*10a0*/  HADD2.F32 R126, -RZ, R48.H0_H0 ;  /* 0x20000030ff7e7230 */ /* 0x000fc40000004100 */
[----:B------:R-:W-:Y:S02]  /*10b0*/  HADD2.F32 R48, -RZ, R49.H0_H0 ;  /* 0x20000031ff307230 */ /* 0x000fe40000004100 */
[----:B------:R-:W-:Y:S01]  /*10c0*/  FADD.FTZ R166, R167, R46 ;  /* 0x0000002ea7a67221 */ /* 0x000fe20000010000 */
[----:B------:R-:W-:Y:S02]  /*10d0*/  HADD2.F32 R49, -RZ, R11.H0_H0 ;  /* 0x2000000bff317230 */ /* 0x000fe40000004100 */
[----:B------:R-:W-:Y:S01]  /*10e0*/  FFMA.FTZ R165, R147, R46, R164 ;  /* 0x0000002e93a57223 */ /* 0x000fe200000100a4 */
[----:B------:R-:W-:Y:S01]  /*10f0*/  FMUL.FTZ R160, R116, R169 ;  /* 0x000000a974a07220 */ /* 0x000fe20000410000 */
[----:B------:R-:W-:Y:S01]  /*1100*/  FADD.FTZ R166, R166, R47 ;  /* 0x0000002fa6a67221 */ /* 0x000fe20000010000 */
[----:B------:R-:W-:Y:S01]  /*1110*/  FMUL.FTZ R49, R49, R124 ;  /* 0x0000007c31317220 */ /* 0x000fe20000410000 */
[----:B------:R-:W-:Y:S01]  /*1120*/  FFMA.FTZ R165, R148, R47, R165 ;  /* 0x0000002f94a57223 */ /* 0x000fe200000100a5 */
[----:B------:R-:W-:-:S02]  /*1130*/  HADD2.F32 R175, -RZ, R88.H0_H0 ;  /* 0x20000058ffaf7230 */ /* 0x000fc40000004100 */
[----:B------:R-:W-:Y:S01]  /*1140*/  FMUL.FTZ R162, R116, R171 ;  /* 0x000000ab74a27220 */ /* 0x000fe20000410000 */
[----:B------:R-:W-:Y:S01]  /*1150*/  FADD.FTZ R167, R166, R49 ;  /* 0x00000031a6a77221 */ /* 0x000fe20000010000 */
[----:B------:R-:W-:Y:S01]  /*1160*/  FFMA.FTZ R165, R160, R49, R165 ;  /* 0x00000031a0a57223 */ /* 0x000fe200000100a5 */
[----:B------:R-:W-:Y:S01]  /*1170*/  FMUL.FTZ R145, R116, R173 ;  /* 0x000000ad74917220 */ /* 0x000fe20000410000 */
[----:B------:R-:W-:Y:S01]  /*1180*/  FMUL.FTZ R38, R175, R126 ;  /* 0x0000007eaf267220 */ /* 0x000fe20000410000 */
[----:B------:R-:W-:Y:S01]  /*1190*/  FADD.FTZ R167, R167, R128 ;  /* 0x00000080a7a77221 */ /* 0x000fe20000010000 */
[----:B------:R-:W-:Y:S01]  /*11a0*/  FFMA.FTZ R164, R162, R128, R165 ;  /* 0x00000080a2a47223 */ /* 0x000fe200000100a5 */
[----:B------:R-:W-:Y:S02]  /*11b0*/  HADD2.F32 R181, -RZ, R89.H0_H0 ;  /* 0x20000059ffb57230 */ /* 0x000fe40000004100 */
[C---:B------:R-:W-:Y:S01]  /*11c0*/  FMUL.FTZ R146, R116.reuse, R177 ;  /* 0x000000b174927220 */ /* 0x040fe20000410000 */
[----:B------:R-:W-:Y:S01]  /*11d0*/  FADD.FTZ R166, R167, R38 ;  /* 0x00000026a7a67221 */ /* 0x000fe20000010000 */
[----:B------:R-:W-:Y:S01]  /*11e0*/  FFMA.FTZ R165, R145, R38, R164 ;  /* 0x0000002691a57223 */ /* 0x000fe200000100a4 */
[----:B------:R-:W-:Y:S01]  /*11f0*/  FMUL.FTZ R151, R116, R179 ;  /* 0x000000b374977220 */ /* 0x000fe20000410000 */
[----:B------:R-:W-:Y:S01]  /*1200*/  FMUL.FTZ R39, R181, R48 ;  /* 0x00000030b5277220 */ /* 0x000fe20000410000 */
[----:B------:R-:W-:Y:S01]  /*1210*/  FADD.FTZ R166, R166, R37 ;  /* 0x00000025a6a67221 */ /* 0x000fe20000010000 */
        /* <DEDUP_REMOVED lines=9> */
[C---:B------:R-:W-:Y:S02]  /*12b0*/  FMUL.FTZ R158, R116.reuse, R189 ;  /* 0x000000bd749e7220 */ /* 0x040fe40000410000 */
        /* <DEDUP_REMOVED lines=36> */
.L_x_1707:
        /* <DEDUP_REMOVED lines=13> */
[----:B------:R-:W4:Y:S02]  /*15d0*/  LDG.E.128 R40, desc[UR6][R40.64] ;  /* 0x0000000628287981 */ /* 0x000f24000c1e1d00 */
        /* <DEDUP_REMOVED lines=25> */
[----:B--2---:R-:W-:Y:S02]  /*1770*/  HADD2.F32 R121, -RZ, R29.H0_H0 ;  /* 0x2000001dff797230 */ /* 0x004fe40000004100 */
[----:B------:R-:W-:Y:S02]  /*1780*/  HADD2.F32 R127, -RZ, R31.H0_H0 ;  /* 0x2000001fff7f7230 */ /* 0x000fe40000004100 */
[----:B------:R-:W-:Y:S02]  /*1790*/  HADD2.F32 R117, -RZ, R28.H0_H0 ;  /* 0x2000001cff757230 */ /* 0x000fe40000004100 */
[----:B---3--:R-:W-:-:S02]  /*17a0*/  HADD2.F32 R133, -RZ, R33.H0_H0 ;  /* 0x20000021ff857230 */ /* 0x008fc40000004100 */
[----:B------:R-:W-:Y:S02]  /*17b0*/  HADD2.F32 R139, -RZ, R35.H0_H0 ;  /* 0x20000023ff8b7230 */ /* 0x000fe40000004100 */
[----:B----4-:R-:W-:Y:S02]  /*17c0*/  HADD2.F32 R179, -RZ, R37.H0_H0 ;  /* 0x20000025ffb37230 */ /* 0x010fe40000004100 */
[----:B------:R-:W-:Y:S02]  /*17d0*/  HADD2.F32 R191, -RZ, R39.H0_H0 ;  /* 0x20000027ffbf7230 */ /* 0x000fe40000004100 */
        /* <DEDUP_REMOVED lines=200> */
.L_x_1708:
        /* <DEDUP_REMOVED lines=70> */
.L_x_1731:
[----:B-1----:R-:W-:Y:S01]  /*28c0*/  FADD.FTZ R28, R117, R28 ;  /* 0x0000001c751c7221 */ /* 0x002fe20000010000 */
[----:B--2---:R-:W-:-:S03]  /*28d0*/  FADD.FTZ R29, R48, R29 ;  /* 0x0000001d301d7221 */ /* 0x004fc60000010000 */
[----:B------:R-:W-:Y:S01]  /*28e0*/  FMUL.FTZ R28, R28, UR15 ;  /* 0x0000000f1c1c7c20 */ /* 0x000fe20008410000 */
[----:B------:R-:W-:-:S04]  /*28f0*/  FMUL.FTZ R41, R29, UR15 ;  /* 0x0000000f1d297c20 */ /* 0x000fc80008410000 */
[----:B------:R-:W-:Y:S01]  /*2900*/  FSEL R42, R28, RZ, !P2 ;  /* 0x000000ff1c2a7208 */ /* 0x000fe20005000000 */
[----:B------:R-:W-:Y:S06]  /*2910*/  @!P1 BRA `(.L_x_1710) ;  /* 0x0000001c00109947 */ /* 0x000fec0003800000 */
[----:B------:R-:W-:-:S04]  /*2920*/  UISETP.NE.U32.AND UP0, UPT, UR16, URZ, UPT ;  /* 0x000000ff1000728c */ /* 0x000fc8000bf05070 */
[----:B------:R-:W-:-:S09]  /*2930*/  UISETP.NE.AND.EX UP0, UPT, UR17, URZ, UPT, UP0 ;  /* 0x000000ff1100728c */ /* 0x000fd2000bf05300 */
[----:B------:R-:W-:Y:S05]  /*2940*/  BRA.U UP0, `(.L_x_1711) ;  /* 0x0000000d005c7547 */ /* 0x000fea000b800000 */
[C-C-:B------:R-:W-:Y:S01]  /*2950*/  FFMA.FTZ R0, R41.reuse, R0, R42.reuse ;  /* 0x0000000029007223 */ /* 0x140fe2000001002a */
[--C-:B------:R-:W-:Y:S02]  /*2960*/  HADD2.F32 R29, -RZ, R12.reuse.H0_H0 ;  /* 0x2000000cff1d7230 */ /* 0x100fe40000004100 */
[C-C-:B------:R-:W-:Y:S01]  /*2970*/  FFMA.FTZ R152, R41.reuse, R152, R42.reuse ;  /* 0x0000009829987223 */ /* 0x140fe2000001002a */
[C-C-:B------:R-:W-:Y:S01]  /*2980*/  FFMA.FTZ R153, R41.reuse, R153, R42.reuse ;  /* 0x0000009929997223 */ /* 0x140fe2000001002a */
[----:B------:R-:W-:Y:S01]  /*2990*/  FADD.FTZ R51, -R0, R51 ;  /* 0x0000003300337221 */ /* 0x000fe20000010100 */
[----:B------:R-:W-:Y:S02]  /*29a0*/  HADD2.F32 R31, -RZ, R12.H1_H1 ;  /* 0x3000000cff1f7230 */ /* 0x000fe40000004100 */
[----:B------:R-:W-:Y:S01]  /*29b0*/  FADD.FTZ R131, -R152, R131 ;  /* 0x0000008398837221 */ /* 0x000fe20000010100 */
[----:B------:R-:W-:Y:S02]  /*29c0*/  HADD2.F32 R30, -RZ, R14.H0_H0 ;  /* 0x2000000eff1e7230 */ /* 0x000fe40000004100 */
[----:B------:R-:W-:Y:S01]  /*29d0*/  FFMA.FTZ R29, R116, R51, R29 ;  /* 0x00000033741d7223 */ /* 0x000fe2000001001d */
[----:B------:R-:W-:Y:S01]  /*29e0*/  FFMA.FTZ R51, R41, R150, R42 ;  /* 0x0000009629337223 */ /* 0x000fe2000001002a */
[----:B------:R-:W-:Y:S01]  /*29f0*/  FADD.FTZ R153, -R153, R134 ;  /* 0x0000008699997221 */ /* 0x000fe20000010100 */
[----:B------:R-:W-:-:S02]  /*2a00*/  HADD2.F32 R0, -RZ, R13.H1_H1 ;  /* 0x3000000dff007230 */ /* 0x000fc40000004100 */
[----:B------:R-:W-:Y:S01]  /*2a10*/  FFMA.FTZ R142, R41, R142, R42 ;  /* 0x0000008e298e7223 */ /* 0x000fe2000001002a */
[----:B------:R-:W-:Y:S01]  /*2a20*/  FADD.FTZ R51, -R51, R130 ;  /* 0x0000008233337221 */ /* 0x000fe20000010100 */
[C---:B------:R-:W-:Y:S01]  /*2a30*/  FFMA.FTZ R31, R116.reuse, R131, R31 ;  /* 0x00000083741f7223 */ /* 0x040fe2000001001f */
[C---:B------:R-:W-:Y:S01]  /*2a40*/  FFMA.FTZ R153, R116.reuse, R153, R30 ;  /* 0x0000009974997223 */ /* 0x040fe2000001001e */
[--C-:B------:R-:W-:Y:S02]  /*2a50*/  HADD2.F32 R30, -RZ, R16.reuse.H1_H1 ;  /* 0x30000010ff1e7230 */ /* 0x100fe40000004100 */
[----:B------:R-:W-:Y:S01]  /*2a60*/  FFMA.FTZ R51, R116, R51, R0 ;  /* 0x0000003374337223 */ /* 0x000fe20000010000 */
[-C--:B------:R-:W-:Y:S01]  /*2a70*/  FMUL.FTZ R31, R31, R112.reuse ;  /* 0x000000701f1f7220 */ /* 0x080fe20000410000 */
[----:B------:R-:W-:Y:S01]  /*2a80*/  FADD.FTZ R43, -R142, R43 ;  /* 0x0000002b8e2b7221 */ /* 0x000fe20000010100 */
[----:B------:R-:W-:Y:S01]  /*2a90*/  FFMA.FTZ R141, R41, R141, R42 ;  /* 0x0000008d298d7223 */ /* 0x000fe2000001002a */
[----:B------:R-:W-:Y:S01]  /*2aa0*/  FMUL.FTZ R51, R51, R112 ;  /* 0x0000007033337220 */ /* 0x000fe20000410000 */
[----:B------:R-:W-:Y:S01]  /*2ab0*/  FMUL.FTZ R31, R31, UR4 ;  /* 0x000000041f1f7c20 */ /* 0x000fe20008410000 */
[----:B------:R-:W-:Y:S01]  /*2ac0*/  FFMA.FTZ R43, R116, R43, R30 ;  /* 0x0000002b742b7223 */ /* 0x000fe2000001001e */
[----:B------:R-:W-:Y:S01]  /*2ad0*/  LOP3.LUT P2, RZ, R54, 0xff00, RZ, 0xc0, !PT ;  /* 0x0000ff0036ff7812 */ /* 0x000fe2000784c0ff */
[----:B------:R-:W-:-:S02]  /*2ae0*/  HADD2.F32 R0, -RZ, R16.H0_H0 ;  /* 0x20000010ff007230 */ /* 0x000fc40000004100 */
[----:B------:R-:W-:Y:S01]  /*2af0*/  FFMA.FTZ R163, R41, R163, R42 ;  /* 0x000000a329a37223 */ /* 0x000fe2000001002a */
[----:B------:R-:W-:Y:S01]  /*2b00*/  FADD.FTZ R141, -R141, R40 ;  /* 0x000000288d8d7221 */ /* 0x000fe20000010100 */
[----:B------:R-:W-:Y:S01]  /*2b10*/  FMUL.FTZ R51, R51, UR4 ;  /* 0x0000000433337c20 */ /* 0x000fe20008410000 */
        /* <DEDUP_REMOVED lines=17> */
[-C--:B------:R-:W-:Y:S01]  /*2c30*/  FMUL.FTZ R29, R29, R112.reuse ;  /* 0x000000701d1d7220 */ /* 0x080fe20000410000 */
[----:B------:R-:W-:Y:S01]  /*2c40*/  LOP3.LUT P3, RZ, R54, 0xff000000, RZ, 0xc0, !PT ;  /* 0xff00000036ff7812 */ /* 0x000fe2000786c0ff */
[----:B------:R-:W-:Y:S01]  /*2c50*/  FMUL.FTZ R43, R43, R112 ;  /* 0x000000702b2b7220 */ /* 0x000fe20000410000 */
[----:B------:R-:W-:Y:S01]  /*2c60*/  FSEL R41, R31, RZ, P2 ;  /* 0x000000ff1f297208 */ /* 0x000fe20001000000 */
[----:B------:R-:W-:-:S02]  /*2c70*/  HADD2.F32 R31, -RZ, R15.H1_H1 ;  /* 0x3000000fff1f7230 */ /* 0x000fc40000004100 */
[----:B------:R-:W-:Y:S01]  /*2c80*/  FADD.FTZ R163, -R163, R140 ;  /* 0x0000008ca3a37221 */ /* 0x000fe20000010100 */
[----:B------:R-:W-:Y:S02]  /*2c90*/  HADD2.F32 R42, -RZ, R15.H0_H0 ;  /* 0x2000000fff2a7230 */ /* 0x000fe40000004100 */
[----:B------:R-:W-:Y:S01]  /*2ca0*/  FFMA.FTZ R141, R116, R141, R0 ;  /* 0x0000008d748d7223 */ /* 0x000fe20000010000 */
[----:B------:R-:W-:Y:S01]  /*2cb0*/  FMUL.FTZ R28, R29, UR4 ;  /* 0x000000041d1c7c20 */ /* 0x000fe20008410000 */
[----:B------:R-:W-:Y:S01]  /*2cc0*/  FADD.FTZ R161, -R161, R138 ;  /* 0x0000008aa1a17221 */ /* 0x000fe20000010100 */
[----:B------:R-:W-:Y:S01]  /*2cd0*/  FSEL R0, R51, RZ, P3 ;  /* 0x000000ff33007208 */ /* 0x000fe20001800000 */
[----:B------:R-:W-:Y:S01]  /*2ce0*/  FMUL.FTZ R43, R43, UR4 ;  /* 0x000000042b2b7c20 */ /* 0x000fe20008410000 */
[----:B------:R-:W-:Y:S01]  /*2cf0*/  HADD2.F32 R29, -RZ, R13.H0_H0 ;  /* 0x2000000dff1d7230 */ /* 0x000fe20000004100 */
[----:B------:R-:W-:Y:S01]  /*2d00*/  LOP3.LUT P3, RZ, R52, 0xff00, RZ, 0xc0, !PT ;  /* 0x0000ff0034ff7812 */ /* 0x000fe2000786c0ff */
[----:B------:R-:W-:Y:S01]  /*2d10*/  FADD.FTZ R149, -R149, R50 ;  /* 0x0000003295957221 */ /* 0x000fe20000010100 */
[C---:B------:R-:W-:Y:S01]  /*2d20*/  FFMA.FTZ R31, R116.reuse, R163, R31 ;  /* 0x000000a3741f7223 */ /* 0x040fe2000001001f */
[----:B------:R-:W-:Y:S01]  /*2d30*/  FFMA.FTZ R161, R116, R161, R42 ;  /* 0x000000a174a17223 */ /* 0x000fe2000001002a */
[----:B------:R-:W-:Y:S01]  /*2d40*/  FADD.FTZ R145, -R145, R38 ;  /* 0x0000002691917221 */ /* 0x000fe20000010100 */
[----:B------:R-:W-:Y:S01]  /*2d50*/  HADD2.F32 R40, -RZ, R14.H1_H1 ;  /* 0x3000000eff287230 */ /* 0x000fe20000004100 */
[----:B------:R-:W-:Y:S01]  /*2d60*/  FSEL R48, R43, RZ, P3 ;  /* 0x000000ff2b307208 */ /* 0x000fe20001800000 */
[----:B------:R-:W-:-:S02]  /*2d70*/  HADD2.F32 R38, -RZ, R17.H1_H1 ;  /* 0x30000011ff267230 */ /* 0x000fc40000004100 */
[----:B------:R-:W-:Y:S01]  /*2d80*/  FADD.FTZ R137, -R156, R137 ;  /* 0x000000899c897221 */ /* 0x000fe20000010100 */
[--C-:B------:R-:W-:Y:S02]  /*2d90*/  HADD2.F32 R42, -RZ, R18.reuse.H0_H0 ;  /* 0x20000012ff2a7230 */ /* 0x100fe40000004100 */
[----:B------:R-:W-:Y:S01]  /*2da0*/  FFMA.FTZ R29, R116, R149, R29 ;  /* 0x00000095741d7223 */ /* 0x000fe2000001001d */
[----:B------:R-:W-:Y:S01]  /*2db0*/  FADD.FTZ R45, -R144, R45 ;  /* 0x0000002d902d7221 */ /* 0x000fe20000010100 */
[----:B------:R-:W-:Y:S01]  /*2dc0*/  FADD.FTZ R147, -R147, R46 ;  /* 0x0000002e93937221 */ /* 0x000fe20000010100 */
[----:B------:R-:W-:Y:S02]  /*2dd0*/  HADD2.F32 R43, -RZ, R17.H0_H0 ;  /* 0x20000011ff2b7230 */ /* 0x000fe40000004100 */
[----:B------:R-:W-:Y:S01]  /*2de0*/  FADD.FTZ R51, -R118, R39 ;  /* 0x0000002776337221 */ /* 0x000fe20000010100 */
[-C--:B------:R-:W-:Y:S01]  /*2df0*/  FMUL.FTZ R31, R31, R112.reuse ;  /* 0x000000701f1f7220 */ /* 0x080fe20000410000 */
[----:B------:R-:W-:Y:S01]  /*2e00*/  FADD.FTZ R143, -R143, R44 ;  /* 0x0000002c8f8f7221 */ /* 0x000fe20000010100 */
[----:B------:R-:W-:Y:S01]  /*2e10*/  HADD2.F32 R39, -RZ, R19.H1_H1 ;  /* 0x30000013ff277230 */ /* 0x000fe20000004100 */
[----:B------:R-:W-:Y:S01]  /*2e20*/  ISETP.GE.U32.AND P1, PT, R54, RZ, PT ;  /* 0x000000ff3600720c */ /* 0x000fe20003f26070 */
[----:B------:R-:W-:Y:S01]  /*2e30*/  FADD.FTZ R117, -R117, R128 ;  /* 0x0000008075757221 */ /* 0x000fe20000010100 */
[C---:B------:R-:W-:Y:S01]  /*2e40*/  FFMA.FTZ R137, R116.reuse, R137, R40 ;  /* 0x0000008974897223 */ /* 0x040fe20000010028 */
[-C--:B------:R-:W-:Y:S01]  /*2e50*/  FMUL.FTZ R29, R29, R112.reuse ;  /* 0x000000701d1d7220 */ /* 0x080fe20000410000 */
[-C--:B------:R-:W-:Y:S01]  /*2e60*/  FMUL.FTZ R153, R153, R112.reuse ;  /* 0x0000007099997220 */ /* 0x080fe20000410000 */
[----:B------:R-:W-:Y:S01]  /*2e70*/  FMUL.FTZ R161, R161, R112 ;  /* 0x00000070a1a17220 */ /* 0x000fe20000410000 */
[C---:B------:R-:W-:Y:S01]  /*2e80*/  FFMA.FTZ R45, R116.reuse, R45, R38 ;  /* 0x0000002d742d7223 */ /* 0x040fe20000010026 */
[----:B------:R-:W-:Y:S01]  /*2e90*/  FFMA.FTZ R147, R116, R147, R42 ;  /* 0x0000009374937223 */ /* 0x000fe2000001002a */
[----:B------:R-:W-:Y:S01]  /*2ea0*/  FMUL.FTZ R40, R31, UR4 ;  /* 0x000000041f287c20 */ /* 0x000fe20008410000 */
[----:B------:R-:W-:-:S02]  /*2eb0*/  HADD2.F32 R44, -RZ, R18.H1_H1 ;  /* 0x30000012ff2c7230 */ /* 0x000fc40000004100 */
[----:B------:R-:W-:Y:S01]  /*2ec0*/  FFMA.FTZ R43, R116, R143, R43 ;  /* 0x0000008f742b7223 */ /* 0x000fe2000001002b */
[----:B------:R-:W-:Y:S01]  /*2ed0*/  HADD2.F32 R46, -RZ, R19.H0_H0 ;  /* 0x20000013ff2e7230 */ /* 0x000fe20000004100 */
[----:B------:R-:W-:Y:S01]  /*2ee0*/  ISETP.GE.U32.AND.EX P1, PT, R55, 0x1000000, PT, P1 ;  /* 0x010000003700780c */ /* 0x000fe20003f26110 */
[--C-:B------:R-:W-:Y:S02]  /*2ef0*/  HADD2.F32 R38, -RZ, R20.reuse.H0_H0 ;  /* 0x20000014ff267230 */ /* 0x100fe40000004100 */
[----:B------:R-:W-:Y:S01]  /*2f00*/  FADD.FTZ R47, -R148, R47 ;  /* 0x0000002f942f7221 */ /* 0x000fe20000010100 */
[----:B------:R-:W-:Y:S02]  /*2f10*/  HADD2.F32 R42, -RZ, R21.H0_H0 ;  /* 0x20000015ff2a7230 */ /* 0x000fe40000004100 */
[----:B------:R-:W-:Y:S01]  /*2f20*/  FADD.FTZ R49, -R160, R49 ;  /* 0x00000031a0317221 */ /* 0x000fe20000010100 */
[----:B------:R-:W-:Y:S01]  /*2f30*/  FFMA.FTZ R39, R116, R117, R39 ;  /* 0x0000007574277223 */ /* 0x000fe20000010027 */
[----:B------:R-:W-:Y:S01]  /*2f40*/  FMUL.FTZ R29, R29, UR4 ;  /* 0x000000041d1d7c20 */ /* 0x000fe20008410000 */
[----:B------:R-:W-:Y:S01]  /*2f50*/  FMUL.FTZ R153, R153, UR4 ;  /* 0x0000000499997c20 */ /* 0x000fe20008410000 */
[----:B------:R-:W-:Y:S01]  /*2f60*/  FMUL.FTZ R161, R161, UR4 ;  /* 0x00000004a1a17c20 */ /* 0x000fe20008410000 */
[C---:B------:R-:W-:Y:S01]  /*2f70*/  LOP3.LUT P5, RZ, R54.reuse, 0xff, RZ, 0xc0, !PT ;  /* 0x000000ff36ff7812 */ /* 0x040fe200078ac0ff */
[-C--:B------:R-:W-:Y:S01]  /*2f80*/  FMUL.FTZ R137, R137, R112.reuse ;  /* 0x0000007089897220 */ /* 0x080fe20000410000 */
[----:B------:R-:W-:Y:S01]  /*2f90*/  LOP3.LUT P4, RZ, R54, 0xff0000, RZ, 0xc0, !PT ;  /* 0x00ff000036ff7812 */ /* 0x000fe2000788c0ff */
[-C--:B------:R-:W-:Y:S01]  /*2fa0*/  FMUL.FTZ R141, R141, R112.reuse ;  /* 0x000000708d8d7220 */ /* 0x080fe20000410000 */
[----:B------:R-:W-:Y:S01]  /*2fb0*/  LOP3.LUT P6, RZ, R55, 0xff, RZ, 0xc0, !PT ;  /* 0x000000ff37ff7812 */ /* 0x000fe200078cc0ff */
[-C--:B------:R-:W-:Y:S01]  /*2fc0*/  FMUL.FTZ R43, R43, R112.reuse ;  /* 0x000000702b2b7220 */ /* 0x080fe20000410000 */
[----:B------:R-:W-:Y:S01]  /*2fd0*/  LOP3.LUT P2, RZ, R55, 0xff0000, RZ, 0xc0, !PT ;  /* 0x00ff000037ff7812 */ /* 0x000fe2000784c0ff */
[-C--:B------:R-:W-:Y:S01]  /*2fe0*/  FMUL.FTZ R147, R147, R112.reuse ;  /* 0x0000007093937220 */ /* 0x080fe20000410000 */
[----:B------:R-:W-:Y:S01]  /*2ff0*/  FSEL R40, R40, RZ, P1 ;  /* 0x000000ff28287208 */ /* 0x000fe20000800000 */
[C---:B------:R-:W-:Y:S01]  /*3000*/  FFMA.FTZ R47, R116.reuse, R47, R44 ;  /* 0x0000002f742f7223 */ /* 0x040fe2000001002c */
[C---:B------:R-:W-:Y:S01]  /*3010*/  FFMA.FTZ R49, R116.reuse, R49, R46 ;  /* 0x0000003174317223 */ /* 0x040fe2000001002e */
[C---:B------:R-:W-:Y:S01]  /*3020*/  FFMA.FTZ R145, R116.reuse, R145, R38 ;  /* 0x0000009174917223 */ /* 0x040fe20000010026 */
[----:B------:R-:W-:Y:S01]  /*3030*/  FFMA.FTZ R51, R116, R51, R42 ;  /* 0x0000003374337223 */ /* 0x000fe2000001002a */
[-C--:B------:R-:W-:Y:S01]  /*3040*/  FMUL.FTZ R39, R39, R112.reuse ;  /* 0x0000007027277220 */ /* 0x080fe20000410000 */
[----:B------:R-:W-:Y:S01]  /*3050*/  ISETP.GE.U32.AND P1, PT, R52, RZ, PT ;  /* 0x000000ff3400720c */ /* 0x000fe20003f26070 */
[----:B------:R-:W-:Y:S01]  /*3060*/  FMUL.FTZ R137, R137, UR4 ;  /* 0x0000000489897c20 */ /* 0x000fe20008410000 */
[----:B------:R-:W-:Y:S01]  /*3070*/  FSEL R28, R28, RZ, P5 ;  /* 0x000000ff1c1c7208 */ /* 0x000fe20002800000 */
[----:B------:R-:W-:Y:S01]  /*3080*/  FMUL.FTZ R141, R141, UR4 ;  /* 0x000000048d8d7c20 */ /* 0x000fe20008410000 */
[----:B------:R-:W-:Y:S01]  /*3090*/  FSEL R29, R29, RZ, P4 ;  /* 0x000000ff1d1d7208 */ /* 0x000fe20002000000 */
[----:B------:R-:W-:Y:S01]  /*30a0*/  FMUL.FTZ R43, R43, UR4 ;  /* 0x000000042b2b7c20 */ /* 0x000fe20008410000 */
[----:B------:R-:W-:Y:S01]  /*30b0*/  FSEL R30, R153, RZ, P6 ;  /* 0x000000ff991e7208 */ /* 0x000fe20003000000 */
[----:B------:R-:W-:Y:S01]  /*30c0*/  FMUL.FTZ R147, R147, UR4 ;  /* 0x0000000493937c20 */ /* 0x000fe20008410000 */
[----:B------:R-:W-:Y:S01]  /*30d0*/  FSEL R31, R161, RZ, P2 ;  /* 0x000000ffa11f7208 */ /* 0x000fe20001000000 */
[-C--:B------:R-:W-:Y:S01]  /*30e0*/  FMUL.FTZ R45, R45, R112.reuse ;  /* 0x000000702d2d7220 */ /* 0x080fe20000410000 */
[----:B------:R-:W-:Y:S01]  /*30f0*/  LOP3.LUT P5, RZ, R55, 0xff00, RZ, 0xc0, !PT ;  /* 0x0000ff0037ff7812 */ /* 0x000fe200078ac0ff */
[-C--:B------:R-:W-:Y:S01]  /*3100*/  FMUL.FTZ R47, R47, R112.reuse ;  /* 0x000000702f2f7220 */ /* 0x080fe20000410000 */
[C---:B------:R-:W-:Y:S01]  /*3110*/  LOP3.LUT P4, RZ, R52.reuse, 0xff, RZ, 0xc0, !PT ;  /* 0x000000ff34ff7812 */ /* 0x040fe2000788c0ff */
[-C--:B------:R-:W-:Y:S01]  /*3120*/  FMUL.FTZ R49, R49, R112.reuse ;  /* 0x0000007031317220 */ /* 0x080fe20000410000 */
[C---:B------:R-:W-:Y:S01]  /*3130*/  LOP3.LUT P6, RZ, R52.reuse, 0xff0000, RZ, 0xc0, !PT ;  /* 0x00ff000034ff7812 */ /* 0x040fe200078cc0ff */
[-C--:B------:R-:W-:Y:S01]  /*3140*/  FMUL.FTZ R145, R145, R112.reuse ;  /* 0x0000007091917220 */ /* 0x080fe20000410000 */
[----:B------:R-:W-:Y:S01]  /*3150*/  LOP3.LUT P2, RZ, R53, 0xff, RZ, 0xc0, !PT ;  /* 0x000000ff35ff7812 */ /* 0x000fe2000784c0ff */
[-C--:B------:R-:W-:Y:S01]  /*3160*/  FMUL.FTZ R51, R51, R112.reuse ;  /* 0x0000007033337220 */ /* 0x080fe20000410000 */
[----:B------:R-:W-:Y:S01]  /*3170*/  FMUL.FTZ R39, R39, UR4 ;  /* 0x0000000427277c20 */ /* 0x000fe20008410000 */
[----:B------:R-:W-:Y:S01]  /*3180*/  ISETP.GE.U32.AND.EX P1, PT, R53, 0x1000000, PT, P1 ;  /* 0x010000003500780c */ /* 0x000fe20003f26110 */
        /* <DEDUP_REMOVED lines=10> */
[----:B------:R-:W-:Y:S01]  /*3230*/  FADD.FTZ R159, -R159, R36 ;  /* 0x000000249f9f7221 */ /* 0x000fe20000010100 */
[----:B------:R-:W-:Y:S01]  /*3240*/  LOP3.LUT P4, RZ, R53, 0xff00, RZ, 0xc0, !PT ;  /* 0x0000ff0035ff7812 */ /* 0x000fe2000788c0ff */
[----:B------:R-:W-:Y:S01]  /*3250*/  FADD.FTZ R155, -R155, R32 ;  /* 0x000000209b9b7221 */ /* 0x000fe20000010100 */
[----:B------:R-:W-:Y:S01]  /*3260*/  LOP3.LUT P3, RZ, R53, 0xff0000, RZ, 0xc0, !PT ;  /* 0x00ff000035ff7812 */ /* 0x000fe2000786c0ff */
[----:B------:R-:W-:Y:S01]  /*3270*/  FADD.FTZ R157, -R157, R34 ;  /* 0x000000229d9d7221 */ /* 0x000fe20000010100 */
[C---:B------:R-:W-:Y:S01]  /*3280*/  LOP3.LUT P6, RZ, R2.reuse, 0xff, RZ, 0xc0, !PT ;  /* 0x000000ff02ff7812 */ /* 0x040fe200078cc0ff */
[----:B------:R-:W-:Y:S01]  /*3290*/  HADD2.F32 R43, -RZ, R23.H1_H1 ;  /* 0x30000017ff2b7230 */ /* 0x000fe20000004100 */
[----:B------:R-:W-:Y:S01]  /*32a0*/  LOP3.LUT P2, RZ, R2, 0xff0000, RZ, 0xc0, !PT ;  /* 0x00ff000002ff7812 */ /* 0x000fe2000784c0ff */
[----:B------:R-:W-:Y:S01]  /*32b0*/  HADD2.F32 R32, -RZ, R21.H1_H1 ;  /* 0x30000015ff207230 */ /* 0x000fe20000004100 */
[----:B------:R-:W-:Y:S01]  /*32c0*/  FSEL R46, R39, RZ, P1 ;  /* 0x000000ff272e7208 */ /* 0x000fe20000800000 */
[----:B------:R-:W-:Y:S01]  /*32d0*/  FADD.FTZ R39, -R158, R33 ;  /* 0x000000219e277221 */ /* 0x000fe20000010100 */
[----:B------:R-:W-:Y:S01]  /*32e0*/  ISETP.GE.U32.AND P1, PT, R2, RZ, PT ;  /* 0x000000ff0200720c */ /* 0x000fe20003f26070 */
[----:B------:R-:W-:Y:S01]  /*32f0*/  HADD2.F32 R33, -RZ, R20.H1_H1 ;  /* 0x30000014ff217230 */ /* 0x000fe20000004100 */
[----:B------:R-:W-:Y:S01]  /*3300*/  FSEL R45, R45, RZ, P5 ;  /* 0x000000ff2d2d7208 */ /* 0x000fe20002800000 */
[--C-:B------:R-:W-:Y:S01]  /*3310*/  HADD2.F32 R34, -RZ, R22.reuse.H0_H0 ;  /* 0x20000016ff227230 */ /* 0x100fe20000004100 */
[----:B------:R-:W-:Y:S01]  /*3320*/  FSEL R44, R47, RZ, P4 ;  /* 0x000000ff2f2c7208 */ /* 0x000fe20002000000 */
[----:B------:R-:W-:Y:S01]  /*3330*/  HADD2.F32 R36, -RZ, R22.H1_H1 ;  /* 0x30000016ff247230 */ /* 0x000fe20000004100 */
[----:B------:R-:W-:Y:S01]  /*3340*/  FSEL R49, R49, RZ, P3 ;  /* 0x000000ff31317208 */ /* 0x000fe20001800000 */
[----:B------:R-:W-:Y:S01]  /*3350*/  HADD2.F32 R42, -RZ, R23.H0_H0 ;  /* 0x20000017ff2a7230 */ /* 0x000fe20000004100 */
[----:B------:R-:W-:Y:S01]  /*3360*/  FSEL R145, R145, RZ, P6 ;  /* 0x000000ff91917208 */ /* 0x000fe20003000000 */
[----:B------:R-:W-:Y:S01]  /*3370*/  FADD.FTZ R37, -R146, R37 ;  /* 0x0000002592257221 */ /* 0x000fe20000010100 */
[----:B------:R-:W-:Y:S01]  /*3380*/  FSEL R51, R51, RZ, P2 ;  /* 0x000000ff33337208 */ /* 0x000fe20001000000 */
[----:B------:R-:W-:Y:S01]  /*3390*/  FADD.FTZ R35, -R154, R35 ;  /* 0x000000239a237221 */ /* 0x000fe20000010100 */
[----:B------:R-:W-:Y:S01]  /*33a0*/  LOP3.LUT P5, RZ, R2, 0xff00, RZ, 0xc0, !PT ;  /* 0x0000ff0002ff7812 */ /* 0x000fe200078ac0ff */
[----:B------:R-:W-:Y:S01]  /*33b0*/  FFMA.FTZ R43, R116, R159, R43 ;  /* 0x0000009f742b7223 */ /* 0x000fe2000001002b */
[----:B------:R-:W-:Y:S01]  /*33c0*/  LOP3.LUT P4, RZ, R2, 0xff000000, RZ, 0xc0, !PT ;  /* 0xff00000002ff7812 */ /* 0x000fe2000788c0ff */
[C---:B------:R-:W-:Y:S01]  /*33d0*/  FFMA.FTZ R33, R116.reuse, R37, R33 ;  /* 0x0000002574217223 */ /* 0x040fe20000010021 */
[C---:B------:R-:W-:Y:S01]  /*33e0*/  LOP3.LUT P3, RZ, R3.reuse, 0xff, RZ, 0xc0, !PT ;  /* 0x000000ff03ff7812 */ /* 0x040fe2000786c0ff */
[C---:B------:R-:W-:Y:S01]  /*33f0*/  FFMA.FTZ R35, R116.reuse, R35, R32 ;  /* 0x0000002374237223 */ /* 0x040fe20000010020 */
[C---:B------:R-:W-:Y:S01]  /*3400*/  LOP3.LUT P6, RZ, R3.reuse, 0xff00, RZ, 0xc0, !PT ;  /* 0x0000ff0003ff7812 */ /* 0x040fe200078cc0ff */
[C---:B------:R-:W-:Y:S01]  /*3410*/  FFMA.FTZ R155, R116.reuse, R155, R34 ;  /* 0x0000009b749b7223 */ /* 0x040fe20000010022 */
[C---:B------:R-:W-:Y:S01]  /*3420*/  LOP3.LUT P2, RZ, R3.reuse, 0xff0000, RZ, 0xc0, !PT ;  /* 0x00ff000003ff7812 */ /* 0x040fe2000784c0ff */
[C---:B------:R-:W-:Y:S01]  /*3430*/  FFMA.FTZ R39, R116.reuse, R39, R36 ;  /* 0x0000002774277223 */ /* 0x040fe20000010024 */
[----:B------:R-:W-:Y:S01]  /*3440*/  ISETP.GE.U32.AND.EX P1, PT, R3, 0x1000000, PT, P1 ;  /* 0x010000000300780c */ /* 0x000fe20003f26110 */
[----:B------:R-:W-:Y:S01]  /*3450*/  FFMA.FTZ R157, R116, R157, R42 ;  /* 0x0000009d749d7223 */ /* 0x000fe2000001002a */
[----:B------:R-:W0:Y:S01]  /*3460*/  LDC.64 R2, c[0x0][0x468] ;  /* 0x00011a00ff027b82 */ /* 0x000e220000000a00 */
[-C--:B------:R-:W-:Y:S01]  /*3470*/  FMUL.FTZ R47, R43, R112.reuse ;  /* 0x000000702b2f7220 */ /* 0x080fe20000410000 */
        /* <DEDUP_REMOVED lines=10> */
[----:B------:R-:W-:Y:S01]  /*3520*/  FMUL.FTZ R37, R37, UR4 ;  /* 0x0000000425257c20 */ /* 0x000fe20008410000 */
[----:B------:R-:W-:-:S02]  /*3530*/  F2FP.F16.F32.PACK_AB R31, R40, R31 ;  /* 0x0000001f281f723e */ /* 0x000fc400000000ff */
[----:B------:R-:W-:Y:S02]  /*3540*/  F2FP.F16.F32.PACK_AB R29, R0, R29 ;  /* 0x0000001d001d723e */ /* 0x000fe400000000ff */
[----:B------:R-:W-:Y:S02]  /*3550*/  F2FP.F16.F32.PACK_AB R28, R41, R28 ;  /* 0x0000001c291c723e */ /* 0x000fe400000000ff */
[----:B------:R-:W-:Y:S02]  /*3560*/  F2FP.F16.F32.PACK_AB R33, R45, R38 ;  /* 0x000000262d21723e */ /* 0x000fe400000000ff */
[----:B------:R-:W-:Y:S02]  /*3570*/  FSEL R38, R155, RZ, P3 ;  /* 0x000000ff9b267208 */ /* 0x000fe40001800000 */
[----:B------:R-:W-:Y:S01]  /*3580*/  FSEL R157, R157, RZ, P2 ;  /* 0x000000ff9d9d7208 */ /* 0x000fe20001000000 */
[----:B0-----:R-:W-:Y:S01]  /*3590*/  IMAD.WIDE.U32 R42, R115, 0x10, R2 ;  /* 0x00000010732a7825 */ /* 0x001fe200078e0002 */
[----:B------:R-:W-:-:S02]  /*35a0*/  FSEL R40, R47, RZ, P1 ;  /* 0x000000ff2f287208 */ /* 0x000fc40000800000 */
[----:B------:R-:W-:Y:S01]  /*35b0*/  FSEL R41, R39, RZ, P6 ;  /* 0x000000ff27297208 */ /* 0x000fe20003000000 */
[--C-:B------:R-:W-:Y:S01]  /*35c0*/  IMAD.WIDE.U32 R114, R114, 0x10, R2.reuse ;  /* 0x0000001072727825 */ /* 0x100fe200078e0002 */
[----:B------:R-:W-:Y:S02]  /*35d0*/  FSEL R0, R37, RZ, P4 ;  /* 0x000000ff25007208 */ /* 0x000fe40002000000 */
[----:B------:R-:W-:Y:S01]  /*35e0*/  FSEL R36, R36, RZ, P5 ;  /* 0x000000ff24247208 */ /* 0x000fe20002800000 */
[----:B------:R-:W-:Y:S01]  /*35f0*/  IMAD.WIDE.U32 R2, R113, 0x10, R2 ;  /* 0x0000001071027825 */ /* 0x000fe200078e0002 */
[----:B------:R-:W-:Y:S02]  /*3600*/  F2FP.F16.F32.PACK_AB R30, R137, R30 ;  /* 0x0000001e891e723e */ /* 0x000fe400000000ff */
[----:B------:R-:W-:Y:S02]  /*3610*/  F2FP.F16.F32.PACK_AB R35, R46, R49 ;  /* 0x000000312e23723e */ /* 0x000fe400000000ff */
[----:B------:R-:W-:Y:S01]  /*3620*/  F2FP.F16.F32.PACK_AB R34, R44, R147 ;  /* 0x000000932c22723e */ /* 0x000fe200000000ff */
[----:B------:R2:W-:Y:S01]  /*3630*/  STG.E.128 desc[UR6][R42.64], R28 ;  /* 0x0000001c2a007986 */ /* 0x0005e2000c101d06 */
[----:B------:R-:W-:-:S02]  /*3640*/  F2FP.F16.F32.PACK_AB R32, R48, R141 ;  /* 0x0000008d3020723e */ /* 0x000fc400000000ff */
[----:B------:R-:W-:Y:S02]  /*3650*/  F2FP.F16.F32.PACK_AB R39, R40, R157 ;  /* 0x0000009d2827723e */ /* 0x000fe400000000ff */
[----:B------:R-:W-:Y:S01]  /*3660*/  F2FP.F16.F32.PACK_AB R38, R41, R38 ;  /* 0x000000262926723e */ /* 0x000fe200000000ff */
[----:B------:R2:W-:Y:S01]  /*3670*/  STG.E.128 desc[UR6][R114.64], R32 ;  /* 0x0000002072007986 */ /* 0x0005e2000c101d06 */
[----:B------:R-:W-:Y:S02]  /*3680*/  F2FP.F16.F32.PACK_AB R37, R0, R51 ;  /* 0x000000330025723e */ /* 0x000fe400000000ff */
[----:B------:R-:W-:-:S05]  /*3690*/  F2FP.F16.F32.PACK_AB R36, R36, R145 ;  /* 0x000000912424723e */ /* 0x000fca00000000ff */
[----:B------:R2:W-:Y:S01]  /*36a0*/  STG.E.128 desc[UR6][R2.64], R36 ;  /* 0x0000002402007986 */ /* 0x0005e2000c101d06 */
[----:B------:R-:W-:Y:S05]  /*36b0*/  BRA `(.L_x_1712) ;  /* 0x0000002400f07947 */ /* 0x000fea0003800000 */
.L_x_1711:
[C-C-:B------:R-:W-:Y:S01]  /*36c0*/  FFMA.FTZ R163, R41.reuse, R163, R42.reuse ;  /* 0x000000a329a37223 */ /* 0x140fe2000001002a */
[----:B------:R-:W-:Y:S01]  /*36d0*/  FFMA.FTZ R161, R41, R161, R42 ;  /* 0x000000a129a17223 */ /* 0x000fe2000001002a */
[--C-:B------:R-:W-:Y:S01]  /*36e0*/  HADD2.F32 R24, -RZ, R15.reuse.H1_H1 ;  /* 0x3000000fff187230 */ /* 0x100fe20000004100 */
[----:B------:R-:W-:Y:S01]  /*36f0*/  ISETP.GE.U32.AND P5, PT, R54, RZ, PT ;  /* 0x000000ff3600720c */ /* 0x000fe20003fa6070 */
[----:B------:R-:W-:Y:S01]  /*3700*/  FADD.FTZ R163, -R163, R140 ;  /* 0x0000008ca3a37221 */ /* 0x000fe20000010100 */
[----:B------:R-:W-:Y:S02]  /*3710*/  HADD2.F32 R27, -RZ, R15.H0_H0 ;  /* 0x2000000fff1b7230 */ /* 0x000fe40000004100 */
[----:B------:R-:W-:Y:S01]  /*3720*/  FADD.FTZ R25, -R161, R138 ;  /* 0x0000008aa1197221 */ /* 0x000fe20000010100 */
[C---:B------:R-:W-:Y:S01]  /*3730*/  ISETP.GE.U32.AND.EX P5, PT, R55.reuse, 0x1000000, PT, P5 ;  /* 0x010000003700780c */ /* 0x040fe20003fa6150 */
[C---:B------:R-:W-:Y:S01]  /*3740*/  FFMA.FTZ R24, R116.reuse, R163, R24 ;  /* 0x000000a374187223 */ /* 0x040fe20000010018 */
[----:B------:R-:W-:Y:S01]  /*3750*/  LOP3.LUT P3, RZ, R55, 0xff0000, RZ, 0xc0, !PT ;  /* 0x00ff000037ff7812 */ /* 0x000fe2000786c0ff */
[----:B------:R-:W-:Y:S01]  /*3760*/  FFMA.FTZ R25, R116, R25, R27 ;  /* 0x0000001974197223 */ /* 0x000fe2000001001b */
[C-C-:B------:R-:W-:Y:S01]  /*3770*/  FFMA.FTZ R149, R41.reuse, R149, R42.reuse ;  /* 0x0000009529957223 */ /* 0x140fe2000001002a */
[----:B------:R-:W-:Y:S01]  /*3780*/  FMUL.FTZ R27, R24, R112 ;  /* 0x00000070181b7220 */ /* 0x000fe20000410000 */
[----:B------:R-:W-:Y:S01]  /*3790*/  FFMA.FTZ R156, R41, R156, R42 ;  /* 0x0000009c299c7223 */ /* 0x000fe2000001002a */
[----:B------:R-:W-:Y:S01]  /*37a0*/  FMUL.FTZ R26, R25, R112 ;  /* 0x00000070191a7220 */ /* 0x000fe20000410000 */
[----:B------:R-:W-:-:S02]  /*37b0*/  HADD2.F32 R28, -RZ, R13.H1_H1 ;  /* 0x3000000dff1c7230 */ /* 0x000fc40000004100 */
[----:B------:R-:W-:Y:S01]  /*37c0*/  FMUL.FTZ R27, R27, UR4 ;  /* 0x000000041b1b7c20 */ /* 0x000fe20008410000 */
[----:B------:R-:W-:Y:S01]  /*37d0*/  FFMA.FTZ R152, R41, R152, R42 ;  /* 0x0000009829987223 */ /* 0x000fe2000001002a */
[----:B------:R-:W-:Y:S01]  /*37e0*/  FMUL.FTZ R26, R26, UR4 ;  /* 0x000000041a1a7c20 */ /* 0x000fe20008410000 */
[----:B------:R-:W-:Y:S02]  /*37f0*/  HADD2.F32 R30, -RZ, R14.H1_H1 ;  /* 0x3000000eff1e7230 */ /* 0x000fe40000004100 */
[----:B------:R-:W-:Y:S01]  /*3800*/  FADD.FTZ R149, -R149, R50 ;  /* 0x0000003295957221 */ /* 0x000fe20000010100 */
[----:B0-----:R-:W-:Y:S01]  /*3810*/  FSEL R117, R27, RZ, P5 ;  /* 0x000000ff1b757208 */ /* 0x001fe20002800000 */
[----:B------:R-:W-:Y:S01]  /*3820*/  FFMA.FTZ R27, R41, R150, R42 ;  /* 0x00000096291b7223 */ /* 0x000fe2000001002a */
[----:B------:R-:W-:Y:S01]  /*3830*/  FSEL R48, R26, RZ, P3 ;  /* 0x000000ff1a307208 */ /* 0x000fe20001800000 */
[----:B------:R-:W-:Y:S02]  /*3840*/  HADD2.F32 R26, -RZ, R13.H0_H0 ;  /* 0x2000000dff1a7230 */ /* 0x000fe40000004100 */
[----:B------:R-:W-:Y:S01]  /*3850*/  FADD.FTZ R137, -R156, R137 ;  /* 0x000000899c897221 */ /* 0x000fe20000010100 */
[----:B------:R-:W-:Y:S01]  /*3860*/  FADD.FTZ R27, -R27, R130 ;  /* 0x000000821b1b7221 */ /* 0x000fe20000010100 */
[C-C-:B------:R-:W-:Y:S01]  /*3870*/  FFMA.FTZ R0, R41.reuse, R0, R42.reuse ;  /* 0x0000000029007223 */ /* 0x140fe2000001002a */
[----:B------:R-:W-:Y:S01]  /*3880*/  FFMA.FTZ R160, R41, R160, R42 ;  /* 0x000000a029a07223 */ /* 0x000fe2000001002a */
[----:B------:R-:W-:Y:S01]  /*3890*/  FADD.FTZ R131, -R152, R131 ;  /* 0x0000008398837221 */ /* 0x000fe20000010100 */
[----:B------:R-:W-:Y:S01]  /*38a0*/  FFMA.FTZ R28, R116, R27, R28 ;  /* 0x0000001b741c7223 */ /* 0x000fe2000001001c */
[----:B------:R-:W-:-:S02]  /*38b0*/  HADD2.F32 R27, -RZ, R12.H1_H1 ;  /* 0x3000000cff1b7230 */ /* 0x000fc40000004100 */
[C---:B------:R-:W-:Y:S01]  /*38c0*/  FFMA.FTZ R30, R116.reuse, R137, R30 ;  /* 0x00000089741e7223 */ /* 0x040fe2000001001e */
[----:B------:R-:W-:Y:S01]  /*38d0*/  FFMA.FTZ R149, R116, R149, R26 ;  /* 0x0000009574957223 */ /* 0x000fe2000001001a */
[--C-:B------:R-:W-:Y:S02]  /*38e0*/  HADD2.F32 R26, -RZ, R19.reuse.H0_H0 ;  /* 0x20000013ff1a7230 */ /* 0x100fe40000004100 */
[----:B------:R-:W-:Y:S01]  /*38f0*/  FADD.FTZ R51, -R0, R51 ;  /* 0x0000003300337221 */ /* 0x000fe20000010100 */
[----:B------:R-:W-:Y:S01]  /*3900*/  FADD.FTZ R49, -R160, R49 ;  /* 0x00000031a0317221 */ /* 0x000fe20000010100 */
[----:B------:R-:W-:Y:S02]  /*3910*/  HADD2.F32 R0, -RZ, R12.H0_H0 ;  /* 0x2000000cff007230 */ /* 0x000fe40000004100 */
[----:B------:R-:W-:Y:S01]  /*3920*/  FFMA.FTZ R131, R116, R131, R27 ;  /* 0x0000008374837223 */ /* 0x000fe2000001001b */
[-C--:B------:R-:W-:Y:S01]  /*3930*/  FMUL.FTZ R27, R30, R112.reuse ;  /* 0x000000701e1b7220 */ /* 0x080fe20000410000 */
[C---:B------:R-:W-:Y:S01]  /*3940*/  FFMA.FTZ R125, R116.reuse, R49, R26 ;  /* 0x00000031747d7223 */ /* 0x040fe2000001001a */
[-C--:B------:R-:W-:Y:S01]  /*3950*/  FMUL.FTZ R26, R149, R112.reuse ;  /* 0x00000070951a7220 */ /* 0x080fe20000410000 */
[----:B------:R-:W-:Y:S01]  /*3960*/  FFMA.FTZ R51, R116, R51, R0 ;  /* 0x0000003374337223 */ /* 0x000fe20000010000 */
[----:B------:R-:W-:Y:S01]  /*3970*/  FMUL.FTZ R49, R27, UR4 ;  /* 0x000000041b317c20 */ /* 0x000fe20008410000 */
[-C--:B------:R-:W-:Y:S01]  /*3980*/  FMUL.FTZ R27, R28, R112.reuse ;  /* 0x000000701c1b7220 */ /* 0x080fe20000410000 */
[C---:B------:R-:W-:Y:S01]  /*3990*/  LOP3.LUT P4, RZ, R54.reuse, 0xff, RZ, 0xc0, !PT ;  /* 0x000000ff36ff7812 */ /* 0x040fe2000788c0ff */
[----:B------:R-:W-:Y:S01]  /*39a0*/  FFMA.FTZ R153, R41, R153, R42 ;  /* 0x0000009929997223 */ /* 0x000fe2000001002a */
[C---:B------:R-:W-:Y:S01]  /*39b0*/  LOP3.LUT P6, RZ, R54.reuse, 0xff00, RZ, 0xc0, !PT ;  /* 0x0000ff0036ff7812 */ /* 0x040fe200078cc0ff */
[----:B------:R-:W-:Y:S01]  /*39c0*/  HADD2.F32 R29, -RZ, R14.H0_H0 ;  /* 0x2000000eff1d7230 */ /* 0x000fe20000004100 */
[C---:B------:R-:W-:Y:S01]  /*39d0*/  LOP3.LUT P2, RZ, R54.reuse, 0xff0000, RZ, 0xc0, !PT ;  /* 0x00ff000036ff7812 */ /* 0x040fe2000784c0ff */
[----:B------:R-:W-:Y:S01]  /*39e0*/  FADD.FTZ R153, -R153, R134 ;  /* 0x0000008699997221 */ /* 0x000fe20000010100 */
[----:B------:R-:W-:Y:S01]  /*39f0*/  LOP3.LUT P1, RZ, R54, 0xff000000, RZ, 0xc0, !PT ;  /* 0xff00000036ff7812 */ /* 0x000fe2000782c0ff */
[----:B------:R-:W-:Y:S01]  /*3a00*/  FMUL.FTZ R54, R26, UR4 ;  /* 0x000000041a367c20 */ /* 0x000fe20008410000 */
[----:B------:R-:W-:Y:S01]  /*3a10*/  LOP3.LUT P3, RZ, R55, 0xff, RZ, 0xc0, !PT ;  /* 0x000000ff37ff7812 */ /* 0x000fe2000786c0ff */
[-C--:B------:R-:W-:Y:S01]  /*3a20*/  FMUL.FTZ R26, R51, R112.reuse ;  /* 0x00000070331a7220 */ /* 0x080fe20000410000 */
[----:B------:R-:W-:Y:S01]  /*3a30*/  LOP3.LUT P5, RZ, R55, 0xff00, RZ, 0xc0, !PT ;  /* 0x0000ff0037ff7812 */ /* 0x000fe200078ac0ff */
[----:B------:R-:W-:Y:S01]  /*3a40*/  FMUL.FTZ R55, R27, UR4 ;  /* 0x000000041b377c20 */ /* 0x000fe20008410000 */
[----:B------:R-:W-:Y:S01]  /*3a50*/  FMUL.FTZ R27, R131, R112 ;  /* 0x00000070831b7220 */ /* 0x000fe20000410000 */
[----:B------:R-:W-:Y:S01]  /*3a60*/  FMUL.FTZ R26, R26, UR4 ;  /* 0x000000041a1a7c20 */ /* 0x000fe20008410000 */
[C-C-:B------:R-:W-:Y:S01]  /*3a70*/  FFMA.FTZ R31, R41.reuse, R162, R42.reuse ;  /* 0x000000a2291f7223 */ /* 0x140fe2000001002a */
[----:B------:R-:W-:Y:S01]  /*3a80*/  FFMA.FTZ R147, R41, R147, R42 ;  /* 0x0000009329937223 */ /* 0x000fe2000001002a */
[----:B------:R-:W-:Y:S01]  /*3a90*/  FMUL.FTZ R27, R27, UR4 ;  /* 0x000000041b1b7c20 */ /* 0x000fe20008410000 */
[----:B------:R-:W-:Y:S01]  /*3aa0*/  FFMA.FTZ R29, R116, R153, R29 ;  /* 0x00000099741d7223 */ /* 0x000fe2000001001d */
[----:B------:R-:W-:Y:S01]  /*3ab0*/  FSEL R118, R26, RZ, P4 ;  /* 0x000000ff1a767208 */ /* 0x000fe20002000000 */
[----:B------:R-:W-:-:S02]  /*3ac0*/  HADD2.F32 R50, -RZ, R19.H1_H1 ;  /* 0x30000013ff327230 */ /* 0x000fc40000004100 */
[----:B------:R-:W-:Y:S01]  /*3ad0*/  FFMA.FTZ R26, R41, R151, R42 ;  /* 0x00000097291a7223 */ /* 0x000fe2000001002a */
[----:B------:R-:W-:Y:S01]  /*3ae0*/  FADD.FTZ R31, -R31, R128 ;  /* 0x000000801f1f7221 */ /* 0x000fe20000010100 */
[----:B------:R-:W-:Y:S01]  /*3af0*/  FSEL R119, R27, RZ, P6 ;  /* 0x000000ff1b777208 */ /* 0x000fe20003000000 */
[C-C-:B------:R-:W-:Y:S01]  /*3b00*/  FFMA.FTZ R141, R41.reuse, R141, R42.reuse ;  /* 0x0000008d298d7223 */ /* 0x140fe2000001002a */
[C-C-:B------:R-:W-:Y:S01]  /*3b10*/  FFMA.FTZ R145, R41.reuse, R145, R42.reuse ;  /* 0x0000009129917223 */ /* 0x140fe2000001002a */
[----:B------:R-:W-:Y:S02]  /*3b20*/  HADD2.F32 R27, -RZ, R18.H0_H0 ;  /* 0x20000012ff1b7230 */ /* 0x000fe40000004100 */
        /* <DEDUP_REMOVED lines=11> */
[----:B------:R-:W-:Y:S01]  /*3be0*/  FMUL.FTZ R0, R29, R112 ;  /* 0x000000701d007220 */ /* 0x000fe20000410000 */
[----:B------:R-:W-:Y:S01]  /*3bf0*/  FADD.FTZ R41, -R26, R39 ;  /* 0x000000271a297221 */ /* 0x000fe20000010100 */
[----:B------:R-:W-:Y:S01]  /*3c00*/  FFMA.FTZ R122, R116, R31, R50 ;  /* 0x0000001f747a7223 */ /* 0x000fe20000010032 */
[----:B------:R-:W-:-:S02]  /*3c10*/  HADD2.F32 R26, -RZ, R16.H0_H0 ;  /* 0x20000010ff1a7230 */ /* 0x000fc40000004100 */
[----:B------:R-:W-:Y:S01]  /*3c20*/  FMUL.FTZ R31, R125, R112 ;  /* 0x000000707d1f7220 */ /* 0x000fe20000410000 */
[----:B------:R-:W-:Y:S01]  /*3c30*/  FADD.FTZ R141, -R141, R40 ;  /* 0x000000288d8d7221 */ /* 0x000fe20000010100 */
[----:B------:R-:W-:Y:S01]  /*3c40*/  FADD.FTZ R145, -R145, R38 ;  /* 0x0000002691917221 */ /* 0x000fe20000010100 */
[----:B------:R-:W-:Y:S02]  /*3c50*/  HADD2.F32 R42, -RZ, R18.H1_H1 ;  /* 0x30000012ff2a7230 */ /* 0x000fe40000004100 */
[----:B------:R-:W-:Y:S01]  /*3c60*/  FFMA.FTZ R147, R116, R147, R27 ;  /* 0x0000009374937223 */ /* 0x000fe2000001001b */
[--C-:B------:R-:W-:Y:S02]  /*3c70*/  HADD2.F32 R38, -RZ, R17.reuse.H0_H0 ;  /* 0x20000011ff267230 */ /* 0x100fe40000004100 */
[----:B------:R-:W-:Y:S01]  /*3c80*/  FMUL.FTZ R0, R0, UR4 ;  /* 0x0000000400007c20 */ /* 0x000fe20008410000 */
[----:B------:R-:W-:Y:S01]  /*3c90*/  FADD.FTZ R143, -R143, R44 ;  /* 0x0000002c8f8f7221 */ /* 0x000fe20000010100 */
[----:B------:R-:W-:Y:S01]  /*3ca0*/  FADD.FTZ R47, -R148, R47 ;  /* 0x0000002f942f7221 */ /* 0x000fe20000010100 */
[----:B------:R-:W-:-:S02]  /*3cb0*/  HADD2.F32 R40, -RZ, R17.H1_H1 ;  /* 0x30000011ff287230 */ /* 0x000fc40000004100 */
[----:B------:R-:W-:Y:S01]  /*3cc0*/  FADD.FTZ R45, -R144, R45 ;  /* 0x0000002d902d7221 */ /* 0x000fe20000010100 */
[----:B------:R-:W-:Y:S02]  /*3cd0*/  HADD2.F32 R27, -RZ, R16.H1_H1 ;  /* 0x30000010ff1b7230 */ /* 0x000fe40000004100 */
[----:B------:R-:W-:Y:S01]  /*3ce0*/  FMUL.FTZ R31, R31, UR4 ;  /* 0x000000041f1f7c20 */ /* 0x000fe20008410000 */
[----:B------:R-:W-:Y:S01]  /*3cf0*/  FADD.FTZ R43, -R142, R43 ;  /* 0x0000002b8e2b7221 */ /* 0x000fe20000010100 */
[C---:B------:R-:W-:Y:S01]  /*3d00*/  FFMA.FTZ R141, R116.reuse, R141, R26 ;  /* 0x0000008d748d7223 */ /* 0x040fe2000001001a */
[----:B------:R-:W-:Y:S01]  /*3d10*/  LOP3.LUT P4, RZ, R53, 0xff0000, RZ, 0xc0, !PT ;  /* 0x00ff000035ff7812 */ /* 0x000fe2000788c0ff */
[-C--:B------:R-:W-:Y:S01]  /*3d20*/  FMUL.FTZ R26, R147, R112.reuse ;  /* 0x00000070931a7220 */ /* 0x080fe20000410000 */
[C---:B------:R-:W-:Y:S01]  /*3d30*/  FFMA.FTZ R39, R116.reuse, R47, R42 ;  /* 0x0000002f74277223 */ /* 0x040fe2000001002a */
[----:B------:R-:W-:Y:S01]  /*3d40*/  FFMA.FTZ R143, R116, R143, R38 ;  /* 0x0000008f748f7223 */ /* 0x000fe20000010026 */
[----:B------:R-:W-:Y:S01]  /*3d50*/  FSEL R0, R0, RZ, P3 ;  /* 0x000000ff00007208 */ /* 0x000fe20001800000 */
[----:B------:R-:W-:Y:S01]  /*3d60*/  FFMA.FTZ R38, R116, R45, R40 ;  /* 0x0000002d74267223 */ /* 0x000fe20000010028 */
[----:B------:R-:W-:Y:S01]  /*3d70*/  FSEL R49, R49, RZ, P5 ;  /* 0x000000ff31317208 */ /* 0x000fe20002800000 */
[--C-:B------:R-:W-:Y:S01]  /*3d80*/  HADD2.F32 R40, -RZ, R20.reuse.H0_H0 ;  /* 0x20000014ff287230 */ /* 0x100fe20000004100 */
[----:B------:R-:W-:Y:S01]  /*3d90*/  FSEL R54, R54, RZ, P2 ;  /* 0x000000ff36367208 */ /* 0x000fe20001000000 */
[----:B------:R-:W-:Y:S01]  /*3da0*/  FFMA.FTZ R43, R116, R43, R27 ;  /* 0x0000002b742b7223 */ /* 0x000fe2000001001b */
[----:B------:R-:W-:Y:S01]  /*3db0*/  FSEL R55, R55, RZ, P1 ;  /* 0x000000ff37377208 */ /* 0x000fe20000800000 */
[----:B------:R-:W-:Y:S01]  /*3dc0*/  FMUL.FTZ R27, R26, UR4 ;  /* 0x000000041a1b7c20 */ /* 0x000fe20008410000 */
[C---:B------:R-:W-:Y:S01]  /*3dd0*/  LOP3.LUT P3, RZ, R52.reuse, 0xff, RZ, 0xc0, !PT ;  /* 0x000000ff34ff7812 */ /* 0x040fe2000786c0ff */
[-C--:B------:R-:W-:Y:S01]  /*3de0*/  FMUL.FTZ R26, R143, R112.reuse ;  /* 0x000000708f1a7220 */ /* 0x080fe20000410000 */
[----:B------:R-:W-:Y:S01]  /*3df0*/  LOP3.LUT P5, RZ, R52, 0xff00, RZ, 0xc0, !PT ;  /* 0x0000ff0034ff7812 */ /* 0x000fe200078ac0ff */
[-C--:B------:R-:W-:Y:S01]  /*3e00*/  FMUL.FTZ R50, R122, R112.reuse ;  /* 0x000000707a327220 */ /* 0x080fe20000410000 */
[----:B------:R-:W-:Y:S01]  /*3e10*/  LOP3.LUT P2, RZ, R52, 0xff0000, RZ, 0xc0, !PT ;  /* 0x00ff000034ff7812 */ /* 0x000fe2000784c0ff */
[----:B------:R-:W-:Y:S01]  /*3e20*/  FFMA.FTZ R145, R116, R145, R40 ;  /* 0x0000009174917223 */ /* 0x000fe20000010028 */
[C---:B------:R-:W-:Y:S01]  /*3e30*/  ISETP.GE.U32.AND P1, PT, R52.reuse, RZ, PT ;  /* 0x000000ff3400720c */ /* 0x040fe20003f26070 */
[----:B------:R-:W-:Y:S01]  /*3e40*/  HADD2.F32 R42, -RZ, R21.H0_H0 ;  /* 0x20000015ff2a7230 */ /* 0x000fe20000004100 */
[----:B------:R-:W-:Y:S01]  /*3e50*/  LOP3.LUT P6, RZ, R52, 0xff000000, RZ, 0xc0, !PT ;  /* 0xff00000034ff7812 */ /* 0x000fe200078cc0ff */
[----:B------:R-:W-:Y:S01]  /*3e60*/  FMUL.FTZ R50, R50, UR4 ;  /* 0x0000000432327c20 */ /* 0x000fe20008410000 */
[----:B------:R-:W-:Y:S01]  /*3e70*/  FSEL R52, R31, RZ, P4 ;  /* 0x000000ff1f347208 */ /* 0x000fe20002000000 */
[-C--:B------:R-:W-:Y:S01]  /*3e80*/  FMUL.FTZ R31, R39, R112.reuse ;  /* 0x00000070271f7220 */ /* 0x080fe20000410000 */
[C---:B------:R-:W-:Y:S01]  /*3e90*/  LOP3.LUT P4, RZ, R53.reuse, 0xff, RZ, 0xc0, !PT ;  /* 0x000000ff35ff7812 */ /* 0x040fe2000788c0ff */
[----:B------:R-:W-:Y:S01]  /*3ea0*/  FFMA.FTZ R127, R116, R41, R42 ;  /* 0x00000029747f7223 */ /* 0x000fe2000001002a */
[----:B------:R-:W-:Y:S01]  /*3eb0*/  ISETP.GE.U32.AND.EX P1, PT, R53, 0x1000000, PT, P1 ;  /* 0x010000003500780c */ /* 0x000fe20003f26110 */
[----:B------:R-:W-:Y:S01]  /*3ec0*/  FMUL.FTZ R40, R31, UR4 ;  /* 0x000000041f287c20 */ /* 0x000fe20008410000 */
[----:B------:R-:W-:Y:S01]  /*3ed0*/  FSEL R120, R27, RZ, P4 ;  /* 0x000000ff1b787208 */ /* 0x000fe20002000000 */
[-C--:B------:R-:W-:Y:S01]  /*3ee0*/  FMUL.FTZ R31, R38, R112.reuse ;  /* 0x00000070261f7220 */ /* 0x080fe20000410000 */
[----:B------:R-:W-:Y:S01]  /*3ef0*/  FMUL.FTZ R27, R26, UR4 ;  /* 0x000000041a1b7c20 */ /* 0x000fe20008410000 */
[----:B------:R-:W-:Y:S01]  /*3f00*/  FSEL R121, R50, RZ, P1 ;  /* 0x000000ff32797208 */ /* 0x000fe20000800000 */
[-C--:B------:R-:W-:Y:S01]  /*3f10*/  FMUL.FTZ R26, R141, R112.reuse ;  /* 0x000000708d1a7220 */ /* 0x080fe20000410000 */
[----:B------:R-:W-:Y:S01]  /*3f20*/  FMUL.FTZ R31, R31, UR4 ;  /* 0x000000041f1f7c20 */ /* 0x000fe20008410000 */
[----:B------:R-:W-:Y:S01]  /*3f30*/  LOP3.LUT P1, RZ, R53, 0xff00, RZ, 0xc0, !PT ;  /* 0x0000ff0035ff7812 */ /* 0x000fe2000782c0ff */
[-C--:B------:R-:W-:Y:S01]  /*3f40*/  FMUL.FTZ R41, R127, R112.reuse ;  /* 0x000000707f297220 */ /* 0x080fe20000410000 */
[----:B------:R-:W-:Y:S01]  /*3f50*/  FSEL R42, R27, RZ, P2 ;  /* 0x000000ff1b2a7208 */ /* 0x000fe20001000000 */
[-C--:B------:R-:W-:Y:S01]  /*3f60*/  FMUL.FTZ R27, R43, R112.reuse ;  /* 0x000000702b1b7220 */ /* 0x080fe20000410000 */
[----:B------:R-:W-:Y:S01]  /*3f70*/  FSEL R53, R31, RZ, P6 ;  /* 0x000000ff1f357208 */ /* 0x000fe20003000000 */
[----:B------:R-:W-:Y:S01]  /*3f80*/  FMUL.FTZ R31, R145, R112 ;  /* 0x00000070911f7220 */ /* 0x000fe20000410000 */
[----:B------:R-:W-:Y:S01]  /*3f90*/  FMUL.FTZ R26, R26, UR4 ;  /* 0x000000041a1a7c20 */ /* 0x000fe20008410000 */
[----:B------:R-:W-:Y:S01]  /*3fa0*/  FMUL.FTZ R27, R27, UR4 ;  /* 0x000000041b1b7c20 */ /* 0x000fe20008410000 */
[----:B------:R-:W-:Y:S01]  /*3fb0*/  FMUL.FTZ R44, R41, UR4 ;  /* 0x00000004292c7c20 */ /* 0x000fe20008410000 */
[----:B------:R-:W-:Y:S01]  /*3fc0*/  FMUL.FTZ R31, R31, UR4 ;  /* 0x000000041f1f7c20 */ /* 0x000fe20008410000 */
[C---:B------:R-:W-:Y:S01]  /*3fd0*/  LOP3.LUT P4, RZ, R2.reuse, 0xff, RZ, 0xc0, !PT ;  /* 0x000000ff02ff7812 */ /* 0x040fe2000788c0ff */
[----:B------:R-:W-:Y:S01]  /*3fe0*/  FADD.FTZ R159, -R159, R36 ;  /* 0x000000249f9f7221 */ /* 0x000fe20000010100 */
[----:B------:R-:W-:Y:S01]  /*3ff0*/  LOP3.LUT P2, RZ, R2, 0xff0000, RZ, 0xc0, !PT ;  /* 0x00ff000002ff7812 */ /* 0x000fe2000784c0ff */
[----:B------:R-:W-:Y:S01]  /*4000*/  FADD.FTZ R45, -R158, R33 ;  /* 0x000000219e2d7221 */ /* 0x000fe20000010100 */
[----:B------:R-:W-:Y:S01]  /*4010*/  FSEL R41, R27, RZ, P5 ;  /* 0x000000ff1b297208 */ /* 0x000fe20002800000 */
[----:B------:R-:W-:Y:S01]  /*4020*/  HADD2.F32 R36, -RZ, R20.H1_H1 ;  /* 0x30000014ff247230 */ /* 0x000fe20000004100 */
[----:B------:R-:W-:Y:S01]  /*4030*/  ISETP.GE.U32.AND P5, PT, R2, RZ, PT ;  /* 0x000000ff0200720c */ /* 0x000fe20003fa6070 */
[----:B------:R-:W-:Y:S01]  /*4040*/  FADD.FTZ R157, -R157, R34 ;  /* 0x000000229d9d7221 */ /* 0x000fe20000010100 */
[----:B------:R-:W-:Y:S01]  /*4050*/  FSEL R123, R40, RZ, P1 ;  /* 0x000000ff287b7208 */ /* 0x000fe20000800000 */
[----:B------:R-:W-:Y:S01]  /*4060*/  FADD.FTZ R37, -R146, R37 ;  /* 0x0000002592257221 */ /* 0x000fe20000010100 */
[----:B------:R-:W-:Y:S01]  /*4070*/  FSEL R40, R26, RZ, P3 ;  /* 0x000000ff1a287208 */ /* 0x000fe20001800000 */
[----:B------:R-:W-:Y:S01]  /*4080*/  FADD.FTZ R155, -R155, R32 ;  /* 0x000000209b9b7221 */ /* 0x000fe20000010100 */
[----:B------:R-:W-:Y:S01]  /*4090*/  FSEL R124, R31, RZ, P4 ;  /* 0x000000ff1f7c7208 */ /* 0x000fe20002000000 */
[----:B------:R-:W0:Y:S01]  /*40a0*/  LDC.64 R26, c[0x0][0x478] ;  /* 0x00011e00ff1a7b82 */ /* 0x000e220000000a00 */
[----:B------:R-:W-:Y:S01]  /*40b0*/  FSEL R128, R44, RZ, P2 ;  /* 0x000000ff2c807208 */ /* 0x000fe20001000000 */
[----:B------:R-:W-:Y:S01]  /*40c0*/  FADD.FTZ R31, -R154, R35 ;  /* 0x000000239a1f7221 */ /* 0x000fe20000010100 */
[C---:B------:R-:W-:Y:S01]  /*40d0*/  LOP3.LUT P1, RZ, R2.reuse, 0xff00, RZ, 0xc0, !PT ;  /* 0x0000ff0002ff7812 */ /* 0x040fe2000782c0ff */
[----:B------:R-:W-:Y:S01]  /*40e0*/  HADD2.F32 R35, -RZ, R23.H1_H1 ;  /* 0x30000017ff237230 */ /* 0x000fe20000004100 */
[----:B------:R-:W-:Y:S01]  /*40f0*/  LOP3.LUT P6, RZ, R2, 0xff000000, RZ, 0xc0, !PT ;  /* 0xff00000002ff7812 */ /* 0x000fe200078cc0ff */
[----:B------:R-:W-:Y:S01]  /*4100*/  FFMA.FTZ R126, R116, R37, R36 ;  /* 0x00000025747e7223 */ /* 0x000fe20000010024 */
[----:B------:R-:W-:-:S02]  /*4110*/  LOP3.LUT P3, RZ, R3, 0xff, RZ, 0xc0, !PT ;  /* 0x000000ff03ff7812 */ /* 0x000fc4000786c0ff */
[C---:B------:R-:W-:Y:S01]  /*4120*/  LOP3.LUT P4, RZ, R3.reuse, 0xff00, RZ, 0xc0, !PT ;  /* 0x0000ff0003ff7812 */ /* 0x040fe2000788c0ff */
[----:B------:R-:W-:Y:S01]  /*4130*/  FFMA.FTZ R159, R116, R159, R35 ;  /* 0x0000009f749f7223 */ /* 0x000fe20000010023 */
[C---:B------:R-:W-:Y:S02]  /*4140*/  LOP3.LUT P2, RZ, R3.reuse, 0xff0000, RZ, 0xc0, !PT ;  /* 0x00ff000003ff7812 */ /* 0x040fe4000784c0ff */
[----:B------:R-:W-:Y:S02]  /*4150*/  ISETP.GE.U32.AND.EX P5, PT, R3, 0x1000000, PT, P5 ;  /* 0x010000000300780c */ /* 0x000fe40003fa6150 */
[----:B------:R-:W1:Y:S01]  /*4160*/  LDC.64 R2, c[0x0][0x468] ;  /* 0x00011a00ff027b82 */ /* 0x000e620000000a00 */
[----:B------:R-:W-:Y:S01]  /*4170*/  F2FP.F16.F32.PACK_AB R35, R24, R25 ;  /* 0x000000191823723e */ /* 0x000fe200000000ff */
[----:B------:R-:W-:Y:S01]  /*4180*/  HADD2.F32 R25, -RZ, R21.H1_H1 ;  /* 0x30000015ff197230 */ /* 0x000fe20000004100 */
[----:B------:R-:W-:Y:S01]  /*4190*/  F2FP.F16.F32.PACK_AB R33, R28, R149 ;  /* 0x000000951c21723e */ /* 0x000fe200000000ff */
[--C-:B------:R-:W-:Y:S01]  /*41a0*/  HADD2.F32 R24, -RZ, R22.reuse.H0_H0 ;  /* 0x20000016ff187230 */ /* 0x100fe20000004100 */
[----:B------:R-:W-:Y:S01]  /*41b0*/  F2FP.F16.F32.PACK_AB R34, R30, R29 ;  /* 0x0000001d1e22723e */ /* 0x000fe200000000ff */
[----:B------:R-:W-:-:S02]  /*41c0*/  HADD2.F32 R28, -RZ, R22.H1_H1 ;  /* 0x30000016ff1c7230 */ /* 0x000fc40000004100 */
[C---:B------:R-:W-:Y:S01]  /*41d0*/  FFMA.FTZ R129, R116.reuse, R31, R25 ;  /* 0x0000001f74817223 */ /* 0x040fe20000010019 */
[----:B------:R-:W-:Y:S02]  /*41e0*/  HADD2.F32 R30, -RZ, R23.H0_H0 ;  /* 0x20000017ff1e7230 */ /* 0x000fe40000004100 */
[C---:B------:R-:W-:Y:S01]  /*41f0*/  FFMA.FTZ R155, R116.reuse, R155, R24 ;  /* 0x0000009b749b7223 */ /* 0x040fe20000010018 */
[----:B------:R-:W-:Y:S01]  /*4200*/  F2FP.F16.F32.PACK_AB R32, R131, R51 ;  /* 0x000000338320723e */ /* 0x000fe200000000ff */
[----:B------:R-:W-:Y:S01]  /*4210*/  FFMA.FTZ R130, R116, R45, R28 ;  /* 0x0000002d74827223 */ /* 0x000fe2000001001c */
[----:B0-----:R-:W-:-:S04]  /*4220*/  IMAD.WIDE.U32 R36, R115, 0x10, R26 ;  /* 0x0000001073247825 */ /* 0x001fc800078e001a */
[----:B------:R-:W-:Y:S01]  /*4230*/  FFMA.FTZ R157, R116, R157, R30 ;  /* 0x0000009d749d7223 */ /* 0x000fe2000001001e */
[----:B------:R-:W-:Y:S01]  /*4240*/  F2FP.F16.F32.PACK_AB R28, R43, R141 ;  /* 0x0000008d2b1c723e */ /* 0x000fe200000000ff */
[----:B------:R-:W-:Y:S01]  /*4250*/  FMUL.FTZ R43, R155, R112 ;  /* 0x000000709b2b7220 */ /* 0x000fe20000410000 */
[----:B------:R-:W-:Y:S01]  /*4260*/  IMAD.WIDE.U32 R44, R114, 0x10, R26 ;  /* 0x00000010722c7825 */ /* 0x000fe200078e001a */
[----:B------:R-:W-:-:S03]  /*4270*/  F2FP.F16.F32.PACK_AB R24, R126, R145 ;  /* 0x000000917e18723e */ /* 0x000fc600000000ff */
[----:B------:R-:W-:Y:S01]  /*4280*/  FMUL.FTZ R126, R126, R112 ;  /* 0x000000707e7e7220 */ /* 0x000fe20000410000 */
[----:B------:R-:W-:Y:S01]  /*4290*/  F2FP.F16.F32.PACK_AB R25, R129, R127 ;  /* 0x0000007f8119723e */ /* 0x000fe200000000ff */
[----:B------:R-:W-:Y:S01]  /*42a0*/  IMAD.WIDE.U32 R46, R113, 0x10, R26 ;  /* 0x00000010712e7825 */ /* 0x000fe200078e001a */
[----:B------:R-:W-:-:S03]  /*42b0*/  F2FP.F16.F32.PACK_AB R26, R130, R155 ;  /* 0x0000009b821a723e */ /* 0x000fc600000000ff */
[-C--:B------:R-:W-:Y:S01]  /*42c0*/  FMUL.FTZ R129, R129, R112.reuse ;  /* 0x0000007081817220 */ /* 0x080fe20000410000 */
[----:B------:R-:W-:Y:S01]  /*42d0*/  FMUL.FTZ R130, R130, R112 ;  /* 0x0000007082827220 */ /* 0x000fe20000410000 */
[----:B-1----:R-:W-:-:S04]  /*42e0*/  IMAD.WIDE.U32 R50, R115, 0x10, R2 ;  /* 0x0000001073327825 */ /* 0x002fc800078e0002 */
[----:B------:R-:W-:Y:S01]  /*42f0*/  FMUL.FTZ R43, R43, UR4 ;  /* 0x000000042b2b7c20 */ /* 0x000fe20008410000 */
[----:B------:R-:W-:Y:S01]  /*4300*/  FMUL.FTZ R126, R126, UR4 ;  /* 0x000000047e7e7c20 */ /* 0x000fe20008410000 */
[----:B------:R-:W-:Y:S01]  /*4310*/  FMUL.FTZ R130, R130, UR4 ;  /* 0x0000000482827c20 */ /* 0x000fe20008410000 */
[----:B------:R-:W-:-:S04]  /*4320*/  IMAD.WIDE.U32 R114, R114, 0x10, R2 ;  /* 0x0000001072727825 */ /* 0x000fc800078e0002 */
[----:B------:R-:W-:Y:S01]  /*4330*/  FMUL.FTZ R129, R129, UR4 ;  /* 0x0000000481817c20 */ /* 0x000fe20008410000 */
[----:B------:R0:W-:Y:S01]  /*4340*/  STG.E.128 desc[UR6][R36.64], R32 ;  /* 0x0000002024007986 */ /* 0x0001e2000c101d06 */
[----:B------:R-:W-:Y:S01]  /*4350*/  F2FP.F16.F32.PACK_AB R31, R122, R125 ;  /* 0x0000007d7a1f723e */ /* 0x000fe200000000ff */
[----:B------:R-:W-:-:S04]  /*4360*/  IMAD.WIDE.U32 R2, R113, 0x10, R2 ;  /* 0x0000001071027825 */ /* 0x000fc800078e0002 */
[-C--:B------:R-:W-:Y:S01]  /*4370*/  FMUL.FTZ R113, R157, R112.reuse ;  /* 0x000000709d717220 */ /* 0x080fe20000410000 */
[----:B------:R-:W-:Y:S01]  /*4380*/  FMUL.FTZ R112, R159, R112 ;  /* 0x000000709f707220 */ /* 0x000fe20000410000 */
[----:B------:R-:W-:Y:S02]  /*4390*/  F2FP.F16.F32.PACK_AB R30, R39, R147 ;  /* 0x00000093271e723e */ /* 0x000fe400000000ff */
[----:B------:R-:W-:Y:S01]  /*43a0*/  FMUL.FTZ R113, R113, UR4 ;  /* 0x0000000471717c20 */ /* 0x000fe20008410000 */
[----:B------:R-:W-:Y:S01]  /*43b0*/  FMUL.FTZ R112, R112, UR4 ;  /* 0x0000000470707c20 */ /* 0x000fe20008410000 */
[----:B------:R-:W-:Y:S02]  /*43c0*/  F2FP.F16.F32.PACK_AB R29, R38, R143 ;  /* 0x0000008f261d723e */ /* 0x000fe400000000ff */
[----:B------:R-:W-:Y:S02]  /*43d0*/  F2FP.F16.F32.PACK_AB R39, R121, R52 ;  /* 0x000000347927723e */ /* 0x000fe400000000ff */
[----:B------:R-:W-:-:S02]  /*43e0*/  FSEL R112, R112, RZ, P5 ;  /* 0x000000ff70707208 */ /* 0x000fc40002800000 */
[----:B------:R-:W-:Y:S02]  /*43f0*/  F2FP.F16.F32.PACK_AB R38, R123, R120 ;  /* 0x000000787b26723e */ /* 0x000fe400000000ff */
[----:B------:R-:W-:Y:S02]  /*4400*/  F2FP.F16.F32.PACK_AB R27, R159, R157 ;  /* 0x0000009d9f1b723e */ /* 0x000fe400000000ff */
[----:B0-----:R-:W-:Y:S02]  /*4410*/  F2FP.F16.F32.PACK_AB R37, R53, R42 ;  /* 0x0000002a3525723e */ /* 0x001fe400000000ff */
[----:B------:R-:W-:Y:S02]  /*4420*/  F2FP.F16.F32.PACK_AB R34, R49, R0 ;  /* 0x000000003122723e */ /* 0x000fe400000000ff */
[----:B------:R-:W-:Y:S02]  /*4430*/  F2FP.F16.F32.PACK_AB R36, R41, R40 ;  /* 0x000000282924723e */ /* 0x000fe400000000ff */
[----:B------:R-:W-:-:S02]  /*4440*/  FSEL R42, R43, RZ, P3 ;  /* 0x000000ff2b2a7208 */ /* 0x000fc40001800000 */
[----:B------:R-:W-:Y:S02]  /*4450*/  F2FP.F16.F32.PACK_AB R35, R117, R48 ;  /* 0x000000307523723e */ /* 0x000fe400000000ff */
[----:B------:R-:W-:Y:S02]  /*4460*/  F2FP.F16.F32.PACK_AB R33, R55, R54 ;  /* 0x000000363721723e */ /* 0x000fe400000000ff */
[----:B------:R-:W-:Y:S02]  /*4470*/  F2FP.F16.F32.PACK_AB R32, R119, R118 ;  /* 0x000000767720723e */ /* 0x000fe400000000ff */
[----:B------:R-:W-:Y:S02]  /*4480*/  FSEL R43, R113, RZ, P2 ;  /* 0x000000ff712b7208 */ /* 0x000fe40001000000 */
[----:B------:R-:W-:Y:S01]  /*4490*/  FSEL R53, R130, RZ, P4 ;  /* 0x000000ff82357208 */ /* 0x000fe20002000000 */
[----:B------:R1:W-:Y:S01]  /*44a0*/  STG.E.128 desc[UR6][R50.64], R32 ;  /* 0x0000002032007986 */ /* 0x0003e2000c101d06 */
[----:B------:R-:W-:-:S02]  /*44b0*/  FSEL R41, R129, RZ, P6 ;  /* 0x000000ff81297208 */ /* 0x000fc40003000000 */
[----:B------:R-:W-:Y:S01]  /*44c0*/  FSEL R49, R126, RZ, P1 ;  /* 0x000000ff7e317208 */ /* 0x000fe20000800000 */
[----:B------:R1:W-:Y:S01]  /*44d0*/  STG.E.128 desc[UR6][R44.64], R28 ;  /* 0x0000001c2c007986 */ /* 0x0003e2000c101d06 */
[----:B------:R-:W-:Y:S02]  /*44e0*/  F2FP.F16.F32.PACK_AB R43, R112, R43 ;  /* 0x0000002b702b723e */ /* 0x000fe400000000ff */
[----:B------:R-:W-:Y:S01]  /*44f0*/  F2FP.F16.F32.PACK_AB R42, R53, R42 ;  /* 0x0000002a352a723e */ /* 0x000fe200000000ff */
[----:B------:R1:W-:Y:S01]  /*4500*/  STG.E.128 desc[UR6][R114.64], R36 ;  /* 0x0000002472007986 */ /* 0x0003e2000c101d06 */
[----:B------:R-:W-:Y:S02]  /*4510*/  F2FP.F16.F32.PACK_AB R41, R41, R128 ;  /* 0x000000802929723e */ /* 0x000fe400000000ff */
[----:B------:R-:W-:Y:S01]  /*4520*/  F2FP.F16.F32.PACK_AB R40, R49, R124 ;  /* 0x0000007c3128723e */ /* 0x000fe200000000ff */
[----:B------:R1:W-:Y:S04]  /*4530*/  STG.E.128 desc[UR6][R46.64], R24 ;  /* 0x000000182e007986 */ /* 0x0003e8000c101d06 */
[----:B------:R1:W-:Y:S01]  /*4540*/  STG.E.128 desc[UR6][R2.64], R40 ;  /* 0x0000002802007986 */ /* 0x0003e2000c101d06 */
[----:B------:R-:W-:Y:S05]  /*4550*/  BRA `(.L_x_1712) ;  /* 0x0000001800487947 */ /* 0x000fea0003800000 */
.L_x_1710:
[----:B------:R-:W-:-:S04]  /*4560*/  ISETP.NE.U32.AND P1, PT, RZ, UR16, PT ;  /* 0x00000010ff007c0c */ /* 0x000fc8000bf25070 */
[----:B------:R-:W-:-:S13]  /*4570*/  ISETP.NE.AND.EX P1, PT, RZ, UR17, PT, P1 ;  /* 0x00000011ff007c0c */ /* 0x000fda000bf25310 */
[----:B------:R-:W-:Y:S05]  /*4580*/  @P1 BRA `(.L_x_1713) ;  /* 0x0000000000f81947 */ /* 0x000fea0003800000 */
[C-C-:B------:R-:W-:Y:S01]  /*4590*/  FFMA.FTZ R152, R41.reuse, R152, R42.reuse ;  /* 0x0000009829987223 */ /* 0x140fe2000001002a */
[C-C-:B------:R-:W-:Y:S01]  /*45a0*/  FFMA.FTZ R149, R41.reuse, R149, R42.reuse ;  /* 0x0000009529957223 */ /* 0x140fe2000001002a */
[----:B------:R-:W-:Y:S01]  /*45b0*/  FFMA.FTZ R153, R41, R153, R42 ;  /* 0x0000009929997223 */ /* 0x000fe2000001002a */
[----:B------:R-:W-:Y:S01]  /*45c0*/  LOP3.LUT P2, RZ, R54, 0xff00, RZ, 0xc0, !PT ;  /* 0x0000ff0036ff7812 */ /* 0x000fe2000784c0ff */
[----:B------:R-:W-:Y:S01]  /*45d0*/  FADD.FTZ R29, -R152, R131 ;  /* 0x00000083981d7221 */ /* 0x000fe20000010100 */
[----:B------:R-:W-:Y:S01]  /*45e0*/  FADD.FTZ R31, -R149, R50 ;  /* 0x00000032951f7221 */ /* 0x000fe20000010100 */
[----:B0-----:R-:W-:Y:S01]  /*45f0*/  FADD.FTZ R117, -R153, R134 ;  /* 0x0000008699757221 */ /* 0x001fe20000010100 */
[----:B------:R-:W-:Y:S01]  /*4600*/  LOP3.LUT P6, RZ, R54, 0xff0000, RZ, 0xc0, !PT ;  /* 0x00ff000036ff7812 */ /* 0x000fe200078cc0ff */
        /* <DEDUP_REMOVED lines=10> */
[----:B------:R-:W-:Y:S01]  /*46b0*/  FMUL.FTZ R28, R117, UR4 ;  /* 0x00000004751c7c20 */ /* 0x000fe20008410000 */
[C-C-:B------:R-:W-:Y:S01]  /*46c0*/  FFMA.FTZ R156, R41.reuse, R156, R42.reuse ;  /* 0x0000009c299c7223 */ /* 0x140fe2000001002a */
[--C-:B------:R-:W-:Y:S01]  /*46d0*/  FFMA.FTZ R163, R41, R163, R42.reuse ;  /* 0x000000a329a37223 */ /* 0x100fe2000001002a */
[----:B------:R-:W-:Y:S01]  /*46e0*/  FSEL R117, R29, RZ, P2 ;  /* 0x000000ff1d757208 */ /* 0x000fe20001000000 */
[----:B------:R-:W-:Y:S01]  /*46f0*/  FFMA.FTZ R0, R41, R0, R42 ;  /* 0x0000000029007223 */ /* 0x000fe2000001002a */
[----:B------:R-:W-:Y:S01]  /*4700*/  ISETP.GE.U32.AND P2, PT, R54, RZ, PT ;  /* 0x000000ff3600720c */ /* 0x000fe20003f46070 */
[----:B------:R-:W-:Y:S01]  /*4710*/  FADD.FTZ R137, -R156, R137 ;  /* 0x000000899c897221 */ /* 0x000fe20000010100 */
[----:B------:R-:W-:Y:S01]  /*4720*/  FSEL R48, R31, RZ, P6 ;  /* 0x000000ff1f307208 */ /* 0x000fe20003000000 */
[----:B------:R-:W-:Y:S01]  /*4730*/  FADD.FTZ R31, -R119, R130 ;  /* 0x00000082771f7221 */ /* 0x000fe20000010100 */
[----:B------:R-:W-:Y:S01]  /*4740*/  LOP3.LUT P3, RZ, R55, 0xff, RZ, 0xc0, !PT ;  /* 0x000000ff37ff7812 */ /* 0x000fe2000786c0ff */
[----:B------:R-:W-:Y:S01]  /*4750*/  FADD.FTZ R119, -R163, R140 ;  /* 0x0000008ca3777221 */ /* 0x000fe20000010100 */
[C---:B------:R-:W-:Y:S01]  /*4760*/  LOP3.LUT P5, RZ, R55.reuse, 0xff00, RZ, 0xc0, !PT ;  /* 0x0000ff0037ff7812 */ /* 0x040fe200078ac0ff */
[----:B------:R-:W-:Y:S01]  /*4770*/  FADD.FTZ R29, -R0, R51 ;  /* 0x00000033001d7221 */ /* 0x000fe20000010100 */
[C---:B------:R-:W-:Y:S01]  /*4780*/  LOP3.LUT P6, RZ, R55.reuse, 0xff0000, RZ, 0xc0, !PT ;  /* 0x00ff000037ff7812 */ /* 0x040fe200078cc0ff */
[C---:B------:R-:W-:Y:S01]  /*4790*/  FMUL.FTZ R51, R116.reuse, R137 ;  /* 0x0000008974337220 */ /* 0x040fe20000410000 */
[----:B------:R-:W-:Y:S01]  /*47a0*/  ISETP.GE.U32.AND.EX P2, PT, R55, 0x1000000, PT, P2 ;  /* 0x010000003700780c */ /* 0x000fe20003f46120 */
        /* <DEDUP_REMOVED lines=11> */
[----:B------:R-:W-:Y:S01]  /*4860*/  FSEL R30, R28, RZ, P3 ;  /* 0x000000ff1c1e7208 */ /* 0x000fe20001800000 */
[----:B------:R-:W-:Y:S01]  /*4870*/  FMUL.FTZ R55, R55, UR4 ;  /* 0x0000000437377c20 */ /* 0x000fe20008410000 */
[----:B------:R-:W-:Y:S01]  /*4880*/  FMUL.FTZ R119, R119, UR4 ;  /* 0x0000000477777c20 */ /* 0x000fe20008410000 */
[----:B------:R-:W-:Y:S01]  /*4890*/  FMUL.FTZ R31, R31, UR4 ;  /* 0x000000041f1f7c20 */ /* 0x000fe20008410000 */
[----:B------:R-:W-:Y:S01]  /*48a0*/  FMUL.FTZ R29, R29, UR4 ;  /* 0x000000041d1d7c20 */ /* 0x000fe20008410000 */
[----:B------:R-:W-:-:S02]  /*48b0*/  LOP3.LUT P4, RZ, R54, 0xff000000, RZ, 0xc0, !PT ;  /* 0xff00000036ff7812 */ /* 0x000fc4000788c0ff */
[----:B------:R-:W-:Y:S02]  /*48c0*/  LOP3.LUT P3, RZ, R54, 0xff, RZ, 0xc0, !PT ;  /* 0x000000ff36ff7812 */ /* 0x000fe4000786c0ff */
[----:B------:R-:W-:Y:S02]  /*48d0*/  FSEL R0, R55, RZ, P6 ;  /* 0x000000ff37007208 */ /* 0x000fe40003000000 */
[----:B------:R-:W-:Y:S02]  /*48e0*/  FSEL R55, R51, RZ, P5 ;  /* 0x000000ff33377208 */ /* 0x000fe40002800000 */
[----:B------:R-:W-:Y:S02]  /*48f0*/  FSEL R119, R119, RZ, P2 ;  /* 0x000000ff77777208 */ /* 0x000fe40001000000 */
[----:B------:R-:W-:Y:S02]  /*4900*/  FSEL R51, R31, RZ, P4 ;  /* 0x000000ff1f337208 */ /* 0x000fe40002000000 */
[----:B------:R-:W-:-:S02]  /*4910*/  FSEL R28, R29, RZ, P3 ;  /* 0x000000ff1d1c7208 */ /* 0x000fc40001800000 */
[----:B------:R-:W-:Y:S02]  /*4920*/  F2FP.F16.F32.PACK_AB R31, R119, R0 ;  /* 0x00000000771f723e */ /* 0x000fe400000000ff */
[----:B------:R-:W-:Y:S02]  /*4930*/  F2FP.F16.F32.PACK_AB R30, R55, R30 ;  /* 0x0000001e371e723e */ /* 0x000fe400000000ff */
[----:B------:R-:W-:Y:S02]  /*4940*/  F2FP.F16.F32.PACK_AB R29, R51, R48 ;  /* 0x00000030331d723e */ /* 0x000fe400000000ff */
[----:B------:R-:W-:Y:S01]  /*4950*/  F2FP.F16.F32.PACK_AB R28, R117, R28 ;  /* 0x0000001c751c723e */ /* 0x000fe200000000ff */
[----:B------:R-:W-:Y:S06]  /*4960*/  BRA `(.L_x_1714) ;  /* 0x0000000400047947 */ /* 0x000fec0003800000 */
.L_x_1713:
[C-C-:B------:R-:W-:Y:S01]  /*4970*/  FFMA.FTZ R161, R41.reuse, R161, R42.reuse ;  /* 0x000000a129a17223 */ /* 0x140fe2000001002a */
[C-C-:B------:R-:W-:Y:S01]  /*4980*/  FFMA.FTZ R163, R41.reuse, R163, R42.reuse ;  /* 0x000000a329a37223 */ /* 0x140fe2000001002a */
[----:B------:R-:W-:Y:S01]  /*4990*/  FFMA.FTZ R153, R41, R153, R42 ;  /* 0x0000009929997223 */ /* 0x000fe2000001002a */
[----:B------:R-:W-:Y:S01]  /*49a0*/  LOP3.LUT P6, RZ, R55, 0xff0000, RZ, 0xc0, !PT ;  /* 0x00ff000037ff7812 */ /* 0x000fe200078cc0ff */
[----:B------:R-:W-:Y:S01]  /*49b0*/  FADD.FTZ R161, -R161, R138 ;  /* 0x0000008aa1a17221 */ /* 0x000fe20000010100 */
[----:B------:R-:W-:Y:S01]  /*49c0*/  FADD.FTZ R163, -R163, R140 ;  /* 0x0000008ca3a37221 */ /* 0x000fe20000010100 */
[----:B------:R-:W-:Y:S01]  /*49d0*/  FADD.FTZ R153, -R153, R134 ;  /* 0x0000008699997221 */ /* 0x000fe20000010100 */
[----:B------:R-:W-:Y:S01]  /*49e0*/  ISETP.GE.U32.AND P2, PT, R54, RZ, PT ;  /* 0x000000ff3600720c */ /* 0x000fe20003f46070 */
        /* <DEDUP_REMOVED lines=11> */
[--C-:B------:R-:W-:Y:S01]  /*4aa0*/  FFMA.FTZ R0, R41, R0, R42.reuse ;  /* 0x0000000029007223 */ /* 0x100fe2000001002a */
[----:B------:R-:W-:Y:S01]  /*4ab0*/  ISETP.GE.U32.AND.EX P2, PT, R55, 0x1000000, PT, P2 ;  /* 0x010000003700780c */ /* 0x000fe20003f46120 */
[----:B------:R-:W-:Y:S01]  /*4ac0*/  FMUL.FTZ R24, R24, UR4 ;  /* 0x0000000418187c20 */ /* 0x000fe20008410000 */
[----:B------:R-:W-:Y:S01]  /*4ad0*/  FSEL R31, R25, RZ, P6 ;  /* 0x000000ff191f7208 */ /* 0x000fe20003000000 */
[----:B------:R-:W-:Y:S01]  /*4ae0*/  FFMA.FTZ R25, R41, R150, R42 ;  /* 0x0000009629197223 */ /* 0x000fe2000001002a */
[----:B------:R-:W-:Y:S01]  /*4af0*/  LOP3.LUT P5, RZ, R55, 0xff, RZ, 0xc0, !PT ;  /* 0x000000ff37ff7812 */ /* 0x000fe200078ac0ff */
[----:B------:R-:W-:Y:S01]  /*4b00*/  FADD.FTZ R131, -R152, R131 ;  /* 0x0000008398837221 */ /* 0x000fe20000010100 */
[----:B------:R-:W-:Y:S01]  /*4b10*/  FADD.FTZ R149, -R149, R50 ;  /* 0x0000003295957221 */ /* 0x000fe20000010100 */
[----:B------:R-:W-:Y:S01]  /*4b20*/  FADD.FTZ R137, -R156, R137 ;  /* 0x000000899c897221 */ /* 0x000fe20000010100 */
[----:B------:R-:W-:Y:S01]  /*4b30*/  FADD.FTZ R29, -R25, R130 ;  /* 0x00000082191d7221 */ /* 0x000fe20000010100 */
[----:B------:R-:W-:Y:S01]  /*4b40*/  FADD.FTZ R51, -R0, R51 ;  /* 0x0000003300337221 */ /* 0x000fe20000010100 */
[----:B------:R-:W-:Y:S01]  /*4b50*/  FSEL R118, R26, RZ, P2 ;  /* 0x000000ff1a767208 */ /* 0x000fe20001000000 */
[----:B------:R-:W-:Y:S01]  /*4b60*/  FMUL.FTZ R137, R116, R137 ;  /* 0x0000008974897220 */ /* 0x000fe20000410000 */
[----:B------:R-:W-:Y:S01]  /*4b70*/  LOP3.LUT P3, RZ, R54, 0xff, RZ, 0xc0, !PT ;  /* 0x000000ff36ff7812 */ /* 0x000fe2000786c0ff */
[----:B------:R-:W-:Y:S01]  /*4b80*/  FMUL.FTZ R25, R116, R149 ;  /* 0x0000009574197220 */ /* 0x000fe20000410000 */
[----:B------:R-:W-:Y:S01]  /*4b90*/  LOP3.LUT P4, RZ, R54, 0xff00, RZ, 0xc0, !PT ;  /* 0x0000ff0036ff7812 */ /* 0x000fe2000788c0ff */
[----:B------:R-:W-:Y:S01]  /*4ba0*/  FMUL.FTZ R29, R116, R29 ;  /* 0x0000001d741d7220 */ /* 0x000fe20000410000 */
[----:B------:R-:W-:Y:S01]  /*4bb0*/  LOP3.LUT P6, RZ, R54, 0xff0000, RZ, 0xc0, !PT ;  /* 0x00ff000036ff7812 */ /* 0x000fe200078cc0ff */
[----:B------:R-:W-:Y:S01]  /*4bc0*/  FMUL.FTZ R51, R116, R51 ;  /* 0x0000003374337220 */ /* 0x000fe20000410000 */
[----:B------:R-:W-:Y:S01]  /*4bd0*/  LOP3.LUT P2, RZ, R54, 0xff000000, RZ, 0xc0, !PT ;  /* 0xff00000036ff7812 */ /* 0x000fe2000784c0ff */
[-C--:B------:R-:W-:Y:S01]  /*4be0*/  FMUL.FTZ R28, R25, R112.reuse ;  /* 0x00000070191c7220 */ /* 0x080fe20000410000 */
[----:B------:R-:W-:Y:S01]  /*4bf0*/  FSEL R54, R24, RZ, P5 ;  /* 0x000000ff18367208 */ /* 0x000fe20002800000 */
[----:B------:R-:W-:Y:S01]  /*4c00*/  FMUL.FTZ R24, R116, R131 ;  /* 0x0000008374187220 */ /* 0x000fe20000410000 */
[C---:B------:R-:W-:Y:S01]  /*4c10*/  F2FP.F16.F32.PACK_AB R26, R137.reuse, R153 ;  /* 0x00000099891a723e */ /* 0x040fe200000000ff */
[-C--:B------:R-:W-:Y:S01]  /*4c20*/  FMUL.FTZ R137, R137, R112.reuse ;  /* 0x0000007089897220 */ /* 0x080fe20000410000 */
[C---:B------:R-:W-:Y:S01]  /*4c30*/  F2FP.F16.F32.PACK_AB R25, R29.reuse, R25 ;  /* 0x000000191d19723e */ /* 0x040fe200000000ff */
[CC--:B------:R-:W-:Y:S01]  /*4c40*/  FMUL.FTZ R0, R24.reuse, R112.reuse ;  /* 0x0000007018007220 */ /* 0x0c0fe20000410000 */
[----:B------:R-:W-:Y:S01]  /*4c50*/  F2FP.F16.F32.PACK_AB R24, R24, R51 ;  /* 0x000000331818723e */ /* 0x000fe200000000ff */
        /* <DEDUP_REMOVED lines=8> */
[----:B------:R-:W-:Y:S02]  /*4ce0*/  FSEL R29, R28, RZ, P6 ;  /* 0x000000ff1c1d7208 */ /* 0x000fe40003000000 */
[----:B------:R-:W-:Y:S02]  /*4cf0*/  FSEL R137, R137, RZ, P5 ;  /* 0x000000ff89897208 */ /* 0x000fe40002800000 */
[----:B0-----:R-:W-:Y:S02]  /*4d00*/  FSEL R48, R30, RZ, P2 ;  /* 0x000000ff1e307208 */ /* 0x001fe40001000000 */
[----:B------:R-:W-:Y:S02]  /*4d10*/  FSEL R55, R0, RZ, P4 ;  /* 0x000000ff00377208 */ /* 0x000fe40002000000 */
[----:B------:R-:W-:Y:S02]  /*4d20*/  FSEL R28, R51, RZ, P3 ;  /* 0x000000ff331c7208 */ /* 0x000fe40001800000 */
[----:B------:R-:W-:-:S02]  /*4d30*/  F2FP.F16.F32.PACK_AB R27, R163, R27 ;  /* 0x0000001ba31b723e */ /* 0x000fc400000000ff */
[----:B------:R-:W-:Y:S02]  /*4d40*/  F2FP.F16.F32.PACK_AB R31, R118, R31 ;  /* 0x0000001f761f723e */ /* 0x000fe400000000ff */
[----:B------:R-:W-:Y:S02]  /*4d50*/  F2FP.F16.F32.PACK_AB R30, R137, R54 ;  /* 0x00000036891e723e */ /* 0x000fe400000000ff */
[----:B------:R-:W-:Y:S02]  /*4d60*/  F2FP.F16.F32.PACK_AB R29, R48, R29 ;  /* 0x0000001d301d723e */ /* 0x000fe400000000ff */
[----:B------:R-:W-:-:S07]  /*4d70*/  F2FP.F16.F32.PACK_AB R28, R55, R28 ;  /* 0x0000001c371c723e */ /* 0x000fce00000000ff */
.L_x_1714:
        /* <DEDUP_REMOVED lines=9> */
[C-C-:B0-----:R-:W-:Y:S01]  /*4e10*/  FFMA.FTZ R25, R41.reuse, R162, R42.reuse ;  /* 0x000000a229197223 */ /* 0x141fe2000001002a */
[----:B------:R-:W-:Y:S01]  /*4e20*/  FFMA.FTZ R148, R41, R148, R42 ;  /* 0x0000009429947223 */ /* 0x000fe2000001002a */
[----:B------:R-:W-:Y:S01]  /*4e30*/  FADD.FTZ R31, -R147, R46 ;  /* 0x0000002e931f7221 */ /* 0x000fe20000010100 */
[----:B------:R-:W-:Y:S01]  /*4e40*/  FADD.FTZ R27, -R160, R49 ;  /* 0x00000031a01b7221 */ /* 0x000fe20000010100 */
        /* <DEDUP_REMOVED lines=9> */
[----:B------:R-:W-:Y:S01]  /*4ee0*/  ISETP.GE.U32.AND P2, PT, R52, RZ, PT ;  /* 0x000000ff3400720c */ /* 0x000fe20003f46070 */
[----:B------:R-:W-:Y:S01]  /*4ef0*/  FADD.FTZ R47, -R148, R47 ;  /* 0x0000002f942f7221 */ /* 0x000fe20000010100 */
[C-C-:B------:R-:W-:Y:S01]  /*4f00*/  FFMA.FTZ R142, R41.reuse, R142, R42.reuse ;  /* 0x0000008e298e7223 */ /* 0x140fe2000001002a */
[----:B------:R-:W-:Y:S01]  /*4f10*/  FMUL.FTZ R0, R0, UR4 ;  /* 0x0000000400007c20 */ /* 0x000fe20008410000 */
[----:B------:R-:W-:Y:S01]  /*4f20*/  FFMA.FTZ R141, R41, R141, R42 ;  /* 0x0000008d298d7223 */ /* 0x000fe2000001002a */
[----:B------:R-:W-:Y:S01]  /*4f30*/  LOP3.LUT P5, RZ, R53, 0xff, RZ, 0xc0, !PT ;  /* 0x000000ff35ff7812 */ /* 0x000fe200078ac0ff */
[----:B------:R-:W-:Y:S01]  /*4f40*/  FMUL.FTZ R24, R24, UR4 ;  /* 0x0000000418187c20 */ /* 0x000fe20008410000 */
[----:B------:R-:W-:Y:S01]  /*4f50*/  FMUL.FTZ R26, R26, UR4 ;  /* 0x000000041a1a7c20 */ /* 0x000fe20008410000 */
[----:B------:R-:W-:Y:S01]  /*4f60*/  FADD.FTZ R143, -R143, R44 ;  /* 0x0000002c8f8f7221 */ /* 0x000fe20000010100 */
[----:B------:R-:W-:Y:S01]  /*4f70*/  FADD.FTZ R45, -R144, R45 ;  /* 0x0000002d902d7221 */ /* 0x000fe20000010100 */
[C---:B------:R-:W-:Y:S01]  /*4f80*/  LOP3.LUT P6, RZ, R53.reuse, 0xff0000, RZ, 0xc0, !PT ;  /* 0x00ff000035ff7812 */ /* 0x040fe200078cc0ff */
[----:B------:R-:W-:Y:S01]  /*4f90*/  FMUL.FTZ R28, R116, R47 ;  /* 0x0000002f741c7220 */ /* 0x000fe20000410000 */
[----:B------:R-:W-:Y:S01]  /*4fa0*/  ISETP.GE.U32.AND.EX P2, PT, R53, 0x1000000, PT, P2 ;  /* 0x010000003500780c */ /* 0x000fe20003f46120 */
[----:B------:R-:W-:Y:S01]  /*4fb0*/  FADD.FTZ R43, -R142, R43 ;  /* 0x0000002b8e2b7221 */ /* 0x000fe20000010100 */
[----:B------:R-:W-:Y:S01]  /*4fc0*/  FADD.FTZ R29, -R141, R40 ;  /* 0x000000288d1d7221 */ /* 0x000fe20000010100 */
[----:B------:R-:W-:Y:S01]  /*4fd0*/  FSEL R46, R0, RZ, P5 ;  /* 0x000000ff002e7208 */ /* 0x000fe20002800000 */
[C---:B------:R-:W-:Y:S01]  /*4fe0*/  FMUL.FTZ R0, R116.reuse, R45 ;  /* 0x0000002d74007220 */ /* 0x040fe20000410000 */
[----:B------:R-:W-:Y:S01]  /*4ff0*/  F2FP.F16.F32.PACK_AB R27, R25, R27 ;  /* 0x0000001b191b723e */ /* 0x000fe200000000ff */
[----:B------:R-:W-:Y:S01]  /*5000*/  FMUL.FTZ R25, R116, R143 ;  /* 0x0000008f74197220 */ /* 0x000fe20000410000 */
[----:B------:R-:W-:Y:S01]  /*5010*/  FSEL R48, R24, RZ, P6 ;  /* 0x000000ff18307208 */ /* 0x000fe20003000000 */
[----:B------:R-:W-:Y:S01]  /*5020*/  FMUL.FTZ R24, R116, R43 ;  /* 0x0000002b74187220 */ /* 0x000fe20000410000 */
[----:B------:R-:W-:Y:S01]  /*5030*/  FSEL R49, R26, RZ, P2 ;  /* 0x000000ff1a317208 */ /* 0x000fe20001000000 */
[----:B------:R-:W-:Y:S01]  /*5040*/  FMUL.FTZ R29, R116, R29 ;  /* 0x0000001d741d7220 */ /* 0x000fe20000410000 */
[C---:B------:R-:W-:Y:S01]  /*5050*/  F2FP.F16.F32.PACK_AB R26, R28.reuse, R31 ;  /* 0x0000001f1c1a723e */ /* 0x040fe200000000ff */
[-C--:B------:R-:W-:Y:S01]  /*5060*/  FMUL.FTZ R31, R28, R112.reuse ;  /* 0x000000701c1f7220 */ /* 0x080fe20000410000 */
[-C--:B------:R-:W-:Y:S01]  /*5070*/  FMUL.FTZ R28, R25, R112.reuse ;  /* 0x00000070191c7220 */ /* 0x080fe20000410000 */
[C---:B------:R-:W-:Y:S01]  /*5080*/  F2FP.F16.F32.PACK_AB R25, R0.reuse, R25 ;  /* 0x000000190019723e */ /* 0x040fe200000000ff */
[-C--:B------:R-:W-:Y:S01]  /*5090*/  FMUL.FTZ R30, R0, R112.reuse ;  /* 0x00000070001e7220 */ /* 0x080fe20000410000 */
[CC--:B------:R-:W-:Y:S01]  /*50a0*/  FMUL.FTZ R0, R24.reuse, R112.reuse ;  /* 0x0000007018007220 */ /* 0x0c0fe20000410000 */
[----:B------:R-:W-:Y:S01]  /*50b0*/  F2FP.F16.F32.PACK_AB R24, R24, R29 ;  /* 0x0000001d1818723e */ /* 0x000fe200000000ff */
[----:B------:R-:W-:Y:S01]  /*50c0*/  FMUL.FTZ R29, R29, R112 ;  /* 0x000000701d1d7220 */ /* 0x000fe20000410000 */
[----:B------:R-:W-:Y:S01]  /*50d0*/  FMUL.FTZ R28, R28, UR4 ;  /* 0x000000041c1c7c20 */ /* 0x000fe20008410000 */
[----:B------:R-:W-:Y:S01]  /*50e0*/  LOP3.LUT P6, RZ, R52, 0xff0000, RZ, 0xc0, !PT ;  /* 0x00ff000034ff7812 */ /* 0x000fe200078cc0ff */
[----:B------:R-:W-:Y:S01]  /*50f0*/  FMUL.FTZ R31, R31, UR4 ;  /* 0x000000041f1f7c20 */ /* 0x000fe20008410000 */
[----:B------:R-:W-:Y:S01]  /*5100*/  FMUL.FTZ R30, R30, UR4 ;  /* 0x000000041e1e7c20 */ /* 0x000fe20008410000 */
[----:B------:R-:W-:Y:S01]  /*5110*/  FMUL.FTZ R0, R0, UR4 ;  /* 0x0000000400007c20 */ /* 0x000fe20008410000 */
[----:B------:R-:W-:Y:S01]  /*5120*/  FMUL.FTZ R29, R29, UR4 ;  /* 0x000000041d1d7c20 */ /* 0x000fe20008410000 */
[----:B------:R-:W-:-:S02]  /*5130*/  LOP3.LUT P3, RZ, R52, 0xff, RZ, 0xc0, !PT ;  /* 0x000000ff34ff7812 */ /* 0x000fc4000786c0ff */
[C---:B------:R-:W-:Y:S02]  /*5140*/  LOP3.LUT P4, RZ, R52.reuse, 0xff00, RZ, 0xc0, !PT ;  /* 0x0000ff0034ff7812 */ /* 0x040fe4000788c0ff */
[----:B------:R-:W-:Y:S02]  /*5150*/  LOP3.LUT P2, RZ, R52, 0xff000000, RZ, 0xc0, !PT ;  /* 0xff00000034ff7812 */ /* 0x000fe4000784c0ff */
        /* <DEDUP_REMOVED lines=9> */
[----:B------:R-:W-:Y:S01]  /*51f0*/  F2FP.F16.F32.PACK_AB R28, R43, R28 ;  /* 0x0000001c2b1c723e */ /* 0x000fe200000000ff */
[----:B------:R-:W-:Y:S06]  /*5200*/  BRA `(.L_x_1716) ;  /* 0x0000000000f47947 */ /* 0x000fec0003800000 */
.L_x_1715:
[C-C-:B------:R-:W-:Y:S01]  /*5210*/  FFMA.FTZ R142, R41.reuse, R142, R42.reuse ;  /* 0x0000008e298e7223 */ /* 0x140fe2000001002a */
[C-C-:B------:R-:W-:Y:S01]  /*5220*/  FFMA.FTZ R143, R41.reuse, R143, R42.reuse ;  /* 0x0000008f298f7223 */ /* 0x140fe2000001002a */
[C-C-:B------:R-:W-:Y:S01]  /*5230*/  FFMA.FTZ R147, R41.reuse, R147, R42.reuse ;  /* 0x0000009329937223 */ /* 0x140fe2000001002a */
[----:B0-----:R-:W-:Y:S01]  /*5240*/  FFMA.FTZ R31, R41, R162, R42 ;  /* 0x000000a2291f7223 */ /* 0x001fe2000001002a */
        /* <DEDUP_REMOVED lines=8> */
[-C--:B------:R-:W-:Y:S01]  /*52d0*/  FMUL.FTZ R43, R43, R112.reuse ;  /* 0x000000702b2b7220 */ /* 0x080fe20000410000 */
[C---:B------:R-:W-:Y:S01]  /*52e0*/  FMUL.FTZ R143, R116.reuse, R143 ;  /* 0x0000008f748f7220 */ /* 0x040fe20000410000 */
[----:B------:R-:W-:Y:S01]  /*52f0*/  FMUL.FTZ R147, R116, R147 ;  /* 0x0000009374937220 */ /* 0x000fe20000410000 */
[----:B------:R-:W-:Y:S01]  /*5300*/  FADD.FTZ R31, -R31, R128 ;  /* 0x000000801f1f7221 */ /* 0x000fe20000010100 */
[----:B------:R-:W-:Y:S01]  /*5310*/  FADD.FTZ R45, -R144, R45 ;  /* 0x0000002d902d7221 */ /* 0x000fe20000010100 */
[----:B------:R-:W-:Y:S01]  /*5320*/  FADD.FTZ R47, -R148, R47 ;  /* 0x0000002f942f7221 */ /* 0x000fe20000010100 */
[----:B------:R-:W-:Y:S01]  /*5330*/  FADD.FTZ R49, -R160, R49 ;  /* 0x00000031a0317221 */ /* 0x000fe20000010100 */
[----:B------:R-:W-:Y:S01]  /*5340*/  FADD.FTZ R141, -R141, R40 ;  /* 0x000000288d8d7221 */ /* 0x000fe20000010100 */
[----:B------:R-:W-:Y:S01]  /*5350*/  FMUL.FTZ R43, R43, UR4 ;  /* 0x000000042b2b7c20 */ /* 0x000fe20008410000 */
[----:B------:R-:W-:Y:S01]  /*5360*/  LOP3.LUT P2, RZ, R52, 0xff00, RZ, 0xc0, !PT ;  /* 0x0000ff0034ff7812 */ /* 0x000fe2000784c0ff */
[-C--:B------:R-:W-:Y:S01]  /*5370*/  FMUL.FTZ R143, R143, R112.reuse ;  /* 0x000000708f8f7220 */ /* 0x080fe20000410000 */
[-C--:B------:R-:W-:Y:S01]  /*5380*/  FMUL.FTZ R147, R147, R112.reuse ;  /* 0x0000007093937220 */ /* 0x080fe20000410000 */
[C---:B------:R-:W-:Y:S01]  /*5390*/  FMUL.FTZ R31, R116.reuse, R31 ;  /* 0x0000001f741f7220 */ /* 0x040fe20000410000 */
[C---:B------:R-:W-:Y:S01]  /*53a0*/  FMUL.FTZ R45, R116.reuse, R45 ;  /* 0x0000002d742d7220 */ /* 0x040fe20000410000 */
[C---:B------:R-:W-:Y:S01]  /*53b0*/  FMUL.FTZ R47, R116.reuse, R47 ;  /* 0x0000002f742f7220 */ /* 0x040fe20000410000 */
[C---:B------:R-:W-:Y:S01]  /*53c0*/  FMUL.FTZ R49, R116.reuse, R49 ;  /* 0x0000003174317220 */ /* 0x040fe20000410000 */
[----:B------:R-:W-:Y:S01]  /*53d0*/  FMUL.FTZ R141, R116, R141 ;  /* 0x0000008d748d7220 */ /* 0x000fe20000410000 */
[----:B------:R-:W-:Y:S01]  /*53e0*/  FMUL.FTZ R143, R143, UR4 ;  /* 0x000000048f8f7c20 */ /* 0x000fe20008410000 */
[----:B------:R-:W-:Y:S01]  /*53f0*/  FMUL.FTZ R147, R147, UR4 ;  /* 0x0000000493937c20 */ /* 0x000fe20008410000 */
[----:B------:R-:W-:Y:S01]  /*5400*/  FSEL R43, R43, RZ, P2 ;  /* 0x000000ff2b2b7208 */ /* 0x000fe20001000000 */
[-C--:B------:R-:W-:Y:S01]  /*5410*/  FMUL.FTZ R31, R31, R112.reuse ;  /* 0x000000701f1f7220 */ /* 0x080fe20000410000 */
[C---:B------:R-:W-:Y:S01]  /*5420*/  LOP3.LUT P6, RZ, R52.reuse, 0xff0000, RZ, 0xc0, !PT ;  /* 0x00ff000034ff7812 */ /* 0x040fe200078cc0ff */
[-C--:B------:R-:W-:Y:S01]  /*5430*/  FMUL.FTZ R45, R45, R112.reuse ;  /* 0x000000702d2d7220 */ /* 0x080fe20000410000 */
[----:B------:R-:W-:Y:S01]  /*5440*/  LOP3.LUT P3, RZ, R53, 0xff, RZ, 0xc0, !PT ;  /* 0x000000ff35ff7812 */ /* 0x000fe2000786c0ff */
[-C--:B------:R-:W-:Y:S01]  /*5450*/  FMUL.FTZ R49, R49, R112.reuse ;  /* 0x0000007031317220 */ /* 0x080fe20000410000 */
[C---:B------:R-:W-:Y:S01]  /*5460*/  ISETP.GE.U32.AND P2, PT, R52.reuse, RZ, PT ;  /* 0x000000ff3400720c */ /* 0x040fe20003f46070 */
[-C--:B------:R-:W-:Y:S01]  /*5470*/  FMUL.FTZ R47, R47, R112.reuse ;  /* 0x000000702f2f7220 */ /* 0x080fe20000410000 */
[----:B------:R-:W-:Y:S01]  /*5480*/  FMUL.FTZ R141, R141, R112 ;  /* 0x000000708d8d7220 */ /* 0x000fe20000410000 */
[----:B------:R-:W-:Y:S01]  /*5490*/  FMUL.FTZ R0, R31, UR4 ;  /* 0x000000041f007c20 */ /* 0x000fe20008410000 */
[----:B------:R-:W-:Y:S01]  /*54a0*/  FSEL R29, R143, RZ, P6 ;  /* 0x000000ff8f1d7208 */ /* 0x000fe20003000000 */
[----:B------:R-:W-:Y:S01]  /*54b0*/  FMUL.FTZ R49, R49, UR4 ;  /* 0x0000000431317c20 */ /* 0x000fe20008410000 */
[----:B------:R-:W-:Y:S01]  /*54c0*/  FSEL R30, R147, RZ, P3 ;  /* 0x000000ff931e7208 */ /* 0x000fe20001800000 */
[----:B------:R-:W-:Y:S01]  /*54d0*/  FMUL.FTZ R47, R47, UR4 ;  /* 0x000000042f2f7c20 */ /* 0x000fe20008410000 */
[----:B------:R-:W-:Y:S01]  /*54e0*/  ISETP.GE.U32.AND.EX P2, PT, R53, 0x1000000, PT, P2 ;  /* 0x010000003500780c */ /* 0x000fe20003f46120 */
        /* <DEDUP_REMOVED lines=14> */
[----:B------:R-:W-:-:S07]  /*55d0*/  F2FP.F16.F32.PACK_AB R28, R43, R28 ;  /* 0x0000001c2b1c723e */ /* 0x000fce00000000ff */
.L_x_1716:
[----:B------:R-:W0:Y:S02]  /*55e0*/  @P1 LDC.64 R44, c[0x0][0x478] ;  /* 0x00011e00ff2c1b82 */ /* 0x000e240000000a00 */
[----:B0-----:R-:W-:-:S04]  /*55f0*/  @P1 IMAD.WIDE.U32 R44, R114, 0x10, R44 ;  /* 0x00000010722c1825 */ /* 0x001fc800078e002c */
[----:B------:R-:W-:Y:S01]  /*5600*/  IMAD.WIDE.U32 R114, R114, 0x10, R50 ;  /* 0x0000001072727825 */ /* 0x000fe200078e0032 */
        /* <DEDUP_REMOVED lines=17> */
[-C--:B------:R-:W-:Y:S01]  /*5720*/  FMUL.FTZ R28, R27, R112.reuse ;  /* 0x000000701b1c7220 */ /* 0x080fe20000410000 */
[C-C-:B------:R-:W-:Y:S01]  /*5730*/  FFMA.FTZ R157, R41.reuse, R157, R42.reuse ;  /* 0x0000009d299d7223 */ /* 0x140fe2000001002a */
[----:B------:R-:W-:Y:S01]  /*5740*/  FMUL.FTZ R0, R0, UR4 ;  /* 0x0000000400007c20 */ /* 0x000fe20008410000 */
[C-C-:B------:R-:W-:Y:S01]  /*5750*/  FFMA.FTZ R159, R41.reuse, R159, R42.reuse ;  /* 0x0000009f299f7223 */ /* 0x140fe2000001002a */
[----:B------:R-:W-:Y:S01]  /*5760*/  FMUL.FTZ R26, R26, UR4 ;  /* 0x000000041a1a7c20 */ /* 0x000fe20008410000 */
[----:B------:R-:W-:Y:S01]  /*5770*/  FMUL.FTZ R28, R28, UR4 ;  /* 0x000000041c1c7c20 */ /* 0x000fe20008410000 */
[----:B------:R-:W-:Y:S01]  /*5780*/  LOP3.LUT P5, RZ, R2, 0xff0000, RZ, 0xc0, !PT ;  /* 0x00ff000002ff7812 */ /* 0x000fe200078ac0ff */
[----:B------:R-:W-:Y:S01]  /*5790*/  FFMA.FTZ R41, R41, R145, R42 ;  /* 0x0000009129297223 */ /* 0x000fe2000001002a */
[----:B------:R-:W-:Y:S01]  /*57a0*/  LOP3.LUT P6, RZ, R3, 0xff, RZ, 0xc0, !PT ;  /* 0x000000ff03ff7812 */ /* 0x000fe200078cc0ff */
[----:B------:R-:W-:Y:S01]  /*57b0*/  FADD.FTZ R33, -R158, R33 ;  /* 0x000000219e217221 */ /* 0x000fe20000010100 */
[----:B------:R-:W-:Y:S01]  /*57c0*/  FSEL R37, R0, RZ, P2 ;  /* 0x000000ff00257208 */ /* 0x000fe20001000000 */
[----:B------:R-:W-:Y:S01]  /*57d0*/  FADD.FTZ R35, -R154, R35 ;  /* 0x000000239a237221 */ /* 0x000fe20000010100 */
[----:B------:R-:W-:Y:S01]  /*57e0*/  ISETP.GE.U32.AND P2, PT, R2, RZ, PT ;  /* 0x000000ff0200720c */ /* 0x000fe20003f46070 */
[----:B------:R-:W-:Y:S01]  /*57f0*/  FADD.FTZ R31, -R157, R34 ;  /* 0x000000229d1f7221 */ /* 0x000fe20000010100 */
        /* <DEDUP_REMOVED lines=11> */
[----:B------:R-:W-:-:S02]  /*58b0*/  LOP3.LUT P6, RZ, R3, 0xff0000, RZ, 0xc0, !PT ;  /* 0x00ff000003ff7812 */ /* 0x000fc400078cc0ff */
[----:B------:R-:W-:Y:S01]  /*58c0*/  ISETP.GE.U32.AND.EX P2, PT, R3, 0x1000000, PT, P2 ;  /* 0x010000000300780c */ /* 0x000fe20003f46120 */
[----:B------:R-:W-:Y:S01]  /*58d0*/  FADD.FTZ R3, -R41, R38 ;  /* 0x0000002629037221 */ /* 0x000fe20000010100 */
[C---:B------:R-:W-:Y:S01]  /*58e0*/  F2FP.F16.F32.PACK_AB R26, R2.reuse, R27 ;  /* 0x0000001b021a723e */ /* 0x040fe200000000ff */
[-C--:B------:R-:W-:Y:S01]  /*58f0*/  FMUL.FTZ R2, R2, R112.reuse ;  /* 0x0000007002027220 */ /* 0x080fe20000410000 */
[----:B------:R-:W-:Y:S01]  /*5900*/  F2FP.F16.F32.PACK_AB R25, R0, R25 ;  /* 0x000000190019723e */ /* 0x000fe200000000ff */
[----:B------:R-:W-:Y:S01]  /*5910*/  FMUL.FTZ R3, R116, R3 ;  /* 0x0000000374037220 */ /* 0x000fe20000410000 */
[----:B------:R-:W-:Y:S01]  /*5920*/  F2FP.F16.F32.PACK_AB R27, R32, R31 ;  /* 0x0000001f201b723e */ /* 0x000fe200000000ff */
        /* <DEDUP_REMOVED lines=8> */
[----:B------:R-:W-:-:S02]  /*59b0*/  F2FP.F16.F32.PACK_AB R24, R24, R3 ;  /* 0x000000031818723e */ /* 0x000fc400000000ff */
[----:B------:R-:W-:Y:S02]  /*59c0*/  FSEL R31, R28, RZ, P6 ;  /* 0x000000ff1c1f7208 */ /* 0x000fe40003000000 */
[----:B------:R-:W-:Y:S02]  /*59d0*/  FSEL R32, R32, RZ, P2 ;  /* 0x000000ff20207208 */ /* 0x000fe40001000000 */
[----:B------:R-:W-:Y:S02]  /*59e0*/  FSEL R3, R2, RZ, P5 ;  /* 0x000000ff02037208 */ /* 0x000fe40002800000 */
[----:B------:R-:W-:Y:S02]  /*59f0*/  FSEL R0, R0, RZ, P4 ;  /* 0x000000ff00007208 */ /* 0x000fe40002000000 */
[----:B------:R-:W-:Y:S02]  /*5a00*/  FSEL R28, R112, RZ, P3 ;  /* 0x000000ff701c7208 */ /* 0x000fe40001800000 */
[----:B------:R-:W-:-:S02]  /*5a10*/  F2FP.F16.F32.PACK_AB R31, R32, R31 ;  /* 0x0000001f201f723e */ /* 0x000fc400000000ff */
[----:B------:R-:W-:Y:S02]  /*5a20*/  F2FP.F16.F32.PACK_AB R30, R3, R30 ;  /* 0x0000001e031e723e */ /* 0x000fe400000000ff */
[----:B------:R-:W-:Y:S02]  /*5a30*/  F2FP.F16.F32.PACK_AB R29, R0, R29 ;  /* 0x0000001d001d723e */ /* 0x000fe400000000ff */
[----:B------:R-:W-:Y:S01]  /*5a40*/  F2FP.F16.F32.PACK_AB R28, R37, R28 ;  /* 0x0000001c251c723e */ /* 0x000fe200000000ff */
[----:B------:R-:W-:Y:S06]  /*5a50*/  BRA `(.L_x_1718) ;  /* 0x0000000000f47947 */ /* 0x000fec0003800000 */
.L_x_1717:
[C-C-:B------:R-:W-:Y:S01]  /*5a60*/  FFMA.FTZ R146, R41.reuse, R146, R42.reuse ;  /* 0x0000009229927223 */ /* 0x140fe2000001002a */
[C-C-:B------:R-:W-:Y:S01]  /*5a70*/  FFMA.FTZ R0, R41.reuse, R151, R42.reuse ;  /* 0x0000009729007223 */ /* 0x140fe2000001002a */
[C-C-:B------:R-:W-:Y:S01]  /*5a80*/  FFMA.FTZ R155, R41.reuse, R155, R42.reuse ;  /* 0x0000009b299b7223 */ /* 0x140fe2000001002a */
[C-C-:B------:R-:W-:Y:S01]  /*5a90*/  FFMA.FTZ R154, R41.reuse, R154, R42.reuse ;  /* 0x0000009a299a7223 */ /* 0x140fe2000001002a */
[----:B------:R-:W-:Y:S01]  /*5aa0*/  FADD.FTZ R37, -R146, R37 ;  /* 0x0000002592257221 */ /* 0x000fe20000010100 */
[C-C-:B------:R-:W-:Y:S01]  /*5ab0*/  FFMA.FTZ R158, R41.reuse, R158, R42.reuse ;  /* 0x0000009e299e7223 */ /* 0x140fe2000001002a */
[C-C-:B------:R-:W-:Y:S01]  /*5ac0*/  FFMA.FTZ R157, R41.reuse, R157, R42.reuse ;  /* 0x0000009d299d7223 */ /* 0x140fe2000001002a */
[----:B------:R-:W-:Y:S01]  /*5ad0*/  FFMA.FTZ R159, R41, R159, R42 ;  /* 0x0000009f299f7223 */ /* 0x000fe2000001002a */
[----:B------:R-:W-:Y:S01]  /*5ae0*/  FADD.FTZ R39, -R0, R39 ;  /* 0x0000002700277221 */ /* 0x000fe20000010100 */
[----:B------:R-:W-:Y:S01]  /*5af0*/  FADD.FTZ R155, -R155, R32 ;  /* 0x000000209b9b7221 */ /* 0x000fe20000010100 */
[C---:B------:R-:W-:Y:S01]  /*5b00*/  FMUL.FTZ R37, R116.reuse, R37 ;  /* 0x0000002574257220 */ /* 0x040fe20000410000 */
        /* <DEDUP_REMOVED lines=20> */
[C---:B------:R-:W-:Y:S01]  /*5c50*/  LOP3.LUT P6, RZ, R2.reuse, 0xff0000, RZ, 0xc0, !PT ;  /* 0x00ff000002ff7812 */ /* 0x040fe200078cc0ff */
[-C--:B------:R-:W-:Y:S01]  /*5c60*/  FMUL.FTZ R35, R35, R112.reuse ;  /* 0x0000007023237220 */ /* 0x080fe20000410000 */
[----:B------:R-:W-:Y:S01]  /*5c70*/  LOP3.LUT P3, RZ, R3, 0xff, RZ, 0xc0, !PT ;  /* 0x000000ff03ff7812 */ /* 0x000fe2000786c0ff */
[-C--:B------:R-:W-:Y:S01]  /*5c80*/  FMUL.FTZ R157, R157, R112.reuse ;  /* 0x000000709d9d7220 */ /* 0x080fe20000410000 */
[----:B------:R-:W-:Y:S01]  /*5c90*/  FSEL R37, R37, RZ, P2 ;  /* 0x000000ff25257208 */ /* 0x000fe20001000000 */
[-C--:B------:R-:W-:Y:S01]  /*5ca0*/  FMUL.FTZ R159, R159, R112.reuse ;  /* 0x000000709f9f7220 */ /* 0x080fe20000410000 */
[-C--:B------:R-:W-:Y:S01]  /*5cb0*/  FMUL.FTZ R33, R33, R112.reuse ;  /* 0x0000007021217220 */ /* 0x080fe20000410000 */
[----:B------:R-:W-:Y:S01]  /*5cc0*/  FMUL.FTZ R41, R41, R112 ;  /* 0x0000007029297220 */ /* 0x000fe20000410000 */
[C---:B------:R-:W-:Y:S01]  /*5cd0*/  ISETP.GE.U32.AND P2, PT, R2.reuse, RZ, PT ;  /* 0x000000ff0200720c */ /* 0x040fe20003f46070 */
        /* <DEDUP_REMOVED lines=20> */
[----:B------:R-:W-:-:S07]  /*5e20*/  F2FP.F16.F32.PACK_AB R28, R37, R28 ;  /* 0x0000001c251c723e */ /* 0x000fce00000000ff */
.L_x_1718:
[----:B------:R-:W0:Y:S01]  /*5e30*/  @P1 LDC.64 R2, c[0x0][0x478] ;  /* 0x00011e00ff021b82 */ /* 0x000e220000000a00 */
[----:B------:R-:W-:-:S04]  /*5e40*/  IMAD.WIDE.U32 R50, R113, 0x10, R50 ;  /* 0x0000001071327825 */ /* 0x000fc800078e0032 */
[----:B0-----:R-:W-:-:S05]  /*5e50*/  @P1 IMAD.WIDE.U32 R2, R113, 0x10, R2 ;  /* 0x0000001071021825 */ /* 0x001fca00078e0002 */
[----:B------:R0:W-:Y:S04]  /*5e60*/  @P1 STG.E.128 desc[UR6][R2.64], R24 ;  /* 0x0000001802001986 */ /* 0x0001e8000c101d06 */
[----:B------:R0:W-:Y:S02]  /*5e70*/  STG.E.128 desc[UR6][R50.64], R28 ;  /* 0x0000001c32007986 */ /* 0x0001e4000c101d06 */
.L_x_1712:
[----:B012---:R-:W0:Y:S02]  /*5e80*/  LDC.64 R2, c[0x0][0x380] ;  /* 0x0000e000ff027b82 */ /* 0x007e240000000a00 */
[----:B0-----:R-:W-:-:S04]  /*5e90*/  LEA R111, R2, R111, 0x2 ;  /* 0x0000006f026f7211 */ /* 0x001fc800078e10ff */
[----:B------:R-:W-:-:S13]  /*5ea0*/  ISETP.GE.AND P1, PT, R111, R3, PT ;  /* 0x000000036f00720c */ /* 0x000fda0003f26270 */
[----:B------:R-:W-:Y:S05]  /*5eb0*/  @!P1 BRA `(.L_x_1719) ;  /* 0xffffffa4007c9947 */ /* 0x000fea000383ffff */
[----:B------:R-:W-:Y:S05]  /*5ec0*/  BSYNC B1 ;  /* 0x0000000000017941 */ /* 0x000fea0003800000 */
.L_x_1706:
        /* <DEDUP_REMOVED lines=36> */
.L_x_1705:
[----:B------:R-:W-:Y:S05]  /*6110*/  BSYNC B0 ;  /* 0x0000000000007941 */ /* 0x000fea0003800000 */
.L_x_1704:
        /* <DEDUP_REMOVED lines=143> */
.L_x_1709:
        /* <DEDUP_REMOVED lines=8> */
.L_x_1721:
[----:B------:R-:W-:Y:S05]  /*6a90*/  BSYNC B2 ;  /* 0x0000000000027941 */ /* 0x000fea0003800000 */
.L_x_1720:
        /* <DEDUP_REMOVED lines=8> */
.L_x_1722:
[----:B------:R-:W-:Y:S01]  /*6b20*/  FADD.FTZ R28, R28, R171 ;  /* 0x000000ab1c1c7221 */ /* 0x000fe20000010000 */
[----:B------:R-:W-:-:S04]  /*6b30*/  HFMA2 R120, -RZ, RZ, 0, 1.1920928955078125e-07 ;  /* 0x00000002ff787431 */ /* 0x000fc800000001ff */
[----:B------:R-:W-:Y:S02]  /*6b40*/  MOV R121, R28 ;  /* 0x0000001c00797202 */ /* 0x000fe40000000f00 */
[----:B------:R-:W-:-:S07]  /*6b50*/  MOV R29, R119 ;  /* 0x00000077001d7202 */ /* 0x000fce0000000f00 */
[----:B------:R-:W-:Y:S05]  /*6b60*/  WARPSYNC.COLLECTIVE R118, `(.L_x_1723) ;  /* 0x0000000076087348 */ /* 0x000fea0003c00000 */
[----:B------:R0:W1:Y:S02]  /*6b70*/  SHFL.BFLY P3, R119, R121, R120, R123 ;  /* 0x0c00007879777389 */ /* 0x000064000006007b */
[----:B01----:R-:W-:Y:S05]  /*6b80*/  ENDCOLLECTIVE ;  /* 0x000000000000791b */ /* 0x003fea0003800000 */
.L_x_1723:
[----:B------:R-:W-:-:S05]  /*6b90*/  FADD.FTZ R29, R29, R168 ;  /* 0x000000a81d1d7221 */ /* 0x000fca0000010000 */
[----:B------:R-:W-:Y:S02]  /*6ba0*/  MOV R121, R29 ;  /* 0x0000001d00797202 */ /* 0x000fe40000000f00 */
[----:B------:R-:W-:-:S07]  /*6bb0*/  MOV R31, R119 ;  /* 0x00000077001f7202 */ /* 0x000fce0000000f00 */
[----:B------:R-:W-:Y:S05]  /*6bc0*/  WARPSYNC.COLLECTIVE R118, `(.L_x_1724) ;  /* 0x0000000076087348 */ /* 0x000fea0003c00000 */
[----:B------:R0:W1:Y:S02]  /*6bd0*/  SHFL.BFLY P3, R119, R121, R120, R123 ;  /* 0x0c00007879777389 */ /* 0x000064000006007b */
[----:B01----:R-:W-:Y:S05]  /*6be0*/  ENDCOLLECTIVE ;  /* 0x000000000000791b */ /* 0x003fea0003800000 */
.L_x_1724:
[----:B------:R-:W-:Y:S01]  /*6bf0*/  FADD.FTZ R31, R28, R31 ;  /* 0x0000001f1c1f7221 */ /* 0x000fe20000010000 */
[----:B------:R-:W-:-:S04]  /*6c00*/  HFMA2 R120, -RZ, RZ, 0, 2.384185791015625e-07 ;  /* 0x00000004ff787431 */ /* 0x000fc800000001ff */
[----:B------:R-:W-:Y:S02]  /*6c10*/  MOV R121, R31 ;  /* 0x0000001f00797202 */ /* 0x000fe40000000f00 */
[----:B------:R-:W-:-:S07]  /*6c20*/  MOV R30, R119 ;  /* 0x00000077001e7202 */ /* 0x000fce0000000f00 */
[----:B------:R-:W-:Y:S05]  /*6c30*/  WARPSYNC.COLLECTIVE R118, `(.L_x_1725) ;  /* 0x0000000076087348 */ /* 0x000fea0003c00000 */
[----:B------:R0:W1:Y:S02]  /*6c40*/  SHFL.BFLY P3, R119, R121, R120, R123 ;  /* 0x0c00007879777389 */ /* 0x000064000006007b */
[----:B01----:R-:W-:Y:S05]  /*6c50*/  ENDCOLLECTIVE ;  /* 0x000000000000791b */ /* 0x003fea0003800000 */
.L_x_1725:
[----:B------:R-:W-:-:S05]  /*6c60*/  FADD.FTZ R30, R29, R30 ;  /* 0x0000001e1d1e7221 */ /* 0x000fca0000010000 */
[----:B------:R-:W-:Y:S02]  /*6c70*/  MOV R121, R30 ;  /* 0x0000001e00797202 */ /* 0x000fe40000000f00 */
[----:B------:R-:W-:-:S07]  /*6c80*/  MOV R42, R119 ;  /* 0x00000077002a7202 */ /* 0x000fce0000000f00 */
[----:B------:R-:W-:Y:S05]  /*6c90*/  WARPSYNC.COLLECTIVE R118, `(.L_x_1726) ;  /* 0x0000000076087348 */ /* 0x000fea0003c00000 */
[----:B------:R0:W1:Y:S02]  /*6ca0*/  SHFL.BFLY P3, R119, R121, R120, R123 ;  /* 0x0c00007879777389 */ /* 0x000064000006007b */
[----:B01----:R-:W-:Y:S05]  /*6cb0*/  ENDCOLLECTIVE ;  /* 0x000000000000791b */ /* 0x003fea0003800000 */
.L_x_1726:
[----:B------:R-:W-:Y:S01]  /*6cc0*/  FADD.FTZ R42, R31, R42 ;  /* 0x0000002a1f2a7221 */ /* 0x000fe20000010000 */
[----:B------:R-:W-:-:S04]  /*6cd0*/  HFMA2 R120, -RZ, RZ, 0, 4.76837158203125e-07 ;  /* 0x00000008ff787431 */ /* 0x000fc800000001ff */
[----:B------:R-:W-:Y:S02]  /*6ce0*/  MOV R121, R42 ;  /* 0x0000002a00797202 */ /* 0x000fe40000000f00 */
[----:B------:R-:W-:-:S07]  /*6cf0*/  MOV R41, R119 ;  /* 0x0000007700297202 */ /* 0x000fce0000000f00 */
[----:B------:R-:W-:Y:S05]  /*6d00*/  WARPSYNC.COLLECTIVE R118, `(.L_x_1727) ;  /* 0x0000000076087348 */ /* 0x000fea0003c00000 */
[----:B------:R0:W1:Y:S02]  /*6d10*/  SHFL.BFLY P3, R119, R121, R120, R123 ;  /* 0x0c00007879777389 */ /* 0x000064000006007b */
[----:B01----:R-:W-:Y:S05]  /*6d20*/  ENDCOLLECTIVE ;  /* 0x000000000000791b */ /* 0x003fea0003800000 */
.L_x_1727:
[----:B------:R-:W-:-:S05]  /*6d30*/  FADD.FTZ R41, R30, R41 ;  /* 0x000000291e297221 */ /* 0x000fca0000010000 */
[----:B------:R-:W-:Y:S02]  /*6d40*/  MOV R121, R41 ;  /* 0x0000002900797202 */ /* 0x000fe40000000f00 */
[----:B------:R-:W-:-:S07]  /*6d50*/  MOV R117, R119 ;  /* 0x0000007700757202 */ /* 0x000fce0000000f00 */
[----:B------:R-:W-:Y:S05]  /*6d60*/  WARPSYNC.COLLECTIVE R118, `(.L_x_1728) ;  /* 0x0000000076087348 */ /* 0x000fea0003c00000 */
[----:B------:R0:W1:Y:S02]  /*6d70*/  SHFL.BFLY P3, R119, R121, R120, R123 ;  /* 0x0c00007879777389 */ /* 0x000064000006007b */
[----:B01----:R-:W-:Y:S05]  /*6d80*/  ENDCOLLECTIVE ;  /* 0x000000000000791b */ /* 0x003fea0003800000 */
.L_x_1728:
[----:B------:R-:W-:Y:S01]  /*6d90*/  FADD.FTZ R117, R42, R117 ;  /* 0x000000752a757221 */ /* 0x000fe20000010000 */
[----:B------:R-:W-:-:S04]  /*6da0*/  HFMA2 R120, -RZ, RZ, 0, 9.5367431640625e-07 ;  /* 0x00000010ff787431 */ /* 0x000fc800000001ff */
[----:B------:R-:W-:Y:S02]  /*6db0*/  MOV R121, R117 ;  /* 0x0000007500797202 */ /* 0x000fe40000000f00 */
[----:B------:R-:W-:-:S07]  /*6dc0*/  MOV R48, R119 ;  /* 0x0000007700307202 */ /* 0x000fce0000000f00 */
[----:B------:R-:W-:Y:S05]  /*6dd0*/  WARPSYNC.COLLECTIVE R118, `(.L_x_1729) ;  /* 0x0000000076087348 */ /* 0x000fea0003c00000 */
[----:B------:R0:W1:Y:S02]  /*6de0*/  SHFL.BFLY P3, R119, R121, R120, R123 ;  /* 0x0c00007879777389 */ /* 0x000064000006007b */
[----:B01----:R-:W-:Y:S05]  /*6df0*/  ENDCOLLECTIVE ;  /* 0x000000000000791b */ /* 0x003fea0003800000 */
.L_x_1729:
[----:B------:R-:W-:-:S05]  /*6e00*/  FADD.FTZ R48, R41, R48 ;  /* 0x0000003029307221 */ /* 0x000fca0000010000 */
[----:B------:R-:W-:Y:S02]  /*6e10*/  MOV R121, R48 ;  /* 0x0000003000797202 */ /* 0x000fe40000000f00 */
[----:B------:R-:W-:-:S07]  /*6e20*/  MOV R28, R119 ;  /* 0x00000077001c7202 */ /* 0x000fce0000000f00 */
[----:B------:R-:W-:Y:S05]  /*6e30*/  WARPSYNC.COLLECTIVE R118, `(.L_x_1730) ;  /* 0x0000000076087348 */ /* 0x000fea0003c00000 */
[----:B------:R0:W1:Y:S02]  /*6e40*/  SHFL.BFLY P3, R119, R121, R120, R123 ;  /* 0x0c00007879777389 */ /* 0x000064000006007b */
[----:B01----:R-:W-:Y:S05]  /*6e50*/  ENDCOLLECTIVE ;  /* 0x000000000000791b */ /* 0x003fea0003800000 */
.L_x_1730:
[----:B------:R-:W-:Y:S01]  /*6e60*/  MOV R29, R119 ;  /* 0x00000077001d7202 */ /* 0x000fe20000000f00 */
[----:B------:R-:W-:Y:S06]  /*6e70*/  BRA `(.L_x_1731) ;  /* 0xffffffb800907947 */ /* 0x000fec000383ffff */
.L_x_1732:
        /* <DEDUP_REMOVED lines=16> */
.L_x_14440:


//--------------------- .text._ZN10layer_norm22ln_bwd_finalize_kernelINS_22Kernel_traits_finalizeILj768E6__halfS2_S2_S2_fjLb0ELj1024ELj4ENS_18Kernel_traits_baseILj768ES2_S2_S2_S2_fjLj1024EEEEELb0ELb0EEEvNS_9BwdParamsE --------------------------
	.section	.text._ZN10layer_norm22ln_bwd_finalize_kernelINS_22Kernel_traits_finalizeILj768E6__halfS2_S2_S2_fjLb0ELj1024ELj4ENS_18Kernel_traits_baseILj768ES2_S2_S2_S2_fjLj1024EEEEELb0ELb0EEEvNS_9BwdParamsE,"ax",@progbits
	.align	128
        .global         _ZN10layer_norm22ln_bwd_finalize_kernelINS_22Kernel_traits_finalizeILj768E6__halfS2_S2_S2_fjLb0ELj1024ELj4ENS_18Kernel_traits_baseILj768ES2_S2_S2_S2_fjLj1024EEEEELb0ELb0EEEvNS_9BwdParamsE
        .type           _ZN10layer_norm22ln_bwd_finalize_kernelINS_22Kernel_traits_finalizeILj768E6__halfS2_S2_S2_fjLb0ELj1024ELj4ENS_18Kernel_traits_baseILj768ES2_S2_S2_S2_fjLj1024EEEEELb0ELb0EEEvNS_9BwdParamsE,@function
        .size           _ZN10layer_norm22ln_bwd_finalize_kernelINS_22Kernel_traits_finalizeILj768E6__halfS2_S2_S2_fjLb0ELj1024ELj4ENS_18Kernel_traits_baseILj768ES2_S2_S2_S2_fjLj1024EEEEELb0ELb0EEEvNS_9BwdParamsE,(.L_x_14441 - _ZN10layer_norm22ln_bwd_finalize_kernelINS_22Kernel_traits_finalizeILj768E6__halfS2_S2_S2_fjLb0ELj1024ELj4ENS_18Kernel_traits_baseILj768ES2_S2_S2_S2_fjLj1024EEEEELb0ELb0EEEvNS_9BwdParamsE)
        .other          _ZN10layer_norm22ln_bwd_finalize_kernelINS_22Kernel_traits_finalizeILj768E6__halfS2_S2_S2_fjLb0ELj1024ELj4ENS_18Kernel_traits_baseILj768ES2_S2_S2_S2_fjLj1024EEEEELb0ELb0EEEvNS_9BwdParamsE,@"STO_CUDA_ENTRY STV_DEFAULT"
_ZN10layer_norm22ln_bwd_finalize_kernelINS_22Kernel_traits_finalizeILj768E6__halfS2_S2_S2_fjLb0ELj1024ELj4ENS_18Kernel_traits_baseILj768ES2_S2_S2_S2_fjLj1024EEEEELb0ELb0EEEvNS_9BwdParamsE:
.text._ZN10layer_norm22ln_bwd_finalize_kernelINS_22Kernel_traits_finalizeILj768E6__halfS2_S2_S2_fjLb0ELj1024ELj4ENS_18Kernel_traits_baseILj768ES2_S2_S2_S2_fjLj1024EEEEELb0ELb0EEEvNS_9BwdParamsE:
        /* <DEDUP_REMOVED lines=78> */
.L_x_1737:
        /* <DEDUP_REMOVED lines=118> */
.L_x_1736:
[----:B------:R-:W-:Y:S05]  /*0c40*/  BSYNC.RECONVERGENT B1 ;  /* 0x0000000000017941 */ /* 0x000fea0003800200 */
.L_x_1735:
        /* <DEDUP_REMOVED lines=68> */
.L_x_1739:
[----:B------:R-:W-:Y:S05]  /*1090*/  BSYNC.RECONVERGENT B1 ;  /* 0x0000000000017941 */ /* 0x000fea0003800200 */
.L_x_1738:
        /* <DEDUP_REMOVED lines=37> */
.L_x_1741:
[----:B------:R-:W-:Y:S05]  /*12f0*/  BSYNC.RECONVERGENT B1 ;  /* 0x0000000000017941 */ /* 0x000fea0003800200 */
.L_x_1740:
[----:B------:R-:W-:Y:S05]  /*1300*/  @!P1 BRA `(.L_x_1734) ;  /* 0x00000000003c9947 */ /* 0x000fea0003800000 */
[----:B------:R-:W0:Y:S01]  /*1310*/  LDC.64 R8, c[0x0][0x440] ;  /* 0x00011000ff087b82 */ /* 0x000e220000000a00 */
[----:B------:R-:W-:Y:S01]  /*1320*/  IMAD R2, R2, R54, R7 ;  /* 0x0000003602027224 */ /* 0x000fe200078e0207 */
[----:B------:R-:W-:-:S04]  /*1330*/  IADD3 R0, PT, PT, -R0, RZ, RZ ;  /* 0x000000ff00007210 */ /* 0x000fc80007ffe1ff */
[----:B------:R-:W-:Y:S02]  /*1340*/  IADD3 R13, PT, PT, R57, R2, RZ ;  /* 0x00000002390d7210 */ /* 0x000fe40007ffe0ff */
[----:B------:R-:W1:Y:S05]  /*1350*/  LDC.64 R10, c[0x0][0x448] ;  /* 0x00011200ff0a7b82 */ /* 0x000e6a0000000a00 */
.L_x_1742:
        /* <DEDUP_REMOVED lines=10> */
.L_x_1734:
[----:B------:R-:W-:Y:S05]  /*1400*/  BSYNC.RECONVERGENT B0 ;  /* 0x0000000000007941 */ /* 0x000fea0003800200 */
.L_x_1733:
        /* <DEDUP_REMOVED lines=57> */
[----:B0-----:R-:W-:Y:S02]  /*17a0*/  F2FP.F16.F32.PACK_AB R7, R7, R6 ;  /* 0x000000060707723e */ /* 0x001fe400000000ff */
[----:B--2---:R-:W-:-:S03]  /*17b0*/  F2FP.F16.F32.PACK_AB R11, R11, R10 ;  /* 0x0000000a0b0b723e */ /* 0x004fc600000000ff */
[----:B------:R-:W-:Y:S04]  /*17c0*/  STG.E desc[UR6][R2.64], R7 ;  /* 0x0000000702007986 */ /* 0x000fe8000c101906 */
[----:B------:R-:W-:Y:S01]  /*17d0*/  STG.E desc[UR6][R4.64], R11 ;  /* 0x0000000b04007986 */ /* 0x000fe2000c101906 */
[----:B------:R-:W-:Y:S05]  /*17e0*/  EXIT ;  /* 0x000000000000794d */ /* 0x000fea0003800000 */
.L_x_1743:
        /* <DEDUP_REMOVED lines=9> */
.L_x_14441:


//--------------------- .text._ZN10layer_norm13ln_bwd_kernelINS_13Kernel_traitsI6__halfS2_S2_S2_fjLj768ELj1ELj4ELj1ELj16ENS_18Kernel_traits_baseILj768ES2_S2_S2_S2_fjLj128EEEEELb1ELb0ELb1ELb0EEEvNS_9BwdParamsE --------------------------
	.section	.text._ZN10layer_norm13ln_bwd_kernelINS_13Kernel_traitsI6__halfS2_S2_S2_fjLj768ELj1ELj4ELj1ELj16ENS_18Kernel_traits_baseILj768ES2_S2_S2_S2_fjLj128EEEEELb1ELb0ELb1ELb0EEEvNS_9BwdParamsE,"ax",@progbits
	.align	128
        .global         _ZN10layer_norm13ln_bwd_kernelINS_13Kernel_traitsI6__halfS2_S2_S2_fjLj768ELj1ELj4ELj1ELj16ENS_18Kernel_traits_baseILj768ES2_S2_S2_S2_fjLj128EEEEELb1ELb0ELb1ELb0EEEvNS_9BwdParamsE
        .type           _ZN10layer_norm13ln_bwd_kernelINS_13Kernel_traitsI6__halfS2_S2_S2_fjLj768ELj1ELj4ELj1ELj16ENS_18Kernel_traits_baseILj768ES2_S2_S2_S2_fjLj128EEEEELb1ELb0ELb1ELb0EEEvNS_9BwdParamsE,@function
        .size           _ZN10layer_norm13ln_bwd_kernelINS_13Kernel_traitsI6__halfS2_S2_S2_fjLj768ELj1ELj4ELj1ELj16ENS_18Kernel_traits_baseILj768ES2_S2_S2_S2_fjLj128EEEEELb1ELb0ELb1ELb0EEEvNS_9BwdParamsE,(.L_x_14442 - _ZN10layer_norm13ln_bwd_kernelINS_13Kernel_traitsI6__halfS2_S2_S2_fjLj768ELj1ELj4ELj1ELj16ENS_18Kernel_traits_baseILj768ES2_S2_S2_S2_fjLj128EEEEELb1ELb0ELb1ELb0EEEvNS_9BwdParamsE)
        .other          _ZN10layer_norm13ln_bwd_kernelINS_13Kernel_traitsI6__halfS2_S2_S2_fjLj768ELj1ELj4ELj1ELj16ENS_18Kernel_traits_baseILj768ES2_S2_S2_S2_fjLj128EEEEELb1ELb0ELb1ELb0EEEvNS_9BwdParamsE,@"STO_CUDA_ENTRY STV_DEFAULT"
_ZN10layer_norm13ln_bwd_kernelINS_13Kernel_traitsI6__halfS2_S2_S2_fjLj768ELj1ELj4ELj1ELj16ENS_18Kernel_traits_baseILj768ES2_S2_S2_S2_fjLj128EEEEELb1ELb0ELb1ELb0EEEvNS_9BwdParamsE:
.text._ZN10layer_norm13ln_bwd_kernelINS_13Kernel_traitsI6__halfS2_S2_S2_fjLj768ELj1ELj4ELj1ELj16ENS_18Kernel_traits_baseILj768ES2_S2_S2_S2_fjLj128EEEEELb1ELb0ELb1ELb0EEEvNS_9BwdParamsE:
        /* <DEDUP_REMOVED lines=86> */
.L_x_1817:
[----:B0-----:R-:W0:Y:S08]  /*0560*/  LDC.64 R100, c[0x0][0x3f8] ;  /* 0x0000fe00ff647b82 */ /* 0x001e300000000a00 */
[----:B------:R-:W1:Y:S08]  /*0570*/  LDC.64 R150, c[0x0][0x3c8] ;  /* 0x0000f200ff967b82 */ /* 0x000e700000000a00 */
[----:B------:R-:W2:Y:S01]  /*0580*/  LDC.64 R130, c[0x0][0x3f0] ;  /* 0x0000fc00ff827b82 */ /* 0x000ea20000000a00 */
[----:B0-----:R-:W-:-:S07]  /*0590*/  IMAD.WIDE R102, R3, 0x4, R100 ;  /* 0x0000000403667825 */ /* 0x001fce00078e0264 */
[----:B------:R-:W0:Y:S01]  /*05a0*/  LDC.64 R100, c[0x0][0x3c0] ;  /* 0x0000f000ff647b82 */ /* 0x000e220000000a00 */
[----:B------:R-:W3:Y:S01]  /*05b0*/  LDG.E R153, desc[UR6][R102.64] ;  /* 0x0000000666997981 */ /* 0x000ee2000c1e1900 */
[----:B-1----:R-:W-:-:S06]  /*05c0*/  IMAD.WIDE R150, R3, 0x4, R150 ;  /* 0x0000000403967825 */ /* 0x002fcc00078e0296 */
[----:B-----5:R1:W5:Y:S01]  /*05d0*/  LDG.E R150, desc[UR6][R150.64] ;  /* 0x0000000696967981 */ /* 0x020362000c1e1900 */
[----:B--2---:R-:W-:-:S06]  /*05e0*/  IMAD.WIDE R130, R3, 0x4, R130 ;  /* 0x0000000403827825 */ /* 0x004fcc00078e0282 */
[----:B------:R1:W5:Y:S01]  /*05f0*/  LDG.E R130, desc[UR6][R130.64] ;  /* 0x0000000682827981 */ /* 0x000362000c1e1900 */
[----:B------:R-:W-:Y:S01]  /*0600*/  BSSY.RECONVERGENT B0, `(.L_x_1745) ;  /* 0x0000180000007945 */ /* 0x000fe20003800200 */
[----:B---3--:R-:W-:-:S13]  /*0610*/  ISETP.GE.AND P4, PT, R153, 0x1, PT ;  /* 0x000000019900780c */ /* 0x008fda0003f86270 */
[----:B01----:R-:W-:Y:S05]  /*0620*/  @!P4 BRA `(.L_x_1746) ;  /* 0x000000140008c947 */ /* 0x003fea0003800000 */
[----:B------:R-:W-:-:S06]  /*0630*/  IMAD.WIDE R100, R3, 0x4, R100 ;  /* 0x0000000403647825 */ /* 0x000fcc00078e0264 */
[----:B------:R-:W2:Y:S01]  /*0640*/  LDG.E R100, desc[UR6][R100.64] ;  /* 0x0000000664647981 */ /* 0x000ea2000c1e1900 */
[----:B-----5:R-:W-:Y:S01]  /*0650*/  ISETP.GE.AND P1, PT, R130, 0x1, PT ;  /* 0x000000018200780c */ /* 0x020fe20003f26270 */
[----:B------:R-:W-:Y:S01]  /*0660*/  HFMA2 R131, -RZ, RZ, 0, 0 ;  /* 0x00000000ff837431 */ /* 0x000fe200000001ff */
[----:B------:R-:W-:Y:S01]  /*0670*/  MOV R0, UR14 ;  /* 0x0000000e00007c02 */ /* 0x000fe20008000f00 */
[----:B------:R-:W-:Y:S01]  /*0680*/  BSSY.RECONVERGENT B1, `(.L_x_1747) ;  /* 0x0000078000017945 */ /* 0x000fe20003800200 */
[----:B------:R-:W-:Y:S02]  /*0690*/  IADD3 R103, PT, PT, R153, -0x1, RZ ;  /* 0xffffffff99677810 */ /* 0x000fe40007ffe0ff */
[----:B------:R-:W-:Y:S02]  /*06a0*/  CS2R R154, SRZ ;  /* 0x00000000009a7805 */ /* 0x000fe4000001ff00 */
[C---:B------:R-:W-:Y:S01]  /*06b0*/  ISETP.GE.U32.AND P5, PT, R2.reuse, 0x20, PT ;  /* 0x000000200200780c */ /* 0x040fe20003fa6070 */
[-C--:B------:R-:W-:Y:S01]  /*06c0*/  IMAD R102, R3, R0.reuse, RZ ;  /* 0x0000000003667224 */ /* 0x080fe200078e02ff */
[----:B------:R-:W-:Y:S01]  /*06d0*/  ISETP.NE.AND P0, PT, RZ, UR8, PT ;  /* 0x00000008ff007c0c */ /* 0x000fe2000bf05270 */
[----:B------:R-:W-:Y:S01]  /*06e0*/  IMAD R104, R103, R0, RZ ;  /* 0x0000000067687224 */ /* 0x000fe200078e02ff */
[----:B------:R-:W-:-:S02]  /*06f0*/  ISETP.GE.U32.AND P3, PT, R2, 0x40, PT ;  /* 0x000000400200780c */ /* 0x000fc40003f66070 */
[----:B------:R-:W-:Y:S02]  /*0700*/  SHF.R.S32.HI R103, RZ, 0x1f, R102 ;  /* 0x0000001fff677819 */ /* 0x000fe40000011466 */
[----:B------:R-:W-:Y:S02]  /*0710*/  @P1 IADD3 R105, PT, PT, R130, -0x1, RZ ;  /* 0xffffffff82691810 */ /* 0x000fe40007ffe0ff */
[----:B------:R-:W-:Y:S02]  /*0720*/  LEA.HI R102, R103, R102, RZ, 0x3 ;  /* 0x0000006667667211 */ /* 0x000fe400078f18ff */
[----:B------:R-:W-:Y:S01]  /*0730*/  ISETP.GE.U32.AND P2, PT, R2, 0x60, PT ;  /* 0x000000600200780c */ /* 0x000fe20003f46070 */
[----:B------:R-:W-:Y:S01]  /*0740*/  @P1 IMAD R106, R105, R0, RZ ;  /* 0x00000000696a1224 */ /* 0x000fe200078e02ff */
[----:B------:R-:W-:Y:S02]  /*0750*/  SHF.R.S32.HI R105, RZ, 0x1f, R104 ;  /* 0x0000001fff697819 */ /* 0x000fe40000011468 */
[----:B------:R-:W-:-:S02]  /*0760*/  LEA.HI.SX32 R152, R102, R149, 0x1d ;  /* 0x0000009566987211 */ /* 0x000fc400078feaff */
[----:B------:R-:W-:Y:S02]  /*0770*/  @P1 SHF.R.S32.HI R107, RZ, 0x1f, R106 ;  /* 0x0000001fff6b1819 */ /* 0x000fe4000001146a */
[----:B------:R-:W-:Y:S02]  /*0780*/  LEA.HI R104, R105, R104, RZ, 0x3 ;  /* 0x0000006869687211 */ /* 0x000fe400078f18ff */
[----:B------:R-:W-:Y:S02]  /*0790*/  @P1 LEA.HI R106, R107, R106, RZ, 0x3 ;  /* 0x0000006a6b6a1211 */ /* 0x000fe400078f18ff */
[-C--:B------:R-:W-:Y:S02]  /*07a0*/  LEA.HI.SX32 R151, R104, R149.reuse, 0x1d ;  /* 0x0000009568977211 */ /* 0x080fe400078feaff */
[----:B------:R-:W-:Y:S02]  /*07b0*/  @P1 LEA.HI.SX32 R131, R106, R149, 0x1d ;  /* 0x000000956a831211 */ /* 0x000fe400078feaff */
[----:B------:R-:W-:-:S02]  /*07c0*/  MOV R149, R152 ;  /* 0x0000009800957202 */ /* 0x000fc40000000f00 */
        /* <DEDUP_REMOVED lines=14> */
[----:B------:R-:W-:-:S02]  /*08b0*/  HADD2.F32 R145, -RZ, R88.H0_H0 ;  /* 0x20000058ff917230 */ /* 0x000fc40000004100 */
[----:B------:R-:W-:Y:S02]  /*08c0*/  HADD2.F32 R144, -RZ, R88.H1_H1 ;  /* 0x30000058ff907230 */ /* 0x000fe40000004100 */
[----:B------:R-:W-:Y:S02]  /*08d0*/  HADD2.F32 R140, -RZ, R89.H1_H1 ;  /* 0x30000059ff8c7230 */ /* 0x000fe40000004100 */
[----:B0-----:R-:W-:-:S05]  /*08e0*/  @P0 IMAD.WIDE.U32 R134, R149, 0x10, R134 ;  /* 0x0000001095860825 */ /* 0x001fca00078e0086 */
[----:B------:R0:W5:Y:S01]  /*08f0*/  @P0 LDG.E.128 R28, desc[UR6][R134.64] ;  /* 0x00000006861c0981 */ /* 0x000162000c1e1d00 */
[----:B------:R-:W-:Y:S02]  /*0900*/  IADD3 R151, PT, PT, R151, 0x20, RZ ;  /* 0x0000002097977810 */ /* 0x000fe40007ffe0ff */
[----:B------:R-:W-:Y:S02]  /*0910*/  IADD3 R131, PT, PT, R131, 0x20, RZ ;  /* 0x0000002083837810 */ /* 0x000fe40007ffe0ff */
[----:B------:R-:W-:Y:S01]  /*0920*/  IADD3 R149, PT, PT, R149, 0x20, RZ ;  /* 0x0000002095957810 */ /* 0x000fe20007ffe0ff */
[----:B---3--:R-:W-:Y:S02]  /*0930*/  HADD2.F32 R137, -RZ, R100.H0_H0 ;  /* 0x20000064ff897230 */ /* 0x008fe40000004100 */
[----:B------:R-:W-:-:S03]  /*0940*/  HADD2.F32 R133, -RZ, R102.H0_H0 ;  /* 0x20000066ff857230 */ /* 0x000fc60000004100 */
[----:B------:R-:W-:Y:S01]  /*0950*/  FADD.FTZ R137, -R148, R137 ;  /* 0x0000008994897221 */ /* 0x000fe20000010100 */
[----:B------:R-:W-:Y:S02]  /*0960*/  HADD2.F32 R129, -RZ, R102.H1_H1 ;  /* 0x30000066ff817230 */ /* 0x000fe40000004100 */
[----:B----4-:R-:W-:Y:S02]  /*0970*/  HADD2.F32 R102, -RZ, R104.H0_H0 ;  /* 0x20000068ff667230 */ /* 0x010fe40000004100 */
[----:B------:R-:W-:Y:S01]  /*0980*/  FMUL.FTZ R147, R150, R137 ;  /* 0x0000008996937220 */ /* 0x000fe20000410000 */
[----:B------:R-:W-:Y:S02]  /*0990*/  HADD2.F32 R141, -RZ, R101.H0_H0 ;  /* 0x20000065ff8d7230 */ /* 0x000fe40000004100 */
[----:B------:R-:W-:Y:S02]  /*09a0*/  HADD2.F32 R139, -RZ, R100.H1_H1 ;  /* 0x30000064ff8b7230 */ /* 0x000fe40000004100 */
[-C--:B------:R-:W-:Y:S01]  /*09b0*/  FMUL.FTZ R145, R145, R102.reuse ;  /* 0x0000006691917220 */ /* 0x080fe20000410000 */
[----:B------:R-:W-:Y:S01]  /*09c0*/  FADD.FTZ R52, R52, R102 ;  /* 0x0000006634347221 */ /* 0x000fe20000010000 */
[----:B------:R-:W-:Y:S01]  /*09d0*/  FFMA.FTZ R76, R147, R102, R76 ;  /* 0x00000066934c7223 */ /* 0x000fe2000001004c */
[----:B------:R-:W-:-:S02]  /*09e0*/  HADD2.F32 R155, -RZ, R105.H0_H0 ;  /* 0x20000069ff9b7230 */ /* 0x000fc40000004100 */
[C---:B------:R-:W-:Y:S01]  /*09f0*/  FADD.FTZ R141, -R148.reuse, R141 ;  /* 0x0000008d948d7221 */ /* 0x040fe20000010100 */
[----:B0-----:R-:W-:Y:S02]  /*0a00*/  HADD2.F32 R134, -RZ, R105.H1_H1 ;  /* 0x30000069ff867230 */ /* 0x001fe40000004100 */
[----:B------:R-:W-:Y:S02]  /*0a10*/  HADD2.F32 R102, -RZ, R89.H0_H0 ;  /* 0x20000059ff667230 */ /* 0x000fe40000004100 */
[--C-:B------:R-:W-:Y:S02]  /*0a20*/  HADD2.F32 R135, -RZ, R106.reuse.H0_H0 ;  /* 0x2000006aff877230 */ /* 0x100fe40000004100 */
[--C-:B------:R-:W-:Y:S02]  /*0a30*/  HADD2.F32 R105, -RZ, R107.reuse.H0_H0 ;  /* 0x2000006bff697230 */ /* 0x100fe40000004100 */
[----:B------:R-:W-:Y:S02]  /*0a40*/  HADD2.F32 R100, -RZ, R107.H1_H1 ;  /* 0x3000006bff647230 */ /* 0x000fe40000004100 */
[----:B------:R-:W-:Y:S01]  /*0a50*/  FADD.FTZ R139, -R148, R139 ;  /* 0x0000008b948b7221 */ /* 0x000fe20000010100 */
[----:B------:R-:W-:-:S02]  /*0a60*/  HADD2.F32 R106, -RZ, R106.H1_H1 ;  /* 0x3000006aff6a7230 */ /* 0x000fc40000004100 */
[----:B------:R-:W-:Y:S01]  /*0a70*/  FADD.FTZ R129, -R148, R129 ;  /* 0x0000008194817221 */ /* 0x000fe20000010100 */
[----:B------:R-:W-:Y:S02]  /*0a80*/  HADD2.F32 R107, -RZ, R90.H1_H1 ;  /* 0x3000005aff6b7230 */ /* 0x000fe40000004100 */
[----:B------:R-:W-:Y:S01]  /*0a90*/  FMUL.FTZ R143, R150, R141 ;  /* 0x0000008d968f7220 */ /* 0x000fe20000410000 */
[----:B------:R-:W-:Y:S02]  /*0aa0*/  HADD2.F32 R104, -RZ, R104.H1_H1 ;  /* 0x30000068ff687230 */ /* 0x000fe40000004100 */
[----:B------:R-:W-:Y:S01]  /*0ab0*/  FMUL.FTZ R141, R102, R155 ;  /* 0x0000009b668d7220 */ /* 0x000fe20000410000 */
[----:B------:R-:W-:Y:S02]  /*0ac0*/  HADD2.F32 R157, -RZ, R101.H1_H1 ;  /* 0x30000065ff9d7230 */ /* 0x000fe40000004100 */
[----:B------:R-:W-:Y:S01]  /*0ad0*/  FADD.FTZ R133, -R148, R133 ;  /* 0x0000008594857221 */ /* 0x000fe20000010100 */
[----:B------:R-:W-:-:S02]  /*0ae0*/  HADD2.F32 R101, -RZ, R103.H0_H0 ;  /* 0x20000067ff657230 */ /* 0x000fc40000004100 */
[C---:B------:R-:W-:Y:S01]  /*0af0*/  FMUL.FTZ R146, R150.reuse, R139 ;  /* 0x0000008b96927220 */ /* 0x040fe20000410000 */
[----:B------:R-:W-:Y:S02]  /*0b00*/  HADD2.F32 R102, -RZ, R90.H0_H0 ;  /* 0x2000005aff667230 */ /* 0x000fe40000004100 */
[----:B------:R-:W-:Y:S01]  /*0b10*/  FMUL.FTZ R138, R150, R129 ;  /* 0x00000081968a7220 */ /* 0x000fe20000410000 */
[----:B------:R-:W-:Y:S01]  /*0b20*/  FMUL.FTZ R136, R107, R106 ;  /* 0x0000006a6b887220 */ /* 0x000fe20000410000 */
[-C--:B------:R-:W-:Y:S01]  /*0b30*/  FMUL.FTZ R144, R144, R104.reuse ;  /* 0x0000006890907220 */ /* 0x080fe20000410000 */
[----:B------:R-:W-:Y:S01]  /*0b40*/  FADD.FTZ R107, RZ, R145 ;  /* 0x00000091ff6b7221 */ /* 0x000fe20000010000 */
[----:B------:R-:W-:Y:S01]  /*0b50*/  FFMA.FTZ R129, R147, R145, RZ ;  /* 0x0000009193817223 */ /* 0x000fe200000100ff */
[----:B------:R-:W-:Y:S01]  /*0b60*/  FMUL.FTZ R139, R150, R133 ;  /* 0x00000085968b7220 */ /* 0x000fe20000410000 */
[----:B------:R-:W-:Y:S01]  /*0b70*/  FADD.FTZ R53, R53, R104 ;  /* 0x0000006835357221 */ /* 0x000fe20000010000 */
[----:B------:R-:W-:Y:S01]  /*0b80*/  FFMA.FTZ R77, R146, R104, R77 ;  /* 0x00000068924d7223 */ /* 0x000fe2000001004d */
[-C--:B------:R-:W-:Y:S01]  /*0b90*/  FMUL.FTZ R137, R102, R135.reuse ;  /* 0x0000008766897220 */ /* 0x080fe20000410000 */
[C---:B------:R-:W-:Y:S01]  /*0ba0*/  FADD.FTZ R101, -R148.reuse, R101 ;  /* 0x0000006594657221 */ /* 0x040fe20000010100 */
[----:B------:R-:W-:Y:S01]  /*0bb0*/  FADD.FTZ R157, -R148, R157 ;  /* 0x0000009d949d7221 */ /* 0x000fe20000010100 */
[----:B------:R-:W-:Y:S01]  /*0bc0*/  FADD.FTZ R102, R107, R144 ;  /* 0x000000906b667221 */ /* 0x000fe20000010000 */
[----:B------:R-:W-:Y:S01]  /*0bd0*/  FFMA.FTZ R104, R146, R144, R129 ;  /* 0x0000009092687223 */ /* 0x000fe20000010081 */
[----:B------:R-:W-:Y:S01]  /*0be0*/  FADD.FTZ R48, R48, R135 ;  /* 0x0000008730307221 */ /* 0x000fe20000010000 */
[----:B------:R-:W-:Y:S01]  /*0bf0*/  FFMA.FTZ R72, R139, R135, R72 ;  /* 0x000000878b487223 */ /* 0x000fe20000010048 */
[C---:B------:R-:W-:Y:S01]  /*0c00*/  FMUL.FTZ R135, R150.reuse, R101 ;  /* 0x0000006596877220 */ /* 0x040fe20000410000 */
[----:B------:R-:W-:Y:S01]  /*0c10*/  FMUL.FTZ R142, R150, R157 ;  /* 0x0000009d968e7220 */ /* 0x000fe20000410000 */
[----:B------:R-:W-:Y:S01]  /*0c20*/  FMUL.FTZ R140, R140, R134 ;  /* 0x000000868c8c7220 */ /* 0x000fe20000410000 */
[----:B------:R-:W-:Y:S01]  /*0c30*/  FADD.FTZ R49, R49, R106 ;  /* 0x0000006a31317221 */ /* 0x000fe20000010000 */
[----:B------:R-:W-:Y:S01]  /*0c40*/  FFMA.FTZ R73, R138, R106, R73 ;  /* 0x0000006a8a497223 */ /* 0x000fe20000010049 */
[----:B------:R-:W-:Y:S01]  /*0c50*/  FADD.FTZ R101, R102, R141 ;  /* 0x0000008d66657221 */ /* 0x000fe20000010000 */
[----:B------:R-:W-:Y:S01]  /*0c60*/  FFMA.FTZ R107, R143, R141, R104 ;  /* 0x0000008d8f6b7223 */ /* 0x000fe20000010068 */
[----:B------:R-:W-:-:S02]  /*0c70*/  HADD2.F32 R106, -RZ, R91.H0_H0 ;  /* 0x2000005bff6a7230 */ /* 0x000fc40000004100 */
[----:B------:R-:W-:Y:S02]  /*0c80*/  HADD2.F32 R103, -RZ, R103.H1_H1 ;  /* 0x30000067ff677230 */ /* 0x000fe40000004100 */
[----:B------:R-:W-:Y:S01]  /*0c90*/  FADD.FTZ R102, R101, R140 ;  /* 0x0000008c65667221 */ /* 0x000fe20000010000 */
[----:B------:R-:W-:Y:S01]  /*0ca0*/  FFMA.FTZ R104, R142, R140, R107 ;  /* 0x0000008c8e687223 */ /* 0x000fe2000001006b */
[-C--:B------:R-:W-:Y:S01]  /*0cb0*/  FMUL.FTZ R133, R106, R105.reuse ;  /* 0x000000696a857220 */ /* 0x080fe20000410000 */
[----:B------:R-:W-:Y:S01]  /*0cc0*/  FADD.FTZ R50, R50, R105 ;  /* 0x0000006932327221 */ /* 0x000fe20000010000 */
[----:B------:R-:W-:Y:S01]  /*0cd0*/  FFMA.FTZ R74, R135, R105, R74 ;  /* 0x00000069874a7223 */ /* 0x000fe2000001004a */
[----:B------:R-:W-:Y:S01]  /*0ce0*/  FADD.FTZ R105, -R148, R103 ;  /* 0x0000006794697221 */ /* 0x000fe20000010100 */
[----:B------:R-:W-:Y:S01]  /*0cf0*/  FADD.FTZ R101, R102, R137 ;  /* 0x0000008966657221 */ /* 0x000fe20000010000 */
[----:B------:R-:W-:Y:S01]  /*0d00*/  FFMA.FTZ R103, R139, R137, R104 ;  /* 0x000000898b677223 */ /* 0x000fe20000010068 */
[----:B------:R-:W-:Y:S01]  /*0d10*/  FADD.FTZ R54, R54, R155 ;  /* 0x0000009b36367221 */ /* 0x000fe20000010000 */
[----:B------:R-:W-:Y:S01]  /*0d20*/  FFMA.FTZ R78, R143, R155, R78 ;  /* 0x0000009b8f4e7223 */ /* 0x000fe2000001004e */
[----:B------:R-:W-:-:S02]  /*0d30*/  HADD2.F32 R155, -RZ, R91.H1_H1 ;  /* 0x3000005bff9b7230 */ /* 0x000fc40000004100 */
        /* <DEDUP_REMOVED lines=11> */
[----:B------:R-:W-:-:S07]  /*0df0*/  FFMA.FTZ R154, R134, R129, R101 ;  /* 0x00000081869a7223 */ /* 0x000fce0000010065 */
.L_x_1748:
[----:B------:R-:W-:Y:S05]  /*0e00*/  BSYNC.RECONVERGENT B1 ;  /* 0x0000000000017941 */ /* 0x000fea0003800200 */
.L_x_1747:
        /* <DEDUP_REMOVED lines=15> */
[----:B0-----:R-:W-:-:S05]  /*0f00*/  @P0 IMAD.WIDE.U32 R12, R149, 0x10, R12 ;  /* 0x00000010950c0825 */ /* 0x001fca00078e000c */
[----:B------:R4:W5:Y:S01]  /*0f10*/  @P0 LDG.E.128 R24, desc[UR6][R12.64] ;  /* 0x000000060c180981 */ /* 0x000962000c1e1d00 */
[----:B------:R-:W-:Y:S01]  /*0f20*/  HADD2.F32 R18, -RZ, R87.H0_H0 ;  /* 0x20000057ff127230 */ /* 0x000fe20000004100 */
[----:B------:R-:W-:Y:S02]  /*0f30*/  IADD3 R151, PT, PT, R151, 0x20, RZ ;  /* 0x0000002097977810 */ /* 0x000fe40007ffe0ff */
[----:B------:R-:W-:Y:S02]  /*0f40*/  IADD3 R131, PT, PT, R131, 0x20, RZ ;  /* 0x0000002083837810 */ /* 0x000fe40007ffe0ff */
[----:B------:R-:W-:Y:S01]  /*0f50*/  IADD3 R149, PT, PT, R149, 0x20, RZ ;  /* 0x0000002095957810 */ /* 0x000fe20007ffe0ff */
[--C-:B---3--:R-:W-:Y:S02]  /*0f60*/  HADD2.F32 R103, -RZ, R4.reuse.H0_H0 ;  /* 0x20000004ff677230 */ /* 0x108fe40000004100 */
[----:B------:R-:W-:Y:S02]  /*0f70*/  HADD2.F32 R157, -RZ, R4.H1_H1 ;  /* 0x30000004ff9d7230 */ /* 0x000fe40000004100 */
[----:B------:R-:W-:-:S02]  /*0f80*/  HADD2.F32 R159, -RZ, R5.H0_H0 ;  /* 0x20000005ff9f7230 */ /* 0x000fc40000004100 */
[----:B------:R-:W-:Y:S02]  /*0f90*/  HADD2.F32 R161, -RZ, R5.H1_H1 ;  /* 0x30000005ffa17230 */ /* 0x000fe40000004100 */
[C---:B------:R-:W-:Y:S01]  /*0fa0*/  FADD.FTZ R5, -R148.reuse, R103 ;  /* 0x0000006794057221 */ /* 0x040fe20000010100 */
[--C-:B----4-:R-:W-:Y:S02]  /*0fb0*/  HADD2.F32 R13, -RZ, R9.reuse.H0_H0 ;  /* 0x20000009ff0d7230 */ /* 0x110fe40000004100 */
[C---:B------:R-:W-:Y:S01]  /*0fc0*/  FADD.FTZ R157, -R148.reuse, R157 ;  /* 0x0000009d949d7221 */ /* 0x040fe20000010100 */
[----:B------:R-:W-:Y:S02]  /*0fd0*/  HADD2.F32 R12, -RZ, R9.H1_H1 ;  /* 0x30000009ff0c7230 */ /* 0x000fe40000004100 */
[----:B------:R-:W-:Y:S01]  /*0fe0*/  FADD.FTZ R9, -R148, R159 ;  /* 0x0000009f94097221 */ /* 0x000fe20000010100 */
[--C-:B------:R-:W-:Y:S02]  /*0ff0*/  HADD2.F32 R17, -RZ, R7.reuse.H0_H0 ;  /* 0x20000007ff117230 */ /* 0x100fe40000004100 */
[----:B------:R-:W-:-:S02]  /*1000*/  HADD2.F32 R101, -RZ, R7.H1_H1 ;  /* 0x30000007ff657230 */ /* 0x000fc40000004100 */
[----:B------:R-:W-:Y:S01]  /*1010*/  FMUL.FTZ R5, R150, R5 ;  /* 0x0000000596057220 */ /* 0x000fe20000410000 */
[--C-:B------:R-:W-:Y:S02]  /*1020*/  HADD2.F32 R107, -RZ, R6.reuse.H0_H0 ;  /* 0x20000006ff6b7230 */ /* 0x100fe40000004100 */
[----:B------:R-:W-:Y:S02]  /*1030*/  HADD2.F32 R105, -RZ, R6.H1_H1 ;  /* 0x30000006ff697230 */ /* 0x000fe40000004100 */
[--C-:B------:R-:W-:Y:S02]  /*1040*/  HADD2.F32 R7, -RZ, R8.reuse.H0_H0 ;  /* 0x20000008ff077230 */ /* 0x100fe40000004100 */
[----:B------:R-:W-:Y:S02]  /*1050*/  HADD2.F32 R8, -RZ, R8.H1_H1 ;  /* 0x30000008ff087230 */ /* 0x000fe40000004100 */
[--C-:B------:R-:W-:Y:S02]  /*1060*/  HADD2.F32 R15, -RZ, R10.reuse.H0_H0 ;  /* 0x2000000aff0f7230 */ /* 0x100fe40000004100 */
[----:B------:R-:W-:-:S02]  /*1070*/  HADD2.F32 R14, -RZ, R10.H1_H1 ;  /* 0x3000000aff0e7230 */ /* 0x000fc40000004100 */
[----:B------:R-:W-:Y:S02]  /*1080*/  HADD2.F32 R6, -RZ, R84.H1_H1 ;  /* 0x30000054ff067230 */ /* 0x000fe40000004100 */
[C---:B------:R-:W-:Y:S01]  /*1090*/  FMUL.FTZ R4, R150.reuse, R157 ;  /* 0x0000009d96047220 */ /* 0x040fe20000410000 */
[----:B------:R-:W-:Y:S02]  /*10a0*/  HADD2.F32 R10, -RZ, R85.H0_H0 ;  /* 0x20000055ff0a7230 */ /* 0x000fe40000004100 */
[----:B------:R-:W-:Y:S01]  /*10b0*/  FMUL.FTZ R9, R150, R9 ;  /* 0x0000000996097220 */ /* 0x000fe20000410000 */
[----:B------:R-:W-:Y:S01]  /*10c0*/  FADD.FTZ R161, -R148, R161 ;  /* 0x000000a194a17221 */ /* 0x000fe20000010100 */
[-C--:B------:R-:W-:Y:S01]  /*10d0*/  FMUL.FTZ R132, R132, R7.reuse ;  /* 0x0000000784847220 */ /* 0x080fe20000410000 */
[----:B------:R-:W-:Y:S01]  /*10e0*/  FADD.FTZ R44, R44, R7 ;  /* 0x000000072c2c7221 */ /* 0x000fe20000010000 */
[----:B------:R-:W-:Y:S01]  /*10f0*/  FFMA.FTZ R68, R5, R7, R68 ;  /* 0x0000000705447223 */ /* 0x000fe20000010044 */
[----:B------:R-:W-:-:S02]  /*1100*/  HADD2.F32 R103, -RZ, R11.H0_H0 ;  /* 0x2000000bff677230 */ /* 0x000fc40000004100 */
[-C--:B------:R-:W-:Y:S01]  /*1110*/  FMUL.FTZ R7, R6, R8.reuse ;  /* 0x0000000806077220 */ /* 0x080fe20000410000 */
[----:B------:R-:W-:Y:S02]  /*1120*/  HADD2.F32 R100, -RZ, R11.H1_H1 ;  /* 0x3000000bff647230 */ /* 0x000fe40000004100 */
[----:B------:R-:W-:Y:S01]  /*1130*/  FADD.FTZ R45, R45, R8 ;  /* 0x000000082d2d7221 */ /* 0x000fe20000010000 */
[----:B------:R-:W-:Y:S01]  /*1140*/  FFMA.FTZ R69, R4, R8, R69 ;  /* 0x0000000804457223 */ /* 0x000fe20000010045 */
        /* <DEDUP_REMOVED lines=22> */
[----:B------:R-:W-:-:S02]  /*12b0*/  FADD.FTZ R17, -R148, R17 ;  /* 0x0000001194117221 */ /* 0x000fc40000010100 */
        /* <DEDUP_REMOVED lines=10> */
[----:B------:R-:W-:-:S02]  /*1360*/  FADD.FTZ R105, -R148, R101 ;  /* 0x0000006594697221 */ /* 0x000fc40000010100 */
[----:B------:R-:W-:Y:S01]  /*1370*/  FADD.FTZ R102, R103, R10 ;  /* 0x0000000a67667221 */ /* 0x000fe20000010000 */
[----:B------:R-:W-:Y:S01]  /*1380*/  FFMA.FTZ R101, R13, R10, R18 ;  /* 0x0000000a0d657223 */ /* 0x000fe20000010012 */
[----:B------:R-:W-:Y:S02]  /*1390*/  HADD2.F32 R155, -RZ, R87.H1_H1 ;  /* 0x30000057ff9b7230 */ /* 0x000fe40000004100 */
        /* <DEDUP_REMOVED lines=10> */
.L_x_1750:
[----:B------:R-:W-:Y:S05]  /*1440*/  BSYNC.RECONVERGENT B1 ;  /* 0x0000000000017941 */ /* 0x000fea0003800200 */
.L_x_1749:
        /* <DEDUP_REMOVED lines=13> */
[----:B0-----:R-:W-:Y:S02]  /*1520*/  HADD2.F32 R108, -RZ, R80.H0_H0 ;  /* 0x20000050ff6c7230 */ /* 0x001fe40000004100 */
[----:B------:R-:W-:-:S02]  /*1530*/  HADD2.F32 R112, -RZ, R81.H0_H0 ;  /* 0x20000051ff707230 */ /* 0x000fc40000004100 */
[----:B-1----:R-:W-:-:S05]  /*1540*/  @P0 IMAD.WIDE.U32 R110, R149, 0x10, R110 ;  /* 0x00000010956e0825 */ /* 0x002fca00078e006e */
[----:B------:R0:W5:Y:S01]  /*1550*/  @P0 LDG.E.128 R20, desc[UR6][R110.64] ;  /* 0x000000066e140981 */ /* 0x000162000c1e1d00 */
[----:B------:R-:W-:Y:S02]  /*1560*/  HADD2.F32 R126, -RZ, R83.H0_H0 ;  /* 0x20000053ff7e7230 */ /* 0x000fe40000004100 */
[--C-:B---3--:R-:W-:Y:S02]  /*1570*/  HADD2.F32 R19, -RZ, R100.reuse.H0_H0 ;  /* 0x20000064ff137230 */ /* 0x108fe40000004100 */
[--C-:B------:R-:W-:Y:S02]  /*1580*/  HADD2.F32 R115, -RZ, R101.reuse.H0_H0 ;  /* 0x20000065ff737230 */ /* 0x100fe40000004100 */
[----:B------:R-:W-:Y:S02]  /*1590*/  HADD2.F32 R113, -RZ, R100.H1_H1 ;  /* 0x30000064ff717230 */ /* 0x000fe40000004100 */
[----:B------:R-:W-:Y:S01]  /*15a0*/  FADD.FTZ R19, -R148, R19 ;  /* 0x0000001394137221 */ /* 0x000fe20000010100 */
[----:B------:R-:W-:-:S02]  /*15b0*/  HADD2.F32 R101, -RZ, R101.H1_H1 ;  /* 0x30000065ff657230 */ /* 0x000fc40000004100 */
[C---:B0-----:R-:W-:Y:S01]  /*15c0*/  FADD.FTZ R111, -R148.reuse, R115 ;  /* 0x00000073946f7221 */ /* 0x041fe20000010100 */
[--C-:B------:R-:W-:Y:S02]  /*15d0*/  HADD2.F32 R119, -RZ, R102.reuse.H0_H0 ;  /* 0x20000066ff777230 */ /* 0x100fe40000004100 */
[----:B------:R-:W-:Y:S01]  /*15e0*/  FADD.FTZ R113, -R148, R113 ;  /* 0x0000007194717221 */ /* 0x000fe20000010100 */
[----:B------:R-:W-:Y:S02]  /*15f0*/  HADD2.F32 R127, -RZ, R102.H1_H1 ;  /* 0x30000066ff7f7230 */ /* 0x000fe40000004100 */
[----:B------:R-:W-:Y:S01]  /*1600*/  FMUL.FTZ R19, R150, R19 ;  /* 0x0000001396137220 */ /* 0x000fe20000410000 */
[--C-:B----4-:R-:W-:Y:S02]  /*1610*/  HADD2.F32 R109, -RZ, R104.reuse.H0_H0 ;  /* 0x20000068ff6d7230 */ /* 0x110fe40000004100 */
[----:B------:R-:W-:Y:S02]  /*1620*/  HADD2.F32 R104, -RZ, R104.H1_H1 ;  /* 0x30000068ff687230 */ /* 0x000fe40000004100 */
[----:B------:R-:W-:-:S02]  /*1630*/  HADD2.F32 R102, -RZ, R80.H1_H1 ;  /* 0x30000050ff667230 */ /* 0x000fc40000004100 */
[----:B------:R-:W-:Y:S01]  /*1640*/  FADD.FTZ R117, -R148, R101 ;  /* 0x0000006594757221 */ /* 0x000fe20000010100 */
[--C-:B------:R-:W-:Y:S02]  /*1650*/  HADD2.F32 R115, -RZ, R105.reuse.H0_H0 ;  /* 0x20000069ff737230 */ /* 0x100fe40000004100 */
[----:B------:R-:W-:Y:S01]  /*1660*/  FMUL.FTZ R111, R150, R111 ;  /* 0x0000006f966f7220 */ /* 0x000fe20000410000 */
[----:B------:R-:W-:Y:S01]  /*1670*/  FADD.FTZ R131, -R148, R119 ;  /* 0x0000007794837221 */ /* 0x000fe20000010100 */
[-C--:B------:R-:W-:Y:S01]  /*1680*/  FMUL.FTZ R108, R108, R109.reuse ;  /* 0x0000006d6c6c7220 */ /* 0x080fe20000410000 */
[----:B------:R-:W-:Y:S01]  /*1690*/  FADD.FTZ R36, R36, R109 ;  /* 0x0000006d24247221 */ /* 0x000fe20000010000 */
[----:B------:R-:W-:Y:S01]  /*16a0*/  FFMA.FTZ R60, R19, R109, R60 ;  /* 0x0000006d133c7223 */ /* 0x000fe2000001003c */
[----:B------:R-:W-:Y:S01]  /*16b0*/  FMUL.FTZ R110, R150, R113 ;  /* 0x00000071966e7220 */ /* 0x000fe20000410000 */
[----:B------:R-:W-:Y:S02]  /*16c0*/  HADD2.F32 R116, -RZ, R105.H1_H1 ;  /* 0x30000069ff747230 */ /* 0x000fe40000004100 */
[----:B------:R-:W-:Y:S01]  /*16d0*/  FMUL.FTZ R109, R102, R104 ;  /* 0x00000068666d7220 */ /* 0x000fe20000410000 */
[----:B------:R-:W-:-:S02]  /*16e0*/  HADD2.F32 R113, -RZ, R81.H1_H1 ;  /* 0x30000051ff717230 */ /* 0x000fc40000004100 */
[----:B------:R-:W-:Y:S01]  /*16f0*/  FMUL.FTZ R114, R150, R117 ;  /* 0x0000007596727220 */ /* 0x000fe20000410000 */
[----:B------:R-:W-:Y:S02]  /*1700*/  HADD2.F32 R105, -RZ, R106.H0_H0 ;  /* 0x2000006aff697230 */ /* 0x000fe40000004100 */
[-C--:B------:R-:W-:Y:S01]  /*1710*/  FMUL.FTZ R112, R112, R115.reuse ;  /* 0x0000007370707220 */ /* 0x080fe20000410000 */
[----:B------:R-:W-:Y:S02]  /*1720*/  HADD2.F32 R102, -RZ, R82.H0_H0 ;  /* 0x20000052ff667230 */ /* 0x000fe40000004100 */
[----:B------:R-:W-:Y:S01]  /*1730*/  FADD.FTZ R38, R38, R115 ;  /* 0x0000007326267221 */ /* 0x000fe20000010000 */
[----:B------:R-:W-:Y:S01]  /*1740*/  FFMA.FTZ R62, R111, R115, R62 ;  /* 0x000000736f3e7223 */ /* 0x000fe2000001003e */
[--C-:B------:R-:W-:Y:S02]  /*1750*/  HADD2.F32 R149, -RZ, R103.reuse.H0_H0 ;  /* 0x20000067ff957230 */ /* 0x100fe40000004100 */
[----:B------:R-:W-:Y:S01]  /*1760*/  FMUL.FTZ R115, R150, R131 ;  /* 0x0000008396737220 */ /* 0x000fe20000410000 */
[----:B------:R-:W-:-:S02]  /*1770*/  HADD2.F32 R103, -RZ, R103.H1_H1 ;  /* 0x30000067ff677230 */ /* 0x000fc40000004100 */
        /* <DEDUP_REMOVED lines=9> */
[--C-:B------:R-:W-:Y:S02]  /*1810*/  HADD2.F32 R103, -RZ, R107.reuse.H0_H0 ;  /* 0x2000006bff677230 */ /* 0x100fe40000004100 */
[----:B------:R-:W-:-:S02]  /*1820*/  HADD2.F32 R100, -RZ, R107.H1_H1 ;  /* 0x3000006bff647230 */ /* 0x000fc40000004100 */
[----:B------:R-:W-:Y:S01]  /*1830*/  FADD.FTZ R107, R102, R109 ;  /* 0x0000006d666b7221 */ /* 0x000fe20000010000 */
[C---:B------:R-:W-:Y:S01]  /*1840*/  FFMA.FTZ R102, R110.reuse, R109, R105 ;  /* 0x0000006d6e667223 */ /* 0x040fe20000010069 */
[----:B------:R-:W-:Y:S01]  /*1850*/  FADD.FTZ R37, R37, R104 ;  /* 0x0000006825257221 */ /* 0x000fe20000010000 */
[----:B------:R-:W-:Y:S01]  /*1860*/  FFMA.FTZ R61, R110, R104, R61 ;  /* 0x000000686e3d7223 */ /* 0x000fe2000001003d */
[----:B------:R-:W-:Y:S01]  /*1870*/  FADD.FTZ R104, R107, R112 ;  /* 0x000000706b687221 */ /* 0x000fe20000010000 */
[----:B------:R-:W-:Y:S01]  /*1880*/  FFMA.FTZ R105, R111, R112, R102 ;  /* 0x000000706f697223 */ /* 0x000fe20000010066 */
[----:B------:R-:W-:Y:S02]  /*1890*/  HADD2.F32 R106, -RZ, R106.H1_H1 ;  /* 0x3000006aff6a7230 */ /* 0x000fe40000004100 */
[----:B------:R-:W-:Y:S01]  /*18a0*/  FADD.FTZ R119, -R148, R127 ;  /* 0x0000007f94777221 */ /* 0x000fe20000010100 */
[----:B------:R-:W-:Y:S02]  /*18b0*/  HADD2.F32 R117, -RZ, R82.H1_H1 ;  /* 0x30000052ff757230 */ /* 0x000fe40000004100 */
[----:B------:R-:W-:Y:S01]  /*18c0*/  FADD.FTZ R107, R104, R113 ;  /* 0x00000071686b7221 */ /* 0x000fe20000010000 */
[----:B------:R-:W-:Y:S01]  /*18d0*/  FFMA.FTZ R102, R114, R113, R105 ;  /* 0x0000007172667223 */ /* 0x000fe20000010069 */
[----:B------:R-:W-:Y:S01]  /*18e0*/  FADD.FTZ R127, -R148, R149 ;  /* 0x00000095947f7221 */ /* 0x000fe20000010100 */
[----:B------:R-:W-:Y:S01]  /*18f0*/  FMUL.FTZ R118, R150, R119 ;  /* 0x0000007796767220 */ /* 0x000fe20000410000 */
[----:B------:R-:W-:Y:S01]  /*1900*/  FMUL.FTZ R117, R117, R106 ;  /* 0x0000006a75757220 */ /* 0x000fe20000410000 */
[----:B------:R-:W-:Y:S01]  /*1910*/  FADD.FTZ R104, R107, R116 ;  /* 0x000000746b687221 */ /* 0x000fe20000010000 */
[----:B------:R-:W-:Y:S01]  /*1920*/  FFMA.FTZ R105, R115, R116, R102 ;  /* 0x0000007473697223 */ /* 0x000fe20000010066 */
[----:B------:R-:W-:-:S02]  /*1930*/  HADD2.F32 R131, -RZ, R83.H1_H1 ;  /* 0x30000053ff837230 */ /* 0x000fc40000004100 */
        /* <DEDUP_REMOVED lines=17> */
.L_x_1746:
[----:B-----5:R-:W-:Y:S01]  /*1a50*/  ISETP.GE.AND P1, PT, R130, 0x1, PT ;  /* 0x000000018200780c */ /* 0x020fe20003f26270 */
[----:B------:R-:W-:Y:S01]  /*1a60*/  UISETP.NE.U32.AND UP0, UPT, UR10, URZ, UPT ;  /* 0x000000ff0a00728c */ /* 0x000fe2000bf05070 */
[----:B------:R-:W-:Y:S01]  /*1a70*/  MOV R0, UR14 ;  /* 0x0000000e00007c02 */ /* 0x000fe20008000f00 */
[----:B------:R-:W-:Y:S02]  /*1a80*/  HFMA2 R131, -RZ, RZ, 0, 0 ;  /* 0x00000000ff837431 */ /* 0x000fe400000001ff */
[----:B------:R-:W-:Y:S02]  /*1a90*/  UISETP.NE.AND.EX UP0, UPT, UR11, URZ, UPT, UP0 ;  /* 0x000000ff0b00728c */ /* 0x000fe4000bf05300 */
[----:B------:R-:W-:-:S06]  /*1aa0*/  IMAD R100, R3, R0, RZ ;  /* 0x0000000003647224 */ /* 0x000fcc00078e02ff */
[----:B------:R-:W-:-:S05]  /*1ab0*/  @P1 IADD3 R101, PT, PT, R130, -0x1, RZ ;  /* 0xffffffff82651810 */ /* 0x000fca0007ffe0ff */
[----:B------:R-:W-:Y:S01]  /*1ac0*/  @P1 IMAD R102, R101, R0, RZ ;  /* 0x0000000065661224 */ /* 0x000fe200078e02ff */
[----:B------:R-:W-:-:S04]  /*1ad0*/  SHF.R.S32.HI R101, RZ, 0x1f, R100 ;  /* 0x0000001fff657819 */ /* 0x000fc80000011464 */
[----:B------:R-:W-:Y:S02]  /*1ae0*/  @P1 SHF.R.S32.HI R103, RZ, 0x1f, R102 ;  /* 0x0000001fff671819 */ /* 0x000fe40000011466 */
[----:B------:R-:W-:Y:S02]  /*1af0*/  LEA.HI R100, R101, R100, RZ, 0x3 ;  /* 0x0000006465647211 */ /* 0x000fe400078f18ff */
[----:B------:R-:W-:Y:S02]  /*1b00*/  @P1 LEA.HI R102, R103, R102, RZ, 0x3 ;  /* 0x0000006667661211 */ /* 0x000fe400078f18ff */
[-C--:B------:R-:W-:Y:S02]  /*1b10*/  LEA.HI.SX32 R152, R100, R149.reuse, 0x1d ;  /* 0x0000009564987211 */ /* 0x080fe400078feaff */
[----:B------:R-:W-:Y:S02]  /*1b20*/  @P1 LEA.HI.SX32 R131, R102, R149, 0x1d ;  /* 0x0000009566831211 */ /* 0x000fe400078feaff */
[----:B------:R-:W-:Y:S01]  /*1b30*/  MOV R151, R152 ;  /* 0x0000009800977202 */ /* 0x000fe20000000f00 */
        /* <DEDUP_REMOVED lines=10> */
[----:B------:R-:W-:Y:S02]  /*1be0*/  ISETP.GE.U32.AND P2, PT, R2, 0x60, PT ;  /* 0x000000600200780c */ /* 0x000fe40003f46070 */
[----:B------:R-:W-:Y:S02]  /*1bf0*/  CS2R R154, SRZ ;  /* 0x00000000009a7805 */ /* 0x000fe4000001ff00 */
[----:B------:R-:W-:-:S09]  /*1c00*/  @P3 IADD3 R131, PT, PT, R131, 0x20, RZ ;  /* 0x0000002083833810 */ /* 0x000fd20007ffe0ff */
[----:B0-----:R-:W-:Y:S05]  /*1c10*/  @!P2 BRA `(.L_x_1751) ;  /* 0x000000000078a947 */ /* 0x001fea0003800000 */
[----:B------:R-:W0:Y:S02]  /*1c20*/  LDC.64 R100, c[0x0][0x3b0] ;  /* 0x0000ec00ff647b82 */ /* 0x000e240000000a00 */
[----:B0-----:R-:W-:-:S05]  /*1c30*/  IMAD.WIDE.U32 R100, R131, 0x8, R100 ;  /* 0x0000000883647825 */ /* 0x001fca00078e0064 */
[----:B------:R0:W5:Y:S01]  /*1c40*/  LDG.E.64 R124, desc[UR6][R100.64] ;  /* 0x00000006647c7981 */ /* 0x000162000c1e1b00 */
[----:B------:R-:W-:Y:S05]  /*1c50*/  BRA `(.L_x_1751) ;  /* 0x0000000000687947 */ /* 0x000fea0003800000 */
.L_x_1752:
[C---:B------:R-:W-:Y:S02]  /*1c60*/  ISETP.GE.U32.AND P5, PT, R2.reuse, 0x20, PT ;  /* 0x000000200200780c */ /* 0x040fe40003fa6070 */
[C---:B------:R-:W-:Y:S02]  /*1c70*/  ISETP.GE.U32.AND P3, PT, R2.reuse, 0x40, PT ;  /* 0x000000400200780c */ /* 0x040fe40003f66070 */
[----:B------:R-:W-:-:S09]  /*1c80*/  ISETP.GE.U32.AND P2, PT, R2, 0x60, PT ;  /* 0x000000600200780c */ /* 0x000fd20003f46070 */
[----:B------:R-:W0:Y:S08]  /*1c90*/  @P5 LDC.64 R154, c[0x0][0x3b0] ;  /* 0x0000ec00ff9a5b82 */ /* 0x000e300000000a00 */
[----:B------:R-:W1:Y:S08]  /*1ca0*/  @P5 LDC.64 R148, c[0x0][0x438] ;  /* 0x00010e00ff945b82 */ /* 0x000e700000000a00 */
[----:B------:R-:W2:Y:S08]  /*1cb0*/  @P3 LDC.64 R104, c[0x0][0x3b0] ;  /* 0x0000ec00ff683b82 */ /* 0x000eb00000000a00 */
[----:B------:R-:W3:Y:S01]  /*1cc0*/  @P3 LDC.64 R106, c[0x0][0x438] ;  /* 0x00010e00ff6a3b82 */ /* 0x000ee20000000a00 */
[----:B0-----:R-:W-:-:S07]  /*1cd0*/  @P5 IMAD.WIDE.U32 R154, R131, 0x8, R154 ;  /* 0x00000008839a5825 */ /* 0x001fce00078e009a */
[----:B------:R-:W0:Y:S08]  /*1ce0*/  @P2 LDC.64 R100, c[0x0][0x3b0] ;  /* 0x0000ec00ff642b82 */ /* 0x000e300000000a00 */
[----:B------:R-:W4:Y:S01]  /*1cf0*/  @P2 LDC.64 R102, c[0x0][0x438] ;  /* 0x00010e00ff662b82 */ /* 0x000f220000000a00 */
[----:B-1----:R-:W-:Y:S01]  /*1d00*/  @P5 IMAD.WIDE.U32 R148, R151, 0x10, R148 ;  /* 0x0000001097945825 */ /* 0x002fe200078e0094 */
[----:B------:R-:W-:Y:S01]  /*1d10*/  @P5 IADD3 R131, PT, PT, R131, 0x20, RZ ;  /* 0x0000002083835810 */ /* 0x000fe20007ffe0ff */
[----:B------:R1:W5:Y:S01]  /*1d20*/  @P5 LDG.E.64 R122, desc[UR6][R154.64] ;  /* 0x000000069a7a5981 */ /* 0x000362000c1e1b00 */
[----:B------:R-:W-:-:S03]  /*1d30*/  @P5 IADD3 R151, PT, PT, R151, 0x20, RZ ;  /* 0x0000002097975810 */ /* 0x000fc60007ffe0ff */
[C---:B--2---:R-:W-:Y:S01]  /*1d40*/  @P3 IMAD.WIDE.U32 R104, R131.reuse, 0x8, R104 ;  /* 0x0000000883683825 */ /* 0x044fe200078e0068 */
[----:B------:R-:W-:Y:S01]  /*1d50*/  @P3 IADD3 R131, PT, PT, R131, 0x20, RZ ;  /* 0x0000002083833810 */ /* 0x000fe20007ffe0ff */
[----:B------:R2:W5:Y:S02]  /*1d60*/  @P5 LDG.E.128 R28, desc[UR6][R148.64] ;  /* 0x00000006941c5981 */ /* 0x000564000c1e1d00 */
[C---:B---3--:R-:W-:Y:S01]  /*1d70*/  @P3 IMAD.WIDE.U32 R106, R151.reuse, 0x10, R106 ;  /* 0x00000010976a3825 */ /* 0x048fe200078e006a */
[----:B------:R-:W-:Y:S01]  /*1d80*/  @P3 IADD3 R151, PT, PT, R151, 0x20, RZ ;  /* 0x0000002097973810 */ /* 0x000fe20007ffe0ff */
[----:B------:R2:W5:Y:S02]  /*1d90*/  @P3 LDG.E.64 R120, desc[UR6][R104.64] ;  /* 0x0000000668783981 */ /* 0x000564000c1e1b00 */
[----:B0-----:R-:W-:Y:S02]  /*1da0*/  @P2 IMAD.WIDE.U32 R100, R131, 0x8, R100 ;  /* 0x0000000883642825 */ /* 0x001fe400078e0064 */
[----:B------:R2:W5:Y:S04]  /*1db0*/  @P3 LDG.E.128 R24, desc[UR6][R106.64] ;  /* 0x000000066a183981 */ /* 0x000568000c1e1d00 */
[----:B------:R2:W5:Y:S01]  /*1dc0*/  @P2 LDG.E.64 R124, desc[UR6][R100.64] ;  /* 0x00000006647c2981 */ /* 0x000562000c1e1b00 */
[----:B----4-:R-:W-:-:S05]  /*1dd0*/  @P2 IMAD.WIDE.U32 R102, R151, 0x10, R102 ;  /* 0x0000001097662825 */ /* 0x010fca00078e0066 */
[----:B------:R2:W5:Y:S01]  /*1de0*/  @P2 LDG.E.128 R20, desc[UR6][R102.64] ;  /* 0x0000000666142981 */ /* 0x000562000c1e1d00 */
[----:B-1----:R-:W-:-:S07]  /*1df0*/  CS2R R154, SRZ ;  /* 0x00000000009a7805 */ /* 0x002fce000001ff00 */
.L_x_1751:
[----:B------:R-:W-:Y:S05]  /*1e00*/  BSYNC.RECONVERGENT B0 ;  /* 0x0000000000007941 */ /* 0x000fea0003800200 */
.L_x_1745:
[----:B------:R-:W-:-:S03]  /*1e10*/  UMOV UR4, 0xffffffff ;  /* 0xffffffff00047882 */ /* 0x000fc60000000000 */
[----:B------:R-:W-:Y:S05]  /*1e20*/  BRA.DIV UR4, `(.L_x_1753) ;  /* 0x0000005e04287947 */ /* 0x000fea000b800000 */
[----:B0-2---:R-:W0:Y:S04]  /*1e30*/  SHFL.BFLY PT, R100, R155, 0x1, 0x1f ;  /* 0x0c201f009b647f89 */ /* 0x005e2800000e0000 */
        /* <DEDUP_REMOVED lines=17> */
.L_x_1829:
[----:B------:R-:W3:Y:S01]  /*1f50*/  S2R R148, SR_TID.X ;  /* 0x0000000000947919 */ /* 0x000ee20000002100 */
[----:B------:R-:W-:Y:S01]  /*1f60*/  @P1 IADD3 R103, PT, PT, R130, -0x1, RZ ;  /* 0xffffffff82671810 */ /* 0x000fe20007ffe0ff */
[----:B-1----:R-:W-:Y:S01]  /*1f70*/  FADD.FTZ R100, R107, R100 ;  /* 0x000000646b647221 */ /* 0x002fe20000010000 */
[----:B------:R-:W-:Y:S02]  /*1f80*/  HFMA2 R151, -RZ, RZ, 0, 0 ;  /* 0x00000000ff977431 */ /* 0x000fe400000001ff */
        /* <DEDUP_REMOVED lines=28> */
[----:B-----5:R-:W-:-:S03]  /*2150*/  LOP3.LUT P0, RZ, R122, 0xff, RZ, 0xc0, !PT ;  /* 0x000000ff7aff7812 */ /* 0x020fc6000780c0ff */
[----:B------:R-:W-:-:S04]  /*2160*/  FMUL.FTZ R101, R101, UR13 ;  /* 0x0000000d65657c20 */ /* 0x000fc80008410000 */
[----:B------:R-:W-:-:S05]  /*2170*/  FMUL.FTZ R101, R101, UR12 ;  /* 0x0000000c65657c20 */ /* 0x000fca0008410000 */
[----:B------:R-:W-:-:S04]  /*2180*/  FSEL R101, R101, RZ, P0 ;  /* 0x000000ff65657208 */ /* 0x000fc80000000000 */
[----:B------:R-:W-:-:S04]  /*2190*/  F2FP.F16.F32.PACK_AB R101, RZ, R101 ;  /* 0x00000065ff65723e */ /* 0x000fc800000000ff */
[----:B------:R-:W-:-:S07]  /*21a0*/  PRMT R92, R101, 0x7610, R92 ;  /* 0x00007610655c7816 */ /* 0x000fce000000005c */
.L_x_1760:
[----:B------:R-:W-:Y:S05]  /*21b0*/  BSYNC.RECONVERGENT B2 ;  /* 0x0000000000027941 */ /* 0x000fea0003800200 */
.L_x_1759:
        /* <DEDUP_REMOVED lines=13> */
.L_x_1762:
[----:B------:R-:W-:Y:S05]  /*2290*/  BSYNC.RECONVERGENT B2 ;  /* 0x0000000000027941 */ /* 0x000fea0003800200 */
.L_x_1761:
        /* <DEDUP_REMOVED lines=13> */
.L_x_1764:
[----:B------:R-:W-:Y:S05]  /*2370*/  BSYNC.RECONVERGENT B2 ;  /* 0x0000000000027941 */ /* 0x000fea0003800200 */
.L_x_1763:
        /* <DEDUP_REMOVED lines=13> */
.L_x_1766:
[----:B------:R-:W-:Y:S05]  /*2450*/  BSYNC.RECONVERGENT B2 ;  /* 0x0000000000027941 */ /* 0x000fea0003800200 */
.L_x_1765:
        /* <DEDUP_REMOVED lines=13> */
.L_x_1768:
[----:B------:R-:W-:Y:S05]  /*2530*/  BSYNC.RECONVERGENT B2 ;  /* 0x0000000000027941 */ /* 0x000fea0003800200 */
.L_x_1767:
        /* <DEDUP_REMOVED lines=13> */
.L_x_1770:
[----:B------:R-:W-:Y:S05]  /*2610*/  BSYNC.RECONVERGENT B2 ;  /* 0x0000000000027941 */ /* 0x000fea0003800200 */
.L_x_1769:
        /* <DEDUP_REMOVED lines=13> */
.L_x_1772:
[----:B------:R-:W-:Y:S05]  /*26f0*/  BSYNC.RECONVERGENT B2 ;  /* 0x0000000000027941 */ /* 0x000fea0003800200 */
.L_x_1771:
[----:B------:R-:W-:Y:S05]  /*2700*/  @!P1 BRA `(.L_x_1773) ;  /* 0x0000001000a89947 */ /* 0x000fea0003800000 */
[----:B------:R-:W-:Y:S01]  /*2710*/  FFMA.FTZ R100, R134, R155, R154 ;  /* 0x0000009b86647223 */ /* 0x000fe2000001009a */
[----:B------:R-:W-:-:S03]  /*2720*/  ISETP.GT.AND P0, PT, R153, RZ, PT ;  /* 0x000000ff9900720c */ /* 0x000fc60003f04270 */
[----:B------:R-:W-:-:S04]  /*2730*/  FADD.FTZ R101, R129, -R100 ;  /* 0x8000006481657221 */ /* 0x000fc80000010000 */
[----:B------:R-:W-:-:S05]  /*2740*/  FMUL.FTZ R101, R150, R101 ;  /* 0x0000006596657220 */ /* 0x000fca0000410000 */
[----:B------:R-:W-:Y:S02]  /*2750*/  FSEL R101, R101, RZ, P0 ;  /* 0x000000ff65657208 */ /* 0x000fe40000000000 */
[----:B-----5:R-:W-:-:S03]  /*2760*/  ISETP.GE.U32.AND P0, PT, R122, RZ, PT ;  /* 0x000000ff7a00720c */ /* 0x020fc60003f06070 */
[----:B------:R-:W-:Y:S01]  /*2770*/  FMUL.FTZ R101, R101, UR13 ;  /* 0x0000000d65657c20 */ /* 0x000fe20008410000 */
[----:B------:R-:W-:-:S03]  /*2780*/  ISETP.GE.U32.AND.EX P0, PT, R123, 0x1000000, PT, P0 ;  /* 0x010000007b00780c */ /* 0x000fc60003f06100 */
[----:B------:R-:W-:-:S05]  /*2790*/  FMUL.FTZ R101, R101, UR12 ;  /* 0x0000000c65657c20 */ /* 0x000fca0008410000 */
[----:B------:R-:W-:-:S04]  /*27a0*/  FSEL R101, R101, RZ, P0 ;  /* 0x000000ff65657208 */ /* 0x000fc80000000000 */
[----:B------:R-:W-:-:S04]  /*27b0*/  F2FP.F16.F32.PACK_AB R101, RZ, R101 ;  /* 0x00000065ff65723e */ /* 0x000fc800000000ff */
[----:B------:R-:W-:Y:S01]  /*27c0*/  PRMT R95, R95, 0x5410, R101 ;  /* 0x000054105f5f7816 */ /* 0x000fe20000000065 */
[----:B------:R-:W-:Y:S06]  /*27d0*/  BRA `(.L_x_1773) ;  /* 0x0000001000747947 */ /* 0x000fec0003800000 */
.L_x_1758:
[----:B------:R-:W1:Y:S01]  /*27e0*/  @P1 LDC.64 R98, c[0x0][0x408] ;  /* 0x00010200ff621b82 */ /* 0x000e620000000a00 */
[-CC-:B------:R-:W-:Y:S01]  /*27f0*/  FFMA.FTZ R96, R147, R155.reuse, R154.reuse ;  /* 0x0000009b93607223 */ /* 0x180fe2000001009a */
[----:B------:R-:W-:Y:S01]  /*2800*/  ISETP.GT.AND P0, PT, R153, RZ, PT ;  /* 0x000000ff9900720c */ /* 0x000fe20003f04270 */
[-CC-:B------:R-:W-:Y:S01]  /*2810*/  FFMA.FTZ R103, R146, R155.reuse, R154.reuse ;  /* 0x0000009b92677223 */ /* 0x180fe2000001009a */
[-C--:B------:R-:W-:Y:S01]  /*2820*/  FFMA.FTZ R157, R142, R155.reuse, R154 ;  /* 0x0000009b8e9d7223 */ /* 0x080fe2000001009a */
[----:B------:R-:W-:Y:S01]  /*2830*/  FADD.FTZ R97, R145, -R96 ;  /* 0x8000006091617221 */ /* 0x000fe20000010000 */
[----:B------:R-:W-:Y:S01]  /*2840*/  FFMA.FTZ R104, R143, R155, R154 ;  /* 0x0000009b8f687223 */ /* 0x000fe2000001009a */
[----:B------:R-:W-:Y:S01]  /*2850*/  FADD.FTZ R103, R144, -R103 ;  /* 0x8000006790677221 */ /* 0x000fe20000010000 */
[----:B------:R-:W2:Y:S01]  /*2860*/  @P1 LDC.64 R100, c[0x0][0x408] ;  /* 0x00010200ff641b82 */ /* 0x000ea20000000a00 */
[----:B------:R-:W-:Y:S01]  /*2870*/  FMUL.FTZ R97, R150, R97 ;  /* 0x0000006196617220 */ /* 0x000fe20000410000 */
[----:B------:R-:W-:Y:S01]  /*2880*/  FADD.FTZ R157, R140, -R157 ;  /* 0x8000009d8c9d7221 */ /* 0x000fe20000010000 */
[----:B------:R-:W-:Y:S01]  /*2890*/  FMUL.FTZ R103, R150, R103 ;  /* 0x0000006796677220 */ /* 0x000fe20000410000 */
[----:B0-----:R-:W-:Y:S01]  /*28a0*/  FADD.FTZ R107, R141, -R104 ;  /* 0x800000688d6b7221 */ /* 0x001fe20000010000 */
[-CC-:B------:R-:W-:Y:S01]  /*28b0*/  FFMA.FTZ R156, R139, R155.reuse, R154.reuse ;  /* 0x0000009b8b9c7223 */ /* 0x180fe2000001009a */
[----:B------:R-:W-:Y:S01]  /*28c0*/  FSEL R102, R97, RZ, P0 ;  /* 0x000000ff61667208 */ /* 0x000fe20000000000 */
[----:B------:R-:W-:Y:S01]  /*28d0*/  FFMA.FTZ R159, R138, R155, R154 ;  /* 0x0000009b8a9f7223 */ /* 0x000fe2000001009a */
[----:B------:R-:W0:Y:S01]  /*28e0*/  @P1 LDC.64 R96, c[0x0][0x408] ;  /* 0x00010200ff601b82 */ /* 0x000e220000000a00 */
[----:B------:R-:W-:Y:S01]  /*28f0*/  FSEL R106, R103, RZ, P0 ;  /* 0x000000ff676a7208 */ /* 0x000fe20000000000 */
[C---:B------:R-:W-:Y:S01]  /*2900*/  FMUL.FTZ R103, R150.reuse, R157 ;  /* 0x0000009d96677220 */ /* 0x040fe20000410000 */
[----:B------:R-:W-:Y:S01]  /*2910*/  FMUL.FTZ R104, R150, R107 ;  /* 0x0000006b96687220 */ /* 0x000fe20000410000 */
[----:B------:R-:W-:Y:S01]  /*2920*/  FADD.FTZ R157, R137, -R156 ;  /* 0x8000009c899d7221 */ /* 0x000fe20000010000 */
[----:B------:R-:W-:Y:S01]  /*2930*/  FFMA.FTZ R156, R135, R155, R154 ;  /* 0x0000009b879c7223 */ /* 0x000fe2000001009a */
[----:B------:R-:W-:Y:S01]  /*2940*/  FADD.FTZ R159, R136, -R159 ;  /* 0x8000009f889f7221 */ /* 0x000fe20000010000 */
[----:B------:R-:W-:Y:S01]  /*2950*/  FSEL R103, R103, RZ, P0 ;  /* 0x000000ff67677208 */ /* 0x000fe20000000000 */
[----:B-1----:R-:W-:Y:S01]  /*2960*/  @P1 FMUL.FTZ R99, R102, R99 ;  /* 0x0000006366631220 */ /* 0x002fe20000410000 */
[----:B------:R-:W-:Y:S01]  /*2970*/  FSEL R104, R104, RZ, P0 ;  /* 0x000000ff68687208 */ /* 0x000fe20000000000 */
[----:B------:R-:W-:Y:S01]  /*2980*/  FADD.FTZ R163, R133, -R156 ;  /* 0x8000009c85a37221 */ /* 0x000fe20000010000 */
[C---:B------:R-:W-:Y:S01]  /*2990*/  FMUL.FTZ R156, R150.reuse, R159 ;  /* 0x0000009f969c7220 */ /* 0x040fe20000410000 */
[----:B------:R-:W-:Y:S01]  /*29a0*/  @P1 FMUL.FTZ R105, R99, R98 ;  /* 0x0000006263691220 */ /* 0x000fe20000410000 */
[C---:B------:R-:W-:Y:S01]  /*29b0*/  FMUL.FTZ R157, R150.reuse, R157 ;  /* 0x0000009d969d7220 */ /* 0x040fe20000410000 */
[----:B------:R-:W1:Y:S01]  /*29c0*/  @P1 LDC.64 R98, c[0x0][0x408] ;  /* 0x00010200ff621b82 */ /* 0x000e620000000a00 */
[----:B------:R-:W-:Y:S01]  /*29d0*/  FMUL.FTZ R158, R150, R163 ;  /* 0x000000a3969e7220 */ /* 0x000fe20000410000 */
[----:B--2---:R-:W-:Y:S01]  /*29e0*/  @P1 FMUL.FTZ R101, R103, R101 ;  /* 0x0000006567651220 */ /* 0x004fe20000410000 */
[----:B-----5:R-:W-:-:S02]  /*29f0*/  @P1 LOP3.LUT P4, RZ, R122, 0xff, RZ, 0xc0, !PT ;  /* 0x000000ff7aff1812 */ /* 0x020fc4000788c0ff */
[----:B------:R-:W-:Y:S01]  /*2a00*/  FSEL R156, R156, RZ, P0 ;  /* 0x000000ff9c9c7208 */ /* 0x000fe20000000000 */
[----:B------:R-:W-:Y:S01]  /*2a10*/  @P1 FMUL.FTZ R161, R101, R100 ;  /* 0x0000006465a11220 */ /* 0x000fe20000410000 */
[----:B------:R-:W-:Y:S01]  /*2a20*/  FSEL R158, R158, RZ, P0 ;  /* 0x000000ff9e9e7208 */ /* 0x000fe20000000000 */
[----:B------:R-:W2:Y:S01]  /*2a30*/  @P1 LDC.64 R100, c[0x0][0x408] ;  /* 0x00010200ff641b82 */ /* 0x000ea20000000a00 */
[----:B------:R-:W-:Y:S01]  /*2a40*/  @P1 LOP3.LUT P5, RZ, R122, 0xff00, RZ, 0xc0, !PT ;  /* 0x0000ff007aff1812 */ /* 0x000fe200078ac0ff */
[----:B0-----:R-:W-:Y:S01]  /*2a50*/  @P1 FMUL.FTZ R97, R106, R97 ;  /* 0x000000616a611220 */ /* 0x001fe20000410000 */
[----:B------:R-:W-:-:S03]  /*2a60*/  FSEL R157, R157, RZ, P0 ;  /* 0x000000ff9d9d7208 */ /* 0x000fc60000000000 */
[----:B------:R-:W-:Y:S02]  /*2a70*/  @P1 FMUL.FTZ R107, R97, R96 ;  /* 0x00000060616b1220 */ /* 0x000fe40000410000 */
[----:B------:R-:W0:Y:S01]  /*2a80*/  @P1 LDC.64 R96, c[0x0][0x408] ;  /* 0x00010200ff601b82 */ /* 0x000e220000000a00 */
[----:B-1----:R-:W-:-:S04]  /*2a90*/  @P1 FMUL.FTZ R99, R104, R99 ;  /* 0x0000006368631220 */ /* 0x002fc80000410000 */
[----:B------:R-:W-:-:S03]  /*2aa0*/  @P1 FMUL.FTZ R160, R99, R98 ;  /* 0x0000006263a01220 */ /* 0x000fc60000410000 */
[----:B------:R-:W1:Y:S01]  /*2ab0*/  @P1 LDC.64 R98, c[0x0][0x408] ;  /* 0x00010200ff621b82 */ /* 0x000e620000000a00 */
[----:B--2---:R-:W-:-:S04]  /*2ac0*/  @P1 FMUL.FTZ R101, R158, R101 ;  /* 0x000000659e651220 */ /* 0x004fc80000410000 */
[----:B------:R-:W-:Y:S01]  /*2ad0*/  @P1 FMUL.FTZ R100, R101, R100 ;  /* 0x0000006465641220 */ /* 0x000fe20000410000 */
[----:B------:R-:W-:Y:S02]  /*2ae0*/  @P1 FSEL R101, R105, RZ, P4 ;  /* 0x000000ff69651208 */ /* 0x000fe40002000000 */
[----:B------:R-:W-:Y:S01]  /*2af0*/  @P1 FSEL R105, R107, RZ, P5 ;  /* 0x000000ff6b691208 */ /* 0x000fe20002800000 */
[----:B0-----:R-:W-:Y:S01]  /*2b00*/  @P1 FMUL.FTZ R97, R157, R97 ;  /* 0x000000619d611220 */ /* 0x001fe20000410000 */
[C---:B------:R-:W-:Y:S02]  /*2b10*/  @P1 LOP3.LUT P4, RZ, R122.reuse, 0xff0000, RZ, 0xc0, !PT ;  /* 0x00ff00007aff1812 */ /* 0x040fe4000788c0ff */
[----:B------:R-:W-:Y:S01]  /*2b20*/  @P1 LOP3.LUT P5, RZ, R122, 0xff000000, RZ, 0xc0, !PT ;  /* 0xff0000007aff1812 */ /* 0x000fe200078ac0ff */
[----:B------:R-:W-:Y:S01]  /*2b30*/  @P1 FMUL.FTZ R159, R97, R96 ;  /* 0x00000060619f1220 */ /* 0x000fe20000410000 */
[----:B------:R-:W-:Y:S02]  /*2b40*/  @P1 FSEL R107, R160, RZ, P4 ;  /* 0x000000ffa06b1208 */ /* 0x000fe40002000000 */
[----:B------:R-:W-:-:S02]  /*2b50*/  @P1 FSEL R160, R161, RZ, P5 ;  /* 0x000000ffa1a01208 */ /* 0x000fc40002800000 */
[C---:B------:R-:W-:Y:S02]  /*2b60*/  @P1 LOP3.LUT P5, RZ, R123.reuse, 0xff00, RZ, 0xc0, !PT ;  /* 0x0000ff007bff1812 */ /* 0x040fe400078ac0ff */
[----:B------:R-:W-:Y:S02]  /*2b70*/  @P1 F2FP.F16.F32.PACK_AB R101, RZ, R101 ;  /* 0x00000065ff65123e */ /* 0x000fe400000000ff */
[----:B------:R-:W-:Y:S01]  /*2b80*/  F2FP.F16.F32.PACK_AB R96, R106, R102 ;  /* 0x000000666a60723e */ /* 0x000fe200000000ff */
[----:B-1----:R-:W-:Y:S01]  /*2b90*/  @P1 FMUL.FTZ R99, R156, R99 ;  /* 0x000000639c631220 */ /* 0x002fe20000410000 */
[----:B------:R-:W-:Y:S01]  /*2ba0*/  @P1 LOP3.LUT P4, RZ, R123, 0xff, RZ, 0xc0, !PT ;  /* 0x000000ff7bff1812 */ /* 0x000fe2000788c0ff */
[----:B------:R-:W-:Y:S01]  /*2bb0*/  FFMA.FTZ R102, R134, R155, R154 ;  /* 0x0000009b86667223 */ /* 0x000fe2000001009a */
[----:B------:R-:W-:Y:S01]  /*2bc0*/  @P1 PRMT R92, R101, 0x7610, R92 ;  /* 0x00007610655c1816 */ /* 0x000fe2000000005c */
[----:B------:R-:W-:Y:S01]  /*2bd0*/  @P1 FMUL.FTZ R99, R99, R98 ;  /* 0x0000006263631220 */ /* 0x000fe20000410000 */
[----:B------:R-:W-:-:S02]  /*2be0*/  @P1 FSEL R159, R159, RZ, P4 ;  /* 0x000000ff9f9f1208 */ /* 0x000fc40002000000 */
[----:B------:R-:W-:Y:S02]  /*2bf0*/  @P1 LOP3.LUT P4, RZ, R123, 0xff0000, RZ, 0xc0, !PT ;  /* 0x00ff00007bff1812 */ /* 0x000fe4000788c0ff */
[----:B------:R-:W-:Y:S02]  /*2c00*/  @P1 FSEL R99, R99, RZ, P5 ;  /* 0x000000ff63631208 */ /* 0x000fe40002800000 */
[----:B------:R-:W-:Y:S02]  /*2c10*/  @P1 F2FP.F16.F32.PACK_AB R107, RZ, R107 ;  /* 0x0000006bff6b123e */ /* 0x000fe400000000ff */
[----:B------:R-:W-:Y:S01]  /*2c20*/  @P1 F2FP.F16.F32.PACK_AB R101, RZ, R99 ;  /* 0x00000063ff65123e */ /* 0x000fe200000000ff */
[----:B------:R-:W-:Y:S01]  /*2c30*/  FADD.FTZ R99, R129, -R102 ;  /* 0x8000006681637221 */ /* 0x000fe20000010000 */
[----:B------:R-:W-:Y:S02]  /*2c40*/  @P1 F2FP.F16.F32.PACK_AB R159, RZ, R159 ;  /* 0x0000009fff9f123e */ /* 0x000fe400000000ff */
[----:B------:R-:W-:Y:S01]  /*2c50*/  @P1 FSEL R100, R100, RZ, P4 ;  /* 0x000000ff64641208 */ /* 0x000fe20002000000 */
[----:B------:R-:W-:Y:S01]  /*2c60*/  FMUL.FTZ R99, R150, R99 ;  /* 0x0000006396637220 */ /* 0x000fe20000410000 */
[----:B------:R-:W-:-:S02]  /*2c70*/  F2FP.F16.F32.PACK_AB R97, R103, R104 ;  /* 0x000000686761723e */ /* 0x000fc400000000ff */
[----:B------:R-:W-:Y:S02]  /*2c80*/  @P1 F2FP.F16.F32.PACK_AB R105, RZ, R105 ;  /* 0x00000069ff69123e */ /* 0x000fe400000000ff */
[----:B------:R-:W-:Y:S02]  /*2c90*/  @P1 F2FP.F16.F32.PACK_AB R160, RZ, R160 ;  /* 0x000000a0ffa0123e */ /* 0x000fe400000000ff */
[----:B------:R-:W-:Y:S02]  /*2ca0*/  @P1 F2FP.F16.F32.PACK_AB R100, RZ, R100 ;  /* 0x00000064ff64123e */ /* 0x000fe400000000ff */
[----:B------:R-:W-:Y:S02]  /*2cb0*/  @P1 PRMT R93, R107, 0x7610, R93 ;  /* 0x000076106b5d1816 */ /* 0x000fe4000000005d */
[----:B------:R-:W-:Y:S02]  /*2cc0*/  FSEL R103, R99, RZ, P0 ;  /* 0x000000ff63677208 */ /* 0x000fe40000000000 */
[----:B------:R-:W-:-:S02]  /*2cd0*/  @P1 PRMT R94, R159, 0x7610, R94 ;  /* 0x000076109f5e1816 */ /* 0x000fc4000000005e */
[----:B------:R-:W-:Y:S02]  /*2ce0*/  F2FP.F16.F32.PACK_AB R98, R156, R157 ;  /* 0x0000009d9c62723e */ /* 0x000fe400000000ff */
[----:B------:R-:W-:Y:S02]  /*2cf0*/  @P1 PRMT R92, R92, 0x5410, R105 ;  /* 0x000054105c5c1816 */ /* 0x000fe40000000069 */
[----:B------:R-:W-:Y:S02]  /*2d00*/  @P1 PRMT R93, R93, 0x5410, R160 ;  /* 0x000054105d5d1816 */ /* 0x000fe400000000a0 */
[----:B------:R-:W-:Y:S02]  /*2d10*/  F2FP.F16.F32.PACK_AB R99, R103, R158 ;  /* 0x0000009e6763723e */ /* 0x000fe400000000ff */
        /* <DEDUP_REMOVED lines=8> */
[----:B------:R-:W-:-:S04]  /*2da0*/  F2FP.F16.F32.PACK_AB R100, RZ, R100 ;  /* 0x00000064ff64723e */ /* 0x000fc800000000ff */
[----:B------:R-:W-:Y:S01]  /*2db0*/  PRMT R95, R95, 0x5410, R100 ;  /* 0x000054105f5f7816 */ /* 0x000fe20000000064 */
[----:B------:R-:W-:Y:S06]  /*2dc0*/  BRA `(.L_x_1773) ;  /* 0x0000000800f87947 */ /* 0x000fec0003800000 */
.L_x_1757:
[----:B------:R-:W-:Y:S02]  /*2dd0*/  MOV R131, UR20 ;  /* 0x0000001400837c02 */ /* 0x000fe40008000f00 */
[----:B------:R-:W-:Y:S02]  /*2de0*/  MOV R130, UR21 ;  /* 0x0000001500827c02 */ /* 0x000fe40008000f00 */
[----:B------:R-:W-:-:S04]  /*2df0*/  ISETP.NE.U32.AND P0, PT, R131, RZ, PT ;  /* 0x000000ff8300720c */ /* 0x000fc80003f05070 */
[----:B------:R-:W-:-:S13]  /*2e00*/  ISETP.NE.AND.EX P0, PT, R130, RZ, PT, P0 ;  /* 0x000000ff8200720c */ /* 0x000fda0003f05300 */
[----:B------:R-:W-:Y:S05]  /*2e10*/  @P0 BRA `(.L_x_1774) ;  /* 0x00000004006c0947 */ /* 0x000fea0003800000 */
[----:B------:R-:W-:Y:S01]  /*2e20*/  ISETP.GT.AND P0, PT, R153, RZ, PT ;  /* 0x000000ff9900720c */ /* 0x000fe20003f04270 */
[--C-:B0----5:R-:W-:Y:S01]  /*2e30*/  HADD2.F32 R107, -RZ, R28.reuse.H0_H0 ;  /* 0x2000001cff6b7230 */ /* 0x121fe20000004100 */
[----:B------:R-:W0:Y:S01]  /*2e40*/  @P1 LDC.64 R102, c[0x0][0x408] ;  /* 0x00010200ff661b82 */ /* 0x000e220000000a00 */
[----:B------:R-:W-:Y:S01]  /*2e50*/  HADD2.F32 R104, -RZ, R28.H1_H1 ;  /* 0x3000001cff687230 */ /* 0x000fe20000004100 */
[C---:B------:R-:W-:Y:S01]  /*2e60*/  @P1 LOP3.LUT P4, RZ, R122.reuse, 0xff, RZ, 0xc0, !PT ;  /* 0x000000ff7aff1812 */ /* 0x040fe2000788c0ff */
[----:B------:R-:W-:Y:S01]  /*2e70*/  HADD2.F32 R105, -RZ, R29.H0_H0 ;  /* 0x2000001dff697230 */ /* 0x000fe20000004100 */
[----:B------:R-:W-:Y:S01]  /*2e80*/  @P1 LOP3.LUT P5, RZ, R122, 0xff00, RZ, 0xc0, !PT ;  /* 0x0000ff007aff1812 */ /* 0x000fe200078ac0ff */
[--C-:B------:R-:W-:Y:S01]  /*2e90*/  HADD2.F32 R161, -RZ, R30.reuse.H1_H1 ;  /* 0x3000001effa17230 */ /* 0x100fe20000004100 */
[----:B------:R-:W-:Y:S01]  /*2ea0*/  @P1 LOP3.LUT P6, RZ, R123, 0xff0000, RZ, 0xc0, !PT ;  /* 0x00ff00007bff1812 */ /* 0x000fe200078cc0ff */
[----:B------:R-:W-:Y:S02]  /*2eb0*/  HADD2.F32 R159, -RZ, R30.H0_H0 ;  /* 0x2000001eff9f7230 */ /* 0x000fe40000004100 */
[----:B------:R-:W-:-:S02]  /*2ec0*/  HADD2.F32 R163, -RZ, R31.H0_H0 ;  /* 0x2000001fffa37230 */ /* 0x000fc40000004100 */
[-CC-:B------:R-:W-:Y:S01]  /*2ed0*/  @P0 FFMA.FTZ R100, R147, R155.reuse, R154.reuse ;  /* 0x0000009b93640223 */ /* 0x180fe2000001009a */
[-CC-:B------:R-:W-:Y:S01]  /*2ee0*/  @P0 FFMA.FTZ R101, R146, R155.reuse, R154.reuse ;  /* 0x0000009b92650223 */ /* 0x180fe2000001009a */
[-C--:B------:R-:W-:Y:S02]  /*2ef0*/  @P0 FFMA.FTZ R157, R142, R155.reuse, R154 ;  /* 0x0000009b8e9d0223 */ /* 0x080fe4000001009a */
[----:B------:R-:W-:Y:S01]  /*2f00*/  @P0 FADD.FTZ R100, R145, -R100 ;  /* 0x8000006491640221 */ /* 0x000fe20000010000 */
[----:B------:R-:W-:Y:S01]  /*2f10*/  @P0 FADD.FTZ R101, R144, -R101 ;  /* 0x8000006590650221 */ /* 0x000fe20000010000 */
[----:B------:R-:W-:Y:S01]  /*2f20*/  @P0 FADD.FTZ R106, R140, -R157 ;  /* 0x8000009d8c6a0221 */ /* 0x000fe20000010000 */
[----:B------:R-:W-:Y:S02]  /*2f30*/  HADD2.F32 R157, -RZ, R29.H1_H1 ;  /* 0x3000001dff9d7230 */ /* 0x000fe40000004100 */
[C---:B------:R-:W-:Y:S01]  /*2f40*/  @P0 FFMA.FTZ R107, R150.reuse, R100, R107 ;  /* 0x00000064966b0223 */ /* 0x040fe2000001006b */
[----:B------:R-:W-:Y:S01]  /*2f50*/  @P0 FFMA.FTZ R100, R143, R155, R154 ;  /* 0x0000009b8f640223 */ /* 0x000fe2000001009a */
[C---:B------:R-:W-:Y:S01]  /*2f60*/  @P0 FFMA.FTZ R104, R150.reuse, R101, R104 ;  /* 0x0000006596680223 */ /* 0x040fe20000010068 */
[----:B------:R-:W-:-:S02]  /*2f70*/  @P0 FFMA.FTZ R157, R150, R106, R157 ;  /* 0x0000006a969d0223 */ /* 0x000fc4000001009d */
[----:B------:R-:W-:Y:S01]  /*2f80*/  @P0 FADD.FTZ R100, R141, -R100 ;  /* 0x800000648d640221 */ /* 0x000fe20000010000 */
[----:B------:R-:W-:-:S03]  /*2f90*/  @P0 FFMA.FTZ R106, R139, R155, R154 ;  /* 0x0000009b8b6a0223 */ /* 0x000fc6000001009a */
[C---:B------:R-:W-:Y:S01]  /*2fa0*/  @P0 FFMA.FTZ R105, R150.reuse, R100, R105 ;  /* 0x0000006496690223 */ /* 0x040fe20000010069 */
[----:B------:R-:W-:Y:S01]  /*2fb0*/  @P0 FADD.FTZ R106, R137, -R106 ;  /* 0x8000006a896a0221 */ /* 0x000fe20000010000 */
[----:B------:R-:W1:Y:S03]  /*2fc0*/  @P1 LDC.64 R100, c[0x0][0x408] ;  /* 0x00010200ff641b82 */ /* 0x000e660000000a00 */
[----:B------:R-:W-:Y:S01]  /*2fd0*/  @P0 FFMA.FTZ R159, R150, R106, R159 ;  /* 0x0000006a969f0223 */ /* 0x000fe2000001009f */
[----:B-1----:R-:W-:Y:S01]  /*2fe0*/  @P1 FMUL.FTZ R101, R107, R101 ;  /* 0x000000656b651220 */ /* 0x002fe20000410000 */
[----:B0-----:R-:W-:Y:S01]  /*2ff0*/  @P1 FMUL.FTZ R107, R104, R103 ;  /* 0x00000067686b1220 */ /* 0x001fe20000410000 */
[-CC-:B------:R-:W-:Y:S01]  /*3000*/  @P0 FFMA.FTZ R103, R138, R155.reuse, R154.reuse ;  /* 0x0000009b8a670223 */ /* 0x180fe2000001009a */
[----:B------:R-:W-:Y:S02]  /*3010*/  @P0 FFMA.FTZ R104, R135, R155, R154 ;  /* 0x0000009b87680223 */ /* 0x000fe4000001009a */
[----:B------:R-:W-:Y:S01]  /*3020*/  @P1 FMUL.FTZ R102, R107, R102 ;  /* 0x000000666b661220 */ /* 0x000fe20000410000 */
[----:B------:R-:W-:Y:S01]  /*3030*/  @P0 FADD.FTZ R103, R136, -R103 ;  /* 0x8000006788670221 */ /* 0x000fe20000010000 */
[----:B------:R-:W-:Y:S01]  /*3040*/  @P0 FADD.FTZ R104, R133, -R104 ;  /* 0x8000006885680221 */ /* 0x000fe20000010000 */
[----:B------:R-:W0:Y:S02]  /*3050*/  @P1 LDC.64 R106, c[0x0][0x408] ;  /* 0x00010200ff6a1b82 */ /* 0x000e240000000a00 */
[----:B------:R-:W-:Y:S01]  /*3060*/  @P0 FFMA.FTZ R161, R150, R103, R161 ;  /* 0x0000006796a10223 */ /* 0x000fe200000100a1 */
[----:B------:R-:W-:Y:S01]  /*3070*/  @P1 FMUL.FTZ R103, R101, R100 ;  /* 0x0000006465671220 */ /* 0x000fe20000410000 */
[----:B------:R-:W-:Y:S01]  /*3080*/  @P1 FSEL R102, R102, RZ, P5 ;  /* 0x000000ff66661208 */ /* 0x000fe20002800000 */
[----:B------:R-:W-:Y:S01]  /*3090*/  @P0 FFMA.FTZ R163, R150, R104, R163 ;  /* 0x0000006896a30223 */ /* 0x000fe200000100a3 */
[----:B------:R-:W-:-:S02]  /*30a0*/  @P1 LOP3.LUT P5, RZ, R122, 0xff000000, RZ, 0xc0, !PT ;  /* 0xff0000007aff1812 */ /* 0x000fc400078ac0ff */
[----:B------:R-:W1:Y:S01]  /*30b0*/  @P1 LDC.64 R100, c[0x0][0x408] ;  /* 0x00010200ff641b82 */ /* 0x000e620000000a00 */
[----:B------:R-:W-:Y:S02]  /*30c0*/  @P1 FSEL R103, R103, RZ, P4 ;  /* 0x000000ff67671208 */ /* 0x000fe40002000000 */
[----:B------:R-:W-:Y:S02]  /*30d0*/  @P1 F2FP.F16.F32.PACK_AB R102, RZ, R102 ;  /* 0x00000066ff66123e */ /* 0x000fe400000000ff */
[----:B------:R-:W-:Y:S02]  /*30e0*/  @P1 F2FP.F16.F32.PACK_AB R103, RZ, R103 ;  /* 0x00000067ff67123e */ /* 0x000fe400000000ff */
[----:B------:R-:W-:Y:S02]  /*30f0*/  @P1 LOP3.LUT P4, RZ, R122, 0xff0000, RZ, 0xc0, !PT ;  /* 0x00ff00007aff1812 */ /* 0x000fe4000788c0ff */
[----:B------:R-:W-:-:S04]  /*3100*/  @P1 PRMT R92, R103, 0x7610, R92 ;  /* 0x00007610675c1816 */ /* 0x000fc8000000005c */
[----:B------:R-:W-:Y:S02]  /*3110*/  @P1 PRMT R92, R92, 0x5410, R102 ;  /* 0x000054105c5c1816 */ /* 0x000fe40000000066 */
[----:B------:R-:W2:Y:S01]  /*3120*/  @P1 LDC.64 R102, c[0x0][0x408] ;  /* 0x00010200ff661b82 */ /* 0x000ea20000000a00 */
[----:B0-----:R-:W-:-:S04]  /*3130*/  @P1 FMUL.FTZ R107, R163, R107 ;  /* 0x0000006ba36b1220 */ /* 0x001fc80000410000 */
[----:B------:R-:W-:Y:S01]  /*3140*/  @P1 FMUL.FTZ R106, R107, R106 ;  /* 0x0000006a6b6a1220 */ /* 0x000fe20000410000 */
[----:B-1----:R-:W-:-:S04]  /*3150*/  @P1 FMUL.FTZ R101, R105, R101 ;  /* 0x0000006569651220 */ /* 0x002fc80000410000 */
[----:B------:R-:W-:Y:S01]  /*3160*/  @P1 FSEL R106, R106, RZ, P6 ;  /* 0x000000ff6a6a1208 */ /* 0x000fe20003000000 */
[----:B------:R-:W0:Y:S01]  /*3170*/  @P1 LDC.64 R104, c[0x0][0x408] ;  /* 0x00010200ff681b82 */ /* 0x000e220000000a00 */
[----:B------:R-:W-:Y:S02]  /*3180*/  @P1 FMUL.FTZ R156, R101, R100 ;  /* 0x00000064659c1220 */ /* 0x000fe40000410000 */
[----:B------:R-:W-:-:S03]  /*3190*/  @P1 F2FP.F16.F32.PACK_AB R106, RZ, R106 ;  /* 0x0000006aff6a123e */ /* 0x000fc600000000ff */
[----:B------:R-:W-:Y:S02]  /*31a0*/  @P1 FSEL R156, R156, RZ, P4 ;  /* 0x000000ff9c9c1208 */ /* 0x000fe40002000000 */
[----:B------:R-:W1:Y:S01]  /*31b0*/  @P1 LDC.64 R100, c[0x0][0x408] ;  /* 0x00010200ff641b82 */ /* 0x000e620000000a00 */
[----:B------:R-:W-:Y:S02]  /*31c0*/  @P1 LOP3.LUT P4, RZ, R123, 0xff, RZ, 0xc0, !PT ;  /* 0x000000ff7bff1812 */ /* 0x000fe4000788c0ff */
[----:B------:R-:W-:Y:S01]  /*31d0*/  @P1 F2FP.F16.F32.PACK_AB R156, RZ, R156 ;  /* 0x0000009cff9c123e */ /* 0x000fe200000000ff */
[----:B--2---:R-:W-:Y:S01]  /*31e0*/  @P1 FMUL.FTZ R103, R159, R103 ;  /* 0x000000679f671220 */ /* 0x004fe20000410000 */
[----:B------:R-:W-:Y:S02]  /*31f0*/  @P1 PRMT R95, R106, 0x7610, R95 ;  /* 0x000076106a5f1816 */ /* 0x000fe4000000005f */
[----:B------:R-:W-:Y:S01]  /*3200*/  @P1 PRMT R93, R156, 0x7610, R93 ;  /* 0x000076109c5d1816 */ /* 0x000fe2000000005d */
[----:B------:R-:W-:-:S05]  /*3210*/  @P1 FMUL.FTZ R102, R103, R102 ;  /* 0x0000006667661220 */ /* 0x000fca0000410000 */
[----:B------:R-:W-:Y:S01]  /*3220*/  @P1 FSEL R102, R102, RZ, P4 ;  /* 0x000000ff66661208 */ /* 0x000fe20002000000 */
[----:B0-----:R-:W-:-:S03]  /*3230*/  @P1 FMUL.FTZ R105, R161, R105 ;  /* 0x00000069a1691220 */ /* 0x001fc60000410000 */
[----:B------:R-:W-:Y:S01]  /*3240*/  @P1 F2FP.F16.F32.PACK_AB R102, RZ, R102 ;  /* 0x00000066ff66123e */ /* 0x000fe200000000ff */
[----:B------:R-:W-:-:S03]  /*3250*/  @P1 FMUL.FTZ R104, R105, R104 ;  /* 0x0000006869681220 */ /* 0x000fc60000410000 */
[----:B------:R-:W-:Y:S01]  /*3260*/  @P1 PRMT R94, R102, 0x7610, R94 ;  /* 0x00007610665e1816 */ /* 0x000fe2000000005e */
[----:B-1----:R-:W-:-:S04]  /*3270*/  @P1 FMUL.FTZ R101, R157, R101 ;  /* 0x000000659d651220 */ /* 0x002fc80000410000 */
[----:B------:R-:W-:-:S05]  /*3280*/  @P1 FMUL.FTZ R100, R101, R100 ;  /* 0x0000006465641220 */ /* 0x000fca0000410000 */
[----:B------:R-:W-:Y:S02]  /*3290*/  @P1 FSEL R100, R100, RZ, P5 ;  /* 0x000000ff64641208 */ /* 0x000fe40002800000 */
[----:B------:R-:W-:Y:S02]  /*32a0*/  @P1 LOP3.LUT P5, RZ, R123, 0xff00, RZ, 0xc0, !PT ;  /* 0x0000ff007bff1812 */ /* 0x000fe400078ac0ff */
[----:B------:R-:W-:Y:S02]  /*32b0*/  @P1 F2FP.F16.F32.PACK_AB R100, RZ, R100 ;  /* 0x00000064ff64123e */ /* 0x000fe400000000ff */
[----:B------:R-:W-:Y:S02]  /*32c0*/  @P1 FSEL R104, R104, RZ, P5 ;  /* 0x000000ff68681208 */ /* 0x000fe40002800000 */
[----:B------:R-:W-:Y:S02]  /*32d0*/  @P1 PRMT R93, R93, 0x5410, R100 ;  /* 0x000054105d5d1816 */ /* 0x000fe40000000064 */
[----:B------:R-:W-:-:S04]  /*32e0*/  @P1 F2FP.F16.F32.PACK_AB R104, RZ, R104 ;  /* 0x00000068ff68123e */ /* 0x000fc800000000ff */
[----:B------:R-:W-:Y:S01]  /*32f0*/  @P1 PRMT R94, R94, 0x5410, R104 ;  /* 0x000054105e5e1816 */ /* 0x000fe20000000068 */
[----:B------:R-:W-:Y:S06]  /*3300*/  @!P1 BRA `(.L_x_1773) ;  /* 0x0000000400a89947 */ /* 0x000fec0003800000 */
[----:B------:R-:W-:Y:S01]  /*3310*/  @P0 FFMA.FTZ R100, R134, R155, R154 ;  /* 0x0000009b86640223 */ /* 0x000fe2000001009a */
[----:B------:R-:W-:-:S03]  /*3320*/  HADD2.F32 R101, -RZ, R31.H1_H1 ;  /* 0x3000001fff657230 */ /* 0x000fc60000004100 */
[----:B------:R-:W-:-:S04]  /*3330*/  @P0 FADD.FTZ R100, R129, -R100 ;  /* 0x8000006481640221 */ /* 0x000fc80000010000 */
[----:B------:R-:W-:Y:S01]  /*3340*/  @P0 FFMA.FTZ R101, R150, R100, R101 ;  /* 0x0000006496650223 */ /* 0x000fe20000010065 */
[----:B------:R-:W-:-:S03]  /*3350*/  ISETP.GE.U32.AND P0, PT, R122, RZ, PT ;  /* 0x000000ff7a00720c */ /* 0x000fc60003f06070 */
[----:B------:R-:W-:Y:S01]  /*3360*/  FMUL.FTZ R101, R101, UR13 ;  /* 0x0000000d65657c20 */ /* 0x000fe20008410000 */
[----:B------:R-:W-:-:S03]  /*3370*/  ISETP.GE.U32.AND.EX P0, PT, R123, 0x1000000, PT, P0 ;  /* 0x010000007b00780c */ /* 0x000fc60003f06100 */
[----:B------:R-:W-:-:S05]  /*3380*/  FMUL.FTZ R101, R101, UR12 ;  /* 0x0000000c65657c20 */ /* 0x000fca0008410000 */
[----:B------:R-:W-:-:S04]  /*3390*/  FSEL R101, R101, RZ, P0 ;  /* 0x000000ff65657208 */ /* 0x000fc80000000000 */
[----:B------:R-:W-:-:S04]  /*33a0*/  F2FP.F16.F32.PACK_AB R101, RZ, R101 ;  /* 0x00000065ff65723e */ /* 0x000fc800000000ff */
[----:B------:R-:W-:Y:S01]  /*33b0*/  PRMT R95, R95, 0x5410, R101 ;  /* 0x000054105f5f7816 */ /* 0x000fe20000000065 */
[----:B------:R-:W-:Y:S06]  /*33c0*/  BRA `(.L_x_1773) ;  /* 0x0000000400787947 */ /* 0x000fec0003800000 */
.L_x_1774:
[----:B------:R-:W-:Y:S01]  /*33d0*/  ISETP.GT.AND P0, PT, R153, RZ, PT ;  /* 0x000000ff9900720c */ /* 0x000fe20003f04270 */
[----:B------:R-:W-:Y:S01]  /*33e0*/  @P4 FFMA.FTZ R96, R147, R155, R154 ;  /* 0x0000009b93604223 */ /* 0x000fe2000001009a */
[--C-:B-----5:R-:W-:Y:S01]  /*33f0*/  HADD2.F32 R161, -RZ, R28.reuse.H0_H0 ;  /* 0x2000001cffa17230 */ /* 0x120fe20000004100 */
[----:B------:R-:W1:Y:S01]  /*3400*/  @P1 LDC.64 R102, c[0x0][0x408] ;  /* 0x00010200ff661b82 */ /* 0x000e620000000a00 */
[----:B------:R-:W-:Y:S02]  /*3410*/  HADD2.F32 R158, -RZ, R28.H1_H1 ;  /* 0x3000001cff9e7230 */ /* 0x000fe40000004100 */
[----:B------:R-:W-:Y:S01]  /*3420*/  @P4 FADD.FTZ R96, R145, -R96 ;  /* 0x8000006091604221 */ /* 0x000fe20000010000 */
[--C-:B------:R-:W-:Y:S02]  /*3430*/  HADD2.F32 R157, -RZ, R30.reuse.H0_H0 ;  /* 0x2000001eff9d7230 */ /* 0x100fe40000004100 */
[----:B0-----:R-:W-:Y:S02]  /*3440*/  HADD2.F32 R106, -RZ, R30.H1_H1 ;  /* 0x3000001eff6a7230 */ /* 0x001fe40000004100 */
[----:B------:R-:W-:Y:S01]  /*3450*/  @P4 FFMA.FTZ R161, R150, R96, R161 ;  /* 0x0000006096a14223 */ /* 0x000fe200000100a1 */
[--C-:B------:R-:W-:Y:S01]  /*3460*/  HADD2.F32 R156, -RZ, R29.reuse.H0_H0 ;  /* 0x2000001dff9c7230 */ /* 0x100fe20000004100 */
[----:B------:R-:W-:Y:S01]  /*3470*/  @P1 LOP3.LUT P4, RZ, R122, 0xff00, RZ, 0xc0, !PT ;  /* 0x0000ff007aff1812 */ /* 0x000fe2000788c0ff */
[----:B------:R-:W-:-:S02]  /*3480*/  HADD2.F32 R159, -RZ, R29.H1_H1 ;  /* 0x3000001dff9f7230 */ /* 0x000fc40000004100 */
        /* <DEDUP_REMOVED lines=9> */
[----:B------:R-:W-:Y:S01]  /*3520*/  @P0 FFMA.FTZ R97, R138, R155, R154 ;  /* 0x0000009b8a610223 */ /* 0x000fe2000001009a */
[C---:B------:R-:W-:Y:S01]  /*3530*/  @P0 FFMA.FTZ R157, R150.reuse, R96, R157 ;  /* 0x00000060969d0223 */ /* 0x040fe2000001009d */
[C---:B------:R-:W-:Y:S01]  /*3540*/  @P0 FFMA.FTZ R156, R150.reuse, R99, R156 ;  /* 0x00000063969c0223 */ /* 0x040fe2000001009c */
[----:B------:R-:W-:Y:S01]  /*3550*/  @P0 FFMA.FTZ R159, R150, R101, R159 ;  /* 0x00000065969f0223 */ /* 0x000fe2000001009f */
[----:B------:R-:W-:Y:S01]  /*3560*/  @P0 FADD.FTZ R97, R136, -R97 ;  /* 0x8000006188610221 */ /* 0x000fe20000010000 */
[----:B------:R-:W0:Y:S01]  /*3570*/  @P1 LDC.64 R98, c[0x0][0x408] ;  /* 0x00010200ff621b82 */ /* 0x000e220000000a00 */
[----:B------:R-:W-:Y:S01]  /*3580*/  @P0 FFMA.FTZ R104, R135, R155, R154 ;  /* 0x0000009b87680223 */ /* 0x000fe2000001009a */
[----:B------:R-:W-:-:S02]  /*3590*/  HADD2.F32 R107, -RZ, R31.H0_H0 ;  /* 0x2000001fff6b7230 */ /* 0x000fc40000004100 */
[----:B------:R-:W-:Y:S01]  /*35a0*/  @P0 FFMA.FTZ R106, R150, R97, R106 ;  /* 0x00000061966a0223 */ /* 0x000fe2000001006a */
[----:B-1----:R-:W-:Y:S01]  /*35b0*/  @P1 FMUL.FTZ R103, R159, R103 ;  /* 0x000000679f671220 */ /* 0x002fe20000410000 */
[----:B------:R-:W-:Y:S01]  /*35c0*/  @P0 FADD.FTZ R104, R133, -R104 ;  /* 0x8000006885680221 */ /* 0x000fe20000010000 */
[----:B------:R-:W-:Y:S01]  /*35d0*/  @P0 FFMA.FTZ R164, R134, R155, R154 ;  /* 0x0000009b86a40223 */ /* 0x000fe2000001009a */
[----:B------:R-:W1:Y:S02]  /*35e0*/  @P1 LDC.64 R96, c[0x0][0x408] ;  /* 0x00010200ff601b82 */ /* 0x000e640000000a00 */
[----:B------:R-:W-:Y:S01]  /*35f0*/  @P0 FFMA.FTZ R107, R150, R104, R107 ;  /* 0x00000068966b0223 */ /* 0x000fe2000001006b */
[----:B------:R-:W-:Y:S01]  /*3600*/  @P1 FMUL.FTZ R102, R103, R102 ;  /* 0x0000006667661220 */ /* 0x000fe20000410000 */
[----:B------:R-:W-:-:S04]  /*3610*/  @P0 FADD.FTZ R164, R129, -R164 ;  /* 0x800000a481a40221 */ /* 0x000fc80000010000 */
[----:B------:R-:W2:Y:S01]  /*3620*/  @P1 LDC.64 R100, c[0x0][0x408] ;  /* 0x00010200ff641b82 */ /* 0x000ea20000000a00 */
[----:B0-----:R-:W-:-:S07]  /*3630*/  @P1 FMUL.FTZ R99, R158, R99 ;  /* 0x000000639e631220 */ /* 0x001fce0000410000 */
[----:B------:R-:W0:Y:S01]  /*3640*/  @P1 LDC.64 R104, c[0x0][0x408] ;  /* 0x00010200ff681b82 */ /* 0x000e220000000a00 */
[----:B------:R-:W-:Y:S01]  /*3650*/  @P1 FMUL.FTZ R162, R99, R98 ;  /* 0x0000006263a21220 */ /* 0x000fe20000410000 */
[----:B-1----:R-:W-:-:S06]  /*3660*/  @P1 FMUL.FTZ R97, R161, R97 ;  /* 0x00000061a1611220 */ /* 0x002fcc0000410000 */
[----:B------:R-:W1:Y:S01]  /*3670*/  @P1 LDC.64 R98, c[0x0][0x408] ;  /* 0x00010200ff621b82 */ /* 0x000e620000000a00 */
[----:B------:R-:W-:Y:S01]  /*3680*/  @P1 FMUL.FTZ R160, R97, R96 ;  /* 0x0000006061a01220 */ /* 0x000fe20000410000 */
[----:B--2---:R-:W-:-:S06]  /*3690*/  @P1 FMUL.FTZ R101, R156, R101 ;  /* 0x000000659c651220 */ /* 0x004fcc0000410000 */
[----:B------:R-:W2:Y:S01]  /*36a0*/  @P1 LDC.64 R96, c[0x0][0x408] ;  /* 0x00010200ff601b82 */ /* 0x000ea20000000a00 */
[----:B------:R-:W-:Y:S01]  /*36b0*/  @P1 FMUL.FTZ R100, R101, R100 ;  /* 0x0000006465641220 */ /* 0x000fe20000410000 */
[----:B------:R-:W-:Y:S02]  /*36c0*/  HADD2.F32 R101, -RZ, R31.H1_H1 ;  /* 0x3000001fff657230 */ /* 0x000fe40000004100 */
[----:B0-----:R-:W-:-:S03]  /*36d0*/  @P1 FMUL.FTZ R105, R157, R105 ;  /* 0x000000699d691220 */ /* 0x001fc60000410000 */
[----:B------:R-:W-:Y:S01]  /*36e0*/  @P0 FFMA.FTZ R101, R150, R164, R101 ;  /* 0x000000a496650223 */ /* 0x000fe20000010065 */
[----:B------:R-:W-:Y:S01]  /*36f0*/  @P1 LOP3.LUT P0, RZ, R122, 0xff, RZ, 0xc0, !PT ;  /* 0x000000ff7aff1812 */ /* 0x000fe2000780c0ff */
[----:B------:R-:W-:-:S03]  /*3700*/  @P1 FMUL.FTZ R104, R105, R104 ;  /* 0x0000006869681220 */ /* 0x000fc60000410000 */
[----:B------:R-:W-:Y:S01]  /*3710*/  @P1 FSEL R160, R160, RZ, P0 ;  /* 0x000000ffa0a01208 */ /* 0x000fe20000000000 */
[----:B-1----:R-:W-:Y:S01]  /*3720*/  @P1 FMUL.FTZ R103, R107, R99 ;  /* 0x000000636b671220 */ /* 0x002fe20000410000 */
[----:B------:R-:W-:-:S03]  /*3730*/  @P1 LOP3.LUT P0, RZ, R122, 0xff0000, RZ, 0xc0, !PT ;  /* 0x00ff00007aff1812 */ /* 0x000fc6000780c0ff */
[----:B------:R-:W-:Y:S01]  /*3740*/  @P1 FMUL.FTZ R103, R103, R98 ;  /* 0x0000006267671220 */ /* 0x000fe20000410000 */
[----:B------:R-:W-:Y:S02]  /*3750*/  @P1 FSEL R100, R100, RZ, P0 ;  /* 0x000000ff64641208 */ /* 0x000fe40000000000 */
[----:B------:R-:W-:Y:S01]  /*3760*/  @P1 LOP3.LUT P0, RZ, R123, 0xff, RZ, 0xc0, !PT ;  /* 0x000000ff7bff1812 */ /* 0x000fe2000780c0ff */
[----:B--2---:R-:W-:Y:S01]  /*3770*/  @P1 FMUL.FTZ R97, R106, R97 ;  /* 0x000000616a611220 */ /* 0x004fe20000410000 */
[----:B------:R-:W-:Y:S02]  /*3780*/  @P1 F2FP.F16.F32.PACK_AB R100, RZ, R100 ;  /* 0x00000064ff64123e */ /* 0x000fe400000000ff */
[----:B------:R-:W-:Y:S01]  /*3790*/  @P1 FSEL R104, R104, RZ, P0 ;  /* 0x000000ff68681208 */ /* 0x000fe20000000000 */
[----:B------:R-:W-:Y:S01]  /*37a0*/  @P1 FMUL.FTZ R99, R97, R96 ;  /* 0x0000006061631220 */ /* 0x000fe20000410000 */
[----:B------:R-:W-:Y:S01]  /*37b0*/  @P1 ISETP.GE.U32.AND P0, PT, R122, RZ, PT ;  /* 0x000000ff7a00120c */ /* 0x000fe20003f06070 */
[----:B------:R-:W0:Y:S01]  /*37c0*/  @P1 LDC.64 R96, c[0x0][0x408] ;  /* 0x00010200ff601b82 */ /* 0x000e220000000a00 */
[----:B------:R-:W-:-:S02]  /*37d0*/  @P1 F2FP.F16.F32.PACK_AB R104, RZ, R104 ;  /* 0x00000068ff68123e */ /* 0x000fc400000000ff */
[----:B------:R-:W-:Y:S02]  /*37e0*/  @P1 ISETP.GE.U32.AND.EX P0, PT, R123, 0x1000000, PT, P0 ;  /* 0x010000007b00180c */ /* 0x000fe40003f06100 */
[----:B------:R-:W-:Y:S02]  /*37f0*/  @P1 PRMT R93, R100, 0x7610, R93 ;  /* 0x00007610645d1816 */ /* 0x000fe4000000005d */
[----:B------:R-:W-:Y:S02]  /*3800*/  @P1 PRMT R94, R104, 0x7610, R94 ;  /* 0x00007610685e1816 */ /* 0x000fe4000000005e */
[----:B------:R-:W-:Y:S01]  /*3810*/  F2FP.F16.F32.PACK_AB R98, R106, R157 ;  /* 0x0000009d6a62723e */ /* 0x000fe200000000ff */
[----:B0-----:R-:W-:-:S04]  /*3820*/  @P1 FMUL.FTZ R97, R101, R97 ;  /* 0x0000006165611220 */ /* 0x001fc80000410000 */
[----:B------:R-:W-:Y:S01]  /*3830*/  @P1 FMUL.FTZ R105, R97, R96 ;  /* 0x0000006061691220 */ /* 0x000fe20000410000 */
[----:B------:R-:W-:Y:S02]  /*3840*/  @P1 FSEL R96, R162, RZ, P4 ;  /* 0x000000ffa2601208 */ /* 0x000fe40002000000 */
[----:B------:R-:W-:Y:S02]  /*3850*/  @P1 LOP3.LUT P4, RZ, R122, 0xff000000, RZ, 0xc0, !PT ;  /* 0xff0000007aff1812 */ /* 0x000fe4000788c0ff */
[----:B------:R-:W-:Y:S02]  /*3860*/  @P1 F2FP.F16.F32.PACK_AB R162, RZ, R160 ;  /* 0x000000a0ffa2123e */ /* 0x000fe400000000ff */
[----:B------:R-:W-:Y:S02]  /*3870*/  @P1 FSEL R102, R102, RZ, P4 ;  /* 0x000000ff66661208 */ /* 0x000fe40002000000 */
[----:B------:R-:W-:Y:S02]  /*3880*/  @P1 LOP3.LUT P4, RZ, R123, 0xff00, RZ, 0xc0, !PT ;  /* 0x0000ff007bff1812 */ /* 0x000fe4000788c0ff */
[----:B------:R-:W-:-:S02]  /*3890*/  @P1 FSEL R105, R105, RZ, P0 ;  /* 0x000000ff69691208 */ /* 0x000fc40000000000 */
[----:B------:R-:W-:Y:S02]  /*38a0*/  @P1 FSEL R163, R99, RZ, P4 ;  /* 0x000000ff63a31208 */ /* 0x000fe40002000000 */
[----:B------:R-:W-:Y:S02]  /*38b0*/  @P1 LOP3.LUT P4, RZ, R123, 0xff0000, RZ, 0xc0, !PT ;  /* 0x00ff00007bff1812 */ /* 0x000fe4000788c0ff */
[----:B------:R-:W-:Y:S02]  /*38c0*/  @P1 F2FP.F16.F32.PACK_AB R160, RZ, R96 ;  /* 0x00000060ffa0123e */ /* 0x000fe400000000ff */
[----:B------:R-:W-:Y:S02]  /*38d0*/  @P1 FSEL R103, R103, RZ, P4 ;  /* 0x000000ff67671208 */ /* 0x000fe40002000000 */
[----:B------:R-:W-:Y:S02]  /*38e0*/  @P1 F2FP.F16.F32.PACK_AB R102, RZ, R102 ;  /* 0x00000066ff66123e */ /* 0x000fe400000000ff */
[----:B------:R-:W-:-:S02]  /*38f0*/  @P1 F2FP.F16.F32.PACK_AB R103, RZ, R103 ;  /* 0x00000067ff67123e */ /* 0x000fc400000000ff */
[----:B------:R-:W-:Y:S02]  /*3900*/  @P1 F2FP.F16.F32.PACK_AB R163, RZ, R163 ;  /* 0x000000a3ffa3123e */ /* 0x000fe400000000ff */
[----:B------:R-:W-:Y:S02]  /*3910*/  @P1 PRMT R92, R162, 0x7610, R92 ;  /* 0x00007610a25c1816 */ /* 0x000fe4000000005c */
[----:B------:R-:W-:Y:S02]  /*3920*/  @P1 F2FP.F16.F32.PACK_AB R105, RZ, R105 ;  /* 0x00000069ff69123e */ /* 0x000fe400000000ff */
[----:B------:R-:W-:Y:S02]  /*3930*/  @P1 PRMT R95, R103, 0x7610, R95 ;  /* 0x00007610675f1816 */ /* 0x000fe4000000005f */
[----:B------:R-:W-:Y:S02]  /*3940*/  F2FP.F16.F32.PACK_AB R96, R158, R161 ;  /* 0x000000a19e60723e */ /* 0x000fe400000000ff */
[----:B------:R-:W-:-:S02]  /*3950*/  F2FP.F16.F32.PACK_AB R97, R159, R156 ;  /* 0x0000009c9f61723e */ /* 0x000fc400000000ff */
[----:B------:R-:W-:Y:S02]  /*3960*/  F2FP.F16.F32.PACK_AB R99, R101, R107 ;  /* 0x0000006b6563723e */ /* 0x000fe400000000ff */
[----:B------:R-:W-:Y:S02]  /*3970*/  @P1 PRMT R92, R92, 0x5410, R160 ;  /* 0x000054105c5c1816 */ /* 0x000fe400000000a0 */
[----:B------:R-:W-:Y:S02]  /*3980*/  @P1 PRMT R93, R93, 0x5410, R102 ;  /* 0x000054105d5d1816 */ /* 0x000fe40000000066 */
[----:B------:R-:W-:Y:S02]  /*3990*/  @P1 PRMT R94, R94, 0x5410, R163 ;  /* 0x000054105e5e1816 */ /* 0x000fe400000000a3 */
[----:B------:R-:W-:-:S07]  /*39a0*/  @P1 PRMT R95, R95, 0x5410, R105 ;  /* 0x000054105f5f1816 */ /* 0x000fce0000000069 */
.L_x_1773:
[----:B------:R-:W-:Y:S05]  /*39b0*/  BSYNC.RECONVERGENT B0 ;  /* 0x0000000000007941 */ /* 0x000fea0003800200 */
.L_x_1756:
[----:B------:R-:W-:Y:S01]  /*39c0*/  ISETP.NE.U32.AND P0, PT, R131, RZ, PT ;  /* 0x000000ff8300720c */ /* 0x000fe20003f05070 */
[----:B------:R-:W1:Y:S03]  /*39d0*/  @P1 LDC.64 R100, c[0x0][0x468] ;  /* 0x00011a00ff641b82 */ /* 0x000e660000000a00 */
[----:B------:R-:W-:-:S13]  /*39e0*/  ISETP.NE.AND.EX P0, PT, R130, RZ, PT, P0 ;  /* 0x000000ff8200720c */ /* 0x000fda0003f05300 */
[----:B------:R-:W2:Y:S01]  /*39f0*/  @P0 LDC.64 R102, c[0x0][0x478] ;  /* 0x00011e00ff660b82 */ /* 0x000ea20000000a00 */
[C---:B-1----:R-:W-:Y:S01]  /*3a00*/  @P1 IMAD.WIDE.U32 R100, R151.reuse, 0x10, R100 ;  /* 0x0000001097641825 */ /* 0x042fe200078e0064 */
[----:B------:R-:W-:-:S03]  /*3a10*/  IADD3 R151, PT, PT, R151, 0x20, RZ ;  /* 0x0000002097977810 */ /* 0x000fc60007ffe0ff */
[C---:B--2---:R-:W-:Y:S01]  /*3a20*/  @P0 IMAD.WIDE.U32 R102, R152.reuse, 0x10, R102 ;  /* 0x0000001098660825 */ /* 0x044fe200078e0066 */
[----:B------:R-:W-:-:S04]  /*3a30*/  IADD3 R152, PT, PT, R152, 0x20, RZ ;  /* 0x0000002098987810 */ /* 0x000fc80007ffe0ff */
[----:B------:R1:W-:Y:S04]  /*3a40*/  @P0 STG.E.128 desc[UR6][R102.64], R96 ;  /* 0x0000006066000986 */ /* 0x0003e8000c101d06 */
[----:B------:R1:W-:Y:S02]  /*3a50*/  @P1 STG.E.128 desc[UR6][R100.64], R92 ;  /* 0x0000005c64001986 */ /* 0x0003e4000c101d06 */
.L_x_1755:
[----:B------:R-:W-:Y:S05]  /*3a60*/  BSYNC.RECONVERGENT B1 ;  /* 0x0000000000017941 */ /* 0x000fea0003800200 */
.L_x_1754:
        /* <DEDUP_REMOVED lines=11> */
[--C-:B-----5:R-:W-:Y:S01]  /*3b20*/  HADD2.F32 R157, -RZ, R24.reuse.H0_H0 ;  /* 0x20000018ff9d7230 */ /* 0x120fe20000004100 */
[----:B------:R-:W-:Y:S01]  /*3b30*/  @P1 LOP3.LUT P4, RZ, R120, 0xff00, RZ, 0xc0, !PT ;  /* 0x0000ff0078ff1812 */ /* 0x000fe2000788c0ff */
[----:B------:R-:W-:Y:S02]  /*3b40*/  HADD2.F32 R130, -RZ, R24.H1_H1 ;  /* 0x30000018ff827230 */ /* 0x000fe40000004100 */
[--C-:B------:R-:W-:Y:S02]  /*3b50*/  HADD2.F32 R131, -RZ, R25.reuse.H1_H1 ;  /* 0x30000019ff837230 */ /* 0x100fe40000004100 */
[--C-:B------:R-:W-:Y:S02]  /*3b60*/  HADD2.F32 R104, -RZ, R26.reuse.H0_H0 ;  /* 0x2000001aff687230 */ /* 0x100fe40000004100 */
[----:B0-----:R-:W-:Y:S02]  /*3b70*/  HADD2.F32 R106, -RZ, R25.H0_H0 ;  /* 0x20000019ff6a7230 */ /* 0x001fe40000004100 */
[----:B------:R-:W-:-:S02]  /*3b80*/  HADD2.F32 R107, -RZ, R26.H1_H1 ;  /* 0x3000001aff6b7230 */ /* 0x000fc40000004100 */
[-CC-:B-1----:R-:W-:Y:S01]  /*3b90*/  @P0 FFMA.FTZ R97, R5, R155.reuse, R154.reuse ;  /* 0x0000009b05610223 */ /* 0x182fe2000001009a */
[-CC-:B------:R-:W-:Y:S01]  /*3ba0*/  @P0 FFMA.FTZ R96, R4, R155.reuse, R154.reuse ;  /* 0x0000009b04600223 */ /* 0x180fe2000001009a */
[-CC-:B------:R-:W-:Y:S01]  /*3bb0*/  @P0 FFMA.FTZ R101, R9, R155.reuse, R154.reuse ;  /* 0x0000009b09650223 */ /* 0x180fe2000001009a */
[-C--:B------:R-:W-:Y:S01]  /*3bc0*/  @P0 FFMA.FTZ R102, R12, R155.reuse, R154 ;  /* 0x0000009b0c660223 */ /* 0x080fe2000001009a */
[----:B------:R-:W-:Y:S01]  /*3bd0*/  @P0 FADD.FTZ R97, R132, -R97 ;  /* 0x8000006184610221 */ /* 0x000fe20000010000 */
[----:B------:R-:W-:Y:S01]  /*3be0*/  @P0 FADD.FTZ R99, R7, -R96 ;  /* 0x8000006007630221 */ /* 0x000fe20000010000 */
[--C-:B------:R-:W-:Y:S01]  /*3bf0*/  @P0 FFMA.FTZ R96, R8, R155, R154.reuse ;  /* 0x0000009b08600223 */ /* 0x100fe2000001009a */
[----:B------:R-:W-:Y:S01]  /*3c00*/  @P0 FADD.FTZ R101, R6, -R101 ;  /* 0x8000006506650221 */ /* 0x000fe20000010000 */
[C---:B------:R-:W-:Y:S01]  /*3c10*/  @P0 FFMA.FTZ R157, R150.reuse, R97, R157 ;  /* 0x00000061969d0223 */ /* 0x040fe2000001009d */
[----:B------:R-:W-:Y:S01]  /*3c20*/  @P0 FFMA.FTZ R97, R13, R155, R154 ;  /* 0x0000009b0d610223 */ /* 0x000fe2000001009a */
[C---:B------:R-:W-:Y:S01]  /*3c30*/  @P0 FFMA.FTZ R130, R150.reuse, R99, R130 ;  /* 0x0000006396820223 */ /* 0x040fe20000010082 */
[----:B------:R-:W-:Y:S01]  /*3c40*/  @P0 FADD.FTZ R98, R11, -R96 ;  /* 0x800000600b620221 */ /* 0x000fe20000010000 */
[----:B------:R-:W-:Y:S01]  /*3c50*/  @P0 FFMA.FTZ R106, R150, R101, R106 ;  /* 0x00000065966a0223 */ /* 0x000fe2000001006a */
[----:B------:R-:W-:Y:S01]  /*3c60*/  @P0 FADD.FTZ R99, R10, -R97 ;  /* 0x800000610a630221 */ /* 0x000fe20000010000 */
[----:B------:R-:W0:Y:S01]  /*3c70*/  @P1 LDC.64 R100, c[0x0][0x408] ;  /* 0x00010200ff641b82 */ /* 0x000e220000000a00 */
[C---:B------:R-:W-:Y:S01]  /*3c80*/  @P0 FFMA.FTZ R131, R150.reuse, R98, R131 ;  /* 0x0000006296830223 */ /* 0x040fe20000010083 */
[----:B------:R-:W-:Y:S01]  /*3c90*/  @P0 FFMA.FTZ R103, R17, R155, R154 ;  /* 0x0000009b11670223 */ /* 0x000fe2000001009a */
[----:B------:R-:W-:Y:S01]  /*3ca0*/  @P0 FFMA.FTZ R104, R150, R99, R104 ;  /* 0x0000006396680223 */ /* 0x000fe20000010068 */
[----:B------:R-:W-:Y:S01]  /*3cb0*/  @P0 FADD.FTZ R102, R15, -R102 ;  /* 0x800000660f660221 */ /* 0x000fe20000010000 */
[----:B------:R-:W-:-:S02]  /*3cc0*/  HADD2.F32 R105, -RZ, R27.H0_H0 ;  /* 0x2000001bff697230 */ /* 0x000fc40000004100 */
[----:B------:R-:W-:Y:S01]  /*3cd0*/  @P0 FADD.FTZ R103, R14, -R103 ;  /* 0x800000670e670221 */ /* 0x000fe20000010000 */
[----:B------:R-:W-:Y:S01]  /*3ce0*/  @P0 FFMA.FTZ R159, R18, R155, R154 ;  /* 0x0000009b129f0223 */ /* 0x000fe2000001009a */
[----:B------:R-:W1:Y:S01]  /*3cf0*/  @P1 LDC.64 R98, c[0x0][0x408] ;  /* 0x00010200ff621b82 */ /* 0x000e620000000a00 */
[C---:B------:R-:W-:Y:S01]  /*3d00*/  @P0 FFMA.FTZ R107, R150.reuse, R102, R107 ;  /* 0x00000066966b0223 */ /* 0x040fe2000001006b */
[----:B------:R-:W-:Y:S01]  /*3d10*/  @P0 FFMA.FTZ R105, R150, R103, R105 ;  /* 0x0000006796690223 */ /* 0x000fe20000010069 */
[----:B------:R-:W-:Y:S01]  /*3d20*/  @P0 FADD.FTZ R161, R16, -R159 ;  /* 0x8000009f10a10221 */ /* 0x000fe20000010000 */
[----:B------:R-:W-:-:S04]  /*3d30*/  HADD2.F32 R159, -RZ, R27.H1_H1 ;  /* 0x3000001bff9f7230 */ /* 0x000fc80000004100 */
[----:B------:R-:W2:Y:S01]  /*3d40*/  @P1 LDC.64 R96, c[0x0][0x408] ;  /* 0x00010200ff601b82 */ /* 0x000ea20000000a00 */
[----:B------:R-:W-:Y:S01]  /*3d50*/  @P0 FFMA.FTZ R159, R150, R161, R159 ;  /* 0x000000a1969f0223 */ /* 0x000fe2000001009f */
[----:B------:R-:W-:Y:S01]  /*3d60*/  @P1 LOP3.LUT P0, RZ, R120, 0xff, RZ, 0xc0, !PT ;  /* 0x000000ff78ff1812 */ /* 0x000fe2000780c0ff */
[----:B0-----:R-:W-:-:S05]  /*3d70*/  @P1 FMUL.FTZ R101, R106, R101 ;  /* 0x000000656a651220 */ /* 0x001fca0000410000 */
[----:B------:R-:W0:Y:S01]  /*3d80*/  @P1 LDC.64 R102, c[0x0][0x408] ;  /* 0x00010200ff661b82 */ /* 0x000e220000000a00 */
[----:B------:R-:W-:Y:S01]  /*3d90*/  @P1 FMUL.FTZ R158, R101, R100 ;  /* 0x00000064659e1220 */ /* 0x000fe20000410000 */
[----:B-1----:R-:W-:-:S06]  /*3da0*/  @P1 FMUL.FTZ R99, R130, R99 ;  /* 0x0000006382631220 */ /* 0x002fcc0000410000 */
[----:B------:R-:W1:Y:S01]  /*3db0*/  @P1 LDC.64 R100, c[0x0][0x408] ;  /* 0x00010200ff641b82 */ /* 0x000e620000000a00 */
[----:B------:R-:W-:Y:S01]  /*3dc0*/  @P1 FMUL.FTZ R160, R99, R98 ;  /* 0x0000006263a01220 */ /* 0x000fe20000410000 */
[----:B--2---:R-:W-:-:S06]  /*3dd0*/  @P1 FMUL.FTZ R97, R157, R97 ;  /* 0x000000619d611220 */ /* 0x004fcc0000410000 */
[----:B------:R-:W2:Y:S01]  /*3de0*/  @P1 LDC.64 R98, c[0x0][0x408] ;  /* 0x00010200ff621b82 */ /* 0x000ea20000000a00 */
[----:B------:R-:W-:-:S07]  /*3df0*/  @P1 FMUL.FTZ R156, R97, R96 ;  /* 0x00000060619c1220 */ /* 0x000fce0000410000 */
[----:B------:R-:W3:Y:S01]  /*3e00*/  @P1 LDC.64 R96, c[0x0][0x408] ;  /* 0x00010200ff601b82 */ /* 0x000ee20000000a00 */
[----:B0-----:R-:W-:-:S04]  /*3e10*/  @P1 FMUL.FTZ R103, R105, R103 ;  /* 0x0000006769671220 */ /* 0x001fc80000410000 */
[----:B------:R-:W-:Y:S01]  /*3e20*/  @P1 FMUL.FTZ R102, R103, R102 ;  /* 0x0000006667661220 */ /* 0x000fe20000410000 */
[----:B-1----:R-:W-:-:S04]  /*3e30*/  @P1 FMUL.FTZ R101, R107, R101 ;  /* 0x000000656b651220 */ /* 0x002fc80000410000 */
[----:B------:R-:W-:Y:S01]  /*3e40*/  @P1 FMUL.FTZ R100, R101, R100 ;  /* 0x0000006465641220 */ /* 0x000fe20000410000 */
[----:B------:R-:W-:Y:S02]  /*3e50*/  @P1 FSEL R101, R160, RZ, P4 ;  /* 0x000000ffa0651208 */ /* 0x000fe40002000000 */
[----:B------:R-:W-:Y:S01]  /*3e60*/  @P1 LOP3.LUT P4, RZ, R120, 0xff000000, RZ, 0xc0, !PT ;  /* 0xff00000078ff1812 */ /* 0x000fe2000788c0ff */
[----:B--2---:R-:W-:Y:S01]  /*3e70*/  @P1 FMUL.FTZ R99, R104, R99 ;  /* 0x0000006368631220 */ /* 0x004fe20000410000 */
[----:B------:R-:W-:-:S03]  /*3e80*/  @P1 F2FP.F16.F32.PACK_AB R101, RZ, R101 ;  /* 0x00000065ff65123e */ /* 0x000fc600000000ff */
[----:B------:R-:W-:Y:S01]  /*3e90*/  @P1 FMUL.FTZ R98, R99, R98 ;  /* 0x0000006263621220 */ /* 0x000fe20000410000 */
[----:B------:R-:W-:Y:S02]  /*3ea0*/  @P1 FSEL R99, R156, RZ, P0 ;  /* 0x000000ff9c631208 */ /* 0x000fe40000000000 */
[----:B------:R-:W-:Y:S01]  /*3eb0*/  @P1 LOP3.LUT P0, RZ, R120, 0xff0000, RZ, 0xc0, !PT ;  /* 0x00ff000078ff1812 */ /* 0x000fe2000780c0ff */
[----:B---3--:R-:W-:Y:S01]  /*3ec0*/  @P1 FMUL.FTZ R97, R131, R97 ;  /* 0x0000006183611220 */ /* 0x008fe20000410000 */
[----:B------:R-:W-:Y:S02]  /*3ed0*/  @P1 F2FP.F16.F32.PACK_AB R99, RZ, R99 ;  /* 0x00000063ff63123e */ /* 0x000fe400000000ff */
[----:B------:R-:W-:Y:S01]  /*3ee0*/  @P1 FSEL R103, R158, RZ, P0 ;  /* 0x000000ff9e671208 */ /* 0x000fe20000000000 */
[----:B------:R-:W-:Y:S01]  /*3ef0*/  @P1 FMUL.FTZ R96, R97, R96 ;  /* 0x0000006061601220 */ /* 0x000fe20000410000 */
[----:B------:R-:W-:Y:S02]  /*3f00*/  @P1 LOP3.LUT P0, RZ, R121, 0xff, RZ, 0xc0, !PT ;  /* 0x000000ff79ff1812 */ /* 0x000fe4000780c0ff */
[----:B------:R-:W-:-:S02]  /*3f10*/  F2FP.F16.F32.PACK_AB R97, R131, R106 ;  /* 0x0000006a8361723e */ /* 0x000fc400000000ff */
[----:B------:R-:W-:Y:S02]  /*3f20*/  @P1 FSEL R96, R96, RZ, P4 ;  /* 0x000000ff60601208 */ /* 0x000fe40002000000 */
[----:B------:R-:W-:Y:S02]  /*3f30*/  @P1 FSEL R106, R98, RZ, P0 ;  /* 0x000000ff626a1208 */ /* 0x000fe40000000000 */
[C---:B------:R-:W-:Y:S02]  /*3f40*/  @P1 LOP3.LUT P0, RZ, R121.reuse, 0xff00, RZ, 0xc0, !PT ;  /* 0x0000ff0079ff1812 */ /* 0x040fe4000780c0ff */
[----:B------:R-:W-:Y:S02]  /*3f50*/  @P1 LOP3.LUT P4, RZ, R121, 0xff0000, RZ, 0xc0, !PT ;  /* 0x00ff000079ff1812 */ /* 0x000fe4000788c0ff */
[----:B------:R-:W-:Y:S02]  /*3f60*/  @P1 F2FP.F16.F32.PACK_AB R103, RZ, R103 ;  /* 0x00000067ff67123e */ /* 0x000fe400000000ff */
[----:B------:R-:W-:-:S02]  /*3f70*/  @P1 F2FP.F16.F32.PACK_AB R106, RZ, R106 ;  /* 0x0000006aff6a123e */ /* 0x000fc400000000ff */
[----:B------:R-:W-:Y:S02]  /*3f80*/  @P1 FSEL R100, R100, RZ, P0 ;  /* 0x000000ff64641208 */ /* 0x000fe40000000000 */
[----:B------:R-:W-:Y:S02]  /*3f90*/  @P1 FSEL R102, R102, RZ, P4 ;  /* 0x000000ff66661208 */ /* 0x000fe40002000000 */
[----:B------:R-:W-:Y:S02]  /*3fa0*/  @P1 F2FP.F16.F32.PACK_AB R156, RZ, R96 ;  /* 0x00000060ff9c123e */ /* 0x000fe400000000ff */
[----:B------:R-:W-:Y:S02]  /*3fb0*/  @P1 PRMT R92, R99, 0x7610, R92 ;  /* 0x00007610635c1816 */ /* 0x000fe4000000005c */
[----:B------:R-:W-:Y:S02]  /*3fc0*/  @P1 F2FP.F16.F32.PACK_AB R100, RZ, R100 ;  /* 0x00000064ff64123e */ /* 0x000fe400000000ff */
[----:B------:R-:W-:-:S02]  /*3fd0*/  @P1 F2FP.F16.F32.PACK_AB R102, RZ, R102 ;  /* 0x00000066ff66123e */ /* 0x000fc400000000ff */
[----:B------:R-:W-:Y:S02]  /*3fe0*/  @P1 PRMT R93, R103, 0x7610, R93 ;  /* 0x00007610675d1816 */ /* 0x000fe4000000005d */
[----:B------:R-:W-:Y:S02]  /*3ff0*/  @P1 PRMT R94, R106, 0x7610, R94 ;  /* 0x000076106a5e1816 */ /* 0x000fe4000000005e */
[----:B------:R-:W-:Y:S02]  /*4000*/  F2FP.F16.F32.PACK_AB R96, R130, R157 ;  /* 0x0000009d8260723e */ /* 0x000fe400000000ff */
[----:B------:R-:W-:Y:S02]  /*4010*/  F2FP.F16.F32.PACK_AB R98, R107, R104 ;  /* 0x000000686b62723e */ /* 0x000fe400000000ff */
[----:B------:R-:W-:Y:S02]  /*4020*/  @P1 PRMT R92, R92, 0x5410, R101 ;  /* 0x000054105c5c1816 */ /* 0x000fe40000000065 */
[----:B------:R-:W-:-:S02]  /*4030*/  @P1 PRMT R93, R93, 0x5410, R156 ;  /* 0x000054105d5d1816 */ /* 0x000fc4000000009c */
        /* <DEDUP_REMOVED lines=12> */
.L_x_1779:
[----:B------:R-:W-:Y:S01]  /*4100*/  ISETP.GT.AND P0, PT, R153, RZ, PT ;  /* 0x000000ff9900720c */ /* 0x000fe20003f04270 */
[--C-:B-1---5:R-:W-:Y:S01]  /*4110*/  HADD2.F32 R101, -RZ, R24.reuse.H0_H0 ;  /* 0x20000018ff657230 */ /* 0x122fe20000004100 */
[C---:B------:R-:W-:Y:S01]  /*4120*/  @P1 LOP3.LUT P4, RZ, R120.reuse, 0xff, RZ, 0xc0, !PT ;  /* 0x000000ff78ff1812 */ /* 0x040fe2000788c0ff */
[----:B------:R-:W-:Y:S01]  /*4130*/  HADD2.F32 R100, -RZ, R24.H1_H1 ;  /* 0x30000018ff647230 */ /* 0x000fe20000004100 */
[----:B------:R-:W-:Y:S01]  /*4140*/  @P1 LOP3.LUT P5, RZ, R120, 0xff00, RZ, 0xc0, !PT ;  /* 0x0000ff0078ff1812 */ /* 0x000fe200078ac0ff */
[--C-:B0-----:R-:W-:Y:S01]  /*4150*/  HADD2.F32 R107, -RZ, R25.reuse.H0_H0 ;  /* 0x20000019ff6b7230 */ /* 0x101fe20000004100 */
[----:B------:R-:W-:Y:S01]  /*4160*/  @P1 LOP3.LUT P6, RZ, R121, 0xff0000, RZ, 0xc0, !PT ;  /* 0x00ff000079ff1812 */ /* 0x000fe200078cc0ff */
[----:B------:R-:W-:Y:S02]  /*4170*/  HADD2.F32 R156, -RZ, R25.H1_H1 ;  /* 0x30000019ff9c7230 */ /* 0x000fe40000004100 */
[--C-:B------:R-:W-:Y:S02]  /*4180*/  HADD2.F32 R157, -RZ, R26.reuse.H0_H0 ;  /* 0x2000001aff9d7230 */ /* 0x100fe40000004100 */
[----:B------:R-:W-:-:S02]  /*4190*/  HADD2.F32 R159, -RZ, R26.H1_H1 ;  /* 0x3000001aff9f7230 */ /* 0x000fc40000004100 */
[-CC-:B------:R-:W-:Y:S01]  /*41a0*/  @P0 FFMA.FTZ R103, R5, R155.reuse, R154.reuse ;  /* 0x0000009b05670223 */ /* 0x180fe2000001009a */
        /* <DEDUP_REMOVED lines=13> */
[----:B------:R-:W-:Y:S01]  /*4280*/  @P0 FFMA.FTZ R131, R17, R155, R154 ;  /* 0x0000009b11830223 */ /* 0x000fe2000001009a */
[C---:B------:R-:W-:Y:S01]  /*4290*/  @P0 FFMA.FTZ R156, R150.reuse, R105, R156 ;  /* 0x00000069969c0223 */ /* 0x040fe2000001009c */
[----:B------:R-:W-:Y:S01]  /*42a0*/  @P0 FADD.FTZ R106, R15, -R106 ;  /* 0x8000006a0f6a0221 */ /* 0x000fe20000010000 */
[----:B------:R-:W-:Y:S01]  /*42b0*/  @P0 FFMA.FTZ R107, R150, R103, R107 ;  /* 0x00000067966b0223 */ /* 0x000fe2000001006b */
[----:B------:R-:W0:Y:S01]  /*42c0*/  @P1 LDC.64 R104, c[0x0][0x408] ;  /* 0x00010200ff681b82 */ /* 0x000e220000000a00 */
[----:B------:R-:W-:Y:S01]  /*42d0*/  @P0 FADD.FTZ R131, R14, -R131 ;  /* 0x800000830e830221 */ /* 0x000fe20000010000 */
[----:B------:R-:W-:-:S02]  /*42e0*/  HADD2.F32 R161, -RZ, R27.H0_H0 ;  /* 0x2000001bffa17230 */ /* 0x000fc40000004100 */
[----:B------:R-:W-:-:S03]  /*42f0*/  @P0 FFMA.FTZ R159, R150, R106, R159 ;  /* 0x0000006a969f0223 */ /* 0x000fc6000001009f */
[----:B------:R-:W-:Y:S01]  /*4300*/  @P0 FFMA.FTZ R161, R150, R131, R161 ;  /* 0x0000008396a10223 */ /* 0x000fe200000100a1 */
[----:B------:R-:W1:Y:S08]  /*4310*/  @P1 LDC.64 R102, c[0x0][0x408] ;  /* 0x00010200ff661b82 */ /* 0x000e700000000a00 */
[----:B------:R-:W2:Y:S01]  /*4320*/  @P1 LDC.64 R130, c[0x0][0x408] ;  /* 0x00010200ff821b82 */ /* 0x000ea20000000a00 */
[----:B0-----:R-:W-:-:S04]  /*4330*/  @P1 FMUL.FTZ R105, R100, R105 ;  /* 0x0000006964691220 */ /* 0x001fc80000410000 */
[----:B------:R-:W-:Y:S01]  /*4340*/  @P1 FMUL.FTZ R104, R105, R104 ;  /* 0x0000006869681220 */ /* 0x000fe20000410000 */
[----:B-1----:R-:W-:-:S04]  /*4350*/  @P1 FMUL.FTZ R103, R101, R103 ;  /* 0x0000006765671220 */ /* 0x002fc80000410000 */
[----:B------:R-:W-:Y:S01]  /*4360*/  @P1 FSEL R104, R104, RZ, P5 ;  /* 0x000000ff68681208 */ /* 0x000fe20002800000 */
[----:B------:R-:W0:Y:S01]  /*4370*/  @P1 LDC.64 R100, c[0x0][0x408] ;  /* 0x00010200ff641b82 */ /* 0x000e220000000a00 */
[----:B------:R-:W-:Y:S01]  /*4380*/  @P1 LOP3.LUT P5, RZ, R120, 0xff000000, RZ, 0xc0, !PT ;  /* 0xff00000078ff1812 */ /* 0x000fe200078ac0ff */
[----:B------:R-:W-:Y:S01]  /*4390*/  @P1 FMUL.FTZ R102, R103, R102 ;  /* 0x0000006667661220 */ /* 0x000fe20000410000 */
[----:B------:R-:W-:Y:S01]  /*43a0*/  @P1 F2FP.F16.F32.PACK_AB R160, RZ, R104 ;  /* 0x00000068ffa0123e */ /* 0x000fe200000000ff */
[----:B--2---:R-:W-:-:S03]  /*43b0*/  @P1 FMUL.FTZ R131, R161, R131 ;  /* 0x00000083a1831220 */ /* 0x004fc60000410000 */
[----:B------:R-:W-:Y:S01]  /*43c0*/  @P1 FSEL R102, R102, RZ, P4 ;  /* 0x000000ff66661208 */ /* 0x000fe20002000000 */
[----:B------:R-:W1:Y:S01]  /*43d0*/  @P1 LDC.64 R104, c[0x0][0x408] ;  /* 0x00010200ff681b82 */ /* 0x000e620000000a00 */
[----:B------:R-:W-:Y:S01]  /*43e0*/  @P1 LOP3.LUT P4, RZ, R120, 0xff0000, RZ, 0xc0, !PT ;  /* 0x00ff000078ff1812 */ /* 0x000fe2000788c0ff */
[----:B------:R-:W-:Y:S01]  /*43f0*/  @P1 FMUL.FTZ R130, R131, R130 ;  /* 0x0000008283821220 */ /* 0x000fe20000410000 */
[----:B------:R-:W-:-:S04]  /*4400*/  @P1 F2FP.F16.F32.PACK_AB R158, RZ, R102 ;  /* 0x00000066ff9e123e */ /* 0x000fc800000000ff */
[----:B------:R-:W-:Y:S01]  /*4410*/  @P1 FSEL R130, R130, RZ, P6 ;  /* 0x000000ff82821208 */ /* 0x000fe20003000000 */
[----:B------:R-:W2:Y:S01]  /*4420*/  @P1 LDC.64 R102, c[0x0][0x408] ;  /* 0x00010200ff661b82 */ /* 0x000ea20000000a00 */
[----:B------:R-:W-:Y:S02]  /*4430*/  @P1 PRMT R92, R158, 0x7610, R92 ;  /* 0x000076109e5c1816 */ /* 0x000fe4000000005c */
[----:B------:R-:W-:Y:S02]  /*4440*/  @P1 F2FP.F16.F32.PACK_AB R130, RZ, R130 ;  /* 0x00000082ff82123e */ /* 0x000fe400000000ff */
[----:B------:R-:W-:Y:S02]  /*4450*/  @P1 PRMT R92, R92, 0x5410, R160 ;  /* 0x000054105c5c1816 */ /* 0x000fe400000000a0 */
[----:B------:R-:W-:Y:S01]  /*4460*/  @P1 PRMT R95, R130, 0x7610, R95 ;  /* 0x00007610825f1816 */ /* 0x000fe2000000005f */
[----:B0-----:R-:W-:Y:S02]  /*4470*/  @P1 FMUL.FTZ R101, R107, R101 ;  /* 0x000000656b651220 */ /* 0x001fe40000410000 */
[----:B------:R-:W0:Y:S02]  /*4480*/  @P1 LDC.64 R106, c[0x0][0x408] ;  /* 0x00010200ff6a1b82 */ /* 0x000e240000000a00 */
[----:B------:R-:W-:Y:S01]  /*4490*/  @P1 FMUL.FTZ R100, R101, R100 ;  /* 0x0000006465641220 */ /* 0x000fe20000410000 */
[----:B-1----:R-:W-:-:S04]  /*44a0*/  @P1 FMUL.FTZ R105, R157, R105 ;  /* 0x000000699d691220 */ /* 0x002fc80000410000 */
[----:B------:R-:W-:Y:S02]  /*44b0*/  @P1 FSEL R100, R100, RZ, P4 ;  /* 0x000000ff64641208 */ /* 0x000fe40002000000 */
[----:B------:R-:W-:Y:S01]  /*44c0*/  @P1 LOP3.LUT P4, RZ, R121, 0xff, RZ, 0xc0, !PT ;  /* 0x000000ff79ff1812 */ /* 0x000fe2000788c0ff */
[----:B------:R-:W-:Y:S01]  /*44d0*/  @P1 FMUL.FTZ R104, R105, R104 ;  /* 0x0000006869681220 */ /* 0x000fe20000410000 */
[----:B------:R-:W-:Y:S01]  /*44e0*/  @P1 F2FP.F16.F32.PACK_AB R100, RZ, R100 ;  /* 0x00000064ff64123e */ /* 0x000fe200000000ff */
[----:B--2---:R-:W-:-:S03]  /*44f0*/  @P1 FMUL.FTZ R103, R156, R103 ;  /* 0x000000679c671220 */ /* 0x004fc60000410000 */
[----:B------:R-:W-:Y:S02]  /*4500*/  @P1 FSEL R104, R104, RZ, P4 ;  /* 0x000000ff68681208 */ /* 0x000fe40002000000 */
[----:B------:R-:W-:Y:S01]  /*4510*/  @P1 PRMT R93, R100, 0x7610, R93 ;  /* 0x00007610645d1816 */ /* 0x000fe2000000005d */
[----:B------:R-:W-:Y:S01]  /*4520*/  @P1 FMUL.FTZ R102, R103, R102 ;  /* 0x0000006667661220 */ /* 0x000fe20000410000 */
[----:B------:R-:W-:-:S04]  /*4530*/  @P1 F2FP.F16.F32.PACK_AB R104, RZ, R104 ;  /* 0x00000068ff68123e */ /* 0x000fc800000000ff */
[----:B------:R-:W-:Y:S01]  /*4540*/  @P1 FSEL R102, R102, RZ, P5 ;  /* 0x000000ff66661208 */ /* 0x000fe20002800000 */
[----:B0-----:R-:W-:Y:S01]  /*4550*/  @P1 FMUL.FTZ R107, R159, R107 ;  /* 0x0000006b9f6b1220 */ /* 0x001fe20000410000 */
[----:B------:R-:W-:Y:S02]  /*4560*/  @P1 LOP3.LUT P5, RZ, R121, 0xff00, RZ, 0xc0, !PT ;  /* 0x0000ff0079ff1812 */ /* 0x000fe400078ac0ff */
[----:B------:R-:W-:Y:S01]  /*4570*/  @P1 F2FP.F16.F32.PACK_AB R102, RZ, R102 ;  /* 0x00000066ff66123e */ /* 0x000fe200000000ff */
[----:B------:R-:W-:Y:S01]  /*4580*/  @P1 FMUL.FTZ R106, R107, R106 ;  /* 0x0000006a6b6a1220 */ /* 0x000fe20000410000 */
[----:B------:R-:W-:Y:S02]  /*4590*/  @P1 PRMT R94, R104, 0x7610, R94 ;  /* 0x00007610685e1816 */ /* 0x000fe4000000005e */
[----:B------:R-:W-:Y:S02]  /*45a0*/  @P1 PRMT R93, R93, 0x5410, R102 ;  /* 0x000054105d5d1816 */ /* 0x000fe40000000066 */
[----:B------:R-:W-:-:S04]  /*45b0*/  @P1 FSEL R106, R106, RZ, P5 ;  /* 0x000000ff6a6a1208 */ /* 0x000fc80002800000 */
        /* <DEDUP_REMOVED lines=15> */
.L_x_1778:
[----:B------:R-:W-:-:S04]  /*46b0*/  UISETP.NE.U32.AND UP0, UPT, UR20, URZ, UPT ;  /* 0x000000ff1400728c */ /* 0x000fc8000bf05070 */
[----:B------:R-:W-:-:S06]  /*46c0*/  UISETP.NE.AND.EX UP0, UPT, UR21, URZ, UPT, UP0 ;  /* 0x000000ff1500728c */ /* 0x000fcc000bf05300 */
[----:B------:R-:W-:-:S13]  /*46d0*/  PLOP3.LUT P3, PT, PT, PT, UP0, 0x80, 0x8 ;  /* 0x000000000008781c */ /* 0x000fda0003f6f008 */
[----:B------:R-:W-:Y:S05]  /*46e0*/  @!P3 BRA `(.L_x_1781) ;  /* 0x00000004007cb947 */ /* 0x000fea0003800000 */
[----:B-1----:R-:W1:Y:S01]  /*46f0*/  @P1 LDC.64 R98, c[0x0][0x408] ;  /* 0x00010200ff621b82 */ /* 0x002e620000000a00 */
[-CC-:B------:R-:W-:Y:S01]  /*4700*/  FFMA.FTZ R97, R5, R155.reuse, R154.reuse ;  /* 0x0000009b05617223 */ /* 0x180fe2000001009a */
[----:B------:R-:W-:Y:S01]  /*4710*/  ISETP.GT.AND P0, PT, R153, RZ, PT ;  /* 0x000000ff9900720c */ /* 0x000fe20003f04270 */
[-CC-:B------:R-:W-:Y:S01]  /*4720*/  FFMA.FTZ R104, R4, R155.reuse, R154.reuse ;  /* 0x0000009b04687223 */ /* 0x180fe2000001009a */
[-CC-:B------:R-:W-:Y:S01]  /*4730*/  FFMA.FTZ R103, R9, R155.reuse, R154.reuse ;  /* 0x0000009b09677223 */ /* 0x180fe2000001009a */
[----:B------:R-:W-:Y:S01]  /*4740*/  FADD.FTZ R97, R132, -R97 ;  /* 0x8000006184617221 */ /* 0x000fe20000010000 */
[----:B------:R-:W-:Y:S01]  /*4750*/  FFMA.FTZ R161, R17, R155, R154 ;  /* 0x0000009b11a17223 */ /* 0x000fe2000001009a */
[----:B------:R-:W-:Y:S01]  /*4760*/  FADD.FTZ R105, R7, -R104 ;  /* 0x8000006807697221 */ /* 0x000fe20000010000 */
[----:B------:R-:W2:Y:S01]  /*4770*/  @P1 LDC.64 R100, c[0x0][0x408] ;  /* 0x00010200ff641b82 */ /* 0x000ea20000000a00 */
[----:B------:R-:W-:Y:S01]  /*4780*/  FMUL.FTZ R102, R150, R97 ;  /* 0x0000006196667220 */ /* 0x000fe20000410000 */
[----:B------:R-:W-:Y:S01]  /*4790*/  FFMA.FTZ R104, R8, R155, R154 ;  /* 0x0000009b08687223 */ /* 0x000fe2000001009a */
[----:B------:R-:W-:Y:S01]  /*47a0*/  FADD.FTZ R103, R6, -R103 ;  /* 0x8000006706677221 */ /* 0x000fe20000010000 */
[----:B------:R-:W-:Y:S01]  /*47b0*/  FMUL.FTZ R105, R150, R105 ;  /* 0x0000006996697220 */ /* 0x000fe20000410000 */
[----:B------:R-:W-:Y:S01]  /*47c0*/  FADD.FTZ R161, R14, -R161 ;  /* 0x800000a10ea17221 */ /* 0x000fe20000010000 */
[----:B------:R-:W-:Y:S01]  /*47d0*/  FSEL R102, R102, RZ, P0 ;  /* 0x000000ff66667208 */ /* 0x000fe20000000000 */
[----:B0-----:R-:W-:Y:S01]  /*47e0*/  FADD.FTZ R107, R11, -R104 ;  /* 0x800000680b6b7221 */ /* 0x001fe20000010000 */
[----:B------:R-:W0:Y:S01]  /*47f0*/  @P1 LDC.64 R96, c[0x0][0x408] ;  /* 0x00010200ff601b82 */ /* 0x000e220000000a00 */
[C---:B------:R-:W-:Y:S01]  /*4800*/  FMUL.FTZ R104, R150.reuse, R103 ;  /* 0x0000006796687220 */ /* 0x040fe20000410000 */
[----:B------:R-:W-:Y:S01]  /*4810*/  FSEL R105, R105, RZ, P0 ;  /* 0x000000ff69697208 */ /* 0x000fe20000000000 */
[----:B------:R-:W-:Y:S01]  /*4820*/  FMUL.FTZ R103, R150, R107 ;  /* 0x0000006b96677220 */ /* 0x000fe20000410000 */
[-CC-:B------:R-:W-:Y:S01]  /*4830*/  FFMA.FTZ R107, R13, R155.reuse, R154.reuse ;  /* 0x0000009b0d6b7223 */ /* 0x180fe2000001009a */
[----:B------:R-:W-:Y:S01]  /*4840*/  FFMA.FTZ R130, R12, R155, R154 ;  /* 0x0000009b0c827223 */ /* 0x000fe2000001009a */
[----:B------:R-:W-:Y:S01]  /*4850*/  FSEL R104, R104, RZ, P0 ;  /* 0x000000ff68687208 */ /* 0x000fe20000000000 */
[----:B------:R-:W-:Y:S01]  /*4860*/  FMUL.FTZ R156, R150, R161 ;  /* 0x000000a1969c7220 */ /* 0x000fe20000410000 */
[----:B-1----:R-:W-:Y:S01]  /*4870*/  @P1 FMUL.FTZ R99, R102, R99 ;  /* 0x0000006366631220 */ /* 0x002fe20000410000 */
[----:B------:R-:W-:Y:S01]  /*4880*/  FSEL R103, R103, RZ, P0 ;  /* 0x000000ff67677208 */ /* 0x000fe20000000000 */
[----:B------:R-:W-:Y:S01]  /*4890*/  FADD.FTZ R107, R10, -R107 ;  /* 0x8000006b0a6b7221 */ /* 0x000fe20000010000 */
[----:B------:R-:W-:Y:S01]  /*48a0*/  FADD.FTZ R157, R15, -R130 ;  /* 0x800000820f9d7221 */ /* 0x000fe20000010000 */
[----:B------:R-:W-:Y:S01]  /*48b0*/  @P1 FMUL.FTZ R106, R99, R98 ;  /* 0x00000062636a1220 */ /* 0x000fe20000410000 */
[----:B------:R-:W-:Y:S01]  /*48c0*/  FSEL R156, R156, RZ, P0 ;  /* 0x000000ff9c9c7208 */ /* 0x000fe20000000000 */
[----:B------:R-:W1:Y:S01]  /*48d0*/  @P1 LDC.64 R98, c[0x0][0x408] ;  /* 0x00010200ff621b82 */ /* 0x000e620000000a00 */
[C---:B------:R-:W-:Y:S01]  /*48e0*/  FMUL.FTZ R107, R150.reuse, R107 ;  /* 0x0000006b966b7220 */ /* 0x040fe20000410000 */
[----:B--2---:R-:W-:Y:S01]  /*48f0*/  @P1 FMUL.FTZ R101, R103, R101 ;  /* 0x0000006567651220 */ /* 0x004fe20000410000 */
[----:B------:R-:W-:Y:S01]  /*4900*/  FMUL.FTZ R130, R150, R157 ;  /* 0x0000009d96827220 */ /* 0x000fe20000410000 */
[----:B-----5:R-:W-:-:S02]  /*4910*/  @P1 LOP3.LUT P4, RZ, R120, 0xff, RZ, 0xc0, !PT ;  /* 0x000000ff78ff1812 */ /* 0x020fc4000788c0ff */
[----:B------:R-:W-:Y:S01]  /*4920*/  @P1 FMUL.FTZ R159, R101, R100 ;  /* 0x00000064659f1220 */ /* 0x000fe20000410000 */
[----:B------:R-:W-:Y:S01]  /*4930*/  FSEL R107, R107, RZ, P0 ;  /* 0x000000ff6b6b7208 */ /* 0x000fe20000000000 */
[----:B------:R-:W2:Y:S01]  /*4940*/  @P1 LDC.64 R100, c[0x0][0x408] ;  /* 0x00010200ff641b82 */ /* 0x000ea20000000a00 */
[----:B------:R-:W-:Y:S01]  /*4950*/  @P1 FSEL R106, R106, RZ, P4 ;  /* 0x000000ff6a6a1208 */ /* 0x000fe20002000000 */
[----:B0-----:R-:W-:Y:S01]  /*4960*/  @P1 FMUL.FTZ R97, R105, R97 ;  /* 0x0000006169611220 */ /* 0x001fe20000410000 */
[----:B------:R-:W-:Y:S02]  /*4970*/  FSEL R130, R130, RZ, P0 ;  /* 0x000000ff82827208 */ /* 0x000fe40000000000 */
[C---:B------:R-:W-:Y:S01]  /*4980*/  @P1 LOP3.LUT P5, RZ, R120.reuse, 0xff00, RZ, 0xc0, !PT ;  /* 0x0000ff0078ff1812 */ /* 0x040fe200078ac0ff */
[----:B------:R-:W-:Y:S01]  /*4990*/  @P1 FMUL.FTZ R131, R97, R96 ;  /* 0x0000006061831220 */ /* 0x000fe20000410000 */
[----:B------:R-:W-:Y:S01]  /*49a0*/  @P1 LOP3.LUT P4, RZ, R120, 0xff0000, RZ, 0xc0, !PT ;  /* 0x00ff000078ff1812 */ /* 0x000fe2000788c0ff */
[----:B------:R-:W0:Y:S01]  /*49b0*/  @P1 LDC.64 R96, c[0x0][0x408] ;  /* 0x00010200ff601b82 */ /* 0x000e220000000a00 */
[----:B------:R-:W-:-:S04]  /*49c0*/  @P1 F2FP.F16.F32.PACK_AB R160, RZ, R106 ;  /* 0x0000006affa0123e */ /* 0x000fc800000000ff */
[----:B------:R-:W-:Y:S01]  /*49d0*/  @P1 PRMT R92, R160, 0x7610, R92 ;  /* 0x00007610a05c1816 */ /* 0x000fe2000000005c */
[----:B-1----:R-:W-:-:S04]  /*49e0*/  @P1 FMUL.FTZ R99, R104, R99 ;  /* 0x0000006368631220 */ /* 0x002fc80000410000 */
[----:B------:R-:W-:Y:S02]  /*49f0*/  @P1 FMUL.FTZ R158, R99, R98 ;  /* 0x00000062639e1220 */ /* 0x000fe40000410000 */
[----:B------:R-:W1:Y:S01]  /*4a00*/  @P1 LDC.64 R98, c[0x0][0x408] ;  /* 0x00010200ff621b82 */ /* 0x000e620000000a00 */
[----:B--2---:R-:W-:Y:S02]  /*4a10*/  @P1 FMUL.FTZ R101, R156, R101 ;  /* 0x000000659c651220 */ /* 0x004fe40000410000 */
[----:B------:R-:W-:Y:S02]  /*4a20*/  @P1 FSEL R106, R158, RZ, P4 ;  /* 0x000000ff9e6a1208 */ /* 0x000fe40002000000 */
[----:B------:R-:W-:Y:S01]  /*4a30*/  @P1 LOP3.LUT P4, RZ, R121, 0xff, RZ, 0xc0, !PT ;  /* 0x000000ff79ff1812 */ /* 0x000fe2000788c0ff */
[----:B------:R-:W-:Y:S01]  /*4a40*/  @P1 FMUL.FTZ R100, R101, R100 ;  /* 0x0000006465641220 */ /* 0x000fe20000410000 */
[----:B------:R-:W-:Y:S02]  /*4a50*/  @P1 FSEL R101, R131, RZ, P5 ;  /* 0x000000ff83651208 */ /* 0x000fe40002800000 */
[----:B------:R-:W-:Y:S01]  /*4a60*/  @P1 LOP3.LUT P5, RZ, R120, 0xff000000, RZ, 0xc0, !PT ;  /* 0xff00000078ff1812 */ /* 0x000fe200078ac0ff */
[----:B0-----:R-:W-:Y:S01]  /*4a70*/  @P1 FMUL.FTZ R97, R107, R97 ;  /* 0x000000616b611220 */ /* 0x001fe20000410000 */
[----:B------:R-:W-:-:S02]  /*4a80*/  @P1 F2FP.F16.F32.PACK_AB R106, RZ, R106 ;  /* 0x0000006aff6a123e */ /* 0x000fc400000000ff */
[----:B------:R-:W-:Y:S01]  /*4a90*/  @P1 FSEL R131, R159, RZ, P5 ;  /* 0x000000ff9f831208 */ /* 0x000fe20002800000 */
[----:B------:R-:W-:Y:S01]  /*4aa0*/  @P1 FMUL.FTZ R157, R97, R96 ;  /* 0x00000060619d1220 */ /* 0x000fe20000410000 */
[----:B------:R-:W-:Y:S01]  /*4ab0*/  F2FP.F16.F32.PACK_AB R97, R103, R104 ;  /* 0x000000686761723e */ /* 0x000fe200000000ff */
[----:B------:R-:W-:Y:S01]  /*4ac0*/  FFMA.FTZ R103, R18, R155, R154 ;  /* 0x0000009b12677223 */ /* 0x000fe2000001009a */
[----:B------:R-:W-:Y:S02]  /*4ad0*/  @P1 LOP3.LUT P5, RZ, R121, 0xff0000, RZ, 0xc0, !PT ;  /* 0x00ff000079ff1812 */ /* 0x000fe400078ac0ff */
[----:B------:R-:W-:Y:S01]  /*4ae0*/  @P1 FSEL R157, R157, RZ, P4 ;  /* 0x000000ff9d9d1208 */ /* 0x000fe20002000000 */
[----:B------:R-:W-:Y:S01]  /*4af0*/  FADD.FTZ R103, R16, -R103 ;  /* 0x8000006710677221 */ /* 0x000fe20000010000 */
[----:B------:R-:W-:Y:S02]  /*4b00*/  @P1 LOP3.LUT P4, RZ, R121, 0xff00, RZ, 0xc0, !PT ;  /* 0x0000ff0079ff1812 */ /* 0x000fe4000788c0ff */
[----:B------:R-:W-:Y:S01]  /*4b10*/  F2FP.F16.F32.PACK_AB R96, R105, R102 ;  /* 0x000000666960723e */ /* 0x000fe200000000ff */
[----:B-1----:R-:W-:Y:S01]  /*4b20*/  @P1 FMUL.FTZ R99, R130, R99 ;  /* 0x0000006382631220 */ /* 0x002fe20000410000 */
[----:B------:R-:W-:Y:S01]  /*4b30*/  FMUL.FTZ R103, R150, R103 ;  /* 0x0000006796677220 */ /* 0x000fe20000410000 */
[----:B------:R-:W-:-:S02]  /*4b40*/  @P1 F2FP.F16.F32.PACK_AB R157, RZ, R157 ;  /* 0x0000009dff9d123e */ /* 0x000fc400000000ff */
[----:B------:R-:W-:Y:S01]  /*4b50*/  @P1 FMUL.FTZ R99, R99, R98 ;  /* 0x0000006263631220 */ /* 0x000fe20000410000 */
[----:B------:R-:W-:Y:S02]  /*4b60*/  @P1 FSEL R102, R100, RZ, P5 ;  /* 0x000000ff64661208 */ /* 0x000fe40002800000 */
[----:B------:R-:W-:Y:S02]  /*4b70*/  @P1 F2FP.F16.F32.PACK_AB R101, RZ, R101 ;  /* 0x00000065ff65123e */ /* 0x000fe400000000ff */
[----:B------:R-:W-:Y:S02]  /*4b80*/  @P1 FSEL R99, R99, RZ, P4 ;  /* 0x000000ff63631208 */ /* 0x000fe40002000000 */
[----:B------:R-:W-:Y:S02]  /*4b90*/  @P1 F2FP.F16.F32.PACK_AB R131, RZ, R131 ;  /* 0x00000083ff83123e */ /* 0x000fe400000000ff */
[----:B------:R-:W-:Y:S02]  /*4ba0*/  @P1 F2FP.F16.F32.PACK_AB R100, RZ, R99 ;  /* 0x00000063ff64123e */ /* 0x000fe400000000ff */
[----:B------:R-:W-:-:S02]  /*4bb0*/  @P1 F2FP.F16.F32.PACK_AB R102, RZ, R102 ;  /* 0x00000066ff66123e */ /* 0x000fc400000000ff */
[----:B------:R-:W-:Y:S02]  /*4bc0*/  FSEL R103, R103, RZ, P0 ;  /* 0x000000ff67677208 */ /* 0x000fe40000000000 */
[----:B------:R-:W-:Y:S02]  /*4bd0*/  @P1 PRMT R93, R106, 0x7610, R93 ;  /* 0x000076106a5d1816 */ /* 0x000fe4000000005d */
[----:B------:R-:W-:Y:S02]  /*4be0*/  @P1 PRMT R94, R157, 0x7610, R94 ;  /* 0x000076109d5e1816 */ /* 0x000fe4000000005e */
        /* <DEDUP_REMOVED lines=15> */
.L_x_1781:
[----:B------:R-:W-:Y:S04]  /*4ce0*/  BSSY.RECONVERGENT B2, `(.L_x_1782) ;  /* 0x000000d000027945 */ /* 0x000fe80003800200 */
[----:B------:R-:W-:Y:S05]  /*4cf0*/  @!P1 BRA `(.L_x_1783) ;  /* 0x00000000002c9947 */ /* 0x000fea0003800000 */
[----:B-1----:R-:W-:Y:S01]  /*4d00*/  FFMA.FTZ R101, R5, R155, R154 ;  /* 0x0000009b05657223 */ /* 0x002fe2000001009a */
        /* <DEDUP_REMOVED lines=10> */
.L_x_1783:
[----:B------:R-:W-:Y:S05]  /*4db0*/  BSYNC.RECONVERGENT B2 ;  /* 0x0000000000027941 */ /* 0x000fea0003800200 */
.L_x_1782:
        /* <DEDUP_REMOVED lines=13> */
.L_x_1785:
[----:B------:R-:W-:Y:S05]  /*4e90*/  BSYNC.RECONVERGENT B2 ;  /* 0x0000000000027941 */ /* 0x000fea0003800200 */
.L_x_1784:
        /* <DEDUP_REMOVED lines=13> */
.L_x_1787:
[----:B------:R-:W-:Y:S05]  /*4f70*/  BSYNC.RECONVERGENT B2 ;  /* 0x0000000000027941 */ /* 0x000fea0003800200 */
.L_x_1786:
        /* <DEDUP_REMOVED lines=13> */
.L_x_1789:
[----:B------:R-:W-:Y:S05]  /*5050*/  BSYNC.RECONVERGENT B2 ;  /* 0x0000000000027941 */ /* 0x000fea0003800200 */
.L_x_1788:
        /* <DEDUP_REMOVED lines=13> */
.L_x_1791:
[----:B------:R-:W-:Y:S05]  /*5130*/  BSYNC.RECONVERGENT B2 ;  /* 0x0000000000027941 */ /* 0x000fea0003800200 */
.L_x_1790:
        /* <DEDUP_REMOVED lines=13> */
.L_x_1793:
[----:B------:R-:W-:Y:S05]  /*5210*/  BSYNC.RECONVERGENT B2 ;  /* 0x0000000000027941 */ /* 0x000fea0003800200 */
.L_x_1792:
        /* <DEDUP_REMOVED lines=13> */
.L_x_1795:
[----:B------:R-:W-:Y:S05]  /*52f0*/  BSYNC.RECONVERGENT B2 ;  /* 0x0000000000027941 */ /* 0x000fea0003800200 */
.L_x_1794:
[----:B------:R-:W-:Y:S05]  /*5300*/  @!P1 BRA `(.L_x_1780) ;  /* 0x0000000000309947 */ /* 0x000fea0003800000 */
[----:B-1----:R-:W-:Y:S01]  /*5310*/  FFMA.FTZ R101, R18, R155, R154 ;  /* 0x0000009b12657223 */ /* 0x002fe2000001009a */
        /* <DEDUP_REMOVED lines=10> */
[----:B------:R-:W-:-:S07]  /*53c0*/  PRMT R95, R95, 0x5410, R101 ;  /* 0x000054105f5f7816 */ /* 0x000fce0000000065 */
.L_x_1780:
[----:B------:R-:W-:Y:S05]  /*53d0*/  BSYNC.RECONVERGENT B0 ;  /* 0x0000000000007941 */ /* 0x000fea0003800200 */
.L_x_1777:
[----:B-1----:R-:W1:Y:S08]  /*53e0*/  @P3 LDC.64 R102, c[0x0][0x478] ;  /* 0x00011e00ff663b82 */ /* 0x002e700000000a00 */
[----:B------:R-:W2:Y:S01]  /*53f0*/  @P1 LDC.64 R100, c[0x0][0x468] ;  /* 0x00011a00ff641b82 */ /* 0x000ea20000000a00 */
[C---:B-1----:R-:W-:Y:S01]  /*5400*/  @P3 IMAD.WIDE.U32 R102, R152.reuse, 0x10, R102 ;  /* 0x0000001098663825 */ /* 0x042fe200078e0066 */
[----:B------:R-:W-:-:S04]  /*5410*/  IADD3 R152, PT, PT, R152, 0x20, RZ ;  /* 0x0000002098987810 */ /* 0x000fc80007ffe0ff */
[----:B------:R3:W-:Y:S01]  /*5420*/  @P3 STG.E.128 desc[UR6][R102.64], R96 ;  /* 0x0000006066003986 */ /* 0x0007e2000c101d06 */
[C---:B--2---:R-:W-:Y:S01]  /*5430*/  @P1 IMAD.WIDE.U32 R100, R151.reuse, 0x10, R100 ;  /* 0x0000001097641825 */ /* 0x044fe200078e0064 */
[----:B------:R-:W-:-:S04]  /*5440*/  IADD3 R151, PT, PT, R151, 0x20, RZ ;  /* 0x0000002097977810 */ /* 0x000fc80007ffe0ff */
[----:B------:R3:W-:Y:S03]  /*5450*/  @P1 STG.E.128 desc[UR6][R100.64], R92 ;  /* 0x0000005c64001986 */ /* 0x0007e6000c101d06 */
.L_x_1776:
[----:B------:R-:W-:Y:S05]  /*5460*/  BSYNC.RECONVERGENT B1 ;  /* 0x0000000000017941 */ /* 0x000fea0003800200 */
.L_x_1775:
        /* <DEDUP_REMOVED lines=11> */
[----:B-----5:R-:W-:Y:S01]  /*5520*/  HADD2.F32 R161, -RZ, R20.H0_H0 ;  /* 0x20000014ffa17230 */ /* 0x020fe20000004100 */
[----:B0-----:R-:W0:Y:S01]  /*5530*/  @P1 LDC.64 R106, c[0x0][0x408] ;  /* 0x00010200ff6a1b82 */ /* 0x001e220000000a00 */
[----:B------:R-:W-:Y:S01]  /*5540*/  HADD2.F32 R159, -RZ, R21.H1_H1 ;  /* 0x30000015ff9f7230 */ /* 0x000fe20000004100 */
[----:B------:R-:W-:Y:S01]  /*5550*/  @P1 LOP3.LUT P3, RZ, R124, 0xff00, RZ, 0xc0, !PT ;  /* 0x0000ff007cff1812 */ /* 0x000fe2000786c0ff */
[----:B------:R-:W-:Y:S01]  /*5560*/  HADD2.F32 R157, -RZ, R22.H0_H0 ;  /* 0x20000016ff9d7230 */ /* 0x000fe20000004100 */
[----:B------:R-:W-:Y:S01]  /*5570*/  @P1 LOP3.LUT P4, RZ, R125, 0xff0000, RZ, 0xc0, !PT ;  /* 0x00ff00007dff1812 */ /* 0x000fe2000788c0ff */
[----:B------:R-:W-:Y:S02]  /*5580*/  HADD2.F32 R158, -RZ, R20.H1_H1 ;  /* 0x30000014ff9e7230 */ /* 0x000fe40000004100 */
[----:B------:R-:W-:Y:S01]  /*5590*/  HADD2.F32 R153, -RZ, R23.H1_H1 ;  /* 0x30000017ff997230 */ /* 0x000fe20000004100 */
[----:B------:R-:W2:Y:S01]  /*55a0*/  @P1 LDC.64 R130, c[0x0][0x408] ;  /* 0x00010200ff821b82 */ /* 0x000ea20000000a00 */
[----:B------:R-:W-:-:S02]  /*55b0*/  HADD2.F32 R156, -RZ, R21.H0_H0 ;  /* 0x20000015ff9c7230 */ /* 0x000fc40000004100 */
[-CC-:B-1-3--:R-:W-:Y:S01]  /*55c0*/  @P0 FFMA.FTZ R97, R19, R155.reuse, R154.reuse ;  /* 0x0000009b13610223 */ /* 0x18afe2000001009a */
        /* <DEDUP_REMOVED lines=8> */
[----:B------:R-:W-:Y:S01]  /*5650*/  @P0 FADD.FTZ R99, R109, -R96 ;  /* 0x800000606d630221 */ /* 0x000fe20000010000 */
[----:B------:R-:W-:Y:S01]  /*5660*/  @P0 FFMA.FTZ R161, R150, R97, R161 ;  /* 0x0000006196a10223 */ /* 0x000fe200000100a1 */
[----:B------:R-:W-:Y:S01]  /*5670*/  @P0 FADD.FTZ R98, R113, -R98 ;  /* 0x8000006271620221 */ /* 0x000fe20000010000 */
[----:B------:R-:W-:-:S02]  /*5680*/  HADD2.F32 R154, -RZ, R22.H1_H1 ;  /* 0x30000016ff9a7230 */ /* 0x000fc40000004100 */
[----:B------:R-:W-:Y:S01]  /*5690*/  @P0 FADD.FTZ R96, R116, -R103 ;  /* 0x8000006774600221 */ /* 0x000fe20000010000 */
[----:B------:R-:W-:Y:S01]  /*56a0*/  @P0 FADD.FTZ R97, R117, -R100 ;  /* 0x8000006475610221 */ /* 0x000fe20000010000 */
[----:B------:R-:W-:Y:S01]  /*56b0*/  @P0 FFMA.FTZ R159, R150, R98, R159 ;  /* 0x00000062969f0223 */ /* 0x000fe2000001009f */
[----:B------:R-:W-:Y:S01]  /*56c0*/  @P0 FADD.FTZ R98, R126, -R105 ;  /* 0x800000697e620221 */ /* 0x000fe20000010000 */
[----:B------:R-:W-:Y:S01]  /*56d0*/  @P0 FADD.FTZ R101, R112, -R101 ;  /* 0x8000006570650221 */ /* 0x000fe20000010000 */
[C---:B------:R-:W-:Y:S01]  /*56e0*/  @P0 FFMA.FTZ R157, R150.reuse, R96, R157 ;  /* 0x00000060969d0223 */ /* 0x040fe2000001009d */
[C---:B------:R-:W-:Y:S01]  /*56f0*/  @P0 FFMA.FTZ R154, R150.reuse, R97, R154 ;  /* 0x00000061969a0223 */ /* 0x040fe2000001009a */
[C---:B------:R-:W-:Y:S01]  /*5700*/  @P0 FFMA.FTZ R158, R150.reuse, R99, R158 ;  /* 0x00000063969e0223 */ /* 0x040fe2000001009e */
[----:B------:R-:W1:Y:S01]  /*5710*/  @P1 LDC.64 R96, c[0x0][0x408] ;  /* 0x00010200ff601b82 */ /* 0x000e620000000a00 */
[----:B------:R-:W-:Y:S02]  /*5720*/  HADD2.F32 R155, -RZ, R23.H0_H0 ;  /* 0x20000017ff9b7230 */ /* 0x000fe40000004100 */
[----:B------:R-:W-:Y:S01]  /*5730*/  @P0 FADD.FTZ R102, R119, -R102 ;  /* 0x8000006677660221 */ /* 0x000fe20000010000 */
[C---:B------:R-:W-:Y:S01]  /*5740*/  @P0 FFMA.FTZ R153, R150.reuse, R98, R153 ;  /* 0x0000006296990223 */ /* 0x040fe20000010099 */
[----:B------:R-:W-:Y:S01]  /*5750*/  @P0 FFMA.FTZ R156, R150, R101, R156 ;  /* 0x00000065969c0223 */ /* 0x000fe2000001009c */
[----:B0-----:R-:W-:Y:S01]  /*5760*/  @P1 FMUL.FTZ R107, R154, R107 ;  /* 0x0000006b9a6b1220 */ /* 0x001fe20000410000 */
[----:B------:R-:W-:Y:S01]  /*5770*/  @P0 FFMA.FTZ R155, R150, R102, R155 ;  /* 0x00000066969b0223 */ /* 0x000fe2000001009b */
[----:B------:R-:W-:Y:S01]  /*5780*/  @P1 LOP3.LUT P0, RZ, R124, 0xff, RZ, 0xc0, !PT ;  /* 0x000000ff7cff1812 */ /* 0x000fe2000780c0ff */
[----:B------:R-:W0:Y:S01]  /*5790*/  @P1 LDC.64 R98, c[0x0][0x408] ;  /* 0x00010200ff621b82 */ /* 0x000e220000000a00 */
[----:B------:R-:W-:Y:S01]  /*57a0*/  @P1 FMUL.FTZ R106, R107, R106 ;  /* 0x0000006a6b6a1220 */ /* 0x000fe20000410000 */
[----:B--2---:R-:W-:-:S04]  /*57b0*/  @P1 FMUL.FTZ R131, R155, R131 ;  /* 0x000000839b831220 */ /* 0x004fc80000410000 */
[----:B------:R-:W-:Y:S02]  /*57c0*/  @P1 FMUL.FTZ R130, R131, R130 ;  /* 0x0000008283821220 */ /* 0x000fe40000410000 */
[----:B------:R-:W2:Y:S03]  /*57d0*/  @P1 LDC.64 R100, c[0x0][0x408] ;  /* 0x00010200ff641b82 */ /* 0x000ea60000000a00 */
[----:B------:R-:W-:-:S04]  /*57e0*/  @P1 FSEL R130, R130, RZ, P4 ;  /* 0x000000ff82821208 */ /* 0x000fc80002000000 */
[----:B------:R-:W-:Y:S01]  /*57f0*/  @P1 F2FP.F16.F32.PACK_AB R130, RZ, R130 ;  /* 0x00000082ff82123e */ /* 0x000fe200000000ff */
[----:B------:R-:W3:Y:S01]  /*5800*/  @P1 LDC.64 R102, c[0x0][0x408] ;  /* 0x00010200ff661b82 */ /* 0x000ee20000000a00 */
[----:B-1----:R-:W-:Y:S02]  /*5810*/  @P1 FMUL.FTZ R97, R161, R97 ;  /* 0x00000061a1611220 */ /* 0x002fe40000410000 */
[----:B------:R-:W-:Y:S02]  /*5820*/  @P1 PRMT R95, R130, 0x7610, R95 ;  /* 0x00007610825f1816 */ /* 0x000fe4000000005f */
[----:B------:R-:W-:Y:S01]  /*5830*/  @P1 FMUL.FTZ R96, R97, R96 ;  /* 0x0000006061601220 */ /* 0x000fe20000410000 */
[----:B------:R-:W-:Y:S02]  /*5840*/  F2FP.F16.F32.PACK_AB R97, R159, R156 ;  /* 0x0000009c9f61723e */ /* 0x000fe400000000ff */
[----:B------:R-:W1:Y:S01]  /*5850*/  @P1 LDC.64 R104, c[0x0][0x408] ;  /* 0x00010200ff681b82 */ /* 0x000e620000000a00 */
[----:B0-----:R-:W-:-:S04]  /*5860*/  @P1 FMUL.FTZ R99, R158, R99 ;  /* 0x000000639e631220 */ /* 0x001fc80000410000 */
[----:B------:R-:W-:Y:S01]  /*5870*/  @P1 FMUL.FTZ R98, R99, R98 ;  /* 0x0000006263621220 */ /* 0x000fe20000410000 */
[----:B------:R-:W-:Y:S01]  /*5880*/  @P1 FSEL R99, R96, RZ, P0 ;  /* 0x000000ff60631208 */ /* 0x000fe20000000000 */
[----:B--2---:R-:W-:Y:S01]  /*5890*/  @P1 FMUL.FTZ R101, R156, R101 ;  /* 0x000000659c651220 */ /* 0x004fe20000410000 */
[----:B------:R-:W-:Y:S02]  /*58a0*/  @P1 LOP3.LUT P0, RZ, R124, 0xff0000, RZ, 0xc0, !PT ;  /* 0x00ff00007cff1812 */ /* 0x000fe4000780c0ff */
[----:B------:R-:W-:Y:S01]  /*58b0*/  @P1 FSEL R98, R98, RZ, P3 ;  /* 0x000000ff62621208 */ /* 0x000fe20001800000 */
[----:B------:R-:W-:Y:S01]  /*58c0*/  @P1 FMUL.FTZ R100, R101, R100 ;  /* 0x0000006465641220 */ /* 0x000fe20000410000 */
[----:B------:R-:W-:Y:S02]  /*58d0*/  @P1 LOP3.LUT P3, RZ, R124, 0xff000000, RZ, 0xc0, !PT ;  /* 0xff0000007cff1812 */ /* 0x000fe4000786c0ff */
[----:B------:R-:W-:Y:S01]  /*58e0*/  @P1 F2FP.F16.F32.PACK_AB R99, RZ, R99 ;  /* 0x00000063ff63123e */ /* 0x000fe200000000ff */
[----:B---3--:R-:W-:Y:S01]  /*58f0*/  @P1 FMUL.FTZ R103, R159, R103 ;  /* 0x000000679f671220 */ /* 0x008fe20000410000 */
[----:B------:R-:W-:-:S02]  /*5900*/  @P1 FSEL R100, R100, RZ, P0 ;  /* 0x000000ff64641208 */ /* 0x000fc40000000000 */
[----:B------:R-:W-:Y:S01]  /*5910*/  @P1 LOP3.LUT P0, RZ, R125, 0xff, RZ, 0xc0, !PT ;  /* 0x000000ff7dff1812 */ /* 0x000fe2000780c0ff */
[----:B------:R-:W-:Y:S01]  /*5920*/  @P1 FMUL.FTZ R102, R103, R102 ;  /* 0x0000006667661220 */ /* 0x000fe20000410000 */
[----:B------:R-:W-:Y:S02]  /*5930*/  @P1 F2FP.F16.F32.PACK_AB R100, RZ, R100 ;  /* 0x00000064ff64123e */ /* 0x000fe400000000ff */
[----:B------:R-:W-:Y:S01]  /*5940*/  @P1 F2FP.F16.F32.PACK_AB R101, RZ, R98 ;  /* 0x00000062ff65123e */ /* 0x000fe200000000ff */
[----:B-1----:R-:W-:Y:S01]  /*5950*/  @P1 FMUL.FTZ R105, R157, R105 ;  /* 0x000000699d691220 */ /* 0x002fe20000410000 */
[----:B------:R-:W-:Y:S02]  /*5960*/  @P1 FSEL R102, R102, RZ, P3 ;  /* 0x000000ff66661208 */ /* 0x000fe40001800000 */
[----:B------:R-:W-:Y:S01]  /*5970*/  @P1 LOP3.LUT P3, RZ, R125, 0xff00, RZ, 0xc0, !PT ;  /* 0x0000ff007dff1812 */ /* 0x000fe2000786c0ff */
[----:B------:R-:W-:Y:S01]  /*5980*/  @P1 FMUL.FTZ R104, R105, R104 ;  /* 0x0000006869681220 */ /* 0x000fe20000410000 */
[----:B------:R-:W-:-:S02]  /*5990*/  @P1 F2FP.F16.F32.PACK_AB R102, RZ, R102 ;  /* 0x00000066ff66123e */ /* 0x000fc400000000ff */
[----:B------:R-:W-:Y:S02]  /*59a0*/  @P1 FSEL R106, R106, RZ, P3 ;  /* 0x000000ff6a6a1208 */ /* 0x000fe40001800000 */
[----:B------:R-:W-:Y:S02]  /*59b0*/  @P1 FSEL R104, R104, RZ, P0 ;  /* 0x000000ff68681208 */ /* 0x000fe40000000000 */
[----:B------:R-:W-:Y:S02]  /*59c0*/  @P1 F2FP.F16.F32.PACK_AB R106, RZ, R106 ;  /* 0x0000006aff6a123e */ /* 0x000fe400000000ff */
[----:B------:R-:W-:Y:S02]  /*59d0*/  @P1 F2FP.F16.F32.PACK_AB R104, RZ, R104 ;  /* 0x00000068ff68123e */ /* 0x000fe400000000ff */
[----:B------:R-:W-:Y:S02]  /*59e0*/  @P1 PRMT R92, R99, 0x7610, R92 ;  /* 0x00007610635c1816 */ /* 0x000fe4000000005c */
[----:B------:R-:W-:-:S02]  /*59f0*/  @P1 PRMT R93, R100, 0x7610, R93 ;  /* 0x00007610645d1816 */ /* 0x000fc4000000005d */
[----:B------:R-:W-:Y:S02]  /*5a00*/  @P1 PRMT R94, R104, 0x7610, R94 ;  /* 0x00007610685e1816 */ /* 0x000fe4000000005e */
[----:B------:R-:W-:Y:S02]  /*5a10*/  F2FP.F16.F32.PACK_AB R96, R158, R161 ;  /* 0x000000a19e60723e */ /* 0x000fe400000000ff */
[----:B------:R-:W-:Y:S02]  /*5a20*/  F2FP.F16.F32.PACK_AB R98, R154, R157 ;  /* 0x0000009d9a62723e */ /* 0x000fe400000000ff */
[----:B------:R-:W-:Y:S02]  /*5a30*/  @P1 PRMT R92, R92, 0x5410, R101 ;  /* 0x000054105c5c1816 */ /* 0x000fe40000000065 */
[----:B------:R-:W-:Y:S02]  /*5a40*/  @P1 PRMT R93, R93, 0x5410, R102 ;  /* 0x000054105d5d1816 */ /* 0x000fe40000000066 */
[----:B------:R-:W-:-:S02]  /*5a50*/  F2FP.F16.F32.PACK_AB R99, R153, R155 ;  /* 0x0000009b9963723e */ /* 0x000fc400000000ff */
        /* <DEDUP_REMOVED lines=10> */
.L_x_1800:
[----:B------:R-:W-:Y:S01]  /*5b00*/  ISETP.GT.AND P0, PT, R153, RZ, PT ;  /* 0x000000ff9900720c */ /* 0x000fe20003f04270 */
[--C-:B-----5:R-:W-:Y:S01]  /*5b10*/  HADD2.F32 R105, -RZ, R20.reuse.H0_H0 ;  /* 0x20000014ff697230 */ /* 0x120fe20000004100 */
[C---:B------:R-:W-:Y:S01]  /*5b20*/  @P1 LOP3.LUT P3, RZ, R124.reuse, 0xff, RZ, 0xc0, !PT ;  /* 0x000000ff7cff1812 */ /* 0x040fe2000786c0ff */
[----:B------:R-:W-:Y:S01]  /*5b30*/  HADD2.F32 R104, -RZ, R20.H1_H1 ;  /* 0x30000014ff687230 */ /* 0x000fe20000004100 */
[----:B------:R-:W-:Y:S01]  /*5b40*/  @P1 LOP3.LUT P4, RZ, R124, 0xff00, RZ, 0xc0, !PT ;  /* 0x0000ff007cff1812 */ /* 0x000fe2000788c0ff */
[--C-:B------:R-:W-:Y:S01]  /*5b50*/  HADD2.F32 R159, -RZ, R21.reuse.H0_H0 ;  /* 0x20000015ff9f7230 */ /* 0x100fe20000004100 */
[C---:B------:R-:W-:Y:S01]  /*5b60*/  @P1 LOP3.LUT P5, RZ, R125.reuse, 0xff00, RZ, 0xc0, !PT ;  /* 0x0000ff007dff1812 */ /* 0x040fe200078ac0ff */
[----:B------:R-:W-:Y:S01]  /*5b70*/  HADD2.F32 R153, -RZ, R21.H1_H1 ;  /* 0x30000015ff997230 */ /* 0x000fe20000004100 */
[----:B------:R-:W-:Y:S01]  /*5b80*/  @P1 LOP3.LUT P6, RZ, R125, 0xff0000, RZ, 0xc0, !PT ;  /* 0x00ff00007dff1812 */ /* 0x000fe200078cc0ff */
[----:B------:R-:W-:Y:S02]  /*5b90*/  HADD2.F32 R163, -RZ, R23.H0_H0 ;  /* 0x20000017ffa37230 */ /* 0x000fe40000004100 */
[----:B------:R-:W-:-:S02]  /*5ba0*/  HADD2.F32 R157, -RZ, R22.H0_H0 ;  /* 0x20000016ff9d7230 */ /* 0x000fc40000004100 */
[-CC-:B-1-3--:R-:W-:Y:S01]  /*5bb0*/  @P0 FFMA.FTZ R101, R19, R155.reuse, R154.reuse ;  /* 0x0000009b13650223 */ /* 0x18afe2000001009a */
[-CC-:B------:R-:W-:Y:S01]  /*5bc0*/  @P0 FFMA.FTZ R100, R110, R155.reuse, R154.reuse ;  /* 0x0000009b6e640223 */ /* 0x180fe2000001009a */
[-CC-:B0-----:R-:W-:Y:S01]  /*5bd0*/  @P0 FFMA.FTZ R107, R115, R155.reuse, R154.reuse ;  /* 0x0000009b736b0223 */ /* 0x181fe2000001009a */
[-C--:B------:R-:W-:Y:S01]  /*5be0*/  @P0 FFMA.FTZ R106, R118, R155.reuse, R154 ;  /* 0x0000009b766a0223 */ /* 0x080fe2000001009a */
[----:B------:R-:W-:Y:S01]  /*5bf0*/  @P0 FADD.FTZ R101, R108, -R101 ;  /* 0x800000656c650221 */ /* 0x000fe20000010000 */
[----:B------:R-:W-:Y:S01]  /*5c00*/  @P0 FADD.FTZ R103, R109, -R100 ;  /* 0x800000646d670221 */ /* 0x000fe20000010000 */
[--C-:B------:R-:W-:Y:S01]  /*5c10*/  @P0 FFMA.FTZ R100, R114, R155, R154.reuse ;  /* 0x0000009b72640223 */ /* 0x100fe2000001009a */
[----:B------:R-:W-:Y:S01]  /*5c20*/  @P0 FADD.FTZ R107, R116, -R107 ;  /* 0x8000006b746b0221 */ /* 0x000fe20000010000 */
[C---:B------:R-:W-:Y:S01]  /*5c30*/  @P0 FFMA.FTZ R105, R150.reuse, R101, R105 ;  /* 0x0000006596690223 */ /* 0x040fe20000010069 */
[----:B------:R-:W-:Y:S01]  /*5c40*/  @P0 FFMA.FTZ R101, R111, R155, R154 ;  /* 0x0000009b6f650223 */ /* 0x000fe2000001009a */
[----:B------:R-:W-:Y:S01]  /*5c50*/  @P0 FADD.FTZ R100, R113, -R100 ;  /* 0x8000006471640221 */ /* 0x000fe20000010000 */
[----:B------:R-:W-:Y:S01]  /*5c60*/  @P0 FFMA.FTZ R104, R150, R103, R104 ;  /* 0x0000006796680223 */ /* 0x000fe20000010068 */
[----:B------:R-:W-:Y:S01]  /*5c70*/  @P0 FADD.FTZ R106, R117, -R106 ;  /* 0x8000006a756a0221 */ /* 0x000fe20000010000 */
[----:B------:R-:W-:Y:S01]  /*5c80*/  @P0 FADD.FTZ R101, R112, -R101 ;  /* 0x8000006570650221 */ /* 0x000fe20000010000 */
[----:B------:R-:W-:Y:S01]  /*5c90*/  @P0 FFMA.FTZ R153, R150, R100, R153 ;  /* 0x0000006496990223 */ /* 0x000fe20000010099 */
[----:B------:R-:W0:Y:S01]  /*5ca0*/  @P1 LDC.64 R102, c[0x0][0x408] ;  /* 0x00010200ff661b82 */ /* 0x000e220000000a00 */
[----:B------:R-:W-:-:S02]  /*5cb0*/  HADD2.F32 R161, -RZ, R22.H1_H1 ;  /* 0x30000016ffa17230 */ /* 0x000fc40000004100 */
[C---:B------:R-:W-:Y:S01]  /*5cc0*/  @P0 FFMA.FTZ R159, R150.reuse, R101, R159 ;  /* 0x00000065969f0223 */ /* 0x040fe2000001009f */
[C---:B------:R-:W-:Y:S02]  /*5cd0*/  @P0 FFMA.FTZ R157, R150.reuse, R107, R157 ;  /* 0x0000006b969d0223 */ /* 0x040fe4000001009d */
[----:B------:R-:W-:Y:S02]  /*5ce0*/  @P0 FFMA.FTZ R161, R150, R106, R161 ;  /* 0x0000006a96a10223 */ /* 0x000fe400000100a1 */
[----:B------:R-:W1:Y:S08]  /*5cf0*/  @P1 LDC.64 R100, c[0x0][0x408] ;  /* 0x00010200ff641b82 */ /* 0x000e700000000a00 */
[----:B------:R-:W2:Y:S01]  /*5d00*/  @P1 LDC.64 R106, c[0x0][0x408] ;  /* 0x00010200ff6a1b82 */ /* 0x000ea20000000a00 */
[----:B0-----:R-:W-:Y:S01]  /*5d10*/  @P1 FMUL.FTZ R103, R104, R103 ;  /* 0x0000006768671220 */ /* 0x001fe20000410000 */
[----:B------:R-:W-:-:S03]  /*5d20*/  @P0 FFMA.FTZ R104, R127, R155, R154 ;  /* 0x0000009b7f680223 */ /* 0x000fc6000001009a */
[----:B------:R-:W-:Y:S01]  /*5d30*/  @P1 FMUL.FTZ R102, R103, R102 ;  /* 0x0000006667661220 */ /* 0x000fe20000410000 */
[----:B------:R-:W-:Y:S01]  /*5d40*/  @P0 FADD.FTZ R104, R119, -R104 ;  /* 0x8000006877680221 */ /* 0x000fe20000010000 */
[----:B-1----:R-:W-:-:S03]  /*5d50*/  @P1 FMUL.FTZ R101, R105, R101 ;  /* 0x0000006569651220 */ /* 0x002fc60000410000 */
[----:B------:R-:W-:Y:S01]  /*5d60*/  @P1 FSEL R131, R102, RZ, P4 ;  /* 0x000000ff66831208 */ /* 0x000fe20002000000 */
[----:B------:R-:W-:Y:S01]  /*5d70*/  @P0 FFMA.FTZ R163, R150, R104, R163 ;  /* 0x0000006896a30223 */ /* 0x000fe200000100a3 */
[----:B------:R-:W0:Y:S01]  /*5d80*/  @P1 LDC.64 R102, c[0x0][0x408] ;  /* 0x00010200ff661b82 */ /* 0x000e220000000a00 */
[----:B------:R-:W-:Y:S01]  /*5d90*/  @P1 FMUL.FTZ R100, R101, R100 ;  /* 0x0000006465641220 */ /* 0x000fe20000410000 */
[----:B------:R-:W-:Y:S02]  /*5da0*/  @P1 F2FP.F16.F32.PACK_AB R158, RZ, R131 ;  /* 0x00000083ff9e123e */ /* 0x000fe400000000ff */
[----:B------:R-:W-:Y:S01]  /*5db0*/  @P1 LOP3.LUT P4, RZ, R125, 0xff, RZ, 0xc0, !PT ;  /* 0x000000ff7dff1812 */ /* 0x000fe2000788c0ff */
[----:B--2---:R-:W-:Y:S01]  /*5dc0*/  @P1 FMUL.FTZ R107, R161, R107 ;  /* 0x0000006ba16b1220 */ /* 0x004fe20000410000 */
[----:B------:R-:W-:Y:S02]  /*5dd0*/  @P1 FSEL R130, R100, RZ, P3 ;  /* 0x000000ff64821208 */ /* 0x000fe40001800000 */
        /* <DEDUP_REMOVED lines=8> */
[----:B------:R-:W-:-:S03]  /*5e60*/  @P1 PRMT R92, R92, 0x5410, R158 ;  /* 0x000054105c5c1816 */ /* 0x000fc6000000009e */
[----:B------:R-:W3:Y:S01]  /*5e70*/  @P1 LDC.64 R130, c[0x0][0x408] ;  /* 0x00010200ff821b82 */ /* 0x000ee20000000a00 */
[----:B0-----:R-:W-:-:S04]  /*5e80*/  @P1 FMUL.FTZ R103, R153, R103 ;  /* 0x0000006799671220 */ /* 0x001fc80000410000 */
[----:B------:R-:W-:Y:S01]  /*5e90*/  @P1 FMUL.FTZ R102, R103, R102 ;  /* 0x0000006667661220 */ /* 0x000fe20000410000 */
[----:B-1----:R-:W-:-:S04]  /*5ea0*/  @P1 FMUL.FTZ R101, R159, R101 ;  /* 0x000000659f651220 */ /* 0x002fc80000410000 */
[----:B------:R-:W-:Y:S01]  /*5eb0*/  @P1 FMUL.FTZ R100, R101, R100 ;  /* 0x0000006465641220 */ /* 0x000fe20000410000 */
[----:B--2---:R-:W-:-:S04]  /*5ec0*/  @P1 FMUL.FTZ R105, R157, R105 ;  /* 0x000000699d691220 */ /* 0x004fc80000410000 */
[----:B------:R-:W-:Y:S02]  /*5ed0*/  @P1 FSEL R100, R100, RZ, P3 ;  /* 0x000000ff64641208 */ /* 0x000fe40001800000 */
[----:B------:R-:W-:Y:S01]  /*5ee0*/  @P1 LOP3.LUT P3, RZ, R124, 0xff000000, RZ, 0xc0, !PT ;  /* 0xff0000007cff1812 */ /* 0x000fe2000786c0ff */
[----:B------:R-:W-:Y:S01]  /*5ef0*/  @P1 FMUL.FTZ R104, R105, R104 ;  /* 0x0000006869681220 */ /* 0x000fe20000410000 */
[----:B------:R-:W-:Y:S02]  /*5f00*/  @P1 F2FP.F16.F32.PACK_AB R100, RZ, R100 ;  /* 0x00000064ff64123e */ /* 0x000fe400000000ff */
[----:B------:R-:W-:Y:S01]  /*5f10*/  @P1 FSEL R102, R102, RZ, P3 ;  /* 0x000000ff66661208 */ /* 0x000fe20001800000 */
[----:B---3--:R-:W-:Y:S01]  /*5f20*/  @P1 FMUL.FTZ R131, R163, R131 ;  /* 0x00000083a3831220 */ /* 0x008fe20000410000 */
[----:B------:R-:W-:Y:S02]  /*5f30*/  @P1 FSEL R104, R104, RZ, P4 ;  /* 0x000000ff68681208 */ /* 0x000fe40002000000 */
[----:B------:R-:W-:Y:S01]  /*5f40*/  @P1 F2FP.F16.F32.PACK_AB R102, RZ, R102 ;  /* 0x00000066ff66123e */ /* 0x000fe200000000ff */
[----:B------:R-:W-:Y:S01]  /*5f50*/  @P1 FMUL.FTZ R130, R131, R130 ;  /* 0x0000008283821220 */ /* 0x000fe20000410000 */
[----:B------:R-:W-:-:S02]  /*5f60*/  @P1 F2FP.F16.F32.PACK_AB R104, RZ, R104 ;  /* 0x00000068ff68123e */ /* 0x000fc400000000ff */
[----:B------:R-:W-:Y:S02]  /*5f70*/  @P1 PRMT R93, R100, 0x7610, R93 ;  /* 0x00007610645d1816 */ /* 0x000fe4000000005d */
[----:B------:R-:W-:Y:S02]  /*5f80*/  @P1 FSEL R130, R130, RZ, P6 ;  /* 0x000000ff82821208 */ /* 0x000fe40003000000 */
[----:B------:R-:W-:Y:S02]  /*5f90*/  @P1 PRMT R94, R104, 0x7610, R94 ;  /* 0x00007610685e1816 */ /* 0x000fe4000000005e */
[----:B------:R-:W-:Y:S02]  /*5fa0*/  @P1 F2FP.F16.F32.PACK_AB R130, RZ, R130 ;  /* 0x00000082ff82123e */ /* 0x000fe400000000ff */
[----:B------:R-:W-:Y:S02]  /*5fb0*/  @P1 PRMT R93, R93, 0x5410, R102 ;  /* 0x000054105d5d1816 */ /* 0x000fe40000000066 */
[----:B------:R-:W-:-:S02]  /*5fc0*/  @P1 PRMT R94, R94, 0x5410, R106 ;  /* 0x000054105e5e1816 */ /* 0x000fc4000000006a */
        /* <DEDUP_REMOVED lines=14> */
.L_x_1799:
[----:B------:R-:W-:-:S04]  /*60b0*/  UISETP.NE.U32.AND UP0, UPT, UR20, URZ, UPT ;  /* 0x000000ff1400728c */ /* 0x000fc8000bf05070 */
[----:B------:R-:W-:-:S06]  /*60c0*/  UISETP.NE.AND.EX UP0, UPT, UR21, URZ, UPT, UP0 ;  /* 0x000000ff1500728c */ /* 0x000fcc000bf05300 */
[----:B------:R-:W-:-:S13]  /*60d0*/  PLOP3.LUT P2, PT, PT, PT, UP0, 0x80, 0x8 ;  /* 0x000000000008781c */ /* 0x000fda0003f4f008 */
[----:B------:R-:W-:Y:S05]  /*60e0*/  @!P2 BRA `(.L_x_1802) ;  /* 0x00000004007ca947 */ /* 0x000fea0003800000 */
[----:B-1-3--:R-:W1:Y:S01]  /*60f0*/  @P1 LDC.64 R100, c[0x0][0x408] ;  /* 0x00010200ff641b82 */ /* 0x00ae620000000a00 */
[-CC-:B------:R-:W-:Y:S01]  /*6100*/  FFMA.FTZ R97, R19, R155.reuse, R154.reuse ;  /* 0x0000009b13617223 */ /* 0x180fe2000001009a */
[----:B------:R-:W-:Y:S01]  /*6110*/  ISETP.GT.AND P0, PT, R153, RZ, PT ;  /* 0x000000ff9900720c */ /* 0x000fe20003f04270 */
[-CC-:B------:R-:W-:Y:S01]  /*6120*/  FFMA.FTZ R99, R111, R155.reuse, R154.reuse ;  /* 0x0000009b6f637223 */ /* 0x180fe2000001009a */
[-CC-:B------:R-:W-:Y:S01]  /*6130*/  FFMA.FTZ R96, R110, R155.reuse, R154.reuse ;  /* 0x0000009b6e607223 */ /* 0x180fe2000001009a */
[----:B------:R-:W-:Y:S01]  /*6140*/  FADD.FTZ R97, R108, -R97 ;  /* 0x800000616c617221 */ /* 0x000fe20000010000 */
[-CC-:B------:R-:W-:Y:S01]  /*6150*/  FFMA.FTZ R98, R114, R155.reuse, R154.reuse ;  /* 0x0000009b72627223 */ /* 0x180fe2000001009a */
[-CC-:B------:R-:W-:Y:S01]  /*6160*/  FFMA.FTZ R105, R115, R155.reuse, R154.reuse ;  /* 0x0000009b73697223 */ /* 0x180fe2000001009a */
[--C-:B------:R-:W-:Y:S01]  /*6170*/  FFMA.FTZ R102, R118, R155, R154.reuse ;  /* 0x0000009b76667223 */ /* 0x100fe2000001009a */
[----:B------:R-:W-:Y:S01]  /*6180*/  FMUL.FTZ R130, R150, R97 ;  /* 0x0000006196827220 */ /* 0x000fe20000410000 */
[-CC-:B------:R-:W-:Y:S01]  /*6190*/  FFMA.FTZ R104, R127, R155.reuse, R154.reuse ;  /* 0x0000009b7f687223 */ /* 0x180fe2000001009a */
[----:B------:R-:W-:Y:S01]  /*61a0*/  FFMA.FTZ R153, R128, R155, R154 ;  /* 0x0000009b80997223 */ /* 0x000fe2000001009a */
[----:B------:R-:W-:Y:S01]  /*61b0*/  FADD.FTZ R99, R112, -R99 ;  /* 0x8000006370637221 */ /* 0x000fe20000010000 */
[----:B------:R-:W-:Y:S01]  /*61c0*/  FADD.FTZ R155, R109, -R96 ;  /* 0x800000606d9b7221 */ /* 0x000fe20000010000 */
[----:B------:R-:W-:Y:S01]  /*61d0*/  FSEL R130, R130, RZ, P0 ;  /* 0x000000ff82827208 */ /* 0x000fe20000000000 */
[----:B------:R-:W-:Y:S01]  /*61e0*/  FADD.FTZ R103, R113, -R98 ;  /* 0x8000006271677221 */ /* 0x000fe20000010000 */
[----:B------:R-:W-:Y:S01]  /*61f0*/  FADD.FTZ R105, R116, -R105 ;  /* 0x8000006974697221 */ /* 0x000fe20000010000 */
[----:B0-----:R-:W-:Y:S01]  /*6200*/  FADD.FTZ R107, R117, -R102 ;  /* 0x80000066756b7221 */ /* 0x001fe20000010000 */
[----:B------:R-:W-:Y:S01]  /*6210*/  FADD.FTZ R131, R119, -R104 ;  /* 0x8000006877837221 */ /* 0x000fe20000010000 */
[----:B------:R-:W-:Y:S01]  /*6220*/  FADD.FTZ R157, R126, -R153 ;  /* 0x800000997e9d7221 */ /* 0x000fe20000010000 */
[C---:B------:R-:W-:Y:S01]  /*6230*/  FMUL.FTZ R153, R150.reuse, R99 ;  /* 0x0000006396997220 */ /* 0x040fe20000410000 */
[----:B------:R-:W0:Y:S01]  /*6240*/  @P1 LDC.64 R96, c[0x0][0x408] ;  /* 0x00010200ff601b82 */ /* 0x000e220000000a00 */
[C---:B------:R-:W-:Y:S01]  /*6250*/  FMUL.FTZ R155, R150.reuse, R155 ;  /* 0x0000009b969b7220 */ /* 0x040fe20000410000 */
[----:B------:R-:W-:Y:S01]  /*6260*/  FMUL.FTZ R154, R150, R103 ;  /* 0x00000067969a7220 */ /* 0x000fe20000410000 */
[----:B-1----:R-:W-:Y:S01]  /*6270*/  @P1 FMUL.FTZ R101, R130, R101 ;  /* 0x0000006582651220 */ /* 0x002fe20000410000 */
[C---:B------:R-:W-:Y:S01]  /*6280*/  FMUL.FTZ R158, R150.reuse, R105 ;  /* 0x00000069969e7220 */ /* 0x040fe20000410000 */
[C---:B------:R-:W-:Y:S01]  /*6290*/  FMUL.FTZ R156, R150.reuse, R107 ;  /* 0x0000006b969c7220 */ /* 0x040fe20000410000 */
[C---:B------:R-:W-:Y:S01]  /*62a0*/  FMUL.FTZ R131, R150.reuse, R131 ;  /* 0x0000008396837220 */ /* 0x040fe20000410000 */
[----:B------:R-:W-:Y:S01]  /*62b0*/  FMUL.FTZ R150, R150, R157 ;  /* 0x0000009d96967220 */ /* 0x000fe20000410000 */
[----:B------:R-:W1:Y:S01]  /*62c0*/  @P1 LDC.64 R98, c[0x0][0x408] ;  /* 0x00010200ff621b82 */ /* 0x000e620000000a00 */
[----:B------:R-:W-:Y:S01]  /*62d0*/  @P1 FMUL.FTZ R157, R101, R100 ;  /* 0x00000064659d1220 */ /* 0x000fe20000410000 */
[----:B------:R-:W-:-:S02]  /*62e0*/  FSEL R155, R155, RZ, P0 ;  /* 0x000000ff9b9b7208 */ /* 0x000fc40000000000 */
[----:B------:R-:W-:Y:S02]  /*62f0*/  FSEL R153, R153, RZ, P0 ;  /* 0x000000ff99997208 */ /* 0x000fe40000000000 */
[----:B------:R-:W-:Y:S02]  /*6300*/  FSEL R154, R154, RZ, P0 ;  /* 0x000000ff9a9a7208 */ /* 0x000fe40000000000 */
[----:B------:R-:W2:Y:S01]  /*6310*/  @P1 LDC.64 R100, c[0x0][0x408] ;  /* 0x00010200ff641b82 */ /* 0x000ea20000000a00 */
[----:B-----5:R-:W-:Y:S02]  /*6320*/  @P1 LOP3.LUT P3, RZ, R124, 0xff, RZ, 0xc0, !PT ;  /* 0x000000ff7cff1812 */ /* 0x020fe4000786c0ff */
[----:B------:R-:W-:Y:S02]  /*6330*/  FSEL R156, R156, RZ, P0 ;  /* 0x000000ff9c9c7208 */ /* 0x000fe40000000000 */
[----:B------:R-:W-:Y:S02]  /*6340*/  @P1 LOP3.LUT P4, RZ, R124, 0xff00, RZ, 0xc0, !PT ;  /* 0x0000ff007cff1812 */ /* 0x000fe4000788c0ff */
[----:B------:R-:W-:Y:S01]  /*6350*/  @P1 LOP3.LUT P5, RZ, R125, 0xff0000, RZ, 0xc0, !PT ;  /* 0x00ff00007dff1812 */ /* 0x000fe200078ac0ff */
[----:B------:R-:W3:Y:S01]  /*6360*/  @P1 LDC.64 R102, c[0x0][0x408] ;  /* 0x00010200ff661b82 */ /* 0x000ee20000000a00 */
[----:B0-----:R-:W-:-:S04]  /*6370*/  @P1 FMUL.FTZ R97, R155, R97 ;  /* 0x000000619b611220 */ /* 0x001fc80000410000 */
[----:B------:R-:W-:-:S03]  /*6380*/  @P1 FMUL.FTZ R97, R97, R96 ;  /* 0x0000006061611220 */ /* 0x000fc60000410000 */
[----:B------:R-:W0:Y:S01]  /*6390*/  @P1 LDC.64 R104, c[0x0][0x408] ;  /* 0x00010200ff681b82 */ /* 0x000e220000000a00 */
[----:B-1----:R-:W-:Y:S01]  /*63a0*/  @P1 FMUL.FTZ R99, R153, R99 ;  /* 0x0000006399631220 */ /* 0x002fe20000410000 */
[----:B------:R-:W-:Y:S02]  /*63b0*/  @P1 FSEL R97, R97, RZ, P4 ;  /* 0x000000ff61611208 */ /* 0x000fe40002000000 */
[----:B------:R-:W-:Y:S01]  /*63c0*/  @P1 LOP3.LUT P4, RZ, R124, 0xff000000, RZ, 0xc0, !PT ;  /* 0xff0000007cff1812 */ /* 0x000fe2000788c0ff */
[----:B------:R-:W-:Y:S01]  /*63d0*/  @P1 FMUL.FTZ R96, R99, R98 ;  /* 0x0000006263601220 */ /* 0x000fe20000410000 */
[----:B------:R-:W-:Y:S02]  /*63e0*/  FSEL R98, R158, RZ, P0 ;  /* 0x000000ff9e627208 */ /* 0x000fe40000000000 */
[----:B------:R-:W1:Y:S01]  /*63f0*/  @P1 LDC.64 R106, c[0x0][0x408] ;  /* 0x00010200ff6a1b82 */ /* 0x000e620000000a00 */
[----:B--2---:R-:W-:Y:S01]  /*6400*/  @P1 FMUL.FTZ R99, R154, R101 ;  /* 0x000000659a631220 */ /* 0x004fe20000410000 */
[----:B------:R-:W-:-:S02]  /*6410*/  @P1 FSEL R101, R157, RZ, P3 ;  /* 0x000000ff9d651208 */ /* 0x000fc40001800000 */
[----:B------:R-:W-:Y:S01]  /*6420*/  @P1 LOP3.LUT P3, RZ, R124, 0xff0000, RZ, 0xc0, !PT ;  /* 0x00ff00007cff1812 */ /* 0x000fe2000786c0ff */
[----:B------:R-:W-:Y:S01]  /*6430*/  @P1 FMUL.FTZ R99, R99, R100 ;  /* 0x0000006463631220 */ /* 0x000fe20000410000 */
[----:B------:R-:W-:Y:S01]  /*6440*/  FSEL R100, R131, RZ, P0 ;  /* 0x000000ff83647208 */ /* 0x000fe20000000000 */
[----:B---3--:R-:W-:Y:S01]  /*6450*/  @P1 FMUL.FTZ R103, R98, R103 ;  /* 0x0000006762671220 */ /* 0x008fe20000410000 */
[----:B------:R-:W-:Y:S02]  /*6460*/  @P1 FSEL R96, R96, RZ, P3 ;  /* 0x000000ff60601208 */ /* 0x000fe40001800000 */
[----:B------:R-:W-:Y:S01]  /*6470*/  @P1 LOP3.LUT P3, RZ, R125, 0xff, RZ, 0xc0, !PT ;  /* 0x000000ff7dff1812 */ /* 0x000fe2000786c0ff */
[----:B------:R-:W-:Y:S01]  /*6480*/  @P1 FMUL.FTZ R102, R103, R102 ;  /* 0x0000006667661220 */ /* 0x000fe20000410000 */
[----:B------:R-:W-:Y:S02]  /*6490*/  @P1 F2FP.F16.F32.PACK_AB R103, RZ, R97 ;  /* 0x00000061ff67123e */ /* 0x000fe400000000ff */
[----:B------:R-:W-:Y:S01]  /*64a0*/  @P1 FSEL R97, R99, RZ, P4 ;  /* 0x000000ff63611208 */ /* 0x000fe20002000000 */
[----:B0-----:R-:W-:Y:S01]  /*64b0*/  @P1 FMUL.FTZ R105, R156, R105 ;  /* 0x000000699c691220 */ /* 0x001fe20000410000 */
[----:B------:R-:W-:-:S02]  /*64c0*/  @P1 LOP3.LUT P4, RZ, R125, 0xff00, RZ, 0xc0, !PT ;  /* 0x0000ff007dff1812 */ /* 0x000fc4000788c0ff */
[----:B------:R-:W-:Y:S01]  /*64d0*/  @P1 FSEL R102, R102, RZ, P3 ;  /* 0x000000ff66661208 */ /* 0x000fe20001800000 */
[----:B------:R-:W-:Y:S01]  /*64e0*/  @P1 FMUL.FTZ R105, R105, R104 ;  /* 0x0000006869691220 */ /* 0x000fe20000410000 */
[----:B------:R-:W-:Y:S02]  /*64f0*/  @P1 F2FP.F16.F32.PACK_AB R101, RZ, R101 ;  /* 0x00000065ff65123e */ /* 0x000fe400000000ff */
[----:B------:R-:W-:Y:S01]  /*6500*/  @P1 F2FP.F16.F32.PACK_AB R99, RZ, R96 ;  /* 0x00000060ff63123e */ /* 0x000fe200000000ff */
[----:B-1----:R-:W-:Y:S01]  /*6510*/  @P1 FMUL.FTZ R107, R100, R107 ;  /* 0x0000006b646b1220 */ /* 0x002fe20000410000 */
[----:B------:R-:W-:Y:S02]  /*6520*/  @P1 FSEL R105, R105, RZ, P4 ;  /* 0x000000ff69691208 */ /* 0x000fe40002000000 */
[----:B------:R-:W-:Y:S01]  /*6530*/  @P1 F2FP.F16.F32.PACK_AB R102, RZ, R102 ;  /* 0x00000066ff66123e */ /* 0x000fe200000000ff */
[----:B------:R-:W-:Y:S01]  /*6540*/  @P1 FMUL.FTZ R106, R107, R106 ;  /* 0x0000006a6b6a1220 */ /* 0x000fe20000410000 */
[----:B------:R-:W-:-:S02]  /*6550*/  @P1 PRMT R92, R101, 0x7610, R92 ;  /* 0x00007610655c1816 */ /* 0x000fc4000000005c */
[----:B------:R-:W-:Y:S02]  /*6560*/  @P1 F2FP.F16.F32.PACK_AB R104, RZ, R97 ;  /* 0x00000061ff68123e */ /* 0x000fe400000000ff */
[----:B------:R-:W-:Y:S02]  /*6570*/  @P1 FSEL R106, R106, RZ, P5 ;  /* 0x000000ff6a6a1208 */ /* 0x000fe40002800000 */
[----:B------:R-:W-:Y:S02]  /*6580*/  @P1 F2FP.F16.F32.PACK_AB R105, RZ, R105 ;  /* 0x00000069ff69123e */ /* 0x000fe400000000ff */
[----:B------:R-:W-:Y:S02]  /*6590*/  @P1 F2FP.F16.F32.PACK_AB R106, RZ, R106 ;  /* 0x0000006aff6a123e */ /* 0x000fe400000000ff */
[----:B------:R-:W-:Y:S02]  /*65a0*/  FSEL R101, R150, RZ, P0 ;  /* 0x000000ff96657208 */ /* 0x000fe40000000000 */
[----:B------:R-:W-:-:S02]  /*65b0*/  @P1 PRMT R93, R99, 0x7610, R93 ;  /* 0x00007610635d1816 */ /* 0x000fc4000000005d */
[----:B------:R-:W-:Y:S02]  /*65c0*/  @P1 PRMT R94, R102, 0x7610, R94 ;  /* 0x00007610665e1816 */ /* 0x000fe4000000005e */
[----:B------:R-:W-:Y:S02]  /*65d0*/  F2FP.F16.F32.PACK_AB R96, R155, R130 ;  /* 0x000000829b60723e */ /* 0x000fe400000000ff */
        /* <DEDUP_REMOVED lines=16> */
.L_x_1802:
[----:B-1-3--:R-:W1:Y:S01]  /*66e0*/  @P1 LDC.64 R100, c[0x0][0x408] ;  /* 0x00010200ff641b82 */ /* 0x00ae620000000a00 */
[----:B------:R-:W-:Y:S01]  /*66f0*/  FFMA.FTZ R103, R128, R155, R154 ;  /* 0x0000009b80677223 */ /* 0x000fe2000001009a */
[----:B------:R-:W-:Y:S01]  /*6700*/  ISETP.GT.AND P0, PT, R153, RZ, PT ;  /* 0x000000ff9900720c */ /* 0x000fe20003f04270 */
[----:B------:R-:W-:Y:S02]  /*6710*/  BSSY.RECONVERGENT B2, `(.L_x_1803) ;  /* 0x0000015000027945 */ /* 0x000fe40003800200 */
[----:B------:R-:W-:-:S04]  /*6720*/  FADD.FTZ R103, R126, -R103 ;  /* 0x800000677e677221 */ /* 0x000fc80000010000 */
[----:B------:R-:W-:-:S05]  /*6730*/  FMUL.FTZ R102, R150, R103 ;  /* 0x0000006796667220 */ /* 0x000fca0000410000 */
[----:B------:R-:W-:Y:S02]  /*6740*/  FSEL R102, R102, RZ, P0 ;  /* 0x000000ff66667208 */ /* 0x000fe40000000000 */
[----:B-----5:R-:W-:-:S04]  /*6750*/  @P1 ISETP.GE.U32.AND P0, PT, R124, RZ, PT ;  /* 0x000000ff7c00120c */ /* 0x020fc80003f06070 */
[----:B------:R-:W-:Y:S01]  /*6760*/  @P1 ISETP.GE.U32.AND.EX P0, PT, R125, 0x1000000, PT, P0 ;  /* 0x010000007d00180c */ /* 0x000fe20003f06100 */
[----:B-1----:R-:W-:-:S04]  /*6770*/  @P1 FMUL.FTZ R101, R102, R101 ;  /* 0x0000006566651220 */ /* 0x002fc80000410000 */
        /* <DEDUP_REMOVED lines=12> */
[----:B------:R-:W-:-:S04]  /*6840*/  F2FP.F16.F32.PACK_AB R101, RZ, R101 ;  /* 0x00000065ff65723e */ /* 0x000fc800000000ff */
[----:B------:R-:W-:-:S07]  /*6850*/  PRMT R92, R101, 0x7610, R92 ;  /* 0x00007610655c7816 */ /* 0x000fce000000005c */
.L_x_1804:
[----:B------:R-:W-:Y:S05]  /*6860*/  BSYNC.RECONVERGENT B2 ;  /* 0x0000000000027941 */ /* 0x000fea0003800200 */
.L_x_1803:
        /* <DEDUP_REMOVED lines=13> */
.L_x_1806:
[----:B------:R-:W-:Y:S05]  /*6940*/  BSYNC.RECONVERGENT B2 ;  /* 0x0000000000027941 */ /* 0x000fea0003800200 */
.L_x_1805:
        /* <DEDUP_REMOVED lines=13> */
.L_x_1808:
[----:B------:R-:W-:Y:S05]  /*6a20*/  BSYNC.RECONVERGENT B2 ;  /* 0x0000000000027941 */ /* 0x000fea0003800200 */
.L_x_1807:
        /* <DEDUP_REMOVED lines=13> */
.L_x_1810:
[----:B------:R-:W-:Y:S05]  /*6b00*/  BSYNC.RECONVERGENT B2 ;  /* 0x0000000000027941 */ /* 0x000fea0003800200 */
.L_x_1809:
        /* <DEDUP_REMOVED lines=13> */
.L_x_1812:
[----:B------:R-:W-:Y:S05]  /*6be0*/  BSYNC.RECONVERGENT B2 ;  /* 0x0000000000027941 */ /* 0x000fea0003800200 */
.L_x_1811:
        /* <DEDUP_REMOVED lines=13> */
.L_x_1814:
[----:B------:R-:W-:Y:S05]  /*6cc0*/  BSYNC.RECONVERGENT B2 ;  /* 0x0000000000027941 */ /* 0x000fea0003800200 */
.L_x_1813:
        /* <DEDUP_REMOVED lines=13> */
.L_x_1816:
[----:B------:R-:W-:Y:S05]  /*6da0*/  BSYNC.RECONVERGENT B2 ;  /* 0x0000000000027941 */ /* 0x000fea0003800200 */
.L_x_1815:
[----:B------:R-:W-:-:S04]  /*6db0*/  @P1 F2FP.F16.F32.PACK_AB R100, RZ, R100 ;  /* 0x00000064ff64123e */ /* 0x000fc800000000ff */
[----:B------:R-:W-:-:S07]  /*6dc0*/  @P1 PRMT R95, R95, 0x5410, R100 ;  /* 0x000054105f5f1816 */ /* 0x000fce0000000064 */
.L_x_1801:
[----:B------:R-:W-:Y:S05]  /*6dd0*/  BSYNC.RECONVERGENT B0 ;  /* 0x0000000000007941 */ /* 0x000fea0003800200 */
.L_x_1798:
[----:B------:R-:W1:Y:S08]  /*6de0*/  @P2 LDC.64 R102, c[0x0][0x478] ;  /* 0x00011e00ff662b82 */ /* 0x000e700000000a00 */
[----:B------:R-:W2:Y:S01]  /*6df0*/  @P1 LDC.64 R100, c[0x0][0x468] ;  /* 0x00011a00ff641b82 */ /* 0x000ea20000000a00 */
[----:B-1----:R-:W-:-:S05]  /*6e00*/  @P2 IMAD.WIDE.U32 R102, R152, 0x10, R102 ;  /* 0x0000001098662825 */ /* 0x002fca00078e0066 */
[----:B------:R4:W-:Y:S01]  /*6e10*/  @P2 STG.E.128 desc[UR6][R102.64], R96 ;  /* 0x0000006066002986 */ /* 0x0009e2000c101d06 */
[----:B--2---:R-:W-:-:S05]  /*6e20*/  @P1 IMAD.WIDE.U32 R100, R151, 0x10, R100 ;  /* 0x0000001097641825 */ /* 0x004fca00078e0064 */
[----:B------:R4:W-:Y:S02]  /*6e30*/  @P1 STG.E.128 desc[UR6][R100.64], R92 ;  /* 0x0000005c64001986 */ /* 0x0009e4000c101d06 */
.L_x_1797:
[----:B------:R-:W-:Y:S05]  /*6e40*/  BSYNC.RECONVERGENT B1 ;  /* 0x0000000000017941 */ /* 0x000fea0003800200 */
.L_x_1796:
[----:B-1-34-:R-:W1:Y:S02]  /*6e50*/  LDC.64 R100, c[0x0][0x380] ;  /* 0x0000e000ff647b82 */ /* 0x01ae640000000a00 */
[----:B-1----:R-:W-:-:S04]  /*6e60*/  LEA R3, R100, R3, 0x2 ;  /* 0x0000000364037211 */ /* 0x002fc800078e10ff */
[----:B------:R-:W-:-:S13]  /*6e70*/  ISETP.GE.AND P0, PT, R3, R101, PT ;  /* 0x000000650300720c */ /* 0x000fda0003f06270 */
[----:B------:R-:W-:Y:S05]  /*6e80*/  @!P0 BRA `(.L_x_1817) ;  /* 0xffffff9400b48947 */ /* 0x000fea000383ffff */
.L_x_1744:
[----:B------:R-:W1:Y:S01]  /*6e90*/  S2R R3, SR_CgaCtaId ;  /* 0x0000000000037919 */ /* 0x000e620000008800 */
[----:B------:R-:W-:Y:S01]  /*6ea0*/  SHF.R.U32.HI R4, RZ, 0x5, R148 ;  /* 0x00000005ff047819 */ /* 0x000fe20000011694 */
[----:B------:R-:W-:Y:S05]  /*6eb0*/  WARPSYNC.ALL ;  /* 0x0000000000007948 */ /* 0x000fea0003800000 */
[----:B------:R-:W-:Y:S01]  /*6ec0*/  MOV R2, 0x400 ;  /* 0x0000040000027802 */ /* 0x000fe20000000f00 */
[----:B------:R-:W-:Y:S01]  /*6ed0*/  IMAD R149, R4, 0x60, R149 ;  /* 0x0000006004957824 */ /* 0x000fe200078e0295 */
[----:B------:R-:W2:Y:S01]  /*6ee0*/  S2UR UR4, SR_CTAID.X ;  /* 0x00000000000479c3 */ /* 0x000ea20000002500 */
[----:B------:R-:W3:Y:S01]  /*6ef0*/  LDCU.128 UR16, c[0x0][0x440] ;  /* 0x00008800ff1077ac */ /* 0x000ee20008000c00 */
[----:B-1----:R-:W-:-:S02]  /*6f00*/  LEA R2, R3, R2, 0x18 ;  /* 0x0000000203027211 */ /* 0x002fc400078ec0ff */
[----:B------:R-:W-:Y:S02]  /*6f10*/  LOP3.LUT R3, R148, 0x7f, RZ, 0x3c, !PT ;  /* 0x0000007f94037812 */ /* 0x000fe400078e3cff */
[----:B------:R-:W-:Y:S02]  /*6f20*/  LEA R149, R149, R2, 0x5 ;  /* 0x0000000295957211 */ /* 0x000fe400078e28ff */
[----:B-----5:R-:W-:Y:S01]  /*6f30*/  IADD3 R27, PT, PT, R3, R0, RZ ;  /* 0x00000000031b7210 */ /* 0x020fe20007ffe0ff */
[----:B--2---:R-:W-:Y:S01]  /*6f40*/  IMAD R3, R0, UR4, RZ ;  /* 0x0000000400037c24 */ /* 0x004fe2000f8e02ff */
[----:B------:R-:W-:Y:S01]  /*6f50*/  LEA R0, R148, R2, 0x2 ;  /* 0x0000000294007211 */ /* 0x000fe200078e10ff */
[----:B------:R-:W-:Y:S01]  /*6f60*/  STS.128 [R149], R52 ;  /* 0x0000003495007388 */ /* 0x000fe20000000c00 */
[----:B------:R-:W-:Y:S02]  /*6f70*/  ISETP.GE.U32.AND P5, PT, R27, 0x80, PT ;  /* 0x000000801b00780c */ /* 0x000fe40003fa6070 */
[----:B------:R-:W-:Y:S01]  /*6f80*/  IADD3 R148, P0, PT, R3, R148, RZ ;  /* 0x0000009403947210 */ /* 0x000fe20007f1e0ff */
[----:B------:R-:W-:Y:S01]  /*6f90*/  STS.128 [R149+0x10], R48 ;  /* 0x0000103095007388 */ /* 0x000fe20000000c00 */
[----:B------:R-:W-:-:S02]  /*6fa0*/  ISETP.GE.U32.AND P4, PT, R27, 0x100, PT ;  /* 0x000001001b00780c */ /* 0x000fc40003f86070 */
[C---:B------:R-:W-:Y:S01]  /*6fb0*/  ISETP.GE.U32.AND P3, PT, R27.reuse, 0x180, PT ;  /* 0x000001801b00780c */ /* 0x040fe20003f66070 */
[----:B------:R-:W-:Y:S01]  /*6fc0*/  STS.128 [R149+0x400], R44 ;  /* 0x0004002c95007388 */ /* 0x000fe20000000c00 */
[C---:B------:R-:W-:Y:S02]  /*6fd0*/  ISETP.GE.U32.AND P2, PT, R27.reuse, 0x200, PT ;  /* 0x000002001b00780c */ /* 0x040fe40003f46070 */
[----:B------:R-:W-:Y:S01]  /*6fe0*/  ISETP.GE.U32.AND P1, PT, R27, 0x280, PT ;  /* 0x000002801b00780c */ /* 0x000fe20003f26070 */
[----:B------:R-:W-:Y:S04]  /*6ff0*/  STS.128 [R149+0x410], R40 ;  /* 0x0004102895007388 */ /* 0x000fe80000000c00 */
[----:B------:R-:W-:Y:S04]  /*7000*/  STS.128 [R149+0x800], R36 ;  /* 0x0008002495007388 */ /* 0x000fe80000000c00 */
[----:B------:R1:W-:Y:S01]  /*7010*/  STS.128 [R149+0x810], R32 ;  /* 0x0008102095007388 */ /* 0x0003e20000000c00 */
[----:B------:R-:W-:Y:S01]  /*7020*/  BAR.SYNC.DEFER_BLOCKING 0x0 ;  /* 0x0000000000007b1d */ /* 0x000fe20000010000 */
[----:B-1----:R-:W-:-:S02]  /*7030*/  IADD3.X R35, PT, PT, RZ, RZ, RZ, P0, !PT ;  /* 0x000000ffff237210 */ /* 0x002fc400007fe4ff */
[----:B------:R-:W-:Y:S02]  /*7040*/  ISETP.GE.U32.AND P0, PT, R27, 0x300, PT ;  /* 0x000003001b00780c */ /* 0x000fe40003f06070 */
[C---:B------:R-:W-:Y:S02]  /*7050*/  SHF.L.U32 R34, R148.reuse, 0x2, RZ ;  /* 0x0000000294227819 */ /* 0x040fe400000006ff */
[----:B------:R-:W-:Y:S02]  /*7060*/  SHF.L.U64.HI R35, R148, 0x2, R35 ;  /* 0x0000000294237819 */ /* 0x000fe40000010223 */
[----:B---3--:R-:W-:Y:S01]  /*7070*/  IADD3 R36, P6, PT, R34, UR18, RZ ;  /* 0x0000001222247c10 */ /* 0x008fe2000ffde0ff */
[----:B------:R-:W1:Y:S03]  /*7080*/  LDS R2, [R0] ;  /* 0x0000000000027984 */ /* 0x000e660000000800 */
[----:B------:R-:W-:-:S02]  /*7090*/  IADD3.X R37, PT, PT, R35, UR19, RZ, P6, !PT ;  /* 0x0000001323257c10 */ /* 0x000fc4000b7fe4ff */
[----:B------:R-:W-:Y:S01]  /*70a0*/  IADD3 R34, P6, PT, R34, UR16, RZ ;  /* 0x0000001022227c10 */ /* 0x000fe2000ffde0ff */
[----:B------:R-:W2:Y:S03]  /*70b0*/  LDS R9, [R0+0xc00] ;  /* 0x000c000000097984 */ /* 0x000ea60000000800 */
[----:B------:R-:W-:Y:S01]  /*70c0*/  IADD3.X R35, PT, PT, R35, UR17, RZ, P6, !PT ;  /* 0x0000001123237c10 */ /* 0x000fe2000b7fe4ff */
        /* <DEDUP_REMOVED lines=160> */
.L_x_1753:
[----:B--2---:R-:W-:Y:S01]  /*7ad0*/  HFMA2 R149, -RZ, RZ, 0, 5.9604644775390625e-08 ;  /* 0x00000001ff957431 */ /* 0x004fe200000001ff */
[----:B------:R-:W-:Y:S01]  /*7ae0*/  BSSY B0, `(.L_x_1818) ;  /* 0x0000007000007945 */ /* 0x000fe20003800000 */
[----:B------:R-:W-:Y:S02]  /*7af0*/  MOV R156, R155 ;  /* 0x0000009b009c7202 */ /* 0x000fe40000000f00 */
[----:B------:R-:W-:Y:S02]  /*7b00*/  MOV R158, 0x1f ;  /* 0x0000001f009e7802 */ /* 0x000fe40000000f00 */
[----:B------:R-:W-:-:S07]  /*7b10*/  MOV R131, 0xffffffff ;  /* 0xffffffff00837802 */ /* 0x000fce0000000f00 */
[----:B0----5:R-:W-:Y:S05]  /*7b20*/  WARPSYNC.COLLECTIVE R131, `(.L_x_1819) ;  /* 0x0000000083087348 */ /* 0x021fea0003c00000 */
[----:B------:R1:W2:Y:S02]  /*7b30*/  SHFL.BFLY P0, R148, R156, R149, R158 ;  /* 0x0c0000959c947389 */ /* 0x0002a4000000009e */
[----:B012--5:R-:W-:Y:S05]  /*7b40*/  ENDCOLLECTIVE ;  /* 0x000000000000791b */ /* 0x027fea0003800000 */
.L_x_1819:
[----:B------:R-:W-:Y:S05]  /*7b50*/  BSYNC B0 ;  /* 0x0000000000007941 */ /* 0x000fea0003800000 */
.L_x_1818:
        /* <DEDUP_REMOVED lines=8> */
.L_x_1820:
[----:B------:R-:W-:Y:S01]  /*7be0*/  FADD.FTZ R100, R100, R155 ;  /* 0x0000009b64647221 */ /* 0x000fe20000010000 */
[----:B------:R-:W-:-:S04]  /*7bf0*/  HFMA2 R149, -RZ, RZ, 0, 1.1920928955078125e-07 ;  /* 0x00000002ff957431 */ /* 0x000fc800000001ff */
[----:B------:R-:W-:Y:S02]  /*7c00*/  MOV R156, R100 ;  /* 0x00000064009c7202 */ /* 0x000fe40000000f00 */
[----:B------:R-:W-:-:S07]  /*7c10*/  MOV R101, R148 ;  /* 0x0000009400657202 */ /* 0x000fce0000000f00 */
[----:B------:R-:W-:Y:S05]  /*7c20*/  WARPSYNC.COLLECTIVE R131, `(.L_x_1821) ;  /* 0x0000000083087348 */ /* 0x000fea0003c00000 */
[----:B------:R0:W1:Y:S02]  /*7c30*/  SHFL.BFLY P0, R148, R156, R149, R158 ;  /* 0x0c0000959c947389 */ /* 0x000064000000009e */
[----:B01----:R-:W-:Y:S05]  /*7c40*/  ENDCOLLECTIVE ;  /* 0x000000000000791b */ /* 0x003fea0003800000 */
.L_x_1821:
[----:B------:R-:W-:-:S05]  /*7c50*/  FADD.FTZ R101, R101, R154 ;  /* 0x0000009a65657221 */ /* 0x000fca0000010000 */
[----:B------:R-:W-:Y:S02]  /*7c60*/  MOV R156, R101 ;  /* 0x00000065009c7202 */ /* 0x000fe40000000f00 */
[----:B------:R-:W-:-:S07]  /*7c70*/  MOV R103, R148 ;  /* 0x0000009400677202 */ /* 0x000fce0000000f00 */
[----:B------:R-:W-:Y:S05]  /*7c80*/  WARPSYNC.COLLECTIVE R131, `(.L_x_1822) ;  /* 0x0000000083087348 */ /* 0x000fea0003c00000 */
[----:B------:R0:W1:Y:S02]  /*7c90*/  SHFL.BFLY P0, R148, R156, R149, R158 ;  /* 0x0c0000959c947389 */ /* 0x000064000000009e */
[----:B01----:R-:W-:Y:S05]  /*7ca0*/  ENDCOLLECTIVE ;  /* 0x000000000000791b */ /* 0x003fea0003800000 */
.L_x_1822:
[----:B------:R-:W-:Y:S01]  /*7cb0*/  FADD.FTZ R103, R100, R103 ;  /* 0x0000006764677221 */ /* 0x000fe20000010000 */
[----:B------:R-:W-:-:S04]  /*7cc0*/  HFMA2 R149, -RZ, RZ, 0, 2.384185791015625e-07 ;  /* 0x00000004ff957431 */ /* 0x000fc800000001ff */
[----:B------:R-:W-:Y:S02]  /*7cd0*/  MOV R156, R103 ;  /* 0x00000067009c7202 */ /* 0x000fe40000000f00 */
[----:B------:R-:W-:-:S07]  /*7ce0*/  MOV R102, R148 ;  /* 0x0000009400667202 */ /* 0x000fce0000000f00 */
[----:B------:R-:W-:Y:S05]  /*7cf0*/  WARPSYNC.COLLECTIVE R131, `(.L_x_1823) ;  /* 0x0000000083087348 */ /* 0x000fea0003c00000 */
[----:B------:R0:W1:Y:S02]  /*7d00*/  SHFL.BFLY P0, R148, R156, R149, R158 ;  /* 0x0c0000959c947389 */ /* 0x000064000000009e */
[----:B01----:R-:W-:Y:S05]  /*7d10*/  ENDCOLLECTIVE ;  /* 0x000000000000791b */ /* 0x003fea0003800000 */
.L_x_1823:
[----:B------:R-:W-:-:S05]  /*7d20*/  FADD.FTZ R102, R101, R102 ;  /* 0x0000006665667221 */ /* 0x000fca0000010000 */
[----:B------:R-:W-:Y:S02]  /*7d30*/  MOV R156, R102 ;  /* 0x00000066009c7202 */ /* 0x000fe40000000f00 */
[----:B------:R-:W-:-:S07]  /*7d40*/  MOV R104, R148 ;  /* 0x0000009400687202 */ /* 0x000fce0000000f00 */
[----:B------:R-:W-:Y:S05]  /*7d50*/  WARPSYNC.COLLECTIVE R131, `(.L_x_1824) ;  /* 0x0000000083087348 */ /* 0x000fea0003c00000 */
[----:B------:R0:W1:Y:S02]  /*7d60*/  SHFL.BFLY P0, R148, R156, R149, R158 ;  /* 0x0c0000959c947389 */ /* 0x000064000000009e */
[----:B01----:R-:W-:Y:S05]  /*7d70*/  ENDCOLLECTIVE ;  /* 0x000000000000791b */ /* 0x003fea0003800000 */
.L_x_1824:
[----:B------:R-:W-:Y:S01]  /*7d80*/  FADD.FTZ R104, R103, R104 ;  /* 0x0000006867687221 */ /* 0x000fe20000010000 */
[----:B------:R-:W-:-:S04]  /*7d90*/  HFMA2 R149, -RZ, RZ, 0, 4.76837158203125e-07 ;  /* 0x00000008ff957431 */ /* 0x000fc800000001ff */
[----:B------:R-:W-:Y:S02]  /*7da0*/  MOV R156, R104 ;  /* 0x00000068009c7202 */ /* 0x000fe40000000f00 */
[----:B------:R-:W-:-:S07]  /*7db0*/  MOV R105, R148 ;  /* 0x0000009400697202 */ /* 0x000fce0000000f00 */
[----:B------:R-:W-:Y:S05]  /*7dc0*/  WARPSYNC.COLLECTIVE R131, `(.L_x_1825) ;  /* 0x0000000083087348 */ /* 0x000fea0003c00000 */
[----:B------:R0:W1:Y:S02]  /*7dd0*/  SHFL.BFLY P0, R148, R156, R149, R158 ;  /* 0x0c0000959c947389 */ /* 0x000064000000009e */
[----:B01----:R-:W-:Y:S05]  /*7de0*/  ENDCOLLECTIVE ;  /* 0x000000000000791b */ /* 0x003fea0003800000 */
.L_x_1825:
[----:B------:R-:W-:-:S05]  /*7df0*/  FADD.FTZ R105, R102, R105 ;  /* 0x0000006966697221 */ /* 0x000fca0000010000 */
[----:B------:R-:W-:Y:S02]  /*7e00*/  MOV R156, R105 ;  /* 0x00000069009c7202 */ /* 0x000fe40000000f00 */
[----:B------:R-:W-:-:S07]  /*7e10*/  MOV R107, R148 ;  /* 0x00000094006b7202 */ /* 0x000fce0000000f00 */
[----:B------:R-:W-:Y:S05]  /*7e20*/  WARPSYNC.COLLECTIVE R131, `(.L_x_1826) ;  /* 0x0000000083087348 */ /* 0x000fea0003c00000 */
[----:B------:R0:W1:Y:S02]  /*7e30*/  SHFL.BFLY P0, R148, R156, R149, R158 ;  /* 0x0c0000959c947389 */ /* 0x000064000000009e */
[----:B01----:R-:W-:Y:S05]  /*7e40*/  ENDCOLLECTIVE ;  /* 0x000000000000791b */ /* 0x003fea0003800000 */
.L_x_1826:
[----:B------:R-:W-:Y:S01]  /*7e50*/  FADD.FTZ R107, R104, R107 ;  /* 0x0000006b686b7221 */ /* 0x000fe20000010000 */
[----:B------:R-:W-:-:S04]  /*7e60*/  HFMA2 R149, -RZ, RZ, 0, 9.5367431640625e-07 ;  /* 0x00000010ff957431 */ /* 0x000fc800000001ff */
[----:B------:R-:W-:Y:S02]  /*7e70*/  MOV R156, R107 ;  /* 0x0000006b009c7202 */ /* 0x000fe40000000f00 */
[----:B------:R-:W-:-:S07]  /*7e80*/  MOV R106, R148 ;  /* 0x00000094006a7202 */ /* 0x000fce0000000f00 */
[----:B------:R-:W-:Y:S05]  /*7e90*/  WARPSYNC.COLLECTIVE R131, `(.L_x_1827) ;  /* 0x0000000083087348 */ /* 0x000fea0003c00000 */
[----:B------:R0:W1:Y:S02]  /*7ea0*/  SHFL.BFLY P0, R148, R156, R149, R158 ;  /* 0x0c0000959c947389 */ /* 0x000064000000009e */
[----:B01----:R-:W-:Y:S05]  /*7eb0*/  ENDCOLLECTIVE ;  /* 0x000000000000791b */ /* 0x003fea0003800000 */
.L_x_1827:
[----:B------:R-:W-:-:S05]  /*7ec0*/  FADD.FTZ R106, R105, R106 ;  /* 0x0000006a696a7221 */ /* 0x000fca0000010000 */
[----:B------:R-:W-:Y:S02]  /*7ed0*/  MOV R156, R106 ;  /* 0x0000006a009c7202 */ /* 0x000fe40000000f00 */
[----:B------:R-:W-:-:S07]  /*7ee0*/  MOV R100, R148 ;  /* 0x0000009400647202 */ /* 0x000fce0000000f00 */
[----:B------:R-:W-:Y:S05]  /*7ef0*/  WARPSYNC.COLLECTIVE R131, `(.L_x_1828) ;  /* 0x0000000083087348 */ /* 0x000fea0003c00000 */
[----:B------:R0:W1:Y:S02]  /*7f00*/  SHFL.BFLY P0, R148, R156, R149, R158 ;  /* 0x0c0000959c947389 */ /* 0x000064000000009e */
[----:B01----:R-:W-:Y:S05]  /*7f10*/  ENDCOLLECTIVE ;  /* 0x000000000000791b */ /* 0x003fea0003800000 */
.L_x_1828:
[----:B------:R-:W-:Y:S01]  /*7f20*/  MOV R101, R148 ;  /* 0x0000009400657202 */ /* 0x000fe20000000f00 */
[----:B------:R-:W-:Y:S06]  /*7f30*/  BRA `(.L_x_1829) ;  /* 0xffffffa000047947 */ /* 0x000fec000383ffff */
.L_x_1830:
        /* <DEDUP_REMOVED lines=12> */
.L_x_14442:


//--------------------- .text._ZN10layer_norm22ln_bwd_finalize_kernelINS_22Kernel_traits_finalizeILj768E6__halfS2_S2_S2_fjLb0ELj1024ELj4ENS_18Kernel_traits_baseILj768ES2_S2_S2_S2_fjLj1024EEEEELb0ELb1EEEvNS_9BwdParamsE --------------------------
	.section	.text._ZN10layer_norm22ln_bwd_finalize_kernelINS_22Kernel_traits_finalizeILj768E6__halfS2_S2_S2_fjLb0ELj1024ELj4ENS_18Kernel_traits_baseILj768ES2_S2_S2_S2_fjLj1024EEEEELb0ELb1EEEvNS_9BwdParamsE,"ax",@progbits
	.align	128
        .global         _ZN10layer_norm22ln_bwd_finalize_kernelINS_22Kernel_traits_finalizeILj768E6__halfS2_S2_S2_fjLb0ELj1024ELj4ENS_18Kernel_traits_baseILj768ES2_S2_S2_S2_fjLj1024EEEEELb0ELb1EEEvNS_9BwdParamsE
        .type           _ZN10layer_norm22ln_bwd_finalize_kernelINS_22Kernel_traits_finalizeILj768E6__halfS2_S2_S2_fjLb0ELj1024ELj4ENS_18Kernel_traits_baseILj768ES2_S2_S2_S2_fjLj1024EEEEELb0ELb1EEEvNS_9BwdParamsE,@function
        .size           _ZN10layer_norm22ln_bwd_finalize_kernelINS_22Kernel_traits_finalizeILj768E6__halfS2_S2_S2_fjLb0ELj1024ELj4ENS_18Kernel_traits_baseILj768ES2_S2_S2_S2_fjLj1024EEEEELb0ELb1EEEvNS_9BwdParamsE,(.L_x_14443 - _ZN10layer_norm22ln_bwd_finalize_kernelINS_22Kernel_traits_finalizeILj768E6__halfS2_S2_S2_fjLb0ELj1024ELj4ENS_18Kernel_traits_baseILj768ES2_S2_S2_S2_fjLj1024EEEEELb0ELb1EEEvNS_9BwdParamsE)
        .other          _ZN10layer_norm22ln_bwd_finalize_kernelINS_22Kernel_traits_finalizeILj768E6__halfS2_S2_S2_fjLb0ELj1024ELj4ENS_18Kernel_traits_baseILj768ES2_S2_S2_S2_fjLj1024EEEEELb0ELb1EEEvNS_9BwdParamsE,@"STO_CUDA_ENTRY STV_DEFAULT"
_ZN10layer_norm22ln_bwd_finalize_kernelINS_22Kernel_traits_finalizeILj768E6__halfS2_S2_S2_fjLb0ELj1024ELj4ENS_18Kernel_traits_baseILj768ES2_S2_S2_S2_fjLj1024EEEEELb0ELb1EEEvNS_9BwdParamsE:
.text._ZN10layer_norm22ln_bwd_finalize_kernelINS_22Kernel_traits_finalizeILj768E6__halfS2_S2_S2_fjLb0ELj1024ELj4ENS_18Kernel_traits_baseILj768ES2_S2_S2_S2_fjLj1024EEEEELb0ELb1EEEvNS_9BwdParamsE:
        /* <DEDUP_REMOVED lines=77> */
.L_x_1835:
        /* <DEDUP_REMOVED lines=118> */
.L_x_1834:
[----:B------:R-:W-:Y:S05]  /*0c30*/  BSYNC.RECONVERGENT B1 ;  /* 0x0000000000017941 */ /* 0x000fea0003800200 */
.L_x_1833:
        /* <DEDUP_REMOVED lines=69> */
.L_x_1837:
[----:B------:R-:W-:Y:S05]  /*1090*/  BSYNC.RECONVERGENT B1 ;  /* 0x0000000000017941 */ /* 0x000fea0003800200 */
.L_x_1836:
        /* <DEDUP_REMOVED lines=38> */
.L_x_1839:
[----:B------:R-:W-:Y:S05]  /*1300*/  BSYNC.RECONVERGENT B1 ;  /* 0x0000000000017941 */ /* 0x000fea0003800200 */
.L_x_1838:
[----:B------:R-:W-:Y:S05]  /*1310*/  @!P1 BRA `(.L_x_1832) ;  /* 0x0000000000409947 */ /* 0x000fea0003800000 */
[----:B------:R-:W0:Y:S01]  /*1320*/  LDC R12, c[0x0][0x388] ;  /* 0x0000e200ff0c7b82 */ /* 0x000e220000000800 */
[----:B------:R-:W-:-:S07]  /*1330*/  IADD3 R0, PT, PT, -R0, RZ, RZ ;  /* 0x000000ff00007210 */ /* 0x000fce0007ffe1ff */
[----:B------:R-:W1:Y:S08]  /*1340*/  LDC.64 R8, c[0x0][0x440] ;  /* 0x00011000ff087b82 */ /* 0x000e700000000a00 */
[----:B------:R-:W2:Y:S01]  /*1350*/  LDC.64 R10, c[0x0][0x448] ;  /* 0x00011200ff0a7b82 */ /* 0x000ea20000000a00 */
[----:B0-----:R-:W-:-:S05]  /*1360*/  IMAD R2, R2, R12, R5 ;  /* 0x0000000c02027224 */ /* 0x001fca00078e0205 */
[----:B------:R-:W-:-:S07]  /*1370*/  IADD3 R13, PT, PT, R57, R2, RZ ;  /* 0x00000002390d7210 */ /* 0x000fce0007ffe0ff */
.L_x_1840:
        /* <DEDUP_REMOVED lines=10> */
.L_x_1832:
[----:B------:R-:W-:Y:S05]  /*1420*/  BSYNC.RECONVERGENT B0 ;  /* 0x0000000000007941 */ /* 0x000fea0003800200 */
.L_x_1831:
        /* <DEDUP_REMOVED lines=54> */
[----:B-1----:R-:W-:Y:S02]  /*1790*/  F2FP.F16.F32.PACK_AB R7, R7, R6 ;  /* 0x000000060707723e */ /* 0x002fe400000000ff */
[----:B--2---:R-:W-:-:S03]  /*17a0*/  F2FP.F16.F32.PACK_AB R9, R9, R8 ;  /* 0x000000080909723e */ /* 0x004fc600000000ff */
[----:B------:R-:W-:Y:S04]  /*17b0*/  STG.E desc[UR6][R2.64], R7 ;  /* 0x0000000702007986 */ /* 0x000fe8000c101906 */
[----:B------:R-:W-:Y:S01]  /*17c0*/  STG.E desc[UR6][R4.64], R9 ;  /* 0x0000000904007986 */ /* 0x000fe2000c101906 */
[----:B------:R-:W-:Y:S05]  /*17d0*/  EXIT ;  /* 0x000000000000794d */ /* 0x000fea0003800000 */
.L_x_1841:
        /* <DEDUP_REMOVED lines=10> */
.L_x_14443:


//--------------------- .text._ZN10layer_norm13ln_bwd_kernelINS_13Kernel_traitsI6__halfS2_S2_S2_fjLj768ELj1ELj4ELj1ELj16ENS_18Kernel_traits_baseILj768ES2_S2_S2_S2_fjLj128EEEEELb1ELb0ELb1ELb1EEEvNS_9BwdParamsE --------------------------
	.section	.text._ZN10layer_norm13ln_bwd_kernelINS_13Kernel_traitsI6__halfS2_S2_S2_fjLj768ELj1ELj4ELj1ELj16ENS_18Kernel_traits_baseILj768ES2_S2_S2_S2_fjLj128EEEEELb1ELb0ELb1ELb1EEEvNS_9BwdParamsE,"ax",@progbits
	.align	128
        .global         _ZN10layer_norm13ln_bwd_kernelINS_13Kernel_traitsI6__halfS2_S2_S2_fjLj768ELj1ELj4ELj1ELj16ENS_18Kernel_traits_baseILj768ES2_S2_S2_S2_fjLj128EEEEELb1ELb0ELb1ELb1EEEvNS_9BwdParamsE
        .type           _ZN10layer_norm13ln_bwd_kernelINS_13Kernel_traitsI6__halfS2_S2_S2_fjLj768ELj1ELj4ELj1ELj16ENS_18Kernel_traits_baseILj768ES2_S2_S2_S2_fjLj128EEEEELb1ELb0ELb1ELb1EEEvNS_9BwdParamsE,@function
        .size           _ZN10layer_norm13ln_bwd_kernelINS_13Kernel_traitsI6__halfS2_S2_S2_fjLj768ELj1ELj4ELj1ELj16ENS_18Kernel_traits_baseILj768ES2_S2_S2_S2_fjLj128EEEEELb1ELb0ELb1ELb1EEEvNS_9BwdParamsE,(.L_x_14444 - _ZN10layer_norm13ln_bwd_kernelINS_13Kernel_traitsI6__halfS2_S2_S2_fjLj768ELj1ELj4ELj1ELj16ENS_18Kernel_traits_baseILj768ES2_S2_S2_S2_fjLj128EEEEELb1ELb0ELb1ELb1EEEvNS_9BwdParamsE)
        .other          _ZN10layer_norm13ln_bwd_kernelINS_13Kernel_traitsI6__halfS2_S2_S2_fjLj768ELj1ELj4ELj1ELj16ENS_18Kernel_traits_baseILj768ES2_S2_S2_S2_fjLj128EEEEELb1ELb0ELb1ELb1EEEvNS_9BwdParamsE,@"STO_CUDA_ENTRY STV_DEFAULT"
_ZN10layer_norm13ln_bwd_kernelINS_13Kernel_traitsI6__halfS2_S2_S2_fjLj768ELj1ELj4ELj1ELj16ENS_18Kernel_traits_baseILj768ES2_S2_S2_S2_fjLj128EEEEELb1ELb0ELb1ELb1EEEvNS_9BwdParamsE:
.text._ZN10layer_norm13ln_bwd_kernelINS_13Kernel_traitsI6__halfS2_S2_S2_fjLj768ELj1ELj4ELj1ELj16ENS_18Kernel_traits_baseILj768ES2_S2_S2_S2_fjLj128EEEEELb1ELb0ELb1ELb1EEEvNS_9BwdParamsE:
        /* <DEDUP_REMOVED lines=48> */
.L_x_1905:
[----:B------:R-:W1:Y:S08]  /*0300*/  LDC.64 R118, c[0x0][0x3f8] ;  /* 0x0000fe00ff767b82 */ /* 0x000e700000000a00 */
[----:B------:R-:W2:Y:S08]  /*0310*/  LDC.64 R144, c[0x0][0x3c8] ;  /* 0x0000f200ff907b82 */ /* 0x000eb00000000a00 */
[----:B------:R-:W3:Y:S01]  /*0320*/  LDC.64 R120, c[0x0][0x3f0] ;  /* 0x0000fc00ff787b82 */ /* 0x000ee20000000a00 */
[----:B-1----:R-:W-:-:S07]  /*0330*/  IMAD.WIDE R122, R142, 0x4, R118 ;  /* 0x000000048e7a7825 */ /* 0x002fce00078e0276 */
[----:B------:R-:W1:Y:S01]  /*0340*/  LDC.64 R118, c[0x0][0x3c0] ;  /* 0x0000f000ff767b82 */ /* 0x000e620000000a00 */
[----:B------:R-:W4:Y:S01]  /*0350*/  LDG.E R147, desc[UR6][R122.64] ;  /* 0x000000067a937981 */ /* 0x000f22000c1e1900 */
[----:B--2---:R-:W-:-:S06]  /*0360*/  IMAD.WIDE R144, R142, 0x4, R144 ;  /* 0x000000048e907825 */ /* 0x004fcc00078e0290 */
[----:B-----5:R2:W5:Y:S01]  /*0370*/  LDG.E R144, desc[UR6][R144.64] ;  /* 0x0000000690907981 */ /* 0x020562000c1e1900 */
[----:B---3--:R-:W-:-:S05]  /*0380*/  IMAD.WIDE R120, R142, 0x4, R120 ;  /* 0x000000048e787825 */ /* 0x008fca00078e0278 */
[----:B------:R2:W5:Y:S01]  /*0390*/  LDG.E R116, desc[UR6][R120.64] ;  /* 0x0000000678747981 */ /* 0x000562000c1e1900 */
[----:B------:R-:W-:Y:S01]  /*03a0*/  BSSY.RECONVERGENT B1, `(.L_x_1844) ;  /* 0x000015d000017945 */ /* 0x000fe20003800200 */
[----:B----4-:R-:W-:-:S13]  /*03b0*/  ISETP.GE.AND P1, PT, R147, 0x1, PT ;  /* 0x000000019300780c */ /* 0x010fda0003f26270 */
[----:B-12---:R-:W-:Y:S05]  /*03c0*/  @!P1 BRA `(.L_x_1845) ;  /* 0x0000001000b49947 */ /* 0x006fea0003800000 */
[----:B------:R-:W1:Y:S01]  /*03d0*/  LDC.64 R8, c[0x0][0x3a8] ;  /* 0x0000ea00ff087b82 */ /* 0x000e620000000a00 */
[----:B------:R-:W-:Y:S01]  /*03e0*/  IMAD R0, R142, UR8, RZ ;  /* 0x000000088e007c24 */ /* 0x000fe2000f8e02ff */
[----:B0-----:R-:W-:-:S04]  /*03f0*/  IADD3 R2, PT, PT, R147, -0x1, RZ ;  /* 0xffffffff93027810 */ /* 0x001fc80007ffe0ff */
[----:B------:R-:W-:Y:S01]  /*0400*/  SHF.R.S32.HI R3, RZ, 0x1f, R0 ;  /* 0x0000001fff037819 */ /* 0x000fe20000011400 */
[----:B------:R-:W-:Y:S01]  /*0410*/  IMAD R2, R2, UR8, RZ ;  /* 0x0000000802027c24 */ /* 0x000fe2000f8e02ff */
[----:B------:R-:W0:Y:S02]  /*0420*/  LDC.64 R4, c[0x0][0x428] ;  /* 0x00010a00ff047b82 */ /* 0x000e240000000a00 */
[----:B------:R-:W-:Y:S02]  /*0430*/  LEA.HI R0, R3, R0, RZ, 0x3 ;  /* 0x0000000003007211 */ /* 0x000fe400078f18ff */
[----:B------:R-:W-:Y:S02]  /*0440*/  SHF.R.S32.HI R3, RZ, 0x1f, R2 ;  /* 0x0000001fff037819 */ /* 0x000fe40000011402 */
[-C--:B------:R-:W-:Y:S02]  /*0450*/  LEA.HI.SX32 R115, R0, R143.reuse, 0x1d ;  /* 0x0000008f00737211 */ /* 0x080fe400078feaff */
[----:B------:R-:W-:Y:S01]  /*0460*/  LEA.HI R2, R3, R2, RZ, 0x3 ;  /* 0x0000000203027211 */ /* 0x000fe200078f18ff */
[----:B------:R-:W-:Y:S01]  /*0470*/  IMAD.WIDE R108, R142, 0x4, R118 ;  /* 0x000000048e6c7825 */ /* 0x000fe200078e0276 */
[----:B------:R-:W-:Y:S01]  /*0480*/  IADD3 R117, PT, PT, R115, 0x20, RZ ;  /* 0x0000002073757810 */ /* 0x000fe20007ffe0ff */
[----:B------:R-:W2:Y:S01]  /*0490*/  LDC.64 R150, c[0x0][0x3b0] ;  /* 0x0000ec00ff967b82 */ /* 0x000ea20000000a00 */
[----:B------:R-:W-:-:S02]  /*04a0*/  LEA.HI.SX32 R3, R2, R143, 0x1d ;  /* 0x0000008f02037211 */ /* 0x000fc400078feaff */
[C---:B------:R-:W-:Y:S01]  /*04b0*/  IADD3 R121, PT, PT, R115.reuse, 0x40, RZ ;  /* 0x0000004073797810 */ /* 0x040fe20007ffe0ff */
[----:B------:R3:W4:Y:S01]  /*04c0*/  LDG.E R108, desc[UR6][R108.64] ;  /* 0x000000066c6c7981 */ /* 0x000722000c1e1900 */
[----:B-1----:R-:W-:Y:S01]  /*04d0*/  IMAD.WIDE.U32 R104, R115, 0x10, R8 ;  /* 0x0000001073687825 */ /* 0x002fe200078e0008 */
[----:B------:R-:W-:-:S03]  /*04e0*/  IADD3 R13, PT, PT, R3, 0x20, RZ ;  /* 0x00000020030d7810 */ /* 0x000fc60007ffe0ff */
[----:B------:R-:W-:Y:S02]  /*04f0*/  IMAD.WIDE.U32 R16, R117, 0x10, R8 ;  /* 0x0000001075107825 */ /* 0x000fe400078e0008 */
[----:B------:R-:W4:Y:S02]  /*0500*/  LDG.E.128 R104, desc[UR6][R104.64] ;  /* 0x0000000668687981 */ /* 0x000f24000c1e1d00 */
[C---:B0-----:R-:W-:Y:S01]  /*0510*/  IMAD.WIDE.U32 R20, R3.reuse, 0x10, R4 ;  /* 0x0000001003147825 */ /* 0x041fe200078e0004 */
[----:B------:R-:W-:Y:S01]  /*0520*/  IADD3 R3, PT, PT, R3, 0x40, RZ ;  /* 0x0000004003037810 */ /* 0x000fe20007ffe0ff */
[----:B------:R-:W4:Y:S02]  /*0530*/  LDG.E.128 R16, desc[UR6][R16.64] ;  /* 0x0000000610107981 */ /* 0x000f24000c1e1d00 */
[----:B------:R-:W-:Y:S02]  /*0540*/  IMAD.WIDE.U32 R8, R121, 0x10, R8 ;  /* 0x0000001079087825 */ /* 0x000fe400078e0008 */
[----:B------:R-:W4:Y:S02]  /*0550*/  LDG.E.128 R20, desc[UR6][R20.64] ;  /* 0x0000000614147981 */ /* 0x000f24000c1e1d00 */
[----:B------:R-:W-:-:S02]  /*0560*/  IMAD.WIDE.U32 R12, R13, 0x10, R4 ;  /* 0x000000100d0c7825 */ /* 0x000fc400078e0004 */
[----:B------:R-:W4:Y:S02]  /*0570*/  LDG.E.128 R8, desc[UR6][R8.64] ;  /* 0x0000000608087981 */ /* 0x000f24000c1e1d00 */
[----:B------:R-:W-:Y:S02]  /*0580*/  IMAD.WIDE.U32 R4, R3, 0x10, R4 ;  /* 0x0000001003047825 */ /* 0x000fe400078e0004 */
[----:B------:R-:W4:Y:S04]  /*0590*/  LDG.E.128 R12, desc[UR6][R12.64] ;  /* 0x000000060c0c7981 */ /* 0x000f28000c1e1d00 */
[----:B------:R-:W4:Y:S01]  /*05a0*/  LDG.E.128 R4, desc[UR6][R4.64] ;  /* 0x0000000604047981 */ /* 0x000f22000c1e1d00 */
[----:B-----5:R-:W-:-:S13]  /*05b0*/  ISETP.GE.AND P2, PT, R116, 0x1, PT ;  /* 0x000000017400780c */ /* 0x020fda0003f46270 */
[----:B------:R-:W-:-:S05]  /*05c0*/  @P2 IADD3 R0, PT, PT, R116, -0x1, RZ ;  /* 0xffffffff74002810 */ /* 0x000fca0007ffe0ff */
[----:B------:R-:W-:-:S05]  /*05d0*/  @P2 IMAD R0, R0, UR8, RZ ;  /* 0x0000000800002c24 */ /* 0x000fca000f8e02ff */
[----:B---3--:R-:W-:-:S04]  /*05e0*/  @P2 SHF.R.S32.HI R109, RZ, 0x1f, R0 ;  /* 0x0000001fff6d2819 */ /* 0x008fc80000011400 */
[----:B------:R-:W-:Y:S02]  /*05f0*/  @P2 LEA.HI R0, R109, R0, RZ, 0x3 ;  /* 0x000000006d002211 */ /* 0x000fe400078f18ff */
[----:B------:R-:W-:Y:S02]  /*0600*/  MOV R159, RZ ;  /* 0x000000ff009f7202 */ /* 0x000fe40000000f00 */
[----:B------:R-:W-:-:S04]  /*0610*/  @P2 LEA.HI.SX32 R159, R0, R143, 0x1d ;  /* 0x0000008f009f2211 */ /* 0x000fc800078feaff */
[C---:B------:R-:W-:Y:S02]  /*0620*/  IADD3 R153, PT, PT, R159.reuse, 0x20, RZ ;  /* 0x000000209f997810 */ /* 0x040fe40007ffe0ff */
[C---:B------:R-:W-:Y:S01]  /*0630*/  IADD3 R109, PT, PT, R159.reuse, 0x40, RZ ;  /* 0x000000409f6d7810 */ /* 0x040fe20007ffe0ff */
[----:B--2---:R-:W-:-:S04]  /*0640*/  IMAD.WIDE.U32 R158, R159, 0x8, R150 ;  /* 0x000000089f9e7825 */ /* 0x004fc800078e0096 */
[--C-:B------:R-:W-:Y:S02]  /*0650*/  IMAD.WIDE.U32 R152, R153, 0x8, R150.reuse ;  /* 0x0000000899987825 */ /* 0x100fe400078e0096 */
[----:B------:R-:W5:Y:S02]  /*0660*/  LDG.E.64 R158, desc[UR6][R158.64] ;  /* 0x000000069e9e7981 */ /* 0x000f64000c1e1b00 */
[----:B------:R-:W-:Y:S02]  /*0670*/  IMAD.WIDE.U32 R150, R109, 0x8, R150 ;  /* 0x000000086d967825 */ /* 0x000fe400078e0096 */
[----:B------:R-:W5:Y:S04]  /*0680*/  LDG.E.64 R152, desc[UR6][R152.64] ;  /* 0x0000000698987981 */ /* 0x000f68000c1e1b00 */
[----:B------:R-:W5:Y:S01]  /*0690*/  LDG.E.64 R150, desc[UR6][R150.64] ;  /* 0x0000000696967981 */ /* 0x000f62000c1e1b00 */
[----:B------:R-:W-:-:S02]  /*06a0*/  MOV R149, UR14 ;  /* 0x0000000e00957c02 */ /* 0x000fc40008000f00 */
[----:B------:R-:W-:Y:S02]  /*06b0*/  MOV R148, UR15 ;  /* 0x0000000f00947c02 */ /* 0x000fe40008000f00 */
[----:B------:R-:W-:-:S04]  /*06c0*/  ISETP.NE.U32.AND P0, PT, R149, RZ, PT ;  /* 0x000000ff9500720c */ /* 0x000fc80003f05070 */
[----:B------:R-:W-:-:S13]  /*06d0*/  ISETP.NE.AND.EX P0, PT, R148, RZ, PT, P0 ;  /* 0x000000ff9400720c */ /* 0x000fda0003f05300 */
[----:B------:R-:W0:Y:S08]  /*06e0*/  @P0 LDC.64 R2, c[0x0][0x438] ;  /* 0x00010e00ff020b82 */ /* 0x000e300000000a00 */
[----:B------:R-:W1:Y:S08]  /*06f0*/  @P0 LDC.64 R110, c[0x0][0x438] ;  /* 0x00010e00ff6e0b82 */ /* 0x000e700000000a00 */
[----:B------:R-:W2:Y:S01]  /*0700*/  @P0 LDC.64 R112, c[0x0][0x438] ;  /* 0x00010e00ff700b82 */ /* 0x000ea20000000a00 */
[----:B0-----:R-:W-:-:S05]  /*0710*/  @P0 IMAD.WIDE.U32 R2, R115, 0x10, R2 ;  /* 0x0000001073020825 */ /* 0x001fca00078e0002 */
[----:B------:R0:W5:Y:S01]  /*0720*/  @P0 LDG.E.128 R32, desc[UR6][R2.64] ;  /* 0x0000000602200981 */ /* 0x000162000c1e1d00 */
[----:B-1----:R-:W-:-:S05]  /*0730*/  @P0 IMAD.WIDE.U32 R110, R117, 0x10, R110 ;  /* 0x00000010756e0825 */ /* 0x002fca00078e006e */
[----:B------:R-:W5:Y:S01]  /*0740*/  @P0 LDG.E.128 R28, desc[UR6][R110.64] ;  /* 0x000000066e1c0981 */ /* 0x000f62000c1e1d00 */
[----:B--2---:R-:W-:-:S05]  /*0750*/  @P0 IMAD.WIDE.U32 R112, R121, 0x10, R112 ;  /* 0x0000001079700825 */ /* 0x004fca00078e0070 */
[----:B------:R1:W5:Y:S01]  /*0760*/  @P0 LDG.E.128 R24, desc[UR6][R112.64] ;  /* 0x0000000670180981 */ /* 0x000362000c1e1d00 */
[----:B------:R-:W-:Y:S01]  /*0770*/  ISETP.NE.AND P0, PT, RZ, UR9, PT ;  /* 0x00000009ff007c0c */ /* 0x000fe2000bf05270 */
[----:B------:R-:W-:-:S03]  /*0780*/  HADD2.F32 R120, -RZ, R47.H0_H0 ;  /* 0x2000002fff787230 */ /* 0x000fc60000004100 */
[----:B----4-:R-:W-:Y:S01]  /*0790*/  FSEL R114, R108, RZ, !P0 ;  /* 0x000000ff6c727208 */ /* 0x010fe20004000000 */
[--C-:B------:R-:W-:Y:S02]  /*07a0*/  HADD2.F32 R135, -RZ, R105.reuse.H0_H0 ;  /* 0x20000069ff877230 */ /* 0x100fe40000004100 */
[----:B------:R-:W-:Y:S02]  /*07b0*/  HADD2.F32 R134, -RZ, R105.H1_H1 ;  /* 0x30000069ff867230 */ /* 0x000fe40000004100 */
[----:B------:R-:W-:Y:S02]  /*07c0*/  HADD2.F32 R105, -RZ, R17.H0_H0 ;  /* 0x20000011ff697230 */ /* 0x000fe40000004100 */
[--C-:B------:R-:W-:Y:S02]  /*07d0*/  HADD2.F32 R139, -RZ, R104.reuse.H0_H0 ;  /* 0x20000068ff8b7230 */ /* 0x100fe40000004100 */
[----:B------:R-:W-:Y:S02]  /*07e0*/  HADD2.F32 R133, -RZ, R104.H1_H1 ;  /* 0x30000068ff857230 */ /* 0x000fe40000004100 */
[----:B------:R-:W-:-:S02]  /*07f0*/  HADD2.F32 R104, -RZ, R106.H0_H0 ;  /* 0x2000006aff687230 */ /* 0x000fc40000004100 */
[----:B------:R-:W-:Y:S02]  /*0800*/  HADD2.F32 R108, -RZ, R8.H1_H1 ;  /* 0x30000008ff6c7230 */ /* 0x000fe40000004100 */
[--C-:B0-----:R-:W-:Y:S02]  /*0810*/  HADD2.F32 R3, -RZ, R22.reuse.H0_H0 ;  /* 0x20000016ff037230 */ /* 0x101fe40000004100 */
[----:B------:R-:W-:Y:S02]  /*0820*/  HADD2.F32 R0, -RZ, R22.H1_H1 ;  /* 0x30000016ff007230 */ /* 0x000fe40000004100 */
[--C-:B------:R-:W-:Y:S02]  /*0830*/  HADD2.F32 R163, -RZ, R107.reuse.H0_H0 ;  /* 0x2000006bffa37230 */ /* 0x100fe40000004100 */
[----:B------:R-:W-:Y:S02]  /*0840*/  HADD2.F32 R161, -RZ, R107.H1_H1 ;  /* 0x3000006bffa17230 */ /* 0x000fe40000004100 */
[----:B------:R-:W-:-:S02]  /*0850*/  HADD2.F32 R141, -RZ, R23.H0_H0 ;  /* 0x20000017ff8d7230 */ /* 0x000fc40000004100 */
[----:B------:R-:W-:Y:S02]  /*0860*/  HADD2.F32 R22, -RZ, R23.H1_H1 ;  /* 0x30000017ff167230 */ /* 0x000fe40000004100 */
[--C-:B------:R-:W-:Y:S02]  /*0870*/  HADD2.F32 R115, -RZ, R11.reuse.H0_H0 ;  /* 0x2000000bff737230 */ /* 0x100fe40000004100 */
[----:B------:R-:W-:Y:S02]  /*0880*/  HADD2.F32 R117, -RZ, R11.H1_H1 ;  /* 0x3000000bff757230 */ /* 0x000fe40000004100 */
[C---:B------:R-:W-:Y:S01]  /*0890*/  FADD.FTZ R11, -R114.reuse, R105 ;  /* 0x00000069720b7221 */ /* 0x040fe20000010100 */
[--C-:B------:R-:W-:Y:S02]  /*08a0*/  HADD2.F32 R157, -RZ, R16.reuse.H0_H0 ;  /* 0x20000010ff9d7230 */ /* 0x100fe40000004100 */
[----:B------:R-:W-:Y:S01]  /*08b0*/  FADD.FTZ R105, -R114, R108 ;  /* 0x0000006c72697221 */ /* 0x000fe20000010100 */
[----:B------:R-:W-:-:S02]  /*08c0*/  HADD2.F32 R23, -RZ, R16.H1_H1 ;  /* 0x30000010ff177230 */ /* 0x000fc40000004100 */
[----:B------:R-:W-:Y:S02]  /*08d0*/  HADD2.F32 R107, -RZ, R17.H1_H1 ;  /* 0x30000011ff6b7230 */ /* 0x000fe40000004100 */
[--C-:B------:R-:W-:Y:S02]  /*08e0*/  HADD2.F32 R17, -RZ, R14.reuse.H0_H0 ;  /* 0x2000000eff117230 */ /* 0x100fe40000004100 */
[----:B------:R-:W-:Y:S02]  /*08f0*/  HADD2.F32 R16, -RZ, R14.H1_H1 ;  /* 0x3000000eff107230 */ /* 0x000fe40000004100 */
[C---:B------:R-:W-:Y:S01]  /*0900*/  FADD.FTZ R139, -R114.reuse, R139 ;  /* 0x0000008b728b7221 */ /* 0x040fe20000010100 */
[----:B------:R-:W-:Y:S02]  /*0910*/  HADD2.F32 R165, -RZ, R106.H1_H1 ;  /* 0x3000006affa57230 */ /* 0x000fe40000004100 */
[----:B------:R-:W-:Y:S02]  /*0920*/  HADD2.F32 R14, -RZ, R8.H0_H0 ;  /* 0x20000008ff0e7230 */ /* 0x000fe40000004100 */
[----:B------:R-:W-:Y:S01]  /*0930*/  FADD.FTZ R8, -R114, R104 ;  /* 0x0000006872087221 */ /* 0x000fe20000010100 */
[----:B------:R-:W-:-:S02]  /*0940*/  HADD2.F32 R123, -RZ, R5.H0_H0 ;  /* 0x20000005ff7b7230 */ /* 0x000fc40000004100 */
[----:B------:R-:W-:Y:S02]  /*0950*/  HADD2.F32 R108, -RZ, R5.H1_H1 ;  /* 0x30000005ff6c7230 */ /* 0x000fe40000004100 */
[----:B------:R-:W-:Y:S02]  /*0960*/  HADD2.F32 R106, -RZ, R20.H1_H1 ;  /* 0x30000014ff6a7230 */ /* 0x000fe40000004100 */
[----:B------:R-:W-:Y:S02]  /*0970*/  HADD2.F32 R5, -RZ, R36.H1_H1 ;  /* 0x30000024ff057230 */ /* 0x000fe40000004100 */
[----:B------:R-:W-:Y:S01]  /*0980*/  FADD.FTZ R133, -R114, R133 ;  /* 0x0000008572857221 */ /* 0x000fe20000010100 */
[--C-:B------:R-:W-:Y:S02]  /*0990*/  HADD2.F32 R125, -RZ, R4.reuse.H0_H0 ;  /* 0x20000004ff7d7230 */ /* 0x100fe40000004100 */
[----:B------:R-:W-:Y:S02]  /*09a0*/  HADD2.F32 R104, -RZ, R4.H1_H1 ;  /* 0x30000004ff687230 */ /* 0x000fe40000004100 */
[----:B------:R-:W-:-:S02]  /*09b0*/  HADD2.F32 R129, -RZ, R21.H0_H0 ;  /* 0x20000015ff817230 */ /* 0x000fc40000004100 */
[--C-:B-1----:R-:W-:Y:S02]  /*09c0*/  HADD2.F32 R112, -RZ, R10.reuse.H0_H0 ;  /* 0x2000000aff707230 */ /* 0x102fe40000004100 */
[----:B------:R-:W-:Y:S02]  /*09d0*/  HADD2.F32 R113, -RZ, R10.H1_H1 ;  /* 0x3000000aff717230 */ /* 0x000fe40000004100 */
[----:B------:R-:W-:Y:S02]  /*09e0*/  HADD2.F32 R4, -RZ, R37.H0_H0 ;  /* 0x20000025ff047230 */ /* 0x000fe40000004100 */
[C---:B------:R-:W-:Y:S01]  /*09f0*/  FADD.FTZ R135, -R114.reuse, R135 ;  /* 0x0000008772877221 */ /* 0x040fe20000010100 */
[----:B------:R-:W-:Y:S02]  /*0a00*/  HADD2.F32 R131, -RZ, R20.H0_H0 ;  /* 0x20000014ff837230 */ /* 0x000fe40000004100 */
[----:B------:R-:W-:Y:S01]  /*0a10*/  FADD.FTZ R134, -R114, R134 ;  /* 0x0000008672867221 */ /* 0x000fe20000010100 */
[----:B------:R-:W-:-:S02]  /*0a20*/  HADD2.F32 R10, -RZ, R36.H0_H0 ;  /* 0x20000024ff0a7230 */ /* 0x000fc40000004100 */
[C---:B------:R-:W-:Y:S01]  /*0a30*/  FMUL.FTZ R139, R144.reuse, R139 ;  /* 0x0000008b908b7220 */ /* 0x040fe20000410000 */
[----:B------:R-:W-:Y:S01]  /*0a40*/  FMUL.FTZ R136, R5, R106 ;  /* 0x0000006a05887220 */ /* 0x000fe20000410000 */
[----:B------:R-:W-:Y:S02]  /*0a50*/  HADD2.F32 R2, -RZ, R21.H1_H1 ;  /* 0x30000015ff027230 */ /* 0x000fe40000004100 */
[----:B------:R-:W-:Y:S01]  /*0a60*/  FMUL.FTZ R138, R144, R133 ;  /* 0x00000085908a7220 */ /* 0x000fe20000410000 */
[----:B------:R-:W-:Y:S02]  /*0a70*/  HADD2.F32 R5, -RZ, R37.H1_H1 ;  /* 0x30000025ff057230 */ /* 0x000fe40000004100 */
[----:B------:R-:W-:Y:S01]  /*0a80*/  FMUL.FTZ R133, R4, R129 ;  /* 0x0000008104857220 */ /* 0x000fe20000410000 */
[-C--:B------:R-:W-:Y:S01]  /*0a90*/  FMUL.FTZ R137, R10, R131.reuse ;  /* 0x000000830a897220 */ /* 0x080fe20000410000 */
[----:B------:R-:W-:Y:S01]  /*0aa0*/  FADD.FTZ R80, R80, R131 ;  /* 0x0000008350507221 */ /* 0x000fe20000010000 */
[----:B------:R-:W-:Y:S01]  /*0ab0*/  FFMA.FTZ R48, R139, R131, R48 ;  /* 0x000000838b307223 */ /* 0x000fe20000010030 */
[C---:B------:R-:W-:Y:S01]  /*0ac0*/  FMUL.FTZ R135, R144.reuse, R135 ;  /* 0x0000008790877220 */ /* 0x040fe20000410000 */
[----:B------:R-:W-:Y:S01]  /*0ad0*/  FMUL.FTZ R134, R144, R134 ;  /* 0x0000008690867220 */ /* 0x000fe20000410000 */
[----:B------:R-:W-:-:S02]  /*0ae0*/  HADD2.F32 R4, -RZ, R38.H0_H0 ;  /* 0x20000026ff047230 */ /* 0x000fc40000004100 */
[----:B------:R-:W-:Y:S01]  /*0af0*/  FADD.FTZ R165, -R114, R165 ;  /* 0x000000a572a57221 */ /* 0x000fe20000010100 */
[----:B------:R-:W-:Y:S01]  /*0b00*/  FMUL.FTZ R131, R144, R8 ;  /* 0x0000000890837220 */ /* 0x000fe20000410000 */
[----:B------:R-:W-:Y:S01]  /*0b10*/  FADD.FTZ R163, -R114, R163 ;  /* 0x000000a372a37221 */ /* 0x000fe20000010100 */
[-C--:B------:R-:W-:Y:S01]  /*0b20*/  FMUL.FTZ R132, R5, R2.reuse ;  /* 0x0000000205847220 */ /* 0x080fe20000410000 */
[----:B------:R-:W-:Y:S01]  /*0b30*/  FADD.FTZ R82, R82, R129 ;  /* 0x0000008152527221 */ /* 0x000fe20000010000 */
[----:B------:R-:W-:Y:S01]  /*0b40*/  FFMA.FTZ R50, R135, R129, R50 ;  /* 0x0000008187327223 */ /* 0x000fe20000010032 */
[----:B------:R-:W-:Y:S01]  /*0b50*/  FADD.FTZ R83, R83, R2 ;  /* 0x0000000253537221 */ /* 0x000fe20000010000 */
[----:B------:R-:W-:Y:S01]  /*0b60*/  FFMA.FTZ R51, R134, R2, R51 ;  /* 0x0000000286337223 */ /* 0x000fe20000010033 */
[----:B------:R-:W-:Y:S02]  /*0b70*/  HADD2.F32 R5, -RZ, R38.H1_H1 ;  /* 0x30000026ff057230 */ /* 0x000fe40000004100 */
[-C--:B------:R-:W-:Y:S01]  /*0b80*/  FMUL.FTZ R129, R4, R3.reuse ;  /* 0x0000000304817220 */ /* 0x080fe20000410000 */
[----:B------:R-:W-:Y:S01]  /*0b90*/  FADD.FTZ R76, R76, R3 ;  /* 0x000000034c4c7221 */ /* 0x000fe20000010000 */
[----:B------:R-:W-:Y:S01]  /*0ba0*/  FFMA.FTZ R52, R131, R3, R52 ;  /* 0x0000000383347223 */ /* 0x000fe20000010034 */
[----:B------:R-:W-:Y:S01]  /*0bb0*/  FMUL.FTZ R130, R144, R165 ;  /* 0x000000a590827220 */ /* 0x000fe20000410000 */
[----:B------:R-:W-:-:S02]  /*0bc0*/  HADD2.F32 R2, -RZ, R39.H0_H0 ;  /* 0x20000027ff027230 */ /* 0x000fc40000004100 */
[----:B------:R-:W-:Y:S01]  /*0bd0*/  FMUL.FTZ R3, R144, R163 ;  /* 0x000000a390037220 */ /* 0x000fe20000410000 */
[--C-:B------:R-:W-:Y:S02]  /*0be0*/  HADD2.F32 R109, -RZ, R18.reuse.H0_H0 ;  /* 0x20000012ff6d7230 */ /* 0x100fe40000004100 */
[----:B------:R-:W-:Y:S02]  /*0bf0*/  HADD2.F32 R111, -RZ, R9.H1_H1 ;  /* 0x30000009ff6f7230 */ /* 0x000fe40000004100 */
[-C--:B------:R-:W-:Y:S01]  /*0c00*/  FMUL.FTZ R128, R5, R0.reuse ;  /* 0x0000000005807220 */ /* 0x080fe20000410000 */
[----:B------:R-:W-:Y:S01]  /*0c10*/  FADD.FTZ R77, R77, R0 ;  /* 0x000000004d4d7221 */ /* 0x000fe20000010000 */
[----:B------:R-:W-:Y:S01]  /*0c20*/  FFMA.FTZ R53, R130, R0, R53 ;  /* 0x0000000082357223 */ /* 0x000fe20000010035 */
[----:B------:R-:W-:Y:S02]  /*0c30*/  HADD2.F32 R155, -RZ, R18.H1_H1 ;  /* 0x30000012ff9b7230 */ /* 0x000fe40000004100 */
[----:B------:R-:W-:Y:S01]  /*0c40*/  FMUL.FTZ R0, R2, R141 ;  /* 0x0000008d02007220 */ /* 0x000fe20000410000 */
[----:B------:R-:W-:-:S02]  /*0c50*/  HADD2.F32 R143, -RZ, R19.H0_H0 ;  /* 0x20000013ff8f7230 */ /* 0x000fc40000004100 */
[----:B------:R-:W-:Y:S01]  /*0c60*/  FADD.FTZ R78, R78, R141 ;  /* 0x0000008d4e4e7221 */ /* 0x000fe20000010000 */
[----:B------:R-:W-:Y:S02]  /*0c70*/  HADD2.F32 R127, -RZ, R19.H1_H1 ;  /* 0x30000013ff7f7230 */ /* 0x000fe40000004100 */
[----:B------:R-:W-:Y:S01]  /*0c80*/  FFMA.FTZ R54, R3, R141, R54 ;  /* 0x0000008d03367223 */ /* 0x000fe20000010036 */
[--C-:B------:R-:W-:Y:S02]  /*0c90*/  HADD2.F32 R21, -RZ, R15.reuse.H0_H0 ;  /* 0x2000000fff157230 */ /* 0x100fe40000004100 */
[----:B------:R-:W-:Y:S02]  /*0ca0*/  HADD2.F32 R20, -RZ, R15.H1_H1 ;  /* 0x3000000fff147230 */ /* 0x000fe40000004100 */
[C---:B------:R-:W-:Y:S01]  /*0cb0*/  FADD.FTZ R15, -R114.reuse, R109 ;  /* 0x0000006d720f7221 */ /* 0x040fe20000010100 */
[----:B------:R-:W-:Y:S02]  /*0cc0*/  HADD2.F32 R110, -RZ, R9.H0_H0 ;  /* 0x20000009ff6e7230 */ /* 0x000fe40000004100 */
[----:B------:R-:W-:Y:S01]  /*0cd0*/  FADD.FTZ R9, -R114, R23 ;  /* 0x0000001772097221 */ /* 0x000fe20000010100 */
[----:B------:R-:W-:-:S02]  /*0ce0*/  HADD2.F32 R18, -RZ, R12.H1_H1 ;  /* 0x3000000cff127230 */ /* 0x000fc40000004100 */
[----:B------:R-:W-:Y:S01]  /*0cf0*/  FADD.FTZ R109, -R114, R111 ;  /* 0x0000006f726d7221 */ /* 0x000fe20000010100 */
[----:B------:R-:W-:Y:S02]  /*0d00*/  HADD2.F32 R19, -RZ, R13.H0_H0 ;  /* 0x2000000dff137230 */ /* 0x000fe40000004100 */
[----:B------:R-:W-:Y:S01]  /*0d10*/  FMUL.FTZ R11, R144, R11 ;  /* 0x0000000b900b7220 */ /* 0x000fe20000410000 */
[----:B------:R-:W-:Y:S02]  /*0d20*/  HADD2.F32 R141, -RZ, R40.H1_H1 ;  /* 0x30000028ff8d7230 */ /* 0x000fe40000004100 */
[----:B------:R-:W-:Y:S02]  /*0d30*/  HADD2.F32 R8, -RZ, R41.H0_H0 ;  /* 0x20000029ff087230 */ /* 0x000fe40000004100 */
[----:B------:R-:W-:Y:S01]  /*0d40*/  FADD.FTZ R111, -R114, R112 ;  /* 0x00000070726f7221 */ /* 0x000fe20000010100 */
[----:B------:R-:W-:Y:S02]  /*0d50*/  HADD2.F32 R145, -RZ, R12.H0_H0 ;  /* 0x2000000cff917230 */ /* 0x000fe40000004100 */
[----:B------:R-:W-:-:S02]  /*0d60*/  HADD2.F32 R12, -RZ, R13.H1_H1 ;  /* 0x3000000dff0c7230 */ /* 0x000fc40000004100 */
[C---:B------:R-:W-:Y:S01]  /*0d70*/  FADD.FTZ R13, -R114.reuse, R107 ;  /* 0x0000006b720d7221 */ /* 0x040fe20000010100 */
[--C-:B------:R-:W-:Y:S02]  /*0d80*/  HADD2.F32 R121, -RZ, R6.reuse.H0_H0 ;  /* 0x20000006ff797230 */ /* 0x100fe40000004100 */
[----:B------:R-:W-:Y:S01]  /*0d90*/  FADD.FTZ R23, -R114, R14 ;  /* 0x0000000e72177221 */ /* 0x000fe20000010100 */
[----:B------:R-:W-:Y:S02]  /*0da0*/  HADD2.F32 R112, -RZ, R6.H1_H1 ;  /* 0x30000006ff707230 */ /* 0x000fe40000004100 */
[----:B------:R-:W-:Y:S01]  /*0db0*/  FMUL.FTZ R6, R144, R9 ;  /* 0x0000000990067220 */ /* 0x000fe20000410000 */
[----:B------:R-:W-:Y:S01]  /*0dc0*/  FMUL.FTZ R9, R141, R18 ;  /* 0x000000128d097220 */ /* 0x000fe20000410000 */
[-C--:B------:R-:W-:Y:S01]  /*0dd0*/  FMUL.FTZ R8, R8, R19.reuse ;  /* 0x0000001308087220 */ /* 0x080fe20000410000 */
[----:B------:R-:W-:Y:S01]  /*0de0*/  FADD.FTZ R74, R74, R19 ;  /* 0x000000134a4a7221 */ /* 0x000fe20000010000 */
[----:B------:R-:W-:Y:S01]  /*0df0*/  FFMA.FTZ R58, R11, R19, R58 ;  /* 0x000000130b3a7223 */ /* 0x000fe2000001003a */
[----:B------:R-:W-:-:S02]  /*0e00*/  HADD2.F32 R14, -RZ, R42.H0_H0 ;  /* 0x2000002aff0e7230 */ /* 0x000fc40000004100 */
[----:B------:R-:W-:Y:S01]  /*0e10*/  FMUL.FTZ R15, R144, R15 ;  /* 0x0000000f900f7220 */ /* 0x000fe20000410000 */
[----:B------:R-:W-:Y:S02]  /*0e20*/  HADD2.F32 R141, -RZ, R41.H1_H1 ;  /* 0x30000029ff8d7230 */ /* 0x000fe40000004100 */
[----:B------:R-:W-:Y:S01]  /*0e30*/  FADD.FTZ R161, -R114, R161 ;  /* 0x000000a172a17221 */ /* 0x000fe20000010100 */
[----:B------:R-:W-:Y:S02]  /*0e40*/  HADD2.F32 R19, -RZ, R42.H1_H1 ;  /* 0x3000002aff137230 */ /* 0x000fe40000004100 */
[----:B------:R-:W-:Y:S01]  /*0e50*/  FMUL.FTZ R10, R144, R13 ;  /* 0x0000000d900a7220 */ /* 0x000fe20000410000 */
[C---:B------:R-:W-:Y:S01]  /*0e60*/  FADD.FTZ R155, -R114.reuse, R155 ;  /* 0x0000009b729b7221 */ /* 0x040fe20000010100 */
[C---:B------:R-:W-:Y:S01]  /*0e70*/  FADD.FTZ R143, -R114.reuse, R143 ;  /* 0x0000008f728f7221 */ /* 0x040fe20000010100 */
[----:B------:R-:W-:Y:S01]  /*0e80*/  FADD.FTZ R157, -R114, R157 ;  /* 0x0000009d729d7221 */ /* 0x000fe20000010100 */
[----:B------:R-:W-:-:S02]  /*0e90*/  HADD2.F32 R5, -RZ, R39.H1_H1 ;  /* 0x30000027ff057230 */ /* 0x000fc40000004100 */
[-C--:B------:R-:W-:Y:S01]  /*0ea0*/  FMUL.FTZ R14, R14, R17.reuse ;  /* 0x000000110e0e7220 */ /* 0x080fe20000410000 */
[----:B------:R-:W-:Y:S01]  /*0eb0*/  FADD.FTZ R68, R68, R17 ;  /* 0x0000001144447221 */ /* 0x000fe20000010000 */
[----:B------:R-:W-:Y:S01]  /*0ec0*/  FFMA.FTZ R92, R15, R17, R92 ;  /* 0x000000110f5c7223 */ /* 0x000fe2000001005c */
[----:B------:R-:W-:Y:S01]  /*0ed0*/  FMUL.FTZ R2, R144, R161 ;  /* 0x000000a190027220 */ /* 0x000fe20000410000 */
[-C--:B------:R-:W-:Y:S01]  /*0ee0*/  FMUL.FTZ R13, R141, R12.reuse ;  /* 0x0000000c8d0d7220 */ /* 0x080fe20000410000 */
[----:B------:R-:W-:Y:S01]  /*0ef0*/  FADD.FTZ R75, R75, R12 ;  /* 0x0000000c4b4b7221 */ /* 0x000fe20000010000 */
[----:B------:R-:W-:Y:S01]  /*0f00*/  FFMA.FTZ R59, R10, R12, R59 ;  /* 0x0000000c0a3b7223 */ /* 0x000fe2000001003b */
[----:B------:R-:W-:Y:S01]  /*0f10*/  FMUL.FTZ R17, R19, R16 ;  /* 0x0000001013117220 */ /* 0x000fe20000410000 */
[--C-:B------:R-:W-:Y:S02]  /*0f20*/  HADD2.F32 R119, -RZ, R7.reuse.H0_H0 ;  /* 0x20000007ff777230 */ /* 0x100fe40000004100 */
[----:B------:R-:W-:Y:S01]  /*0f30*/  FMUL.FTZ R12, R144, R155 ;  /* 0x0000009b900c7220 */ /* 0x000fe20000410000 */
[----:B------:R-:W-:-:S02]  /*0f40*/  HADD2.F32 R118, -RZ, R7.H1_H1 ;  /* 0x30000007ff767230 */ /* 0x000fc40000004100 */
[----:B------:R-:W-:Y:S01]  /*0f50*/  FADD.FTZ R141, RZ, R137 ;  /* 0x00000089ff8d7221 */ /* 0x000fe20000010000 */
[----:B------:R-:W-:Y:S02]  /*0f60*/  HADD2.F32 R4, -RZ, R40.H0_H0 ;  /* 0x20000028ff047230 */ /* 0x000fe40000004100 */
[C---:B------:R-:W-:Y:S01]  /*0f70*/  FMUL.FTZ R19, R144.reuse, R143 ;  /* 0x0000008f90137220 */ /* 0x040fe20000410000 */
[----:B------:R-:W-:Y:S01]  /*0f80*/  FMUL.FTZ R7, R144, R157 ;  /* 0x0000009d90077220 */ /* 0x000fe20000410000 */
[----:B------:R-:W-:Y:S01]  /*0f90*/  FFMA.FTZ R143, R139, R137, RZ ;  /* 0x000000898b8f7223 */ /* 0x000fe200000100ff */
[----:B------:R-:W-:Y:S01]  /*0fa0*/  FADD.FTZ R127, -R114, R127 ;  /* 0x0000007f727f7221 */ /* 0x000fe20000010100 */
        /* <DEDUP_REMOVED lines=8> */
[-C--:B------:R-:W-:Y:S01]  /*1030*/  FMUL.FTZ R4, R4, R145.reuse ;  /* 0x0000009104047220 */ /* 0x080fe20000410000 */
[----:B------:R-:W-:Y:S01]  /*1040*/  FADD.FTZ R72, R72, R145 ;  /* 0x0000009148487221 */ /* 0x000fe20000010000 */
[----:B------:R-:W-:Y:S01]  /*1050*/  FFMA.FTZ R56, R7, R145, R56 ;  /* 0x0000009107387223 */ /* 0x000fe20000010038 */
[----:B------:R-:W-:-:S02]  /*1060*/  HADD2.F32 R16, -RZ, R43.H0_H0 ;  /* 0x2000002bff107230 */ /* 0x000fc40000004100 */
[----:B------:R-:W-:Y:S01]  /*1070*/  FFMA.FTZ R106, R138, R136, R143 ;  /* 0x000000888a6a7223 */ /* 0x000fe2000001008f */
[----:B------:R-:W-:Y:S01]  /*1080*/  FADD.FTZ R73, R73, R18 ;  /* 0x0000001249497221 */ /* 0x000fe20000010000 */
[----:B------:R-:W-:Y:S01]  /*1090*/  FFMA.FTZ R57, R6, R18, R57 ;  /* 0x0000001206397223 */ /* 0x000fe20000010039 */
[----:B------:R-:W-:Y:S02]  /*10a0*/  HADD2.F32 R145, -RZ, R43.H1_H1 ;  /* 0x3000002bff917230 */ /* 0x000fe40000004100 */
        /* <DEDUP_REMOVED lines=30> */
[----:B------:R-:W-:Y:S01]  /*1290*/  FADD.FTZ R107, -R114, R110 ;  /* 0x0000006e726b7221 */ /* 0x000fe20000010100 */
[----:B------:R-:W-:Y:S01]  /*12a0*/  FFMA.FTZ R125, R7, R4, R106 ;  /* 0x00000004077d7223 */ /* 0x000fe2000001006a */
[--C-:B------:R-:W-:Y:S02]  /*12b0*/  HADD2.F32 R110, -RZ, R45.reuse.H0_H0 ;  /* 0x2000002dff6e7230 */ /* 0x100fe40000004100 */
        /* <DEDUP_REMOVED lines=10> */
[C---:B------:R-:W-:Y:S01]  /*1360*/  FADD.FTZ R113, -R114.reuse, R113 ;  /* 0x0000007172717221 */ /* 0x040fe20000010100 */
[C---:B------:R-:W-:Y:S01]  /*1370*/  FADD.FTZ R115, -R114.reuse, R115 ;  /* 0x0000007372737221 */ /* 0x040fe20000010100 */
[----:B------:R-:W-:Y:S01]  /*1380*/  FADD.FTZ R117, -R114, R117 ;  /* 0x0000007572757221 */ /* 0x000fe20000010100 */
        /* <DEDUP_REMOVED lines=18> */
[----:B------:R-:W-:Y:S01]  /*14b0*/  FADD.FTZ R114, R125, R20 ;  /* 0x000000147d727221 */ /* 0x000fe20000010000 */
[----:B------:R-:W-:Y:S01]  /*14c0*/  FFMA.FTZ R121, R23, R20, R110 ;  /* 0x0000001417797223 */ /* 0x000fe2000001006e */
[----:B------:R-:W-:Y:S02]  /*14d0*/  HADD2.F32 R127, -RZ, R46.H1_H1 ;  /* 0x3000002eff7f7230 */ /* 0x000fe40000004100 */
[----:B------:R-:W-:Y:S01]  /*14e0*/  FMUL.FTZ R110, R144, R113 ;  /* 0x00000071906e7220 */ /* 0x000fe20000410000 */
[----:B------:R-:W-:Y:S01]  /*14f0*/  FADD.FTZ R123, R114, R105 ;  /* 0x00000069727b7221 */ /* 0x000fe20000010000 */
[----:B------:R-:W-:Y:S01]  /*1500*/  FFMA.FTZ R114, R22, R105, R121 ;  /* 0x0000006916727223 */ /* 0x000fe20000010079 */
[----:B------:R-:W-:Y:S01]  /*1510*/  FADD.FTZ R61, R61, R112 ;  /* 0x000000703d3d7221 */ /* 0x000fe20000010000 */
[-C--:B------:R-:W-:Y:S01]  /*1520*/  FMUL.FTZ R113, R127, R112.reuse ;  /* 0x000000707f717220 */ /* 0x080fe20000410000 */
[----:B------:R-:W-:Y:S01]  /*1530*/  FFMA.FTZ R85, R110, R112, R85 ;  /* 0x000000706e557223 */ /* 0x000fe20000010055 */
[----:B------:R-:W-:Y:S01]  /*1540*/  FADD.FTZ R112, R123, R104 ;  /* 0x000000687b707221 */ /* 0x000fe20000010000 */
[----:B------:R-:W-:-:S03]  /*1550*/  FFMA.FTZ R121, R107, R104, R114 ;  /* 0x000000686b797223 */ /* 0x000fc60000010072 */
        /* <DEDUP_REMOVED lines=20> */
.L_x_1845:
[----:B-----5:R-:W-:Y:S01]  /*16a0*/  ISETP.GE.AND P2, PT, R116, 0x1, PT ;  /* 0x000000017400780c */ /* 0x020fe20003f46270 */
[----:B------:R-:W-:Y:S01]  /*16b0*/  HFMA2 R121, -RZ, RZ, 0, 0 ;  /* 0x00000000ff797431 */ /* 0x000fe200000001ff */
[----:B------:R-:W-:Y:S02]  /*16c0*/  MOV R149, UR14 ;  /* 0x0000000e00957c02 */ /* 0x000fe40008000f00 */
[----:B------:R-:W-:Y:S02]  /*16d0*/  MOV R148, UR15 ;  /* 0x0000000f00947c02 */ /* 0x000fe40008000f00 */
[----:B------:R-:W-:-:S04]  /*16e0*/  ISETP.NE.U32.AND P0, PT, R149, RZ, PT ;  /* 0x000000ff9500720c */ /* 0x000fc80003f05070 */
[----:B------:R-:W-:-:S03]  /*16f0*/  ISETP.NE.AND.EX P0, PT, R148, RZ, PT, P0 ;  /* 0x000000ff9400720c */ /* 0x000fc60003f05300 */
[----:B------:R-:W1:Y:S01]  /*1700*/  @P2 LDC R119, c[0x0][0x388] ;  /* 0x0000e200ff772b82 */ /* 0x000e620000000800 */
[----:B------:R-:W-:-:S09]  /*1710*/  @P2 IADD3 R118, PT, PT, R116, -0x1, RZ ;  /* 0xffffffff74762810 */ /* 0x000fd20007ffe0ff */
[----:B------:R-:W2:Y:S01]  /*1720*/  @!P0 LDC.64 R150, c[0x0][0x3b0] ;  /* 0x0000ec00ff968b82 */ /* 0x000ea20000000a00 */
[----:B-1----:R-:W-:-:S05]  /*1730*/  @P2 IMAD R118, R118, R119, RZ ;  /* 0x0000007776762224 */ /* 0x002fca00078e02ff */
[----:B------:R-:W-:-:S04]  /*1740*/  @P2 SHF.R.S32.HI R119, RZ, 0x1f, R118 ;  /* 0x0000001fff772819 */ /* 0x000fc80000011476 */
[----:B------:R-:W-:-:S04]  /*1750*/  @P2 LEA.HI R118, R119, R118, RZ, 0x3 ;  /* 0x0000007677762211 */ /* 0x000fc800078f18ff */
[----:B------:R-:W-:-:S04]  /*1760*/  @P2 LEA.HI.SX32 R121, R118, R143, 0x1d ;  /* 0x0000008f76792211 */ /* 0x000fc800078feaff */
[C---:B------:R-:W-:Y:S01]  /*1770*/  @!P0 IADD3 R153, PT, PT, R121.reuse, 0x20, RZ ;  /* 0x0000002079998810 */ /* 0x040fe20007ffe0ff */
[C---:B--2---:R-:W-:Y:S01]  /*1780*/  @!P0 IMAD.WIDE.U32 R158, R121.reuse, 0x8, R150 ;  /* 0x00000008799e8825 */ /* 0x044fe200078e0096 */
[----:B------:R-:W-:-:S03]  /*1790*/  @!P0 IADD3 R119, PT, PT, R121, 0x40, RZ ;  /* 0x0000004079778810 */ /* 0x000fc60007ffe0ff */
[--C-:B------:R-:W-:Y:S02]  /*17a0*/  @!P0 IMAD.WIDE.U32 R152, R153, 0x8, R150.reuse ;  /* 0x0000000899988825 */ /* 0x100fe400078e0096 */
[----:B------:R-:W5:Y:S02]  /*17b0*/  @!P0 LDG.E.64 R158, desc[UR6][R158.64] ;  /* 0x000000069e9e8981 */ /* 0x000f64000c1e1b00 */
[----:B------:R-:W-:Y:S02]  /*17c0*/  @!P0 IMAD.WIDE.U32 R150, R119, 0x8, R150 ;  /* 0x0000000877968825 */ /* 0x000fe400078e0096 */
[----:B------:R-:W5:Y:S04]  /*17d0*/  @!P0 LDG.E.64 R152, desc[UR6][R152.64] ;  /* 0x0000000698988981 */ /* 0x000f68000c1e1b00 */
[----:B------:R-:W5:Y:S01]  /*17e0*/  @!P0 LDG.E.64 R150, desc[UR6][R150.64] ;  /* 0x0000000696968981 */ /* 0x000f62000c1e1b00 */
[----:B------:R-:W-:Y:S01]  /*17f0*/  CS2R R118, SRZ ;  /* 0x0000000000767805 */ /* 0x000fe2000001ff00 */
[----:B------:R-:W-:Y:S06]  /*1800*/  @!P0 BRA `(.L_x_1846) ;  /* 0x0000000000588947 */ /* 0x000fec0003800000 */
[----:B-----5:R-:W1:Y:S01]  /*1810*/  LDC.64 R150, c[0x0][0x3b0] ;  /* 0x0000ec00ff967b82 */ /* 0x020e620000000a00 */
[----:B------:R-:W-:Y:S01]  /*1820*/  IMAD R26, R142, UR8, RZ ;  /* 0x000000088e1a7c24 */ /* 0x000fe2000f8e02ff */
[C---:B------:R-:W-:Y:S02]  /*1830*/  IADD3 R153, PT, PT, R121.reuse, 0x20, RZ ;  /* 0x0000002079997810 */ /* 0x040fe40007ffe0ff */
[----:B------:R-:W-:Y:S02]  /*1840*/  IADD3 R31, PT, PT, R121, 0x40, RZ ;  /* 0x00000040791f7810 */ /* 0x000fe40007ffe0ff */
[----:B------:R-:W-:Y:S02]  /*1850*/  SHF.R.S32.HI R27, RZ, 0x1f, R26 ;  /* 0x0000001fff1b7819 */ /* 0x000fe4000001141a */
[----:B------:R-:W2:Y:S02]  /*1860*/  LDC.64 R24, c[0x0][0x438] ;  /* 0x00010e00ff187b82 */ /* 0x000ea40000000a00 */
[----:B------:R-:W-:-:S04]  /*1870*/  LEA.HI R26, R27, R26, RZ, 0x3 ;  /* 0x0000001a1b1a7211 */ /* 0x000fc800078f18ff */
[----:B------:R-:W-:-:S04]  /*1880*/  LEA.HI.SX32 R33, R26, R143, 0x1d ;  /* 0x0000008f1a217211 */ /* 0x000fc800078feaff */
[C---:B------:R-:W-:Y:S02]  /*1890*/  IADD3 R29, PT, PT, R33.reuse, 0x20, RZ ;  /* 0x00000020211d7810 */ /* 0x040fe40007ffe0ff */
[----:B------:R-:W-:Y:S01]  /*18a0*/  IADD3 R27, PT, PT, R33, 0x40, RZ ;  /* 0x00000040211b7810 */ /* 0x000fe20007ffe0ff */
[----:B-1----:R-:W-:-:S04]  /*18b0*/  IMAD.WIDE.U32 R158, R121, 0x8, R150 ;  /* 0x00000008799e7825 */ /* 0x002fc800078e0096 */
[----:B------:R-:W-:Y:S02]  /*18c0*/  IMAD.WIDE.U32 R152, R153, 0x8, R150 ;  /* 0x0000000899987825 */ /* 0x000fe400078e0096 */
[----:B------:R-:W5:Y:S02]  /*18d0*/  LDG.E.64 R158, desc[UR6][R158.64] ;  /* 0x000000069e9e7981 */ /* 0x000f64000c1e1b00 */
[--C-:B--2---:R-:W-:Y:S02]  /*18e0*/  IMAD.WIDE.U32 R32, R33, 0x10, R24.reuse ;  /* 0x0000001021207825 */ /* 0x104fe400078e0018 */
[----:B------:R-:W5:Y:S02]  /*18f0*/  LDG.E.64 R152, desc[UR6][R152.64] ;  /* 0x0000000698987981 */ /* 0x000f64000c1e1b00 */
[----:B------:R-:W-:Y:S02]  /*1900*/  IMAD.WIDE.U32 R28, R29, 0x10, R24 ;  /* 0x000000101d1c7825 */ /* 0x000fe400078e0018 */
[----:B------:R-:W5:Y:S02]  /*1910*/  LDG.E.128 R32, desc[UR6][R32.64] ;  /* 0x0000000620207981 */ /* 0x000f64000c1e1d00 */
[----:B------:R-:W-:-:S02]  /*1920*/  IMAD.WIDE.U32 R150, R31, 0x8, R150 ;  /* 0x000000081f967825 */ /* 0x000fc400078e0096 */
[----:B------:R-:W5:Y:S02]  /*1930*/  LDG.E.128 R28, desc[UR6][R28.64] ;  /* 0x000000061c1c7981 */ /* 0x000f64000c1e1d00 */
[----:B------:R-:W-:Y:S02]  /*1940*/  IMAD.WIDE.U32 R24, R27, 0x10, R24 ;  /* 0x000000101b187825 */ /* 0x000fe400078e0018 */
[----:B------:R-:W5:Y:S04]  /*1950*/  LDG.E.64 R150, desc[UR6][R150.64] ;  /* 0x0000000696967981 */ /* 0x000f68000c1e1b00 */
[----:B------:R-:W5:Y:S02]  /*1960*/  LDG.E.128 R24, desc[UR6][R24.64] ;  /* 0x0000000618187981 */ /* 0x000f64000c1e1d00 */
.L_x_1846:
[----:B------:R-:W-:Y:S05]  /*1970*/  BSYNC.RECONVERGENT B1 ;  /* 0x0000000000017941 */ /* 0x000fea0003800200 */
.L_x_1844:
[----:B------:R-:W-:-:S03]  /*1980*/  UMOV UR4, 0xffffffff ;  /* 0xffffffff00047882 */ /* 0x000fc60000000000 */
[----:B------:R-:W-:Y:S05]  /*1990*/  BRA.DIV UR4, `(.L_x_1847) ;  /* 0x0000005a04107947 */ /* 0x000fea000b800000 */
        /* <DEDUP_REMOVED lines=18> */
.L_x_1917:
[----:B------:R-:W4:Y:S01]  /*1ac0*/  S2R R140, SR_TID.X ;  /* 0x00000000008c7919 */ /* 0x000f220000002100 */
[----:B------:R-:W-:Y:S01]  /*1ad0*/  @P2 IADD3 R116, PT, PT, R116, -0x1, RZ ;  /* 0xffffffff74742810 */ /* 0x000fe20007ffe0ff */
[----:B--2---:R-:W-:Y:S01]  /*1ae0*/  FADD.FTZ R120, R119, R120 ;  /* 0x0000007877787221 */ /* 0x004fe20000010000 */
[----:B------:R-:W-:Y:S01]  /*1af0*/  ISETP.NE.U32.AND P0, PT, R149, RZ, PT ;  /* 0x000000ff9500720c */ /* 0x000fe20003f05070 */
[----:B------:R-:W-:Y:S02]  /*1b00*/  HFMA2 R141, -RZ, RZ, 0, 0 ;  /* 0x00000000ff8d7431 */ /* 0x000fe400000001ff */
[----:B---3--:R-:W-:Y:S01]  /*1b10*/  FADD.FTZ R121, R118, R121 ;  /* 0x0000007976797221 */ /* 0x008fe20000010000 */
[----:B------:R-:W-:Y:S01]  /*1b20*/  @P2 IMAD R122, R116, UR8, RZ ;  /* 0x00000008747a2c24 */ /* 0x000fe2000f8e02ff */
[----:B------:R-:W-:Y:S01]  /*1b30*/  ISETP.NE.AND.EX P0, PT, R148, RZ, PT, P0 ;  /* 0x000000ff9400720c */ /* 0x000fe20003f05300 */
[----:B------:R-:W-:Y:S02]  /*1b40*/  IMAD R116, R142, UR8, RZ ;  /* 0x000000088e747c24 */ /* 0x000fe4000f8e02ff */
[----:B------:R-:W-:Y:S01]  /*1b50*/  FMUL.FTZ R145, R120, UR10 ;  /* 0x0000000a78917c20 */ /* 0x000fe20008410000 */
[----:B------:R-:W-:Y:S01]  /*1b60*/  ISETP.NE.AND P3, PT, RZ, UR9, PT ;  /* 0x00000009ff007c0c */ /* 0x000fe2000bf65270 */
[----:B------:R-:W-:Y:S01]  /*1b70*/  BSSY.RECONVERGENT B1, `(.L_x_1848) ;  /* 0x000019d000017945 */ /* 0x000fe20003800200 */
[----:B-1----:R-:W-:Y:S01]  /*1b80*/  @P2 SHF.R.S32.HI R119, RZ, 0x1f, R122 ;  /* 0x0000001fff772819 */ /* 0x002fe2000001147a */
[----:B------:R-:W-:Y:S01]  /*1b90*/  FMUL.FTZ R146, R121, UR10 ;  /* 0x0000000a79927c20 */ /* 0x000fe20008410000 */
[----:B------:R-:W-:-:S02]  /*1ba0*/  FSEL R145, R145, RZ, !P3 ;  /* 0x000000ff91917208 */ /* 0x000fc40005800000 */
[----:B------:R-:W-:Y:S02]  /*1bb0*/  @P2 LEA.HI R122, R119, R122, RZ, 0x3 ;  /* 0x0000007a777a2211 */ /* 0x000fe400078f18ff */
[----:B------:R-:W-:-:S04]  /*1bc0*/  SHF.R.S32.HI R119, RZ, 0x1f, R116 ;  /* 0x0000001fff777819 */ /* 0x000fc80000011474 */
[----:B------:R-:W-:Y:S02]  /*1bd0*/  LEA.HI R116, R119, R116, RZ, 0x3 ;  /* 0x0000007477747211 */ /* 0x000fe400078f18ff */
        /* <DEDUP_REMOVED lines=22> */
.L_x_1852:
[----:B------:R-:W-:Y:S05]  /*1d40*/  BSYNC.RECONVERGENT B2 ;  /* 0x0000000000027941 */ /* 0x000fea0003800200 */
.L_x_1851:
        /* <DEDUP_REMOVED lines=13> */
.L_x_1854:
[----:B------:R-:W-:Y:S05]  /*1e20*/  BSYNC.RECONVERGENT B2 ;  /* 0x0000000000027941 */ /* 0x000fea0003800200 */
.L_x_1853:
        /* <DEDUP_REMOVED lines=13> */
.L_x_1856:
[----:B------:R-:W-:Y:S05]  /*1f00*/  BSYNC.RECONVERGENT B2 ;  /* 0x0000000000027941 */ /* 0x000fea0003800200 */
.L_x_1855:
        /* <DEDUP_REMOVED lines=13> */
.L_x_1858:
[----:B------:R-:W-:Y:S05]  /*1fe0*/  BSYNC.RECONVERGENT B2 ;  /* 0x0000000000027941 */ /* 0x000fea0003800200 */
.L_x_1857:
        /* <DEDUP_REMOVED lines=13> */
.L_x_1860:
[----:B------:R-:W-:Y:S05]  /*20c0*/  BSYNC.RECONVERGENT B2 ;  /* 0x0000000000027941 */ /* 0x000fea0003800200 */
.L_x_1859:
        /* <DEDUP_REMOVED lines=13> */
.L_x_1862:
[----:B------:R-:W-:Y:S05]  /*21a0*/  BSYNC.RECONVERGENT B2 ;  /* 0x0000000000027941 */ /* 0x000fea0003800200 */
.L_x_1861:
        /* <DEDUP_REMOVED lines=13> */
.L_x_1864:
[----:B------:R-:W-:Y:S05]  /*2280*/  BSYNC.RECONVERGENT B2 ;  /* 0x0000000000027941 */ /* 0x000fea0003800200 */
.L_x_1863:
        /* <DEDUP_REMOVED lines=14> */
.L_x_1850:
[----:B------:R-:W1:Y:S01]  /*2370*/  @P2 LDC.64 R102, c[0x0][0x408] ;  /* 0x00010200ff662b82 */ /* 0x000e620000000a00 */
[-CC-:B------:R-:W-:Y:S01]  /*2380*/  FFMA.FTZ R100, R139, R146.reuse, R145.reuse ;  /* 0x000000928b647223 */ /* 0x180fe20000010091 */
[----:B------:R-:W-:Y:S01]  /*2390*/  ISETP.GT.AND P0, PT, R147, RZ, PT ;  /* 0x000000ff9300720c */ /* 0x000fe20003f04270 */
[-CC-:B------:R-:W-:Y:S01]  /*23a0*/  FFMA.FTZ R121, R138, R146.reuse, R145.reuse ;  /* 0x000000928a797223 */ /* 0x180fe20000010091 */
[-CC-:B------:R-:W-:Y:S01]  /*23b0*/  FFMA.FTZ R155, R134, R146.reuse, R145.reuse ;  /* 0x00000092869b7223 */ /* 0x180fe20000010091 */
[----:B------:R-:W-:Y:S01]  /*23c0*/  FADD.FTZ R101, R137, -R100 ;  /* 0x8000006489657221 */ /* 0x000fe20000010000 */
[-C--:B------:R-:W-:Y:S01]  /*23d0*/  FFMA.FTZ R122, R135, R146.reuse, R145 ;  /* 0x00000092877a7223 */ /* 0x080fe20000010091 */
[----:B------:R-:W-:Y:S01]  /*23e0*/  FADD.FTZ R121, R136, -R121 ;  /* 0x8000007988797221 */ /* 0x000fe20000010000 */
[----:B------:R-:W2:Y:S01]  /*23f0*/  @P2 LDC.64 R118, c[0x0][0x408] ;  /* 0x00010200ff762b82 */ /* 0x000ea20000000a00 */
[----:B------:R-:W-:Y:S01]  /*2400*/  FMUL.FTZ R101, R144, R101 ;  /* 0x0000006590657220 */ /* 0x000fe20000410000 */
[----:B------:R-:W-:Y:S01]  /*2410*/  FADD.FTZ R155, R132, -R155 ;  /* 0x8000009b849b7221 */ /* 0x000fe20000010000 */
[----:B------:R-:W-:Y:S01]  /*2420*/  FMUL.FTZ R121, R144, R121 ;  /* 0x0000007990797220 */ /* 0x000fe20000410000 */
[----:B------:R-:W-:Y:S01]  /*2430*/  FADD.FTZ R125, R133, -R122 ;  /* 0x8000007a857d7221 */ /* 0x000fe20000010000 */
[-CC-:B------:R-:W-:Y:S01]  /*2440*/  FFMA.FTZ R163, R3, R146.reuse, R145.reuse ;  /* 0x0000009203a37223 */ /* 0x180fe20000010091 */
[----:B------:R-:W-:Y:S01]  /*2450*/  FSEL R120, R101, RZ, P0 ;  /* 0x000000ff65787208 */ /* 0x000fe20000000000 */
[-C--:B------:R-:W-:Y:S01]  /*2460*/  FFMA.FTZ R157, R130, R146.reuse, R145 ;  /* 0x00000092829d7223 */ /* 0x080fe20000010091 */
[----:B------:R-:W3:Y:S01]  /*2470*/  @P2 LDC.64 R100, c[0x0][0x408] ;  /* 0x00010200ff642b82 */ /* 0x000ee20000000a00 */
        /* <DEDUP_REMOVED lines=9> */
[C---:B------:R-:W-:Y:S01]  /*2510*/  FMUL.FTZ R156, R144.reuse, R163 ;  /* 0x000000a3909c7220 */ /* 0x040fe20000410000 */
[----:B------:R-:W-:Y:S01]  /*2520*/  FADD.FTZ R155, R129, -R154 ;  /* 0x8000009a819b7221 */ /* 0x000fe20000010000 */
[----:B------:R-:W-:Y:S01]  /*2530*/  @P2 FMUL.FTZ R123, R103, R102 ;  /* 0x00000066677b2220 */ /* 0x000fe20000410000 */
[----:B------:R-:W-:Y:S01]  /*2540*/  FMUL.FTZ R154, R144, R157 ;  /* 0x0000009d909a7220 */ /* 0x000fe20000410000 */
[----:B------:R-:W1:Y:S01]  /*2550*/  @P2 LDC.64 R102, c[0x0][0x408] ;  /* 0x00010200ff662b82 */ /* 0x000e620000000a00 */
[----:B------:R-:W-:Y:S01]  /*2560*/  FSEL R156, R156, RZ, P0 ;  /* 0x000000ff9c9c7208 */ /* 0x000fe20000000000 */
[----:B--2---:R-:W-:Y:S01]  /*2570*/  @P2 FMUL.FTZ R119, R121, R119 ;  /* 0x0000007779772220 */ /* 0x004fe20000410000 */
[----:B------:R-:W-:Y:S01]  /*2580*/  FMUL.FTZ R155, R144, R155 ;  /* 0x0000009b909b7220 */ /* 0x000fe20000410000 */
[----:B-----5:R-:W-:-:S02]  /*2590*/  @P2 LOP3.LUT P1, RZ, R158, 0xff, RZ, 0xc0, !PT ;  /* 0x000000ff9eff2812 */ /* 0x020fc4000782c0ff */
[----:B------:R-:W-:Y:S01]  /*25a0*/  @P2 FMUL.FTZ R161, R119, R118 ;  /* 0x0000007677a12220 */ /* 0x000fe20000410000 */
[----:B------:R-:W-:Y:S01]  /*25b0*/  FSEL R154, R154, RZ, P0 ;  /* 0x000000ff9a9a7208 */ /* 0x000fe20000000000 */
[----:B------:R-:W2:Y:S01]  /*25c0*/  @P2 LDC.64 R118, c[0x0][0x408] ;  /* 0x00010200ff762b82 */ /* 0x000ea20000000a00 */
[----:B------:R-:W-:Y:S01]  /*25d0*/  @P2 LOP3.LUT P3, RZ, R158, 0xff00, RZ, 0xc0, !PT ;  /* 0x0000ff009eff2812 */ /* 0x000fe2000786c0ff */
[----:B---3--:R-:W-:Y:S01]  /*25e0*/  @P2 FMUL.FTZ R101, R124, R101 ;  /* 0x000000657c652220 */ /* 0x008fe20000410000 */
[----:B------:R-:W-:-:S03]  /*25f0*/  FSEL R155, R155, RZ, P0 ;  /* 0x000000ff9b9b7208 */ /* 0x000fc60000000000 */
[----:B------:R-:W-:Y:S02]  /*2600*/  @P2 FMUL.FTZ R125, R101, R100 ;  /* 0x00000064657d2220 */ /* 0x000fe40000410000 */
[----:B------:R-:W3:Y:S01]  /*2610*/  @P2 LDC.64 R100, c[0x0][0x408] ;  /* 0x00010200ff642b82 */ /* 0x000ee20000000a00 */
[----:B-1----:R-:W-:-:S04]  /*2620*/  @P2 FMUL.FTZ R103, R122, R103 ;  /* 0x000000677a672220 */ /* 0x002fc80000410000 */
[----:B------:R-:W-:-:S03]  /*2630*/  @P2 FMUL.FTZ R160, R103, R102 ;  /* 0x0000006667a02220 */ /* 0x000fc60000410000 */
[----:B------:R-:W1:Y:S01]  /*2640*/  @P2 LDC.64 R102, c[0x0][0x408] ;  /* 0x00010200ff662b82 */ /* 0x000e620000000a00 */
[----:B--2---:R-:W-:-:S04]  /*2650*/  @P2 FMUL.FTZ R119, R156, R119 ;  /* 0x000000779c772220 */ /* 0x004fc80000410000 */
[----:B------:R-:W-:Y:S01]  /*2660*/  @P2 FMUL.FTZ R118, R119, R118 ;  /* 0x0000007677762220 */ /* 0x000fe20000410000 */
[----:B------:R-:W-:Y:S02]  /*2670*/  @P2 FSEL R119, R123, RZ, P1 ;  /* 0x000000ff7b772208 */ /* 0x000fe40000800000 */
[----:B------:R-:W-:Y:S01]  /*2680*/  @P2 FSEL R123, R125, RZ, P3 ;  /* 0x000000ff7d7b2208 */ /* 0x000fe20001800000 */
[----:B---3--:R-:W-:Y:S01]  /*2690*/  @P2 FMUL.FTZ R101, R155, R101 ;  /* 0x000000659b652220 */ /* 0x008fe20000410000 */
        /* <DEDUP_REMOVED lines=44> */
.L_x_1849:
[----:B------:R-:W-:Y:S02]  /*2960*/  MOV R127, UR20 ;  /* 0x00000014007f7c02 */ /* 0x000fe40008000f00 */
[----:B------:R-:W-:Y:S02]  /*2970*/  MOV R126, UR21 ;  /* 0x00000015007e7c02 */ /* 0x000fe40008000f00 */
[----:B------:R-:W-:-:S04]  /*2980*/  ISETP.NE.U32.AND P0, PT, R127, RZ, PT ;  /* 0x000000ff7f00720c */ /* 0x000fc80003f05070 */
[----:B------:R-:W-:-:S13]  /*2990*/  ISETP.NE.AND.EX P0, PT, R126, RZ, PT, P0 ;  /* 0x000000ff7e00720c */ /* 0x000fda0003f05300 */
[----:B------:R-:W-:Y:S05]  /*29a0*/  @P0 BRA `(.L_x_1866) ;  /* 0x00000004006c0947 */ /* 0x000fea0003800000 */
[----:B------:R-:W-:Y:S01]  /*29b0*/  ISETP.GT.AND P0, PT, R147, RZ, PT ;  /* 0x000000ff9300720c */ /* 0x000fe20003f04270 */
[--C-:B-----5:R-:W-:Y:S01]  /*29c0*/  HADD2.F32 R125, -RZ, R32.reuse.H0_H0 ;  /* 0x20000020ff7d7230 */ /* 0x120fe20000004100 */
[----:B------:R-:W1:Y:S01]  /*29d0*/  @P2 LDC.64 R120, c[0x0][0x408] ;  /* 0x00010200ff782b82 */ /* 0x000e620000000a00 */
        /* <DEDUP_REMOVED lines=10> */
[----:B------:R-:W-:Y:S02]  /*2a80*/  @P0 FFMA.FTZ R155, R134, R146, R145 ;  /* 0x00000092869b0223 */ /* 0x000fe40000010091 */
        /* <DEDUP_REMOVED lines=12> */
[----:B------:R-:W2:Y:S03]  /*2b50*/  @P2 LDC.64 R118, c[0x0][0x408] ;  /* 0x00010200ff762b82 */ /* 0x000ea60000000a00 */
[----:B------:R-:W-:Y:S01]  /*2b60*/  @P0 FFMA.FTZ R157, R144, R124, R157 ;  /* 0x0000007c909d0223 */ /* 0x000fe2000001009d */
[----:B--2---:R-:W-:Y:S01]  /*2b70*/  @P2 FMUL.FTZ R119, R125, R119 ;  /* 0x000000777d772220 */ /* 0x004fe20000410000 */
[----:B-1----:R-:W-:Y:S01]  /*2b80*/  @P2 FMUL.FTZ R125, R122, R121 ;  /* 0x000000797a7d2220 */ /* 0x002fe20000410000 */
[----:B------:R-:W-:-:S03]  /*2b90*/  @P0 FFMA.FTZ R121, R130, R146, R145 ;  /* 0x0000009282790223 */ /* 0x000fc60000010091 */
[----:B------:R-:W-:Y:S01]  /*2ba0*/  @P2 FMUL.FTZ R120, R125, R120 ;  /* 0x000000787d782220 */ /* 0x000fe20000410000 */
[----:B------:R-:W-:Y:S01]  /*2bb0*/  @P0 FADD.FTZ R121, R128, -R121 ;  /* 0x8000007980790221 */ /* 0x000fe20000010000 */
[----:B------:R-:W-:-:S03]  /*2bc0*/  @P0 FFMA.FTZ R125, R3, R146, R145 ;  /* 0x00000092037d0223 */ /* 0x000fc60000010091 */
[----:B------:R-:W-:Y:S01]  /*2bd0*/  @P0 FFMA.FTZ R161, R144, R121, R161 ;  /* 0x0000007990a10223 */ /* 0x000fe200000100a1 */
[----:B------:R-:W-:Y:S01]  /*2be0*/  @P2 FMUL.FTZ R121, R119, R118 ;  /* 0x0000007677792220 */ /* 0x000fe20000410000 */
[----:B------:R-:W-:Y:S01]  /*2bf0*/  @P2 FSEL R120, R120, RZ, P3 ;  /* 0x000000ff78782208 */ /* 0x000fe20001800000 */
[----:B------:R-:W1:Y:S01]  /*2c00*/  @P2 LDC.64 R118, c[0x0][0x408] ;  /* 0x00010200ff762b82 */ /* 0x000e620000000a00 */
[----:B------:R-:W-:Y:S01]  /*2c10*/  @P0 FADD.FTZ R125, R0, -R125 ;  /* 0x8000007d007d0221 */ /* 0x000fe20000010000 */
[----:B------:R-:W-:Y:S02]  /*2c20*/  @P2 LOP3.LUT P3, RZ, R158, 0xff000000, RZ, 0xc0, !PT ;  /* 0xff0000009eff2812 */ /* 0x000fe4000786c0ff */
[----:B------:R-:W-:Y:S01]  /*2c30*/  @P2 FSEL R121, R121, RZ, P1 ;  /* 0x000000ff79792208 */ /* 0x000fe20000800000 */
[----:B------:R-:W-:Y:S01]  /*2c40*/  @P0 FFMA.FTZ R163, R144, R125, R163 ;  /* 0x0000007d90a30223 */ /* 0x000fe200000100a3 */
[----:B------:R-:W-:Y:S02]  /*2c50*/  @P2 F2FP.F16.F32.PACK_AB R120, RZ, R120 ;  /* 0x00000078ff78223e */ /* 0x000fe400000000ff */
[----:B------:R-:W-:Y:S01]  /*2c60*/  @P2 F2FP.F16.F32.PACK_AB R121, RZ, R121 ;  /* 0x00000079ff79223e */ /* 0x000fe200000000ff */
[----:B------:R-:W2:Y:S01]  /*2c70*/  @P2 LDC.64 R124, c[0x0][0x408] ;  /* 0x00010200ff7c2b82 */ /* 0x000ea20000000a00 */
[----:B------:R-:W-:-:S02]  /*2c80*/  @P2 LOP3.LUT P1, RZ, R158, 0xff0000, RZ, 0xc0, !PT ;  /* 0x00ff00009eff2812 */ /* 0x000fc4000782c0ff */
[----:B------:R-:W-:-:S04]  /*2c90*/  @P2 PRMT R96, R121, 0x7610, R96 ;  /* 0x0000761079602816 */ /* 0x000fc80000000060 */
[----:B------:R-:W-:Y:S02]  /*2ca0*/  @P2 PRMT R96, R96, 0x5410, R120 ;  /* 0x0000541060602816 */ /* 0x000fe40000000078 */
[----:B------:R-:W3:Y:S01]  /*2cb0*/  @P2 LDC.64 R120, c[0x0][0x408] ;  /* 0x00010200ff782b82 */ /* 0x000ee20000000a00 */
[----:B-1----:R-:W-:-:S07]  /*2cc0*/  @P2 FMUL.FTZ R119, R123, R119 ;  /* 0x000000777b772220 */ /* 0x002fce0000410000 */
[----:B------:R-:W1:Y:S01]  /*2cd0*/  @P2 LDC.64 R122, c[0x0][0x408] ;  /* 0x00010200ff7a2b82 */ /* 0x000e620000000a00 */
[----:B------:R-:W-:Y:S01]  /*2ce0*/  @P2 FMUL.FTZ R154, R119, R118 ;  /* 0x00000076779a2220 */ /* 0x000fe20000410000 */
[----:B--2---:R-:W-:-:S06]  /*2cf0*/  @P2 FMUL.FTZ R125, R163, R125 ;  /* 0x0000007da37d2220 */ /* 0x004fcc0000410000 */
[----:B------:R-:W2:Y:S01]  /*2d00*/  @P2 LDC.64 R118, c[0x0][0x408] ;  /* 0x00010200ff762b82 */ /* 0x000ea20000000a00 */
[----:B------:R-:W-:Y:S02]  /*2d10*/  @P2 FSEL R154, R154, RZ, P1 ;  /* 0x000000ff9a9a2208 */ /* 0x000fe40000800000 */
[----:B------:R-:W-:Y:S01]  /*2d20*/  @P2 LOP3.LUT P1, RZ, R159, 0xff, RZ, 0xc0, !PT ;  /* 0x000000ff9fff2812 */ /* 0x000fe2000782c0ff */
[----:B------:R-:W-:Y:S01]  /*2d30*/  @P2 FMUL.FTZ R124, R125, R124 ;  /* 0x0000007c7d7c2220 */ /* 0x000fe20000410000 */
[----:B------:R-:W-:Y:S01]  /*2d40*/  @P2 F2FP.F16.F32.PACK_AB R154, RZ, R154 ;  /* 0x0000009aff9a223e */ /* 0x000fe200000000ff */
[----:B---3--:R-:W-:-:S03]  /*2d50*/  @P2 FMUL.FTZ R121, R157, R121 ;  /* 0x000000799d792220 */ /* 0x008fc60000410000 */
[----:B------:R-:W-:Y:S02]  /*2d60*/  @P2 FSEL R124, R124, RZ, P4 ;  /* 0x000000ff7c7c2208 */ /* 0x000fe40002000000 */
[----:B------:R-:W-:Y:S01]  /*2d70*/  @P2 PRMT R97, R154, 0x7610, R97 ;  /* 0x000076109a612816 */ /* 0x000fe20000000061 */
[----:B------:R-:W-:Y:S01]  /*2d80*/  @P2 FMUL.FTZ R120, R121, R120 ;  /* 0x0000007879782220 */ /* 0x000fe20000410000 */
[----:B------:R-:W-:Y:S01]  /*2d90*/  @P2 F2FP.F16.F32.PACK_AB R124, RZ, R124 ;  /* 0x0000007cff7c223e */ /* 0x000fe200000000ff */
[----:B-1----:R-:W-:-:S03]  /*2da0*/  @P2 FMUL.FTZ R123, R161, R123 ;  /* 0x0000007ba17b2220 */ /* 0x002fc60000410000 */
[----:B------:R-:W-:Y:S02]  /*2db0*/  @P2 FSEL R120, R120, RZ, P1 ;  /* 0x000000ff78782208 */ /* 0x000fe40000800000 */
[----:B------:R-:W-:Y:S01]  /*2dc0*/  @P2 PRMT R99, R124, 0x7610, R99 ;  /* 0x000076107c632816 */ /* 0x000fe20000000063 */
[----:B------:R-:W-:Y:S01]  /*2dd0*/  @P2 FMUL.FTZ R122, R123, R122 ;  /* 0x0000007a7b7a2220 */ /* 0x000fe20000410000 */
[----:B------:R-:W-:Y:S01]  /*2de0*/  @P2 F2FP.F16.F32.PACK_AB R120, RZ, R120 ;  /* 0x00000078ff78223e */ /* 0x000fe200000000ff */
[----:B--2---:R-:W-:-:S03]  /*2df0*/  @P2 FMUL.FTZ R119, R155, R119 ;  /* 0x000000779b772220 */ /* 0x004fc60000410000 */
[----:B------:R-:W-:Y:S01]  /*2e00*/  @P2 PRMT R98, R120, 0x7610, R98 ;  /* 0x0000761078622816 */ /* 0x000fe20000000062 */
        /* <DEDUP_REMOVED lines=21> */
.L_x_1866:
[----:B------:R-:W-:Y:S01]  /*2f60*/  ISETP.GT.AND P0, PT, R147, RZ, PT ;  /* 0x000000ff9300720c */ /* 0x000fe20003f04270 */
[----:B------:R-:W-:Y:S01]  /*2f70*/  @P1 FFMA.FTZ R100, R139, R146, R145 ;  /* 0x000000928b641223 */ /* 0x000fe20000010091 */
[--C-:B-----5:R-:W-:Y:S01]  /*2f80*/  HADD2.F32 R157, -RZ, R32.reuse.H0_H0 ;  /* 0x20000020ff9d7230 */ /* 0x120fe20000004100 */
[C---:B------:R-:W-:Y:S01]  /*2f90*/  @P2 LOP3.LUT P6, RZ, R158.reuse, 0xff0000, RZ, 0xc0, !PT ;  /* 0x00ff00009eff2812 */ /* 0x040fe200078cc0ff */
[----:B------:R-:W-:Y:S02]  /*2fa0*/  HADD2.F32 R124, -RZ, R32.H1_H1 ;  /* 0x30000020ff7c7230 */ /* 0x000fe40000004100 */
[----:B------:R-:W-:Y:S01]  /*2fb0*/  @P1 FADD.FTZ R100, R137, -R100 ;  /* 0x8000006489641221 */ /* 0x000fe20000010000 */
[--C-:B------:R-:W-:Y:S01]  /*2fc0*/  HADD2.F32 R125, -RZ, R34.reuse.H0_H0 ;  /* 0x20000022ff7d7230 */ /* 0x100fe20000004100 */
[----:B------:R-:W-:Y:S01]  /*2fd0*/  @P2 LOP3.LUT P5, RZ, R158, 0xff000000, RZ, 0xc0, !PT ;  /* 0xff0000009eff2812 */ /* 0x000fe200078ac0ff */
[----:B------:R-:W-:Y:S02]  /*2fe0*/  HADD2.F32 R120, -RZ, R34.H1_H1 ;  /* 0x30000022ff787230 */ /* 0x000fe40000004100 */
[----:B------:R-:W-:Y:S01]  /*2ff0*/  @P1 FFMA.FTZ R157, R144, R100, R157 ;  /* 0x00000064909d1223 */ /* 0x000fe2000001009d */
[--C-:B------:R-:W-:Y:S01]  /*3000*/  HADD2.F32 R122, -RZ, R33.reuse.H0_H0 ;  /* 0x20000021ff7a7230 */ /* 0x100fe20000004100 */
[----:B------:R-:W-:Y:S01]  /*3010*/  @P2 LOP3.LUT P1, RZ, R158, 0xff00, RZ, 0xc0, !PT ;  /* 0x0000ff009eff2812 */ /* 0x000fe2000782c0ff */
[----:B------:R-:W-:-:S02]  /*3020*/  HADD2.F32 R155, -RZ, R33.H1_H1 ;  /* 0x30000021ff9b7230 */ /* 0x000fc40000004100 */
[-CC-:B------:R-:W-:Y:S01]  /*3030*/  @P0 FFMA.FTZ R101, R138, R146.reuse, R145.reuse ;  /* 0x000000928a650223 */ /* 0x180fe20000010091 */
[-CC-:B------:R-:W-:Y:S01]  /*3040*/  @P0 FFMA.FTZ R100, R131, R146.reuse, R145.reuse ;  /* 0x0000009283640223 */ /* 0x180fe20000010091 */
[-CC-:B------:R-:W-:Y:S01]  /*3050*/  @P0 FFMA.FTZ R102, R135, R146.reuse, R145.reuse ;  /* 0x0000009287660223 */ /* 0x180fe20000010091 */
[-C--:B------:R-:W-:Y:S01]  /*3060*/  @P0 FFMA.FTZ R119, R134, R146.reuse, R145 ;  /* 0x0000009286770223 */ /* 0x080fe20000010091 */
        /* <DEDUP_REMOVED lines=10> */
[----:B------:R-:W1:Y:S01]  /*3110*/  @P2 LDC.64 R102, c[0x0][0x408] ;  /* 0x00010200ff662b82 */ /* 0x000e620000000a00 */
[-CC-:B------:R-:W-:Y:S01]  /*3120*/  @P0 FFMA.FTZ R119, R3, R146.reuse, R145.reuse ;  /* 0x0000009203770223 */ /* 0x180fe20000010091 */
[----:B------:R-:W-:Y:S01]  /*3130*/  @P0 FFMA.FTZ R118, R2, R146, R145 ;  /* 0x0000009202760223 */ /* 0x000fe20000010091 */
[----:B------:R-:W-:Y:S01]  /*3140*/  @P0 FFMA.FTZ R120, R144, R101, R120 ;  /* 0x0000006590780223 */ /* 0x000fe20000010078 */
[----:B------:R-:W-:-:S02]  /*3150*/  HADD2.F32 R121, -RZ, R35.H0_H0 ;  /* 0x20000023ff797230 */ /* 0x000fc40000004100 */
[----:B------:R-:W-:Y:S01]  /*3160*/  @P0 FADD.FTZ R119, R0, -R119 ;  /* 0x8000007700770221 */ /* 0x000fe20000010000 */
[----:B------:R-:W-:Y:S01]  /*3170*/  @P0 FADD.FTZ R118, R5, -R118 ;  /* 0x8000007605760221 */ /* 0x000fe20000010000 */
[----:B------:R-:W-:Y:S01]  /*3180*/  HADD2.F32 R123, -RZ, R35.H1_H1 ;  /* 0x30000023ff7b7230 */ /* 0x000fe20000004100 */
[----:B------:R-:W2:Y:S01]  /*3190*/  @P2 LDC.64 R100, c[0x0][0x408] ;  /* 0x00010200ff642b82 */ /* 0x000ea20000000a00 */
[C---:B------:R-:W-:Y:S01]  /*31a0*/  @P0 FFMA.FTZ R121, R144.reuse, R119, R121 ;  /* 0x0000007790790223 */ /* 0x040fe20000010079 */
[C---:B------:R-:W-:Y:S02]  /*31b0*/  @P2 LOP3.LUT P4, RZ, R159.reuse, 0xff, RZ, 0xc0, !PT ;  /* 0x000000ff9fff2812 */ /* 0x040fe4000788c0ff */
[----:B------:R-:W-:Y:S01]  /*31c0*/  @P0 FFMA.FTZ R123, R144, R118, R123 ;  /* 0x00000076907b0223 */ /* 0x000fe2000001007b */
[----:B------:R-:W-:Y:S02]  /*31d0*/  @P2 LOP3.LUT P0, RZ, R158, 0xff, RZ, 0xc0, !PT ;  /* 0x000000ff9eff2812 */ /* 0x000fe4000780c0ff */
[----:B------:R-:W-:Y:S01]  /*31e0*/  @P2 LOP3.LUT P3, RZ, R159, 0xff00, RZ, 0xc0, !PT ;  /* 0x0000ff009fff2812 */ /* 0x000fe2000786c0ff */
[----:B------:R-:W3:Y:S01]  /*31f0*/  @P2 LDC.64 R118, c[0x0][0x408] ;  /* 0x00010200ff762b82 */ /* 0x000ee20000000a00 */
[----:B-1----:R-:W-:-:S04]  /*3200*/  @P2 FMUL.FTZ R103, R124, R103 ;  /* 0x000000677c672220 */ /* 0x002fc80000410000 */
[----:B------:R-:W-:-:S03]  /*3210*/  @P2 FMUL.FTZ R154, R103, R102 ;  /* 0x00000066679a2220 */ /* 0x000fc60000410000 */
[----:B------:R-:W1:Y:S01]  /*3220*/  @P2 LDC.64 R102, c[0x0][0x408] ;  /* 0x00010200ff662b82 */ /* 0x000e620000000a00 */
[----:B--2---:R-:W-:Y:S01]  /*3230*/  @P2 FMUL.FTZ R101, R157, R101 ;  /* 0x000000659d652220 */ /* 0x004fe20000410000 */
[----:B------:R-:W-:Y:S02]  /*3240*/  @P2 FSEL R154, R154, RZ, P1 ;  /* 0x000000ff9a9a2208 */ /* 0x000fe40000800000 */
[----:B------:R-:W-:Y:S01]  /*3250*/  @P2 LOP3.LUT P1, RZ, R159, 0xff0000, RZ, 0xc0, !PT ;  /* 0x00ff00009fff2812 */ /* 0x000fe2000782c0ff */
[----:B------:R-:W-:Y:S01]  /*3260*/  @P2 FMUL.FTZ R156, R101, R100 ;  /* 0x00000064659c2220 */ /* 0x000fe20000410000 */
[----:B------:R-:W-:Y:S02]  /*3270*/  @P2 F2FP.F16.F32.PACK_AB R154, RZ, R154 ;  /* 0x0000009aff9a223e */ /* 0x000fe400000000ff */
[----:B------:R-:W2:Y:S01]  /*3280*/  @P2 LDC.64 R100, c[0x0][0x408] ;  /* 0x00010200ff642b82 */ /* 0x000ea20000000a00 */
[----:B---3--:R-:W-:Y:S01]  /*3290*/  @P2 FMUL.FTZ R119, R125, R119 ;  /* 0x000000777d772220 */ /* 0x008fe20000410000 */
[----:B------:R-:W-:-:S02]  /*32a0*/  @P2 FSEL R156, R156, RZ, P0 ;  /* 0x000000ff9c9c2208 */ /* 0x000fc40000000000 */
[----:B------:R-:W-:Y:S01]  /*32b0*/  @P2 ISETP.GE.U32.AND P0, PT, R158, RZ, PT ;  /* 0x000000ff9e00220c */ /* 0x000fe20003f06070 */
[----:B------:R-:W-:Y:S01]  /*32c0*/  @P2 FMUL.FTZ R160, R119, R118 ;  /* 0x0000007677a02220 */ /* 0x000fe20000410000 */
[----:B------:R-:W-:Y:S02]  /*32d0*/  @P2 F2FP.F16.F32.PACK_AB R156, RZ, R156 ;  /* 0x0000009cff9c223e */ /* 0x000fe400000000ff */
[----:B------:R-:W3:Y:S01]  /*32e0*/  @P2 LDC.64 R118, c[0x0][0x408] ;  /* 0x00010200ff762b82 */ /* 0x000ee20000000a00 */
[----:B------:R-:W-:Y:S02]  /*32f0*/  @P2 ISETP.GE.U32.AND.EX P0, PT, R159, 0x1000000, PT, P0 ;  /* 0x010000009f00280c */ /* 0x000fe40003f06100 */
[----:B------:R-:W-:Y:S02]  /*3300*/  @P2 FSEL R160, R160, RZ, P4 ;  /* 0x000000ffa0a02208 */ /* 0x000fe40002000000 */
[----:B------:R-:W-:Y:S02]  /*3310*/  @P2 PRMT R96, R156, 0x7610, R96 ;  /* 0x000076109c602816 */ /* 0x000fe40000000060 */
[----:B------:R-:W-:Y:S01]  /*3320*/  @P2 F2FP.F16.F32.PACK_AB R160, RZ, R160 ;  /* 0x000000a0ffa0223e */ /* 0x000fe200000000ff */
[----:B-1----:R-:W-:Y:S01]  /*3330*/  @P2 FMUL.FTZ R103, R155, R103 ;  /* 0x000000679b672220 */ /* 0x002fe20000410000 */
[----:B------:R-:W-:-:S02]  /*3340*/  @P2 PRMT R96, R96, 0x5410, R154 ;  /* 0x0000541060602816 */ /* 0x000fc4000000009a */
[----:B------:R-:W-:Y:S01]  /*3350*/  @P2 PRMT R98, R160, 0x7610, R98 ;  /* 0x00007610a0622816 */ /* 0x000fe20000000062 */
[----:B------:R-:W-:Y:S02]  /*3360*/  @P2 FMUL.FTZ R159, R103, R102 ;  /* 0x00000066679f2220 */ /* 0x000fe40000410000 */
[----:B------:R-:W1:Y:S01]  /*3370*/  @P2 LDC.64 R102, c[0x0][0x408] ;  /* 0x00010200ff662b82 */ /* 0x000e620000000a00 */
[----:B--2---:R-:W-:Y:S02]  /*3380*/  @P2 FMUL.FTZ R101, R122, R101 ;  /* 0x000000657a652220 */ /* 0x004fe40000410000 */
[----:B------:R-:W-:Y:S02]  /*3390*/  @P2 FSEL R159, R159, RZ, P5 ;  /* 0x000000ff9f9f2208 */ /* 0x000fe40002800000 */
[----:B------:R-:W-:Y:S02]  /*33a0*/  @P2 FMUL.FTZ R158, R101, R100 ;  /* 0x00000064659e2220 */ /* 0x000fe40000410000 */
[----:B------:R-:W-:Y:S01]  /*33b0*/  @P2 F2FP.F16.F32.PACK_AB R159, RZ, R159 ;  /* 0x0000009fff9f223e */ /* 0x000fe200000000ff */
[----:B------:R-:W2:Y:S02]  /*33c0*/  @P2 LDC.64 R100, c[0x0][0x408] ;  /* 0x00010200ff642b82 */ /* 0x000ea40000000a00 */
[----:B------:R-:W-:-:S04]  /*33d0*/  @P2 FSEL R158, R158, RZ, P6 ;  /* 0x000000ff9e9e2208 */ /* 0x000fc80003000000 */
[----:B------:R-:W-:-:S04]  /*33e0*/  @P2 F2FP.F16.F32.PACK_AB R158, RZ, R158 ;  /* 0x0000009eff9e223e */ /* 0x000fc800000000ff */
[----:B------:R-:W-:-:S04]  /*33f0*/  @P2 PRMT R97, R158, 0x7610, R97 ;  /* 0x000076109e612816 */ /* 0x000fc80000000061 */
[----:B------:R-:W-:Y:S01]  /*3400*/  @P2 PRMT R97, R97, 0x5410, R159 ;  /* 0x0000541061612816 */ /* 0x000fe2000000009f */
[----:B-1----:R-:W-:Y:S01]  /*3410*/  @P2 FMUL.FTZ R103, R121, R103 ;  /* 0x0000006779672220 */ /* 0x002fe20000410000 */
[----:B--2---:R-:W-:-:S04]  /*3420*/  @P2 FMUL.FTZ R101, R120, R101 ;  /* 0x0000006578652220 */ /* 0x004fc80000410000 */
[----:B------:R-:W-:Y:S01]  /*3430*/  @P2 FMUL.FTZ R100, R101, R100 ;  /* 0x0000006465642220 */ /* 0x000fe20000410000 */
[----:B---3--:R-:W-:Y:S01]  /*3440*/  @P2 FMUL.FTZ R101, R123, R119 ;  /* 0x000000777b652220 */ /* 0x008fe20000410000 */
[----:B------:R-:W-:Y:S01]  /*3450*/  @P2 FMUL.FTZ R119, R103, R102 ;  /* 0x0000006667772220 */ /* 0x000fe20000410000 */
[----:B------:R-:W-:Y:S02]  /*3460*/  F2FP.F16.F32.PACK_AB R102, R120, R125 ;  /* 0x0000007d7866723e */ /* 0x000fe400000000ff */
[----:B------:R-:W-:Y:S01]  /*3470*/  @P2 FMUL.FTZ R118, R101, R118 ;  /* 0x0000007665762220 */ /* 0x000fe20000410000 */
[----:B------:R-:W-:Y:S02]  /*3480*/  @P2 FSEL R100, R100, RZ, P3 ;  /* 0x000000ff64642208 */ /* 0x000fe40001800000 */
[----:B------:R-:W-:Y:S02]  /*3490*/  @P2 FSEL R119, R119, RZ, P1 ;  /* 0x000000ff77772208 */ /* 0x000fe40000800000 */
[----:B------:R-:W-:-:S02]  /*34a0*/  @P2 FSEL R118, R118, RZ, P0 ;  /* 0x000000ff76762208 */ /* 0x000fc40000000000 */
[----:B------:R-:W-:Y:S02]  /*34b0*/  @P2 F2FP.F16.F32.PACK_AB R119, RZ, R119 ;  /* 0x00000077ff77223e */ /* 0x000fe400000000ff */
[----:B------:R-:W-:Y:S02]  /*34c0*/  @P2 F2FP.F16.F32.PACK_AB R161, RZ, R100 ;  /* 0x00000064ffa1223e */ /* 0x000fe400000000ff */
[----:B------:R-:W-:Y:S02]  /*34d0*/  @P2 F2FP.F16.F32.PACK_AB R118, RZ, R118 ;  /* 0x00000076ff76223e */ /* 0x000fe400000000ff */
[----:B------:R-:W-:Y:S02]  /*34e0*/  @P2 PRMT R99, R119, 0x7610, R99 ;  /* 0x0000761077632816 */ /* 0x000fe40000000063 */
[----:B------:R-:W-:Y:S02]  /*34f0*/  F2FP.F16.F32.PACK_AB R100, R124, R157 ;  /* 0x0000009d7c64723e */ /* 0x000fe400000000ff */
[----:B------:R-:W-:-:S02]  /*3500*/  F2FP.F16.F32.PACK_AB R101, R155, R122 ;  /* 0x0000007a9b65723e */ /* 0x000fc400000000ff */
[----:B------:R-:W-:Y:S02]  /*3510*/  F2FP.F16.F32.PACK_AB R103, R123, R121 ;  /* 0x000000797b67723e */ /* 0x000fe400000000ff */
[----:B------:R-:W-:Y:S02]  /*3520*/  @P2 PRMT R98, R98, 0x5410, R161 ;  /* 0x0000541062622816 */ /* 0x000fe400000000a1 */
[----:B------:R-:W-:-:S07]  /*3530*/  @P2 PRMT R99, R99, 0x5410, R118 ;  /* 0x0000541063632816 */ /* 0x000fce0000000076 */
.L_x_1865:
[----:B------:R-:W-:Y:S05]  /*3540*/  BSYNC.RECONVERGENT B1 ;  /* 0x0000000000017941 */ /* 0x000fea0003800200 */
.L_x_1848:
[----:B------:R-:W-:Y:S01]  /*3550*/  ISETP.NE.U32.AND P0, PT, R127, RZ, PT ;  /* 0x000000ff7f00720c */ /* 0x000fe20003f05070 */
[----:B------:R-:W1:Y:S01]  /*3560*/  @P2 LDC.64 R118, c[0x0][0x468] ;  /* 0x00011a00ff762b82 */ /* 0x000e620000000a00 */
[----:B------:R-:W-:Y:S01]  /*3570*/  ISETP.NE.U32.AND P1, PT, R149, RZ, PT ;  /* 0x000000ff9500720c */ /* 0x000fe20003f25070 */
[----:B------:R-:W-:Y:S01]  /*3580*/  BSSY.RECONVERGENT B1, `(.L_x_1867) ;  /* 0x0000193000017945 */ /* 0x000fe20003800200 */
[----:B------:R-:W-:Y:S02]  /*3590*/  ISETP.NE.AND.EX P0, PT, R126, RZ, PT, P0 ;  /* 0x000000ff7e00720c */ /* 0x000fe40003f05300 */
[----:B------:R-:W-:-:S11]  /*35a0*/  ISETP.NE.AND.EX P1, PT, R148, RZ, PT, P1 ;  /* 0x000000ff9400720c */ /* 0x000fd60003f25310 */
        /* <DEDUP_REMOVED lines=8> */
[--C-:B-----5:R-:W-:Y:S01]  /*3630*/  HADD2.F32 R158, -RZ, R28.reuse.H1_H1 ;  /* 0x3000001cff9e7230 */ /* 0x120fe20000004100 */
[----:B------:R-:W2:Y:S01]  /*3640*/  @P2 LDC.64 R122, c[0x0][0x408] ;  /* 0x00010200ff7a2b82 */ /* 0x000ea20000000a00 */
[--C-:B------:R-:W-:Y:S01]  /*3650*/  HADD2.F32 R156, -RZ, R29.reuse.H1_H1 ;  /* 0x3000001dff9c7230 */ /* 0x100fe20000004100 */
[----:B------:R-:W-:Y:S01]  /*3660*/  @P2 LOP3.LUT P4, RZ, R152, 0xff00, RZ, 0xc0, !PT ;  /* 0x0000ff0098ff2812 */ /* 0x000fe2000788c0ff */
[----:B------:R-:W-:Y:S01]  /*3670*/  HADD2.F32 R159, -RZ, R28.H0_H0 ;  /* 0x2000001cff9f7230 */ /* 0x000fe20000004100 */
[----:B------:R-:W-:Y:S01]  /*3680*/  @P2 LOP3.LUT P5, RZ, R153, 0xff0000, RZ, 0xc0, !PT ;  /* 0x00ff000099ff2812 */ /* 0x000fe200078ac0ff */
[----:B------:R-:W-:Y:S02]  /*3690*/  HADD2.F32 R157, -RZ, R29.H0_H0 ;  /* 0x2000001dff9d7230 */ /* 0x000fe40000004100 */
[--C-:B------:R-:W-:Y:S01]  /*36a0*/  HADD2.F32 R155, -RZ, R30.reuse.H0_H0 ;  /* 0x2000001eff9b7230 */ /* 0x100fe20000004100 */
[----:B------:R-:W3:Y:S01]  /*36b0*/  @P2 LDC.64 R126, c[0x0][0x408] ;  /* 0x00010200ff7e2b82 */ /* 0x000ee20000000a00 */
[----:B------:R-:W-:-:S02]  /*36c0*/  HADD2.F32 R154, -RZ, R30.H1_H1 ;  /* 0x3000001eff9a7230 */ /* 0x000fc40000004100 */
[-CC-:B-1----:R-:W-:Y:S01]  /*36d0*/  @P3 FFMA.FTZ R100, R6, R146.reuse, R145.reuse ;  /* 0x0000009206643223 */ /* 0x182fe20000010091 */
        /* <DEDUP_REMOVED lines=8> */
[-CC-:B------:R-:W-:Y:S01]  /*3760*/  @P3 FFMA.FTZ R103, R15, R146.reuse, R145.reuse ;  /* 0x000000920f673223 */ /* 0x180fe20000010091 */
[----:B------:R-:W-:Y:S01]  /*3770*/  @P3 FFMA.FTZ R102, R12, R146, R145 ;  /* 0x000000920c663223 */ /* 0x000fe20000010091 */
[C---:B------:R-:W-:Y:S01]  /*3780*/  @P3 FFMA.FTZ R156, R144.reuse, R119, R156 ;  /* 0x00000077909c3223 */ /* 0x040fe2000001009c */
[----:B------:R-:W-:Y:S01]  /*3790*/  @P3 FFMA.FTZ R159, R144, R101, R159 ;  /* 0x00000065909f3223 */ /* 0x000fe2000001009f */
[----:B------:R-:W-:Y:S01]  /*37a0*/  @P3 FADD.FTZ R103, R14, -R103 ;  /* 0x800000670e673221 */ /* 0x000fe20000010000 */
[----:B------:R-:W-:Y:S01]  /*37b0*/  @P3 FFMA.FTZ R157, R144, R100, R157 ;  /* 0x00000064909d3223 */ /* 0x000fe2000001009d */
[----:B------:R-:W-:Y:S01]  /*37c0*/  @P3 FFMA.FTZ R121, R19, R146, R145 ;  /* 0x0000009213793223 */ /* 0x000fe20000010091 */
[----:B------:R-:W-:Y:S01]  /*37d0*/  @P3 FADD.FTZ R119, R17, -R102 ;  /* 0x8000006611773221 */ /* 0x000fe20000010000 */
[----:B------:R-:W1:Y:S01]  /*37e0*/  @P2 LDC.64 R100, c[0x0][0x408] ;  /* 0x00010200ff642b82 */ /* 0x000e620000000a00 */
[----:B------:R-:W-:-:S02]  /*37f0*/  HADD2.F32 R148, -RZ, R31.H0_H0 ;  /* 0x2000001fff947230 */ /* 0x000fc40000004100 */
[----:B------:R-:W-:Y:S01]  /*3800*/  @P3 FADD.FTZ R121, R16, -R121 ;  /* 0x8000007910793221 */ /* 0x000fe20000010000 */
[C---:B------:R-:W-:Y:S01]  /*3810*/  @P3 FFMA.FTZ R155, R144.reuse, R103, R155 ;  /* 0x00000067909b3223 */ /* 0x040fe2000001009b */
[----:B------:R-:W-:Y:S01]  /*3820*/  @P3 FFMA.FTZ R154, R144, R119, R154 ;  /* 0x00000077909a3223 */ /* 0x000fe2000001009a */
[----:B------:R-:W-:Y:S01]  /*3830*/  @P3 FFMA.FTZ R124, R18, R146, R145 ;  /* 0x00000092127c3223 */ /* 0x000fe20000010091 */
[----:B------:R-:W-:Y:S01]  /*3840*/  @P3 FFMA.FTZ R148, R144, R121, R148 ;  /* 0x0000007990943223 */ /* 0x000fe20000010094 */
[----:B------:R-:W-:Y:S01]  /*3850*/  HADD2.F32 R149, -RZ, R31.H1_H1 ;  /* 0x3000001fff957230 */ /* 0x000fe20000004100 */
[----:B------:R-:W4:Y:S01]  /*3860*/  @P2 LDC.64 R102, c[0x0][0x408] ;  /* 0x00010200ff662b82 */ /* 0x000f220000000a00 */
[----:B------:R-:W-:Y:S01]  /*3870*/  @P3 FADD.FTZ R160, R21, -R124 ;  /* 0x8000007c15a03221 */ /* 0x000fe20000010000 */
[----:B--2---:R-:W-:Y:S01]  /*3880*/  @P2 FMUL.FTZ R123, R155, R123 ;  /* 0x0000007b9b7b2220 */ /* 0x004fe20000410000 */
[----:B---3--:R-:W-:Y:S02]  /*3890*/  @P2 FMUL.FTZ R127, R148, R127 ;  /* 0x0000007f947f2220 */ /* 0x008fe40000410000 */
[----:B------:R-:W-:Y:S01]  /*38a0*/  @P3 FFMA.FTZ R149, R144, R160, R149 ;  /* 0x000000a090953223 */ /* 0x000fe20000010095 */
[----:B------:R-:W-:Y:S01]  /*38b0*/  @P2 LOP3.LUT P3, RZ, R152, 0xff, RZ, 0xc0, !PT ;  /* 0x000000ff98ff2812 */ /* 0x000fe2000786c0ff */
[----:B------:R-:W-:Y:S01]  /*38c0*/  @P2 FMUL.FTZ R122, R123, R122 ;  /* 0x0000007a7b7a2220 */ /* 0x000fe20000410000 */
[----:B------:R-:W2:Y:S01]  /*38d0*/  @P2 LDC.64 R118, c[0x0][0x408] ;  /* 0x00010200ff762b82 */ /* 0x000ea20000000a00 */
[----:B------:R-:W-:-:S05]  /*38e0*/  @P2 FMUL.FTZ R126, R127, R126 ;  /* 0x0000007e7f7e2220 */ /* 0x000fca0000410000 */
[----:B------:R-:W-:Y:S02]  /*38f0*/  @P2 FSEL R126, R126, RZ, P5 ;  /* 0x000000ff7e7e2208 */ /* 0x000fe40002800000 */
[----:B------:R-:W3:Y:S01]  /*3900*/  @P2 LDC.64 R120, c[0x0][0x408] ;  /* 0x00010200ff782b82 */ /* 0x000ee20000000a00 */
[----:B-1----:R-:W-:Y:S01]  /*3910*/  @P2 FMUL.FTZ R101, R159, R101 ;  /* 0x000000659f652220 */ /* 0x002fe20000410000 */
[----:B------:R-:W-:-:S03]  /*3920*/  @P2 F2FP.F16.F32.PACK_AB R126, RZ, R126 ;  /* 0x0000007eff7e223e */ /* 0x000fc600000000ff */
[----:B------:R-:W-:Y:S01]  /*3930*/  @P2 FMUL.FTZ R100, R101, R100 ;  /* 0x0000006465642220 */ /* 0x000fe20000410000 */
[----:B------:R-:W-:Y:S02]  /*3940*/  F2FP.F16.F32.PACK_AB R101, R156, R157 ;  /* 0x0000009d9c65723e */ /* 0x000fe400000000ff */
[----:B------:R-:W1:Y:S01]  /*3950*/  @P2 LDC.64 R124, c[0x0][0x408] ;  /* 0x00010200ff7c2b82 */ /* 0x000e620000000a00 */
[----:B----4-:R-:W-:Y:S01]  /*3960*/  @P2 FMUL.FTZ R103, R158, R103 ;  /* 0x000000679e672220 */ /* 0x010fe20000410000 */
[----:B------:R-:W-:-:S03]  /*3970*/  @P2 PRMT R99, R126, 0x7610, R99 ;  /* 0x000076107e632816 */ /* 0x000fc60000000063 */
        /* <DEDUP_REMOVED lines=13> */
[----:B------:R-:W-:Y:S01]  /*3a50*/  @P2 FSEL R122, R122, RZ, P3 ;  /* 0x000000ff7a7a2208 */ /* 0x000fe20001800000 */
[----:B-1----:R-:W-:Y:S01]  /*3a60*/  @P2 FMUL.FTZ R125, R154, R125 ;  /* 0x0000007d9a7d2220 */ /* 0x002fe20000410000 */
[----:B------:R-:W-:Y:S02]  /*3a70*/  @P2 FSEL R120, R120, RZ, P4 ;  /* 0x000000ff78782208 */ /* 0x000fe40002000000 */
[----:B------:R-:W-:Y:S01]  /*3a80*/  @P2 LOP3.LUT P4, RZ, R153, 0xff00, RZ, 0xc0, !PT ;  /* 0x0000ff0099ff2812 */ /* 0x000fe2000788c0ff */
[----:B------:R-:W-:Y:S01]  /*3a90*/  @P2 FMUL.FTZ R124, R125, R124 ;  /* 0x0000007c7d7c2220 */ /* 0x000fe20000410000 */
[----:B------:R-:W-:-:S02]  /*3aa0*/  @P2 F2FP.F16.F32.PACK_AB R122, RZ, R122 ;  /* 0x0000007aff7a223e */ /* 0x000fc400000000ff */
[----:B------:R-:W-:Y:S02]  /*3ab0*/  @P2 F2FP.F16.F32.PACK_AB R119, RZ, R102 ;  /* 0x00000066ff77223e */ /* 0x000fe400000000ff */
        /* <DEDUP_REMOVED lines=21> */
.L_x_1869:
[----:B------:R-:W-:Y:S01]  /*3c10*/  ISETP.GT.AND P3, PT, R147, RZ, PT ;  /* 0x000000ff9300720c */ /* 0x000fe20003f64270 */
[----:B-1----:R-:W1:Y:S01]  /*3c20*/  @P2 LDC.64 R120, c[0x0][0x408] ;  /* 0x00010200ff782b82 */ /* 0x002e620000000a00 */
[--C-:B-----5:R-:W-:Y:S01]  /*3c30*/  HADD2.F32 R122, -RZ, R28.reuse.H1_H1 ;  /* 0x3000001cff7a7230 */ /* 0x120fe20000004100 */
[C---:B------:R-:W-:Y:S01]  /*3c40*/  @P2 LOP3.LUT P4, RZ, R152.reuse, 0xff, RZ, 0xc0, !PT ;  /* 0x000000ff98ff2812 */ /* 0x040fe2000788c0ff */
[----:B------:R-:W-:Y:S01]  /*3c50*/  HADD2.F32 R123, -RZ, R28.H0_H0 ;  /* 0x2000001cff7b7230 */ /* 0x000fe20000004100 */
[C---:B------:R-:W-:Y:S01]  /*3c60*/  @P2 LOP3.LUT P5, RZ, R152.reuse, 0xff00, RZ, 0xc0, !PT ;  /* 0x0000ff0098ff2812 */ /* 0x040fe200078ac0ff */
[----:B------:R-:W-:Y:S01]  /*3c70*/  HADD2.F32 R148, -RZ, R29.H1_H1 ;  /* 0x3000001dff947230 */ /* 0x000fe20000004100 */
[----:B------:R-:W-:Y:S01]  /*3c80*/  @P2 LOP3.LUT P6, RZ, R152, 0xff0000, RZ, 0xc0, !PT ;  /* 0x00ff000098ff2812 */ /* 0x000fe200078cc0ff */
[--C-:B------:R-:W-:Y:S01]  /*3c90*/  HADD2.F32 R155, -RZ, R30.reuse.H0_H0 ;  /* 0x2000001eff9b7230 */ /* 0x100fe20000004100 */
[----:B------:R-:W2:Y:S01]  /*3ca0*/  @P2 LDC.64 R118, c[0x0][0x408] ;  /* 0x00010200ff762b82 */ /* 0x000ea20000000a00 */
[----:B------:R-:W-:-:S02]  /*3cb0*/  HADD2.F32 R154, -RZ, R30.H1_H1 ;  /* 0x3000001eff9a7230 */ /* 0x000fc40000004100 */
[----:B------:R-:W-:Y:S02]  /*3cc0*/  HADD2.F32 R149, -RZ, R29.H0_H0 ;  /* 0x2000001dff957230 */ /* 0x000fe40000004100 */
[-CC-:B------:R-:W-:Y:S01]  /*3cd0*/  @P3 FFMA.FTZ R124, R6, R146.reuse, R145.reuse ;  /* 0x00000092067c3223 */ /* 0x180fe20000010091 */
[-CC-:B------:R-:W-:Y:S01]  /*3ce0*/  @P3 FFMA.FTZ R125, R7, R146.reuse, R145.reuse ;  /* 0x00000092077d3223 */ /* 0x180fe20000010091 */
[-C--:B------:R-:W-:Y:S02]  /*3cf0*/  @P3 FFMA.FTZ R159, R19, R146.reuse, R145 ;  /* 0x00000092139f3223 */ /* 0x080fe40000010091 */
[----:B------:R-:W-:Y:S01]  /*3d00*/  @P3 FADD.FTZ R127, R9, -R124 ;  /* 0x8000007c097f3221 */ /* 0x000fe20000010000 */
[----:B------:R-:W-:Y:S01]  /*3d10*/  @P3 FADD.FTZ R125, R4, -R125 ;  /* 0x8000007d047d3221 */ /* 0x000fe20000010000 */
[-C--:B------:R-:W-:Y:S01]  /*3d20*/  @P3 FFMA.FTZ R124, R10, R146.reuse, R145 ;  /* 0x000000920a7c3223 */ /* 0x080fe20000010091 */
[----:B------:R-:W-:Y:S01]  /*3d30*/  @P3 FADD.FTZ R158, R16, -R159 ;  /* 0x8000009f109e3221 */ /* 0x000fe20000010000 */
[C---:B------:R-:W-:Y:S01]  /*3d40*/  @P3 FFMA.FTZ R122, R144.reuse, R127, R122 ;  /* 0x0000007f907a3223 */ /* 0x040fe2000001007a */
[----:B------:R-:W-:Y:S01]  /*3d50*/  @P3 FFMA.FTZ R123, R144, R125, R123 ;  /* 0x0000007d907b3223 */ /* 0x000fe2000001007b */
[----:B------:R-:W-:Y:S01]  /*3d60*/  @P3 FFMA.FTZ R125, R11, R146, R145 ;  /* 0x000000920b7d3223 */ /* 0x000fe20000010091 */
[----:B------:R-:W3:Y:S01]  /*3d70*/  @P2 LDC.64 R126, c[0x0][0x408] ;  /* 0x00010200ff7e2b82 */ /* 0x000ee20000000a00 */
[----:B-1----:R-:W-:Y:S01]  /*3d80*/  @P2 FMUL.FTZ R121, R122, R121 ;  /* 0x000000797a792220 */ /* 0x002fe20000410000 */
[----:B------:R-:W-:-:S02]  /*3d90*/  HADD2.F32 R159, -RZ, R31.H0_H0 ;  /* 0x2000001fff9f7230 */ /* 0x000fc40000004100 */
[----:B------:R-:W-:Y:S01]  /*3da0*/  @P3 FADD.FTZ R125, R8, -R125 ;  /* 0x8000007d087d3221 */ /* 0x000fe20000010000 */
[----:B------:R-:W-:Y:S01]  /*3db0*/  @P2 FMUL.FTZ R121, R121, R120 ;  /* 0x0000007879792220 */ /* 0x000fe20000410000 */
[----:B------:R-:W-:Y:S02]  /*3dc0*/  @P3 FFMA.FTZ R120, R12, R146, R145 ;  /* 0x000000920c783223 */ /* 0x000fe40000010091 */
[C---:B------:R-:W-:Y:S01]  /*3dd0*/  @P3 FFMA.FTZ R149, R144.reuse, R125, R149 ;  /* 0x0000007d90953223 */ /* 0x040fe20000010095 */
[C---:B------:R-:W-:Y:S01]  /*3de0*/  @P3 FFMA.FTZ R159, R144.reuse, R158, R159 ;  /* 0x0000009e909f3223 */ /* 0x040fe2000001009f */
[----:B--2---:R-:W-:Y:S01]  /*3df0*/  @P2 FMUL.FTZ R119, R123, R119 ;  /* 0x000000777b772220 */ /* 0x004fe20000410000 */
[----:B------:R-:W-:Y:S01]  /*3e00*/  @P3 FADD.FTZ R123, R13, -R124 ;  /* 0x8000007c0d7b3221 */ /* 0x000fe20000010000 */
[----:B------:R-:W-:Y:S01]  /*3e10*/  @P2 FSEL R121, R121, RZ, P5 ;  /* 0x000000ff79792208 */ /* 0x000fe20002800000 */
[----:B------:R-:W1:Y:S01]  /*3e20*/  @P2 LDC.64 R124, c[0x0][0x408] ;  /* 0x00010200ff7c2b82 */ /* 0x000e620000000a00 */
[----:B------:R-:W-:Y:S01]  /*3e30*/  @P2 FMUL.FTZ R118, R119, R118 ;  /* 0x0000007677762220 */ /* 0x000fe20000410000 */
[----:B------:R-:W-:Y:S01]  /*3e40*/  @P3 FFMA.FTZ R119, R15, R146, R145 ;  /* 0x000000920f773223 */ /* 0x000fe20000010091 */
[----:B------:R-:W-:Y:S01]  /*3e50*/  @P3 FFMA.FTZ R148, R144, R123, R148 ;  /* 0x0000007b90943223 */ /* 0x000fe20000010094 */
[----:B------:R-:W-:Y:S01]  /*3e60*/  @P3 FADD.FTZ R123, R17, -R120 ;  /* 0x80000078117b3221 */ /* 0x000fe20000010000 */
[----:B------:R-:W-:Y:S01]  /*3e70*/  @P2 F2FP.F16.F32.PACK_AB R157, RZ, R121 ;  /* 0x00000079ff9d223e */ /* 0x000fe200000000ff */
[----:B------:R-:W-:Y:S01]  /*3e80*/  @P3 FADD.FTZ R119, R14, -R119 ;  /* 0x800000770e773221 */ /* 0x000fe20000010000 */
[----:B------:R-:W-:Y:S01]  /*3e90*/  @P2 FSEL R120, R118, RZ, P4 ;  /* 0x000000ff76782208 */ /* 0x000fe20002000000 */
[----:B------:R-:W-:Y:S01]  /*3ea0*/  @P3 FFMA.FTZ R154, R144, R123, R154 ;  /* 0x0000007b909a3223 */ /* 0x000fe2000001009a */
[----:B------:R-:W-:Y:S01]  /*3eb0*/  @P2 LOP3.LUT P4, RZ, R152, 0xff000000, RZ, 0xc0, !PT ;  /* 0xff00000098ff2812 */ /* 0x000fe2000788c0ff */
[----:B------:R-:W-:Y:S01]  /*3ec0*/  @P3 FFMA.FTZ R155, R144, R119, R155 ;  /* 0x00000077909b3223 */ /* 0x000fe2000001009b */
[----:B------:R-:W-:Y:S01]  /*3ed0*/  @P2 F2FP.F16.F32.PACK_AB R156, RZ, R120 ;  /* 0x00000078ff9c223e */ /* 0x000fe200000000ff */
[----:B------:R-:W2:Y:S01]  /*3ee0*/  @P2 LDC.64 R118, c[0x0][0x408] ;  /* 0x00010200ff762b82 */ /* 0x000ea20000000a00 */
[----:B---3--:R-:W-:Y:S01]  /*3ef0*/  @P2 FMUL.FTZ R127, R159, R127 ;  /* 0x0000007f9f7f2220 */ /* 0x008fe20000410000 */
[----:B------:R-:W-:-:S02]  /*3f00*/  @P2 LOP3.LUT P5, RZ, R153, 0xff, RZ, 0xc0, !PT ;  /* 0x000000ff99ff2812 */ /* 0x000fc400078ac0ff */
[----:B------:R-:W-:Y:S01]  /*3f10*/  @P2 PRMT R96, R156, 0x7610, R96 ;  /* 0x000076109c602816 */ /* 0x000fe20000000060 */
[----:B------:R-:W-:-:S03]  /*3f20*/  @P2 FMUL.FTZ R126, R127, R126 ;  /* 0x0000007e7f7e2220 */ /* 0x000fc60000410000 */
[----:B------:R-:W3:Y:S01]  /*3f30*/  @P2 LDC.64 R120, c[0x0][0x408] ;  /* 0x00010200ff782b82 */ /* 0x000ee20000000a00 */
[----:B------:R-:W-:Y:S01]  /*3f40*/  @P2 PRMT R96, R96, 0x5410, R157 ;  /* 0x0000541060602816 */ /* 0x000fe2000000009d */
[----:B-1----:R-:W-:-:S06]  /*3f50*/  @P2 FMUL.FTZ R125, R154, R125 ;  /* 0x0000007d9a7d2220 */ /* 0x002fcc0000410000 */
[----:B------:R-:W1:Y:S01]  /*3f60*/  @P2 LDC.64 R122, c[0x0][0x408] ;  /* 0x00010200ff7a2b82 */ /* 0x000e620000000a00 */
[----:B------:R-:W-:Y:S01]  /*3f70*/  @P2 FMUL.FTZ R124, R125, R124 ;  /* 0x0000007c7d7c2220 */ /* 0x000fe20000410000 */
[----:B--2---:R-:W-:-:S04]  /*3f80*/  @P2 FMUL.FTZ R119, R149, R119 ;  /* 0x0000007795772220 */ /* 0x004fc80000410000 */
[----:B------:R-:W-:Y:S01]  /*3f90*/  @P2 FMUL.FTZ R118, R119, R118 ;  /* 0x0000007677762220 */ /* 0x000fe20000410000 */
[----:B---3--:R-:W-:-:S04]  /*3fa0*/  @P2 FMUL.FTZ R121, R148, R121 ;  /* 0x0000007994792220 */ /* 0x008fc80000410000 */
[----:B------:R-:W-:Y:S02]  /*3fb0*/  @P2 FSEL R118, R118, RZ, P6 ;  /* 0x000000ff76762208 */ /* 0x000fe40003000000 */
        /* <DEDUP_REMOVED lines=13> */
[----:B------:R-:W-:Y:S02]  /*4090*/  @P2 F2FP.F16.F32.PACK_AB R126, RZ, R126 ;  /* 0x0000007eff7e223e */ /* 0x000fe400000000ff */
[----:B------:R-:W-:-:S02]  /*40a0*/  @P2 PRMT R97, R118, 0x7610, R97 ;  /* 0x0000761076612816 */ /* 0x000fc40000000061 */
[----:B------:R-:W-:Y:S02]  /*40b0*/  @P2 PRMT R98, R122, 0x7610, R98 ;  /* 0x000076107a622816 */ /* 0x000fe40000000062 */
[----:B------:R-:W-:Y:S02]  /*40c0*/  @P2 PRMT R97, R97, 0x5410, R120 ;  /* 0x0000541061612816 */ /* 0x000fe40000000078 */
[----:B------:R-:W-:Y:S02]  /*40d0*/  @P2 PRMT R98, R98, 0x5410, R124 ;  /* 0x0000541062622816 */ /* 0x000fe4000000007c */
        /* <DEDUP_REMOVED lines=14> */
.L_x_1868:
[----:B------:R-:W-:Y:S05]  /*41c0*/  @!P0 BRA `(.L_x_1871) ;  /* 0x00000004007c8947 */ /* 0x000fea0003800000 */
[----:B-1----:R-:W1:Y:S01]  /*41d0*/  @P2 LDC.64 R102, c[0x0][0x408] ;  /* 0x00010200ff662b82 */ /* 0x002e620000000a00 */
[-CC-:B------:R-:W-:Y:S01]  /*41e0*/  FFMA.FTZ R123, R7, R146.reuse, R145.reuse ;  /* 0x00000092077b7223 */ /* 0x180fe20000010091 */
[-CC-:B------:R-:W-:Y:S01]  /*41f0*/  FFMA.FTZ R122, R6, R146.reuse, R145.reuse ;  /* 0x00000092067a7223 */ /* 0x180fe20000010091 */
[-C--:B------:R-:W-:Y:S01]  /*4200*/  FFMA.FTZ R126, R10, R146.reuse, R145 ;  /* 0x000000920a7e7223 */ /* 0x080fe20000010091 */
[----:B------:R-:W-:Y:S01]  /*4210*/  ISETP.GT.AND P3, PT, R147, RZ, PT ;  /* 0x000000ff9300720c */ /* 0x000fe20003f64270 */
[----:B------:R-:W-:Y:S01]  /*4220*/  FADD.FTZ R123, R4, -R123 ;  /* 0x8000007b047b7221 */ /* 0x000fe20000010000 */
[----:B------:R-:W-:Y:S01]  /*4230*/  FADD.FTZ R125, R9, -R122 ;  /* 0x8000007a097d7221 */ /* 0x000fe20000010000 */
[----:B------:R-:W-:Y:S01]  /*4240*/  FADD.FTZ R149, R13, -R126 ;  /* 0x8000007e0d957221 */ /* 0x000fe20000010000 */
[----:B------:R-:W2:Y:S01]  /*4250*/  @P2 LDC.64 R100, c[0x0][0x408] ;  /* 0x00010200ff642b82 */ /* 0x000ea20000000a00 */
[C---:B------:R-:W-:Y:S01]  /*4260*/  FMUL.FTZ R124, R144.reuse, R123 ;  /* 0x0000007b907c7220 */ /* 0x040fe20000410000 */
[C---:B------:R-:W-:Y:S01]  /*4270*/  FMUL.FTZ R123, R144.reuse, R125 ;  /* 0x0000007d907b7220 */ /* 0x040fe20000410000 */
[-CC-:B------:R-:W-:Y:S01]  /*4280*/  FFMA.FTZ R127, R11, R146.reuse, R145.reuse ;  /* 0x000000920b7f7223 */ /* 0x180fe20000010091 */
[----:B------:R-:W-:Y:S01]  /*4290*/  FMUL.FTZ R125, R144, R149 ;  /* 0x00000095907d7220 */ /* 0x000fe20000410000 */
[----:B------:R-:W-:Y:S01]  /*42a0*/  FFMA.FTZ R157, R19, R146, R145 ;  /* 0x00000092139d7223 */ /* 0x000fe20000010091 */
[----:B------:R-:W-:Y:S01]  /*42b0*/  FSEL R124, R124, RZ, P3 ;  /* 0x000000ff7c7c7208 */ /* 0x000fe20001800000 */
[----:B------:R-:W-:Y:S01]  /*42c0*/  FADD.FTZ R127, R8, -R127 ;  /* 0x8000007f087f7221 */ /* 0x000fe20000010000 */
[----:B------:R-:W3:Y:S01]  /*42d0*/  @P2 LDC.64 R120, c[0x0][0x408] ;  /* 0x00010200ff782b82 */ /* 0x000ee20000000a00 */
[----:B------:R-:W-:Y:S01]  /*42e0*/  FSEL R123, R123, RZ, P3 ;  /* 0x000000ff7b7b7208 */ /* 0x000fe20001800000 */
[----:B------:R-:W-:Y:S01]  /*42f0*/  FADD.FTZ R157, R16, -R157 ;  /* 0x8000009d109d7221 */ /* 0x000fe20000010000 */
[----:B------:R-:W-:Y:S01]  /*4300*/  FSEL R125, R125, RZ, P3 ;  /* 0x000000ff7d7d7208 */ /* 0x000fe20001800000 */
[----:B------:R-:W-:Y:S01]  /*4310*/  FMUL.FTZ R122, R144, R127 ;  /* 0x0000007f907a7220 */ /* 0x000fe20000410000 */
[----:B-----5:R-:W-:Y:S01]  /*4320*/  @P2 LOP3.LUT P4, RZ, R152, 0xff, RZ, 0xc0, !PT ;  /* 0x000000ff98ff2812 */ /* 0x020fe2000788c0ff */
[----:B------:R-:W-:Y:S01]  /*4330*/  FMUL.FTZ R126, R144, R157 ;  /* 0x0000009d907e7220 */ /* 0x000fe20000410000 */
[----:B------:R-:W-:Y:S01]  /*4340*/  @P2 LOP3.LUT P5, RZ, R152, 0xff00, RZ, 0xc0, !PT ;  /* 0x0000ff0098ff2812 */ /* 0x000fe200078ac0ff */
[----:B------:R-:W4:Y:S01]  /*4350*/  @P2 LDC.64 R118, c[0x0][0x408] ;  /* 0x00010200ff762b82 */ /* 0x000f220000000a00 */
[----:B-1----:R-:W-:Y:S01]  /*4360*/  @P2 FMUL.FTZ R103, R123, R103 ;  /* 0x000000677b672220 */ /* 0x002fe20000410000 */
[----:B------:R-:W-:-:S02]  /*4370*/  FSEL R122, R122, RZ, P3 ;  /* 0x000000ff7a7a7208 */ /* 0x000fc40001800000 */
[----:B------:R-:W-:Y:S01]  /*4380*/  FSEL R126, R126, RZ, P3 ;  /* 0x000000ff7e7e7208 */ /* 0x000fe20001800000 */
[----:B------:R-:W-:Y:S01]  /*4390*/  @P2 FMUL.FTZ R149, R103, R102 ;  /* 0x0000006667952220 */ /* 0x000fe20000410000 */
[----:B--2---:R-:W-:Y:S02]  /*43a0*/  @P2 FMUL.FTZ R101, R124, R101 ;  /* 0x000000657c652220 */ /* 0x004fe40000410000 */
[----:B------:R-:W1:Y:S02]  /*43b0*/  @P2 LDC.64 R102, c[0x0][0x408] ;  /* 0x00010200ff662b82 */ /* 0x000e640000000a00 */
[----:B------:R-:W-:Y:S01]  /*43c0*/  @P2 FMUL.FTZ R127, R101, R100 ;  /* 0x00000064657f2220 */ /* 0x000fe20000410000 */
[----:B---3--:R-:W-:-:S05]  /*43d0*/  @P2 FMUL.FTZ R121, R125, R121 ;  /* 0x000000797d792220 */ /* 0x008fca0000410000 */
[----:B------:R-:W2:Y:S01]  /*43e0*/  @P2 LDC.64 R100, c[0x0][0x408] ;  /* 0x00010200ff642b82 */ /* 0x000ea20000000a00 */
[----:B------:R-:W-:Y:S01]  /*43f0*/  @P2 FMUL.FTZ R154, R121, R120 ;  /* 0x00000078799a2220 */ /* 0x000fe20000410000 */
[-CC-:B------:R-:W-:Y:S01]  /*4400*/  FFMA.FTZ R120, R12, R146.reuse, R145.reuse ;  /* 0x000000920c787223 */ /* 0x180fe20000010091 */
[----:B------:R-:W-:Y:S01]  /*4410*/  FFMA.FTZ R121, R15, R146, R145 ;  /* 0x000000920f797223 */ /* 0x000fe20000010091 */
[----:B----4-:R-:W-:Y:S02]  /*4420*/  @P2 FMUL.FTZ R119, R122, R119 ;  /* 0x000000777a772220 */ /* 0x010fe40000410000 */
[----:B------:R-:W-:Y:S01]  /*4430*/  FADD.FTZ R155, R17, -R120 ;  /* 0x80000078119b7221 */ /* 0x000fe20000010000 */
[----:B------:R-:W-:Y:S01]  /*4440*/  FADD.FTZ R121, R14, -R121 ;  /* 0x800000790e797221 */ /* 0x000fe20000010000 */
[----:B------:R-:W-:Y:S02]  /*4450*/  @P2 FMUL.FTZ R148, R119, R118 ;  /* 0x0000007677942220 */ /* 0x000fe40000410000 */
[C---:B------:R-:W-:Y:S01]  /*4460*/  FMUL.FTZ R120, R144.reuse, R155 ;  /* 0x0000009b90787220 */ /* 0x040fe20000410000 */
[----:B------:R-:W3:Y:S01]  /*4470*/  @P2 LDC.64 R118, c[0x0][0x408] ;  /* 0x00010200ff762b82 */ /* 0x000ee20000000a00 */
[----:B------:R-:W-:-:S03]  /*4480*/  FMUL.FTZ R121, R144, R121 ;  /* 0x0000007990797220 */ /* 0x000fc60000410000 */
[----:B------:R-:W-:Y:S02]  /*4490*/  FSEL R120, R120, RZ, P3 ;  /* 0x000000ff78787208 */ /* 0x000fe40001800000 */
[----:B------:R-:W-:-:S03]  /*44a0*/  FSEL R121, R121, RZ, P3 ;  /* 0x000000ff79797208 */ /* 0x000fc60001800000 */
[----:B-1----:R-:W-:Y:S02]  /*44b0*/  @P2 FMUL.FTZ R103, R120, R103 ;  /* 0x0000006778672220 */ /* 0x002fe40000410000 */
[----:B--2---:R-:W-:Y:S02]  /*44c0*/  @P2 FMUL.FTZ R101, R121, R101 ;  /* 0x0000006579652220 */ /* 0x004fe40000410000 */
[----:B------:R-:W-:Y:S01]  /*44d0*/  @P2 FMUL.FTZ R102, R103, R102 ;  /* 0x0000006667662220 */ /* 0x000fe20000410000 */
[----:B------:R-:W-:Y:S01]  /*44e0*/  @P2 FSEL R103, R127, RZ, P4 ;  /* 0x000000ff7f672208 */ /* 0x000fe20002000000 */
[----:B------:R-:W-:Y:S01]  /*44f0*/  @P2 FMUL.FTZ R100, R101, R100 ;  /* 0x0000006465642220 */ /* 0x000fe20000410000 */
[----:B------:R-:W-:Y:S02]  /*4500*/  @P2 LOP3.LUT P4, RZ, R152, 0xff0000, RZ, 0xc0, !PT ;  /* 0x00ff000098ff2812 */ /* 0x000fe4000788c0ff */
[----:B------:R-:W-:Y:S02]  /*4510*/  @P2 F2FP.F16.F32.PACK_AB R103, RZ, R103 ;  /* 0x00000067ff67223e */ /* 0x000fe400000000ff */
[----:B------:R-:W-:-:S02]  /*4520*/  @P2 FSEL R148, R148, RZ, P4 ;  /* 0x000000ff94942208 */ /* 0x000fc40002000000 */
[----:B------:R-:W-:Y:S01]  /*4530*/  @P2 LOP3.LUT P4, RZ, R153, 0xff, RZ, 0xc0, !PT ;  /* 0x000000ff99ff2812 */ /* 0x000fe2000788c0ff */
[----:B---3--:R-:W-:Y:S01]  /*4540*/  @P2 FMUL.FTZ R119, R126, R119 ;  /* 0x000000777e772220 */ /* 0x008fe20000410000 */
[----:B------:R-:W-:Y:S02]  /*4550*/  @P2 F2FP.F16.F32.PACK_AB R148, RZ, R148 ;  /* 0x00000094ff94223e */ /* 0x000fe400000000ff */
[----:B------:R-:W-:Y:S01]  /*4560*/  @P2 FSEL R100, R100, RZ, P4 ;  /* 0x000000ff64642208 */ /* 0x000fe20002000000 */
[----:B------:R-:W-:Y:S01]  /*4570*/  @P2 FMUL.FTZ R101, R119, R118 ;  /* 0x0000007677652220 */ /* 0x000fe20000410000 */
[----:B------:R-:W-:Y:S02]  /*4580*/  @P2 FSEL R118, R149, RZ, P5 ;  /* 0x000000ff95762208 */ /* 0x000fe40002800000 */
[----:B------:R-:W-:Y:S01]  /*4590*/  @P2 F2FP.F16.F32.PACK_AB R119, RZ, R100 ;  /* 0x00000064ff77223e */ /* 0x000fe200000000ff */
[----:B------:R-:W-:Y:S01]  /*45a0*/  FFMA.FTZ R100, R18, R146, R145 ;  /* 0x0000009212647223 */ /* 0x000fe20000010091 */
[----:B------:R-:W-:-:S02]  /*45b0*/  @P2 LOP3.LUT P5, RZ, R152, 0xff000000, RZ, 0xc0, !PT ;  /* 0xff00000098ff2812 */ /* 0x000fc400078ac0ff */
[----:B------:R-:W-:Y:S01]  /*45c0*/  @P2 LOP3.LUT P4, RZ, R153, 0xff0000, RZ, 0xc0, !PT ;  /* 0x00ff000099ff2812 */ /* 0x000fe2000788c0ff */
[----:B------:R-:W-:Y:S01]  /*45d0*/  FADD.FTZ R155, R21, -R100 ;  /* 0x80000064159b7221 */ /* 0x000fe20000010000 */
[----:B------:R-:W-:Y:S02]  /*45e0*/  @P2 FSEL R154, R154, RZ, P5 ;  /* 0x000000ff9a9a2208 */ /* 0x000fe40002800000 */
[----:B------:R-:W-:Y:S02]  /*45f0*/  @P2 LOP3.LUT P5, RZ, R153, 0xff00, RZ, 0xc0, !PT ;  /* 0x0000ff0099ff2812 */ /* 0x000fe400078ac0ff */
[----:B------:R-:W-:Y:S01]  /*4600*/  F2FP.F16.F32.PACK_AB R100, R123, R124 ;  /* 0x0000007c7b64723e */ /* 0x000fe200000000ff */
[----:B------:R-:W-:Y:S01]  /*4610*/  FMUL.FTZ R123, R144, R155 ;  /* 0x0000009b907b7220 */ /* 0x000fe20000410000 */
[----:B------:R-:W-:Y:S02]  /*4620*/  @P2 FSEL R102, R102, RZ, P5 ;  /* 0x000000ff66662208 */ /* 0x000fe40002800000 */
[----:B------:R-:W-:-:S02]  /*4630*/  @P2 FSEL R101, R101, RZ, P4 ;  /* 0x000000ff65652208 */ /* 0x000fc40002000000 */
[----:B------:R-:W-:Y:S02]  /*4640*/  @P2 F2FP.F16.F32.PACK_AB R118, RZ, R118 ;  /* 0x00000076ff76223e */ /* 0x000fe400000000ff */
[----:B------:R-:W-:Y:S02]  /*4650*/  @P2 F2FP.F16.F32.PACK_AB R154, RZ, R154 ;  /* 0x0000009aff9a223e */ /* 0x000fe400000000ff */
[----:B------:R-:W-:Y:S02]  /*4660*/  @P2 F2FP.F16.F32.PACK_AB R127, RZ, R102 ;  /* 0x00000066ff7f223e */ /* 0x000fe400000000ff */
[----:B------:R-:W-:Y:S02]  /*4670*/  @P2 F2FP.F16.F32.PACK_AB R149, RZ, R101 ;  /* 0x00000065ff95223e */ /* 0x000fe400000000ff */
[----:B------:R-:W-:Y:S02]  /*4680*/  @P2 PRMT R96, R103, 0x7610, R96 ;  /* 0x0000761067602816 */ /* 0x000fe40000000060 */
[----:B------:R-:W-:-:S02]  /*4690*/  FSEL R123, R123, RZ, P3 ;  /* 0x000000ff7b7b7208 */ /* 0x000fc40001800000 */
        /* <DEDUP_REMOVED lines=18> */
.L_x_1871:
        /* <DEDUP_REMOVED lines=13> */
.L_x_1873:
[----:B------:R-:W-:Y:S05]  /*4890*/  BSYNC.RECONVERGENT B2 ;  /* 0x0000000000027941 */ /* 0x000fea0003800200 */
.L_x_1872:
        /* <DEDUP_REMOVED lines=13> */
.L_x_1875:
[----:B------:R-:W-:Y:S05]  /*4970*/  BSYNC.RECONVERGENT B2 ;  /* 0x0000000000027941 */ /* 0x000fea0003800200 */
.L_x_1874:
        /* <DEDUP_REMOVED lines=13> */
.L_x_1877:
[----:B------:R-:W-:Y:S05]  /*4a50*/  BSYNC.RECONVERGENT B2 ;  /* 0x0000000000027941 */ /* 0x000fea0003800200 */
.L_x_1876:
        /* <DEDUP_REMOVED lines=13> */
.L_x_1879:
[----:B------:R-:W-:Y:S05]  /*4b30*/  BSYNC.RECONVERGENT B2 ;  /* 0x0000000000027941 */ /* 0x000fea0003800200 */
.L_x_1878:
        /* <DEDUP_REMOVED lines=13> */
.L_x_1881:
[----:B------:R-:W-:Y:S05]  /*4c10*/  BSYNC.RECONVERGENT B2 ;  /* 0x0000000000027941 */ /* 0x000fea0003800200 */
.L_x_1880:
        /* <DEDUP_REMOVED lines=13> */
.L_x_1883:
[----:B------:R-:W-:Y:S05]  /*4cf0*/  BSYNC.RECONVERGENT B2 ;  /* 0x0000000000027941 */ /* 0x000fea0003800200 */
.L_x_1882:
        /* <DEDUP_REMOVED lines=13> */
.L_x_1885:
[----:B------:R-:W-:Y:S05]  /*4dd0*/  BSYNC.RECONVERGENT B2 ;  /* 0x0000000000027941 */ /* 0x000fea0003800200 */
.L_x_1884:
        /* <DEDUP_REMOVED lines=13> */
.L_x_1870:
[----:B------:R-:W-:Y:S05]  /*4eb0*/  BSYNC.RECONVERGENT B1 ;  /* 0x0000000000017941 */ /* 0x000fea0003800200 */
.L_x_1867:
[----:B-1----:R-:W1:Y:S01]  /*4ec0*/  @P0 LDC.64 R120, c[0x0][0x478] ;  /* 0x00011e00ff780b82 */ /* 0x002e620000000a00 */
        /* <DEDUP_REMOVED lines=11> */
[----:B-----5:R-:W-:Y:S01]  /*4f80*/  HADD2.F32 R153, -RZ, R25.H0_H0 ;  /* 0x20000019ff997230 */ /* 0x020fe20000004100 */
[----:B------:R-:W2:Y:S01]  /*4f90*/  @P2 LDC.64 R124, c[0x0][0x408] ;  /* 0x00010200ff7c2b82 */ /* 0x000ea20000000a00 */
[--C-:B------:R-:W-:Y:S01]  /*4fa0*/  HADD2.F32 R149, -RZ, R24.reuse.H0_H0 ;  /* 0x20000018ff957230 */ /* 0x100fe20000004100 */
[C---:B------:R-:W-:Y:S01]  /*4fb0*/  @P2 LOP3.LUT P3, RZ, R150.reuse, 0xff00, RZ, 0xc0, !PT ;  /* 0x0000ff0096ff2812 */ /* 0x040fe2000786c0ff */
[----:B------:R-:W-:Y:S01]  /*4fc0*/  HADD2.F32 R147, -RZ, R24.H1_H1 ;  /* 0x30000018ff937230 */ /* 0x000fe20000004100 */
[----:B------:R-:W-:Y:S01]  /*4fd0*/  @P2 LOP3.LUT P4, RZ, R150, 0xff0000, RZ, 0xc0, !PT ;  /* 0x00ff000096ff2812 */ /* 0x000fe2000788c0ff */
[----:B------:R-:W-:Y:S01]  /*4fe0*/  HADD2.F32 R148, -RZ, R27.H0_H0 ;  /* 0x2000001bff947230 */ /* 0x000fe20000004100 */
[----:B------:R-:W-:Y:S01]  /*4ff0*/  @P2 LOP3.LUT P5, RZ, R151, 0xff0000, RZ, 0xc0, !PT ;  /* 0x00ff000097ff2812 */ /* 0x000fe200078ac0ff */
        /* <DEDUP_REMOVED lines=12> */
[----:B------:R-:W-:Y:S01]  /*50c0*/  @P1 FADD.FTZ R101, R20, -R101 ;  /* 0x8000006514651221 */ /* 0x000fe20000010000 */
[----:B------:R-:W-:Y:S01]  /*50d0*/  @P1 FADD.FTZ R100, R105, -R100 ;  /* 0x8000006469641221 */ /* 0x000fe20000010000 */
[----:B------:R-:W-:-:S02]  /*50e0*/  HADD2.F32 R146, -RZ, R25.H1_H1 ;  /* 0x30000019ff927230 */ /* 0x000fc40000004100 */
[----:B------:R-:W-:Y:S01]  /*50f0*/  @P1 FADD.FTZ R119, R109, -R102 ;  /* 0x800000666d771221 */ /* 0x000fe20000010000 */
[----:B------:R-:W-:Y:S01]  /*5100*/  @P1 FFMA.FTZ R153, R144, R103, R153 ;  /* 0x0000006790991223 */ /* 0x000fe20000010099 */
[----:B------:R-:W-:Y:S02]  /*5110*/  HADD2.F32 R145, -RZ, R27.H1_H1 ;  /* 0x3000001bff917230 */ /* 0x000fe40000004100 */
[----:B------:R-:W-:Y:S01]  /*5120*/  @P1 FADD.FTZ R123, R112, -R123 ;  /* 0x8000007b707b1221 */ /* 0x000fe20000010000 */
[----:B------:R-:W-:Y:S01]  /*5130*/  @P1 FADD.FTZ R122, R117, -R122 ;  /* 0x8000007a757a1221 */ /* 0x000fe20000010000 */
[----:B------:R-:W1:Y:S01]  /*5140*/  @P2 LDC.64 R102, c[0x0][0x408] ;  /* 0x00010200ff662b82 */ /* 0x000e620000000a00 */
[C---:B------:R-:W-:Y:S01]  /*5150*/  @P1 FFMA.FTZ R149, R144.reuse, R101, R149 ;  /* 0x0000006590951223 */ /* 0x040fe20000010095 */
[----:B------:R-:W-:Y:S01]  /*5160*/  @P1 FFMA.FTZ R147, R144, R100, R147 ;  /* 0x0000006490931223 */ /* 0x000fe20000010093 */
[----:B------:R-:W-:Y:S01]  /*5170*/  @P1 FADD.FTZ R121, R108, -R121 ;  /* 0x800000796c791221 */ /* 0x000fe20000010000 */
[C---:B------:R-:W-:Y:S01]  /*5180*/  @P1 FFMA.FTZ R146, R144.reuse, R119, R146 ;  /* 0x0000007790921223 */ /* 0x040fe20000010092 */
[----:B------:R-:W-:Y:S01]  /*5190*/  @P1 FADD.FTZ R120, R113, -R120 ;  /* 0x8000007871781221 */ /* 0x000fe20000010000 */
[C---:B------:R-:W-:Y:S01]  /*51a0*/  @P1 FFMA.FTZ R148, R144.reuse, R123, R148 ;  /* 0x0000007b90941223 */ /* 0x040fe20000010094 */
[C---:B------:R-:W-:Y:S01]  /*51b0*/  @P1 FFMA.FTZ R145, R144.reuse, R122, R145 ;  /* 0x0000007a90911223 */ /* 0x040fe20000010091 */
[----:B------:R-:W4:Y:S01]  /*51c0*/  @P2 LDC.64 R100, c[0x0][0x408] ;  /* 0x00010200ff642b82 */ /* 0x000f220000000a00 */
[C---:B------:R-:W-:Y:S01]  /*51d0*/  @P1 FFMA.FTZ R152, R144.reuse, R121, R152 ;  /* 0x0000007990981223 */ /* 0x040fe20000010098 */
[----:B------:R-:W-:Y:S01]  /*51e0*/  @P1 FFMA.FTZ R155, R144, R120, R155 ;  /* 0x00000078909b1223 */ /* 0x000fe2000001009b */
[----:B------:R-:W-:Y:S01]  /*51f0*/  @P2 LOP3.LUT P1, RZ, R150, 0xff, RZ, 0xc0, !PT ;  /* 0x000000ff96ff2812 */ /* 0x000fe2000782c0ff */
[----:B---3--:R-:W-:-:S02]  /*5200*/  @P2 FMUL.FTZ R127, R148, R127 ;  /* 0x0000007f947f2220 */ /* 0x008fc40000410000 */
[----:B--2---:R-:W-:Y:S02]  /*5210*/  @P2 FMUL.FTZ R125, R155, R125 ;  /* 0x0000007d9b7d2220 */ /* 0x004fe40000410000 */
[----:B------:R-:W2:Y:S01]  /*5220*/  @P2 LDC.64 R118, c[0x0][0x408] ;  /* 0x00010200ff762b82 */ /* 0x000ea20000000a00 */
[----:B------:R-:W-:Y:S01]  /*5230*/  @P2 FMUL.FTZ R126, R127, R126 ;  /* 0x0000007e7f7e2220 */ /* 0x000fe20000410000 */
[----:B------:R-:W-:-:S04]  /*5240*/  @P2 FMUL.FTZ R124, R125, R124 ;  /* 0x0000007c7d7c2220 */ /* 0x000fc80000410000 */
[----:B------:R-:W-:Y:S02]  /*5250*/  @P2 FSEL R126, R126, RZ, P5 ;  /* 0x000000ff7e7e2208 */ /* 0x000fe40002800000 */
[----:B------:R-:W3:Y:S01]  /*5260*/  @P2 LDC.64 R122, c[0x0][0x408] ;  /* 0x00010200ff7a2b82 */ /* 0x000ee20000000a00 */
[----:B-1----:R-:W-:Y:S01]  /*5270*/  @P2 FMUL.FTZ R103, R147, R103 ;  /* 0x0000006793672220 */ /* 0x002fe20000410000 */
[----:B------:R-:W-:-:S03]  /*5280*/  @P2 F2FP.F16.F32.PACK_AB R126, RZ, R126 ;  /* 0x0000007eff7e223e */ /* 0x000fc600000000ff */
[----:B------:R-:W-:Y:S01]  /*5290*/  @P2 FMUL.FTZ R102, R103, R102 ;  /* 0x0000006667662220 */ /* 0x000fe20000410000 */
[----:B------:R-:W-:Y:S02]  /*52a0*/  @P2 PRMT R99, R126, 0x7610, R99 ;  /* 0x000076107e632816 */ /* 0x000fe40000000063 */
[----:B------:R-:W1:Y:S01]  /*52b0*/  @P2 LDC.64 R120, c[0x0][0x408] ;  /* 0x00010200ff782b82 */ /* 0x000e620000000a00 */
[----:B----4-:R-:W-:Y:S01]  /*52c0*/  @P2 FMUL.FTZ R101, R149, R101 ;  /* 0x0000006595652220 */ /* 0x010fe20000410000 */
[----:B------:R-:W-:Y:S02]  /*52d0*/  @P2 FSEL R102, R102, RZ, P3 ;  /* 0x000000ff66662208 */ /* 0x000fe40001800000 */
[----:B------:R-:W-:Y:S01]  /*52e0*/  @P2 LOP3.LUT P3, RZ, R151, 0xff, RZ, 0xc0, !PT ;  /* 0x000000ff97ff2812 */ /* 0x000fe2000786c0ff */
[----:B------:R-:W-:Y:S01]  /*52f0*/  @P2 FMUL.FTZ R100, R101, R100 ;  /* 0x0000006465642220 */ /* 0x000fe20000410000 */
[----:B--2---:R-:W-:-:S04]  /*5300*/  @P2 FMUL.FTZ R119, R153, R119 ;  /* 0x0000007799772220 */ /* 0x004fc80000410000 */
[----:B------:R-:W-:Y:S01]  /*5310*/  @P2 FSEL R100, R100, RZ, P1 ;  /* 0x000000ff64642208 */ /* 0x000fe20000800000 */
[----:B------:R-:W-:Y:S01]  /*5320*/  @P2 FMUL.FTZ R118, R119, R118 ;  /* 0x0000007677762220 */ /* 0x000fe20000410000 */
[----:B------:R-:W-:Y:S02]  /*5330*/  @P2 LOP3.LUT P1, RZ, R150, 0xff000000, RZ, 0xc0, !PT ;  /* 0xff00000096ff2812 */ /* 0x000fe4000782c0ff */
[----:B------:R-:W-:Y:S01]  /*5340*/  @P2 F2FP.F16.F32.PACK_AB R103, RZ, R100 ;  /* 0x00000064ff67223e */ /* 0x000fe200000000ff */
[----:B---3--:R-:W-:Y:S01]  /*5350*/  @P2 FMUL.FTZ R123, R152, R123 ;  /* 0x0000007b987b2220 */ /* 0x008fe20000410000 */
[----:B------:R-:W-:Y:S02]  /*5360*/  @P2 FSEL R101, R118, RZ, P4 ;  /* 0x000000ff76652208 */ /* 0x000fe40002000000 */
[----:B------:R-:W-:Y:S01]  /*5370*/  @P2 LOP3.LUT P4, RZ, R151, 0xff00, RZ, 0xc0, !PT ;  /* 0x0000ff0097ff2812 */ /* 0x000fe2000788c0ff */
[----:B------:R-:W-:Y:S01]  /*5380*/  @P2 FMUL.FTZ R122, R123, R122 ;  /* 0x0000007a7b7a2220 */ /* 0x000fe20000410000 */
[----:B------:R-:W-:-:S02]  /*5390*/  @P2 F2FP.F16.F32.PACK_AB R119, RZ, R101 ;  /* 0x00000065ff77223e */ /* 0x000fc400000000ff */
[----:B------:R-:W-:Y:S01]  /*53a0*/  @P2 FSEL R124, R124, RZ, P4 ;  /* 0x000000ff7c7c2208 */ /* 0x000fe20002000000 */
[----:B-1----:R-:W-:Y:S01]  /*53b0*/  @P2 FMUL.FTZ R121, R146, R121 ;  /* 0x0000007992792220 */ /* 0x002fe20000410000 */
[----:B------:R-:W-:Y:S02]  /*53c0*/  @P2 FSEL R122, R122, RZ, P3 ;  /* 0x000000ff7a7a2208 */ /* 0x000fe40001800000 */
[----:B------:R-:W-:Y:S01]  /*53d0*/  @P2 F2FP.F16.F32.PACK_AB R118, RZ, R102 ;  /* 0x00000066ff76223e */ /* 0x000fe200000000ff */
[----:B------:R-:W-:Y:S01]  /*53e0*/  @P2 FMUL.FTZ R120, R121, R120 ;  /* 0x0000007879782220 */ /* 0x000fe20000410000 */
[----:B------:R-:W-:Y:S02]  /*53f0*/  @P2 F2FP.F16.F32.PACK_AB R122, RZ, R122 ;  /* 0x0000007aff7a223e */ /* 0x000fe400000000ff */
[----:B------:R-:W-:Y:S02]  /*5400*/  @P2 F2FP.F16.F32.PACK_AB R124, RZ, R124 ;  /* 0x0000007cff7c223e */ /* 0x000fe400000000ff */
[----:B------:R-:W-:-:S02]  /*5410*/  @P2 FSEL R120, R120, RZ, P1 ;  /* 0x000000ff78782208 */ /* 0x000fc40000800000 */
[----:B------:R-:W-:Y:S02]  /*5420*/  @P2 PRMT R96, R103, 0x7610, R96 ;  /* 0x0000761067602816 */ /* 0x000fe40000000060 */
[----:B------:R-:W-:Y:S02]  /*5430*/  @P2 F2FP.F16.F32.PACK_AB R120, RZ, R120 ;  /* 0x00000078ff78223e */ /* 0x000fe400000000ff */
[----:B------:R-:W-:Y:S02]  /*5440*/  @P2 PRMT R97, R119, 0x7610, R97 ;  /* 0x0000761077612816 */ /* 0x000fe40000000061 */
[----:B------:R-:W-:Y:S02]  /*5450*/  @P2 PRMT R98, R122, 0x7610, R98 ;  /* 0x000076107a622816 */ /* 0x000fe40000000062 */
[----:B------:R-:W-:Y:S02]  /*5460*/  F2FP.F16.F32.PACK_AB R100, R147, R149 ;  /* 0x000000959364723e */ /* 0x000fe400000000ff */
[----:B------:R-:W-:-:S02]  /*5470*/  F2FP.F16.F32.PACK_AB R101, R146, R153 ;  /* 0x000000999265723e */ /* 0x000fc400000000ff */
[----:B------:R-:W-:Y:S02]  /*5480*/  F2FP.F16.F32.PACK_AB R102, R155, R152 ;  /* 0x000000989b66723e */ /* 0x000fe400000000ff */
[----:B------:R-:W-:Y:S02]  /*5490*/  @P2 PRMT R96, R96, 0x5410, R118 ;  /* 0x0000541060602816 */ /* 0x000fe40000000076 */
[----:B------:R-:W-:Y:S02]  /*54a0*/  @P2 PRMT R97, R97, 0x5410, R120 ;  /* 0x0000541061612816 */ /* 0x000fe40000000078 */
[----:B------:R-:W-:Y:S02]  /*54b0*/  F2FP.F16.F32.PACK_AB R103, R145, R148 ;  /* 0x000000949167723e */ /* 0x000fe400000000ff */
        /* <DEDUP_REMOVED lines=10> */
.L_x_1888:
[----:B------:R-:W-:Y:S01]  /*5560*/  ISETP.GT.AND P1, PT, R147, RZ, PT ;  /* 0x000000ff9300720c */ /* 0x000fe20003f24270 */
[----:B-1----:R-:W1:Y:S01]  /*5570*/  @P2 LDC.64 R118, c[0x0][0x408] ;  /* 0x00010200ff762b82 */ /* 0x002e620000000a00 */
[--C-:B-----5:R-:W-:Y:S01]  /*5580*/  HADD2.F32 R123, -RZ, R24.reuse.H0_H0 ;  /* 0x20000018ff7b7230 */ /* 0x120fe20000004100 */
[C---:B------:R-:W-:Y:S01]  /*5590*/  @P2 LOP3.LUT P3, RZ, R150.reuse, 0xff, RZ, 0xc0, !PT ;  /* 0x000000ff96ff2812 */ /* 0x040fe2000786c0ff */
[----:B------:R-:W-:Y:S01]  /*55a0*/  HADD2.F32 R122, -RZ, R24.H1_H1 ;  /* 0x30000018ff7a7230 */ /* 0x000fe20000004100 */
[----:B------:R-:W-:Y:S01]  /*55b0*/  @P2 LOP3.LUT P4, RZ, R150, 0xff00, RZ, 0xc0, !PT ;  /* 0x0000ff0096ff2812 */ /* 0x000fe2000788c0ff */
[----:B------:R-:W-:Y:S01]  /*55c0*/  HADD2.F32 R147, -RZ, R25.H0_H0 ;  /* 0x20000019ff937230 */ /* 0x000fe20000004100 */
[C---:B------:R-:W-:Y:S01]  /*55d0*/  @P2 LOP3.LUT P5, RZ, R151.reuse, 0xff00, RZ, 0xc0, !PT ;  /* 0x0000ff0097ff2812 */ /* 0x040fe200078ac0ff */
[--C-:B------:R-:W-:Y:S01]  /*55e0*/  HADD2.F32 R148, -RZ, R26.reuse.H0_H0 ;  /* 0x2000001aff947230 */ /* 0x100fe20000004100 */
[----:B------:R-:W2:Y:S01]  /*55f0*/  @P2 LDC.64 R120, c[0x0][0x408] ;  /* 0x00010200ff782b82 */ /* 0x000ea20000000a00 */
[----:B------:R-:W-:Y:S01]  /*5600*/  HADD2.F32 R153, -RZ, R26.H1_H1 ;  /* 0x3000001aff997230 */ /* 0x000fe20000004100 */
[----:B------:R-:W-:-:S02]  /*5610*/  @P2 LOP3.LUT P6, RZ, R151, 0xff0000, RZ, 0xc0, !PT ;  /* 0x00ff000097ff2812 */ /* 0x000fc400078cc0ff */
[-CC-:B------:R-:W-:Y:S01]  /*5620*/  @P1 FFMA.FTZ R125, R23, R146.reuse, R145.reuse ;  /* 0x00000092177d1223 */ /* 0x180fe20000010091 */
[-CC-:B------:R-:W-:Y:S01]  /*5630*/  @P1 FFMA.FTZ R124, R22, R146.reuse, R145.reuse ;  /* 0x00000092167c1223 */ /* 0x180fe20000010091 */
[-CC-:B------:R-:W-:Y:S01]  /*5640*/  @P1 FFMA.FTZ R149, R107, R146.reuse, R145.reuse ;  /* 0x000000926b951223 */ /* 0x180fe20000010091 */
[----:B------:R-:W-:Y:S01]  /*5650*/  @P1 FFMA.FTZ R155, R115, R146, R145 ;  /* 0x00000092739b1223 */ /* 0x000fe20000010091 */
[----:B------:R-:W-:Y:S01]  /*5660*/  @P1 FADD.FTZ R125, R20, -R125 ;  /* 0x8000007d147d1221 */ /* 0x000fe20000010000 */
[----:B------:R-:W-:Y:S01]  /*5670*/  @P1 FADD.FTZ R127, R105, -R124 ;  /* 0x8000007c697f1221 */ /* 0x000fe20000010000 */
[----:B------:R-:W-:Y:S01]  /*5680*/  @P1 FADD.FTZ R124, R104, -R149 ;  /* 0x80000095687c1221 */ /* 0x000fe20000010000 */
[----:B------:R-:W-:Y:S02]  /*5690*/  HADD2.F32 R149, -RZ, R25.H1_H1 ;  /* 0x30000019ff957230 */ /* 0x000fe40000004100 */
[C---:B------:R-:W-:Y:S01]  /*56a0*/  @P1 FFMA.FTZ R123, R144.reuse, R125, R123 ;  /* 0x0000007d907b1223 */ /* 0x040fe2000001007b */
[C---:B------:R-:W-:Y:S01]  /*56b0*/  @P1 FFMA.FTZ R122, R144.reuse, R127, R122 ;  /* 0x0000007f907a1223 */ /* 0x040fe2000001007a */
[----:B------:R-:W-:Y:S01]  /*56c0*/  @P1 FFMA.FTZ R147, R144, R124, R147 ;  /* 0x0000007c90931223 */ /* 0x000fe20000010093 */
[-CC-:B------:R-:W-:Y:S01]  /*56d0*/  @P1 FFMA.FTZ R124, R106, R146.reuse, R145.reuse ;  /* 0x000000926a7c1223 */ /* 0x180fe20000010091 */
[----:B-1----:R-:W-:Y:S01]  /*56e0*/  @P2 FMUL.FTZ R119, R123, R119 ;  /* 0x000000777b772220 */ /* 0x002fe20000410000 */
[----:B------:R-:W-:Y:S01]  /*56f0*/  @P1 FFMA.FTZ R125, R111, R146, R145 ;  /* 0x000000926f7d1223 */ /* 0x000fe20000010091 */
[----:B------:R-:W1:Y:S01]  /*5700*/  @P2 LDC.64 R126, c[0x0][0x408] ;  /* 0x00010200ff7e2b82 */ /* 0x000e620000000a00 */
[----:B------:R-:W-:Y:S01]  /*5710*/  @P1 FADD.FTZ R124, R109, -R124 ;  /* 0x8000007c6d7c1221 */ /* 0x000fe20000010000 */
[----:B------:R-:W-:Y:S01]  /*5720*/  @P1 FADD.FTZ R156, R112, -R155 ;  /* 0x8000009b709c1221 */ /* 0x000fe20000010000 */
[----:B------:R-:W-:Y:S01]  /*5730*/  @P1 FADD.FTZ R125, R108, -R125 ;  /* 0x8000007d6c7d1221 */ /* 0x000fe20000010000 */
[----:B------:R-:W-:-:S02]  /*5740*/  HADD2.F32 R155, -RZ, R27.H0_H0 ;  /* 0x2000001bff9b7230 */ /* 0x000fc40000004100 */
[----:B------:R-:W-:Y:S01]  /*5750*/  @P1 FFMA.FTZ R149, R144, R124, R149 ;  /* 0x0000007c90951223 */ /* 0x000fe20000010095 */
[----:B--2---:R-:W-:Y:S01]  /*5760*/  @P2 FMUL.FTZ R121, R122, R121 ;  /* 0x000000797a792220 */ /* 0x004fe20000410000 */
[----:B------:R-:W-:Y:S01]  /*5770*/  @P2 FMUL.FTZ R122, R119, R118 ;  /* 0x00000076777a2220 */ /* 0x000fe20000410000 */
[----:B------:R-:W-:Y:S01]  /*5780*/  @P1 FFMA.FTZ R124, R110, R146, R145 ;  /* 0x000000926e7c1223 */ /* 0x000fe20000010091 */
[----:B------:R-:W2:Y:S01]  /*5790*/  @P2 LDC.64 R118, c[0x0][0x408] ;  /* 0x00010200ff762b82 */ /* 0x000ea20000000a00 */
[----:B------:R-:W-:Y:S01]  /*57a0*/  @P2 FMUL.FTZ R123, R121, R120 ;  /* 0x00000078797b2220 */ /* 0x000fe20000410000 */
[----:B------:R-:W-:Y:S01]  /*57b0*/  @P1 FFMA.FTZ R148, R144, R125, R148 ;  /* 0x0000007d90941223 */ /* 0x000fe20000010094 */
[----:B------:R-:W-:Y:S01]  /*57c0*/  @P2 FSEL R122, R122, RZ, P3 ;  /* 0x000000ff7a7a2208 */ /* 0x000fe20001800000 */
[----:B------:R-:W-:Y:S01]  /*57d0*/  @P1 FADD.FTZ R124, R113, -R124 ;  /* 0x8000007c717c1221 */ /* 0x000fe20000010000 */
[----:B------:R-:W-:Y:S01]  /*57e0*/  @P1 FFMA.FTZ R155, R144, R156, R155 ;  /* 0x0000009c909b1223 */ /* 0x000fe2000001009b */
[----:B------:R-:W-:-:S02]  /*57f0*/  @P2 FSEL R123, R123, RZ, P4 ;  /* 0x000000ff7b7b2208 */ /* 0x000fc40002000000 */
[----:B------:R-:W-:Y:S01]  /*5800*/  @P2 F2FP.F16.F32.PACK_AB R152, RZ, R122 ;  /* 0x0000007aff98223e */ /* 0x000fe200000000ff */
[----:B------:R-:W-:Y:S01]  /*5810*/  @P1 FFMA.FTZ R153, R144, R124, R153 ;  /* 0x0000007c90991223 */ /* 0x000fe20000010099 */
[----:B------:R-:W-:Y:S01]  /*5820*/  @P2 F2FP.F16.F32.PACK_AB R154, RZ, R123 ;  /* 0x0000007bff9a223e */ /* 0x000fe200000000ff */
[----:B------:R-:W3:Y:S01]  /*5830*/  @P2 LDC.64 R120, c[0x0][0x408] ;  /* 0x00010200ff782b82 */ /* 0x000ee20000000a00 */
[----:B------:R-:W-:Y:S02]  /*5840*/  @P2 LOP3.LUT P3, RZ, R150, 0xff0000, RZ, 0xc0, !PT ;  /* 0x00ff000096ff2812 */ /* 0x000fe4000786c0ff */
[----:B------:R-:W-:Y:S01]  /*5850*/  @P2 LOP3.LUT P4, RZ, R151, 0xff, RZ, 0xc0, !PT ;  /* 0x000000ff97ff2812 */ /* 0x000fe2000788c0ff */
[----:B-1----:R-:W-:Y:S01]  /*5860*/  @P2 FMUL.FTZ R127, R155, R127 ;  /* 0x0000007f9b7f2220 */ /* 0x002fe20000410000 */
[----:B------:R-:W-:-:S03]  /*5870*/  @P2 PRMT R96, R152, 0x7610, R96 ;  /* 0x0000761098602816 */ /* 0x000fc60000000060 */
[----:B------:R-:W1:Y:S01]  /*5880*/  @P2 LDC.64 R122, c[0x0][0x408] ;  /* 0x00010200ff7a2b82 */ /* 0x000e620000000a00 */
[----:B------:R-:W-:Y:S01]  /*5890*/  @P2 FMUL.FTZ R126, R127, R126 ;  /* 0x0000007e7f7e2220 */ /* 0x000fe20000410000 */
[----:B------:R-:W-:Y:S01]  /*58a0*/  @P2 PRMT R96, R96, 0x5410, R154 ;  /* 0x0000541060602816 */ /* 0x000fe2000000009a */
[----:B--2---:R-:W-:-:S03]  /*58b0*/  @P2 FMUL.FTZ R119, R147, R119 ;  /* 0x0000007793772220 */ /* 0x004fc60000410000 */
[----:B------:R-:W-:Y:S02]  /*58c0*/  @P2 FSEL R126, R126, RZ, P6 ;  /* 0x000000ff7e7e2208 */ /* 0x000fe40003000000 */
[----:B------:R-:W2:Y:S01]  /*58d0*/  @P2 LDC.64 R124, c[0x0][0x408] ;  /* 0x00010200ff7c2b82 */ /* 0x000ea20000000a00 */
[----:B------:R-:W-:Y:S01]  /*58e0*/  @P2 FMUL.FTZ R118, R119, R118 ;  /* 0x0000007677762220 */ /* 0x000fe20000410000 */
[----:B------:R-:W-:-:S04]  /*58f0*/  @P2 F2FP.F16.F32.PACK_AB R126, RZ, R126 ;  /* 0x0000007eff7e223e */ /* 0x000fc800000000ff */
[----:B------:R-:W-:Y:S01]  /*5900*/  @P2 FSEL R118, R118, RZ, P3 ;  /* 0x000000ff76762208 */ /* 0x000fe20001800000 */
[----:B---3--:R-:W-:Y:S01]  /*5910*/  @P2 FMUL.FTZ R121, R149, R121 ;  /* 0x0000007995792220 */ /* 0x008fe20000410000 */
[----:B------:R-:W-:Y:S02]  /*5920*/  @P2 LOP3.LUT P3, RZ, R150, 0xff000000, RZ, 0xc0, !PT ;  /* 0xff00000096ff2812 */ /* 0x000fe4000786c0ff */
[----:B------:R-:W-:Y:S01]  /*5930*/  @P2 F2FP.F16.F32.PACK_AB R118, RZ, R118 ;  /* 0x00000076ff76223e */ /* 0x000fe200000000ff */
[----:B------:R-:W-:Y:S01]  /*5940*/  @P2 FMUL.FTZ R120, R121, R120 ;  /* 0x0000007879782220 */ /* 0x000fe20000410000 */
[----:B------:R-:W-:Y:S02]  /*5950*/  @P2 PRMT R99, R126, 0x7610, R99 ;  /* 0x000076107e632816 */ /* 0x000fe40000000063 */
[----:B------:R-:W-:Y:S01]  /*5960*/  @P2 PRMT R97, R118, 0x7610, R97 ;  /* 0x0000761076612816 */ /* 0x000fe20000000061 */
[----:B-1----:R-:W-:Y:S01]  /*5970*/  @P2 FMUL.FTZ R123, R148, R123 ;  /* 0x0000007b947b2220 */ /* 0x002fe20000410000 */
[----:B------:R-:W-:-:S03]  /*5980*/  @P2 FSEL R120, R120, RZ, P3 ;  /* 0x000000ff78782208 */ /* 0x000fc60001800000 */
[----:B------:R-:W-:Y:S01]  /*5990*/  @P2 FMUL.FTZ R122, R123, R122 ;  /* 0x0000007a7b7a2220 */ /* 0x000fe20000410000 */
[----:B------:R-:W-:Y:S01]  /*59a0*/  @P2 F2FP.F16.F32.PACK_AB R120, RZ, R120 ;  /* 0x00000078ff78223e */ /* 0x000fe200000000ff */
[----:B--2---:R-:W-:-:S03]  /*59b0*/  @P2 FMUL.FTZ R125, R153, R125 ;  /* 0x0000007d997d2220 */ /* 0x004fc60000410000 */
[----:B------:R-:W-:Y:S02]  /*59c0*/  @P2 FSEL R122, R122, RZ, P4 ;  /* 0x000000ff7a7a2208 */ /* 0x000fe40002000000 */
[----:B------:R-:W-:Y:S01]  /*59d0*/  @P2 PRMT R97, R97, 0x5410, R120 ;  /* 0x0000541061612816 */ /* 0x000fe20000000078 */
[----:B------:R-:W-:Y:S01]  /*59e0*/  @P2 FMUL.FTZ R124, R125, R124 ;  /* 0x0000007c7d7c2220 */ /* 0x000fe20000410000 */
[----:B------:R-:W-:-:S04]  /*59f0*/  @P2 F2FP.F16.F32.PACK_AB R122, RZ, R122 ;  /* 0x0000007aff7a223e */ /* 0x000fc800000000ff */
        /* <DEDUP_REMOVED lines=17> */
.L_x_1887:
        /* <DEDUP_REMOVED lines=11> */
[-CC-:B------:R-:W-:Y:S01]  /*5bc0*/  FFMA.FTZ R125, R107, R146.reuse, R145.reuse ;  /* 0x000000926b7d7223 */ /* 0x180fe20000010091 */
[-CC-:B------:R-:W-:Y:S01]  /*5bd0*/  FFMA.FTZ R147, R111, R146.reuse, R145.reuse ;  /* 0x000000926f937223 */ /* 0x180fe20000010091 */
[----:B------:R-:W-:Y:S01]  /*5be0*/  FMUL.FTZ R127, R144, R127 ;  /* 0x0000007f907f7220 */ /* 0x000fe20000410000 */
[-CC-:B------:R-:W-:Y:S01]  /*5bf0*/  FFMA.FTZ R149, R115, R146.reuse, R145.reuse ;  /* 0x0000009273957223 */ /* 0x180fe20000010091 */
[----:B------:R-:W-:Y:S01]  /*5c00*/  FSEL R126, R126, RZ, P1 ;  /* 0x000000ff7e7e7208 */ /* 0x000fe20000800000 */
[-C--:B------:R-:W-:Y:S01]  /*5c10*/  FFMA.FTZ R124, R106, R146.reuse, R145 ;  /* 0x000000926a7c7223 */ /* 0x080fe20000010091 */
[----:B------:R-:W3:Y:S01]  /*5c20*/  @P2 LDC.64 R118, c[0x0][0x408] ;  /* 0x00010200ff762b82 */ /* 0x000ee20000000a00 */
[----:B------:R-:W-:Y:S01]  /*5c30*/  FADD.FTZ R125, R104, -R125 ;  /* 0x8000007d687d7221 */ /* 0x000fe20000010000 */
[----:B------:R-:W-:Y:S01]  /*5c40*/  FADD.FTZ R147, R108, -R147 ;  /* 0x800000936c937221 */ /* 0x000fe20000010000 */
[----:B------:R-:W-:Y:S01]  /*5c50*/  FSEL R127, R127, RZ, P1 ;  /* 0x000000ff7f7f7208 */ /* 0x000fe20000800000 */
[----:B------:R-:W-:Y:S01]  /*5c60*/  FADD.FTZ R157, R112, -R149 ;  /* 0x80000095709d7221 */ /* 0x000fe20000010000 */
[----:B------:R-:W-:Y:S01]  /*5c70*/  FFMA.FTZ R146, R114, R146, R145 ;  /* 0x0000009272927223 */ /* 0x000fe20000010091 */
[----:B------:R-:W-:Y:S01]  /*5c80*/  FMUL.FTZ R149, R144, R147 ;  /* 0x0000009390957220 */ /* 0x000fe20000410000 */
[----:B------:R-:W-:Y:S01]  /*5c90*/  FADD.FTZ R145, R109, -R124 ;  /* 0x8000007c6d917221 */ /* 0x000fe20000010000 */
[----:B-1----:R-:W-:Y:S01]  /*5ca0*/  @P2 FMUL.FTZ R101, R126, R101 ;  /* 0x000000657e652220 */ /* 0x002fe20000410000 */
[----:B------:R-:W1:Y:S01]  /*5cb0*/  @P2 LDC.64 R122, c[0x0][0x408] ;  /* 0x00010200ff7a2b82 */ /* 0x000e620000000a00 */
[C---:B-----5:R-:W-:Y:S01]  /*5cc0*/  FMUL.FTZ R153, R144.reuse, R125 ;  /* 0x0000007d90997220 */ /* 0x060fe20000410000 */
[----:B------:R-:W-:Y:S01]  /*5cd0*/  FADD.FTZ R159, R117, -R146 ;  /* 0x80000092759f7221 */ /* 0x000fe20000010000 */
[----:B------:R-:W-:Y:S01]  /*5ce0*/  @P2 FMUL.FTZ R147, R101, R100 ;  /* 0x0000006465932220 */ /* 0x000fe20000410000 */
[C---:B------:R-:W-:Y:S01]  /*5cf0*/  FMUL.FTZ R152, R144.reuse, R145 ;  /* 0x0000009190987220 */ /* 0x040fe20000410000 */
[C---:B------:R-:W-:Y:S01]  /*5d00*/  FMUL.FTZ R145, R144.reuse, R155 ;  /* 0x0000009b90917220 */ /* 0x040fe20000410000 */
[----:B------:R-:W-:Y:S01]  /*5d10*/  FMUL.FTZ R146, R144, R157 ;  /* 0x0000009d90927220 */ /* 0x000fe20000410000 */
[----:B--2---:R-:W-:Y:S01]  /*5d20*/  @P2 FMUL.FTZ R103, R127, R103 ;  /* 0x000000677f672220 */ /* 0x004fe20000410000 */
[----:B------:R-:W2:Y:S01]  /*5d30*/  @P2 LDC.64 R120, c[0x0][0x408] ;  /* 0x00010200ff782b82 */ /* 0x000ea20000000a00 */
[----:B------:R-:W-:Y:S01]  /*5d40*/  @P2 LOP3.LUT P4, RZ, R150, 0xff00, RZ, 0xc0, !PT ;  /* 0x0000ff0096ff2812 */ /* 0x000fe2000788c0ff */
[----:B------:R-:W-:Y:S01]  /*5d50*/  FMUL.FTZ R144, R144, R159 ;  /* 0x0000009f90907220 */ /* 0x000fe20000410000 */
[----:B------:R-:W-:Y:S01]  /*5d60*/  @P2 FMUL.FTZ R148, R103, R102 ;  /* 0x0000006667942220 */ /* 0x000fe20000410000 */
[----:B------:R-:W-:-:S02]  /*5d70*/  FSEL R102, R153, RZ, P1 ;  /* 0x000000ff99667208 */ /* 0x000fc40000800000 */
[----:B------:R-:W-:Y:S02]  /*5d80*/  FSEL R103, R152, RZ, P1 ;  /* 0x000000ff98677208 */ /* 0x000fe40000800000 */
[----:B------:R-:W4:Y:S01]  /*5d90*/  @P2 LDC.64 R124, c[0x0][0x408] ;  /* 0x00010200ff7c2b82 */ /* 0x000f220000000a00 */
[----:B---3--:R-:W-:Y:S01]  /*5da0*/  @P2 FMUL.FTZ R119, R102, R119 ;  /* 0x0000007766772220 */ /* 0x008fe20000410000 */
[----:B------:R-:W-:Y:S02]  /*5db0*/  FSEL R145, R145, RZ, P1 ;  /* 0x000000ff91917208 */ /* 0x000fe40000800000 */
[----:B------:R-:W-:Y:S01]  /*5dc0*/  FSEL R146, R146, RZ, P1 ;  /* 0x000000ff92927208 */ /* 0x000fe20000800000 */
[----:B------:R-:W-:Y:S01]  /*5dd0*/  @P2 FMUL.FTZ R119, R119, R118 ;  /* 0x0000007677772220 */ /* 0x000fe20000410000 */
[----:B------:R-:W-:Y:S02]  /*5de0*/  FSEL R118, R149, RZ, P1 ;  /* 0x000000ff95767208 */ /* 0x000fe40000800000 */
[----:B------:R-:W3:Y:S01]  /*5df0*/  @P2 LDC.64 R100, c[0x0][0x408] ;  /* 0x00010200ff642b82 */ /* 0x000ee20000000a00 */
[----:B------:R-:W-:-:S02]  /*5e00*/  @P2 LOP3.LUT P3, RZ, R150, 0xff, RZ, 0xc0, !PT ;  /* 0x000000ff96ff2812 */ /* 0x000fc4000786c0ff */
[----:B-1----:R-:W-:Y:S01]  /*5e10*/  @P2 FMUL.FTZ R123, R118, R123 ;  /* 0x0000007b767b2220 */ /* 0x002fe20000410000 */
[----:B------:R-:W-:Y:S02]  /*5e20*/  @P2 LOP3.LUT P5, RZ, R150, 0xff0000, RZ, 0xc0, !PT ;  /* 0x00ff000096ff2812 */ /* 0x000fe400078ac0ff */
[----:B------:R-:W-:Y:S01]  /*5e30*/  @P2 FSEL R148, R148, RZ, P4 ;  /* 0x000000ff94942208 */ /* 0x000fe20002000000 */
[----:B------:R-:W-:Y:S01]  /*5e40*/  @P2 FMUL.FTZ R122, R123, R122 ;  /* 0x0000007a7b7a2220 */ /* 0x000fe20000410000 */
[----:B--2---:R-:W-:Y:S01]  /*5e50*/  @P2 FMUL.FTZ R121, R103, R121 ;  /* 0x0000007967792220 */ /* 0x004fe20000410000 */
[----:B------:R-:W-:Y:S02]  /*5e60*/  @P2 LOP3.LUT P4, RZ, R151, 0xff, RZ, 0xc0, !PT ;  /* 0x000000ff97ff2812 */ /* 0x000fe4000788c0ff */
[----:B------:R-:W-:Y:S01]  /*5e70*/  @P2 FSEL R147, R147, RZ, P3 ;  /* 0x000000ff93932208 */ /* 0x000fe20001800000 */
[----:B------:R-:W-:Y:S01]  /*5e80*/  @P2 FMUL.FTZ R120, R121, R120 ;  /* 0x0000007879782220 */ /* 0x000fe20000410000 */
[----:B------:R-:W-:-:S02]  /*5e90*/  @P2 FSEL R119, R119, RZ, P5 ;  /* 0x000000ff77772208 */ /* 0x000fc40002800000 */
[----:B------:R-:W-:Y:S01]  /*5ea0*/  @P2 LOP3.LUT P3, RZ, R150, 0xff000000, RZ, 0xc0, !PT ;  /* 0xff00000096ff2812 */ /* 0x000fe2000786c0ff */
[----:B----4-:R-:W-:Y:S01]  /*5eb0*/  @P2 FMUL.FTZ R125, R145, R125 ;  /* 0x0000007d917d2220 */ /* 0x010fe20000410000 */
[C---:B------:R-:W-:Y:S02]  /*5ec0*/  @P2 LOP3.LUT P5, RZ, R151.reuse, 0xff00, RZ, 0xc0, !PT ;  /* 0x0000ff0097ff2812 */ /* 0x040fe400078ac0ff */
[----:B------:R-:W-:Y:S01]  /*5ed0*/  @P2 LOP3.LUT P6, RZ, R151, 0xff0000, RZ, 0xc0, !PT ;  /* 0x00ff000097ff2812 */ /* 0x000fe200078cc0ff */
[----:B------:R-:W-:Y:S01]  /*5ee0*/  @P2 FMUL.FTZ R124, R125, R124 ;  /* 0x0000007c7d7c2220 */ /* 0x000fe20000410000 */
[----:B------:R-:W-:Y:S02]  /*5ef0*/  @P2 FSEL R122, R122, RZ, P4 ;  /* 0x000000ff7a7a2208 */ /* 0x000fe40002000000 */
[----:B------:R-:W-:Y:S01]  /*5f00*/  @P2 F2FP.F16.F32.PACK_AB R147, RZ, R147 ;  /* 0x00000093ff93223e */ /* 0x000fe200000000ff */
[----:B---3--:R-:W-:Y:S01]  /*5f10*/  @P2 FMUL.FTZ R101, R146, R101 ;  /* 0x0000006592652220 */ /* 0x008fe20000410000 */
[----:B------:R-:W-:-:S02]  /*5f20*/  @P2 F2FP.F16.F32.PACK_AB R119, RZ, R119 ;  /* 0x00000077ff77223e */ /* 0x000fc400000000ff */
[----:B------:R-:W-:Y:S01]  /*5f30*/  @P2 FSEL R120, R120, RZ, P3 ;  /* 0x000000ff78782208 */ /* 0x000fe20001800000 */
[----:B------:R-:W-:Y:S01]  /*5f40*/  @P2 FMUL.FTZ R100, R101, R100 ;  /* 0x0000006465642220 */ /* 0x000fe20000410000 */
[----:B------:R-:W-:Y:S02]  /*5f50*/  @P2 FSEL R124, R124, RZ, P5 ;  /* 0x000000ff7c7c2208 */ /* 0x000fe40002800000 */
[----:B------:R-:W-:Y:S02]  /*5f60*/  @P2 F2FP.F16.F32.PACK_AB R122, RZ, R122 ;  /* 0x0000007aff7a223e */ /* 0x000fe400000000ff */
[----:B------:R-:W-:Y:S02]  /*5f70*/  @P2 FSEL R100, R100, RZ, P6 ;  /* 0x000000ff64642208 */ /* 0x000fe40003000000 */
[----:B------:R-:W-:Y:S02]  /*5f80*/  @P2 F2FP.F16.F32.PACK_AB R148, RZ, R148 ;  /* 0x00000094ff94223e */ /* 0x000fe400000000ff */
[----:B------:R-:W-:-:S02]  /*5f90*/  @P2 F2FP.F16.F32.PACK_AB R120, RZ, R120 ;  /* 0x00000078ff78223e */ /* 0x000fc400000000ff */
[----:B------:R-:W-:Y:S02]  /*5fa0*/  @P2 F2FP.F16.F32.PACK_AB R124, RZ, R124 ;  /* 0x0000007cff7c223e */ /* 0x000fe400000000ff */
[----:B------:R-:W-:Y:S02]  /*5fb0*/  @P2 F2FP.F16.F32.PACK_AB R121, RZ, R100 ;  /* 0x00000064ff79223e */ /* 0x000fe400000000ff */
[----:B------:R-:W-:Y:S02]  /*5fc0*/  @P2 PRMT R96, R147, 0x7610, R96 ;  /* 0x0000761093602816 */ /* 0x000fe40000000060 */
[----:B------:R-:W-:Y:S02]  /*5fd0*/  FSEL R123, R144, RZ, P1 ;  /* 0x000000ff907b7208 */ /* 0x000fe40000800000 */
[----:B------:R-:W-:Y:S02]  /*5fe0*/  @P2 PRMT R97, R119, 0x7610, R97 ;  /* 0x0000761077612816 */ /* 0x000fe40000000061 */
[----:B------:R-:W-:-:S02]  /*5ff0*/  @P2 PRMT R98, R122, 0x7610, R98 ;  /* 0x000076107a622816 */ /* 0x000fc40000000062 */
[----:B------:R-:W-:Y:S02]  /*6000*/  F2FP.F16.F32.PACK_AB R101, R103, R102 ;  /* 0x000000666765723e */ /* 0x000fe400000000ff */
        /* <DEDUP_REMOVED lines=16> */
.L_x_1890:
[----:B-1----:R-:W1:Y:S01]  /*6110*/  @P2 LDC.64 R118, c[0x0][0x408] ;  /* 0x00010200ff762b82 */ /* 0x002e620000000a00 */
        /* <DEDUP_REMOVED lines=23> */
.L_x_1892:
[----:B------:R-:W-:Y:S05]  /*6290*/  BSYNC.RECONVERGENT B2 ;  /* 0x0000000000027941 */ /* 0x000fea0003800200 */
.L_x_1891:
        /* <DEDUP_REMOVED lines=13> */
.L_x_1894:
[----:B------:R-:W-:Y:S05]  /*6370*/  BSYNC.RECONVERGENT B2 ;  /* 0x0000000000027941 */ /* 0x000fea0003800200 */
.L_x_1893:
        /* <DEDUP_REMOVED lines=13> */
.L_x_1896:
[----:B------:R-:W-:Y:S05]  /*6450*/  BSYNC.RECONVERGENT B2 ;  /* 0x0000000000027941 */ /* 0x000fea0003800200 */
.L_x_1895:
        /* <DEDUP_REMOVED lines=13> */
.L_x_1898:
[----:B------:R-:W-:Y:S05]  /*6530*/  BSYNC.RECONVERGENT B2 ;  /* 0x0000000000027941 */ /* 0x000fea0003800200 */
.L_x_1897:
        /* <DEDUP_REMOVED lines=13> */
.L_x_1900:
[----:B------:R-:W-:Y:S05]  /*6610*/  BSYNC.RECONVERGENT B2 ;  /* 0x0000000000027941 */ /* 0x000fea0003800200 */
.L_x_1899:
        /* <DEDUP_REMOVED lines=13> */
.L_x_1902:
[----:B------:R-:W-:Y:S05]  /*66f0*/  BSYNC.RECONVERGENT B2 ;  /* 0x0000000000027941 */ /* 0x000fea0003800200 */
.L_x_1901:
        /* <DEDUP_REMOVED lines=13> */
.L_x_1904:
[----:B------:R-:W-:Y:S05]  /*67d0*/  BSYNC.RECONVERGENT B2 ;  /* 0x0000000000027941 */ /* 0x000fea0003800200 */
.L_x_1903:
[----:B------:R-:W-:-:S04]  /*67e0*/  @P2 F2FP.F16.F32.PACK_AB R118, RZ, R118 ;  /* 0x00000076ff76223e */ /* 0x000fc800000000ff */
[----:B------:R-:W-:-:S07]  /*67f0*/  @P2 PRMT R99, R99, 0x5410, R118 ;  /* 0x0000541063632816 */ /* 0x000fce0000000076 */
.L_x_1889:
[----:B------:R-:W-:Y:S05]  /*6800*/  BSYNC.RECONVERGENT B1 ;  /* 0x0000000000017941 */ /* 0x000fea0003800200 */
.L_x_1886:
        /* <DEDUP_REMOVED lines=12> */
.L_x_1843:
[----:B------:R-:W-:Y:S05]  /*68d0*/  BSYNC B0 ;  /* 0x0000000000007941 */ /* 0x000fea0003800000 */
.L_x_1842:
[----:B0-----:R-:W0:Y:S01]  /*68e0*/  S2R R3, SR_CgaCtaId ;  /* 0x0000000000037919 */ /* 0x001e220000008800 */
        /* <DEDUP_REMOVED lines=65> */
[----:B0-----:R-:W-:Y:S01]  /*6d00*/  FADD.FTZ R13, R5, R8 ;  /* 0x00000008050d7221 */ /* 0x001fe20000010000 */
[----:B------:R-:W-:Y:S02]  /*6d10*/  IMAD R5, R24, UR4, RZ ;  /* 0x0000000418057c24 */ /* 0x000fe4000f8e02ff */
[----:B------:R-:W-:Y:S01]  /*6d20*/  STS.128 [R143+0x400], R56 ;  /* 0x000400388f007388 */ /* 0x000fe20000000c00 */
[----:B---3--:R-:W-:Y:S02]  /*6d30*/  FADD.FTZ R15, R6, R15 ;  /* 0x0000000f060f7221 */ /* 0x008fe40000010000 */
[----:B------:R-:W-:Y:S01]  /*6d40*/  IADD3 R5, P0, PT, R5, R140, RZ ;  /* 0x0000008c05057210 */ /* 0x000fe20007f1e0ff */
[----:B------:R-:W-:Y:S01]  /*6d50*/  STS.128 [R143+0x410], R92 ;  /* 0x0004105c8f007388 */ /* 0x000fe20000000c00 */
[----:B----4-:R-:W-:Y:S02]  /*6d60*/  FADD.FTZ R7, R7, R10 ;  /* 0x0000000a07077221 */ /* 0x010fe40000010000 */
[----:B------:R-:W-:Y:S01]  /*6d70*/  IADD3.X R2, PT, PT, RZ, RZ, RZ, P0, !PT ;  /* 0x000000ffff027210 */ /* 0x000fe200007fe4ff */
[----:B------:R-:W-:Y:S01]  /*6d80*/  STS.128 [R143+0x800], R88 ;  /* 0x000800588f007388 */ /* 0x000fe20000000c00 */
[----:B------:R-:W-:-:S02]  /*6d90*/  SHF.L.U32 R4, R5, 0x2, RZ ;  /* 0x0000000205047819 */ /* 0x000fc400000006ff */
[----:B------:R-:W-:Y:S01]  /*6da0*/  SHF.L.U64.HI R5, R5, 0x2, R2 ;  /* 0x0000000205057819 */ /* 0x000fe20000010202 */
[----:B------:R-:W-:Y:S01]  /*6db0*/  STS.128 [R143+0x810], R84 ;  /* 0x000810548f007388 */ /* 0x000fe20000000c00 */
[----:B------:R-:W-:Y:S01]  /*6dc0*/  BAR.SYNC.DEFER_BLOCKING 0x0 ;  /* 0x0000000000007b1d */ /* 0x000fe20000010000 */
[C---:B------:R-:W-:Y:S02]  /*6dd0*/  IADD3 R2, P0, PT, R4.reuse, UR18, RZ ;  /* 0x0000001204027c10 */ /* 0x040fe4000ff1e0ff */
[----:B------:R-:W-:Y:S02]  /*6de0*/  IADD3 R4, P1, PT, R4, UR16, RZ ;  /* 0x0000001004047c10 */ /* 0x000fe4000ff3e0ff */
[C---:B------:R-:W-:Y:S02]  /*6df0*/  IADD3.X R3, PT, PT, R5.reuse, UR19, RZ, P0, !PT ;  /* 0x0000001305037c10 */ /* 0x040fe400087fe4ff */
        /* <DEDUP_REMOVED lines=62> */
.L_x_1847:
[----:B------:R-:W-:Y:S01]  /*71e0*/  HFMA2 R140, -RZ, RZ, 0, 5.9604644775390625e-08 ;  /* 0x00000001ff8c7431 */ /* 0x000fe200000001ff */
[----:B------:R-:W-:Y:S01]  /*71f0*/  BSSY B1, `(.L_x_1906) ;  /* 0x0000007000017945 */ /* 0x000fe20003800000 */
[----:B------:R-:W-:Y:S02]  /*7200*/  MOV R141, R119 ;  /* 0x00000077008d7202 */ /* 0x000fe40000000f00 */
[----:B------:R-:W-:Y:S02]  /*7210*/  MOV R143, 0x1f ;  /* 0x0000001f008f7802 */ /* 0x000fe40000000f00 */
[----:B------:R-:W-:-:S07]  /*7220*/  MOV R126, 0xffffffff ;  /* 0xffffffff007e7802 */ /* 0x000fce0000000f00 */
[----:B0----5:R-:W-:Y:S05]  /*7230*/  WARPSYNC.COLLECTIVE R126, `(.L_x_1907) ;  /* 0x000000007e087348 */ /* 0x021fea0003c00000 */
[----:B------:R1:W2:Y:S02]  /*7240*/  SHFL.BFLY P0, R127, R141, R140, R143 ;  /* 0x0c00008c8d7f7389 */ /* 0x0002a4000000008f */
[----:B012--5:R-:W-:Y:S05]  /*7250*/  ENDCOLLECTIVE ;  /* 0x000000000000791b */ /* 0x027fea0003800000 */
.L_x_1907:
[----:B------:R-:W-:Y:S05]  /*7260*/  BSYNC B1 ;  /* 0x0000000000017941 */ /* 0x000fea0003800000 */
.L_x_1906:
        /* <DEDUP_REMOVED lines=8> */
.L_x_1908:
[----:B------:R-:W-:Y:S01]  /*72f0*/  FADD.FTZ R120, R120, R119 ;  /* 0x0000007778787221 */ /* 0x000fe20000010000 */
[----:B------:R-:W-:-:S04]  /*7300*/  HFMA2 R140, -RZ, RZ, 0, 1.1920928955078125e-07 ;  /* 0x00000002ff8c7431 */ /* 0x000fc800000001ff */
[----:B------:R-:W-:Y:S02]  /*7310*/  MOV R141, R120 ;  /* 0x00000078008d7202 */ /* 0x000fe40000000f00 */
[----:B------:R-:W-:-:S07]  /*7320*/  MOV R121, R127 ;  /* 0x0000007f00797202 */ /* 0x000fce0000000f00 */
[----:B------:R-:W-:Y:S05]  /*7330*/  WARPSYNC.COLLECTIVE R126, `(.L_x_1909) ;  /* 0x000000007e087348 */ /* 0x000fea0003c00000 */
[----:B------:R0:W1:Y:S02]  /*7340*/  SHFL.BFLY P0, R127, R141, R140, R143 ;  /* 0x0c00008c8d7f7389 */ /* 0x000064000000008f */
[----:B01----:R-:W-:Y:S05]  /*7350*/  ENDCOLLECTIVE ;  /* 0x000000000000791b */ /* 0x003fea0003800000 */
.L_x_1909:
[----:B------:R-:W-:-:S05]  /*7360*/  FADD.FTZ R121, R121, R118 ;  /* 0x0000007679797221 */ /* 0x000fca0000010000 */
[----:B------:R-:W-:Y:S02]  /*7370*/  MOV R141, R121 ;  /* 0x00000079008d7202 */ /* 0x000fe40000000f00 */
[----:B------:R-:W-:-:S07]  /*7380*/  MOV R123, R127 ;  /* 0x0000007f007b7202 */ /* 0x000fce0000000f00 */
[----:B------:R-:W-:Y:S05]  /*7390*/  WARPSYNC.COLLECTIVE R126, `(.L_x_1910) ;  /* 0x000000007e087348 */ /* 0x000fea0003c00000 */
[----:B------:R0:W1:Y:S02]  /*73a0*/  SHFL.BFLY P0, R127, R141, R140, R143 ;  /* 0x0c00008c8d7f7389 */ /* 0x000064000000008f */
[----:B01----:R-:W-:Y:S05]  /*73b0*/  ENDCOLLECTIVE ;  /* 0x000000000000791b */ /* 0x003fea0003800000 */
.L_x_1910:
[----:B------:R-:W-:Y:S01]  /*73c0*/  FADD.FTZ R123, R120, R123 ;  /* 0x0000007b787b7221 */ /* 0x000fe20000010000 */
[----:B------:R-:W-:-:S04]  /*73d0*/  HFMA2 R140, -RZ, RZ, 0, 2.384185791015625e-07 ;  /* 0x00000004ff8c7431 */ /* 0x000fc800000001ff */
[----:B------:R-:W-:Y:S02]  /*73e0*/  MOV R141, R123 ;  /* 0x0000007b008d7202 */ /* 0x000fe40000000f00 */
[----:B------:R-:W-:-:S07]  /*73f0*/  MOV R122, R127 ;  /* 0x0000007f007a7202 */ /* 0x000fce0000000f00 */
[----:B------:R-:W-:Y:S05]  /*7400*/  WARPSYNC.COLLECTIVE R126, `(.L_x_1911) ;  /* 0x000000007e087348 */ /* 0x000fea0003c00000 */
[----:B------:R0:W1:Y:S02]  /*7410*/  SHFL.BFLY P0, R127, R141, R140, R143 ;  /* 0x0c00008c8d7f7389 */ /* 0x000064000000008f */
[----:B01----:R-:W-:Y:S05]  /*7420*/  ENDCOLLECTIVE ;  /* 0x000000000000791b */ /* 0x003fea0003800000 */
.L_x_1911:
[----:B------:R-:W-:-:S05]  /*7430*/  FADD.FTZ R122, R121, R122 ;  /* 0x0000007a797a7221 */ /* 0x000fca0000010000 */
[----:B------:R-:W-:Y:S02]  /*7440*/  MOV R141, R122 ;  /* 0x0000007a008d7202 */ /* 0x000fe40000000f00 */
[----:B------:R-:W-:-:S07]  /*7450*/  MOV R124, R127 ;  /* 0x0000007f007c7202 */ /* 0x000fce0000000f00 */
[----:B------:R-:W-:Y:S05]  /*7460*/  WARPSYNC.COLLECTIVE R126, `(.L_x_1912) ;  /* 0x000000007e087348 */ /* 0x000fea0003c00000 */
[----:B------:R0:W1:Y:S02]  /*7470*/  SHFL.BFLY P0, R127, R141, R140, R143 ;  /* 0x0c00008c8d7f7389 */ /* 0x000064000000008f */
[----:B01----:R-:W-:Y:S05]  /*7480*/  ENDCOLLECTIVE ;  /* 0x000000000000791b */ /* 0x003fea0003800000 */
.L_x_1912:
[----:B------:R-:W-:Y:S01]  /*7490*/  FADD.FTZ R124, R123, R124 ;  /* 0x0000007c7b7c7221 */ /* 0x000fe20000010000 */
[----:B------:R-:W-:-:S04]  /*74a0*/  HFMA2 R140, -RZ, RZ, 0, 4.76837158203125e-07 ;  /* 0x00000008ff8c7431 */ /* 0x000fc800000001ff */
[----:B------:R-:W-:Y:S02]  /*74b0*/  MOV R141, R124 ;  /* 0x0000007c008d7202 */ /* 0x000fe40000000f00 */
[----:B------:R-:W-:-:S07]  /*74c0*/  MOV R125, R127 ;  /* 0x0000007f007d7202 */ /* 0x000fce0000000f00 */
[----:B------:R-:W-:Y:S05]  /*74d0*/  WARPSYNC.COLLECTIVE R126, `(.L_x_1913) ;  /* 0x000000007e087348 */ /* 0x000fea0003c00000 */
[----:B------:R0:W1:Y:S02]  /*74e0*/  SHFL.BFLY P0, R127, R141, R140, R143 ;  /* 0x0c00008c8d7f7389 */ /* 0x000064000000008f */
[----:B01----:R-:W-:Y:S05]  /*74f0*/  ENDCOLLECTIVE ;  /* 0x000000000000791b */ /* 0x003fea0003800000 */
.L_x_1913:
[----:B------:R-:W-:-:S05]  /*7500*/  FADD.FTZ R125, R122, R125 ;  /* 0x0000007d7a7d7221 */ /* 0x000fca0000010000 */
[----:B------:R-:W-:Y:S02]  /*7510*/  MOV R141, R125 ;  /* 0x0000007d008d7202 */ /* 0x000fe40000000f00 */
[----:B------:R-:W-:-:S07]  /*7520*/  MOV R119, R127 ;  /* 0x0000007f00777202 */ /* 0x000fce0000000f00 */
[----:B------:R-:W-:Y:S05]  /*7530*/  WARPSYNC.COLLECTIVE R126, `(.L_x_1914) ;  /* 0x000000007e087348 */ /* 0x000fea0003c00000 */
[----:B------:R0:W1:Y:S02]  /*7540*/  SHFL.BFLY P0, R127, R141, R140, R143 ;  /* 0x0c00008c8d7f7389 */ /* 0x000064000000008f */
[----:B01----:R-:W-:Y:S05]  /*7550*/  ENDCOLLECTIVE ;  /* 0x000000000000791b */ /* 0x003fea0003800000 */
.L_x_1914:
[----:B------:R-:W-:Y:S01]  /*7560*/  FADD.FTZ R119, R124, R119 ;  /* 0x000000777c777221 */ /* 0x000fe20000010000 */
[----:B------:R-:W-:-:S04]  /*7570*/  HFMA2 R140, -RZ, RZ, 0, 9.5367431640625e-07 ;  /* 0x00000010ff8c7431 */ /* 0x000fc800000001ff */
[----:B------:R-:W-:Y:S02]  /*7580*/  MOV R141, R119 ;  /* 0x00000077008d7202 */ /* 0x000fe40000000f00 */
[----:B------:R-:W-:-:S07]  /*7590*/  MOV R118, R127 ;  /* 0x0000007f00767202 */ /* 0x000fce0000000f00 */
[----:B------:R-:W-:Y:S05]  /*75a0*/  WARPSYNC.COLLECTIVE R126, `(.L_x_1915) ;  /* 0x000000007e087348 */ /* 0x000fea0003c00000 */
[----:B------:R0:W1:Y:S02]  /*75b0*/  SHFL.BFLY P0, R127, R141, R140, R143 ;  /* 0x0c00008c8d7f7389 */ /* 0x000064000000008f */
[----:B01----:R-:W-:Y:S05]  /*75c0*/  ENDCOLLECTIVE ;  /* 0x000000000000791b */ /* 0x003fea0003800000 */
.L_x_1915:
[----:B------:R-:W-:-:S05]  /*75d0*/  FADD.FTZ R118, R125, R118 ;  /* 0x000000767d767221 */ /* 0x000fca0000010000 */
[----:B------:R-:W-:Y:S02]  /*75e0*/  MOV R141, R118 ;  /* 0x00000076008d7202 */ /* 0x000fe40000000f00 */
[----:B------:R-:W-:-:S07]  /*75f0*/  MOV R120, R127 ;  /* 0x0000007f00787202 */ /* 0x000fce0000000f00 */
[----:B------:R-:W-:Y:S05]  /*7600*/  WARPSYNC.COLLECTIVE R126, `(.L_x_1916) ;  /* 0x000000007e087348 */ /* 0x000fea0003c00000 */
[----:B------:R0:W1:Y:S02]  /*7610*/  SHFL.BFLY P0, R127, R141, R140, R143 ;  /* 0x0c00008c8d7f7389 */ /* 0x000064000000008f */
[----:B01----:R-:W-:Y:S05]  /*7620*/  ENDCOLLECTIVE ;  /* 0x000000000000791b */ /* 0x003fea0003800000 */
.L_x_1916:
[----:B------:R-:W-:Y:S01]  /*7630*/  MOV R121, R127 ;  /* 0x0000007f00797202 */ /* 0x000fe20000000f00 */
[----:B------:R-:W-:Y:S06]  /*7640*/  BRA `(.L_x_1917) ;  /* 0xffffffa4001c7947 */ /* 0x000fec000383ffff */
.L_x_1918:
        /* <DEDUP_REMOVED lines=11> */
.L_x_14444:


//--------------------- .text._ZN10layer_norm13ln_bwd_kernelINS_13Kernel_traitsI6__halfS2_S2_S2_fjLj768ELj1ELj4ELj1ELj16ENS_18Kernel_traits_baseILj768ES2_S2_S2_S2_fjLj128EEEEELb1ELb1ELb0ELb0EEEvNS_9BwdParamsE --------------------------
	.section	.text._ZN10layer_norm13ln_bwd_kernelINS_13Kernel_traitsI6__halfS2_S2_S2_fjLj768ELj1ELj4ELj1ELj16ENS_18Kernel_traits_baseILj768ES2_S2_S2_S2_fjLj128EEEEELb1ELb1ELb0ELb0EEEvNS_9BwdParamsE,"ax",@progbits
	.align	128
        .global         _ZN10layer_norm13ln_bwd_kernelINS_13Kernel_traitsI6__halfS2_S2_S2_fjLj768ELj1ELj4ELj1ELj16ENS_18Kernel_traits_baseILj768ES2_S2_S2_S2_fjLj128EEEEELb1ELb1ELb0ELb0EEEvNS_9BwdParamsE
        .type           _ZN10layer_norm13ln_bwd_kernelINS_13Kernel_traitsI6__halfS2_S2_S2_fjLj768ELj1ELj4ELj1ELj16ENS_18Kernel_traits_baseILj768ES2_S2_S2_S2_fjLj128EEEEELb1ELb1ELb0ELb0EEEvNS_9BwdParamsE,@function
        .size           _ZN10layer_norm13ln_bwd_kernelINS_13Kernel_traitsI6__halfS2_S2_S2_fjLj768ELj1ELj4ELj1ELj16ENS_18Kernel_traits_baseILj768ES2_S2_S2_S2_fjLj128EEEEELb1ELb1ELb0ELb0EEEvNS_9BwdParamsE,(.L_x_14445 - _ZN10layer_norm13ln_bwd_kernelINS_13Kernel_traitsI6__halfS2_S2_S2_fjLj768ELj1ELj4ELj1ELj16ENS_18Kernel_traits_baseILj768ES2_S2_S2_S2_fjLj128EEEEELb1ELb1ELb0ELb0EEEvNS_9BwdParamsE)
        .other          _ZN10layer_norm13ln_bwd_kernelINS_13Kernel_traitsI6__halfS2_S2_S2_fjLj768ELj1ELj4ELj1ELj16ENS_18Kernel_traits_baseILj768ES2_S2_S2_S2_fjLj128EEEEELb1ELb1ELb0ELb0EEEvNS_9BwdParamsE,@"STO_CUDA_ENTRY STV_DEFAULT"
_ZN10layer_norm13ln_bwd_kernelINS_13Kernel_traitsI6__halfS2_S2_S2_fjLj768ELj1ELj4ELj1ELj16ENS_18Kernel_traits_baseILj768ES2_S2_S2_S2_fjLj128EEEEELb1ELb1ELb0ELb0EEEvNS_9BwdParamsE:
.text._ZN10layer_norm13ln_bwd_kernelINS_13Kernel_traitsI6__halfS2_S2_S2_fjLj768ELj1ELj4ELj1ELj16ENS_18Kernel_traits_baseILj768ES2_S2_S2_S2_fjLj128EEEEELb1ELb1ELb0ELb0EEEvNS_9BwdParamsE:
        /* <DEDUP_REMOVED lines=27> */
[----:B--2---:R-:W5:Y:S01]  /*01b0*/  @P1 LDG.E.128 R44, desc[UR6][R8.64] ;  /* 0x00000006082c1981 */ /* 0x004f62000c1e1d00 */
[C---:B----4-:R-:W-:Y:S01]  /*01c0*/  @P1 IMAD.WIDE.U32 R10, R17.reuse, 0x10, R10 ;  /* 0x00000010110a1825 */ /* 0x050fe200078e000a */
[----:B------:R-:W-:Y:S01]  /*01d0*/  @P1 IADD3 R17, PT, PT, R17, 0x20, RZ ;  /* 0x0000002011111810 */ /* 0x000fe20007ffe0ff */
[----:B------:R-:W0:Y:S03]  /*01e0*/  @P0 LDC.64 R4, c[0x0][0x3d0] ;  /* 0x0000f400ff040b82 */ /* 0x000e260000000a00 */
[----:B------:R-:W5:Y:S01]  /*01f0*/  @P1 LDG.E.128 R48, desc[UR6][R10.64] ;  /* 0x000000060a301981 */ /* 0x000f62000c1e1d00 */
[----:B---3--:R-:W-:-:S04]  /*0200*/  @P2 IMAD.WIDE.U32 R12, R17, 0x10, R12 ;  /* 0x00000010110c2825 */ /* 0x008fc800078e000c */
[----:B------:R-:W2:Y:S01]  /*0210*/  @P0 LDC.64 R6, c[0x0][0x3e8] ;  /* 0x0000fa00ff060b82 */ /* 0x000ea20000000a00 */
[----:B------:R-:W5:Y:S01]  /*0220*/  @P2 LDG.E.128 R52, desc[UR6][R12.64] ;  /* 0x000000060c342981 */ /* 0x000f62000c1e1d00 */
[----:B-1----:R-:W-:-:S05]  /*0230*/  @P2 IMAD.WIDE.U32 R14, R17, 0x10, R14 ;  /* 0x00000010110e2825 */ /* 0x002fca00078e000e */
[----:B------:R-:W5:Y:S01]  /*0240*/  @P2 LDG.E.128 R56, desc[UR6][R14.64] ;  /* 0x000000060e382981 */ /* 0x000f62000c1e1d00 */
[----:B------:R-:W-:Y:S01]  /*0250*/  USHF.L.U32 UR4, UR5, 0x2, URZ ;  /* 0x0000000205047899 */ /* 0x000fe200080006ff */
[----:B0-----:R-:W-:-:S05]  /*0260*/  @P0 IMAD.WIDE.U32 R4, R3, 0x10, R4 ;  /* 0x0000001003040825 */ /* 0x001fca00078e0004 */
[----:B------:R0:W5:Y:S01]  /*0270*/  @P0 LDG.E.128 R36, desc[UR6][R4.64] ;  /* 0x0000000604240981 */ /* 0x000162000c1e1d00 */
[----:B--2---:R-:W-:-:S05]  /*0280*/  @P0 IMAD.WIDE.U32 R6, R3, 0x10, R6 ;  /* 0x0000001003060825 */ /* 0x004fca00078e0006 */
[----:B------:R1:W5:Y:S01]  /*0290*/  @P0 LDG.E.128 R40, desc[UR6][R6.64] ;  /* 0x0000000606280981 */ /* 0x000362000c1e1d00 */
[----:B0-----:R-:W-:-:S04]  /*02a0*/  SHF.R.U32.HI R5, RZ, 0x5, R16 ;  /* 0x00000005ff057819 */ /* 0x001fc80000011610 */
[----:B------:R-:W-:-:S04]  /*02b0*/  LOP3.LUT R5, R5, UR4, RZ, 0xfc, !PT ;  /* 0x0000000405057c12 */ /* 0x000fc8000f8efcff */
        /* <DEDUP_REMOVED lines=38> */
[----:B-1----:R-:W-:Y:S06]  /*0520*/  @P0 BRA `(.L_x_1920) ;  /* 0x0000007400200947 */ /* 0x002fec0003800000 */
[----:B------:R-:W0:Y:S01]  /*0530*/  LDCU.64 UR8, c[0x0][0x3e0] ;  /* 0x00007c00ff0877ac */ /* 0x000e220008000a00 */
[----:B------:R-:W1:Y:S01]  /*0540*/  LDC.U8 R4, c[0x0][0x410] ;  /* 0x00010400ff047b82 */ /* 0x000e620000000000 */
        /* <DEDUP_REMOVED lines=38> */
.L_x_1950:
[----:B0-----:R-:W0:Y:S08]  /*07b0*/  LDC.64 R148, c[0x0][0x3c0] ;  /* 0x0000f000ff947b82 */ /* 0x001e300000000a00 */
        /* <DEDUP_REMOVED lines=14> */
[----:B------:R-:W-:Y:S02]  /*08a0*/  ISETP.NE.AND P6, PT, R4, RZ, PT ;  /* 0x000000ff0400720c */ /* 0x000fe40003fc5270 */
[----:B------:R-:W-:Y:S02]  /*08b0*/  CS2R R186, SRZ ;  /* 0x0000000000ba7805 */ /* 0x000fe4000001ff00 */
[----:B------:R-:W-:-:S02]  /*08c0*/  ISETP.GE.U32.AND P4, PT, R2, 0x40, PT ;  /* 0x000000400200780c */ /* 0x000fc40003f86070 */
[----:B------:R-:W-:Y:S02]  /*08d0*/  SHF.R.S32.HI R155, RZ, 0x1f, R154 ;  /* 0x0000001fff9b7819 */ /* 0x000fe4000001149a */
[----:B------:R-:W-:Y:S02]  /*08e0*/  ISETP.GE.U32.AND P3, PT, R2, 0x60, PT ;  /* 0x000000600200780c */ /* 0x000fe40003f66070 */
[----:B------:R-:W-:Y:S02]  /*08f0*/  LEA.HI R154, R155, R154, RZ, 0x3 ;  /* 0x0000009a9b9a7211 */ /* 0x000fe400078f18ff */
[----:B------:R-:W-:Y:S02]  /*0900*/  ISETP.NE.AND.EX P1, PT, RZ, UR11, PT, P1 ;  /* 0x0000000bff007c0c */ /* 0x000fe4000bf25310 */
[----:B------:R-:W-:-:S04]  /*0910*/  LEA.HI.SX32 R174, R154, R3, 0x1d ;  /* 0x000000039aae7211 */ /* 0x000fc800078feaff */
[----:B------:R-:W-:Y:S02]  /*0920*/  MOV R185, R174 ;  /* 0x000000ae00b97202 */ /* 0x000fe40000000f00 */
[----:B---3--:R-:W-:Y:S01]  /*0930*/  FSEL R184, R148, RZ, !P6 ;  /* 0x000000ff94b87208 */ /* 0x008fe20007000000 */
[----:B0-----:R-:W-:Y:S06]  /*0940*/  @!P5 BRA `(.L_x_1922) ;  /* 0x00000004007cd947 */ /* 0x001fec0003800000 */
        /* <DEDUP_REMOVED lines=14> */
[--C-:B------:R-:W-:Y:S02]  /*0a30*/  HADD2.F32 R148, -RZ, R39.reuse.H0_H0 ;  /* 0x20000027ff947230 */ /* 0x100fe40000004100 */
[----:B------:R-:W-:Y:S02]  /*0a40*/  HADD2.F32 R150, -RZ, R39.H1_H1 ;  /* 0x30000027ff967230 */ /* 0x000fe40000004100 */
[--C-:B---3--:R-:W-:Y:S02]  /*0a50*/  HADD2.F32 R17, -RZ, R8.reuse.H0_H0 ;  /* 0x20000008ff117230 */ /* 0x108fe40000004100 */
[----:B------:R-:W-:Y:S02]  /*0a60*/  HADD2.F32 R19, -RZ, R8.H1_H1 ;  /* 0x30000008ff137230 */ /* 0x000fe40000004100 */
[----:B------:R-:W-:Y:S02]  /*0a70*/  HADD2.F32 R8, -RZ, R36.H0_H0 ;  /* 0x20000024ff087230 */ /* 0x000fe40000004100 */
[----:B------:R-:W-:Y:S01]  /*0a80*/  FADD.FTZ R17, -R184, R17 ;  /* 0x00000011b8117221 */ /* 0x000fe20000010100 */
[----:B------:R-:W-:-:S02]  /*0a90*/  HADD2.F32 R149, -RZ, R9.H0_H0 ;  /* 0x20000009ff957230 */ /* 0x000fc40000004100 */
[--C-:B----4-:R-:W-:Y:S02]  /*0aa0*/  HADD2.F32 R7, -RZ, R12.reuse.H0_H0 ;  /* 0x2000000cff077230 */ /* 0x110fe40000004100 */
[----:B------:R-:W-:Y:S01]  /*0ab0*/  FADD.FTZ R19, -R184, R19 ;  /* 0x00000013b8137221 */ /* 0x000fe20000010100 */
[----:B------:R-:W-:Y:S02]  /*0ac0*/  HADD2.F32 R151, -RZ, R9.H1_H1 ;  /* 0x30000009ff977230 */ /* 0x000fe40000004100 */
[----:B-----5:R-:W-:Y:S01]  /*0ad0*/  FMUL.FTZ R173, R176, R17 ;  /* 0x00000011b0ad7220 */ /* 0x020fe20000410000 */
[----:B------:R-:W-:Y:S02]  /*0ae0*/  HADD2.F32 R12, -RZ, R12.H1_H1 ;  /* 0x3000000cff0c7230 */ /* 0x000fe40000004100 */
[----:B------:R-:W-:Y:S01]  /*0af0*/  FMUL.FTZ R6, R8, R7 ;  /* 0x0000000708067220 */ /* 0x000fe20000410000 */
[----:B------:R-:W-:Y:S02]  /*0b00*/  HADD2.F32 R9, -RZ, R36.H1_H1 ;  /* 0x30000024ff097230 */ /* 0x000fe40000004100 */
[----:B------:R-:W-:Y:S01]  /*0b10*/  FMUL.FTZ R8, R176, R19 ;  /* 0x00000013b0087220 */ /* 0x000fe20000410000 */
[----:B------:R-:W-:Y:S01]  /*0b20*/  FADD.FTZ R149, -R184, R149 ;  /* 0x00000095b8957221 */ /* 0x000fe20000010100 */
[----:B------:R-:W-:-:S02]  /*0b30*/  HADD2.F32 R185, -RZ, R10.H1_H1 ;  /* 0x3000000affb97230 */ /* 0x000fc40000004100 */
[----:B------:R-:W-:Y:S01]  /*0b40*/  FADD.FTZ R151, -R184, R151 ;  /* 0x00000097b8977221 */ /* 0x000fe20000010100 */
[----:B------:R-:W-:Y:S02]  /*0b50*/  HADD2.F32 R153, -RZ, R10.H0_H0 ;  /* 0x2000000aff997230 */ /* 0x000fe40000004100 */
[----:B------:R-:W-:Y:S01]  /*0b60*/  FADD.FTZ R84, R84, R7 ;  /* 0x0000000754547221 */ /* 0x000fe20000010000 */
[--C-:B------:R-:W-:Y:S02]  /*0b70*/  HADD2.F32 R187, -RZ, R11.reuse.H0_H0 ;  /* 0x2000000bffbb7230 */ /* 0x100fe40000004100 */
        /* <DEDUP_REMOVED lines=8> */
[C---:B------:R-:W-:Y:S01]  /*0c00*/  FMUL.FTZ R9, R176.reuse, R149 ;  /* 0x00000095b0097220 */ /* 0x040fe20000410000 */
[----:B------:R-:W-:Y:S02]  /*0c10*/  HADD2.F32 R13, -RZ, R37.H1_H1 ;  /* 0x30000025ff0d7230 */ /* 0x000fe40000004100 */
[----:B------:R-:W-:Y:S01]  /*0c20*/  FMUL.FTZ R12, R176, R151 ;  /* 0x00000097b00c7220 */ /* 0x000fe20000410000 */
[----:B------:R-:W-:Y:S01]  /*0c30*/  FADD.FTZ R185, -R184, R185 ;  /* 0x000000b9b8b97221 */ /* 0x000fe20000010100 */
[----:B------:R-:W-:Y:S01]  /*0c40*/  FADD.FTZ R18, RZ, R6 ;  /* 0x00000006ff127221 */ /* 0x000fe20000010000 */
[----:B------:R-:W-:Y:S01]  /*0c50*/  FFMA.FTZ R17, R173, R6, RZ ;  /* 0x00000006ad117223 */ /* 0x000fe200000100ff */
        /* <DEDUP_REMOVED lines=9> */
[----:B------:R-:W-:-:S02]  /*0cf0*/  HADD2.F32 R15, -RZ, R38.H1_H1 ;  /* 0x30000026ff0f7230 */ /* 0x000fc40000004100 */
[----:B------:R-:W-:Y:S01]  /*0d00*/  FMUL.FTZ R16, R176, R185 ;  /* 0x000000b9b0107220 */ /* 0x000fe20000410000 */
[----:B------:R-:W-:Y:S01]  /*0d10*/  FADD.FTZ R19, R18, R7 ;  /* 0x0000000712137221 */ /* 0x000fe20000010000 */
[----:B------:R-:W-:Y:S01]  /*0d20*/  FFMA.FTZ R18, R8, R7, R17 ;  /* 0x0000000708127223 */ /* 0x000fe20000010011 */
[----:B------:R-:W-:Y:S02]  /*0d30*/  HADD2.F32 R155, -RZ, R14.H0_H0 ;  /* 0x2000000eff9b7230 */ /* 0x000fe40000004100 */
[-C--:B------:R-:W-:Y:S01]  /*0d40*/  FMUL.FTZ R15, R15, R20.reuse ;  /* 0x000000140f0f7220 */ /* 0x080fe20000410000 */
[----:B------:R-:W-:Y:S02]  /*0d50*/  HADD2.F32 R14, -RZ, R38.H0_H0 ;  /* 0x20000026ff0e7230 */ /* 0x000fe40000004100 */
        /* <DEDUP_REMOVED lines=9> */
[----:B------:R-:W-:-:S02]  /*0df0*/  FADD.FTZ R187, -R184, R187 ;  /* 0x000000bbb8bb7221 */ /* 0x000fc40000010100 */
[----:B------:R-:W-:Y:S01]  /*0e00*/  FADD.FTZ R20, R151, R14 ;  /* 0x0000000e97147221 */ /* 0x000fe20000010000 */
[----:B------:R-:W-:Y:S01]  /*0e10*/  FFMA.FTZ R149, R13, R14, R18 ;  /* 0x0000000e0d957223 */ /* 0x000fe20000010012 */
[----:B------:R-:W-:Y:S01]  /*0e20*/  FMUL.FTZ R17, R148, R189 ;  /* 0x000000bd94117220 */ /* 0x000fe20000410000 */
[-C--:B------:R-:W-:Y:S01]  /*0e30*/  FMUL.FTZ R18, R150, R152.reuse ;  /* 0x0000009896127220 */ /* 0x080fe20000410000 */
[----:B------:R-:W-:Y:S01]  /*0e40*/  FMUL.FTZ R19, R176, R187 ;  /* 0x000000bbb0137220 */ /* 0x000fe20000410000 */
[----:B------:R-:W-:Y:S01]  /*0e50*/  FADD.FTZ R191, -R184, R191 ;  /* 0x000000bfb8bf7221 */ /* 0x000fe20000010100 */
[----:B------:R-:W-:Y:S01]  /*0e60*/  FADD.FTZ R148, R20, R15 ;  /* 0x0000000f14947221 */ /* 0x000fe20000010000 */
[----:B------:R-:W-:Y:S02]  /*0e70*/  FFMA.FTZ R150, R16, R15, R149 ;  /* 0x0000000f10967223 */ /* 0x000fe40000010095 */
        /* <DEDUP_REMOVED lines=9> */
[----:B------:R-:W-:Y:S01]  /*0f10*/  IADD3 R185, PT, PT, R174, 0x20, RZ ;  /* 0x00000020aeb97810 */ /* 0x000fe20007ffe0ff */
[----:B------:R-:W-:Y:S01]  /*0f20*/  FADD.FTZ R187, R187, R18 ;  /* 0x00000012bbbb7221 */ /* 0x000fe20000010000 */
[----:B------:R-:W-:-:S07]  /*0f30*/  FFMA.FTZ R186, R20, R18, R149 ;  /* 0x0000001214ba7223 */ /* 0x000fce0000010095 */
.L_x_1922:
[----:B------:R-:W-:Y:S05]  /*0f40*/  BSYNC.RECONVERGENT B1 ;  /* 0x0000000000017941 */ /* 0x000fea0003800200 */
.L_x_1921:
        /* <DEDUP_REMOVED lines=17> */
[----:B------:R-:W-:Y:S01]  /*1060*/  HADD2.F32 R152, -RZ, R47.H1_H1 ;  /* 0x3000002fff987230 */ /* 0x000fe20000004100 */
[----:B------:R-:W-:Y:S01]  /*1070*/  IADD3 R185, PT, PT, R185, 0x20, RZ ;  /* 0x00000020b9b97810 */ /* 0x000fe20007ffe0ff */
        /* <DEDUP_REMOVED lines=47> */
[----:B------:R-:W-:Y:S01]  /*1370*/  FADD.FTZ R151, -R184, R151 ;  /* 0x00000097b8977221 */ /* 0x000fe20000010100 */
        /* <DEDUP_REMOVED lines=14> */
[----:B------:R-:W-:Y:S01]  /*1460*/  FMUL.FTZ R35, R176, R189 ;  /* 0x000000bdb0237220 */ /* 0x000fe20000410000 */
        /* <DEDUP_REMOVED lines=15> */
.L_x_1924:
[----:B------:R-:W-:Y:S05]  /*1560*/  BSYNC.RECONVERGENT B1 ;  /* 0x0000000000017941 */ /* 0x000fea0003800200 */
.L_x_1923:
        /* <DEDUP_REMOVED lines=16> */
[----:B------:R0:W5:Y:S02]  /*1670*/  @P2 LDG.E.128 R140, desc[UR6][R158.64] ;  /* 0x000000069e8c2981 */ /* 0x000164000c1e1d00 */
[--C-:B0-----:R-:W-:Y:S02]  /*1680*/  HADD2.F32 R158, -RZ, R52.reuse.H0_H0 ;  /* 0x20000034ff9e7230 */ /* 0x101fe40000004100 */
[----:B------:R-:W-:Y:S02]  /*1690*/  HADD2.F32 R159, -RZ, R52.H1_H1 ;  /* 0x30000034ff9f7230 */ /* 0x000fe40000004100 */
[----:B------:R-:W-:Y:S02]  /*16a0*/  HADD2.F32 R166, -RZ, R54.H0_H0 ;  /* 0x20000036ffa67230 */ /* 0x000fe40000004100 */
[----:B------:R-:W-:Y:S02]  /*16b0*/  HADD2.F32 R170, -RZ, R55.H1_H1 ;  /* 0x30000037ffaa7230 */ /* 0x000fe40000004100 */
[----:B---3--:R-:W-:-:S02]  /*16c0*/  HADD2.F32 R161, -RZ, R148.H1_H1 ;  /* 0x30000094ffa17230 */ /* 0x008fc40000004100 */
[--C-:B------:R-:W-:Y:S02]  /*16d0*/  HADD2.F32 R163, -RZ, R149.reuse.H0_H0 ;  /* 0x20000095ffa37230 */ /* 0x100fe40000004100 */
[----:B------:R-:W-:Y:S02]  /*16e0*/  HADD2.F32 R149, -RZ, R149.H1_H1 ;  /* 0x30000095ff957230 */ /* 0x000fe40000004100 */
[C---:B------:R-:W-:Y:S01]  /*16f0*/  FADD.FTZ R161, -R184.reuse, R161 ;  /* 0x000000a1b8a17221 */ /* 0x040fe20000010100 */
[----:B------:R-:W-:Y:S02]  /*1700*/  HADD2.F32 R157, -RZ, R148.H0_H0 ;  /* 0x20000094ff9d7230 */ /* 0x000fe40000004100 */
[C---:B------:R-:W-:Y:S01]  /*1710*/  FADD.FTZ R163, -R184.reuse, R163 ;  /* 0x000000a3b8a37221 */ /* 0x040fe20000010100 */
[----:B------:R-:W-:Y:S02]  /*1720*/  HADD2.F32 R171, -RZ, R151.H0_H0 ;  /* 0x20000097ffab7230 */ /* 0x000fe40000004100 */
[----:B------:R-:W-:Y:S01]  /*1730*/  FADD.FTZ R165, -R184, R149 ;  /* 0x00000095b8a57221 */ /* 0x000fe20000010100 */
[----:B----4-:R-:W-:-:S02]  /*1740*/  HADD2.F32 R149, -RZ, R152.H0_H0 ;  /* 0x20000098ff957230 */ /* 0x010fc40000004100 */
[----:B------:R-:W-:Y:S01]  /*1750*/  FADD.FTZ R157, -R184, R157 ;  /* 0x0000009db89d7221 */ /* 0x000fe20000010100 */
[----:B------:R-:W-:Y:S02]  /*1760*/  HADD2.F32 R151, -RZ, R151.H1_H1 ;  /* 0x30000097ff977230 */ /* 0x000fe40000004100 */
[C---:B-----5:R-:W-:Y:S01]  /*1770*/  FMUL.FTZ R160, R176.reuse, R161 ;  /* 0x000000a1b0a07220 */ /* 0x060fe20000410000 */
[C---:B------:R-:W-:Y:S01]  /*1780*/  FMUL.FTZ R161, R176.reuse, R163 ;  /* 0x000000a3b0a17220 */ /* 0x040fe20000410000 */
[----:B------:R-:W-:Y:S02]  /*1790*/  HADD2.F32 R148, -RZ, R153.H1_H1 ;  /* 0x30000099ff947230 */ /* 0x000fe40000004100 */
[C---:B------:R-:W-:Y:S01]  /*17a0*/  FMUL.FTZ R164, R176.reuse, R165 ;  /* 0x000000a5b0a47220 */ /* 0x040fe20000410000 */
[----:B------:R-:W-:Y:S02]  /*17b0*/  HADD2.F32 R163, -RZ, R53.H1_H1 ;  /* 0x30000035ffa37230 */ /* 0x000fe40000004100 */
[----:B------:R-:W-:Y:S01]  /*17c0*/  FMUL.FTZ R157, R176, R157 ;  /* 0x0000009db09d7220 */ /* 0x000fe20000410000 */
[----:B------:R-:W-:-:S02]  /*17d0*/  HADD2.F32 R152, -RZ, R152.H1_H1 ;  /* 0x30000098ff987230 */ /* 0x000fc40000004100 */
[-C--:B------:R-:W-:Y:S01]  /*17e0*/  FMUL.FTZ R158, R158, R149.reuse ;  /* 0x000000959e9e7220 */ /* 0x080fe20000410000 */
        /* <DEDUP_REMOVED lines=8> */
[----:B------:R-:W-:Y:S01]  /*1870*/  FADD.FTZ R148, R187, R158 ;  /* 0x0000009ebb947221 */ /* 0x000fe20000010000 */
[----:B------:R-:W-:Y:S01]  /*1880*/  FFMA.FTZ R149, R157, R158, R186 ;  /* 0x0000009e9d957223 */ /* 0x000fe200000100ba */
[----:B------:R-:W-:-:S02]  /*1890*/  HADD2.F32 R167, -RZ, R150.H0_H0 ;  /* 0x20000096ffa77230 */ /* 0x000fc40000004100 */
[-C--:B------:R-:W-:Y:S01]  /*18a0*/  FMUL.FTZ R162, R162, R151.reuse ;  /* 0x00000097a2a27220 */ /* 0x080fe20000410000 */
[----:B------:R-:W-:Y:S01]  /*18b0*/  FADD.FTZ R102, R102, R151 ;  /* 0x0000009766667221 */ /* 0x000fe20000010000 */
[----:B------:R-:W-:Y:S01]  /*18c0*/  FFMA.FTZ R78, R161, R151, R78 ;  /* 0x00000097a14e7223 */ /* 0x000fe2000001004e */
[----:B------:R-:W-:Y:S01]  /*18d0*/  FADD.FTZ R151, R148, R159 ;  /* 0x0000009f94977221 */ /* 0x000fe20000010000 */
[----:B------:R-:W-:Y:S01]  /*18e0*/  FFMA.FTZ R148, R160, R159, R149 ;  /* 0x0000009fa0947223 */ /* 0x000fe20000010095 */
[----:B------:R-:W-:Y:S01]  /*18f0*/  FADD.FTZ R167, -R184, R167 ;  /* 0x000000a7b8a77221 */ /* 0x000fe20000010100 */
[----:B------:R-:W-:Y:S02]  /*1900*/  HADD2.F32 R169, -RZ, R150.H1_H1 ;  /* 0x30000096ffa97230 */ /* 0x000fe40000004100 */
[----:B------:R-:W-:Y:S01]  /*1910*/  FADD.FTZ R150, R151, R162 ;  /* 0x000000a297967221 */ /* 0x000fe20000010000 */
[--C-:B------:R-:W-:Y:S02]  /*1920*/  HADD2.F32 R153, -RZ, R154.reuse.H0_H0 ;  /* 0x2000009aff997230 */ /* 0x100fe40000004100 */
[----:B------:R-:W-:Y:S01]  /*1930*/  FFMA.FTZ R149, R161, R162, R148 ;  /* 0x000000a2a1957223 */ /* 0x000fe20000010094 */
[----:B------:R-:W-:Y:S01]  /*1940*/  FMUL.FTZ R165, R176, R167 ;  /* 0x000000a7b0a57220 */ /* 0x000fe20000410000 */
[----:B------:R-:W-:-:S02]  /*1950*/  HADD2.F32 R154, -RZ, R154.H1_H1 ;  /* 0x3000009aff9a7230 */ /* 0x000fc40000004100 */
[----:B------:R-:W-:Y:S01]  /*1960*/  FADD.FTZ R169, -R184, R169 ;  /* 0x000000a9b8a97221 */ /* 0x000fe20000010100 */
[----:B------:R-:W-:Y:S02]  /*1970*/  HADD2.F32 R167, -RZ, R54.H1_H1 ;  /* 0x30000036ffa77230 */ /* 0x000fe40000004100 */
[----:B------:R-:W-:Y:S01]  /*1980*/  FMUL.FTZ R166, R166, R153 ;  /* 0x00000099a6a67220 */ /* 0x000fe20000410000 */
[----:B------:R-:W-:Y:S01]  /*1990*/  FADD.FTZ R151, R150, R163 ;  /* 0x000000a396977221 */ /* 0x000fe20000010000 */
[----:B------:R-:W-:Y:S01]  /*19a0*/  FFMA.FTZ R148, R164, R163, R149 ;  /* 0x000000a3a4947223 */ /* 0x000fe20000010095 */
[----:B------:R-:W-:Y:S01]  /*19b0*/  FADD.FTZ R101, R101, R152 ;  /* 0x0000009865657221 */ /* 0x000fe20000010000 */
[----:B------:R-:W-:Y:S01]  /*19c0*/  FFMA.FTZ R77, R160, R152, R77 ;  /* 0x00000098a04d7223 */ /* 0x000fe2000001004d */
[----:B------:R-:W-:Y:S02]  /*19d0*/  HADD2.F32 R185, -RZ, R155.H0_H0 ;  /* 0x2000009bffb97230 */ /* 0x000fe40000004100 */
[----:B------:R-:W-:Y:S01]  /*19e0*/  FADD.FTZ R171, -R184, R171 ;  /* 0x000000abb8ab7221 */ /* 0x000fe20000010100 */
[----:B------:R-:W-:-:S02]  /*19f0*/  HADD2.F32 R152, -RZ, R55.H0_H0 ;  /* 0x20000037ff987230 */ /* 0x000fc40000004100 */
[----:B------:R-:W-:Y:S01]  /*1a00*/  FMUL.FTZ R167, R167, R154 ;  /* 0x0000009aa7a77220 */ /* 0x000fe20000410000 */
        /* <DEDUP_REMOVED lines=22> */
.L_x_1926:
[----:B------:R-:W-:Y:S05]  /*1b70*/  BSYNC.RECONVERGENT B1 ;  /* 0x0000000000017941 */ /* 0x000fea0003800200 */
.L_x_1925:
        /* <DEDUP_REMOVED lines=21> */
.L_x_1972:
        /* <DEDUP_REMOVED lines=15> */
[-CC-:B------:R-:W-:Y:S01]  /*1dc0*/  FFMA.FTZ R153, R173, R177.reuse, R184.reuse ;  /* 0x000000b1ad997223 */ /* 0x180fe200000100b8 */
[----:B------:R-:W-:Y:S01]  /*1dd0*/  LOP3.LUT P5, RZ, R182, 0xff, RZ, 0xc0, !PT ;  /* 0x000000ffb6ff7812 */ /* 0x000fe200078ac0ff */
[----:B------:R-:W-:Y:S02]  /*1de0*/  HFMA2 R185, -RZ, RZ, 0, 0 ;  /* 0x00000000ffb97431 */ /* 0x000fe400000001ff */
[-CC-:B------:R-:W-:Y:S01]  /*1df0*/  FFMA.FTZ R186, R8, R177.reuse, R184.reuse ;  /* 0x000000b108ba7223 */ /* 0x180fe200000100b8 */
[----:B------:R-:W-:Y:S01]  /*1e00*/  FADD.FTZ R153, R6, -R153 ;  /* 0x8000009906997221 */ /* 0x000fe20000010000 */
[-CC-:B0-----:R-:W-:Y:S01]  /*1e10*/  FFMA.FTZ R155, R9, R177.reuse, R184.reuse ;  /* 0x000000b1099b7223 */ /* 0x181fe200000100b8 */
[----:B------:R-:W-:Y:S01]  /*1e20*/  LOP3.LUT P2, RZ, R182, 0xff0000, RZ, 0xc0, !PT ;  /* 0x00ff0000b6ff7812 */ /* 0x000fe2000784c0ff */
[----:B------:R-:W-:Y:S01]  /*1e30*/  FFMA.FTZ R191, R13, R177, R184 ;  /* 0x000000b10dbf7223 */ /* 0x000fe200000100b8 */
[----:B------:R-:W-:Y:S01]  /*1e40*/  FMUL.FTZ R152, R176, R153 ;  /* 0x00000099b0987220 */ /* 0x000fe20000410000 */
[----:B------:R-:W-:Y:S01]  /*1e50*/  FADD.FTZ R155, R10, -R155 ;  /* 0x8000009b0a9b7221 */ /* 0x000fe20000010000 */
[----:B------:R-:W-:Y:S01]  /*1e60*/  LOP3.LUT P6, RZ, R182, 0xff00, RZ, 0xc0, !PT ;  /* 0x0000ff00b6ff7812 */ /* 0x000fe200078cc0ff */
[----:B------:R-:W-:Y:S01]  /*1e70*/  FADD.FTZ R191, R14, -R191 ;  /* 0x800000bf0ebf7221 */ /* 0x000fe20000010000 */
[----:B------:R-:W-:Y:S01]  /*1e80*/  FMUL.FTZ R152, R152, R175 ;  /* 0x000000af98987220 */ /* 0x000fe20000410000 */
[----:B------:R-:W-:Y:S01]  /*1e90*/  FMUL.FTZ R188, R176, R155 ;  /* 0x0000009bb0bc7220 */ /* 0x000fe20000410000 */
[----:B-----5:R-:W-:-:S02]  /*1ea0*/  @P5 HADD2.F32 R153, -RZ, R148.H0_H0 ;  /* 0x20000094ff995230 */ /* 0x020fc40000004100 */
[----:B------:R-:W-:Y:S01]  /*1eb0*/  FMUL.FTZ R192, R176, R191 ;  /* 0x000000bfb0c07220 */ /* 0x000fe20000410000 */
[----:B------:R-:W-:Y:S01]  /*1ec0*/  FMUL.FTZ R187, R152, UR13 ;  /* 0x0000000d98bb7c20 */ /* 0x000fe20008410000 */
[----:B------:R-:W-:Y:S01]  /*1ed0*/  @P5 HADD2.F32 R154, -RZ, R40.H0_H0 ;  /* 0x20000028ff9a5230 */ /* 0x000fe20000004100 */
[----:B------:R-:W-:Y:S01]  /*1ee0*/  MOV R152, RZ ;  /* 0x000000ff00987202 */ /* 0x000fe20000000f00 */
[----:B------:R-:W-:Y:S01]  /*1ef0*/  FMUL.FTZ R188, R188, R175 ;  /* 0x000000afbcbc7220 */ /* 0x000fe20000410000 */
[----:B------:R-:W-:Y:S01]  /*1f00*/  @P5 FMUL.FTZ R185, R187, R153 ;  /* 0x00000099bbb95220 */ /* 0x000fe20000410000 */
[----:B------:R-:W-:Y:S01]  /*1f10*/  FADD.FTZ R153, R7, -R186 ;  /* 0x800000ba07997221 */ /* 0x000fe20000010000 */
[----:B------:R-:W-:Y:S01]  /*1f20*/  @P5 FMUL.FTZ R152, R187, R154 ;  /* 0x0000009abb985220 */ /* 0x000fe20000410000 */
[----:B------:R-:W-:Y:S01]  /*1f30*/  FMUL.FTZ R195, R188, UR13 ;  /* 0x0000000dbcc37c20 */ /* 0x000fe20008410000 */
[----:B------:R-:W-:Y:S01]  /*1f40*/  CS2R R186, SRZ ;  /* 0x0000000000ba7805 */ /* 0x000fe2000001ff00 */
[----:B------:R-:W-:Y:S01]  /*1f50*/  FMUL.FTZ R154, R176, R153 ;  /* 0x00000099b09a7220 */ /* 0x000fe20000410000 */
[----:B------:R-:W-:-:S02]  /*1f60*/  HFMA2 R153, -RZ, RZ, 0, 0 ;  /* 0x00000000ff997431 */ /* 0x000fc400000001ff */
[----:B------:R-:W-:Y:S01]  /*1f70*/  @P6 HADD2.F32 R148, -RZ, R148.H1_H1 ;  /* 0x30000094ff946230 */ /* 0x000fe20000004100 */
[----:B------:R-:W-:Y:S01]  /*1f80*/  LOP3.LUT P5, RZ, R182, 0xff000000, RZ, 0xc0, !PT ;  /* 0xff000000b6ff7812 */ /* 0x000fe200078ac0ff */
[-C--:B------:R-:W-:Y:S01]  /*1f90*/  FMUL.FTZ R154, R154, R175.reuse ;  /* 0x000000af9a9a7220 */ /* 0x080fe20000410000 */
[----:B------:R-:W-:Y:S02]  /*1fa0*/  @P6 HADD2.F32 R155, -RZ, R40.H1_H1 ;  /* 0x30000028ff9b6230 */ /* 0x000fe40000004100 */
[----:B------:R-:W-:Y:S01]  /*1fb0*/  FMUL.FTZ R192, R192, R175 ;  /* 0x000000afc0c07220 */ /* 0x000fe20000410000 */
[----:B------:R-:W-:Y:S01]  /*1fc0*/  MOV R194, RZ ;  /* 0x000000ff00c27202 */ /* 0x000fe20000000f00 */
[----:B------:R-:W-:Y:S01]  /*1fd0*/  FMUL.FTZ R189, R154, UR13 ;  /* 0x0000000d9abd7c20 */ /* 0x000fe20008410000 */
[----:B------:R-:W-:Y:S02]  /*1fe0*/  @P2 HADD2.F32 R154, -RZ, R149.H0_H0 ;  /* 0x20000095ff9a2230 */ /* 0x000fe40000004100 */
[----:B------:R-:W-:Y:S01]  /*1ff0*/  FMUL.FTZ R192, R192, UR13 ;  /* 0x0000000dc0c07c20 */ /* 0x000fe20008410000 */
[----:B------:R-:W-:-:S02]  /*2000*/  HFMA2 R193, -RZ, RZ, 0, 0 ;  /* 0x00000000ffc17431 */ /* 0x000fc400000001ff */
[C---:B------:R-:W-:Y:S01]  /*2010*/  @P6 FMUL.FTZ R186, R189.reuse, R148 ;  /* 0x00000094bdba6220 */ /* 0x040fe20000410000 */
[----:B------:R-:W-:Y:S01]  /*2020*/  @P6 FMUL.FTZ R153, R189, R155 ;  /* 0x0000009bbd996220 */ /* 0x000fe20000410000 */
[----:B------:R-:W-:Y:S01]  /*2030*/  @P2 FMUL.FTZ R187, R195, R154 ;  /* 0x0000009ac3bb2220 */ /* 0x000fe20000410000 */
[----:B------:R-:W-:Y:S01]  /*2040*/  FFMA.FTZ R154, R12, R177, R184 ;  /* 0x000000b10c9a7223 */ /* 0x000fe200000100b8 */
[----:B------:R-:W-:Y:S01]  /*2050*/  LOP3.LUT P6, RZ, R183, 0xff, RZ, 0xc0, !PT ;  /* 0x000000ffb7ff7812 */ /* 0x000fe200078cc0ff */
[----:B------:R-:W-:Y:S01]  /*2060*/  @P5 HADD2.F32 R190, -RZ, R41.H1_H1 ;  /* 0x30000029ffbe5230 */ /* 0x000fe20000004100 */
[----:B------:R-:W-:Y:S01]  /*2070*/  MOV R148, RZ ;  /* 0x000000ff00947202 */ /* 0x000fe20000000f00 */
[----:B------:R-:W-:Y:S01]  /*2080*/  FADD.FTZ R155, R11, -R154 ;  /* 0x8000009a0b9b7221 */ /* 0x000fe20000010000 */
[----:B------:R-:W-:Y:S02]  /*2090*/  CS2R R188, SRZ ;  /* 0x0000000000bc7805 */ /* 0x000fe4000001ff00 */
[----:B------:R-:W-:Y:S01]  /*20a0*/  MOV R199, RZ ;  /* 0x000000ff00c77202 */ /* 0x000fe20000000f00 */
[----:B------:R-:W-:Y:S01]  /*20b0*/  FADD.FTZ R185, R108, R185 ;  /* 0x000000b96cb97221 */ /* 0x000fe20000010000 */
[----:B------:R-:W-:Y:S01]  /*20c0*/  FMUL.FTZ R154, R176, R155 ;  /* 0x0000009bb09a7220 */ /* 0x000fe20000410000 */
[----:B------:R-:W-:-:S02]  /*20d0*/  @P5 HADD2.F32 R155, -RZ, R149.H1_H1 ;  /* 0x30000095ff9b5230 */ /* 0x000fc40000004100 */
[----:B------:R-:W-:Y:S01]  /*20e0*/  FADD.FTZ R186, R109, R186 ;  /* 0x000000ba6dba7221 */ /* 0x000fe20000010000 */
[----:B------:R-:W-:Y:S02]  /*20f0*/  @P2 HADD2.F32 R149, -RZ, R41.H0_H0 ;  /* 0x20000029ff952230 */ /* 0x000fe40000004100 */
[----:B------:R-:W-:Y:S01]  /*2100*/  FMUL.FTZ R154, R154, R175 ;  /* 0x000000af9a9a7220 */ /* 0x000fe20000410000 */
[----:B------:R-:W-:Y:S01]  /*2110*/  FADD.FTZ R110, R110, R187 ;  /* 0x000000bb6e6e7221 */ /* 0x000fe20000010000 */
[----:B------:R-:W-:Y:S02]  /*2120*/  @P6 HADD2.F32 R191, -RZ, R150.H0_H0 ;  /* 0x20000096ffbf6230 */ /* 0x000fe40000004100 */
[----:B------:R-:W-:Y:S01]  /*2130*/  FMUL.FTZ R196, R154, UR13 ;  /* 0x0000000d9ac47c20 */ /* 0x000fe20008410000 */
[----:B------:R-:W-:Y:S02]  /*2140*/  @P6 HADD2.F32 R154, -RZ, R42.H0_H0 ;  /* 0x2000002aff9a6230 */ /* 0x000fe40000004100 */
[----:B------:R-:W-:Y:S01]  /*2150*/  @P2 FMUL.FTZ R148, R195, R149 ;  /* 0x00000095c3942220 */ /* 0x000fe20000410000 */
[----:B------:R-:W-:Y:S01]  /*2160*/  ISETP.GE.U32.AND P2, PT, R182, RZ, PT ;  /* 0x000000ffb600720c */ /* 0x000fe20003f46070 */
[----:B------:R-:W-:Y:S01]  /*2170*/  @P6 FMUL.FTZ R193, R192, R191 ;  /* 0x000000bfc0c16220 */ /* 0x000fe20000410000 */
[----:B------:R-:W-:Y:S01]  /*2180*/  @P5 FMUL.FTZ R188, R196, R155 ;  /* 0x0000009bc4bc5220 */ /* 0x000fe20000410000 */
[----:B------:R-:W-:Y:S01]  /*2190*/  @P6 FMUL.FTZ R194, R192, R154 ;  /* 0x0000009ac0c26220 */ /* 0x000fe20000410000 */
[----:B------:R-:W-:Y:S01]  /*21a0*/  FFMA.FTZ R154, R16, R177, R184 ;  /* 0x000000b1109a7223 */ /* 0x000fe200000100b8 */
[----:B------:R-:W-:Y:S01]  /*21b0*/  @P5 FMUL.FTZ R189, R196, R190 ;  /* 0x000000bec4bd5220 */ /* 0x000fe20000410000 */
[----:B------:R-:W-:Y:S01]  /*21c0*/  LOP3.LUT P6, RZ, R183, 0xff00, RZ, 0xc0, !PT ;  /* 0x0000ff00b7ff7812 */ /* 0x000fe200078cc0ff */
[----:B------:R-:W-:-:S02]  /*21d0*/  HFMA2 R190, -RZ, RZ, 0, 0 ;  /* 0x00000000ffbe7431 */ /* 0x000fc400000001ff */
[----:B------:R-:W-:Y:S01]  /*21e0*/  FADD.FTZ R149, R15, -R154 ;  /* 0x8000009a0f957221 */ /* 0x000fe20000010000 */
[C---:B------:R-:W-:Y:S01]  /*21f0*/  LOP3.LUT P5, RZ, R183.reuse, 0xff0000, RZ, 0xc0, !PT ;  /* 0x00ff0000b7ff7812 */ /* 0x040fe200078ac0ff */
[----:B------:R-:W-:Y:S01]  /*2200*/  FFMA.FTZ R195, R20, R177, R184 ;  /* 0x000000b114c37223 */ /* 0x000fe200000100b8 */
[----:B------:R-:W-:Y:S01]  /*2210*/  ISETP.GE.U32.AND.EX P2, PT, R183, 0x1000000, PT, P2 ;  /* 0x01000000b700780c */ /* 0x000fe20003f46120 */
[----:B------:R-:W-:Y:S01]  /*2220*/  FMUL.FTZ R154, R176, R149 ;  /* 0x00000095b09a7220 */ /* 0x000fe20000410000 */
[----:B------:R-:W-:Y:S02]  /*2230*/  HFMA2 R196, -RZ, RZ, 0, 0 ;  /* 0x00000000ffc47431 */ /* 0x000fe400000001ff */
[----:B------:R-:W-:Y:S01]  /*2240*/  FADD.FTZ R195, R18, -R195 ;  /* 0x800000c312c37221 */ /* 0x000fe20000010000 */
[----:B------:R-:W-:Y:S01]  /*2250*/  MOV R149, RZ ;  /* 0x000000ff00957202 */ /* 0x000fe20000000f00 */
[----:B------:R-:W-:Y:S01]  /*2260*/  FMUL.FTZ R154, R154, R175 ;  /* 0x000000af9a9a7220 */ /* 0x000fe20000410000 */
[----:B------:R-:W-:Y:S01]  /*2270*/  FADD.FTZ R111, R111, R188 ;  /* 0x000000bc6f6f7221 */ /* 0x000fe20000010000 */
[----:B------:R-:W-:Y:S01]  /*2280*/  FMUL.FTZ R192, R176, R195 ;  /* 0x000000c3b0c07220 */ /* 0x000fe20000410000 */
[----:B------:R-:W-:-:S02]  /*2290*/  @P6 HADD2.F32 R150, -RZ, R150.H1_H1 ;  /* 0x30000096ff966230 */ /* 0x000fc40000004100 */
[----:B------:R-:W-:Y:S01]  /*22a0*/  FMUL.FTZ R201, R154, UR13 ;  /* 0x0000000d9ac97c20 */ /* 0x000fe20008410000 */
[----:B------:R-:W-:Y:S01]  /*22b0*/  FFMA.FTZ R154, R19, R177, R184 ;  /* 0x000000b1139a7223 */ /* 0x000fe200000100b8 */
[--C-:B------:R-:W-:Y:S02]  /*22c0*/  @P5 HADD2.F32 R191, -RZ, R151.reuse.H0_H0 ;  /* 0x20000097ffbf5230 */ /* 0x100fe40000004100 */
[----:B------:R-:W-:Y:S01]  /*22d0*/  FMUL.FTZ R195, R192, R175 ;  /* 0x000000afc0c37220 */ /* 0x000fe20000410000 */
[----:B------:R-:W-:Y:S02]  /*22e0*/  @P2 HADD2.F32 R197, -RZ, R151.H1_H1 ;  /* 0x30000097ffc52230 */ /* 0x000fe40000004100 */
[----:B------:R-:W-:Y:S01]  /*22f0*/  FADD.FTZ R151, R17, -R154 ;  /* 0x8000009a11977221 */ /* 0x000fe20000010000 */
[----:B------:R-:W-:Y:S01]  /*2300*/  @P6 FMUL.FTZ R190, R201, R150 ;  /* 0x00000096c9be6220 */ /* 0x000fe20000410000 */
[----:B------:R-:W-:Y:S02]  /*2310*/  @P5 HADD2.F32 R192, -RZ, R43.H0_H0 ;  /* 0x2000002bffc05230 */ /* 0x000fe40000004100 */
[----:B------:R-:W-:Y:S01]  /*2320*/  FMUL.FTZ R200, R195, UR13 ;  /* 0x0000000dc3c87c20 */ /* 0x000fe20008410000 */
[----:B------:R-:W-:Y:S01]  /*2330*/  FMUL.FTZ R150, R176, R151 ;  /* 0x00000097b0967220 */ /* 0x000fe20000410000 */
[----:B------:R-:W-:Y:S01]  /*2340*/  CS2R R154, SRZ ;  /* 0x00000000009a7805 */ /* 0x000fe2000001ff00 */
[----:B------:R-:W-:Y:S01]  /*2350*/  FADD.FTZ R144, R144, R193 ;  /* 0x000000c190907221 */ /* 0x000fe20000010000 */
[----:B------:R-:W-:Y:S01]  /*2360*/  @P2 FMUL.FTZ R196, R200, R197 ;  /* 0x000000c5c8c42220 */ /* 0x000fe20000410000 */
[----:B------:R-:W-:Y:S01]  /*2370*/  FMUL.FTZ R151, R150, R175 ;  /* 0x000000af96977220 */ /* 0x000fe20000410000 */
[----:B------:R-:W-:-:S02]  /*2380*/  @P6 HADD2.F32 R150, -RZ, R42.H1_H1 ;  /* 0x3000002aff966230 */ /* 0x000fc40000004100 */
[----:B------:R-:W-:Y:S01]  /*2390*/  FADD.FTZ R145, R145, R190 ;  /* 0x000000be91917221 */ /* 0x000fe20000010000 */
[----:B------:R-:W-:Y:S01]  /*23a0*/  FADD.FTZ R147, R147, R196 ;  /* 0x000000c493937221 */ /* 0x000fe20000010000 */
[----:B------:R-:W-:Y:S01]  /*23b0*/  FMUL.FTZ R198, R151, UR13 ;  /* 0x0000000d97c67c20 */ /* 0x000fe20008410000 */
[----:B------:R-:W-:Y:S02]  /*23c0*/  @P2 HADD2.F32 R151, -RZ, R43.H1_H1 ;  /* 0x3000002bff972230 */ /* 0x000fe40000004100 */
[----:B------:R-:W-:Y:S01]  /*23d0*/  @P6 FMUL.FTZ R149, R201, R150 ;  /* 0x00000096c9956220 */ /* 0x000fe20000410000 */
[C---:B------:R-:W-:Y:S01]  /*23e0*/  @P5 FMUL.FTZ R154, R198.reuse, R192 ;  /* 0x000000c0c69a5220 */ /* 0x040fe20000410000 */
[----:B------:R-:W-:Y:S01]  /*23f0*/  @P5 FMUL.FTZ R155, R198, R191 ;  /* 0x000000bfc69b5220 */ /* 0x000fe20000410000 */
[----:B------:R-:W-:Y:S02]  /*2400*/  @P2 FMUL.FTZ R199, R200, R151 ;  /* 0x00000097c8c72220 */ /* 0x000fe40000410000 */
[----:B------:R-:W-:-:S02]  /*2410*/  F2FP.F16.F32.PACK_AB R150, R149, R194 ;  /* 0x000000c29596723e */ /* 0x000fc400000000ff */
[----:B------:R-:W-:Y:S01]  /*2420*/  F2FP.F16.F32.PACK_AB R149, R189, R148 ;  /* 0x00000094bd95723e */ /* 0x000fe200000000ff */
[----:B------:R-:W-:Y:S01]  /*2430*/  FADD.FTZ R146, R146, R155 ;  /* 0x0000009b92927221 */ /* 0x000fe20000010000 */
[----:B------:R-:W-:Y:S02]  /*2440*/  F2FP.F16.F32.PACK_AB R151, R199, R154 ;  /* 0x0000009ac797723e */ /* 0x000fe400000000ff */
[----:B------:R-:W-:Y:S01]  /*2450*/  F2FP.F16.F32.PACK_AB R148, R153, R152 ;  /* 0x000000989994723e */ /* 0x000fe200000000ff */
[----:B------:R-:W-:Y:S06]  /*2460*/  BRA `(.L_x_1933) ;  /* 0x0000000400c07947 */ /* 0x000fec0003800000 */
.L_x_1932:
[-CC-:B------:R-:W-:Y:S01]  /*2470*/  FFMA.FTZ R129, R173, R177.reuse, R184.reuse ;  /* 0x000000b1ad817223 */ /* 0x180fe200000100b8 */
[----:B------:R-:W-:Y:S01]  /*2480*/  LOP3.LUT P5, RZ, R182, 0xff, RZ, 0xc0, !PT ;  /* 0x000000ffb6ff7812 */ /* 0x000fe200078ac0ff */
[-C--:B------:R-:W-:Y:S01]  /*2490*/  FFMA.FTZ R186, R8, R177.reuse, R184 ;  /* 0x000000b108ba7223 */ /* 0x080fe200000100b8 */
[----:B------:R-:W-:Y:S01]  /*24a0*/  LOP3.LUT P6, RZ, R182, 0xff00, RZ, 0xc0, !PT ;  /* 0x0000ff00b6ff7812 */ /* 0x000fe200078cc0ff */
[----:B------:R-:W-:Y:S01]  /*24b0*/  FADD.FTZ R129, R6, -R129 ;  /* 0x8000008106817221 */ /* 0x000fe20000010000 */
[----:B------:R-:W-:Y:S02]  /*24c0*/  HFMA2 R131, -RZ, RZ, 0, 0 ;  /* 0x00000000ff837431 */ /* 0x000fe400000001ff */
[----:B------:R-:W-:Y:S01]  /*24d0*/  FADD.FTZ R153, R7, -R186 ;  /* 0x800000ba07997221 */ /* 0x000fe20000010000 */
[----:B0-----:R-:W-:Y:S01]  /*24e0*/  FFMA.FTZ R155, R9, R177, R184 ;  /* 0x000000b1099b7223 */ /* 0x001fe200000100b8 */
[C---:B------:R-:W-:Y:S01]  /*24f0*/  FMUL.FTZ R128, R176.reuse, R129 ;  /* 0x00000081b0807220 */ /* 0x040fe20000410000 */
[----:B------:R-:W-:Y:S01]  /*2500*/  MOV R152, RZ ;  /* 0x000000ff00987202 */ /* 0x000fe20000000f00 */
[----:B------:R-:W-:Y:S01]  /*2510*/  FMUL.FTZ R191, R176, R153 ;  /* 0x00000099b0bf7220 */ /* 0x000fe20000410000 */
[----:B------:R-:W-:Y:S01]  /*2520*/  FADD.FTZ R155, R10, -R155 ;  /* 0x8000009b0a9b7221 */ /* 0x000fe20000010000 */
[----:B------:R-:W-:Y:S01]  /*2530*/  FMUL.FTZ R129, R128, R175 ;  /* 0x000000af80817220 */ /* 0x000fe20000410000 */
[----:B------:R-:W-:Y:S01]  /*2540*/  LOP3.LUT P2, RZ, R182, 0xff0000, RZ, 0xc0, !PT ;  /* 0x00ff0000b6ff7812 */ /* 0x000fe2000784c0ff */
[----:B-----5:R-:W-:-:S02]  /*2550*/  @P5 HADD2.F32 R130, -RZ, R148.H0_H0 ;  /* 0x20000094ff825230 */ /* 0x020fc40000004100 */
[----:B------:R-:W-:Y:S01]  /*2560*/  FMUL.FTZ R196, R176, R155 ;  /* 0x0000009bb0c47220 */ /* 0x000fe20000410000 */
[----:B------:R-:W-:Y:S02]  /*2570*/  @P5 HADD2.F32 R154, -RZ, R40.H0_H0 ;  /* 0x20000028ff9a5230 */ /* 0x000fe40000004100 */
[----:B------:R-:W-:Y:S01]  /*2580*/  FMUL.FTZ R129, R129, UR13 ;  /* 0x0000000d81817c20 */ /* 0x000fe20008410000 */
[----:B------:R-:W-:Y:S01]  /*2590*/  @P6 HADD2.F32 R155, -RZ, R148.H1_H1 ;  /* 0x30000094ff9b6230 */ /* 0x000fe20000004100 */
[----:B------:R-:W-:Y:S01]  /*25a0*/  MOV R153, RZ ;  /* 0x000000ff00997202 */ /* 0x000fe20000000f00 */
[----:B------:R-:W-:Y:S02]  /*25b0*/  @P6 HADD2.F32 R185, -RZ, R40.H1_H1 ;  /* 0x30000028ffb96230 */ /* 0x000fe40000004100 */
[C---:B------:R-:W-:Y:S01]  /*25c0*/  @P5 FMUL.FTZ R131, R129.reuse, R130 ;  /* 0x0000008281835220 */ /* 0x040fe20000410000 */
[----:B------:R-:W-:Y:S01]  /*25d0*/  @P5 FMUL.FTZ R152, R129, R154 ;  /* 0x0000009a81985220 */ /* 0x000fe20000410000 */
[----:B------:R-:W-:Y:S01]  /*25e0*/  FMUL.FTZ R129, R191, R175 ;  /* 0x000000afbf817220 */ /* 0x000fe20000410000 */
[----:B------:R-:W-:Y:S01]  /*25f0*/  HFMA2 R130, -RZ, RZ, 0, 0 ;  /* 0x00000000ff827431 */ /* 0x000fe200000001ff */
[----:B------:R-:W-:Y:S01]  /*2600*/  LOP3.LUT P5, RZ, R182, 0xff000000, RZ, 0xc0, !PT ;  /* 0xff000000b6ff7812 */ /* 0x000fe200078ac0ff */
[-CC-:B------:R-:W-:Y:S01]  /*2610*/  FFMA.FTZ R189, R13, R177.reuse, R184.reuse ;  /* 0x000000b10dbd7223 */ /* 0x180fe200000100b8 */
[----:B------:R-:W-:Y:S01]  /*2620*/  FMUL.FTZ R154, R129, UR13 ;  /* 0x0000000d819a7c20 */ /* 0x000fe20008410000 */
[----:B------:R-:W-:Y:S01]  /*2630*/  FFMA.FTZ R188, R12, R177, R184 ;  /* 0x000000b10cbc7223 */ /* 0x000fe200000100b8 */
[----:B------:R-:W-:Y:S01]  /*2640*/  FMUL.FTZ R148, R196, R175 ;  /* 0x000000afc4947220 */ /* 0x000fe20000410000 */
[----:B------:R-:W-:Y:S01]  /*2650*/  FADD.FTZ R189, R14, -R189 ;  /* 0x800000bd0ebd7221 */ /* 0x000fe20000010000 */
[C---:B------:R-:W-:Y:S01]  /*2660*/  @P6 FMUL.FTZ R130, R154.reuse, R155 ;  /* 0x0000009b9a826220 */ /* 0x040fe20000410000 */
[----:B------:R-:W-:Y:S01]  /*2670*/  @P6 FMUL.FTZ R153, R154, R185 ;  /* 0x000000b99a996220 */ /* 0x000fe20000410000 */
[----:B------:R-:W-:Y:S01]  /*2680*/  LOP3.LUT P6, RZ, R183, 0xff, RZ, 0xc0, !PT ;  /* 0x000000ffb7ff7812 */ /* 0x000fe200078cc0ff */
[----:B------:R-:W-:Y:S01]  /*2690*/  FADD.FTZ R185, R11, -R188 ;  /* 0x800000bc0bb97221 */ /* 0x000fe20000010000 */
[----:B------:R-:W-:-:S02]  /*26a0*/  HFMA2 R129, -RZ, RZ, 0, 0 ;  /* 0x00000000ff817431 */ /* 0x000fc400000001ff */
[--C-:B------:R-:W-:Y:S02]  /*26b0*/  @P2 HADD2.F32 R187, -RZ, R149.reuse.H0_H0 ;  /* 0x20000095ffbb2230 */ /* 0x100fe40000004100 */
[----:B------:R-:W-:Y:S01]  /*26c0*/  FMUL.FTZ R198, R176, R189 ;  /* 0x000000bdb0c67220 */ /* 0x000fe20000410000 */
[----:B------:R-:W-:Y:S01]  /*26d0*/  FMUL.FTZ R186, R148, UR13 ;  /* 0x0000000d94ba7c20 */ /* 0x000fe20008410000 */
[----:B------:R-:W-:Y:S01]  /*26e0*/  FMUL.FTZ R193, R176, R185 ;  /* 0x000000b9b0c17220 */ /* 0x000fe20000410000 */
[----:B------:R-:W-:Y:S02]  /*26f0*/  @P5 HADD2.F32 R190, -RZ, R149.H1_H1 ;  /* 0x30000095ffbe5230 */ /* 0x000fe40000004100 */
[----:B------:R-:W-:Y:S01]  /*2700*/  FMUL.FTZ R185, R198, R175 ;  /* 0x000000afc6b97220 */ /* 0x000fe20000410000 */
[----:B------:R-:W-:Y:S01]  /*2710*/  @P2 FMUL.FTZ R129, R186, R187 ;  /* 0x000000bbba812220 */ /* 0x000fe20000410000 */
[----:B------:R-:W-:Y:S02]  /*2720*/  @P2 HADD2.F32 R189, -RZ, R41.H0_H0 ;  /* 0x20000029ffbd2230 */ /* 0x000fe40000004100 */
[----:B------:R-:W-:-:S02]  /*2730*/  HFMA2 R187, -RZ, RZ, 0, 0 ;  /* 0x00000000ffbb7431 */ /* 0x000fc400000001ff */
[----:B------:R-:W-:Y:S01]  /*2740*/  FMUL.FTZ R149, R193, R175 ;  /* 0x000000afc1957220 */ /* 0x000fe20000410000 */
[----:B------:R-:W-:Y:S02]  /*2750*/  @P6 HADD2.F32 R194, -RZ, R150.H0_H0 ;  /* 0x20000096ffc26230 */ /* 0x000fe40000004100 */
[----:B------:R-:W-:Y:S01]  /*2760*/  FMUL.FTZ R185, R185, UR13 ;  /* 0x0000000db9b97c20 */ /* 0x000fe20008410000 */
[----:B------:R-:W-:Y:S01]  /*2770*/  @P6 HADD2.F32 R200, -RZ, R42.H0_H0 ;  /* 0x2000002affc86230 */ /* 0x000fe20000004100 */
[----:B------:R-:W-:Y:S01]  /*2780*/  MOV R148, RZ ;  /* 0x000000ff00947202 */ /* 0x000fe20000000f00 */
[----:B------:R-:W-:Y:S02]  /*2790*/  @P5 HADD2.F32 R192, -RZ, R41.H1_H1 ;  /* 0x30000029ffc05230 */ /* 0x000fe40000004100 */
[----:B------:R-:W-:Y:S01]  /*27a0*/  FMUL.FTZ R149, R149, UR13 ;  /* 0x0000000d95957c20 */ /* 0x000fe20008410000 */
[----:B------:R-:W-:Y:S01]  /*27b0*/  @P2 FMUL.FTZ R148, R186, R189 ;  /* 0x000000bdba942220 */ /* 0x000fe20000410000 */
[----:B------:R-:W-:Y:S01]  /*27c0*/  MOV R188, RZ ;  /* 0x000000ff00bc7202 */ /* 0x000fe20000000f00 */
[----:B------:R-:W-:Y:S01]  /*27d0*/  FFMA.FTZ R186, R16, R177, R184 ;  /* 0x000000b110ba7223 */ /* 0x000fe200000100b8 */
[----:B------:R-:W-:Y:S01]  /*27e0*/  CS2R R154, SRZ ;  /* 0x00000000009a7805 */ /* 0x000fe2000001ff00 */
[C---:B------:R-:W-:Y:S01]  /*27f0*/  @P6 FMUL.FTZ R187, R185.reuse, R194 ;  /* 0x000000c2b9bb6220 */ /* 0x040fe20000410000 */
[----:B------:R-:W-:Y:S01]  /*2800*/  @P6 FMUL.FTZ R188, R185, R200 ;  /* 0x000000c8b9bc6220 */ /* 0x000fe20000410000 */
[----:B------:R-:W-:Y:S01]  /*2810*/  LOP3.LUT P6, RZ, R183, 0xff00, RZ, 0xc0, !PT ;  /* 0x0000ff00b7ff7812 */ /* 0x000fe200078cc0ff */
[C---:B------:R-:W-:Y:S01]  /*2820*/  @P5 FMUL.FTZ R154, R149.reuse, R190 ;  /* 0x000000be959a5220 */ /* 0x040fe20000410000 */
[----:B------:R-:W-:Y:S01]  /*2830*/  @P5 FMUL.FTZ R155, R149, R192 ;  /* 0x000000c0959b5220 */ /* 0x000fe20000410000 */
[----:B------:R-:W-:Y:S01]  /*2840*/  FADD.FTZ R149, R15, -R186 ;  /* 0x800000ba0f957221 */ /* 0x000fe20000010000 */
[----:B------:R-:W-:Y:S01]  /*2850*/  ISETP.GE.U32.AND P2, PT, R182, RZ, PT ;  /* 0x000000ffb600720c */ /* 0x000fe20003f46070 */
[----:B------:R-:W-:Y:S01]  /*2860*/  HFMA2 R190, -RZ, RZ, 0, 0 ;  /* 0x00000000ffbe7431 */ /* 0x000fe200000001ff */
[C---:B------:R-:W-:Y:S01]  /*2870*/  LOP3.LUT P5, RZ, R183.reuse, 0xff0000, RZ, 0xc0, !PT ;  /* 0x00ff0000b7ff7812 */ /* 0x040fe200078ac0ff */
[----:B------:R-:W-:Y:S01]  /*2880*/  FMUL.FTZ R195, R176, R149 ;  /* 0x00000095b0c37220 */ /* 0x000fe20000410000 */
[----:B------:R-:W-:Y:S01]  /*2890*/  ISETP.GE.U32.AND.EX P2, PT, R183, 0x1000000, PT, P2 ;  /* 0x01000000b700780c */ /* 0x000fe20003f46120 */
[----:B------:R-:W-:Y:S01]  /*28a0*/  FFMA.FTZ R189, R20, R177, R184 ;  /* 0x000000b114bd7223 */ /* 0x000fe200000100b8 */
[----:B------:R-:W-:-:S02]  /*28b0*/  HFMA2 R192, -RZ, RZ, 0, 0 ;  /* 0x00000000ffc07431 */ /* 0x000fc400000001ff */
[----:B------:R-:W-:Y:S01]  /*28c0*/  FMUL.FTZ R149, R195, R175 ;  /* 0x000000afc3957220 */ /* 0x000fe20000410000 */
[----:B------:R-:W-:Y:S01]  /*28d0*/  MOV R194, RZ ;  /* 0x000000ff00c27202 */ /* 0x000fe20000000f00 */
[----:B------:R-:W-:Y:S02]  /*28e0*/  @P6 HADD2.F32 R185, -RZ, R150.H1_H1 ;  /* 0x30000096ffb96230 */ /* 0x000fe40000004100 */
[----:B------:R-:W-:Y:S01]  /*28f0*/  FFMA.FTZ R150, R19, R177, R184 ;  /* 0x000000b113967223 */ /* 0x000fe200000100b8 */
[----:B------:R-:W-:Y:S01]  /*2900*/  FMUL.FTZ R186, R149, UR13 ;  /* 0x0000000d95ba7c20 */ /* 0x000fe20008410000 */
[----:B------:R-:W-:Y:S01]  /*2910*/  FADD.FTZ R197, R18, -R189 ;  /* 0x800000bd12c57221 */ /* 0x000fe20000010000 */
[----:B------:R-:W-:Y:S01]  /*2920*/  MOV R149, RZ ;  /* 0x000000ff00957202 */ /* 0x000fe20000000f00 */
[----:B------:R-:W-:Y:S01]  /*2930*/  FADD.FTZ R110, R110, R129 ;  /* 0x000000816e6e7221 */ /* 0x000fe20000010000 */
[----:B------:R-:W-:Y:S01]  /*2940*/  @P6 FMUL.FTZ R190, R186, R185 ;  /* 0x000000b9babe6220 */ /* 0x000fe20000410000 */
[----:B------:R-:W-:Y:S01]  /*2950*/  FADD.FTZ R185, R17, -R150 ;  /* 0x8000009611b97221 */ /* 0x000fe20000010000 */
[C---:B------:R-:W-:Y:S01]  /*2960*/  FMUL.FTZ R202, R176.reuse, R197 ;  /* 0x000000c5b0ca7220 */ /* 0x040fe20000410000 */
[--C-:B------:R-:W-:Y:S01]  /*2970*/  @P5 HADD2.F32 R199, -RZ, R151.reuse.H0_H0 ;  /* 0x20000097ffc75230 */ /* 0x100fe20000004100 */
[----:B------:R-:W-:Y:S01]  /*2980*/  MOV R189, RZ ;  /* 0x000000ff00bd7202 */ /* 0x000fe20000000f00 */
[----:B------:R-:W-:Y:S01]  /*2990*/  FMUL.FTZ R200, R176, R185 ;  /* 0x000000b9b0c87220 */ /* 0x000fe20000410000 */
[----:B------:R-:W-:Y:S01]  /*29a0*/  FMUL.FTZ R185, R202, R175 ;  /* 0x000000afcab97220 */ /* 0x000fe20000410000 */
[----:B------:R-:W-:-:S02]  /*29b0*/  @P2 HADD2.F32 R204, -RZ, R151.H1_H1 ;  /* 0x30000097ffcc2230 */ /* 0x000fc40000004100 */
[----:B------:R-:W-:Y:S02]  /*29c0*/  HFMA2 R151, -RZ, RZ, 0, 0 ;  /* 0x00000000ff977431 */ /* 0x000fe400000001ff */
[----:B------:R-:W-:Y:S01]  /*29d0*/  FMUL.FTZ R150, R200, R175 ;  /* 0x000000afc8967220 */ /* 0x000fe20000410000 */
[----:B------:R-:W-:Y:S02]  /*29e0*/  @P6 HADD2.F32 R197, -RZ, R42.H1_H1 ;  /* 0x3000002affc56230 */ /* 0x000fe40000004100 */
[----:B------:R-:W-:Y:S01]  /*29f0*/  FMUL.FTZ R185, R185, UR13 ;  /* 0x0000000db9b97c20 */ /* 0x000fe20008410000 */
[--C-:B------:R-:W-:Y:S02]  /*2a00*/  @P5 HADD2.F32 R201, -RZ, R43.reuse.H0_H0 ;  /* 0x2000002bffc95230 */ /* 0x100fe40000004100 */
[----:B------:R-:W-:Y:S01]  /*2a10*/  FMUL.FTZ R150, R150, UR13 ;  /* 0x0000000d96967c20 */ /* 0x000fe20008410000 */
[----:B------:R-:W-:Y:S02]  /*2a20*/  @P2 HADD2.F32 R206, -RZ, R43.H1_H1 ;  /* 0x3000002bffce2230 */ /* 0x000fe40000004100 */
[----:B------:R-:W-:Y:S01]  /*2a30*/  @P6 FMUL.FTZ R149, R186, R197 ;  /* 0x000000c5ba956220 */ /* 0x000fe20000410000 */
[C---:B------:R-:W-:Y:S01]  /*2a40*/  @P2 FMUL.FTZ R192, R185.reuse, R204 ;  /* 0x000000ccb9c02220 */ /* 0x040fe20000410000 */
[C---:B------:R-:W-:Y:S01]  /*2a50*/  @P5 FMUL.FTZ R151, R150.reuse, R199 ;  /* 0x000000c796975220 */ /* 0x040fe20000410000 */
[----:B------:R-:W-:Y:S01]  /*2a60*/  @P5 FMUL.FTZ R189, R150, R201 ;  /* 0x000000c996bd5220 */ /* 0x000fe20000410000 */
[----:B------:R-:W-:Y:S01]  /*2a70*/  @P2 FMUL.FTZ R194, R185, R206 ;  /* 0x000000ceb9c22220 */ /* 0x000fe20000410000 */
[----:B------:R-:W-:Y:S01]  /*2a80*/  F2FP.F16.F32.PACK_AB R150, R149, R188 ;  /* 0x000000bc9596723e */ /* 0x000fe200000000ff */
[----:B------:R-:W-:Y:S01]  /*2a90*/  FADD.FTZ R185, R108, R131 ;  /* 0x000000836cb97221 */ /* 0x000fe20000010000 */
[----:B------:R-:W-:Y:S01]  /*2aa0*/  FADD.FTZ R186, R109, R130 ;  /* 0x000000826dba7221 */ /* 0x000fe20000010000 */
[----:B------:R-:W-:Y:S01]  /*2ab0*/  FADD.FTZ R146, R146, R151 ;  /* 0x0000009792927221 */ /* 0x000fe20000010000 */
[----:B------:R-:W-:Y:S01]  /*2ac0*/  F2FP.F16.F32.PACK_AB R149, R155, R148 ;  /* 0x000000949b95723e */ /* 0x000fe200000000ff */
[----:B------:R-:W-:Y:S01]  /*2ad0*/  FADD.FTZ R111, R111, R154 ;  /* 0x0000009a6f6f7221 */ /* 0x000fe20000010000 */
[----:B------:R-:W-:Y:S01]  /*2ae0*/  FADD.FTZ R144, R144, R187 ;  /* 0x000000bb90907221 */ /* 0x000fe20000010000 */
[----:B------:R-:W-:Y:S01]  /*2af0*/  FADD.FTZ R145, R145, R190 ;  /* 0x000000be91917221 */ /* 0x000fe20000010000 */
[----:B------:R-:W-:Y:S01]  /*2b00*/  FADD.FTZ R147, R147, R192 ;  /* 0x000000c093937221 */ /* 0x000fe20000010000 */
[----:B------:R-:W-:-:S02]  /*2b10*/  F2FP.F16.F32.PACK_AB R131, R202, R200 ;  /* 0x000000c8ca83723e */ /* 0x000fc400000000ff */
[----:B------:R-:W-:Y:S02]  /*2b20*/  F2FP.F16.F32.PACK_AB R130, R195, R198 ;  /* 0x000000c6c382723e */ /* 0x000fe400000000ff */
[----:B------:R-:W-:Y:S02]  /*2b30*/  F2FP.F16.F32.PACK_AB R129, R193, R196 ;  /* 0x000000c4c181723e */ /* 0x000fe400000000ff */
[----:B------:R-:W-:Y:S02]  /*2b40*/  F2FP.F16.F32.PACK_AB R128, R191, R128 ;  /* 0x00000080bf80723e */ /* 0x000fe400000000ff */
[----:B------:R-:W-:Y:S02]  /*2b50*/  F2FP.F16.F32.PACK_AB R151, R194, R189 ;  /* 0x000000bdc297723e */ /* 0x000fe400000000ff */
[----:B------:R-:W-:-:S07]  /*2b60*/  F2FP.F16.F32.PACK_AB R148, R153, R152 ;  /* 0x000000989994723e */ /* 0x000fce00000000ff */
.L_x_1933:
[----:B------:R-:W0:Y:S08]  /*2b70*/  @P1 LDC.64 R152, c[0x0][0x478] ;  /* 0x00011e00ff981b82 */ /* 0x000e300000000a00 */
[----:B------:R-:W1:Y:S01]  /*2b80*/  LDC.64 R108, c[0x0][0x468] ;  /* 0x00011a00ff6c7b82 */ /* 0x000e620000000a00 */
[----:B0-----:R-:W-:-:S05]  /*2b90*/  @P1 IMAD.WIDE.U32 R152, R174, 0x10, R152 ;  /* 0x00000010ae981825 */ /* 0x001fca00078e0098 */
[----:B------:R2:W-:Y:S01]  /*2ba0*/  @P1 STG.E.128 desc[UR6][R152.64], R128 ;  /* 0x0000008098001986 */ /* 0x0005e2000c101d06 */
[C---:B-1----:R-:W-:Y:S01]  /*2bb0*/  IMAD.WIDE.U32 R154, R174.reuse, 0x10, R108 ;  /* 0x00000010ae9a7825 */ /* 0x042fe200078e006c */
[----:B------:R-:W-:Y:S02]  /*2bc0*/  MOV R108, R185 ;  /* 0x000000b9006c7202 */ /* 0x000fe40000000f00 */
[----:B------:R-:W-:Y:S02]  /*2bd0*/  MOV R109, R186 ;  /* 0x000000ba006d7202 */ /* 0x000fe40000000f00 */
[----:B------:R2:W-:Y:S01]  /*2be0*/  STG.E.128 desc[UR6][R154.64], R148 ;  /* 0x000000949a007986 */ /* 0x0005e2000c101d06 */
[----:B------:R-:W-:-:S07]  /*2bf0*/  IADD3 R174, PT, PT, R174, 0x20, RZ ;  /* 0x00000020aeae7810 */ /* 0x000fce0007ffe0ff */
.L_x_1931:
[----:B------:R-:W-:Y:S05]  /*2c00*/  BSYNC.RECONVERGENT B2 ;  /* 0x0000000000027941 */ /* 0x000fea0003800200 */
.L_x_1930:
        /* <DEDUP_REMOVED lines=10> */
[----:B------:R-:W-:Y:S01]  /*2cb0*/  HFMA2 R131, -RZ, RZ, 0, 0 ;  /* 0x00000000ff837431 */ /* 0x000fe200000001ff */
[----:B------:R-:W-:Y:S01]  /*2cc0*/  MOV R152, RZ ;  /* 0x000000ff00987202 */ /* 0x000fe20000000f00 */
[----:B------:R-:W-:Y:S01]  /*2cd0*/  FADD.FTZ R129, R22, -R129 ;  /* 0x8000008116817221 */ /* 0x000fe20000010000 */
[C---:B------:R-:W-:Y:S01]  /*2ce0*/  LOP3.LUT P4, RZ, R180.reuse, 0xff00, RZ, 0xc0, !PT ;  /* 0x0000ff00b4ff7812 */ /* 0x040fe2000788c0ff */
[--C-:B0-----:R-:W-:Y:S01]  /*2cf0*/  FFMA.FTZ R155, R25, R177, R184.reuse ;  /* 0x000000b1199b7223 */ /* 0x101fe200000100b8 */
[----:B------:R-:W-:Y:S01]  /*2d00*/  LOP3.LUT P5, RZ, R180, 0xff0000, RZ, 0xc0, !PT ;  /* 0x00ff0000b4ff7812 */ /* 0x000fe200078ac0ff */
[----:B------:R-:W-:Y:S01]  /*2d10*/  FMUL.FTZ R128, R176, R129 ;  /* 0x00000081b0807220 */ /* 0x000fe20000410000 */
[----:B------:R-:W-:Y:S01]  /*2d20*/  FFMA.FTZ R154, R28, R177, R184 ;  /* 0x000000b11c9a7223 */ /* 0x000fe200000100b8 */
[----:B------:R-:W-:Y:S01]  /*2d30*/  FADD.FTZ R155, R26, -R155 ;  /* 0x8000009b1a9b7221 */ /* 0x000fe20000010000 */
[----:B------:R-:W-:-:S02]  /*2d40*/  HFMA2 R187, -RZ, RZ, 0, 0 ;  /* 0x00000000ffbb7431 */ /* 0x000fc400000001ff */
[----:B------:R-:W-:Y:S01]  /*2d50*/  FMUL.FTZ R129, R128, R175 ;  /* 0x000000af80817220 */ /* 0x000fe20000410000 */
[----:B------:R-:W-:Y:S01]  /*2d60*/  FADD.FTZ R185, R27, -R154 ;  /* 0x8000009a1bb97221 */ /* 0x000fe20000010000 */
[----:B-----5:R-:W-:Y:S02]  /*2d70*/  @P2 HADD2.F32 R130, -RZ, R148.H0_H0 ;  /* 0x20000094ff822230 */ /* 0x020fe40000004100 */
[C---:B------:R-:W-:Y:S01]  /*2d80*/  FMUL.FTZ R198, R176.reuse, R155 ;  /* 0x0000009bb0c67220 */ /* 0x040fe20000410000 */
[----:B------:R-:W-:Y:S01]  /*2d90*/  FMUL.FTZ R153, R129, UR13 ;  /* 0x0000000d81997c20 */ /* 0x000fe20008410000 */
[----:B------:R-:W-:Y:S02]  /*2da0*/  @P2 HADD2.F32 R129, -RZ, R48.H0_H0 ;  /* 0x20000030ff812230 */ /* 0x000fe40000004100 */
[----:B------:R-:W-:Y:S01]  /*2db0*/  FMUL.FTZ R197, R176, R185 ;  /* 0x000000b9b0c57220 */ /* 0x000fe20000410000 */
[----:B------:R-:W-:Y:S01]  /*2dc0*/  FMUL.FTZ R154, R198, R175 ;  /* 0x000000afc69a7220 */ /* 0x000fe20000410000 */
[C---:B------:R-:W-:Y:S01]  /*2dd0*/  @P2 FMUL.FTZ R131, R153.reuse, R130 ;  /* 0x0000008299832220 */ /* 0x040fe20000410000 */
[----:B------:R-:W-:Y:S01]  /*2de0*/  FFMA.FTZ R130, R24, R177, R184 ;  /* 0x000000b118827223 */ /* 0x000fe200000100b8 */
[----:B------:R-:W-:Y:S01]  /*2df0*/  @P2 FMUL.FTZ R152, R153, R129 ;  /* 0x0000008199982220 */ /* 0x000fe20000410000 */
[----:B------:R-:W-:Y:S01]  /*2e00*/  LOP3.LUT P2, RZ, R180, 0xff000000, RZ, 0xc0, !PT ;  /* 0xff000000b4ff7812 */ /* 0x000fe2000784c0ff */
[----:B------:R-:W-:-:S02]  /*2e10*/  @P4 HADD2.F32 R148, -RZ, R148.H1_H1 ;  /* 0x30000094ff944230 */ /* 0x000fc40000004100 */
[----:B------:R-:W-:Y:S01]  /*2e20*/  FADD.FTZ R129, R23, -R130 ;  /* 0x8000008217817221 */ /* 0x000fe20000010000 */
[----:B------:R-:W-:Y:S01]  /*2e30*/  HFMA2 R130, -RZ, RZ, 0, 0 ;  /* 0x00000000ff827431 */ /* 0x000fe200000001ff */
[----:B------:R-:W-:Y:S01]  /*2e40*/  MOV R153, RZ ;  /* 0x000000ff00997202 */ /* 0x000fe20000000f00 */
[----:B------:R-:W-:Y:S02]  /*2e50*/  @P5 HADD2.F32 R155, -RZ, R149.H0_H0 ;  /* 0x20000095ff9b5230 */ /* 0x000fe40000004100 */
[----:B------:R-:W-:Y:S01]  /*2e60*/  FMUL.FTZ R196, R176, R129 ;  /* 0x00000081b0c47220 */ /* 0x000fe20000410000 */
[----:B------:R-:W-:Y:S01]  /*2e70*/  FMUL.FTZ R190, R154, UR13 ;  /* 0x0000000d9abe7c20 */ /* 0x000fe20008410000 */
[-C--:B------:R-:W-:Y:S01]  /*2e80*/  FMUL.FTZ R154, R197, R175.reuse ;  /* 0x000000afc59a7220 */ /* 0x080fe20000410000 */
[----:B------:R-:W-:Y:S01]  /*2e90*/  CS2R R188, SRZ ;  /* 0x0000000000bc7805 */ /* 0x000fe2000001ff00 */
[----:B------:R-:W-:Y:S01]  /*2ea0*/  FMUL.FTZ R129, R196, R175 ;  /* 0x000000afc4817220 */ /* 0x000fe20000410000 */
[----:B------:R-:W-:Y:S01]  /*2eb0*/  @P5 FMUL.FTZ R187, R190, R155 ;  /* 0x0000009bbebb5220 */ /* 0x000fe20000410000 */
[----:B------:R-:W-:Y:S01]  /*2ec0*/  FMUL.FTZ R185, R154, UR13 ;  /* 0x0000000d9ab97c20 */ /* 0x000fe20008410000 */
[----:B------:R-:W-:-:S02]  /*2ed0*/  HFMA2 R155, -RZ, RZ, 0, 0 ;  /* 0x00000000ff9b7431 */ /* 0x000fc400000001ff */
[----:B------:R-:W-:Y:S01]  /*2ee0*/  FMUL.FTZ R186, R129, UR13 ;  /* 0x0000000d81ba7c20 */ /* 0x000fe20008410000 */
[----:B------:R-:W-:Y:S01]  /*2ef0*/  @P4 HADD2.F32 R129, -RZ, R48.H1_H1 ;  /* 0x30000030ff814230 */ /* 0x000fe20000004100 */
[----:B------:R-:W-:Y:S01]  /*2f00*/  LOP3.LUT P6, RZ, R181, 0xff, RZ, 0xc0, !PT ;  /* 0x000000ffb5ff7812 */ /* 0x000fe200078cc0ff */
[----:B------:R-:W-:Y:S02]  /*2f10*/  @P2 HADD2.F32 R149, -RZ, R149.H1_H1 ;  /* 0x30000095ff952230 */ /* 0x000fe40000004100 */
[C---:B------:R-:W-:Y:S01]  /*2f20*/  @P4 FMUL.FTZ R130, R186.reuse, R148 ;  /* 0x00000094ba824220 */ /* 0x040fe20000410000 */
[----:B------:R-:W-:Y:S01]  /*2f30*/  MOV R148, RZ ;  /* 0x000000ff00947202 */ /* 0x000fe20000000f00 */
[----:B------:R-:W-:Y:S01]  /*2f40*/  @P4 FMUL.FTZ R153, R186, R129 ;  /* 0x00000081ba994220 */ /* 0x000fe20000410000 */
[--C-:B------:R-:W-:Y:S02]  /*2f50*/  @P5 HADD2.F32 R129, -RZ, R49.reuse.H0_H0 ;  /* 0x20000031ff815230 */ /* 0x100fe40000004100 */
[----:B------:R-:W-:Y:S01]  /*2f60*/  @P2 FMUL.FTZ R188, R185, R149 ;  /* 0x00000095b9bc2220 */ /* 0x000fe20000410000 */
[----:B------:R-:W-:Y:S01]  /*2f70*/  @P2 HADD2.F32 R154, -RZ, R49.H1_H1 ;  /* 0x30000031ff9a2230 */ /* 0x000fe20000004100 */
[----:B------:R-:W-:-:S02]  /*2f80*/  LOP3.LUT P4, RZ, R181, 0xff0000, RZ, 0xc0, !PT ;  /* 0x00ff0000b5ff7812 */ /* 0x000fc4000788c0ff */
[----:B------:R-:W-:Y:S01]  /*2f90*/  CS2R R194, SRZ ;  /* 0x0000000000c27805 */ /* 0x000fe2000001ff00 */
[----:B------:R-:W-:Y:S01]  /*2fa0*/  @P5 FMUL.FTZ R148, R190, R129 ;  /* 0x00000081be945220 */ /* 0x000fe20000410000 */
[-CC-:B------:R-:W-:Y:S01]  /*2fb0*/  FFMA.FTZ R129, R29, R177.reuse, R184.reuse ;  /* 0x000000b11d817223 */ /* 0x180fe200000100b8 */
[----:B------:R-:W-:Y:S01]  /*2fc0*/  @P2 FMUL.FTZ R155, R185, R154 ;  /* 0x0000009ab99b2220 */ /* 0x000fe20000410000 */
[----:B------:R-:W-:Y:S01]  /*2fd0*/  LOP3.LUT P5, RZ, R181, 0xff00, RZ, 0xc0, !PT ;  /* 0x0000ff00b5ff7812 */ /* 0x000fe200078ac0ff */
[----:B------:R-:W-:Y:S01]  /*2fe0*/  FFMA.FTZ R154, R32, R177, R184 ;  /* 0x000000b1209a7223 */ /* 0x000fe200000100b8 */
[----:B------:R-:W-:Y:S01]  /*2ff0*/  FADD.FTZ R129, R30, -R129 ;  /* 0x800000811e817221 */ /* 0x000fe20000010000 */
[----:B------:R-:W-:Y:S02]  /*3000*/  ISETP.GE.U32.AND P2, PT, R180, RZ, PT ;  /* 0x000000ffb400720c */ /* 0x000fe40003f46070 */
[----:B------:R-:W-:Y:S01]  /*3010*/  CS2R R190, SRZ ;  /* 0x0000000000be7805 */ /* 0x000fe2000001ff00 */
[----:B------:R-:W-:Y:S01]  /*3020*/  FADD.FTZ R185, R31, -R154 ;  /* 0x8000009a1fb97221 */ /* 0x000fe20000010000 */
[----:B------:R-:W-:Y:S01]  /*3030*/  FMUL.FTZ R200, R176, R129 ;  /* 0x00000081b0c87220 */ /* 0x000fe20000410000 */
[----:B------:R-:W-:Y:S01]  /*3040*/  ISETP.GE.U32.AND.EX P2, PT, R181, 0x1000000, PT, P2 ;  /* 0x01000000b500780c */ /* 0x000fe20003f46120 */
[----:B------:R-:W-:Y:S01]  /*3050*/  @P6 HADD2.F32 R154, -RZ, R150.H0_H0 ;  /* 0x20000096ff9a6230 */ /* 0x000fe20000004100 */
[----:B------:R-:W-:Y:S01]  /*3060*/  MOV R149, RZ ;  /* 0x000000ff00957202 */ /* 0x000fe20000000f00 */
[----:B------:R-:W-:Y:S01]  /*3070*/  FMUL.FTZ R129, R200, R175 ;  /* 0x000000afc8817220 */ /* 0x000fe20000410000 */
[----:B------:R-:W-:Y:S01]  /*3080*/  FMUL.FTZ R199, R176, R185 ;  /* 0x000000b9b0c77220 */ /* 0x000fe20000410000 */
[----:B------:R-:W-:-:S02]  /*3090*/  @P4 HADD2.F32 R192, -RZ, R151.H0_H0 ;  /* 0x20000097ffc04230 */ /* 0x000fc40000004100 */
[----:B------:R-:W-:Y:S01]  /*30a0*/  FADD.FTZ R114, R114, R187 ;  /* 0x000000bb72727221 */ /* 0x000fe20000010000 */
[----:B------:R-:W-:Y:S01]  /*30b0*/  FMUL.FTZ R129, R129, UR13 ;  /* 0x0000000d81817c20 */ /* 0x000fe20008410000 */
[----:B------:R-:W-:Y:S02]  /*30c0*/  @P5 HADD2.F32 R186, -RZ, R150.H1_H1 ;  /* 0x30000096ffba5230 */ /* 0x000fe40000004100 */
[----:B------:R-:W-:Y:S01]  /*30d0*/  FMUL.FTZ R185, R199, R175 ;  /* 0x000000afc7b97220 */ /* 0x000fe20000410000 */
[----:B------:R-:W-:Y:S02]  /*30e0*/  @P6 HADD2.F32 R150, -RZ, R50.H0_H0 ;  /* 0x20000032ff966230 */ /* 0x000fe40000004100 */
[----:B------:R-:W-:Y:S01]  /*30f0*/  @P6 FMUL.FTZ R149, R129, R154 ;  /* 0x0000009a81956220 */ /* 0x000fe20000410000 */
[-CC-:B------:R-:W-:Y:S01]  /*3100*/  FFMA.FTZ R154, R35, R177.reuse, R184.reuse ;  /* 0x000000b1239a7223 */ /* 0x180fe200000100b8 */
[----:B------:R-:W-:Y:S02]  /*3110*/  @P2 HADD2.F32 R193, -RZ, R151.H1_H1 ;  /* 0x30000097ffc12230 */ /* 0x000fe40000004100 */
[----:B------:R-:W-:Y:S01]  /*3120*/  FFMA.FTZ R151, R156, R177, R184 ;  /* 0x000000b19c977223 */ /* 0x000fe200000100b8 */
[----:B------:R-:W-:Y:S01]  /*3130*/  @P6 FMUL.FTZ R189, R129, R150 ;  /* 0x0000009681bd6220 */ /* 0x000fe20000410000 */
[----:B------:R-:W-:Y:S01]  /*3140*/  FADD.FTZ R129, R33, -R154 ;  /* 0x8000009a21817221 */ /* 0x000fe20000010000 */
[----:B------:R-:W-:Y:S01]  /*3150*/  FMUL.FTZ R201, R185, UR13 ;  /* 0x0000000db9c97c20 */ /* 0x000fe20008410000 */
[----:B------:R-:W-:Y:S01]  /*3160*/  FADD.FTZ R151, R34, -R151 ;  /* 0x8000009722977221 */ /* 0x000fe20000010000 */
[----:B------:R-:W-:-:S02]  /*3170*/  HFMA2 R150, -RZ, RZ, 0, 0 ;  /* 0x00000000ff967431 */ /* 0x000fc400000001ff */
[C---:B------:R-:W-:Y:S01]  /*3180*/  FMUL.FTZ R202, R176.reuse, R129 ;  /* 0x00000081b0ca7220 */ /* 0x040fe20000410000 */
[----:B------:R-:W-:Y:S01]  /*3190*/  @P5 FMUL.FTZ R190, R201, R186 ;  /* 0x000000bac9be5220 */ /* 0x000fe20000410000 */
[----:B------:R-:W-:Y:S01]  /*31a0*/  FMUL.FTZ R204, R176, R151 ;  /* 0x00000097b0cc7220 */ /* 0x000fe20000410000 */
[----:B------:R-:W-:Y:S02]  /*31b0*/  @P5 HADD2.F32 R129, -RZ, R50.H1_H1 ;  /* 0x30000032ff815230 */ /* 0x000fe40000004100 */
[-C--:B------:R-:W-:Y:S01]  /*31c0*/  FMUL.FTZ R151, R202, R175.reuse ;  /* 0x000000afca977220 */ /* 0x080fe20000410000 */
[--C-:B------:R-:W-:Y:S02]  /*31d0*/  @P4 HADD2.F32 R185, -RZ, R51.reuse.H0_H0 ;  /* 0x20000033ffb94230 */ /* 0x100fe40000004100 */
[----:B------:R-:W-:Y:S01]  /*31e0*/  FMUL.FTZ R186, R204, R175 ;  /* 0x000000afccba7220 */ /* 0x000fe20000410000 */
[----:B------:R-:W-:Y:S01]  /*31f0*/  MOV R154, RZ ;  /* 0x000000ff009a7202 */ /* 0x000fe20000000f00 */
[----:B------:R-:W-:Y:S01]  /*3200*/  FMUL.FTZ R203, R151, UR13 ;  /* 0x0000000d97cb7c20 */ /* 0x000fe20008410000 */
[----:B------:R-:W-:-:S02]  /*3210*/  @P2 HADD2.F32 R151, -RZ, R51.H1_H1 ;  /* 0x30000033ff972230 */ /* 0x000fc40000004100 */
        /* <DEDUP_REMOVED lines=22> */
.L_x_1936:
[-CC-:B------:R-:W-:Y:S01]  /*3380*/  FFMA.FTZ R153, R21, R177.reuse, R184.reuse ;  /* 0x000000b115997223 */ /* 0x180fe200000100b8 */
[C---:B------:R-:W-:Y:S01]  /*3390*/  LOP3.LUT P2, RZ, R180.reuse, 0xff, RZ, 0xc0, !PT ;  /* 0x000000ffb4ff7812 */ /* 0x040fe2000784c0ff */
[----:B------:R-:W-:Y:S01]  /*33a0*/  HFMA2 R185, -RZ, RZ, 0, 0 ;  /* 0x00000000ffb97431 */ /* 0x000fe200000001ff */
[----:B------:R-:W-:Y:S01]  /*33b0*/  LOP3.LUT P4, RZ, R180, 0xff00, RZ, 0xc0, !PT ;  /* 0x0000ff00b4ff7812 */ /* 0x000fe2000788c0ff */
[----:B------:R-:W-:Y:S01]  /*33c0*/  FADD.FTZ R153, R22, -R153 ;  /* 0x8000009916997221 */ /* 0x000fe20000010000 */
[-CC-:B------:R-:W-:Y:S01]  /*33d0*/  FFMA.FTZ R187, R25, R177.reuse, R184.reuse ;  /* 0x000000b119bb7223 */ /* 0x180fe200000100b8 */
[----:B------:R-:W-:Y:S01]  /*33e0*/  LOP3.LUT P5, RZ, R180, 0xff0000, RZ, 0xc0, !PT ;  /* 0x00ff0000b4ff7812 */ /* 0x000fe200078ac0ff */
[----:B------:R-:W-:Y:S01]  /*33f0*/  FFMA.FTZ R190, R28, R177, R184 ;  /* 0x000000b11cbe7223 */ /* 0x000fe200000100b8 */
[----:B------:R-:W-:Y:S01]  /*3400*/  FMUL.FTZ R152, R176, R153 ;  /* 0x00000099b0987220 */ /* 0x000fe20000410000 */
[----:B------:R-:W-:Y:S01]  /*3410*/  FADD.FTZ R187, R26, -R187 ;  /* 0x800000bb1abb7221 */ /* 0x000fe20000010000 */
[----:B------:R-:W-:Y:S01]  /*3420*/  LOP3.LUT P6, RZ, R181, 0xff, RZ, 0xc0, !PT ;  /* 0x000000ffb5ff7812 */ /* 0x000fe200078cc0ff */
[----:B------:R-:W-:Y:S01]  /*3430*/  FADD.FTZ R193, R27, -R190 ;  /* 0x800000be1bc17221 */ /* 0x000fe20000010000 */
[----:B------:R-:W-:Y:S01]  /*3440*/  FMUL.FTZ R153, R175, R152 ;  /* 0x00000098af997220 */ /* 0x000fe20000410000 */
[----:B------:R-:W-:Y:S01]  /*3450*/  MOV R152, RZ ;  /* 0x000000ff00987202 */ /* 0x000fe20000000f00 */
[----:B0----5:R-:W-:-:S02]  /*3460*/  @P2 HADD2.F32 R154, -RZ, R148.H0_H0 ;  /* 0x20000094ff9a2230 */ /* 0x021fc40000004100 */
[C---:B------:R-:W-:Y:S01]  /*3470*/  FMUL.FTZ R188, R176.reuse, R187 ;  /* 0x000000bbb0bc7220 */ /* 0x040fe20000410000 */
[----:B------:R-:W-:Y:S01]  /*3480*/  FMUL.FTZ R153, R153, UR13 ;  /* 0x0000000d99997c20 */ /* 0x000fe20008410000 */
[----:B------:R-:W-:Y:S02]  /*3490*/  @P2 HADD2.F32 R186, -RZ, R48.H0_H0 ;  /* 0x20000030ffba2230 */ /* 0x000fe40000004100 */
[----:B------:R-:W-:Y:S01]  /*34a0*/  FMUL.FTZ R190, R176, R193 ;  /* 0x000000c1b0be7220 */ /* 0x000fe20000410000 */
[----:B------:R-:W-:Y:S02]  /*34b0*/  @P4 HADD2.F32 R189, -RZ, R148.H1_H1 ;  /* 0x30000094ffbd4230 */ /* 0x000fe40000004100 */
[----:B------:R-:W-:Y:S01]  /*34c0*/  @P2 FMUL.FTZ R185, R154, R153 ;  /* 0x000000999ab92220 */ /* 0x000fe20000410000 */
[----:B------:R-:W-:Y:S01]  /*34d0*/  FFMA.FTZ R154, R24, R177, R184 ;  /* 0x000000b1189a7223 */ /* 0x000fe200000100b8 */
[----:B------:R-:W-:Y:S01]  /*34e0*/  @P2 FMUL.FTZ R152, R186, R153 ;  /* 0x00000099ba982220 */ /* 0x000fe20000410000 */
[----:B------:R-:W-:Y:S01]  /*34f0*/  LOP3.LUT P2, RZ, R180, 0xff000000, RZ, 0xc0, !PT ;  /* 0xff000000b4ff7812 */ /* 0x000fe2000784c0ff */
[----:B------:R-:W-:-:S02]  /*3500*/  HFMA2 R186, -RZ, RZ, 0, 0 ;  /* 0x00000000ffba7431 */ /* 0x000fc400000001ff */
[----:B------:R-:W-:Y:S01]  /*3510*/  FADD.FTZ R155, R23, -R154 ;  /* 0x8000009a179b7221 */ /* 0x000fe20000010000 */
[----:B------:R-:W-:Y:S01]  /*3520*/  @P4 HADD2.F32 R191, -RZ, R48.H1_H1 ;  /* 0x30000030ffbf4230 */ /* 0x000fe20000004100 */
[----:B------:R-:W-:Y:S01]  /*3530*/  MOV R153, RZ ;  /* 0x000000ff00997202 */ /* 0x000fe20000000f00 */
[C---:B------:R-:W-:Y:S01]  /*3540*/  FMUL.FTZ R148, R175.reuse, R188 ;  /* 0x000000bcaf947220 */ /* 0x040fe20000410000 */
[----:B------:R-:W-:Y:S01]  /*3550*/  FMUL.FTZ R154, R176, R155 ;  /* 0x0000009bb09a7220 */ /* 0x000fe20000410000 */
[----:B------:R-:W-:Y:S02]  /*3560*/  HFMA2 R155, -RZ, RZ, 0, 0 ;  /* 0x00000000ff9b7431 */ /* 0x000fe400000001ff */
[----:B------:R-:W-:Y:S02]  /*3570*/  @P5 HADD2.F32 R188, -RZ, R149.H0_H0 ;  /* 0x20000095ffbc5230 */ /* 0x000fe40000004100 */
[----:B------:R-:W-:Y:S01]  /*3580*/  FMUL.FTZ R187, R148, UR13 ;  /* 0x0000000d94bb7c20 */ /* 0x000fe20008410000 */
[----:B------:R-:W-:Y:S01]  /*3590*/  FMUL.FTZ R154, R175, R154 ;  /* 0x0000009aaf9a7220 */ /* 0x000fe20000410000 */
[----:B------:R-:W-:-:S02]  /*35a0*/  FADD.FTZ R185, R112, R185 ;  /* 0x000000b970b97221 */ /* 0x000fc40000010000 */
[-C--:B------:R-:W-:Y:S01]  /*35b0*/  @P5 FMUL.FTZ R155, R188, R187.reuse ;  /* 0x000000bbbc9b5220 */ /* 0x080fe20000410000 */
[----:B------:R-:W-:Y:S01]  /*35c0*/  FMUL.FTZ R154, R154, UR13 ;  /* 0x0000000d9a9a7c20 */ /* 0x000fe20008410000 */
[----:B------:R-:W-:Y:S02]  /*35d0*/  MOV R188, RZ ;  /* 0x000000ff00bc7202 */ /* 0x000fe40000000f00 */
[----:B------:R-:W-:Y:S01]  /*35e0*/  FADD.FTZ R114, R114, R155 ;  /* 0x0000009b72727221 */ /* 0x000fe20000010000 */
[-C--:B------:R-:W-:Y:S01]  /*35f0*/  @P4 FMUL.FTZ R186, R189, R154.reuse ;  /* 0x0000009abdba4220 */ /* 0x080fe20000410000 */
[----:B------:R-:W-:Y:S01]  /*3600*/  @P4 FMUL.FTZ R153, R191, R154 ;  /* 0x0000009abf994220 */ /* 0x000fe20000410000 */
[----:B------:R-:W-:Y:S01]  /*3610*/  FMUL.FTZ R154, R175, R190 ;  /* 0x000000beaf9a7220 */ /* 0x000fe20000410000 */
[----:B------:R-:W-:Y:S01]  /*3620*/  @P5 HADD2.F32 R190, -RZ, R49.H0_H0 ;  /* 0x20000031ffbe5230 */ /* 0x000fe20000004100 */
[C---:B------:R-:W-:Y:S01]  /*3630*/  LOP3.LUT P4, RZ, R181.reuse, 0xff0000, RZ, 0xc0, !PT ;  /* 0x00ff0000b5ff7812 */ /* 0x040fe2000788c0ff */
[----:B------:R-:W-:Y:S01]  /*3640*/  @P2 HADD2.F32 R189, -RZ, R149.H1_H1 ;  /* 0x30000095ffbd2230 */ /* 0x000fe20000004100 */
[----:B------:R-:W-:Y:S01]  /*3650*/  CS2R R148, SRZ ;  /* 0x0000000000947805 */ /* 0x000fe2000001ff00 */
[----:B------:R-:W-:Y:S01]  /*3660*/  FMUL.FTZ R154, R154, UR13 ;  /* 0x0000000d9a9a7c20 */ /* 0x000fe20008410000 */
[----:B------:R-:W-:Y:S01]  /*3670*/  @P5 FMUL.FTZ R148, R190, R187 ;  /* 0x000000bbbe945220 */ /* 0x000fe20000410000 */
[----:B------:R-:W-:Y:S01]  /*3680*/  LOP3.LUT P5, RZ, R181, 0xff00, RZ, 0xc0, !PT ;  /* 0x0000ff00b5ff7812 */ /* 0x000fe200078ac0ff */
[----:B------:R-:W-:Y:S01]  /*3690*/  FFMA.FTZ R187, R29, R177, R184 ;  /* 0x000000b11dbb7223 */ /* 0x000fe200000100b8 */
[----:B------:R-:W-:-:S02]  /*36a0*/  @P2 HADD2.F32 R191, -RZ, R49.H1_H1 ;  /* 0x30000031ffbf2230 */ /* 0x000fc40000004100 */
[-C--:B------:R-:W-:Y:S01]  /*36b0*/  @P2 FMUL.FTZ R188, R189, R154.reuse ;  /* 0x0000009abdbc2220 */ /* 0x080fe20000410000 */
[----:B------:R-:W-:Y:S01]  /*36c0*/  FFMA.FTZ R190, R32, R177, R184 ;  /* 0x000000b120be7223 */ /* 0x000fe200000100b8 */
[----:B------:R-:W-:Y:S01]  /*36d0*/  FADD.FTZ R189, R30, -R187 ;  /* 0x800000bb1ebd7221 */ /* 0x000fe20000010000 */
[----:B------:R-:W-:Y:S02]  /*36e0*/  HFMA2 R187, -RZ, RZ, 0, 0 ;  /* 0x00000000ffbb7431 */ /* 0x000fe400000001ff */
[----:B------:R-:W-:Y:S01]  /*36f0*/  @P2 FMUL.FTZ R149, R191, R154 ;  /* 0x0000009abf952220 */ /* 0x000fe20000410000 */
[----:B------:R-:W-:Y:S01]  /*3700*/  ISETP.GE.U32.AND P2, PT, R180, RZ, PT ;  /* 0x000000ffb400720c */ /* 0x000fe20003f46070 */
[----:B------:R-:W-:Y:S01]  /*3710*/  FADD.FTZ R193, R31, -R190 ;  /* 0x800000be1fc17221 */ /* 0x000fe20000010000 */
[----:B------:R-:W-:Y:S01]  /*3720*/  FMUL.FTZ R190, R176, R189 ;  /* 0x000000bdb0be7220 */ /* 0x000fe20000410000 */
[--C-:B------:R-:W-:Y:S01]  /*3730*/  @P6 HADD2.F32 R191, -RZ, R150.reuse.H0_H0 ;  /* 0x20000096ffbf6230 */ /* 0x100fe20000004100 */
[----:B------:R-:W-:Y:S01]  /*3740*/  ISETP.GE.U32.AND.EX P2, PT, R181, 0x1000000, PT, P2 ;  /* 0x01000000b500780c */ /* 0x000fe20003f46120 */
[----:B------:R-:W-:-:S02]  /*3750*/  @P5 HADD2.F32 R194, -RZ, R150.H1_H1 ;  /* 0x30000096ffc25230 */ /* 0x000fc40000004100 */
[C---:B------:R-:W-:Y:S01]  /*3760*/  FMUL.FTZ R150, R175.reuse, R190 ;  /* 0x000000beaf967220 */ /* 0x040fe20000410000 */
[----:B------:R-:W-:Y:S01]  /*3770*/  FMUL.FTZ R192, R176, R193 ;  /* 0x000000c1b0c07220 */ /* 0x000fe20000410000 */
[----:B------:R-:W-:Y:S01]  /*3780*/  @P6 HADD2.F32 R193, -RZ, R50.H0_H0 ;  /* 0x20000032ffc16230 */ /* 0x000fe20000004100 */
[----:B------:R-:W-:Y:S01]  /*3790*/  MOV R154, RZ ;  /* 0x000000ff009a7202 */ /* 0x000fe20000000f00 */
[----:B------:R-:W-:Y:S01]  /*37a0*/  FMUL.FTZ R190, R150, UR13 ;  /* 0x0000000d96be7c20 */ /* 0x000fe20008410000 */
[--C-:B------:R-:W-:Y:S02]  /*37b0*/  @P4 HADD2.F32 R198, -RZ, R151.reuse.H0_H0 ;  /* 0x20000097ffc64230 */ /* 0x100fe40000004100 */
[----:B------:R-:W-:Y:S01]  /*37c0*/  FMUL.FTZ R189, R175, R192 ;  /* 0x000000c0afbd7220 */ /* 0x000fe20000410000 */
[----:B------:R-:W-:Y:S02]  /*37d0*/  HFMA2 R150, -RZ, RZ, 0, 0 ;  /* 0x00000000ff967431 */ /* 0x000fe400000001ff */
[-C--:B------:R-:W-:Y:S01]  /*37e0*/  @P6 FMUL.FTZ R187, R191, R190.reuse ;  /* 0x000000bebfbb6220 */ /* 0x080fe20000410000 */
[----:B------:R-:W-:Y:S01]  /*37f0*/  @P6 FMUL.FTZ R154, R193, R190 ;  /* 0x000000bec19a6220 */ /* 0x000fe20000410000 */
[-CC-:B------:R-:W-:Y:S01]  /*3800*/  FFMA.FTZ R190, R35, R177.reuse, R184.reuse ;  /* 0x000000b123be7223 */ /* 0x180fe200000100b8 */
[----:B------:R-:W-:Y:S01]  /*3810*/  FFMA.FTZ R193, R156, R177, R184 ;  /* 0x000000b19cc17223 */ /* 0x000fe200000100b8 */
[----:B------:R-:W-:-:S02]  /*3820*/  @P2 HADD2.F32 R197, -RZ, R151.H1_H1 ;  /* 0x30000097ffc52230 */ /* 0x000fc40000004100 */
[----:B------:R-:W-:Y:S01]  /*3830*/  FMUL.FTZ R195, R189, UR13 ;  /* 0x0000000dbdc37c20 */ /* 0x000fe20008410000 */
[----:B------:R-:W-:Y:S01]  /*3840*/  FADD.FTZ R151, R33, -R190 ;  /* 0x800000be21977221 */ /* 0x000fe20000010000 */
[----:B------:R-:W-:Y:S01]  /*3850*/  FADD.FTZ R193, R34, -R193 ;  /* 0x800000c122c17221 */ /* 0x000fe20000010000 */
[----:B------:R-:W-:Y:S02]  /*3860*/  @P5 HADD2.F32 R196, -RZ, R50.H1_H1 ;  /* 0x30000032ffc45230 */ /* 0x000fe40000004100 */
[----:B------:R-:W-:Y:S01]  /*3870*/  @P5 FMUL.FTZ R150, R194, R195 ;  /* 0x000000c3c2965220 */ /* 0x000fe20000410000 */
[C---:B------:R-:W-:Y:S01]  /*3880*/  FMUL.FTZ R192, R176.reuse, R151 ;  /* 0x00000097b0c07220 */ /* 0x040fe20000410000 */
[----:B------:R-:W-:Y:S01]  /*3890*/  FMUL.FTZ R200, R176, R193 ;  /* 0x000000c1b0c87220 */ /* 0x000fe20000410000 */
[----:B------:R-:W-:Y:S02]  /*38a0*/  HFMA2 R194, -RZ, RZ, 0, 0 ;  /* 0x00000000ffc27431 */ /* 0x000fe400000001ff */
[----:B------:R-:W-:-:S02]  /*38b0*/  @P2 HADD2.F32 R199, -RZ, R51.H1_H1 ;  /* 0x30000033ffc72230 */ /* 0x000fc40000004100 */
[C---:B------:R-:W-:Y:S01]  /*38c0*/  FMUL.FTZ R151, R175.reuse, R192 ;  /* 0x000000c0af977220 */ /* 0x040fe20000410000 */
[----:B------:R-:W-:Y:S01]  /*38d0*/  FMUL.FTZ R192, R175, R200 ;  /* 0x000000c8afc07220 */ /* 0x000fe20000410000 */
[----:B------:R-:W-:Y:S01]  /*38e0*/  @P4 HADD2.F32 R200, -RZ, R51.H0_H0 ;  /* 0x20000033ffc84230 */ /* 0x000fe20000004100 */
[----:B------:R-:W-:Y:S01]  /*38f0*/  CS2R R190, SRZ ;  /* 0x0000000000be7805 */ /* 0x000fe2000001ff00 */
[----:B------:R-:W-:Y:S01]  /*3900*/  FMUL.FTZ R151, R151, UR13 ;  /* 0x0000000d97977c20 */ /* 0x000fe20008410000 */
[----:B------:R-:W-:Y:S01]  /*3910*/  FMUL.FTZ R192, R192, UR13 ;  /* 0x0000000dc0c07c20 */ /* 0x000fe20008410000 */
[----:B------:R-:W-:Y:S01]  /*3920*/  MOV R189, RZ ;  /* 0x000000ff00bd7202 */ /* 0x000fe20000000f00 */
[----:B------:R-:W-:Y:S01]  /*3930*/  @P5 FMUL.FTZ R189, R196, R195 ;  /* 0x000000c3c4bd5220 */ /* 0x000fe20000410000 */
[----:B------:R-:W-:Y:S01]  /*3940*/  MOV R193, RZ ;  /* 0x000000ff00c17202 */ /* 0x000fe20000000f00 */
[-C--:B------:R-:W-:Y:S01]  /*3950*/  @P4 FMUL.FTZ R190, R200, R151.reuse ;  /* 0x00000097c8be4220 */ /* 0x080fe20000410000 */
[-C--:B------:R-:W-:Y:S01]  /*3960*/  @P2 FMUL.FTZ R193, R199, R192.reuse ;  /* 0x000000c0c7c12220 */ /* 0x080fe20000410000 */
[----:B------:R-:W-:Y:S01]  /*3970*/  @P4 FMUL.FTZ R191, R198, R151 ;  /* 0x00000097c6bf4220 */ /* 0x000fe20000410000 */
[----:B------:R-:W-:Y:S01]  /*3980*/  @P2 FMUL.FTZ R194, R197, R192 ;  /* 0x000000c0c5c22220 */ /* 0x000fe20000410000 */
[----:B------:R-:W-:Y:S01]  /*3990*/  FADD.FTZ R117, R117, R150 ;  /* 0x0000009675757221 */ /* 0x000fe20000010000 */
[----:B------:R-:W-:Y:S01]  /*39a0*/  F2FP.F16.F32.PACK_AB R149, R149, R148 ;  /* 0x000000949595723e */ /* 0x000fe200000000ff */
[----:B------:R-:W-:Y:S01]  /*39b0*/  FADD.FTZ R186, R113, R186 ;  /* 0x000000ba71ba7221 */ /* 0x000fe20000010000 */
[----:B------:R-:W-:Y:S01]  /*39c0*/  FADD.FTZ R115, R115, R188 ;  /* 0x000000bc73737221 */ /* 0x000fe20000010000 */
[----:B------:R-:W-:Y:S01]  /*39d0*/  FADD.FTZ R116, R116, R187 ;  /* 0x000000bb74747221 */ /* 0x000fe20000010000 */
[----:B------:R-:W-:Y:S01]  /*39e0*/  FADD.FTZ R118, R118, R191 ;  /* 0x000000bf76767221 */ /* 0x000fe20000010000 */
[----:B------:R-:W-:Y:S01]  /*39f0*/  FADD.FTZ R119, R119, R194 ;  /* 0x000000c277777221 */ /* 0x000fe20000010000 */
[----:B------:R-:W-:-:S02]  /*3a00*/  F2FP.F16.F32.PACK_AB R151, R193, R190 ;  /* 0x000000bec197723e */ /* 0x000fc400000000ff */
[----:B------:R-:W-:Y:S02]  /*3a10*/  F2FP.F16.F32.PACK_AB R150, R189, R154 ;  /* 0x0000009abd96723e */ /* 0x000fe400000000ff */
[----:B------:R-:W-:-:S07]  /*3a20*/  F2FP.F16.F32.PACK_AB R148, R153, R152 ;  /* 0x000000989994723e */ /* 0x000fce00000000ff */
.L_x_1937:
        /* <DEDUP_REMOVED lines=9> */
.L_x_1935:
[----:B------:R-:W-:Y:S05]  /*3ac0*/  BSYNC.RECONVERGENT B2 ;  /* 0x0000000000027941 */ /* 0x000fea0003800200 */
.L_x_1934:
        /* <DEDUP_REMOVED lines=9> */
[-CC-:B0-----:R-:W-:Y:S01]  /*3b60*/  FFMA.FTZ R154, R160, R177.reuse, R184.reuse ;  /* 0x000000b1a09a7223 */ /* 0x181fe200000100b8 */
[--C-:B------:R-:W-:Y:S01]  /*3b70*/  FFMA.FTZ R155, R161, R177, R184.reuse ;  /* 0x000000b1a19b7223 */ /* 0x100fe200000100b8 */
[----:B------:R-:W-:Y:S01]  /*3b80*/  FADD.FTZ R129, R158, -R129 ;  /* 0x800000819e817221 */ /* 0x000fe20000010000 */
[C---:B------:R-:W-:Y:S01]  /*3b90*/  LOP3.LUT P3, RZ, R178.reuse, 0xff00, RZ, 0xc0, !PT ;  /* 0x0000ff00b2ff7812 */ /* 0x040fe2000786c0ff */
[----:B------:R-:W-:Y:S01]  /*3ba0*/  HFMA2 R131, -RZ, RZ, 0, 0 ;  /* 0x00000000ff837431 */ /* 0x000fe200000001ff */
[----:B------:R-:W-:Y:S01]  /*3bb0*/  LOP3.LUT P4, RZ, R178, 0xff0000, RZ, 0xc0, !PT ;  /* 0x00ff0000b2ff7812 */ /* 0x000fe2000788c0ff */
[----:B------:R-:W-:Y:S01]  /*3bc0*/  FMUL.FTZ R128, R176, R129 ;  /* 0x00000081b0807220 */ /* 0x000fe20000410000 */
[----:B------:R-:W-:Y:S01]  /*3bd0*/  FADD.FTZ R155, R162, -R155 ;  /* 0x8000009ba29b7221 */ /* 0x000fe20000010000 */
[-CC-:B------:R-:W-:Y:S01]  /*3be0*/  FFMA.FTZ R188, R164, R177.reuse, R184.reuse ;  /* 0x000000b1a4bc7223 */ /* 0x180fe200000100b8 */
[----:B------:R-:W-:Y:S01]  /*3bf0*/  FFMA.FTZ R187, R165, R177, R184 ;  /* 0x000000b1a5bb7223 */ /* 0x000fe200000100b8 */
[----:B------:R-:W-:Y:S01]  /*3c00*/  FMUL.FTZ R129, R128, R175 ;  /* 0x000000af80817220 */ /* 0x000fe20000410000 */
[----:B------:R-:W-:Y:S01]  /*3c10*/  FMUL.FTZ R196, R176, R155 ;  /* 0x0000009bb0c47220 */ /* 0x000fe20000410000 */
[----:B-----5:R-:W-:-:S02]  /*3c20*/  @P2 HADD2.F32 R130, -RZ, R148.H0_H0 ;  /* 0x20000094ff822230 */ /* 0x020fc40000004100 */
[-C--:B------:R-:W-:Y:S01]  /*3c30*/  FFMA.FTZ R190, R168, R177.reuse, R184 ;  /* 0x000000b1a8be7223 */ /* 0x080fe200000100b8 */
[----:B------:R-:W-:Y:S01]  /*3c40*/  FMUL.FTZ R191, R129, UR13 ;  /* 0x0000000d81bf7c20 */ /* 0x000fe20008410000 */
[----:B------:R-:W-:Y:S01]  /*3c50*/  FADD.FTZ R129, R159, -R154 ;  /* 0x8000009a9f817221 */ /* 0x000fe20000010000 */
[-CC-:B------:R-:W-:Y:S01]  /*3c60*/  FFMA.FTZ R192, R171, R177.reuse, R184.reuse ;  /* 0x000000b1abc07223 */ /* 0x180fe200000100b8 */
[----:B------:R-:W-:Y:S01]  /*3c70*/  FFMA.FTZ R189, R172, R177, R184 ;  /* 0x000000b1acbd7223 */ /* 0x000fe200000100b8 */
[----:B------:R-:W-:Y:S01]  /*3c80*/  @P2 FMUL.FTZ R131, R191, R130 ;  /* 0x00000082bf832220 */ /* 0x000fe20000410000 */
[----:B------:R-:W-:Y:S01]  /*3c90*/  FMUL.FTZ R193, R176, R129 ;  /* 0x00000081b0c17220 */ /* 0x000fe20000410000 */
[----:B------:R-:W-:Y:S02]  /*3ca0*/  @P2 HADD2.F32 R129, -RZ, R56.H0_H0 ;  /* 0x20000038ff812230 */ /* 0x000fe40000004100 */
[-C--:B------:R-:W-:Y:S01]  /*3cb0*/  FMUL.FTZ R177, R196, R175.reuse ;  /* 0x000000afc4b17220 */ /* 0x080fe20000410000 */
[----:B------:R-:W-:Y:S01]  /*3cc0*/  CS2R R152, SRZ ;  /* 0x0000000000987805 */ /* 0x000fe2000001ff00 */
[----:B------:R-:W-:Y:S01]  /*3cd0*/  FMUL.FTZ R130, R193, R175 ;  /* 0x000000afc1827220 */ /* 0x000fe20000410000 */
[----:B------:R-:W-:-:S02]  /*3ce0*/  @P3 HADD2.F32 R148, -RZ, R148.H1_H1 ;  /* 0x30000094ff943230 */ /* 0x000fc40000004100 */
[----:B------:R-:W-:Y:S01]  /*3cf0*/  FMUL.FTZ R177, R177, UR13 ;  /* 0x0000000db1b17c20 */ /* 0x000fe20008410000 */
[----:B------:R-:W-:Y:S02]  /*3d00*/  @P3 HADD2.F32 R155, -RZ, R56.H1_H1 ;  /* 0x30000038ff9b3230 */ /* 0x000fe40000004100 */
[----:B------:R-:W-:Y:S01]  /*3d10*/  FMUL.FTZ R194, R130, UR13 ;  /* 0x0000000d82c27c20 */ /* 0x000fe20008410000 */
[----:B------:R-:W-:Y:S02]  /*3d20*/  @P4 HADD2.F32 R186, -RZ, R149.H0_H0 ;  /* 0x20000095ffba4230 */ /* 0x000fe40000004100 */
[----:B------:R-:W-:Y:S01]  /*3d30*/  @P2 FMUL.FTZ R153, R191, R129 ;  /* 0x00000081bf992220 */ /* 0x000fe20000410000 */
[----:B------:R-:W-:Y:S01]  /*3d40*/  @P4 HADD2.F32 R130, -RZ, R57.H0_H0 ;  /* 0x20000039ff824230 */ /* 0x000fe20000004100 */
[----:B------:R-:W-:Y:S02]  /*3d50*/  ISETP.GE.U32.AND P2, PT, R178, RZ, PT ;  /* 0x000000ffb200720c */ /* 0x000fe40003f46070 */
[----:B------:R-:W-:-:S02]  /*3d60*/  CS2R R184, SRZ ;  /* 0x0000000000b87805 */ /* 0x000fc4000001ff00 */
[----:B------:R-:W-:Y:S01]  /*3d70*/  LOP3.LUT P6, RZ, R178, 0xff000000, RZ, 0xc0, !PT ;  /* 0xff000000b2ff7812 */ /* 0x000fe200078cc0ff */
[C---:B------:R-:W-:Y:S01]  /*3d80*/  @P3 FMUL.FTZ R184, R194.reuse, R148 ;  /* 0x00000094c2b83220 */ /* 0x040fe20000410000 */
[----:B------:R-:W-:Y:S01]  /*3d90*/  MOV R154, RZ ;  /* 0x000000ff009a7202 */ /* 0x000fe20000000f00 */
[----:B------:R-:W-:Y:S01]  /*3da0*/  @P3 FMUL.FTZ R152, R194, R155 ;  /* 0x0000009bc2983220 */ /* 0x000fe20000410000 */
[----:B------:R-:W-:Y:S01]  /*3db0*/  LOP3.LUT P5, RZ, R179, 0xff, RZ, 0xc0, !PT ;  /* 0x000000ffb3ff7812 */ /* 0x000fe200078ac0ff */
[C---:B------:R-:W-:Y:S01]  /*3dc0*/  @P4 FMUL.FTZ R185, R177.reuse, R186 ;  /* 0x000000bab1b94220 */ /* 0x040fe20000410000 */
[----:B------:R-:W-:Y:S01]  /*3dd0*/  @P4 FMUL.FTZ R154, R177, R130 ;  /* 0x00000082b19a4220 */ /* 0x000fe20000410000 */
[----:B------:R-:W-:Y:S01]  /*3de0*/  FADD.FTZ R129, R163, -R188 ;  /* 0x800000bca3817221 */ /* 0x000fe20000010000 */
[C---:B------:R-:W-:Y:S01]  /*3df0*/  LOP3.LUT P4, RZ, R179.reuse, 0xff00, RZ, 0xc0, !PT ;  /* 0x0000ff00b3ff7812 */ /* 0x040fe2000788c0ff */
[----:B------:R-:W-:Y:S01]  /*3e00*/  FADD.FTZ R187, R166, -R187 ;  /* 0x800000bba6bb7221 */ /* 0x000fe20000010000 */
[----:B------:R-:W-:Y:S01]  /*3e10*/  LOP3.LUT P3, RZ, R179, 0xff0000, RZ, 0xc0, !PT ;  /* 0x00ff0000b3ff7812 */ /* 0x000fe2000786c0ff */
[----:B------:R-:W-:Y:S01]  /*3e20*/  FADD.FTZ R155, R167, -R190 ;  /* 0x800000bea79b7221 */ /* 0x000fe20000010000 */
[----:B------:R-:W-:Y:S01]  /*3e30*/  ISETP.GE.U32.AND.EX P2, PT, R179, 0x1000000, PT, P2 ;  /* 0x01000000b300780c */ /* 0x000fe20003f46120 */
[----:B------:R-:W-:Y:S01]  /*3e40*/  FADD.FTZ R177, R169, -R192 ;  /* 0x800000c0a9b17221 */ /* 0x000fe20000010000 */
[C---:B------:R-:W-:Y:S01]  /*3e50*/  FMUL.FTZ R192, R176.reuse, R129 ;  /* 0x00000081b0c07220 */ /* 0x040fe20000410000 */
[C---:B------:R-:W-:Y:S01]  /*3e60*/  FMUL.FTZ R194, R176.reuse, R187 ;  /* 0x000000bbb0c27220 */ /* 0x040fe20000410000 */
[----:B------:R-:W-:Y:S01]  /*3e70*/  FMUL.FTZ R195, R176, R155 ;  /* 0x0000009bb0c37220 */ /* 0x000fe20000410000 */
[----:B------:R-:W-:Y:S01]  /*3e80*/  FADD.FTZ R189, R170, -R189 ;  /* 0x800000bdaabd7221 */ /* 0x000fe20000010000 */
[-C--:B------:R-:W-:Y:S01]  /*3e90*/  FMUL.FTZ R129, R192, R175.reuse ;  /* 0x000000afc0817220 */ /* 0x080fe20000410000 */
[----:B------:R-:W-:Y:S01]  /*3ea0*/  FMUL.FTZ R148, R194, R175 ;  /* 0x000000afc2947220 */ /* 0x000fe20000410000 */
[----:B------:R-:W-:Y:S01]  /*3eb0*/  FMUL.FTZ R198, R176, R177 ;  /* 0x000000b1b0c67220 */ /* 0x000fe20000410000 */
[----:B------:R-:W-:-:S02]  /*3ec0*/  HFMA2 R130, -RZ, RZ, 0, 0 ;  /* 0x00000000ff827431 */ /* 0x000fc400000001ff */
[----:B------:R-:W-:Y:S02]  /*3ed0*/  @P6 HADD2.F32 R149, -RZ, R149.H1_H1 ;  /* 0x30000095ff956230 */ /* 0x000fe40000004100 */
[----:B------:R-:W-:Y:S01]  /*3ee0*/  FMUL.FTZ R177, R195, R175 ;  /* 0x000000afc3b17220 */ /* 0x000fe20000410000 */
[--C-:B------:R-:W-:Y:S02]  /*3ef0*/  @P5 HADD2.F32 R155, -RZ, R150.reuse.H0_H0 ;  /* 0x20000096ff9b5230 */ /* 0x100fe40000004100 */
[----:B------:R-:W-:Y:S01]  /*3f00*/  FMUL.FTZ R190, R129, UR13 ;  /* 0x0000000d81be7c20 */ /* 0x000fe20008410000 */
[----:B------:R-:W-:Y:S01]  /*3f10*/  FMUL.FTZ R200, R176, R189 ;  /* 0x000000bdb0c87220 */ /* 0x000fe20000410000 */
[----:B------:R-:W-:Y:S01]  /*3f20*/  FMUL.FTZ R187, R148, UR13 ;  /* 0x0000000d94bb7c20 */ /* 0x000fe20008410000 */
[----:B------:R-:W-:Y:S02]  /*3f30*/  @P4 HADD2.F32 R186, -RZ, R150.H1_H1 ;  /* 0x30000096ffba4230 */ /* 0x000fe40000004100 */
[----:B------:R-:W-:Y:S01]  /*3f40*/  FMUL.FTZ R197, R177, UR13 ;  /* 0x0000000db1c57c20 */ /* 0x000fe20008410000 */
[----:B------:R-:W-:-:S02]  /*3f50*/  @P3 HADD2.F32 R188, -RZ, R151.H0_H0 ;  /* 0x20000097ffbc3230 */ /* 0x000fc40000004100 */
[----:B------:R-:W-:Y:S01]  /*3f60*/  @P6 FMUL.FTZ R130, R190, R149 ;  /* 0x00000095be826220 */ /* 0x000fe20000410000 */
[----:B------:R-:W-:Y:S01]  /*3f70*/  @P2 HADD2.F32 R189, -RZ, R151.H1_H1 ;  /* 0x30000097ffbd2230 */ /* 0x000fe20000004100 */
[----:B------:R-:W-:Y:S01]  /*3f80*/  CS2R R150, SRZ ;  /* 0x0000000000967805 */ /* 0x000fe2000001ff00 */
[----:B------:R-:W-:Y:S01]  /*3f90*/  @P6 HADD2.F32 R129, -RZ, R57.H1_H1 ;  /* 0x30000039ff816230 */ /* 0x000fe20000004100 */
[----:B------:R-:W-:Y:S01]  /*3fa0*/  CS2R R148, SRZ ;  /* 0x0000000000947805 */ /* 0x000fe2000001ff00 */
[----:B------:R-:W-:Y:S01]  /*3fb0*/  @P5 FMUL.FTZ R151, R187, R155 ;  /* 0x0000009bbb975220 */ /* 0x000fe20000410000 */
[-C--:B------:R-:W-:Y:S01]  /*3fc0*/  FMUL.FTZ R155, R198, R175.reuse ;  /* 0x000000afc69b7220 */ /* 0x080fe20000410000 */
[----:B------:R-:W-:Y:S01]  /*3fd0*/  @P4 FMUL.FTZ R148, R197, R186 ;  /* 0x000000bac5944220 */ /* 0x000fe20000410000 */
[--C-:B------:R-:W-:Y:S02]  /*3fe0*/  @P5 HADD2.F32 R176, -RZ, R58.reuse.H0_H0 ;  /* 0x2000003affb05230 */ /* 0x100fe40000004100 */
[----:B------:R-:W-:Y:S01]  /*3ff0*/  FMUL.FTZ R186, R200, R175 ;  /* 0x000000afc8ba7220 */ /* 0x000fe20000410000 */
[----:B------:R-:W-:Y:S01]  /*4000*/  @P6 FMUL.FTZ R149, R190, R129 ;  /* 0x00000081be956220 */ /* 0x000fe20000410000 */
[----:B------:R-:W-:Y:S01]  /*4010*/  FMUL.FTZ R199, R155, UR13 ;  /* 0x0000000d9bc77c20 */ /* 0x000fe20008410000 */
[----:B------:R-:W-:-:S02]  /*4020*/  @P4 HADD2.F32 R129, -RZ, R58.H1_H1 ;  /* 0x3000003aff814230 */ /* 0x000fc40000004100 */
[----:B------:R-:W-:Y:S01]  /*4030*/  FMUL.FTZ R186, R186, UR13 ;  /* 0x0000000dbaba7c20 */ /* 0x000fe20008410000 */
[--C-:B------:R-:W-:Y:S02]  /*4040*/  @P3 HADD2.F32 R175, -RZ, R59.reuse.H0_H0 ;  /* 0x2000003bffaf3230 */ /* 0x100fe40000004100 */
[----:B------:R-:W-:Y:S01]  /*4050*/  @P5 FMUL.FTZ R150, R187, R176 ;  /* 0x000000b0bb965220 */ /* 0x000fe20000410000 */
[----:B------:R-:W-:Y:S01]  /*4060*/  @P2 HADD2.F32 R155, -RZ, R59.H1_H1 ;  /* 0x3000003bff9b2230 */ /* 0x000fe20000004100 */
[----:B------:R-:W-:Y:S02]  /*4070*/  CS2R R176, SRZ ;  /* 0x0000000000b07805 */ /* 0x000fe4000001ff00 */
[----:B------:R-:W-:Y:S02]  /*4080*/  CS2R R190, SRZ ;  /* 0x0000000000be7805 */ /* 0x000fe4000001ff00 */
[----:B------:R-:W-:Y:S01]  /*4090*/  MOV R187, RZ ;  /* 0x000000ff00bb7202 */ /* 0x000fe20000000f00 */
[----:B------:R-:W-:Y:S01]  /*40a0*/  @P4 FMUL.FTZ R177, R197, R129 ;  /* 0x00000081c5b14220 */ /* 0x000fe20000410000 */
[C---:B------:R-:W-:Y:S01]  /*40b0*/  @P3 FMUL.FTZ R176, R199.reuse, R175 ;  /* 0x000000afc7b03220 */ /* 0x040fe20000410000 */
[C---:B------:R-:W-:Y:S01]  /*40c0*/  @P2 FMUL.FTZ R191, R186.reuse, R155 ;  /* 0x0000009bbabf2220 */ /* 0x040fe20000410000 */
[----:B------:R-:W-:Y:S01]  /*40d0*/  @P3 FMUL.FTZ R187, R199, R188 ;  /* 0x000000bcc7bb3220 */ /* 0x000fe20000410000 */
[----:B------:R-:W-:Y:S01]  /*40e0*/  @P2 FMUL.FTZ R190, R186, R189 ;  /* 0x000000bdbabe2220 */ /* 0x000fe20000410000 */
        /* <DEDUP_REMOVED lines=17> */
.L_x_1939:
[-CC-:B------:R-:W-:Y:S01]  /*4200*/  FFMA.FTZ R153, R157, R177.reuse, R184.reuse ;  /* 0x000000b19d997223 */ /* 0x180fe200000100b8 */
[----:B------:R-:W-:Y:S01]  /*4210*/  LOP3.LUT P2, RZ, R178, 0xff, RZ, 0xc0, !PT ;  /* 0x000000ffb2ff7812 */ /* 0x000fe2000784c0ff */
[-CC-:B0-----:R-:W-:Y:S01]  /*4220*/  FFMA.FTZ R154, R160, R177.reuse, R184.reuse ;  /* 0x000000b1a09a7223 */ /* 0x181fe200000100b8 */
[----:B------:R-:W-:Y:S01]  /*4230*/  LOP3.LUT P3, RZ, R178, 0xff00, RZ, 0xc0, !PT ;  /* 0x0000ff00b2ff7812 */ /* 0x000fe2000786c0ff */
[----:B------:R-:W-:Y:S01]  /*4240*/  FADD.FTZ R153, R158, -R153 ;  /* 0x800000999e997221 */ /* 0x000fe20000010000 */
[-CC-:B------:R-:W-:Y:S01]  /*4250*/  FFMA.FTZ R187, R161, R177.reuse, R184.reuse ;  /* 0x000000b1a1bb7223 */ /* 0x180fe200000100b8 */
[-CC-:B------:R-:W-:Y:S01]  /*4260*/  FFMA.FTZ R192, R164, R177.reuse, R184.reuse ;  /* 0x000000b1a4c07223 */ /* 0x180fe200000100b8 */
[--C-:B------:R-:W-:Y:S01]  /*4270*/  FFMA.FTZ R193, R165, R177, R184.reuse ;  /* 0x000000b1a5c17223 */ /* 0x100fe200000100b8 */
[----:B------:R-:W-:Y:S01]  /*4280*/  FMUL.FTZ R152, R176, R153 ;  /* 0x00000099b0987220 */ /* 0x000fe20000410000 */
[-CC-:B------:R-:W-:Y:S01]  /*4290*/  FFMA.FTZ R194, R168, R177.reuse, R184.reuse ;  /* 0x000000b1a8c27223 */ /* 0x180fe200000100b8 */
[-CC-:B------:R-:W-:Y:S01]  /*42a0*/  FFMA.FTZ R196, R171, R177.reuse, R184.reuse ;  /* 0x000000b1abc47223 */ /* 0x180fe200000100b8 */
[----:B------:R-:W-:Y:S01]  /*42b0*/  FFMA.FTZ R195, R172, R177, R184 ;  /* 0x000000b1acc37223 */ /* 0x000fe200000100b8 */
[----:B------:R-:W-:Y:S01]  /*42c0*/  FADD.FTZ R177, R159, -R154 ;  /* 0x8000009a9fb17221 */ /* 0x000fe20000010000 */
[----:B------:R-:W-:Y:S01]  /*42d0*/  FMUL.FTZ R152, R175, R152 ;  /* 0x00000098af987220 */ /* 0x000fe20000410000 */
[----:B------:R-:W-:Y:S01]  /*42e0*/  LOP3.LUT P4, RZ, R178, 0xff0000, RZ, 0xc0, !PT ;  /* 0x00ff0000b2ff7812 */ /* 0x000fe2000788c0ff */
[----:B------:R-:W-:Y:S01]  /*42f0*/  FADD.FTZ R187, R162, -R187 ;  /* 0x800000bba2bb7221 */ /* 0x000fe20000010000 */
[----:B------:R-:W-:-:S02]  /*4300*/  HFMA2 R155, -RZ, RZ, 0, 0 ;  /* 0x00000000ff9b7431 */ /* 0x000fc400000001ff */
[--C-:B-----5:R-:W-:Y:S02]  /*4310*/  @P2 HADD2.F32 R153, -RZ, R148.reuse.H0_H0 ;  /* 0x20000094ff992230 */ /* 0x120fe40000004100 */
[----:B------:R-:W-:Y:S01]  /*4320*/  FMUL.FTZ R188, R176, R177 ;  /* 0x000000b1b0bc7220 */ /* 0x000fe20000410000 */
[----:B------:R-:W-:Y:S01]  /*4330*/  FMUL.FTZ R186, R152, UR13 ;  /* 0x0000000d98ba7c20 */ /* 0x000fe20008410000 */
[----:B------:R-:W-:Y:S01]  /*4340*/  FMUL.FTZ R190, R176, R187 ;  /* 0x000000bbb0be7220 */ /* 0x000fe20000410000 */
[----:B------:R-:W-:Y:S02]  /*4350*/  @P3 HADD2.F32 R189, -RZ, R148.H1_H1 ;  /* 0x30000094ffbd3230 */ /* 0x000fe40000004100 */
[----:B------:R-:W-:Y:S01]  /*4360*/  FMUL.FTZ R148, R175, R188 ;  /* 0x000000bcaf947220 */ /* 0x000fe20000410000 */
[--C-:B------:R-:W-:Y:S02]  /*4370*/  @P2 HADD2.F32 R187, -RZ, R56.reuse.H0_H0 ;  /* 0x20000038ffbb2230 */ /* 0x100fe40000004100 */
[----:B------:R-:W-:Y:S01]  /*4380*/  @P2 FMUL.FTZ R155, R153, R186 ;  /* 0x000000ba999b2220 */ /* 0x000fe20000410000 */
[----:B------:R-:W-:Y:S01]  /*4390*/  CS2R R152, SRZ ;  /* 0x0000000000987805 */ /* 0x000fe2000001ff00 */
[----:B------:R-:W-:-:S02]  /*43a0*/  @P3 HADD2.F32 R191, -RZ, R56.H1_H1 ;  /* 0x30000038ffbf3230 */ /* 0x000fc40000004100 */
[----:B------:R-:W-:Y:S01]  /*43b0*/  FMUL.FTZ R177, R175, R190 ;  /* 0x000000beafb17220 */ /* 0x000fe20000410000 */
[----:B------:R-:W-:Y:S01]  /*43c0*/  FMUL.FTZ R148, R148, UR13 ;  /* 0x0000000d94947c20 */ /* 0x000fe20008410000 */
[----:B------:R-:W-:Y:S01]  /*43d0*/  @P2 FMUL.FTZ R153, R187, R186 ;  /* 0x000000babb992220 */ /* 0x000fe20000410000 */
[----:B------:R-:W-:Y:S02]  /*43e0*/  ISETP.GE.U32.AND P2, PT, R178, RZ, PT ;  /* 0x000000ffb200720c */ /* 0x000fe40003f46070 */
[----:B------:R-:W-:Y:S01]  /*43f0*/  CS2R R184, SRZ ;  /* 0x0000000000b87805 */ /* 0x000fe2000001ff00 */
[----:B------:R-:W-:Y:S02]  /*4400*/  @P4 HADD2.F32 R188, -RZ, R149.H0_H0 ;  /* 0x20000095ffbc4230 */ /* 0x000fe40000004100 */
[----:B------:R-:W-:Y:S01]  /*4410*/  FMUL.FTZ R177, R177, UR13 ;  /* 0x0000000db1b17c20 */ /* 0x000fe20008410000 */
[----:B------:R-:W-:Y:S02]  /*4420*/  @P4 HADD2.F32 R190, -RZ, R57.H0_H0 ;  /* 0x20000039ffbe4230 */ /* 0x000fe40000004100 */
[-C--:B------:R-:W-:Y:S01]  /*4430*/  @P3 FMUL.FTZ R184, R189, R148.reuse ;  /* 0x00000094bdb83220 */ /* 0x080fe20000410000 */
[----:B------:R-:W-:Y:S01]  /*4440*/  @P3 FMUL.FTZ R152, R191, R148 ;  /* 0x00000094bf983220 */ /* 0x000fe20000410000 */
[C---:B------:R-:W-:Y:S01]  /*4450*/  LOP3.LUT P3, RZ, R179.reuse, 0xff0000, RZ, 0xc0, !PT ;  /* 0x00ff0000b3ff7812 */ /* 0x040fe2000786c0ff */
[-C--:B------:R-:W-:Y:S01]  /*4460*/  @P4 FMUL.FTZ R185, R188, R177.reuse ;  /* 0x000000b1bcb94220 */ /* 0x080fe20000410000 */
[C---:B------:R-:W-:Y:S01]  /*4470*/  ISETP.GE.U32.AND.EX P2, PT, R179.reuse, 0x1000000, PT, P2 ;  /* 0x01000000b300780c */ /* 0x040fe20003f46120 */
[----:B------:R-:W-:Y:S01]  /*4480*/  FADD.FTZ R193, R166, -R193 ;  /* 0x800000c1a6c17221 */ /* 0x000fe20000010000 */
[----:B------:R-:W-:Y:S01]  /*4490*/  MOV R154, RZ ;  /* 0x000000ff009a7202 */ /* 0x000fe20000000f00 */
[----:B------:R-:W-:Y:S01]  /*44a0*/  @P4 FMUL.FTZ R154, R190, R177 ;  /* 0x000000b1be9a4220 */ /* 0x000fe20000410000 */
[----:B------:R-:W-:Y:S01]  /*44b0*/  LOP3.LUT P5, RZ, R179, 0xff, RZ, 0xc0, !PT ;  /* 0x000000ffb3ff7812 */ /* 0x000fe200078ac0ff */
[----:B------:R-:W-:Y:S01]  /*44c0*/  FADD.FTZ R177, R163, -R192 ;  /* 0x800000c0a3b17221 */ /* 0x000fe20000010000 */
[----:B------:R-:W-:Y:S01]  /*44d0*/  LOP3.LUT P4, RZ, R179, 0xff00, RZ, 0xc0, !PT ;  /* 0x0000ff00b3ff7812 */ /* 0x000fe2000788c0ff */
[----:B------:R-:W-:Y:S01]  /*44e0*/  FADD.FTZ R187, R167, -R194 ;  /* 0x800000c2a7bb7221 */ /* 0x000fe20000010000 */
[----:B------:R-:W-:Y:S01]  /*44f0*/  LOP3.LUT P6, RZ, R178, 0xff000000, RZ, 0xc0, !PT ;  /* 0xff000000b2ff7812 */ /* 0x000fe200078cc0ff */
[----:B------:R-:W-:Y:S01]  /*4500*/  FADD.FTZ R189, R169, -R196 ;  /* 0x800000c4a9bd7221 */ /* 0x000fe20000010000 */
[C---:B------:R-:W-:Y:S01]  /*4510*/  FMUL.FTZ R188, R176.reuse, R193 ;  /* 0x000000c1b0bc7220 */ /* 0x040fe20000410000 */
[----:B------:R-:W-:Y:S01]  /*4520*/  FMUL.FTZ R148, R176, R177 ;  /* 0x000000b1b0947220 */ /* 0x000fe20000410000 */
[----:B------:R-:W-:Y:S01]  /*4530*/  FADD.FTZ R195, R170, -R195 ;  /* 0x800000c3aac37221 */ /* 0x000fe20000010000 */
[C---:B------:R-:W-:Y:S01]  /*4540*/  FMUL.FTZ R190, R176.reuse, R187 ;  /* 0x000000bbb0be7220 */ /* 0x040fe20000410000 */
[----:B------:R-:W-:Y:S01]  /*4550*/  FMUL.FTZ R194, R176, R189 ;  /* 0x000000bdb0c27220 */ /* 0x000fe20000410000 */
[----:B------:R-:W-:-:S02]  /*4560*/  @P3 HADD2.F32 R198, -RZ, R151.H0_H0 ;  /* 0x20000097ffc63230 */ /* 0x000fc40000004100 */
[C---:B------:R-:W-:Y:S01]  /*4570*/  FMUL.FTZ R148, R175.reuse, R148 ;  /* 0x00000094af947220 */ /* 0x040fe20000410000 */
[----:B------:R-:W-:Y:S02]  /*4580*/  @P2 HADD2.F32 R193, -RZ, R151.H1_H1 ;  /* 0x30000097ffc12230 */ /* 0x000fe40000004100 */
[C---:B------:R-:W-:Y:S01]  /*4590*/  FMUL.FTZ R151, R175.reuse, R188 ;  /* 0x000000bcaf977220 */ /* 0x040fe20000410000 */
[----:B------:R-:W-:Y:S01]  /*45a0*/  FMUL.FTZ R200, R176, R195 ;  /* 0x000000c3b0c87220 */ /* 0x000fe20000410000 */
[--C-:B------:R-:W-:Y:S02]  /*45b0*/  @P5 HADD2.F32 R192, -RZ, R150.reuse.H0_H0 ;  /* 0x20000096ffc05230 */ /* 0x100fe40000004100 */
[----:B------:R-:W-:Y:S01]  /*45c0*/  FMUL.FTZ R176, R175, R190 ;  /* 0x000000beafb07220 */ /* 0x000fe20000410000 */
[----:B------:R-:W-:Y:S02]  /*45d0*/  @P4 HADD2.F32 R196, -RZ, R150.H1_H1 ;  /* 0x30000096ffc44230 */ /* 0x000fe40000004100 */
[----:B------:R-:W-:-:S02]  /*45e0*/  HFMA2 R150, -RZ, RZ, 0, 0 ;  /* 0x00000000ff967431 */ /* 0x000fc400000001ff */
[----:B------:R-:W-:Y:S01]  /*45f0*/  FMUL.FTZ R187, R175, R194 ;  /* 0x000000c2afbb7220 */ /* 0x000fe20000410000 */
[----:B------:R-:W-:Y:S02]  /*4600*/  @P6 HADD2.F32 R186, -RZ, R149.H1_H1 ;  /* 0x30000095ffba6230 */ /* 0x000fe40000004100 */
[----:B------:R-:W-:Y:S01]  /*4610*/  FMUL.FTZ R151, R151, UR13 ;  /* 0x0000000d97977c20 */ /* 0x000fe20008410000 */
[----:B------:R-:W-:Y:S02]  /*4620*/  @P6 HADD2.F32 R190, -RZ, R57.H1_H1 ;  /* 0x30000039ffbe6230 */ /* 0x000fe40000004100 */
[----:B------:R-:W-:Y:S01]  /*4630*/  FMUL.FTZ R177, R148, UR13 ;  /* 0x0000000d94b17c20 */ /* 0x000fe20008410000 */
[----:B------:R-:W-:Y:S02]  /*4640*/  @P5 HADD2.F32 R194, -RZ, R58.H0_H0 ;  /* 0x2000003affc25230 */ /* 0x000fe40000004100 */
[----:B------:R-:W-:Y:S01]  /*4650*/  FMUL.FTZ R188, R175, R200 ;  /* 0x000000c8afbc7220 */ /* 0x000fe20000410000 */
[----:B------:R-:W-:-:S02]  /*4660*/  CS2R R148, SRZ ;  /* 0x0000000000947805 */ /* 0x000fc4000001ff00 */
[----:B------:R-:W-:Y:S01]  /*4670*/  MOV R175, RZ ;  /* 0x000000ff00af7202 */ /* 0x000fe20000000f00 */
[----:B------:R-:W-:Y:S01]  /*4680*/  @P5 FMUL.FTZ R175, R192, R151 ;  /* 0x00000097c0af5220 */ /* 0x000fe20000410000 */
[-C--:B------:R-:W-:Y:S01]  /*4690*/  @P6 FMUL.FTZ R150, R186, R177.reuse ;  /* 0x000000b1ba966220 */ /* 0x080fe20000410000 */
[----:B------:R-:W-:Y:S01]  /*46a0*/  @P6 FMUL.FTZ R149, R190, R177 ;  /* 0x000000b1be956220 */ /* 0x000fe20000410000 */
[----:B------:R-:W-:Y:S01]  /*46b0*/  @P5 FMUL.FTZ R148, R194, R151 ;  /* 0x00000097c2945220 */ /* 0x000fe20000410000 */
[----:B------:R-:W-:Y:S02]  /*46c0*/  @P4 HADD2.F32 R192, -RZ, R58.H1_H1 ;  /* 0x3000003affc04230 */ /* 0x000fe40000004100 */
[----:B------:R-:W-:Y:S02]  /*46d0*/  HFMA2 R186, -RZ, RZ, 0, 0 ;  /* 0x00000000ffba7431 */ /* 0x000fe400000001ff */
[----:B------:R-:W-:Y:S01]  /*46e0*/  FMUL.FTZ R191, R176, UR13 ;  /* 0x0000000db0bf7c20 */ /* 0x000fe20008410000 */
[----:B------:R-:W-:-:S02]  /*46f0*/  HFMA2 R190, -RZ, RZ, 0, 0 ;  /* 0x00000000ffbe7431 */ /* 0x000fc400000001ff */
[--C-:B------:R-:W-:Y:S02]  /*4700*/  @P3 HADD2.F32 R194, -RZ, R59.reuse.H0_H0 ;  /* 0x2000003bffc23230 */ /* 0x100fe40000004100 */
[----:B------:R-:W-:Y:S01]  /*4710*/  FMUL.FTZ R187, R187, UR13 ;  /* 0x0000000dbbbb7c20 */ /* 0x000fe20008410000 */
[----:B------:R-:W-:Y:S02]  /*4720*/  @P2 HADD2.F32 R195, -RZ, R59.H1_H1 ;  /* 0x3000003bffc32230 */ /* 0x000fe40000004100 */
[----:B------:R-:W-:Y:S01]  /*4730*/  FMUL.FTZ R188, R188, UR13 ;  /* 0x0000000dbcbc7c20 */ /* 0x000fe20008410000 */
[----:B------:R-:W-:Y:S02]  /*4740*/  CS2R R176, SRZ ;  /* 0x0000000000b07805 */ /* 0x000fe4000001ff00 */
[----:B------:R-:W-:Y:S01]  /*4750*/  MOV R151, RZ ;  /* 0x000000ff00977202 */ /* 0x000fe20000000f00 */
[----:B------:R-:W-:Y:S01]  /*4760*/  @P4 FMUL.FTZ R177, R192, R191 ;  /* 0x000000bfc0b14220 */ /* 0x000fe20000410000 */
[----:B------:R-:W-:Y:S01]  /*4770*/  MOV R189, RZ ;  /* 0x000000ff00bd7202 */ /* 0x000fe20000000f00 */
[-C--:B------:R-:W-:Y:S01]  /*4780*/  @P3 FMUL.FTZ R151, R198, R187.reuse ;  /* 0x000000bbc6973220 */ /* 0x080fe20000410000 */
[----:B------:R-:W-:Y:S01]  /*4790*/  @P3 FMUL.FTZ R176, R194, R187 ;  /* 0x000000bbc2b03220 */ /* 0x000fe20000410000 */
[-C--:B------:R-:W-:Y:S01]  /*47a0*/  @P2 FMUL.FTZ R189, R195, R188.reuse ;  /* 0x000000bcc3bd2220 */ /* 0x080fe20000410000 */
[----:B------:R-:W-:Y:S01]  /*47b0*/  @P4 FMUL.FTZ R186, R196, R191 ;  /* 0x000000bfc4ba4220 */ /* 0x000fe20000410000 */
[----:B------:R-:W-:Y:S01]  /*47c0*/  @P2 FMUL.FTZ R190, R193, R188 ;  /* 0x000000bcc1be2220 */ /* 0x000fe20000410000 */
[----:B------:R-:W-:Y:S01]  /*47d0*/  FADD.FTZ R123, R123, R150 ;  /* 0x000000967b7b7221 */ /* 0x000fe20000010000 */
[----:B------:R-:W-:Y:S01]  /*47e0*/  FADD.FTZ R126, R126, R151 ;  /* 0x000000977e7e7221 */ /* 0x000fe20000010000 */
[----:B------:R-:W-:Y:S01]  /*47f0*/  F2FP.F16.F32.PACK_AB R150, R177, R148 ;  /* 0x00000094b196723e */ /* 0x000fe200000000ff */
        /* <DEDUP_REMOVED lines=9> */
.L_x_1940:
[----:B------:R-:W0:Y:S08]  /*4890*/  @P1 LDC.64 R152, c[0x0][0x478] ;  /* 0x00011e00ff981b82 */ /* 0x000e300000000a00 */
[----:B------:R-:W1:Y:S01]  /*48a0*/  LDC.64 R120, c[0x0][0x468] ;  /* 0x00011a00ff787b82 */ /* 0x000e620000000a00 */
[----:B0-----:R-:W-:-:S05]  /*48b0*/  @P1 IMAD.WIDE.U32 R152, R174, 0x10, R152 ;  /* 0x00000010ae981825 */ /* 0x001fca00078e0098 */
[----:B------:R4:W-:Y:S01]  /*48c0*/  @P1 STG.E.128 desc[UR6][R152.64], R128 ;  /* 0x0000008098001986 */ /* 0x0009e2000c101d06 */
[----:B-1----:R-:W-:Y:S01]  /*48d0*/  IMAD.WIDE.U32 R174, R174, 0x10, R120 ;  /* 0x00000010aeae7825 */ /* 0x002fe200078e0078 */
[----:B------:R-:W-:Y:S02]  /*48e0*/  MOV R120, R155 ;  /* 0x0000009b00787202 */ /* 0x000fe40000000f00 */
[----:B------:R-:W-:Y:S02]  /*48f0*/  MOV R121, R184 ;  /* 0x000000b800797202 */ /* 0x000fe40000000f00 */
[----:B------:R4:W-:Y:S01]  /*4900*/  STG.E.128 desc[UR6][R174.64], R148 ;  /* 0x00000094ae007986 */ /* 0x0009e2000c101d06 */
[----:B------:R-:W-:Y:S05]  /*4910*/  BRA `(.L_x_1938) ;  /* 0x0000003000107947 */ /* 0x000fea0003800000 */
.L_x_1929:
        /* <DEDUP_REMOVED lines=8> */
[-CC-:B------:R-:W-:Y:S01]  /*49a0*/  FFMA.FTZ R185, R173, R177.reuse, R184.reuse ;  /* 0x000000b1adb97223 */ /* 0x180fe200000100b8 */
[--C-:B------:R-:W-:Y:S01]  /*49b0*/  HADD2.F32 R153, -RZ, R132.reuse.H0_H0 ;  /* 0x20000084ff997230 */ /* 0x100fe20000004100 */
[----:B------:R-:W-:Y:S01]  /*49c0*/  LOP3.LUT P1, RZ, R182, 0xff, RZ, 0xc0, !PT ;  /* 0x000000ffb6ff7812 */ /* 0x000fe2000782c0ff */
[-CC-:B------:R-:W-:Y:S01]  /*49d0*/  FFMA.FTZ R187, R9, R177.reuse, R184.reuse ;  /* 0x000000b109bb7223 */ /* 0x180fe200000100b8 */
[----:B------:R-:W-:Y:S01]  /*49e0*/  FADD.FTZ R152, R6, -R185 ;  /* 0x800000b906987221 */ /* 0x000fe20000010000 */
[-CC-:B0-----:R-:W-:Y:S01]  /*49f0*/  FFMA.FTZ R154, R8, R177.reuse, R184.reuse ;  /* 0x000000b1089a7223 */ /* 0x181fe200000100b8 */
[----:B------:R-:W-:Y:S01]  /*4a00*/  FFMA.FTZ R190, R12, R177, R184 ;  /* 0x000000b10cbe7223 */ /* 0x000fe200000100b8 */
[----:B------:R-:W-:Y:S01]  /*4a10*/  LOP3.LUT P2, RZ, R182, 0xff00, RZ, 0xc0, !PT ;  /* 0x0000ff00b6ff7812 */ /* 0x000fe2000784c0ff */
[----:B------:R-:W-:Y:S01]  /*4a20*/  FFMA.FTZ R152, R176, R152, R153 ;  /* 0x00000098b0987223 */ /* 0x000fe20000010099 */
[----:B------:R-:W-:-:S02]  /*4a30*/  HADD2.F32 R155, -RZ, R132.H1_H1 ;  /* 0x30000084ff9b7230 */ /* 0x000fc40000004100 */
[----:B------:R-:W-:Y:S01]  /*4a40*/  FADD.FTZ R188, R10, -R187 ;  /* 0x800000bb0abc7221 */ /* 0x000fe20000010000 */
[--C-:B------:R-:W-:Y:S02]  /*4a50*/  HADD2.F32 R185, -RZ, R133.reuse.H0_H0 ;  /* 0x20000085ffb97230 */ /* 0x100fe40000004100 */
[----:B------:R-:W-:Y:S01]  /*4a60*/  FADD.FTZ R154, R7, -R154 ;  /* 0x8000009a079a7221 */ /* 0x000fe20000010000 */
[----:B------:R-:W-:Y:S02]  /*4a70*/  HADD2.F32 R187, -RZ, R133.H1_H1 ;  /* 0x30000085ffbb7230 */ /* 0x000fe40000004100 */
[----:B------:R-:W-:Y:S01]  /*4a80*/  FMUL.FTZ R152, R152, R175 ;  /* 0x000000af98987220 */ /* 0x000fe20000410000 */
[C---:B------:R-:W-:Y:S01]  /*4a90*/  LOP3.LUT P5, RZ, R182.reuse, 0xff0000, RZ, 0xc0, !PT ;  /* 0x00ff0000b6ff7812 */ /* 0x040fe200078ac0ff */
[----:B------:R-:W-:Y:S01]  /*4aa0*/  FADD.FTZ R193, R11, -R190 ;  /* 0x800000be0bc17221 */ /* 0x000fe20000010000 */
[----:B------:R-:W-:Y:S01]  /*4ab0*/  LOP3.LUT P6, RZ, R182, 0xff000000, RZ, 0xc0, !PT ;  /* 0xff000000b6ff7812 */ /* 0x000fe200078cc0ff */
[C---:B------:R-:W-:Y:S01]  /*4ac0*/  FFMA.FTZ R186, R176.reuse, R154, R155 ;  /* 0x0000009ab0ba7223 */ /* 0x040fe2000001009b */
[----:B------:R-:W-:Y:S01]  /*4ad0*/  FFMA.FTZ R188, R176, R188, R185 ;  /* 0x000000bcb0bc7223 */ /* 0x000fe200000100b9 */
[----:B------:R-:W-:Y:S01]  /*4ae0*/  FMUL.FTZ R190, R152, UR13 ;  /* 0x0000000d98be7c20 */ /* 0x000fe20008410000 */
[----:B------:R-:W-:Y:S01]  /*4af0*/  FFMA.FTZ R152, R176, R193, R187 ;  /* 0x000000c1b0987223 */ /* 0x000fe200000100bb */
[----:B------:R-:W-:-:S02]  /*4b00*/  @P1 HADD2.F32 R191, -RZ, R40.H0_H0 ;  /* 0x20000028ffbf1230 */ /* 0x000fc40000004100 */
[----:B------:R-:W-:Y:S02]  /*4b10*/  HFMA2 R185, -RZ, RZ, 0, 0 ;  /* 0x00000000ffb97431 */ /* 0x000fe400000001ff */
[-C--:B------:R-:W-:Y:S01]  /*4b20*/  FMUL.FTZ R186, R186, R175.reuse ;  /* 0x000000afbaba7220 */ /* 0x080fe20000410000 */
[-C--:B------:R-:W-:Y:S01]  /*4b30*/  FMUL.FTZ R188, R188, R175.reuse ;  /* 0x000000afbcbc7220 */ /* 0x080fe20000410000 */
[----:B------:R-:W-:Y:S01]  /*4b40*/  CS2R R154, SRZ ;  /* 0x00000000009a7805 */ /* 0x000fe2000001ff00 */
[----:B------:R-:W-:Y:S01]  /*4b50*/  FMUL.FTZ R152, R152, R175 ;  /* 0x000000af98987220 */ /* 0x000fe20000410000 */
[----:B------:R-:W-:Y:S01]  /*4b60*/  @P1 FMUL.FTZ R154, R191, R190 ;  /* 0x000000bebf9a1220 */ /* 0x000fe20000410000 */
[----:B------:R-:W-:Y:S01]  /*4b70*/  FMUL.FTZ R189, R186, UR13 ;  /* 0x0000000dbabd7c20 */ /* 0x000fe20008410000 */
[----:B------:R-:W-:Y:S01]  /*4b80*/  FMUL.FTZ R191, R188, UR13 ;  /* 0x0000000dbcbf7c20 */ /* 0x000fe20008410000 */
[----:B------:R-:W-:Y:S01]  /*4b90*/  FMUL.FTZ R188, R152, UR13 ;  /* 0x0000000d98bc7c20 */ /* 0x000fe20008410000 */
[----:B------:R-:W-:Y:S01]  /*4ba0*/  CS2R R186, SRZ ;  /* 0x0000000000ba7805 */ /* 0x000fe2000001ff00 */
[----:B------:R-:W-:-:S02]  /*4bb0*/  @P2 HADD2.F32 R192, -RZ, R40.H1_H1 ;  /* 0x30000028ffc02230 */ /* 0x000fc40000004100 */
[-CC-:B------:R-:W-:Y:S01]  /*4bc0*/  FFMA.FTZ R195, R13, R177.reuse, R184.reuse ;  /* 0x000000b10dc37223 */ /* 0x180fe200000100b8 */
[--C-:B------:R-:W-:Y:S02]  /*4bd0*/  @P5 HADD2.F32 R194, -RZ, R41.reuse.H0_H0 ;  /* 0x20000029ffc25230 */ /* 0x100fe40000004100 */
[----:B------:R-:W-:Y:S01]  /*4be0*/  FFMA.FTZ R197, R20, R177, R184 ;  /* 0x000000b114c57223 */ /* 0x000fe200000100b8 */
[----:B------:R-:W-:Y:S02]  /*4bf0*/  @P6 HADD2.F32 R193, -RZ, R41.H1_H1 ;  /* 0x30000029ffc16230 */ /* 0x000fe40000004100 */
[----:B------:R-:W-:Y:S01]  /*4c00*/  @P2 FMUL.FTZ R155, R192, R189 ;  /* 0x000000bdc09b2220 */ /* 0x000fe20000410000 */
[----:B------:R-:W-:Y:S01]  /*4c10*/  MOV R192, RZ ;  /* 0x000000ff00c07202 */ /* 0x000fe20000000f00 */
[----:B------:R-:W-:Y:S01]  /*4c20*/  FADD.FTZ R198, R18, -R197 ;  /* 0x800000c512c67221 */ /* 0x000fe20000010000 */
[----:B------:R-:W-:Y:S01]  /*4c30*/  MOV R200, RZ ;  /* 0x000000ff00c87202 */ /* 0x000fe20000000f00 */
[----:B------:R-:W-:Y:S01]  /*4c40*/  @P6 FMUL.FTZ R192, R193, R188 ;  /* 0x000000bcc1c06220 */ /* 0x000fe20000410000 */
[----:B------:R-:W-:-:S05]  /*4c50*/  HADD2.F32 R193, -RZ, R135.H1_H1 ;  /* 0x30000087ffc17230 */ /* 0x000fca0000004100 */
[----:B------:R-:W-:-:S04]  /*4c60*/  FFMA.FTZ R198, R176, R198, R193 ;  /* 0x000000c6b0c67223 */ /* 0x000fc800000100c1 */
[----:B------:R-:W-:-:S04]  /*4c70*/  FMUL.FTZ R198, R198, R175 ;  /* 0x000000afc6c67220 */ /* 0x000fc80000410000 */
[----:B------:R-:W-:Y:S01]  /*4c80*/  FMUL.FTZ R198, R198, UR13 ;  /* 0x0000000dc6c67c20 */ /* 0x000fe20008410000 */
[--C-:B--2---:R-:W-:Y:S02]  /*4c90*/  @P1 HADD2.F32 R153, -RZ, R148.reuse.H0_H0 ;  /* 0x20000094ff991230 */ /* 0x104fe40000004100 */
[----:B------:R-:W-:Y:S02]  /*4ca0*/  @P2 HADD2.F32 R148, -RZ, R148.H1_H1 ;  /* 0x30000094ff942230 */ /* 0x000fe40000004100 */
[--C-:B------:R-:W-:Y:S02]  /*4cb0*/  @P5 HADD2.F32 R152, -RZ, R149.reuse.H0_H0 ;  /* 0x20000095ff985230 */ /* 0x100fe40000004100 */
[----:B------:R-:W-:Y:S01]  /*4cc0*/  @P1 FMUL.FTZ R185, R190, R153 ;  /* 0x00000099beb91220 */ /* 0x000fe20000410000 */
[----:B------:R-:W-:Y:S02]  /*4cd0*/  HFMA2 R190, -RZ, RZ, 0, 0 ;  /* 0x00000000ffbe7431 */ /* 0x000fe400000001ff */
[----:B------:R-:W-:-:S02]  /*4ce0*/  @P6 HADD2.F32 R149, -RZ, R149.H1_H1 ;  /* 0x30000095ff956230 */ /* 0x000fc40000004100 */
[----:B------:R-:W-:Y:S01]  /*4cf0*/  @P2 FMUL.FTZ R186, R189, R148 ;  /* 0x00000094bdba2220 */ /* 0x000fe20000410000 */
[----:B------:R-:W-:Y:S01]  /*4d00*/  FFMA.FTZ R148, R16, R177, R184 ;  /* 0x000000b110947223 */ /* 0x000fe200000100b8 */
[----:B------:R-:W-:Y:S01]  /*4d10*/  @P5 FMUL.FTZ R187, R191, R152 ;  /* 0x00000098bfbb5220 */ /* 0x000fe20000410000 */
[--C-:B------:R-:W-:Y:S02]  /*4d20*/  HADD2.F32 R189, -RZ, R134.reuse.H1_H1 ;  /* 0x30000086ffbd7230 */ /* 0x100fe40000004100 */
[----:B------:R-:W-:Y:S01]  /*4d30*/  @P6 FMUL.FTZ R190, R188, R149 ;  /* 0x00000095bcbe6220 */ /* 0x000fe20000410000 */
[----:B------:R-:W-:Y:S02]  /*4d40*/  HADD2.F32 R149, -RZ, R134.H0_H0 ;  /* 0x20000086ff957230 */ /* 0x000fe40000004100 */
[----:B------:R-:W-:Y:S01]  /*4d50*/  FADD.FTZ R148, R15, -R148 ;  /* 0x800000940f947221 */ /* 0x000fe20000010000 */
[----:B------:R-:W-:Y:S01]  /*4d60*/  FADD.FTZ R152, R14, -R195 ;  /* 0x800000c30e987221 */ /* 0x000fe20000010000 */
[----:B------:R-:W-:Y:S01]  /*4d70*/  MOV R153, RZ ;  /* 0x000000ff00997202 */ /* 0x000fe20000000f00 */
[----:B------:R-:W-:Y:S01]  /*4d80*/  @P5 FMUL.FTZ R153, R194, R191 ;  /* 0x000000bfc2995220 */ /* 0x000fe20000410000 */
[----:B------:R-:W-:Y:S01]  /*4d90*/  ISETP.GE.U32.AND P1, PT, R182, RZ, PT ;  /* 0x000000ffb600720c */ /* 0x000fe20003f26070 */
[----:B------:R-:W-:Y:S01]  /*4da0*/  FFMA.FTZ R188, R19, R177, R184 ;  /* 0x000000b113bc7223 */ /* 0x000fe200000100b8 */
[C---:B------:R-:W-:Y:S01]  /*4db0*/  FFMA.FTZ R152, R176.reuse, R152, R149 ;  /* 0x00000098b0987223 */ /* 0x040fe20000010095 */
[----:B------:R-:W-:Y:S01]  /*4dc0*/  FFMA.FTZ R194, R176, R148, R189 ;  /* 0x00000094b0c27223 */ /* 0x000fe200000100bd */
[C---:B------:R-:W-:Y:S01]  /*4dd0*/  LOP3.LUT P6, RZ, R183.reuse, 0xff, RZ, 0xc0, !PT ;  /* 0x000000ffb7ff7812 */ /* 0x040fe200078cc0ff */
[----:B------:R-:W0:Y:S01]  /*4de0*/  LDC.64 R148, c[0x0][0x468] ;  /* 0x00011a00ff947b82 */ /* 0x000e220000000a00 */
[C---:B------:R-:W-:Y:S01]  /*4df0*/  LOP3.LUT P5, RZ, R183.reuse, 0xff00, RZ, 0xc0, !PT ;  /* 0x0000ff00b7ff7812 */ /* 0x040fe200078ac0ff */
[----:B------:R-:W-:Y:S01]  /*4e00*/  HADD2.F32 R191, -RZ, R135.H0_H0 ;  /* 0x20000087ffbf7230 */ /* 0x000fe20000004100 */
[----:B------:R-:W-:Y:S01]  /*4e10*/  LOP3.LUT P2, RZ, R183, 0xff0000, RZ, 0xc0, !PT ;  /* 0x00ff0000b7ff7812 */ /* 0x000fe2000784c0ff */
[----:B------:R-:W-:Y:S01]  /*4e20*/  FADD.FTZ R188, R17, -R188 ;  /* 0x800000bc11bc7221 */ /* 0x000fe20000010000 */
[----:B------:R-:W-:Y:S01]  /*4e30*/  ISETP.GE.U32.AND.EX P1, PT, R183, 0x1000000, PT, P1 ;  /* 0x01000000b700780c */ /* 0x000fe20003f26110 */
[-C--:B------:R-:W-:Y:S01]  /*4e40*/  FMUL.FTZ R152, R152, R175.reuse ;  /* 0x000000af98987220 */ /* 0x080fe20000410000 */
[----:B------:R-:W-:Y:S01]  /*4e50*/  FMUL.FTZ R194, R194, R175 ;  /* 0x000000afc2c27220 */ /* 0x000fe20000410000 */
[----:B------:R-:W-:Y:S01]  /*4e60*/  FFMA.FTZ R196, R176, R188, R191 ;  /* 0x000000bcb0c47223 */ /* 0x000fe200000100bf */
[----:B------:R-:W-:-:S02]  /*4e70*/  HFMA2 R191, -RZ, RZ, 0, 0 ;  /* 0x00000000ffbf7431 */ /* 0x000fc400000001ff */
[----:B------:R-:W-:Y:S01]  /*4e80*/  FMUL.FTZ R195, R152, UR13 ;  /* 0x0000000d98c37c20 */ /* 0x000fe20008410000 */
[----:B------:R-:W-:Y:S01]  /*4e90*/  FMUL.FTZ R202, R194, UR13 ;  /* 0x0000000dc2ca7c20 */ /* 0x000fe20008410000 */
[----:B------:R-:W-:Y:S01]  /*4ea0*/  FMUL.FTZ R196, R196, R175 ;  /* 0x000000afc4c47220 */ /* 0x000fe20000410000 */
[--C-:B------:R-:W-:Y:S01]  /*4eb0*/  @P6 HADD2.F32 R204, -RZ, R42.reuse.H0_H0 ;  /* 0x2000002affcc6230 */ /* 0x100fe20000004100 */
[----:B------:R-:W-:Y:S01]  /*4ec0*/  CS2R R188, SRZ ;  /* 0x0000000000bc7805 */ /* 0x000fe2000001ff00 */
[----:B------:R-:W-:Y:S02]  /*4ed0*/  @P5 HADD2.F32 R193, -RZ, R42.H1_H1 ;  /* 0x3000002affc15230 */ /* 0x000fe40000004100 */
[----:B------:R-:W-:Y:S01]  /*4ee0*/  FMUL.FTZ R197, R196, UR13 ;  /* 0x0000000dc4c57c20 */ /* 0x000fe20008410000 */
[--C-:B------:R-:W-:Y:S02]  /*4ef0*/  @P2 HADD2.F32 R206, -RZ, R43.reuse.H0_H0 ;  /* 0x2000002bffce2230 */ /* 0x100fe40000004100 */
[----:B------:R-:W-:Y:S01]  /*4f00*/  @P6 FMUL.FTZ R188, R204, R195 ;  /* 0x000000c3ccbc6220 */ /* 0x000fe20000410000 */
[----:B------:R-:W-:-:S02]  /*4f10*/  @P1 HADD2.F32 R199, -RZ, R43.H1_H1 ;  /* 0x3000002bffc71230 */ /* 0x000fc40000004100 */
[----:B------:R-:W-:Y:S01]  /*4f20*/  @P5 FMUL.FTZ R189, R193, R202 ;  /* 0x000000cac1bd5220 */ /* 0x000fe20000410000 */
[----:B------:R-:W-:Y:S01]  /*4f30*/  F2FP.F16.F32.PACK_AB R152, R155, R154 ;  /* 0x0000009a9b98723e */ /* 0x000fe200000000ff */
[----:B------:R-:W-:Y:S01]  /*4f40*/  @P2 FMUL.FTZ R191, R206, R197 ;  /* 0x000000c5cebf2220 */ /* 0x000fe20000410000 */
[----:B------:R-:W-:Y:S01]  /*4f50*/  F2FP.F16.F32.PACK_AB R153, R192, R153 ;  /* 0x00000099c099723e */ /* 0x000fe200000000ff */
[----:B------:R-:W-:Y:S01]  /*4f60*/  @P1 FMUL.FTZ R200, R199, R198 ;  /* 0x000000c6c7c81220 */ /* 0x000fe20000410000 */
[----:B------:R-:W-:Y:S01]  /*4f70*/  F2FP.F16.F32.PACK_AB R154, R189, R188 ;  /* 0x000000bcbd9a723e */ /* 0x000fe200000000ff */
[----:B0-----:R-:W-:Y:S01]  /*4f80*/  IMAD.WIDE.U32 R148, R174, 0x10, R148 ;  /* 0x00000010ae947825 */ /* 0x001fe200078e0094 */
[----:B------:R-:W-:-:S03]  /*4f90*/  MOV R194, RZ ;  /* 0x000000ff00c27202 */ /* 0x000fc60000000f00 */
[----:B------:R-:W-:Y:S01]  /*4fa0*/  FADD.FTZ R108, R108, R185 ;  /* 0x000000b96c6c7221 */ /* 0x000fe20000010000 */
[----:B------:R-:W-:Y:S01]  /*4fb0*/  F2FP.F16.F32.PACK_AB R155, R200, R191 ;  /* 0x000000bfc89b723e */ /* 0x000fe200000000ff */
[----:B------:R-:W-:Y:S02]  /*4fc0*/  HFMA2 R191, -RZ, RZ, 0, 0 ;  /* 0x00000000ffbf7431 */ /* 0x000fe400000001ff */
[--C-:B------:R-:W-:Y:S02]  /*4fd0*/  @P6 HADD2.F32 R188, -RZ, R150.reuse.H0_H0 ;  /* 0x20000096ffbc6230 */ /* 0x100fe40000004100 */
[----:B------:R-:W-:Y:S01]  /*4fe0*/  FADD.FTZ R109, R109, R186 ;  /* 0x000000ba6d6d7221 */ /* 0x000fe20000010000 */
[----:B------:R-:W-:Y:S01]  /*4ff0*/  @P5 HADD2.F32 R189, -RZ, R150.H1_H1 ;  /* 0x30000096ffbd5230 */ /* 0x000fe20000004100 */
[----:B------:R1:W-:Y:S01]  /*5000*/  STG.E.128 desc[UR6][R148.64], R152 ;  /* 0x0000009894007986 */ /* 0x0003e2000c101d06 */
[--C-:B------:R-:W-:Y:S02]  /*5010*/  @P2 HADD2.F32 R192, -RZ, R151.reuse.H0_H0 ;  /* 0x20000097ffc02230 */ /* 0x100fe40000004100 */
[----:B------:R-:W-:Y:S01]  /*5020*/  FADD.FTZ R110, R110, R187 ;  /* 0x000000bb6e6e7221 */ /* 0x000fe20000010000 */
[----:B------:R-:W-:Y:S01]  /*5030*/  @P1 HADD2.F32 R193, -RZ, R151.H1_H1 ;  /* 0x30000097ffc11230 */ /* 0x000fe20000004100 */
[----:B------:R-:W-:Y:S01]  /*5040*/  CS2R R150, SRZ ;  /* 0x0000000000967805 */ /* 0x000fe2000001ff00 */
[----:B------:R-:W-:Y:S01]  /*5050*/  FADD.FTZ R111, R111, R190 ;  /* 0x000000be6f6f7221 */ /* 0x000fe20000010000 */
[----:B------:R-:W-:Y:S01]  /*5060*/  @P6 FMUL.FTZ R151, R195, R188 ;  /* 0x000000bcc3976220 */ /* 0x000fe20000410000 */
        /* <DEDUP_REMOVED lines=8> */
.L_x_1943:
[----:B------:R-:W-:Y:S05]  /*50f0*/  BSYNC.RECONVERGENT B2 ;  /* 0x0000000000027941 */ /* 0x000fea0003800200 */
.L_x_1942:
[----:B------:R-:W-:Y:S04]  /*5100*/  BSSY.RECONVERGENT B2, `(.L_x_1944) ;  /* 0x000007a000027945 */ /* 0x000fe80003800200 */
[----:B------:R-:W-:Y:S05]  /*5110*/  @!P4 BRA `(.L_x_1945) ;  /* 0x0000000400e0c947 */ /* 0x000fea0003800000 */
[----:B-1----:R-:W1:Y:S02]  /*5120*/  LDC.64 R148, c[0x0][0x390] ;  /* 0x0000e400ff947b82 */ /* 0x002e640000000a00 */
[----:B-1----:R-:W-:-:S06]  /*5130*/  IMAD.WIDE.U32 R148, R174, 0x10, R148 ;  /* 0x00000010ae947825 */ /* 0x002fcc00078e0094 */
[----:B------:R-:W2:Y:S01]  /*5140*/  LDG.E.128 R148, desc[UR6][R148.64] ;  /* 0x0000000694947981 */ /* 0x000ea2000c1e1d00 */
[-CC-:B------:R-:W-:Y:S01]  /*5150*/  FFMA.FTZ R185, R21, R177.reuse, R184.reuse ;  /* 0x000000b115b97223 */ /* 0x180fe200000100b8 */
[-C--:B0-----:R-:W-:Y:S01]  /*5160*/  FFMA.FTZ R154, R24, R177.reuse, R184 ;  /* 0x000000b1189a7223 */ /* 0x081fe200000100b8 */
[--C-:B------:R-:W-:Y:S01]  /*5170*/  HADD2.F32 R153, -RZ, R136.reuse.H0_H0 ;  /* 0x20000088ff997230 */ /* 0x100fe20000004100 */
[----:B------:R-:W-:Y:S01]  /*5180*/  LOP3.LUT P1, RZ, R180, 0xff, RZ, 0xc0, !PT ;  /* 0x000000ffb4ff7812 */ /* 0x000fe2000782c0ff */
[----:B------:R-:W-:Y:S01]  /*5190*/  FADD.FTZ R152, R22, -R185 ;  /* 0x800000b916987221 */ /* 0x000fe20000010000 */
[----:B------:R-:W-:Y:S02]  /*51a0*/  HADD2.F32 R155, -RZ, R136.H1_H1 ;  /* 0x30000088ff9b7230 */ /* 0x000fe40000004100 */
[----:B------:R-:W-:Y:S01]  /*51b0*/  FADD.FTZ R154, R23, -R154 ;  /* 0x8000009a179a7221 */ /* 0x000fe20000010000 */
[----:B------:R-:W-:Y:S01]  /*51c0*/  FFMA.FTZ R189, R25, R177, R184 ;  /* 0x000000b119bd7223 */ /* 0x000fe200000100b8 */
[----:B------:R-:W-:Y:S01]  /*51d0*/  FFMA.FTZ R152, R176, R152, R153 ;  /* 0x00000098b0987223 */ /* 0x000fe20000010099 */
[----:B------:R-:W-:Y:S01]  /*51e0*/  LOP3.LUT P4, RZ, R180, 0xff0000, RZ, 0xc0, !PT ;  /* 0x00ff0000b4ff7812 */ /* 0x000fe2000788c0ff */
[----:B------:R-:W-:Y:S01]  /*51f0*/  FFMA.FTZ R154, R176, R154, R155 ;  /* 0x0000009ab09a7223 */ /* 0x000fe2000001009b */
[----:B------:R-:W-:-:S02]  /*5200*/  HADD2.F32 R155, -RZ, R137.H0_H0 ;  /* 0x20000089ff9b7230 */ /* 0x000fc40000004100 */
[----:B------:R-:W-:Y:S01]  /*5210*/  FMUL.FTZ R152, R152, R175 ;  /* 0x000000af98987220 */ /* 0x000fe20000410000 */
[----:B------:R-:W-:Y:S01]  /*5220*/  FADD.FTZ R189, R26, -R189 ;  /* 0x800000bd1abd7221 */ /* 0x000fe20000010000 */
[----:B------:R-:W-:Y:S01]  /*5230*/  LOP3.LUT P2, RZ, R180, 0xff00, RZ, 0xc0, !PT ;  /* 0x0000ff00b4ff7812 */ /* 0x000fe2000784c0ff */
[----:B------:R-:W-:Y:S01]  /*5240*/  FFMA.FTZ R191, R29, R177, R184 ;  /* 0x000000b11dbf7223 */ /* 0x000fe200000100b8 */
[----:B------:R-:W-:Y:S01]  /*5250*/  FMUL.FTZ R193, R152, UR13 ;  /* 0x0000000d98c17c20 */ /* 0x000fe20008410000 */
[----:B------:R-:W-:Y:S02]  /*5260*/  HADD2.F32 R187, -RZ, R138.H0_H0 ;  /* 0x2000008affbb7230 */ /* 0x000fe40000004100 */
[----:B------:R-:W-:Y:S01]  /*5270*/  FFMA.FTZ R152, R176, R189, R155 ;  /* 0x000000bdb0987223 */ /* 0x000fe2000001009b */
[----:B------:R-:W-:Y:S01]  /*5280*/  FADD.FTZ R192, R30, -R191 ;  /* 0x800000bf1ec07221 */ /* 0x000fe20000010000 */
[----:B------:R-:W-:Y:S01]  /*5290*/  FMUL.FTZ R154, R154, R175 ;  /* 0x000000af9a9a7220 */ /* 0x000fe20000410000 */
[----:B------:R-:W-:-:S02]  /*52a0*/  HFMA2 R153, -RZ, RZ, 0, 0 ;  /* 0x00000000ff997431 */ /* 0x000fc400000001ff */
[----:B------:R-:W-:Y:S01]  /*52b0*/  FFMA.FTZ R186, R28, R177, R184 ;  /* 0x000000b11cba7223 */ /* 0x000fe200000100b8 */
[--C-:B------:R-:W-:Y:S02]  /*52c0*/  @P1 HADD2.F32 R188, -RZ, R48.reuse.H0_H0 ;  /* 0x20000030ffbc1230 */ /* 0x100fe40000004100 */
[----:B------:R-:W-:Y:S01]  /*52d0*/  FMUL.FTZ R155, R152, R175 ;  /* 0x000000af989b7220 */ /* 0x000fe20000410000 */
[----:B------:R-:W-:Y:S01]  /*52e0*/  FFMA.FTZ R192, R176, R192, R187 ;  /* 0x000000c0b0c07223 */ /* 0x000fe200000100bb */
[----:B------:R-:W-:Y:S01]  /*52f0*/  FMUL.FTZ R187, R154, UR13 ;  /* 0x0000000d9abb7c20 */ /* 0x000fe20008410000 */
[----:B------:R-:W-:Y:S02]  /*5300*/  HADD2.F32 R185, -RZ, R137.H1_H1 ;  /* 0x30000089ffb97230 */ /* 0x000fe40000004100 */
[----:B------:R-:W-:Y:S01]  /*5310*/  FADD.FTZ R186, R27, -R186 ;  /* 0x800000ba1bba7221 */ /* 0x000fe20000010000 */
[----:B------:R-:W-:Y:S01]  /*5320*/  FMUL.FTZ R155, R155, UR13 ;  /* 0x0000000d9b9b7c20 */ /* 0x000fe20008410000 */
[----:B------:R-:W-:Y:S01]  /*5330*/  @P1 FMUL.FTZ R153, R188, R193 ;  /* 0x000000c1bc991220 */ /* 0x000fe20000410000 */
[----:B------:R-:W-:Y:S01]  /*5340*/  CS2R R188, SRZ ;  /* 0x0000000000bc7805 */ /* 0x000fe2000001ff00 */
[----:B------:R-:W-:-:S02]  /*5350*/  @P2 HADD2.F32 R194, -RZ, R48.H1_H1 ;  /* 0x30000030ffc22230 */ /* 0x000fc40000004100 */
[----:B------:R-:W-:Y:S01]  /*5360*/  FFMA.FTZ R186, R176, R186, R185 ;  /* 0x000000bab0ba7223 */ /* 0x000fe200000100b9 */
[----:B------:R-:W-:Y:S01]  /*5370*/  CS2R R190, SRZ ;  /* 0x0000000000be7805 */ /* 0x000fe2000001ff00 */
[----:B------:R-:W-:Y:S01]  /*5380*/  @P4 HADD2.F32 R196, -RZ, R49.H0_H0 ;  /* 0x20000031ffc44230 */ /* 0x000fe20000004100 */
[----:B------:R-:W-:Y:S01]  /*5390*/  LOP3.LUT P6, RZ, R180, 0xff000000, RZ, 0xc0, !PT ;  /* 0xff000000b4ff7812 */ /* 0x000fe200078cc0ff */
[----:B------:R-:W-:Y:S01]  /*53a0*/  @P2 FMUL.FTZ R190, R194, R187 ;  /* 0x000000bbc2be2220 */ /* 0x000fe20000410000 */
[----:B------:R-:W-:Y:S01]  /*53b0*/  FMUL.FTZ R186, R186, R175 ;  /* 0x000000afbaba7220 */ /* 0x000fe20000410000 */
[----:B------:R-:W-:Y:S01]  /*53c0*/  MOV R185, RZ ;  /* 0x000000ff00b97202 */ /* 0x000fe20000000f00 */
[----:B------:R-:W-:Y:S01]  /*53d0*/  @P4 FMUL.FTZ R191, R196, R155 ;  /* 0x0000009bc4bf4220 */ /* 0x000fe20000410000 */
[----:B------:R-:W-:Y:S01]  /*53e0*/  FFMA.FTZ R195, R156, R177, R184 ;  /* 0x000000b19cc37223 */ /* 0x000fe200000100b8 */
[----:B------:R-:W-:Y:S01]  /*53f0*/  FMUL.FTZ R200, R186, UR13 ;  /* 0x0000000dbac87c20 */ /* 0x000fe20008410000 */
[----:B------:R-:W-:Y:S01]  /*5400*/  LOP3.LUT P5, RZ, R181, 0xff, RZ, 0xc0, !PT ;  /* 0x000000ffb5ff7812 */ /* 0x000fe200078ac0ff */
[----:B------:R-:W-:Y:S01]  /*5410*/  FMUL.FTZ R192, R192, R175 ;  /* 0x000000afc0c07220 */ /* 0x000fe20000410000 */
[----:B------:R-:W-:Y:S01]  /*5420*/  FADD.FTZ R196, R34, -R195 ;  /* 0x800000c322c47221 */ /* 0x000fe20000010000 */
[----:B------:R-:W-:-:S02]  /*5430*/  HFMA2 R198, -RZ, RZ, 0, 0 ;  /* 0x00000000ffc67431 */ /* 0x000fc400000001ff */
[----:B------:R-:W-:Y:S01]  /*5440*/  FMUL.FTZ R197, R192, UR13 ;  /* 0x0000000dc0c57c20 */ /* 0x000fe20008410000 */
[----:B------:R-:W-:-:S07]  /*5450*/  @P6 HADD2.F32 R195, -RZ, R49.H1_H1 ;  /* 0x30000031ffc36230 */ /* 0x000fce0000004100 */
[----:B------:R-:W-:Y:S02]  /*5460*/  @P5 HADD2.F32 R204, -RZ, R50.H0_H0 ;  /* 0x20000032ffcc5230 */ /* 0x000fe40000004100 */
[----:B--2---:R-:W-:Y:S02]  /*5470*/  @P4 HADD2.F32 R154, -RZ, R149.H0_H0 ;  /* 0x20000095ff9a4230 */ /* 0x004fe40000004100 */
[--C-:B------:R-:W-:Y:S02]  /*5480*/  @P1 HADD2.F32 R152, -RZ, R148.reuse.H0_H0 ;  /* 0x20000094ff981230 */ /* 0x100fe40000004100 */
[----:B------:R-:W-:Y:S02]  /*5490*/  @P2 HADD2.F32 R148, -RZ, R148.H1_H1 ;  /* 0x30000094ff942230 */ /* 0x000fe40000004100 */
[----:B------:R-:W-:Y:S01]  /*54a0*/  @P4 FMUL.FTZ R189, R155, R154 ;  /* 0x0000009a9bbd4220 */ /* 0x000fe20000410000 */
[----:B------:R-:W-:Y:S01]  /*54b0*/  FFMA.FTZ R154, R35, R177, R184 ;  /* 0x000000b1239a7223 */ /* 0x000fe200000100b8 */
[----:B------:R-:W-:Y:S01]  /*54c0*/  @P1 FMUL.FTZ R185, R193, R152 ;  /* 0x00000098c1b91220 */ /* 0x000fe20000410000 */
[----:B------:R-:W-:Y:S01]  /*54d0*/  ISETP.GE.U32.AND P1, PT, R180, RZ, PT ;  /* 0x000000ffb400720c */ /* 0x000fe20003f26070 */
[----:B------:R-:W-:Y:S01]  /*54e0*/  @P2 FMUL.FTZ R188, R187, R148 ;  /* 0x00000094bbbc2220 */ /* 0x000fe20000410000 */
[----:B------:R-:W-:-:S02]  /*54f0*/  HADD2.F32 R187, -RZ, R139.H0_H0 ;  /* 0x2000008bffbb7230 */ /* 0x000fc40000004100 */
[----:B------:R-:W-:Y:S01]  /*5500*/  FADD.FTZ R154, R33, -R154 ;  /* 0x8000009a219a7221 */ /* 0x000fe20000010000 */
[----:B------:R-:W-:Y:S01]  /*5510*/  FFMA.FTZ R152, R32, R177, R184 ;  /* 0x000000b120987223 */ /* 0x000fe200000100b8 */
[C---:B------:R-:W-:Y:S01]  /*5520*/  LOP3.LUT P4, RZ, R181.reuse, 0xff00, RZ, 0xc0, !PT ;  /* 0x0000ff00b5ff7812 */ /* 0x040fe2000788c0ff */
[----:B------:R-:W-:Y:S02]  /*5530*/  HADD2.F32 R155, -RZ, R138.H1_H1 ;  /* 0x3000008aff9b7230 */ /* 0x000fe40000004100 */
[----:B------:R-:W-:Y:S01]  /*5540*/  FFMA.FTZ R194, R176, R154, R187 ;  /* 0x0000009ab0c27223 */ /* 0x000fe200000100bb */
[C---:B------:R-:W-:Y:S01]  /*5550*/  LOP3.LUT P2, RZ, R181.reuse, 0xff0000, RZ, 0xc0, !PT ;  /* 0x00ff0000b5ff7812 */ /* 0x040fe2000784c0ff */
[----:B------:R-:W0:Y:S01]  /*5560*/  LDC.64 R186, c[0x0][0x468] ;  /* 0x00011a00ffba7b82 */ /* 0x000e220000000a00 */
[----:B------:R-:W-:Y:S01]  /*5570*/  ISETP.GE.U32.AND.EX P1, PT, R181, 0x1000000, PT, P1 ;  /* 0x01000000b500780c */ /* 0x000fe20003f26110 */
[----:B------:R-:W-:Y:S02]  /*5580*/  HADD2.F32 R193, -RZ, R139.H1_H1 ;  /* 0x3000008bffc17230 */ /* 0x000fe40000004100 */
[----:B------:R-:W-:Y:S01]  /*5590*/  FADD.FTZ R152, R31, -R152 ;  /* 0x800000981f987221 */ /* 0x000fe20000010000 */
[----:B------:R-:W-:-:S02]  /*55a0*/  HFMA2 R148, -RZ, RZ, 0, 0 ;  /* 0x00000000ff947431 */ /* 0x000fc400000001ff */
[-C--:B------:R-:W-:Y:S01]  /*55b0*/  FMUL.FTZ R194, R194, R175.reuse ;  /* 0x000000afc2c27220 */ /* 0x080fe20000410000 */
[----:B------:R-:W-:Y:S02]  /*55c0*/  @P6 HADD2.F32 R149, -RZ, R149.H1_H1 ;  /* 0x30000095ff956230 */ /* 0x000fe40000004100 */
[C---:B------:R-:W-:Y:S01]  /*55d0*/  FFMA.FTZ R152, R176.reuse, R152, R155 ;  /* 0x00000098b0987223 */ /* 0x040fe2000001009b */
[----:B------:R-:W-:Y:S01]  /*55e0*/  FFMA.FTZ R196, R176, R196, R193 ;  /* 0x000000c4b0c47223 */ /* 0x000fe200000100c1 */
[----:B------:R-:W-:Y:S01]  /*55f0*/  FMUL.FTZ R199, R194, UR13 ;  /* 0x0000000dc2c77c20 */ /* 0x000fe20008410000 */
[----:B------:R-:W-:Y:S01]  /*5600*/  @P6 FMUL.FTZ R148, R195, R200 ;  /* 0x000000c8c3946220 */ /* 0x000fe20000410000 */
[-C--:B------:R-:W-:Y:S01]  /*5610*/  FMUL.FTZ R152, R152, R175.reuse ;  /* 0x000000af98987220 */ /* 0x080fe20000410000 */
[----:B------:R-:W-:Y:S01]  /*5620*/  FMUL.FTZ R196, R196, R175 ;  /* 0x000000afc4c47220 */ /* 0x000fe20000410000 */
[----:B------:R-:W-:Y:S01]  /*5630*/  @P4 HADD2.F32 R195, -RZ, R50.H1_H1 ;  /* 0x30000032ffc34230 */ /* 0x000fe20000004100 */
[----:B------:R-:W-:Y:S01]  /*5640*/  CS2R R154, SRZ ;  /* 0x00000000009a7805 */ /* 0x000fe2000001ff00 */
[----:B------:R-:W-:-:S02]  /*5650*/  @P2 HADD2.F32 R206, -RZ, R51.H0_H0 ;  /* 0x20000033ffce2230 */ /* 0x000fc40000004100 */
[----:B------:R-:W-:Y:S01]  /*5660*/  FMUL.FTZ R202, R152, UR13 ;  /* 0x0000000d98ca7c20 */ /* 0x000fe20008410000 */
[----:B------:R-:W-:Y:S02]  /*5670*/  @P1 HADD2.F32 R201, -RZ, R51.H1_H1 ;  /* 0x30000033ffc91230 */ /* 0x000fe40000004100 */
[----:B------:R-:W-:Y:S01]  /*5680*/  FMUL.FTZ R196, R196, UR13 ;  /* 0x0000000dc4c47c20 */ /* 0x000fe20008410000 */
[----:B------:R-:W-:Y:S01]  /*5690*/  MOV R193, RZ ;  /* 0x000000ff00c17202 */ /* 0x000fe20000000f00 */
[----:B------:R-:W-:Y:S01]  /*56a0*/  @P5 FMUL.FTZ R154, R204, R197 ;  /* 0x000000c5cc9a5220 */ /* 0x000fe20000410000 */
[----:B------:R-:W-:Y:S01]  /*56b0*/  @P4 FMUL.FTZ R155, R195, R202 ;  /* 0x000000cac39b4220 */ /* 0x000fe20000410000 */
[----:B------:R-:W-:Y:S01]  /*56c0*/  @P2 FMUL.FTZ R193, R206, R199 ;  /* 0x000000c7cec12220 */ /* 0x000fe20000410000 */
[----:B------:R-:W-:Y:S01]  /*56d0*/  @P1 FMUL.FTZ R198, R201, R196 ;  /* 0x000000c4c9c61220 */ /* 0x000fe20000410000 */
[----:B------:R-:W-:Y:S01]  /*56e0*/  F2FP.F16.F32.PACK_AB R152, R190, R153 ;  /* 0x00000099be98723e */ /* 0x000fe200000000ff */
[----:B0-----:R-:W-:Y:S01]  /*56f0*/  IMAD.WIDE.U32 R186, R174, 0x10, R186 ;  /* 0x00000010aeba7825 */ /* 0x001fe200078e00ba */
[----:B------:R-:W-:-:S03]  /*5700*/  F2FP.F16.F32.PACK_AB R154, R155, R154 ;  /* 0x0000009a9b9a723e */ /* 0x000fc600000000ff */
[----:B------:R-:W-:Y:S01]  /*5710*/  FADD.FTZ R112, R112, R185 ;  /* 0x000000b970707221 */ /* 0x000fe20000010000 */
[----:B------:R-:W-:Y:S01]  /*5720*/  F2FP.F16.F32.PACK_AB R153, R148, R191 ;  /* 0x000000bf9499723e */ /* 0x000fe200000000ff */
[--C-:B------:R-:W-:Y:S01]  /*5730*/  @P5 HADD2.F32 R190, -RZ, R150.reuse.H0_H0 ;  /* 0x20000096ffbe5230 */ /* 0x100fe20000004100 */
[----:B------:R-:W-:Y:S01]  /*5740*/  F2FP.F16.F32.PACK_AB R155, R198, R193 ;  /* 0x000000c1c69b723e */ /* 0x000fe200000000ff */
[----:B------:R-:W-:Y:S02]  /*5750*/  HFMA2 R193, -RZ, RZ, 0, 0 ;  /* 0x00000000ffc17431 */ /* 0x000fe400000001ff */
[----:B------:R-:W-:Y:S01]  /*5760*/  @P4 HADD2.F32 R191, -RZ, R150.H1_H1 ;  /* 0x30000096ffbf4230 */ /* 0x000fe20000004100 */
[----:B------:R-:W-:Y:S01]  /*5770*/  MOV R148, RZ ;  /* 0x000000ff00947202 */ /* 0x000fe20000000f00 */
[--C-:B------:R-:W-:Y:S01]  /*5780*/  @P2 HADD2.F32 R192, -RZ, R151.reuse.H0_H0 ;  /* 0x20000097ffc02230 */ /* 0x100fe20000004100 */
[----:B------:R2:W-:Y:S01]  /*5790*/  STG.E.128 desc[UR6][R186.64], R152 ;  /* 0x00000098ba007986 */ /* 0x0005e2000c101d06 */
[----:B------:R-:W-:Y:S01]  /*57a0*/  @P1 HADD2.F32 R195, -RZ, R151.H1_H1 ;  /* 0x30000097ffc31230 */ /* 0x000fe20000004100 */
[----:B------:R-:W-:-:S02]  /*57b0*/  CS2R R150, SRZ ;  /* 0x0000000000967805 */ /* 0x000fc4000001ff00 */
        /* <DEDUP_REMOVED lines=13> */
[----:B------:R-:W-:-:S07]  /*5890*/  IADD3 R174, PT, PT, R174, 0x20, RZ ;  /* 0x00000020aeae7810 */ /* 0x000fce0007ffe0ff */
.L_x_1945:
[----:B------:R-:W-:Y:S05]  /*58a0*/  BSYNC.RECONVERGENT B2 ;  /* 0x0000000000027941 */ /* 0x000fea0003800200 */
.L_x_1944:
[----:B------:R-:W-:Y:S05]  /*58b0*/  @!P3 BRA `(.L_x_1938) ;  /* 0x000000200028b947 */ /* 0x000fea0003800000 */
[----:B-1----:R-:W1:Y:S02]  /*58c0*/  LDC.64 R148, c[0x0][0x390] ;  /* 0x0000e400ff947b82 */ /* 0x002e640000000a00 */
[----:B-1----:R-:W-:-:S06]  /*58d0*/  IMAD.WIDE.U32 R148, R174, 0x10, R148 ;  /* 0x00000010ae947825 */ /* 0x002fcc00078e0094 */
[----:B------:R-:W3:Y:S01]  /*58e0*/  LDG.E.128 R148, desc[UR6][R148.64] ;  /* 0x0000000694947981 */ /* 0x000ee2000c1e1d00 */
[-CC-:B------:R-:W-:Y:S01]  /*58f0*/  FFMA.FTZ R185, R157, R177.reuse, R184.reuse ;  /* 0x000000b19db97223 */ /* 0x180fe200000100b8 */
[-CC-:B0-2---:R-:W-:Y:S01]  /*5900*/  FFMA.FTZ R154, R160, R177.reuse, R184.reuse ;  /* 0x000000b1a09a7223 */ /* 0x185fe200000100b8 */
[----:B------:R-:W-:Y:S01]  /*5910*/  LOP3.LUT P1, RZ, R178, 0xff, RZ, 0xc0, !PT ;  /* 0x000000ffb2ff7812 */ /* 0x000fe2000782c0ff */
[--C-:B------:R-:W-:Y:S02]  /*5920*/  HADD2.F32 R153, -RZ, R140.reuse.H0_H0 ;  /* 0x2000008cff997230 */ /* 0x100fe40000004100 */
[----:B------:R-:W-:Y:S01]  /*5930*/  FADD.FTZ R152, R158, -R185 ;  /* 0x800000b99e987221 */ /* 0x000fe20000010000 */
[----:B------:R-:W-:Y:S02]  /*5940*/  HADD2.F32 R155, -RZ, R140.H1_H1 ;  /* 0x3000008cff9b7230 */ /* 0x000fe40000004100 */
[-C--:B------:R-:W-:Y:S01]  /*5950*/  FFMA.FTZ R187, R161, R177.reuse, R184 ;  /* 0x000000b1a1bb7223 */ /* 0x080fe200000100b8 */
[----:B------:R-:W-:Y:S01]  /*5960*/  FADD.FTZ R154, R159, -R154 ;  /* 0x8000009a9f9a7221 */ /* 0x000fe20000010000 */
[-CC-:B------:R-:W-:Y:S01]  /*5970*/  FFMA.FTZ R188, R164, R177.reuse, R184.reuse ;  /* 0x000000b1a4bc7223 */ /* 0x180fe200000100b8 */
[-CC-:B------:R-:W-:Y:S01]  /*5980*/  FFMA.FTZ R189, R165, R177.reuse, R184.reuse ;  /* 0x000000b1a5bd7223 */ /* 0x180fe200000100b8 */
[----:B------:R-:W-:Y:S01]  /*5990*/  FFMA.FTZ R152, R176, R152, R153 ;  /* 0x00000098b0987223 */ /* 0x000fe20000010099 */
[----:B------:R-:W-:Y:S01]  /*59a0*/  LOP3.LUT P2, RZ, R178, 0xff00, RZ, 0xc0, !PT ;  /* 0x0000ff00b2ff7812 */ /* 0x000fe2000784c0ff */
[-CC-:B------:R-:W-:Y:S01]  /*59b0*/  FFMA.FTZ R192, R168, R177.reuse, R184.reuse ;  /* 0x000000b1a8c07223 */ /* 0x180fe200000100b8 */
[-CC-:B------:R-:W-:Y:S01]  /*59c0*/  FFMA.FTZ R185, R172, R177.reuse, R184.reuse ;  /* 0x000000b1acb97223 */ /* 0x180fe200000100b8 */
[----:B------:R-:W-:Y:S01]  /*59d0*/  FFMA.FTZ R194, R171, R177, R184 ;  /* 0x000000b1abc27223 */ /* 0x000fe200000100b8 */
[----:B------:R-:W-:-:S02]  /*59e0*/  HADD2.F32 R153, -RZ, R141.H0_H0 ;  /* 0x2000008dff997230 */ /* 0x000fc40000004100 */
[----:B------:R-:W-:Y:S01]  /*59f0*/  FFMA.FTZ R184, R176, R154, R155 ;  /* 0x0000009ab0b87223 */ /* 0x000fe2000001009b */
[----:B------:R-:W-:Y:S01]  /*5a00*/  FADD.FTZ R186, R162, -R187 ;  /* 0x800000bba2ba7221 */ /* 0x000fe20000010000 */
[----:B------:R-:W-:Y:S02]  /*5a10*/  HADD2.F32 R155, -RZ, R141.H1_H1 ;  /* 0x3000008dff9b7230 */ /* 0x000fe40000004100 */
[----:B------:R-:W-:Y:S01]  /*5a20*/  FADD.FTZ R188, R163, -R188 ;  /* 0x800000bca3bc7221 */ /* 0x000fe20000010000 */
[----:B------:R-:W-:Y:S02]  /*5a30*/  HADD2.F32 R177, -RZ, R142.H0_H0 ;  /* 0x2000008effb17230 */ /* 0x000fe40000004100 */
[----:B------:R-:W-:Y:S01]  /*5a40*/  FADD.FTZ R190, R166, -R189 ;  /* 0x800000bda6be7221 */ /* 0x000fe20000010000 */
[----:B------:R-:W-:Y:S01]  /*5a50*/  FMUL.FTZ R152, R152, R175 ;  /* 0x000000af98987220 */ /* 0x000fe20000410000 */
[----:B------:R-:W-:Y:S01]  /*5a60*/  FFMA.FTZ R186, R176, R186, R153 ;  /* 0x000000bab0ba7223 */ /* 0x000fe20000010099 */
[----:B------:R-:W-:-:S02]  /*5a70*/  HFMA2 R154, -RZ, RZ, 0, 0 ;  /* 0x00000000ff9a7431 */ /* 0x000fc400000001ff */
[----:B------:R-:W-:Y:S02]  /*5a80*/  HADD2.F32 R153, -RZ, R142.H1_H1 ;  /* 0x3000008eff997230 */ /* 0x000fe40000004100 */
[----:B------:R-:W-:Y:S01]  /*5a90*/  FADD.FTZ R196, R170, -R185 ;  /* 0x800000b9aac47221 */ /* 0x000fe20000010000 */
[----:B------:R-:W-:Y:S02]  /*5aa0*/  @P1 HADD2.F32 R198, -RZ, R56.H0_H0 ;  /* 0x20000038ffc61230 */ /* 0x000fe40000004100 */
[C---:B------:R-:W-:Y:S01]  /*5ab0*/  FFMA.FTZ R188, R176.reuse, R188, R155 ;  /* 0x000000bcb0bc7223 */ /* 0x040fe2000001009b */
[----:B------:R-:W-:Y:S01]  /*5ac0*/  FFMA.FTZ R190, R176, R190, R177 ;  /* 0x000000beb0be7223 */ /* 0x000fe200000100b1 */
[----:B------:R-:W-:Y:S01]  /*5ad0*/  FADD.FTZ R192, R167, -R192 ;  /* 0x800000c0a7c07221 */ /* 0x000fe20000010000 */
[----:B------:R-:W-:Y:S01]  /*5ae0*/  FMUL.FTZ R185, R152, UR13 ;  /* 0x0000000d98b97c20 */ /* 0x000fe20008410000 */
[--C-:B------:R-:W-:Y:S02]  /*5af0*/  HADD2.F32 R177, -RZ, R143.reuse.H1_H1 ;  /* 0x3000008fffb17230 */ /* 0x100fe40000004100 */
[----:B------:R-:W-:Y:S01]  /*5b00*/  FMUL.FTZ R184, R184, R175 ;  /* 0x000000afb8b87220 */ /* 0x000fe20000410000 */
[----:B------:R-:W-:-:S02]  /*5b10*/  HADD2.F32 R155, -RZ, R143.H0_H0 ;  /* 0x2000008fff9b7230 */ /* 0x000fc40000004100 */
[----:B------:R-:W-:Y:S01]  /*5b20*/  FADD.FTZ R194, R169, -R194 ;  /* 0x800000c2a9c27221 */ /* 0x000fe20000010000 */
[----:B------:R-:W-:Y:S01]  /*5b30*/  FFMA.FTZ R192, R176, R192, R153 ;  /* 0x000000c0b0c07223 */ /* 0x000fe20000010099 */
[----:B------:R-:W-:Y:S01]  /*5b40*/  @P1 FMUL.FTZ R154, R198, R185 ;  /* 0x000000b9c69a1220 */ /* 0x000fe20000410000 */
[----:B------:R-:W-:Y:S02]  /*5b50*/  @P2 HADD2.F32 R198, -RZ, R56.H1_H1 ;  /* 0x30000038ffc62230 */ /* 0x000fe40000004100 */
[----:B------:R-:W-:Y:S01]  /*5b60*/  FMUL.FTZ R153, R184, UR13 ;  /* 0x0000000db8997c20 */ /* 0x000fe20008410000 */
[C---:B------:R-:W-:Y:S01]  /*5b70*/  FFMA.FTZ R196, R176.reuse, R196, R177 ;  /* 0x000000c4b0c47223 */ /* 0x040fe200000100b1 */
[----:B------:R-:W-:Y:S01]  /*5b80*/  FFMA.FTZ R194, R176, R194, R155 ;  /* 0x000000c2b0c27223 */ /* 0x000fe2000001009b */
[----:B------:R-:W-:Y:S02]  /*5b90*/  CS2R R176, SRZ ;  /* 0x0000000000b07805 */ /* 0x000fe4000001ff00 */
[----:B------:R-:W-:Y:S01]  /*5ba0*/  LOP3.LUT P6, RZ, R178, 0xff0000, RZ, 0xc0, !PT ;  /* 0x00ff0000b2ff7812 */ /* 0x000fe200078cc0ff */
[----:B------:R-:W-:Y:S01]  /*5bb0*/  FMUL.FTZ R186, R186, R175 ;  /* 0x000000afbaba7220 */ /* 0x000fe20000410000 */
[----:B------:R-:W-:Y:S01]  /*5bc0*/  MOV R155, RZ ;  /* 0x000000ff009b7202 */ /* 0x000fe20000000f00 */
[----:B------:R-:W-:Y:S01]  /*5bd0*/  @P2 FMUL.FTZ R155, R198, R153 ;  /* 0x00000099c69b2220 */ /* 0x000fe20000410000 */
[----:B------:R-:W-:Y:S01]  /*5be0*/  LOP3.LUT P5, RZ, R178, 0xff000000, RZ, 0xc0, !PT ;  /* 0xff000000b2ff7812 */ /* 0x000fe200078ac0ff */
[-C--:B------:R-:W-:Y:S01]  /*5bf0*/  FMUL.FTZ R188, R188, R175.reuse ;  /* 0x000000afbcbc7220 */ /* 0x080fe20000410000 */
[C---:B------:R-:W-:Y:S01]  /*5c00*/  LOP3.LUT P4, RZ, R179.reuse, 0xff, RZ, 0xc0, !PT ;  /* 0x000000ffb3ff7812 */ /* 0x040fe2000788c0ff */
[----:B------:R-:W-:Y:S01]  /*5c10*/  FMUL.FTZ R191, R186, UR13 ;  /* 0x0000000dbabf7c20 */ /* 0x000fe20008410000 */
[----:B------:R-:W-:Y:S01]  /*5c20*/  LOP3.LUT P3, RZ, R179, 0xff00, RZ, 0xc0, !PT ;  /* 0x0000ff00b3ff7812 */ /* 0x000fe2000786c0ff */
[-C--:B------:R-:W-:Y:S01]  /*5c30*/  FMUL.FTZ R190, R190, R175.reuse ;  /* 0x000000afbebe7220 */ /* 0x080fe20000410000 */
[-C--:B------:R-:W-:Y:S01]  /*5c40*/  FMUL.FTZ R192, R192, R175.reuse ;  /* 0x000000afc0c07220 */ /* 0x080fe20000410000 */
[-C--:B------:R-:W-:Y:S01]  /*5c50*/  FMUL.FTZ R196, R196, R175.reuse ;  /* 0x000000afc4c47220 */ /* 0x080fe20000410000 */
[----:B------:R-:W-:Y:S01]  /*5c60*/  FMUL.FTZ R194, R194, R175 ;  /* 0x000000afc2c27220 */ /* 0x000fe20000410000 */
[----:B------:R-:W-:-:S02]  /*5c70*/  @P6 HADD2.F32 R184, -RZ, R57.H0_H0 ;  /* 0x20000039ffb86230 */ /* 0x000fc40000004100 */
[----:B------:R-:W-:Y:S01]  /*5c80*/  FMUL.FTZ R198, R188, UR13 ;  /* 0x0000000dbcc67c20 */ /* 0x000fe20008410000 */
[----:B------:R-:W-:Y:S01]  /*5c90*/  FMUL.FTZ R193, R190, UR13 ;  /* 0x0000000dbec17c20 */ /* 0x000fe20008410000 */
[----:B------:R-:W-:Y:S01]  /*5ca0*/  FMUL.FTZ R195, R192, UR13 ;  /* 0x0000000dc0c37c20 */ /* 0x000fe20008410000 */
[----:B------:R-:W-:Y:S02]  /*5cb0*/  @P5 HADD2.F32 R187, -RZ, R57.H1_H1 ;  /* 0x30000039ffbb5230 */ /* 0x000fe40000004100 */
[----:B------:R-:W-:Y:S01]  /*5cc0*/  FMUL.FTZ R197, R194, UR13 ;  /* 0x0000000dc2c57c20 */ /* 0x000fe20008410000 */
[--C-:B------:R-:W-:Y:S02]  /*5cd0*/  @P4 HADD2.F32 R188, -RZ, R58.reuse.H0_H0 ;  /* 0x2000003affbc4230 */ /* 0x100fe40000004100 */
[----:B------:R-:W-:Y:S01]  /*5ce0*/  FMUL.FTZ R196, R196, UR13 ;  /* 0x0000000dc4c47c20 */ /* 0x000fe20008410000 */
[----:B------:R-:W-:Y:S01]  /*5cf0*/  @P3 HADD2.F32 R200, -RZ, R58.H1_H1 ;  /* 0x3000003affc83230 */ /* 0x000fe20000004100 */
[----:B------:R-:W-:-:S02]  /*5d00*/  MOV R189, RZ ;  /* 0x000000ff00bd7202 */ /* 0x000fc40000000f00 */
[----:B------:R-:W-:Y:S01]  /*5d10*/  MOV R190, RZ ;  /* 0x000000ff00be7202 */ /* 0x000fe20000000f00 */
[--C-:B---3--:R-:W-:Y:S02]  /*5d20*/  @P1 HADD2.F32 R152, -RZ, R148.reuse.H0_H0 ;  /* 0x20000094ff981230 */ /* 0x108fe40000004100 */
[----:B------:R-:W-:-:S03]  /*5d30*/  @P2 HADD2.F32 R148, -RZ, R148.H1_H1 ;  /* 0x30000094ff942230 */ /* 0x000fc60000004100 */
        /* <DEDUP_REMOVED lines=9> */
[----:B------:R-:W-:Y:S01]  /*5dd0*/  CS2R R186, SRZ ;  /* 0x0000000000ba7805 */ /* 0x000fe2000001ff00 */
[----:B------:R-:W-:Y:S01]  /*5de0*/  FADD.FTZ R120, R120, R177 ;  /* 0x000000b178787221 */ /* 0x000fe20000010000 */
[----:B------:R-:W-:Y:S01]  /*5df0*/  @P3 FMUL.FTZ R187, R200, R195 ;  /* 0x000000c3c8bb3220 */ /* 0x000fe20000410000 */
[----:B------:R-:W-:Y:S01]  /*5e00*/  @P6 FMUL.FTZ R148, R184, R191 ;  /* 0x000000bfb8946220 */ /* 0x000fe20000410000 */
[----:B------:R-:W-:-:S02]  /*5e10*/  HFMA2 R184, -RZ, RZ, 0, 0 ;  /* 0x00000000ffb87431 */ /* 0x000fc400000001ff */
[----:B------:R-:W-:Y:S01]  /*5e20*/  FADD.FTZ R121, R121, R176 ;  /* 0x000000b079797221 */ /* 0x000fe20000010000 */
[--C-:B------:R-:W-:Y:S02]  /*5e30*/  @P2 HADD2.F32 R202, -RZ, R59.reuse.H0_H0 ;  /* 0x2000003bffca2230 */ /* 0x100fe40000004100 */
[----:B------:R-:W-:Y:S02]  /*5e40*/  @P1 HADD2.F32 R175, -RZ, R59.H1_H1 ;  /* 0x3000003bffaf1230 */ /* 0x000fe40000004100 */
[----:B------:R-:W-:Y:S01]  /*5e50*/  @P4 FMUL.FTZ R184, R188, R193 ;  /* 0x000000c1bcb84220 */ /* 0x000fe20000410000 */
[----:B------:R-:W-:Y:S02]  /*5e60*/  @P2 HADD2.F32 R188, -RZ, R151.H0_H0 ;  /* 0x20000097ffbc2230 */ /* 0x000fe40000004100 */
[----:B------:R-:W-:Y:S01]  /*5e70*/  @P2 FMUL.FTZ R186, R202, R197 ;  /* 0x000000c5caba2220 */ /* 0x000fe20000410000 */
[----:B------:R-:W-:Y:S01]  /*5e80*/  @P1 FMUL.FTZ R189, R175, R196 ;  /* 0x000000c4afbd1220 */ /* 0x000fe20000410000 */
[----:B0-----:R-:W-:Y:S01]  /*5e90*/  IMAD.WIDE.U32 R174, R174, 0x10, R152 ;  /* 0x00000010aeae7825 */ /* 0x001fe200078e0098 */
[----:B------:R-:W-:-:S02]  /*5ea0*/  F2FP.F16.F32.PACK_AB R152, R155, R154 ;  /* 0x0000009a9b98723e */ /* 0x000fc400000000ff */
[----:B------:R-:W-:Y:S01]  /*5eb0*/  F2FP.F16.F32.PACK_AB R153, R185, R148 ;  /* 0x00000094b999723e */ /* 0x000fe200000000ff */
[----:B------:R-:W-:Y:S01]  /*5ec0*/  HFMA2 R185, -RZ, RZ, 0, 0 ;  /* 0x00000000ffb97431 */ /* 0x000fe200000001ff */
[----:B------:R-:W-:Y:S01]  /*5ed0*/  F2FP.F16.F32.PACK_AB R154, R187, R184 ;  /* 0x000000b8bb9a723e */ /* 0x000fe200000000ff */
[--C-:B------:R-:W-:Y:S01]  /*5ee0*/  @P6 HADD2.F32 R148, -RZ, R149.reuse.H0_H0 ;  /* 0x20000095ff946230 */ /* 0x100fe20000004100 */
[----:B------:R-:W-:Y:S01]  /*5ef0*/  F2FP.F16.F32.PACK_AB R155, R189, R186 ;  /* 0x000000babd9b723e */ /* 0x000fe200000000ff */
[----:B------:R-:W-:Y:S02]  /*5f00*/  HFMA2 R187, -RZ, RZ, 0, 0 ;  /* 0x00000000ffbb7431 */ /* 0x000fe400000001ff */
[----:B------:R-:W-:Y:S02]  /*5f10*/  @P5 HADD2.F32 R149, -RZ, R149.H1_H1 ;  /* 0x30000095ff955230 */ /* 0x000fe40000004100 */
[--C-:B------:R-:W-:Y:S01]  /*5f20*/  @P4 HADD2.F32 R184, -RZ, R150.reuse.H0_H0 ;  /* 0x20000096ffb84230 */ /* 0x100fe20000004100 */
[----:B------:R0:W-:Y:S01]  /*5f30*/  STG.E.128 desc[UR6][R174.64], R152 ;  /* 0x00000098ae007986 */ /* 0x0001e2000c101d06 */
[----:B------:R-:W-:-:S02]  /*5f40*/  @P3 HADD2.F32 R186, -RZ, R150.H1_H1 ;  /* 0x30000096ffba3230 */ /* 0x000fc40000004100 */
[----:B------:R-:W-:Y:S01]  /*5f50*/  @P6 FMUL.FTZ R185, R191, R148 ;  /* 0x00000094bfb96220 */ /* 0x000fe20000410000 */
[----:B------:R-:W-:Y:S01]  /*5f60*/  @P1 HADD2.F32 R189, -RZ, R151.H1_H1 ;  /* 0x30000097ffbd1230 */ /* 0x000fe20000004100 */
[----:B------:R-:W-:Y:S02]  /*5f70*/  CS2R R150, SRZ ;  /* 0x0000000000967805 */ /* 0x000fe4000001ff00 */
        /* <DEDUP_REMOVED lines=12> */
[----:B0-----:R-:W-:Y:S06]  /*6040*/  BRA `(.L_x_1938) ;  /* 0x0000001800447947 */ /* 0x001fec0003800000 */
.L_x_1941:
[----:B------:R-:W-:Y:S04]  /*6050*/  BSSY.RECONVERGENT B2, `(.L_x_1946) ;  /* 0x0000086000027945 */ /* 0x000fe80003800200 */
[----:B------:R-:W-:Y:S05]  /*6060*/  @!P5 BRA `(.L_x_1947) ;  /* 0x000000080010d947 */ /* 0x000fea0003800000 */
[----:B------:R-:W1:Y:S02]  /*6070*/  LDC.64 R128, c[0x0][0x390] ;  /* 0x0000e400ff807b82 */ /* 0x000e640000000a00 */
[----:B-1----:R-:W-:-:S06]  /*6080*/  IMAD.WIDE.U32 R128, R174, 0x10, R128 ;  /* 0x00000010ae807825 */ /* 0x002fcc00078e0080 */
[----:B------:R-:W2:Y:S01]  /*6090*/  LDG.E.128 R128, desc[UR6][R128.64] ;  /* 0x0000000680807981 */ /* 0x000ea2000c1e1d00 */
[-CC-:B------:R-:W-:Y:S01]  /*60a0*/  FFMA.FTZ R149, R173, R177.reuse, R184.reuse ;  /* 0x000000b1ad957223 */ /* 0x180fe200000100b8 */
[--C-:B------:R-:W-:Y:S02]  /*60b0*/  HADD2.F32 R151, -RZ, R132.reuse.H0_H0 ;  /* 0x20000084ff977230 */ /* 0x100fe40000004100 */
[-CC-:B------:R-:W-:Y:S01]  /*60c0*/  FFMA.FTZ R150, R8, R177.reuse, R184.reuse ;  /* 0x000000b108967223 */ /* 0x180fe200000100b8 */
[----:B------:R-:W-:Y:S01]  /*60d0*/  LOP3.LUT P1, RZ, R182, 0xff, RZ, 0xc0, !PT ;  /* 0x000000ffb6ff7812 */ /* 0x000fe2000782c0ff */
[----:B------:R-:W-:Y:S01]  /*60e0*/  FADD.FTZ R149, R6, -R149 ;  /* 0x8000009506957221 */ /* 0x000fe20000010000 */
[-CC-:B------:R-:W-:Y:S01]  /*60f0*/  FFMA.FTZ R153, R9, R177.reuse, R184.reuse ;  /* 0x000000b109997223 */ /* 0x180fe200000100b8 */
[----:B0-----:R-:W-:Y:S01]  /*6100*/  FFMA.FTZ R154, R12, R177, R184 ;  /* 0x000000b10c9a7223 */ /* 0x001fe200000100b8 */
[----:B------:R-:W-:Y:S02]  /*6110*/  HADD2.F32 R152, -RZ, R133.H0_H0 ;  /* 0x20000085ff987230 */ /* 0x000fe40000004100 */
[----:B------:R-:W-:Y:S01]  /*6120*/  FFMA.FTZ R148, R176, R149, R151 ;  /* 0x00000095b0947223 */ /* 0x000fe20000010097 */
[----:B------:R-:W-:-:S02]  /*6130*/  HADD2.F32 R151, -RZ, R132.H1_H1 ;  /* 0x30000084ff977230 */ /* 0x000fc40000004100 */
[----:B------:R-:W-:Y:S01]  /*6140*/  FADD.FTZ R149, R7, -R150 ;  /* 0x8000009607957221 */ /* 0x000fe20000010000 */
[----:B------:R-:W-:Y:S01]  /*6150*/  FADD.FTZ R153, R10, -R153 ;  /* 0x800000990a997221 */ /* 0x000fe20000010000 */
[----:B------:R-:W-:Y:S01]  /*6160*/  HADD2.F32 R150, -RZ, R133.H1_H1 ;  /* 0x30000085ff967230 */ /* 0x000fe20000004100 */
[----:B------:R-:W-:Y:S01]  /*6170*/  LOP3.LUT P2, RZ, R182, 0xff00, RZ, 0xc0, !PT ;  /* 0x0000ff00b6ff7812 */ /* 0x000fe2000784c0ff */
[----:B------:R-:W-:Y:S01]  /*6180*/  FADD.FTZ R155, R11, -R154 ;  /* 0x8000009a0b9b7221 */ /* 0x000fe20000010000 */
[C---:B------:R-:W-:Y:S01]  /*6190*/  FFMA.FTZ R198, R176.reuse, R149, R151 ;  /* 0x00000095b0c67223 */ /* 0x040fe20000010097 */
[----:B------:R-:W-:Y:S01]  /*61a0*/  FFMA.FTZ R149, R13, R177, R184 ;  /* 0x000000b10d957223 */ /* 0x000fe200000100b8 */
[----:B------:R-:W-:Y:S01]  /*61b0*/  FFMA.FTZ R200, R176, R153, R152 ;  /* 0x00000099b0c87223 */ /* 0x000fe20000010098 */
[----:B------:R-:W-:Y:S01]  /*61c0*/  FMUL.FTZ R152, R148, R175 ;  /* 0x000000af94987220 */ /* 0x000fe20000410000 */
[----:B------:R-:W-:Y:S01]  /*61d0*/  FFMA.FTZ R202, R176, R155, R150 ;  /* 0x0000009bb0ca7223 */ /* 0x000fe20000010096 */
[----:B------:R-:W-:Y:S01]  /*61e0*/  LOP3.LUT P5, RZ, R182, 0xff0000, RZ, 0xc0, !PT ;  /* 0x00ff0000b6ff7812 */ /* 0x000fe200078ac0ff */
[----:B------:R-:W-:-:S02]  /*61f0*/  HFMA2 R185, -RZ, RZ, 0, 0 ;  /* 0x00000000ffb97431 */ /* 0x000fc400000001ff */
[----:B------:R-:W-:Y:S01]  /*6200*/  FADD.FTZ R155, R14, -R149 ;  /* 0x800000950e9b7221 */ /* 0x000fe20000010000 */
[----:B------:R-:W-:Y:S01]  /*6210*/  LOP3.LUT P6, RZ, R182, 0xff000000, RZ, 0xc0, !PT ;  /* 0xff000000b6ff7812 */ /* 0x000fe200078cc0ff */
[----:B------:R-:W-:Y:S01]  /*6220*/  FMUL.FTZ R152, R152, UR13 ;  /* 0x0000000d98987c20 */ /* 0x000fe20008410000 */
[-C--:B------:R-:W-:Y:S01]  /*6230*/  FMUL.FTZ R154, R198, R175.reuse ;  /* 0x000000afc69a7220 */ /* 0x080fe20000410000 */
[----:B------:R-:W-:Y:S01]  /*6240*/  @P1 HADD2.F32 R153, -RZ, R40.H0_H0 ;  /* 0x20000028ff991230 */ /* 0x000fe20000004100 */
[----:B------:R-:W-:Y:S01]  /*6250*/  CS2R R150, SRZ ;  /* 0x0000000000967805 */ /* 0x000fe2000001ff00 */
[----:B------:R-:W-:Y:S02]  /*6260*/  HADD2.F32 R187, -RZ, R134.H0_H0 ;  /* 0x20000086ffbb7230 */ /* 0x000fe40000004100 */
[----:B------:R-:W-:Y:S01]  /*6270*/  FMUL.FTZ R189, R154, UR13 ;  /* 0x0000000d9abd7c20 */ /* 0x000fe20008410000 */
[----:B------:R-:W-:Y:S02]  /*6280*/  @P2 HADD2.F32 R186, -RZ, R40.H1_H1 ;  /* 0x30000028ffba2230 */ /* 0x000fe40000004100 */
[----:B------:R-:W-:Y:S01]  /*6290*/  @P1 FMUL.FTZ R150, R153, R152 ;  /* 0x0000009899961220 */ /* 0x000fe20000410000 */
[----:B------:R-:W-:Y:S01]  /*62a0*/  FMUL.FTZ R190, R202, R175 ;  /* 0x000000afcabe7220 */ /* 0x000fe20000410000 */
[----:B------:R-:W-:Y:S01]  /*62b0*/  FFMA.FTZ R204, R176, R155, R187 ;  /* 0x0000009bb0cc7223 */ /* 0x000fe200000100bb */
[----:B------:R-:W-:-:S02]  /*62c0*/  @P5 HADD2.F32 R153, -RZ, R41.H0_H0 ;  /* 0x20000029ff995230 */ /* 0x000fc40000004100 */
[----:B------:R-:W-:Y:S01]  /*62d0*/  @P2 FMUL.FTZ R151, R186, R189 ;  /* 0x000000bdba972220 */ /* 0x000fe20000410000 */
[----:B------:R-:W-:Y:S02]  /*62e0*/  CS2R R186, SRZ ;  /* 0x0000000000ba7805 */ /* 0x000fe4000001ff00 */
[----:B------:R-:W-:Y:S01]  /*62f0*/  CS2R R154, SRZ ;  /* 0x00000000009a7805 */ /* 0x000fe2000001ff00 */
[----:B------:R-:W-:Y:S01]  /*6300*/  FMUL.FTZ R190, R190, UR13 ;  /* 0x0000000dbebe7c20 */ /* 0x000fe20008410000 */
[----:B------:R-:W-:Y:S01]  /*6310*/  @P6 HADD2.F32 R191, -RZ, R41.H1_H1 ;  /* 0x30000029ffbf6230 */ /* 0x000fe20000004100 */
[----:B------:R-:W-:Y:S01]  /*6320*/  MOV R188, RZ ;  /* 0x000000ff00bc7202 */ /* 0x000fe20000000f00 */
[----:B------:R-:W-:Y:S01]  /*6330*/  HADD2.F32 R192, -RZ, R135.H1_H1 ;  /* 0x30000087ffc07230 */ /* 0x000fe20000004100 */
[----:B------:R-:W-:Y:S02]  /*6340*/  MOV R196, RZ ;  /* 0x000000ff00c47202 */ /* 0x000fe40000000f00 */
[----:B------:R-:W-:Y:S01]  /*6350*/  @P6 FMUL.FTZ R155, R191, R190 ;  /* 0x000000bebf9b6220 */ /* 0x000fe20000410000 */
[----:B--2---:R-:W-:-:S02]  /*6360*/  @P1 HADD2.F32 R149, -RZ, R128.H0_H0 ;  /* 0x20000080ff951230 */ /* 0x004fc40000004100 */
[----:B------:R-:W-:-:S03]  /*6370*/  @P2 HADD2.F32 R128, -RZ, R128.H1_H1 ;  /* 0x30000080ff802230 */ /* 0x000fc60000004100 */
[----:B------:R-:W-:Y:S01]  /*6380*/  @P1 FMUL.FTZ R185, R152, R149 ;  /* 0x0000009598b91220 */ /* 0x000fe20000410000 */
[----:B------:R-:W-:Y:S01]  /*6390*/  FMUL.FTZ R149, R200, R175 ;  /* 0x000000afc8957220 */ /* 0x000fe20000410000 */
[----:B------:R-:W-:Y:S01]  /*63a0*/  @P2 FMUL.FTZ R186, R189, R128 ;  /* 0x00000080bdba2220 */ /* 0x000fe20000410000 */
[-CC-:B------:R-:W-:Y:S01]  /*63b0*/  FFMA.FTZ R128, R16, R177.reuse, R184.reuse ;  /* 0x000000b110807223 */ /* 0x180fe200000100b8 */
[----:B------:R-:W-:Y:S01]  /*63c0*/  ISETP.GE.U32.AND P1, PT, R182, RZ, PT ;  /* 0x000000ffb600720c */ /* 0x000fe20003f26070 */
[----:B------:R-:W-:Y:S01]  /*63d0*/  FMUL.FTZ R152, R149, UR13 ;  /* 0x0000000d95987c20 */ /* 0x000fe20008410000 */
[--C-:B------:R-:W-:Y:S02]  /*63e0*/  @P5 HADD2.F32 R149, -RZ, R129.reuse.H0_H0 ;  /* 0x20000081ff955230 */ /* 0x100fe40000004100 */
[--C-:B------:R-:W-:Y:S01]  /*63f0*/  FFMA.FTZ R189, R20, R177, R184.reuse ;  /* 0x000000b114bd7223 */ /* 0x100fe200000100b8 */
[----:B------:R-:W-:Y:S02]  /*6400*/  @P6 HADD2.F32 R129, -RZ, R129.H1_H1 ;  /* 0x30000081ff816230 */ /* 0x000fe40000004100 */
[----:B------:R-:W-:Y:S01]  /*6410*/  @P5 FMUL.FTZ R154, R153, R152 ;  /* 0x00000098999a5220 */ /* 0x000fe20000410000 */
[----:B------:R-:W-:Y:S01]  /*6420*/  ISETP.GE.U32.AND.EX P1, PT, R183, 0x1000000, PT, P1 ;  /* 0x01000000b700780c */ /* 0x000fe20003f26110 */
[----:B------:R-:W-:Y:S01]  /*6430*/  @P5 FMUL.FTZ R187, R152, R149 ;  /* 0x0000009598bb5220 */ /* 0x000fe20000410000 */
[----:B------:R-:W-:Y:S01]  /*6440*/  FFMA.FTZ R152, R19, R177, R184 ;  /* 0x000000b113987223 */ /* 0x000fe200000100b8 */
[----:B------:R-:W-:Y:S01]  /*6450*/  @P6 FMUL.FTZ R188, R190, R129 ;  /* 0x00000081bebc6220 */ /* 0x000fe20000410000 */
[----:B------:R-:W-:-:S02]  /*6460*/  HADD2.F32 R149, -RZ, R134.H1_H1 ;  /* 0x30000086ff957230 */ /* 0x000fc40000004100 */
[----:B------:R-:W-:Y:S01]  /*6470*/  FADD.FTZ R129, R15, -R128 ;  /* 0x800000800f817221 */ /* 0x000fe20000010000 */
[----:B------:R-:W-:Y:S02]  /*6480*/  HADD2.F32 R190, -RZ, R135.H0_H0 ;  /* 0x20000087ffbe7230 */ /* 0x000fe40000004100 */
[----:B------:R-:W-:Y:S01]  /*6490*/  FADD.FTZ R153, R17, -R152 ;  /* 0x8000009811997221 */ /* 0x000fe20000010000 */
[C---:B------:R-:W-:Y:S01]  /*64a0*/  LOP3.LUT P6, RZ, R183.reuse, 0xff, RZ, 0xc0, !PT ;  /* 0x000000ffb7ff7812 */ /* 0x040fe200078cc0ff */
[C---:B------:R-:W-:Y:S01]  /*64b0*/  FFMA.FTZ R206, R176.reuse, R129, R149 ;  /* 0x00000081b0ce7223 */ /* 0x040fe20000010095 */
[C---:B------:R-:W-:Y:S01]  /*64c0*/  LOP3.LUT P5, RZ, R183.reuse, 0xff00, RZ, 0xc0, !PT ;  /* 0x0000ff00b7ff7812 */ /* 0x040fe200078ac0ff */
[----:B------:R-:W0:Y:S01]  /*64d0*/  LDC.64 R128, c[0x0][0x468] ;  /* 0x00011a00ff807b82 */ /* 0x000e220000000a00 */
[----:B------:R-:W-:Y:S01]  /*64e0*/  FFMA.FTZ R210, R176, R153, R190 ;  /* 0x00000099b0d27223 */ /* 0x000fe200000100be */
[----:B------:R-:W-:Y:S01]  /*64f0*/  LOP3.LUT P2, RZ, R183, 0xff0000, RZ, 0xc0, !PT ;  /* 0x00ff0000b7ff7812 */ /* 0x000fe2000784c0ff */
[----:B------:R-:W-:Y:S01]  /*6500*/  FADD.FTZ R189, R18, -R189 ;  /* 0x800000bd12bd7221 */ /* 0x000fe20000010000 */
[-C--:B------:R-:W-:Y:S01]  /*6510*/  FMUL.FTZ R190, R204, R175.reuse ;  /* 0x000000afccbe7220 */ /* 0x080fe20000410000 */
[-C--:B------:R-:W-:Y:S01]  /*6520*/  FMUL.FTZ R191, R206, R175.reuse ;  /* 0x000000afcebf7220 */ /* 0x080fe20000410000 */
[----:B------:R-:W-:Y:S01]  /*6530*/  FMUL.FTZ R149, R210, R175 ;  /* 0x000000afd2957220 */ /* 0x000fe20000410000 */
[----:B------:R-:W-:Y:S01]  /*6540*/  FFMA.FTZ R207, R176, R189, R192 ;  /* 0x000000bdb0cf7223 */ /* 0x000fe200000100c0 */
[----:B------:R-:W1:Y:S01]  /*6550*/  LDC.64 R152, c[0x0][0x478] ;  /* 0x00011e00ff987b82 */ /* 0x000e620000000a00 */
[----:B------:R-:W-:-:S02]  /*6560*/  HFMA2 R189, -RZ, RZ, 0, 0 ;  /* 0x00000000ffbd7431 */ /* 0x000fc400000001ff */
[--C-:B------:R-:W-:Y:S02]  /*6570*/  @P1 HADD2.F32 R199, -RZ, R43.reuse.H1_H1 ;  /* 0x3000002bffc71230 */ /* 0x100fe40000004100 */
[----:B------:R-:W-:Y:S01]  /*6580*/  FMUL.FTZ R197, R207, R175 ;  /* 0x000000afcfc57220 */ /* 0x000fe20000410000 */
[--C-:B------:R-:W-:Y:S02]  /*6590*/  @P6 HADD2.F32 R194, -RZ, R42.reuse.H0_H0 ;  /* 0x2000002affc26230 */ /* 0x100fe40000004100 */
[----:B------:R-:W-:Y:S01]  /*65a0*/  FMUL.FTZ R205, R190, UR13 ;  /* 0x0000000dbecd7c20 */ /* 0x000fe20008410000 */
[----:B------:R-:W-:Y:S02]  /*65b0*/  @P5 HADD2.F32 R195, -RZ, R42.H1_H1 ;  /* 0x3000002affc35230 */ /* 0x000fe40000004100 */
[----:B------:R-:W-:Y:S01]  /*65c0*/  FMUL.FTZ R214, R197, UR13 ;  /* 0x0000000dc5d67c20 */ /* 0x000fe20008410000 */
[----:B------:R-:W-:Y:S02]  /*65d0*/  @P2 HADD2.F32 R212, -RZ, R43.H0_H0 ;  /* 0x2000002bffd42230 */ /* 0x000fe40000004100 */
[----:B------:R-:W-:Y:S01]  /*65e0*/  FMUL.FTZ R208, R191, UR13 ;  /* 0x0000000dbfd07c20 */ /* 0x000fe20008410000 */
[----:B------:R-:W-:Y:S01]  /*65f0*/  FMUL.FTZ R203, R149, UR13 ;  /* 0x0000000d95cb7c20 */ /* 0x000fe20008410000 */
[----:B------:R-:W-:Y:S01]  /*6600*/  CS2R R192, SRZ ;  /* 0x0000000000c07805 */ /* 0x000fe2000001ff00 */
[--C-:B------:R-:W-:Y:S01]  /*6610*/  @P6 HADD2.F32 R190, -RZ, R130.reuse.H0_H0 ;  /* 0x20000082ffbe6230 */ /* 0x100fe20000004100 */
[----:B------:R-:W-:Y:S01]  /*6620*/  F2FP.F16.F32.PACK_AB R197, RZ, R198 ;  /* 0x000000c6ffc5723e */ /* 0x000fe200000000ff */
[----:B------:R-:W-:-:S02]  /*6630*/  @P5 HADD2.F32 R191, -RZ, R130.H1_H1 ;  /* 0x30000082ffbf5230 */ /* 0x000fc40000004100 */
[----:B------:R-:W-:Y:S01]  /*6640*/  @P1 FMUL.FTZ R196, R199, R214 ;  /* 0x000000d6c7c41220 */ /* 0x000fe20000410000 */
[----:B------:R-:W-:Y:S01]  /*6650*/  F2FP.F16.F32.PACK_AB R130, RZ, R148 ;  /* 0x00000094ff82723e */ /* 0x000fe200000000ff */
[----:B------:R-:W-:Y:S01]  /*6660*/  @P6 FMUL.FTZ R189, R194, R205 ;  /* 0x000000cdc2bd6220 */ /* 0x000fe20000410000 */
[----:B------:R-:W-:Y:S01]  /*6670*/  F2FP.F16.F32.PACK_AB R198, RZ, R200 ;  /* 0x000000c8ffc6723e */ /* 0x000fe200000000ff */
[----:B------:R-:W-:Y:S01]  /*6680*/  @P5 FMUL.FTZ R192, R195, R208 ;  /* 0x000000d0c3c05220 */ /* 0x000fe20000410000 */
[----:B------:R-:W-:Y:S01]  /*6690*/  @P2 FMUL.FTZ R193, R212, R203 ;  /* 0x000000cbd4c12220 */ /* 0x000fe20000410000 */
[----:B------:R-:W-:Y:S01]  /*66a0*/  F2FP.F16.F32.PACK_AB R199, RZ, R202 ;  /* 0x000000caffc7723e */ /* 0x000fe200000000ff */
[--C-:B------:R-:W-:Y:S01]  /*66b0*/  @P2 HADD2.F32 R194, -RZ, R131.reuse.H0_H0 ;  /* 0x20000083ffc22230 */ /* 0x100fe20000004100 */
[----:B------:R-:W-:Y:S01]  /*66c0*/  F2FP.F16.F32.PACK_AB R200, RZ, R204 ;  /* 0x000000ccffc8723e */ /* 0x000fe200000000ff */
[----:B------:R-:W-:Y:S01]  /*66d0*/  @P1 HADD2.F32 R195, -RZ, R131.H1_H1 ;  /* 0x30000083ffc31230 */ /* 0x000fe20000004100 */
[----:B------:R-:W-:Y:S01]  /*66e0*/  F2FP.F16.F32.PACK_AB R201, RZ, R206 ;  /* 0x000000ceffc9723e */ /* 0x000fe200000000ff */
[----:B-1----:R-:W-:Y:S01]  /*66f0*/  IMAD.WIDE.U32 R152, R174, 0x10, R152 ;  /* 0x00000010ae987825 */ /* 0x002fe200078e0098 */
[----:B------:R-:W-:-:S03]  /*6700*/  F2FP.F16.F32.PACK_AB R149, R155, R154 ;  /* 0x0000009a9b95723e */ /* 0x000fc600000000ff */
[----:B------:R-:W-:Y:S01]  /*6710*/  FADD.FTZ R108, R108, R185 ;  /* 0x000000b96c6c7221 */ /* 0x000fe20000010000 */
[----:B------:R-:W-:Y:S01]  /*6720*/  F2FP.F16.F32.PACK_AB R131, R207, R210 ;  /* 0x000000d2cf83723e */ /* 0x000fe200000000ff */
[----:B0-----:R-:W-:Y:S01]  /*6730*/  IMAD.WIDE.U32 R154, R174, 0x10, R128 ;  /* 0x00000010ae9a7825 */ /* 0x001fe200078e0080 */
[----:B------:R-:W-:-:S03]  /*6740*/  PRMT R128, R130, 0x5410, R197 ;  /* 0x0000541082807816 */ /* 0x000fc600000000c5 */
[----:B------:R-:W-:Y:S01]  /*6750*/  FADD.FTZ R109, R109, R186 ;  /* 0x000000ba6d6d7221 */ /* 0x000fe20000010000 */
[----:B------:R-:W-:Y:S01]  /*6760*/  F2FP.F16.F32.PACK_AB R148, R151, R150 ;  /* 0x000000969794723e */ /* 0x000fe200000000ff */
[----:B------:R-:W-:Y:S01]  /*6770*/  FADD.FTZ R110, R110, R187 ;  /* 0x000000bb6e6e7221 */ /* 0x000fe20000010000 */
[----:B------:R-:W-:Y:S01]  /*6780*/  PRMT R129, R198, 0x5410, R199 ;  /* 0x00005410c6817816 */ /* 0x000fe200000000c7 */
[----:B------:R-:W-:Y:S01]  /*6790*/  FADD.FTZ R111, R111, R188 ;  /* 0x000000bc6f6f7221 */ /* 0x000fe20000010000 */
[----:B------:R-:W-:Y:S02]  /*67a0*/  PRMT R130, R200, 0x5410, R201 ;  /* 0x00005410c8827816 */ /* 0x000fe400000000c9 */
[----:B------:R-:W-:Y:S01]  /*67b0*/  F2FP.F16.F32.PACK_AB R150, R192, R189 ;  /* 0x000000bdc096723e */ /* 0x000fe200000000ff */
[----:B------:R-:W-:Y:S01]  /*67c0*/  HFMA2 R189, -RZ, RZ, 0, 0 ;  /* 0x00000000ffbd7431 */ /* 0x000fe200000001ff */
[----:B------:R-:W-:Y:S01]  /*67d0*/  F2FP.F16.F32.PACK_AB R151, R196, R193 ;  /* 0x000000c1c497723e */ /* 0x000fe200000000ff */
[----:B------:R1:W-:Y:S01]  /*67e0*/  STG.E.128 desc[UR6][R152.64], R128 ;  /* 0x0000008098007986 */ /* 0x0003e2000c101d06 */
[----:B------:R-:W-:-:S02]  /*67f0*/  CS2R R192, SRZ ;  /* 0x0000000000c07805 */ /* 0x000fc4000001ff00 */
[----:B------:R-:W-:Y:S01]  /*6800*/  MOV R196, RZ ;  /* 0x000000ff00c47202 */ /* 0x000fe20000000f00 */
[----:B------:R-:W-:Y:S01]  /*6810*/  @P5 FMUL.FTZ R192, R208, R191 ;  /* 0x000000bfd0c05220 */ /* 0x000fe20000410000 */
[----:B------:R1:W-:Y:S01]  /*6820*/  STG.E.128 desc[UR6][R154.64], R148 ;  /* 0x000000949a007986 */ /* 0x0003e2000c101d06 */
        /* <DEDUP_REMOVED lines=8> */
.L_x_1947:
[----:B------:R-:W-:Y:S05]  /*68b0*/  BSYNC.RECONVERGENT B2 ;  /* 0x0000000000027941 */ /* 0x000fea0003800200 */
.L_x_1946:
[----:B------:R-:W-:Y:S04]  /*68c0*/  BSSY.RECONVERGENT B2, `(.L_x_1948) ;  /* 0x000008a000027945 */ /* 0x000fe80003800200 */
[----:B------:R-:W-:Y:S05]  /*68d0*/  @!P4 BRA `(.L_x_1949) ;  /* 0x000000080020c947 */ /* 0x000fea0003800000 */
[----:B-1----:R-:W1:Y:S02]  /*68e0*/  LDC.64 R128, c[0x0][0x390] ;  /* 0x0000e400ff807b82 */ /* 0x002e640000000a00 */
[----:B-1----:R-:W-:-:S06]  /*68f0*/  IMAD.WIDE.U32 R128, R174, 0x10, R128 ;  /* 0x00000010ae807825 */ /* 0x002fcc00078e0080 */
[----:B------:R-:W2:Y:S01]  /*6900*/  LDG.E.128 R128, desc[UR6][R128.64] ;  /* 0x0000000680807981 */ /* 0x000ea2000c1e1d00 */
[-CC-:B------:R-:W-:Y:S01]  /*6910*/  FFMA.FTZ R148, R24, R177.reuse, R184.reuse ;  /* 0x000000b118947223 */ /* 0x180fe200000100b8 */
[-CC-:B------:R-:W-:Y:S01]  /*6920*/  FFMA.FTZ R149, R21, R177.reuse, R184.reuse ;  /* 0x000000b115957223 */ /* 0x180fe200000100b8 */
[--C-:B------:R-:W-:Y:S02]  /*6930*/  HADD2.F32 R150, -RZ, R136.reuse.H1_H1 ;  /* 0x30000088ff967230 */ /* 0x100fe40000004100 */
[----:B0-----:R-:W-:Y:S01]  /*6940*/  FFMA.FTZ R155, R25, R177, R184 ;  /* 0x000000b1199b7223 */ /* 0x001fe200000100b8 */
[----:B------:R-:W-:Y:S01]  /*6950*/  FADD.FTZ R153, R23, -R148 ;  /* 0x8000009417997221 */ /* 0x000fe20000010000 */
[----:B------:R-:W-:Y:S02]  /*6960*/  HADD2.F32 R151, -RZ, R136.H0_H0 ;  /* 0x20000088ff977230 */ /* 0x000fe40000004100 */
[----:B------:R-:W-:Y:S01]  /*6970*/  FADD.FTZ R149, R22, -R149 ;  /* 0x8000009516957221 */ /* 0x000fe20000010000 */
[--C-:B------:R-:W-:Y:S01]  /*6980*/  HADD2.F32 R152, -RZ, R137.reuse.H0_H0 ;  /* 0x20000089ff987230 */ /* 0x100fe20000004100 */
[----:B------:R-:W-:Y:S01]  /*6990*/  LOP3.LUT P1, RZ, R180, 0xff, RZ, 0xc0, !PT ;  /* 0x000000ffb4ff7812 */ /* 0x000fe2000782c0ff */
[----:B------:R-:W-:Y:S01]  /*69a0*/  FADD.FTZ R155, R26, -R155 ;  /* 0x8000009b1a9b7221 */ /* 0x000fe20000010000 */
[----:B------:R-:W-:Y:S01]  /*69b0*/  FFMA.FTZ R198, R176, R153, R150 ;  /* 0x00000099b0c67223 */ /* 0x000fe20000010096 */
[----:B------:R-:W-:Y:S01]  /*69c0*/  LOP3.LUT P2, RZ, R180, 0xff00, RZ, 0xc0, !PT ;  /* 0x0000ff00b4ff7812 */ /* 0x000fe2000784c0ff */
[----:B------:R-:W-:Y:S01]  /*69d0*/  FFMA.FTZ R150, R28, R177, R184 ;  /* 0x000000b11c967223 */ /* 0x000fe200000100b8 */
[----:B------:R-:W-:Y:S01]  /*69e0*/  LOP3.LUT P4, RZ, R180, 0xff0000, RZ, 0xc0, !PT ;  /* 0x00ff0000b4ff7812 */ /* 0x000fe2000788c0ff */
[C---:B------:R-:W-:Y:S01]  /*69f0*/  FFMA.FTZ R196, R176.reuse, R149, R151 ;  /* 0x00000095b0c47223 */ /* 0x040fe20000010097 */
[----:B------:R-:W-:Y:S01]  /*6a00*/  FFMA.FTZ R200, R176, R155, R152 ;  /* 0x0000009bb0c87223 */ /* 0x000fe20000010098 */
[----:B------:R-:W-:Y:S01]  /*6a10*/  FFMA.FTZ R151, R29, R177, R184 ;  /* 0x000000b11d977223 */ /* 0x000fe200000100b8 */
[----:B------:R-:W-:-:S02]  /*6a20*/  HADD2.F32 R155, -RZ, R137.H1_H1 ;  /* 0x30000089ff9b7230 */ /* 0x000fc40000004100 */
[----:B------:R-:W-:Y:S01]  /*6a30*/  FADD.FTZ R153, R27, -R150 ;  /* 0x800000961b997221 */ /* 0x000fe20000010000 */
[--C-:B------:R-:W-:Y:S02]  /*6a40*/  HADD2.F32 R154, -RZ, R138.reuse.H0_H0 ;  /* 0x2000008aff9a7230 */ /* 0x100fe40000004100 */
[----:B------:R-:W-:Y:S01]  /*6a50*/  FFMA.FTZ R152, R32, R177, R184 ;  /* 0x000000b120987223 */ /* 0x000fe200000100b8 */
[-C--:B------:R-:W-:Y:S01]  /*6a60*/  FMUL.FTZ R149, R196, R175.reuse ;  /* 0x000000afc4957220 */ /* 0x080fe20000410000 */
[----:B------:R-:W-:Y:S01]  /*6a70*/  FADD.FTZ R185, R30, -R151 ;  /* 0x800000971eb97221 */ /* 0x000fe20000010000 */
[----:B------:R-:W-:Y:S01]  /*6a80*/  FMUL.FTZ R150, R198, R175 ;  /* 0x000000afc6967220 */ /* 0x000fe20000410000 */
[----:B------:R-:W-:Y:S01]  /*6a90*/  FFMA.FTZ R202, R176, R153, R155 ;  /* 0x00000099b0ca7223 */ /* 0x000fe2000001009b */
[----:B------:R-:W-:Y:S02]  /*6aa0*/  HFMA2 R148, -RZ, RZ, 0, 0 ;  /* 0x00000000ff947431 */ /* 0x000fe400000001ff */
[----:B------:R-:W-:-:S02]  /*6ab0*/  HADD2.F32 R186, -RZ, R138.H1_H1 ;  /* 0x3000008affba7230 */ /* 0x000fc40000004100 */
[----:B------:R-:W-:Y:S01]  /*6ac0*/  FADD.FTZ R187, R31, -R152 ;  /* 0x800000981fbb7221 */ /* 0x000fe20000010000 */
[----:B------:R-:W-:Y:S01]  /*6ad0*/  FMUL.FTZ R155, R200, R175 ;  /* 0x000000afc89b7220 */ /* 0x000fe20000410000 */
[--C-:B------:R-:W-:Y:S02]  /*6ae0*/  @P1 HADD2.F32 R151, -RZ, R48.reuse.H0_H0 ;  /* 0x20000030ff971230 */ /* 0x100fe40000004100 */
[----:B------:R-:W-:Y:S01]  /*6af0*/  FMUL.FTZ R152, R149, UR13 ;  /* 0x0000000d95987c20 */ /* 0x000fe20008410000 */
[----:B------:R-:W-:Y:S01]  /*6b00*/  FFMA.FTZ R206, R176, R185, R154 ;  /* 0x000000b9b0ce7223 */ /* 0x000fe2000001009a */
[----:B------:R-:W-:Y:S01]  /*6b10*/  LOP3.LUT P6, RZ, R180, 0xff000000, RZ, 0xc0, !PT ;  /* 0xff000000b4ff7812 */ /* 0x000fe200078cc0ff */
[----:B------:R-:W-:Y:S02]  /*6b20*/  HFMA2 R185, -RZ, RZ, 0, 0 ;  /* 0x00000000ffb97431 */ /* 0x000fe400000001ff */
[----:B------:R-:W-:Y:S01]  /*6b30*/  FMUL.FTZ R153, R150, UR13 ;  /* 0x0000000d96997c20 */ /* 0x000fe20008410000 */
[----:B------:R-:W-:-:S02]  /*6b40*/  @P2 HADD2.F32 R154, -RZ, R48.H1_H1 ;  /* 0x30000030ff9a2230 */ /* 0x000fc40000004100 */
[----:B------:R-:W-:Y:S01]  /*6b50*/  FMUL.FTZ R155, R155, UR13 ;  /* 0x0000000d9b9b7c20 */ /* 0x000fe20008410000 */
[----:B------:R-:W-:Y:S01]  /*6b60*/  FFMA.FTZ R208, R176, R187, R186 ;  /* 0x000000bbb0d07223 */ /* 0x000fe200000100ba */
[----:B------:R-:W-:Y:S01]  /*6b70*/  @P1 FMUL.FTZ R148, R151, R152 ;  /* 0x0000009897941220 */ /* 0x000fe20000410000 */
[----:B------:R-:W-:Y:S02]  /*6b80*/  CS2R R186, SRZ ;  /* 0x0000000000ba7805 */ /* 0x000fe4000001ff00 */
[----:B------:R-:W-:Y:S01]  /*6b90*/  MOV R151, RZ ;  /* 0x000000ff00977202 */ /* 0x000fe20000000f00 */
[----:B------:R-:W-:Y:S02]  /*6ba0*/  @P4 HADD2.F32 R190, -RZ, R49.H0_H0 ;  /* 0x20000031ffbe4230 */ /* 0x000fe40000004100 */
[----:B------:R-:W-:Y:S01]  /*6bb0*/  @P2 FMUL.FTZ R151, R154, R153 ;  /* 0x000000999a972220 */ /* 0x000fe20000410000 */
[----:B------:R-:W-:Y:S01]  /*6bc0*/  MOV R188, RZ ;  /* 0x000000ff00bc7202 */ /* 0x000fe20000000f00 */
[----:B------:R-:W-:Y:S01]  /*6bd0*/  HADD2.F32 R189, -RZ, R139.H0_H0 ;  /* 0x2000008bffbd7230 */ /* 0x000fe20000004100 */
[----:B------:R-:W-:Y:S01]  /*6be0*/  LOP3.LUT P5, RZ, R181, 0xff, RZ, 0xc0, !PT ;  /* 0x000000ffb5ff7812 */ /* 0x000fe200078ac0ff */
[----:B------:R-:W-:Y:S01]  /*6bf0*/  @P4 FMUL.FTZ R188, R190, R155 ;  /* 0x0000009bbebc4220 */ /* 0x000fe20000410000 */
[----:B------:R-:W-:Y:S01]  /*6c00*/  FMUL.FTZ R193, R208, R175 ;  /* 0x000000afd0c17220 */ /* 0x000fe20000410000 */
[----:B------:R-:W-:Y:S01]  /*6c10*/  HFMA2 R195, -RZ, RZ, 0, 0 ;  /* 0x00000000ffc37431 */ /* 0x000fe200000001ff */
[----:B------:R-:W-:-:S02]  /*6c20*/  MOV R192, RZ ;  /* 0x000000ff00c07202 */ /* 0x000fc40000000f00 */
[----:B------:R-:W-:Y:S01]  /*6c30*/  FMUL.FTZ R210, R193, UR13 ;  /* 0x0000000dc1d27c20 */ /* 0x000fe20008410000 */
[----:B------:R-:W-:-:S06]  /*6c40*/  F2FP.F16.F32.PACK_AB R148, R151, R148 ;  /* 0x000000949794723e */ /* 0x000fcc00000000ff */
[----:B------:R-:W-:Y:S02]  /*6c50*/  @P5 HADD2.F32 R190, -RZ, R50.H0_H0 ;  /* 0x20000032ffbe5230 */ /* 0x000fe40000004100 */
[--C-:B--2---:R-:W-:Y:S02]  /*6c60*/  @P1 HADD2.F32 R149, -RZ, R128.reuse.H0_H0 ;  /* 0x20000080ff951230 */ /* 0x104fe40000004100 */
[----:B------:R-:W-:Y:S02]  /*6c70*/  @P2 HADD2.F32 R128, -RZ, R128.H1_H1 ;  /* 0x30000080ff802230 */ /* 0x000fe40000004100 */
[----:B------:R-:W-:Y:S02]  /*6c80*/  @P4 HADD2.F32 R150, -RZ, R129.H0_H0 ;  /* 0x20000081ff964230 */ /* 0x000fe40000004100 */
[----:B------:R-:W-:Y:S01]  /*6c90*/  @P1 FMUL.FTZ R187, R152, R149 ;  /* 0x0000009598bb1220 */ /* 0x000fe20000410000 */
[----:B------:R-:W-:Y:S02]  /*6ca0*/  HFMA2 R149, -RZ, RZ, 0, 0 ;  /* 0x00000000ff957431 */ /* 0x000fe400000001ff */
[----:B------:R-:W-:Y:S01]  /*6cb0*/  @P2 FMUL.FTZ R186, R153, R128 ;  /* 0x0000008099ba2220 */ /* 0x000fe20000410000 */
[-CC-:B------:R-:W-:Y:S01]  /*6cc0*/  FFMA.FTZ R153, R156, R177.reuse, R184.reuse ;  /* 0x000000b19c997223 */ /* 0x180fe200000100b8 */
[----:B------:R-:W-:Y:S01]  /*6cd0*/  @P4 FMUL.FTZ R185, R155, R150 ;  /* 0x000000969bb94220 */ /* 0x000fe20000410000 */
[----:B------:R-:W-:Y:S01]  /*6ce0*/  FFMA.FTZ R150, R35, R177, R184 ;  /* 0x000000b123967223 */ /* 0x000fe200000100b8 */
[----:B------:R-:W-:Y:S01]  /*6cf0*/  FMUL.FTZ R128, R202, R175 ;  /* 0x000000afca807220 */ /* 0x000fe20000410000 */
[----:B------:R-:W-:Y:S01]  /*6d00*/  FADD.FTZ R191, R34, -R153 ;  /* 0x8000009922bf7221 */ /* 0x000fe20000010000 */
[----:B------:R-:W-:-:S02]  /*6d10*/  HADD2.F32 R152, -RZ, R139.H1_H1 ;  /* 0x3000008bff987230 */ /* 0x000fc40000004100 */
[----:B------:R-:W-:Y:S01]  /*6d20*/  FADD.FTZ R155, R33, -R150 ;  /* 0x80000096219b7221 */ /* 0x000fe20000010000 */
[----:B------:R-:W-:Y:S02]  /*6d30*/  @P6 HADD2.F32 R153, -RZ, R49.H1_H1 ;  /* 0x30000031ff996230 */ /* 0x000fe40000004100 */
[----:B------:R-:W-:Y:S01]  /*6d40*/  FMUL.FTZ R204, R128, UR13 ;  /* 0x0000000d80cc7c20 */ /* 0x000fe20008410000 */
[----:B------:R-:W-:Y:S01]  /*6d50*/  ISETP.GE.U32.AND P1, PT, R180, RZ, PT ;  /* 0x000000ffb400720c */ /* 0x000fe20003f26070 */
[C---:B------:R-:W-:Y:S01]  /*6d60*/  FFMA.FTZ R212, R176.reuse, R155, R189 ;  /* 0x0000009bb0d47223 */ /* 0x040fe200000100bd */
[----:B------:R-:W-:Y:S01]  /*6d70*/  FFMA.FTZ R205, R176, R191, R152 ;  /* 0x000000bfb0cd7223 */ /* 0x000fe20000010098 */
[----:B------:R-:W-:Y:S01]  /*6d80*/  @P6 FMUL.FTZ R149, R153, R204 ;  /* 0x000000cc99956220 */ /* 0x000fe20000410000 */
[----:B------:R-:W0:Y:S01]  /*6d90*/  LDC.64 R154, c[0x0][0x478] ;  /* 0x00011e00ff9a7b82 */ /* 0x000e220000000a00 */
[C---:B------:R-:W-:Y:S01]  /*6da0*/  LOP3.LUT P4, RZ, R181.reuse, 0xff00, RZ, 0xc0, !PT ;  /* 0x0000ff00b5ff7812 */ /* 0x040fe2000788c0ff */
[-C--:B------:R-:W-:Y:S01]  /*6db0*/  FMUL.FTZ R189, R206, R175.reuse ;  /* 0x000000afcebd7220 */ /* 0x080fe20000410000 */
[C---:B------:R-:W-:Y:S01]  /*6dc0*/  LOP3.LUT P2, RZ, R181.reuse, 0xff0000, RZ, 0xc0, !PT ;  /* 0x00ff0000b5ff7812 */ /* 0x040fe2000784c0ff */
[-C--:B------:R-:W-:Y:S01]  /*6dd0*/  FMUL.FTZ R128, R212, R175.reuse ;  /* 0x000000afd4807220 */ /* 0x080fe20000410000 */
[----:B------:R-:W-:Y:S01]  /*6de0*/  ISETP.GE.U32.AND.EX P1, PT, R181, 0x1000000, PT, P1 ;  /* 0x01000000b500780c */ /* 0x000fe20003f26110 */
[----:B------:R-:W-:Y:S01]  /*6df0*/  FMUL.FTZ R199, R205, R175 ;  /* 0x000000afcdc77220 */ /* 0x000fe20000410000 */
[----:B------:R-:W-:Y:S01]  /*6e00*/  FMUL.FTZ R203, R189, UR13 ;  /* 0x0000000dbdcb7c20 */ /* 0x000fe20008410000 */
[----:B------:R-:W1:Y:S01]  /*6e10*/  LDC.64 R152, c[0x0][0x468] ;  /* 0x00011a00ff987b82 */ /* 0x000e620000000a00 */
[----:B------:R-:W-:Y:S01]  /*6e20*/  HFMA2 R191, -RZ, RZ, 0, 0 ;  /* 0x00000000ffbf7431 */ /* 0x000fe200000001ff */
[----:B------:R-:W-:Y:S01]  /*6e30*/  MOV R150, RZ ;  /* 0x000000ff00967202 */ /* 0x000fe20000000f00 */
[----:B------:R-:W-:Y:S01]  /*6e40*/  FMUL.FTZ R201, R128, UR13 ;  /* 0x0000000d80c97c20 */ /* 0x000fe20008410000 */
[----:B------:R-:W-:Y:S01]  /*6e50*/  FMUL.FTZ R214, R199, UR13 ;  /* 0x0000000dc7d67c20 */ /* 0x000fe20008410000 */
[----:B------:R-:W-:Y:S01]  /*6e60*/  @P5 FMUL.FTZ R150, R190, R203 ;  /* 0x000000cbbe965220 */ /* 0x000fe20000410000 */
[----:B------:R-:W-:Y:S01]  /*6e70*/  @P4 HADD2.F32 R197, -RZ, R50.H1_H1 ;  /* 0x30000032ffc54230 */ /* 0x000fe20000004100 */
[----:B------:R-:W-:Y:S01]  /*6e80*/  F2FP.F16.F32.PACK_AB R128, RZ, R196 ;  /* 0x000000c4ff80723e */ /* 0x000fe200000000ff */
[--C-:B------:R-:W-:Y:S01]  /*6e90*/  @P2 HADD2.F32 R194, -RZ, R51.reuse.H0_H0 ;  /* 0x20000033ffc22230 */ /* 0x100fe20000004100 */
[----:B------:R-:W-:Y:S01]  /*6ea0*/  F2FP.F16.F32.PACK_AB R196, RZ, R202 ;  /* 0x000000caffc4723e */ /* 0x000fe200000000ff */
[----:B------:R-:W-:-:S02]  /*6eb0*/  @P1 HADD2.F32 R207, -RZ, R51.H1_H1 ;  /* 0x30000033ffcf1230 */ /* 0x000fc40000004100 */
[----:B------:R-:W-:Y:S01]  /*6ec0*/  @P4 FMUL.FTZ R191, R197, R210 ;  /* 0x000000d2c5bf4220 */ /* 0x000fe20000410000 */
[----:B------:R-:W-:Y:S01]  /*6ed0*/  @P6 HADD2.F32 R189, -RZ, R129.H1_H1 ;  /* 0x30000081ffbd6230 */ /* 0x000fe20000004100 */
[----:B------:R-:W-:Y:S01]  /*6ee0*/  F2FP.F16.F32.PACK_AB R129, RZ, R198 ;  /* 0x000000c6ff81723e */ /* 0x000fe200000000ff */
[--C-:B------:R-:W-:Y:S02]  /*6ef0*/  @P5 HADD2.F32 R190, -RZ, R130.reuse.H0_H0 ;  /* 0x20000082ffbe5230 */ /* 0x100fe40000004100 */
[----:B------:R-:W-:Y:S01]  /*6f00*/  @P2 FMUL.FTZ R192, R194, R201 ;  /* 0x000000c9c2c02220 */ /* 0x000fe20000410000 */
[----:B------:R-:W-:Y:S01]  /*6f10*/  @P4 HADD2.F32 R193, -RZ, R130.H1_H1 ;  /* 0x30000082ffc14230 */ /* 0x000fe20000004100 */
[----:B------:R-:W-:Y:S01]  /*6f20*/  F2FP.F16.F32.PACK_AB R130, RZ, R200 ;  /* 0x000000c8ff82723e */ /* 0x000fe200000000ff */
[----:B------:R-:W-:Y:S01]  /*6f30*/  @P1 FMUL.FTZ R195, R207, R214 ;  /* 0x000000d6cfc31220 */ /* 0x000fe20000410000 */
[----:B------:R-:W-:Y:S01]  /*6f40*/  F2FP.F16.F32.PACK_AB R198, RZ, R206 ;  /* 0x000000ceffc6723e */ /* 0x000fe200000000ff */
[--C-:B------:R-:W-:Y:S01]  /*6f50*/  @P2 HADD2.F32 R194, -RZ, R131.reuse.H0_H0 ;  /* 0x20000083ffc22230 */ /* 0x100fe20000004100 */
[----:B------:R-:W-:Y:S01]  /*6f60*/  F2FP.F16.F32.PACK_AB R199, RZ, R208 ;  /* 0x000000d0ffc7723e */ /* 0x000fe200000000ff */
[----:B------:R-:W-:Y:S01]  /*6f70*/  @P1 HADD2.F32 R197, -RZ, R131.H1_H1 ;  /* 0x30000083ffc51230 */ /* 0x000fe20000004100 */
[----:B------:R-:W-:Y:S01]  /*6f80*/  PRMT R128, R128, 0x5410, R129 ;  /* 0x0000541080807816 */ /* 0x000fe20000000081 */
[----:B0-----:R-:W-:Y:S01]  /*6f90*/  IMAD.WIDE.U32 R154, R174, 0x10, R154 ;  /* 0x00000010ae9a7825 */ /* 0x001fe200078e009a */
[----:B------:R-:W-:-:S03]  /*6fa0*/  PRMT R129, R130, 0x5410, R196 ;  /* 0x0000541082817816 */ /* 0x000fc600000000c4 */
[----:B------:R-:W-:Y:S01]  /*6fb0*/  FADD.FTZ R112, R112, R187 ;  /* 0x000000bb70707221 */ /* 0x000fe20000010000 */
[----:B------:R-:W-:Y:S01]  /*6fc0*/  F2FP.F16.F32.PACK_AB R131, R205, R212 ;  /* 0x000000d4cd83723e */ /* 0x000fe200000000ff */
[----:B-1----:R-:W-:Y:S01]  /*6fd0*/  IMAD.WIDE.U32 R152, R174, 0x10, R152 ;  /* 0x00000010ae987825 */ /* 0x002fe200078e0098 */
[----:B------:R-:W-:-:S03]  /*6fe0*/  PRMT R130, R198, 0x5410, R199 ;  /* 0x00005410c6827816 */ /* 0x000fc600000000c7 */
[----:B------:R-:W-:Y:S01]  /*6ff0*/  FADD.FTZ R113, R113, R186 ;  /* 0x000000ba71717221 */ /* 0x000fe20000010000 */
[----:B------:R-:W-:Y:S01]  /*7000*/  F2FP.F16.F32.PACK_AB R149, R149, R188 ;  /* 0x000000bc9595723e */ /* 0x000fe200000000ff */
[----:B------:R-:W-:Y:S01]  /*7010*/  FADD.FTZ R114, R114, R185 ;  /* 0x000000b972727221 */ /* 0x000fe20000010000 */
[----:B------:R-:W-:Y:S01]  /*7020*/  F2FP.F16.F32.PACK_AB R150, R191, R150 ;  /* 0x00000096bf96723e */ /* 0x000fe200000000ff */
[----:B------:R2:W-:Y:S01]  /*7030*/  STG.E.128 desc[UR6][R154.64], R128 ;  /* 0x000000809a007986 */ /* 0x0005e2000c101d06 */
[----:B------:R-:W-:Y:S01]  /*7040*/  F2FP.F16.F32.PACK_AB R151, R195, R192 ;  /* 0x000000c0c397723e */ /* 0x000fe200000000ff */
[----:B------:R-:W-:Y:S01]  /*7050*/  HFMA2 R191, -RZ, RZ, 0, 0 ;  /* 0x00000000ffbf7431 */ /* 0x000fe200000001ff */
[----:B------:R-:W-:Y:S01]  /*7060*/  MOV R188, RZ ;  /* 0x000000ff00bc7202 */ /* 0x000fe20000000f00 */
[----:B------:R-:W-:Y:S01]  /*7070*/  HFMA2 R195, -RZ, RZ, 0, 0 ;  /* 0x00000000ffc37431 */ /* 0x000fe200000001ff */
[----:B------:R-:W-:Y:S01]  /*7080*/  MOV R192, RZ ;  /* 0x000000ff00c07202 */ /* 0x000fe20000000f00 */
[----:B------:R2:W-:Y:S01]  /*7090*/  STG.E.128 desc[UR6][R152.64], R148 ;  /* 0x0000009498007986 */ /* 0x0005e2000c101d06 */
        /* <DEDUP_REMOVED lines=11> */
[----:B------:R-:W-:-:S07]  /*7150*/  IADD3 R174, PT, PT, R174, 0x20, RZ ;  /* 0x00000020aeae7810 */ /* 0x000fce0007ffe0ff */
.L_x_1949:
[----:B------:R-:W-:Y:S05]  /*7160*/  BSYNC.RECONVERGENT B2 ;  /* 0x0000000000027941 */ /* 0x000fea0003800200 */
.L_x_1948:
[----:B------:R-:W-:Y:S05]  /*7170*/  @!P3 BRA `(.L_x_1938) ;  /* 0x0000000400f8b947 */ /* 0x000fea0003800000 */
[----:B-12---:R-:W1:Y:S02]  /*7180*/  LDC.64 R148, c[0x0][0x390] ;  /* 0x0000e400ff947b82 */ /* 0x006e640000000a00 */
[----:B-1----:R-:W-:-:S06]  /*7190*/  IMAD.WIDE.U32 R148, R174, 0x10, R148 ;  /* 0x00000010ae947825 */ /* 0x002fcc00078e0094 */
[----:B------:R-:W2:Y:S01]  /*71a0*/  LDG.E.128 R148, desc[UR6][R148.64] ;  /* 0x0000000694947981 */ /* 0x000ea2000c1e1d00 */
[-CC-:B------:R-:W-:Y:S01]  /*71b0*/  FFMA.FTZ R129, R157, R177.reuse, R184.reuse ;  /* 0x000000b19d817223 */ /* 0x180fe200000100b8 */
[--C-:B------:R-:W-:Y:S02]  /*71c0*/  HADD2.F32 R131, -RZ, R140.reuse.H0_H0 ;  /* 0x2000008cff837230 */ /* 0x100fe40000004100 */
[-CC-:B------:R-:W-:Y:S01]  /*71d0*/  FFMA.FTZ R128, R160, R177.reuse, R184.reuse ;  /* 0x000000b1a0807223 */ /* 0x180fe200000100b8 */
[-CC-:B------:R-:W-:Y:S01]  /*71e0*/  FFMA.FTZ R152, R164, R177.reuse, R184.reuse ;  /* 0x000000b1a4987223 */ /* 0x180fe200000100b8 */
[----:B------:R-:W-:Y:S01]  /*71f0*/  FADD.FTZ R129, R158, -R129 ;  /* 0x800000819e817221 */ /* 0x000fe20000010000 */
[----:B0-----:R-:W-:Y:S01]  /*7200*/  FFMA.FTZ R155, R161, R177, R184 ;  /* 0x000000b1a19b7223 */ /* 0x001fe200000100b8 */
[----:B------:R-:W-:Y:S01]  /*7210*/  FADD.FTZ R153, R159, -R128 ;  /* 0x800000809f997221 */ /* 0x000fe20000010000 */
[--C-:B------:R-:W-:Y:S02]  /*7220*/  HADD2.F32 R128, -RZ, R141.reuse.H1_H1 ;  /* 0x3000008dff807230 */ /* 0x100fe40000004100 */
[----:B------:R-:W-:Y:S01]  /*7230*/  FFMA.FTZ R188, R176, R129, R131 ;  /* 0x00000081b0bc7223 */ /* 0x000fe20000010083 */
[----:B------:R-:W-:Y:S01]  /*7240*/  FADD.FTZ R131, R163, -R152 ;  /* 0x80000098a3837221 */ /* 0x000fe20000010000 */
[----:B------:R-:W-:Y:S01]  /*7250*/  HADD2.F32 R130, -RZ, R140.H1_H1 ;  /* 0x3000008cff827230 */ /* 0x000fe20000004100 */
[----:B------:R-:W-:Y:S01]  /*7260*/  LOP3.LUT P1, RZ, R178, 0xff, RZ, 0xc0, !PT ;  /* 0x000000ffb2ff7812 */ /* 0x000fe2000782c0ff */
[----:B------:R-:W-:-:S02]  /*7270*/  HADD2.F32 R129, -RZ, R141.H0_H0 ;  /* 0x2000008dff817230 */ /* 0x000fc40000004100 */
[----:B------:R-:W-:Y:S01]  /*7280*/  FADD.FTZ R155, R162, -R155 ;  /* 0x8000009ba29b7221 */ /* 0x000fe20000010000 */
[----:B------:R-:W-:Y:S01]  /*7290*/  FFMA.FTZ R191, R176, R131, R128 ;  /* 0x00000083b0bf7223 */ /* 0x000fe20000010080 */
[--C-:B------:R-:W-:Y:S01]  /*72a0*/  FFMA.FTZ R154, R168, R177, R184.reuse ;  /* 0x000000b1a89a7223 */ /* 0x100fe200000100b8 */
[----:B------:R-:W-:Y:S01]  /*72b0*/  FMUL.FTZ R128, R188, R175 ;  /* 0x000000afbc807220 */ /* 0x000fe20000410000 */
[----:B------:R-:W-:Y:S01]  /*72c0*/  FFMA.FTZ R185, R165, R177, R184 ;  /* 0x000000b1a5b97223 */ /* 0x000fe200000100b8 */
[C---:B------:R-:W-:Y:S01]  /*72d0*/  FFMA.FTZ R190, R176.reuse, R153, R130 ;  /* 0x00000099b0be7223 */ /* 0x040fe20000010082 */
[----:B------:R-:W-:Y:S01]  /*72e0*/  FFMA.FTZ R192, R176, R155, R129 ;  /* 0x0000009bb0c07223 */ /* 0x000fe20000010081 */
[--C-:B------:R-:W-:Y:S02]  /*72f0*/  HADD2.F32 R153, -RZ, R142.reuse.H1_H1 ;  /* 0x3000008eff997230 */ /* 0x100fe40000004100 */
[----:B------:R-:W-:Y:S01]  /*7300*/  FADD.FTZ R131, R167, -R154 ;  /* 0x8000009aa7837221 */ /* 0x000fe20000010000 */
[----:B------:R-:W-:-:S02]  /*7310*/  HADD2.F32 R130, -RZ, R142.H0_H0 ;  /* 0x2000008eff827230 */ /* 0x000fc40000004100 */
[----:B------:R-:W-:Y:S01]  /*7320*/  FMUL.FTZ R129, R128, UR13 ;  /* 0x0000000d80817c20 */ /* 0x000fe20008410000 */
[----:B------:R-:W-:Y:S01]  /*7330*/  FADD.FTZ R185, R166, -R185 ;  /* 0x800000b9a6b97221 */ /* 0x000fe20000010000 */
[----:B------:R-:W-:Y:S01]  /*7340*/  FMUL.FTZ R128, R190, R175 ;  /* 0x000000afbe807220 */ /* 0x000fe20000410000 */
[----:B------:R-:W-:Y:S01]  /*7350*/  LOP3.LUT P2, RZ, R178, 0xff00, RZ, 0xc0, !PT ;  /* 0x0000ff00b2ff7812 */ /* 0x000fe2000784c0ff */
[-CC-:B------:R-:W-:Y:S01]  /*7360*/  FFMA.FTZ R187, R172, R177.reuse, R184.reuse ;  /* 0x000000b1acbb7223 */ /* 0x180fe200000100b8 */
[----:B------:R-:W-:Y:S01]  /*7370*/  FFMA.FTZ R184, R171, R177, R184 ;  /* 0x000000b1abb87223 */ /* 0x000fe200000100b8 */
[C---:B------:R-:W-:Y:S01]  /*7380*/  FFMA.FTZ R199, R176.reuse, R131, R153 ;  /* 0x00000083b0c77223 */ /* 0x040fe20000010099 */
[----:B------:R-:W-:Y:S01]  /*7390*/  FFMA.FTZ R196, R176, R185, R130 ;  /* 0x000000b9b0c47223 */ /* 0x000fe20000010082 */
[----:B------:R-:W-:Y:S02]  /*73a0*/  HFMA2 R152, -RZ, RZ, 0, 0 ;  /* 0x00000000ff987431 */ /* 0x000fe400000001ff */
[----:B------:R-:W-:Y:S01]  /*73b0*/  FMUL.FTZ R131, R128, UR13 ;  /* 0x0000000d80837c20 */ /* 0x000fe20008410000 */
[----:B------:R-:W-:-:S02]  /*73c0*/  @P1 HADD2.F32 R130, -RZ, R56.H0_H0 ;  /* 0x20000038ff821230 */ /* 0x000fc40000004100 */
[----:B------:R-:W-:Y:S01]  /*73d0*/  FADD.FTZ R155, R169, -R184 ;  /* 0x800000b8a99b7221 */ /* 0x000fe20000010000 */
[----:B------:R-:W-:Y:S01]  /*73e0*/  CS2R R184, SRZ ;  /* 0x0000000000b87805 */ /* 0x000fe2000001ff00 */
[--C-:B------:R-:W-:Y:S01]  /*73f0*/  HADD2.F32 R194, -RZ, R143.reuse.H1_H1 ;  /* 0x3000008fffc27230 */ /* 0x100fe20000004100 */
[----:B------:R-:W-:Y:S01]  /*7400*/  LOP3.LUT P6, RZ, R178, 0xff0000, RZ, 0xc0, !PT ;  /* 0x00ff0000b2ff7812 */ /* 0x000fe200078cc0ff */
[----:B------:R-:W-:Y:S02]  /*7410*/  HADD2.F32 R186, -RZ, R143.H0_H0 ;  /* 0x2000008fffba7230 */ /* 0x000fe40000004100 */
[----:B------:R-:W-:Y:S01]  /*7420*/  @P1 FMUL.FTZ R152, R130, R129 ;  /* 0x0000008182981220 */ /* 0x000fe20000410000 */
[----:B------:R-:W-:Y:S01]  /*7430*/  LOP3.LUT P5, RZ, R178, 0xff000000, RZ, 0xc0, !PT ;  /* 0xff000000b2ff7812 */ /* 0x000fe200078ac0ff */
[----:B------:R-:W-:Y:S01]  /*7440*/  FADD.FTZ R187, R170, -R187 ;  /* 0x800000bbaabb7221 */ /* 0x000fe20000010000 */
[----:B------:R-:W-:Y:S02]  /*7450*/  @P2 HADD2.F32 R130, -RZ, R56.H1_H1 ;  /* 0x30000038ff822230 */ /* 0x000fe40000004100 */
[C---:B------:R-:W-:Y:S01]  /*7460*/  FFMA.FTZ R202, R176.reuse, R155, R186 ;  /* 0x0000009bb0ca7223 */ /* 0x040fe200000100ba */
[----:B------:R-:W-:Y:S01]  /*7470*/  MOV R153, RZ ;  /* 0x000000ff00997202 */ /* 0x000fe20000000f00 */
[----:B------:R-:W-:Y:S01]  /*7480*/  FFMA.FTZ R203, R176, R187, R194 ;  /* 0x000000bbb0cb7223 */ /* 0x000fe200000100c2 */
[C---:B------:R-:W-:Y:S01]  /*7490*/  LOP3.LUT P4, RZ, R179.reuse, 0xff, RZ, 0xc0, !PT ;  /* 0x000000ffb3ff7812 */ /* 0x040fe2000788c0ff */
[----:B------:R-:W0:Y:S01]  /*74a0*/  LDC.64 R176, c[0x0][0x478] ;  /* 0x00011e00ffb07b82 */ /* 0x000e220000000a00 */
[----:B------:R-:W-:Y:S01]  /*74b0*/  @P2 FMUL.FTZ R153, R130, R131 ;  /* 0x0000008382992220 */ /* 0x000fe20000410000 */
[----:B------:R-:W-:Y:S01]  /*74c0*/  LOP3.LUT P3, RZ, R179, 0xff00, RZ, 0xc0, !PT ;  /* 0x0000ff00b3ff7812 */ /* 0x000fe2000786c0ff */
[----:B------:R-:W-:Y:S01]  /*74d0*/  @P6 HADD2.F32 R130, -RZ, R57.H0_H0 ;  /* 0x20000039ff826230 */ /* 0x000fe20000004100 */
[----:B------:R-:W-:Y:S01]  /*74e0*/  CS2R R154, SRZ ;  /* 0x00000000009a7805 */ /* 0x000fe2000001ff00 */
[----:B------:R-:W-:Y:S01]  /*74f0*/  FMUL.FTZ R197, R199, R175 ;  /* 0x000000afc7c57220 */ /* 0x000fe20000410000 */
[----:B------:R-:W-:-:S02]  /*7500*/  CS2R R186, SRZ ;  /* 0x0000000000ba7805 */ /* 0x000fc4000001ff00 */
[----:B------:R-:W-:Y:S01]  /*7510*/  MOV R189, RZ ;  /* 0x000000ff00bd7202 */ /* 0x000fe20000000f00 */
[----:B------:R-:W-:Y:S01]  /*7520*/  FMUL.FTZ R201, R197, UR13 ;  /* 0x0000000dc5c97c20 */ /* 0x000fe20008410000 */
[----:B------:R-:W-:Y:S02]  /*7530*/  F2FP.F16.F32.PACK_AB R152, R153, R152 ;  /* 0x000000989998723e */ /* 0x000fe400000000ff */
[----:B------:R-:W-:-:S03]  /*7540*/  @P4 HADD2.F32 R198, -RZ, R58.H0_H0 ;  /* 0x2000003affc64230 */ /* 0x000fc60000004100 */
[----:B------:R-:W-:-:S05]  /*7550*/  @P3 HADD2.F32 R200, -RZ, R58.H1_H1 ;  /* 0x3000003affc83230 */ /* 0x000fca0000004100 */
[----:B------:R-:W-:Y:S01]  /*7560*/  @P3 FMUL.FTZ R187, R200, R201 ;  /* 0x000000c9c8bb3220 */ /* 0x000fe20000410000 */
[----:B0-----:R-:W-:-:S04]  /*7570*/  IMAD.WIDE.U32 R176, R174, 0x10, R176 ;  /* 0x00000010aeb07825 */ /* 0x001fc800078e00b0 */
[--C-:B--2---:R-:W-:Y:S02]  /*7580*/  @P1 HADD2.F32 R128, -RZ, R148.reuse.H0_H0 ;  /* 0x20000094ff801230 */ /* 0x104fe40000004100 */
[----:B------:R-:W-:-:S03]  /*7590*/  @P2 HADD2.F32 R148, -RZ, R148.H1_H1 ;  /* 0x30000094ff942230 */ /* 0x000fc60000004100 */
[----:B------:R-:W-:Y:S01]  /*75a0*/  @P1 FMUL.FTZ R185, R129, R128 ;  /* 0x0000008081b91220 */ /* 0x000fe20000410000 */
[-C--:B------:R-:W-:Y:S01]  /*75b0*/  FMUL.FTZ R128, R192, R175.reuse ;  /* 0x000000afc0807220 */ /* 0x080fe20000410000 */
[----:B------:R-:W-:Y:S01]  /*75c0*/  FMUL.FTZ R129, R191, R175 ;  /* 0x000000afbf817220 */ /* 0x000fe20000410000 */
[----:B------:R-:W-:Y:S01]  /*75d0*/  ISETP.GE.U32.AND P1, PT, R178, RZ, PT ;  /* 0x000000ffb200720c */ /* 0x000fe20003f26070 */
[----:B------:R-:W-:Y:S01]  /*75e0*/  @P2 FMUL.FTZ R184, R131, R148 ;  /* 0x0000009483b82220 */ /* 0x000fe20000410000 */
[----:B------:R-:W-:Y:S01]  /*75f0*/  FMUL.FTZ R193, R128, UR13 ;  /* 0x0000000d80c17c20 */ /* 0x000fe20008410000 */
[----:B------:R-:W-:Y:S01]  /*7600*/  FMUL.FTZ R194, R129, UR13 ;  /* 0x0000000d81c27c20 */ /* 0x000fe20008410000 */
[C---:B------:R-:W-:Y:S01]  /*7610*/  LOP3.LUT P2, RZ, R179.reuse, 0xff0000, RZ, 0xc0, !PT ;  /* 0x00ff0000b3ff7812 */ /* 0x040fe2000784c0ff */
[----:B------:R-:W0:Y:S01]  /*7620*/  LDC.64 R128, c[0x0][0x468] ;  /* 0x00011a00ff807b82 */ /* 0x000e220000000a00 */
[----:B------:R-:W-:Y:S01]  /*7630*/  ISETP.GE.U32.AND.EX P1, PT, R179, 0x1000000, PT, P1 ;  /* 0x01000000b300780c */ /* 0x000fe20003f26110 */
[----:B------:R-:W-:-:S02]  /*7640*/  HFMA2 R148, -RZ, RZ, 0, 0 ;  /* 0x00000000ff947431 */ /* 0x000fc400000001ff */
[----:B------:R-:W-:Y:S02]  /*7650*/  @P5 HADD2.F32 R131, -RZ, R57.H1_H1 ;  /* 0x30000039ff835230 */ /* 0x000fe40000004100 */
[----:B------:R-:W-:Y:S01]  /*7660*/  FADD.FTZ R120, R120, R185 ;  /* 0x000000b978787221 */ /* 0x000fe20000010000 */
[----:B------:R-:W-:Y:S01]  /*7670*/  FADD.FTZ R121, R121, R184 ;  /* 0x000000b879797221 */ /* 0x000fe20000010000 */
[----:B------:R-:W-:Y:S01]  /*7680*/  @P6 FMUL.FTZ R148, R130, R193 ;  /* 0x000000c182946220 */ /* 0x000fe20000410000 */
[----:B------:R-:W-:Y:S01]  /*7690*/  @P5 FMUL.FTZ R155, R131, R194 ;  /* 0x000000c2839b5220 */ /* 0x000fe20000410000 */
[-C--:B------:R-:W-:Y:S01]  /*76a0*/  FMUL.FTZ R130, R196, R175.reuse ;  /* 0x000000afc4827220 */ /* 0x080fe20000410000 */
[-C--:B------:R-:W-:Y:S01]  /*76b0*/  FMUL.FTZ R131, R202, R175.reuse ;  /* 0x000000afca837220 */ /* 0x080fe20000410000 */
[----:B------:R-:W-:Y:S01]  /*76c0*/  FMUL.FTZ R175, R203, R175 ;  /* 0x000000afcbaf7220 */ /* 0x000fe20000410000 */
[--C-:B------:R-:W-:Y:S02]  /*76d0*/  @P2 HADD2.F32 R204, -RZ, R59.reuse.H0_H0 ;  /* 0x2000003bffcc2230 */ /* 0x100fe40000004100 */
[----:B------:R-:W-:Y:S01]  /*76e0*/  FMUL.FTZ R195, R130, UR13 ;  /* 0x0000000d82c37c20 */ /* 0x000fe20008410000 */
[----:B------:R-:W-:-:S02]  /*76f0*/  @P1 HADD2.F32 R205, -RZ, R59.H1_H1 ;  /* 0x3000003bffcd1230 */ /* 0x000fc40000004100 */
[----:B------:R-:W-:Y:S01]  /*7700*/  FMUL.FTZ R197, R131, UR13 ;  /* 0x0000000d83c57c20 */ /* 0x000fe20008410000 */
[----:B------:R-:W-:Y:S01]  /*7710*/  FMUL.FTZ R206, R175, UR13 ;  /* 0x0000000dafce7c20 */ /* 0x000fe20008410000 */
[----:B------:R-:W-:Y:S01]  /*7720*/  @P4 FMUL.FTZ R154, R198, R195 ;  /* 0x000000c3c69a4220 */ /* 0x000fe20000410000 */
[----:B------:R-:W-:Y:S01]  /*7730*/  F2FP.F16.F32.PACK_AB R130, R199, R196 ;  /* 0x000000c4c782723e */ /* 0x000fe200000000ff */
[----:B------:R-:W-:Y:S01]  /*7740*/  @P2 FMUL.FTZ R186, R204, R197 ;  /* 0x000000c5ccba2220 */ /* 0x000fe20000410000 */
[----:B------:R-:W-:Y:S01]  /*7750*/  @P1 FMUL.FTZ R189, R205, R206 ;  /* 0x000000cecdbd1220 */ /* 0x000fe20000410000 */
[----:B------:R-:W-:Y:S01]  /*7760*/  F2FP.F16.F32.PACK_AB R131, R203, R202 ;  /* 0x000000cacb83723e */ /* 0x000fe200000000ff */
[----:B0-----:R-:W-:Y:S01]  /*7770*/  IMAD.WIDE.U32 R174, R174, 0x10, R128 ;  /* 0x00000010aeae7825 */ /* 0x001fe200078e0080 */
[----:B------:R-:W-:Y:S02]  /*7780*/  F2FP.F16.F32.PACK_AB R128, R190, R188 ;  /* 0x000000bcbe80723e */ /* 0x000fe400000000ff */
[----:B------:R-:W-:Y:S01]  /*7790*/  F2FP.F16.F32.PACK_AB R129, R191, R192 ;  /* 0x000000c0bf81723e */ /* 0x000fe200000000ff */
[----:B------:R-:W-:Y:S01]  /*77a0*/  @P3 HADD2.F32 R188, -RZ, R150.H1_H1 ;  /* 0x30000096ffbc3230 */ /* 0x000fe20000004100 */
[----:B------:R-:W-:Y:S01]  /*77b0*/  F2FP.F16.F32.PACK_AB R153, R155, R148 ;  /* 0x000000949b99723e */ /* 0x000fe200000000ff */
[----:B------:R-:W-:Y:S01]  /*77c0*/  @P6 HADD2.F32 R148, -RZ, R149.H0_H0 ;  /* 0x20000095ff946230 */ /* 0x000fe20000004100 */
[----:B------:R-:W-:Y:S01]  /*77d0*/  F2FP.F16.F32.PACK_AB R154, R187, R154 ;  /* 0x0000009abb9a723e */ /* 0x000fe200000000ff */
[----:B------:R0:W-:Y:S01]  /*77e0*/  STG.E.128 desc[UR6][R176.64], R128 ;  /* 0x00000080b0007986 */ /* 0x0001e2000c101d06 */
[----:B------:R-:W-:Y:S01]  /*77f0*/  F2FP.F16.F32.PACK_AB R155, R189, R186 ;  /* 0x000000babd9b723e */ /* 0x000fe200000000ff */
[----:B------:R-:W-:-:S02]  /*7800*/  HFMA2 R187, -RZ, RZ, 0, 0 ;  /* 0x00000000ffbb7431 */ /* 0x000fc400000001ff */
[----:B------:R-:W-:Y:S02]  /*7810*/  @P5 HADD2.F32 R149, -RZ, R149.H1_H1 ;  /* 0x30000095ff955230 */ /* 0x000fe40000004100 */
[----:B------:R-:W-:Y:S02]  /*7820*/  HFMA2 R189, -RZ, RZ, 0, 0 ;  /* 0x00000000ffbd7431 */ /* 0x000fe400000001ff */
[----:B------:R-:W-:Y:S01]  /*7830*/  @P4 HADD2.F32 R186, -RZ, R150.H0_H0 ;  /* 0x20000096ffba4230 */ /* 0x000fe20000004100 */
[----:B------:R0:W-:Y:S01]  /*7840*/  STG.E.128 desc[UR6][R174.64], R152 ;  /* 0x00000098ae007986 */ /* 0x0001e2000c101d06 */
[--C-:B------:R-:W-:Y:S02]  /*7850*/  @P2 HADD2.F32 R190, -RZ, R151.reuse.H0_H0 ;  /* 0x20000097ffbe2230 */ /* 0x100fe40000004100 */
[----:B------:R-:W-:Y:S01]  /*7860*/  @P6 FMUL.FTZ R187, R193, R148 ;  /* 0x00000094c1bb6220 */ /* 0x000fe20000410000 */
[----:B------:R-:W-:Y:S01]  /*7870*/  @P1 HADD2.F32 R191, -RZ, R151.H1_H1 ;  /* 0x30000097ffbf1230 */ /* 0x000fe20000004100 */
[----:B------:R-:W-:-:S02]  /*7880*/  CS2R R150, SRZ ;  /* 0x0000000000967805 */ /* 0x000fc4000001ff00 */
[----:B------:R-:W-:Y:S01]  /*7890*/  MOV R148, RZ ;  /* 0x000000ff00947202 */ /* 0x000fe20000000f00 */
[----:B------:R-:W-:Y:S01]  /*78a0*/  @P5 FMUL.FTZ R148, R194, R149 ;  /* 0x00000095c2945220 */ /* 0x000fe20000410000 */
[----:B------:R-:W-:Y:S01]  /*78b0*/  MOV R192, RZ ;  /* 0x000000ff00c07202 */ /* 0x000fe20000000f00 */
        /* <DEDUP_REMOVED lines=9> */
[----:B0-----:R-:W-:-:S07]  /*7950*/  FADD.FTZ R127, R127, R192 ;  /* 0x000000c07f7f7221 */ /* 0x001fce0000010000 */
.L_x_1938:
[----:B------:R-:W-:Y:S05]  /*7960*/  BSYNC.RECONVERGENT B1 ;  /* 0x0000000000017941 */ /* 0x000fea0003800200 */
.L_x_1928:
[----:B-1234-:R-:W1:Y:S02]  /*7970*/  LDC.64 R148, c[0x0][0x380] ;  /* 0x0000e000ff947b82 */ /* 0x01ee640000000a00 */
[----:B-1----:R-:W-:-:S04]  /*7980*/  LEA R5, R148, R5, 0x2 ;  /* 0x0000000594057211 */ /* 0x002fc800078e10ff */
[----:B------:R-:W-:-:S13]  /*7990*/  ISETP.GE.AND P1, PT, R5, R149, PT ;  /* 0x000000950500720c */ /* 0x000fda0003f26270 */
[----:B------:R-:W-:Y:S05]  /*79a0*/  @!P1 BRA `(.L_x_1950) ;  /* 0xffffff8c00809947 */ /* 0x000fea000383ffff */
.L_x_1920:
[----:B------:R-:W-:Y:S05]  /*79b0*/  BSYNC B0 ;  /* 0x0000000000007941 */ /* 0x000fea0003800000 */
.L_x_1919:
        /* <DEDUP_REMOVED lines=31> */
[----:B------:R-:W-:Y:S01]  /*7bb0*/  STS.128 [R3+0x810], R104 ;  /* 0x0008106803007388 */ /* 0x000fe20000000c00 */
[----:B------:R-:W-:Y:S06]  /*7bc0*/  BAR.SYNC.DEFER_BLOCKING 0x0 ;  /* 0x0000000000007b1d */ /* 0x000fec0000010000 */
        /* <DEDUP_REMOVED lines=177> */
.L_x_1952:
[----:B------:R-:W-:Y:S05]  /*86e0*/  BSYNC.RECONVERGENT B0 ;  /* 0x0000000000007941 */ /* 0x000fea0003800200 */
.L_x_1951:
        /* <DEDUP_REMOVED lines=18> */
.L_x_1954:
[----:B------:R-:W-:Y:S05]  /*8810*/  BSYNC.RECONVERGENT B0 ;  /* 0x0000000000007941 */ /* 0x000fea0003800200 */
.L_x_1953:
        /* <DEDUP_REMOVED lines=18> */
.L_x_1956:
[----:B------:R-:W-:Y:S05]  /*8940*/  BSYNC.RECONVERGENT B0 ;  /* 0x0000000000007941 */ /* 0x000fea0003800200 */
.L_x_1955:
        /* <DEDUP_REMOVED lines=18> */
.L_x_1958:
[----:B------:R-:W-:Y:S05]  /*8a70*/  BSYNC.RECONVERGENT B0 ;  /* 0x0000000000007941 */ /* 0x000fea0003800200 */
.L_x_1957:
        /* <DEDUP_REMOVED lines=18> */
.L_x_1960:
[----:B------:R-:W-:Y:S05]  /*8ba0*/  BSYNC.RECONVERGENT B0 ;  /* 0x0000000000007941 */ /* 0x000fea0003800200 */
.L_x_1959:
        /* <DEDUP_REMOVED lines=11> */
.L_x_1927:
        /* <DEDUP_REMOVED lines=8> */
.L_x_1962:
[----:B------:R-:W-:Y:S05]  /*8ce0*/  BSYNC B1 ;  /* 0x0000000000017941 */ /* 0x000fea0003800000 */
.L_x_1961:
        /* <DEDUP_REMOVED lines=8> */
.L_x_1963:
[----:B------:R-:W-:Y:S01]  /*8d70*/  FADD.FTZ R148, R148, R187 ;  /* 0x000000bb94947221 */ /* 0x000fe20000010000 */
[----:B------:R-:W-:-:S04]  /*8d80*/  HFMA2 R185, -RZ, RZ, 0, 1.1920928955078125e-07 ;  /* 0x00000002ffb97431 */ /* 0x000fc800000001ff */
[----:B------:R-:W-:Y:S02]  /*8d90*/  MOV R188, R148 ;  /* 0x0000009400bc7202 */ /* 0x000fe40000000f00 */
[----:B------:R-:W-:-:S07]  /*8da0*/  MOV R149, R184 ;  /* 0x000000b800957202 */ /* 0x000fce0000000f00 */
[----:B------:R-:W-:Y:S05]  /*8db0*/  WARPSYNC.COLLECTIVE R177, `(.L_x_1964) ;  /* 0x00000000b1087348 */ /* 0x000fea0003c00000 */
[----:B------:R0:W1:Y:S02]  /*8dc0*/  SHFL.BFLY P2, R184, R188, R185, R190 ;  /* 0x0c0000b9bcb87389 */ /* 0x00006400000400be */
[----:B01----:R-:W-:Y:S05]  /*8dd0*/  ENDCOLLECTIVE ;  /* 0x000000000000791b */ /* 0x003fea0003800000 */
.L_x_1964:
[----:B------:R-:W-:-:S05]  /*8de0*/  FADD.FTZ R149, R149, R186 ;  /* 0x000000ba95957221 */ /* 0x000fca0000010000 */
[----:B------:R-:W-:Y:S02]  /*8df0*/  MOV R188, R149 ;  /* 0x0000009500bc7202 */ /* 0x000fe40000000f00 */
[----:B------:R-:W-:-:S07]  /*8e00*/  MOV R151, R184 ;  /* 0x000000b800977202 */ /* 0x000fce0000000f00 */
[----:B------:R-:W-:Y:S05]  /*8e10*/  WARPSYNC.COLLECTIVE R177, `(.L_x_1965) ;  /* 0x00000000b1087348 */ /* 0x000fea0003c00000 */
[----:B------:R0:W1:Y:S02]  /*8e20*/  SHFL.BFLY P2, R184, R188, R185, R190 ;  /* 0x0c0000b9bcb87389 */ /* 0x00006400000400be */
[----:B01----:R-:W-:Y:S05]  /*8e30*/  ENDCOLLECTIVE ;  /* 0x000000000000791b */ /* 0x003fea0003800000 */
.L_x_1965:
[----:B------:R-:W-:Y:S01]  /*8e40*/  FADD.FTZ R151, R148, R151 ;  /* 0x0000009794977221 */ /* 0x000fe20000010000 */
[----:B------:R-:W-:-:S04]  /*8e50*/  HFMA2 R185, -RZ, RZ, 0, 2.384185791015625e-07 ;  /* 0x00000004ffb97431 */ /* 0x000fc800000001ff */
[----:B------:R-:W-:Y:S02]  /*8e60*/  MOV R188, R151 ;  /* 0x0000009700bc7202 */ /* 0x000fe40000000f00 */
[----:B------:R-:W-:-:S07]  /*8e70*/  MOV R150, R184 ;  /* 0x000000b800967202 */ /* 0x000fce0000000f00 */
[----:B------:R-:W-:Y:S05]  /*8e80*/  WARPSYNC.COLLECTIVE R177, `(.L_x_1966) ;  /* 0x00000000b1087348 */ /* 0x000fea0003c00000 */
[----:B------:R0:W1:Y:S02]  /*8e90*/  SHFL.BFLY P2, R184, R188, R185, R190 ;  /* 0x0c0000b9bcb87389 */ /* 0x00006400000400be */
[----:B01----:R-:W-:Y:S05]  /*8ea0*/  ENDCOLLECTIVE ;  /* 0x000000000000791b */ /* 0x003fea0003800000 */
.L_x_1966:
[----:B------:R-:W-:-:S05]  /*8eb0*/  FADD.FTZ R150, R149, R150 ;  /* 0x0000009695967221 */ /* 0x000fca0000010000 */
[----:B------:R-:W-:Y:S02]  /*8ec0*/  MOV R188, R150 ;  /* 0x0000009600bc7202 */ /* 0x000fe40000000f00 */
[----:B------:R-:W-:-:S07]  /*8ed0*/  MOV R152, R184 ;  /* 0x000000b800987202 */ /* 0x000fce0000000f00 */
[----:B------:R-:W-:Y:S05]  /*8ee0*/  WARPSYNC.COLLECTIVE R177, `(.L_x_1967) ;  /* 0x00000000b1087348 */ /* 0x000fea0003c00000 */
[----:B------:R0:W1:Y:S02]  /*8ef0*/  SHFL.BFLY P2, R184, R188, R185, R190 ;  /* 0x0c0000b9bcb87389 */ /* 0x00006400000400be */
[----:B01----:R-:W-:Y:S05]  /*8f00*/  ENDCOLLECTIVE ;  /* 0x000000000000791b */ /* 0x003fea0003800000 */
.L_x_1967:
[----:B------:R-:W-:Y:S01]  /*8f10*/  FADD.FTZ R152, R151, R152 ;  /* 0x0000009897987221 */ /* 0x000fe20000010000 */
[----:B------:R-:W-:-:S04]  /*8f20*/  HFMA2 R185, -RZ, RZ, 0, 4.76837158203125e-07 ;  /* 0x00000008ffb97431 */ /* 0x000fc800000001ff */
[----:B------:R-:W-:Y:S02]  /*8f30*/  MOV R188, R152 ;  /* 0x0000009800bc7202 */ /* 0x000fe40000000f00 */
[----:B------:R-:W-:-:S07]  /*8f40*/  MOV R153, R184 ;  /* 0x000000b800997202 */ /* 0x000fce0000000f00 */
[----:B------:R-:W-:Y:S05]  /*8f50*/  WARPSYNC.COLLECTIVE R177, `(.L_x_1968) ;  /* 0x00000000b1087348 */ /* 0x000fea0003c00000 */
[----:B------:R0:W1:Y:S02]  /*8f60*/  SHFL.BFLY P2, R184, R188, R185, R190 ;  /* 0x0c0000b9bcb87389 */ /* 0x00006400000400be */
[----:B01----:R-:W-:Y:S05]  /*8f70*/  ENDCOLLECTIVE ;  /* 0x000000000000791b */ /* 0x003fea0003800000 */
.L_x_1968:
[----:B------:R-:W-:-:S05]  /*8f80*/  FADD.FTZ R153, R150, R153 ;  /* 0x0000009996997221 */ /* 0x000fca0000010000 */
[----:B------:R-:W-:Y:S02]  /*8f90*/  MOV R188, R153 ;  /* 0x0000009900bc7202 */ /* 0x000fe40000000f00 */
[----:B------:R-:W-:-:S07]  /*8fa0*/  MOV R155, R184 ;  /* 0x000000b8009b7202 */ /* 0x000fce0000000f00 */
[----:B------:R-:W-:Y:S05]  /*8fb0*/  WARPSYNC.COLLECTIVE R177, `(.L_x_1969) ;  /* 0x00000000b1087348 */ /* 0x000fea0003c00000 */
[----:B------:R0:W1:Y:S02]  /*8fc0*/  SHFL.BFLY P2, R184, R188, R185, R190 ;  /* 0x0c0000b9bcb87389 */ /* 0x00006400000400be */
[----:B01----:R-:W-:Y:S05]  /*8fd0*/  ENDCOLLECTIVE ;  /* 0x000000000000791b */ /* 0x003fea0003800000 */
.L_x_1969:
[----:B------:R-:W-:Y:S01]  /*8fe0*/  FADD.FTZ R155, R152, R155 ;  /* 0x0000009b989b7221 */ /* 0x000fe20000010000 */
[----:B------:R-:W-:-:S04]  /*8ff0*/  HFMA2 R185, -RZ, RZ, 0, 9.5367431640625e-07 ;  /* 0x00000010ffb97431 */ /* 0x000fc800000001ff */
[----:B------:R-:W-:Y:S02]  /*9000*/  MOV R188, R155 ;  /* 0x0000009b00bc7202 */ /* 0x000fe40000000f00 */
[----:B------:R-:W-:-:S07]  /*9010*/  MOV R154, R184 ;  /* 0x000000b8009a7202 */ /* 0x000fce0000000f00 */
[----:B------:R-:W-:Y:S05]  /*9020*/  WARPSYNC.COLLECTIVE R177, `(.L_x_1970) ;  /* 0x00000000b1087348 */ /* 0x000fea0003c00000 */
[----:B------:R0:W1:Y:S02]  /*9030*/  SHFL.BFLY P2, R184, R188, R185, R190 ;  /* 0x0c0000b9bcb87389 */ /* 0x00006400000400be */
[----:B01----:R-:W-:Y:S05]  /*9040*/  ENDCOLLECTIVE ;  /* 0x000000000000791b */ /* 0x003fea0003800000 */
.L_x_1970:
[----:B------:R-:W-:-:S05]  /*9050*/  FADD.FTZ R154, R153, R154 ;  /* 0x0000009a999a7221 */ /* 0x000fca0000010000 */
[----:B------:R-:W-:Y:S02]  /*9060*/  MOV R188, R154 ;  /* 0x0000009a00bc7202 */ /* 0x000fe40000000f00 */
[----:B------:R-:W-:-:S07]  /*9070*/  MOV R148, R184 ;  /* 0x000000b800947202 */ /* 0x000fce0000000f00 */
[----:B------:R-:W-:Y:S05]  /*9080*/  WARPSYNC.COLLECTIVE R177, `(.L_x_1971) ;  /* 0x00000000b1087348 */ /* 0x000fea0003c00000 */
[----:B------:R0:W1:Y:S02]  /*9090*/  SHFL.BFLY P2, R184, R188, R185, R190 ;  /* 0x0c0000b9bcb87389 */ /* 0x00006400000400be */
[----:B01----:R-:W-:Y:S05]  /*90a0*/  ENDCOLLECTIVE ;  /* 0x000000000000791b */ /* 0x003fea0003800000 */
.L_x_1971:
[----:B------:R-:W-:Y:S01]  /*90b0*/  MOV R149, R184 ;  /* 0x000000b800957202 */ /* 0x000fe20000000f00 */
[----:B------:R-:W-:Y:S06]  /*90c0*/  BRA `(.L_x_1972) ;  /* 0xffffff8c00007947 */ /* 0x000fec000383ffff */
.L_x_1973:
        /* <DEDUP_REMOVED lines=11> */
.L_x_14445:


//--------------------- .text._ZN10layer_norm13ln_bwd_kernelINS_13Kernel_traitsI6__halfS2_S2_S2_fjLj768ELj1ELj4ELj1ELj16ENS_18Kernel_traits_baseILj768ES2_S2_S2_S2_fjLj128EEEEELb1ELb1ELb0ELb1EEEvNS_9BwdParamsE --------------------------
	.section	.text._ZN10layer_norm13ln_bwd_kernelINS_13Kernel_traitsI6__halfS2_S2_S2_fjLj768ELj1ELj4ELj1ELj16ENS_18Kernel_traits_baseILj768ES2_S2_S2_S2_fjLj128EEEEELb1ELb1ELb0ELb1EEEvNS_9BwdParamsE,"ax",@progbits
	.align	128
        .global         _ZN10layer_norm13ln_bwd_kernelINS_13Kernel_traitsI6__halfS2_S2_S2_fjLj768ELj1ELj4ELj1ELj16ENS_18Kernel_traits_baseILj768ES2_S2_S2_S2_fjLj128EEEEELb1ELb1ELb0ELb1EEEvNS_9BwdParamsE
        .type           _ZN10layer_norm13ln_bwd_kernelINS_13Kernel_traitsI6__halfS2_S2_S2_fjLj768ELj1ELj4ELj1ELj16ENS_18Kernel_traits_baseILj768ES2_S2_S2_S2_fjLj128EEEEELb1ELb1ELb0ELb1EEEvNS_9BwdParamsE,@function
        .size           _ZN10layer_norm13ln_bwd_kernelINS_13Kernel_traitsI6__halfS2_S2_S2_fjLj768ELj1ELj4ELj1ELj16ENS_18Kernel_traits_baseILj768ES2_S2_S2_S2_fjLj128EEEEELb1ELb1ELb0ELb1EEEvNS_9BwdParamsE,(.L_x_14446 - _ZN10layer_norm13ln_bwd_kernelINS_13Kernel_traitsI6__halfS2_S2_S2_fjLj768ELj1ELj4ELj1ELj16ENS_18Kernel_traits_baseILj768ES2_S2_S2_S2_fjLj128EEEEELb1ELb1ELb0ELb1EEEvNS_9BwdParamsE)
        .other          _ZN10layer_norm13ln_bwd_kernelINS_13Kernel_traitsI6__halfS2_S2_S2_fjLj768ELj1ELj4ELj1ELj16ENS_18Kernel_traits_baseILj768ES2_S2_S2_S2_fjLj128EEEEELb1ELb1ELb0ELb1EEEvNS_9BwdParamsE,@"STO_CUDA_ENTRY STV_DEFAULT"
_ZN10layer_norm13ln_bwd_kernelINS_13Kernel_traitsI6__halfS2_S2_S2_fjLj768ELj1ELj4ELj1ELj16ENS_18Kernel_traits_baseILj768ES2_S2_S2_S2_fjLj128EEEEELb1ELb1ELb0ELb1EEEvNS_9BwdParamsE:
.text._ZN10layer_norm13ln_bwd_kernelINS_13Kernel_traitsI6__halfS2_S2_S2_fjLj768ELj1ELj4ELj1ELj16ENS_18Kernel_traits_baseILj768ES2_S2_S2_S2_fjLj128EEEEELb1ELb1ELb0ELb1EEEvNS_9BwdParamsE:
        /* <DEDUP_REMOVED lines=82> */
[----:B------:R-:W-:Y:S02]  /*0520*/  MOV R144, RZ ;  /* 0x000000ff00907202 */ /* 0x000fe40000000f00 */
        /* <DEDUP_REMOVED lines=22> */
.L_x_1994:
        /* <DEDUP_REMOVED lines=48> */
[--C-:B------:R-:W-:Y:S02]  /*0990*/  HADD2.F32 R219, -RZ, R22.reuse.H0_H0 ;  /* 0x20000016ffdb7230 */ /* 0x100fe40000004100 */
[----:B------:R-:W-:Y:S02]  /*09a0*/  HADD2.F32 R221, -RZ, R22.H1_H1 ;  /* 0x30000016ffdd7230 */ /* 0x000fe40000004100 */
[--C-:B------:R-:W-:Y:S02]  /*09b0*/  HADD2.F32 R223, -RZ, R23.reuse.H0_H0 ;  /* 0x20000017ffdf7230 */ /* 0x100fe40000004100 */
[----:B------:R-:W-:-:S02]  /*09c0*/  HADD2.F32 R225, -RZ, R23.H1_H1 ;  /* 0x30000017ffe17230 */ /* 0x000fc40000004100 */
[----:B------:R-:W-:Y:S02]  /*09d0*/  HADD2.F32 R227, -RZ, R92.H0_H0 ;  /* 0x2000005cffe37230 */ /* 0x000fe40000004100 */
[----:B------:R-:W-:Y:S02]  /*09e0*/  HADD2.F32 R229, -RZ, R93.H0_H0 ;  /* 0x2000005dffe57230 */ /* 0x000fe40000004100 */
[----:B------:R-:W-:Y:S02]  /*09f0*/  HADD2.F32 R231, -RZ, R94.H0_H0 ;  /* 0x2000005effe77230 */ /* 0x000fe40000004100 */
[----:B------:R-:W-:Y:S02]  /*0a00*/  HADD2.F32 R233, -RZ, R95.H0_H0 ;  /* 0x2000005fffe97230 */ /* 0x000fe40000004100 */
[--C-:B---3--:R-:W-:Y:S02]  /*0a10*/  HADD2.F32 R215, -RZ, R40.reuse.H0_H0 ;  /* 0x20000028ffd77230 */ /* 0x108fe40000004100 */
[----:B------:R-:W-:-:S02]  /*0a20*/  HADD2.F32 R187, -RZ, R40.H1_H1 ;  /* 0x30000028ffbb7230 */ /* 0x000fc40000004100 */
[--C-:B------:R-:W-:Y:S02]  /*0a30*/  HADD2.F32 R165, -RZ, R41.reuse.H0_H0 ;  /* 0x20000029ffa57230 */ /* 0x100fe40000004100 */
[----:B------:R-:W-:Y:S02]  /*0a40*/  HADD2.F32 R185, -RZ, R41.H1_H1 ;  /* 0x30000029ffb97230 */ /* 0x000fe40000004100 */
[--C-:B------:R-:W-:Y:S02]  /*0a50*/  HADD2.F32 R189, -RZ, R42.reuse.H0_H0 ;  /* 0x2000002affbd7230 */ /* 0x100fe40000004100 */
[----:B------:R-:W-:Y:S02]  /*0a60*/  HADD2.F32 R213, -RZ, R42.H1_H1 ;  /* 0x3000002affd57230 */ /* 0x000fe40000004100 */
[--C-:B------:R-:W-:Y:S02]  /*0a70*/  HADD2.F32 R191, -RZ, R43.reuse.H0_H0 ;  /* 0x2000002bffbf7230 */ /* 0x100fe40000004100 */
[----:B------:R-:W-:-:S02]  /*0a80*/  HADD2.F32 R193, -RZ, R43.H1_H1 ;  /* 0x3000002bffc17230 */ /* 0x000fc40000004100 */
[--C-:B----4-:R-:W-:Y:S02]  /*0a90*/  HADD2.F32 R181, -RZ, R44.reuse.H0_H0 ;  /* 0x2000002cffb57230 */ /* 0x110fe40000004100 */
[----:B------:R-:W-:Y:S02]  /*0aa0*/  HADD2.F32 R211, -RZ, R44.H1_H1 ;  /* 0x3000002cffd37230 */ /* 0x000fe40000004100 */
[--C-:B------:R-:W-:Y:S02]  /*0ab0*/  HADD2.F32 R179, -RZ, R45.reuse.H0_H0 ;  /* 0x2000002dffb37230 */ /* 0x100fe40000004100 */
[----:B------:R-:W-:Y:S02]  /*0ac0*/  HADD2.F32 R177, -RZ, R45.H1_H1 ;  /* 0x3000002dffb17230 */ /* 0x000fe40000004100 */
[--C-:B------:R-:W-:Y:S02]  /*0ad0*/  HADD2.F32 R175, -RZ, R46.reuse.H0_H0 ;  /* 0x2000002effaf7230 */ /* 0x100fe40000004100 */
[----:B------:R-:W-:-:S02]  /*0ae0*/  HADD2.F32 R173, -RZ, R46.H1_H1 ;  /* 0x3000002effad7230 */ /* 0x000fc40000004100 */
[--C-:B------:R-:W-:Y:S02]  /*0af0*/  HADD2.F32 R171, -RZ, R47.reuse.H0_H0 ;  /* 0x2000002fffab7230 */ /* 0x100fe40000004100 */
        /* <DEDUP_REMOVED lines=35> */
[--C-:B------:R-:W-:Y:S02]  /*0d30*/  HADD2.F32 R190, -RZ, R61.reuse.H0_H0 ;  /* 0x2000003dffbe7230 */ /* 0x100fe40000004100 */
[----:B------:R-:W-:Y:S02]  /*0d40*/  HADD2.F32 R197, -RZ, R61.H1_H1 ;  /* 0x3000003dffc57230 */ /* 0x000fe40000004100 */
[----:B------:R-:W-:Y:S02]  /*0d50*/  HADD2.F32 R158, -RZ, R56.H1_H1 ;  /* 0x30000038ff9e7230 */ /* 0x000fe40000004100 */
[--C-:B------:R-:W-:Y:S02]  /*0d60*/  HADD2.F32 R194, -RZ, R63.reuse.H0_H0 ;  /* 0x2000003fffc27230 */ /* 0x100fe40000004100 */
[----:B------:R-:W-:-:S02]  /*0d70*/  HADD2.F32 R201, -RZ, R63.H1_H1 ;  /* 0x3000003fffc97230 */ /* 0x000fc40000004100 */
[----:B------:R-:W-:Y:S02]  /*0d80*/  HADD2.F32 R61, -RZ, R20.H1_H1 ;  /* 0x30000014ff3d7230 */ /* 0x000fe40000004100 */
[--C-:B------:R-:W-:Y:S02]  /*0d90*/  HADD2.F32 R43, -RZ, R53.reuse.H0_H0 ;  /* 0x20000035ff2b7230 */ /* 0x100fe40000004100 */
[----:B------:R-:W-:Y:S02]  /*0da0*/  HADD2.F32 R40, -RZ, R53.H1_H1 ;  /* 0x30000035ff287230 */ /* 0x000fe40000004100 */
[----:B------:R-:W-:Y:S02]  /*0db0*/  HADD2.F32 R48, -RZ, R57.H0_H0 ;  /* 0x20000039ff307230 */ /* 0x000fe40000004100 */
[----:B------:R-:W-:Y:S02]  /*0dc0*/  HADD2.F32 R199, -RZ, R62.H1_H1 ;  /* 0x3000003effc77230 */ /* 0x000fe40000004100 */
[----:B------:R-:W-:-:S02]  /*0dd0*/  HADD2.F32 R63, -RZ, R21.H0_H0 ;  /* 0x20000015ff3f7230 */ /* 0x000fc40000004100 */
[----:B------:R-:W-:Y:S02]  /*0de0*/  HADD2.F32 R52, -RZ, R52.H1_H1 ;  /* 0x30000034ff347230 */ /* 0x000fe40000004100 */
[--C-:B------:R-:W-:Y:S02]  /*0df0*/  HADD2.F32 R163, -RZ, R55.reuse.H0_H0 ;  /* 0x20000037ffa37230 */ /* 0x100fe40000004100 */
[----:B------:R-:W-:Y:S02]  /*0e00*/  HADD2.F32 R42, -RZ, R55.H1_H1 ;  /* 0x30000037ff2a7230 */ /* 0x000fe40000004100 */
[----:B------:R-:W-:Y:S01]  /*0e10*/  FMUL.FTZ R55, R0, R41 ;  /* 0x0000002900377220 */ /* 0x000fe20000410000 */
[----:B------:R-:W-:Y:S02]  /*0e20*/  HADD2.F32 R53, -RZ, R16.H1_H1 ;  /* 0x30000010ff357230 */ /* 0x000fe40000004100 */
[----:B-----5:R-:W-:Y:S01]  /*0e30*/  FMUL.FTZ R0, R148, R215 ;  /* 0x000000d794007220 */ /* 0x020fe20000410000 */
[----:B------:R-:W-:Y:S01]  /*0e40*/  FMUL.FTZ R174, R61, R158 ;  /* 0x0000009e3dae7220 */ /* 0x000fe20000410000 */
[----:B------:R-:W-:-:S02]  /*0e50*/  HADD2.F32 R44, -RZ, R17.H0_H0 ;  /* 0x20000011ff2c7230 */ /* 0x000fc40000004100 */
[----:B------:R-:W-:Y:S01]  /*0e60*/  FMUL.FTZ R172, R63, R48 ;  /* 0x000000303fac7220 */ /* 0x000fe20000410000 */
[----:B------:R-:W-:Y:S01]  /*0e70*/  FMUL.FTZ R61, R150, R199 ;  /* 0x000000c7963d7220 */ /* 0x000fe20000410000 */
[----:B------:R-:W-:Y:S01]  /*0e80*/  FMUL.FTZ R53, R53, R52 ;  /* 0x0000003435357220 */ /* 0x000fe20000410000 */
[----:B------:R-:W-:Y:S01]  /*0e90*/  FMUL.FTZ R63, R152, R201 ;  /* 0x000000c9983f7220 */ /* 0x000fe20000410000 */
[----:B------:R-:W-:Y:S01]  /*0ea0*/  FADD.FTZ R150, RZ, R55 ;  /* 0x00000037ff967221 */ /* 0x000fe20000010000 */
[----:B------:R-:W-:Y:S01]  /*0eb0*/  FMUL.FTZ R187, R148, R187 ;  /* 0x000000bb94bb7220 */ /* 0x000fe20000410000 */
[----:B------:R-:W-:Y:S01]  /*0ec0*/  FFMA.FTZ R152, R0, R55, RZ ;  /* 0x0000003700987223 */ /* 0x000fe200000100ff */
[----:B------:R-:W-:Y:S02]  /*0ed0*/  HADD2.F32 R45, -RZ, R17.H1_H1 ;  /* 0x30000011ff2d7230 */ /* 0x000fe40000004100 */
[----:B------:R-:W-:Y:S01]  /*0ee0*/  FMUL.FTZ R51, R44, R43 ;  /* 0x0000002b2c337220 */ /* 0x000fe20000410000 */
[----:B------:R-:W-:Y:S01]  /*0ef0*/  FADD.FTZ R150, R150, R53 ;  /* 0x0000003596967221 */ /* 0x000fe20000010000 */
[C---:B------:R-:W-:Y:S01]  /*0f00*/  FMUL.FTZ R165, R148.reuse, R165 ;  /* 0x000000a594a57220 */ /* 0x040fe20000410000 */
[----:B------:R-:W-:Y:S01]  /*0f10*/  FFMA.FTZ R152, R187, R53, R152 ;  /* 0x00000035bb987223 */ /* 0x000fe20000010098 */
[----:B------:R-:W-:Y:S01]  /*0f20*/  FMUL.FTZ R176, R148, R189 ;  /* 0x000000bd94b07220 */ /* 0x000fe20000410000 */
[----:B------:R-:W-:-:S02]  /*0f30*/  HADD2.F32 R49, -RZ, R54.H0_H0 ;  /* 0x20000036ff317230 */ /* 0x000fc40000004100 */
        /* <DEDUP_REMOVED lines=8> */
[----:B------:R-:W-:-:S02]  /*0fc0*/  HADD2.F32 R54, -RZ, R54.H1_H1 ;  /* 0x30000036ff367230 */ /* 0x000fc40000004100 */
[----:B------:R-:W-:Y:S01]  /*0fd0*/  FADD.FTZ R150, R213, R50 ;  /* 0x00000032d5967221 */ /* 0x000fe20000010000 */
[----:B------:R-:W-:Y:S02]  /*0fe0*/  HADD2.F32 R57, -RZ, R18.H1_H1 ;  /* 0x30000012ff397230 */ /* 0x000fe40000004100 */
[----:B------:R-:W-:Y:S01]  /*0ff0*/  FFMA.FTZ R213, R185, R50, R152 ;  /* 0x00000032b9d57223 */ /* 0x000fe20000010098 */
[----:B------:R-:W-:Y:S02]  /*1000*/  HADD2.F32 R167, -RZ, R56.H0_H0 ;  /* 0x20000038ffa77230 */ /* 0x000fe40000004100 */
[C---:B------:R-:W-:Y:S01]  /*1010*/  FMUL.FTZ R160, R148.reuse, R181 ;  /* 0x000000b594a07220 */ /* 0x040fe20000410000 */
[----:B------:R-:W-:Y:S02]  /*1020*/  HADD2.F32 R56, -RZ, R19.H0_H0 ;  /* 0x20000013ff387230 */ /* 0x000fe40000004100 */
[----:B------:R-:W-:Y:S01]  /*1030*/  FMUL.FTZ R181, R148, R211 ;  /* 0x000000d394b57220 */ /* 0x000fe20000410000 */
[----:B------:R-:W-:Y:S01]  /*1040*/  FMUL.FTZ R46, R57, R54 ;  /* 0x00000036392e7220 */ /* 0x000fe20000410000 */
[----:B------:R-:W-:Y:S01]  /*1050*/  FADD.FTZ R211, R150, R47 ;  /* 0x0000002f96d37221 */ /* 0x000fe20000010000 */
[----:B------:R-:W-:Y:S01]  /*1060*/  FFMA.FTZ R150, R176, R47, R213 ;  /* 0x0000002fb0967223 */ /* 0x000fe200000100d5 */
[----:B------:R-:W-:-:S02]  /*1070*/  HADD2.F32 R182, -RZ, R59.H0_H0 ;  /* 0x2000003bffb67230 */ /* 0x000fc40000004100 */
[----:B------:R-:W-:Y:S02]  /*1080*/  HADD2.F32 R188, -RZ, R59.H1_H1 ;  /* 0x3000003bffbc7230 */ /* 0x000fe40000004100 */
[----:B------:R-:W-:Y:S01]  /*1090*/  FMUL.FTZ R45, R56, R163 ;  /* 0x000000a3382d7220 */ /* 0x000fe20000410000 */
[----:B------:R-:W-:Y:S02]  /*10a0*/  HADD2.F32 R59, -RZ, R19.H1_H1 ;  /* 0x30000013ff3b7230 */ /* 0x000fe40000004100 */
[----:B------:R-:W-:Y:S01]  /*10b0*/  FADD.FTZ R152, R211, R46 ;  /* 0x0000002ed3987221 */ /* 0x000fe20000010000 */
[----:B------:R-:W-:Y:S01]  /*10c0*/  FMUL.FTZ R191, R148, R191 ;  /* 0x000000bf94bf7220 */ /* 0x000fe20000410000 */
[----:B------:R-:W-:Y:S01]  /*10d0*/  FFMA.FTZ R150, R189, R46, R150 ;  /* 0x0000002ebd967223 */ /* 0x000fe20000010096 */
[--C-:B------:R-:W-:Y:S02]  /*10e0*/  HADD2.F32 R178, -RZ, R58.reuse.H0_H0 ;  /* 0x2000003affb27230 */ /* 0x100fe40000004100 */
[----:B------:R-:W-:-:S02]  /*10f0*/  HADD2.F32 R184, -RZ, R58.H1_H1 ;  /* 0x3000003affb87230 */ /* 0x000fc40000004100 */
[----:B------:R-:W-:Y:S01]  /*1100*/  FMUL.FTZ R44, R59, R42 ;  /* 0x0000002a3b2c7220 */ /* 0x000fe20000410000 */
[----:B------:R-:W-:Y:S02]  /*1110*/  HADD2.F32 R58, -RZ, R20.H0_H0 ;  /* 0x20000014ff3a7230 */ /* 0x000fe40000004100 */
[----:B------:R-:W-:Y:S01]  /*1120*/  FADD.FTZ R211, R152, R45 ;  /* 0x0000002d98d37221 */ /* 0x000fe20000010000 */
[----:B------:R-:W-:Y:S01]  /*1130*/  FMUL.FTZ R193, R148, R193 ;  /* 0x000000c194c17220 */ /* 0x000fe20000410000 */
[----:B------:R-:W-:Y:S01]  /*1140*/  FFMA.FTZ R150, R191, R45, R150 ;  /* 0x0000002dbf967223 */ /* 0x000fe20000010096 */
[----:B------:R-:W-:Y:S01]  /*1150*/  FMUL.FTZ R183, R58, R167 ;  /* 0x000000a73ab77220 */ /* 0x000fe20000410000 */
        /* <DEDUP_REMOVED lines=9> */
[C---:B------:R-:W-:Y:S01]  /*11f0*/  FMUL.FTZ R177, R148.reuse, R177 ;  /* 0x000000b194b17220 */ /* 0x040fe20000410000 */
[----:B------:R-:W-:Y:S01]  /*1200*/  FADD.FTZ R209, R209, R172 ;  /* 0x000000acd1d17221 */ /* 0x000fe20000010000 */
        /* <DEDUP_REMOVED lines=16> */
[C---:B------:R-:W-:Y:S01]  /*1310*/  FMUL.FTZ R169, R148.reuse, R169 ;  /* 0x000000a994a97220 */ /* 0x040fe20000410000 */
[----:B------:R-:W-:Y:S01]  /*1320*/  FFMA.FTZ R196, R171, R164, R196 ;  /* 0x000000a4abc47223 */ /* 0x000fe200000100c4 */
[----:B------:R-:W-:Y:S02]  /*1330*/  HADD2.F32 R195, -RZ, R60.H1_H1 ;  /* 0x3000003cffc37230 */ /* 0x000fe40000004100 */
[----:B------:R-:W-:Y:S01]  /*1340*/  FMUL.FTZ R56, R227, R186 ;  /* 0x000000bae3387220 */ /* 0x000fe20000410000 */
[----:B------:R-:W-:Y:S02]  /*1350*/  HADD2.F32 R60, -RZ, R92.H1_H1 ;  /* 0x3000005cff3c7230 */ /* 0x000fe40000004100 */
[----:B------:R-:W-:Y:S01]  /*1360*/  FADD.FTZ R213, R211, R162 ;  /* 0x000000a2d3d57221 */ /* 0x000fe20000010000 */
[----:B------:R-:W-:Y:S01]  /*1370*/  FMUL.FTZ R155, R148, R155 ;  /* 0x0000009b949b7220 */ /* 0x000fe20000410000 */
[----:B------:R-:W-:Y:S01]  /*1380*/  FFMA.FTZ R196, R169, R162, R196 ;  /* 0x000000a2a9c47223 */ /* 0x000fe200000100c4 */
[----:B------:R-:W-:Y:S01]  /*1390*/  FMUL.FTZ R57, R60, R195 ;  /* 0x000000c33c397220 */ /* 0x000fe20000410000 */
[----:B------:R-:W-:-:S02]  /*13a0*/  FADD.FTZ R198, R213, R56 ;  /* 0x00000038d5c67221 */ /* 0x000fc40000010000 */
[----:B------:R-:W-:Y:S01]  /*13b0*/  FFMA.FTZ R215, R155, R56, R196 ;  /* 0x000000389bd77223 */ /* 0x000fe200000100c4 */
[----:B------:R-:W-:Y:S02]  /*13c0*/  HADD2.F32 R192, -RZ, R62.H0_H0 ;  /* 0x2000003effc07230 */ /* 0x000fe40000004100 */
[----:B------:R-:W-:Y:S01]  /*13d0*/  FMUL.FTZ R58, R229, R190 ;  /* 0x000000bee53a7220 */ /* 0x000fe20000410000 */
[----:B------:R-:W-:Y:S02]  /*13e0*/  HADD2.F32 R62, -RZ, R93.H1_H1 ;  /* 0x3000005dff3e7230 */ /* 0x000fe40000004100 */
[----:B------:R-:W-:Y:S01]  /*13f0*/  FADD.FTZ R217, R198, R57 ;  /* 0x00000039c6d97221 */ /* 0x000fe20000010000 */
[----:B------:R-:W-:Y:S01]  /*1400*/  FMUL.FTZ R157, R148, R157 ;  /* 0x0000009d949d7220 */ /* 0x000fe20000410000 */
        /* <DEDUP_REMOVED lines=16> */
[----:B------:R-:W-:Y:S02]  /*1510*/  FMUL.FTZ R156, R148, R203 ;  /* 0x000000cb949c7220 */ /* 0x000fe40000410000 */
[----:B------:R-:W-:Y:S01]  /*1520*/  FADD.FTZ R198, R225, R62 ;  /* 0x0000003ee1c67221 */ /* 0x000fe20000010000 */
[----:B------:R-:W-:Y:S01]  /*1530*/  FFMA.FTZ R223, R161, R62, R196 ;  /* 0x0000003ea1df7223 */ /* 0x000fe200000100c4 */
        /* <DEDUP_REMOVED lines=25> */
[----:B------:R-:W-:Y:S01]  /*16d0*/  FFMA.FTZ R198, R156, R63, R223 ;  /* 0x0000003f9cc67223 */ /* 0x000fe200000100df */
[----:B------:R-:W-:Y:S06]  /*16e0*/  BRA `(.L_x_1978) ;  /* 0x0000000c00d87947 */ /* 0x000fec0003800000 */
.L_x_1977:
        /* <DEDUP_REMOVED lines=41> */
[--C-:B--2---:R-:W-:Y:S02]  /*1980*/  HADD2.F32 R215, -RZ, R40.reuse.H0_H0 ;  /* 0x20000028ffd77230 */ /* 0x104fe40000004100 */
[----:B------:R-:W-:-:S02]  /*1990*/  HADD2.F32 R187, -RZ, R40.H1_H1 ;  /* 0x30000028ffbb7230 */ /* 0x000fc40000004100 */
[--C-:B------:R-:W-:Y:S02]  /*19a0*/  HADD2.F32 R165, -RZ, R41.reuse.H0_H0 ;  /* 0x20000029ffa57230 */ /* 0x100fe40000004100 */
[----:B------:R-:W-:Y:S02]  /*19b0*/  HADD2.F32 R185, -RZ, R41.H1_H1 ;  /* 0x30000029ffb97230 */ /* 0x000fe40000004100 */
[--C-:B------:R-:W-:Y:S02]  /*19c0*/  HADD2.F32 R189, -RZ, R42.reuse.H0_H0 ;  /* 0x2000002affbd7230 */ /* 0x100fe40000004100 */
[----:B------:R-:W-:Y:S02]  /*19d0*/  HADD2.F32 R213, -RZ, R42.H1_H1 ;  /* 0x3000002affd57230 */ /* 0x000fe40000004100 */
[--C-:B------:R-:W-:Y:S02]  /*19e0*/  HADD2.F32 R191, -RZ, R43.reuse.H0_H0 ;  /* 0x2000002bffbf7230 */ /* 0x100fe40000004100 */
[----:B------:R-:W-:-:S02]  /*19f0*/  HADD2.F32 R193, -RZ, R43.H1_H1 ;  /* 0x3000002bffc17230 */ /* 0x000fc40000004100 */
[--C-:B---3--:R-:W-:Y:S02]  /*1a00*/  HADD2.F32 R181, -RZ, R44.reuse.H0_H0 ;  /* 0x2000002cffb57230 */ /* 0x108fe40000004100 */
[----:B------:R-:W-:Y:S02]  /*1a10*/  HADD2.F32 R211, -RZ, R44.H1_H1 ;  /* 0x3000002cffd37230 */ /* 0x000fe40000004100 */
[--C-:B------:R-:W-:Y:S02]  /*1a20*/  HADD2.F32 R179, -RZ, R45.reuse.H0_H0 ;  /* 0x2000002dffb37230 */ /* 0x100fe40000004100 */
[----:B------:R-:W-:Y:S02]  /*1a30*/  HADD2.F32 R177, -RZ, R45.H1_H1 ;  /* 0x3000002dffb17230 */ /* 0x000fe40000004100 */
[--C-:B------:R-:W-:Y:S02]  /*1a40*/  HADD2.F32 R175, -RZ, R46.reuse.H0_H0 ;  /* 0x2000002effaf7230 */ /* 0x100fe40000004100 */
[----:B------:R-:W-:-:S02]  /*1a50*/  HADD2.F32 R173, -RZ, R46.H1_H1 ;  /* 0x3000002effad7230 */ /* 0x000fc40000004100 */
[--C-:B------:R-:W-:Y:S02]  /*1a60*/  HADD2.F32 R171, -RZ, R47.reuse.H0_H0 ;  /* 0x2000002fffab7230 */ /* 0x100fe40000004100 */
[----:B------:R-:W-:Y:S02]  /*1a70*/  HADD2.F32 R169, -RZ, R47.H1_H1 ;  /* 0x3000002fffa97230 */ /* 0x000fe40000004100 */
[--C-:B----4-:R-:W-:Y:S02]  /*1a80*/  HADD2.F32 R155, -RZ, R48.reuse.H0_H0 ;  /* 0x20000030ff9b7230 */ /* 0x110fe40000004100 */
        /* <DEDUP_REMOVED lines=187> */
[----:B------:R-:W-:-:S07]  /*2640*/  FFMA.FTZ R198, R156, R63, R223 ;  /* 0x0000003f9cc67223 */ /* 0x000fce00000100df */
.L_x_1978:
        /* <DEDUP_REMOVED lines=68> */
.L_x_2006:
        /* <DEDUP_REMOVED lines=13> */
[----:B------:R-:W-:Y:S01]  /*2b60*/  LOP3.LUT P2, RZ, R66, 0xff, RZ, 0xc0, !PT ;  /* 0x000000ff42ff7812 */ /* 0x000fe2000784c0ff */
[C-C-:B------:R-:W-:Y:S01]  /*2b70*/  FFMA.FTZ R54, R167.reuse, R187, R158.reuse ;  /* 0x000000bba7367223 */ /* 0x140fe2000001009e */
[----:B------:R-:W-:Y:S01]  /*2b80*/  UMOV UR4, UR5 ;  /* 0x0000000500047c82 */ /* 0x000fe20008000000 */
[----:B------:R-:W-:Y:S01]  /*2b90*/  FADD.FTZ R55, -R0, R55 ;  /* 0x0000003700377221 */ /* 0x000fe20000010100 */
[----:B------:R-:W-:Y:S02]  /*2ba0*/  HFMA2 R163, -RZ, RZ, 0, 0 ;  /* 0x00000000ffa37431 */ /* 0x000fe400000001ff */
[----:B------:R-:W-:Y:S01]  /*2bb0*/  FFMA.FTZ R178, R167, R165, R158 ;  /* 0x000000a5a7b27223 */ /* 0x000fe2000001009e */
[----:B------:R-:W-:Y:S01]  /*2bc0*/  LOP3.LUT P3, RZ, R66, 0xff00, RZ, 0xc0, !PT ;  /* 0x0000ff0042ff7812 */ /* 0x000fe2000786c0ff */
[----:B------:R-:W-:Y:S01]  /*2bd0*/  FMUL.FTZ R0, R148, R55 ;  /* 0x0000003794007220 */ /* 0x000fe20000410000 */
[----:B------:R-:W-:Y:S01]  /*2be0*/  FADD.FTZ R53, -R54, R53 ;  /* 0x0000003536357221 */ /* 0x000fe20000010100 */
[----:B------:R-:W-:Y:S01]  /*2bf0*/  LOP3.LUT P4, RZ, R66, 0xff0000, RZ, 0xc0, !PT ;  /* 0x00ff000042ff7812 */ /* 0x000fe2000788c0ff */
[----:B------:R-:W-:Y:S01]  /*2c00*/  FADD.FTZ R55, -R178, R51 ;  /* 0x00000033b2377221 */ /* 0x000fe20000010100 */
[----:B------:R-:W-:Y:S01]  /*2c10*/  FMUL.FTZ R0, R0, R149 ;  /* 0x0000009500007220 */ /* 0x000fe20000410000 */
[----:B------:R-:W-:-:S02]  /*2c20*/  HFMA2 R165, -RZ, RZ, 0, 0 ;  /* 0x00000000ffa57431 */ /* 0x000fc400000001ff */
[--C-:B-----5:R-:W-:Y:S02]  /*2c30*/  @P2 HADD2.F32 R52, -RZ, R40.reuse.H0_H0 ;  /* 0x20000028ff342230 */ /* 0x120fe40000004100 */
[----:B------:R-:W-:Y:S01]  /*2c40*/  FMUL.FTZ R178, R148, R55 ;  /* 0x0000003794b27220 */ /* 0x000fe20000410000 */
[----:B------:R-:W-:Y:S01]  /*2c50*/  FMUL.FTZ R187, R0, UR4 ;  /* 0x0000000400bb7c20 */ /* 0x000fe20008410000 */
[----:B------:R-:W-:Y:S01]  /*2c60*/  FFMA.FTZ R185, R167, R185, R158 ;  /* 0x000000b9a7b97223 */ /* 0x000fe2000001009e */
[----:B------:R-:W-:Y:S01]  /*2c70*/  MOV R182, RZ ;  /* 0x000000ff00b67202 */ /* 0x000fe20000000f00 */
[----:B------:R-:W-:Y:S01]  /*2c80*/  FMUL.FTZ R178, R178, R149 ;  /* 0x00000095b2b27220 */ /* 0x000fe20000410000 */
[----:B------:R-:W-:Y:S01]  /*2c90*/  @P2 FMUL.FTZ R163, R187, R52 ;  /* 0x00000034bba32220 */ /* 0x000fe20000410000 */
[----:B------:R-:W-:Y:S01]  /*2ca0*/  FMUL.FTZ R52, R148, R53 ;  /* 0x0000003594347220 */ /* 0x000fe20000410000 */
[----:B------:R-:W-:Y:S02]  /*2cb0*/  @P3 HADD2.F32 R53, -RZ, R40.H1_H1 ;  /* 0x30000028ff353230 */ /* 0x000fe40000004100 */
[----:B------:R-:W-:Y:S01]  /*2cc0*/  FMUL.FTZ R195, R178, UR4 ;  /* 0x00000004b2c37c20 */ /* 0x000fe20008410000 */
[----:B------:R-:W-:-:S02]  /*2cd0*/  @P4 HADD2.F32 R180, -RZ, R41.H0_H0 ;  /* 0x20000029ffb44230 */ /* 0x000fc40000004100 */
[----:B------:R-:W-:Y:S01]  /*2ce0*/  FMUL.FTZ R52, R52, R149 ;  /* 0x0000009534347220 */ /* 0x000fe20000410000 */
[----:B------:R-:W-:Y:S02]  /*2cf0*/  @P2 HADD2.F32 R40, -RZ, R4.H0_H0 ;  /* 0x20000004ff282230 */ /* 0x000fe40000004100 */
[----:B------:R-:W-:Y:S01]  /*2d00*/  FADD.FTZ R185, -R185, R50 ;  /* 0x00000032b9b97221 */ /* 0x000fe20000010100 */
[----:B------:R-:W-:Y:S01]  /*2d10*/  MOV R51, RZ ;  /* 0x000000ff00337202 */ /* 0x000fe20000000f00 */
[----:B------:R-:W-:Y:S01]  /*2d20*/  FMUL.FTZ R184, R52, UR4 ;  /* 0x0000000434b87c20 */ /* 0x000fe20008410000 */
[----:B------:R-:W-:Y:S02]  /*2d30*/  @P4 HADD2.F32 R52, -RZ, R5.H0_H0 ;  /* 0x20000005ff344230 */ /* 0x000fe40000004100 */
[----:B------:R-:W-:Y:S01]  /*2d40*/  @P4 FMUL.FTZ R165, R195, R180 ;  /* 0x000000b4c3a54220 */ /* 0x000fe20000410000 */
[----:B------:R-:W-:Y:S01]  /*2d50*/  @P2 FMUL.FTZ R51, R187, R40 ;  /* 0x00000028bb332220 */ /* 0x000fe20000410000 */
[----:B------:R-:W-:Y:S01]  /*2d60*/  LOP3.LUT P6, RZ, R66, 0xff000000, RZ, 0xc0, !PT ;  /* 0xff00000042ff7812 */ /* 0x000fe200078cc0ff */
[----:B------:R-:W-:-:S02]  /*2d70*/  HFMA2 R0, -RZ, RZ, 0, 0 ;  /* 0x00000000ff007431 */ /* 0x000fc400000001ff */
[----:B------:R-:W-:Y:S01]  /*2d80*/  @P4 FMUL.FTZ R182, R195, R52 ;  /* 0x00000034c3b64220 */ /* 0x000fe20000410000 */
[C---:B------:R-:W-:Y:S01]  /*2d90*/  LOP3.LUT P5, RZ, R67.reuse, 0xff, RZ, 0xc0, !PT ;  /* 0x000000ff43ff7812 */ /* 0x040fe200078ac0ff */
[----:B------:R-:W-:Y:S01]  /*2da0*/  FMUL.FTZ R40, R148, R185 ;  /* 0x000000b994287220 */ /* 0x000fe20000410000 */
[----:B------:R-:W-:Y:S01]  /*2db0*/  LOP3.LUT P4, RZ, R67, 0xff00, RZ, 0xc0, !PT ;  /* 0x0000ff0043ff7812 */ /* 0x000fe2000788c0ff */
[----:B------:R-:W-:Y:S02]  /*2dc0*/  @P3 HADD2.F32 R55, -RZ, R4.H1_H1 ;  /* 0x30000004ff373230 */ /* 0x000fe40000004100 */
[C-C-:B------:R-:W-:Y:S01]  /*2dd0*/  FFMA.FTZ R176, R167.reuse, R176, R158.reuse ;  /* 0x000000b0a7b07223 */ /* 0x140fe2000001009e */
[----:B------:R-:W-:Y:S01]  /*2de0*/  ISETP.GE.U32.AND P2, PT, R66, RZ, PT ;  /* 0x000000ff4200720c */ /* 0x000fe20003f46070 */
[----:B------:R-:W-:Y:S01]  /*2df0*/  FMUL.FTZ R40, R40, R149 ;  /* 0x0000009528287220 */ /* 0x000fe20000410000 */
[----:B------:R-:W-:Y:S01]  /*2e00*/  MOV R54, RZ ;  /* 0x000000ff00367202 */ /* 0x000fe20000000f00 */
[----:B------:R-:W-:Y:S01]  /*2e10*/  FADD.FTZ R47, -R176, R47 ;  /* 0x0000002fb02f7221 */ /* 0x000fe20000010100 */
[--C-:B------:R-:W-:Y:S01]  /*2e20*/  FFMA.FTZ R189, R167, R189, R158.reuse ;  /* 0x000000bda7bd7223 */ /* 0x100fe2000001009e */
[C---:B------:R-:W-:Y:S01]  /*2e30*/  @P3 FMUL.FTZ R0, R184.reuse, R53 ;  /* 0x00000035b8003220 */ /* 0x040fe20000410000 */
[----:B------:R-:W-:Y:S01]  /*2e40*/  @P3 FMUL.FTZ R54, R184, R55 ;  /* 0x00000037b8363220 */ /* 0x000fe20000410000 */
[----:B------:R-:W-:Y:S01]  /*2e50*/  LOP3.LUT P3, RZ, R67, 0xff0000, RZ, 0xc0, !PT ;  /* 0x00ff000043ff7812 */ /* 0x000fe2000786c0ff */
[--C-:B------:R-:W-:Y:S01]  /*2e60*/  FFMA.FTZ R50, R167, R191, R158.reuse ;  /* 0x000000bfa7327223 */ /* 0x100fe2000001009e */
[----:B------:R-:W-:Y:S01]  /*2e70*/  ISETP.GE.U32.AND.EX P2, PT, R67, 0x1000000, PT, P2 ;  /* 0x010000004300780c */ /* 0x000fe20003f46120 */
[----:B------:R-:W-:Y:S01]  /*2e80*/  FFMA.FTZ R193, R167, R193, R158 ;  /* 0x000000c1a7c17223 */ /* 0x000fe2000001009e */
[----:B------:R-:W-:Y:S01]  /*2e90*/  FMUL.FTZ R67, R40, UR4 ;  /* 0x0000000428437c20 */ /* 0x000fe20008410000 */
[----:B------:R-:W-:Y:S01]  /*2ea0*/  FADD.FTZ R189, -R189, R46 ;  /* 0x0000002ebdbd7221 */ /* 0x000fe20000010100 */
[----:B------:R-:W-:Y:S01]  /*2eb0*/  FMUL.FTZ R40, R148, R47 ;  /* 0x0000002f94287220 */ /* 0x000fe20000410000 */
[----:B------:R-:W-:Y:S01]  /*2ec0*/  FADD.FTZ R53, -R50, R45 ;  /* 0x0000002d32357221 */ /* 0x000fe20000010100 */
[----:B------:R-:W-:Y:S01]  /*2ed0*/  FADD.FTZ R193, -R193, R44 ;  /* 0x0000002cc1c17221 */ /* 0x000fe20000010100 */
[----:B------:R-:W-:-:S02]  /*2ee0*/  HFMA2 R66, -RZ, RZ, 0, 0 ;  /* 0x00000000ff427431 */ /* 0x000fc400000001ff */
[----:B------:R-:W-:Y:S02]  /*2ef0*/  @P6 HADD2.F32 R41, -RZ, R41.H1_H1 ;  /* 0x30000029ff296230 */ /* 0x000fe40000004100 */
[----:B------:R-:W-:Y:S01]  /*2f00*/  FMUL.FTZ R46, R148, R189 ;  /* 0x000000bd942e7220 */ /* 0x000fe20000410000 */
[--C-:B------:R-:W-:Y:S02]  /*2f10*/  @P5 HADD2.F32 R44, -RZ, R42.reuse.H0_H0 ;  /* 0x2000002aff2c5230 */ /* 0x100fe40000004100 */
[----:B------:R-:W-:Y:S02]  /*2f20*/  HFMA2 R185, -RZ, RZ, 0, 0 ;  /* 0x00000000ffb97431 */ /* 0x000fe400000001ff */
[----:B------:R-:W-:Y:S02]  /*2f30*/  @P4 HADD2.F32 R50, -RZ, R42.H1_H1 ;  /* 0x3000002aff324230 */ /* 0x000fe40000004100 */
[----:B------:R-:W-:Y:S01]  /*2f40*/  FMUL.FTZ R42, R40, R149 ;  /* 0x00000095282a7220 */ /* 0x000fe20000410000 */
[----:B------:R-:W-:-:S02]  /*2f50*/  @P6 HADD2.F32 R40, -RZ, R5.H1_H1 ;  /* 0x30000005ff286230 */ /* 0x000fc40000004100 */
[C---:B------:R-:W-:Y:S01]  /*2f60*/  @P6 FMUL.FTZ R66, R67.reuse, R41 ;  /* 0x0000002943426220 */ /* 0x040fe20000410000 */
[----:B------:R-:W-:Y:S01]  /*2f70*/  FMUL.FTZ R46, R46, R149 ;  /* 0x000000952e2e7220 */ /* 0x000fe20000410000 */
[----:B------:R-:W-:Y:S01]  /*2f80*/  MOV R41, RZ ;  /* 0x000000ff00297202 */ /* 0x000fe20000000f00 */
[----:B------:R-:W-:Y:S01]  /*2f90*/  FMUL.FTZ R42, R42, UR4 ;  /* 0x000000042a2a7c20 */ /* 0x000fe20008410000 */
[----:B------:R-:W-:Y:S01]  /*2fa0*/  @P6 FMUL.FTZ R41, R67, R40 ;  /* 0x0000002843296220 */ /* 0x000fe20000410000 */
[----:B------:R-:W-:Y:S01]  /*2fb0*/  FMUL.FTZ R40, R148, R53 ;  /* 0x0000003594287220 */ /* 0x000fe20000410000 */
[----:B------:R-:W-:Y:S01]  /*2fc0*/  FMUL.FTZ R187, R46, UR4 ;  /* 0x000000042ebb7c20 */ /* 0x000fe20008410000 */
[----:B------:R-:W-:Y:S01]  /*2fd0*/  FMUL.FTZ R46, R148, R193 ;  /* 0x000000c1942e7220 */ /* 0x000fe20000410000 */
[----:B------:R-:W-:Y:S01]  /*2fe0*/  @P5 FMUL.FTZ R185, R42, R44 ;  /* 0x0000002c2ab95220 */ /* 0x000fe20000410000 */
[----:B------:R-:W-:Y:S01]  /*2ff0*/  FMUL.FTZ R44, R40, R149 ;  /* 0x00000095282c7220 */ /* 0x000fe20000410000 */
[----:B------:R-:W-:-:S02]  /*3000*/  @P5 HADD2.F32 R45, -RZ, R6.H0_H0 ;  /* 0x20000006ff2d5230 */ /* 0x000fc40000004100 */
[----:B------:R-:W-:Y:S02]  /*3010*/  HFMA2 R178, -RZ, RZ, 0, 0 ;  /* 0x00000000ffb27431 */ /* 0x000fe400000001ff */
[----:B------:R-:W-:Y:S01]  /*3020*/  FMUL.FTZ R47, R46, R149 ;  /* 0x000000952e2f7220 */ /* 0x000fe20000410000 */
[----:B------:R-:W-:Y:S02]  /*3030*/  @P4 HADD2.F32 R40, -RZ, R6.H1_H1 ;  /* 0x30000006ff284230 */ /* 0x000fe40000004100 */
[----:B------:R-:W-:Y:S01]  /*3040*/  FMUL.FTZ R53, R44, UR4 ;  /* 0x000000042c357c20 */ /* 0x000fe20008410000 */
[--C-:B------:R-:W-:Y:S02]  /*3050*/  @P3 HADD2.F32 R52, -RZ, R43.reuse.H0_H0 ;  /* 0x2000002bff343230 */ /* 0x100fe40000004100 */
[----:B------:R-:W-:Y:S01]  /*3060*/  FMUL.FTZ R47, R47, UR4 ;  /* 0x000000042f2f7c20 */ /* 0x000fe20008410000 */
[----:B------:R-:W-:Y:S01]  /*3070*/  @P2 HADD2.F32 R55, -RZ, R43.H1_H1 ;  /* 0x3000002bff372230 */ /* 0x000fe20000004100 */
[----:B------:R-:W-:Y:S01]  /*3080*/  MOV R43, RZ ;  /* 0x000000ff002b7202 */ /* 0x000fe20000000f00 */
[----:B------:R-:W-:-:S02]  /*3090*/  @P3 HADD2.F32 R46, -RZ, R7.H0_H0 ;  /* 0x20000007ff2e3230 */ /* 0x000fc40000004100 */
[----:B------:R-:W-:Y:S01]  /*30a0*/  @P5 FMUL.FTZ R43, R42, R45 ;  /* 0x0000002d2a2b5220 */ /* 0x000fe20000410000 */
[----:B------:R-:W-:Y:S02]  /*30b0*/  @P2 HADD2.F32 R44, -RZ, R7.H1_H1 ;  /* 0x30000007ff2c2230 */ /* 0x000fe40000004100 */
[C---:B------:R-:W-:Y:S01]  /*30c0*/  @P4 FMUL.FTZ R178, R187.reuse, R50 ;  /* 0x00000032bbb24220 */ /* 0x040fe20000410000 */
[----:B------:R-:W-:Y:S01]  /*30d0*/  MOV R42, RZ ;  /* 0x000000ff002a7202 */ /* 0x000fe20000000f00 */
[----:B------:R-:W-:Y:S01]  /*30e0*/  HFMA2 R67, -RZ, RZ, 0, 0 ;  /* 0x00000000ff437431 */ /* 0x000fe200000001ff */
[----:B------:R-:W-:Y:S01]  /*30f0*/  MOV R45, RZ ;  /* 0x000000ff002d7202 */ /* 0x000fe20000000f00 */
[----:B------:R-:W-:Y:S01]  /*3100*/  HFMA2 R176, -RZ, RZ, 0, 0 ;  /* 0x00000000ffb07431 */ /* 0x000fe200000001ff */
[----:B------:R-:W-:Y:S01]  /*3110*/  MOV R50, RZ ;  /* 0x000000ff00327202 */ /* 0x000fe20000000f00 */
[----:B------:R-:W-:Y:S01]  /*3120*/  @P4 FMUL.FTZ R42, R187, R40 ;  /* 0x00000028bb2a4220 */ /* 0x000fe20000410000 */
[----:B------:R-:W-:Y:S01]  /*3130*/  @P3 FMUL.FTZ R45, R53, R46 ;  /* 0x0000002e352d3220 */ /* 0x000fe20000410000 */
[----:B------:R-:W-:Y:S01]  /*3140*/  @P2 FMUL.FTZ R50, R47, R44 ;  /* 0x0000002c2f322220 */ /* 0x000fe20000410000 */
[----:B------:R-:W-:Y:S01]  /*3150*/  @P3 FMUL.FTZ R67, R53, R52 ;  /* 0x0000003435433220 */ /* 0x000fe20000410000 */
[----:B------:R-:W-:Y:S01]  /*3160*/  @P2 FMUL.FTZ R176, R47, R55 ;  /* 0x000000372fb02220 */ /* 0x000fe20000410000 */
[----:B------:R-:W-:-:S02]  /*3170*/  F2FP.F16.F32.PACK_AB R42, R42, R43 ;  /* 0x0000002b2a2a723e */ /* 0x000fc400000000ff */
[----:B------:R-:W-:Y:S02]  /*3180*/  F2FP.F16.F32.PACK_AB R41, R41, R182 ;  /* 0x000000b62929723e */ /* 0x000fe400000000ff */
[----:B------:R-:W-:Y:S02]  /*3190*/  F2FP.F16.F32.PACK_AB R40, R54, R51 ;  /* 0x000000333628723e */ /* 0x000fe400000000ff */
[----:B------:R-:W-:Y:S01]  /*31a0*/  F2FP.F16.F32.PACK_AB R43, R50, R45 ;  /* 0x0000002d322b723e */ /* 0x000fe200000000ff */
[----:B------:R-:W-:Y:S06]  /*31b0*/  BRA `(.L_x_1982) ;  /* 0x0000000400a07947 */ /* 0x000fec0003800000 */
.L_x_1981:
[C-C-:B------:R-:W-:Y:S01]  /*31c0*/  FFMA.FTZ R0, R167.reuse, R0, R158.reuse ;  /* 0x00000000a7007223 */ /* 0x140fe2000001009e */
[----:B------:R-:W-:Y:S01]  /*31d0*/  LOP3.LUT P2, RZ, R66, 0xff, RZ, 0xc0, !PT ;  /* 0x000000ff42ff7812 */ /* 0x000fe2000784c0ff */
[C-C-:B------:R-:W-:Y:S01]  /*31e0*/  FFMA.FTZ R52, R167.reuse, R165, R158.reuse ;  /* 0x000000a5a7347223 */ /* 0x140fe2000001009e */
[----:B------:R-:W-:Y:S01]  /*31f0*/  FFMA.FTZ R36, R167, R187, R158 ;  /* 0x000000bba7247223 */ /* 0x000fe2000001009e */
[----:B------:R-:W-:Y:S01]  /*3200*/  FADD.FTZ R55, -R0, R55 ;  /* 0x0000003700377221 */ /* 0x000fe20000010100 */
[----:B------:R-:W-:Y:S01]  /*3210*/  LOP3.LUT P3, RZ, R66, 0xff00, RZ, 0xc0, !PT ;  /* 0x0000ff0042ff7812 */ /* 0x000fe2000786c0ff */
[----:B------:R-:W-:Y:S01]  /*3220*/  FADD.FTZ R195, -R52, R51 ;  /* 0x0000003334c37221 */ /* 0x000fe20000010100 */
[----:B------:R-:W-:Y:S01]  /*3230*/  LOP3.LUT P4, RZ, R66, 0xff0000, RZ, 0xc0, !PT ;  /* 0x00ff000042ff7812 */ /* 0x000fe2000788c0ff */
[----:B------:R-:W-:Y:S01]  /*3240*/  FMUL.FTZ R54, R148, R55 ;  /* 0x0000003794367220 */ /* 0x000fe20000410000 */
[----:B------:R-:W-:Y:S01]  /*3250*/  UMOV UR4, UR5 ;  /* 0x0000000500047c82 */ /* 0x000fe20008000000 */
[----:B------:R-:W-:-:S02]  /*3260*/  HFMA2 R163, -RZ, RZ, 0, 0 ;  /* 0x00000000ffa37431 */ /* 0x000fc400000001ff */
[----:B------:R-:W-:Y:S01]  /*3270*/  FADD.FTZ R39, -R36, R53 ;  /* 0x0000003524277221 */ /* 0x000fe20000010100 */
[----:B------:R-:W-:Y:S01]  /*3280*/  FMUL.FTZ R0, R54, R149 ;  /* 0x0000009536007220 */ /* 0x000fe20000410000 */
[C---:B------:R-:W-:Y:S01]  /*3290*/  FMUL.FTZ R180, R148.reuse, R195 ;  /* 0x000000c394b47220 */ /* 0x040fe20000410000 */
[----:B-----5:R-:W-:Y:S02]  /*32a0*/  @P2 HADD2.F32 R37, -RZ, R40.H0_H0 ;  /* 0x20000028ff252230 */ /* 0x020fe40000004100 */
[----:B------:R-:W-:Y:S01]  /*32b0*/  FMUL.FTZ R55, R148, R39 ;  /* 0x0000002794377220 */ /* 0x000fe20000410000 */
[----:B------:R-:W-:Y:S01]  /*32c0*/  FMUL.FTZ R38, R0, UR4 ;  /* 0x0000000400267c20 */ /* 0x000fe20008410000 */
[----:B------:R-:W-:Y:S02]  /*32d0*/  @P2 HADD2.F32 R39, -RZ, R4.H0_H0 ;  /* 0x20000004ff272230 */ /* 0x000fe40000004100 */
[----:B------:R-:W-:Y:S02]  /*32e0*/  HFMA2 R0, -RZ, RZ, 0, 0 ;  /* 0x00000000ff007431 */ /* 0x000fe400000001ff */
[----:B------:R-:W-:Y:S01]  /*32f0*/  FMUL.FTZ R36, R55, R149 ;  /* 0x0000009537247220 */ /* 0x000fe20000410000 */
[----:B------:R-:W-:Y:S01]  /*3300*/  @P2 FMUL.FTZ R163, R38, R37 ;  /* 0x0000002526a32220 */ /* 0x000fe20000410000 */
[----:B------:R-:W-:Y:S01]  /*3310*/  FMUL.FTZ R37, R180, R149 ;  /* 0x00000095b4257220 */ /* 0x000fe20000410000 */
[----:B------:R-:W-:-:S02]  /*3320*/  @P3 HADD2.F32 R187, -RZ, R40.H1_H1 ;  /* 0x30000028ffbb3230 */ /* 0x000fc40000004100 */
[----:B------:R-:W-:Y:S01]  /*3330*/  FFMA.FTZ R185, R167, R185, R158 ;  /* 0x000000b9a7b97223 */ /* 0x000fe2000001009e */
[----:B------:R-:W-:Y:S01]  /*3340*/  @P4 HADD2.F32 R40, -RZ, R41.H0_H0 ;  /* 0x20000029ff284230 */ /* 0x000fe20000004100 */
[----:B------:R-:W-:Y:S01]  /*3350*/  MOV R51, RZ ;  /* 0x000000ff00337202 */ /* 0x000fe20000000f00 */
[----:B------:R-:W-:Y:S02]  /*3360*/  @P4 HADD2.F32 R178, -RZ, R5.H0_H0 ;  /* 0x20000005ffb24230 */ /* 0x000fe40000004100 */
[----:B------:R-:W-:Y:S01]  /*3370*/  FMUL.FTZ R37, R37, UR4 ;  /* 0x0000000425257c20 */ /* 0x000fe20008410000 */
[----:B------:R-:W-:Y:S02]  /*3380*/  @P3 HADD2.F32 R195, -RZ, R4.H1_H1 ;  /* 0x30000004ffc33230 */ /* 0x000fe40000004100 */
[----:B------:R-:W-:Y:S01]  /*3390*/  FMUL.FTZ R36, R36, UR4 ;  /* 0x0000000424247c20 */ /* 0x000fe20008410000 */
[----:B------:R-:W-:Y:S01]  /*33a0*/  @P2 FMUL.FTZ R51, R38, R39 ;  /* 0x0000002726332220 */ /* 0x000fe20000410000 */
[----:B------:R-:W-:-:S02]  /*33b0*/  LOP3.LUT P6, RZ, R66, 0xff000000, RZ, 0xc0, !PT ;  /* 0xff00000042ff7812 */ /* 0x000fc400078cc0ff */
[----:B------:R-:W-:Y:S01]  /*33c0*/  CS2R R52, SRZ ;  /* 0x0000000000347805 */ /* 0x000fe2000001ff00 */
[----:B------:R-:W-:Y:S01]  /*33d0*/  FFMA.FTZ R176, R167, R176, R158 ;  /* 0x000000b0a7b07223 */ /* 0x000fe2000001009e */
[----:B------:R-:W-:Y:S01]  /*33e0*/  ISETP.GE.U32.AND P2, PT, R66, RZ, PT ;  /* 0x000000ff4200720c */ /* 0x000fe20003f46070 */
[----:B------:R-:W-:Y:S01]  /*33f0*/  FADD.FTZ R185, -R185, R50 ;  /* 0x00000032b9b97221 */ /* 0x000fe20000010100 */
[----:B------:R-:W-:Y:S01]  /*3400*/  MOV R165, RZ ;  /* 0x000000ff00a57202 */ /* 0x000fe20000000f00 */
[C---:B------:R-:W-:Y:S01]  /*3410*/  @P4 FMUL.FTZ R165, R37.reuse, R40 ;  /* 0x0000002825a54220 */ /* 0x040fe20000410000 */
[----:B------:R-:W-:Y:S01]  /*3420*/  @P4 FMUL.FTZ R53, R37, R178 ;  /* 0x000000b225354220 */ /* 0x000fe20000410000 */
[C---:B------:R-:W-:Y:S01]  /*3430*/  @P3 FMUL.FTZ R0, R36.reuse, R187 ;  /* 0x000000bb24003220 */ /* 0x040fe20000410000 */
[----:B------:R-:W-:Y:S01]  /*3440*/  @P3 FMUL.FTZ R52, R36, R195 ;  /* 0x000000c324343220 */ /* 0x000fe20000410000 */
[C---:B------:R-:W-:Y:S01]  /*3450*/  LOP3.LUT P5, RZ, R67.reuse, 0xff, RZ, 0xc0, !PT ;  /* 0x000000ff43ff7812 */ /* 0x040fe200078ac0ff */
[----:B------:R-:W-:Y:S01]  /*3460*/  FADD.FTZ R37, -R176, R47 ;  /* 0x0000002fb0257221 */ /* 0x000fe20000010100 */
[----:B------:R-:W-:Y:S01]  /*3470*/  LOP3.LUT P4, RZ, R67, 0xff00, RZ, 0xc0, !PT ;  /* 0x0000ff0043ff7812 */ /* 0x000fe2000788c0ff */
[--C-:B------:R-:W-:Y:S01]  /*3480*/  FFMA.FTZ R36, R167, R191, R158.reuse ;  /* 0x000000bfa7247223 */ /* 0x100fe2000001009e */
[C---:B------:R-:W-:Y:S01]  /*3490*/  LOP3.LUT P3, RZ, R67.reuse, 0xff0000, RZ, 0xc0, !PT ;  /* 0x00ff000043ff7812 */ /* 0x040fe2000786c0ff */
[----:B------:R-:W-:Y:S01]  /*34a0*/  FMUL.FTZ R47, R148, R185 ;  /* 0x000000b9942f7220 */ /* 0x000fe20000410000 */
[----:B------:R-:W-:Y:S01]  /*34b0*/  ISETP.GE.U32.AND.EX P2, PT, R67, 0x1000000, PT, P2 ;  /* 0x010000004300780c */ /* 0x000fe20003f46120 */
[--C-:B------:R-:W-:Y:S01]  /*34c0*/  FFMA.FTZ R189, R167, R189, R158.reuse ;  /* 0x000000bda7bd7223 */ /* 0x100fe2000001009e */
[----:B------:R-:W-:Y:S01]  /*34d0*/  FADD.FTZ R187, -R36, R45 ;  /* 0x0000002d24bb7221 */ /* 0x000fe20000010100 */
[----:B------:R-:W-:Y:S01]  /*34e0*/  FMUL.FTZ R36, R47, R149 ;  /* 0x000000952f247220 */ /* 0x000fe20000410000 */
[----:B------:R-:W-:Y:S01]  /*34f0*/  FFMA.FTZ R193, R167, R193, R158 ;  /* 0x000000c1a7c17223 */ /* 0x000fe2000001009e */
[----:B------:R-:W-:Y:S01]  /*3500*/  FADD.FTZ R189, -R189, R46 ;  /* 0x0000002ebdbd7221 */ /* 0x000fe20000010100 */
[----:B------:R-:W-:Y:S01]  /*3510*/  FMUL.FTZ R46, R148, R37 ;  /* 0x00000025942e7220 */ /* 0x000fe20000410000 */
[----:B------:R-:W-:-:S02]  /*3520*/  @P6 HADD2.F32 R41, -RZ, R41.H1_H1 ;  /* 0x30000029ff296230 */ /* 0x000fc40000004100 */
[----:B------:R-:W-:Y:S01]  /*3530*/  FMUL.FTZ R38, R36, UR4 ;  /* 0x0000000424267c20 */ /* 0x000fe20008410000 */
[----:B------:R-:W-:Y:S01]  /*3540*/  FADD.FTZ R193, -R193, R44 ;  /* 0x0000002cc1c17221 */ /* 0x000fe20000010100 */
[----:B------:R-:W-:Y:S01]  /*3550*/  CS2R R66, SRZ ;  /* 0x0000000000427805 */ /* 0x000fe2000001ff00 */
[----:B------:R-:W-:Y:S01]  /*3560*/  FMUL.FTZ R189, R148, R189 ;  /* 0x000000bd94bd7220 */ /* 0x000fe20000410000 */
[----:B------:R-:W-:Y:S01]  /*3570*/  FMUL.FTZ R36, R46, R149 ;  /* 0x000000952e247220 */ /* 0x000fe20000410000 */
[--C-:B------:R-:W-:Y:S02]  /*3580*/  @P5 HADD2.F32 R45, -RZ, R42.reuse.H0_H0 ;  /* 0x2000002aff2d5230 */ /* 0x100fe40000004100 */
[----:B------:R-:W-:Y:S01]  /*3590*/  @P6 FMUL.FTZ R66, R38, R41 ;  /* 0x0000002926426220 */ /* 0x000fe20000410000 */
[----:B------:R-:W-:Y:S02]  /*35a0*/  @P4 HADD2.F32 R44, -RZ, R42.H1_H1 ;  /* 0x3000002aff2c4230 */ /* 0x000fe40000004100 */
[----:B------:R-:W-:-:S02]  /*35b0*/  HFMA2 R40, -RZ, RZ, 0, 0 ;  /* 0x00000000ff287431 */ /* 0x000fc400000001ff */
[--C-:B------:R-:W-:Y:S02]  /*35c0*/  @P3 HADD2.F32 R191, -RZ, R43.reuse.H0_H0 ;  /* 0x2000002bffbf3230 */ /* 0x100fe40000004100 */
[----:B------:R-:W-:Y:S02]  /*35d0*/  HFMA2 R42, -RZ, RZ, 0, 0 ;  /* 0x00000000ff2a7431 */ /* 0x000fe400000001ff */
[----:B------:R-:W-:Y:S02]  /*35e0*/  @P2 HADD2.F32 R182, -RZ, R43.H1_H1 ;  /* 0x3000002bffb62230 */ /* 0x000fe40000004100 */
[----:B------:R-:W-:Y:S01]  /*35f0*/  FMUL.FTZ R37, R189, R149 ;  /* 0x00000095bd257220 */ /* 0x000fe20000410000 */
[----:B------:R-:W-:Y:S02]  /*3600*/  @P6 HADD2.F32 R41, -RZ, R5.H1_H1 ;  /* 0x30000005ff296230 */ /* 0x000fe40000004100 */
[----:B------:R-:W-:Y:S01]  /*3610*/  FMUL.FTZ R36, R36, UR4 ;  /* 0x0000000424247c20 */ /* 0x000fe20008410000 */
[----:B------:R-:W-:-:S02]  /*3620*/  @P5 HADD2.F32 R43, -RZ, R6.H0_H0 ;  /* 0x20000006ff2b5230 */ /* 0x000fc40000004100 */
[C---:B------:R-:W-:Y:S01]  /*3630*/  FMUL.FTZ R50, R148.reuse, R187 ;  /* 0x000000bb94327220 */ /* 0x040fe20000410000 */
[----:B------:R-:W-:Y:S01]  /*3640*/  FMUL.FTZ R193, R148, R193 ;  /* 0x000000c194c17220 */ /* 0x000fe20000410000 */
[----:B------:R-:W-:Y:S01]  /*3650*/  MOV R185, RZ ;  /* 0x000000ff00b97202 */ /* 0x000fe20000000f00 */
[----:B------:R-:W-:Y:S01]  /*3660*/  FMUL.FTZ R39, R37, UR4 ;  /* 0x0000000425277c20 */ /* 0x000fe20008410000 */
[----:B------:R-:W-:Y:S01]  /*3670*/  @P6 FMUL.FTZ R40, R38, R41 ;  /* 0x0000002926286220 */ /* 0x000fe20000410000 */
[C---:B------:R-:W-:Y:S01]  /*3680*/  @P5 FMUL.FTZ R185, R36.reuse, R45 ;  /* 0x0000002d24b95220 */ /* 0x040fe20000410000 */
[----:B------:R-:W-:Y:S01]  /*3690*/  @P5 FMUL.FTZ R42, R36, R43 ;  /* 0x0000002b242a5220 */ /* 0x000fe20000410000 */
[----:B------:R-:W-:Y:S02]  /*36a0*/  HFMA2 R41, -RZ, RZ, 0, 0 ;  /* 0x00000000ff297431 */ /* 0x000fe400000001ff */
[-C--:B------:R-:W-:Y:S01]  /*36b0*/  FMUL.FTZ R36, R50, R149.reuse ;  /* 0x0000009532247220 */ /* 0x080fe20000410000 */
[----:B------:R-:W-:Y:S01]  /*36c0*/  FMUL.FTZ R37, R193, R149 ;  /* 0x00000095c1257220 */ /* 0x000fe20000410000 */
[----:B------:R-:W-:Y:S01]  /*36d0*/  @P4 HADD2.F32 R38, -RZ, R6.H1_H1 ;  /* 0x30000006ff264230 */ /* 0x000fe20000004100 */
[----:B------:R-:W-:Y:S01]  /*36e0*/  MOV R178, RZ ;  /* 0x000000ff00b27202 */ /* 0x000fe20000000f00 */
[----:B------:R-:W-:-:S02]  /*36f0*/  @P3 HADD2.F32 R45, -RZ, R7.H0_H0 ;  /* 0x20000007ff2d3230 */ /* 0x000fc40000004100 */
[----:B------:R-:W-:Y:S01]  /*3700*/  FMUL.FTZ R36, R36, UR4 ;  /* 0x0000000424247c20 */ /* 0x000fe20008410000 */
[----:B------:R-:W-:Y:S02]  /*3710*/  @P2 HADD2.F32 R184, -RZ, R7.H1_H1 ;  /* 0x30000007ffb82230 */ /* 0x000fe40000004100 */
[----:B------:R-:W-:Y:S01]  /*3720*/  FMUL.FTZ R37, R37, UR4 ;  /* 0x0000000425257c20 */ /* 0x000fe20008410000 */
[C---:B------:R-:W-:Y:S01]  /*3730*/  @P4 FMUL.FTZ R178, R39.reuse, R44 ;  /* 0x0000002c27b24220 */ /* 0x040fe20000410000 */
[----:B------:R-:W-:Y:S02]  /*3740*/  HFMA2 R176, -RZ, RZ, 0, 0 ;  /* 0x00000000ffb07431 */ /* 0x000fe400000001ff */
[----:B------:R-:W-:Y:S01]  /*3750*/  @P4 FMUL.FTZ R41, R39, R38 ;  /* 0x0000002627294220 */ /* 0x000fe20000410000 */
[----:B------:R-:W-:Y:S01]  /*3760*/  MOV R43, RZ ;  /* 0x000000ff002b7202 */ /* 0x000fe20000000f00 */
[C---:B------:R-:W-:Y:S01]  /*3770*/  @P3 FMUL.FTZ R43, R36.reuse, R45 ;  /* 0x0000002d242b3220 */ /* 0x040fe20000410000 */
[----:B------:R-:W-:Y:S01]  /*3780*/  MOV R44, RZ ;  /* 0x000000ff002c7202 */ /* 0x000fe20000000f00 */
[----:B------:R-:W-:Y:S01]  /*3790*/  @P2 FMUL.FTZ R44, R37, R184 ;  /* 0x000000b8252c2220 */ /* 0x000fe20000410000 */
[----:B------:R-:W-:Y:S01]  /*37a0*/  F2FP.F16.F32.PACK_AB R42, R41, R42 ;  /* 0x0000002a292a723e */ /* 0x000fe200000000ff */
[----:B------:R-:W-:Y:S01]  /*37b0*/  @P3 FMUL.FTZ R67, R36, R191 ;  /* 0x000000bf24433220 */ /* 0x000fe20000410000 */
[----:B------:R-:W-:Y:S01]  /*37c0*/  @P2 FMUL.FTZ R176, R37, R182 ;  /* 0x000000b625b02220 */ /* 0x000fe20000410000 */
[----:B------:R-:W-:-:S02]  /*37d0*/  F2FP.F16.F32.PACK_AB R41, R40, R53 ;  /* 0x000000352829723e */ /* 0x000fc400000000ff */
[----:B------:R-:W-:Y:S02]  /*37e0*/  F2FP.F16.F32.PACK_AB R38, R189, R46 ;  /* 0x0000002ebd26723e */ /* 0x000fe400000000ff */
[----:B------:R-:W-:Y:S02]  /*37f0*/  F2FP.F16.F32.PACK_AB R37, R47, R180 ;  /* 0x000000b42f25723e */ /* 0x000fe400000000ff */
[----:B------:R-:W-:Y:S02]  /*3800*/  F2FP.F16.F32.PACK_AB R36, R55, R54 ;  /* 0x000000363724723e */ /* 0x000fe400000000ff */
[----:B------:R-:W-:Y:S02]  /*3810*/  F2FP.F16.F32.PACK_AB R39, R193, R50 ;  /* 0x00000032c127723e */ /* 0x000fe400000000ff */
[----:B------:R-:W-:Y:S02]  /*3820*/  F2FP.F16.F32.PACK_AB R40, R52, R51 ;  /* 0x000000333428723e */ /* 0x000fe400000000ff */
[----:B------:R-:W-:-:S07]  /*3830*/  F2FP.F16.F32.PACK_AB R43, R44, R43 ;  /* 0x0000002b2c2b723e */ /* 0x000fce00000000ff */
.L_x_1982:
        /* <DEDUP_REMOVED lines=15> */
[----:B------:R-:W-:Y:S01]  /*3930*/  LOP3.LUT R36, R64, 0xff00, RZ, 0xc0, !PT ;  /* 0x0000ff0040247812 */ /* 0x000fe200078ec0ff */
[----:B------:R-:W-:Y:S01]  /*3940*/  FFMA.FTZ R179, R167, R179, R158 ;  /* 0x000000b3a7b37223 */ /* 0x000fe2000001009e */
[----:B------:R-:W-:Y:S01]  /*3950*/  ISETP.NE.AND.EX P3, PT, RZ, RZ, PT, P3 ;  /* 0x000000ffff00720c */ /* 0x000fe20003f65330 */
[----:B------:R-:W-:Y:S01]  /*3960*/  FMUL.FTZ R54, R148, R183 ;  /* 0x000000b794367220 */ /* 0x000fe20000410000 */
[----:B------:R-:W-:Y:S01]  /*3970*/  ISETP.NE.U32.AND P5, PT, R38, RZ, PT ;  /* 0x000000ff2600720c */ /* 0x000fe20003fa5070 */
[----:B------:R-:W-:Y:S01]  /*3980*/  FADD.FTZ R181, -R181, R174 ;  /* 0x000000aeb5b57221 */ /* 0x000fe20000010100 */
[----:B------:R-:W-:Y:S01]  /*3990*/  ISETP.NE.U32.AND P4, PT, R36, RZ, PT ;  /* 0x000000ff2400720c */ /* 0x000fe20003f85070 */
[----:B------:R-:W-:Y:S01]  /*39a0*/  FMUL.FTZ R36, R54, R149 ;  /* 0x0000009536247220 */ /* 0x000fe20000410000 */
[----:B------:R-:W-:Y:S01]  /*39b0*/  ISETP.NE.AND.EX P5, PT, RZ, RZ, PT, P5 ;  /* 0x000000ffff00720c */ /* 0x000fe20003fa5350 */
[----:B------:R-:W-:-:S02]  /*39c0*/  HFMA2 R153, -RZ, RZ, 0, 0 ;  /* 0x00000000ff997431 */ /* 0x000fc400000001ff */
[----:B------:R-:W-:Y:S01]  /*39d0*/  FADD.FTZ R39, -R179, R172 ;  /* 0x000000acb3277221 */ /* 0x000fe20000010100 */
[----:B------:R-:W-:Y:S01]  /*39e0*/  FMUL.FTZ R42, R36, UR4 ;  /* 0x00000004242a7c20 */ /* 0x000fe20008410000 */
[C---:B------:R-:W-:Y:S01]  /*39f0*/  FMUL.FTZ R181, R148.reuse, R181 ;  /* 0x000000b594b57220 */ /* 0x040fe20000410000 */
[----:B------:R-:W-:Y:S01]  /*3a00*/  ISETP.NE.AND.EX P4, PT, RZ, RZ, PT, P4 ;  /* 0x000000ffff00720c */ /* 0x000fe20003f85340 */
[----:B------:R-:W-:Y:S01]  /*3a10*/  FMUL.FTZ R172, R148, R39 ;  /* 0x0000002794ac7220 */ /* 0x000fe20000410000 */
[----:B-----5:R-:W-:Y:S02]  /*3a20*/  @P3 HADD2.F32 R37, -RZ, R44.H0_H0 ;  /* 0x2000002cff253230 */ /* 0x020fe40000004100 */
[----:B------:R-:W-:Y:S01]  /*3a30*/  HFMA2 R179, -RZ, RZ, 0, 0 ;  /* 0x00000000ffb37431 */ /* 0x000fe200000001ff */
[----:B------:R-:W-:Y:S01]  /*3a40*/  MOV R52, RZ ;  /* 0x000000ff00347202 */ /* 0x000fe20000000f00 */
[----:B------:R-:W-:Y:S01]  /*3a50*/  FMUL.FTZ R39, R172, R149 ;  /* 0x00000095ac277220 */ /* 0x000fe20000410000 */
[----:B------:R-:W-:Y:S01]  /*3a60*/  FFMA.FTZ R173, R167, R173, R158 ;  /* 0x000000ada7ad7223 */ /* 0x000fe2000001009e */
[----:B------:R-:W-:Y:S01]  /*3a70*/  @P3 FMUL.FTZ R153, R42, R37 ;  /* 0x000000252a993220 */ /* 0x000fe20000410000 */
[----:B------:R-:W-:Y:S01]  /*3a80*/  FMUL.FTZ R37, R181, R149 ;  /* 0x00000095b5257220 */ /* 0x000fe20000410000 */
[----:B------:R-:W-:-:S02]  /*3a90*/  @P5 HADD2.F32 R41, -RZ, R45.H0_H0 ;  /* 0x2000002dff295230 */ /* 0x000fc40000004100 */
[----:B------:R-:W-:Y:S01]  /*3aa0*/  FMUL.FTZ R174, R39, UR4 ;  /* 0x0000000427ae7c20 */ /* 0x000fe20008410000 */
[----:B------:R-:W-:Y:S01]  /*3ab0*/  LOP3.LUT P6, RZ, R65, 0xff, RZ, 0xc0, !PT ;  /* 0x000000ff41ff7812 */ /* 0x000fe200078cc0ff */
[----:B------:R-:W-:Y:S01]  /*3ac0*/  FMUL.FTZ R53, R37, UR4 ;  /* 0x0000000425357c20 */ /* 0x000fe20008410000 */
[----:B------:R-:W-:Y:S02]  /*3ad0*/  @P5 HADD2.F32 R37, -RZ, R9.H0_H0 ;  /* 0x20000009ff255230 */ /* 0x000fe40000004100 */
[----:B------:R-:W-:Y:S01]  /*3ae0*/  @P5 FMUL.FTZ R179, R174, R41 ;  /* 0x00000029aeb35220 */ /* 0x000fe20000410000 */
[----:B------:R-:W-:Y:S01]  /*3af0*/  LOP3.LUT R40, R64, 0xff000000, RZ, 0xc0, !PT ;  /* 0xff00000040287812 */ /* 0x000fe200078ec0ff */
[----:B------:R-:W-:Y:S01]  /*3b00*/  FFMA.FTZ R175, R167, R175, R158 ;  /* 0x000000afa7af7223 */ /* 0x000fe2000001009e */
[----:B------:R-:W-:Y:S01]  /*3b10*/  FADD.FTZ R173, -R173, R166 ;  /* 0x000000a6adad7221 */ /* 0x000fe20000010100 */
[----:B------:R-:W-:Y:S01]  /*3b20*/  @P5 FMUL.FTZ R52, R174, R37 ;  /* 0x00000025ae345220 */ /* 0x000fe20000410000 */
[----:B------:R-:W-:Y:S01]  /*3b30*/  LOP3.LUT P5, RZ, R65, 0xff00, RZ, 0xc0, !PT ;  /* 0x0000ff0041ff7812 */ /* 0x000fe200078ac0ff */
[----:B------:R-:W-:Y:S01]  /*3b40*/  HFMA2 R160, -RZ, RZ, 0, 0 ;  /* 0x00000000ffa07431 */ /* 0x000fe200000001ff */
[----:B------:R-:W-:Y:S01]  /*3b50*/  ISETP.NE.U32.AND P2, PT, R40, RZ, PT ;  /* 0x000000ff2800720c */ /* 0x000fe20003f45070 */
[----:B------:R-:W-:-:S02]  /*3b60*/  @P4 HADD2.F32 R44, -RZ, R44.H1_H1 ;  /* 0x3000002cff2c4230 */ /* 0x000fc40000004100 */
[----:B------:R-:W-:Y:S01]  /*3b70*/  FFMA.FTZ R177, R167, R177, R158 ;  /* 0x000000b1a7b17223 */ /* 0x000fe2000001009e */
[--C-:B------:R-:W-:Y:S02]  /*3b80*/  @P3 HADD2.F32 R36, -RZ, R8.reuse.H0_H0 ;  /* 0x20000008ff243230 */ /* 0x100fe40000004100 */
[----:B------:R-:W-:Y:S01]  /*3b90*/  FADD.FTZ R175, -R175, R168 ;  /* 0x000000a8afaf7221 */ /* 0x000fe20000010100 */
[----:B------:R-:W-:Y:S02]  /*3ba0*/  @P4 HADD2.F32 R38, -RZ, R8.H1_H1 ;  /* 0x30000008ff264230 */ /* 0x000fe40000004100 */
[----:B------:R-:W-:Y:S01]  /*3bb0*/  FMUL.FTZ R173, R148, R173 ;  /* 0x000000ad94ad7220 */ /* 0x000fe20000410000 */
[----:B------:R-:W-:Y:S01]  /*3bc0*/  FFMA.FTZ R169, R167, R169, R158 ;  /* 0x000000a9a7a97223 */ /* 0x000fe2000001009e */
[----:B------:R-:W-:Y:S01]  /*3bd0*/  ISETP.NE.AND.EX P2, PT, RZ, RZ, PT, P2 ;  /* 0x000000ffff00720c */ /* 0x000fe20003f45320 */
[----:B------:R-:W-:Y:S01]  /*3be0*/  FADD.FTZ R177, -R177, R170 ;  /* 0x000000aab1b17221 */ /* 0x000fe20000010100 */
[----:B------:R-:W-:Y:S01]  /*3bf0*/  MOV R40, RZ ;  /* 0x000000ff00287202 */ /* 0x000fe20000000f00 */
[----:B------:R-:W-:Y:S01]  /*3c00*/  @P4 FMUL.FTZ R160, R53, R44 ;  /* 0x0000002c35a04220 */ /* 0x000fe20000410000 */
[----:B------:R-:W-:Y:S01]  /*3c10*/  MOV R43, RZ ;  /* 0x000000ff002b7202 */ /* 0x000fe20000000f00 */
[----:B------:R-:W-:Y:S01]  /*3c20*/  @P3 FMUL.FTZ R40, R42, R36 ;  /* 0x000000242a283220 */ /* 0x000fe20000410000 */
[----:B------:R-:W-:Y:S01]  /*3c30*/  FMUL.FTZ R166, R148, R175 ;  /* 0x000000af94a67220 */ /* 0x000fe20000410000 */
[----:B------:R-:W-:Y:S01]  /*3c40*/  FMUL.FTZ R44, R173, R149 ;  /* 0x00000095ad2c7220 */ /* 0x000fe20000410000 */
[----:B------:R-:W-:Y:S01]  /*3c50*/  @P4 FMUL.FTZ R43, R53, R38 ;  /* 0x00000026352b4220 */ /* 0x000fe20000410000 */
[----:B------:R-:W-:Y:S01]  /*3c60*/  ISETP.GE.U32.AND P3, PT, R64, RZ, PT ;  /* 0x000000ff4000720c */ /* 0x000fe20003f66070 */
[----:B------:R-:W-:Y:S01]  /*3c70*/  FFMA.FTZ R171, R167, R171, R158 ;  /* 0x000000aba7ab7223 */ /* 0x000fe2000001009e */
[----:B------:R-:W-:Y:S01]  /*3c80*/  FADD.FTZ R55, -R169, R162 ;  /* 0x000000a2a9377221 */ /* 0x000fe20000010100 */
[----:B------:R-:W-:Y:S01]  /*3c90*/  FMUL.FTZ R177, R148, R177 ;  /* 0x000000b194b17220 */ /* 0x000fe20000410000 */
[----:B------:R-:W-:-:S02]  /*3ca0*/  @P6 HADD2.F32 R38, -RZ, R46.H0_H0 ;  /* 0x2000002eff266230 */ /* 0x000fc40000004100 */
[----:B------:R-:W-:Y:S02]  /*3cb0*/  HFMA2 R162, -RZ, RZ, 0, 0 ;  /* 0x00000000ffa27431 */ /* 0x000fe400000001ff */
[----:B------:R-:W-:Y:S02]  /*3cc0*/  @P5 HADD2.F32 R46, -RZ, R46.H1_H1 ;  /* 0x3000002eff2e5230 */ /* 0x000fe40000004100 */
[-C--:B------:R-:W-:Y:S01]  /*3cd0*/  FMUL.FTZ R37, R166, R149.reuse ;  /* 0x00000095a6257220 */ /* 0x080fe20000410000 */
[----:B------:R-:W-:Y:S01]  /*3ce0*/  FMUL.FTZ R175, R44, UR4 ;  /* 0x000000042caf7c20 */ /* 0x000fe20008410000 */
[----:B------:R-:W-:Y:S01]  /*3cf0*/  LOP3.LUT P4, RZ, R65, 0xff0000, RZ, 0xc0, !PT ;  /* 0x00ff000041ff7812 */ /* 0x000fe2000788c0ff */
[----:B------:R-:W-:Y:S01]  /*3d00*/  FADD.FTZ R171, -R171, R164 ;  /* 0x000000a4abab7221 */ /* 0x000fe20000010100 */
[----:B------:R-:W-:Y:S01]  /*3d10*/  ISETP.GE.U32.AND.EX P3, PT, R65, 0x1000000, PT, P3 ;  /* 0x010000004100780c */ /* 0x000fe20003f66130 */
[----:B------:R-:W-:Y:S01]  /*3d20*/  FMUL.FTZ R36, R177, R149 ;  /* 0x00000095b1247220 */ /* 0x000fe20000410000 */
[----:B------:R-:W-:-:S02]  /*3d30*/  @P6 HADD2.F32 R39, -RZ, R10.H0_H0 ;  /* 0x2000000aff276230 */ /* 0x000fc40000004100 */
[----:B------:R-:W-:Y:S01]  /*3d40*/  FMUL.FTZ R37, R37, UR4 ;  /* 0x0000000425257c20 */ /* 0x000fe20008410000 */
[----:B------:R-:W-:Y:S01]  /*3d50*/  @P5 FMUL.FTZ R162, R175, R46 ;  /* 0x0000002eafa25220 */ /* 0x000fe20000410000 */
[----:B------:R-:W-:Y:S01]  /*3d60*/  FMUL.FTZ R46, R148, R171 ;  /* 0x000000ab942e7220 */ /* 0x000fe20000410000 */
[----:B------:R-:W-:Y:S01]  /*3d70*/  CS2R R64, SRZ ;  /* 0x0000000000407805 */ /* 0x000fe2000001ff00 */
[----:B------:R-:W-:Y:S01]  /*3d80*/  FMUL.FTZ R164, R36, UR4 ;  /* 0x0000000424a47c20 */ /* 0x000fe20008410000 */
[----:B------:R-:W-:Y:S02]  /*3d90*/  HFMA2 R41, -RZ, RZ, 0, 0 ;  /* 0x00000000ff297431 */ /* 0x000fe400000001ff */
[----:B------:R-:W-:Y:S01]  /*3da0*/  @P2 HADD2.F32 R45, -RZ, R45.H1_H1 ;  /* 0x3000002dff2d2230 */ /* 0x000fe20000004100 */
[----:B------:R-:W-:Y:S01]  /*3db0*/  MOV R42, RZ ;  /* 0x000000ff002a7202 */ /* 0x000fe20000000f00 */
[----:B------:R-:W-:Y:S02]  /*3dc0*/  @P2 HADD2.F32 R36, -RZ, R9.H1_H1 ;  /* 0x30000009ff242230 */ /* 0x000fe40000004100 */
[----:B------:R-:W-:Y:S01]  /*3dd0*/  FMUL.FTZ R168, R148, R55 ;  /* 0x0000003794a87220 */ /* 0x000fe20000410000 */
[C---:B------:R-:W-:Y:S01]  /*3de0*/  @P6 FMUL.FTZ R65, R37.reuse, R38 ;  /* 0x0000002625416220 */ /* 0x040fe20000410000 */
[----:B------:R-:W-:Y:S01]  /*3df0*/  @P6 FMUL.FTZ R42, R37, R39 ;  /* 0x00000027252a6220 */ /* 0x000fe20000410000 */
[-C--:B------:R-:W-:Y:S01]  /*3e00*/  FMUL.FTZ R37, R46, R149.reuse ;  /* 0x000000952e257220 */ /* 0x080fe20000410000 */
[----:B------:R-:W-:Y:S01]  /*3e10*/  FMUL.FTZ R39, R168, R149 ;  /* 0x00000095a8277220 */ /* 0x000fe20000410000 */
[C---:B------:R-:W-:Y:S01]  /*3e20*/  @P2 FMUL.FTZ R64, R164.reuse, R45 ;  /* 0x0000002da4402220 */ /* 0x040fe20000410000 */
[----:B------:R-:W-:Y:S01]  /*3e30*/  @P2 FMUL.FTZ R41, R164, R36 ;  /* 0x00000024a4292220 */ /* 0x000fe20000410000 */
[----:B------:R-:W-:Y:S01]  /*3e40*/  FMUL.FTZ R164, R37, UR4 ;  /* 0x0000000425a47c20 */ /* 0x000fe20008410000 */
[----:B------:R-:W-:-:S02]  /*3e50*/  @P5 HADD2.F32 R36, -RZ, R10.H1_H1 ;  /* 0x3000000aff245230 */ /* 0x000fc40000004100 */
[----:B------:R-:W-:Y:S01]  /*3e60*/  FMUL.FTZ R170, R39, UR4 ;  /* 0x0000000427aa7c20 */ /* 0x000fe20008410000 */
[--C-:B------:R-:W-:Y:S01]  /*3e70*/  @P4 HADD2.F32 R38, -RZ, R11.reuse.H0_H0 ;  /* 0x2000000bff264230 */ /* 0x100fe20000004100 */
[----:B------:R-:W-:Y:S01]  /*3e80*/  CS2R R44, SRZ ;  /* 0x00000000002c7805 */ /* 0x000fe2000001ff00 */
[----:B------:R-:W-:Y:S02]  /*3e90*/  @P3 HADD2.F32 R37, -RZ, R11.H1_H1 ;  /* 0x3000000bff253230 */ /* 0x000fe40000004100 */
[----:B------:R-:W-:Y:S02]  /*3ea0*/  HFMA2 R171, -RZ, RZ, 0, 0 ;  /* 0x00000000ffab7431 */ /* 0x000fe400000001ff */
[--C-:B------:R-:W-:Y:S01]  /*3eb0*/  @P4 HADD2.F32 R53, -RZ, R47.reuse.H0_H0 ;  /* 0x2000002fff354230 */ /* 0x100fe20000004100 */
[----:B------:R-:W-:Y:S01]  /*3ec0*/  MOV R55, RZ ;  /* 0x000000ff00377202 */ /* 0x000fe20000000f00 */
[----:B------:R-:W-:Y:S02]  /*3ed0*/  @P3 HADD2.F32 R47, -RZ, R47.H1_H1 ;  /* 0x3000002fff2f3230 */ /* 0x000fe40000004100 */
[----:B------:R-:W-:Y:S01]  /*3ee0*/  @P5 FMUL.FTZ R45, R175, R36 ;  /* 0x00000024af2d5220 */ /* 0x000fe20000410000 */
[----:B------:R-:W-:Y:S01]  /*3ef0*/  @P4 FMUL.FTZ R44, R164, R38 ;  /* 0x00000026a42c4220 */ /* 0x000fe20000410000 */
[----:B------:R-:W-:Y:S01]  /*3f00*/  @P3 FMUL.FTZ R55, R170, R37 ;  /* 0x00000025aa373220 */ /* 0x000fe20000410000 */
[----:B------:R-:W-:Y:S01]  /*3f10*/  MOV R169, RZ ;  /* 0x000000ff00a97202 */ /* 0x000fe20000000f00 */
[----:B------:R-:W-:Y:S01]  /*3f20*/  @P4 FMUL.FTZ R169, R164, R53 ;  /* 0x00000035a4a94220 */ /* 0x000fe20000410000 */
[----:B------:R-:W-:Y:S01]  /*3f30*/  F2FP.F16.F32.PACK_AB R40, R43, R40 ;  /* 0x000000282b28723e */ /* 0x000fe200000000ff */
[----:B------:R-:W-:Y:S01]  /*3f40*/  @P3 FMUL.FTZ R171, R170, R47 ;  /* 0x0000002faaab3220 */ /* 0x000fe20000410000 */
        /* <DEDUP_REMOVED lines=8> */
.L_x_1983:
[C-C-:B------:R-:W-:Y:S01]  /*3fd0*/  FFMA.FTZ R160, R167.reuse, R160, R158.reuse ;  /* 0x000000a0a7a07223 */ /* 0x140fe2000001009e */
[----:B------:R-:W-:Y:S01]  /*3fe0*/  LOP3.LUT P2, RZ, R64, 0xff, RZ, 0xc0, !PT ;  /* 0x000000ff40ff7812 */ /* 0x000fe2000784c0ff */
[----:B------:R-:W-:Y:S01]  /*3ff0*/  FFMA.FTZ R181, R167, R181, R158 ;  /* 0x000000b5a7b57223 */ /* 0x000fe2000001009e */
[----:B------:R-:W-:Y:S02]  /*4000*/  HFMA2 R153, -RZ, RZ, 0, 0 ;  /* 0x00000000ff997431 */ /* 0x000fe400000001ff */
[----:B------:R-:W-:Y:S01]  /*4010*/  FADD.FTZ R183, -R160, R183 ;  /* 0x000000b7a0b77221 */ /* 0x000fe20000010100 */
[----:B------:R-:W-:Y:S01]  /*4020*/  LOP3.LUT P3, RZ, R64, 0xff00, RZ, 0xc0, !PT ;  /* 0x0000ff0040ff7812 */ /* 0x000fe2000786c0ff */
[----:B------:R-:W-:Y:S01]  /*4030*/  FADD.FTZ R181, -R181, R174 ;  /* 0x000000aeb5b57221 */ /* 0x000fe20000010100 */
[----:B------:R-:W-:Y:S01]  /*4040*/  FFMA.FTZ R179, R167, R179, R158 ;  /* 0x000000b3a7b37223 */ /* 0x000fe2000001009e */
[----:B0-----:R-:W-:Y:S01]  /*4050*/  FMUL.FTZ R40, R148, R183 ;  /* 0x000000b794287220 */ /* 0x001fe20000410000 */
[----:B------:R-:W-:Y:S01]  /*4060*/  MOV R43, RZ ;  /* 0x000000ff002b7202 */ /* 0x000fe20000000f00 */
[----:B------:R-:W-:Y:S01]  /*4070*/  HFMA2 R160, -RZ, RZ, 0, 0 ;  /* 0x00000000ffa07431 */ /* 0x000fe200000001ff */
[C---:B------:R-:W-:Y:S01]  /*4080*/  LOP3.LUT P5, RZ, R64.reuse, 0xff0000, RZ, 0xc0, !PT ;  /* 0x00ff000040ff7812 */ /* 0x040fe200078ac0ff */
[----:B------:R-:W-:Y:S01]  /*4090*/  FMUL.FTZ R40, R149, R40 ;  /* 0x0000002895287220 */ /* 0x000fe20000410000 */
[----:B------:R-:W-:Y:S01]  /*40a0*/  LOP3.LUT P4, RZ, R64, 0xff000000, RZ, 0xc0, !PT ;  /* 0xff00000040ff7812 */ /* 0x000fe2000788c0ff */
[----:B-----5:R-:W-:Y:S01]  /*40b0*/  @P2 HADD2.F32 R41, -RZ, R44.H0_H0 ;  /* 0x2000002cff292230 */ /* 0x020fe20000004100 */
[----:B------:R-:W-:Y:S01]  /*40c0*/  LOP3.LUT P6, RZ, R65, 0xff, RZ, 0xc0, !PT ;  /* 0x000000ff41ff7812 */ /* 0x000fe200078cc0ff */
[----:B------:R-:W-:-:S02]  /*40d0*/  @P2 HADD2.F32 R53, -RZ, R8.H0_H0 ;  /* 0x20000008ff352230 */ /* 0x000fc40000004100 */
[----:B------:R-:W-:Y:S01]  /*40e0*/  FMUL.FTZ R40, R40, UR4 ;  /* 0x0000000428287c20 */ /* 0x000fe20008410000 */
[----:B------:R-:W-:Y:S01]  /*40f0*/  LOP3.LUT R54, R65, 0xff00, RZ, 0xc0, !PT ;  /* 0x0000ff0041367812 */ /* 0x000fe200078ec0ff */
[----:B------:R-:W-:Y:S02]  /*4100*/  @P3 HADD2.F32 R55, -RZ, R44.H1_H1 ;  /* 0x3000002cff373230 */ /* 0x000fe40000004100 */
[----:B------:R-:W-:Y:S01]  /*4110*/  FFMA.FTZ R177, R167, R177, R158 ;  /* 0x000000b1a7b17223 */ /* 0x000fe2000001009e */
[-C--:B------:R-:W-:Y:S01]  /*4120*/  @P2 FMUL.FTZ R153, R41, R40.reuse ;  /* 0x0000002829992220 */ /* 0x080fe20000410000 */
[----:B------:R-:W-:Y:S01]  /*4130*/  @P2 FMUL.FTZ R43, R53, R40 ;  /* 0x00000028352b2220 */ /* 0x000fe20000410000 */
[----:B------:R-:W-:Y:S01]  /*4140*/  FMUL.FTZ R40, R148, R181 ;  /* 0x000000b594287220 */ /* 0x000fe20000410000 */
[----:B------:R-:W-:Y:S01]  /*4150*/  FADD.FTZ R41, -R179, R172 ;  /* 0x000000acb3297221 */ /* 0x000fe20000010100 */
[----:B------:R-:W-:Y:S02]  /*4160*/  ISETP.GE.U32.AND P2, PT, R64, RZ, PT ;  /* 0x000000ff4000720c */ /* 0x000fe40003f46070 */
[----:B------:R-:W-:Y:S01]  /*4170*/  CS2R R52, SRZ ;  /* 0x0000000000347805 */ /* 0x000fe2000001ff00 */
[----:B------:R-:W-:Y:S01]  /*4180*/  FMUL.FTZ R40, R149, R40 ;  /* 0x0000002895287220 */ /* 0x000fe20000410000 */
[----:B------:R-:W-:Y:S01]  /*4190*/  FMUL.FTZ R42, R148, R41 ;  /* 0x00000029942a7220 */ /* 0x000fe20000410000 */
[C---:B------:R-:W-:Y:S01]  /*41a0*/  LOP3.LUT R64, R65.reuse, 0xff0000, RZ, 0xc0, !PT ;  /* 0x00ff000041407812 */ /* 0x040fe200078ec0ff */
[----:B------:R-:W-:Y:S01]  /*41b0*/  @P5 HADD2.F32 R44, -RZ, R9.H0_H0 ;  /* 0x20000009ff2c5230 */ /* 0x000fe20000004100 */
[----:B------:R-:W-:Y:S01]  /*41c0*/  ISETP.GE.U32.AND.EX P2, PT, R65, 0x1000000, PT, P2 ;  /* 0x010000004100780c */ /* 0x000fe20003f46120 */
[----:B------:R-:W-:-:S02]  /*41d0*/  @P3 HADD2.F32 R65, -RZ, R8.H1_H1 ;  /* 0x30000008ff413230 */ /* 0x000fc40000004100 */
[----:B------:R-:W-:Y:S01]  /*41e0*/  FMUL.FTZ R40, R40, UR4 ;  /* 0x0000000428287c20 */ /* 0x000fe20008410000 */
[----:B------:R-:W-:Y:S01]  /*41f0*/  FMUL.FTZ R41, R149, R42 ;  /* 0x0000002a95297220 */ /* 0x000fe20000410000 */
[--C-:B------:R-:W-:Y:S02]  /*4200*/  @P5 HADD2.F32 R42, -RZ, R45.reuse.H0_H0 ;  /* 0x2000002dff2a5230 */ /* 0x100fe40000004100 */
[----:B------:R-:W-:Y:S01]  /*4210*/  FADD.FTZ R177, -R177, R170 ;  /* 0x000000aab1b17221 */ /* 0x000fe20000010100 */
[-C--:B------:R-:W-:Y:S01]  /*4220*/  @P3 FMUL.FTZ R160, R55, R40.reuse ;  /* 0x0000002837a03220 */ /* 0x080fe20000410000 */
[----:B------:R-:W-:Y:S01]  /*4230*/  @P3 FMUL.FTZ R52, R65, R40 ;  /* 0x0000002841343220 */ /* 0x000fe20000410000 */
[----:B------:R-:W-:Y:S01]  /*4240*/  FMUL.FTZ R41, R41, UR4 ;  /* 0x0000000429297c20 */ /* 0x000fe20008410000 */
[----:B------:R-:W-:Y:S01]  /*4250*/  ISETP.NE.AND.EX P3, PT, R54, RZ, PT, !PT ;  /* 0x000000ff3600720c */ /* 0x000fe20003f653f0 */
[C-C-:B------:R-:W-:Y:S01]  /*4260*/  FFMA.FTZ R175, R167.reuse, R175, R158.reuse ;  /* 0x000000afa7af7223 */ /* 0x140fe2000001009e */
[----:B------:R-:W-:Y:S01]  /*4270*/  MOV R179, RZ ;  /* 0x000000ff00b37202 */ /* 0x000fe20000000f00 */
[----:B------:R-:W-:Y:S01]  /*4280*/  FFMA.FTZ R173, R167, R173, R158 ;  /* 0x000000ada7ad7223 */ /* 0x000fe2000001009e */
[-C--:B------:R-:W-:Y:S01]  /*4290*/  @P5 FMUL.FTZ R179, R42, R41.reuse ;  /* 0x000000292ab35220 */ /* 0x080fe20000410000 */
[----:B------:R-:W-:Y:S01]  /*42a0*/  @P5 FMUL.FTZ R53, R44, R41 ;  /* 0x000000292c355220 */ /* 0x000fe20000410000 */
[----:B------:R-:W-:Y:S01]  /*42b0*/  FMUL.FTZ R40, R148, R177 ;  /* 0x000000b194287220 */ /* 0x000fe20000410000 */
[----:B------:R-:W-:Y:S01]  /*42c0*/  ISETP.NE.AND.EX P5, PT, R64, RZ, PT, !PT ;  /* 0x000000ff4000720c */ /* 0x000fe20003fa53f0 */
[----:B------:R-:W-:Y:S01]  /*42d0*/  FADD.FTZ R175, -R175, R168 ;  /* 0x000000a8afaf7221 */ /* 0x000fe20000010100 */
[----:B------:R-:W-:Y:S01]  /*42e0*/  FFMA.FTZ R169, R167, R169, R158 ;  /* 0x000000a9a7a97223 */ /* 0x000fe2000001009e */
[----:B------:R-:W-:Y:S01]  /*42f0*/  FADD.FTZ R173, -R173, R166 ;  /* 0x000000a6adad7221 */ /* 0x000fe20000010100 */
[----:B------:R-:W-:Y:S01]  /*4300*/  FMUL.FTZ R40, R149, R40 ;  /* 0x0000002895287220 */ /* 0x000fe20000410000 */
[----:B------:R-:W-:Y:S01]  /*4310*/  FMUL.FTZ R44, R148, R175 ;  /* 0x000000af942c7220 */ /* 0x000fe20000410000 */
[----:B------:R-:W-:Y:S01]  /*4320*/  FADD.FTZ R177, -R169, R162 ;  /* 0x000000a2a9b17221 */ /* 0x000fe20000010100 */
[----:B------:R-:W-:-:S02]  /*4330*/  @P4 HADD2.F32 R42, -RZ, R45.H1_H1 ;  /* 0x3000002dff2a4230 */ /* 0x000fc40000004100 */
[----:B------:R-:W-:Y:S01]  /*4340*/  FMUL.FTZ R162, R148, R173 ;  /* 0x000000ad94a27220 */ /* 0x000fe20000410000 */
[----:B------:R-:W-:Y:S01]  /*4350*/  FFMA.FTZ R171, R167, R171, R158 ;  /* 0x000000aba7ab7223 */ /* 0x000fe2000001009e */
[----:B------:R-:W-:Y:S01]  /*4360*/  FMUL.FTZ R45, R40, UR4 ;  /* 0x00000004282d7c20 */ /* 0x000fe20008410000 */
[--C-:B------:R-:W-:Y:S02]  /*4370*/  @P6 HADD2.F32 R54, -RZ, R46.reuse.H0_H0 ;  /* 0x2000002eff366230 */ /* 0x100fe40000004100 */
[----:B------:R-:W-:Y:S02]  /*4380*/  HFMA2 R40, -RZ, RZ, 0, 0 ;  /* 0x00000000ff287431 */ /* 0x000fe400000001ff */
[----:B------:R-:W-:Y:S02]  /*4390*/  @P3 HADD2.F32 R166, -RZ, R46.H1_H1 ;  /* 0x3000002effa63230 */ /* 0x000fe40000004100 */
[----:B------:R-:W-:Y:S01]  /*43a0*/  FMUL.FTZ R41, R149, R44 ;  /* 0x0000002c95297220 */ /* 0x000fe20000410000 */
[----:B------:R-:W-:-:S02]  /*43b0*/  @P4 HADD2.F32 R46, -RZ, R9.H1_H1 ;  /* 0x30000009ff2e4230 */ /* 0x000fc40000004100 */
[----:B------:R-:W-:Y:S01]  /*43c0*/  FMUL.FTZ R44, R149, R162 ;  /* 0x000000a2952c7220 */ /* 0x000fe20000410000 */
[----:B------:R-:W-:Y:S01]  /*43d0*/  FADD.FTZ R171, -R171, R164 ;  /* 0x000000a4abab7221 */ /* 0x000fe20000010100 */
[--C-:B------:R-:W-:Y:S01]  /*43e0*/  @P5 HADD2.F32 R55, -RZ, R47.reuse.H0_H0 ;  /* 0x2000002fff375230 */ /* 0x100fe20000004100 */
[----:B------:R-:W-:Y:S01]  /*43f0*/  CS2R R64, SRZ ;  /* 0x0000000000407805 */ /* 0x000fe2000001ff00 */
[----:B------:R-:W-:Y:S02]  /*4400*/  @P2 HADD2.F32 R181, -RZ, R47.H1_H1 ;  /* 0x3000002fffb52230 */ /* 0x000fe40000004100 */
[----:B------:R-:W-:Y:S01]  /*4410*/  FMUL.FTZ R41, R41, UR4 ;  /* 0x0000000429297c20 */ /* 0x000fe20008410000 */
[--C-:B------:R-:W-:Y:S02]  /*4420*/  @P6 HADD2.F32 R164, -RZ, R10.reuse.H0_H0 ;  /* 0x2000000affa46230 */ /* 0x100fe40000004100 */
[----:B------:R-:W-:Y:S01]  /*4430*/  FMUL.FTZ R47, R44, UR4 ;  /* 0x000000042c2f7c20 */ /* 0x000fe20008410000 */
[----:B------:R-:W-:Y:S01]  /*4440*/  @P4 FMUL.FTZ R40, R46, R45 ;  /* 0x0000002d2e284220 */ /* 0x000fe20000410000 */
[C---:B------:R-:W-:Y:S01]  /*4450*/  FMUL.FTZ R44, R148.reuse, R171 ;  /* 0x000000ab942c7220 */ /* 0x040fe20000410000 */
[----:B------:R-:W-:Y:S01]  /*4460*/  FMUL.FTZ R46, R148, R177 ;  /* 0x000000b1942e7220 */ /* 0x000fe20000410000 */
[----:B------:R-:W-:Y:S01]  /*4470*/  @P4 FMUL.FTZ R64, R42, R45 ;  /* 0x0000002d2a404220 */ /* 0x000fe20000410000 */
[----:B------:R-:W-:Y:S01]  /*4480*/  MOV R42, RZ ;  /* 0x000000ff002a7202 */ /* 0x000fe20000000f00 */
[----:B------:R-:W-:Y:S01]  /*4490*/  @P6 FMUL.FTZ R42, R164, R41 ;  /* 0x00000029a42a6220 */ /* 0x000fe20000410000 */
[----:B------:R-:W-:Y:S01]  /*44a0*/  FMUL.FTZ R44, R149, R44 ;  /* 0x0000002c952c7220 */ /* 0x000fe20000410000 */
[----:B------:R-:W-:-:S02]  /*44b0*/  @P3 HADD2.F32 R164, -RZ, R10.H1_H1 ;  /* 0x3000000affa43230 */ /* 0x000fc40000004100 */
[----:B------:R-:W-:Y:S01]  /*44c0*/  FMUL.FTZ R46, R149, R46 ;  /* 0x0000002e952e7220 */ /* 0x000fe20000410000 */
[----:B------:R-:W-:Y:S01]  /*44d0*/  @P6 FMUL.FTZ R65, R54, R41 ;  /* 0x0000002936416220 */ /* 0x000fe20000410000 */
[--C-:B------:R-:W-:Y:S01]  /*44e0*/  @P5 HADD2.F32 R173, -RZ, R11.reuse.H0_H0 ;  /* 0x2000000bffad5230 */ /* 0x100fe20000004100 */
[----:B------:R-:W-:Y:S01]  /*44f0*/  MOV R41, RZ ;  /* 0x000000ff00297202 */ /* 0x000fe20000000f00 */
[----:B------:R-:W-:Y:S02]  /*4500*/  @P2 HADD2.F32 R175, -RZ, R11.H1_H1 ;  /* 0x3000000bffaf2230 */ /* 0x000fe40000004100 */
[----:B------:R-:W-:Y:S01]  /*4510*/  FMUL.FTZ R44, R44, UR4 ;  /* 0x000000042c2c7c20 */ /* 0x000fe20008410000 */
[----:B------:R-:W-:Y:S01]  /*4520*/  FMUL.FTZ R46, R46, UR4 ;  /* 0x000000042e2e7c20 */ /* 0x000fe20008410000 */
[----:B------:R-:W-:Y:S01]  /*4530*/  @P3 FMUL.FTZ R41, R164, R47 ;  /* 0x0000002fa4293220 */ /* 0x000fe20000410000 */
[----:B------:R-:W-:Y:S01]  /*4540*/  HFMA2 R162, -RZ, RZ, 0, 0 ;  /* 0x00000000ffa27431 */ /* 0x000fe200000001ff */
[----:B------:R-:W-:Y:S01]  /*4550*/  MOV R45, RZ ;  /* 0x000000ff002d7202 */ /* 0x000fe20000000f00 */
[----:B------:R-:W-:Y:S01]  /*4560*/  HFMA2 R169, -RZ, RZ, 0, 0 ;  /* 0x00000000ffa97431 */ /* 0x000fe200000001ff */
[----:B------:R-:W-:Y:S01]  /*4570*/  MOV R54, RZ ;  /* 0x000000ff00367202 */ /* 0x000fe20000000f00 */
[----:B------:R-:W-:-:S02]  /*4580*/  HFMA2 R171, -RZ, RZ, 0, 0 ;  /* 0x00000000ffab7431 */ /* 0x000fc400000001ff */
[----:B------:R-:W-:Y:S01]  /*4590*/  @P5 FMUL.FTZ R45, R173, R44 ;  /* 0x0000002cad2d5220 */ /* 0x000fe20000410000 */
[----:B------:R-:W-:Y:S01]  /*45a0*/  @P2 FMUL.FTZ R54, R175, R46 ;  /* 0x0000002eaf362220 */ /* 0x000fe20000410000 */
[----:B------:R-:W-:Y:S01]  /*45b0*/  F2FP.F16.F32.PACK_AB R42, R41, R42 ;  /* 0x0000002a292a723e */ /* 0x000fe200000000ff */
[----:B------:R-:W-:Y:S01]  /*45c0*/  @P3 FMUL.FTZ R162, R166, R47 ;  /* 0x0000002fa6a23220 */ /* 0x000fe20000410000 */
[----:B------:R-:W-:Y:S01]  /*45d0*/  F2FP.F16.F32.PACK_AB R41, R40, R53 ;  /* 0x000000352829723e */ /* 0x000fe200000000ff */
[----:B------:R-:W-:Y:S01]  /*45e0*/  @P5 FMUL.FTZ R169, R55, R44 ;  /* 0x0000002c37a95220 */ /* 0x000fe20000410000 */
[----:B------:R-:W-:Y:S01]  /*45f0*/  F2FP.F16.F32.PACK_AB R40, R52, R43 ;  /* 0x0000002b3428723e */ /* 0x000fe200000000ff */
[----:B------:R-:W-:Y:S01]  /*4600*/  @P2 FMUL.FTZ R171, R181, R46 ;  /* 0x0000002eb5ab2220 */ /* 0x000fe20000410000 */
[----:B------:R-:W-:-:S07]  /*4610*/  F2FP.F16.F32.PACK_AB R43, R54, R45 ;  /* 0x0000002d362b723e */ /* 0x000fce00000000ff */
.L_x_1984:
        /* <DEDUP_REMOVED lines=8> */
[C---:B0-----:R-:W-:Y:S01]  /*46a0*/  LOP3.LUT R36, R2.reuse, 0xff, RZ, 0xc0, !PT ;  /* 0x000000ff02247812 */ /* 0x041fe200078ec0ff */
[C-C-:B------:R-:W-:Y:S01]  /*46b0*/  FFMA.FTZ R155, R167.reuse, R155, R158.reuse ;  /* 0x0000009ba79b7223 */ /* 0x140fe2000001009e */
[----:B------:R-:W-:Y:S01]  /*46c0*/  FFMA.FTZ R150, R167, R150, R158 ;  /* 0x00000096a7967223 */ /* 0x000fe2000001009e */
[----:B------:R-:W-:Y:S02]  /*46d0*/  ISETP.GE.U32.AND P2, PT, R2, RZ, PT ;  /* 0x000000ff0200720c */ /* 0x000fe40003f46070 */
[----:B------:R-:W-:Y:S02]  /*46e0*/  CS2R R40, SRZ ;  /* 0x0000000000287805 */ /* 0x000fe4000001ff00 */
[----:B------:R-:W-:Y:S01]  /*46f0*/  ISETP.NE.U32.AND P5, PT, R36, RZ, PT ;  /* 0x000000ff2400720c */ /* 0x000fe20003fa5070 */
[----:B------:R-:W-:Y:S01]  /*4700*/  FADD.FTZ R155, -R155, R56 ;  /* 0x000000389b9b7221 */ /* 0x000fe20000010100 */
[----:B------:R-:W-:Y:S01]  /*4710*/  LOP3.LUT R36, R2, 0xff00, RZ, 0xc0, !PT ;  /* 0x0000ff0002247812 */ /* 0x000fe200078ec0ff */
[----:B------:R-:W-:Y:S01]  /*4720*/  FADD.FTZ R57, -R150, R57 ;  /* 0x0000003996397221 */ /* 0x000fe20000010100 */
[----:B------:R-:W-:Y:S01]  /*4730*/  ISETP.NE.AND.EX P5, PT, RZ, RZ, PT, P5 ;  /* 0x000000ffff00720c */ /* 0x000fe20003fa5350 */
[----:B------:R-:W-:Y:S01]  /*4740*/  FMUL.FTZ R150, R148, R155 ;  /* 0x0000009b94967220 */ /* 0x000fe20000410000 */
[----:B------:R-:W-:Y:S01]  /*4750*/  ISETP.NE.U32.AND P3, PT, R36, RZ, PT ;  /* 0x000000ff2400720c */ /* 0x000fe20003f65070 */
[----:B------:R-:W-:Y:S01]  /*4760*/  FMUL.FTZ R57, R148, R57 ;  /* 0x0000003994397220 */ /* 0x000fe20000410000 */
[----:B------:R-:W-:Y:S01]  /*4770*/  LOP3.LUT R37, R2, 0xff0000, RZ, 0xc0, !PT ;  /* 0x00ff000002257812 */ /* 0x000fe200078ec0ff */
[--C-:B------:R-:W-:Y:S01]  /*4780*/  FFMA.FTZ R157, R167, R157, R158.reuse ;  /* 0x0000009da79d7223 */ /* 0x100fe2000001009e */
[----:B------:R-:W-:Y:S01]  /*4790*/  LOP3.LUT R39, R3, 0xff, RZ, 0xc0, !PT ;  /* 0x000000ff03277812 */ /* 0x000fe200078ec0ff */
[----:B------:R-:W-:Y:S01]  /*47a0*/  FFMA.FTZ R159, R167, R159, R158 ;  /* 0x0000009fa79f7223 */ /* 0x000fe2000001009e */
[----:B------:R-:W-:Y:S01]  /*47b0*/  LOP3.LUT R42, R3, 0xff00, RZ, 0xc0, !PT ;  /* 0x0000ff00032a7812 */ /* 0x000fe200078ec0ff */
[----:B------:R-:W-:Y:S01]  /*47c0*/  FADD.FTZ R157, -R157, R58 ;  /* 0x0000003a9d9d7221 */ /* 0x000fe20000010100 */
[C---:B------:R-:W-:Y:S01]  /*47d0*/  LOP3.LUT R49, R3.reuse, 0xff0000, RZ, 0xc0, !PT ;  /* 0x00ff000003317812 */ /* 0x040fe200078ec0ff */
[----:B------:R-:W-:Y:S01]  /*47e0*/  HFMA2 R43, -RZ, RZ, 0, 0 ;  /* 0x00000000ff2b7431 */ /* 0x000fe200000001ff */
[----:B------:R-:W-:Y:S01]  /*47f0*/  ISETP.GE.U32.AND.EX P2, PT, R3, 0x1000000, PT, P2 ;  /* 0x010000000300780c */ /* 0x000fe20003f46120 */
[-C--:B------:R-:W-:Y:S01]  /*4800*/  FMUL.FTZ R3, R150, R149.reuse ;  /* 0x0000009596037220 */ /* 0x080fe20000410000 */
[----:B------:R-:W-:Y:S01]  /*4810*/  ISETP.NE.AND.EX P3, PT, RZ, RZ, PT, P3 ;  /* 0x000000ffff00720c */ /* 0x000fe20003f65330 */
[----:B-----5:R-:W-:Y:S01]  /*4820*/  @P5 HADD2.F32 R36, -RZ, R44.H0_H0 ;  /* 0x2000002cff245230 */ /* 0x020fe20000004100 */
[----:B------:R-:W-:Y:S01]  /*4830*/  LOP3.LUT R38, R2, 0xff000000, RZ, 0xc0, !PT ;  /* 0xff00000002267812 */ /* 0x000fe200078ec0ff */
[----:B------:R-:W-:Y:S01]  /*4840*/  HFMA2 R2, -RZ, RZ, 0, 0 ;  /* 0x00000000ff027431 */ /* 0x000fe200000001ff */
[----:B------:R-:W-:Y:S01]  /*4850*/  ISETP.NE.U32.AND P6, PT, R37, RZ, PT ;  /* 0x000000ff2500720c */ /* 0x000fe20003fc5070 */
[----:B------:R-:W-:Y:S01]  /*4860*/  FMUL.FTZ R37, R3, UR4 ;  /* 0x0000000403257c20 */ /* 0x000fe20008410000 */
[----:B------:R-:W-:Y:S01]  /*4870*/  @P5 HADD2.F32 R3, -RZ, R12.H0_H0 ;  /* 0x2000000cff035230 */ /* 0x000fe20000004100 */
[----:B------:R-:W-:Y:S01]  /*4880*/  ISETP.NE.U32.AND P4, PT, R38, RZ, PT ;  /* 0x000000ff2600720c */ /* 0x000fe20003f85070 */
[----:B------:R-:W-:Y:S01]  /*4890*/  FADD.FTZ R159, -R159, R60 ;  /* 0x0000003c9f9f7221 */ /* 0x000fe20000010100 */
[----:B------:R-:W-:Y:S01]  /*48a0*/  @P5 FMUL.FTZ R2, R37, R36 ;  /* 0x0000002425025220 */ /* 0x000fe20000410000 */
[----:B------:R-:W-:Y:S01]  /*48b0*/  FMUL.FTZ R36, R57, R149 ;  /* 0x0000009539247220 */ /* 0x000fe20000410000 */
[----:B------:R-:W-:Y:S01]  /*48c0*/  @P5 FMUL.FTZ R40, R37, R3 ;  /* 0x0000000325285220 */ /* 0x000fe20000410000 */
[----:B------:R-:W-:Y:S01]  /*48d0*/  ISETP.NE.AND.EX P5, PT, RZ, RZ, PT, P6 ;  /* 0x000000ffff00720c */ /* 0x000fe20003fa5360 */
[----:B------:R-:W-:-:S02]  /*48e0*/  @P3 HADD2.F32 R44, -RZ, R44.H1_H1 ;  /* 0x3000002cff2c3230 */ /* 0x000fc40000004100 */
[----:B------:R-:W-:Y:S01]  /*48f0*/  FMUL.FTZ R36, R36, UR4 ;  /* 0x0000000424247c20 */ /* 0x000fe20008410000 */
[----:B------:R-:W-:Y:S02]  /*4900*/  @P3 HADD2.F32 R37, -RZ, R12.H1_H1 ;  /* 0x3000000cff253230 */ /* 0x000fe40000004100 */
[----:B------:R-:W-:Y:S01]  /*4910*/  FMUL.FTZ R60, R148, R157 ;  /* 0x0000009d943c7220 */ /* 0x000fe20000410000 */
[--C-:B------:R-:W-:Y:S01]  /*4920*/  FFMA.FTZ R152, R167, R152, R158.reuse ;  /* 0x00000098a7987223 */ /* 0x100fe2000001009e */
[----:B------:R-:W-:Y:S01]  /*4930*/  MOV R3, RZ ;  /* 0x000000ff00037202 */ /* 0x000fe20000000f00 */
[C---:B------:R-:W-:Y:S01]  /*4940*/  @P3 FMUL.FTZ R3, R36.reuse, R44 ;  /* 0x0000002c24033220 */ /* 0x040fe20000410000 */
[----:B------:R-:W-:Y:S01]  /*4950*/  @P3 FMUL.FTZ R43, R36, R37 ;  /* 0x00000025242b3220 */ /* 0x000fe20000410000 */
[----:B------:R-:W-:Y:S01]  /*4960*/  ISETP.NE.AND.EX P4, PT, RZ, RZ, PT, P4 ;  /* 0x000000ffff00720c */ /* 0x000fe20003f85340 */
[----:B------:R-:W-:Y:S01]  /*4970*/  FMUL.FTZ R36, R60, R149 ;  /* 0x000000953c247220 */ /* 0x000fe20000410000 */
[----:B------:R-:W-:Y:S01]  /*4980*/  FADD.FTZ R59, -R152, R59 ;  /* 0x0000003b983b7221 */ /* 0x000fe20000010100 */
[----:B------:R-:W-:Y:S01]  /*4990*/  ISETP.NE.AND.EX P6, PT, R39, RZ, PT, !PT ;  /* 0x000000ff2700720c */ /* 0x000fe20003fc53f0 */
[----:B------:R-:W-:Y:S01]  /*49a0*/  FFMA.FTZ R161, R167, R161, R158 ;  /* 0x000000a1a7a17223 */ /* 0x000fe2000001009e */
[----:B------:R-:W-:-:S02]  /*49b0*/  @P5 HADD2.F32 R37, -RZ, R45.H0_H0 ;  /* 0x2000002dff255230 */ /* 0x000fc40000004100 */
[----:B------:R-:W-:Y:S01]  /*49c0*/  FMUL.FTZ R36, R36, UR4 ;  /* 0x0000000424247c20 */ /* 0x000fe20008410000 */
[----:B------:R-:W-:Y:S02]  /*49d0*/  @P5 HADD2.F32 R38, -RZ, R13.H0_H0 ;  /* 0x2000000dff265230 */ /* 0x000fe40000004100 */
[----:B------:R-:W-:Y:S01]  /*49e0*/  FMUL.FTZ R59, R148, R59 ;  /* 0x0000003b943b7220 */ /* 0x000fe20000410000 */
[----:B------:R-:W-:Y:S01]  /*49f0*/  MOV R48, RZ ;  /* 0x000000ff00307202 */ /* 0x000fe20000000f00 */
[----:B------:R-:W-:Y:S01]  /*4a00*/  FADD.FTZ R161, -R161, R62 ;  /* 0x0000003ea1a17221 */ /* 0x000fe20000010100 */
[----:B------:R-:W-:Y:S01]  /*4a10*/  ISETP.NE.AND.EX P3, PT, R42, RZ, PT, !PT ;  /* 0x000000ff2a00720c */ /* 0x000fe20003f653f0 */
[C---:B------:R-:W-:Y:S01]  /*4a20*/  @P5 FMUL.FTZ R48, R36.reuse, R37 ;  /* 0x0000002524305220 */ /* 0x040fe20000410000 */
[----:B------:R-:W-:Y:S01]  /*4a30*/  @P5 FMUL.FTZ R41, R36, R38 ;  /* 0x0000002624295220 */ /* 0x000fe20000410000 */
[----:B------:R-:W-:Y:S01]  /*4a40*/  FMUL.FTZ R62, R148, R159 ;  /* 0x0000009f943e7220 */ /* 0x000fe20000410000 */
[--C-:B------:R-:W-:Y:S01]  /*4a50*/  FFMA.FTZ R154, R167, R154, R158.reuse ;  /* 0x0000009aa79a7223 */ /* 0x100fe2000001009e */
[----:B------:R-:W-:Y:S01]  /*4a60*/  FMUL.FTZ R36, R59, R149 ;  /* 0x000000953b247220 */ /* 0x000fe20000410000 */
[----:B------:R-:W-:Y:S01]  /*4a70*/  ISETP.NE.AND.EX P5, PT, R49, RZ, PT, !PT ;  /* 0x000000ff3100720c */ /* 0x000fe20003fa53f0 */
[----:B------:R-:W-:Y:S01]  /*4a80*/  FFMA.FTZ R156, R167, R156, R158 ;  /* 0x0000009ca79c7223 */ /* 0x000fe2000001009e */
[----:B------:R-:W-:-:S02]  /*4a90*/  HFMA2 R49, -RZ, RZ, 0, 0 ;  /* 0x00000000ff317431 */ /* 0x000fc400000001ff */
[----:B------:R-:W-:Y:S02]  /*4aa0*/  @P4 HADD2.F32 R45, -RZ, R45.H1_H1 ;  /* 0x3000002dff2d4230 */ /* 0x000fe40000004100 */
[----:B------:R-:W-:Y:S01]  /*4ab0*/  FMUL.FTZ R37, R62, R149 ;  /* 0x000000953e257220 */ /* 0x000fe20000410000 */
[----:B------:R-:W-:Y:S01]  /*4ac0*/  FADD.FTZ R61, -R154, R61 ;  /* 0x0000003d9a3d7221 */ /* 0x000fe20000010100 */
[----:B------:R-:W-:Y:S01]  /*4ad0*/  FMUL.FTZ R55, R36, UR4 ;  /* 0x0000000424377c20 */ /* 0x000fe20008410000 */
[----:B------:R-:W-:Y:S02]  /*4ae0*/  HFMA2 R42, -RZ, RZ, 0, 0 ;  /* 0x00000000ff2a7431 */ /* 0x000fe400000001ff */
[----:B------:R-:W-:Y:S01]  /*4af0*/  FADD.FTZ R63, -R156, R63 ;  /* 0x0000003f9c3f7221 */ /* 0x000fe20000010100 */
[----:B------:R-:W-:Y:S02]  /*4b00*/  @P6 HADD2.F32 R38, -RZ, R46.H0_H0 ;  /* 0x2000002eff266230 */ /* 0x000fe40000004100 */
[----:B------:R-:W-:Y:S01]  /*4b10*/  FMUL.FTZ R37, R37, UR4 ;  /* 0x0000000425257c20 */ /* 0x000fe20008410000 */
[----:B------:R-:W-:-:S02]  /*4b20*/  @P6 HADD2.F32 R39, -RZ, R14.H0_H0 ;  /* 0x2000000eff276230 */ /* 0x000fc40000004100 */
[C---:B------:R-:W-:Y:S01]  /*4b30*/  FMUL.FTZ R61, R148.reuse, R61 ;  /* 0x0000003d943d7220 */ /* 0x040fe20000410000 */
[C---:B------:R-:W-:Y:S01]  /*4b40*/  FMUL.FTZ R152, R148.reuse, R161 ;  /* 0x000000a194987220 */ /* 0x040fe20000410000 */
[----:B------:R-:W-:Y:S01]  /*4b50*/  @P4 FMUL.FTZ R49, R55, R45 ;  /* 0x0000002d37314220 */ /* 0x000fe20000410000 */
[----:B------:R-:W-:Y:S01]  /*4b60*/  CS2R R44, SRZ ;  /* 0x00000000002c7805 */ /* 0x000fe2000001ff00 */
[----:B------:R-:W-:Y:S01]  /*4b70*/  FMUL.FTZ R148, R148, R63 ;  /* 0x0000003f94947220 */ /* 0x000fe20000410000 */
[----:B------:R-:W-:Y:S02]  /*4b80*/  @P4 HADD2.F32 R36, -RZ, R13.H1_H1 ;  /* 0x3000000dff244230 */ /* 0x000fe40000004100 */
[C---:B------:R-:W-:Y:S01]  /*4b90*/  @P6 FMUL.FTZ R44, R37.reuse, R38 ;  /* 0x00000026252c6220 */ /* 0x040fe20000410000 */
[----:B------:R-:W-:Y:S02]  /*4ba0*/  @P3 HADD2.F32 R53, -RZ, R46.H1_H1 ;  /* 0x3000002eff353230 */ /* 0x000fe40000004100 */
[----:B------:R-:W-:Y:S01]  /*4bb0*/  @P6 FMUL.FTZ R42, R37, R39 ;  /* 0x00000027252a6220 */ /* 0x000fe20000410000 */
[-C--:B------:R-:W-:Y:S01]  /*4bc0*/  FMUL.FTZ R46, R61, R149.reuse ;  /* 0x000000953d2e7220 */ /* 0x080fe20000410000 */
[-C--:B------:R-:W-:Y:S01]  /*4bd0*/  FMUL.FTZ R37, R152, R149.reuse ;  /* 0x0000009598257220 */ /* 0x080fe20000410000 */
[----:B------:R-:W-:Y:S01]  /*4be0*/  MOV R52, RZ ;  /* 0x000000ff00347202 */ /* 0x000fe20000000f00 */
[----:B------:R-:W-:Y:S01]  /*4bf0*/  FMUL.FTZ R149, R148, R149 ;  /* 0x0000009594957220 */ /* 0x000fe20000410000 */
[----:B------:R-:W-:Y:S01]  /*4c00*/  @P4 FMUL.FTZ R52, R55, R36 ;  /* 0x0000002437344220 */ /* 0x000fe20000410000 */
[----:B------:R-:W-:Y:S01]  /*4c10*/  FMUL.FTZ R63, R46, UR4 ;  /* 0x000000042e3f7c20 */ /* 0x000fe20008410000 */
[----:B------:R-:W-:-:S02]  /*4c20*/  HFMA2 R55, -RZ, RZ, 0, 0 ;  /* 0x00000000ff377431 */ /* 0x000fc400000001ff */
[----:B------:R-:W-:Y:S01]  /*4c30*/  FMUL.FTZ R39, R37, UR4 ;  /* 0x0000000425277c20 */ /* 0x000fe20008410000 */
[----:B------:R-:W-:Y:S02]  /*4c40*/  @P3 HADD2.F32 R36, -RZ, R14.H1_H1 ;  /* 0x3000000eff243230 */ /* 0x000fe40000004100 */
[----:B------:R-:W-:Y:S01]  /*4c50*/  FMUL.FTZ R149, R149, UR4 ;  /* 0x0000000495957c20 */ /* 0x000fe20008410000 */
[--C-:B------:R-:W-:Y:S02]  /*4c60*/  @P5 HADD2.F32 R38, -RZ, R15.reuse.H0_H0 ;  /* 0x2000000fff265230 */ /* 0x100fe40000004100 */
[----:B------:R-:W-:Y:S01]  /*4c70*/  @P3 FMUL.FTZ R45, R63, R53 ;  /* 0x000000353f2d3220 */ /* 0x000fe20000410000 */
[----:B------:R-:W-:Y:S01]  /*4c80*/  @P2 HADD2.F32 R37, -RZ, R15.H1_H1 ;  /* 0x3000000fff252230 */ /* 0x000fe20000004100 */
[----:B------:R-:W-:Y:S01]  /*4c90*/  MOV R53, RZ ;  /* 0x000000ff00357202 */ /* 0x000fe20000000f00 */
[--C-:B------:R-:W-:Y:S01]  /*4ca0*/  @P5 HADD2.F32 R54, -RZ, R47.reuse.H0_H0 ;  /* 0x2000002fff365230 */ /* 0x100fe20000004100 */
[----:B------:R-:W-:Y:S01]  /*4cb0*/  MOV R58, RZ ;  /* 0x000000ff003a7202 */ /* 0x000fe20000000f00 */
[----:B------:R-:W-:-:S02]  /*4cc0*/  @P2 HADD2.F32 R56, -RZ, R47.H1_H1 ;  /* 0x3000002fff382230 */ /* 0x000fc40000004100 */
[----:B------:R-:W-:Y:S01]  /*4cd0*/  @P3 FMUL.FTZ R53, R63, R36 ;  /* 0x000000243f353220 */ /* 0x000fe20000410000 */
[----:B------:R-:W-:Y:S01]  /*4ce0*/  @P5 FMUL.FTZ R55, R39, R38 ;  /* 0x0000002627375220 */ /* 0x000fe20000410000 */
[----:B------:R-:W-:Y:S01]  /*4cf0*/  @P2 FMUL.FTZ R58, R149, R37 ;  /* 0x00000025953a2220 */ /* 0x000fe20000410000 */
[----:B------:R-:W-:Y:S02]  /*4d00*/  CS2R R46, SRZ ;  /* 0x00000000002e7805 */ /* 0x000fe4000001ff00 */
[----:B------:R-:W-:Y:S01]  /*4d10*/  F2FP.F16.F32.PACK_AB R40, R43, R40 ;  /* 0x000000282b28723e */ /* 0x000fe200000000ff */
[----:B------:R-:W-:Y:S01]  /*4d20*/  @P5 FMUL.FTZ R46, R39, R54 ;  /* 0x00000036272e5220 */ /* 0x000fe20000410000 */
[----:B------:R-:W-:Y:S01]  /*4d30*/  @P2 FMUL.FTZ R47, R149, R56 ;  /* 0x00000038952f2220 */ /* 0x000fe20000410000 */
        /* <DEDUP_REMOVED lines=8> */
.L_x_1985:
[C---:B0-----:R-:W-:Y:S01]  /*4dc0*/  LOP3.LUT R40, R2.reuse, 0xff, RZ, 0xc0, !PT ;  /* 0x000000ff02287812 */ /* 0x041fe200078ec0ff */
[C-C-:B------:R-:W-:Y:S01]  /*4dd0*/  FFMA.FTZ R155, R167.reuse, R155, R158.reuse ;  /* 0x0000009ba79b7223 */ /* 0x140fe2000001009e */
[----:B------:R-:W-:Y:S01]  /*4de0*/  ISETP.GE.U32.AND P2, PT, R2, RZ, PT ;  /* 0x000000ff0200720c */ /* 0x000fe20003f46070 */
[----:B------:R-:W-:Y:S01]  /*4df0*/  FFMA.FTZ R150, R167, R150, R158 ;  /* 0x00000096a7967223 */ /* 0x000fe2000001009e */
[----:B------:R-:W-:Y:S01]  /*4e00*/  ISETP.NE.U32.AND P5, PT, R40, RZ, PT ;  /* 0x000000ff2800720c */ /* 0x000fe20003fa5070 */
[----:B------:R-:W-:Y:S01]  /*4e10*/  FADD.FTZ R155, -R155, R56 ;  /* 0x000000389b9b7221 */ /* 0x000fe20000010100 */
[----:B------:R-:W-:Y:S01]  /*4e20*/  LOP3.LUT R40, R2, 0xff00, RZ, 0xc0, !PT ;  /* 0x0000ff0002287812 */ /* 0x000fe200078ec0ff */
[----:B------:R-:W-:Y:S01]  /*4e30*/  FFMA.FTZ R157, R167, R157, R158 ;  /* 0x0000009da79d7223 */ /* 0x000fe2000001009e */
[----:B------:R-:W-:Y:S01]  /*4e40*/  ISETP.NE.AND.EX P5, PT, RZ, RZ, PT, P5 ;  /* 0x000000ffff00720c */ /* 0x000fe20003fa5350 */
[----:B------:R-:W-:Y:S01]  /*4e50*/  FADD.FTZ R57, -R150, R57 ;  /* 0x0000003996397221 */ /* 0x000fe20000010100 */
[----:B------:R-:W-:Y:S01]  /*4e60*/  ISETP.NE.U32.AND P3, PT, R40, RZ, PT ;  /* 0x000000ff2800720c */ /* 0x000fe20003f65070 */
[C---:B------:R-:W-:Y:S01]  /*4e70*/  FMUL.FTZ R40, R148.reuse, R155 ;  /* 0x0000009b94287220 */ /* 0x040fe20000410000 */
[----:B------:R-:W-:Y:S01]  /*4e80*/  LOP3.LUT R49, R3, 0xff, RZ, 0xc0, !PT ;  /* 0x000000ff03317812 */ /* 0x000fe200078ec0ff */
[----:B------:R-:W-:Y:S01]  /*4e90*/  FADD.FTZ R157, -R157, R58 ;  /* 0x0000003a9d9d7221 */ /* 0x000fe20000010100 */
[----:B------:R-:W-:Y:S01]  /*4ea0*/  LOP3.LUT R55, R3, 0xff00, RZ, 0xc0, !PT ;  /* 0x0000ff0003377812 */ /* 0x000fe200078ec0ff */
[----:B------:R-:W-:Y:S01]  /*4eb0*/  FFMA.FTZ R152, R167, R152, R158 ;  /* 0x00000098a7987223 */ /* 0x000fe2000001009e */
[C---:B------:R-:W-:Y:S01]  /*4ec0*/  LOP3.LUT R56, R3.reuse, 0xff0000, RZ, 0xc0, !PT ;  /* 0x00ff000003387812 */ /* 0x040fe200078ec0ff */
[----:B------:R-:W-:Y:S01]  /*4ed0*/  FMUL.FTZ R54, R148, R157 ;  /* 0x0000009d94367220 */ /* 0x000fe20000410000 */
[----:B------:R-:W-:Y:S01]  /*4ee0*/  ISETP.GE.U32.AND.EX P2, PT, R3, 0x1000000, PT, P2 ;  /* 0x010000000300780c */ /* 0x000fe20003f46120 */
[----:B------:R-:W-:Y:S01]  /*4ef0*/  FMUL.FTZ R3, R149, R40 ;  /* 0x0000002895037220 */ /* 0x000fe20000410000 */
[C---:B------:R-:W-:Y:S01]  /*4f00*/  LOP3.LUT R41, R2.reuse, 0xff0000, RZ, 0xc0, !PT ;  /* 0x00ff000002297812 */ /* 0x040fe200078ec0ff */
[----:B-----5:R-:W-:Y:S01]  /*4f10*/  @P5 HADD2.F32 R42, -RZ, R44.H0_H0 ;  /* 0x2000002cff2a5230 */ /* 0x020fe20000004100 */
[----:B------:R-:W-:Y:S01]  /*4f20*/  LOP3.LUT R43, R2, 0xff000000, RZ, 0xc0, !PT ;  /* 0xff000000022b7812 */ /* 0x000fe200078ec0ff */
[----:B------:R-:W-:-:S02]  /*4f30*/  HFMA2 R2, -RZ, RZ, 0, 0 ;  /* 0x00000000ff027431 */ /* 0x000fc400000001ff */
[----:B------:R-:W-:Y:S02]  /*4f40*/  @P5 HADD2.F32 R48, -RZ, R12.H0_H0 ;  /* 0x2000000cff305230 */ /* 0x000fe40000004100 */
[----:B------:R-:W-:Y:S01]  /*4f50*/  FMUL.FTZ R3, R3, UR4 ;  /* 0x0000000403037c20 */ /* 0x000fe20008410000 */
[----:B------:R-:W-:Y:S01]  /*4f60*/  ISETP.NE.U32.AND P6, PT, R41, RZ, PT ;  /* 0x000000ff2900720c */ /* 0x000fe20003fc5070 */
[--C-:B------:R-:W-:Y:S01]  /*4f70*/  FFMA.FTZ R159, R167, R159, R158.reuse ;  /* 0x0000009fa79f7223 */ /* 0x100fe2000001009e */
[----:B------:R-:W-:Y:S01]  /*4f80*/  MOV R40, RZ ;  /* 0x000000ff00287202 */ /* 0x000fe20000000f00 */
[-C--:B------:R-:W-:Y:S01]  /*4f90*/  @P5 FMUL.FTZ R2, R42, R3.reuse ;  /* 0x000000032a025220 */ /* 0x080fe20000410000 */
[----:B------:R-:W-:Y:S01]  /*4fa0*/  @P5 FMUL.FTZ R40, R48, R3 ;  /* 0x0000000330285220 */ /* 0x000fe20000410000 */
[----:B------:R-:W-:Y:S01]  /*4fb0*/  ISETP.NE.AND.EX P3, PT, RZ, RZ, PT, P3 ;  /* 0x000000ffff00720c */ /* 0x000fe20003f65330 */
[----:B------:R-:W-:Y:S01]  /*4fc0*/  FMUL.FTZ R42, R148, R57 ;  /* 0x00000039942a7220 */ /* 0x000fe20000410000 */
[----:B------:R-:W-:Y:S01]  /*4fd0*/  ISETP.NE.AND.EX P5, PT, RZ, RZ, PT, P6 ;  /* 0x000000ffff00720c */ /* 0x000fe20003fa5360 */
[----:B------:R-:W-:Y:S01]  /*4fe0*/  HFMA2 R3, -RZ, RZ, 0, 0 ;  /* 0x00000000ff037431 */ /* 0x000fe200000001ff */
[----:B------:R-:W-:Y:S01]  /*4ff0*/  ISETP.NE.AND.EX P6, PT, R49, RZ, PT, !PT ;  /* 0x000000ff3100720c */ /* 0x000fe20003fc53f0 */
[C---:B------:R-:W-:Y:S01]  /*5000*/  FMUL.FTZ R41, R149.reuse, R42 ;  /* 0x0000002a95297220 */ /* 0x040fe20000410000 */
[----:B------:R-:W-:Y:S01]  /*5010*/  FMUL.FTZ R42, R149, R54 ;  /* 0x00000036952a7220 */ /* 0x000fe20000410000 */
[----:B------:R-:W-:Y:S01]  /*5020*/  HFMA2 R48, -RZ, RZ, 0, 0 ;  /* 0x00000000ff307431 */ /* 0x000fe200000001ff */
[----:B------:R-:W-:Y:S01]  /*5030*/  ISETP.NE.U32.AND P4, PT, R43, RZ, PT ;  /* 0x000000ff2b00720c */ /* 0x000fe20003f85070 */
[----:B------:R-:W-:Y:S01]  /*5040*/  FMUL.FTZ R41, R41, UR4 ;  /* 0x0000000429297c20 */ /* 0x000fe20008410000 */
[----:B------:R-:W-:Y:S01]  /*5050*/  FMUL.FTZ R42, R42, UR4 ;  /* 0x000000042a2a7c20 */ /* 0x000fe20008410000 */
[----:B------:R-:W-:Y:S01]  /*5060*/  MOV R43, RZ ;  /* 0x000000ff002b7202 */ /* 0x000fe20000000f00 */
[----:B------:R-:W-:Y:S01]  /*5070*/  FFMA.FTZ R154, R167, R154, R158 ;  /* 0x0000009aa79a7223 */ /* 0x000fe2000001009e */
[----:B------:R-:W-:Y:S01]  /*5080*/  @P3 HADD2.F32 R44, -RZ, R44.H1_H1 ;  /* 0x3000002cff2c3230 */ /* 0x000fe20000004100 */
[----:B------:R-:W-:Y:S01]  /*5090*/  MOV R52, RZ ;  /* 0x000000ff00347202 */ /* 0x000fe20000000f00 */
[----:B------:R-:W-:Y:S01]  /*50a0*/  @P3 HADD2.F32 R54, -RZ, R12.H1_H1 ;  /* 0x3000000cff363230 */ /* 0x000fe20000004100 */
[----:B------:R-:W-:Y:S01]  /*50b0*/  ISETP.NE.AND.EX P4, PT, RZ, RZ, PT, P4 ;  /* 0x000000ffff00720c */ /* 0x000fe20003f85340 */
[----:B------:R-:W-:-:S02]  /*50c0*/  @P5 HADD2.F32 R49, -RZ, R45.H0_H0 ;  /* 0x2000002dff315230 */ /* 0x000fc40000004100 */
[-C--:B------:R-:W-:Y:S01]  /*50d0*/  @P3 FMUL.FTZ R3, R44, R41.reuse ;  /* 0x000000292c033220 */ /* 0x080fe20000410000 */
[----:B------:R-:W-:Y:S02]  /*50e0*/  @P5 HADD2.F32 R53, -RZ, R13.H0_H0 ;  /* 0x2000000dff355230 */ /* 0x000fe40000004100 */
[----:B------:R-:W-:Y:S01]  /*50f0*/  @P3 FMUL.FTZ R43, R54, R41 ;  /* 0x00000029362b3220 */ /* 0x000fe20000410000 */
[----:B------:R-:W-:Y:S01]  /*5100*/  ISETP.NE.AND.EX P3, PT, R55, RZ, PT, !PT ;  /* 0x000000ff3700720c */ /* 0x000fe20003f653f0 */
[-C--:B------:R-:W-:Y:S01]  /*5110*/  @P5 FMUL.FTZ R48, R49, R42.reuse ;  /* 0x0000002a31305220 */ /* 0x080fe20000410000 */
[----:B------:R-:W-:Y:S01]  /*5120*/  FADD.FTZ R59, -R152, R59 ;  /* 0x0000003b983b7221 */ /* 0x000fe20000010100 */
[----:B------:R-:W-:Y:S01]  /*5130*/  @P5 FMUL.FTZ R52, R53, R42 ;  /* 0x0000002a35345220 */ /* 0x000fe20000410000 */
[----:B------:R-:W-:Y:S01]  /*5140*/  ISETP.NE.AND.EX P5, PT, R56, RZ, PT, !PT ;  /* 0x000000ff3800720c */ /* 0x000fe20003fa53f0 */
[----:B------:R-:W-:Y:S01]  /*5150*/  FADD.FTZ R159, -R159, R60 ;  /* 0x0000003c9f9f7221 */ /* 0x000fe20000010100 */
[----:B------:R-:W-:Y:S01]  /*5160*/  FADD.FTZ R61, -R154, R61 ;  /* 0x0000003d9a3d7221 */ /* 0x000fe20000010100 */
[C---:B------:R-:W-:Y:S01]  /*5170*/  FMUL.FTZ R42, R148.reuse, R59 ;  /* 0x0000003b942a7220 */ /* 0x040fe20000410000 */
[C-C-:B------:R-:W-:Y:S01]  /*5180*/  FFMA.FTZ R161, R167.reuse, R161, R158.reuse ;  /* 0x000000a1a7a17223 */ /* 0x140fe2000001009e */
[----:B------:R-:W-:Y:S01]  /*5190*/  FFMA.FTZ R156, R167, R156, R158 ;  /* 0x0000009ca79c7223 */ /* 0x000fe2000001009e */
[C---:B------:R-:W-:Y:S01]  /*51a0*/  FMUL.FTZ R54, R148.reuse, R159 ;  /* 0x0000009f94367220 */ /* 0x040fe20000410000 */
[----:B------:R-:W-:Y:S01]  /*51b0*/  FMUL.FTZ R56, R148, R61 ;  /* 0x0000003d94387220 */ /* 0x000fe20000410000 */
[----:B------:R-:W-:Y:S01]  /*51c0*/  FMUL.FTZ R41, R149, R42 ;  /* 0x0000002a95297220 */ /* 0x000fe20000410000 */
[----:B------:R-:W-:Y:S01]  /*51d0*/  FADD.FTZ R161, -R161, R62 ;  /* 0x0000003ea1a17221 */ /* 0x000fe20000010100 */
[----:B------:R-:W-:Y:S01]  /*51e0*/  FADD.FTZ R63, -R156, R63 ;  /* 0x0000003f9c3f7221 */ /* 0x000fe20000010100 */
[----:B------:R-:W-:-:S02]  /*51f0*/  HFMA2 R49, -RZ, RZ, 0, 0 ;  /* 0x00000000ff317431 */ /* 0x000fc400000001ff */
[--C-:B------:R-:W-:Y:S02]  /*5200*/  @P6 HADD2.F32 R55, -RZ, R46.reuse.H0_H0 ;  /* 0x2000002eff376230 */ /* 0x100fe40000004100 */
[C---:B------:R-:W-:Y:S01]  /*5210*/  FMUL.FTZ R42, R149.reuse, R54 ;  /* 0x00000036952a7220 */ /* 0x040fe20000410000 */
[----:B------:R-:W-:Y:S02]  /*5220*/  @P3 HADD2.F32 R58, -RZ, R46.H1_H1 ;  /* 0x3000002eff3a3230 */ /* 0x000fe40000004100 */
[----:B------:R-:W-:Y:S01]  /*5230*/  FMUL.FTZ R46, R149, R56 ;  /* 0x00000038952e7220 */ /* 0x000fe20000410000 */
[--C-:B------:R-:W-:Y:S02]  /*5240*/  @P5 HADD2.F32 R61, -RZ, R47.reuse.H0_H0 ;  /* 0x2000002fff3d5230 */ /* 0x100fe40000004100 */
[----:B------:R-:W-:Y:S01]  /*5250*/  FMUL.FTZ R60, R148, R161 ;  /* 0x000000a1943c7220 */ /* 0x000fe20000410000 */
[----:B------:R-:W-:Y:S02]  /*5260*/  @P2 HADD2.F32 R62, -RZ, R47.H1_H1 ;  /* 0x3000002fff3e2230 */ /* 0x000fe40000004100 */
[----:B------:R-:W-:Y:S01]  /*5270*/  FMUL.FTZ R47, R41, UR4 ;  /* 0x00000004292f7c20 */ /* 0x000fe20008410000 */
[----:B------:R-:W-:-:S02]  /*5280*/  @P4 HADD2.F32 R44, -RZ, R45.H1_H1 ;  /* 0x3000002dff2c4230 */ /* 0x000fc40000004100 */
[----:B------:R-:W-:Y:S01]  /*5290*/  FMUL.FTZ R148, R148, R63 ;  /* 0x0000003f94947220 */ /* 0x000fe20000410000 */
[----:B------:R-:W-:Y:S02]  /*52a0*/  HFMA2 R53, -RZ, RZ, 0, 0 ;  /* 0x00000000ff357431 */ /* 0x000fe400000001ff */
[----:B------:R-:W-:Y:S02]  /*52b0*/  @P6 HADD2.F32 R59, -RZ, R14.H0_H0 ;  /* 0x2000000eff3b6230 */ /* 0x000fe40000004100 */
[----:B------:R-:W-:Y:S01]  /*52c0*/  FMUL.FTZ R42, R42, UR4 ;  /* 0x000000042a2a7c20 */ /* 0x000fe20008410000 */
[----:B------:R-:W-:Y:S01]  /*52d0*/  @P4 FMUL.FTZ R49, R44, R47 ;  /* 0x0000002f2c314220 */ /* 0x000fe20000410000 */
[----:B------:R-:W-:Y:S01]  /*52e0*/  FMUL.FTZ R57, R46, UR4 ;  /* 0x000000042e397c20 */ /* 0x000fe20008410000 */
[C---:B------:R-:W-:Y:S01]  /*52f0*/  FMUL.FTZ R54, R149.reuse, R60 ;  /* 0x0000003c95367220 */ /* 0x040fe20000410000 */
[----:B------:R-:W-:Y:S01]  /*5300*/  CS2R R44, SRZ ;  /* 0x00000000002c7805 */ /* 0x000fe2000001ff00 */
[----:B------:R-:W-:Y:S01]  /*5310*/  FMUL.FTZ R149, R149, R148 ;  /* 0x0000009495957220 */ /* 0x000fe20000410000 */
[----:B------:R-:W-:-:S02]  /*5320*/  @P4 HADD2.F32 R56, -RZ, R13.H1_H1 ;  /* 0x3000000dff384230 */ /* 0x000fc40000004100 */
[-C--:B------:R-:W-:Y:S01]  /*5330*/  @P6 FMUL.FTZ R44, R55, R42.reuse ;  /* 0x0000002a372c6220 */ /* 0x080fe20000410000 */
[----:B------:R-:W-:Y:S01]  /*5340*/  @P6 FMUL.FTZ R53, R59, R42 ;  /* 0x0000002a3b356220 */ /* 0x000fe20000410000 */
[----:B------:R-:W-:Y:S01]  /*5350*/  @P3 FMUL.FTZ R45, R58, R57 ;  /* 0x000000393a2d3220 */ /* 0x000fe20000410000 */
[----:B------:R-:W-:Y:S02]  /*5360*/  HFMA2 R55, -RZ, RZ, 0, 0 ;  /* 0x00000000ff377431 */ /* 0x000fe400000001ff */
[----:B------:R-:W-:Y:S02]  /*5370*/  @P3 HADD2.F32 R58, -RZ, R14.H1_H1 ;  /* 0x3000000eff3a3230 */ /* 0x000fe40000004100 */
[----:B------:R-:W-:Y:S01]  /*5380*/  FMUL.FTZ R54, R54, UR4 ;  /* 0x0000000436367c20 */ /* 0x000fe20008410000 */
[--C-:B------:R-:W-:Y:S02]  /*5390*/  @P5 HADD2.F32 R59, -RZ, R15.reuse.H0_H0 ;  /* 0x2000000fff3b5230 */ /* 0x100fe40000004100 */
[----:B------:R-:W-:Y:S01]  /*53a0*/  FMUL.FTZ R149, R149, UR4 ;  /* 0x0000000495957c20 */ /* 0x000fe20008410000 */
[----:B------:R-:W-:Y:S01]  /*53b0*/  @P2 HADD2.F32 R60, -RZ, R15.H1_H1 ;  /* 0x3000000fff3c2230 */ /* 0x000fe20000004100 */
[----:B------:R-:W-:Y:S01]  /*53c0*/  MOV R41, RZ ;  /* 0x000000ff00297202 */ /* 0x000fe20000000f00 */
[----:B------:R-:W-:Y:S01]  /*53d0*/  @P4 FMUL.FTZ R41, R56, R47 ;  /* 0x0000002f38294220 */ /* 0x000fe20000410000 */
[----:B------:R-:W-:Y:S01]  /*53e0*/  MOV R42, RZ ;  /* 0x000000ff002a7202 */ /* 0x000fe20000000f00 */
[----:B------:R-:W-:Y:S01]  /*53f0*/  @P3 FMUL.FTZ R42, R58, R57 ;  /* 0x000000393a2a3220 */ /* 0x000fe20000410000 */
[----:B------:R-:W-:Y:S01]  /*5400*/  MOV R56, RZ ;  /* 0x000000ff00387202 */ /* 0x000fe20000000f00 */
[----:B------:R-:W-:Y:S01]  /*5410*/  @P5 FMUL.FTZ R55, R59, R54 ;  /* 0x000000363b375220 */ /* 0x000fe20000410000 */
[----:B------:R-:W-:Y:S01]  /*5420*/  @P2 FMUL.FTZ R56, R60, R149 ;  /* 0x000000953c382220 */ /* 0x000fe20000410000 */
[----:B------:R-:W-:-:S02]  /*5430*/  CS2R R46, SRZ ;  /* 0x00000000002e7805 */ /* 0x000fc4000001ff00 */
[----:B------:R-:W-:Y:S01]  /*5440*/  F2FP.F16.F32.PACK_AB R40, R43, R40 ;  /* 0x000000282b28723e */ /* 0x000fe200000000ff */
[----:B------:R-:W-:Y:S01]  /*5450*/  @P5 FMUL.FTZ R46, R61, R54 ;  /* 0x000000363d2e5220 */ /* 0x000fe20000410000 */
[----:B------:R-:W-:Y:S01]  /*5460*/  @P2 FMUL.FTZ R47, R62, R149 ;  /* 0x000000953e2f2220 */ /* 0x000fe20000410000 */
[----:B------:R-:W-:Y:S02]  /*5470*/  F2FP.F16.F32.PACK_AB R42, R42, R53 ;  /* 0x000000352a2a723e */ /* 0x000fe400000000ff */
[----:B------:R-:W-:Y:S02]  /*5480*/  F2FP.F16.F32.PACK_AB R41, R41, R52 ;  /* 0x000000342929723e */ /* 0x000fe400000000ff */
[----:B------:R-:W-:-:S07]  /*5490*/  F2FP.F16.F32.PACK_AB R43, R56, R55 ;  /* 0x00000037382b723e */ /* 0x000fce00000000ff */
.L_x_1986:
[----:B------:R-:W0:Y:S01]  /*54a0*/  @P1 LDC.64 R52, c[0x0][0x478] ;  /* 0x00011e00ff341b82 */ /* 0x000e220000000a00 */
[----:B------:R-:W-:-:S04]  /*54b0*/  IMAD.WIDE.U32 R50, R147, 0x10, R50 ;  /* 0x0000001093327825 */ /* 0x000fc800078e0032 */
[----:B0-----:R-:W-:-:S05]  /*54c0*/  @P1 IMAD.WIDE.U32 R52, R147, 0x10, R52 ;  /* 0x0000001093341825 */ /* 0x001fca00078e0034 */
[----:B------:R1:W-:Y:S04]  /*54d0*/  @P1 STG.E.128 desc[UR6][R52.64], R36 ;  /* 0x0000002434001986 */ /* 0x0003e8000c101d06 */
[----:B------:R1:W-:Y:S01]  /*54e0*/  STG.E.128 desc[UR6][R50.64], R40 ;  /* 0x0000002832007986 */ /* 0x0003e2000c101d06 */
[----:B------:R-:W-:Y:S05]  /*54f0*/  BRA `(.L_x_1987) ;  /* 0x0000002c00487947 */ /* 0x000fea0003800000 */
.L_x_1980:
[----:B0-----:R-:W0:Y:S02]  /*5500*/  LDC.64 R48, c[0x0][0x390] ;  /* 0x0000e400ff307b82 */ /* 0x001e240000000a00 */
[----:B0-----:R-:W-:-:S06]  /*5510*/  IMAD.WIDE.U32 R40, R153, 0x10, R48 ;  /* 0x0000001099287825 */ /* 0x001fcc00078e0030 */
[----:B------:R-:W5:Y:S01]  /*5520*/  LDG.E.128 R40, desc[UR6][R40.64] ;  /* 0x0000000628287981 */ /* 0x000f62000c1e1d00 */
[----:B------:R-:W-:-:S04]  /*5530*/  UISETP.NE.U32.AND UP0, UPT, UR16, URZ, UPT ;  /* 0x000000ff1000728c */ /* 0x000fc8000bf05070 */
[----:B------:R-:W-:-:S09]  /*5540*/  UISETP.NE.AND.EX UP0, UPT, UR17, URZ, UPT, UP0 ;  /* 0x000000ff1100728c */ /* 0x000fd2000bf05300 */
[----:B------:R-:W-:Y:S05]  /*5550*/  BRA.U UP0, `(.L_x_1988) ;  /* 0x0000000500b87547 */ /* 0x000fea000b800000 */
[C-C-:B------:R-:W-:Y:S01]  /*5560*/  FFMA.FTZ R52, R167.reuse, R187, R158.reuse ;  /* 0x000000bba7347223 */ /* 0x140fe2000001009e */
[----:B------:R-:W-:Y:S01]  /*5570*/  FFMA.FTZ R0, R167, R0, R158 ;  /* 0x00000000a7007223 */ /* 0x000fe2000001009e */
[C---:B------:R-:W-:Y:S01]  /*5580*/  LOP3.LUT P1, RZ, R66.reuse, 0xff, RZ, 0xc0, !PT ;  /* 0x000000ff42ff7812 */ /* 0x040fe2000782c0ff */
[--C-:B------:R-:W-:Y:S01]  /*5590*/  HADD2.F32 R163, -RZ, R24.reuse.H1_H1 ;  /* 0x30000018ffa37230 */ /* 0x100fe20000004100 */
[----:B------:R-:W-:Y:S01]  /*55a0*/  LOP3.LUT P2, RZ, R66, 0xff00, RZ, 0xc0, !PT ;  /* 0x0000ff0042ff7812 */ /* 0x000fe2000784c0ff */
[----:B------:R-:W-:Y:S01]  /*55b0*/  FADD.FTZ R52, -R52, R53 ;  /* 0x0000003534347221 */ /* 0x000fe20000010100 */
[----:B------:R-:W-:Y:S01]  /*55c0*/  FADD.FTZ R0, -R0, R55 ;  /* 0x0000003700007221 */ /* 0x000fe20000010100 */
[----:B------:R-:W-:Y:S01]  /*55d0*/  HADD2.F32 R55, -RZ, R24.H0_H0 ;  /* 0x20000018ff377230 */ /* 0x000fe20000004100 */
[----:B------:R-:W-:Y:S01]  /*55e0*/  UMOV UR4, UR5 ;  /* 0x0000000500047c82 */ /* 0x000fe20008000000 */
[C---:B------:R-:W-:Y:S01]  /*55f0*/  FFMA.FTZ R178, R148.reuse, R52, R163 ;  /* 0x0000003494b27223 */ /* 0x040fe200000100a3 */
[----:B------:R-:W-:Y:S01]  /*5600*/  HFMA2 R163, -RZ, RZ, 0, 0 ;  /* 0x00000000ffa37431 */ /* 0x000fe200000001ff */
[----:B------:R-:W-:Y:S01]  /*5610*/  CS2R R52, SRZ ;  /* 0x0000000000347805 */ /* 0x000fe2000001ff00 */
[----:B------:R-:W-:Y:S01]  /*5620*/  FFMA.FTZ R54, R148, R0, R55 ;  /* 0x0000000094367223 */ /* 0x000fe20000010037 */
[----:B------:R-:W-:Y:S01]  /*5630*/  FMUL.FTZ R178, R178, R149 ;  /* 0x00000095b2b27220 */ /* 0x000fe20000410000 */
[----:B------:R-:W-:Y:S01]  /*5640*/  MOV R0, RZ ;  /* 0x000000ff00007202 */ /* 0x000fe20000000f00 */
[----:B-----5:R-:W-:-:S02]  /*5650*/  @P1 HADD2.F32 R55, -RZ, R40.H0_H0 ;  /* 0x20000028ff371230 */ /* 0x020fc40000004100 */
[----:B------:R-:W-:Y:S01]  /*5660*/  FMUL.FTZ R54, R54, R149 ;  /* 0x0000009536367220 */ /* 0x000fe20000410000 */
[----:B------:R-:W-:Y:S02]  /*5670*/  @P2 HADD2.F32 R40, -RZ, R40.H1_H1 ;  /* 0x30000028ff282230 */ /* 0x000fe40000004100 */
[----:B------:R-:W-:Y:S01]  /*5680*/  FMUL.FTZ R187, R178, UR4 ;  /* 0x00000004b2bb7c20 */ /* 0x000fe20008410000 */
[--C-:B------:R-:W-:Y:S02]  /*5690*/  @P1 HADD2.F32 R195, -RZ, R4.reuse.H0_H0 ;  /* 0x20000004ffc31230 */ /* 0x100fe40000004100 */
[----:B------:R-:W-:Y:S01]  /*56a0*/  FMUL.FTZ R54, R54, UR4 ;  /* 0x0000000436367c20 */ /* 0x000fe20008410000 */
[----:B------:R-:W-:Y:S01]  /*56b0*/  LOP3.LUT P6, RZ, R66, 0xff0000, RZ, 0xc0, !PT ;  /* 0x00ff000042ff7812 */ /* 0x000fe200078cc0ff */
[----:B------:R-:W-:Y:S01]  /*56c0*/  @P2 FMUL.FTZ R0, R187, R40 ;  /* 0x00000028bb002220 */ /* 0x000fe20000410000 */
[--C-:B------:R-:W-:Y:S01]  /*56d0*/  FFMA.FTZ R40, R167, R165, R158.reuse ;  /* 0x000000a5a7287223 */ /* 0x100fe2000001009e */
[----:B------:R-:W-:Y:S01]  /*56e0*/  @P1 FMUL.FTZ R163, R54, R55 ;  /* 0x0000003736a31220 */ /* 0x000fe20000410000 */
[----:B------:R-:W-:Y:S01]  /*56f0*/  @P1 FMUL.FTZ R52, R195, R54 ;  /* 0x00000036c3341220 */ /* 0x000fe20000410000 */
[----:B------:R-:W-:Y:S01]  /*5700*/  LOP3.LUT P5, RZ, R66, 0xff000000, RZ, 0xc0, !PT ;  /* 0xff00000042ff7812 */ /* 0x000fe200078ac0ff */
[----:B------:R-:W-:Y:S01]  /*5710*/  FADD.FTZ R40, -R40, R51 ;  /* 0x0000003328287221 */ /* 0x000fe20000010100 */
[----:B------:R-:W-:Y:S01]  /*5720*/  ISETP.GE.U32.AND P1, PT, R66, RZ, PT ;  /* 0x000000ff4200720c */ /* 0x000fe20003f26070 */
[----:B------:R-:W-:Y:S01]  /*5730*/  FFMA.FTZ R66, R167, R191, R158 ;  /* 0x000000bfa7427223 */ /* 0x000fe2000001009e */
[----:B------:R-:W-:-:S02]  /*5740*/  @P2 HADD2.F32 R180, -RZ, R4.H1_H1 ;  /* 0x30000004ffb42230 */ /* 0x000fc40000004100 */
[C-C-:B------:R-:W-:Y:S01]  /*5750*/  FFMA.FTZ R185, R167.reuse, R185, R158.reuse ;  /* 0x000000b9a7b97223 */ /* 0x140fe2000001009e */
[--C-:B------:R-:W-:Y:S02]  /*5760*/  HADD2.F32 R51, -RZ, R25.reuse.H0_H0 ;  /* 0x20000019ff337230 */ /* 0x100fe40000004100 */
[C-C-:B------:R-:W-:Y:S01]  /*5770*/  FFMA.FTZ R176, R167.reuse, R176, R158.reuse ;  /* 0x000000b0a7b07223 */ /* 0x140fe2000001009e */
[----:B------:R-:W-:Y:S01]  /*5780*/  FFMA.FTZ R189, R167, R189, R158 ;  /* 0x000000bda7bd7223 */ /* 0x000fe2000001009e */
[----:B------:R-:W-:Y:S01]  /*5790*/  FADD.FTZ R66, -R66, R45 ;  /* 0x0000002d42427221 */ /* 0x000fe20000010100 */
[C---:B------:R-:W-:Y:S01]  /*57a0*/  LOP3.LUT P4, RZ, R67.reuse, 0xff, RZ, 0xc0, !PT ;  /* 0x000000ff43ff7812 */ /* 0x040fe2000788c0ff */
[----:B------:R-:W-:Y:S01]  /*57b0*/  HADD2.F32 R45, -RZ, R25.H1_H1 ;  /* 0x30000019ff2d7230 */ /* 0x000fe20000004100 */
[----:B------:R-:W-:Y:S01]  /*57c0*/  LOP3.LUT P3, RZ, R67, 0xff00, RZ, 0xc0, !PT ;  /* 0x0000ff0043ff7812 */ /* 0x000fe2000786c0ff */
[----:B------:R-:W-:Y:S01]  /*57d0*/  @P2 FMUL.FTZ R53, R180, R187 ;  /* 0x000000bbb4352220 */ /* 0x000fe20000410000 */
[----:B------:R-:W-:Y:S01]  /*57e0*/  FADD.FTZ R185, -R185, R50 ;  /* 0x00000032b9b97221 */ /* 0x000fe20000010100 */
[----:B------:R-:W-:Y:S01]  /*57f0*/  FFMA.FTZ R40, R148, R40, R51 ;  /* 0x0000002894287223 */ /* 0x000fe20000010033 */
[C---:B------:R-:W-:Y:S01]  /*5800*/  LOP3.LUT P2, RZ, R67.reuse, 0xff0000, RZ, 0xc0, !PT ;  /* 0x00ff000043ff7812 */ /* 0x040fe2000784c0ff */
[--C-:B------:R-:W-:Y:S01]  /*5810*/  HADD2.F32 R51, -RZ, R26.reuse.H1_H1 ;  /* 0x3000001aff337230 */ /* 0x100fe20000004100 */
[----:B------:R-:W-:Y:S01]  /*5820*/  ISETP.GE.U32.AND.EX P1, PT, R67, 0x1000000, PT, P1 ;  /* 0x010000004300780c */ /* 0x000fe20003f26110 */
[----:B------:R-:W-:Y:S01]  /*5830*/  FADD.FTZ R50, -R176, R47 ;  /* 0x0000002fb0327221 */ /* 0x000fe20000010100 */
[----:B------:R-:W-:Y:S01]  /*5840*/  FADD.FTZ R54, -R189, R46 ;  /* 0x0000002ebd367221 */ /* 0x000fe20000010100 */
[----:B------:R-:W-:-:S02]  /*5850*/  HADD2.F32 R47, -RZ, R26.H0_H0 ;  /* 0x2000001aff2f7230 */ /* 0x000fc40000004100 */
[C---:B------:R-:W-:Y:S01]  /*5860*/  FFMA.FTZ R46, R148.reuse, R185, R45 ;  /* 0x000000b9942e7223 */ /* 0x040fe2000001002d */
[--C-:B------:R-:W-:Y:S02]  /*5870*/  HADD2.F32 R55, -RZ, R27.reuse.H0_H0 ;  /* 0x2000001bff377230 */ /* 0x100fe40000004100 */
[----:B------:R-:W-:Y:S01]  /*5880*/  FFMA.FTZ R193, R167, R193, R158 ;  /* 0x000000c1a7c17223 */ /* 0x000fe2000001009e */
[C---:B------:R-:W-:Y:S01]  /*5890*/  FFMA.FTZ R54, R148.reuse, R54, R51 ;  /* 0x0000003694367223 */ /* 0x040fe20000010033 */
[----:B------:R-:W-:Y:S02]  /*58a0*/  HADD2.F32 R67, -RZ, R27.H1_H1 ;  /* 0x3000001bff437230 */ /* 0x000fe40000004100 */
[----:B------:R-:W-:Y:S01]  /*58b0*/  FFMA.FTZ R50, R148, R50, R47 ;  /* 0x0000003294327223 */ /* 0x000fe2000001002f */
[----:B------:R-:W-:Y:S01]  /*58c0*/  FMUL.FTZ R46, R46, R149 ;  /* 0x000000952e2e7220 */ /* 0x000fe20000410000 */
[----:B------:R-:W-:Y:S01]  /*58d0*/  FADD.FTZ R182, -R193, R44 ;  /* 0x0000002cc1b67221 */ /* 0x000fe20000010100 */
[----:B------:R-:W-:Y:S01]  /*58e0*/  FFMA.FTZ R180, R148, R66, R55 ;  /* 0x0000004294b47223 */ /* 0x000fe20000010037 */
[----:B------:R-:W-:-:S02]  /*58f0*/  HFMA2 R66, -RZ, RZ, 0, 0 ;  /* 0x00000000ff427431 */ /* 0x000fc400000001ff */
[--C-:B------:R-:W-:Y:S02]  /*5900*/  @P6 HADD2.F32 R44, -RZ, R41.reuse.H0_H0 ;  /* 0x20000029ff2c6230 */ /* 0x100fe40000004100 */
[-C--:B------:R-:W-:Y:S01]  /*5910*/  FMUL.FTZ R40, R40, R149.reuse ;  /* 0x0000009528287220 */ /* 0x080fe20000410000 */
[-C--:B------:R-:W-:Y:S01]  /*5920*/  FMUL.FTZ R54, R54, R149.reuse ;  /* 0x0000009536367220 */ /* 0x080fe20000410000 */
[----:B------:R-:W-:Y:S02]  /*5930*/  @P5 HADD2.F32 R41, -RZ, R41.H1_H1 ;  /* 0x30000029ff295230 */ /* 0x000fe40000004100 */
[----:B------:R-:W-:Y:S01]  /*5940*/  FMUL.FTZ R176, R46, UR4 ;  /* 0x000000042eb07c20 */ /* 0x000fe20008410000 */
[--C-:B------:R-:W-:Y:S02]  /*5950*/  @P4 HADD2.F32 R47, -RZ, R42.reuse.H0_H0 ;  /* 0x2000002aff2f4230 */ /* 0x100fe40000004100 */
[----:B------:R-:W-:Y:S01]  /*5960*/  FMUL.FTZ R50, R50, R149 ;  /* 0x0000009532327220 */ /* 0x000fe20000410000 */
[----:B------:R-:W-:-:S02]  /*5970*/  @P3 HADD2.F32 R51, -RZ, R42.H1_H1 ;  /* 0x3000002aff333230 */ /* 0x000fc40000004100 */
[----:B------:R-:W-:Y:S02]  /*5980*/  HFMA2 R178, -RZ, RZ, 0, 0 ;  /* 0x00000000ffb27431 */ /* 0x000fe400000001ff */
[----:B------:R-:W-:Y:S01]  /*5990*/  FFMA.FTZ R182, R148, R182, R67 ;  /* 0x000000b694b67223 */ /* 0x000fe20000010043 */
[----:B------:R-:W-:Y:S02]  /*59a0*/  @P6 HADD2.F32 R42, -RZ, R5.H0_H0 ;  /* 0x20000005ff2a6230 */ /* 0x000fe40000004100 */
[----:B------:R-:W-:Y:S01]  /*59b0*/  FMUL.FTZ R67, R40, UR4 ;  /* 0x0000000428437c20 */ /* 0x000fe20008410000 */
[--C-:B------:R-:W-:Y:S02]  /*59c0*/  @P2 HADD2.F32 R55, -RZ, R43.reuse.H0_H0 ;  /* 0x2000002bff372230 */ /* 0x100fe40000004100 */
[----:B------:R-:W-:Y:S02]  /*59d0*/  HFMA2 R185, -RZ, RZ, 0, 0 ;  /* 0x00000000ffb97431 */ /* 0x000fe400000001ff */
[----:B------:R-:W-:-:S02]  /*59e0*/  @P1 HADD2.F32 R46, -RZ, R43.H1_H1 ;  /* 0x3000002bff2e1230 */ /* 0x000fc40000004100 */
[----:B------:R-:W-:Y:S01]  /*59f0*/  FMUL.FTZ R54, R54, UR4 ;  /* 0x0000000436367c20 */ /* 0x000fe20008410000 */
[--C-:B------:R-:W-:Y:S02]  /*5a00*/  @P4 HADD2.F32 R43, -RZ, R6.reuse.H0_H0 ;  /* 0x20000006ff2b4230 */ /* 0x100fe40000004100 */
[----:B------:R-:W-:Y:S01]  /*5a10*/  @P5 FMUL.FTZ R66, R176, R41 ;  /* 0x00000029b0425220 */ /* 0x000fe20000410000 */
[----:B------:R-:W-:Y:S01]  /*5a20*/  FMUL.FTZ R50, R50, UR4 ;  /* 0x0000000432327c20 */ /* 0x000fe20008410000 */
[----:B------:R-:W-:Y:S01]  /*5a30*/  MOV R45, RZ ;  /* 0x000000ff002d7202 */ /* 0x000fe20000000f00 */
[----:B------:R-:W-:Y:S02]  /*5a40*/  @P5 HADD2.F32 R41, -RZ, R5.H1_H1 ;  /* 0x30000005ff295230 */ /* 0x000fe40000004100 */
[----:B------:R-:W-:Y:S02]  /*5a50*/  HFMA2 R165, -RZ, RZ, 0, 0 ;  /* 0x00000000ffa57431 */ /* 0x000fe400000001ff */
[----:B------:R-:W-:Y:S01]  /*5a60*/  @P6 FMUL.FTZ R45, R42, R67 ;  /* 0x000000432a2d6220 */ /* 0x000fe20000410000 */
[----:B------:R-:W-:Y:S01]  /*5a70*/  @P3 FMUL.FTZ R178, R54, R51 ;  /* 0x0000003336b23220 */ /* 0x000fe20000410000 */
[-C--:B------:R-:W-:Y:S01]  /*5a80*/  FMUL.FTZ R180, R180, R149.reuse ;  /* 0x00000095b4b47220 */ /* 0x080fe20000410000 */
[----:B------:R-:W-:Y:S01]  /*5a90*/  FMUL.FTZ R182, R182, R149 ;  /* 0x00000095b6b67220 */ /* 0x000fe20000410000 */
[----:B------:R-:W-:Y:S01]  /*5aa0*/  MOV R42, RZ ;  /* 0x000000ff002a7202 */ /* 0x000fe20000000f00 */
[----:B------:R-:W-:-:S02]  /*5ab0*/  @P3 HADD2.F32 R51, -RZ, R6.H1_H1 ;  /* 0x30000006ff333230 */ /* 0x000fc40000004100 */
[----:B------:R-:W-:Y:S01]  /*5ac0*/  @P4 FMUL.FTZ R185, R50, R47 ;  /* 0x0000002f32b94220 */ /* 0x000fe20000410000 */
[----:B------:R-:W-:Y:S01]  /*5ad0*/  @P4 FMUL.FTZ R42, R43, R50 ;  /* 0x000000322b2a4220 */ /* 0x000fe20000410000 */
[----:B------:R-:W-:Y:S01]  /*5ae0*/  MOV R40, RZ ;  /* 0x000000ff00287202 */ /* 0x000fe20000000f00 */
[--C-:B------:R-:W-:Y:S02]  /*5af0*/  @P2 HADD2.F32 R187, -RZ, R7.reuse.H0_H0 ;  /* 0x20000007ffbb2230 */ /* 0x100fe40000004100 */
[----:B------:R-:W-:Y:S01]  /*5b00*/  @P5 FMUL.FTZ R40, R41, R176 ;  /* 0x000000b029285220 */ /* 0x000fe20000410000 */
[----:B------:R-:W-:Y:S02]  /*5b10*/  @P1 HADD2.F32 R50, -RZ, R7.H1_H1 ;  /* 0x30000007ff321230 */ /* 0x000fe40000004100 */
[----:B------:R-:W-:Y:S01]  /*5b20*/  FMUL.FTZ R180, R180, UR4 ;  /* 0x00000004b4b47c20 */ /* 0x000fe20008410000 */
[----:B------:R-:W-:Y:S01]  /*5b30*/  FMUL.FTZ R47, R182, UR4 ;  /* 0x00000004b62f7c20 */ /* 0x000fe20008410000 */
[----:B------:R-:W-:Y:S01]  /*5b40*/  MOV R41, RZ ;  /* 0x000000ff00297202 */ /* 0x000fe20000000f00 */
[----:B------:R-:W-:Y:S01]  /*5b50*/  @P6 FMUL.FTZ R165, R67, R44 ;  /* 0x0000002c43a56220 */ /* 0x000fe20000410000 */
[----:B------:R-:W-:Y:S01]  /*5b60*/  @P3 FMUL.FTZ R41, R51, R54 ;  /* 0x0000003633293220 */ /* 0x000fe20000410000 */
[----:B------:R-:W-:Y:S01]  /*5b70*/  HFMA2 R67, -RZ, RZ, 0, 0 ;  /* 0x00000000ff437431 */ /* 0x000fe200000001ff */
[----:B------:R-:W-:Y:S01]  /*5b80*/  MOV R43, RZ ;  /* 0x000000ff002b7202 */ /* 0x000fe20000000f00 */
[----:B------:R-:W-:Y:S01]  /*5b90*/  HFMA2 R176, -RZ, RZ, 0, 0 ;  /* 0x00000000ffb07431 */ /* 0x000fe200000001ff */
[----:B------:R-:W-:Y:S01]  /*5ba0*/  MOV R44, RZ ;  /* 0x000000ff002c7202 */ /* 0x000fe20000000f00 */
[----:B------:R-:W-:Y:S01]  /*5bb0*/  @P2 FMUL.FTZ R43, R187, R180 ;  /* 0x000000b4bb2b2220 */ /* 0x000fe20000410000 */
[----:B------:R-:W-:Y:S01]  /*5bc0*/  @P1 FMUL.FTZ R44, R50, R47 ;  /* 0x0000002f322c1220 */ /* 0x000fe20000410000 */
[----:B------:R-:W-:Y:S01]  /*5bd0*/  F2FP.F16.F32.PACK_AB R42, R41, R42 ;  /* 0x0000002a292a723e */ /* 0x000fe200000000ff */
[----:B------:R-:W-:Y:S01]  /*5be0*/  @P2 FMUL.FTZ R67, R180, R55 ;  /* 0x00000037b4432220 */ /* 0x000fe20000410000 */
[----:B------:R-:W-:Y:S01]  /*5bf0*/  F2FP.F16.F32.PACK_AB R41, R40, R45 ;  /* 0x0000002d2829723e */ /* 0x000fe200000000ff */
[----:B------:R-:W-:Y:S01]  /*5c00*/  @P1 FMUL.FTZ R176, R47, R46 ;  /* 0x0000002e2fb01220 */ /* 0x000fe20000410000 */
[----:B------:R-:W-:-:S02]  /*5c10*/  F2FP.F16.F32.PACK_AB R40, R53, R52 ;  /* 0x000000343528723e */ /* 0x000fc400000000ff */
[----:B------:R-:W-:Y:S01]  /*5c20*/  F2FP.F16.F32.PACK_AB R43, R44, R43 ;  /* 0x0000002b2c2b723e */ /* 0x000fe200000000ff */
[----:B------:R-:W-:Y:S06]  /*5c30*/  BRA `(.L_x_1989) ;  /* 0x0000000400bc7947 */ /* 0x000fec0003800000 */
.L_x_1988:
[C-C-:B------:R-:W-:Y:S01]  /*5c40*/  FFMA.FTZ R0, R167.reuse, R0, R158.reuse ;  /* 0x00000000a7007223 */ /* 0x140fe2000001009e */
[----:B------:R-:W-:Y:S01]  /*5c50*/  LOP3.LUT P1, RZ, R66, 0xff, RZ, 0xc0, !PT ;  /* 0x000000ff42ff7812 */ /* 0x000fe2000782c0ff */
[--C-:B------:R-:W-:Y:S02]  /*5c60*/  HADD2.F32 R37, -RZ, R24.reuse.H0_H0 ;  /* 0x20000018ff257230 */ /* 0x100fe40000004100 */
[----:B------:R-:W-:Y:S01]  /*5c70*/  FFMA.FTZ R36, R167, R187, R158 ;  /* 0x000000bba7247223 */ /* 0x000fe2000001009e */
[----:B------:R-:W-:Y:S01]  /*5c80*/  FADD.FTZ R55, -R0, R55 ;  /* 0x0000003700377221 */ /* 0x000fe20000010100 */
[----:B------:R-:W-:Y:S01]  /*5c90*/  LOP3.LUT P2, RZ, R66, 0xff00, RZ, 0xc0, !PT ;  /* 0x0000ff0042ff7812 */ /* 0x000fe2000784c0ff */
[----:B------:R-:W-:Y:S02]  /*5ca0*/  HADD2.F32 R0, -RZ, R24.H1_H1 ;  /* 0x30000018ff007230 */ /* 0x000fe40000004100 */
[----:B------:R-:W-:Y:S01]  /*5cb0*/  FADD.FTZ R53, -R36, R53 ;  /* 0x0000003524357221 */ /* 0x000fe20000010100 */
[----:B------:R-:W-:Y:S01]  /*5cc0*/  FFMA.FTZ R54, R148, R55, R37 ;  /* 0x0000003794367223 */ /* 0x000fe20000010025 */
[----:B------:R-:W-:Y:S01]  /*5cd0*/  UMOV UR4, UR5 ;  /* 0x0000000500047c82 */ /* 0x000fe20008000000 */
[----:B------:R-:W-:-:S02]  /*5ce0*/  HFMA2 R163, -RZ, RZ, 0, 0 ;  /* 0x00000000ffa37431 */ /* 0x000fc400000001ff */
[----:B------:R-:W-:Y:S01]  /*5cf0*/  FFMA.FTZ R180, R148, R53, R0 ;  /* 0x0000003594b47223 */ /* 0x000fe20000010000 */
[-C--:B------:R-:W-:Y:S01]  /*5d00*/  FMUL.FTZ R36, R54, R149.reuse ;  /* 0x0000009536247220 */ /* 0x080fe20000410000 */
[----:B------:R-:W-:Y:S01]  /*5d10*/  CS2R R52, SRZ ;  /* 0x0000000000347805 */ /* 0x000fe2000001ff00 */
[----:B-----5:R-:W-:Y:S02]  /*5d20*/  @P1 HADD2.F32 R39, -RZ, R40.H0_H0 ;  /* 0x20000028ff271230 */ /* 0x020fe40000004100 */
[----:B------:R-:W-:Y:S01]  /*5d30*/  FMUL.FTZ R37, R180, R149 ;  /* 0x00000095b4257220 */ /* 0x000fe20000410000 */
[----:B------:R-:W-:Y:S02]  /*5d40*/  @P1 HADD2.F32 R55, -RZ, R4.H0_H0 ;  /* 0x20000004ff371230 */ /* 0x000fe40000004100 */
[----:B------:R-:W-:Y:S01]  /*5d50*/  FMUL.FTZ R36, R36, UR4 ;  /* 0x0000000424247c20 */ /* 0x000fe20008410000 */
[----:B------:R-:W-:Y:S02]  /*5d60*/  @P2 HADD2.F32 R40, -RZ, R40.H1_H1 ;  /* 0x30000028ff282230 */ /* 0x000fe40000004100 */
[----:B------:R-:W-:Y:S01]  /*5d70*/  FMUL.FTZ R37, R37, UR4 ;  /* 0x0000000425257c20 */ /* 0x000fe20008410000 */
[----:B------:R-:W-:-:S02]  /*5d80*/  @P2 HADD2.F32 R38, -RZ, R4.H1_H1 ;  /* 0x30000004ff262230 */ /* 0x000fc40000004100 */
[-C--:B------:R-:W-:Y:S01]  /*5d90*/  @P1 FMUL.FTZ R163, R39, R36.reuse ;  /* 0x0000002427a31220 */ /* 0x080fe20000410000 */
[----:B------:R-:W-:Y:S01]  /*5da0*/  @P1 FMUL.FTZ R53, R55, R36 ;  /* 0x0000002437351220 */ /* 0x000fe20000410000 */
[C-C-:B------:R-:W-:Y:S01]  /*5db0*/  FFMA.FTZ R36, R167.reuse, R165, R158.reuse ;  /* 0x000000a5a7247223 */ /* 0x140fe2000001009e */
[----:B------:R-:W-:Y:S01]  /*5dc0*/  MOV R0, RZ ;  /* 0x000000ff00007202 */ /* 0x000fe20000000f00 */
[-C--:B------:R-:W-:Y:S01]  /*5dd0*/  @P2 FMUL.FTZ R0, R40, R37.reuse ;  /* 0x0000002528002220 */ /* 0x080fe20000410000 */
[----:B------:R-:W-:Y:S01]  /*5de0*/  @P2 FMUL.FTZ R52, R38, R37 ;  /* 0x0000002526342220 */ /* 0x000fe20000410000 */
[----:B------:R-:W-:Y:S01]  /*5df0*/  FADD.FTZ R51, -R36, R51 ;  /* 0x0000003324337221 */ /* 0x000fe20000010100 */
[C-C-:B------:R-:W-:Y:S01]  /*5e00*/  FFMA.FTZ R189, R167.reuse, R189, R158.reuse ;  /* 0x000000bda7bd7223 */ /* 0x140fe2000001009e */
[--C-:B------:R-:W-:Y:S01]  /*5e10*/  HADD2.F32 R37, -RZ, R25.reuse.H0_H0 ;  /* 0x20000019ff257230 */ /* 0x100fe20000004100 */
[C---:B------:R-:W-:Y:S01]  /*5e20*/  LOP3.LUT P6, RZ, R66.reuse, 0xff0000, RZ, 0xc0, !PT ;  /* 0x00ff000042ff7812 */ /* 0x040fe200078cc0ff */
[C-C-:B------:R-:W-:Y:S01]  /*5e30*/  FFMA.FTZ R36, R167.reuse, R191, R158.reuse ;  /* 0x000000bfa7247223 */ /* 0x140fe2000001009e */
[----:B------:R-:W-:Y:S01]  /*5e40*/  LOP3.LUT P5, RZ, R66, 0xff000000, RZ, 0xc0, !PT ;  /* 0xff00000042ff7812 */ /* 0x000fe200078ac0ff */
[C-C-:B------:R-:W-:Y:S01]  /*5e50*/  FFMA.FTZ R185, R167.reuse, R185, R158.reuse ;  /* 0x000000b9a7b97223 */ /* 0x140fe2000001009e */
[----:B------:R-:W-:Y:S01]  /*5e60*/  FFMA.FTZ R176, R167, R176, R158 ;  /* 0x000000b0a7b07223 */ /* 0x000fe2000001009e */
[----:B------:R-:W-:Y:S01]  /*5e70*/  FADD.FTZ R189, -R189, R46 ;  /* 0x0000002ebdbd7221 */ /* 0x000fe20000010100 */
[----:B------:R-:W-:Y:S01]  /*5e80*/  FADD.FTZ R45, -R36, R45 ;  /* 0x0000002d242d7221 */ /* 0x000fe20000010100 */
[----:B------:R-:W-:Y:S01]  /*5e90*/  FFMA.FTZ R46, R148, R51, R37 ;  /* 0x00000033942e7223 */ /* 0x000fe20000010025 */
[----:B------:R-:W-:Y:S01]  /*5ea0*/  HADD2.F32 R37, -RZ, R25.H1_H1 ;  /* 0x30000019ff257230 */ /* 0x000fe20000004100 */
[----:B------:R-:W-:Y:S01]  /*5eb0*/  ISETP.GE.U32.AND P1, PT, R66, RZ, PT ;  /* 0x000000ff4200720c */ /* 0x000fe20003f26070 */
[----:B------:R-:W-:-:S02]  /*5ec0*/  HADD2.F32 R36, -RZ, R26.H0_H0 ;  /* 0x2000001aff247230 */ /* 0x000fc40000004100 */
[----:B------:R-:W-:Y:S01]  /*5ed0*/  FADD.FTZ R185, -R185, R50 ;  /* 0x00000032b9b97221 */ /* 0x000fe20000010100 */
[----:B------:R-:W-:Y:S01]  /*5ee0*/  FADD.FTZ R39, -R176, R47 ;  /* 0x0000002fb0277221 */ /* 0x000fe20000010100 */
[----:B------:R-:W-:Y:S01]  /*5ef0*/  HADD2.F32 R40, -RZ, R27.H0_H0 ;  /* 0x2000001bff287230 */ /* 0x000fe20000004100 */
[----:B------:R-:W-:Y:S01]  /*5f00*/  LOP3.LUT P4, RZ, R67, 0xff, RZ, 0xc0, !PT ;  /* 0x000000ff43ff7812 */ /* 0x000fe2000788c0ff */
[----:B------:R-:W-:Y:S01]  /*5f10*/  FFMA.FTZ R193, R167, R193, R158 ;  /* 0x000000c1a7c17223 */ /* 0x000fe2000001009e */
[C---:B------:R-:W-:Y:S01]  /*5f20*/  LOP3.LUT P3, RZ, R67.reuse, 0xff00, RZ, 0xc0, !PT ;  /* 0x0000ff0043ff7812 */ /* 0x040fe2000786c0ff */
[C---:B------:R-:W-:Y:S01]  /*5f30*/  FFMA.FTZ R47, R148.reuse, R185, R37 ;  /* 0x000000b9942f7223 */ /* 0x040fe20000010025 */
[C---:B------:R-:W-:Y:S01]  /*5f40*/  LOP3.LUT P2, RZ, R67.reuse, 0xff0000, RZ, 0xc0, !PT ;  /* 0x00ff000043ff7812 */ /* 0x040fe2000784c0ff */
[----:B------:R-:W-:Y:S01]  /*5f50*/  FFMA.FTZ R50, R148, R39, R36 ;  /* 0x0000002794327223 */ /* 0x000fe20000010024 */
[----:B------:R-:W-:Y:S01]  /*5f60*/  ISETP.GE.U32.AND.EX P1, PT, R67, 0x1000000, PT, P1 ;  /* 0x010000004300780c */ /* 0x000fe20003f26110 */
[----:B------:R-:W-:Y:S01]  /*5f70*/  FMUL.FTZ R36, R46, R149 ;  /* 0x000000952e247220 */ /* 0x000fe20000410000 */
[----:B------:R-:W-:-:S02]  /*5f80*/  HADD2.F32 R38, -RZ, R26.H1_H1 ;  /* 0x3000001aff267230 */ /* 0x000fc40000004100 */
[----:B------:R-:W-:Y:S01]  /*5f90*/  FFMA.FTZ R182, R148, R45, R40 ;  /* 0x0000002d94b67223 */ /* 0x000fe20000010028 */
[----:B------:R-:W-:Y:S02]  /*5fa0*/  HFMA2 R165, -RZ, RZ, 0, 0 ;  /* 0x00000000ffa57431 */ /* 0x000fe400000001ff */
[--C-:B------:R-:W-:Y:S02]  /*5fb0*/  @P6 HADD2.F32 R39, -RZ, R41.reuse.H0_H0 ;  /* 0x20000029ff276230 */ /* 0x100fe40000004100 */
[----:B------:R-:W-:Y:S01]  /*5fc0*/  FADD.FTZ R193, -R193, R44 ;  /* 0x0000002cc1c17221 */ /* 0x000fe20000010100 */
[----:B------:R-:W-:Y:S02]  /*5fd0*/  @P5 HADD2.F32 R45, -RZ, R41.H1_H1 ;  /* 0x30000029ff2d5230 */ /* 0x000fe40000004100 */
[----:B------:R-:W-:Y:S01]  /*5fe0*/  FMUL.FTZ R37, R47, R149 ;  /* 0x000000952f257220 */ /* 0x000fe20000410000 */
[----:B------:R-:W-:Y:S02]  /*5ff0*/  @P6 HADD2.F32 R41, -RZ, R5.H0_H0 ;  /* 0x20000005ff296230 */ /* 0x000fe40000004100 */
[----:B------:R-:W-:Y:S01]  /*6000*/  FMUL.FTZ R36, R36, UR4 ;  /* 0x0000000424247c20 */ /* 0x000fe20008410000 */
[----:B------:R-:W-:-:S02]  /*6010*/  HADD2.F32 R44, -RZ, R27.H1_H1 ;  /* 0x3000001bff2c7230 */ /* 0x000fc40000004100 */
[C---:B------:R-:W-:Y:S01]  /*6020*/  FFMA.FTZ R189, R148.reuse, R189, R38 ;  /* 0x000000bd94bd7223 */ /* 0x040fe20000010026 */
[----:B------:R-:W-:Y:S01]  /*6030*/  MOV R40, RZ ;  /* 0x000000ff00287202 */ /* 0x000fe20000000f00 */
[----:B------:R-:W-:Y:S01]  /*6040*/  FMUL.FTZ R38, R37, UR4 ;  /* 0x0000000425267c20 */ /* 0x000fe20008410000 */
[-C--:B------:R-:W-:Y:S01]  /*6050*/  @P6 FMUL.FTZ R165, R39, R36.reuse ;  /* 0x0000002427a56220 */ /* 0x080fe20000410000 */
[----:B------:R-:W-:Y:S01]  /*6060*/  @P6 FMUL.FTZ R40, R41, R36 ;  /* 0x0000002429286220 */ /* 0x000fe20000410000 */
[----:B------:R-:W-:Y:S01]  /*6070*/  FFMA.FTZ R193, R148, R193, R44 ;  /* 0x000000c194c17223 */ /* 0x000fe2000001002c */
[----:B------:R-:W-:Y:S01]  /*6080*/  CS2R R66, SRZ ;  /* 0x0000000000427805 */ /* 0x000fe2000001ff00 */
[----:B------:R-:W-:Y:S01]  /*6090*/  FMUL.FTZ R36, R50, R149 ;  /* 0x0000009532247220 */ /* 0x000fe20000410000 */
[--C-:B------:R-:W-:Y:S02]  /*60a0*/  @P4 HADD2.F32 R51, -RZ, R42.reuse.H0_H0 ;  /* 0x2000002aff334230 */ /* 0x100fe40000004100 */
[----:B------:R-:W-:Y:S01]  /*60b0*/  @P5 FMUL.FTZ R66, R45, R38 ;  /* 0x000000262d425220 */ /* 0x000fe20000410000 */
[----:B------:R-:W-:-:S02]  /*60c0*/  @P3 HADD2.F32 R44, -RZ, R42.H1_H1 ;  /* 0x3000002aff2c3230 */ /* 0x000fc40000004100 */
[----:B------:R-:W-:Y:S02]  /*60d0*/  HFMA2 R42, -RZ, RZ, 0, 0 ;  /* 0x00000000ff2a7431 */ /* 0x000fe400000001ff */
[--C-:B------:R-:W-:Y:S02]  /*60e0*/  @P2 HADD2.F32 R55, -RZ, R43.reuse.H0_H0 ;  /* 0x2000002bff372230 */ /* 0x100fe40000004100 */
[----:B------:R-:W-:Y:S02]  /*60f0*/  HFMA2 R41, -RZ, RZ, 0, 0 ;  /* 0x00000000ff297431 */ /* 0x000fe400000001ff */
[----:B------:R-:W-:Y:S02]  /*6100*/  @P1 HADD2.F32 R184, -RZ, R43.H1_H1 ;  /* 0x3000002bffb81230 */ /* 0x000fe40000004100 */
[-C--:B------:R-:W-:Y:S01]  /*6110*/  FMUL.FTZ R37, R189, R149.reuse ;  /* 0x00000095bd257220 */ /* 0x080fe20000410000 */
[----:B------:R-:W-:Y:S02]  /*6120*/  @P4 HADD2.F32 R45, -RZ, R6.H0_H0 ;  /* 0x20000006ff2d4230 */ /* 0x000fe40000004100 */
[----:B------:R-:W-:Y:S01]  /*6130*/  FMUL.FTZ R36, R36, UR4 ;  /* 0x0000000424247c20 */ /* 0x000fe20008410000 */
[----:B------:R-:W-:Y:S01]  /*6140*/  @P5 HADD2.F32 R43, -RZ, R5.H1_H1 ;  /* 0x30000005ff2b5230 */ /* 0x000fe20000004100 */
[----:B------:R-:W-:Y:S01]  /*6150*/  MOV R185, RZ ;  /* 0x000000ff00b97202 */ /* 0x000fe20000000f00 */
[----:B------:R-:W-:Y:S01]  /*6160*/  FMUL.FTZ R39, R37, UR4 ;  /* 0x0000000425277c20 */ /* 0x000fe20008410000 */
[-C--:B------:R-:W-:Y:S01]  /*6170*/  @P4 FMUL.FTZ R185, R51, R36.reuse ;  /* 0x0000002433b94220 */ /* 0x080fe20000410000 */
[----:B------:R-:W-:Y:S01]  /*6180*/  @P4 FMUL.FTZ R42, R45, R36 ;  /* 0x000000242d2a4220 */ /* 0x000fe20000410000 */
[----:B------:R-:W-:Y:S01]  /*6190*/  @P5 FMUL.FTZ R41, R43, R38 ;  /* 0x000000262b295220 */ /* 0x000fe20000410000 */
[-C--:B------:R-:W-:Y:S01]  /*61a0*/  FMUL.FTZ R36, R182, R149.reuse ;  /* 0x00000095b6247220 */ /* 0x080fe20000410000 */
[----:B------:R-:W-:Y:S01]  /*61b0*/  FMUL.FTZ R37, R193, R149 ;  /* 0x00000095c1257220 */ /* 0x000fe20000410000 */
[----:B------:R-:W-:-:S02]  /*61c0*/  HFMA2 R43, -RZ, RZ, 0, 0 ;  /* 0x00000000ff2b7431 */ /* 0x000fc400000001ff */
[----:B------:R-:W-:Y:S01]  /*61d0*/  @P3 HADD2.F32 R38, -RZ, R6.H1_H1 ;  /* 0x30000006ff263230 */ /* 0x000fe20000004100 */
[----:B------:R-:W-:Y:S01]  /*61e0*/  MOV R178, RZ ;  /* 0x000000ff00b27202 */ /* 0x000fe20000000f00 */
[--C-:B------:R-:W-:Y:S02]  /*61f0*/  @P2 HADD2.F32 R51, -RZ, R7.reuse.H0_H0 ;  /* 0x20000007ff332230 */ /* 0x100fe40000004100 */
[----:B------:R-:W-:Y:S01]  /*6200*/  FMUL.FTZ R36, R36, UR4 ;  /* 0x0000000424247c20 */ /* 0x000fe20008410000 */
[----:B------:R-:W-:Y:S02]  /*6210*/  @P1 HADD2.F32 R186, -RZ, R7.H1_H1 ;  /* 0x30000007ffba1230 */ /* 0x000fe40000004100 */
[----:B------:R-:W-:Y:S01]  /*6220*/  FMUL.FTZ R37, R37, UR4 ;  /* 0x0000000425257c20 */ /* 0x000fe20008410000 */
[-C--:B------:R-:W-:Y:S01]  /*6230*/  @P3 FMUL.FTZ R178, R44, R39.reuse ;  /* 0x000000272cb23220 */ /* 0x080fe20000410000 */
[----:B------:R-:W-:Y:S01]  /*6240*/  CS2R R44, SRZ ;  /* 0x00000000002c7805 */ /* 0x000fe2000001ff00 */
[----:B------:R-:W-:Y:S01]  /*6250*/  @P3 FMUL.FTZ R43, R38, R39 ;  /* 0x00000027262b3220 */ /* 0x000fe20000410000 */
[-C--:B------:R-:W-:Y:S01]  /*6260*/  @P2 FMUL.FTZ R44, R51, R36.reuse ;  /* 0x00000024332c2220 */ /* 0x080fe20000410000 */
[-C--:B------:R-:W-:Y:S01]  /*6270*/  @P1 FMUL.FTZ R45, R186, R37.reuse ;  /* 0x00000025ba2d1220 */ /* 0x080fe20000410000 */
[----:B------:R-:W-:Y:S01]  /*6280*/  MOV R176, RZ ;  /* 0x000000ff00b07202 */ /* 0x000fe20000000f00 */
        /* <DEDUP_REMOVED lines=10> */
.L_x_1989:
        /* <DEDUP_REMOVED lines=14> */
[--C-:B------:R-:W-:Y:S01]  /*6410*/  FFMA.FTZ R181, R167, R181, R158.reuse ;  /* 0x000000b5a7b57223 */ /* 0x100fe2000001009e */
[----:B------:R-:W-:Y:S01]  /*6420*/  ISETP.NE.U32.AND P3, PT, R36, RZ, PT ;  /* 0x000000ff2400720c */ /* 0x000fe20003f65070 */
[----:B------:R-:W-:Y:S01]  /*6430*/  FADD.FTZ R52, -R160, R183 ;  /* 0x000000b7a0347221 */ /* 0x000fe20000010100 */
[----:B------:R-:W-:Y:S01]  /*6440*/  ISETP.NE.U32.AND P4, PT, R37, RZ, PT ;  /* 0x000000ff2500720c */ /* 0x000fe20003f85070 */
[--C-:B------:R-:W-:Y:S01]  /*6450*/  HADD2.F32 R37, -RZ, R28.reuse.H0_H0 ;  /* 0x2000001cff257230 */ /* 0x100fe20000004100 */
[----:B------:R-:W-:Y:S01]  /*6460*/  ISETP.NE.AND.EX P3, PT, RZ, RZ, PT, P3 ;  /* 0x000000ffff00720c */ /* 0x000fe20003f65330 */
[----:B------:R-:W-:Y:S01]  /*6470*/  FFMA.FTZ R179, R167, R179, R158 ;  /* 0x000000b3a7b37223 */ /* 0x000fe2000001009e */
[----:B------:R-:W-:Y:S01]  /*6480*/  LOP3.LUT R36, R64, 0xff0000, RZ, 0xc0, !PT ;  /* 0x00ff000040247812 */ /* 0x000fe200078ec0ff */
[----:B------:R-:W-:Y:S01]  /*6490*/  HADD2.F32 R39, -RZ, R28.H1_H1 ;  /* 0x3000001cff277230 */ /* 0x000fe20000004100 */
[----:B------:R-:W-:Y:S01]  /*64a0*/  ISETP.NE.AND.EX P4, PT, RZ, RZ, PT, P4 ;  /* 0x000000ffff00720c */ /* 0x000fe20003f85340 */
[----:B------:R-:W-:Y:S01]  /*64b0*/  FADD.FTZ R54, -R181, R174 ;  /* 0x000000aeb5367221 */ /* 0x000fe20000010100 */
[----:B------:R-:W-:Y:S01]  /*64c0*/  ISETP.NE.U32.AND P2, PT, R36, RZ, PT ;  /* 0x000000ff2400720c */ /* 0x000fe20003f45070 */
[----:B------:R-:W-:Y:S01]  /*64d0*/  FFMA.FTZ R52, R148, R52, R37 ;  /* 0x0000003494347223 */ /* 0x000fe20000010025 */
[----:B------:R-:W-:-:S02]  /*64e0*/  HADD2.F32 R41, -RZ, R29.H0_H0 ;  /* 0x2000001dff297230 */ /* 0x000fc40000004100 */
[----:B------:R-:W-:Y:S01]  /*64f0*/  FADD.FTZ R172, -R179, R172 ;  /* 0x000000acb3ac7221 */ /* 0x000fe20000010100 */
[----:B------:R-:W-:Y:S01]  /*6500*/  FFMA.FTZ R54, R148, R54, R39 ;  /* 0x0000003694367223 */ /* 0x000fe20000010027 */
[----:B------:R-:W-:Y:S01]  /*6510*/  ISETP.NE.AND.EX P2, PT, RZ, RZ, PT, P2 ;  /* 0x000000ffff00720c */ /* 0x000fe20003f45320 */
[-C--:B------:R-:W-:Y:S01]  /*6520*/  FMUL.FTZ R36, R52, R149.reuse ;  /* 0x0000009534247220 */ /* 0x080fe20000410000 */
[----:B------:R-:W-:Y:S01]  /*6530*/  FFMA.FTZ R172, R148, R172, R41 ;  /* 0x000000ac94ac7223 */ /* 0x000fe20000010029 */
[----:B------:R-:W-:Y:S02]  /*6540*/  HFMA2 R153, -RZ, RZ, 0, 0 ;  /* 0x00000000ff997431 */ /* 0x000fe400000001ff */
[----:B-----5:R-:W-:Y:S02]  /*6550*/  @P3 HADD2.F32 R37, -RZ, R44.H0_H0 ;  /* 0x2000002cff253230 */ /* 0x020fe40000004100 */
[----:B------:R-:W-:Y:S01]  /*6560*/  FMUL.FTZ R38, R54, R149 ;  /* 0x0000009536267220 */ /* 0x000fe20000410000 */
[----:B------:R-:W-:-:S02]  /*6570*/  @P3 HADD2.F32 R41, -RZ, R8.H0_H0 ;  /* 0x20000008ff293230 */ /* 0x000fc40000004100 */
[----:B------:R-:W-:Y:S01]  /*6580*/  FMUL.FTZ R36, R36, UR4 ;  /* 0x0000000424247c20 */ /* 0x000fe20008410000 */
[----:B------:R-:W-:Y:S02]  /*6590*/  HFMA2 R160, -RZ, RZ, 0, 0 ;  /* 0x00000000ffa07431 */ /* 0x000fe400000001ff */
[----:B------:R-:W-:Y:S01]  /*65a0*/  @P4 HADD2.F32 R44, -RZ, R44.H1_H1 ;  /* 0x3000002cff2c4230 */ /* 0x000fe20000004100 */
[----:B------:R-:W-:Y:S01]  /*65b0*/  MOV R40, RZ ;  /* 0x000000ff00287202 */ /* 0x000fe20000000f00 */
[----:B------:R-:W-:Y:S02]  /*65c0*/  @P4 HADD2.F32 R42, -RZ, R8.H1_H1 ;  /* 0x30000008ff2a4230 */ /* 0x000fe40000004100 */
[----:B------:R-:W-:Y:S01]  /*65d0*/  FMUL.FTZ R39, R38, UR4 ;  /* 0x0000000426277c20 */ /* 0x000fe20008410000 */
[----:B------:R-:W-:Y:S01]  /*65e0*/  @P3 FMUL.FTZ R153, R36, R37 ;  /* 0x0000002524993220 */ /* 0x000fe20000410000 */
[----:B------:R-:W-:Y:S01]  /*65f0*/  @P3 FMUL.FTZ R40, R41, R36 ;  /* 0x0000002429283220 */ /* 0x000fe20000410000 */
[----:B------:R-:W-:Y:S01]  /*6600*/  FMUL.FTZ R36, R172, R149 ;  /* 0x00000095ac247220 */ /* 0x000fe20000410000 */
[----:B------:R-:W-:Y:S01]  /*6610*/  MOV R43, RZ ;  /* 0x000000ff002b7202 */ /* 0x000fe20000000f00 */
[----:B------:R-:W-:Y:S01]  /*6620*/  @P4 FMUL.FTZ R160, R39, R44 ;  /* 0x0000002c27a04220 */ /* 0x000fe20000410000 */
[----:B------:R-:W-:Y:S01]  /*6630*/  @P4 FMUL.FTZ R43, R42, R39 ;  /* 0x000000272a2b4220 */ /* 0x000fe20000410000 */
[----:B------:R-:W-:-:S02]  /*6640*/  HFMA2 R179, -RZ, RZ, 0, 0 ;  /* 0x00000000ffb37431 */ /* 0x000fc400000001ff */
[----:B------:R-:W-:Y:S02]  /*6650*/  @P2 HADD2.F32 R37, -RZ, R45.H0_H0 ;  /* 0x2000002dff252230 */ /* 0x000fe40000004100 */
[----:B------:R-:W-:Y:S01]  /*6660*/  FMUL.FTZ R36, R36, UR4 ;  /* 0x0000000424247c20 */ /* 0x000fe20008410000 */
[----:B------:R-:W-:Y:S01]  /*6670*/  @P2 HADD2.F32 R39, -RZ, R9.H0_H0 ;  /* 0x20000009ff272230 */ /* 0x000fe20000004100 */
[----:B------:R-:W-:Y:S01]  /*6680*/  LOP3.LUT R38, R64, 0xff000000, RZ, 0xc0, !PT ;  /* 0xff00000040267812 */ /* 0x000fe200078ec0ff */
[--C-:B------:R-:W-:Y:S01]  /*6690*/  FFMA.FTZ R177, R167, R177, R158.reuse ;  /* 0x000000b1a7b17223 */ /* 0x100fe2000001009e */
[----:B------:R-:W-:Y:S01]  /*66a0*/  MOV R41, RZ ;  /* 0x000000ff00297202 */ /* 0x000fe20000000f00 */
[----:B------:R-:W-:Y:S01]  /*66b0*/  @P2 FMUL.FTZ R179, R36, R37 ;  /* 0x0000002524b32220 */ /* 0x000fe20000410000 */
[----:B------:R-:W-:Y:S01]  /*66c0*/  @P2 FMUL.FTZ R41, R39, R36 ;  /* 0x0000002427292220 */ /* 0x000fe20000410000 */
[----:B------:R-:W-:Y:S01]  /*66d0*/  ISETP.NE.U32.AND P2, PT, R38, RZ, PT ;  /* 0x000000ff2600720c */ /* 0x000fe20003f45070 */
[----:B------:R-:W-:Y:S01]  /*66e0*/  FFMA.FTZ R171, R167, R171, R158 ;  /* 0x000000aba7ab7223 */ /* 0x000fe2000001009e */
[----:B------:R-:W-:-:S02]  /*66f0*/  HADD2.F32 R37, -RZ, R29.H1_H1 ;  /* 0x3000001dff257230 */ /* 0x000fc40000004100 */
[----:B------:R-:W-:Y:S01]  /*6700*/  FADD.FTZ R177, -R177, R170 ;  /* 0x000000aab1b17221 */ /* 0x000fe20000010100 */
[----:B------:R-:W-:Y:S01]  /*6710*/  ISETP.NE.AND.EX P2, PT, RZ, RZ, PT, P2 ;  /* 0x000000ffff00720c */ /* 0x000fe20003f45320 */
[----:B------:R-:W-:Y:S01]  /*6720*/  FFMA.FTZ R175, R167, R175, R158 ;  /* 0x000000afa7af7223 */ /* 0x000fe2000001009e */
[----:B------:R-:W-:Y:S01]  /*6730*/  LOP3.LUT P6, RZ, R65, 0xff, RZ, 0xc0, !PT ;  /* 0x000000ff41ff7812 */ /* 0x000fe200078cc0ff */
[----:B------:R-:W-:Y:S01]  /*6740*/  FADD.FTZ R174, -R171, R164 ;  /* 0x000000a4abae7221 */ /* 0x000fe20000010100 */
[--C-:B------:R-:W-:Y:S02]  /*6750*/  HADD2.F32 R39, -RZ, R30.reuse.H0_H0 ;  /* 0x2000001eff277230 */ /* 0x100fe40000004100 */
[----:B------:R-:W-:Y:S01]  /*6760*/  FFMA.FTZ R164, R148, R177, R37 ;  /* 0x000000b194a47223 */ /* 0x000fe20000010025 */
[----:B------:R-:W-:Y:S01]  /*6770*/  ISETP.GE.U32.AND P3, PT, R64, RZ, PT ;  /* 0x000000ff4000720c */ /* 0x000fe20003f66070 */
[----:B------:R-:W-:Y:S01]  /*6780*/  FADD.FTZ R168, -R175, R168 ;  /* 0x000000a8afa87221 */ /* 0x000fe20000010100 */
[C-C-:B------:R-:W-:Y:S01]  /*6790*/  FFMA.FTZ R173, R167.reuse, R173, R158.reuse ;  /* 0x000000ada7ad7223 */ /* 0x140fe2000001009e */
[----:B------:R-:W-:Y:S01]  /*67a0*/  FFMA.FTZ R169, R167, R169, R158 ;  /* 0x000000a9a7a97223 */ /* 0x000fe2000001009e */
[----:B------:R-:W-:Y:S01]  /*67b0*/  FMUL.FTZ R36, R164, R149 ;  /* 0x00000095a4247220 */ /* 0x000fe20000410000 */
[C---:B------:R-:W-:Y:S01]  /*67c0*/  LOP3.LUT P5, RZ, R65.reuse, 0xff00, RZ, 0xc0, !PT ;  /* 0x0000ff0041ff7812 */ /* 0x040fe200078ac0ff */
[----:B------:R-:W-:Y:S01]  /*67d0*/  FFMA.FTZ R168, R148, R168, R39 ;  /* 0x000000a894a87223 */ /* 0x000fe20000010027 */
[C---:B------:R-:W-:Y:S01]  /*67e0*/  LOP3.LUT P4, RZ, R65.reuse, 0xff0000, RZ, 0xc0, !PT ;  /* 0x00ff000041ff7812 */ /* 0x040fe2000788c0ff */
[----:B------:R-:W-:Y:S01]  /*67f0*/  HADD2.F32 R53, -RZ, R30.H1_H1 ;  /* 0x3000001eff357230 */ /* 0x000fe20000004100 */
[----:B------:R-:W-:Y:S01]  /*6800*/  ISETP.GE.U32.AND.EX P3, PT, R65, 0x1000000, PT, P3 ;  /* 0x010000004100780c */ /* 0x000fe20003f66130 */
[----:B------:R-:W-:-:S02]  /*6810*/  HADD2.F32 R65, -RZ, R31.H1_H1 ;  /* 0x3000001fff417230 */ /* 0x000fc40000004100 */
[----:B------:R-:W-:Y:S01]  /*6820*/  FADD.FTZ R170, -R173, R166 ;  /* 0x000000a6adaa7221 */ /* 0x000fe20000010100 */
[----:B------:R-:W-:Y:S01]  /*6830*/  FADD.FTZ R162, -R169, R162 ;  /* 0x000000a2a9a27221 */ /* 0x000fe20000010100 */
[----:B------:R-:W-:Y:S01]  /*6840*/  FMUL.FTZ R166, R36, UR4 ;  /* 0x0000000424a67c20 */ /* 0x000fe20008410000 */
[----:B------:R-:W-:Y:S02]  /*6850*/  HADD2.F32 R55, -RZ, R31.H0_H0 ;  /* 0x2000001fff377230 */ /* 0x000fe40000004100 */
[----:B------:R-:W-:Y:S01]  /*6860*/  FMUL.FTZ R36, R168, R149 ;  /* 0x00000095a8247220 */ /* 0x000fe20000410000 */
[----:B------:R-:W-:Y:S02]  /*6870*/  @P2 HADD2.F32 R45, -RZ, R45.H1_H1 ;  /* 0x3000002dff2d2230 */ /* 0x000fe40000004100 */
[C---:B------:R-:W-:Y:S01]  /*6880*/  FFMA.FTZ R170, R148.reuse, R170, R53 ;  /* 0x000000aa94aa7223 */ /* 0x040fe20000010035 */
[----:B------:R-:W-:Y:S01]  /*6890*/  FFMA.FTZ R173, R148, R162, R65 ;  /* 0x000000a294ad7223 */ /* 0x000fe20000010041 */
[----:B------:R-:W-:Y:S01]  /*68a0*/  CS2R R64, SRZ ;  /* 0x0000000000407805 */ /* 0x000fe2000001ff00 */
[----:B------:R-:W-:-:S02]  /*68b0*/  @P6 HADD2.F32 R37, -RZ, R46.H0_H0 ;  /* 0x2000002eff256230 */ /* 0x000fc40000004100 */
[----:B------:R-:W-:Y:S01]  /*68c0*/  FMUL.FTZ R36, R36, UR4 ;  /* 0x0000000424247c20 */ /* 0x000fe20008410000 */
[----:B------:R-:W-:Y:S02]  /*68d0*/  @P6 HADD2.F32 R53, -RZ, R10.H0_H0 ;  /* 0x2000000aff356230 */ /* 0x000fe40000004100 */
[----:B------:R-:W-:Y:S01]  /*68e0*/  FFMA.FTZ R174, R148, R174, R55 ;  /* 0x000000ae94ae7223 */ /* 0x000fe20000010037 */
[----:B------:R-:W-:Y:S01]  /*68f0*/  @P2 FMUL.FTZ R64, R166, R45 ;  /* 0x0000002da6402220 */ /* 0x000fe20000410000 */
[----:B------:R-:W-:Y:S02]  /*6900*/  HFMA2 R44, -RZ, RZ, 0, 0 ;  /* 0x00000000ff2c7431 */ /* 0x000fe400000001ff */
[----:B------:R-:W-:Y:S01]  /*6910*/  @P2 HADD2.F32 R45, -RZ, R9.H1_H1 ;  /* 0x30000009ff2d2230 */ /* 0x000fe20000004100 */
[----:B------:R-:W-:Y:S01]  /*6920*/  MOV R42, RZ ;  /* 0x000000ff002a7202 */ /* 0x000fe20000000f00 */
[----:B------:R-:W-:Y:S01]  /*6930*/  FMUL.FTZ R38, R170, R149 ;  /* 0x00000095aa267220 */ /* 0x000fe20000410000 */
[----:B------:R-:W-:Y:S01]  /*6940*/  @P6 FMUL.FTZ R65, R36, R37 ;  /* 0x0000002524416220 */ /* 0x000fe20000410000 */
[----:B------:R-:W-:Y:S01]  /*6950*/  @P6 FMUL.FTZ R42, R53, R36 ;  /* 0x00000024352a6220 */ /* 0x000fe20000410000 */
[----:B------:R-:W-:-:S02]  /*6960*/  HFMA2 R162, -RZ, RZ, 0, 0 ;  /* 0x00000000ffa27431 */ /* 0x000fc400000001ff */
[-C--:B------:R-:W-:Y:S01]  /*6970*/  FMUL.FTZ R36, R174, R149.reuse ;  /* 0x00000095ae247220 */ /* 0x080fe20000410000 */
[----:B------:R-:W-:Y:S01]  /*6980*/  FMUL.FTZ R37, R173, R149 ;  /* 0x00000095ad257220 */ /* 0x000fe20000410000 */
[----:B------:R-:W-:Y:S02]  /*6990*/  @P5 HADD2.F32 R46, -RZ, R46.H1_H1 ;  /* 0x3000002eff2e5230 */ /* 0x000fe40000004100 */
[----:B------:R-:W-:Y:S01]  /*69a0*/  FMUL.FTZ R55, R38, UR4 ;  /* 0x0000000426377c20 */ /* 0x000fe20008410000 */
[----:B------:R-:W-:Y:S01]  /*69b0*/  @P2 FMUL.FTZ R44, R45, R166 ;  /* 0x000000a62d2c2220 */ /* 0x000fe20000410000 */
[----:B------:R-:W-:Y:S02]  /*69c0*/  @P5 HADD2.F32 R166, -RZ, R10.H1_H1 ;  /* 0x3000000affa65230 */ /* 0x000fe40000004100 */
[----:B------:R-:W-:Y:S01]  /*69d0*/  FMUL.FTZ R36, R36, UR4 ;  /* 0x0000000424247c20 */ /* 0x000fe20008410000 */
[--C-:B------:R-:W-:Y:S02]  /*69e0*/  @P4 HADD2.F32 R175, -RZ, R11.reuse.H0_H0 ;  /* 0x2000000bffaf4230 */ /* 0x100fe40000004100 */
[----:B------:R-:W-:Y:S01]  /*69f0*/  FMUL.FTZ R38, R37, UR4 ;  /* 0x0000000425267c20 */ /* 0x000fe20008410000 */
[----:B------:R-:W-:-:S02]  /*6a00*/  @P3 HADD2.F32 R177, -RZ, R11.H1_H1 ;  /* 0x3000000bffb13230 */ /* 0x000fc40000004100 */
[----:B------:R-:W-:Y:S01]  /*6a10*/  @P5 FMUL.FTZ R162, R55, R46 ;  /* 0x0000002e37a25220 */ /* 0x000fe20000410000 */
[--C-:B------:R-:W-:Y:S02]  /*6a20*/  @P4 HADD2.F32 R39, -RZ, R47.reuse.H0_H0 ;  /* 0x2000002fff274230 */ /* 0x100fe40000004100 */
[----:B------:R-:W-:Y:S02]  /*6a30*/  HFMA2 R169, -RZ, RZ, 0, 0 ;  /* 0x00000000ffa97431 */ /* 0x000fe400000001ff */
[----:B------:R-:W-:Y:S02]  /*6a40*/  @P3 HADD2.F32 R47, -RZ, R47.H1_H1 ;  /* 0x3000002fff2f3230 */ /* 0x000fe40000004100 */
[----:B------:R-:W-:Y:S01]  /*6a50*/  HFMA2 R171, -RZ, RZ, 0, 0 ;  /* 0x00000000ffab7431 */ /* 0x000fe200000001ff */
        /* <DEDUP_REMOVED lines=17> */
.L_x_1990:
[C-C-:B------:R-:W-:Y:S01]  /*6b70*/  FFMA.FTZ R160, R167.reuse, R160, R158.reuse ;  /* 0x000000a0a7a07223 */ /* 0x140fe2000001009e */
[----:B------:R-:W-:Y:S01]  /*6b80*/  LOP3.LUT P2, RZ, R64, 0xff, RZ, 0xc0, !PT ;  /* 0x000000ff40ff7812 */ /* 0x000fe2000784c0ff */
[----:B0-----:R-:W-:Y:S02]  /*6b90*/  HADD2.F32 R41, -RZ, R28.H0_H0 ;  /* 0x2000001cff297230 */ /* 0x001fe40000004100 */
[----:B------:R-:W-:Y:S02]  /*6ba0*/  HFMA2 R153, -RZ, RZ, 0, 0 ;  /* 0x00000000ff997431 */ /* 0x000fe400000001ff */
[----:B------:R-:W-:Y:S01]  /*6bb0*/  FADD.FTZ R183, -R160, R183 ;  /* 0x000000b7a0b77221 */ /* 0x000fe20000010100 */
[C-C-:B------:R-:W-:Y:S01]  /*6bc0*/  FFMA.FTZ R181, R167.reuse, R181, R158.reuse ;  /* 0x000000b5a7b57223 */ /* 0x140fe2000001009e */
[----:B------:R-:W-:Y:S01]  /*6bd0*/  LOP3.LUT P3, RZ, R64, 0xff00, RZ, 0xc0, !PT ;  /* 0x0000ff0040ff7812 */ /* 0x000fe2000786c0ff */
[----:B------:R-:W-:Y:S01]  /*6be0*/  FFMA.FTZ R179, R167, R179, R158 ;  /* 0x000000b3a7b37223 */ /* 0x000fe2000001009e */
[----:B------:R-:W-:Y:S01]  /*6bf0*/  FFMA.FTZ R40, R148, R183, R41 ;  /* 0x000000b794287223 */ /* 0x000fe20000010029 */
[----:B------:R-:W-:Y:S01]  /*6c00*/  FADD.FTZ R181, -R181, R174 ;  /* 0x000000aeb5b57221 */ /* 0x000fe20000010100 */
[----:B------:R-:W-:Y:S01]  /*6c10*/  MOV R43, RZ ;  /* 0x000000ff002b7202 */ /* 0x000fe20000000f00 */
[----:B------:R-:W-:-:S02]  /*6c20*/  HADD2.F32 R55, -RZ, R29.H0_H0 ;  /* 0x2000001dff377230 */ /* 0x000fc40000004100 */
[----:B------:R-:W-:Y:S01]  /*6c30*/  FMUL.FTZ R40, R149, R40 ;  /* 0x0000002895287220 */ /* 0x000fe20000410000 */
[----:B------:R-:W-:Y:S01]  /*6c40*/  LOP3.LUT P5, RZ, R64, 0xff0000, RZ, 0xc0, !PT ;  /* 0x00ff000040ff7812 */ /* 0x000fe200078ac0ff */
[----:B-----5:R-:W-:Y:S02]  /*6c50*/  @P2 HADD2.F32 R41, -RZ, R44.H0_H0 ;  /* 0x2000002cff292230 */ /* 0x020fe40000004100 */
[----:B------:R-:W-:Y:S01]  /*6c60*/  FADD.FTZ R179, -R179, R172 ;  /* 0x000000acb3b37221 */ /* 0x000fe20000010100 */
[----:B------:R-:W-:Y:S01]  /*6c70*/  FMUL.FTZ R40, R40, UR4 ;  /* 0x0000000428287c20 */ /* 0x000fe20008410000 */
[----:B------:R-:W-:Y:S02]  /*6c80*/  @P2 HADD2.F32 R53, -RZ, R8.H0_H0 ;  /* 0x20000008ff352230 */ /* 0x000fe40000004100 */
[----:B------:R-:W-:Y:S02]  /*6c90*/  HFMA2 R160, -RZ, RZ, 0, 0 ;  /* 0x00000000ffa07431 */ /* 0x000fe400000001ff */
[----:B------:R-:W-:Y:S01]  /*6ca0*/  FFMA.FTZ R42, R148, R179, R55 ;  /* 0x000000b3942a7223 */ /* 0x000fe20000010037 */
[----:B------:R-:W-:Y:S01]  /*6cb0*/  @P2 FMUL.FTZ R153, R41, R40 ;  /* 0x0000002829992220 */ /* 0x000fe20000410000 */
[----:B------:R-:W-:-:S02]  /*6cc0*/  HADD2.F32 R41, -RZ, R28.H1_H1 ;  /* 0x3000001cff297230 */ /* 0x000fc40000004100 */
[----:B------:R-:W-:Y:S01]  /*6cd0*/  @P2 FMUL.FTZ R43, R53, R40 ;  /* 0x00000028352b2220 */ /* 0x000fe20000410000 */
[----:B------:R-:W-:Y:S01]  /*6ce0*/  @P3 HADD2.F32 R53, -RZ, R8.H1_H1 ;  /* 0x30000008ff353230 */ /* 0x000fe20000004100 */
[----:B------:R-:W-:Y:S01]  /*6cf0*/  MOV R52, RZ ;  /* 0x000000ff00347202 */ /* 0x000fe20000000f00 */
[----:B------:R-:W-:Y:S02]  /*6d00*/  HFMA2 R179, -RZ, RZ, 0, 0 ;  /* 0x00000000ffb37431 */ /* 0x000fe400000001ff */
[----:B------:R-:W-:Y:S01]  /*6d10*/  FFMA.FTZ R40, R148, R181, R41 ;  /* 0x000000b594287223 */ /* 0x000fe20000010029 */
[----:B------:R-:W-:Y:S02]  /*6d20*/  @P3 HADD2.F32 R41, -RZ, R44.H1_H1 ;  /* 0x3000002cff293230 */ /* 0x000fe40000004100 */
[----:B------:R-:W-:Y:S01]  /*6d30*/  FFMA.FTZ R177, R167, R177, R158 ;  /* 0x000000b1a7b17223 */ /* 0x000fe2000001009e */
[----:B------:R-:W-:Y:S01]  /*6d40*/  LOP3.LUT P4, RZ, R64, 0xff000000, RZ, 0xc0, !PT ;  /* 0xff00000040ff7812 */ /* 0x000fe2000788c0ff */
[----:B------:R-:W-:Y:S01]  /*6d50*/  FMUL.FTZ R40, R149, R40 ;  /* 0x0000002895287220 */ /* 0x000fe20000410000 */
[----:B------:R-:W-:-:S02]  /*6d60*/  @P5 HADD2.F32 R55, -RZ, R9.H0_H0 ;  /* 0x20000009ff375230 */ /* 0x000fc40000004100 */
[----:B------:R-:W-:Y:S01]  /*6d70*/  FADD.FTZ R177, -R177, R170 ;  /* 0x000000aab1b17221 */ /* 0x000fe20000010100 */
[----:B------:R-:W-:Y:S01]  /*6d80*/  ISETP.GE.U32.AND P2, PT, R64, RZ, PT ;  /* 0x000000ff4000720c */ /* 0x000fe20003f46070 */
[----:B------:R-:W-:Y:S01]  /*6d90*/  FMUL.FTZ R40, R40, UR4 ;  /* 0x0000000428287c20 */ /* 0x000fe20008410000 */
[----:B------:R-:W-:Y:S01]  /*6da0*/  LOP3.LUT R64, R65, 0xff0000, RZ, 0xc0, !PT ;  /* 0x00ff000041407812 */ /* 0x000fe200078ec0ff */
[--C-:B------:R-:W-:Y:S01]  /*6db0*/  FFMA.FTZ R175, R167, R175, R158.reuse ;  /* 0x000000afa7af7223 */ /* 0x100fe2000001009e */
[----:B------:R-:W-:Y:S01]  /*6dc0*/  LOP3.LUT R54, R65, 0xff00, RZ, 0xc0, !PT ;  /* 0x0000ff0041367812 */ /* 0x000fe200078ec0ff */
[-C--:B------:R-:W-:Y:S01]  /*6dd0*/  @P3 FMUL.FTZ R160, R41, R40.reuse ;  /* 0x0000002829a03220 */ /* 0x080fe20000410000 */
[----:B------:R-:W-:Y:S01]  /*6de0*/  @P3 FMUL.FTZ R52, R53, R40 ;  /* 0x0000002835343220 */ /* 0x000fe20000410000 */
[----:B------:R-:W-:Y:S01]  /*6df0*/  FMUL.FTZ R40, R149, R42 ;  /* 0x0000002a95287220 */ /* 0x000fe20000410000 */
[----:B------:R-:W-:Y:S01]  /*6e00*/  @P5 HADD2.F32 R53, -RZ, R45.H0_H0 ;  /* 0x2000002dff355230 */ /* 0x000fe20000004100 */
[----:B------:R-:W-:Y:S01]  /*6e10*/  MOV R41, RZ ;  /* 0x000000ff00297202 */ /* 0x000fe20000000f00 */
[----:B------:R-:W-:Y:S01]  /*6e20*/  FFMA.FTZ R171, R167, R171, R158 ;  /* 0x000000aba7ab7223 */ /* 0x000fe2000001009e */
[----:B------:R-:W-:Y:S01]  /*6e30*/  FMUL.FTZ R40, R40, UR4 ;  /* 0x0000000428287c20 */ /* 0x000fe20008410000 */
[----:B------:R-:W-:Y:S01]  /*6e40*/  HADD2.F32 R42, -RZ, R30.H0_H0 ;  /* 0x2000001eff2a7230 */ /* 0x000fe20000004100 */
[----:B------:R-:W-:Y:S01]  /*6e50*/  ISETP.GE.U32.AND.EX P2, PT, R65, 0x1000000, PT, P2 ;  /* 0x010000004100780c */ /* 0x000fe20003f46120 */
[----:B------:R-:W-:Y:S01]  /*6e60*/  FADD.FTZ R175, -R175, R168 ;  /* 0x000000a8afaf7221 */ /* 0x000fe20000010100 */
[----:B------:R-:W-:Y:S01]  /*6e70*/  @P5 FMUL.FTZ R179, R53, R40 ;  /* 0x0000002835b35220 */ /* 0x000fe20000410000 */
[----:B------:R-:W-:-:S02]  /*6e80*/  HADD2.F32 R53, -RZ, R29.H1_H1 ;  /* 0x3000001dff357230 */ /* 0x000fc40000004100 */
[----:B------:R-:W-:Y:S01]  /*6e90*/  @P5 FMUL.FTZ R41, R55, R40 ;  /* 0x0000002837295220 */ /* 0x000fe20000410000 */
[----:B------:R-:W-:Y:S01]  /*6ea0*/  ISETP.NE.AND.EX P5, PT, R64, RZ, PT, !PT ;  /* 0x000000ff4000720c */ /* 0x000fe20003fa53f0 */
[----:B------:R-:W-:Y:S01]  /*6eb0*/  HADD2.F32 R64, -RZ, R31.H0_H0 ;  /* 0x2000001fff407230 */ /* 0x000fe20000004100 */
[----:B------:R-:W-:Y:S01]  /*6ec0*/  LOP3.LUT P6, RZ, R65, 0xff, RZ, 0xc0, !PT ;  /* 0x000000ff41ff7812 */ /* 0x000fe200078cc0ff */
[----:B------:R-:W-:Y:S01]  /*6ed0*/  FFMA.FTZ R40, R148, R177, R53 ;  /* 0x000000b194287223 */ /* 0x000fe20000010035 */
[----:B------:R-:W-:Y:S01]  /*6ee0*/  ISETP.NE.AND.EX P3, PT, R54, RZ, PT, !PT ;  /* 0x000000ff3600720c */ /* 0x000fe20003f653f0 */
[----:B------:R-:W-:Y:S01]  /*6ef0*/  FADD.FTZ R171, -R171, R164 ;  /* 0x000000a4abab7221 */ /* 0x000fe20000010100 */
[----:B------:R-:W-:Y:S01]  /*6f00*/  FFMA.FTZ R173, R167, R173, R158 ;  /* 0x000000ada7ad7223 */ /* 0x000fe2000001009e */
[----:B------:R-:W-:Y:S01]  /*6f10*/  FMUL.FTZ R40, R149, R40 ;  /* 0x0000002895287220 */ /* 0x000fe20000410000 */
[----:B------:R-:W-:Y:S01]  /*6f20*/  FFMA.FTZ R54, R148, R175, R42 ;  /* 0x000000af94367223 */ /* 0x000fe2000001002a */
[----:B------:R-:W-:-:S02]  /*6f30*/  @P4 HADD2.F32 R42, -RZ, R45.H1_H1 ;  /* 0x3000002dff2a4230 */ /* 0x000fc40000004100 */
[----:B------:R-:W-:Y:S01]  /*6f40*/  FFMA.FTZ R169, R167, R169, R158 ;  /* 0x000000a9a7a97223 */ /* 0x000fe2000001009e */
[----:B------:R-:W-:Y:S01]  /*6f50*/  FMUL.FTZ R53, R40, UR4 ;  /* 0x0000000428357c20 */ /* 0x000fe20008410000 */
[----:B------:R-:W-:Y:S02]  /*6f60*/  HADD2.F32 R44, -RZ, R30.H1_H1 ;  /* 0x3000001eff2c7230 */ /* 0x000fe40000004100 */
[----:B------:R-:W-:Y:S01]  /*6f70*/  FFMA.FTZ R164, R148, R171, R64 ;  /* 0x000000ab94a47223 */ /* 0x000fe20000010040 */
[----:B------:R-:W-:Y:S01]  /*6f80*/  FADD.FTZ R173, -R173, R166 ;  /* 0x000000a6adad7221 */ /* 0x000fe20000010100 */
[----:B------:R-:W-:Y:S01]  /*6f90*/  CS2R R64, SRZ ;  /* 0x0000000000407805 */ /* 0x000fe2000001ff00 */
[----:B------:R-:W-:Y:S01]  /*6fa0*/  FADD.FTZ R169, -R169, R162 ;  /* 0x000000a2a9a97221 */ /* 0x000fe20000010100 */
[----:B------:R-:W-:Y:S01]  /*6fb0*/  @P4 FMUL.FTZ R64, R42, R53 ;  /* 0x000000352a404220 */ /* 0x000fe20000410000 */
[----:B------:R-:W-:Y:S02]  /*6fc0*/  HADD2.F32 R166, -RZ, R31.H1_H1 ;  /* 0x3000001fffa67230 */ /* 0x000fe40000004100 */
[----:B------:R-:W-:Y:S01]  /*6fd0*/  FMUL.FTZ R42, R149, R54 ;  /* 0x00000036952a7220 */ /* 0x000fe20000410000 */
[----:B------:R-:W-:Y:S01]  /*6fe0*/  FFMA.FTZ R162, R148, R173, R44 ;  /* 0x000000ad94a27223 */ /* 0x000fe2000001002c */
[--C-:B------:R-:W-:Y:S01]  /*6ff0*/  @P5 HADD2.F32 R173, -RZ, R47.reuse.H0_H0 ;  /* 0x2000002fffad5230 */ /* 0x100fe20000004100 */
[----:B------:R-:W-:Y:S01]  /*7000*/  MOV R44, RZ ;  /* 0x000000ff002c7202 */ /* 0x000fe20000000f00 */
[----:B------:R-:W-:-:S02]  /*7010*/  @P2 HADD2.F32 R168, -RZ, R47.H1_H1 ;  /* 0x3000002fffa82230 */ /* 0x000fc40000004100 */
[----:B------:R-:W-:Y:S01]  /*7020*/  FMUL.FTZ R42, R42, UR4 ;  /* 0x000000042a2a7c20 */ /* 0x000fe20008410000 */
[----:B------:R-:W-:Y:S02]  /*7030*/  @P6 HADD2.F32 R55, -RZ, R46.H0_H0 ;  /* 0x2000002eff376230 */ /* 0x000fe40000004100 */
[----:B------:R-:W-:Y:S01]  /*7040*/  FFMA.FTZ R166, R148, R169, R166 ;  /* 0x000000a994a67223 */ /* 0x000fe200000100a6 */
[----:B------:R-:W-:Y:S02]  /*7050*/  @P6 HADD2.F32 R47, -RZ, R10.H0_H0 ;  /* 0x2000000aff2f6230 */ /* 0x000fe40000004100 */
[----:B------:R-:W-:Y:S01]  /*7060*/  FMUL.FTZ R45, R149, R162 ;  /* 0x000000a2952d7220 */ /* 0x000fe20000410000 */
[----:B------:R-:W-:Y:S02]  /*7070*/  HFMA2 R162, -RZ, RZ, 0, 0 ;  /* 0x00000000ffa27431 */ /* 0x000fe400000001ff */
[----:B------:R-:W-:Y:S01]  /*7080*/  @P6 FMUL.FTZ R65, R55, R42 ;  /* 0x0000002a37416220 */ /* 0x000fe20000410000 */
[----:B------:R-:W-:-:S02]  /*7090*/  @P3 HADD2.F32 R169, -RZ, R46.H1_H1 ;  /* 0x3000002effa93230 */ /* 0x000fc40000004100 */
[----:B------:R-:W-:Y:S01]  /*70a0*/  @P6 FMUL.FTZ R44, R47, R42 ;  /* 0x0000002a2f2c6220 */ /* 0x000fe20000410000 */
[----:B------:R-:W-:Y:S02]  /*70b0*/  HFMA2 R40, -RZ, RZ, 0, 0 ;  /* 0x00000000ff287431 */ /* 0x000fe400000001ff */
[C---:B------:R-:W-:Y:S01]  /*70c0*/  FMUL.FTZ R42, R149.reuse, R164 ;  /* 0x000000a4952a7220 */ /* 0x040fe20000410000 */
[----:B------:R-:W-:Y:S01]  /*70d0*/  FMUL.FTZ R47, R149, R166 ;  /* 0x000000a6952f7220 */ /* 0x000fe20000410000 */
[----:B------:R-:W-:Y:S02]  /*70e0*/  @P4 HADD2.F32 R46, -RZ, R9.H1_H1 ;  /* 0x30000009ff2e4230 */ /* 0x000fe40000004100 */
[----:B------:R-:W-:Y:S01]  /*70f0*/  FMUL.FTZ R54, R45, UR4 ;  /* 0x000000042d367c20 */ /* 0x000fe20008410000 */
[----:B------:R-:W-:Y:S02]  /*7100*/  @P3 HADD2.F32 R55, -RZ, R10.H1_H1 ;  /* 0x3000000aff373230 */ /* 0x000fe40000004100 */
[----:B------:R-:W-:Y:S01]  /*7110*/  FMUL.FTZ R42, R42, UR4 ;  /* 0x000000042a2a7c20 */ /* 0x000fe20008410000 */
[----:B------:R-:W-:-:S02]  /*7120*/  @P5 HADD2.F32 R175, -RZ, R11.H0_H0 ;  /* 0x2000000bffaf5230 */ /* 0x000fc40000004100 */
[----:B------:R-:W-:Y:S01]  /*7130*/  FMUL.FTZ R47, R47, UR4 ;  /* 0x000000042f2f7c20 */ /* 0x000fe20008410000 */
[----:B------:R-:W-:Y:S02]  /*7140*/  @P2 HADD2.F32 R164, -RZ, R11.H1_H1 ;  /* 0x3000000bffa42230 */ /* 0x000fe40000004100 */
[-C--:B------:R-:W-:Y:S01]  /*7150*/  @P3 FMUL.FTZ R162, R169, R54.reuse ;  /* 0x00000036a9a23220 */ /* 0x080fe20000410000 */
        /* <DEDUP_REMOVED lines=8> */
[----:B------:R-:W-:Y:S01]  /*71e0*/  @P2 FMUL.FTZ R53, R164, R47 ;  /* 0x0000002fa4352220 */ /* 0x000fe20000410000 */
[----:B------:R-:W-:Y:S01]  /*71f0*/  F2FP.F16.F32.PACK_AB R41, R40, R41 ;  /* 0x000000292829723e */ /* 0x000fe200000000ff */
[----:B------:R-:W-:Y:S01]  /*7200*/  @P5 FMUL.FTZ R169, R173, R42 ;  /* 0x0000002aada95220 */ /* 0x000fe20000410000 */
[----:B------:R-:W-:Y:S01]  /*7210*/  F2FP.F16.F32.PACK_AB R40, R52, R43 ;  /* 0x0000002b3428723e */ /* 0x000fe200000000ff */
[----:B------:R-:W-:Y:S01]  /*7220*/  @P2 FMUL.FTZ R171, R168, R47 ;  /* 0x0000002fa8ab2220 */ /* 0x000fe20000410000 */
[----:B------:R-:W-:-:S02]  /*7230*/  F2FP.F16.F32.PACK_AB R42, R45, R44 ;  /* 0x0000002c2d2a723e */ /* 0x000fc400000000ff */
[----:B------:R-:W-:-:S07]  /*7240*/  F2FP.F16.F32.PACK_AB R43, R53, R46 ;  /* 0x0000002e352b723e */ /* 0x000fce00000000ff */
.L_x_1991:
        /* <DEDUP_REMOVED lines=16> */
[C---:B------:R-:W-:Y:S01]  /*7350*/  LOP3.LUT R52, R3.reuse, 0xff00, RZ, 0xc0, !PT ;  /* 0x0000ff0003347812 */ /* 0x040fe200078ec0ff */
[----:B------:R-:W-:Y:S01]  /*7360*/  FADD.FTZ R150, -R150, R57 ;  /* 0x0000003996967221 */ /* 0x000fe20000010100 */
[----:B------:R-:W-:Y:S01]  /*7370*/  LOP3.LUT R53, R3, 0xff0000, RZ, 0xc0, !PT ;  /* 0x00ff000003357812 */ /* 0x000fe200078ec0ff */
[----:B------:R-:W-:Y:S01]  /*7380*/  FADD.FTZ R157, -R157, R58 ;  /* 0x0000003a9d9d7221 */ /* 0x000fe20000010100 */
[----:B------:R-:W-:Y:S01]  /*7390*/  ISETP.GE.U32.AND.EX P2, PT, R3, 0x1000000, PT, P2 ;  /* 0x010000000300780c */ /* 0x000fe20003f46120 */
[----:B------:R-:W-:Y:S01]  /*73a0*/  HADD2.F32 R3, -RZ, R32.H0_H0 ;  /* 0x20000020ff037230 */ /* 0x000fe20000004100 */
[----:B------:R-:W-:Y:S01]  /*73b0*/  ISETP.NE.AND.EX P5, PT, RZ, RZ, PT, P5 ;  /* 0x000000ffff00720c */ /* 0x000fe20003fa5350 */
[----:B------:R-:W-:Y:S01]  /*73c0*/  FFMA.FTZ R159, R167, R159, R158 ;  /* 0x0000009fa79f7223 */ /* 0x000fe2000001009e */
[----:B------:R-:W-:Y:S01]  /*73d0*/  LOP3.LUT R36, R2, 0xff00, RZ, 0xc0, !PT ;  /* 0x0000ff0002247812 */ /* 0x000fe200078ec0ff */
[----:B------:R-:W-:-:S02]  /*73e0*/  HFMA2 R48, -RZ, RZ, 0, 0 ;  /* 0x00000000ff307431 */ /* 0x000fc400000001ff */
[----:B------:R-:W-:Y:S01]  /*73f0*/  FFMA.FTZ R56, R148, R56, R3 ;  /* 0x0000003894387223 */ /* 0x000fe20000010003 */
[C---:B------:R-:W-:Y:S01]  /*7400*/  LOP3.LUT R37, R2.reuse, 0xff0000, RZ, 0xc0, !PT ;  /* 0x00ff000002257812 */ /* 0x040fe200078ec0ff */
[----:B------:R-:W-:Y:S01]  /*7410*/  FADD.FTZ R42, -R159, R60 ;  /* 0x0000003c9f2a7221 */ /* 0x000fe20000010100 */
[----:B------:R-:W-:Y:S01]  /*7420*/  LOP3.LUT R39, R2, 0xff000000, RZ, 0xc0, !PT ;  /* 0xff00000002277812 */ /* 0x000fe200078ec0ff */
[----:B------:R-:W-:Y:S01]  /*7430*/  FMUL.FTZ R3, R56, R149 ;  /* 0x0000009538037220 */ /* 0x000fe20000410000 */
[----:B------:R-:W-:Y:S01]  /*7440*/  ISETP.NE.U32.AND P3, PT, R36, RZ, PT ;  /* 0x000000ff2400720c */ /* 0x000fe20003f65070 */
[----:B------:R-:W-:Y:S01]  /*7450*/  HFMA2 R2, -RZ, RZ, 0, 0 ;  /* 0x00000000ff027431 */ /* 0x000fe200000001ff */
[----:B------:R-:W-:Y:S01]  /*7460*/  ISETP.NE.U32.AND P6, PT, R37, RZ, PT ;  /* 0x000000ff2500720c */ /* 0x000fe20003fc5070 */
[----:B------:R-:W-:Y:S02]  /*7470*/  HADD2.F32 R37, -RZ, R32.H1_H1 ;  /* 0x30000020ff257230 */ /* 0x000fe40000004100 */
[----:B------:R-:W-:Y:S01]  /*7480*/  FMUL.FTZ R3, R3, UR4 ;  /* 0x0000000403037c20 */ /* 0x000fe20008410000 */
[----:B-----5:R-:W-:Y:S01]  /*7490*/  @P5 HADD2.F32 R36, -RZ, R44.H0_H0 ;  /* 0x2000002cff245230 */ /* 0x020fe20000004100 */
[----:B------:R-:W-:Y:S01]  /*74a0*/  MOV R40, RZ ;  /* 0x000000ff00287202 */ /* 0x000fe20000000f00 */
[----:B------:R-:W-:-:S02]  /*74b0*/  @P5 HADD2.F32 R38, -RZ, R12.H0_H0 ;  /* 0x2000000cff265230 */ /* 0x000fc40000004100 */
[----:B------:R-:W-:Y:S01]  /*74c0*/  FFMA.FTZ R58, R148, R150, R37 ;  /* 0x00000096943a7223 */ /* 0x000fe20000010025 */
[----:B------:R-:W-:Y:S02]  /*74d0*/  HADD2.F32 R37, -RZ, R33.H0_H0 ;  /* 0x20000021ff257230 */ /* 0x000fe40000004100 */
[----:B------:R-:W-:Y:S01]  /*74e0*/  @P5 FMUL.FTZ R2, R3, R36 ;  /* 0x0000002403025220 */ /* 0x000fe20000410000 */
[----:B------:R-:W-:Y:S01]  /*74f0*/  ISETP.NE.AND.EX P3, PT, RZ, RZ, PT, P3 ;  /* 0x000000ffff00720c */ /* 0x000fe20003f65330 */
[----:B------:R-:W-:Y:S01]  /*7500*/  @P5 FMUL.FTZ R40, R38, R3 ;  /* 0x0000000326285220 */ /* 0x000fe20000410000 */
[----:B------:R-:W-:Y:S01]  /*7510*/  ISETP.NE.AND.EX P5, PT, RZ, RZ, PT, P6 ;  /* 0x000000ffff00720c */ /* 0x000fe20003fa5360 */
[----:B------:R-:W-:Y:S01]  /*7520*/  FMUL.FTZ R36, R58, R149 ;  /* 0x000000953a247220 */ /* 0x000fe20000410000 */
[----:B------:R-:W-:Y:S01]  /*7530*/  FFMA.FTZ R60, R148, R157, R37 ;  /* 0x0000009d943c7223 */ /* 0x000fe20000010025 */
[----:B------:R-:W-:Y:S01]  /*7540*/  ISETP.NE.U32.AND P4, PT, R39, RZ, PT ;  /* 0x000000ff2700720c */ /* 0x000fe20003f85070 */
[----:B------:R-:W-:Y:S01]  /*7550*/  FFMA.FTZ R152, R167, R152, R158 ;  /* 0x00000098a7987223 */ /* 0x000fe2000001009e */
[----:B------:R-:W-:Y:S01]  /*7560*/  FMUL.FTZ R39, R36, UR4 ;  /* 0x0000000424277c20 */ /* 0x000fe20008410000 */
[----:B------:R-:W-:Y:S01]  /*7570*/  FMUL.FTZ R36, R60, R149 ;  /* 0x000000953c247220 */ /* 0x000fe20000410000 */
[----:B------:R-:W-:-:S02]  /*7580*/  HFMA2 R3, -RZ, RZ, 0, 0 ;  /* 0x00000000ff037431 */ /* 0x000fc400000001ff */
[----:B------:R-:W-:Y:S01]  /*7590*/  FADD.FTZ R59, -R152, R59 ;  /* 0x0000003b983b7221 */ /* 0x000fe20000010100 */
[----:B------:R-:W-:Y:S01]  /*75a0*/  ISETP.NE.AND.EX P4, PT, RZ, RZ, PT, P4 ;  /* 0x000000ffff00720c */ /* 0x000fe20003f85340 */
[----:B------:R-:W-:Y:S01]  /*75b0*/  FMUL.FTZ R36, R36, UR4 ;  /* 0x0000000424247c20 */ /* 0x000fe20008410000 */
[----:B------:R-:W-:Y:S01]  /*75c0*/  @P3 HADD2.F32 R44, -RZ, R44.H1_H1 ;  /* 0x3000002cff2c3230 */ /* 0x000fe20000004100 */
[----:B------:R-:W-:Y:S01]  /*75d0*/  ISETP.NE.AND.EX P6, PT, R41, RZ, PT, !PT ;  /* 0x000000ff2900720c */ /* 0x000fe20003fc53f0 */
[----:B------:R-:W-:Y:S01]  /*75e0*/  @P5 HADD2.F32 R37, -RZ, R45.H0_H0 ;  /* 0x2000002dff255230 */ /* 0x000fe20000004100 */
[----:B------:R-:W-:Y:S01]  /*75f0*/  MOV R43, RZ ;  /* 0x000000ff002b7202 */ /* 0x000fe20000000f00 */
[----:B------:R-:W-:Y:S02]  /*7600*/  @P3 HADD2.F32 R38, -RZ, R12.H1_H1 ;  /* 0x3000000cff263230 */ /* 0x000fe40000004100 */
[----:B------:R-:W-:Y:S01]  /*7610*/  FFMA.FTZ R154, R167, R154, R158 ;  /* 0x0000009aa79a7223 */ /* 0x000fe2000001009e */
[----:B------:R-:W-:-:S02]  /*7620*/  @P5 HADD2.F32 R49, -RZ, R13.H0_H0 ;  /* 0x2000000dff315230 */ /* 0x000fc40000004100 */
[----:B------:R-:W-:Y:S01]  /*7630*/  @P5 FMUL.FTZ R48, R36, R37 ;  /* 0x0000002524305220 */ /* 0x000fe20000410000 */
[----:B------:R-:W-:Y:S02]  /*7640*/  HADD2.F32 R37, -RZ, R33.H1_H1 ;  /* 0x30000021ff257230 */ /* 0x000fe40000004100 */
[----:B------:R-:W-:Y:S01]  /*7650*/  @P3 FMUL.FTZ R3, R39, R44 ;  /* 0x0000002c27033220 */ /* 0x000fe20000410000 */
[----:B------:R-:W-:Y:S01]  /*7660*/  MOV R41, RZ ;  /* 0x000000ff00297202 */ /* 0x000fe20000000f00 */
[----:B------:R-:W-:Y:S01]  /*7670*/  @P3 FMUL.FTZ R43, R38, R39 ;  /* 0x00000027262b3220 */ /* 0x000fe20000410000 */
[----:B------:R-:W-:Y:S01]  /*7680*/  FFMA.FTZ R161, R167, R161, R158 ;  /* 0x000000a1a7a17223 */ /* 0x000fe2000001009e */
[----:B------:R-:W-:Y:S01]  /*7690*/  @P5 FMUL.FTZ R41, R49, R36 ;  /* 0x0000002431295220 */ /* 0x000fe20000410000 */
[--C-:B------:R-:W-:Y:S02]  /*76a0*/  HADD2.F32 R39, -RZ, R34.reuse.H0_H0 ;  /* 0x20000022ff277230 */ /* 0x100fe40000004100 */
[----:B------:R-:W-:Y:S01]  /*76b0*/  FFMA.FTZ R59, R148, R59, R37 ;  /* 0x0000003b943b7223 */ /* 0x000fe20000010025 */
[----:B------:R-:W-:Y:S01]  /*76c0*/  ISETP.NE.AND.EX P5, PT, R53, RZ, PT, !PT ;  /* 0x000000ff3500720c */ /* 0x000fe20003fa53f0 */
[----:B------:R-:W-:-:S02]  /*76d0*/  HADD2.F32 R49, -RZ, R34.H1_H1 ;  /* 0x30000022ff317230 */ /* 0x000fc40000004100 */
[----:B------:R-:W-:Y:S01]  /*76e0*/  FADD.FTZ R154, -R154, R61 ;  /* 0x0000003d9a9a7221 */ /* 0x000fe20000010100 */
[----:B------:R-:W-:Y:S01]  /*76f0*/  FADD.FTZ R150, -R161, R62 ;  /* 0x0000003ea1967221 */ /* 0x000fe20000010100 */
[----:B------:R-:W-:Y:S01]  /*7700*/  FMUL.FTZ R36, R59, R149 ;  /* 0x000000953b247220 */ /* 0x000fe20000410000 */
[----:B------:R-:W-:Y:S01]  /*7710*/  FFMA.FTZ R156, R167, R156, R158 ;  /* 0x0000009ca79c7223 */ /* 0x000fe2000001009e */
[C---:B------:R-:W-:Y:S01]  /*7720*/  FFMA.FTZ R62, R148.reuse, R42, R39 ;  /* 0x0000002a943e7223 */ /* 0x040fe20000010027 */
[--C-:B------:R-:W-:Y:S02]  /*7730*/  HADD2.F32 R53, -RZ, R35.reuse.H0_H0 ;  /* 0x20000023ff357230 */ /* 0x100fe40000004100 */
[----:B------:R-:W-:Y:S01]  /*7740*/  FFMA.FTZ R61, R148, R154, R49 ;  /* 0x0000009a943d7223 */ /* 0x000fe20000010031 */
[----:B------:R-:W-:Y:S02]  /*7750*/  HADD2.F32 R55, -RZ, R35.H1_H1 ;  /* 0x30000023ff377230 */ /* 0x000fe40000004100 */
[----:B------:R-:W-:-:S02]  /*7760*/  HFMA2 R49, -RZ, RZ, 0, 0 ;  /* 0x00000000ff317431 */ /* 0x000fc400000001ff */
[----:B------:R-:W-:Y:S01]  /*7770*/  FMUL.FTZ R54, R36, UR4 ;  /* 0x0000000424367c20 */ /* 0x000fe20008410000 */
[----:B------:R-:W-:Y:S01]  /*7780*/  ISETP.NE.AND.EX P3, PT, R52, RZ, PT, !PT ;  /* 0x000000ff3400720c */ /* 0x000fe20003f653f0 */
[----:B------:R-:W-:Y:S01]  /*7790*/  FADD.FTZ R156, -R156, R63 ;  /* 0x0000003f9c9c7221 */ /* 0x000fe20000010100 */
[----:B------:R-:W-:Y:S02]  /*77a0*/  @P4 HADD2.F32 R45, -RZ, R45.H1_H1 ;  /* 0x3000002dff2d4230 */ /* 0x000fe40000004100 */
[----:B------:R-:W-:Y:S01]  /*77b0*/  FMUL.FTZ R36, R62, R149 ;  /* 0x000000953e247220 */ /* 0x000fe20000410000 */
[C---:B------:R-:W-:Y:S01]  /*77c0*/  FFMA.FTZ R150, R148.reuse, R150, R53 ;  /* 0x0000009694967223 */ /* 0x040fe20000010035 */
[----:B------:R-:W-:Y:S02]  /*77d0*/  HFMA2 R42, -RZ, RZ, 0, 0 ;  /* 0x00000000ff2a7431 */ /* 0x000fe400000001ff */
[----:B------:R-:W-:Y:S02]  /*77e0*/  @P6 HADD2.F32 R37, -RZ, R46.H0_H0 ;  /* 0x2000002eff256230 */ /* 0x000fe40000004100 */
[----:B------:R-:W-:Y:S01]  /*77f0*/  FFMA.FTZ R148, R148, R156, R55 ;  /* 0x0000009c94947223 */ /* 0x000fe20000010037 */
[----:B------:R-:W-:-:S02]  /*7800*/  @P6 HADD2.F32 R53, -RZ, R14.H0_H0 ;  /* 0x2000000eff356230 */ /* 0x000fc40000004100 */
[----:B------:R-:W-:Y:S01]  /*7810*/  FMUL.FTZ R36, R36, UR4 ;  /* 0x0000000424247c20 */ /* 0x000fe20008410000 */
[--C-:B------:R-:W-:Y:S02]  /*7820*/  @P5 HADD2.F32 R39, -RZ, R47.reuse.H0_H0 ;  /* 0x2000002fff275230 */ /* 0x100fe40000004100 */
[----:B------:R-:W-:Y:S01]  /*7830*/  @P4 FMUL.FTZ R49, R54, R45 ;  /* 0x0000002d36314220 */ /* 0x000fe20000410000 */
[----:B------:R-:W-:Y:S01]  /*7840*/  @P2 HADD2.F32 R55, -RZ, R47.H1_H1 ;  /* 0x3000002fff372230 */ /* 0x000fe20000004100 */
[----:B------:R-:W-:Y:S01]  /*7850*/  CS2R R44, SRZ ;  /* 0x00000000002c7805 */ /* 0x000fe2000001ff00 */
[----:B------:R-:W-:Y:S02]  /*7860*/  @P4 HADD2.F32 R47, -RZ, R13.H1_H1 ;  /* 0x3000000dff2f4230 */ /* 0x000fe40000004100 */
[----:B------:R-:W-:Y:S01]  /*7870*/  @P6 FMUL.FTZ R44, R36, R37 ;  /* 0x00000025242c6220 */ /* 0x000fe20000410000 */
[----:B------:R-:W-:Y:S01]  /*7880*/  @P6 FMUL.FTZ R42, R53, R36 ;  /* 0x00000024352a6220 */ /* 0x000fe20000410000 */
[-C--:B------:R-:W-:Y:S01]  /*7890*/  FMUL.FTZ R38, R61, R149.reuse ;  /* 0x000000953d267220 */ /* 0x080fe20000410000 */
[-C--:B------:R-:W-:Y:S01]  /*78a0*/  FMUL.FTZ R36, R150, R149.reuse ;  /* 0x0000009596247220 */ /* 0x080fe20000410000 */
[----:B------:R-:W-:Y:S01]  /*78b0*/  MOV R52, RZ ;  /* 0x000000ff00347202 */ /* 0x000fe20000000f00 */
[----:B------:R-:W-:Y:S01]  /*78c0*/  FMUL.FTZ R149, R148, R149 ;  /* 0x0000009594957220 */ /* 0x000fe20000410000 */
[----:B------:R-:W-:Y:S01]  /*78d0*/  @P4 FMUL.FTZ R52, R47, R54 ;  /* 0x000000362f344220 */ /* 0x000fe20000410000 */
[----:B------:R-:W-:-:S02]  /*78e0*/  HFMA2 R54, -RZ, RZ, 0, 0 ;  /* 0x00000000ff367431 */ /* 0x000fc400000001ff */
[----:B------:R-:W-:Y:S01]  /*78f0*/  FMUL.FTZ R63, R38, UR4 ;  /* 0x00000004263f7c20 */ /* 0x000fe20008410000 */
[----:B------:R-:W-:Y:S02]  /*7900*/  @P3 HADD2.F32 R152, -RZ, R14.H1_H1 ;  /* 0x3000000eff983230 */ /* 0x000fe40000004100 */
[----:B------:R-:W-:Y:S01]  /*7910*/  FMUL.FTZ R36, R36, UR4 ;  /* 0x0000000424247c20 */ /* 0x000fe20008410000 */
[--C-:B------:R-:W-:Y:S02]  /*7920*/  @P5 HADD2.F32 R37, -RZ, R15.reuse.H0_H0 ;  /* 0x2000000fff255230 */ /* 0x100fe40000004100 */
[----:B------:R-:W-:Y:S01]  /*7930*/  FMUL.FTZ R38, R149, UR4 ;  /* 0x0000000495267c20 */ /* 0x000fe20008410000 */
[----:B------:R-:W-:Y:S01]  /*7940*/  @P2 HADD2.F32 R151, -RZ, R15.H1_H1 ;  /* 0x3000000fff972230 */ /* 0x000fe20000004100 */
[----:B------:R-:W-:Y:S01]  /*7950*/  MOV R53, RZ ;  /* 0x000000ff00357202 */ /* 0x000fe20000000f00 */
[----:B------:R-:W-:Y:S01]  /*7960*/  @P3 HADD2.F32 R46, -RZ, R46.H1_H1 ;  /* 0x3000002eff2e3230 */ /* 0x000fe20000004100 */
[----:B------:R-:W-:Y:S01]  /*7970*/  MOV R57, RZ ;  /* 0x000000ff00397202 */ /* 0x000fe20000000f00 */
[----:B------:R-:W-:Y:S01]  /*7980*/  @P3 FMUL.FTZ R53, R152, R63 ;  /* 0x0000003f98353220 */ /* 0x000fe20000410000 */
[----:B------:R-:W-:Y:S01]  /*7990*/  @P5 FMUL.FTZ R54, R37, R36 ;  /* 0x0000002425365220 */ /* 0x000fe20000410000 */
        /* <DEDUP_REMOVED lines=8> */
[----:B------:R-:W-:Y:S02]  /*7a20*/  F2FP.F16.F32.PACK_AB R37, R59, R60 ;  /* 0x0000003c3b25723e */ /* 0x000fe400000000ff */
[----:B------:R-:W-:Y:S02]  /*7a30*/  F2FP.F16.F32.PACK_AB R36, R58, R56 ;  /* 0x000000383a24723e */ /* 0x000fe400000000ff */
[----:B------:R-:W-:-:S02]  /*7a40*/  F2FP.F16.F32.PACK_AB R42, R53, R42 ;  /* 0x0000002a352a723e */ /* 0x000fc400000000ff */
[----:B------:R-:W-:Y:S02]  /*7a50*/  F2FP.F16.F32.PACK_AB R41, R52, R41 ;  /* 0x000000293429723e */ /* 0x000fe400000000ff */
[----:B------:R-:W-:Y:S01]  /*7a60*/  F2FP.F16.F32.PACK_AB R43, R57, R54 ;  /* 0x00000036392b723e */ /* 0x000fe200000000ff */
[----:B------:R-:W-:Y:S06]  /*7a70*/  BRA `(.L_x_1993) ;  /* 0x0000000400d47947 */ /* 0x000fec0003800000 */
.L_x_1992:
[C---:B0-----:R-:W-:Y:S01]  /*7a80*/  LOP3.LUT R40, R2.reuse, 0xff, RZ, 0xc0, !PT ;  /* 0x000000ff02287812 */ /* 0x041fe200078ec0ff */
[C-C-:B------:R-:W-:Y:S01]  /*7a90*/  FFMA.FTZ R155, R167.reuse, R155, R158.reuse ;  /* 0x0000009ba79b7223 */ /* 0x140fe2000001009e */
[----:B------:R-:W-:Y:S01]  /*7aa0*/  ISETP.GE.U32.AND P2, PT, R2, RZ, PT ;  /* 0x000000ff0200720c */ /* 0x000fe20003f46070 */
[----:B------:R-:W-:Y:S01]  /*7ab0*/  FFMA.FTZ R150, R167, R150, R158 ;  /* 0x00000096a7967223 */ /* 0x000fe2000001009e */
[----:B------:R-:W-:Y:S01]  /*7ac0*/  ISETP.NE.U32.AND P5, PT, R40, RZ, PT ;  /* 0x000000ff2800720c */ /* 0x000fe20003fa5070 */
[----:B------:R-:W-:Y:S01]  /*7ad0*/  FADD.FTZ R155, -R155, R56 ;  /* 0x000000389b9b7221 */ /* 0x000fe20000010100 */
[C---:B------:R-:W-:Y:S01]  /*7ae0*/  LOP3.LUT R53, R3.reuse, 0xff, RZ, 0xc0, !PT ;  /* 0x000000ff03357812 */ /* 0x040fe200078ec0ff */
[----:B------:R-:W-:Y:S01]  /*7af0*/  FADD.FTZ R57, -R150, R57 ;  /* 0x0000003996397221 */ /* 0x000fe20000010100 */
[----:B------:R-:W-:Y:S01]  /*7b00*/  LOP3.LUT R55, R3, 0xff00, RZ, 0xc0, !PT ;  /* 0x0000ff0003377812 */ /* 0x000fe200078ec0ff */
[----:B------:R-:W-:Y:S01]  /*7b10*/  FFMA.FTZ R157, R167, R157, R158 ;  /* 0x0000009da79d7223 */ /* 0x000fe2000001009e */
[C---:B------:R-:W-:Y:S01]  /*7b20*/  LOP3.LUT R151, R3.reuse, 0xff0000, RZ, 0xc0, !PT ;  /* 0x00ff000003977812 */ /* 0x040fe200078ec0ff */
[----:B------:R-:W-:Y:S01]  /*7b30*/  HADD2.F32 R49, -RZ, R33.H0_H0 ;  /* 0x20000021ff317230 */ /* 0x000fe20000004100 */
[----:B------:R-:W-:Y:S01]  /*7b40*/  ISETP.GE.U32.AND.EX P2, PT, R3, 0x1000000, PT, P2 ;  /* 0x010000000300780c */ /* 0x000fe20003f46120 */
[----:B------:R-:W-:Y:S01]  /*7b50*/  HADD2.F32 R3, -RZ, R32.H0_H0 ;  /* 0x20000020ff037230 */ /* 0x000fe20000004100 */
[----:B------:R-:W-:Y:S01]  /*7b60*/  ISETP.NE.AND.EX P5, PT, RZ, RZ, PT, P5 ;  /* 0x000000ffff00720c */ /* 0x000fe20003fa5350 */
[----:B------:R-:W-:Y:S01]  /*7b70*/  FADD.FTZ R157, -R157, R58 ;  /* 0x0000003a9d9d7221 */ /* 0x000fe20000010100 */
[----:B------:R-:W-:Y:S01]  /*7b80*/  LOP3.LUT R40, R2, 0xff00, RZ, 0xc0, !PT ;  /* 0x0000ff0002287812 */ /* 0x000fe200078ec0ff */
[C-C-:B------:R-:W-:Y:S01]  /*7b90*/  FFMA.FTZ R152, R167.reuse, R152, R158.reuse ;  /* 0x00000098a7987223 */ /* 0x140fe2000001009e */
[----:B------:R-:W-:Y:S01]  /*7ba0*/  FFMA.FTZ R42, R148, R155, R3 ;  /* 0x0000009b942a7223 */ /* 0x000fe20000010003 */
[----:B------:R-:W-:Y:S01]  /*7bb0*/  LOP3.LUT R41, R2, 0xff0000, RZ, 0xc0, !PT ;  /* 0x00ff000002297812 */ /* 0x000fe200078ec0ff */
[----:B------:R-:W-:Y:S01]  /*7bc0*/  FFMA.FTZ R159, R167, R159, R158 ;  /* 0x0000009fa79f7223 */ /* 0x000fe2000001009e */
[----:B------:R-:W-:Y:S01]  /*7bd0*/  ISETP.NE.U32.AND P3, PT, R40, RZ, PT ;  /* 0x000000ff2800720c */ /* 0x000fe20003f65070 */
[----:B------:R-:W-:Y:S01]  /*7be0*/  FMUL.FTZ R3, R149, R42 ;  /* 0x0000002a95037220 */ /* 0x000fe20000410000 */
[----:B------:R-:W-:Y:S01]  /*7bf0*/  LOP3.LUT R43, R2, 0xff000000, RZ, 0xc0, !PT ;  /* 0xff000000022b7812 */ /* 0x000fe200078ec0ff */
[----:B------:R-:W-:Y:S01]  /*7c00*/  HFMA2 R2, -RZ, RZ, 0, 0 ;  /* 0x00000000ff027431 */ /* 0x000fe200000001ff */
[----:B------:R-:W-:Y:S01]  /*7c10*/  ISETP.NE.AND.EX P3, PT, RZ, RZ, PT, P3 ;  /* 0x000000ffff00720c */ /* 0x000fe20003f65330 */
[----:B------:R-:W-:Y:S01]  /*7c20*/  FMUL.FTZ R3, R3, UR4 ;  /* 0x0000000403037c20 */ /* 0x000fe20008410000 */
[----:B-----5:R-:W-:Y:S01]  /*7c30*/  @P5 HADD2.F32 R42, -RZ, R44.H0_H0 ;  /* 0x2000002cff2a5230 */ /* 0x020fe20000004100 */
[----:B------:R-:W-:Y:S01]  /*7c40*/  ISETP.NE.U32.AND P6, PT, R41, RZ, PT ;  /* 0x000000ff2900720c */ /* 0x000fe20003fc5070 */
[----:B------:R-:W-:Y:S01]  /*7c50*/  @P5 HADD2.F32 R48, -RZ, R12.H0_H0 ;  /* 0x2000000cff305230 */ /* 0x000fe20000004100 */
[----:B------:R-:W-:Y:S01]  /*7c60*/  MOV R40, RZ ;  /* 0x000000ff00287202 */ /* 0x000fe20000000f00 */
[----:B------:R-:W-:-:S02]  /*7c70*/  HADD2.F32 R41, -RZ, R32.H1_H1 ;  /* 0x30000020ff297230 */ /* 0x000fc40000004100 */
[-C--:B------:R-:W-:Y:S01]  /*7c80*/  @P5 FMUL.FTZ R2, R42, R3.reuse ;  /* 0x000000032a025220 */ /* 0x080fe20000410000 */
[----:B------:R-:W-:Y:S01]  /*7c90*/  ISETP.NE.U32.AND P4, PT, R43, RZ, PT ;  /* 0x000000ff2b00720c */ /* 0x000fe20003f85070 */
[----:B------:R-:W-:Y:S01]  /*7ca0*/  @P5 FMUL.FTZ R40, R48, R3 ;  /* 0x0000000330285220 */ /* 0x000fe20000410000 */
[----:B------:R-:W-:Y:S01]  /*7cb0*/  ISETP.NE.AND.EX P5, PT, RZ, RZ, PT, P6 ;  /* 0x000000ffff00720c */ /* 0x000fe20003fa5360 */
[C---:B------:R-:W-:Y:S01]  /*7cc0*/  FFMA.FTZ R52, R148.reuse, R57, R41 ;  /* 0x0000003994347223 */ /* 0x040fe20000010029 */
[----:B------:R-:W-:Y:S02]  /*7cd0*/  HFMA2 R3, -RZ, RZ, 0, 0 ;  /* 0x00000000ff037431 */ /* 0x000fe400000001ff */
[----:B------:R-:W-:Y:S02]  /*7ce0*/  @P3 HADD2.F32 R43, -RZ, R44.H1_H1 ;  /* 0x3000002cff2b3230 */ /* 0x000fe40000004100 */
[----:B------:R-:W-:Y:S01]  /*7cf0*/  FFMA.FTZ R44, R148, R157, R49 ;  /* 0x0000009d942c7223 */ /* 0x000fe20000010031 */
[----:B------:R-:W-:Y:S01]  /*7d00*/  FMUL.FTZ R41, R149, R52 ;  /* 0x0000003495297220 */ /* 0x000fe20000410000 */
[----:B------:R-:W-:-:S02]  /*7d10*/  HFMA2 R48, -RZ, RZ, 0, 0 ;  /* 0x00000000ff307431 */ /* 0x000fc400000001ff */
[----:B------:R-:W-:Y:S01]  /*7d20*/  @P3 HADD2.F32 R49, -RZ, R12.H1_H1 ;  /* 0x3000000cff313230 */ /* 0x000fe20000004100 */
[----:B------:R-:W-:Y:S01]  /*7d30*/  ISETP.NE.AND.EX P6, PT, R53, RZ, PT, !PT ;  /* 0x000000ff3500720c */ /* 0x000fe20003fc53f0 */
[----:B------:R-:W-:Y:S01]  /*7d40*/  FMUL.FTZ R42, R41, UR4 ;  /* 0x00000004292a7c20 */ /* 0x000fe20008410000 */
[----:B------:R-:W-:Y:S01]  /*7d50*/  FMUL.FTZ R41, R149, R44 ;  /* 0x0000002c95297220 */ /* 0x000fe20000410000 */
[----:B------:R-:W-:Y:S02]  /*7d60*/  CS2R R52, SRZ ;  /* 0x0000000000347805 */ /* 0x000fe4000001ff00 */
[----:B------:R-:W-:Y:S01]  /*7d70*/  ISETP.NE.AND.EX P4, PT, RZ, RZ, PT, P4 ;  /* 0x000000ffff00720c */ /* 0x000fe20003f85340 */
[----:B------:R-:W-:Y:S02]  /*7d80*/  @P5 HADD2.F32 R44, -RZ, R45.H0_H0 ;  /* 0x2000002dff2c5230 */ /* 0x000fe40000004100 */
[----:B------:R-:W-:Y:S01]  /*7d90*/  FMUL.FTZ R41, R41, UR4 ;  /* 0x0000000429297c20 */ /* 0x000fe20008410000 */
[----:B------:R-:W-:-:S02]  /*7da0*/  @P5 HADD2.F32 R54, -RZ, R13.H0_H0 ;  /* 0x2000000dff365230 */ /* 0x000fc40000004100 */
[-C--:B------:R-:W-:Y:S01]  /*7db0*/  @P3 FMUL.FTZ R3, R43, R42.reuse ;  /* 0x0000002a2b033220 */ /* 0x080fe20000410000 */
[----:B------:R-:W-:Y:S01]  /*7dc0*/  MOV R43, RZ ;  /* 0x000000ff002b7202 */ /* 0x000fe20000000f00 */
[----:B------:R-:W-:Y:S01]  /*7dd0*/  @P3 FMUL.FTZ R43, R49, R42 ;  /* 0x0000002a312b3220 */ /* 0x000fe20000410000 */
[-C--:B------:R-:W-:Y:S01]  /*7de0*/  @P5 FMUL.FTZ R48, R44, R41.reuse ;  /* 0x000000292c305220 */ /* 0x080fe20000410000 */
[----:B------:R-:W-:Y:S01]  /*7df0*/  @P5 FMUL.FTZ R52, R54, R41 ;  /* 0x0000002936345220 */ /* 0x000fe20000410000 */
[----:B------:R-:W-:Y:S01]  /*7e00*/  ISETP.NE.AND.EX P3, PT, R55, RZ, PT, !PT ;  /* 0x000000ff3700720c */ /* 0x000fe20003f653f0 */
[----:B------:R-:W-:Y:S01]  /*7e10*/  HADD2.F32 R41, -RZ, R33.H1_H1 ;  /* 0x30000021ff297230 */ /* 0x000fe20000004100 */
[----:B------:R-:W-:Y:S01]  /*7e20*/  ISETP.NE.AND.EX P5, PT, R151, RZ, PT, !PT ;  /* 0x000000ff9700720c */ /* 0x000fe20003fa53f0 */
[C-C-:B------:R-:W-:Y:S01]  /*7e30*/  FFMA.FTZ R154, R167.reuse, R154, R158.reuse ;  /* 0x0000009aa79a7223 */ /* 0x140fe2000001009e */
[C-C-:B------:R-:W-:Y:S01]  /*7e40*/  FFMA.FTZ R161, R167.reuse, R161, R158.reuse ;  /* 0x000000a1a7a17223 */ /* 0x140fe2000001009e */
[----:B------:R-:W-:Y:S01]  /*7e50*/  FADD.FTZ R59, -R152, R59 ;  /* 0x0000003b983b7221 */ /* 0x000fe20000010100 */
[----:B------:R-:W-:Y:S01]  /*7e60*/  FFMA.FTZ R156, R167, R156, R158 ;  /* 0x0000009ca79c7223 */ /* 0x000fe2000001009e */
[----:B------:R-:W-:-:S02]  /*7e70*/  HADD2.F32 R44, -RZ, R34.H0_H0 ;  /* 0x20000022ff2c7230 */ /* 0x000fc40000004100 */
[----:B------:R-:W-:Y:S01]  /*7e80*/  FADD.FTZ R159, -R159, R60 ;  /* 0x0000003c9f9f7221 */ /* 0x000fe20000010100 */
[----:B------:R-:W-:Y:S02]  /*7e90*/  HADD2.F32 R56, -RZ, R34.H1_H1 ;  /* 0x30000022ff387230 */ /* 0x000fe40000004100 */
[----:B------:R-:W-:Y:S01]  /*7ea0*/  FADD.FTZ R61, -R154, R61 ;  /* 0x0000003d9a3d7221 */ /* 0x000fe20000010100 */
[----:B------:R-:W-:Y:S01]  /*7eb0*/  FADD.FTZ R161, -R161, R62 ;  /* 0x0000003ea1a17221 */ /* 0x000fe20000010100 */
[----:B------:R-:W-:Y:S01]  /*7ec0*/  FFMA.FTZ R42, R148, R59, R41 ;  /* 0x0000003b942a7223 */ /* 0x000fe20000010029 */
[--C-:B------:R-:W-:Y:S02]  /*7ed0*/  HADD2.F32 R58, -RZ, R35.reuse.H0_H0 ;  /* 0x20000023ff3a7230 */ /* 0x100fe40000004100 */
[----:B------:R-:W-:Y:S01]  /*7ee0*/  FADD.FTZ R63, -R156, R63 ;  /* 0x0000003f9c3f7221 */ /* 0x000fe20000010100 */
[----:B------:R-:W-:Y:S02]  /*7ef0*/  HADD2.F32 R62, -RZ, R35.H1_H1 ;  /* 0x30000023ff3e7230 */ /* 0x000fe40000004100 */
[C---:B------:R-:W-:Y:S01]  /*7f00*/  FFMA.FTZ R54, R148.reuse, R159, R44 ;  /* 0x0000009f94367223 */ /* 0x040fe2000001002c */
[C---:B------:R-:W-:Y:S01]  /*7f10*/  FFMA.FTZ R56, R148.reuse, R61, R56 ;  /* 0x0000003d94387223 */ /* 0x040fe20000010038 */
[----:B------:R-:W-:Y:S01]  /*7f20*/  FMUL.FTZ R41, R149, R42 ;  /* 0x0000002a95297220 */ /* 0x000fe20000410000 */
[C---:B------:R-:W-:Y:S01]  /*7f30*/  FFMA.FTZ R60, R148.reuse, R161, R58 ;  /* 0x000000a1943c7223 */ /* 0x040fe2000001003a */
[----:B------:R-:W-:Y:S01]  /*7f40*/  FFMA.FTZ R62, R148, R63, R62 ;  /* 0x0000003f943e7223 */ /* 0x000fe2000001003e */
[----:B------:R-:W-:-:S02]  /*7f50*/  @P6 HADD2.F32 R55, -RZ, R46.H0_H0 ;  /* 0x2000002eff376230 */ /* 0x000fc40000004100 */
[C---:B------:R-:W-:Y:S01]  /*7f60*/  FMUL.FTZ R42, R149.reuse, R54 ;  /* 0x00000036952a7220 */ /* 0x040fe20000410000 */
[----:B------:R-:W-:Y:S02]  /*7f70*/  @P3 HADD2.F32 R58, -RZ, R46.H1_H1 ;  /* 0x3000002eff3a3230 */ /* 0x000fe40000004100 */
[----:B------:R-:W-:Y:S01]  /*7f80*/  FMUL.FTZ R46, R149, R56 ;  /* 0x00000038952e7220 */ /* 0x000fe20000410000 */
[--C-:B------:R-:W-:Y:S01]  /*7f90*/  @P5 HADD2.F32 R61, -RZ, R47.reuse.H0_H0 ;  /* 0x2000002fff3d5230 */ /* 0x100fe20000004100 */
[----:B------:R-:W-:Y:S01]  /*7fa0*/  MOV R49, RZ ;  /* 0x000000ff00317202 */ /* 0x000fe20000000f00 */
[----:B------:R-:W-:Y:S02]  /*7fb0*/  @P2 HADD2.F32 R148, -RZ, R47.H1_H1 ;  /* 0x3000002fff942230 */ /* 0x000fe40000004100 */
[----:B------:R-:W-:Y:S01]  /*7fc0*/  FMUL.FTZ R47, R41, UR4 ;  /* 0x00000004292f7c20 */ /* 0x000fe20008410000 */
[----:B------:R-:W-:Y:S02]  /*7fd0*/  @P4 HADD2.F32 R44, -RZ, R45.H1_H1 ;  /* 0x3000002dff2c4230 */ /* 0x000fe40000004100 */
[----:B------:R-:W-:Y:S01]  /*7fe0*/  FMUL.FTZ R42, R42, UR4 ;  /* 0x000000042a2a7c20 */ /* 0x000fe20008410000 */
[----:B------:R-:W-:-:S02]  /*7ff0*/  @P6 HADD2.F32 R59, -RZ, R14.H0_H0 ;  /* 0x2000000eff3b6230 */ /* 0x000fc40000004100 */
[----:B------:R-:W-:Y:S01]  /*8000*/  FMUL.FTZ R57, R46, UR4 ;  /* 0x000000042e397c20 */ /* 0x000fe20008410000 */
[C---:B------:R-:W-:Y:S01]  /*8010*/  FMUL.FTZ R54, R149.reuse, R60 ;  /* 0x0000003c95367220 */ /* 0x040fe20000410000 */
[----:B------:R-:W-:Y:S01]  /*8020*/  @P4 FMUL.FTZ R49, R44, R47 ;  /* 0x0000002f2c314220 */ /* 0x000fe20000410000 */
[----:B------:R-:W-:Y:S01]  /*8030*/  CS2R R44, SRZ ;  /* 0x00000000002c7805 */ /* 0x000fe2000001ff00 */
[----:B------:R-:W-:Y:S01]  /*8040*/  FMUL.FTZ R149, R149, R62 ;  /* 0x0000003e95957220 */ /* 0x000fe20000410000 */
[----:B------:R-:W-:Y:S02]  /*8050*/  HFMA2 R41, -RZ, RZ, 0, 0 ;  /* 0x00000000ff297431 */ /* 0x000fe400000001ff */
[----:B------:R-:W-:Y:S02]  /*8060*/  @P4 HADD2.F32 R56, -RZ, R13.H1_H1 ;  /* 0x3000000dff384230 */ /* 0x000fe40000004100 */
[-C--:B------:R-:W-:Y:S01]  /*8070*/  @P6 FMUL.FTZ R44, R55, R42.reuse ;  /* 0x0000002a372c6220 */ /* 0x080fe20000410000 */
[----:B------:R-:W-:Y:S01]  /*8080*/  @P6 FMUL.FTZ R53, R59, R42 ;  /* 0x0000002a3b356220 */ /* 0x000fe20000410000 */
[----:B------:R-:W-:Y:S01]  /*8090*/  @P3 FMUL.FTZ R45, R58, R57 ;  /* 0x000000393a2d3220 */ /* 0x000fe20000410000 */
[----:B------:R-:W-:-:S02]  /*80a0*/  HFMA2 R55, -RZ, RZ, 0, 0 ;  /* 0x00000000ff377431 */ /* 0x000fc400000001ff */
[----:B------:R-:W-:Y:S02]  /*80b0*/  @P3 HADD2.F32 R58, -RZ, R14.H1_H1 ;  /* 0x3000000eff3a3230 */ /* 0x000fe40000004100 */
[----:B------:R-:W-:Y:S01]  /*80c0*/  FMUL.FTZ R54, R54, UR4 ;  /* 0x0000000436367c20 */ /* 0x000fe20008410000 */
[--C-:B------:R-:W-:Y:S02]  /*80d0*/  @P5 HADD2.F32 R59, -RZ, R15.reuse.H0_H0 ;  /* 0x2000000fff3b5230 */ /* 0x100fe40000004100 */
[----:B------:R-:W-:Y:S01]  /*80e0*/  FMUL.FTZ R149, R149, UR4 ;  /* 0x0000000495957c20 */ /* 0x000fe20008410000 */
[----:B------:R-:W-:Y:S02]  /*80f0*/  @P2 HADD2.F32 R60, -RZ, R15.H1_H1 ;  /* 0x3000000fff3c2230 */ /* 0x000fe40000004100 */
        /* <DEDUP_REMOVED lines=13> */
.L_x_1993:
[----:B------:R-:W0:Y:S01]  /*81d0*/  @P1 LDC.64 R52, c[0x0][0x478] ;  /* 0x00011e00ff341b82 */ /* 0x000e220000000a00 */
[----:B------:R-:W-:-:S04]  /*81e0*/  IMAD.WIDE.U32 R50, R147, 0x10, R50 ;  /* 0x0000001093327825 */ /* 0x000fc800078e0032 */
[----:B0-----:R-:W-:-:S05]  /*81f0*/  @P1 IMAD.WIDE.U32 R52, R147, 0x10, R52 ;  /* 0x0000001093341825 */ /* 0x001fca00078e0034 */
[----:B------:R0:W-:Y:S04]  /*8200*/  @P1 STG.E.128 desc[UR6][R52.64], R36 ;  /* 0x0000002434001986 */ /* 0x0001e8000c101d06 */
[----:B------:R0:W-:Y:S02]  /*8210*/  STG.E.128 desc[UR6][R50.64], R40 ;  /* 0x0000002832007986 */ /* 0x0001e4000c101d06 */
.L_x_1987:
        /* <DEDUP_REMOVED lines=29> */
.L_x_1976:
        /* <DEDUP_REMOVED lines=66> */
.L_x_1975:
[----:B------:R-:W-:Y:S05]  /*8810*/  BSYNC B0 ;  /* 0x0000000000007941 */ /* 0x000fea0003800000 */
.L_x_1974:
        /* <DEDUP_REMOVED lines=39> */
[----:B------:R-:W1:Y:S01]  /*8a90*/  LDS R32, [R0+0x1e00] ;  /* 0x001e000000207984 */ /* 0x000e620000000800 */
[----:B------:R-:W-:-:S03]  /*8aa0*/  FADD.FTZ R30, RZ, R30 ;  /* 0x0000001eff1e7221 */ /* 0x000fc60000010000 */
[----:B------:R-:W-:Y:S01]  /*8ab0*/  LDS R40, [R0+0x2e00] ;  /* 0x002e000000287984 */ /* 0x000fe20000000800 */
[----:B------:R-:W-:Y:S01]  /*8ac0*/  FADD.FTZ R31, RZ, R31 ;  /* 0x0000001fff1f7221 */ /* 0x000fe20000010000 */
[----:B------:R-:W-:Y:S02]  /*8ad0*/  FADD.FTZ R28, R28, R33 ;  /* 0x000000211c1c7221 */ /* 0x000fe40000010000 */
[----:B------:R-:W3:Y:S01]  /*8ae0*/  LDS R33, [R0+0x2000] ;  /* 0x0020000000217984 */ /* 0x000ee20000000800 */
[----:B------:R-:W-:-:S03]  /*8af0*/  FADD.FTZ R29, R29, R34 ;  /* 0x000000221d1d7221 */ /* 0x000fc60000010000 */
[----:B------:R-:W3:Y:S01]  /*8b00*/  LDS R34, [R0+0x2200] ;  /* 0x0022000000227984 */ /* 0x000ee20000000800 */
[----:B------:R-:W-:-:S03]  /*8b10*/  FADD.FTZ R30, R30, R35 ;  /* 0x000000231e1e7221 */ /* 0x000fc60000010000 */
[----:B------:R-:W3:Y:S01]  /*8b20*/  LDS R35, [R0+0x2400] ;  /* 0x0024000000237984 */ /* 0x000ee20000000800 */
[----:B0-----:R-:W-:-:S03]  /*8b30*/  FADD.FTZ R31, R31, R36 ;  /* 0x000000241f1f7221 */ /* 0x001fc60000010000 */
[----:B------:R-:W-:Y:S01]  /*8b40*/  LDS R36, [R0+0x2600] ;  /* 0x0026000000247984 */ /* 0x000fe20000000800 */
[----:B----4-:R-:W-:-:S03]  /*8b50*/  FADD.FTZ R2, R2, R37 ;  /* 0x0000002502027221 */ /* 0x010fc60000010000 */
[----:B------:R-:W0:Y:S01]  /*8b60*/  LDS R37, [R0+0x2800] ;  /* 0x0028000000257984 */ /* 0x000e220000000800 */
[----:B-----5:R-:W-:-:S03]  /*8b70*/  FADD.FTZ R3, R3, R38 ;  /* 0x0000002603037221 */ /* 0x020fc60000010000 */
[----:B------:R-:W4:Y:S01]  /*8b80*/  LDS R38, [R0+0x2a00] ;  /* 0x002a000000267984 */ /* 0x000f220000000800 */
[----:B--2---:R-:W-:-:S03]  /*8b90*/  FADD.FTZ R28, R28, R39 ;  /* 0x000000271c1c7221 */ /* 0x004fc60000010000 */
[----:B------:R-:W2:Y:S01]  /*8ba0*/  LDS R39, [R0+0x2c00] ;  /* 0x002c000000277984 */ /* 0x000ea20000000800 */
[----:B-1----:R-:W-:Y:S01]  /*8bb0*/  FADD.FTZ R29, R29, R32 ;  /* 0x000000201d1d7221 */ /* 0x002fe20000010000 */
[----:B------:R-:W-:Y:S01]  /*8bc0*/  BAR.SYNC.DEFER_BLOCKING 0x0 ;  /* 0x0000000000007b1d */ /* 0x000fe20000010000 */
[----:B---3--:R-:W-:Y:S01]  /*8bd0*/  FADD.FTZ R30, R30, R33 ;  /* 0x000000211e1e7221 */ /* 0x008fe20000010000 */
[----:B------:R-:W-:Y:S01]  /*8be0*/  FADD.FTZ R31, R31, R34 ;  /* 0x000000221f1f7221 */ /* 0x000fe20000010000 */
[----:B------:R-:W-:-:S03]  /*8bf0*/  FADD.FTZ R35, R2, R35 ;  /* 0x0000002302237221 */ /* 0x000fc60000010000 */
[----:B------:R-:W-:Y:S02]  /*8c00*/  FADD.FTZ R31, R31, R40 ;  /* 0x000000281f1f7221 */ /* 0x000fe40000010000 */
[----:B------:R-:W1:Y:S01]  /*8c10*/  LDC R2, c[0x0][0x388] ;  /* 0x0000e200ff027b82 */ /* 0x000e620000000800 */
[----:B------:R-:W-:Y:S04]  /*8c20*/  STS.128 [R69], R124 ;  /* 0x0000007c45007388 */ /* 0x000fe80000000c00 */
[----:B------:R-:W-:Y:S01]  /*8c30*/  STS.128 [R69+0x10], R120 ;  /* 0x0000107845007388 */ /* 0x000fe20000000c00 */
[----:B0-----:R-:W-:-:S03]  /*8c40*/  FADD.FTZ R37, R28, R37 ;  /* 0x000000251c257221 */ /* 0x001fc60000010000 */
[----:B------:R-:W-:Y:S01]  /*8c50*/  STS.128 [R69+0x400], R116 ;  /* 0x0004007445007388 */ /* 0x000fe20000000c00 */
[----:B----4-:R-:W-:-:S03]  /*8c60*/  FADD.FTZ R29, R29, R38 ;  /* 0x000000261d1d7221 */ /* 0x010fc60000010000 */
[----:B------:R-:W-:Y:S01]  /*8c70*/  STS.128 [R69+0x410], R112 ;  /* 0x0004107045007388 */ /* 0x000fe20000000c00 */
[----:B--2---:R-:W-:-:S03]  /*8c80*/  FADD.FTZ R39, R30, R39 ;  /* 0x000000271e277221 */ /* 0x004fc60000010000 */
        /* <DEDUP_REMOVED lines=54> */
[----:B------:R0:W-:Y:S01]  /*8ff0*/  STS.128 [R69+0x410], R4 ;  /* 0x0004100445007388 */ /* 0x0001e20000000c00 */
[----:B--2---:R-:W-:-:S03]  /*9000*/  FADD.FTZ R63, R46, R63 ;  /* 0x0000003f2e3f7221 */ /* 0x004fc60000010000 */
[----:B------:R-:W-:Y:S04]  /*9010*/  STS.128 [R69+0x800], R20 ;  /* 0x0008001445007388 */ /* 0x000fe80000000c00 */
[----:B------:R2:W-:Y:S01]  /*9020*/  STS.128 [R69+0x810], R24 ;  /* 0x0008101845007388 */ /* 0x0005e20000000c00 */
[----:B------:R-:W-:Y:S01]  /*9030*/  BAR.SYNC.DEFER_BLOCKING 0x0 ;  /* 0x0000000000007b1d */ /* 0x000fe20000010000 */
[----:B-1----:R-:W-:Y:S01]  /*9040*/  FADD.FTZ R9, R3, R36 ;  /* 0x0000002403097221 */ /* 0x002fe20000010000 */
[----:B0-----:R-:W-:-:S05]  /*9050*/  IMAD R7, R2, UR4, RZ ;  /* 0x0000000402077c24 */ /* 0x001fca000f8e02ff */
[----:B--2---:R-:W-:-:S04]  /*9060*/  IADD3 R26, P0, PT, R7, R68, RZ ;  /* 0x00000044071a7210 */ /* 0x004fc80007f1e0ff */
[----:B------:R-:W-:-:S04]  /*9070*/  SHF.L.U32 R24, R26, 0x2, RZ ;  /* 0x000000021a187819 */ /* 0x000fc800000006ff */
[----:B------:R-:W-:Y:S01]  /*9080*/  IADD3 R4, P1, PT, R24, UR20, RZ ;  /* 0x0000001418047c10 */ /* 0x000fe2000ff3e0ff */
        /* <DEDUP_REMOVED lines=16> */
[----:B------:R-:W-:Y:S02]  /*9190*/  IADD3.X R3, PT, PT, RZ, RZ, RZ, P0, !PT ;  /* 0x000000ffff037210 */ /* 0x000fe400007fe4ff */
[----:B------:R-:W-:Y:S01]  /*91a0*/  IADD3 R2, P0, PT, R24, UR22, RZ ;  /* 0x0000001618027c10 */ /* 0x000fe2000ff1e0ff */
[----:B------:R-:W2:Y:S01]  /*91b0*/  LDS R33, [R0+0x2600] ;  /* 0x0026000000217984 */ /* 0x000ea20000000800 */
[----:B------:R-:W-:Y:S01]  /*91c0*/  SHF.L.U64.HI R26, R26, 0x2, R3 ;  /* 0x000000021a1a7819 */ /* 0x000fe20000010203 */
[----:B---3--:R-:W-:Y:S01]  /*91d0*/  FADD.FTZ R7, RZ, R6 ;  /* 0x00000006ff077221 */ /* 0x008fe20000010000 */
[----:B----4-:R-:W-:Y:S01]  /*91e0*/  FADD.FTZ R8, RZ, R8 ;  /* 0x00000008ff087221 */ /* 0x010fe20000010000 */
[----:B------:R-:W3:Y:S01]  /*91f0*/  LDS R12, [R0+0xa00] ;  /* 0x000a0000000c7984 */ /* 0x000ee20000000800 */
[----:B------:R-:W-:Y:S01]  /*9200*/  IADD3.X R3, PT, PT, R26, UR23, RZ, P0, !PT ;  /* 0x000000171a037c10 */ /* 0x000fe200087fe4ff */
[----:B-----5:R-:W-:-:S02]  /*9210*/  FADD.FTZ R14, R7, R14 ;  /* 0x0000000e070e7221 */ /* 0x020fc40000010000 */
[----:B------:R-:W4:Y:S01]  /*9220*/  LDS R16, [R0+0x1400] ;  /* 0x0014000000107984 */ /* 0x000f220000000800 */
[----:B------:R-:W-:Y:S01]  /*9230*/  IADD3 R6, P0, PT, R24, UR8, RZ ;  /* 0x0000000818067c10 */ /* 0x000fe2000ff1e0ff */
[----:B------:R-:W-:Y:S02]  /*9240*/  FADD.FTZ R10, RZ, R10 ;  /* 0x0000000aff0a7221 */ /* 0x000fe40000010000 */
[----:B------:R-:W5:Y:S01]  /*9250*/  LDS R23, [R0+0x1e00] ;  /* 0x001e000000177984 */ /* 0x000f620000000800 */
[C---:B------:R-:W-:Y:S01]  /*9260*/  IADD3.X R7, PT, PT, R26.reuse, UR9, RZ, P0, !PT ;  /* 0x000000091a077c10 */ /* 0x040fe200087fe4ff */
[----:B------:R-:W-:Y:S02]  /*9270*/  FADD.FTZ R27, R5, R20 ;  /* 0x00000014051b7221 */ /* 0x000fe40000010000 */
[----:B------:R-:W5:Y:S01]  /*9280*/  LDS R47, [R0+0x2800] ;  /* 0x00280000002f7984 */ /* 0x000f620000000800 */
[----:B------:R-:W-:Y:S01]  /*9290*/  IADD3.X R5, PT, PT, R26, UR21, RZ, P1, !PT ;  /* 0x000000151a057c10 */ /* 0x000fe20008ffe4ff */
[----:B------:R-:W-:-:S02]  /*92a0*/  FADD.FTZ R8, R8, R13 ;  /* 0x0000000d08087221 */ /* 0x000fc40000010000 */
        /* <DEDUP_REMOVED lines=10> */
[----:B------:R-:W-:-:S03]  /*9350*/  FADD.FTZ R33, R14, R33 ;  /* 0x000000210e217221 */ /* 0x000fc60000010000 */
        /* <DEDUP_REMOVED lines=29> */
.L_x_1979:
        /* <DEDUP_REMOVED lines=8> */
.L_x_1996:
[----:B------:R-:W-:Y:S05]  /*95b0*/  BSYNC B2 ;  /* 0x0000000000027941 */ /* 0x000fea0003800000 */
.L_x_1995:
        /* <DEDUP_REMOVED lines=8> */
.L_x_1997:
[----:B------:R-:W-:Y:S01]  /*9640*/  FADD.FTZ R41, R41, R196 ;  /* 0x000000c429297221 */ /* 0x000fe20000010000 */
[----:B------:R-:W-:-:S04]  /*9650*/  HFMA2 R178, -RZ, RZ, 0, 1.1920928955078125e-07 ;  /* 0x00000002ffb27431 */ /* 0x000fc800000001ff */
[----:B------:R-:W-:Y:S02]  /*9660*/  MOV R167, R41 ;  /* 0x0000002900a77202 */ /* 0x000fe40000000f00 */
[----:B------:R-:W-:-:S07]  /*9670*/  MOV R43, R158 ;  /* 0x0000009e002b7202 */ /* 0x000fce0000000f00 */
[----:B------:R-:W-:Y:S05]  /*9680*/  WARPSYNC.COLLECTIVE R54, `(.L_x_1998) ;  /* 0x0000000036087348 */ /* 0x000fea0003c00000 */
[----:B------:R0:W1:Y:S02]  /*9690*/  SHFL.BFLY P3, R158, R167, R178, R195 ;  /* 0x0c0000b2a79e7389 */ /* 0x00006400000600c3 */
[----:B01----:R-:W-:Y:S05]  /*96a0*/  ENDCOLLECTIVE ;  /* 0x000000000000791b */ /* 0x003fea0003800000 */
.L_x_1998:
[----:B------:R-:W-:-:S05]  /*96b0*/  FADD.FTZ R43, R43, R198 ;  /* 0x000000c62b2b7221 */ /* 0x000fca0000010000 */
[----:B------:R-:W-:Y:S02]  /*96c0*/  MOV R167, R43 ;  /* 0x0000002b00a77202 */ /* 0x000fe40000000f00 */
[----:B------:R-:W-:-:S07]  /*96d0*/  MOV R40, R158 ;  /* 0x0000009e00287202 */ /* 0x000fce0000000f00 */
[----:B------:R-:W-:Y:S05]  /*96e0*/  WARPSYNC.COLLECTIVE R54, `(.L_x_1999) ;  /* 0x0000000036087348 */ /* 0x000fea0003c00000 */
[----:B------:R0:W1:Y:S02]  /*96f0*/  SHFL.BFLY P3, R158, R167, R178, R195 ;  /* 0x0c0000b2a79e7389 */ /* 0x00006400000600c3 */
[----:B01----:R-:W-:Y:S05]  /*9700*/  ENDCOLLECTIVE ;  /* 0x000000000000791b */ /* 0x003fea0003800000 */
.L_x_1999:
[----:B------:R-:W-:Y:S01]  /*9710*/  FADD.FTZ R40, R41, R40 ;  /* 0x0000002829287221 */ /* 0x000fe20000010000 */
[----:B------:R-:W-:-:S04]  /*9720*/  HFMA2 R178, -RZ, RZ, 0, 2.384185791015625e-07 ;  /* 0x00000004ffb27431 */ /* 0x000fc800000001ff */
[----:B------:R-:W-:Y:S02]  /*9730*/  MOV R167, R40 ;  /* 0x0000002800a77202 */ /* 0x000fe40000000f00 */
[----:B------:R-:W-:-:S07]  /*9740*/  MOV R42, R158 ;  /* 0x0000009e002a7202 */ /* 0x000fce0000000f00 */
[----:B------:R-:W-:Y:S05]  /*9750*/  WARPSYNC.COLLECTIVE R54, `(.L_x_2000) ;  /* 0x0000000036087348 */ /* 0x000fea0003c00000 */
[----:B------:R0:W1:Y:S02]  /*9760*/  SHFL.BFLY P3, R158, R167, R178, R195 ;  /* 0x0c0000b2a79e7389 */ /* 0x00006400000600c3 */
[----:B01----:R-:W-:Y:S05]  /*9770*/  ENDCOLLECTIVE ;  /* 0x000000000000791b */ /* 0x003fea0003800000 */
.L_x_2000:
[----:B------:R-:W-:-:S05]  /*9780*/  FADD.FTZ R42, R43, R42 ;  /* 0x0000002a2b2a7221 */ /* 0x000fca0000010000 */
[----:B------:R-:W-:Y:S02]  /*9790*/  MOV R167, R42 ;  /* 0x0000002a00a77202 */ /* 0x000fe40000000f00 */
[----:B------:R-:W-:-:S07]  /*97a0*/  MOV R49, R158 ;  /* 0x0000009e00317202 */ /* 0x000fce0000000f00 */
[----:B------:R-:W-:Y:S05]  /*97b0*/  WARPSYNC.COLLECTIVE R54, `(.L_x_2001) ;  /* 0x0000000036087348 */ /* 0x000fea0003c00000 */
[----:B------:R0:W1:Y:S02]  /*97c0*/  SHFL.BFLY P3, R158, R167, R178, R195 ;  /* 0x0c0000b2a79e7389 */ /* 0x00006400000600c3 */
[----:B01----:R-:W-:Y:S05]  /*97d0*/  ENDCOLLECTIVE ;  /* 0x000000000000791b */ /* 0x003fea0003800000 */
.L_x_2001:
[----:B------:R-:W-:Y:S01]  /*97e0*/  FADD.FTZ R49, R40, R49 ;  /* 0x0000003128317221 */ /* 0x000fe20000010000 */
[----:B------:R-:W-:-:S04]  /*97f0*/  HFMA2 R178, -RZ, RZ, 0, 4.76837158203125e-07 ;  /* 0x00000008ffb27431 */ /* 0x000fc800000001ff */
[----:B------:R-:W-:Y:S02]  /*9800*/  MOV R167, R49 ;  /* 0x0000003100a77202 */ /* 0x000fe40000000f00 */
[----:B------:R-:W-:-:S07]  /*9810*/  MOV R163, R158 ;  /* 0x0000009e00a37202 */ /* 0x000fce0000000f00 */
[----:B------:R-:W-:Y:S05]  /*9820*/  WARPSYNC.COLLECTIVE R54, `(.L_x_2002) ;  /* 0x0000000036087348 */ /* 0x000fea0003c00000 */
[----:B------:R0:W1:Y:S02]  /*9830*/  SHFL.BFLY P3, R158, R167, R178, R195 ;  /* 0x0c0000b2a79e7389 */ /* 0x00006400000600c3 */
[----:B01----:R-:W-:Y:S05]  /*9840*/  ENDCOLLECTIVE ;  /* 0x000000000000791b */ /* 0x003fea0003800000 */
.L_x_2002:
[----:B------:R-:W-:-:S05]  /*9850*/  FADD.FTZ R163, R42, R163 ;  /* 0x000000a32aa37221 */ /* 0x000fca0000010000 */
[----:B------:R-:W-:Y:S02]  /*9860*/  MOV R167, R163 ;  /* 0x000000a300a77202 */ /* 0x000fe40000000f00 */
[----:B------:R-:W-:-:S07]  /*9870*/  MOV R48, R158 ;  /* 0x0000009e00307202 */ /* 0x000fce0000000f00 */
[----:B------:R-:W-:Y:S05]  /*9880*/  WARPSYNC.COLLECTIVE R54, `(.L_x_2003) ;  /* 0x0000000036087348 */ /* 0x000fea0003c00000 */
[----:B------:R0:W1:Y:S02]  /*9890*/  SHFL.BFLY P3, R158, R167, R178, R195 ;  /* 0x0c0000b2a79e7389 */ /* 0x00006400000600c3 */
[----:B01----:R-:W-:Y:S05]  /*98a0*/  ENDCOLLECTIVE ;  /* 0x000000000000791b */ /* 0x003fea0003800000 */
.L_x_2003:
[----:B------:R-:W-:Y:S01]  /*98b0*/  FADD.FTZ R48, R49, R48 ;  /* 0x0000003031307221 */ /* 0x000fe20000010000 */
[----:B------:R-:W-:-:S04]  /*98c0*/  HFMA2 R178, -RZ, RZ, 0, 9.5367431640625e-07 ;  /* 0x00000010ffb27431 */ /* 0x000fc800000001ff */
[----:B------:R-:W-:Y:S02]  /*98d0*/  MOV R167, R48 ;  /* 0x0000003000a77202 */ /* 0x000fe40000000f00 */
[----:B------:R-:W-:-:S07]  /*98e0*/  MOV R52, R158 ;  /* 0x0000009e00347202 */ /* 0x000fce0000000f00 */
[----:B------:R-:W-:Y:S05]  /*98f0*/  WARPSYNC.COLLECTIVE R54, `(.L_x_2004) ;  /* 0x0000000036087348 */ /* 0x000fea0003c00000 */
[----:B------:R0:W1:Y:S02]  /*9900*/  SHFL.BFLY P3, R158, R167, R178, R195 ;  /* 0x0c0000b2a79e7389 */ /* 0x00006400000600c3 */
[----:B01----:R-:W-:Y:S05]  /*9910*/  ENDCOLLECTIVE ;  /* 0x000000000000791b */ /* 0x003fea0003800000 */
.L_x_2004:
[----:B------:R-:W-:-:S05]  /*9920*/  FADD.FTZ R52, R163, R52 ;  /* 0x00000034a3347221 */ /* 0x000fca0000010000 */
[----:B------:R-:W-:Y:S02]  /*9930*/  MOV R167, R52 ;  /* 0x0000003400a77202 */ /* 0x000fe40000000f00 */
[----:B------:R-:W-:-:S07]  /*9940*/  MOV R41, R158 ;  /* 0x0000009e00297202 */ /* 0x000fce0000000f00 */
[----:B------:R-:W-:Y:S05]  /*9950*/  WARPSYNC.COLLECTIVE R54, `(.L_x_2005) ;  /* 0x0000000036087348 */ /* 0x000fea0003c00000 */
[----:B------:R0:W1:Y:S02]  /*9960*/  SHFL.BFLY P3, R158, R167, R178, R195 ;  /* 0x0c0000b2a79e7389 */ /* 0x00006400000600c3 */
[----:B01----:R-:W-:Y:S05]  /*9970*/  ENDCOLLECTIVE ;  /* 0x000000000000791b */ /* 0x003fea0003800000 */
.L_x_2005:
[----:B------:R-:W-:Y:S01]  /*9980*/  MOV R43, R158 ;  /* 0x0000009e002b7202 */ /* 0x000fe20000000f00 */
[----:B------:R-:W-:Y:S06]  /*9990*/  BRA `(.L_x_2006) ;  /* 0xffffff90003c7947 */ /* 0x000fec000383ffff */
.L_x_2007:
        /* <DEDUP_REMOVED lines=14> */
.L_x_14446:


//--------------------- .text._ZN10layer_norm22ln_bwd_finalize_kernelINS_22Kernel_traits_finalizeILj768E6__halfS2_S2_S2_fjLb1ELj1024ELj4ENS_18Kernel_traits_baseILj768ES2_S2_S2_S2_fjLj1024EEEEELb1ELb0EEEvNS_9BwdParamsE --------------------------
	.section	.text._ZN10layer_norm22ln_bwd_finalize_kernelINS_22Kernel_traits_finalizeILj768E6__halfS2_S2_S2_fjLb1ELj1024ELj4ENS_18Kernel_traits_baseILj768ES2_S2_S2_S2_fjLj1024EEEEELb1ELb0EEEvNS_9BwdParamsE,"ax",@progbits
	.align	128
        .global         _ZN10layer_norm22ln_bwd_finalize_kernelINS_22Kernel_traits_finalizeILj768E6__halfS2_S2_S2_fjLb1ELj1024ELj4ENS_18Kernel_traits_baseILj768ES2_S2_S2_S2_fjLj1024EEEEELb1ELb0EEEvNS_9BwdParamsE
        .type           _ZN10layer_norm22ln_bwd_finalize_kernelINS_22Kernel_traits_finalizeILj768E6__halfS2_S2_S2_fjLb1ELj1024ELj4ENS_18Kernel_traits_baseILj768ES2_S2_S2_S2_fjLj1024EEEEELb1ELb0EEEvNS_9BwdParamsE,@function
        .size           _ZN10layer_norm22ln_bwd_finalize_kernelINS_22Kernel_traits_finalizeILj768E6__halfS2_S2_S2_fjLb1ELj1024ELj4ENS_18Kernel_traits_baseILj768ES2_S2_S2_S2_fjLj1024EEEEELb1ELb0EEEvNS_9BwdParamsE,(.L_x_14447 - _ZN10layer_norm22ln_bwd_finalize_kernelINS_22Kernel_traits_finalizeILj768E6__halfS2_S2_S2_fjLb1ELj1024ELj4ENS_18Kernel_traits_baseILj768ES2_S2_S2_S2_fjLj1024EEEEELb1ELb0EEEvNS_9BwdParamsE)
        .other          _ZN10layer_norm22ln_bwd_finalize_kernelINS_22Kernel_traits_finalizeILj768E6__halfS2_S2_S2_fjLb1ELj1024ELj4ENS_18Kernel_traits_baseILj768ES2_S2_S2_S2_fjLj1024EEEEELb1ELb0EEEvNS_9BwdParamsE,@"STO_CUDA_ENTRY STV_DEFAULT"
_ZN10layer_norm22ln_bwd_finalize_kernelINS_22Kernel_traits_finalizeILj768E6__halfS2_S2_S2_fjLb1ELj1024ELj4ENS_18Kernel_traits_baseILj768ES2_S2_S2_S2_fjLj1024EEEEELb1ELb0EEEvNS_9BwdParamsE:
.text._ZN10layer_norm22ln_bwd_finalize_kernelINS_22Kernel_traits_finalizeILj768E6__halfS2_S2_S2_fjLb1ELj1024ELj4ENS_18Kernel_traits_baseILj768ES2_S2_S2_S2_fjLj1024EEEEELb1ELb0EEEvNS_9BwdParamsE:
        /* <DEDUP_REMOVED lines=57> */
.L_x_2012:
        /* <DEDUP_REMOVED lines=87> */
.L_x_2011:
[----:B------:R-:W-:Y:S05]  /*0900*/  BSYNC.RECONVERGENT B1 ;  /* 0x0000000000017941 */ /* 0x000fea0003800200 */
.L_x_2010:
        /* <DEDUP_REMOVED lines=50> */
.L_x_2014:
[----:B------:R-:W-:Y:S05]  /*0c30*/  BSYNC.RECONVERGENT B1 ;  /* 0x0000000000017941 */ /* 0x000fea0003800200 */
.L_x_2013:
        /* <DEDUP_REMOVED lines=29> */
.L_x_2016:
[----:B------:R-:W-:Y:S05]  /*0e10*/  BSYNC.RECONVERGENT B1 ;  /* 0x0000000000017941 */ /* 0x000fea0003800200 */
.L_x_2015:
        /* <DEDUP_REMOVED lines=14> */
.L_x_2009:
[----:B------:R-:W-:Y:S05]  /*0f00*/  BSYNC.RECONVERGENT B0 ;  /* 0x0000000000007941 */ /* 0x000fea0003800200 */
.L_x_2008:
        /* <DEDUP_REMOVED lines=71> */
[----:B0-----:R-:W-:Y:S02]  /*1380*/  F2FP.F16.F32.PACK_AB R11, R11, R10 ;  /* 0x0000000a0b0b723e */ /* 0x001fe400000000ff */
[----:B--2---:R-:W-:-:S03]  /*1390*/  F2FP.F16.F32.PACK_AB R13, R13, R12 ;  /* 0x0000000c0d0d723e */ /* 0x004fc600000000ff */
[----:B------:R-:W-:Y:S01]  /*13a0*/  STG.E desc[UR6][R2.64], R11 ;  /* 0x0000000b02007986 */ /* 0x000fe2000c101906 */
[----:B----4-:R-:W-:-:S03]  /*13b0*/  F2FP.F16.F32.PACK_AB R15, R15, R14 ;  /* 0x0000000e0f0f723e */ /* 0x010fc600000000ff */
[----:B------:R-:W-:Y:S04]  /*13c0*/  STG.E desc[UR6][R4.64], R13 ;  /* 0x0000000d04007986 */ /* 0x000fe8000c101906 */
[----:B------:R-:W-:Y:S01]  /*13d0*/  STG.E desc[UR6][R6.64], R15 ;  /* 0x0000000f06007986 */ /* 0x000fe2000c101906 */
[----:B------:R-:W-:Y:S05]  /*13e0*/  EXIT ;  /* 0x000000000000794d */ /* 0x000fea0003800000 */
.L_x_2017:
        /* <DEDUP_REMOVED lines=9> */
.L_x_14447:


//--------------------- .text._ZN10layer_norm13ln_bwd_kernelINS_13Kernel_traitsI6__halfS2_S2_S2_fjLj768ELj1ELj4ELj1ELj16ENS_18Kernel_traits_baseILj768ES2_S2_S2_S2_fjLj128EEEEELb1ELb1ELb1ELb0EEEvNS_9BwdParamsE --------------------------
	.section	.text._ZN10layer_norm13ln_bwd_kernelINS_13Kernel_traitsI6__halfS2_S2_S2_fjLj768ELj1ELj4ELj1ELj16ENS_18Kernel_traits_baseILj768ES2_S2_S2_S2_fjLj128EEEEELb1ELb1ELb1ELb0EEEvNS_9BwdParamsE,"ax",@progbits
	.align	128
        .global         _ZN10layer_norm13ln_bwd_kernelINS_13Kernel_traitsI6__halfS2_S2_S2_fjLj768ELj1ELj4ELj1ELj16ENS_18Kernel_traits_baseILj768ES2_S2_S2_S2_fjLj128EEEEELb1ELb1ELb1ELb0EEEvNS_9BwdParamsE
        .type           _ZN10layer_norm13ln_bwd_kernelINS_13Kernel_traitsI6__halfS2_S2_S2_fjLj768ELj1ELj4ELj1ELj16ENS_18Kernel_traits_baseILj768ES2_S2_S2_S2_fjLj128EEEEELb1ELb1ELb1ELb0EEEvNS_9BwdParamsE,@function
        .size           _ZN10layer_norm13ln_bwd_kernelINS_13Kernel_traitsI6__halfS2_S2_S2_fjLj768ELj1ELj4ELj1ELj16ENS_18Kernel_traits_baseILj768ES2_S2_S2_S2_fjLj128EEEEELb1ELb1ELb1ELb0EEEvNS_9BwdParamsE,(.L_x_14448 - _ZN10layer_norm13ln_bwd_kernelINS_13Kernel_traitsI6__halfS2_S2_S2_fjLj768ELj1ELj4ELj1ELj16ENS_18Kernel_traits_baseILj768ES2_S2_S2_S2_fjLj128EEEEELb1ELb1ELb1ELb0EEEvNS_9BwdParamsE)
        .other          _ZN10layer_norm13ln_bwd_kernelINS_13Kernel_traitsI6__halfS2_S2_S2_fjLj768ELj1ELj4ELj1ELj16ENS_18Kernel_traits_baseILj768ES2_S2_S2_S2_fjLj128EEEEELb1ELb1ELb1ELb0EEEvNS_9BwdParamsE,@"STO_CUDA_ENTRY STV_DEFAULT"
_ZN10layer_norm13ln_bwd_kernelINS_13Kernel_traitsI6__halfS2_S2_S2_fjLj768ELj1ELj4ELj1ELj16ENS_18Kernel_traits_baseILj768ES2_S2_S2_S2_fjLj128EEEEELb1ELb1ELb1ELb0EEEvNS_9BwdParamsE:
.text._ZN10layer_norm13ln_bwd_kernelINS_13Kernel_traitsI6__halfS2_S2_S2_fjLj768ELj1ELj4ELj1ELj16ENS_18Kernel_traits_baseILj768ES2_S2_S2_S2_fjLj128EEEEELb1ELb1ELb1ELb0EEEvNS_9BwdParamsE:
        /* <DEDUP_REMOVED lines=31> */
[----:B------:R-:W5:Y:S02]  /*01f0*/  @P0 LDG.E.128 R100, desc[UR6][R6.64] ;  /* 0x0000000606640981 */ /* 0x000f64000c1e1d00 */
[----:B------:R-:W3:Y:S01]  /*0200*/  @P2 LDC.64 R18, c[0x0][0x3e8] ;  /* 0x0000fa00ff122b82 */ /* 0x000ee20000000a00 */
[C---:B----4-:R-:W-:Y:S01]  /*0210*/  @P1 IMAD.WIDE.U32 R12, R3.reuse, 0x10, R8 ;  /* 0x00000010030c1825 */ /* 0x050fe200078e0008 */
[----:B------:R-:W-:Y:S02]  /*0220*/  CS2R R80, SRZ ;  /* 0x0000000000507805 */ /* 0x000fe4000001ff00 */
[----:B------:R-:W-:Y:S02]  /*0230*/  CS2R R82, SRZ ;  /* 0x0000000000527805 */ /* 0x000fe4000001ff00 */
[----:B------:R-:W-:Y:S02]  /*0240*/  CS2R R76, SRZ ;  /* 0x00000000004c7805 */ /* 0x000fe4000001ff00 */
[----:B------:R-:W-:Y:S01]  /*0250*/  CS2R R78, SRZ ;  /* 0x00000000004e7805 */ /* 0x000fe2000001ff00 */
[----:B------:R4:W5:Y:S01]  /*0260*/  @P1 LDG.E.128 R96, desc[UR6][R12.64] ;  /* 0x000000060c601981 */ /* 0x000962000c1e1d00 */
[C---:B-1----:R-:W-:Y:S01]  /*0270*/  @P1 IMAD.WIDE.U32 R14, R3.reuse, 0x10, R10 ;  /* 0x00000010030e1825 */ /* 0x042fe200078e000a */
[----:B------:R-:W-:Y:S01]  /*0280*/  @P1 IADD3 R3, PT, PT, R3, 0x20, RZ ;  /* 0x0000002003031810 */ /* 0x000fe20007ffe0ff */
[----:B------:R-:W1:Y:S01]  /*0290*/  S2UR UR4, SR_CTAID.X ;  /* 0x00000000000479c3 */ /* 0x000e620000002500 */
[----:B------:R-:W-:-:S02]  /*02a0*/  CS2R R72, SRZ ;  /* 0x0000000000487805 */ /* 0x000fc4000001ff00 */
[----:B------:R-:W-:Y:S01]  /*02b0*/  CS2R R74, SRZ ;  /* 0x00000000004a7805 */ /* 0x000fe2000001ff00 */
[----:B------:R0:W5:Y:S01]  /*02c0*/  @P1 LDG.E.128 R92, desc[UR6][R14.64] ;  /* 0x000000060e5c1981 */ /* 0x000162000c1e1d00 */
[----:B--2---:R-:W-:-:S05]  /*02d0*/  @P2 IMAD.WIDE.U32 R8, R3, 0x10, R16 ;  /* 0x0000001003082825 */ /* 0x004fca00078e0010 */
[----:B------:R2:W5:Y:S01]  /*02e0*/  @P2 LDG.E.128 R88, desc[UR6][R8.64] ;  /* 0x0000000608582981 */ /* 0x000562000c1e1d00 */
[----:B---3--:R-:W-:-:S05]  /*02f0*/  @P2 IMAD.WIDE.U32 R10, R3, 0x10, R18 ;  /* 0x00000010030a2825 */ /* 0x008fca00078e0012 */
[----:B------:R2:W5:Y:S01]  /*0300*/  @P2 LDG.E.128 R84, desc[UR6][R10.64] ;  /* 0x000000060a542981 */ /* 0x000562000c1e1d00 */
        /* <DEDUP_REMOVED lines=31> */
[----:B----4-:R-:W-:-:S02]  /*0500*/  CS2R R12, SRZ ;  /* 0x00000000000c7805 */ /* 0x010fc4000001ff00 */
[----:B0-----:R-:W-:Y:S01]  /*0510*/  CS2R R14, SRZ ;  /* 0x00000000000e7805 */ /* 0x001fe2000001ff00 */
[----:B--2---:R-:W-:Y:S06]  /*0520*/  @P0 BRA `(.L_x_2018) ;  /* 0x0000009400600947 */ /* 0x004fec0003800000 */
        /* <DEDUP_REMOVED lines=36> */
.L_x_2223:
[----:B0-----:R-:W0:Y:S08]  /*0770*/  LDC.64 R124, c[0x0][0x3f8] ;  /* 0x0000fe00ff7c7b82 */ /* 0x001e300000000a00 */
[----:B-1----:R-:W1:Y:S08]  /*0780*/  LDC.64 R122, c[0x0][0x3c8] ;  /* 0x0000f200ff7a7b82 */ /* 0x002e700000000a00 */
[----:B--2---:R-:W2:Y:S01]  /*0790*/  LDC.64 R126, c[0x0][0x3f0] ;  /* 0x0000fc00ff7e7b82 */ /* 0x004ea20000000a00 */
[----:B0-----:R-:W-:-:S07]  /*07a0*/  IMAD.WIDE R124, R139, 0x4, R124 ;  /* 0x000000048b7c7825 */ /* 0x001fce00078e027c */
[----:B------:R-:W0:Y:S01]  /*07b0*/  LDC.64 R134, c[0x0][0x3c0] ;  /* 0x0000f000ff867b82 */ /* 0x000e220000000a00 */
[----:B------:R-:W3:Y:S01]  /*07c0*/  LDG.E R138, desc[UR6][R124.64] ;  /* 0x000000067c8a7981 */ /* 0x000ee2000c1e1900 */
[----:B-1----:R-:W-:-:S05]  /*07d0*/  IMAD.WIDE R122, R139, 0x4, R122 ;  /* 0x000000048b7a7825 */ /* 0x002fca00078e027a */
        /* <DEDUP_REMOVED lines=21> */
[----:B------:R-:W-:Y:S02]  /*0930*/  SHF.R.S32.HI R126, RZ, 0x1f, R125 ;  /* 0x0000001fff7e7819 */ /* 0x000fe4000001147d */
[----:B------:R-:W-:Y:S01]  /*0940*/  LEA.HI R121, R124, R121, RZ, 0x3 ;  /* 0x000000797c797211 */ /* 0x000fe200078f18ff */
[----:B------:R-:W-:Y:S01]  /*0950*/  @P1 IMAD R127, R127, R0, RZ ;  /* 0x000000007f7f1224 */ /* 0x000fe200078e02ff */
[----:B------:R-:W-:Y:S02]  /*0960*/  LEA.HI R125, R126, R125, RZ, 0x3 ;  /* 0x0000007d7e7d7211 */ /* 0x000fe400078f18ff */
[----:B------:R-:W-:-:S02]  /*0970*/  LEA.HI.SX32 R193, R121, R120, 0x1d ;  /* 0x0000007879c17211 */ /* 0x000fc400078feaff */
[----:B------:R-:W-:Y:S02]  /*0980*/  @P1 SHF.R.S32.HI R134, RZ, 0x1f, R127 ;  /* 0x0000001fff861819 */ /* 0x000fe4000001147f */
[----:B------:R-:W-:Y:S02]  /*0990*/  ISETP.GE.U32.AND P3, PT, R2, 0x60, PT ;  /* 0x000000600200780c */ /* 0x000fe40003f66070 */
        /* <DEDUP_REMOVED lines=19> */
[----:B------:R-:W-:Y:S02]  /*0ad0*/  HADD2.F32 R186, -RZ, R154.H0_H0 ;  /* 0x2000009affba7230 */ /* 0x000fe40000004100 */
[----:B0-----:R-:W-:-:S05]  /*0ae0*/  @P0 IMAD.WIDE.U32 R178, R136, 0x10, R178 ;  /* 0x0000001088b20825 */ /* 0x001fca00078e00b2 */
[----:B------:R0:W5:Y:S02]  /*0af0*/  @P0 LDG.E.128 R8, desc[UR6][R178.64] ;  /* 0x00000006b2080981 */ /* 0x000164000c1e1d00 */
[----:B0-----:R-:W-:Y:S01]  /*0b00*/  HADD2.F32 R179, -RZ, R152.H1_H1 ;  /* 0x30000098ffb37230 */ /* 0x001fe20000004100 */
[----:B------:R-:W-:Y:S02]  /*0b10*/  IADD3 R137, PT, PT, R137, 0x20, RZ ;  /* 0x0000002089897810 */ /* 0x000fe40007ffe0ff */
[----:B------:R-:W-:Y:S02]  /*0b20*/  IADD3 R135, PT, PT, R135, 0x20, RZ ;  /* 0x0000002087877810 */ /* 0x000fe40007ffe0ff */
[----:B------:R-:W-:Y:S01]  /*0b30*/  IADD3 R136, PT, PT, R136, 0x20, RZ ;  /* 0x0000002088887810 */ /* 0x000fe20007ffe0ff */
[--C-:B---3--:R-:W-:Y:S02]  /*0b40*/  HADD2.F32 R181, -RZ, R120.reuse.H1_H1 ;  /* 0x30000078ffb57230 */ /* 0x108fe40000004100 */
[----:B------:R-:W-:-:S02]  /*0b50*/  HADD2.F32 R3, -RZ, R120.H0_H0 ;  /* 0x20000078ff037230 */ /* 0x000fc40000004100 */
[--C-:B------:R-:W-:Y:S02]  /*0b60*/  HADD2.F32 R183, -RZ, R121.reuse.H0_H0 ;  /* 0x20000079ffb77230 */ /* 0x100fe40000004100 */
[C---:B------:R-:W-:Y:S01]  /*0b70*/  FADD.FTZ R181, -R134.reuse, R181 ;  /* 0x000000b586b57221 */ /* 0x040fe20000010100 */
[----:B------:R-:W-:Y:S02]  /*0b80*/  HADD2.F32 R185, -RZ, R121.H1_H1 ;  /* 0x30000079ffb97230 */ /* 0x000fe40000004100 */
[----:B------:R-:W-:Y:S01]  /*0b90*/  FADD.FTZ R3, -R134, R3 ;  /* 0x0000000386037221 */ /* 0x000fe20000010100 */
[----:B------:R-:W-:Y:S02]  /*0ba0*/  HADD2.F32 R120, -RZ, R152.H0_H0 ;  /* 0x20000098ff787230 */ /* 0x000fe40000004100 */
[--C-:B----4-:R-:W-:Y:S02]  /*0bb0*/  HADD2.F32 R121, -RZ, R124.reuse.H0_H0 ;  /* 0x2000007cff797230 */ /* 0x110fe40000004100 */
[----:B------:R-:W-:Y:S01]  /*0bc0*/  FMUL.FTZ R180, R140, R181 ;  /* 0x000000b58cb47220 */ /* 0x000fe20000410000 */
[----:B------:R-:W-:-:S02]  /*0bd0*/  HADD2.F32 R124, -RZ, R124.H1_H1 ;  /* 0x3000007cff7c7230 */ /* 0x000fc40000004100 */
[----:B------:R-:W-:Y:S01]  /*0be0*/  FADD.FTZ R181, -R134, R183 ;  /* 0x000000b786b57221 */ /* 0x000fe20000010100 */
[----:B------:R-:W-:Y:S01]  /*0bf0*/  FMUL.FTZ R3, R140, R3 ;  /* 0x000000038c037220 */ /* 0x000fe20000410000 */
[----:B------:R-:W-:Y:S01]  /*0c00*/  FMUL.FTZ R178, R120, R121 ;  /* 0x0000007978b27220 */ /* 0x000fe20000410000 */
[--C-:B------:R-:W-:Y:S02]  /*0c10*/  HADD2.F32 R191, -RZ, R123.reuse.H0_H0 ;  /* 0x2000007bffbf7230 */ /* 0x100fe40000004100 */
[----:B------:R-:W-:Y:S02]  /*0c20*/  HADD2.F32 R195, -RZ, R123.H1_H1 ;  /* 0x3000007bffc37230 */ /* 0x000fe40000004100 */
[----:B------:R-:W-:Y:S01]  /*0c30*/  FMUL.FTZ R181, R140, R181 ;  /* 0x000000b58cb57220 */ /* 0x000fe20000410000 */
[----:B------:R-:W-:Y:S02]  /*0c40*/  HADD2.F32 R123, -RZ, R125.H0_H0 ;  /* 0x2000007dff7b7230 */ /* 0x000fe40000004100 */
[----:B------:R-:W-:Y:S01]  /*0c50*/  FADD.FTZ R56, R56, R121 ;  /* 0x0000007938387221 */ /* 0x000fe20000010000 */
[----:B------:R-:W-:Y:S01]  /*0c60*/  FFMA.FTZ R80, R3, R121, R80 ;  /* 0x0000007903507223 */ /* 0x000fe20000010050 */
        /* <DEDUP_REMOVED lines=8> */
[----:B------:R-:W-:Y:S02]  /*0cf0*/  HADD2.F32 R122, -RZ, R125.H1_H1 ;  /* 0x3000007dff7a7230 */ /* 0x000fe40000004100 */
[----:B------:R-:W-:Y:S01]  /*0d00*/  FFMA.FTZ R82, R181, R123, R82 ;  /* 0x0000007bb5527223 */ /* 0x000fe20000010052 */
[----:B------:R-:W-:Y:S02]  /*0d10*/  HADD2.F32 R183, -RZ, R153.H1_H1 ;  /* 0x30000099ffb77230 */ /* 0x000fe40000004100 */
[----:B------:R-:W-:Y:S01]  /*0d20*/  FMUL.FTZ R184, R140, R185 ;  /* 0x000000b98cb87220 */ /* 0x000fe20000410000 */
[----:B------:R-:W-:Y:S01]  /*0d30*/  FADD.FTZ R123, R120, R179 ;  /* 0x000000b3787b7221 */ /* 0x000fe20000010000 */
[----:B------:R-:W-:Y:S01]  /*0d40*/  FFMA.FTZ R120, R180, R179, R121 ;  /* 0x000000b3b4787223 */ /* 0x000fe20000010079 */
[----:B------:R-:W-:-:S02]  /*0d50*/  HADD2.F32 R125, -RZ, R126.H0_H0 ;  /* 0x2000007eff7d7230 */ /* 0x000fc40000004100 */
[-C--:B------:R-:W-:Y:S01]  /*0d60*/  FMUL.FTZ R183, R183, R122.reuse ;  /* 0x0000007ab7b77220 */ /* 0x080fe20000410000 */
[----:B------:R-:W-:Y:S01]  /*0d70*/  FADD.FTZ R59, R59, R122 ;  /* 0x0000007a3b3b7221 */ /* 0x000fe20000010000 */
[----:B------:R-:W-:Y:S01]  /*0d80*/  FFMA.FTZ R83, R184, R122, R83 ;  /* 0x0000007ab8537223 */ /* 0x000fe20000010053 */
[C---:B------:R-:W-:Y:S01]  /*0d90*/  FADD.FTZ R185, -R134.reuse, R187 ;  /* 0x000000bb86b97221 */ /* 0x040fe20000010100 */
[----:B------:R-:W-:Y:S01]  /*0da0*/  FADD.FTZ R122, R123, R182 ;  /* 0x000000b67b7a7221 */ /* 0x000fe20000010000 */
[----:B------:R-:W-:Y:S01]  /*0db0*/  FFMA.FTZ R121, R181, R182, R120 ;  /* 0x000000b6b5797223 */ /* 0x000fe20000010078 */
[----:B------:R-:W-:Y:S01]  /*0dc0*/  FADD.FTZ R189, -R134, R189 ;  /* 0x000000bd86bd7221 */ /* 0x000fe20000010100 */
[----:B------:R-:W-:Y:S02]  /*0dd0*/  HADD2.F32 R126, -RZ, R126.H1_H1 ;  /* 0x3000007eff7e7230 */ /* 0x000fe40000004100 */
[----:B------:R-:W-:Y:S01]  /*0de0*/  FMUL.FTZ R185, R140, R185 ;  /* 0x000000b98cb97220 */ /* 0x000fe20000410000 */
[----:B------:R-:W-:-:S02]  /*0df0*/  HADD2.F32 R187, -RZ, R154.H1_H1 ;  /* 0x3000009affbb7230 */ /* 0x000fc40000004100 */
[----:B------:R-:W-:Y:S01]  /*0e00*/  FMUL.FTZ R186, R186, R125 ;  /* 0x0000007dbaba7220 */ /* 0x000fe20000410000 */
[----:B------:R-:W-:Y:S01]  /*0e10*/  FADD.FTZ R123, R122, R183 ;  /* 0x000000b77a7b7221 */ /* 0x000fe20000010000 */
[----:B------:R-:W-:Y:S01]  /*0e20*/  FFMA.FTZ R120, R184, R183, R121 ;  /* 0x000000b7b8787223 */ /* 0x000fe20000010079 */
[----:B------:R-:W-:Y:S01]  /*0e30*/  FMUL.FTZ R188, R140, R189 ;  /* 0x000000bd8cbc7220 */ /* 0x000fe20000410000 */
[----:B------:R-:W-:Y:S02]  /*0e40*/  HADD2.F32 R190, -RZ, R127.H0_H0 ;  /* 0x2000007fffbe7230 */ /* 0x000fe40000004100 */
[----:B------:R-:W-:Y:S01]  /*0e50*/  FADD.FTZ R191, -R134, R191 ;  /* 0x000000bf86bf7221 */ /* 0x000fe20000010100 */
[----:B------:R-:W-:Y:S02]  /*0e60*/  HADD2.F32 R189, -RZ, R155.H0_H0 ;  /* 0x2000009bffbd7230 */ /* 0x000fe40000004100 */
        /* <DEDUP_REMOVED lines=8> */
[----:B------:R-:W-:Y:S01]  /*0ef0*/  FADD.FTZ R195, -R134, R195 ;  /* 0x000000c386c37221 */ /* 0x000fe20000010100 */
[-C--:B------:R-:W-:Y:S01]  /*0f00*/  FMUL.FTZ R189, R189, R190.reuse ;  /* 0x000000bebdbd7220 */ /* 0x080fe20000410000 */
[----:B------:R-:W-:Y:S01]  /*0f10*/  FADD.FTZ R122, R122, R187 ;  /* 0x000000bb7a7a7221 */ /* 0x000fe20000010000 */
[----:B------:R-:W-:Y:S01]  /*0f20*/  FFMA.FTZ R120, R188, R187, R121 ;  /* 0x000000bbbc787223 */ /* 0x000fe20000010079 */
        /* <DEDUP_REMOVED lines=14> */
.L_x_2022:
[----:B------:R-:W-:Y:S05]  /*1010*/  BSYNC.RECONVERGENT B1 ;  /* 0x0000000000017941 */ /* 0x000fea0003800200 */
.L_x_2021:
        /* <DEDUP_REMOVED lines=12> */
[----:B------:R-:W0:Y:S01]  /*10e0*/  @P0 LDC.64 R130, c[0x0][0x438] ;  /* 0x00010e00ff820b82 */ /* 0x000e220000000a00 */
[----:B------:R-:W-:Y:S02]  /*10f0*/  HADD2.F32 R146, -RZ, R97.H0_H0 ;  /* 0x20000061ff927230 */ /* 0x000fe40000004100 */
[----:B------:R-:W-:Y:S02]  /*1100*/  HADD2.F32 R150, -RZ, R98.H0_H0 ;  /* 0x20000062ff967230 */ /* 0x000fe40000004100 */
[----:B0-----:R-:W-:Y:S02]  /*1110*/  @P0 IMAD.WIDE.U32 R142, R136, 0x10, R130 ;  /* 0x00000010888e0825 */ /* 0x001fe400078e0082 */
[----:B------:R-:W5:Y:S04]  /*1120*/  LDG.E.64 R130, desc[UR6][R144.64] ;  /* 0x0000000690827981 */ /* 0x000f68000c1e1b00 */
[----:B------:R0:W5:Y:S02]  /*1130*/  @P0 LDG.E.128 R4, desc[UR6][R142.64] ;  /* 0x000000068e040981 */ /* 0x000164000c1e1d00 */
[----:B0-----:R-:W-:Y:S01]  /*1140*/  HADD2.F32 R143, -RZ, R96.H1_H1 ;  /* 0x30000060ff8f7230 */ /* 0x001fe20000004100 */
[----:B------:R-:W-:-:S02]  /*1150*/  IADD3 R137, PT, PT, R137, 0x20, RZ ;  /* 0x0000002089897810 */ /* 0x000fc40007ffe0ff */
[----:B------:R-:W-:Y:S02]  /*1160*/  IADD3 R135, PT, PT, R135, 0x20, RZ ;  /* 0x0000002087877810 */ /* 0x000fe40007ffe0ff */
[----:B------:R-:W-:Y:S01]  /*1170*/  IADD3 R136, PT, PT, R136, 0x20, RZ ;  /* 0x0000002088887810 */ /* 0x000fe20007ffe0ff */
[--C-:B---3--:R-:W-:Y:S02]  /*1180*/  HADD2.F32 R141, -RZ, R120.reuse.H0_H0 ;  /* 0x20000078ff8d7230 */ /* 0x108fe40000004100 */
[----:B------:R-:W-:Y:S02]  /*1190*/  HADD2.F32 R147, -RZ, R120.H1_H1 ;  /* 0x30000078ff937230 */ /* 0x000fe40000004100 */
[--C-:B------:R-:W-:Y:S02]  /*11a0*/  HADD2.F32 R149, -RZ, R121.reuse.H0_H0 ;  /* 0x20000079ff957230 */ /* 0x100fe40000004100 */
[----:B------:R-:W-:Y:S02]  /*11b0*/  HADD2.F32 R151, -RZ, R121.H1_H1 ;  /* 0x30000079ff977230 */ /* 0x000fe40000004100 */
[----:B------:R-:W-:Y:S01]  /*11c0*/  FADD.FTZ R141, -R134, R141 ;  /* 0x0000008d868d7221 */ /* 0x000fe20000010100 */
[----:B------:R-:W-:-:S02]  /*11d0*/  HADD2.F32 R120, -RZ, R96.H0_H0 ;  /* 0x20000060ff787230 */ /* 0x000fc40000004100 */
[--C-:B----4-:R-:W-:Y:S02]  /*11e0*/  HADD2.F32 R121, -RZ, R124.reuse.H0_H0 ;  /* 0x2000007cff797230 */ /* 0x110fe40000004100 */
        /* <DEDUP_REMOVED lines=8> */
[----:B------:R-:W-:Y:S01]  /*1270*/  FMUL.FTZ R145, R140, R145 ;  /* 0x000000918c917220 */ /* 0x000fe20000410000 */
[----:B------:R-:W-:Y:S01]  /*1280*/  FADD.FTZ R48, R48, R121 ;  /* 0x0000007930307221 */ /* 0x000fe20000010000 */
[----:B------:R-:W-:Y:S01]  /*1290*/  FFMA.FTZ R72, R141, R121, R72 ;  /* 0x000000798d487223 */ /* 0x000fe20000010048 */
[----:B------:R-:W-:Y:S01]  /*12a0*/  FMUL.FTZ R143, R143, R124 ;  /* 0x0000007c8f8f7220 */ /* 0x000fe20000410000 */
[----:B------:R-:W-:Y:S01]  /*12b0*/  FADD.FTZ R151, -R134, R151 ;  /* 0x0000009786977221 */ /* 0x000fe20000010100 */
[----:B------:R-:W-:Y:S01]  /*12c0*/  FADD.FTZ R120, R195, R142 ;  /* 0x0000008ec3787221 */ /* 0x000fe20000010000 */
[----:B------:R-:W-:Y:S01]  /*12d0*/  FMUL.FTZ R144, R140, R147 ;  /* 0x000000938c907220 */ /* 0x000fe20000410000 */
[----:B------:R-:W-:Y:S01]  /*12e0*/  FFMA.FTZ R121, R141, R142, R194 ;  /* 0x0000008e8d797223 */ /* 0x000fe200000100c2 */
[--C-:B------:R-:W-:Y:S02]  /*12f0*/  HADD2.F32 R157, -RZ, R122.reuse.H0_H0 ;  /* 0x2000007aff9d7230 */ /* 0x100fe40000004100 */
[----:B------:R-:W-:Y:S01]  /*1300*/  FMUL.FTZ R146, R146, R123 ;  /* 0x0000007b92927220 */ /* 0x000fe20000410000 */
[----:B------:R-:W-:-:S02]  /*1310*/  HADD2.F32 R159, -RZ, R122.H1_H1 ;  /* 0x3000007aff9f7230 */ /* 0x000fc40000004100 */
[----:B------:R-:W-:Y:S01]  /*1320*/  FADD.FTZ R50, R50, R123 ;  /* 0x0000007b32327221 */ /* 0x000fe20000010000 */
[----:B------:R-:W-:Y:S02]  /*1330*/  HADD2.F32 R122, -RZ, R125.H1_H1 ;  /* 0x3000007dff7a7230 */ /* 0x000fe40000004100 */
[----:B------:R-:W-:Y:S01]  /*1340*/  FFMA.FTZ R74, R145, R123, R74 ;  /* 0x0000007b914a7223 */ /* 0x000fe2000001004a */
[----:B------:R-:W-:Y:S02]  /*1350*/  HADD2.F32 R147, -RZ, R97.H1_H1 ;  /* 0x30000061ff937230 */ /* 0x000fe40000004100 */
[----:B------:R-:W-:Y:S01]  /*1360*/  FMUL.FTZ R148, R140, R151 ;  /* 0x000000978c947220 */ /* 0x000fe20000410000 */
[----:B------:R-:W-:Y:S01]  /*1370*/  FADD.FTZ R123, R120, R143 ;  /* 0x0000008f787b7221 */ /* 0x000fe20000010000 */
[----:B------:R-:W-:Y:S01]  /*1380*/  FFMA.FTZ R120, R144, R143, R121 ;  /* 0x0000008f90787223 */ /* 0x000fe20000010079 */
[--C-:B------:R-:W-:Y:S02]  /*1390*/  HADD2.F32 R125, -RZ, R126.reuse.H0_H0 ;  /* 0x2000007eff7d7230 */ /* 0x100fe40000004100 */
[-C--:B------:R-:W-:Y:S01]  /*13a0*/  FMUL.FTZ R147, R147, R122.reuse ;  /* 0x0000007a93937220 */ /* 0x080fe20000410000 */
[----:B------:R-:W-:Y:S01]  /*13b0*/  FADD.FTZ R51, R51, R122 ;  /* 0x0000007a33337221 */ /* 0x000fe20000010000 */
[----:B------:R-:W-:Y:S01]  /*13c0*/  FFMA.FTZ R75, R148, R122, R75 ;  /* 0x0000007a944b7223 */ /* 0x000fe2000001004b */
[C---:B------:R-:W-:Y:S01]  /*13d0*/  FADD.FTZ R149, -R134.reuse, R157 ;  /* 0x0000009d86957221 */ /* 0x040fe20000010100 */
[----:B------:R-:W-:Y:S01]  /*13e0*/  FADD.FTZ R122, R123, R146 ;  /* 0x000000927b7a7221 */ /* 0x000fe20000010000 */
[----:B------:R-:W-:Y:S01]  /*13f0*/  FFMA.FTZ R121, R145, R146, R120 ;  /* 0x0000009291797223 */ /* 0x000fe20000010078 */
[----:B------:R-:W-:Y:S01]  /*1400*/  FADD.FTZ R159, -R134, R159 ;  /* 0x0000009f869f7221 */ /* 0x000fe20000010100 */
[----:B------:R-:W-:-:S02]  /*1410*/  HADD2.F32 R126, -RZ, R126.H1_H1 ;  /* 0x3000007eff7e7230 */ /* 0x000fc40000004100 */
[----:B------:R-:W-:Y:S01]  /*1420*/  FMUL.FTZ R149, R140, R149 ;  /* 0x000000958c957220 */ /* 0x000fe20000410000 */
[----:B------:R-:W-:Y:S02]  /*1430*/  HADD2.F32 R151, -RZ, R98.H1_H1 ;  /* 0x30000062ff977230 */ /* 0x000fe40000004100 */
[----:B------:R-:W-:Y:S01]  /*1440*/  FMUL.FTZ R150, R150, R125 ;  /* 0x0000007d96967220 */ /* 0x000fe20000410000 */
[----:B------:R-:W-:Y:S01]  /*1450*/  FADD.FTZ R123, R122, R147 ;  /* 0x000000937a7b7221 */ /* 0x000fe20000010000 */
[----:B------:R-:W-:Y:S01]  /*1460*/  FFMA.FTZ R120, R148, R147, R121 ;  /* 0x0000009394787223 */ /* 0x000fe20000010079 */
[----:B------:R-:W-:Y:S01]  /*1470*/  FMUL.FTZ R156, R140, R159 ;  /* 0x0000009f8c9c7220 */ /* 0x000fe20000410000 */
[----:B------:R-:W-:Y:S02]  /*1480*/  HADD2.F32 R158, -RZ, R127.H0_H0 ;  /* 0x2000007fff9e7230 */ /* 0x000fe40000004100 */
[----:B------:R-:W-:Y:S01]  /*1490*/  FADD.FTZ R159, -R134, R197 ;  /* 0x000000c5869f7221 */ /* 0x000fe20000010100 */
[----:B------:R-:W-:-:S02]  /*14a0*/  HADD2.F32 R157, -RZ, R99.H0_H0 ;  /* 0x20000063ff9d7230 */ /* 0x000fc40000004100 */
[----:B------:R-:W-:Y:S01]  /*14b0*/  FMUL.FTZ R151, R151, R126 ;  /* 0x0000007e97977220 */ /* 0x000fe20000410000 */
[----:B------:R-:W-:Y:S01]  /*14c0*/  FADD.FTZ R122, R123, R150 ;  /* 0x000000967b7a7221 */ /* 0x000fe20000010000 */
[----:B------:R-:W-:Y:S01]  /*14d0*/  FFMA.FTZ R121, R149, R150, R120 ;  /* 0x0000009695797223 */ /* 0x000fe20000010078 */
[----:B------:R-:W-:Y:S01]  /*14e0*/  FADD.FTZ R49, R49, R124 ;  /* 0x0000007c31317221 */ /* 0x000fe20000010000 */
[----:B------:R-:W-:Y:S01]  /*14f0*/  FFMA.FTZ R73, R144, R124, R73 ;  /* 0x0000007c90497223 */ /* 0x000fe20000010049 */
[----:B------:R-:W-:Y:S02]  /*1500*/  HADD2.F32 R127, -RZ, R127.H1_H1 ;  /* 0x3000007fff7f7230 */ /* 0x000fe40000004100 */
[----:B------:R-:W-:Y:S01]  /*1510*/  FMUL.FTZ R159, R140, R159 ;  /* 0x0000009f8c9f7220 */ /* 0x000fe20000410000 */
[----:B------:R-:W-:Y:S02]  /*1520*/  HADD2.F32 R124, -RZ, R99.H1_H1 ;  /* 0x30000063ff7c7230 */ /* 0x000fe40000004100 */
[-C--:B------:R-:W-:Y:S01]  /*1530*/  FMUL.FTZ R157, R157, R158.reuse ;  /* 0x0000009e9d9d7220 */ /* 0x080fe20000410000 */
[----:B------:R-:W-:Y:S01]  /*1540*/  FADD.FTZ R199, -R134, R199 ;  /* 0x000000c786c77221 */ /* 0x000fe20000010100 */
        /* <DEDUP_REMOVED lines=16> */
.L_x_2024:
[----:B------:R-:W-:Y:S05]  /*1650*/  BSYNC.RECONVERGENT B1 ;  /* 0x0000000000017941 */ /* 0x000fea0003800200 */
.L_x_2023:
[----:B------:R-:W-:Y:S05]  /*1660*/  @!P3 BRA `(.L_x_2025) ;  /* 0x000000080068b947 */ /* 0x000fea0003800000 */
[----:B------:R-:W0:Y:S08]  /*1670*/  LDC.64 R120, c[0x0][0x3a8] ;  /* 0x0000ea00ff787b82 */ /* 0x000e300000000a00 */
[----:B------:R-:W1:Y:S01]  /*1680*/  LDC.64 R124, c[0x0][0x428] ;  /* 0x00010a00ff7c7b82 */ /* 0x000e620000000a00 */
[----:B------:R-:W-:-:S04]  /*1690*/  ISETP.NE.U32.AND P0, PT, RZ, UR10, PT ;  /* 0x0000000aff007c0c */ /* 0x000fc8000bf05070 */
[----:B------:R-:W-:-:S03]  /*16a0*/  ISETP.NE.AND.EX P0, PT, RZ, UR11, PT, P0 ;  /* 0x0000000bff007c0c */ /* 0x000fc6000bf05300 */
[----:B------:R-:W2:Y:S01]  /*16b0*/  LDC.64 R162, c[0x0][0x3b0] ;  /* 0x0000ec00ffa27b82 */ /* 0x000ea20000000a00 */
[----:B0-----:R-:W-:-:S09]  /*16c0*/  IMAD.WIDE.U32 R120, R136, 0x10, R120 ;  /* 0x0000001088787825 */ /* 0x001fd200078e0078 */
[----:B------:R-:W0:Y:S01]  /*16d0*/  @P0 LDC.64 R132, c[0x0][0x438] ;  /* 0x00010e00ff840b82 */ /* 0x000e220000000a00 */
[----:B------:R-:W3:Y:S01]  /*16e0*/  LDG.E.128 R120, desc[UR6][R120.64] ;  /* 0x0000000678787981 */ /* 0x000ee2000c1e1d00 */
[----:B-1----:R-:W-:-:S06]  /*16f0*/  IMAD.WIDE.U32 R124, R137, 0x10, R124 ;  /* 0x00000010897c7825 */ /* 0x002fcc00078e007c */
[----:B------:R-:W4:Y:S01]  /*1700*/  LDG.E.128 R124, desc[UR6][R124.64] ;  /* 0x000000067c7c7981 */ /* 0x000f22000c1e1d00 */
[----:B0-----:R-:W-:-:S04]  /*1710*/  @P0 IMAD.WIDE.U32 R136, R136, 0x10, R132 ;  /* 0x0000001088880825 */ /* 0x001fc800078e0084 */
[----:B--2---:R-:W-:Y:S01]  /*1720*/  IMAD.WIDE.U32 R132, R135, 0x8, R162 ;  /* 0x0000000887847825 */ /* 0x004fe200078e00a2 */
[----:B------:R0:W5:Y:S05]  /*1730*/  @P0 LDG.E.128 R104, desc[UR6][R136.64] ;  /* 0x0000000688680981 */ /* 0x00016a000c1e1d00 */
[----:B------:R-:W5:Y:S01]  /*1740*/  LDG.E.64 R132, desc[UR6][R132.64] ;  /* 0x0000000684847981 */ /* 0x000f62000c1e1b00 */
[----:B------:R-:W-:Y:S02]  /*1750*/  HADD2.F32 R162, -RZ, R88.H0_H0 ;  /* 0x20000058ffa27230 */ /* 0x000fe40000004100 */
[----:B------:R-:W-:Y:S02]  /*1760*/  HADD2.F32 R166, -RZ, R89.H0_H0 ;  /* 0x20000059ffa67230 */ /* 0x000fe40000004100 */
[----:B------:R-:W-:-:S02]  /*1770*/  HADD2.F32 R170, -RZ, R90.H0_H0 ;  /* 0x2000005affaa7230 */ /* 0x000fc40000004100 */
[----:B------:R-:W-:Y:S02]  /*1780*/  HADD2.F32 R174, -RZ, R91.H1_H1 ;  /* 0x3000005bffae7230 */ /* 0x000fe40000004100 */
[--C-:B---3--:R-:W-:Y:S02]  /*1790*/  HADD2.F32 R163, -RZ, R121.reuse.H0_H0 ;  /* 0x20000079ffa37230 */ /* 0x108fe40000004100 */
[----:B------:R-:W-:Y:S02]  /*17a0*/  HADD2.F32 R121, -RZ, R121.H1_H1 ;  /* 0x30000079ff797230 */ /* 0x000fe40000004100 */
[--C-:B------:R-:W-:Y:S02]  /*17b0*/  HADD2.F32 R135, -RZ, R120.reuse.H0_H0 ;  /* 0x20000078ff877230 */ /* 0x100fe40000004100 */
[C---:B------:R-:W-:Y:S01]  /*17c0*/  FADD.FTZ R165, -R134.reuse, R163 ;  /* 0x000000a386a57221 */ /* 0x040fe20000010100 */
[----:B------:R-:W-:Y:S02]  /*17d0*/  HADD2.F32 R161, -RZ, R120.H1_H1 ;  /* 0x30000078ffa17230 */ /* 0x000fe40000004100 */
[----:B------:R-:W-:Y:S01]  /*17e0*/  FADD.FTZ R167, -R134, R121 ;  /* 0x0000007986a77221 */ /* 0x000fe20000010100 */
[----:B----4-:R-:W-:-:S02]  /*17f0*/  HADD2.F32 R121, -RZ, R124.H0_H0 ;  /* 0x2000007cff797230 */ /* 0x010fc40000004100 */
[----:B------:R-:W-:Y:S01]  /*1800*/  FADD.FTZ R135, -R134, R135 ;  /* 0x0000008786877221 */ /* 0x000fe20000010100 */
[----:B0-----:R-:W-:Y:S02]  /*1810*/  HADD2.F32 R137, -RZ, R125.H0_H0 ;  /* 0x2000007dff897230 */ /* 0x001fe40000004100 */
[----:B------:R-:W-:Y:S01]  /*1820*/  FMUL.FTZ R168, R140, R167 ;  /* 0x000000a78ca87220 */ /* 0x000fe20000410000 */
[----:B------:R-:W-:Y:S02]  /*1830*/  HADD2.F32 R169, -RZ, R122.H0_H0 ;  /* 0x2000007affa97230 */ /* 0x000fe40000004100 */
[----:B------:R-:W-:Y:S01]  /*1840*/  FMUL.FTZ R162, R162, R121 ;  /* 0x00000079a2a27220 */ /* 0x000fe20000410000 */
[--C-:B------:R-:W-:Y:S02]  /*1850*/  HADD2.F32 R175, -RZ, R123.reuse.H0_H0 ;  /* 0x2000007bffaf7230 */ /* 0x100fe40000004100 */
[----:B------:R-:W-:Y:S01]  /*1860*/  FADD.FTZ R40, R40, R121 ;  /* 0x0000007928287221 */ /* 0x000fe20000010000 */
[----:B------:R-:W-:-:S02]  /*1870*/  HADD2.F32 R197, -RZ, R123.H1_H1 ;  /* 0x3000007bffc57230 */ /* 0x000fc40000004100 */
[----:B------:R-:W-:Y:S01]  /*1880*/  FADD.FTZ R123, -R134, R161 ;  /* 0x000000a1867b7221 */ /* 0x000fe20000010100 */
[----:B------:R-:W-:Y:S02]  /*1890*/  HADD2.F32 R125, -RZ, R125.H1_H1 ;  /* 0x3000007dff7d7230 */ /* 0x000fe40000004100 */
[----:B------:R-:W-:Y:S01]  /*18a0*/  FMUL.FTZ R161, R140, R135 ;  /* 0x000000878ca17220 */ /* 0x000fe20000410000 */
[----:B------:R-:W-:Y:S02]  /*18b0*/  HADD2.F32 R120, -RZ, R89.H1_H1 ;  /* 0x30000059ff787230 */ /* 0x000fe40000004100 */
[----:B------:R-:W-:Y:S01]  /*18c0*/  FADD.FTZ R169, -R134, R169 ;  /* 0x000000a986a97221 */ /* 0x000fe20000010100 */
[----:B------:R-:W-:Y:S02]  /*18d0*/  HADD2.F32 R124, -RZ, R124.H1_H1 ;  /* 0x3000007cff7c7230 */ /* 0x000fe40000004100 */
[----:B------:R-:W-:Y:S01]  /*18e0*/  FFMA.FTZ R64, R161, R121, R64 ;  /* 0x00000079a1407223 */ /* 0x000fe20000010040 */
[----:B------:R-:W-:-:S02]  /*18f0*/  HADD2.F32 R163, -RZ, R88.H1_H1 ;  /* 0x30000058ffa37230 */ /* 0x000fc40000004100 */
[----:B------:R-:W-:Y:S01]  /*1900*/  FMUL.FTZ R167, R120, R125 ;  /* 0x0000007d78a77220 */ /* 0x000fe20000410000 */
[----:B------:R-:W-:Y:S02]  /*1910*/  HADD2.F32 R171, -RZ, R122.H1_H1 ;  /* 0x3000007affab7230 */ /* 0x000fe40000004100 */
[----:B------:R-:W-:Y:S01]  /*1920*/  FADD.FTZ R120, R195, R162 ;  /* 0x000000a2c3787221 */ /* 0x000fe20000010000 */
[----:B------:R-:W-:Y:S01]  /*1930*/  FMUL.FTZ R164, R140, R123 ;  /* 0x0000007b8ca47220 */ /* 0x000fe20000410000 */
[----:B------:R-:W-:Y:S01]  /*1940*/  FMUL.FTZ R163, R163, R124 ;  /* 0x0000007ca3a37220 */ /* 0x000fe20000410000 */
[----:B------:R-:W-:Y:S01]  /*1950*/  FFMA.FTZ R121, R161, R162, R194 ;  /* 0x000000a2a1797223 */ /* 0x000fe200000100c2 */
[----:B------:R-:W-:Y:S01]  /*1960*/  FADD.FTZ R173, -R134, R171 ;  /* 0x000000ab86ad7221 */ /* 0x000fe20000010100 */
[--C-:B------:R-:W-:Y:S02]  /*1970*/  HADD2.F32 R171, -RZ, R126.reuse.H0_H0 ;  /* 0x2000007effab7230 */ /* 0x100fe40000004100 */
[----:B------:R-:W-:Y:S01]  /*1980*/  FMUL.FTZ R169, R140, R169 ;  /* 0x000000a98ca97220 */ /* 0x000fe20000410000 */
[----:B------:R-:W-:-:S02]  /*1990*/  HADD2.F32 R126, -RZ, R126.H1_H1 ;  /* 0x3000007eff7e7230 */ /* 0x000fc40000004100 */
[----:B------:R-:W-:Y:S01]  /*19a0*/  FADD.FTZ R123, R120, R163 ;  /* 0x000000a3787b7221 */ /* 0x000fe20000010000 */
[----:B------:R-:W-:Y:S02]  /*19b0*/  HADD2.F32 R122, -RZ, R90.H1_H1 ;  /* 0x3000005aff7a7230 */ /* 0x000fe40000004100 */
[----:B------:R-:W-:Y:S01]  /*19c0*/  FMUL.FTZ R165, R140, R165 ;  /* 0x000000a58ca57220 */ /* 0x000fe20000410000 */
        /* <DEDUP_REMOVED lines=8> */
[----:B------:R-:W-:Y:S01]  /*1a50*/  FADD.FTZ R199, -R134, R197 ;  /* 0x000000c586c77221 */ /* 0x000fe20000010100 */
[----:B------:R-:W-:Y:S01]  /*1a60*/  FADD.FTZ R41, R41, R124 ;  /* 0x0000007c29297221 */ /* 0x000fe20000010000 */
[----:B------:R-:W-:Y:S01]  /*1a70*/  FADD.FTZ R123, R122, R167 ;  /* 0x000000a77a7b7221 */ /* 0x000fe20000010000 */
[----:B------:R-:W-:Y:S01]  /*1a80*/  FFMA.FTZ R120, R168, R167, R121 ;  /* 0x000000a7a8787223 */ /* 0x000fe20000010079 */
        /* <DEDUP_REMOVED lines=29> */
.L_x_2020:
        /* <DEDUP_REMOVED lines=33> */
.L_x_2026:
        /* <DEDUP_REMOVED lines=26> */
.L_x_2025:
[----:B------:R-:W-:Y:S05]  /*2010*/  BSYNC.RECONVERGENT B0 ;  /* 0x0000000000007941 */ /* 0x000fea0003800200 */
.L_x_2019:
        /* <DEDUP_REMOVED lines=20> */
.L_x_2245:
[----:B------:R-:W3:Y:S01]  /*2160*/  S2R R121, SR_TID.X ;  /* 0x0000000000797919 */ /* 0x000ee20000002100 */
[----:B------:R-:W-:Y:S01]  /*2170*/  @P1 IADD3 R177, PT, PT, R177, -0x1, RZ ;  /* 0xffffffffb1b11810 */ /* 0x000fe20007ffe0ff */
[----:B-1----:R-:W-:Y:S01]  /*2180*/  FADD.FTZ R124, R127, R120 ;  /* 0x000000787f7c7221 */ /* 0x002fe20000010000 */
[----:B--2---:R-:W-:Y:S01]  /*2190*/  FADD.FTZ R123, R126, R135 ;  /* 0x000000877e7b7221 */ /* 0x004fe20000010000 */
[----:B------:R-:W-:Y:S01]  /*21a0*/  ISETP.NE.AND P0, PT, RZ, UR8, PT ;  /* 0x00000008ff007c0c */ /* 0x000fe2000bf05270 */
[----:B------:R-:W-:Y:S01]  /*21b0*/  BSSY.RECONVERGENT B0, `(.L_x_2028) ;  /* 0x000028b000007945 */ /* 0x000fe20003800200 */
[----:B------:R-:W-:Y:S02]  /*21c0*/  @P1 IMAD R177, R177, R0, RZ ;  /* 0x00000000b1b11224 */ /* 0x000fe400078e02ff */
[----:B------:R-:W-:Y:S01]  /*21d0*/  FMUL.FTZ R124, R124, UR9 ;  /* 0x000000097c7c7c20 */ /* 0x000fe20008410000 */
[----:B------:R-:W-:Y:S02]  /*21e0*/  FMUL.FTZ R123, R123, UR9 ;  /* 0x000000097b7b7c20 */ /* 0x000fe40008410000 */
        /* <DEDUP_REMOVED lines=12> */
.L_x_2031:
[----:B------:R-:W-:Y:S05]  /*22b0*/  BSYNC.RECONVERGENT B1 ;  /* 0x0000000000017941 */ /* 0x000fea0003800200 */
.L_x_2030:
        /* <DEDUP_REMOVED lines=13> */
[----:B0-----:R-:W-:Y:S02]  /*2390*/  CS2R R126, SRZ ;  /* 0x00000000007e7805 */ /* 0x001fe4000001ff00 */
[----:B------:R-:W-:Y:S01]  /*23a0*/  ISETP.GT.AND P0, PT, R138, RZ, PT ;  /* 0x000000ff8a00720c */ /* 0x000fe20003f04270 */
[----:B------:R-:W-:-:S04]  /*23b0*/  FADD.FTZ R125, R178, -R125 ;  /* 0x8000007db27d7221 */ /* 0x000fc80000010000 */
[----:B------:R-:W-:-:S05]  /*23c0*/  FMUL.FTZ R125, R140, R125 ;  /* 0x0000007d8c7d7220 */ /* 0x000fca0000410000 */
[----:B------:R-:W-:Y:S01]  /*23d0*/  FSEL R125, R125, RZ, P0 ;  /* 0x000000ff7d7d7208 */ /* 0x000fe20000000000 */
[----:B------:R-:W-:-:S04]  /*23e0*/  @P4 HADD2.F32 R134, -RZ, R100.H0_H0 ;  /* 0x20000064ff864230 */ /* 0x000fc80000004100 */
[----:B------:R-:W-:-:S04]  /*23f0*/  FMUL.FTZ R125, R125, UR13 ;  /* 0x0000000d7d7d7c20 */ /* 0x000fc80008410000 */
[----:B------:R-:W-:Y:S01]  /*2400*/  FMUL.FTZ R137, R125, UR12 ;  /* 0x0000000c7d897c20 */ /* 0x000fe20008410000 */
[----:B------:R-:W-:-:S03]  /*2410*/  @P4 HADD2.F32 R125, -RZ, R108.H0_H0 ;  /* 0x2000006cff7d4230 */ /* 0x000fc60000004100 */
[C---:B------:R-:W-:Y:S02]  /*2420*/  @P4 FMUL.FTZ R126, R137.reuse, R134 ;  /* 0x00000086897e4220 */ /* 0x040fe40000410000 */
[----:B------:R-:W-:-:S03]  /*2430*/  @P4 FMUL.FTZ R127, R137, R125 ;  /* 0x0000007d897f4220 */ /* 0x000fc60000410000 */
[----:B------:R-:W-:Y:S01]  /*2440*/  F2FP.F16.F32.PACK_AB R126, RZ, R126 ;  /* 0x0000007eff7e723e */ /* 0x000fe200000000ff */
[----:B------:R-:W-:-:S03]  /*2450*/  FADD.FTZ R32, R32, R127 ;  /* 0x0000007f20207221 */ /* 0x000fc60000010000 */
[----:B------:R-:W-:-:S07]  /*2460*/  PRMT R112, R126, 0x7610, R112 ;  /* 0x000076107e707816 */ /* 0x000fce0000000070 */
.L_x_2036:
[----:B------:R-:W-:Y:S05]  /*2470*/  BSYNC.RECONVERGENT B2 ;  /* 0x0000000000027941 */ /* 0x000fea0003800200 */
.L_x_2035:
[----:B------:R-:W-:Y:S04]  /*2480*/  BSSY.RECONVERGENT B2, `(.L_x_2037) ;  /* 0x0000012000027945 */ /* 0x000fe80003800200 */
[----:B------:R-:W-:Y:S05]  /*2490*/  @!P1 BRA `(.L_x_2038) ;  /* 0x0000000000409947 */ /* 0x000fea0003800000 */
[----:B0-----:R-:W-:Y:S01]  /*24a0*/  FFMA.FTZ R126, R180, R123, R124 ;  /* 0x0000007bb47e7223 */ /* 0x001fe2000001007c */
[----:B-----5:R-:W-:Y:S02]  /*24b0*/  LOP3.LUT P0, RZ, R128, 0xff00, RZ, 0xc0, !PT ;  /* 0x0000ff0080ff7812 */ /* 0x020fe4000780c0ff */
[----:B------:R-:W-:Y:S01]  /*24c0*/  ISETP.GT.AND P4, PT, R138, RZ, PT ;  /* 0x000000ff8a00720c */ /* 0x000fe20003f84270 */
[----:B------:R-:W-:Y:S01]  /*24d0*/  FADD.FTZ R125, R179, -R126 ;  /* 0x8000007eb37d7221 */ /* 0x000fe20000010000 */
[----:B------:R-:W-:-:S03]  /*24e0*/  CS2R R126, SRZ ;  /* 0x00000000007e7805 */ /* 0x000fc6000001ff00 */
[----:B------:R-:W-:-:S05]  /*24f0*/  FMUL.FTZ R125, R140, R125 ;  /* 0x0000007d8c7d7220 */ /* 0x000fca0000410000 */
[----:B------:R-:W-:Y:S01]  /*2500*/  FSEL R125, R125, RZ, P4 ;  /* 0x000000ff7d7d7208 */ /* 0x000fe20002000000 */
[----:B------:R-:W-:-:S04]  /*2510*/  @P0 HADD2.F32 R134, -RZ, R100.H1_H1 ;  /* 0x30000064ff860230 */ /* 0x000fc80000004100 */
[----:B------:R-:W-:-:S04]  /*2520*/  FMUL.FTZ R125, R125, UR13 ;  /* 0x0000000d7d7d7c20 */ /* 0x000fc80008410000 */
[----:B------:R-:W-:Y:S01]  /*2530*/  FMUL.FTZ R137, R125, UR12 ;  /* 0x0000000c7d897c20 */ /* 0x000fe20008410000 */
[----:B------:R-:W-:-:S03]  /*2540*/  @P0 HADD2.F32 R125, -RZ, R108.H1_H1 ;  /* 0x3000006cff7d0230 */ /* 0x000fc60000004100 */
[C---:B------:R-:W-:Y:S02]  /*2550*/  @P0 FMUL.FTZ R127, R137.reuse, R134 ;  /* 0x00000086897f0220 */ /* 0x040fe40000410000 */
[----:B------:R-:W-:-:S03]  /*2560*/  @P0 FMUL.FTZ R126, R137, R125 ;  /* 0x0000007d897e0220 */ /* 0x000fc60000410000 */
[----:B------:R-:W-:Y:S01]  /*2570*/  F2FP.F16.F32.PACK_AB R127, RZ, R127 ;  /* 0x0000007fff7f723e */ /* 0x000fe200000000ff */
[----:B------:R-:W-:-:S03]  /*2580*/  FADD.FTZ R33, R33, R126 ;  /* 0x0000007e21217221 */ /* 0x000fc60000010000 */
[----:B------:R-:W-:-:S07]  /*2590*/  PRMT R112, R112, 0x5410, R127 ;  /* 0x0000541070707816 */ /* 0x000fce000000007f */
.L_x_2038:
[----:B------:R-:W-:Y:S05]  /*25a0*/  BSYNC.RECONVERGENT B2 ;  /* 0x0000000000027941 */ /* 0x000fea0003800200 */
.L_x_2037:
        /* <DEDUP_REMOVED lines=18> */
.L_x_2040:
[----:B------:R-:W-:Y:S05]  /*26d0*/  BSYNC.RECONVERGENT B2 ;  /* 0x0000000000027941 */ /* 0x000fea0003800200 */
.L_x_2039:
        /* <DEDUP_REMOVED lines=18> */
.L_x_2042:
[----:B------:R-:W-:Y:S05]  /*2800*/  BSYNC.RECONVERGENT B2 ;  /* 0x0000000000027941 */ /* 0x000fea0003800200 */
.L_x_2041:
        /* <DEDUP_REMOVED lines=18> */
.L_x_2044:
[----:B------:R-:W-:Y:S05]  /*2930*/  BSYNC.RECONVERGENT B2 ;  /* 0x0000000000027941 */ /* 0x000fea0003800200 */
.L_x_2043:
        /* <DEDUP_REMOVED lines=18> */
.L_x_2046:
[----:B------:R-:W-:Y:S05]  /*2a60*/  BSYNC.RECONVERGENT B2 ;  /* 0x0000000000027941 */ /* 0x000fea0003800200 */
.L_x_2045:
        /* <DEDUP_REMOVED lines=18> */
.L_x_2048:
[----:B------:R-:W-:Y:S05]  /*2b90*/  BSYNC.RECONVERGENT B2 ;  /* 0x0000000000027941 */ /* 0x000fea0003800200 */
.L_x_2047:
[----:B------:R-:W-:Y:S05]  /*2ba0*/  @!P1 BRA `(.L_x_2049) ;  /* 0x0000001c00809947 */ /* 0x000fea0003800000 */
[----:B------:R-:W-:Y:S01]  /*2bb0*/  FFMA.FTZ R125, R192, R123, R124 ;  /* 0x0000007bc07d7223 */ /* 0x000fe2000001007c */
[----:B-----5:R-:W-:Y:S02]  /*2bc0*/  ISETP.GE.U32.AND P0, PT, R128, RZ, PT ;  /* 0x000000ff8000720c */ /* 0x020fe40003f06070 */
[----:B0-----:R-:W-:Y:S02]  /*2bd0*/  CS2R R126, SRZ ;  /* 0x00000000007e7805 */ /* 0x001fe4000001ff00 */
[----:B------:R-:W-:Y:S01]  /*2be0*/  ISETP.GT.AND P4, PT, R138, RZ, PT ;  /* 0x000000ff8a00720c */ /* 0x000fe20003f84270 */
[----:B------:R-:W-:Y:S01]  /*2bf0*/  FADD.FTZ R125, R190, -R125 ;  /* 0x8000007dbe7d7221 */ /* 0x000fe20000010000 */
[----:B------:R-:W-:-:S03]  /*2c00*/  ISETP.GE.U32.AND.EX P0, PT, R129, 0x1000000, PT, P0 ;  /* 0x010000008100780c */ /* 0x000fc60003f06100 */
[----:B------:R-:W-:-:S05]  /*2c10*/  FMUL.FTZ R125, R140, R125 ;  /* 0x0000007d8c7d7220 */ /* 0x000fca0000410000 */
[----:B------:R-:W-:-:S05]  /*2c20*/  FSEL R125, R125, RZ, P4 ;  /* 0x000000ff7d7d7208 */ /* 0x000fca0002000000 */
[----:B------:R-:W-:Y:S01]  /*2c30*/  FMUL.FTZ R125, R125, UR13 ;  /* 0x0000000d7d7d7c20 */ /* 0x000fe20008410000 */
[----:B------:R-:W-:-:S03]  /*2c40*/  @P0 HADD2.F32 R134, -RZ, R103.H1_H1 ;  /* 0x30000067ff860230 */ /* 0x000fc60000004100 */
[----:B------:R-:W-:Y:S01]  /*2c50*/  FMUL.FTZ R137, R125, UR12 ;  /* 0x0000000c7d897c20 */ /* 0x000fe20008410000 */
[----:B------:R-:W-:-:S03]  /*2c60*/  @P0 HADD2.F32 R125, -RZ, R111.H1_H1 ;  /* 0x3000006fff7d0230 */ /* 0x000fc60000004100 */
[C---:B------:R-:W-:Y:S02]  /*2c70*/  @P0 FMUL.FTZ R127, R137.reuse, R134 ;  /* 0x00000086897f0220 */ /* 0x040fe40000410000 */
[----:B------:R-:W-:-:S03]  /*2c80*/  @P0 FMUL.FTZ R126, R137, R125 ;  /* 0x0000007d897e0220 */ /* 0x000fc60000410000 */
[----:B------:R-:W-:Y:S01]  /*2c90*/  F2FP.F16.F32.PACK_AB R127, RZ, R127 ;  /* 0x0000007fff7f723e */ /* 0x000fe200000000ff */
[----:B------:R-:W-:-:S03]  /*2ca0*/  FADD.FTZ R31, R31, R126 ;  /* 0x0000007e1f1f7221 */ /* 0x000fc60000010000 */
[----:B------:R-:W-:Y:S01]  /*2cb0*/  PRMT R115, R115, 0x5410, R127 ;  /* 0x0000541073737816 */ /* 0x000fe2000000007f */
[----:B------:R-:W-:Y:S06]  /*2cc0*/  BRA `(.L_x_2049) ;  /* 0x0000001c00387947 */ /* 0x000fec0003800000 */
.L_x_2034:
        /* <DEDUP_REMOVED lines=10> */
[----:B0-----:R-:W-:Y:S01]  /*2d70*/  FSEL R126, R117, RZ, P0 ;  /* 0x000000ff757e7208 */ /* 0x001fe20000000000 */
[----:B------:R-:W-:Y:S06]  /*2d80*/  @!P1 BRA `(.L_x_2051) ;  /* 0x0000000000309947 */ /* 0x000fec0003800000 */
[----:B-----5:R-:W-:Y:S01]  /*2d90*/  LOP3.LUT P4, RZ, R128, 0xff, RZ, 0xc0, !PT ;  /* 0x000000ff80ff7812 */ /* 0x020fe2000788c0ff */
[----:B------:R-:W-:Y:S01]  /*2da0*/  FMUL.FTZ R116, R126, UR13 ;  /* 0x0000000d7e747c20 */ /* 0x000fe20008410000 */
[----:B------:R-:W-:Y:S01]  /*2db0*/  HFMA2 R118, -RZ, RZ, 0, 0 ;  /* 0x00000000ff767431 */ /* 0x000fe200000001ff */
[----:B------:R-:W-:Y:S02]  /*2dc0*/  MOV R117, RZ ;  /* 0x000000ff00757202 */ /* 0x000fe40000000f00 */
[----:B------:R-:W-:-:S08]  /*2dd0*/  FMUL.FTZ R116, R116, UR12 ;  /* 0x0000000c74747c20 */ /* 0x000fd00008410000 */
[----:B------:R-:W-:Y:S02]  /*2de0*/  @P4 HADD2.F32 R137, -RZ, R100.H0_H0 ;  /* 0x20000064ff894230 */ /* 0x000fe40000004100 */
[----:B------:R-:W-:-:S03]  /*2df0*/  @P4 HADD2.F32 R127, -RZ, R108.H0_H0 ;  /* 0x2000006cff7f4230 */ /* 0x000fc60000004100 */
[-C--:B------:R-:W-:Y:S02]  /*2e00*/  @P4 FMUL.FTZ R118, R137, R116.reuse ;  /* 0x0000007489764220 */ /* 0x080fe40000410000 */
[----:B------:R-:W-:-:S03]  /*2e10*/  @P4 FMUL.FTZ R117, R127, R116 ;  /* 0x000000747f754220 */ /* 0x000fc60000410000 */
[----:B------:R-:W-:Y:S01]  /*2e20*/  F2FP.F16.F32.PACK_AB R118, RZ, R118 ;  /* 0x00000076ff76723e */ /* 0x000fe200000000ff */
[----:B------:R-:W-:-:S03]  /*2e30*/  FADD.FTZ R32, R32, R117 ;  /* 0x0000007520207221 */ /* 0x000fc60000010000 */
[----:B------:R-:W-:-:S07]  /*2e40*/  PRMT R112, R118, 0x7610, R112 ;  /* 0x0000761076707816 */ /* 0x000fce0000000070 */
.L_x_2051:
[----:B------:R-:W-:Y:S05]  /*2e50*/  BSYNC.RECONVERGENT B2 ;  /* 0x0000000000027941 */ /* 0x000fea0003800200 */
.L_x_2050:
[----:B------:R-:W-:Y:S01]  /*2e60*/  BSSY.RECONVERGENT B2, `(.L_x_2052) ;  /* 0x0000011000027945 */ /* 0x000fe20003800200 */
[----:B------:R-:W-:Y:S01]  /*2e70*/  F2FP.F16.F32.PACK_AB R116, RZ, R126 ;  /* 0x0000007eff74723e */ /* 0x000fe200000000ff */
[----:B------:R-:W-:Y:S01]  /*2e80*/  FFMA.FTZ R196, R184, R123, R124 ;  /* 0x0000007bb8c47223 */ /* 0x000fe2000001007c */
[----:B------:R-:W-:Y:S01]  /*2e90*/  FMUL.FTZ R125, R140, R125 ;  /* 0x0000007d8c7d7220 */ /* 0x000fe20000410000 */
[----:B------:R-:W-:Y:S01]  /*2ea0*/  FSEL R126, R119, RZ, P0 ;  /* 0x000000ff777e7208 */ /* 0x000fe20000000000 */
[----:B------:R-:W-:Y:S06]  /*2eb0*/  @!P1 BRA `(.L_x_2053) ;  /* 0x00000000002c9947 */ /* 0x000fec0003800000 */
[----:B-----5:R-:W-:Y:S01]  /*2ec0*/  LOP3.LUT P4, RZ, R128, 0xff00, RZ, 0xc0, !PT ;  /* 0x0000ff0080ff7812 */ /* 0x020fe2000788c0ff */
[----:B------:R-:W-:Y:S01]  /*2ed0*/  FMUL.FTZ R117, R126, UR13 ;  /* 0x0000000d7e757c20 */ /* 0x000fe20008410000 */
[----:B------:R-:W-:-:S03]  /*2ee0*/  CS2R R118, SRZ ;  /* 0x0000000000767805 */ /* 0x000fc6000001ff00 */
[----:B------:R-:W-:-:S08]  /*2ef0*/  FMUL.FTZ R117, R117, UR12 ;  /* 0x0000000c75757c20 */ /* 0x000fd00008410000 */
[----:B------:R-:W-:Y:S02]  /*2f00*/  @P4 HADD2.F32 R194, -RZ, R100.H1_H1 ;  /* 0x30000064ffc24230 */ /* 0x000fe40000004100 */
[----:B------:R-:W-:-:S03]  /*2f10*/  @P4 HADD2.F32 R134, -RZ, R108.H1_H1 ;  /* 0x3000006cff864230 */ /* 0x000fc60000004100 */
[-C--:B------:R-:W-:Y:S02]  /*2f20*/  @P4 FMUL.FTZ R119, R194, R117.reuse ;  /* 0x00000075c2774220 */ /* 0x080fe40000410000 */
[----:B------:R-:W-:-:S03]  /*2f30*/  @P4 FMUL.FTZ R118, R134, R117 ;  /* 0x0000007586764220 */ /* 0x000fc60000410000 */
[----:B------:R-:W-:Y:S01]  /*2f40*/  F2FP.F16.F32.PACK_AB R119, RZ, R119 ;  /* 0x00000077ff77723e */ /* 0x000fe200000000ff */
[----:B------:R-:W-:-:S03]  /*2f50*/  FADD.FTZ R33, R33, R118 ;  /* 0x0000007621217221 */ /* 0x000fc60000010000 */
[----:B------:R-:W-:-:S07]  /*2f60*/  PRMT R112, R112, 0x5410, R119 ;  /* 0x0000541070707816 */ /* 0x000fce0000000077 */
.L_x_2053:
[----:B------:R-:W-:Y:S05]  /*2f70*/  BSYNC.RECONVERGENT B2 ;  /* 0x0000000000027941 */ /* 0x000fea0003800200 */
.L_x_2052:
[----:B------:R-:W-:Y:S01]  /*2f80*/  BSSY.RECONVERGENT B2, `(.L_x_2054) ;  /* 0x0000011000027945 */ /* 0x000fe20003800200 */
[----:B------:R-:W-:Y:S01]  /*2f90*/  F2FP.F16.F32.PACK_AB R126, RZ, R126 ;  /* 0x0000007eff7e723e */ /* 0x000fe200000000ff */
        /* <DEDUP_REMOVED lines=15> */
.L_x_2055:
[----:B------:R-:W-:Y:S05]  /*3090*/  BSYNC.RECONVERGENT B2 ;  /* 0x0000000000027941 */ /* 0x000fea0003800200 */
.L_x_2054:
[----:B------:R-:W-:Y:S01]  /*30a0*/  FMUL.FTZ R127, R140, R127 ;  /* 0x0000007f8c7f7220 */ /* 0x000fe20000410000 */
[--C-:B------:R-:W-:Y:S01]  /*30b0*/  FFMA.FTZ R118, R188, R123, R124.reuse ;  /* 0x0000007bbc767223 */ /* 0x100fe2000001007c */
[----:B------:R-:W-:Y:S01]  /*30c0*/  FADD.FTZ R117, R186, -R137 ;  /* 0x80000089ba757221 */ /* 0x000fe20000010000 */
[----:B------:R-:W-:Y:S01]  /*30d0*/  BSSY.RECONVERGENT B2, `(.L_x_2056) ;  /* 0x0000013000027945 */ /* 0x000fe20003800200 */
[----:B------:R-:W-:Y:S01]  /*30e0*/  F2FP.F16.F32.PACK_AB R134, RZ, R125 ;  /* 0x0000007dff86723e */ /* 0x000fe200000000ff */
        /* <DEDUP_REMOVED lines=17> */
.L_x_2057:
[----:B------:R-:W-:Y:S05]  /*3200*/  BSYNC.RECONVERGENT B2 ;  /* 0x0000000000027941 */ /* 0x000fea0003800200 */
.L_x_2056:
[----:B------:R-:W-:Y:S01]  /*3210*/  BSSY.RECONVERGENT B2, `(.L_x_2058) ;  /* 0x0000012000027945 */ /* 0x000fe20003800200 */
[----:B------:R-:W-:Y:S01]  /*3220*/  F2FP.F16.F32.PACK_AB R194, RZ, R127 ;  /* 0x0000007fffc2723e */ /* 0x000fe200000000ff */
        /* <DEDUP_REMOVED lines=16> */
.L_x_2059:
[----:B------:R-:W-:Y:S05]  /*3330*/  BSYNC.RECONVERGENT B2 ;  /* 0x0000000000027941 */ /* 0x000fea0003800200 */
.L_x_2058:
[----:B------:R-:W-:Y:S01]  /*3340*/  BSSY.RECONVERGENT B2, `(.L_x_2060) ;  /* 0x0000011000027945 */ /* 0x000fe20003800200 */
[----:B------:R-:W-:Y:S01]  /*3350*/  F2FP.F16.F32.PACK_AB R125, RZ, R125 ;  /* 0x0000007dff7d723e */ /* 0x000fe200000000ff */
[C---:B------:R-:W-:Y:S01]  /*3360*/  FMUL.FTZ R127, R140.reuse, R127 ;  /* 0x0000007f8c7f7220 */ /* 0x040fe20000410000 */
        /* <DEDUP_REMOVED lines=14> */
.L_x_2061:
[----:B------:R-:W-:Y:S05]  /*3450*/  BSYNC.RECONVERGENT B2 ;  /* 0x0000000000027941 */ /* 0x000fea0003800200 */
.L_x_2060:
[----:B------:R-:W-:Y:S01]  /*3460*/  BSSY.RECONVERGENT B2, `(.L_x_2062) ;  /* 0x0000010000027945 */ /* 0x000fe20003800200 */
[----:B------:R-:W-:Y:S02]  /*3470*/  F2FP.F16.F32.PACK_AB R137, RZ, R137 ;  /* 0x00000089ff89723e */ /* 0x000fe400000000ff */
[----:B------:R-:W-:Y:S02]  /*3480*/  FSEL R196, R177, RZ, P0 ;  /* 0x000000ffb1c47208 */ /* 0x000fe40000000000 */
        /* <DEDUP_REMOVED lines=13> */
.L_x_2063:
[----:B------:R-:W-:Y:S05]  /*3560*/  BSYNC.RECONVERGENT B2 ;  /* 0x0000000000027941 */ /* 0x000fea0003800200 */
.L_x_2062:
[----:B------:R-:W-:Y:S02]  /*3570*/  F2FP.F16.F32.PACK_AB R119, R196, R127 ;  /* 0x0000007fc477723e */ /* 0x000fe400000000ff */
[----:B------:R-:W-:Y:S02]  /*3580*/  PRMT R118, R125, 0x5410, R137 ;  /* 0x000054107d767816 */ /* 0x000fe40000000089 */
[----:B------:R-:W-:Y:S02]  /*3590*/  PRMT R117, R134, 0x5410, R194 ;  /* 0x0000541086757816 */ /* 0x000fe400000000c2 */
[----:B------:R-:W-:Y:S01]  /*35a0*/  PRMT R116, R116, 0x5410, R126 ;  /* 0x0000541074747816 */ /* 0x000fe2000000007e */
[----:B------:R-:W-:Y:S06]  /*35b0*/  @!P1 BRA `(.L_x_2049) ;  /* 0x0000001000fc9947 */ /* 0x000fec0003800000 */
[----:B-----5:R-:W-:Y:S01]  /*35c0*/  ISETP.GE.U32.AND P0, PT, R128, RZ, PT ;  /* 0x000000ff8000720c */ /* 0x020fe20003f06070 */
[----:B------:R-:W-:Y:S01]  /*35d0*/  FMUL.FTZ R125, R196, UR13 ;  /* 0x0000000dc47d7c20 */ /* 0x000fe20008410000 */
[----:B------:R-:W-:Y:S02]  /*35e0*/  CS2R R126, SRZ ;  /* 0x00000000007e7805 */ /* 0x000fe4000001ff00 */
[----:B------:R-:W-:Y:S01]  /*35f0*/  ISETP.GE.U32.AND.EX P0, PT, R129, 0x1000000, PT, P0 ;  /* 0x010000008100780c */ /* 0x000fe20003f06100 */
[----:B------:R-:W-:-:S12]  /*3600*/  FMUL.FTZ R125, R125, UR12 ;  /* 0x0000000c7d7d7c20 */ /* 0x000fd80008410000 */
[----:B------:R-:W-:Y:S02]  /*3610*/  @P0 HADD2.F32 R194, -RZ, R103.H1_H1 ;  /* 0x30000067ffc20230 */ /* 0x000fe40000004100 */
[----:B------:R-:W-:-:S03]  /*3620*/  @P0 HADD2.F32 R134, -RZ, R111.H1_H1 ;  /* 0x3000006fff860230 */ /* 0x000fc60000004100 */
[-C--:B------:R-:W-:Y:S02]  /*3630*/  @P0 FMUL.FTZ R127, R194, R125.reuse ;  /* 0x0000007dc27f0220 */ /* 0x080fe40000410000 */
[----:B------:R-:W-:-:S03]  /*3640*/  @P0 FMUL.FTZ R126, R134, R125 ;  /* 0x0000007d867e0220 */ /* 0x000fc60000410000 */
[----:B------:R-:W-:Y:S01]  /*3650*/  F2FP.F16.F32.PACK_AB R127, RZ, R127 ;  /* 0x0000007fff7f723e */ /* 0x000fe200000000ff */
[----:B------:R-:W-:-:S03]  /*3660*/  FADD.FTZ R31, R31, R126 ;  /* 0x0000007e1f1f7221 */ /* 0x000fc60000010000 */
[----:B------:R-:W-:Y:S01]  /*3670*/  PRMT R115, R115, 0x5410, R127 ;  /* 0x0000541073737816 */ /* 0x000fe2000000007f */
[----:B------:R-:W-:Y:S06]  /*3680*/  BRA `(.L_x_2049) ;  /* 0x0000001000c87947 */ /* 0x000fec0003800000 */
.L_x_2033:
        /* <DEDUP_REMOVED lines=8> */
[----:B0-----:R-:W-:Y:S01]  /*3710*/  @P4 FFMA.FTZ R127, R3, R123, R124 ;  /* 0x0000007b037f4223 */ /* 0x001fe2000001007c */
[----:B-----5:R-:W-:Y:S01]  /*3720*/  LOP3.LUT P0, RZ, R128, 0xff, RZ, 0xc0, !PT ;  /* 0x000000ff80ff7812 */ /* 0x020fe2000780c0ff */
[----:B------:R-:W-:Y:S02]  /*3730*/  HADD2.F32 R125, -RZ, R8.H0_H0 ;  /* 0x20000008ff7d7230 */ /* 0x000fe40000004100 */
[----:B------:R-:W-:-:S04]  /*3740*/  @P4 FADD.FTZ R127, R178, -R127 ;  /* 0x8000007fb27f4221 */ /* 0x000fc80000010000 */
[----:B------:R-:W-:Y:S01]  /*3750*/  @P4 FFMA.FTZ R125, R140, R127, R125 ;  /* 0x0000007f8c7d4223 */ /* 0x000fe2000001007d */
[----:B------:R-:W-:-:S03]  /*3760*/  CS2R R126, SRZ ;  /* 0x00000000007e7805 */ /* 0x000fc6000001ff00 */
[----:B------:R-:W-:Y:S02]  /*3770*/  FMUL.FTZ R125, R125, UR13 ;  /* 0x0000000d7d7d7c20 */ /* 0x000fe40008410000 */
[----:B------:R-:W-:Y:S02]  /*3780*/  @P0 HADD2.F32 R194, -RZ, R100.H0_H0 ;  /* 0x20000064ffc20230 */ /* 0x000fe40000004100 */
[----:B------:R-:W-:Y:S01]  /*3790*/  FMUL.FTZ R125, R125, UR12 ;  /* 0x0000000c7d7d7c20 */ /* 0x000fe20008410000 */
[----:B------:R-:W-:-:S03]  /*37a0*/  @P0 HADD2.F32 R134, -RZ, R108.H0_H0 ;  /* 0x2000006cff860230 */ /* 0x000fc60000004100 */
[-C--:B------:R-:W-:Y:S02]  /*37b0*/  @P0 FMUL.FTZ R126, R194, R125.reuse ;  /* 0x0000007dc27e0220 */ /* 0x080fe40000410000 */
[----:B------:R-:W-:-:S03]  /*37c0*/  @P0 FMUL.FTZ R127, R134, R125 ;  /* 0x0000007d867f0220 */ /* 0x000fc60000410000 */
[----:B------:R-:W-:Y:S01]  /*37d0*/  F2FP.F16.F32.PACK_AB R126, RZ, R126 ;  /* 0x0000007eff7e723e */ /* 0x000fe200000000ff */
[----:B------:R-:W-:-:S03]  /*37e0*/  FADD.FTZ R32, R32, R127 ;  /* 0x0000007f20207221 */ /* 0x000fc60000010000 */
[----:B------:R-:W-:-:S07]  /*37f0*/  PRMT R112, R126, 0x7610, R112 ;  /* 0x000076107e707816 */ /* 0x000fce0000000070 */
.L_x_2066:
[----:B------:R-:W-:Y:S05]  /*3800*/  BSYNC.RECONVERGENT B2 ;  /* 0x0000000000027941 */ /* 0x000fea0003800200 */
.L_x_2065:
[----:B------:R-:W-:Y:S04]  /*3810*/  BSSY.RECONVERGENT B2, `(.L_x_2067) ;  /* 0x0000011000027945 */ /* 0x000fe80003800200 */
[----:B------:R-:W-:Y:S05]  /*3820*/  @!P1 BRA `(.L_x_2068) ;  /* 0x00000000003c9947 */ /* 0x000fea0003800000 */
[----:B0-----:R-:W-:Y:S01]  /*3830*/  @P4 FFMA.FTZ R126, R180, R123, R124 ;  /* 0x0000007bb47e4223 */ /* 0x001fe2000001007c */
[----:B-----5:R-:W-:Y:S01]  /*3840*/  LOP3.LUT P0, RZ, R128, 0xff00, RZ, 0xc0, !PT ;  /* 0x0000ff0080ff7812 */ /* 0x020fe2000780c0ff */
[----:B------:R-:W-:Y:S02]  /*3850*/  HADD2.F32 R125, -RZ, R8.H1_H1 ;  /* 0x30000008ff7d7230 */ /* 0x000fe40000004100 */
[----:B------:R-:W-:-:S04]  /*3860*/  @P4 FADD.FTZ R126, R179, -R126 ;  /* 0x8000007eb37e4221 */ /* 0x000fc80000010000 */
[----:B------:R-:W-:Y:S01]  /*3870*/  @P4 FFMA.FTZ R125, R140, R126, R125 ;  /* 0x0000007e8c7d4223 */ /* 0x000fe2000001007d */
[----:B------:R-:W-:-:S03]  /*3880*/  CS2R R126, SRZ ;  /* 0x00000000007e7805 */ /* 0x000fc6000001ff00 */
[----:B------:R-:W-:Y:S02]  /*3890*/  FMUL.FTZ R125, R125, UR13 ;  /* 0x0000000d7d7d7c20 */ /* 0x000fe40008410000 */
[----:B------:R-:W-:Y:S02]  /*38a0*/  @P0 HADD2.F32 R194, -RZ, R100.H1_H1 ;  /* 0x30000064ffc20230 */ /* 0x000fe40000004100 */
[----:B------:R-:W-:Y:S01]  /*38b0*/  FMUL.FTZ R125, R125, UR12 ;  /* 0x0000000c7d7d7c20 */ /* 0x000fe20008410000 */
[----:B------:R-:W-:-:S03]  /*38c0*/  @P0 HADD2.F32 R134, -RZ, R108.H1_H1 ;  /* 0x3000006cff860230 */ /* 0x000fc60000004100 */
[-C--:B------:R-:W-:Y:S02]  /*38d0*/  @P0 FMUL.FTZ R127, R194, R125.reuse ;  /* 0x0000007dc27f0220 */ /* 0x080fe40000410000 */
[----:B------:R-:W-:-:S03]  /*38e0*/  @P0 FMUL.FTZ R126, R134, R125 ;  /* 0x0000007d867e0220 */ /* 0x000fc60000410000 */
[----:B------:R-:W-:Y:S01]  /*38f0*/  F2FP.F16.F32.PACK_AB R127, RZ, R127 ;  /* 0x0000007fff7f723e */ /* 0x000fe200000000ff */
[----:B------:R-:W-:-:S03]  /*3900*/  FADD.FTZ R33, R33, R126 ;  /* 0x0000007e21217221 */ /* 0x000fc60000010000 */
[----:B------:R-:W-:-:S07]  /*3910*/  PRMT R112, R112, 0x5410, R127 ;  /* 0x0000541070707816 */ /* 0x000fce000000007f */
.L_x_2068:
[----:B------:R-:W-:Y:S05]  /*3920*/  BSYNC.RECONVERGENT B2 ;  /* 0x0000000000027941 */ /* 0x000fea0003800200 */
.L_x_2067:
[----:B------:R-:W-:Y:S04]  /*3930*/  BSSY.RECONVERGENT B2, `(.L_x_2069) ;  /* 0x0000011000027945 */ /* 0x000fe80003800200 */
[----:B------:R-:W-:Y:S05]  /*3940*/  @!P1 BRA `(.L_x_2070) ;  /* 0x00000000003c9947 */ /* 0x000fea0003800000 */
        /* <DEDUP_REMOVED lines=15> */
.L_x_2070:
[----:B------:R-:W-:Y:S05]  /*3a40*/  BSYNC.RECONVERGENT B2 ;  /* 0x0000000000027941 */ /* 0x000fea0003800200 */
.L_x_2069:
        /* <DEDUP_REMOVED lines=17> */
.L_x_2072:
[----:B------:R-:W-:Y:S05]  /*3b60*/  BSYNC.RECONVERGENT B2 ;  /* 0x0000000000027941 */ /* 0x000fea0003800200 */
.L_x_2071:
        /* <DEDUP_REMOVED lines=17> */
.L_x_2074:
[----:B------:R-:W-:Y:S05]  /*3c80*/  BSYNC.RECONVERGENT B2 ;  /* 0x0000000000027941 */ /* 0x000fea0003800200 */
.L_x_2073:
        /* <DEDUP_REMOVED lines=17> */
.L_x_2076:
[----:B------:R-:W-:Y:S05]  /*3da0*/  BSYNC.RECONVERGENT B2 ;  /* 0x0000000000027941 */ /* 0x000fea0003800200 */
.L_x_2075:
        /* <DEDUP_REMOVED lines=17> */
.L_x_2078:
[----:B------:R-:W-:Y:S05]  /*3ec0*/  BSYNC.RECONVERGENT B2 ;  /* 0x0000000000027941 */ /* 0x000fea0003800200 */
.L_x_2077:
[----:B------:R-:W-:Y:S05]  /*3ed0*/  @!P1 BRA `(.L_x_2049) ;  /* 0x0000000800b49947 */ /* 0x000fea0003800000 */
[----:B-----5:R-:W-:Y:S01]  /*3ee0*/  ISETP.GE.U32.AND P0, PT, R128, RZ, PT ;  /* 0x000000ff8000720c */ /* 0x020fe20003f06070 */
[----:B0-----:R-:W-:Y:S01]  /*3ef0*/  @P4 FFMA.FTZ R127, R192, R123, R124 ;  /* 0x0000007bc07f4223 */ /* 0x001fe2000001007c */
[----:B------:R-:W-:Y:S02]  /*3f00*/  HADD2.F32 R125, -RZ, R11.H1_H1 ;  /* 0x3000000bff7d7230 */ /* 0x000fe40000004100 */
[----:B------:R-:W-:Y:S01]  /*3f10*/  ISETP.GE.U32.AND.EX P0, PT, R129, 0x1000000, PT, P0 ;  /* 0x010000008100780c */ /* 0x000fe20003f06100 */
[----:B------:R-:W-:-:S04]  /*3f20*/  @P4 FADD.FTZ R127, R190, -R127 ;  /* 0x8000007fbe7f4221 */ /* 0x000fc80000010000 */
[----:B------:R-:W-:Y:S01]  /*3f30*/  @P4 FFMA.FTZ R125, R140, R127, R125 ;  /* 0x0000007f8c7d4223 */ /* 0x000fe2000001007d */
[----:B------:R-:W-:-:S03]  /*3f40*/  CS2R R126, SRZ ;  /* 0x00000000007e7805 */ /* 0x000fc6000001ff00 */
[----:B------:R-:W-:-:S04]  /*3f50*/  FMUL.FTZ R125, R125, UR13 ;  /* 0x0000000d7d7d7c20 */ /* 0x000fc80008410000 */
[----:B------:R-:W-:Y:S02]  /*3f60*/  @P0 HADD2.F32 R194, -RZ, R103.H1_H1 ;  /* 0x30000067ffc20230 */ /* 0x000fe40000004100 */
[----:B------:R-:W-:Y:S01]  /*3f70*/  FMUL.FTZ R125, R125, UR12 ;  /* 0x0000000c7d7d7c20 */ /* 0x000fe20008410000 */
[----:B------:R-:W-:-:S03]  /*3f80*/  @P0 HADD2.F32 R134, -RZ, R111.H1_H1 ;  /* 0x3000006fff860230 */ /* 0x000fc60000004100 */
[-C--:B------:R-:W-:Y:S02]  /*3f90*/  @P0 FMUL.FTZ R127, R194, R125.reuse ;  /* 0x0000007dc27f0220 */ /* 0x080fe40000410000 */
[----:B------:R-:W-:-:S03]  /*3fa0*/  @P0 FMUL.FTZ R126, R134, R125 ;  /* 0x0000007d867e0220 */ /* 0x000fc60000410000 */
[----:B------:R-:W-:Y:S01]  /*3fb0*/  F2FP.F16.F32.PACK_AB R127, RZ, R127 ;  /* 0x0000007fff7f723e */ /* 0x000fe200000000ff */
[----:B------:R-:W-:-:S03]  /*3fc0*/  FADD.FTZ R31, R31, R126 ;  /* 0x0000007e1f1f7221 */ /* 0x000fc60000010000 */
[----:B------:R-:W-:Y:S01]  /*3fd0*/  PRMT R115, R115, 0x5410, R127 ;  /* 0x0000541073737816 */ /* 0x000fe2000000007f */
[----:B------:R-:W-:Y:S06]  /*3fe0*/  BRA `(.L_x_2049) ;  /* 0x0000000800707947 */ /* 0x000fec0003800000 */
.L_x_2064:
[----:B------:R-:W-:Y:S01]  /*3ff0*/  ISETP.GT.AND P0, PT, R138, RZ, PT ;  /* 0x000000ff8a00720c */ /* 0x000fe20003f04270 */
[--C-:B-----5:R-:W-:Y:S02]  /*4000*/  HADD2.F32 R137, -RZ, R8.reuse.H1_H1 ;  /* 0x30000008ff897230 */ /* 0x120fe40000004100 */
[----:B------:R-:W-:Y:S01]  /*4010*/  @P4 FFMA.FTZ R119, R3, R123, R124 ;  /* 0x0000007b03774223 */ /* 0x000fe2000001007c */
[--C-:B------:R-:W-:Y:S01]  /*4020*/  HADD2.F32 R177, -RZ, R9.reuse.H0_H0 ;  /* 0x20000009ffb17230 */ /* 0x100fe20000004100 */
[----:B------:R-:W-:Y:S01]  /*4030*/  BSSY.RECONVERGENT B2, `(.L_x_2079) ;  /* 0x0000031000027945 */ /* 0x000fe20003800200 */
[----:B------:R-:W-:Y:S02]  /*4040*/  HADD2.F32 R117, -RZ, R8.H0_H0 ;  /* 0x20000008ff757230 */ /* 0x000fe40000004100 */
[----:B------:R-:W-:Y:S01]  /*4050*/  @P4 FADD.FTZ R119, R178, -R119 ;  /* 0x80000077b2774221 */ /* 0x000fe20000010000 */
[----:B------:R-:W-:Y:S02]  /*4060*/  HADD2.F32 R195, -RZ, R9.H1_H1 ;  /* 0x30000009ffc37230 */ /* 0x000fe40000004100 */
[----:B------:R-:W-:-:S02]  /*4070*/  HADD2.F32 R197, -RZ, R10.H0_H0 ;  /* 0x2000000affc57230 */ /* 0x000fc40000004100 */
[----:B------:R-:W-:Y:S01]  /*4080*/  @P4 FFMA.FTZ R117, R140, R119, R117 ;  /* 0x000000778c754223 */ /* 0x000fe20000010075 */
[----:B------:R-:W-:Y:S02]  /*4090*/  HADD2.F32 R199, -RZ, R10.H1_H1 ;  /* 0x3000000affc77230 */ /* 0x000fe40000004100 */
[-CC-:B------:R-:W-:Y:S01]  /*40a0*/  @P0 FFMA.FTZ R116, R180, R123.reuse, R124.reuse ;  /* 0x0000007bb4740223 */ /* 0x180fe2000001007c */
[-CC-:B------:R-:W-:Y:S01]  /*40b0*/  @P0 FFMA.FTZ R125, R181, R123.reuse, R124.reuse ;  /* 0x0000007bb57d0223 */ /* 0x180fe2000001007c */
[-CC-:B0-----:R-:W-:Y:S01]  /*40c0*/  @P0 FFMA.FTZ R126, R184, R123.reuse, R124.reuse ;  /* 0x0000007bb87e0223 */ /* 0x181fe2000001007c */
[-C--:B------:R-:W-:Y:S01]  /*40d0*/  @P0 FFMA.FTZ R127, R185, R123.reuse, R124 ;  /* 0x0000007bb97f0223 */ /* 0x080fe2000001007c */
[----:B------:R-:W-:Y:S01]  /*40e0*/  @P0 FADD.FTZ R116, R179, -R116 ;  /* 0x80000074b3740221 */ /* 0x000fe20000010000 */
[----:B------:R-:W-:Y:S01]  /*40f0*/  @P0 FADD.FTZ R118, R182, -R125 ;  /* 0x8000007db6760221 */ /* 0x000fe20000010000 */
[----:B------:R-:W-:Y:S01]  /*4100*/  @P0 FADD.FTZ R126, R183, -R126 ;  /* 0x8000007eb77e0221 */ /* 0x000fe20000010000 */
[-CC-:B------:R-:W-:Y:S01]  /*4110*/  @P0 FFMA.FTZ R201, R192, R123.reuse, R124.reuse ;  /* 0x0000007bc0c90223 */ /* 0x180fe2000001007c */
[----:B------:R-:W-:Y:S01]  /*4120*/  @P0 FFMA.FTZ R137, R140, R116, R137 ;  /* 0x000000748c890223 */ /* 0x000fe20000010089 */
[-CC-:B------:R-:W-:Y:S01]  /*4130*/  @P0 FFMA.FTZ R116, R188, R123.reuse, R124.reuse ;  /* 0x0000007bbc740223 */ /* 0x180fe2000001007c */
[----:B------:R-:W-:Y:S01]  /*4140*/  @P0 FFMA.FTZ R177, R140, R118, R177 ;  /* 0x000000768cb10223 */ /* 0x000fe200000100b1 */
[----:B------:R-:W-:Y:S01]  /*4150*/  @P0 FADD.FTZ R127, R186, -R127 ;  /* 0x8000007fba7f0221 */ /* 0x000fe20000010000 */
[----:B------:R-:W-:Y:S01]  /*4160*/  @P0 FFMA.FTZ R118, R191, R123, R124 ;  /* 0x0000007bbf760223 */ /* 0x000fe2000001007c */
[----:B------:R-:W-:Y:S01]  /*4170*/  @P0 FADD.FTZ R116, R187, -R116 ;  /* 0x80000074bb740221 */ /* 0x000fe20000010000 */
[----:B------:R-:W-:Y:S01]  /*4180*/  @P0 FFMA.FTZ R195, R140, R126, R195 ;  /* 0x0000007e8cc30223 */ /* 0x000fe200000100c3 */
[----:B------:R-:W-:-:S02]  /*4190*/  HADD2.F32 R125, -RZ, R11.H1_H1 ;  /* 0x3000000bff7d7230 */ /* 0x000fc40000004100 */
[----:B------:R-:W-:Y:S01]  /*41a0*/  @P0 FADD.FTZ R126, R190, -R201 ;  /* 0x800000c9be7e0221 */ /* 0x000fe20000010000 */
[----:B------:R-:W-:Y:S02]  /*41b0*/  HADD2.F32 R119, -RZ, R11.H0_H0 ;  /* 0x2000000bff777230 */ /* 0x000fe40000004100 */
[C---:B------:R-:W-:Y:S01]  /*41c0*/  @P0 FFMA.FTZ R197, R140.reuse, R127, R197 ;  /* 0x0000007f8cc50223 */ /* 0x040fe200000100c5 */
[C---:B------:R-:W-:Y:S01]  /*41d0*/  @P0 FFMA.FTZ R199, R140.reuse, R116, R199 ;  /* 0x000000748cc70223 */ /* 0x040fe200000100c7 */
[----:B------:R-:W-:Y:S01]  /*41e0*/  @P0 FADD.FTZ R118, R189, -R118 ;  /* 0x80000076bd760221 */ /* 0x000fe20000010000 */
[C---:B------:R-:W-:Y:S01]  /*41f0*/  @P0 FFMA.FTZ R125, R140.reuse, R126, R125 ;  /* 0x0000007e8c7d0223 */ /* 0x040fe2000001007d */
[----:B------:R-:W-:Y:S02]  /*4200*/  F2FP.F16.F32.PACK_AB R126, RZ, R117 ;  /* 0x00000075ff7e723e */ /* 0x000fe400000000ff */
[----:B------:R-:W-:Y:S01]  /*4210*/  @P0 FFMA.FTZ R119, R140, R118, R119 ;  /* 0x000000768c770223 */ /* 0x000fe20000010077 */
[----:B------:R-:W-:-:S02]  /*4220*/  F2FP.F16.F32.PACK_AB R134, RZ, R137 ;  /* 0x00000089ff86723e */ /* 0x000fc400000000ff */
[----:B------:R-:W-:Y:S02]  /*4230*/  F2FP.F16.F32.PACK_AB R194, RZ, R177 ;  /* 0x000000b1ffc2723e */ /* 0x000fe400000000ff */
[----:B------:R-:W-:Y:S02]  /*4240*/  F2FP.F16.F32.PACK_AB R196, RZ, R195 ;  /* 0x000000c3ffc4723e */ /* 0x000fe400000000ff */
[----:B------:R-:W-:Y:S02]  /*4250*/  F2FP.F16.F32.PACK_AB R198, RZ, R197 ;  /* 0x000000c5ffc6723e */ /* 0x000fe400000000ff */
[----:B------:R-:W-:Y:S01]  /*4260*/  F2FP.F16.F32.PACK_AB R200, RZ, R199 ;  /* 0x000000c7ffc8723e */ /* 0x000fe200000000ff */
[----:B------:R-:W-:Y:S06]  /*4270*/  @!P1 BRA `(.L_x_2080) ;  /* 0x0000000000309947 */ /* 0x000fec0003800000 */
[----:B------:R-:W-:Y:S01]  /*4280*/  LOP3.LUT P0, RZ, R128, 0xff, RZ, 0xc0, !PT ;  /* 0x000000ff80ff7812 */ /* 0x000fe2000780c0ff */
        /* <DEDUP_REMOVED lines=11> */
.L_x_2080:
[----:B------:R-:W-:Y:S05]  /*4340*/  BSYNC.RECONVERGENT B2 ;  /* 0x0000000000027941 */ /* 0x000fea0003800200 */
.L_x_2079:
[----:B------:R-:W-:Y:S04]  /*4350*/  BSSY.RECONVERGENT B2, `(.L_x_2081) ;  /* 0x000000d000027945 */ /* 0x000fe80003800200 */
[----:B------:R-:W-:Y:S05]  /*4360*/  @!P1 BRA `(.L_x_2082) ;  /* 0x00000000002c9947 */ /* 0x000fea0003800000 */
[----:B------:R-:W-:Y:S01]  /*4370*/  LOP3.LUT P0, RZ, R128, 0xff00, RZ, 0xc0, !PT ;  /* 0x0000ff0080ff7812 */ /* 0x000fe2000780c0ff */
        /* <DEDUP_REMOVED lines=10> */
.L_x_2082:
[----:B------:R-:W-:Y:S05]  /*4420*/  BSYNC.RECONVERGENT B2 ;  /* 0x0000000000027941 */ /* 0x000fea0003800200 */
.L_x_2081:
[----:B------:R-:W-:Y:S04]  /*4430*/  BSSY.RECONVERGENT B2, `(.L_x_2083) ;  /* 0x000000d000027945 */ /* 0x000fe80003800200 */
[----:B------:R-:W-:Y:S05]  /*4440*/  @!P1 BRA `(.L_x_2084) ;  /* 0x00000000002c9947 */ /* 0x000fea0003800000 */
[----:B------:R-:W-:Y:S01]  /*4450*/  LOP3.LUT P0, RZ, R128, 0xff0000, RZ, 0xc0, !PT ;  /* 0x00ff000080ff7812 */ /* 0x000fe2000780c0ff */
        /* <DEDUP_REMOVED lines=10> */
.L_x_2084:
[----:B------:R-:W-:Y:S05]  /*4500*/  BSYNC.RECONVERGENT B2 ;  /* 0x0000000000027941 */ /* 0x000fea0003800200 */
.L_x_2083:
        /* <DEDUP_REMOVED lines=13> */
.L_x_2086:
[----:B------:R-:W-:Y:S05]  /*45e0*/  BSYNC.RECONVERGENT B2 ;  /* 0x0000000000027941 */ /* 0x000fea0003800200 */
.L_x_2085:
        /* <DEDUP_REMOVED lines=13> */
.L_x_2088:
[----:B------:R-:W-:Y:S05]  /*46c0*/  BSYNC.RECONVERGENT B2 ;  /* 0x0000000000027941 */ /* 0x000fea0003800200 */
.L_x_2087:
        /* <DEDUP_REMOVED lines=13> */
.L_x_2090:
[----:B------:R-:W-:Y:S05]  /*47a0*/  BSYNC.RECONVERGENT B2 ;  /* 0x0000000000027941 */ /* 0x000fea0003800200 */
.L_x_2089:
[----:B------:R-:W-:Y:S04]  /*47b0*/  BSSY.RECONVERGENT B2, `(.L_x_2091) ;  /* 0x000000e000027945 */ /* 0x000fe80003800200 */
[----:B------:R-:W-:Y:S05]  /*47c0*/  @!P1 BRA `(.L_x_2092) ;  /* 0x0000000000309947 */ /* 0x000fea0003800000 */
        /* <DEDUP_REMOVED lines=12> */
.L_x_2092:
[----:B------:R-:W-:Y:S05]  /*4890*/  BSYNC.RECONVERGENT B2 ;  /* 0x0000000000027941 */ /* 0x000fea0003800200 */
.L_x_2091:
[----:B------:R-:W-:Y:S02]  /*48a0*/  F2FP.F16.F32.PACK_AB R119, R125, R119 ;  /* 0x000000777d77723e */ /* 0x000fe400000000ff */
[----:B------:R-:W-:Y:S02]  /*48b0*/  PRMT R118, R198, 0x5410, R200 ;  /* 0x00005410c6767816 */ /* 0x000fe400000000c8 */
[----:B------:R-:W-:Y:S02]  /*48c0*/  PRMT R117, R194, 0x5410, R196 ;  /* 0x00005410c2757816 */ /* 0x000fe400000000c4 */
[----:B------:R-:W-:Y:S01]  /*48d0*/  PRMT R116, R126, 0x5410, R134 ;  /* 0x000054107e747816 */ /* 0x000fe20000000086 */
[----:B------:R-:W-:Y:S06]  /*48e0*/  @!P1 BRA `(.L_x_2049) ;  /* 0x0000000000309947 */ /* 0x000fec0003800000 */
[----:B------:R-:W-:Y:S01]  /*48f0*/  ISETP.GE.U32.AND P0, PT, R128, RZ, PT ;  /* 0x000000ff8000720c */ /* 0x000fe20003f06070 */
        /* <DEDUP_REMOVED lines=10> */
[----:B------:R-:W-:-:S07]  /*49a0*/  PRMT R115, R115, 0x5410, R127 ;  /* 0x0000541073737816 */ /* 0x000fce000000007f */
.L_x_2049:
[----:B------:R-:W-:Y:S05]  /*49b0*/  BSYNC.RECONVERGENT B1 ;  /* 0x0000000000017941 */ /* 0x000fea0003800200 */
.L_x_2032:
[----:B------:R-:W-:Y:S02]  /*49c0*/  ISETP.NE.U32.AND P0, PT, R135, RZ, PT ;  /* 0x000000ff8700720c */ /* 0x000fe40003f05070 */
[----:B------:R-:W1:Y:S02]  /*49d0*/  @P1 LDC.64 R134, c[0x0][0x468] ;  /* 0x00011a00ff861b82 */ /* 0x000e640000000a00 */
[----:B------:R-:W-:-:S13]  /*49e0*/  ISETP.NE.AND.EX P0, PT, R136, RZ, PT, P0 ;  /* 0x000000ff8800720c */ /* 0x000fda0003f05300 */
[----:B0-----:R-:W0:Y:S01]  /*49f0*/  @P0 LDC.64 R126, c[0x0][0x478] ;  /* 0x00011e00ff7e0b82 */ /* 0x001e220000000a00 */
[C---:B-1----:R-:W-:Y:S01]  /*4a00*/  @P1 IMAD.WIDE.U32 R134, R122.reuse, 0x10, R134 ;  /* 0x000000107a861825 */ /* 0x042fe200078e0086 */
[----:B------:R-:W-:-:S03]  /*4a10*/  IADD3 R122, PT, PT, R122, 0x20, RZ ;  /* 0x000000207a7a7810 */ /* 0x000fc60007ffe0ff */
[C---:B0-----:R-:W-:Y:S01]  /*4a20*/  @P0 IMAD.WIDE.U32 R126, R193.reuse, 0x10, R126 ;  /* 0x00000010c17e0825 */ /* 0x041fe200078e007e */
[----:B------:R-:W-:-:S04]  /*4a30*/  IADD3 R193, PT, PT, R193, 0x20, RZ ;  /* 0x00000020c1c17810 */ /* 0x000fc80007ffe0ff */
[----:B------:R1:W-:Y:S04]  /*4a40*/  @P0 STG.E.128 desc[UR6][R126.64], R116 ;  /* 0x000000747e000986 */ /* 0x0003e8000c101d06 */
[----:B------:R1:W-:Y:S02]  /*4a50*/  @P1 STG.E.128 desc[UR6][R134.64], R112 ;  /* 0x0000007086001986 */ /* 0x0003e4000c101d06 */
.L_x_2029:
[----:B------:R-:W-:Y:S05]  /*4a60*/  BSYNC.RECONVERGENT B0 ;  /* 0x0000000000007941 */ /* 0x000fea0003800200 */
.L_x_2028:
[----:B------:R-:W-:Y:S04]  /*4a70*/  BSSY.RECONVERGENT B0, `(.L_x_2093) ;  /* 0x000027e000007945 */ /* 0x000fe80003800200 */
[----:B------:R-:W-:Y:S05]  /*4a80*/  @!P2 BRA `(.L_x_2094) ;  /* 0x0000002400f0a947 */ /* 0x000fea0003800000 */
[----:B------:R-:W-:Y:S04]  /*4a90*/  BSSY.RECONVERGENT B1, `(.L_x_2095) ;  /* 0x0000005000017945 */ /* 0x000fe80003800200 */
[----:B------:R-:W-:Y:S05]  /*4aa0*/  @!P1 BRA `(.L_x_2096) ;  /* 0x00000000000c9947 */ /* 0x000fea0003800000 */
[----:B-----5:R-:W2:Y:S02]  /*4ab0*/  LDC.64 R108, c[0x0][0x390] ;  /* 0x0000e400ff6c7b82 */ /* 0x020ea40000000a00 */
[----:B--2---:R-:W-:-:S06]  /*4ac0*/  IMAD.WIDE.U32 R108, R122, 0x10, R108 ;  /* 0x000000107a6c7825 */ /* 0x004fcc00078e006c */
[----:B------:R-:W5:Y:S02]  /*4ad0*/  LDG.E.128 R108, desc[UR6][R108.64] ;  /* 0x000000066c6c7981 */ /* 0x000f64000c1e1d00 */
.L_x_2096:
[----:B------:R-:W-:Y:S05]  /*4ae0*/  BSYNC.RECONVERGENT B1 ;  /* 0x0000000000017941 */ /* 0x000fea0003800200 */
.L_x_2095:
        /* <DEDUP_REMOVED lines=9> */
[--C-:B-1---5:R-:W-:Y:S01]  /*4b80*/  HADD2.F32 R117, -RZ, R4.reuse.H0_H0 ;  /* 0x20000004ff757230 */ /* 0x122fe20000004100 */
[----:B------:R-:W-:Y:S01]  /*4b90*/  BSSY.RECONVERGENT B2, `(.L_x_2100) ;  /* 0x0000033000027945 */ /* 0x000fe20003800200 */
[----:B0-----:R-:W-:Y:S02]  /*4ba0*/  HADD2.F32 R127, -RZ, R4.H1_H1 ;  /* 0x30000004ff7f7230 */ /* 0x001fe40000004100 */
[--C-:B------:R-:W-:Y:S02]  /*4bb0*/  HADD2.F32 R135, -RZ, R5.reuse.H0_H0 ;  /* 0x20000005ff877230 */ /* 0x100fe40000004100 */
[----:B------:R-:W-:Y:S02]  /*4bc0*/  HADD2.F32 R137, -RZ, R5.H1_H1 ;  /* 0x30000005ff897230 */ /* 0x000fe40000004100 */
[--C-:B------:R-:W-:Y:S02]  /*4bd0*/  HADD2.F32 R177, -RZ, R6.reuse.H0_H0 ;  /* 0x20000006ffb17230 */ /* 0x100fe40000004100 */
        /* <DEDUP_REMOVED lines=10> */
[----:B------:R-:W-:Y:S01]  /*4c80*/  @P0 FFMA.FTZ R127, R140, R116, R127 ;  /* 0x000000748c7f0223 */ /* 0x000fe2000001007f */
[-CC-:B------:R-:W-:Y:S01]  /*4c90*/  @P0 FFMA.FTZ R119, R149, R123.reuse, R124.reuse ;  /* 0x0000007b95770223 */ /* 0x180fe2000001007c */
[-CC-:B------:R-:W-:Y:S01]  /*4ca0*/  @P0 FFMA.FTZ R116, R156, R123.reuse, R124.reuse ;  /* 0x0000007b9c740223 */ /* 0x180fe2000001007c */
[----:B------:R-:W-:Y:S01]  /*4cb0*/  @P0 FFMA.FTZ R135, R140, R118, R135 ;  /* 0x000000768c870223 */ /* 0x000fe20000010087 */
[-C--:B------:R-:W-:Y:S01]  /*4cc0*/  @P0 FFMA.FTZ R118, R159, R123.reuse, R124 ;  /* 0x0000007b9f760223 */ /* 0x080fe2000001007c */
[----:B------:R-:W-:Y:S01]  /*4cd0*/  @P0 FADD.FTZ R119, R150, -R119 ;  /* 0x8000007796770221 */ /* 0x000fe20000010000 */
[----:B------:R-:W-:Y:S01]  /*4ce0*/  @P0 FADD.FTZ R116, R151, -R116 ;  /* 0x8000007497740221 */ /* 0x000fe20000010000 */
[----:B------:R-:W-:Y:S01]  /*4cf0*/  @P0 FFMA.FTZ R199, R160, R123, R124 ;  /* 0x0000007ba0c70223 */ /* 0x000fe2000001007c */
[----:B------:R-:W-:Y:S01]  /*4d00*/  @P0 FFMA.FTZ R137, R140, R126, R137 ;  /* 0x0000007e8c890223 */ /* 0x000fe20000010089 */
[----:B------:R-:W-:-:S02]  /*4d10*/  HADD2.F32 R126, -RZ, R7.H0_H0 ;  /* 0x20000007ff7e7230 */ /* 0x000fc40000004100 */
[----:B------:R-:W-:Y:S01]  /*4d20*/  @P0 FADD.FTZ R197, R157, -R118 ;  /* 0x800000769dc50221 */ /* 0x000fe20000010000 */
[----:B------:R-:W-:Y:S02]  /*4d30*/  HADD2.F32 R125, -RZ, R7.H1_H1 ;  /* 0x30000007ff7d7230 */ /* 0x000fe40000004100 */
[C---:B------:R-:W-:Y:S01]  /*4d40*/  @P0 FFMA.FTZ R177, R140.reuse, R119, R177 ;  /* 0x000000778cb10223 */ /* 0x040fe200000100b1 */
[----:B------:R-:W-:Y:S01]  /*4d50*/  @P0 FFMA.FTZ R195, R140, R116, R195 ;  /* 0x000000748cc30223 */ /* 0x000fe200000100c3 */
        /* <DEDUP_REMOVED lines=17> */
[----:B------:R-:W-:Y:S02]  /*4e70*/  @P0 FMUL.FTZ R116, R117, R118 ;  /* 0x0000007675740220 */ /* 0x000fe40000410000 */
[----:B------:R-:W-:-:S03]  /*4e80*/  @P0 FMUL.FTZ R119, R200, R117 ;  /* 0x00000075c8770220 */ /* 0x000fc60000410000 */
[----:B------:R-:W-:Y:S01]  /*4e90*/  F2FP.F16.F32.PACK_AB R116, RZ, R116 ;  /* 0x00000074ff74723e */ /* 0x000fe200000000ff */
[----:B------:R-:W-:-:S03]  /*4ea0*/  FADD.FTZ R24, R24, R119 ;  /* 0x0000007718187221 */ /* 0x000fc60000010000 */
[----:B------:R-:W-:-:S07]  /*4eb0*/  PRMT R112, R116, 0x7610, R112 ;  /* 0x0000761074707816 */ /* 0x000fce0000000070 */
.L_x_2101:
[----:B------:R-:W-:Y:S05]  /*4ec0*/  BSYNC.RECONVERGENT B2 ;  /* 0x0000000000027941 */ /* 0x000fea0003800200 */
.L_x_2100:
        /* <DEDUP_REMOVED lines=8> */
[----:B------:R-:W-:Y:S02]  /*4f50*/  @P0 FMUL.FTZ R117, R127, R118 ;  /* 0x000000767f750220 */ /* 0x000fe40000410000 */
[----:B------:R-:W-:-:S03]  /*4f60*/  @P0 FMUL.FTZ R116, R200, R127 ;  /* 0x0000007fc8740220 */ /* 0x000fc60000410000 */
[----:B------:R-:W-:Y:S01]  /*4f70*/  F2FP.F16.F32.PACK_AB R117, RZ, R117 ;  /* 0x00000075ff75723e */ /* 0x000fe200000000ff */
[----:B------:R-:W-:-:S03]  /*4f80*/  FADD.FTZ R25, R25, R116 ;  /* 0x0000007419197221 */ /* 0x000fc60000010000 */
[----:B------:R-:W-:-:S07]  /*4f90*/  PRMT R112, R112, 0x5410, R117 ;  /* 0x0000541070707816 */ /* 0x000fce0000000075 */
.L_x_2103:
[----:B------:R-:W-:Y:S05]  /*4fa0*/  BSYNC.RECONVERGENT B2 ;  /* 0x0000000000027941 */ /* 0x000fea0003800200 */
.L_x_2102:
        /* <DEDUP_REMOVED lines=13> */
.L_x_2105:
[----:B------:R-:W-:Y:S05]  /*5080*/  BSYNC.RECONVERGENT B2 ;  /* 0x0000000000027941 */ /* 0x000fea0003800200 */
.L_x_2104:
        /* <DEDUP_REMOVED lines=13> */
.L_x_2107:
[----:B------:R-:W-:Y:S05]  /*5160*/  BSYNC.RECONVERGENT B2 ;  /* 0x0000000000027941 */ /* 0x000fea0003800200 */
.L_x_2106:
        /* <DEDUP_REMOVED lines=13> */
.L_x_2109:
[----:B------:R-:W-:Y:S05]  /*5240*/  BSYNC.RECONVERGENT B2 ;  /* 0x0000000000027941 */ /* 0x000fea0003800200 */
.L_x_2108:
        /* <DEDUP_REMOVED lines=13> */
.L_x_2111:
[----:B------:R-:W-:Y:S05]  /*5320*/  BSYNC.RECONVERGENT B2 ;  /* 0x0000000000027941 */ /* 0x000fea0003800200 */
.L_x_2110:
        /* <DEDUP_REMOVED lines=14> */
.L_x_2113:
[----:B------:R-:W-:Y:S05]  /*5410*/  BSYNC.RECONVERGENT B2 ;  /* 0x0000000000027941 */ /* 0x000fea0003800200 */
.L_x_2112:
        /* <DEDUP_REMOVED lines=12> */
[----:B------:R-:W-:Y:S02]  /*54e0*/  @P0 FMUL.FTZ R127, R125, R134 ;  /* 0x000000867d7f0220 */ /* 0x000fe40000410000 */
[----:B------:R-:W-:-:S03]  /*54f0*/  @P0 FMUL.FTZ R126, R136, R125 ;  /* 0x0000007d887e0220 */ /* 0x000fc60000410000 */
[----:B------:R-:W-:Y:S01]  /*5500*/  F2FP.F16.F32.PACK_AB R127, RZ, R127 ;  /* 0x0000007fff7f723e */ /* 0x000fe200000000ff */
[----:B------:R-:W-:-:S03]  /*5510*/  FADD.FTZ R23, R23, R126 ;  /* 0x0000007e17177221 */ /* 0x000fc60000010000 */
[----:B------:R-:W-:Y:S01]  /*5520*/  PRMT R115, R115, 0x5410, R127 ;  /* 0x0000541073737816 */ /* 0x000fe2000000007f */
[----:B------:R-:W-:Y:S06]  /*5530*/  BRA `(.L_x_2114) ;  /* 0x0000001c00207947 */ /* 0x000fec0003800000 */
.L_x_2099:
[----:B------:R-:W-:Y:S01]  /*5540*/  BSSY.RECONVERGENT B2, `(.L_x_2115) ;  /* 0x0000012000027945 */ /* 0x000fe20003800200 */
[----:B------:R-:W-:-:S03]  /*5550*/  ISETP.GT.AND P4, PT, R138, RZ, PT ;  /* 0x000000ff8a00720c */ /* 0x000fc60003f84270 */
[----:B------:R-:W-:Y:S10]  /*5560*/  @!P1 BRA `(.L_x_2116) ;  /* 0x00000000003c9947 */ /* 0x000ff40003800000 */
[----:B01----:R-:W-:Y:S01]  /*5570*/  @P4 FFMA.FTZ R127, R141, R123, R124 ;  /* 0x0000007b8d7f4223 */ /* 0x003fe2000001007c */
        /* <DEDUP_REMOVED lines=14> */
.L_x_2116:
[----:B------:R-:W-:Y:S05]  /*5660*/  BSYNC.RECONVERGENT B2 ;  /* 0x0000000000027941 */ /* 0x000fea0003800200 */
.L_x_2115:
[----:B------:R-:W-:Y:S04]  /*5670*/  BSSY.RECONVERGENT B2, `(.L_x_2117) ;  /* 0x0000011000027945 */ /* 0x000fe80003800200 */
[----:B------:R-:W-:Y:S05]  /*5680*/  @!P1 BRA `(.L_x_2118) ;  /* 0x00000000003c9947 */ /* 0x000fea0003800000 */
[----:B01----:R-:W-:Y:S01]  /*5690*/  @P4 FFMA.FTZ R126, R144, R123, R124 ;  /* 0x0000007b907e4223 */ /* 0x003fe2000001007c */
        /* <DEDUP_REMOVED lines=14> */
.L_x_2118:
[----:B------:R-:W-:Y:S05]  /*5780*/  BSYNC.RECONVERGENT B2 ;  /* 0x0000000000027941 */ /* 0x000fea0003800200 */
.L_x_2117:
[----:B------:R-:W-:Y:S04]  /*5790*/  BSSY.RECONVERGENT B2, `(.L_x_2119) ;  /* 0x0000011000027945 */ /* 0x000fe80003800200 */
[----:B------:R-:W-:Y:S05]  /*57a0*/  @!P1 BRA `(.L_x_2120) ;  /* 0x00000000003c9947 */ /* 0x000fea0003800000 */
        /* <DEDUP_REMOVED lines=15> */
.L_x_2120:
[----:B------:R-:W-:Y:S05]  /*58a0*/  BSYNC.RECONVERGENT B2 ;  /* 0x0000000000027941 */ /* 0x000fea0003800200 */
.L_x_2119:
        /* <DEDUP_REMOVED lines=17> */
.L_x_2122:
[----:B------:R-:W-:Y:S05]  /*59c0*/  BSYNC.RECONVERGENT B2 ;  /* 0x0000000000027941 */ /* 0x000fea0003800200 */
.L_x_2121:
        /* <DEDUP_REMOVED lines=17> */
.L_x_2124:
[----:B------:R-:W-:Y:S05]  /*5ae0*/  BSYNC.RECONVERGENT B2 ;  /* 0x0000000000027941 */ /* 0x000fea0003800200 */
.L_x_2123:
        /* <DEDUP_REMOVED lines=17> */
.L_x_2126:
[----:B------:R-:W-:Y:S05]  /*5c00*/  BSYNC.RECONVERGENT B2 ;  /* 0x0000000000027941 */ /* 0x000fea0003800200 */
.L_x_2125:
        /* <DEDUP_REMOVED lines=17> */
.L_x_2128:
[----:B------:R-:W-:Y:S05]  /*5d20*/  BSYNC.RECONVERGENT B2 ;  /* 0x0000000000027941 */ /* 0x000fea0003800200 */
.L_x_2127:
[----:B------:R-:W-:Y:S05]  /*5d30*/  @!P1 BRA `(.L_x_2114) ;  /* 0x0000001400209947 */ /* 0x000fea0003800000 */
[----:B-----5:R-:W-:Y:S01]  /*5d40*/  ISETP.GE.U32.AND P0, PT, R130, RZ, PT ;  /* 0x000000ff8200720c */ /* 0x020fe20003f06070 */
[----:B01----:R-:W-:Y:S01]  /*5d50*/  @P4 FFMA.FTZ R127, R160, R123, R124 ;  /* 0x0000007ba07f4223 */ /* 0x003fe2000001007c */
        /* <DEDUP_REMOVED lines=15> */
.L_x_2098:
[----:B------:R-:W-:-:S04]  /*5e50*/  UISETP.NE.U32.AND UP0, UPT, UR20, URZ, UPT ;  /* 0x000000ff1400728c */ /* 0x000fc8000bf05070 */
[----:B------:R-:W-:-:S06]  /*5e60*/  UISETP.NE.AND.EX UP0, UPT, UR21, URZ, UPT, UP0 ;  /* 0x000000ff1500728c */ /* 0x000fcc000bf05300 */
[----:B------:R-:W-:-:S13]  /*5e70*/  PLOP3.LUT P2, PT, PT, PT, UP0, 0x80, 0x8 ;  /* 0x000000000008781c */ /* 0x000fda0003f4f008 */
[----:B------:R-:W-:Y:S05]  /*5e80*/  @!P2 BRA `(.L_x_2129) ;  /* 0x000000080070a947 */ /* 0x000fea0003800000 */
[-CC-:B-1----:R-:W-:Y:S01]  /*5e90*/  FFMA.FTZ R117, R141, R123.reuse, R124.reuse ;  /* 0x0000007b8d757223 */ /* 0x182fe2000001007c */
        /* <DEDUP_REMOVED lines=16> */
[----:B------:R-:W-:Y:S02]  /*5fa0*/  @P4 HADD2.F32 R135, -RZ, R92.H0_H0 ;  /* 0x2000005cff874230 */ /* 0x000fe40000004100 */
[----:B0-----:R-:W-:-:S03]  /*5fb0*/  @P4 HADD2.F32 R127, -RZ, R108.H0_H0 ;  /* 0x2000006cff7f4230 */ /* 0x001fc60000004100 */
[-C--:B------:R-:W-:Y:S02]  /*5fc0*/  @P4 FMUL.FTZ R118, R135, R116.reuse ;  /* 0x0000007487764220 */ /* 0x080fe40000410000 */
[----:B------:R-:W-:-:S03]  /*5fd0*/  @P4 FMUL.FTZ R117, R127, R116 ;  /* 0x000000747f754220 */ /* 0x000fc60000410000 */
[----:B------:R-:W-:Y:S01]  /*5fe0*/  F2FP.F16.F32.PACK_AB R118, RZ, R118 ;  /* 0x00000076ff76723e */ /* 0x000fe200000000ff */
[----:B------:R-:W-:-:S03]  /*5ff0*/  FADD.FTZ R24, R24, R117 ;  /* 0x0000007518187221 */ /* 0x000fc60000010000 */
[----:B------:R-:W-:-:S07]  /*6000*/  PRMT R112, R118, 0x7610, R112 ;  /* 0x0000761076707816 */ /* 0x000fce0000000070 */
.L_x_2131:
[----:B------:R-:W-:Y:S05]  /*6010*/  BSYNC.RECONVERGENT B2 ;  /* 0x0000000000027941 */ /* 0x000fea0003800200 */
.L_x_2130:
[----:B------:R-:W-:Y:S01]  /*6020*/  BSSY.RECONVERGENT B2, `(.L_x_2132) ;  /* 0x0000011000027945 */ /* 0x000fe20003800200 */
[----:B------:R-:W-:Y:S01]  /*6030*/  F2FP.F16.F32.PACK_AB R116, RZ, R125 ;  /* 0x0000007dff74723e */ /* 0x000fe200000000ff */
[----:B------:R-:W-:Y:S01]  /*6040*/  FFMA.FTZ R194, R148, R123, R124 ;  /* 0x0000007b94c27223 */ /* 0x000fe2000001007c */
[----:B------:R-:W-:Y:S01]  /*6050*/  FMUL.FTZ R125, R140, R137 ;  /* 0x000000898c7d7220 */ /* 0x000fe20000410000 */
[----:B0-----:R-:W-:Y:S01]  /*6060*/  FSEL R126, R119, RZ, P0 ;  /* 0x000000ff777e7208 */ /* 0x001fe20000000000 */
        /* <DEDUP_REMOVED lines=12> */
.L_x_2133:
[----:B------:R-:W-:Y:S05]  /*6130*/  BSYNC.RECONVERGENT B2 ;  /* 0x0000000000027941 */ /* 0x000fea0003800200 */
.L_x_2132:
        /* <DEDUP_REMOVED lines=17> */
.L_x_2135:
[----:B------:R-:W-:Y:S05]  /*6250*/  BSYNC.RECONVERGENT B2 ;  /* 0x0000000000027941 */ /* 0x000fea0003800200 */
.L_x_2134:
[----:B------:R-:W-:Y:S01]  /*6260*/  F2FP.F16.F32.PACK_AB R135, RZ, R125 ;  /* 0x0000007dff87723e */ /* 0x000fe200000000ff */
[----:B------:R-:W-:Y:S01]  /*6270*/  FMUL.FTZ R117, R140, R127 ;  /* 0x0000007f8c757220 */ /* 0x000fe20000410000 */
[-CC-:B------:R-:W-:Y:S01]  /*6280*/  FFMA.FTZ R118, R156, R123.reuse, R124.reuse ;  /* 0x0000007b9c767223 */ /* 0x180fe2000001007c */
[----:B------:R-:W-:Y:S01]  /*6290*/  FADD.FTZ R125, R150, -R137 ;  /* 0x80000089967d7221 */ /* 0x000fe20000010000 */
[----:B------:R-:W-:Y:S01]  /*62a0*/  BSSY.RECONVERGENT B2, `(.L_x_2136) ;  /* 0x0000012000027945 */ /* 0x000fe20003800200 */
        /* <DEDUP_REMOVED lines=17> */
.L_x_2137:
[----:B------:R-:W-:Y:S05]  /*63c0*/  BSYNC.RECONVERGENT B2 ;  /* 0x0000000000027941 */ /* 0x000fea0003800200 */
.L_x_2136:
        /* <DEDUP_REMOVED lines=18> */
.L_x_2139:
[----:B------:R-:W-:Y:S05]  /*64f0*/  BSYNC.RECONVERGENT B2 ;  /* 0x0000000000027941 */ /* 0x000fea0003800200 */
.L_x_2138:
        /* <DEDUP_REMOVED lines=17> */
.L_x_2141:
[----:B------:R-:W-:Y:S05]  /*6610*/  BSYNC.RECONVERGENT B2 ;  /* 0x0000000000027941 */ /* 0x000fea0003800200 */
.L_x_2140:
        /* <DEDUP_REMOVED lines=16> */
.L_x_2143:
[----:B------:R-:W-:Y:S05]  /*6720*/  BSYNC.RECONVERGENT B2 ;  /* 0x0000000000027941 */ /* 0x000fea0003800200 */
.L_x_2142:
        /* <DEDUP_REMOVED lines=18> */
.L_x_2129:
[----:B------:R-:W-:Y:S04]  /*6850*/  BSSY.RECONVERGENT B2, `(.L_x_2144) ;  /* 0x0000012000027945 */ /* 0x000fe80003800200 */
[----:B------:R-:W-:Y:S05]  /*6860*/  @!P1 BRA `(.L_x_2145) ;  /* 0x0000000000409947 */ /* 0x000fea0003800000 */
[----:B------:R-:W-:Y:S01]  /*6870*/  FFMA.FTZ R125, R141, R123, R124 ;  /* 0x0000007b8d7d7223 */ /* 0x000fe2000001007c */
[----:B-----5:R-:W-:Y:S02]  /*6880*/  LOP3.LUT P4, RZ, R130, 0xff, RZ, 0xc0, !PT ;  /* 0x000000ff82ff7812 */ /* 0x020fe4000788c0ff */
[----:B01----:R-:W-:Y:S02]  /*6890*/  CS2R R126, SRZ ;  /* 0x00000000007e7805 */ /* 0x003fe4000001ff00 */
[----:B------:R-:W-:Y:S01]  /*68a0*/  ISETP.GT.AND P0, PT, R138, RZ, PT ;  /* 0x000000ff8a00720c */ /* 0x000fe20003f04270 */
[----:B------:R-:W-:-:S04]  /*68b0*/  FADD.FTZ R125, R142, -R125 ;  /* 0x8000007d8e7d7221 */ /* 0x000fc80000010000 */
[----:B------:R-:W-:-:S05]  /*68c0*/  FMUL.FTZ R125, R140, R125 ;  /* 0x0000007d8c7d7220 */ /* 0x000fca0000410000 */
[----:B------:R-:W-:Y:S01]  /*68d0*/  FSEL R125, R125, RZ, P0 ;  /* 0x000000ff7d7d7208 */ /* 0x000fe20000000000 */
[----:B------:R-:W-:Y:S02]  /*68e0*/  @P4 HADD2.F32 R136, -RZ, R92.H0_H0 ;  /* 0x2000005cff884230 */ /* 0x000fe40000004100 */
[----:B------:R-:W-:Y:S02]  /*68f0*/  @P4 HADD2.F32 R134, -RZ, R108.H0_H0 ;  /* 0x2000006cff864230 */ /* 0x000fe40000004100 */
[----:B------:R-:W-:-:S04]  /*6900*/  FMUL.FTZ R125, R125, UR13 ;  /* 0x0000000d7d7d7c20 */ /* 0x000fc80008410000 */
[----:B------:R-:W-:-:S04]  /*6910*/  FMUL.FTZ R125, R125, UR12 ;  /* 0x0000000c7d7d7c20 */ /* 0x000fc80008410000 */
[-C--:B------:R-:W-:Y:S01]  /*6920*/  @P4 FMUL.FTZ R126, R136, R125.reuse ;  /* 0x0000007d887e4220 */ /* 0x080fe20000410000 */
[----:B------:R-:W-:-:S04]  /*6930*/  @P4 FMUL.FTZ R127, R134, R125 ;  /* 0x0000007d867f4220 */ /* 0x000fc80000410000 */
[----:B------:R-:W-:Y:S01]  /*6940*/  F2FP.F16.F32.PACK_AB R126, RZ, R126 ;  /* 0x0000007eff7e723e */ /* 0x000fe200000000ff */
[----:B------:R-:W-:-:S03]  /*6950*/  FADD.FTZ R24, R24, R127 ;  /* 0x0000007f18187221 */ /* 0x000fc60000010000 */
[----:B------:R-:W-:-:S07]  /*6960*/  PRMT R112, R126, 0x7610, R112 ;  /* 0x000076107e707816 */ /* 0x000fce0000000070 */
.L_x_2145:
[----:B------:R-:W-:Y:S05]  /*6970*/  BSYNC.RECONVERGENT B2 ;  /* 0x0000000000027941 */ /* 0x000fea0003800200 */
.L_x_2144:
[----:B------:R-:W-:Y:S04]  /*6980*/  BSSY.RECONVERGENT B2, `(.L_x_2146) ;  /* 0x0000012000027945 */ /* 0x000fe80003800200 */
[----:B------:R-:W-:Y:S05]  /*6990*/  @!P1 BRA `(.L_x_2147) ;  /* 0x0000000000409947 */ /* 0x000fea0003800000 */
[----:B01----:R-:W-:Y:S01]  /*69a0*/  FFMA.FTZ R126, R144, R123, R124 ;  /* 0x0000007b907e7223 */ /* 0x003fe2000001007c */
[----:B-----5:R-:W-:Y:S02]  /*69b0*/  LOP3.LUT P4, RZ, R130, 0xff00, RZ, 0xc0, !PT ;  /* 0x0000ff0082ff7812 */ /* 0x020fe4000788c0ff */
[----:B------:R-:W-:Y:S01]  /*69c0*/  ISETP.GT.AND P0, PT, R138, RZ, PT ;  /* 0x000000ff8a00720c */ /* 0x000fe20003f04270 */
[----:B------:R-:W-:Y:S01]  /*69d0*/  FADD.FTZ R125, R143, -R126 ;  /* 0x8000007e8f7d7221 */ /* 0x000fe20000010000 */
[----:B------:R-:W-:-:S03]  /*69e0*/  CS2R R126, SRZ ;  /* 0x00000000007e7805 */ /* 0x000fc6000001ff00 */
[----:B------:R-:W-:-:S05]  /*69f0*/  FMUL.FTZ R125, R140, R125 ;  /* 0x0000007d8c7d7220 */ /* 0x000fca0000410000 */
[----:B------:R-:W-:Y:S01]  /*6a00*/  FSEL R125, R125, RZ, P0 ;  /* 0x000000ff7d7d7208 */ /* 0x000fe20000000000 */
[----:B------:R-:W-:Y:S02]  /*6a10*/  @P4 HADD2.F32 R136, -RZ, R92.H1_H1 ;  /* 0x3000005cff884230 */ /* 0x000fe40000004100 */
[----:B------:R-:W-:Y:S02]  /*6a20*/  @P4 HADD2.F32 R134, -RZ, R108.H1_H1 ;  /* 0x3000006cff864230 */ /* 0x000fe40000004100 */
[----:B------:R-:W-:-:S04]  /*6a30*/  FMUL.FTZ R125, R125, UR13 ;  /* 0x0000000d7d7d7c20 */ /* 0x000fc80008410000 */
[----:B------:R-:W-:-:S04]  /*6a40*/  FMUL.FTZ R125, R125, UR12 ;  /* 0x0000000c7d7d7c20 */ /* 0x000fc80008410000 */
[-C--:B------:R-:W-:Y:S01]  /*6a50*/  @P4 FMUL.FTZ R127, R136, R125.reuse ;  /* 0x0000007d887f4220 */ /* 0x080fe20000410000 */
[----:B------:R-:W-:-:S04]  /*6a60*/  @P4 FMUL.FTZ R126, R134, R125 ;  /* 0x0000007d867e4220 */ /* 0x000fc80000410000 */
[----:B------:R-:W-:Y:S01]  /*6a70*/  F2FP.F16.F32.PACK_AB R127, RZ, R127 ;  /* 0x0000007fff7f723e */ /* 0x000fe200000000ff */
[----:B------:R-:W-:-:S03]  /*6a80*/  FADD.FTZ R25, R25, R126 ;  /* 0x0000007e19197221 */ /* 0x000fc60000010000 */
[----:B------:R-:W-:-:S07]  /*6a90*/  PRMT R112, R112, 0x5410, R127 ;  /* 0x0000541070707816 */ /* 0x000fce000000007f */
.L_x_2147:
[----:B------:R-:W-:Y:S05]  /*6aa0*/  BSYNC.RECONVERGENT B2 ;  /* 0x0000000000027941 */ /* 0x000fea0003800200 */
.L_x_2146:
        /* <DEDUP_REMOVED lines=18> */
.L_x_2149:
[----:B------:R-:W-:Y:S05]  /*6bd0*/  BSYNC.RECONVERGENT B2 ;  /* 0x0000000000027941 */ /* 0x000fea0003800200 */
.L_x_2148:
        /* <DEDUP_REMOVED lines=18> */
.L_x_2151:
[----:B------:R-:W-:Y:S05]  /*6d00*/  BSYNC.RECONVERGENT B2 ;  /* 0x0000000000027941 */ /* 0x000fea0003800200 */
.L_x_2150:
        /* <DEDUP_REMOVED lines=18> */
.L_x_2153:
[----:B------:R-:W-:Y:S05]  /*6e30*/  BSYNC.RECONVERGENT B2 ;  /* 0x0000000000027941 */ /* 0x000fea0003800200 */
.L_x_2152:
        /* <DEDUP_REMOVED lines=18> */
.L_x_2155:
[----:B------:R-:W-:Y:S05]  /*6f60*/  BSYNC.RECONVERGENT B2 ;  /* 0x0000000000027941 */ /* 0x000fea0003800200 */
.L_x_2154:
        /* <DEDUP_REMOVED lines=18> */
.L_x_2157:
[----:B------:R-:W-:Y:S05]  /*7090*/  BSYNC.RECONVERGENT B2 ;  /* 0x0000000000027941 */ /* 0x000fea0003800200 */
.L_x_2156:
[----:B------:R-:W-:Y:S05]  /*70a0*/  @!P1 BRA `(.L_x_2114) ;  /* 0x0000000000449947 */ /* 0x000fea0003800000 */
[----:B------:R-:W-:Y:S01]  /*70b0*/  FFMA.FTZ R125, R160, R123, R124 ;  /* 0x0000007ba07d7223 */ /* 0x000fe2000001007c */
[----:B-----5:R-:W-:Y:S02]  /*70c0*/  ISETP.GE.U32.AND P0, PT, R130, RZ, PT ;  /* 0x000000ff8200720c */ /* 0x020fe40003f06070 */
[----:B01----:R-:W-:Y:S02]  /*70d0*/  CS2R R126, SRZ ;  /* 0x00000000007e7805 */ /* 0x003fe4000001ff00 */
[----:B------:R-:W-:Y:S01]  /*70e0*/  ISETP.GT.AND P4, PT, R138, RZ, PT ;  /* 0x000000ff8a00720c */ /* 0x000fe20003f84270 */
[----:B------:R-:W-:Y:S01]  /*70f0*/  FADD.FTZ R125, R158, -R125 ;  /* 0x8000007d9e7d7221 */ /* 0x000fe20000010000 */
[----:B------:R-:W-:-:S03]  /*7100*/  ISETP.GE.U32.AND.EX P0, PT, R131, 0x1000000, PT, P0 ;  /* 0x010000008300780c */ /* 0x000fc60003f06100 */
[----:B------:R-:W-:-:S05]  /*7110*/  FMUL.FTZ R125, R140, R125 ;  /* 0x0000007d8c7d7220 */ /* 0x000fca0000410000 */
[----:B------:R-:W-:-:S05]  /*7120*/  FSEL R125, R125, RZ, P4 ;  /* 0x000000ff7d7d7208 */ /* 0x000fca0002000000 */
[----:B------:R-:W-:Y:S01]  /*7130*/  FMUL.FTZ R125, R125, UR13 ;  /* 0x0000000d7d7d7c20 */ /* 0x000fe20008410000 */
[----:B------:R-:W-:Y:S02]  /*7140*/  @P0 HADD2.F32 R136, -RZ, R95.H1_H1 ;  /* 0x3000005fff880230 */ /* 0x000fe40000004100 */
[----:B------:R-:W-:Y:S02]  /*7150*/  @P0 HADD2.F32 R134, -RZ, R111.H1_H1 ;  /* 0x3000006fff860230 */ /* 0x000fe40000004100 */
[----:B------:R-:W-:-:S04]  /*7160*/  FMUL.FTZ R125, R125, UR12 ;  /* 0x0000000c7d7d7c20 */ /* 0x000fc80008410000 */
[-C--:B------:R-:W-:Y:S01]  /*7170*/  @P0 FMUL.FTZ R127, R136, R125.reuse ;  /* 0x0000007d887f0220 */ /* 0x080fe20000410000 */
[----:B------:R-:W-:-:S04]  /*7180*/  @P0 FMUL.FTZ R126, R134, R125 ;  /* 0x0000007d867e0220 */ /* 0x000fc80000410000 */
[----:B------:R-:W-:Y:S01]  /*7190*/  F2FP.F16.F32.PACK_AB R127, RZ, R127 ;  /* 0x0000007fff7f723e */ /* 0x000fe200000000ff */
[----:B------:R-:W-:-:S03]  /*71a0*/  FADD.FTZ R23, R23, R126 ;  /* 0x0000007e17177221 */ /* 0x000fc60000010000 */
[----:B------:R-:W-:-:S07]  /*71b0*/  PRMT R115, R115, 0x5410, R127 ;  /* 0x0000541073737816 */ /* 0x000fce000000007f */
.L_x_2114:
[----:B------:R-:W-:Y:S05]  /*71c0*/  BSYNC.RECONVERGENT B1 ;  /* 0x0000000000017941 */ /* 0x000fea0003800200 */
.L_x_2097:
        /* <DEDUP_REMOVED lines=8> */
.L_x_2094:
[----:B------:R-:W-:Y:S05]  /*7250*/  BSYNC.RECONVERGENT B0 ;  /* 0x0000000000007941 */ /* 0x000fea0003800200 */
.L_x_2093:
[----:B------:R-:W-:Y:S04]  /*7260*/  BSSY.RECONVERGENT B0, `(.L_x_2158) ;  /* 0x0000280000007945 */ /* 0x000fe80003800200 */
[----:B------:R-:W-:Y:S05]  /*7270*/  @!P3 BRA `(.L_x_2159) ;  /* 0x0000002400f8b947 */ /* 0x000fea0003800000 */
[----:B------:R-:W-:Y:S04]  /*7280*/  BSSY.RECONVERGENT B1, `(.L_x_2160) ;  /* 0x0000005000017945 */ /* 0x000fe80003800200 */
[----:B------:R-:W-:Y:S05]  /*7290*/  @!P1 BRA `(.L_x_2161) ;  /* 0x00000000000c9947 */ /* 0x000fea0003800000 */
[----:B-----5:R-:W3:Y:S02]  /*72a0*/  LDC.64 R108, c[0x0][0x390] ;  /* 0x0000e400ff6c7b82 */ /* 0x020ee40000000a00 */
[----:B---3--:R-:W-:-:S06]  /*72b0*/  IMAD.WIDE.U32 R108, R122, 0x10, R108 ;  /* 0x000000107a6c7825 */ /* 0x008fcc00078e006c */
[----:B------:R-:W5:Y:S02]  /*72c0*/  LDG.E.128 R108, desc[UR6][R108.64] ;  /* 0x000000066c6c7981 */ /* 0x000f64000c1e1d00 */
.L_x_2161:
[----:B------:R-:W-:Y:S05]  /*72d0*/  BSYNC.RECONVERGENT B1 ;  /* 0x0000000000017941 */ /* 0x000fea0003800200 */
.L_x_2160:
        /* <DEDUP_REMOVED lines=9> */
[--C-:B-12--5:R-:W-:Y:S01]  /*7370*/  HADD2.F32 R117, -RZ, R104.reuse.H0_H0 ;  /* 0x20000068ff757230 */ /* 0x126fe20000004100 */
[----:B------:R-:W-:Y:S01]  /*7380*/  BSSY.RECONVERGENT B2, `(.L_x_2165) ;  /* 0x0000033000027945 */ /* 0x000fe20003800200 */
[----:B------:R-:W-:Y:S02]  /*7390*/  HADD2.F32 R125, -RZ, R104.H1_H1 ;  /* 0x30000068ff7d7230 */ /* 0x000fe40000004100 */
[--C-:B0-----:R-:W-:Y:S02]  /*73a0*/  HADD2.F32 R127, -RZ, R105.reuse.H0_H0 ;  /* 0x20000069ff7f7230 */ /* 0x101fe40000004100 */
[----:B------:R-:W-:Y:S02]  /*73b0*/  HADD2.F32 R137, -RZ, R105.H1_H1 ;  /* 0x30000069ff897230 */ /* 0x000fe40000004100 */
[----:B------:R-:W-:-:S04]  /*73c0*/  HADD2.F32 R195, -RZ, R106.H1_H1 ;  /* 0x3000006affc37230 */ /* 0x000fc80000004100 */
[-CC-:B------:R-:W-:Y:S01]  /*73d0*/  @P0 FFMA.FTZ R135, R165, R123.reuse, R124.reuse ;  /* 0x0000007ba5870223 */ /* 0x180fe2000001007c */
[-CC-:B------:R-:W-:Y:S01]  /*73e0*/  @P0 FFMA.FTZ R119, R161, R123.reuse, R124.reuse ;  /* 0x0000007ba1770223 */ /* 0x180fe2000001007c */
[-CC-:B------:R-:W-:Y:S01]  /*73f0*/  @P0 FFMA.FTZ R116, R164, R123.reuse, R124.reuse ;  /* 0x0000007ba4740223 */ /* 0x180fe2000001007c */
[-CC-:B------:R-:W-:Y:S01]  /*7400*/  @P0 FFMA.FTZ R126, R168, R123.reuse, R124.reuse ;  /* 0x0000007ba87e0223 */ /* 0x180fe2000001007c */
[-CC-:B------:R-:W-:Y:S01]  /*7410*/  @P0 FFMA.FTZ R177, R169, R123.reuse, R124.reuse ;  /* 0x0000007ba9b10223 */ /* 0x180fe2000001007c */
[-C--:B------:R-:W-:Y:S01]  /*7420*/  @P0 FFMA.FTZ R134, R172, R123.reuse, R124 ;  /* 0x0000007bac860223 */ /* 0x080fe2000001007c */
[----:B------:R-:W-:Y:S01]  /*7430*/  @P0 FADD.FTZ R118, R166, -R135 ;  /* 0x80000087a6760221 */ /* 0x000fe20000010000 */
[----:B------:R-:W-:Y:S01]  /*7440*/  @P0 FADD.FTZ R119, R162, -R119 ;  /* 0x80000077a2770221 */ /* 0x000fe20000010000 */
[----:B------:R-:W-:Y:S01]  /*7450*/  @P0 FADD.FTZ R116, R163, -R116 ;  /* 0x80000074a3740221 */ /* 0x000fe20000010000 */
[----:B------:R-:W-:Y:S02]  /*7460*/  HADD2.F32 R135, -RZ, R106.H0_H0 ;  /* 0x2000006aff877230 */ /* 0x000fe40000004100 */
[-CC-:B------:R-:W-:Y:S01]  /*7470*/  @P0 FFMA.FTZ R136, R175, R123.reuse, R124.reuse ;  /* 0x0000007baf880223 */ /* 0x180fe2000001007c */
[----:B------:R-:W-:Y:S01]  /*7480*/  @P0 FFMA.FTZ R197, R176, R123, R124 ;  /* 0x0000007bb0c50223 */ /* 0x000fe2000001007c */
[----:B------:R-:W-:Y:S01]  /*7490*/  @P0 FADD.FTZ R126, R167, -R126 ;  /* 0x8000007ea77e0221 */ /* 0x000fe20000010000 */
[----:B------:R-:W-:Y:S01]  /*74a0*/  @P0 FADD.FTZ R177, R170, -R177 ;  /* 0x800000b1aab10221 */ /* 0x000fe20000010000 */
[----:B------:R-:W-:Y:S01]  /*74b0*/  @P0 FADD.FTZ R134, R171, -R134 ;  /* 0x80000086ab860221 */ /* 0x000fe20000010000 */
[C---:B------:R-:W-:Y:S01]  /*74c0*/  @P0 FFMA.FTZ R117, R140.reuse, R119, R117 ;  /* 0x000000778c750223 */ /* 0x040fe20000010075 */
[----:B------:R-:W-:Y:S01]  /*74d0*/  @P0 FFMA.FTZ R125, R140, R116, R125 ;  /* 0x000000748c7d0223 */ /* 0x000fe2000001007d */
[----:B------:R-:W-:-:S02]  /*74e0*/  HADD2.F32 R124, -RZ, R107.H0_H0 ;  /* 0x2000006bff7c7230 */ /* 0x000fc40000004100 */
[C---:B------:R-:W-:Y:S01]  /*74f0*/  @P0 FFMA.FTZ R127, R140.reuse, R118, R127 ;  /* 0x000000768c7f0223 */ /* 0x040fe2000001007f */
[----:B------:R-:W-:Y:S02]  /*7500*/  HADD2.F32 R123, -RZ, R107.H1_H1 ;  /* 0x3000006bff7b7230 */ /* 0x000fe40000004100 */
[----:B------:R-:W-:Y:S01]  /*7510*/  @P0 FFMA.FTZ R137, R140, R126, R137 ;  /* 0x0000007e8c890223 */ /* 0x000fe20000010089 */
[----:B------:R-:W-:Y:S01]  /*7520*/  @P0 FADD.FTZ R119, R173, -R136 ;  /* 0x80000088ad770221 */ /* 0x000fe20000010000 */
[----:B------:R-:W-:Y:S01]  /*7530*/  @P0 FADD.FTZ R116, R174, -R197 ;  /* 0x800000c5ae740221 */ /* 0x000fe20000010000 */
[C---:B------:R-:W-:Y:S01]  /*7540*/  @P0 FFMA.FTZ R135, R140.reuse, R177, R135 ;  /* 0x000000b18c870223 */ /* 0x040fe20000010087 */
[C---:B------:R-:W-:Y:S01]  /*7550*/  @P0 FFMA.FTZ R195, R140.reuse, R134, R195 ;  /* 0x000000868cc30223 */ /* 0x040fe200000100c3 */
[C---:B------:R-:W-:Y:S01]  /*7560*/  @P0 FFMA.FTZ R124, R140.reuse, R119, R124 ;  /* 0x000000778c7c0223 */ /* 0x040fe2000001007c */
[----:B------:R-:W-:Y:S01]  /*7570*/  @P0 FFMA.FTZ R123, R140, R116, R123 ;  /* 0x000000748c7b0223 */ /* 0x000fe2000001007b */
[----:B------:R-:W-:-:S02]  /*7580*/  F2FP.F16.F32.PACK_AB R126, RZ, R117 ;  /* 0x00000075ff7e723e */ /* 0x000fc400000000ff */
[----:B------:R-:W-:Y:S02]  /*7590*/  F2FP.F16.F32.PACK_AB R134, RZ, R125 ;  /* 0x0000007dff86723e */ /* 0x000fe400000000ff */
        /* <DEDUP_REMOVED lines=17> */
.L_x_2166:
[----:B------:R-:W-:Y:S05]  /*76b0*/  BSYNC.RECONVERGENT B2 ;  /* 0x0000000000027941 */ /* 0x000fea0003800200 */
.L_x_2165:
        /* <DEDUP_REMOVED lines=13> */
.L_x_2168:
[----:B------:R-:W-:Y:S05]  /*7790*/  BSYNC.RECONVERGENT B2 ;  /* 0x0000000000027941 */ /* 0x000fea0003800200 */
.L_x_2167:
        /* <DEDUP_REMOVED lines=13> */
.L_x_2170:
[----:B------:R-:W-:Y:S05]  /*7870*/  BSYNC.RECONVERGENT B2 ;  /* 0x0000000000027941 */ /* 0x000fea0003800200 */
.L_x_2169:
        /* <DEDUP_REMOVED lines=13> */
.L_x_2172:
[----:B------:R-:W-:Y:S05]  /*7950*/  BSYNC.RECONVERGENT B2 ;  /* 0x0000000000027941 */ /* 0x000fea0003800200 */
.L_x_2171:
        /* <DEDUP_REMOVED lines=13> */
.L_x_2174:
[----:B------:R-:W-:Y:S05]  /*7a30*/  BSYNC.RECONVERGENT B2 ;  /* 0x0000000000027941 */ /* 0x000fea0003800200 */
.L_x_2173:
        /* <DEDUP_REMOVED lines=13> */
.L_x_2176:
[----:B------:R-:W-:Y:S05]  /*7b10*/  BSYNC.RECONVERGENT B2 ;  /* 0x0000000000027941 */ /* 0x000fea0003800200 */
.L_x_2175:
        /* <DEDUP_REMOVED lines=14> */
.L_x_2178:
[----:B------:R-:W-:Y:S05]  /*7c00*/  BSYNC.RECONVERGENT B2 ;  /* 0x0000000000027941 */ /* 0x000fea0003800200 */
.L_x_2177:
        /* <DEDUP_REMOVED lines=18> */
.L_x_2164:
[----:B------:R-:W-:Y:S01]  /*7d30*/  BSSY.RECONVERGENT B2, `(.L_x_2180) ;  /* 0x0000012000027945 */ /* 0x000fe20003800200 */
[----:B------:R-:W-:-:S03]  /*7d40*/  ISETP.GT.AND P3, PT, R138, RZ, PT ;  /* 0x000000ff8a00720c */ /* 0x000fc60003f64270 */
[----:B------:R-:W-:Y:S10]  /*7d50*/  @!P1 BRA `(.L_x_2181) ;  /* 0x00000000003c9947 */ /* 0x000ff40003800000 */
[----:B012---:R-:W-:Y:S01]  /*7d60*/  @P3 FFMA.FTZ R127, R161, R123, R124 ;  /* 0x0000007ba17f3223 */ /* 0x007fe2000001007c */
        /* <DEDUP_REMOVED lines=14> */
.L_x_2181:
[----:B------:R-:W-:Y:S05]  /*7e50*/  BSYNC.RECONVERGENT B2 ;  /* 0x0000000000027941 */ /* 0x000fea0003800200 */
.L_x_2180:
[----:B------:R-:W-:Y:S04]  /*7e60*/  BSSY.RECONVERGENT B2, `(.L_x_2182) ;  /* 0x0000011000027945 */ /* 0x000fe80003800200 */
[----:B------:R-:W-:Y:S05]  /*7e70*/  @!P1 BRA `(.L_x_2183) ;  /* 0x00000000003c9947 */ /* 0x000fea0003800000 */
[----:B012---:R-:W-:Y:S01]  /*7e80*/  @P3 FFMA.FTZ R126, R164, R123, R124 ;  /* 0x0000007ba47e3223 */ /* 0x007fe2000001007c */
        /* <DEDUP_REMOVED lines=14> */
.L_x_2183:
[----:B------:R-:W-:Y:S05]  /*7f70*/  BSYNC.RECONVERGENT B2 ;  /* 0x0000000000027941 */ /* 0x000fea0003800200 */
.L_x_2182:
[----:B------:R-:W-:Y:S04]  /*7f80*/  BSSY.RECONVERGENT B2, `(.L_x_2184) ;  /* 0x0000011000027945 */ /* 0x000fe80003800200 */
[----:B------:R-:W-:Y:S05]  /*7f90*/  @!P1 BRA `(.L_x_2185) ;  /* 0x00000000003c9947 */ /* 0x000fea0003800000 */
        /* <DEDUP_REMOVED lines=15> */
.L_x_2185:
[----:B------:R-:W-:Y:S05]  /*8090*/  BSYNC.RECONVERGENT B2 ;  /* 0x0000000000027941 */ /* 0x000fea0003800200 */
.L_x_2184:
        /* <DEDUP_REMOVED lines=17> */
.L_x_2187:
[----:B------:R-:W-:Y:S05]  /*81b0*/  BSYNC.RECONVERGENT B2 ;  /* 0x0000000000027941 */ /* 0x000fea0003800200 */
.L_x_2186:
        /* <DEDUP_REMOVED lines=17> */
.L_x_2189:
[----:B------:R-:W-:Y:S05]  /*82d0*/  BSYNC.RECONVERGENT B2 ;  /* 0x0000000000027941 */ /* 0x000fea0003800200 */
.L_x_2188:
        /* <DEDUP_REMOVED lines=17> */
.L_x_2191:
[----:B------:R-:W-:Y:S05]  /*83f0*/  BSYNC.RECONVERGENT B2 ;  /* 0x0000000000027941 */ /* 0x000fea0003800200 */
.L_x_2190:
        /* <DEDUP_REMOVED lines=17> */
.L_x_2193:
[----:B------:R-:W-:Y:S05]  /*8510*/  BSYNC.RECONVERGENT B2 ;  /* 0x0000000000027941 */ /* 0x000fea0003800200 */
.L_x_2192:
[----:B------:R-:W-:Y:S05]  /*8520*/  @!P1 BRA `(.L_x_2179) ;  /* 0x0000001400309947 */ /* 0x000fea0003800000 */
[----:B-----5:R-:W-:Y:S01]  /*8530*/  ISETP.GE.U32.AND P0, PT, R132, RZ, PT ;  /* 0x000000ff8400720c */ /* 0x020fe20003f06070 */
[----:B------:R-:W-:Y:S01]  /*8540*/  @P3 FFMA.FTZ R125, R176, R123, R124 ;  /* 0x0000007bb07d3223 */ /* 0x000fe2000001007c */
[----:B------:R-:W-:Y:S02]  /*8550*/  HADD2.F32 R123, -RZ, R107.H1_H1 ;  /* 0x3000006bff7b7230 */ /* 0x000fe40000004100 */
[----:B------:R-:W-:Y:S01]  /*8560*/  ISETP.GE.U32.AND.EX P0, PT, R133, 0x1000000, PT, P0 ;  /* 0x010000008500780c */ /* 0x000fe20003f06100 */
[----:B------:R-:W-:-:S04]  /*8570*/  @P3 FADD.FTZ R125, R174, -R125 ;  /* 0x8000007dae7d3221 */ /* 0x000fc80000010000 */
[----:B------:R-:W-:Y:S01]  /*8580*/  @P3 FFMA.FTZ R123, R140, R125, R123 ;  /* 0x0000007d8c7b3223 */ /* 0x000fe2000001007b */
[----:B------:R-:W-:-:S03]  /*8590*/  CS2R R124, SRZ ;  /* 0x00000000007c7805 */ /* 0x000fc6000001ff00 */
[----:B------:R-:W-:-:S04]  /*85a0*/  FMUL.FTZ R123, R123, UR13 ;  /* 0x0000000d7b7b7c20 */ /* 0x000fc80008410000 */
[----:B-12---:R-:W-:Y:S02]  /*85b0*/  @P0 HADD2.F32 R134, -RZ, R87.H1_H1 ;  /* 0x30000057ff860230 */ /* 0x006fe40000004100 */
[----:B------:R-:W-:Y:S01]  /*85c0*/  FMUL.FTZ R123, R123, UR12 ;  /* 0x0000000c7b7b7c20 */ /* 0x000fe20008410000 */
[----:B0-----:R-:W-:-:S03]  /*85d0*/  @P0 HADD2.F32 R126, -RZ, R111.H1_H1 ;  /* 0x3000006fff7e0230 */ /* 0x001fc60000004100 */
[-C--:B------:R-:W-:Y:S02]  /*85e0*/  @P0 FMUL.FTZ R125, R134, R123.reuse ;  /* 0x0000007b867d0220 */ /* 0x080fe40000410000 */
[----:B------:R-:W-:-:S03]  /*85f0*/  @P0 FMUL.FTZ R124, R126, R123 ;  /* 0x0000007b7e7c0220 */ /* 0x000fc60000410000 */
[----:B------:R-:W-:Y:S01]  /*8600*/  F2FP.F16.F32.PACK_AB R125, RZ, R125 ;  /* 0x0000007dff7d723e */ /* 0x000fe200000000ff */
[----:B------:R-:W-:-:S03]  /*8610*/  FADD.FTZ R15, R15, R124 ;  /* 0x0000007c0f0f7221 */ /* 0x000fc60000010000 */
[----:B------:R-:W-:Y:S01]  /*8620*/  PRMT R115, R115, 0x5410, R125 ;  /* 0x0000541073737816 */ /* 0x000fe2000000007d */
[----:B------:R-:W-:Y:S06]  /*8630*/  BRA `(.L_x_2179) ;  /* 0x0000001000ec7947 */ /* 0x000fec0003800000 */
.L_x_2163:
[----:B------:R-:W-:-:S04]  /*8640*/  UISETP.NE.U32.AND UP0, UPT, UR20, URZ, UPT ;  /* 0x000000ff1400728c */ /* 0x000fc8000bf05070 */
[----:B------:R-:W-:-:S06]  /*8650*/  UISETP.NE.AND.EX UP0, UPT, UR21, URZ, UPT, UP0 ;  /* 0x000000ff1500728c */ /* 0x000fcc000bf05300 */
[----:B------:R-:W-:-:S13]  /*8660*/  PLOP3.LUT P2, PT, PT, PT, UP0, 0x80, 0x8 ;  /* 0x000000000008781c */ /* 0x000fda0003f4f008 */
[----:B------:R-:W-:Y:S05]  /*8670*/  @!P2 BRA `(.L_x_2194) ;  /* 0x000000080080a947 */ /* 0x000fea0003800000 */
[-CC-:B-12---:R-:W-:Y:S01]  /*8680*/  FFMA.FTZ R117, R161, R123.reuse, R124.reuse ;  /* 0x0000007ba1757223 */ /* 0x186fe2000001007c */
[-CC-:B------:R-:W-:Y:S01]  /*8690*/  FFMA.FTZ R125, R165, R123.reuse, R124.reuse ;  /* 0x0000007ba57d7223 */ /* 0x180fe2000001007c */
[-CC-:B------:R-:W-:Y:S01]  /*86a0*/  FFMA.FTZ R118, R168, R123.reuse, R124.reuse ;  /* 0x0000007ba8767223 */ /* 0x180fe2000001007c */
[-CC-:B------:R-:W-:Y:S01]  /*86b0*/  FFMA.FTZ R116, R164, R123.reuse, R124.reuse ;  /* 0x0000007ba4747223 */ /* 0x180fe2000001007c */
[-CC-:B0-----:R-:W-:Y:S01]  /*86c0*/  FFMA.FTZ R127, R169, R123.reuse, R124.reuse ;  /* 0x0000007ba97f7223 */ /* 0x181fe2000001007c */
        /* <DEDUP_REMOVED lines=10> */
[----:B------:R-:W-:Y:S01]  /*8770*/  FMUL.FTZ R116, R140, R117 ;  /* 0x000000758c747220 */ /* 0x000fe20000410000 */
[----:B------:R-:W-:Y:S01]  /*8780*/  ISETP.GT.AND P0, PT, R138, RZ, PT ;  /* 0x000000ff8a00720c */ /* 0x000fe20003f04270 */
[----:B------:R-:W-:Y:S01]  /*8790*/  FADD.FTZ R177, R174, -R177 ;  /* 0x800000b1aeb17221 */ /* 0x000fe20000010000 */
[C---:B------:R-:W-:Y:S01]  /*87a0*/  FMUL.FTZ R124, R140.reuse, R125 ;  /* 0x0000007d8c7c7220 */ /* 0x040fe20000410000 */
[----:B------:R-:W-:Y:S01]  /*87b0*/  BSSY.RECONVERGENT B2, `(.L_x_2195) ;  /* 0x0000015000027945 */ /* 0x000fe20003800200 */
[C---:B------:R-:W-:Y:S01]  /*87c0*/  FMUL.FTZ R125, R140.reuse, R127 ;  /* 0x0000007f8c7d7220 */ /* 0x040fe20000410000 */
[C---:B------:R-:W-:Y:S01]  /*87d0*/  FMUL.FTZ R119, R140.reuse, R119 ;  /* 0x000000778c777220 */ /* 0x040fe20000410000 */
[C---:B------:R-:W-:Y:S01]  /*87e0*/  FMUL.FTZ R123, R140.reuse, R123 ;  /* 0x0000007b8c7b7220 */ /* 0x040fe20000410000 */
[C---:B------:R-:W-:Y:S01]  /*87f0*/  FMUL.FTZ R126, R140.reuse, R135 ;  /* 0x000000878c7e7220 */ /* 0x040fe20000410000 */
[C---:B------:R-:W-:Y:S01]  /*8800*/  FMUL.FTZ R127, R140.reuse, R137 ;  /* 0x000000898c7f7220 */ /* 0x040fe20000410000 */
        /* <DEDUP_REMOVED lines=15> */
.L_x_2196:
[----:B------:R-:W-:Y:S05]  /*8900*/  BSYNC.RECONVERGENT B2 ;  /* 0x0000000000027941 */ /* 0x000fea0003800200 */
.L_x_2195:
[----:B------:R-:W-:Y:S01]  /*8910*/  BSSY.RECONVERGENT B2, `(.L_x_2197) ;  /* 0x0000010000027945 */ /* 0x000fe20003800200 */
[----:B------:R-:W-:Y:S02]  /*8920*/  F2FP.F16.F32.PACK_AB R134, RZ, R134 ;  /* 0x00000086ff86723e */ /* 0x000fe400000000ff */
[----:B------:R-:W-:Y:S01]  /*8930*/  FSEL R119, R119, RZ, P0 ;  /* 0x000000ff77777208 */ /* 0x000fe20000000000 */
[----:B------:R-:W-:Y:S06]  /*8940*/  @!P1 BRA `(.L_x_2198) ;  /* 0x0000000000309947 */ /* 0x000fec0003800000 */
[----:B-----5:R-:W-:Y:S01]  /*8950*/  LOP3.LUT P3, RZ, R132, 0xff00, RZ, 0xc0, !PT ;  /* 0x0000ff0084ff7812 */ /* 0x020fe2000786c0ff */
[----:B------:R-:W-:Y:S01]  /*8960*/  FMUL.FTZ R116, R119, UR13 ;  /* 0x0000000d77747c20 */ /* 0x000fe20008410000 */
[----:B------:R-:W-:Y:S01]  /*8970*/  HFMA2 R117, -RZ, RZ, 0, 0 ;  /* 0x00000000ff757431 */ /* 0x000fe200000001ff */
[----:B------:R-:W-:Y:S02]  /*8980*/  MOV R118, RZ ;  /* 0x000000ff00767202 */ /* 0x000fe40000000f00 */
        /* <DEDUP_REMOVED lines=8> */
.L_x_2198:
[----:B------:R-:W-:Y:S05]  /*8a10*/  BSYNC.RECONVERGENT B2 ;  /* 0x0000000000027941 */ /* 0x000fea0003800200 */
.L_x_2197:
        /* <DEDUP_REMOVED lines=16> */
.L_x_2200:
[----:B------:R-:W-:Y:S05]  /*8b20*/  BSYNC.RECONVERGENT B2 ;  /* 0x0000000000027941 */ /* 0x000fea0003800200 */
.L_x_2199:
        /* <DEDUP_REMOVED lines=16> */
.L_x_2202:
[----:B------:R-:W-:Y:S05]  /*8c30*/  BSYNC.RECONVERGENT B2 ;  /* 0x0000000000027941 */ /* 0x000fea0003800200 */
.L_x_2201:
[----:B------:R-:W-:Y:S01]  /*8c40*/  BSSY.RECONVERGENT B2, `(.L_x_2203) ;  /* 0x0000013000027945 */ /* 0x000fe20003800200 */
[----:B------:R-:W-:Y:S02]  /*8c50*/  F2FP.F16.F32.PACK_AB R124, RZ, R124 ;  /* 0x0000007cff7c723e */ /* 0x000fe400000000ff */
[----:B------:R-:W-:Y:S02]  /*8c60*/  FSEL R126, R126, RZ, P0 ;  /* 0x000000ff7e7e7208 */ /* 0x000fe40000000000 */
[----:B------:R-:W-:Y:S02]  /*8c70*/  FSEL R119, R127, RZ, P0 ;  /* 0x000000ff7f777208 */ /* 0x000fe40000000000 */
        /* <DEDUP_REMOVED lines=15> */
.L_x_2204:
[----:B------:R-:W-:Y:S05]  /*8d70*/  BSYNC.RECONVERGENT B2 ;  /* 0x0000000000027941 */ /* 0x000fea0003800200 */
.L_x_2203:
[----:B------:R-:W-:Y:S04]  /*8d80*/  BSSY.RECONVERGENT B2, `(.L_x_2205) ;  /* 0x000000e000027945 */ /* 0x000fe80003800200 */
[----:B------:R-:W-:Y:S05]  /*8d90*/  @!P1 BRA `(.L_x_2206) ;  /* 0x0000000000309947 */ /* 0x000fea0003800000 */
        /* <DEDUP_REMOVED lines=12> */
.L_x_2206:
[----:B------:R-:W-:Y:S05]  /*8e60*/  BSYNC.RECONVERGENT B2 ;  /* 0x0000000000027941 */ /* 0x000fea0003800200 */
.L_x_2205:
[----:B------:R-:W-:Y:S04]  /*8e70*/  BSSY.RECONVERGENT B2, `(.L_x_2207) ;  /* 0x000000e000027945 */ /* 0x000fe80003800200 */
[----:B------:R-:W-:Y:S05]  /*8e80*/  @!P1 BRA `(.L_x_2208) ;  /* 0x0000000000309947 */ /* 0x000fea0003800000 */
        /* <DEDUP_REMOVED lines=12> */
.L_x_2208:
[----:B------:R-:W-:Y:S05]  /*8f50*/  BSYNC.RECONVERGENT B2 ;  /* 0x0000000000027941 */ /* 0x000fea0003800200 */
.L_x_2207:
[----:B------:R-:W-:Y:S02]  /*8f60*/  F2FP.F16.F32.PACK_AB R118, R126, R125 ;  /* 0x0000007d7e76723e */ /* 0x000fe400000000ff */
[----:B------:R-:W-:Y:S02]  /*8f70*/  F2FP.F16.F32.PACK_AB R119, R140, R119 ;  /* 0x000000778c77723e */ /* 0x000fe400000000ff */
        /* <DEDUP_REMOVED lines=16> */
.L_x_2194:
[----:B------:R-:W-:Y:S04]  /*9080*/  BSSY.RECONVERGENT B2, `(.L_x_2209) ;  /* 0x0000012000027945 */ /* 0x000fe80003800200 */
[----:B------:R-:W-:Y:S05]  /*9090*/  @!P1 BRA `(.L_x_2210) ;  /* 0x0000000000409947 */ /* 0x000fea0003800000 */
[----:B------:R-:W-:Y:S01]  /*90a0*/  FFMA.FTZ R125, R161, R123, R124 ;  /* 0x0000007ba17d7223 */ /* 0x000fe2000001007c */
[----:B-----5:R-:W-:Y:S02]  /*90b0*/  LOP3.LUT P3, RZ, R132, 0xff, RZ, 0xc0, !PT ;  /* 0x000000ff84ff7812 */ /* 0x020fe4000786c0ff */
[----:B012---:R-:W-:Y:S02]  /*90c0*/  CS2R R126, SRZ ;  /* 0x00000000007e7805 */ /* 0x007fe4000001ff00 */
        /* <DEDUP_REMOVED lines=13> */
.L_x_2210:
[----:B------:R-:W-:Y:S05]  /*91a0*/  BSYNC.RECONVERGENT B2 ;  /* 0x0000000000027941 */ /* 0x000fea0003800200 */
.L_x_2209:
[----:B------:R-:W-:Y:S04]  /*91b0*/  BSSY.RECONVERGENT B2, `(.L_x_2211) ;  /* 0x0000012000027945 */ /* 0x000fe80003800200 */
[----:B------:R-:W-:Y:S05]  /*91c0*/  @!P1 BRA `(.L_x_2212) ;  /* 0x0000000000409947 */ /* 0x000fea0003800000 */
[----:B012---:R-:W-:Y:S01]  /*91d0*/  FFMA.FTZ R126, R164, R123, R124 ;  /* 0x0000007ba47e7223 */ /* 0x007fe2000001007c */
        /* <DEDUP_REMOVED lines=15> */
.L_x_2212:
[----:B------:R-:W-:Y:S05]  /*92d0*/  BSYNC.RECONVERGENT B2 ;  /* 0x0000000000027941 */ /* 0x000fea0003800200 */
.L_x_2211:
        /* <DEDUP_REMOVED lines=18> */
.L_x_2214:
[----:B------:R-:W-:Y:S05]  /*9400*/  BSYNC.RECONVERGENT B2 ;  /* 0x0000000000027941 */ /* 0x000fea0003800200 */
.L_x_2213:
        /* <DEDUP_REMOVED lines=18> */
.L_x_2216:
[----:B------:R-:W-:Y:S05]  /*9530*/  BSYNC.RECONVERGENT B2 ;  /* 0x0000000000027941 */ /* 0x000fea0003800200 */
.L_x_2215:
        /* <DEDUP_REMOVED lines=18> */
.L_x_2218:
[----:B------:R-:W-:Y:S05]  /*9660*/  BSYNC.RECONVERGENT B2 ;  /* 0x0000000000027941 */ /* 0x000fea0003800200 */
.L_x_2217:
        /* <DEDUP_REMOVED lines=18> */
.L_x_2220:
[----:B------:R-:W-:Y:S05]  /*9790*/  BSYNC.RECONVERGENT B2 ;  /* 0x0000000000027941 */ /* 0x000fea0003800200 */
.L_x_2219:
        /* <DEDUP_REMOVED lines=18> */
.L_x_2222:
[----:B------:R-:W-:Y:S05]  /*98c0*/  BSYNC.RECONVERGENT B2 ;  /* 0x0000000000027941 */ /* 0x000fea0003800200 */
.L_x_2221:
[----:B------:R-:W-:Y:S05]  /*98d0*/  @!P1 BRA `(.L_x_2179) ;  /* 0x0000000000449947 */ /* 0x000fea0003800000 */
[----:B------:R-:W-:Y:S01]  /*98e0*/  FFMA.FTZ R123, R176, R123, R124 ;  /* 0x0000007bb07b7223 */ /* 0x000fe2000001007c */
[----:B-----5:R-:W-:Y:S02]  /*98f0*/  ISETP.GE.U32.AND P0, PT, R132, RZ, PT ;  /* 0x000000ff8400720c */ /* 0x020fe40003f06070 */
[----:B------:R-:W-:Y:S02]  /*9900*/  CS2R R124, SRZ ;  /* 0x00000000007c7805 */ /* 0x000fe4000001ff00 */
[----:B------:R-:W-:Y:S01]  /*9910*/  ISETP.GT.AND P3, PT, R138, RZ, PT ;  /* 0x000000ff8a00720c */ /* 0x000fe20003f64270 */
[----:B------:R-:W-:Y:S01]  /*9920*/  FADD.FTZ R123, R174, -R123 ;  /* 0x8000007bae7b7221 */ /* 0x000fe20000010000 */
[----:B------:R-:W-:-:S03]  /*9930*/  ISETP.GE.U32.AND.EX P0, PT, R133, 0x1000000, PT, P0 ;  /* 0x010000008500780c */ /* 0x000fc60003f06100 */
[----:B------:R-:W-:-:S05]  /*9940*/  FMUL.FTZ R123, R140, R123 ;  /* 0x0000007b8c7b7220 */ /* 0x000fca0000410000 */
[----:B------:R-:W-:-:S05]  /*9950*/  FSEL R123, R123, RZ, P3 ;  /* 0x000000ff7b7b7208 */ /* 0x000fca0001800000 */
[----:B------:R-:W-:Y:S01]  /*9960*/  FMUL.FTZ R123, R123, UR13 ;  /* 0x0000000d7b7b7c20 */ /* 0x000fe20008410000 */
[----:B-12---:R-:W-:Y:S02]  /*9970*/  @P0 HADD2.F32 R134, -RZ, R87.H1_H1 ;  /* 0x30000057ff860230 */ /* 0x006fe40000004100 */
[----:B0-----:R-:W-:Y:S02]  /*9980*/  @P0 HADD2.F32 R126, -RZ, R111.H1_H1 ;  /* 0x3000006fff7e0230 */ /* 0x001fe40000004100 */
[----:B------:R-:W-:-:S04]  /*9990*/  FMUL.FTZ R123, R123, UR12 ;  /* 0x0000000c7b7b7c20 */ /* 0x000fc80008410000 */
[-C--:B------:R-:W-:Y:S01]  /*99a0*/  @P0 FMUL.FTZ R125, R134, R123.reuse ;  /* 0x0000007b867d0220 */ /* 0x080fe20000410000 */
[----:B------:R-:W-:-:S04]  /*99b0*/  @P0 FMUL.FTZ R124, R126, R123 ;  /* 0x0000007b7e7c0220 */ /* 0x000fc80000410000 */
[----:B------:R-:W-:Y:S01]  /*99c0*/  F2FP.F16.F32.PACK_AB R125, RZ, R125 ;  /* 0x0000007dff7d723e */ /* 0x000fe200000000ff */
[----:B------:R-:W-:-:S03]  /*99d0*/  FADD.FTZ R15, R15, R124 ;  /* 0x0000007c0f0f7221 */ /* 0x000fc60000010000 */
[----:B------:R-:W-:-:S07]  /*99e0*/  PRMT R115, R115, 0x5410, R125 ;  /* 0x0000541073737816 */ /* 0x000fce000000007d */
.L_x_2179:
[----:B------:R-:W-:Y:S05]  /*99f0*/  BSYNC.RECONVERGENT B1 ;  /* 0x0000000000017941 */ /* 0x000fea0003800200 */
.L_x_2162:
[----:B------:R-:W3:Y:S08]  /*9a00*/  @P2 LDC.64 R124, c[0x0][0x478] ;  /* 0x00011e00ff7c2b82 */ /* 0x000ef00000000a00 */
[----:B012---:R-:W0:Y:S01]  /*9a10*/  @P1 LDC.64 R126, c[0x0][0x468] ;  /* 0x00011a00ff7e1b82 */ /* 0x007e220000000a00 */
[----:B---3--:R-:W-:-:S05]  /*9a20*/  @P2 IMAD.WIDE.U32 R124, R193, 0x10, R124 ;  /* 0x00000010c17c2825 */ /* 0x008fca00078e007c */
[----:B------:R3:W-:Y:S01]  /*9a30*/  @P2 STG.E.128 desc[UR6][R124.64], R116 ;  /* 0x000000747c002986 */ /* 0x0007e2000c101d06 */
[----:B0-----:R-:W-:-:S05]  /*9a40*/  @P1 IMAD.WIDE.U32 R122, R122, 0x10, R126 ;  /* 0x000000107a7a1825 */ /* 0x001fca00078e007e */
[----:B------:R3:W-:Y:S02]  /*9a50*/  @P1 STG.E.128 desc[UR6][R122.64], R112 ;  /* 0x000000707a001986 */ /* 0x0007e4000c101d06 */
.L_x_2159:
[----:B------:R-:W-:Y:S05]  /*9a60*/  BSYNC.RECONVERGENT B0 ;  /* 0x0000000000007941 */ /* 0x000fea0003800200 */
.L_x_2158:
[----:B---3--:R-:W3:Y:S02]  /*9a70*/  LDC.64 R122, c[0x0][0x380] ;  /* 0x0000e000ff7a7b82 */ /* 0x008ee40000000a00 */
[----:B---3--:R-:W-:-:S04]  /*9a80*/  LEA R139, R122, R139, 0x2 ;  /* 0x0000008b7a8b7211 */ /* 0x008fc800078e10ff */
[----:B------:R-:W-:-:S13]  /*9a90*/  ISETP.GE.AND P0, PT, R139, R123, PT ;  /* 0x0000007b8b00720c */ /* 0x000fda0003f06270 */
[----:B------:R-:W-:Y:S05]  /*9aa0*/  @!P0 BRA `(.L_x_2223) ;  /* 0xffffff6c00308947 */ /* 0x000fea000383ffff */
.L_x_2018:
[----:B-----5:R-:W3:Y:S01]  /*9ab0*/  S2R R5, SR_CgaCtaId ;  /* 0x0000000000057919 */ /* 0x020ee20000008800 */
[----:B------:R-:W-:Y:S01]  /*9ac0*/  SHF.R.U32.HI R7, RZ, 0x5, R121 ;  /* 0x00000005ff077819 */ /* 0x000fe20000011679 */
[----:B------:R-:W-:Y:S05]  /*9ad0*/  WARPSYNC.ALL ;  /* 0x0000000000007948 */ /* 0x000fea0003800000 */
[----:B------:R-:W-:Y:S01]  /*9ae0*/  MOV R2, 0x400 ;  /* 0x0000040000027802 */ /* 0x000fe20000000f00 */
[----:B------:R-:W-:Y:S01]  /*9af0*/  IMAD R120, R7, 0x60, R120 ;  /* 0x0000006007787824 */ /* 0x000fe200078e0278 */
[----:B------:R-:W4:Y:S01]  /*9b00*/  S2UR UR4, SR_CTAID.X ;  /* 0x00000000000479c3 */ /* 0x000f220000002500 */
[----:B------:R-:W-:Y:S01]  /*9b10*/  LOP3.LUT R3, R121, 0x7f, RZ, 0x3c, !PT ;  /* 0x0000007f79037812 */ /* 0x000fe200078e3cff */
[----:B------:R-:W0:Y:S01]  /*9b20*/  LDCU.128 UR16, c[0x0][0x440] ;  /* 0x00008800ff1077ac */ /* 0x000e220008000c00 */
        /* <DEDUP_REMOVED lines=9> */
[----:B----4-:R-:W-:Y:S01]  /*9bc0*/  IMAD R84, R0, UR4, RZ ;  /* 0x0000000400547c24 */ /* 0x010fe2000f8e02ff */
        /* <DEDUP_REMOVED lines=50> */
[----:B------:R-:W-:Y:S01]  /*9ef0*/  LDS R48, [R2+0x2e00] ;  /* 0x002e000002307984 */ /* 0x000fe20000000800 */
        /* <DEDUP_REMOVED lines=10> */
[----:B------:R0:W-:Y:S01]  /*9fa0*/  STS.128 [R120+0x10], R76 ;  /* 0x0000104c78007388 */ /* 0x0001e20000000c00 */
[----:B------:R-:W-:-:S03]  /*9fb0*/  FADD.FTZ R11, R5, R46 ;  /* 0x0000002e050b7221 */ /* 0x000fc60000010000 */
[----:B------:R1:W-:Y:S01]  /*9fc0*/  STS.128 [R120+0x400], R72 ;  /* 0x0004004878007388 */ /* 0x0003e20000000c00 */
[----:B----4-:R-:W-:-:S03]  /*9fd0*/  FADD.FTZ R49, R6, R49 ;  /* 0x0000003106317221 */ /* 0x010fc60000010000 */
[----:B------:R-:W-:Y:S04]  /*9fe0*/  STS.128 [R120+0x410], R68 ;  /* 0x0004104478007388 */ /* 0x000fe80000000c00 */
[----:B------:R-:W-:Y:S04]  /*9ff0*/  STS.128 [R120+0x800], R64 ;  /* 0x0008004078007388 */ /* 0x000fe80000000c00 */
[----:B------:R-:W-:Y:S01]  /*a000*/  STS.128 [R120+0x810], R60 ;  /* 0x0008103c78007388 */ /* 0x000fe20000000c00 */
[----:B------:R-:W-:Y:S01]  /*a010*/  BAR.SYNC.DEFER_BLOCKING 0x0 ;  /* 0x0000000000007b1d */ /* 0x000fe20000010000 */
[----:B0-----:R-:W-:-:S04]  /*a020*/  IADD3 R76, P6, PT, R84, UR18, RZ ;  /* 0x00000012544c7c10 */ /* 0x001fc8000ffde0ff */
[----:B------:R-:W-:Y:S02]  /*a030*/  IADD3.X R77, PT, PT, R85, UR19, RZ, P6, !PT ;  /* 0x00000013554d7c10 */ /* 0x000fe4000b7fe4ff */
[----:B-1----:R-:W-:-:S04]  /*a040*/  IADD3 R74, P6, PT, R84, UR16, RZ ;  /* 0x00000010544a7c10 */ /* 0x002fc8000ffde0ff */
        /* <DEDUP_REMOVED lines=57> */
[----:B0-----:R-:W-:-:S05]  /*a3e0*/  FADD.FTZ R13, R7, R48 ;  /* 0x00000030070d7221 */ /* 0x001fca0000010000 */
[----:B------:R-:W0:Y:S04]  /*a3f0*/  LDS R8, [R2+0xa00] ;  /* 0x000a000002087984 */ /* 0x000e280000000800 */
[----:B------:R-:W1:Y:S04]  /*a400*/  LDS R19, [R2+0x1600] ;  /* 0x0016000002137984 */ /* 0x000e680000000800 */
[----:B------:R-:W2:Y:S04]  /*a410*/  LDS R27, [R2+0x2200] ;  /* 0x00220000021b7984 */ /* 0x000ea80000000800 */
[----:B------:R-:W3:Y:S04]  /*a420*/  LDS R0, [R2] ;  /* 0x0000000002007984 */ /* 0x000ee80000000800 */
        /* <DEDUP_REMOVED lines=13> */
[----:B---3--:R-:W-:-:S03]  /*a500*/  FADD.FTZ R0, RZ, R0 ;  /* 0x00000000ff007221 */ /* 0x008fc60000010000 */
[----:B------:R-:W3:Y:S01]  /*a510*/  LDS R21, [R2+0x1800] ;  /* 0x0018000002157984 */ /* 0x000ee20000000800 */
[----:B----4-:R-:W-:Y:S01]  /*a520*/  FADD.FTZ R33, R8, R33 ;  /* 0x0000002108217221 */ /* 0x010fe20000010000 */
[----:B------:R-:W-:Y:S02]  /*a530*/  IADD3 R8, P6, PT, R84, UR4, RZ ;  /* 0x0000000454087c10 */ /* 0x000fe4000ffde0ff */
[----:B------:R-:W4:Y:S01]  /*a540*/  LDS R14, [R2+0x1a00] ;  /* 0x001a0000020e7984 */ /* 0x000f220000000800 */
[----:B------:R-:W-:-:S03]  /*a550*/  FADD.FTZ R0, R0, R7 ;  /* 0x0000000700007221 */ /* 0x000fc60000010000 */
[----:B------:R-:W4:Y:S01]  /*a560*/  LDS R23, [R2+0x1c00] ;  /* 0x001c000002177984 */ /* 0x000f220000000800 */
[----:B------:R-:W-:-:S03]  /*a570*/  FADD.FTZ R3, RZ, R3 ;  /* 0x00000003ff037221 */ /* 0x000fc60000010000 */
[----:B------:R-:W4:Y:S01]  /*a580*/  LDS R16, [R2+0x1e00] ;  /* 0x001e000002107984 */ /* 0x000f220000000800 */
[----:B------:R-:W-:-:S03]  /*a590*/  FADD.FTZ R4, RZ, R4 ;  /* 0x00000004ff047221 */ /* 0x000fc60000010000 */
[----:B------:R-:W4:Y:S01]  /*a5a0*/  LDS R25, [R2+0x2000] ;  /* 0x0020000002197984 */ /* 0x000f220000000800 */
[----:B------:R-:W-:-:S03]  /*a5b0*/  FADD.FTZ R5, RZ, R5 ;  /* 0x00000005ff057221 */ /* 0x000fc60000010000 */
[----:B------:R-:W4:Y:S01]  /*a5c0*/  LDS R29, [R2+0x2400] ;  /* 0x00240000021d7984 */ /* 0x000f220000000800 */
[----:B------:R-:W-:-:S03]  /*a5d0*/  FADD.FTZ R6, RZ, R6 ;  /* 0x00000006ff067221 */ /* 0x000fc60000010000 */
[----:B------:R1:W4:Y:S01]  /*a5e0*/  LDS R19, [R2+0x2600] ;  /* 0x0026000002137984 */ /* 0x0003220000000800 */
[----:B------:R-:W-:-:S03]  /*a5f0*/  FADD.FTZ R3, R3, R10 ;  /* 0x0000000a03037221 */ /* 0x000fc60000010000 */
[----:B------:R2:W4:Y:S01]  /*a600*/  LDS R18, [R2+0x2800] ;  /* 0x0028000002127984 */ /* 0x0005220000000800 */
[----:B0-----:R-:W-:Y:S01]  /*a610*/  FADD.FTZ R4, R4, R15 ;  /* 0x0000000f04047221 */ /* 0x001fe20000010000 */
[----:B------:R-:W-:Y:S02]  /*a620*/  IADD3.X R15, PT, PT, R85, UR5, RZ, P6, !PT ;  /* 0x00000005550f7c10 */ /* 0x000fe4000b7fe4ff */
        /* <DEDUP_REMOVED lines=26> */
.L_x_2225:
[----:B------:R-:W-:Y:S05]  /*a7d0*/  BSYNC.RECONVERGENT B0 ;  /* 0x0000000000007941 */ /* 0x000fea0003800200 */
.L_x_2224:
        /* <DEDUP_REMOVED lines=18> */
.L_x_2227:
[----:B------:R-:W-:Y:S05]  /*a900*/  BSYNC.RECONVERGENT B0 ;  /* 0x0000000000007941 */ /* 0x000fea0003800200 */
.L_x_2226:
        /* <DEDUP_REMOVED lines=18> */
.L_x_2229:
[----:B------:R-:W-:Y:S05]  /*aa30*/  BSYNC.RECONVERGENT B0 ;  /* 0x0000000000007941 */ /* 0x000fea0003800200 */
.L_x_2228:
        /* <DEDUP_REMOVED lines=18> */
.L_x_2231:
[----:B------:R-:W-:Y:S05]  /*ab60*/  BSYNC.RECONVERGENT B0 ;  /* 0x0000000000007941 */ /* 0x000fea0003800200 */
.L_x_2230:
        /* <DEDUP_REMOVED lines=18> */
.L_x_2233:
[----:B------:R-:W-:Y:S05]  /*ac90*/  BSYNC.RECONVERGENT B0 ;  /* 0x0000000000007941 */ /* 0x000fea0003800200 */
.L_x_2232:
        /* <DEDUP_REMOVED lines=11> */
.L_x_2027:
[----:B0-----:R-:W-:Y:S01]  /*ad50*/  HFMA2 R136, -RZ, RZ, 0, 5.9604644775390625e-08 ;  /* 0x00000001ff887431 */ /* 0x001fe200000001ff */
[----:B------:R-:W-:Y:S01]  /*ad60*/  BSSY B0, `(.L_x_2234) ;  /* 0x0000007000007945 */ /* 0x000fe20003800000 */
[----:B------:R-:W-:Y:S02]  /*ad70*/  MOV R137, R195 ;  /* 0x000000c300897202 */ /* 0x000fe40000000f00 */
[----:B------:R-:W-:Y:S02]  /*ad80*/  MOV R197, 0x1f ;  /* 0x0000001f00c57802 */ /* 0x000fe40000000f00 */
[----:B------:R-:W-:-:S07]  /*ad90*/  MOV R134, 0xffffffff ;  /* 0xffffffff00867802 */ /* 0x000fce0000000f00 */
[----:B-----5:R-:W-:Y:S05]  /*ada0*/  WARPSYNC.COLLECTIVE R134, `(.L_x_2235) ;  /* 0x0000000086087348 */ /* 0x020fea0003c00000 */
[----:B------:R0:W1:Y:S02]  /*adb0*/  SHFL.BFLY P0, R135, R137, R136, R197 ;  /* 0x0c00008889877389 */ /* 0x00006400000000c5 */
[----:B01---5:R-:W-:Y:S05]  /*adc0*/  ENDCOLLECTIVE ;  /* 0x000000000000791b */ /* 0x023fea0003800000 */
.L_x_2235:
[----:B------:R-:W-:Y:S05]  /*add0*/  BSYNC B0 ;  /* 0x0000000000007941 */ /* 0x000fea0003800000 */
.L_x_2234:
        /* <DEDUP_REMOVED lines=8> */
.L_x_2236:
[----:B------:R-:W-:Y:S01]  /*ae60*/  FADD.FTZ R120, R120, R195 ;  /* 0x000000c378787221 */ /* 0x000fe20000010000 */
[----:B------:R-:W-:-:S04]  /*ae70*/  HFMA2 R136, -RZ, RZ, 0, 1.1920928955078125e-07 ;  /* 0x00000002ff887431 */ /* 0x000fc800000001ff */
[----:B------:R-:W-:Y:S02]  /*ae80*/  MOV R137, R120 ;  /* 0x0000007800897202 */ /* 0x000fe40000000f00 */
[----:B------:R-:W-:-:S07]  /*ae90*/  MOV R121, R135 ;  /* 0x0000008700797202 */ /* 0x000fce0000000f00 */
[----:B------:R-:W-:Y:S05]  /*aea0*/  WARPSYNC.COLLECTIVE R134, `(.L_x_2237) ;  /* 0x0000000086087348 */ /* 0x000fea0003c00000 */
[----:B------:R0:W1:Y:S02]  /*aeb0*/  SHFL.BFLY P0, R135, R137, R136, R197 ;  /* 0x0c00008889877389 */ /* 0x00006400000000c5 */
[----:B01----:R-:W-:Y:S05]  /*aec0*/  ENDCOLLECTIVE ;  /* 0x000000000000791b */ /* 0x003fea0003800000 */
.L_x_2237:
[----:B------:R-:W-:-:S05]  /*aed0*/  FADD.FTZ R121, R121, R194 ;  /* 0x000000c279797221 */ /* 0x000fca0000010000 */
[----:B------:R-:W-:Y:S02]  /*aee0*/  MOV R137, R121 ;  /* 0x0000007900897202 */ /* 0x000fe40000000f00 */
[----:B------:R-:W-:-:S07]  /*aef0*/  MOV R123, R135 ;  /* 0x00000087007b7202 */ /* 0x000fce0000000f00 */
[----:B------:R-:W-:Y:S05]  /*af00*/  WARPSYNC.COLLECTIVE R134, `(.L_x_2238) ;  /* 0x0000000086087348 */ /* 0x000fea0003c00000 */
[----:B------:R0:W1:Y:S02]  /*af10*/  SHFL.BFLY P0, R135, R137, R136, R197 ;  /* 0x0c00008889877389 */ /* 0x00006400000000c5 */
[----:B01----:R-:W-:Y:S05]  /*af20*/  ENDCOLLECTIVE ;  /* 0x000000000000791b */ /* 0x003fea0003800000 */
.L_x_2238:
[----:B------:R-:W-:Y:S01]  /*af30*/  FADD.FTZ R123, R120, R123 ;  /* 0x0000007b787b7221 */ /* 0x000fe20000010000 */
[----:B------:R-:W-:-:S04]  /*af40*/  HFMA2 R136, -RZ, RZ, 0, 2.384185791015625e-07 ;  /* 0x00000004ff887431 */ /* 0x000fc800000001ff */
[----:B------:R-:W-:Y:S02]  /*af50*/  MOV R137, R123 ;  /* 0x0000007b00897202 */ /* 0x000fe40000000f00 */
[----:B------:R-:W-:-:S07]  /*af60*/  MOV R122, R135 ;  /* 0x00000087007a7202 */ /* 0x000fce0000000f00 */
[----:B------:R-:W-:Y:S05]  /*af70*/  WARPSYNC.COLLECTIVE R134, `(.L_x_2239) ;  /* 0x0000000086087348 */ /* 0x000fea0003c00000 */
[----:B------:R0:W1:Y:S02]  /*af80*/  SHFL.BFLY P0, R135, R137, R136, R197 ;  /* 0x0c00008889877389 */ /* 0x00006400000000c5 */
[----:B01----:R-:W-:Y:S05]  /*af90*/  ENDCOLLECTIVE ;  /* 0x000000000000791b */ /* 0x003fea0003800000 */
.L_x_2239:
[----:B------:R-:W-:-:S05]  /*afa0*/  FADD.FTZ R122, R121, R122 ;  /* 0x0000007a797a7221 */ /* 0x000fca0000010000 */
[----:B------:R-:W-:Y:S02]  /*afb0*/  MOV R137, R122 ;  /* 0x0000007a00897202 */ /* 0x000fe40000000f00 */
[----:B------:R-:W-:-:S07]  /*afc0*/  MOV R124, R135 ;  /* 0x00000087007c7202 */ /* 0x000fce0000000f00 */
[----:B------:R-:W-:Y:S05]  /*afd0*/  WARPSYNC.COLLECTIVE R134, `(.L_x_2240) ;  /* 0x0000000086087348 */ /* 0x000fea0003c00000 */
[----:B------:R0:W1:Y:S02]  /*afe0*/  SHFL.BFLY P0, R135, R137, R136, R197 ;  /* 0x0c00008889877389 */ /* 0x00006400000000c5 */
[----:B01----:R-:W-:Y:S05]  /*aff0*/  ENDCOLLECTIVE ;  /* 0x000000000000791b */ /* 0x003fea0003800000 */
.L_x_2240:
[----:B------:R-:W-:Y:S01]  /*b000*/  FADD.FTZ R124, R123, R124 ;  /* 0x0000007c7b7c7221 */ /* 0x000fe20000010000 */
[----:B------:R-:W-:-:S04]  /*b010*/  HFMA2 R136, -RZ, RZ, 0, 4.76837158203125e-07 ;  /* 0x00000008ff887431 */ /* 0x000fc800000001ff */
[----:B------:R-:W-:Y:S02]  /*b020*/  MOV R137, R124 ;  /* 0x0000007c00897202 */ /* 0x000fe40000000f00 */
[----:B------:R-:W-:-:S07]  /*b030*/  MOV R125, R135 ;  /* 0x00000087007d7202 */ /* 0x000fce0000000f00 */
[----:B------:R-:W-:Y:S05]  /*b040*/  WARPSYNC.COLLECTIVE R134, `(.L_x_2241) ;  /* 0x0000000086087348 */ /* 0x000fea0003c00000 */
[----:B------:R0:W1:Y:S02]  /*b050*/  SHFL.BFLY P0, R135, R137, R136, R197 ;  /* 0x0c00008889877389 */ /* 0x00006400000000c5 */
[----:B01----:R-:W-:Y:S05]  /*b060*/  ENDCOLLECTIVE ;  /* 0x000000000000791b */ /* 0x003fea0003800000 */
.L_x_2241:
[----:B------:R-:W-:-:S05]  /*b070*/  FADD.FTZ R125, R122, R125 ;  /* 0x0000007d7a7d7221 */ /* 0x000fca0000010000 */
[----:B------:R-:W-:Y:S02]  /*b080*/  MOV R137, R125 ;  /* 0x0000007d00897202 */ /* 0x000fe40000000f00 */
[----:B------:R-:W-:-:S07]  /*b090*/  MOV R127, R135 ;  /* 0x00000087007f7202 */ /* 0x000fce0000000f00 */
[----:B------:R-:W-:Y:S05]  /*b0a0*/  WARPSYNC.COLLECTIVE R134, `(.L_x_2242) ;  /* 0x0000000086087348 */ /* 0x000fea0003c00000 */
[----:B------:R0:W1:Y:S02]  /*b0b0*/  SHFL.BFLY P0, R135, R137, R136, R197 ;  /* 0x0c00008889877389 */ /* 0x00006400000000c5 */
[----:B01----:R-:W-:Y:S05]  /*b0c0*/  ENDCOLLECTIVE ;  /* 0x000000000000791b */ /* 0x003fea0003800000 */
.L_x_2242:
[----:B------:R-:W-:Y:S01]  /*b0d0*/  FADD.FTZ R127, R124, R127 ;  /* 0x0000007f7c7f7221 */ /* 0x000fe20000010000 */
[----:B------:R-:W-:-:S04]  /*b0e0*/  HFMA2 R136, -RZ, RZ, 0, 9.5367431640625e-07 ;  /* 0x00000010ff887431 */ /* 0x000fc800000001ff */
[----:B------:R-:W-:Y:S02]  /*b0f0*/  MOV R137, R127 ;  /* 0x0000007f00897202 */ /* 0x000fe40000000f00 */
[----:B------:R-:W-:-:S07]  /*b100*/  MOV R126, R135 ;  /* 0x00000087007e7202 */ /* 0x000fce0000000f00 */
[----:B------:R-:W-:Y:S05]  /*b110*/  WARPSYNC.COLLECTIVE R134, `(.L_x_2243) ;  /* 0x0000000086087348 */ /* 0x000fea0003c00000 */
[----:B------:R0:W1:Y:S02]  /*b120*/  SHFL.BFLY P0, R135, R137, R136, R197 ;  /* 0x0c00008889877389 */ /* 0x00006400000000c5 */
[----:B01----:R-:W-:Y:S05]  /*b130*/  ENDCOLLECTIVE ;  /* 0x000000000000791b */ /* 0x003fea0003800000 */
.L_x_2243:
[----:B------:R-:W-:-:S05]  /*b140*/  FADD.FTZ R126, R125, R126 ;  /* 0x0000007e7d7e7221 */ /* 0x000fca0000010000 */
[----:B------:R-:W-:Y:S02]  /*b150*/  MOV R137, R126 ;  /* 0x0000007e00897202 */ /* 0x000fe40000000f00 */
[----:B------:R-:W-:-:S07]  /*b160*/  MOV R120, R135 ;  /* 0x0000008700787202 */ /* 0x000fce0000000f00 */
[----:B------:R-:W-:Y:S05]  /*b170*/  WARPSYNC.COLLECTIVE R134, `(.L_x_2244) ;  /* 0x0000000086087348 */ /* 0x000fea0003c00000 */
[----:B------:R0:W1:Y:S02]  /*b180*/  SHFL.BFLY P0, R135, R137, R136, R197 ;  /* 0x0c00008889877389 */ /* 0x00006400000000c5 */
[----:B01----:R-:W-:Y:S05]  /*b190*/  ENDCOLLECTIVE ;  /* 0x000000000000791b */ /* 0x003fea0003800000 */
.L_x_2244:
[----:B------:R-:W-:Y:S05]  /*b1a0*/  BRA `(.L_x_2245) ;  /* 0xffffff6c00ec7947 */ /* 0x000fea000383ffff */
.L_x_2246:
        /* <DEDUP_REMOVED lines=13> */
.L_x_14448:


//--------------------- .text._ZN10layer_norm22ln_bwd_finalize_kernelINS_22Kernel_traits_finalizeILj768E6__halfS2_S2_S2_fjLb1ELj1024ELj4ENS_18Kernel_traits_baseILj768ES2_S2_S2_S2_fjLj1024EEEEELb1ELb1EEEvNS_9BwdParamsE --------------------------
	.section	.text._ZN10layer_norm22ln_bwd_finalize_kernelINS_22Kernel_traits_finalizeILj768E6__halfS2_S2_S2_fjLb1ELj1024ELj4ENS_18Kernel_traits_baseILj768ES2_S2_S2_S2_fjLj1024EEEEELb1ELb1EEEvNS_9BwdParamsE,"ax",@progbits
	.align	128
        .global         _ZN10layer_norm22ln_bwd_finalize_kernelINS_22Kernel_traits_finalizeILj768E6__halfS2_S2_S2_fjLb1ELj1024ELj4ENS_18Kernel_traits_baseILj768ES2_S2_S2_S2_fjLj1024EEEEELb1ELb1EEEvNS_9BwdParamsE
        .type           _ZN10layer_norm22ln_bwd_finalize_kernelINS_22Kernel_traits_finalizeILj768E6__halfS2_S2_S2_fjLb1ELj1024ELj4ENS_18Kernel_traits_baseILj768ES2_S2_S2_S2_fjLj1024EEEEELb1ELb1EEEvNS_9BwdParamsE,@function
        .size           _ZN10layer_norm22ln_bwd_finalize_kernelINS_22Kernel_traits_finalizeILj768E6__halfS2_S2_S2_fjLb1ELj1024ELj4ENS_18Kernel_traits_baseILj768ES2_S2_S2_S2_fjLj1024EEEEELb1ELb1EEEvNS_9BwdParamsE,(.L_x_14449 - _ZN10layer_norm22ln_bwd_finalize_kernelINS_22Kernel_traits_finalizeILj768E6__halfS2_S2_S2_fjLb1ELj1024ELj4ENS_18Kernel_traits_baseILj768ES2_S2_S2_S2_fjLj1024EEEEELb1ELb1EEEvNS_9BwdParamsE)
        .other          _ZN10layer_norm22ln_bwd_finalize_kernelINS_22Kernel_traits_finalizeILj768E6__halfS2_S2_S2_fjLb1ELj1024ELj4ENS_18Kernel_traits_baseILj768ES2_S2_S2_S2_fjLj1024EEEEELb1ELb1EEEvNS_9BwdParamsE,@"STO_CUDA_ENTRY STV_DEFAULT"
_ZN10layer_norm22ln_bwd_finalize_kernelINS_22Kernel_traits_finalizeILj768E6__halfS2_S2_S2_fjLb1ELj1024ELj4ENS_18Kernel_traits_baseILj768ES2_S2_S2_S2_fjLj1024EEEEELb1ELb1EEEvNS_9BwdParamsE:
.text._ZN10layer_norm22ln_bwd_finalize_kernelINS_22Kernel_traits_finalizeILj768E6__halfS2_S2_S2_fjLb1ELj1024ELj4ENS_18Kernel_traits_baseILj768ES2_S2_S2_S2_fjLj1024EEEEELb1ELb1EEEvNS_9BwdParamsE:
        /* <DEDUP_REMOVED lines=56> */
.L_x_2251:
        /* <DEDUP_REMOVED lines=87> */
.L_x_2250:
[----:B------:R-:W-:Y:S05]  /*08f0*/  BSYNC.RECONVERGENT B1 ;  /* 0x0000000000017941 */ /* 0x000fea0003800200 */
.L_x_2249:
        /* <DEDUP_REMOVED lines=51> */
.L_x_2253:
[----:B------:R-:W-:Y:S05]  /*0c30*/  BSYNC.RECONVERGENT B1 ;  /* 0x0000000000017941 */ /* 0x000fea0003800200 */
.L_x_2252:
        /* <DEDUP_REMOVED lines=30> */
.L_x_2255:
[----:B------:R-:W-:Y:S05]  /*0e20*/  BSYNC.RECONVERGENT B1 ;  /* 0x0000000000017941 */ /* 0x000fea0003800200 */
.L_x_2254:
        /* <DEDUP_REMOVED lines=15> */
.L_x_2248:
[----:B------:R-:W-:Y:S05]  /*0f20*/  BSYNC.RECONVERGENT B0 ;  /* 0x0000000000007941 */ /* 0x000fea0003800200 */
.L_x_2247:
        /* <DEDUP_REMOVED lines=68> */
[----:B-1----:R-:W-:Y:S02]  /*1370*/  F2FP.F16.F32.PACK_AB R13, R13, R12 ;  /* 0x0000000c0d0d723e */ /* 0x002fe400000000ff */
[----:B--2---:R-:W-:-:S03]  /*1380*/  F2FP.F16.F32.PACK_AB R15, R15, R14 ;  /* 0x0000000e0f0f723e */ /* 0x004fc600000000ff */
[----:B------:R-:W-:Y:S01]  /*1390*/  STG.E desc[UR6][R4.64], R13 ;  /* 0x0000000d04007986 */ /* 0x000fe2000c101906 */
[----:B----4-:R-:W-:-:S03]  /*13a0*/  F2FP.F16.F32.PACK_AB R17, R17, R16 ;  /* 0x000000101111723e */ /* 0x010fc600000000ff */
[----:B------:R-:W-:Y:S04]  /*13b0*/  STG.E desc[UR6][R6.64], R15 ;  /* 0x0000000f06007986 */ /* 0x000fe8000c101906 */
[----:B------:R-:W-:Y:S01]  /*13c0*/  STG.E desc[UR6][R2.64], R17 ;  /* 0x0000001102007986 */ /* 0x000fe2000c101906 */
[----:B------:R-:W-:Y:S05]  /*13d0*/  EXIT ;  /* 0x000000000000794d */ /* 0x000fea0003800000 */
.L_x_2256:
        /* <DEDUP_REMOVED lines=10> */
.L_x_14449:


//--------------------- .text._ZN10layer_norm13ln_bwd_kernelINS_13Kernel_traitsI6__halfS2_S2_S2_fjLj768ELj1ELj4ELj1ELj16ENS_18Kernel_traits_baseILj768ES2_S2_S2_S2_fjLj128EEEEELb1ELb1ELb1ELb1EEEvNS_9BwdParamsE --------------------------
	.section	.text._ZN10layer_norm13ln_bwd_kernelINS_13Kernel_traitsI6__halfS2_S2_S2_fjLj768ELj1ELj4ELj1ELj16ENS_18Kernel_traits_baseILj768ES2_S2_S2_S2_fjLj128EEEEELb1ELb1ELb1ELb1EEEvNS_9BwdParamsE,"ax",@progbits
	.align	128
        .global         _ZN10layer_norm13ln_bwd_kernelINS_13Kernel_traitsI6__halfS2_S2_S2_fjLj768ELj1ELj4ELj1ELj16ENS_18Kernel_traits_baseILj768ES2_S2_S2_S2_fjLj128EEEEELb1ELb1ELb1ELb1EEEvNS_9BwdParamsE
        .type           _ZN10layer_norm13ln_bwd_kernelINS_13Kernel_traitsI6__halfS2_S2_S2_fjLj768ELj1ELj4ELj1ELj16ENS_18Kernel_traits_baseILj768ES2_S2_S2_S2_fjLj128EEEEELb1ELb1ELb1ELb1EEEvNS_9BwdParamsE,@function
        .size           _ZN10layer_norm13ln_bwd_kernelINS_13Kernel_traitsI6__halfS2_S2_S2_fjLj768ELj1ELj4ELj1ELj16ENS_18Kernel_traits_baseILj768ES2_S2_S2_S2_fjLj128EEEEELb1ELb1ELb1ELb1EEEvNS_9BwdParamsE,(.L_x_14450 - _ZN10layer_norm13ln_bwd_kernelINS_13Kernel_traitsI6__halfS2_S2_S2_fjLj768ELj1ELj4ELj1ELj16ENS_18Kernel_traits_baseILj768ES2_S2_S2_S2_fjLj128EEEEELb1ELb1ELb1ELb1EEEvNS_9BwdParamsE)
        .other          _ZN10layer_norm13ln_bwd_kernelINS_13Kernel_traitsI6__halfS2_S2_S2_fjLj768ELj1ELj4ELj1ELj16ENS_18Kernel_traits_baseILj768ES2_S2_S2_S2_fjLj128EEEEELb1ELb1ELb1ELb1EEEvNS_9BwdParamsE,@"STO_CUDA_ENTRY STV_DEFAULT"
_ZN10layer_norm13ln_bwd_kernelINS_13Kernel_traitsI6__halfS2_S2_S2_fjLj768ELj1ELj4ELj1ELj16ENS_18Kernel_traits_baseILj768ES2_S2_S2_S2_fjLj128EEEEELb1ELb1ELb1ELb1EEEvNS_9BwdParamsE:
.text._ZN10layer_norm13ln_bwd_kernelINS_13Kernel_traitsI6__halfS2_S2_S2_fjLj768ELj1ELj4ELj1ELj16ENS_18Kernel_traits_baseILj768ES2_S2_S2_S2_fjLj128EEEEELb1ELb1ELb1ELb1EEEvNS_9BwdParamsE:
        /* <DEDUP_REMOVED lines=65> */
.L_x_2450:
[----:B------:R-:W1:Y:S08]  /*0410*/  LDC.64 R124, c[0x0][0x3f8] ;  /* 0x0000fe00ff7c7b82 */ /* 0x000e700000000a00 */
[----:B------:R-:W2:Y:S08]  /*0420*/  LDC.64 R122, c[0x0][0x3c8] ;  /* 0x0000f200ff7a7b82 */ /* 0x000eb00000000a00 */
[----:B------:R-:W3:Y:S01]  /*0430*/  LDC.64 R184, c[0x0][0x3f0] ;  /* 0x0000fc00ffb87b82 */ /* 0x000ee20000000a00 */
[----:B-1----:R-:W-:-:S07]  /*0440*/  IMAD.WIDE R124, R0, 0x4, R124 ;  /* 0x00000004007c7825 */ /* 0x002fce00078e027c */
[----:B------:R-:W1:Y:S01]  /*0450*/  LDC.64 R120, c[0x0][0x3c0] ;  /* 0x0000f000ff787b82 */ /* 0x000e620000000a00 */
[----:B0-----:R-:W4:Y:S01]  /*0460*/  LDG.E R2, desc[UR6][R124.64] ;  /* 0x000000067c027981 */ /* 0x001f22000c1e1900 */
[----:B--2---:R-:W-:-:S05]  /*0470*/  IMAD.WIDE R122, R0, 0x4, R122 ;  /* 0x00000004007a7825 */ /* 0x004fca00078e027a */
[----:B-----5:R0:W5:Y:S01]  /*0480*/  LDG.E R126, desc[UR6][R122.64] ;  /* 0x000000067a7e7981 */ /* 0x020162000c1e1900 */
[----:B---3--:R-:W-:-:S05]  /*0490*/  IMAD.WIDE R184, R0, 0x4, R184 ;  /* 0x0000000400b87825 */ /* 0x008fca00078e02b8 */
[----:B------:R0:W5:Y:S01]  /*04a0*/  LDG.E R127, desc[UR6][R184.64] ;  /* 0x00000006b87f7981 */ /* 0x000162000c1e1900 */
[----:B------:R-:W-:Y:S01]  /*04b0*/  BSSY.RECONVERGENT B1, `(.L_x_2259) ;  /* 0x000015e000017945 */ /* 0x000fe20003800200 */
[----:B----4-:R-:W-:-:S13]  /*04c0*/  ISETP.GE.AND P1, PT, R2, 0x1, PT ;  /* 0x000000010200780c */ /* 0x010fda0003f26270 */
[----:B01----:R-:W-:Y:S05]  /*04d0*/  @!P1 BRA `(.L_x_2260) ;  /* 0x0000001000b49947 */ /* 0x003fea0003800000 */
        /* <DEDUP_REMOVED lines=9> */
[----:B------:R-:W-:-:S04]  /*0570*/  LEA.HI R123, R122, R123, RZ, 0x3 ;  /* 0x0000007b7a7b7211 */ /* 0x000fc800078f18ff */
[----:B------:R-:W-:Y:S02]  /*0580*/  LEA.HI.SX32 R123, R123, R132, 0x1d ;  /* 0x000000847b7b7211 */ /* 0x000fe400078feaff */
[----:B------:R-:W-:Y:S02]  /*0590*/  IADD3 R167, PT, PT, R135, 0x20, RZ ;  /* 0x0000002087a77810 */ /* 0x000fe40007ffe0ff */
[----:B------:R-:W-:Y:S01]  /*05a0*/  IADD3 R137, PT, PT, R123, 0x20, RZ ;  /* 0x000000207b897810 */ /* 0x000fe20007ffe0ff */
[C---:B0-----:R-:W-:Y:S01]  /*05b0*/  IMAD.WIDE.U32 R140, R135.reuse, 0x10, R148 ;  /* 0x00000010878c7825 */ /* 0x041fe200078e0094 */
[----:B------:R-:W-:-:S03]  /*05c0*/  IADD3 R169, PT, PT, R135, 0x40, RZ ;  /* 0x0000004087a97810 */ /* 0x000fc60007ffe0ff */
[----:B------:R-:W-:Y:S01]  /*05d0*/  IMAD.WIDE R120, R0, 0x4, R120 ;  /* 0x0000000400787825 */ /* 0x000fe200078e0278 */
[----:B------:R-:W-:Y:S01]  /*05e0*/  IADD3 R3, PT, PT, R123, 0x40, RZ ;  /* 0x000000407b037810 */ /* 0x000fe20007ffe0ff */
[----:B------:R-:W2:Y:S02]  /*05f0*/  LDG.E.128 R140, desc[UR6][R140.64] ;  /* 0x000000068c8c7981 */ /* 0x000ea4000c1e1d00 */
[----:B------:R-:W-:Y:S02]  /*0600*/  IMAD.WIDE.U32 R156, R167, 0x10, R148 ;  /* 0x00000010a79c7825 */ /* 0x000fe400078e0094 */
[----:B------:R0:W3:Y:S02]  /*0610*/  LDG.E R179, desc[UR6][R120.64] ;  /* 0x0000000678b37981 */ /* 0x0000e4000c1e1900 */
[--C-:B-1----:R-:W-:Y:S02]  /*0620*/  IMAD.WIDE.U32 R136, R137, 0x10, R128.reuse ;  /* 0x0000001089887825 */ /* 0x102fe400078e0080 */
[----:B------:R-:W4:Y:S02]  /*0630*/  LDG.E.128 R156, desc[UR6][R156.64] ;  /* 0x000000069c9c7981 */ /* 0x000f24000c1e1d00 */
[----:B------:R-:W-:-:S02]  /*0640*/  IMAD.WIDE.U32 R144, R123, 0x10, R128 ;  /* 0x000000107b907825 */ /* 0x000fc400078e0080 */
[----:B------:R-:W4:Y:S02]  /*0650*/  LDG.E.128 R136, desc[UR6][R136.64] ;  /* 0x0000000688887981 */ /* 0x000f24000c1e1d00 */
[----:B------:R-:W-:Y:S01]  /*0660*/  IMAD.WIDE.U32 R148, R169, 0x10, R148 ;  /* 0x00000010a9947825 */ /* 0x000fe200078e0094 */
[----:B-----5:R-:W-:Y:S01]  /*0670*/  ISETP.GE.AND P2, PT, R127, 0x1, PT ;  /* 0x000000017f00780c */ /* 0x020fe20003f46270 */
[----:B------:R-:W4:Y:S01]  /*0680*/  LDG.E.128 R144, desc[UR6][R144.64] ;  /* 0x0000000690907981 */ /* 0x000f22000c1e1d00 */
[----:B0-----:R-:W0:Y:S01]  /*0690*/  LDC.64 R120, c[0x0][0x3b0] ;  /* 0x0000ec00ff787b82 */ /* 0x001e220000000a00 */
[----:B------:R-:W-:Y:S02]  /*06a0*/  IMAD.WIDE.U32 R128, R3, 0x10, R128 ;  /* 0x0000001003807825 */ /* 0x000fe400078e0080 */
[----:B------:R-:W4:Y:S04]  /*06b0*/  LDG.E.128 R148, desc[UR6][R148.64] ;  /* 0x0000000694947981 */ /* 0x000f28000c1e1d00 */
[----:B------:R-:W4:Y:S04]  /*06c0*/  LDG.E.128 R128, desc[UR6][R128.64] ;  /* 0x0000000680807981 */ /* 0x000f28000c1e1d00 */
[----:B------:R-:W-:-:S05]  /*06d0*/  @P2 IADD3 R3, PT, PT, R127, -0x1, RZ ;  /* 0xffffffff7f032810 */ /* 0x000fca0007ffe0ff */
[----:B------:R-:W-:-:S05]  /*06e0*/  @P2 IMAD R3, R3, UR8, RZ ;  /* 0x0000000803032c24 */ /* 0x000fca000f8e02ff */
[----:B------:R-:W-:-:S04]  /*06f0*/  @P2 SHF.R.S32.HI R122, RZ, 0x1f, R3 ;  /* 0x0000001fff7a2819 */ /* 0x000fc80000011403 */
[----:B------:R-:W-:Y:S02]  /*0700*/  @P2 LEA.HI R3, R122, R3, RZ, 0x3 ;  /* 0x000000037a032211 */ /* 0x000fe400078f18ff */
[----:B------:R-:W-:Y:S02]  /*0710*/  MOV R125, RZ ;  /* 0x000000ff007d7202 */ /* 0x000fe40000000f00 */
[----:B------:R-:W-:-:S04]  /*0720*/  @P2 LEA.HI.SX32 R125, R3, R132, 0x1d ;  /* 0x00000084037d2211 */ /* 0x000fc800078feaff */
[C---:B------:R-:W-:Y:S02]  /*0730*/  IADD3 R123, PT, PT, R125.reuse, 0x20, RZ ;  /* 0x000000207d7b7810 */ /* 0x040fe40007ffe0ff */
[C---:B------:R-:W-:Y:S01]  /*0740*/  IADD3 R3, PT, PT, R125.reuse, 0x40, RZ ;  /* 0x000000407d037810 */ /* 0x040fe20007ffe0ff */
[----:B0-----:R-:W-:-:S04]  /*0750*/  IMAD.WIDE.U32 R124, R125, 0x8, R120 ;  /* 0x000000087d7c7825 */ /* 0x001fc800078e0078 */
        /* <DEDUP_REMOVED lines=15> */
[----:B------:R0:W5:Y:S01]  /*0850*/  @P0 LDG.E.128 R8, desc[UR6][R162.64] ;  /* 0x00000006a2080981 */ /* 0x000162000c1e1d00 */
[----:B------:R-:W-:-:S05]  /*0860*/  @P0 IMAD.WIDE.U32 R164, R169, 0x10, R164 ;  /* 0x00000010a9a40825 */ /* 0x000fca00078e00a4 */
[----:B------:R1:W5:Y:S01]  /*0870*/  @P0 LDG.E.128 R4, desc[UR6][R164.64] ;  /* 0x00000006a4040981 */ /* 0x000362000c1e1d00 */
[----:B------:R-:W-:Y:S01]  /*0880*/  ISETP.NE.AND P0, PT, RZ, UR9, PT ;  /* 0x00000009ff007c0c */ /* 0x000fe2000bf05270 */
[----:B------:R-:W-:Y:S02]  /*0890*/  HADD2.F32 R184, -RZ, R155.H0_H0 ;  /* 0x2000009bffb87230 */ /* 0x000fe40000004100 */
[--C-:B--2---:R-:W-:Y:S01]  /*08a0*/  HADD2.F32 R135, -RZ, R141.reuse.H0_H0 ;  /* 0x2000008dff877230 */ /* 0x104fe20000004100 */
[----:B---3--:R-:W-:Y:S01]  /*08b0*/  FSEL R183, R179, RZ, !P0 ;  /* 0x000000ffb3b77208 */ /* 0x008fe20004000000 */
[----:B------:R-:W-:Y:S02]  /*08c0*/  HADD2.F32 R166, -RZ, R141.H1_H1 ;  /* 0x3000008dffa67230 */ /* 0x000fe40000004100 */
[----:B------:R-:W-:Y:S02]  /*08d0*/  HADD2.F32 R3, -RZ, R140.H0_H0 ;  /* 0x2000008cff037230 */ /* 0x000fe40000004100 */
[----:B----4-:R-:W-:-:S02]  /*08e0*/  HADD2.F32 R172, -RZ, R157.H0_H0 ;  /* 0x2000009dffac7230 */ /* 0x010fc40000004100 */
[----:B------:R-:W-:Y:S02]  /*08f0*/  HADD2.F32 R132, -RZ, R140.H1_H1 ;  /* 0x3000008cff847230 */ /* 0x000fe40000004100 */
[--C-:B0-----:R-:W-:Y:S02]  /*0900*/  HADD2.F32 R163, -RZ, R139.reuse.H0_H0 ;  /* 0x2000008bffa37230 */ /* 0x101fe40000004100 */
[----:B------:R-:W-:Y:S02]  /*0910*/  HADD2.F32 R168, -RZ, R139.H1_H1 ;  /* 0x3000008bffa87230 */ /* 0x000fe40000004100 */
[----:B------:R-:W-:Y:S01]  /*0920*/  FADD.FTZ R139, -R183, R135 ;  /* 0x00000087b78b7221 */ /* 0x000fe20000010100 */
[--C-:B------:R-:W-:Y:S02]  /*0930*/  HADD2.F32 R177, -RZ, R159.reuse.H0_H0 ;  /* 0x2000009fffb17230 */ /* 0x100fe40000004100 */
[----:B------:R-:W-:Y:S02]  /*0940*/  HADD2.F32 R178, -RZ, R159.H1_H1 ;  /* 0x3000009fffb27230 */ /* 0x000fe40000004100 */
[----:B------:R-:W-:-:S02]  /*0950*/  HADD2.F32 R169, -RZ, R142.H1_H1 ;  /* 0x3000008effa97230 */ /* 0x000fc40000004100 */
[----:B------:R-:W-:Y:S02]  /*0960*/  HADD2.F32 R140, -RZ, R144.H0_H0 ;  /* 0x20000090ff8c7230 */ /* 0x000fe40000004100 */
[--C-:B------:R-:W-:Y:S02]  /*0970*/  HADD2.F32 R159, -RZ, R138.reuse.H0_H0 ;  /* 0x2000008aff9f7230 */ /* 0x100fe40000004100 */
[----:B-1----:R-:W-:Y:S02]  /*0980*/  HADD2.F32 R164, -RZ, R138.H1_H1 ;  /* 0x3000008affa47230 */ /* 0x002fe40000004100 */
[----:B------:R-:W-:Y:S02]  /*0990*/  HADD2.F32 R135, -RZ, R28.H0_H0 ;  /* 0x2000001cff877230 */ /* 0x000fe40000004100 */
[----:B------:R-:W-:Y:S02]  /*09a0*/  HADD2.F32 R138, -RZ, R149.H0_H0 ;  /* 0x20000095ff8a7230 */ /* 0x000fe40000004100 */
[----:B------:R-:W-:Y:S01]  /*09b0*/  FADD.FTZ R191, -R183, R172 ;  /* 0x000000acb7bf7221 */ /* 0x000fe20000010100 */
[----:B------:R-:W-:-:S02]  /*09c0*/  HADD2.F32 R162, -RZ, R143.H0_H0 ;  /* 0x2000008fffa27230 */ /* 0x000fc40000004100 */
[----:B------:R-:W-:Y:S02]  /*09d0*/  HADD2.F32 R170, -RZ, R143.H1_H1 ;  /* 0x3000008fffaa7230 */ /* 0x000fe40000004100 */
[----:B------:R-:W-:Y:S01]  /*09e0*/  FADD.FTZ R143, -R183, R166 ;  /* 0x000000a6b78f7221 */ /* 0x000fe20000010100 */
[--C-:B------:R-:W-:Y:S02]  /*09f0*/  HADD2.F32 R175, -RZ, R158.reuse.H0_H0 ;  /* 0x2000009effaf7230 */ /* 0x100fe40000004100 */
[----:B------:R-:W-:Y:S02]  /*0a00*/  HADD2.F32 R176, -RZ, R158.H1_H1 ;  /* 0x3000009effb07230 */ /* 0x000fe40000004100 */
[----:B------:R-:W-:Y:S02]  /*0a10*/  HADD2.F32 R181, -RZ, R151.H0_H0 ;  /* 0x20000097ffb57230 */ /* 0x000fe40000004100 */
[--C-:B------:R-:W-:Y:S02]  /*0a20*/  HADD2.F32 R165, -RZ, R147.reuse.H0_H0 ;  /* 0x20000093ffa57230 */ /* 0x100fe40000004100 */
[----:B------:R-:W-:-:S02]  /*0a30*/  HADD2.F32 R174, -RZ, R147.H1_H1 ;  /* 0x30000093ffae7230 */ /* 0x000fc40000004100 */
[----:B------:R-:W-:Y:S01]  /*0a40*/  FADD.FTZ R147, -R183, R169 ;  /* 0x000000a9b7937221 */ /* 0x000fe20000010100 */
[----:B------:R-:W-:Y:S02]  /*0a50*/  HADD2.F32 R171, -RZ, R156.H0_H0 ;  /* 0x2000009cffab7230 */ /* 0x000fe40000004100 */
[--C-:B------:R-:W-:Y:S02]  /*0a60*/  HADD2.F32 R187, -RZ, R136.reuse.H0_H0 ;  /* 0x20000088ffbb7230 */ /* 0x100fe40000004100 */
[----:B------:R-:W-:Y:S02]  /*0a70*/  HADD2.F32 R158, -RZ, R136.H1_H1 ;  /* 0x30000088ff9e7230 */ /* 0x000fe40000004100 */
[--C-:B------:R-:W-:Y:S02]  /*0a80*/  HADD2.F32 R207, -RZ, R128.reuse.H0_H0 ;  /* 0x20000080ffcf7230 */ /* 0x100fe40000004100 */
[----:B------:R-:W-:Y:S02]  /*0a90*/  HADD2.F32 R172, -RZ, R128.H1_H1 ;  /* 0x30000080ffac7230 */ /* 0x000fe40000004100 */
[----:B------:R-:W-:Y:S01]  /*0aa0*/  FMUL.FTZ R128, R135, R140 ;  /* 0x0000008c87807220 */ /* 0x000fe20000410000 */
[----:B------:R-:W-:-:S02]  /*0ab0*/  HADD2.F32 R167, -RZ, R142.H0_H0 ;  /* 0x2000008effa77230 */ /* 0x000fc40000004100 */
[C---:B------:R-:W-:Y:S01]  /*0ac0*/  FADD.FTZ R169, -R183.reuse, R138 ;  /* 0x0000008ab7a97221 */ /* 0x040fe20000010100 */
[----:B------:R-:W-:Y:S02]  /*0ad0*/  HADD2.F32 R156, -RZ, R156.H1_H1 ;  /* 0x3000009cff9c7230 */ /* 0x000fe40000004100 */
[----:B------:R-:W-:Y:S02]  /*0ae0*/  HADD2.F32 R173, -RZ, R157.H1_H1 ;  /* 0x3000009dffad7230 */ /* 0x000fe40000004100 */
[----:B------:R-:W-:Y:S02]  /*0af0*/  HADD2.F32 R136, -RZ, R148.H0_H0 ;  /* 0x20000094ff887230 */ /* 0x000fe40000004100 */
[----:B------:R-:W-:Y:S02]  /*0b00*/  HADD2.F32 R179, -RZ, R149.H1_H1 ;  /* 0x30000095ffb37230 */ /* 0x000fe40000004100 */
[----:B------:R-:W-:Y:S02]  /*0b10*/  HADD2.F32 R180, -RZ, R150.H0_H0 ;  /* 0x20000096ffb47230 */ /* 0x000fe40000004100 */
[----:B------:R-:W-:Y:S01]  /*0b20*/  FADD.FTZ R201, -R183, R177 ;  /* 0x000000b1b7c97221 */ /* 0x000fe20000010100 */
[----:B------:R-:W-:-:S02]  /*0b30*/  HADD2.F32 R142, -RZ, R145.H1_H1 ;  /* 0x30000091ff8e7230 */ /* 0x000fc40000004100 */
[----:B------:R-:W-:Y:S01]  /*0b40*/  FMUL.FTZ R138, R126, R143 ;  /* 0x0000008f7e8a7220 */ /* 0x000fe20000410000 */
[----:B------:R-:W-:Y:S02]  /*0b50*/  HADD2.F32 R148, -RZ, R148.H1_H1 ;  /* 0x30000094ff947230 */ /* 0x000fe40000004100 */
[----:B------:R-:W-:Y:S02]  /*0b60*/  HADD2.F32 R150, -RZ, R150.H1_H1 ;  /* 0x30000096ff967230 */ /* 0x000fe40000004100 */
[----:B------:R-:W-:Y:S02]  /*0b70*/  HADD2.F32 R182, -RZ, R151.H1_H1 ;  /* 0x30000097ffb67230 */ /* 0x000fe40000004100 */
[----:B------:R-:W-:Y:S02]  /*0b80*/  HADD2.F32 R135, -RZ, R29.H1_H1 ;  /* 0x3000001dff877230 */ /* 0x000fe40000004100 */
[----:B------:R-:W-:Y:S01]  /*0b90*/  FADD.FTZ R3, -R183, R3 ;  /* 0x00000003b7037221 */ /* 0x000fe20000010100 */
[----:B------:R-:W-:-:S02]  /*0ba0*/  HADD2.F32 R193, -RZ, R137.H0_H0 ;  /* 0x20000089ffc17230 */ /* 0x000fc40000004100 */
[C---:B------:R-:W-:Y:S01]  /*0bb0*/  FADD.FTZ R177, -R183.reuse, R181 ;  /* 0x000000b5b7b17221 */ /* 0x040fe20000010100 */
[----:B------:R-:W-:Y:S02]  /*0bc0*/  HADD2.F32 R160, -RZ, R137.H1_H1 ;  /* 0x30000089ffa07230 */ /* 0x000fe40000004100 */
[C---:B------:R-:W-:Y:S01]  /*0bd0*/  FADD.FTZ R137, -R183.reuse, R132 ;  /* 0x00000084b7897221 */ /* 0x040fe20000010100 */
[----:B------:R-:W-:Y:S02]  /*0be0*/  HADD2.F32 R141, -RZ, R145.H0_H0 ;  /* 0x20000091ff8d7230 */ /* 0x000fe40000004100 */
[C---:B------:R-:W-:Y:S01]  /*0bf0*/  FADD.FTZ R157, -R183.reuse, R171 ;  /* 0x000000abb79d7221 */ /* 0x040fe20000010100 */
[--C-:B------:R-:W-:Y:S02]  /*0c00*/  HADD2.F32 R181, -RZ, R131.reuse.H0_H0 ;  /* 0x20000083ffb57230 */ /* 0x100fe40000004100 */
[----:B------:R-:W-:Y:S01]  /*0c10*/  FADD.FTZ R145, -R183, R167 ;  /* 0x000000a7b7917221 */ /* 0x000fe20000010100 */
[----:B------:R-:W-:-:S02]  /*0c20*/  HADD2.F32 R132, -RZ, R131.H1_H1 ;  /* 0x30000083ff847230 */ /* 0x000fc40000004100 */
[C---:B------:R-:W-:Y:S01]  /*0c30*/  FADD.FTZ R189, -R183.reuse, R156 ;  /* 0x0000009cb7bd7221 */ /* 0x040fe20000010100 */
[--C-:B------:R-:W-:Y:S02]  /*0c40*/  HADD2.F32 R161, -RZ, R146.reuse.H0_H0 ;  /* 0x20000092ffa17230 */ /* 0x100fe40000004100 */
[C---:B------:R-:W-:Y:S01]  /*0c50*/  FADD.FTZ R195, -R183.reuse, R173 ;  /* 0x000000adb7c37221 */ /* 0x040fe20000010100 */
[C---:B------:R-:W-:Y:S01]  /*0c60*/  FADD.FTZ R197, -R183.reuse, R175 ;  /* 0x000000afb7c57221 */ /* 0x040fe20000010100 */
[C---:B------:R-:W-:Y:S01]  /*0c70*/  FADD.FTZ R199, -R183.reuse, R176 ;  /* 0x000000b0b7c77221 */ /* 0x040fe20000010100 */
[C---:B------:R-:W-:Y:S01]  /*0c80*/  FADD.FTZ R171, -R183.reuse, R179 ;  /* 0x000000b3b7ab7221 */ /* 0x040fe20000010100 */
[----:B------:R-:W-:Y:S01]  /*0c90*/  FMUL.FTZ R131, R126, R139 ;  /* 0x0000008b7e837220 */ /* 0x000fe20000410000 */
        /* <DEDUP_REMOVED lines=11> */
[----:B------:R-:W-:Y:S02]  /*0d50*/  HADD2.F32 R176, -RZ, R129.H1_H1 ;  /* 0x30000081ffb07230 */ /* 0x000fe40000004100 */
[----:B------:R-:W-:Y:S01]  /*0d60*/  FADD.FTZ R107, R107, R142 ;  /* 0x0000008e6b6b7221 */ /* 0x000fe20000010000 */
[----:B------:R-:W-:Y:S01]  /*0d70*/  FFMA.FTZ R39, R138, R142, R39 ;  /* 0x0000008e8a277223 */ /* 0x000fe20000010027 */
[----:B------:R-:W-:Y:S02]  /*0d80*/  HADD2.F32 R139, -RZ, R30.H1_H1 ;  /* 0x3000001eff8b7230 */ /* 0x000fe40000004100 */
[C---:B------:R-:W-:Y:S01]  /*0d90*/  FMUL.FTZ R3, R126.reuse, R3 ;  /* 0x000000037e037220 */ /* 0x040fe20000410000 */
[----:B------:R-:W-:Y:S02]  /*0da0*/  HADD2.F32 R144, -RZ, R144.H1_H1 ;  /* 0x30000090ff907230 */ /* 0x000fe40000004100 */
[----:B------:R-:W-:Y:S01]  /*0db0*/  FMUL.FTZ R142, R126, R147 ;  /* 0x000000937e8e7220 */ /* 0x000fe20000410000 */
[----:B------:R-:W-:-:S02]  /*0dc0*/  HADD2.F32 R183, -RZ, R130.H0_H0 ;  /* 0x20000082ffb77230 */ /* 0x000fc40000004100 */
[----:B------:R-:W-:Y:S02]  /*0dd0*/  HADD2.F32 R180, -RZ, R130.H1_H1 ;  /* 0x30000082ffb47230 */ /* 0x000fe40000004100 */
[C---:B------:R-:W-:Y:S01]  /*0de0*/  FMUL.FTZ R130, R126.reuse, R137 ;  /* 0x000000897e827220 */ /* 0x040fe20000410000 */
[----:B------:R-:W-:Y:S02]  /*0df0*/  HADD2.F32 R129, -RZ, R28.H1_H1 ;  /* 0x3000001cff817230 */ /* 0x000fe40000004100 */
[----:B------:R-:W-:Y:S01]  /*0e00*/  FMUL.FTZ R150, R126, R189 ;  /* 0x000000bd7e967220 */ /* 0x000fe20000410000 */
[----:B------:R-:W-:Y:S02]  /*0e10*/  HADD2.F32 R136, -RZ, R29.H0_H0 ;  /* 0x2000001dff887230 */ /* 0x000fe40000004100 */
[----:B------:R-:W-:Y:S02]  /*0e20*/  HADD2.F32 R147, -RZ, R32.H1_H1 ;  /* 0x30000020ff937230 */ /* 0x000fe40000004100 */
        /* <DEDUP_REMOVED lines=9> */
[----:B------:R-:W-:Y:S01]  /*0ec0*/  FMUL.FTZ R146, R126, R151 ;  /* 0x000000977e927220 */ /* 0x000fe20000410000 */
[-C--:B------:R-:W-:Y:S01]  /*0ed0*/  FMUL.FTZ R136, R136, R141.reuse ;  /* 0x0000008d88887220 */ /* 0x080fe20000410000 */
[----:B------:R-:W-:Y:S01]  /*0ee0*/  FADD.FTZ R106, R106, R141 ;  /* 0x0000008d6a6a7221 */ /* 0x000fe20000010000 */
[----:B------:R-:W-:Y:S01]  /*0ef0*/  FFMA.FTZ R38, R131, R141, R38 ;  /* 0x0000008d83267223 */ /* 0x000fe20000010026 */
[----:B------:R-:W-:Y:S01]  /*0f00*/  FMUL.FTZ R137, R126, R145 ;  /* 0x000000917e897220 */ /* 0x000fe20000410000 */
[----:B------:R-:W-:Y:S02]  /*0f10*/  HADD2.F32 R144, -RZ, R31.H0_H0 ;  /* 0x2000001fff907230 */ /* 0x000fe40000004100 */
[-C--:B------:R-:W-:Y:S01]  /*0f20*/  FMUL.FTZ R147, R147, R158.reuse ;  /* 0x0000009e93937220 */ /* 0x080fe20000410000 */
[----:B------:R-:W-:Y:S01]  /*0f30*/  FADD.FTZ R97, R97, R158 ;  /* 0x0000009e61617221 */ /* 0x000fe20000010000 */
[----:B------:R-:W-:Y:S01]  /*0f40*/  FFMA.FTZ R45, R150, R158, R45 ;  /* 0x0000009e962d7223 */ /* 0x000fe2000001002d */
[----:B------:R-:W-:-:S02]  /*0f50*/  HADD2.F32 R151, -RZ, R33.H1_H1 ;  /* 0x30000021ff977230 */ /* 0x000fc40000004100 */
[C---:B------:R-:W-:Y:S01]  /*0f60*/  FMUL.FTZ R141, R126.reuse, R149 ;  /* 0x000000957e8d7220 */ /* 0x040fe20000410000 */
[----:B------:R-:W-:Y:S01]  /*0f70*/  FMUL.FTZ R158, R126, R195 ;  /* 0x000000c37e9e7220 */ /* 0x000fe20000410000 */
[----:B------:R-:W-:Y:S02]  /*0f80*/  HADD2.F32 R148, -RZ, R32.H0_H0 ;  /* 0x20000020ff947230 */ /* 0x000fe40000004100 */
[-C--:B------:R-:W-:Y:S01]  /*0f90*/  FMUL.FTZ R140, R140, R161.reuse ;  /* 0x000000a18c8c7220 */ /* 0x080fe20000410000 */
[----:B------:R-:W-:Y:S01]  /*0fa0*/  FADD.FTZ R100, R100, R161 ;  /* 0x000000a164647221 */ /* 0x000fe20000010000 */
[----:B------:R-:W-:Y:S01]  /*0fb0*/  FFMA.FTZ R40, R137, R161, R40 ;  /* 0x000000a189287223 */ /* 0x000fe20000010028 */
[----:B------:R-:W-:Y:S01]  /*0fc0*/  FMUL.FTZ R145, R126, R157 ;  /* 0x0000009d7e917220 */ /* 0x000fe20000410000 */
[--C-:B------:R-:W-:Y:S02]  /*0fd0*/  HADD2.F32 R162, -RZ, R34.reuse.H0_H0 ;  /* 0x20000022ffa27230 */ /* 0x100fe40000004100 */
[-C--:B------:R-:W-:Y:S01]  /*0fe0*/  FMUL.FTZ R144, R144, R165.reuse ;  /* 0x000000a590907220 */ /* 0x080fe20000410000 */
[----:B------:R-:W-:Y:S01]  /*0ff0*/  FADD.FTZ R102, R102, R165 ;  /* 0x000000a566667221 */ /* 0x000fe20000010000 */
[----:B------:R-:W-:Y:S01]  /*1000*/  FFMA.FTZ R42, R141, R165, R42 ;  /* 0x000000a58d2a7223 */ /* 0x000fe2000001002a */
[-C--:B------:R-:W-:Y:S01]  /*1010*/  FMUL.FTZ R151, R151, R160.reuse ;  /* 0x000000a097977220 */ /* 0x080fe20000410000 */
[----:B------:R-:W-:Y:S01]  /*1020*/  FADD.FTZ R99, R99, R160 ;  /* 0x000000a063637221 */ /* 0x000fe20000010000 */
[----:B------:R-:W-:Y:S01]  /*1030*/  FFMA.FTZ R47, R158, R160, R47 ;  /* 0x000000a09e2f7223 */ /* 0x000fe2000001002f */
[----:B------:R-:W-:-:S02]  /*1040*/  HADD2.F32 R161, -RZ, R34.H1_H1 ;  /* 0x30000022ffa17230 */ /* 0x000fc40000004100 */
[C---:B------:R-:W-:Y:S01]  /*1050*/  FMUL.FTZ R157, R126.reuse, R197 ;  /* 0x000000c57e9d7220 */ /* 0x040fe20000410000 */
[----:B------:R-:W-:Y:S01]  /*1060*/  FADD.FTZ R166, RZ, R128 ;  /* 0x00000080ffa67221 */ /* 0x000fe20000010000 */
[----:B------:R-:W-:Y:S01]  /*1070*/  FMUL.FTZ R160, R126, R199 ;  /* 0x000000c77ea07220 */ /* 0x000fe20000410000 */
[----:B------:R-:W-:Y:S01]  /*1080*/  FFMA.FTZ R165, R3, R128, RZ ;  /* 0x0000008003a57223 */ /* 0x000fe200000100ff */
[----:B------:R-:W-:Y:S02]  /*1090*/  HADD2.F32 R143, -RZ, R31.H1_H1 ;  /* 0x3000001fff8f7230 */ /* 0x000fe40000004100 */
[-C--:B------:R-:W-:Y:S01]  /*10a0*/  FMUL.FTZ R148, R148, R187.reuse ;  /* 0x000000bb94947220 */ /* 0x080fe20000410000 */
[----:B------:R-:W-:Y:S01]  /*10b0*/  FADD.FTZ R96, R96, R187 ;  /* 0x000000bb60607221 */ /* 0x000fe20000010000 */
[----:B------:R-:W-:Y:S01]  /*10c0*/  FFMA.FTZ R44, R145, R187, R44 ;  /* 0x000000bb912c7223 */ /* 0x000fe2000001002c */
[-C--:B------:R-:W-:Y:S01]  /*10d0*/  FMUL.FTZ R162, R162, R159.reuse ;  /* 0x0000009fa2a27220 */ /* 0x080fe20000410000 */
[----:B------:R-:W-:Y:S01]  /*10e0*/  FADD.FTZ R92, R92, R159 ;  /* 0x0000009f5c5c7221 */ /* 0x000fe20000010000 */
[----:B------:R-:W-:Y:S01]  /*10f0*/  FFMA.FTZ R48, R157, R159, R48 ;  /* 0x0000009f9d307223 */ /* 0x000fe20000010030 */
[----:B------:R-:W-:Y:S01]  /*1100*/  FADD.FTZ R187, R166, R129 ;  /* 0x00000081a6bb7221 */ /* 0x000fe20000010000 */
[-C--:B------:R-:W-:Y:S01]  /*1110*/  FMUL.FTZ R159, R161, R164.reuse ;  /* 0x000000a4a19f7220 */ /* 0x080fe20000410000 */
[----:B------:R-:W-:Y:S01]  /*1120*/  FADD.FTZ R93, R93, R164 ;  /* 0x000000a45d5d7221 */ /* 0x000fe20000010000 */
[----:B------:R-:W-:Y:S01]  /*1130*/  FFMA.FTZ R49, R160, R164, R49 ;  /* 0x000000a4a0317223 */ /* 0x000fe20000010031 */
[----:B------:R-:W-:Y:S01]  /*1140*/  FFMA.FTZ R170, R130, R129, R165 ;  /* 0x0000008182aa7223 */ /* 0x000fe200000100a5 */
[----:B------:R-:W-:-:S02]  /*1150*/  HADD2.F32 R164, -RZ, R35.H0_H0 ;  /* 0x20000023ffa47230 */ /* 0x000fc40000004100 */
[-C--:B------:R-:W-:Y:S01]  /*1160*/  FMUL.FTZ R143, R143, R174.reuse ;  /* 0x000000ae8f8f7220 */ /* 0x080fe20000410000 */
[----:B------:R-:W-:Y:S01]  /*1170*/  FADD.FTZ R103, R103, R174 ;  /* 0x000000ae67677221 */ /* 0x000fe20000010000 */
        /* <DEDUP_REMOVED lines=16> */
[----:B------:R-:W-:-:S03]  /*1280*/  FFMA.FTZ R187, R137, R140, R168 ;  /* 0x0000008c89bb7223 */ /* 0x000fc600000100a8 */
[----:B------:R-:W-:Y:S01]  /*1290*/  FADD.FTZ R189, R170, R139 ;  /* 0x0000008baabd7221 */ /* 0x000fe20000010000 */
[----:B------:R-:W-:Y:S01]  /*12a0*/  FFMA.FTZ R170, R142, R139, R187 ;  /* 0x0000008b8eaa7223 */ /* 0x000fe200000100bb */
[----:B------:R-:W-:Y:S01]  /*12b0*/  FMUL.FTZ R168, R174, R207 ;  /* 0x000000cfaea87220 */ /* 0x000fe20000410000 */
[C---:B------:R-:W-:Y:S01]  /*12c0*/  FMUL.FTZ R149, R126.reuse, R191 ;  /* 0x000000bf7e957220 */ /* 0x040fe20000410000 */
[----:B------:R-:W-:Y:S01]  /*12d0*/  FADD.FTZ R174, R189, R144 ;  /* 0x00000090bdae7221 */ /* 0x000fe20000010000 */
        /* <DEDUP_REMOVED lines=11> */
[--C-:B------:R-:W-:Y:S02]  /*1390*/  HADD2.F32 R178, -RZ, R153.reuse.H0_H0 ;  /* 0x20000099ffb27230 */ /* 0x100fe40000004100 */
[----:B------:R-:W-:Y:S01]  /*13a0*/  FMUL.FTZ R156, R156, R193 ;  /* 0x000000c19c9c7220 */ /* 0x000fe20000410000 */
        /* <DEDUP_REMOVED lines=19> */
[--C-:B------:R-:W-:Y:S02]  /*14e0*/  HADD2.F32 R182, -RZ, R154.reuse.H0_H0 ;  /* 0x2000009affb67230 */ /* 0x100fe40000004100 */
[----:B------:R-:W-:Y:S01]  /*14f0*/  FADD.FTZ R178, R187, R164 ;  /* 0x000000a4bbb27221 */ /* 0x000fe20000010000 */
[----:B------:R-:W-:Y:S01]  /*1500*/  FFMA.FTZ R185, R161, R164, R176 ;  /* 0x000000a4a1b97223 */ /* 0x000fe200000100b0 */
[C---:B------:R-:W-:Y:S01]  /*1510*/  FMUL.FTZ R173, R126.reuse, R173 ;  /* 0x000000ad7ead7220 */ /* 0x040fe20000410000 */
        /* <DEDUP_REMOVED lines=41> */
.L_x_2260:
[----:B-----5:R-:W-:Y:S01]  /*17b0*/  ISETP.GE.AND P2, PT, R127, 0x1, PT ;  /* 0x000000017f00780c */ /* 0x020fe20003f46270 */
[----:B------:R-:W-:Y:S01]  /*17c0*/  HFMA2 R181, -RZ, RZ, 0, 0 ;  /* 0x00000000ffb57431 */ /* 0x000fe200000001ff */
[----:B------:R-:W-:Y:S02]  /*17d0*/  MOV R133, UR14 ;  /* 0x0000000e00857c02 */ /* 0x000fe40008000f00 */
[----:B------:R-:W-:Y:S02]  /*17e0*/  MOV R134, UR15 ;  /* 0x0000000f00867c02 */ /* 0x000fe40008000f00 */
        /* <DEDUP_REMOVED lines=42> */
.L_x_2261:
[----:B------:R-:W-:Y:S05]  /*1a90*/  BSYNC.RECONVERGENT B1 ;  /* 0x0000000000017941 */ /* 0x000fea0003800200 */
.L_x_2259:
        /* <DEDUP_REMOVED lines=20> */
.L_x_2462:
[----:B------:R-:W3:Y:S01]  /*1be0*/  S2R R181, SR_TID.X ;  /* 0x0000000000b57919 */ /* 0x000ee20000002100 */
[----:B------:R-:W-:Y:S01]  /*1bf0*/  @P2 IADD3 R127, PT, PT, R127, -0x1, RZ ;  /* 0xffffffff7f7f2810 */ /* 0x000fe20007ffe0ff */
[----:B------:R-:W4:Y:S04]  /*1c00*/  @P2 LDC.64 R184, c[0x0][0x390] ;  /* 0x0000e400ffb82b82 */ /* 0x000f280000000a00 */
[----:B------:R-:W-:-:S05]  /*1c10*/  @P2 IMAD R127, R127, UR8, RZ ;  /* 0x000000087f7f2c24 */ /* 0x000fca000f8e02ff */
[----:B------:R-:W-:-:S04]  /*1c20*/  @P2 SHF.R.S32.HI R132, RZ, 0x1f, R127 ;  /* 0x0000001fff842819 */ /* 0x000fc8000001147f */
[----:B------:R-:W-:Y:S01]  /*1c30*/  @P2 LEA.HI R187, R132, R127, RZ, 0x3 ;  /* 0x0000007f84bb2211 */ /* 0x000fe200078f18ff */
[----:B------:R-:W-:Y:S01]  /*1c40*/  HFMA2 R127, -RZ, RZ, 0, 0 ;  /* 0x00000000ff7f7431 */ /* 0x000fe200000001ff */
        /* <DEDUP_REMOVED lines=10> */
[----:B0-----:R-:W-:Y:S01]  /*1cf0*/  SHF.R.S32.HI R189, RZ, 0x1f, R184 ;  /* 0x0000001fffbd7819 */ /* 0x001fe200000114b8 */
[----:B------:R-:W-:Y:S01]  /*1d00*/  FMUL.FTZ R185, R185, UR10 ;  /* 0x0000000ab9b97c20 */ /* 0x000fe20008410000 */
[----:B------:R-:W-:-:S02]  /*1d10*/  ISETP.NE.AND P3, PT, RZ, UR9, PT ;  /* 0x00000009ff007c0c */ /* 0x000fc4000bf65270 */
[----:B------:R-:W-:Y:S01]  /*1d20*/  LEA.HI R189, R189, R184, RZ, 0x3 ;  /* 0x000000b8bdbd7211 */ /* 0x000fe200078f18ff */
[----:B------:R-:W-:Y:S01]  /*1d30*/  FMUL.FTZ R184, R183, UR10 ;  /* 0x0000000ab7b87c20 */ /* 0x000fe20008410000 */
[----:B------:R-:W-:Y:S02]  /*1d40*/  FSEL R185, R185, RZ, !P3 ;  /* 0x000000ffb9b97208 */ /* 0x000fe40005800000 */
[----:B------:R-:W-:-:S03]  /*1d50*/  LEA.HI.SX32 R183, R189, R132, 0x1d ;  /* 0x00000084bdb77211 */ /* 0x000fc600078feaff */
        /* <DEDUP_REMOVED lines=19> */
[C---:B------:R-:W-:Y:S01]  /*1e90*/  @P1 FMUL.FTZ R188, R187.reuse, R190 ;  /* 0x000000bebbbc1220 */ /* 0x040fe20000410000 */
[----:B------:R-:W-:-:S04]  /*1ea0*/  @P1 FMUL.FTZ R189, R187, R186 ;  /* 0x000000babbbd1220 */ /* 0x000fc80000410000 */
[----:B------:R-:W-:Y:S01]  /*1eb0*/  F2FP.F16.F32.PACK_AB R188, RZ, R188 ;  /* 0x000000bcffbc723e */ /* 0x000fe200000000ff */
[----:B------:R-:W-:-:S03]  /*1ec0*/  FADD.FTZ R80, R80, R189 ;  /* 0x000000bd50507221 */ /* 0x000fc60000010000 */
[----:B------:R-:W-:-:S07]  /*1ed0*/  PRMT R112, R188, 0x7610, R112 ;  /* 0x00007610bc707816 */ /* 0x000fce0000000070 */
.L_x_2267:
[----:B------:R-:W-:Y:S05]  /*1ee0*/  BSYNC.RECONVERGENT B2 ;  /* 0x0000000000027941 */ /* 0x000fea0003800200 */
.L_x_2266:
        /* <DEDUP_REMOVED lines=19> */
.L_x_2269:
[----:B------:R-:W-:Y:S05]  /*2020*/  BSYNC.RECONVERGENT B2 ;  /* 0x0000000000027941 */ /* 0x000fea0003800200 */
.L_x_2268:
        /* <DEDUP_REMOVED lines=18> */
.L_x_2271:
[----:B------:R-:W-:Y:S05]  /*2150*/  BSYNC.RECONVERGENT B2 ;  /* 0x0000000000027941 */ /* 0x000fea0003800200 */
.L_x_2270:
        /* <DEDUP_REMOVED lines=19> */
.L_x_2273:
[----:B------:R-:W-:Y:S05]  /*2290*/  BSYNC.RECONVERGENT B2 ;  /* 0x0000000000027941 */ /* 0x000fea0003800200 */
.L_x_2272:
        /* <DEDUP_REMOVED lines=18> */
.L_x_2275:
[----:B------:R-:W-:Y:S05]  /*23c0*/  BSYNC.RECONVERGENT B2 ;  /* 0x0000000000027941 */ /* 0x000fea0003800200 */
.L_x_2274:
        /* <DEDUP_REMOVED lines=19> */
.L_x_2277:
[----:B------:R-:W-:Y:S05]  /*2500*/  BSYNC.RECONVERGENT B2 ;  /* 0x0000000000027941 */ /* 0x000fea0003800200 */
.L_x_2276:
        /* <DEDUP_REMOVED lines=18> */
.L_x_2279:
[----:B------:R-:W-:Y:S05]  /*2630*/  BSYNC.RECONVERGENT B2 ;  /* 0x0000000000027941 */ /* 0x000fea0003800200 */
.L_x_2278:
        /* <DEDUP_REMOVED lines=11> */
[----:B------:R-:W-:Y:S02]  /*26f0*/  @P0 HADD2.F32 R188, -RZ, R19.H1_H1 ;  /* 0x30000013ffbc0230 */ /* 0x000fe40000004100 */
[----:B------:R-:W-:Y:S02]  /*2700*/  @P0 HADD2.F32 R125, -RZ, R111.H1_H1 ;  /* 0x3000006fff7d0230 */ /* 0x000fe40000004100 */
[----:B------:R-:W-:-:S04]  /*2710*/  FMUL.FTZ R187, R187, UR12 ;  /* 0x0000000cbbbb7c20 */ /* 0x000fc80008410000 */
[C---:B------:R-:W-:Y:S01]  /*2720*/  @P0 FMUL.FTZ R186, R187.reuse, R188 ;  /* 0x000000bcbbba0220 */ /* 0x040fe20000410000 */
[----:B------:R-:W-:-:S04]  /*2730*/  @P0 FMUL.FTZ R124, R187, R125 ;  /* 0x0000007dbb7c0220 */ /* 0x000fc80000410000 */
[----:B------:R-:W-:Y:S01]  /*2740*/  F2FP.F16.F32.PACK_AB R186, RZ, R186 ;  /* 0x000000baffba723e */ /* 0x000fe200000000ff */
[----:B------:R-:W-:-:S03]  /*2750*/  FADD.FTZ R79, R79, R124 ;  /* 0x0000007c4f4f7221 */ /* 0x000fc60000010000 */
[----:B------:R-:W-:Y:S01]  /*2760*/  PRMT R115, R115, 0x5410, R186 ;  /* 0x0000541073737816 */ /* 0x000fe200000000ba */
[----:B------:R-:W-:Y:S06]  /*2770*/  BRA `(.L_x_2280) ;  /* 0x0000001c00587947 */ /* 0x000fec0003800000 */
.L_x_2265:
        /* <DEDUP_REMOVED lines=24> */
.L_x_2282:
[----:B------:R-:W-:Y:S05]  /*2900*/  BSYNC.RECONVERGENT B2 ;  /* 0x0000000000027941 */ /* 0x000fea0003800200 */
.L_x_2281:
        /* <DEDUP_REMOVED lines=17> */
.L_x_2284:
[----:B------:R-:W-:Y:S05]  /*2a20*/  BSYNC.RECONVERGENT B2 ;  /* 0x0000000000027941 */ /* 0x000fea0003800200 */
.L_x_2283:
        /* <DEDUP_REMOVED lines=17> */
.L_x_2286:
[----:B------:R-:W-:Y:S05]  /*2b40*/  BSYNC.RECONVERGENT B2 ;  /* 0x0000000000027941 */ /* 0x000fea0003800200 */
.L_x_2285:
[----:B------:R-:W-:Y:S01]  /*2b50*/  FMUL.FTZ R189, R126, R189 ;  /* 0x000000bd7ebd7220 */ /* 0x000fe20000410000 */
[-C--:B------:R-:W-:Y:S01]  /*2b60*/  FFMA.FTZ R118, R142, R184.reuse, R185 ;  /* 0x000000b88e767223 */ /* 0x080fe200000100b9 */
        /* <DEDUP_REMOVED lines=20> */
.L_x_2288:
[----:B------:R-:W-:Y:S05]  /*2cb0*/  BSYNC.RECONVERGENT B2 ;  /* 0x0000000000027941 */ /* 0x000fea0003800200 */
.L_x_2287:
        /* <DEDUP_REMOVED lines=18> */
.L_x_2290:
[----:B------:R-:W-:Y:S05]  /*2de0*/  BSYNC.RECONVERGENT B2 ;  /* 0x0000000000027941 */ /* 0x000fea0003800200 */
.L_x_2289:
        /* <DEDUP_REMOVED lines=17> */
.L_x_2292:
[----:B------:R-:W-:Y:S05]  /*2f00*/  BSYNC.RECONVERGENT B2 ;  /* 0x0000000000027941 */ /* 0x000fea0003800200 */
.L_x_2291:
        /* <DEDUP_REMOVED lines=16> */
.L_x_2294:
[----:B------:R-:W-:Y:S05]  /*3010*/  BSYNC.RECONVERGENT B2 ;  /* 0x0000000000027941 */ /* 0x000fea0003800200 */
.L_x_2293:
[----:B------:R-:W-:Y:S02]  /*3020*/  F2FP.F16.F32.PACK_AB R119, R196, R189 ;  /* 0x000000bdc477723e */ /* 0x000fe400000000ff */
[----:B------:R-:W-:Y:S02]  /*3030*/  PRMT R118, R186, 0x5410, R187 ;  /* 0x00005410ba767816 */ /* 0x000fe400000000bb */
[----:B------:R-:W-:Y:S02]  /*3040*/  PRMT R117, R190, 0x5410, R194 ;  /* 0x00005410be757816 */ /* 0x000fe400000000c2 */
[----:B------:R-:W-:Y:S01]  /*3050*/  PRMT R116, R116, 0x5410, R188 ;  /* 0x0000541074747816 */ /* 0x000fe200000000bc */
[----:B------:R-:W-:Y:S06]  /*3060*/  @!P2 BRA `(.L_x_2280) ;  /* 0x00000014001ca947 */ /* 0x000fec0003800000 */
[----:B-----5:R-:W-:Y:S01]  /*3070*/  ISETP.GE.U32.AND P0, PT, R124, RZ, PT ;  /* 0x000000ff7c00720c */ /* 0x020fe20003f06070 */
[----:B------:R-:W-:-:S03]  /*3080*/  FMUL.FTZ R124, R196, UR13 ;  /* 0x0000000dc47c7c20 */ /* 0x000fc60008410000 */
[----:B------:R-:W-:Y:S01]  /*3090*/  ISETP.GE.U32.AND.EX P0, PT, R125, 0x1000000, PT, P0 ;  /* 0x010000007d00780c */ /* 0x000fe20003f06100 */
[----:B------:R-:W-:Y:S01]  /*30a0*/  FMUL.FTZ R186, R124, UR12 ;  /* 0x0000000c7cba7c20 */ /* 0x000fe20008410000 */
[----:B------:R-:W-:-:S11]  /*30b0*/  CS2R R124, SRZ ;  /* 0x00000000007c7805 */ /* 0x000fd6000001ff00 */
        /* <DEDUP_REMOVED lines=8> */
.L_x_2264:
        /* <DEDUP_REMOVED lines=10> */
[----:B------:R-:W-:Y:S02]  /*31e0*/  HADD2.F32 R187, -RZ, R12.H0_H0 ;  /* 0x2000000cffbb7230 */ /* 0x000fe40000004100 */
[----:B------:R-:W-:Y:S02]  /*31f0*/  HFMA2 R186, -RZ, RZ, 0, 0 ;  /* 0x00000000ffba7431 */ /* 0x000fe400000001ff */
[----:B------:R-:W-:-:S04]  /*3200*/  @P1 FADD.FTZ R189, R128, -R189 ;  /* 0x800000bd80bd1221 */ /* 0x000fc80000010000 */
[----:B------:R-:W-:Y:S01]  /*3210*/  @P1 FFMA.FTZ R187, R126, R189, R187 ;  /* 0x000000bd7ebb1223 */ /* 0x000fe200000100bb */
[----:B------:R-:W-:-:S03]  /*3220*/  MOV R189, RZ ;  /* 0x000000ff00bd7202 */ /* 0x000fc60000000f00 */
[----:B------:R-:W-:Y:S01]  /*3230*/  FMUL.FTZ R187, R187, UR13 ;  /* 0x0000000dbbbb7c20 */ /* 0x000fe20008410000 */
[----:B------:R-:W-:-:S03]  /*3240*/  @P0 HADD2.F32 R190, -RZ, R16.H0_H0 ;  /* 0x20000010ffbe0230 */ /* 0x000fc60000004100 */
[----:B------:R-:W-:Y:S01]  /*3250*/  FMUL.FTZ R187, R187, UR12 ;  /* 0x0000000cbbbb7c20 */ /* 0x000fe20008410000 */
[----:B------:R-:W-:-:S03]  /*3260*/  @P0 HADD2.F32 R188, -RZ, R108.H0_H0 ;  /* 0x2000006cffbc0230 */ /* 0x000fc60000004100 */
[-C--:B------:R-:W-:Y:S02]  /*3270*/  @P0 FMUL.FTZ R186, R190, R187.reuse ;  /* 0x000000bbbeba0220 */ /* 0x080fe40000410000 */
[----:B------:R-:W-:-:S03]  /*3280*/  @P0 FMUL.FTZ R189, R188, R187 ;  /* 0x000000bbbcbd0220 */ /* 0x000fc60000410000 */
[----:B------:R-:W-:Y:S01]  /*3290*/  F2FP.F16.F32.PACK_AB R186, RZ, R186 ;  /* 0x000000baffba723e */ /* 0x000fe200000000ff */
[----:B------:R-:W-:-:S03]  /*32a0*/  FADD.FTZ R80, R80, R189 ;  /* 0x000000bd50507221 */ /* 0x000fc60000010000 */
[----:B------:R-:W-:-:S07]  /*32b0*/  PRMT R112, R186, 0x7610, R112 ;  /* 0x00007610ba707816 */ /* 0x000fce0000000070 */
.L_x_2297:
[----:B------:R-:W-:Y:S05]  /*32c0*/  BSYNC.RECONVERGENT B2 ;  /* 0x0000000000027941 */ /* 0x000fea0003800200 */
.L_x_2296:
[----:B------:R-:W-:Y:S04]  /*32d0*/  BSSY.RECONVERGENT B2, `(.L_x_2298) ;  /* 0x0000012000027945 */ /* 0x000fe80003800200 */
[----:B------:R-:W-:Y:S05]  /*32e0*/  @!P2 BRA `(.L_x_2299) ;  /* 0x000000000040a947 */ /* 0x000fea0003800000 */
[----:B------:R-:W-:Y:S01]  /*32f0*/  @P1 FFMA.FTZ R186, R130, R184, R185 ;  /* 0x000000b882ba1223 */ /* 0x000fe200000100b9 */
[----:B-----5:R-:W-:Y:S01]  /*3300*/  LOP3.LUT P0, RZ, R124, 0xff00, RZ, 0xc0, !PT ;  /* 0x0000ff007cff7812 */ /* 0x020fe2000780c0ff */
[----:B------:R-:W-:Y:S02]  /*3310*/  HADD2.F32 R187, -RZ, R12.H1_H1 ;  /* 0x3000000cffbb7230 */ /* 0x000fe40000004100 */
[----:B------:R-:W-:Y:S02]  /*3320*/  HFMA2 R188, -RZ, RZ, 0, 0 ;  /* 0x00000000ffbc7431 */ /* 0x000fe400000001ff */
[----:B------:R-:W-:-:S04]  /*3330*/  @P1 FADD.FTZ R186, R129, -R186 ;  /* 0x800000ba81ba1221 */ /* 0x000fc80000010000 */
[----:B------:R-:W-:Y:S01]  /*3340*/  @P1 FFMA.FTZ R187, R126, R186, R187 ;  /* 0x000000ba7ebb1223 */ /* 0x000fe200000100bb */
[----:B------:R-:W-:-:S03]  /*3350*/  MOV R186, RZ ;  /* 0x000000ff00ba7202 */ /* 0x000fc60000000f00 */
[----:B------:R-:W-:Y:S01]  /*3360*/  FMUL.FTZ R187, R187, UR13 ;  /* 0x0000000dbbbb7c20 */ /* 0x000fe20008410000 */
[----:B------:R-:W-:-:S03]  /*3370*/  @P0 HADD2.F32 R194, -RZ, R16.H1_H1 ;  /* 0x30000010ffc20230 */ /* 0x000fc60000004100 */
[----:B------:R-:W-:Y:S01]  /*3380*/  FMUL.FTZ R187, R187, UR12 ;  /* 0x0000000cbbbb7c20 */ /* 0x000fe20008410000 */
[----:B------:R-:W-:-:S03]  /*3390*/  @P0 HADD2.F32 R190, -RZ, R108.H1_H1 ;  /* 0x3000006cffbe0230 */ /* 0x000fc60000004100 */
[-C--:B------:R-:W-:Y:S02]  /*33a0*/  @P0 FMUL.FTZ R188, R194, R187.reuse ;  /* 0x000000bbc2bc0220 */ /* 0x080fe40000410000 */
[----:B------:R-:W-:-:S03]  /*33b0*/  @P0 FMUL.FTZ R186, R190, R187 ;  /* 0x000000bbbeba0220 */ /* 0x000fc60000410000 */
[----:B------:R-:W-:Y:S01]  /*33c0*/  F2FP.F16.F32.PACK_AB R188, RZ, R188 ;  /* 0x000000bcffbc723e */ /* 0x000fe200000000ff */
[----:B------:R-:W-:-:S03]  /*33d0*/  FADD.FTZ R81, R81, R186 ;  /* 0x000000ba51517221 */ /* 0x000fc60000010000 */
[----:B------:R-:W-:-:S07]  /*33e0*/  PRMT R112, R112, 0x5410, R188 ;  /* 0x0000541070707816 */ /* 0x000fce00000000bc */
.L_x_2299:
[----:B------:R-:W-:Y:S05]  /*33f0*/  BSYNC.RECONVERGENT B2 ;  /* 0x0000000000027941 */ /* 0x000fea0003800200 */
.L_x_2298:
[----:B------:R-:W-:Y:S04]  /*3400*/  BSSY.RECONVERGENT B2, `(.L_x_2300) ;  /* 0x0000012000027945 */ /* 0x000fe80003800200 */
[----:B------:R-:W-:Y:S05]  /*3410*/  @!P2 BRA `(.L_x_2301) ;  /* 0x000000000040a947 */ /* 0x000fea0003800000 */
        /* <DEDUP_REMOVED lines=16> */
.L_x_2301:
[----:B------:R-:W-:Y:S05]  /*3520*/  BSYNC.RECONVERGENT B2 ;  /* 0x0000000000027941 */ /* 0x000fea0003800200 */
.L_x_2300:
        /* <DEDUP_REMOVED lines=18> */
.L_x_2303:
[----:B------:R-:W-:Y:S05]  /*3650*/  BSYNC.RECONVERGENT B2 ;  /* 0x0000000000027941 */ /* 0x000fea0003800200 */
.L_x_2302:
        /* <DEDUP_REMOVED lines=18> */
.L_x_2305:
[----:B------:R-:W-:Y:S05]  /*3780*/  BSYNC.RECONVERGENT B2 ;  /* 0x0000000000027941 */ /* 0x000fea0003800200 */
.L_x_2304:
        /* <DEDUP_REMOVED lines=18> */
.L_x_2307:
[----:B------:R-:W-:Y:S05]  /*38b0*/  BSYNC.RECONVERGENT B2 ;  /* 0x0000000000027941 */ /* 0x000fea0003800200 */
.L_x_2306:
        /* <DEDUP_REMOVED lines=18> */
.L_x_2309:
[----:B------:R-:W-:Y:S05]  /*39e0*/  BSYNC.RECONVERGENT B2 ;  /* 0x0000000000027941 */ /* 0x000fea0003800200 */
.L_x_2308:
[----:B------:R-:W-:Y:S05]  /*39f0*/  @!P2 BRA `(.L_x_2280) ;  /* 0x0000000800b8a947 */ /* 0x000fea0003800000 */
[----:B-----5:R-:W-:Y:S01]  /*3a00*/  ISETP.GE.U32.AND P0, PT, R124, RZ, PT ;  /* 0x000000ff7c00720c */ /* 0x020fe20003f06070 */
[----:B------:R-:W-:Y:S01]  /*3a10*/  @P1 FFMA.FTZ R124, R146, R184, R185 ;  /* 0x000000b8927c1223 */ /* 0x000fe200000100b9 */
[----:B------:R-:W-:Y:S02]  /*3a20*/  MOV R186, RZ ;  /* 0x000000ff00ba7202 */ /* 0x000fe40000000f00 */
[----:B------:R-:W-:Y:S01]  /*3a30*/  ISETP.GE.U32.AND.EX P0, PT, R125, 0x1000000, PT, P0 ;  /* 0x010000007d00780c */ /* 0x000fe20003f06100 */
[----:B------:R-:W-:Y:S02]  /*3a40*/  HADD2.F32 R125, -RZ, R15.H1_H1 ;  /* 0x3000000fff7d7230 */ /* 0x000fe40000004100 */
[----:B------:R-:W-:-:S04]  /*3a50*/  @P1 FADD.FTZ R124, R143, -R124 ;  /* 0x8000007c8f7c1221 */ /* 0x000fc80000010000 */
[----:B------:R-:W-:Y:S01]  /*3a60*/  @P1 FFMA.FTZ R125, R126, R124, R125 ;  /* 0x0000007c7e7d1223 */ /* 0x000fe2000001007d */
[----:B------:R-:W-:-:S03]  /*3a70*/  HFMA2 R124, -RZ, RZ, 0, 0 ;  /* 0x00000000ff7c7431 */ /* 0x000fc600000001ff */
        /* <DEDUP_REMOVED lines=10> */
.L_x_2295:
[----:B------:R-:W-:Y:S01]  /*3b20*/  ISETP.GT.AND P0, PT, R2, RZ, PT ;  /* 0x000000ff0200720c */ /* 0x000fe20003f04270 */
[--C-:B-----5:R-:W-:Y:S02]  /*3b30*/  HADD2.F32 R193, -RZ, R12.reuse.H1_H1 ;  /* 0x3000000cffc17230 */ /* 0x120fe40000004100 */
[----:B------:R-:W-:Y:S01]  /*3b40*/  @P1 FFMA.FTZ R119, R3, R184, R185 ;  /* 0x000000b803771223 */ /* 0x000fe200000100b9 */
[--C-:B------:R-:W-:Y:S01]  /*3b50*/  HADD2.F32 R197, -RZ, R13.reuse.H1_H1 ;  /* 0x3000000dffc57230 */ /* 0x100fe20000004100 */
[----:B------:R-:W-:Y:S01]  /*3b60*/  BSSY.RECONVERGENT B2, `(.L_x_2310) ;  /* 0x0000031000027945 */ /* 0x000fe20003800200 */
[----:B------:R-:W-:Y:S02]  /*3b70*/  HADD2.F32 R117, -RZ, R12.H0_H0 ;  /* 0x2000000cff757230 */ /* 0x000fe40000004100 */
[----:B------:R-:W-:Y:S01]  /*3b80*/  @P1 FADD.FTZ R119, R128, -R119 ;  /* 0x8000007780771221 */ /* 0x000fe20000010000 */
[----:B------:R-:W-:Y:S02]  /*3b90*/  HADD2.F32 R195, -RZ, R13.H0_H0 ;  /* 0x2000000dffc37230 */ /* 0x000fe40000004100 */
[----:B------:R-:W-:-:S02]  /*3ba0*/  HADD2.F32 R199, -RZ, R14.H0_H0 ;  /* 0x2000000effc77230 */ /* 0x000fc40000004100 */
[----:B------:R-:W-:Y:S01]  /*3bb0*/  @P1 FFMA.FTZ R117, R126, R119, R117 ;  /* 0x000000777e751223 */ /* 0x000fe20000010075 */
[----:B------:R-:W-:Y:S02]  /*3bc0*/  HADD2.F32 R201, -RZ, R14.H1_H1 ;  /* 0x3000000effc97230 */ /* 0x000fe40000004100 */
        /* <DEDUP_REMOVED lines=10> */
[----:B------:R-:W-:Y:S01]  /*3c70*/  @P0 FFMA.FTZ R197, R126, R186, R197 ;  /* 0x000000ba7ec50223 */ /* 0x000fe200000100c5 */
[-CC-:B------:R-:W-:Y:S01]  /*3c80*/  @P0 FFMA.FTZ R186, R146, R184.reuse, R185.reuse ;  /* 0x000000b892ba0223 */ /* 0x180fe200000100b9 */
[----:B------:R-:W-:Y:S01]  /*3c90*/  @P0 FFMA.FTZ R203, R141, R184, R185 ;  /* 0x000000b88dcb0223 */ /* 0x000fe200000100b9 */
[----:B------:R-:W-:Y:S01]  /*3ca0*/  @P0 FADD.FTZ R116, R139, -R116 ;  /* 0x800000748b740221 */ /* 0x000fe20000010000 */
[----:B------:R-:W-:-:S02]  /*3cb0*/  HADD2.F32 R187, -RZ, R15.H1_H1 ;  /* 0x3000000fffbb7230 */ /* 0x000fc40000004100 */
[C---:B------:R-:W-:Y:S01]  /*3cc0*/  @P0 FFMA.FTZ R195, R126.reuse, R118, R195 ;  /* 0x000000767ec30223 */ /* 0x040fe200000100c3 */
[----:B------:R-:W-:Y:S02]  /*3cd0*/  HADD2.F32 R119, -RZ, R15.H0_H0 ;  /* 0x2000000fff777230 */ /* 0x000fe40000004100 */
[----:B------:R-:W-:Y:S01]  /*3ce0*/  @P0 FADD.FTZ R186, R143, -R186 ;  /* 0x800000ba8fba0221 */ /* 0x000fe20000010000 */
        /* <DEDUP_REMOVED lines=24> */
.L_x_2311:
[----:B------:R-:W-:Y:S05]  /*3e70*/  BSYNC.RECONVERGENT B2 ;  /* 0x0000000000027941 */ /* 0x000fea0003800200 */
.L_x_2310:
        /* <DEDUP_REMOVED lines=13> */
.L_x_2313:
[----:B------:R-:W-:Y:S05]  /*3f50*/  BSYNC.RECONVERGENT B2 ;  /* 0x0000000000027941 */ /* 0x000fea0003800200 */
.L_x_2312:
        /* <DEDUP_REMOVED lines=13> */
.L_x_2315:
[----:B------:R-:W-:Y:S05]  /*4030*/  BSYNC.RECONVERGENT B2 ;  /* 0x0000000000027941 */ /* 0x000fea0003800200 */
.L_x_2314:
        /* <DEDUP_REMOVED lines=13> */
.L_x_2317:
[----:B------:R-:W-:Y:S05]  /*4110*/  BSYNC.RECONVERGENT B2 ;  /* 0x0000000000027941 */ /* 0x000fea0003800200 */
.L_x_2316:
        /* <DEDUP_REMOVED lines=13> */
.L_x_2319:
[----:B------:R-:W-:Y:S05]  /*41f0*/  BSYNC.RECONVERGENT B2 ;  /* 0x0000000000027941 */ /* 0x000fea0003800200 */
.L_x_2318:
        /* <DEDUP_REMOVED lines=13> */
.L_x_2321:
[----:B------:R-:W-:Y:S05]  /*42d0*/  BSYNC.RECONVERGENT B2 ;  /* 0x0000000000027941 */ /* 0x000fea0003800200 */
.L_x_2320:
        /* <DEDUP_REMOVED lines=14> */
.L_x_2323:
[----:B------:R-:W-:Y:S05]  /*43c0*/  BSYNC.RECONVERGENT B2 ;  /* 0x0000000000027941 */ /* 0x000fea0003800200 */
.L_x_2322:
[----:B------:R-:W-:Y:S02]  /*43d0*/  F2FP.F16.F32.PACK_AB R119, R187, R119 ;  /* 0x00000077bb77723e */ /* 0x000fe400000000ff */
[----:B------:R-:W-:Y:S02]  /*43e0*/  PRMT R118, R196, 0x5410, R198 ;  /* 0x00005410c4767816 */ /* 0x000fe400000000c6 */
[----:B------:R-:W-:Y:S02]  /*43f0*/  PRMT R117, R190, 0x5410, R194 ;  /* 0x00005410be757816 */ /* 0x000fe400000000c2 */
[----:B------:R-:W-:Y:S01]  /*4400*/  PRMT R116, R186, 0x5410, R188 ;  /* 0x00005410ba747816 */ /* 0x000fe200000000bc */
[----:B------:R-:W-:Y:S06]  /*4410*/  @!P2 BRA `(.L_x_2280) ;  /* 0x000000000030a947 */ /* 0x000fec0003800000 */
[----:B------:R-:W-:Y:S01]  /*4420*/  ISETP.GE.U32.AND P0, PT, R124, RZ, PT ;  /* 0x000000ff7c00720c */ /* 0x000fe20003f06070 */
        /* <DEDUP_REMOVED lines=10> */
[----:B------:R-:W-:-:S07]  /*44d0*/  PRMT R115, R115, 0x5410, R125 ;  /* 0x0000541073737816 */ /* 0x000fce000000007d */
.L_x_2280:
[----:B------:R-:W-:Y:S05]  /*44e0*/  BSYNC.RECONVERGENT B1 ;  /* 0x0000000000017941 */ /* 0x000fea0003800200 */
.L_x_2263:
[----:B------:R-:W-:Y:S01]  /*44f0*/  ISETP.NE.U32.AND P0, PT, R191, RZ, PT ;  /* 0x000000ffbf00720c */ /* 0x000fe20003f05070 */
[----:B------:R-:W0:Y:S01]  /*4500*/  @P2 LDC.64 R188, c[0x0][0x468] ;  /* 0x00011a00ffbc2b82 */ /* 0x000e220000000a00 */
[----:B------:R-:W-:Y:S01]  /*4510*/  ISETP.NE.U32.AND P1, PT, R133, RZ, PT ;  /* 0x000000ff8500720c */ /* 0x000fe20003f25070 */
[----:B------:R-:W-:Y:S01]  /*4520*/  BSSY.RECONVERGENT B1, `(.L_x_2324) ;  /* 0x000000d000017945 */ /* 0x000fe20003800200 */
[----:B------:R-:W-:Y:S02]  /*4530*/  ISETP.NE.AND.EX P0, PT, R192, RZ, PT, P0 ;  /* 0x000000ffc000720c */ /* 0x000fe40003f05300 */
[----:B------:R-:W-:Y:S02]  /*4540*/  ISETP.NE.AND.EX P1, PT, R134, RZ, PT, P1 ;  /* 0x000000ff8600720c */ /* 0x000fe40003f25310 */
[----:B-----5:R-:W-:-:S09]  /*4550*/  IADD3 R124, PT, PT, R127, 0x20, RZ ;  /* 0x000000207f7c7810 */ /* 0x020fd20007ffe0ff */
        /* <DEDUP_REMOVED lines=9> */
.L_x_2325:
[----:B------:R-:W-:Y:S05]  /*45f0*/  BSYNC.RECONVERGENT B1 ;  /* 0x0000000000017941 */ /* 0x000fea0003800200 */
.L_x_2324:
[----:B------:R-:W-:Y:S04]  /*4600*/  BSSY.RECONVERGENT B1, `(.L_x_2326) ;  /* 0x0000274000017945 */ /* 0x000fe80003800200 */
[----:B------:R-:W-:Y:S05]  /*4610*/  @!P1 BRA `(.L_x_2327) ;  /* 0x0000001000dc9947 */ /* 0x000fea0003800000 */
[----:B------:R-:W-:Y:S05]  /*4620*/  @!P0 BRA `(.L_x_2328) ;  /* 0x0000000800748947 */ /* 0x000fea0003800000 */
[----:B------:R-:W-:Y:S01]  /*4630*/  ISETP.GT.AND P3, PT, R2, RZ, PT ;  /* 0x000000ff0200720c */ /* 0x000fe20003f64270 */
[--C-:B0-----:R-:W-:Y:S01]  /*4640*/  HADD2.F32 R117, -RZ, R8.reuse.H0_H0 ;  /* 0x20000008ff757230 */ /* 0x101fe20000004100 */
[----:B------:R-:W-:Y:S01]  /*4650*/  BSSY.RECONVERGENT B2, `(.L_x_2329) ;  /* 0x0000033000027945 */ /* 0x000fe20003800200 */
[----:B------:R-:W-:Y:S02]  /*4660*/  HADD2.F32 R133, -RZ, R8.H1_H1 ;  /* 0x30000008ff857230 */ /* 0x000fe40000004100 */
        /* <DEDUP_REMOVED lines=15> */
[----:B------:R-:W-:Y:S01]  /*4760*/  @P3 FFMA.FTZ R116, R160, R184, R185 ;  /* 0x000000b8a0743223 */ /* 0x000fe200000100b9 */
        /* <DEDUP_REMOVED lines=27> */
[----:B-----5:R-:W-:-:S03]  /*4920*/  @P3 HADD2.F32 R196, -RZ, R108.H0_H0 ;  /* 0x2000006cffc43230 */ /* 0x020fc60000004100 */
[----:B------:R-:W-:Y:S02]  /*4930*/  @P3 FMUL.FTZ R116, R117, R118 ;  /* 0x0000007675743220 */ /* 0x000fe40000410000 */
[----:B------:R-:W-:-:S03]  /*4940*/  @P3 FMUL.FTZ R119, R196, R117 ;  /* 0x00000075c4773220 */ /* 0x000fc60000410000 */
[----:B------:R-:W-:Y:S01]  /*4950*/  F2FP.F16.F32.PACK_AB R116, RZ, R116 ;  /* 0x00000074ff74723e */ /* 0x000fe200000000ff */
[----:B------:R-:W-:-:S03]  /*4960*/  FADD.FTZ R72, R72, R119 ;  /* 0x0000007748487221 */ /* 0x000fc60000010000 */
[----:B------:R-:W-:-:S07]  /*4970*/  PRMT R112, R116, 0x7610, R112 ;  /* 0x0000761074707816 */ /* 0x000fce0000000070 */
.L_x_2330:
[----:B------:R-:W-:Y:S05]  /*4980*/  BSYNC.RECONVERGENT B2 ;  /* 0x0000000000027941 */ /* 0x000fea0003800200 */
.L_x_2329:
[----:B------:R-:W-:Y:S04]  /*4990*/  BSSY.RECONVERGENT B2, `(.L_x_2331) ;  /* 0x000000d000027945 */ /* 0x000fe80003800200 */
[----:B------:R-:W-:Y:S05]  /*49a0*/  @!P2 BRA `(.L_x_2332) ;  /* 0x00000000002ca947 */ /* 0x000fea0003800000 */
[----:B------:R-:W-:Y:S01]  /*49b0*/  LOP3.LUT P3, RZ, R122, 0xff00, RZ, 0xc0, !PT ;  /* 0x0000ff007aff7812 */ /* 0x000fe2000786c0ff */
[----:B------:R-:W-:Y:S01]  /*49c0*/  FMUL.FTZ R133, R133, UR13 ;  /* 0x0000000d85857c20 */ /* 0x000fe20008410000 */
[----:B------:R-:W-:-:S03]  /*49d0*/  CS2R R116, SRZ ;  /* 0x0000000000747805 */ /* 0x000fc6000001ff00 */
[----:B------:R-:W-:-:S08]  /*49e0*/  FMUL.FTZ R133, R133, UR12 ;  /* 0x0000000c85857c20 */ /* 0x000fd00008410000 */
[----:B------:R-:W-:Y:S02]  /*49f0*/  @P3 HADD2.F32 R118, -RZ, R20.H1_H1 ;  /* 0x30000014ff763230 */ /* 0x000fe40000004100 */
[----:B-----5:R-:W-:-:S03]  /*4a00*/  @P3 HADD2.F32 R196, -RZ, R108.H1_H1 ;  /* 0x3000006cffc43230 */ /* 0x020fc60000004100 */
[----:B------:R-:W-:Y:S02]  /*4a10*/  @P3 FMUL.FTZ R117, R133, R118 ;  /* 0x0000007685753220 */ /* 0x000fe40000410000 */
[----:B------:R-:W-:-:S03]  /*4a20*/  @P3 FMUL.FTZ R116, R196, R133 ;  /* 0x00000085c4743220 */ /* 0x000fc60000410000 */
[----:B------:R-:W-:Y:S01]  /*4a30*/  F2FP.F16.F32.PACK_AB R117, RZ, R117 ;  /* 0x00000075ff75723e */ /* 0x000fe200000000ff */
[----:B------:R-:W-:-:S03]  /*4a40*/  FADD.FTZ R73, R73, R116 ;  /* 0x0000007449497221 */ /* 0x000fc60000010000 */
[----:B------:R-:W-:-:S07]  /*4a50*/  PRMT R112, R112, 0x5410, R117 ;  /* 0x0000541070707816 */ /* 0x000fce0000000075 */
.L_x_2332:
[----:B------:R-:W-:Y:S05]  /*4a60*/  BSYNC.RECONVERGENT B2 ;  /* 0x0000000000027941 */ /* 0x000fea0003800200 */
.L_x_2331:
[----:B------:R-:W-:Y:S04]  /*4a70*/  BSSY.RECONVERGENT B2, `(.L_x_2333) ;  /* 0x000000d000027945 */ /* 0x000fe80003800200 */
[----:B------:R-:W-:Y:S05]  /*4a80*/  @!P2 BRA `(.L_x_2334) ;  /* 0x00000000002ca947 */ /* 0x000fea0003800000 */
[----:B------:R-:W-:Y:S01]  /*4a90*/  LOP3.LUT P3, RZ, R122, 0xff0000, RZ, 0xc0, !PT ;  /* 0x00ff00007aff7812 */ /* 0x000fe2000786c0ff */
[----:B------:R-:W-:Y:S01]  /*4aa0*/  FMUL.FTZ R187, R187, UR13 ;  /* 0x0000000dbbbb7c20 */ /* 0x000fe20008410000 */
[----:B------:R-:W-:-:S03]  /*4ab0*/  CS2R R116, SRZ ;  /* 0x0000000000747805 */ /* 0x000fc6000001ff00 */
        /* <DEDUP_REMOVED lines=8> */
.L_x_2334:
[----:B------:R-:W-:Y:S05]  /*4b40*/  BSYNC.RECONVERGENT B2 ;  /* 0x0000000000027941 */ /* 0x000fea0003800200 */
.L_x_2333:
        /* <DEDUP_REMOVED lines=13> */
.L_x_2336:
[----:B------:R-:W-:Y:S05]  /*4c20*/  BSYNC.RECONVERGENT B2 ;  /* 0x0000000000027941 */ /* 0x000fea0003800200 */
.L_x_2335:
        /* <DEDUP_REMOVED lines=13> */
.L_x_2338:
[----:B------:R-:W-:Y:S05]  /*4d00*/  BSYNC.RECONVERGENT B2 ;  /* 0x0000000000027941 */ /* 0x000fea0003800200 */
.L_x_2337:
        /* <DEDUP_REMOVED lines=13> */
.L_x_2340:
[----:B------:R-:W-:Y:S05]  /*4de0*/  BSYNC.RECONVERGENT B2 ;  /* 0x0000000000027941 */ /* 0x000fea0003800200 */
.L_x_2339:
        /* <DEDUP_REMOVED lines=14> */
.L_x_2342:
[----:B------:R-:W-:Y:S05]  /*4ed0*/  BSYNC.RECONVERGENT B2 ;  /* 0x0000000000027941 */ /* 0x000fea0003800200 */
.L_x_2341:
        /* <DEDUP_REMOVED lines=11> */
[----:B-----5:R-:W-:-:S03]  /*4f90*/  @P3 HADD2.F32 R125, -RZ, R111.H1_H1 ;  /* 0x3000006fff7d3230 */ /* 0x020fc60000004100 */
[----:B------:R-:W-:Y:S02]  /*4fa0*/  @P3 FMUL.FTZ R123, R134, R133 ;  /* 0x00000085867b3220 */ /* 0x000fe40000410000 */
[----:B------:R-:W-:-:S03]  /*4fb0*/  @P3 FMUL.FTZ R122, R125, R134 ;  /* 0x000000867d7a3220 */ /* 0x000fc60000410000 */
[----:B------:R-:W-:Y:S01]  /*4fc0*/  F2FP.F16.F32.PACK_AB R123, RZ, R123 ;  /* 0x0000007bff7b723e */ /* 0x000fe200000000ff */
[----:B------:R-:W-:-:S03]  /*4fd0*/  FADD.FTZ R71, R71, R122 ;  /* 0x0000007a47477221 */ /* 0x000fc60000010000 */
[----:B------:R-:W-:Y:S01]  /*4fe0*/  PRMT R115, R115, 0x5410, R123 ;  /* 0x0000541073737816 */ /* 0x000fe2000000007b */
[----:B------:R-:W-:Y:S06]  /*4ff0*/  BRA `(.L_x_2343) ;  /* 0x0000001c00507947 */ /* 0x000fec0003800000 */
.L_x_2328:
[----:B------:R-:W-:Y:S01]  /*5000*/  BSSY.RECONVERGENT B2, `(.L_x_2344) ;  /* 0x0000013000027945 */ /* 0x000fe20003800200 */
[----:B------:R-:W-:-:S03]  /*5010*/  ISETP.GT.AND P4, PT, R2, RZ, PT ;  /* 0x000000ff0200720c */ /* 0x000fc60003f84270 */
[----:B------:R-:W-:Y:S10]  /*5020*/  @!P2 BRA `(.L_x_2345) ;  /* 0x000000000040a947 */ /* 0x000ff40003800000 */
[----:B------:R-:W-:Y:S01]  /*5030*/  @P4 FFMA.FTZ R133, R145, R184, R185 ;  /* 0x000000b891854223 */ /* 0x000fe200000100b9 */
[----:B------:R-:W-:Y:S01]  /*5040*/  LOP3.LUT P3, RZ, R122, 0xff, RZ, 0xc0, !PT ;  /* 0x000000ff7aff7812 */ /* 0x000fe2000786c0ff */
[----:B------:R-:W-:Y:S02]  /*5050*/  HADD2.F32 R125, -RZ, R8.H0_H0 ;  /* 0x20000008ff7d7230 */ /* 0x000fe40000004100 */
[----:B------:R-:W-:Y:S02]  /*5060*/  HFMA2 R134, -RZ, RZ, 0, 0 ;  /* 0x00000000ff867431 */ /* 0x000fe400000001ff */
[----:B------:R-:W-:-:S04]  /*5070*/  @P4 FADD.FTZ R133, R148, -R133 ;  /* 0x8000008594854221 */ /* 0x000fc80000010000 */
[----:B------:R-:W-:Y:S01]  /*5080*/  @P4 FFMA.FTZ R125, R126, R133, R125 ;  /* 0x000000857e7d4223 */ /* 0x000fe2000001007d */
[----:B------:R-:W-:-:S03]  /*5090*/  MOV R133, RZ ;  /* 0x000000ff00857202 */ /* 0x000fc60000000f00 */
[----:B------:R-:W-:Y:S01]  /*50a0*/  FMUL.FTZ R125, R125, UR13 ;  /* 0x0000000d7d7d7c20 */ /* 0x000fe20008410000 */
[----:B0-----:R-:W-:-:S03]  /*50b0*/  @P3 HADD2.F32 R188, -RZ, R20.H0_H0 ;  /* 0x20000014ffbc3230 */ /* 0x001fc60000004100 */
[----:B------:R-:W-:Y:S01]  /*50c0*/  FMUL.FTZ R125, R125, UR12 ;  /* 0x0000000c7d7d7c20 */ /* 0x000fe20008410000 */
[----:B-----5:R-:W-:-:S03]  /*50d0*/  @P3 HADD2.F32 R186, -RZ, R108.H0_H0 ;  /* 0x2000006cffba3230 */ /* 0x020fc60000004100 */
[-C--:B------:R-:W-:Y:S02]  /*50e0*/  @P3 FMUL.FTZ R134, R188, R125.reuse ;  /* 0x0000007dbc863220 */ /* 0x080fe40000410000 */
[----:B------:R-:W-:-:S03]  /*50f0*/  @P3 FMUL.FTZ R133, R186, R125 ;  /* 0x0000007dba853220 */ /* 0x000fc60000410000 */
[----:B------:R-:W-:Y:S01]  /*5100*/  F2FP.F16.F32.PACK_AB R134, RZ, R134 ;  /* 0x00000086ff86723e */ /* 0x000fe200000000ff */
[----:B------:R-:W-:-:S03]  /*5110*/  FADD.FTZ R72, R72, R133 ;  /* 0x0000008548487221 */ /* 0x000fc60000010000 */
[----:B------:R-:W-:-:S07]  /*5120*/  PRMT R112, R134, 0x7610, R112 ;  /* 0x0000761086707816 */ /* 0x000fce0000000070 */
.L_x_2345:
[----:B------:R-:W-:Y:S05]  /*5130*/  BSYNC.RECONVERGENT B2 ;  /* 0x0000000000027941 */ /* 0x000fea0003800200 */
.L_x_2344:
[----:B------:R-:W-:Y:S04]  /*5140*/  BSSY.RECONVERGENT B2, `(.L_x_2346) ;  /* 0x0000012000027945 */ /* 0x000fe80003800200 */
[----:B------:R-:W-:Y:S05]  /*5150*/  @!P2 BRA `(.L_x_2347) ;  /* 0x000000000040a947 */ /* 0x000fea0003800000 */
[----:B------:R-:W-:Y:S01]  /*5160*/  @P4 FFMA.FTZ R134, R150, R184, R185 ;  /* 0x000000b896864223 */ /* 0x000fe200000100b9 */
[----:B------:R-:W-:Y:S01]  /*5170*/  LOP3.LUT P3, RZ, R122, 0xff00, RZ, 0xc0, !PT ;  /* 0x0000ff007aff7812 */ /* 0x000fe2000786c0ff */
[----:B------:R-:W-:Y:S02]  /*5180*/  HADD2.F32 R125, -RZ, R8.H1_H1 ;  /* 0x30000008ff7d7230 */ /* 0x000fe40000004100 */
[----:B------:R-:W-:Y:S02]  /*5190*/  HFMA2 R133, -RZ, RZ, 0, 0 ;  /* 0x00000000ff857431 */ /* 0x000fe400000001ff */
[----:B------:R-:W-:-:S04]  /*51a0*/  @P4 FADD.FTZ R134, R147, -R134 ;  /* 0x8000008693864221 */ /* 0x000fc80000010000 */
[----:B------:R-:W-:Y:S01]  /*51b0*/  @P4 FFMA.FTZ R125, R126, R134, R125 ;  /* 0x000000867e7d4223 */ /* 0x000fe2000001007d */
[----:B------:R-:W-:-:S03]  /*51c0*/  MOV R134, RZ ;  /* 0x000000ff00867202 */ /* 0x000fc60000000f00 */
[----:B------:R-:W-:Y:S01]  /*51d0*/  FMUL.FTZ R125, R125, UR13 ;  /* 0x0000000d7d7d7c20 */ /* 0x000fe20008410000 */
[----:B0-----:R-:W-:-:S03]  /*51e0*/  @P3 HADD2.F32 R188, -RZ, R20.H1_H1 ;  /* 0x30000014ffbc3230 */ /* 0x001fc60000004100 */
[----:B------:R-:W-:Y:S01]  /*51f0*/  FMUL.FTZ R125, R125, UR12 ;  /* 0x0000000c7d7d7c20 */ /* 0x000fe20008410000 */
[----:B-----5:R-:W-:-:S03]  /*5200*/  @P3 HADD2.F32 R186, -RZ, R108.H1_H1 ;  /* 0x3000006cffba3230 */ /* 0x020fc60000004100 */
[-C--:B------:R-:W-:Y:S02]  /*5210*/  @P3 FMUL.FTZ R133, R188, R125.reuse ;  /* 0x0000007dbc853220 */ /* 0x080fe40000410000 */
[----:B------:R-:W-:-:S03]  /*5220*/  @P3 FMUL.FTZ R134, R186, R125 ;  /* 0x0000007dba863220 */ /* 0x000fc60000410000 */
[----:B------:R-:W-:Y:S01]  /*5230*/  F2FP.F16.F32.PACK_AB R133, RZ, R133 ;  /* 0x00000085ff85723e */ /* 0x000fe200000000ff */
[----:B------:R-:W-:-:S03]  /*5240*/  FADD.FTZ R73, R73, R134 ;  /* 0x0000008649497221 */ /* 0x000fc60000010000 */
[----:B------:R-:W-:-:S07]  /*5250*/  PRMT R112, R112, 0x5410, R133 ;  /* 0x0000541070707816 */ /* 0x000fce0000000085 */
.L_x_2347:
[----:B------:R-:W-:Y:S05]  /*5260*/  BSYNC.RECONVERGENT B2 ;  /* 0x0000000000027941 */ /* 0x000fea0003800200 */
.L_x_2346:
[----:B------:R-:W-:Y:S04]  /*5270*/  BSSY.RECONVERGENT B2, `(.L_x_2348) ;  /* 0x0000012000027945 */ /* 0x000fe80003800200 */
[----:B------:R-:W-:Y:S05]  /*5280*/  @!P2 BRA `(.L_x_2349) ;  /* 0x000000000040a947 */ /* 0x000fea0003800000 */
        /* <DEDUP_REMOVED lines=16> */
.L_x_2349:
[----:B------:R-:W-:Y:S05]  /*5390*/  BSYNC.RECONVERGENT B2 ;  /* 0x0000000000027941 */ /* 0x000fea0003800200 */
.L_x_2348:
        /* <DEDUP_REMOVED lines=18> */
.L_x_2351:
[----:B------:R-:W-:Y:S05]  /*54c0*/  BSYNC.RECONVERGENT B2 ;  /* 0x0000000000027941 */ /* 0x000fea0003800200 */
.L_x_2350:
        /* <DEDUP_REMOVED lines=18> */
.L_x_2353:
[----:B------:R-:W-:Y:S05]  /*55f0*/  BSYNC.RECONVERGENT B2 ;  /* 0x0000000000027941 */ /* 0x000fea0003800200 */
.L_x_2352:
        /* <DEDUP_REMOVED lines=18> */
.L_x_2355:
[----:B------:R-:W-:Y:S05]  /*5720*/  BSYNC.RECONVERGENT B2 ;  /* 0x0000000000027941 */ /* 0x000fea0003800200 */
.L_x_2354:
        /* <DEDUP_REMOVED lines=18> */
.L_x_2357:
[----:B------:R-:W-:Y:S05]  /*5850*/  BSYNC.RECONVERGENT B2 ;  /* 0x0000000000027941 */ /* 0x000fea0003800200 */
.L_x_2356:
[----:B------:R-:W-:Y:S05]  /*5860*/  @!P2 BRA `(.L_x_2343) ;  /* 0x000000140034a947 */ /* 0x000fea0003800000 */
[----:B------:R-:W-:Y:S01]  /*5870*/  ISETP.GE.U32.AND P3, PT, R122, RZ, PT ;  /* 0x000000ff7a00720c */ /* 0x000fe20003f66070 */
        /* <DEDUP_REMOVED lines=8> */
[----:B0-----:R-:W-:Y:S02]  /*5900*/  @P3 HADD2.F32 R186, -RZ, R23.H1_H1 ;  /* 0x30000017ffba3230 */ /* 0x001fe40000004100 */
[----:B------:R-:W-:Y:S01]  /*5910*/  FMUL.FTZ R123, R123, UR12 ;  /* 0x0000000c7b7b7c20 */ /* 0x000fe20008410000 */
[----:B-----5:R-:W-:-:S03]  /*5920*/  @P3 HADD2.F32 R134, -RZ, R111.H1_H1 ;  /* 0x3000006fff863230 */ /* 0x020fc60000004100 */
[-C--:B------:R-:W-:Y:S02]  /*5930*/  @P3 FMUL.FTZ R125, R186, R123.reuse ;  /* 0x0000007bba7d3220 */ /* 0x080fe40000410000 */
[----:B------:R-:W-:-:S03]  /*5940*/  @P3 FMUL.FTZ R122, R134, R123 ;  /* 0x0000007b867a3220 */ /* 0x000fc60000410000 */
[----:B------:R-:W-:Y:S01]  /*5950*/  F2FP.F16.F32.PACK_AB R125, RZ, R125 ;  /* 0x0000007dff7d723e */ /* 0x000fe200000000ff */
[----:B------:R-:W-:-:S03]  /*5960*/  FADD.FTZ R71, R71, R122 ;  /* 0x0000007a47477221 */ /* 0x000fc60000010000 */
[----:B------:R-:W-:Y:S01]  /*5970*/  PRMT R115, R115, 0x5410, R125 ;  /* 0x0000541073737816 */ /* 0x000fe2000000007d */
[----:B------:R-:W-:Y:S06]  /*5980*/  BRA `(.L_x_2343) ;  /* 0x0000001000ec7947 */ /* 0x000fec0003800000 */
.L_x_2327:
        /* <DEDUP_REMOVED lines=20> */
[-C--:B------:R-:W-:Y:S02]  /*5ad0*/  @P4 FMUL.FTZ R118, R187, R116.reuse ;  /* 0x00000074bb764220 */ /* 0x080fe40000410000 */
[----:B------:R-:W-:-:S03]  /*5ae0*/  @P4 FMUL.FTZ R117, R133, R116 ;  /* 0x0000007485754220 */ /* 0x000fc60000410000 */
[----:B------:R-:W-:Y:S01]  /*5af0*/  F2FP.F16.F32.PACK_AB R118, RZ, R118 ;  /* 0x00000076ff76723e */ /* 0x000fe200000000ff */
[----:B------:R-:W-:-:S03]  /*5b00*/  FADD.FTZ R72, R72, R117 ;  /* 0x0000007548487221 */ /* 0x000fc60000010000 */
[----:B------:R-:W-:-:S07]  /*5b10*/  PRMT R112, R118, 0x7610, R112 ;  /* 0x0000761076707816 */ /* 0x000fce0000000070 */
.L_x_2360:
[----:B------:R-:W-:Y:S05]  /*5b20*/  BSYNC.RECONVERGENT B2 ;  /* 0x0000000000027941 */ /* 0x000fea0003800200 */
.L_x_2359:
[----:B------:R-:W-:Y:S01]  /*5b30*/  BSSY.RECONVERGENT B2, `(.L_x_2361) ;  /* 0x0000011000027945 */ /* 0x000fe20003800200 */
[----:B------:R-:W-:Y:S01]  /*5b40*/  F2FP.F16.F32.PACK_AB R116, RZ, R125 ;  /* 0x0000007dff74723e */ /* 0x000fe200000000ff */
[----:B------:R-:W-:Y:S01]  /*5b50*/  FFMA.FTZ R188, R158, R184, R185 ;  /* 0x000000b89ebc7223 */ /* 0x000fe200000100b9 */
[----:B------:R-:W-:Y:S01]  /*5b60*/  FMUL.FTZ R125, R126, R189 ;  /* 0x000000bd7e7d7220 */ /* 0x000fe20000410000 */
[----:B------:R-:W-:Y:S01]  /*5b70*/  FSEL R133, R119, RZ, P3 ;  /* 0x000000ff77857208 */ /* 0x000fe20001800000 */
[----:B------:R-:W-:Y:S06]  /*5b80*/  @!P2 BRA `(.L_x_2362) ;  /* 0x00000000002ca947 */ /* 0x000fec0003800000 */
[----:B------:R-:W-:Y:S01]  /*5b90*/  LOP3.LUT P4, RZ, R122, 0xff00, RZ, 0xc0, !PT ;  /* 0x0000ff007aff7812 */ /* 0x000fe2000788c0ff */
[----:B------:R-:W-:Y:S01]  /*5ba0*/  FMUL.FTZ R117, R133, UR13 ;  /* 0x0000000d85757c20 */ /* 0x000fe20008410000 */
[----:B------:R-:W-:-:S03]  /*5bb0*/  CS2R R118, SRZ ;  /* 0x0000000000767805 */ /* 0x000fc6000001ff00 */
[----:B------:R-:W-:-:S08]  /*5bc0*/  FMUL.FTZ R117, R117, UR12 ;  /* 0x0000000c75757c20 */ /* 0x000fd00008410000 */
[----:B------:R-:W-:Y:S02]  /*5bd0*/  @P4 HADD2.F32 R186, -RZ, R20.H1_H1 ;  /* 0x30000014ffba4230 */ /* 0x000fe40000004100 */
[----:B-----5:R-:W-:-:S03]  /*5be0*/  @P4 HADD2.F32 R134, -RZ, R108.H1_H1 ;  /* 0x3000006cff864230 */ /* 0x020fc60000004100 */
[-C--:B------:R-:W-:Y:S02]  /*5bf0*/  @P4 FMUL.FTZ R119, R186, R117.reuse ;  /* 0x00000075ba774220 */ /* 0x080fe40000410000 */
[----:B------:R-:W-:-:S03]  /*5c00*/  @P4 FMUL.FTZ R118, R134, R117 ;  /* 0x0000007586764220 */ /* 0x000fc60000410000 */
[----:B------:R-:W-:Y:S01]  /*5c10*/  F2FP.F16.F32.PACK_AB R119, RZ, R119 ;  /* 0x00000077ff77723e */ /* 0x000fe200000000ff */
[----:B------:R-:W-:-:S03]  /*5c20*/  FADD.FTZ R73, R73, R118 ;  /* 0x0000007649497221 */ /* 0x000fc60000010000 */
[----:B------:R-:W-:-:S07]  /*5c30*/  PRMT R112, R112, 0x5410, R119 ;  /* 0x0000541070707816 */ /* 0x000fce0000000077 */
.L_x_2362:
[----:B------:R-:W-:Y:S05]  /*5c40*/  BSYNC.RECONVERGENT B2 ;  /* 0x0000000000027941 */ /* 0x000fea0003800200 */
.L_x_2361:
[----:B------:R-:W-:Y:S01]  /*5c50*/  BSSY.RECONVERGENT B2, `(.L_x_2363) ;  /* 0x0000011000027945 */ /* 0x000fe20003800200 */
[----:B------:R-:W-:Y:S01]  /*5c60*/  F2FP.F16.F32.PACK_AB R186, RZ, R133 ;  /* 0x00000085ffba723e */ /* 0x000fe200000000ff */
        /* <DEDUP_REMOVED lines=15> */
.L_x_2364:
[----:B------:R-:W-:Y:S05]  /*5d60*/  BSYNC.RECONVERGENT B2 ;  /* 0x0000000000027941 */ /* 0x000fea0003800200 */
.L_x_2363:
[----:B------:R-:W-:Y:S01]  /*5d70*/  F2FP.F16.F32.PACK_AB R187, RZ, R125 ;  /* 0x0000007dffbb723e */ /* 0x000fe200000000ff */
[----:B------:R-:W-:Y:S01]  /*5d80*/  FMUL.FTZ R117, R126, R133 ;  /* 0x000000857e757220 */ /* 0x000fe20000410000 */
[-C--:B------:R-:W-:Y:S01]  /*5d90*/  FFMA.FTZ R118, R160, R184.reuse, R185 ;  /* 0x000000b8a0767223 */ /* 0x080fe200000100b9 */
        /* <DEDUP_REMOVED lines=19> */
.L_x_2366:
[----:B------:R-:W-:Y:S05]  /*5ed0*/  BSYNC.RECONVERGENT B2 ;  /* 0x0000000000027941 */ /* 0x000fea0003800200 */
.L_x_2365:
[----:B------:R-:W-:Y:S01]  /*5ee0*/  BSSY.RECONVERGENT B2, `(.L_x_2367) ;  /* 0x0000012000027945 */ /* 0x000fe20003800200 */
[----:B------:R-:W-:Y:S01]  /*5ef0*/  F2FP.F16.F32.PACK_AB R188, RZ, R133 ;  /* 0x00000085ffbc723e */ /* 0x000fe200000000ff */
        /* <DEDUP_REMOVED lines=16> */
.L_x_2368:
[----:B------:R-:W-:Y:S05]  /*6000*/  BSYNC.RECONVERGENT B2 ;  /* 0x0000000000027941 */ /* 0x000fea0003800200 */
.L_x_2367:
[----:B------:R-:W-:Y:S01]  /*6010*/  BSSY.RECONVERGENT B2, `(.L_x_2369) ;  /* 0x0000011000027945 */ /* 0x000fe20003800200 */
[----:B------:R-:W-:Y:S01]  /*6020*/  F2FP.F16.F32.PACK_AB R189, RZ, R125 ;  /* 0x0000007dffbd723e */ /* 0x000fe200000000ff */
[C---:B------:R-:W-:Y:S01]  /*6030*/  FMUL.FTZ R125, R126.reuse, R191 ;  /* 0x000000bf7e7d7220 */ /* 0x040fe20000410000 */
        /* <DEDUP_REMOVED lines=14> */
.L_x_2370:
[----:B------:R-:W-:Y:S05]  /*6120*/  BSYNC.RECONVERGENT B2 ;  /* 0x0000000000027941 */ /* 0x000fea0003800200 */
.L_x_2369:
[----:B------:R-:W-:Y:S01]  /*6130*/  BSSY.RECONVERGENT B2, `(.L_x_2371) ;  /* 0x0000010000027945 */ /* 0x000fe20003800200 */
[----:B------:R-:W-:Y:S02]  /*6140*/  F2FP.F16.F32.PACK_AB R133, RZ, R133 ;  /* 0x00000085ff85723e */ /* 0x000fe400000000ff */
[----:B------:R-:W-:Y:S02]  /*6150*/  FSEL R134, R134, RZ, P3 ;  /* 0x000000ff86867208 */ /* 0x000fe40001800000 */
        /* <DEDUP_REMOVED lines=13> */
.L_x_2372:
[----:B------:R-:W-:Y:S05]  /*6230*/  BSYNC.RECONVERGENT B2 ;  /* 0x0000000000027941 */ /* 0x000fea0003800200 */
.L_x_2371:
        /* <DEDUP_REMOVED lines=12> */
[-C--:B------:R-:W-:Y:S02]  /*6300*/  @P3 FMUL.FTZ R123, R186, R125.reuse ;  /* 0x0000007dba7b3220 */ /* 0x080fe40000410000 */
[----:B------:R-:W-:-:S03]  /*6310*/  @P3 FMUL.FTZ R122, R134, R125 ;  /* 0x0000007d867a3220 */ /* 0x000fc60000410000 */
[----:B------:R-:W-:Y:S01]  /*6320*/  F2FP.F16.F32.PACK_AB R123, RZ, R123 ;  /* 0x0000007bff7b723e */ /* 0x000fe200000000ff */
[----:B------:R-:W-:-:S03]  /*6330*/  FADD.FTZ R71, R71, R122 ;  /* 0x0000007a47477221 */ /* 0x000fc60000010000 */
[----:B------:R-:W-:Y:S01]  /*6340*/  PRMT R115, R115, 0x5410, R123 ;  /* 0x0000541073737816 */ /* 0x000fe2000000007b */
[----:B------:R-:W-:Y:S06]  /*6350*/  BRA `(.L_x_2343) ;  /* 0x0000000800787947 */ /* 0x000fec0003800000 */
.L_x_2358:
        /* <DEDUP_REMOVED lines=9> */
[----:B------:R-:W-:Y:S01]  /*63f0*/  FSEL R125, R125, RZ, P3 ;  /* 0x000000ff7d7d7208 */ /* 0x000fe20001800000 */
[----:B0-----:R-:W-:Y:S02]  /*6400*/  @P4 HADD2.F32 R188, -RZ, R20.H0_H0 ;  /* 0x20000014ffbc4230 */ /* 0x001fe40000004100 */
[----:B-----5:R-:W-:Y:S02]  /*6410*/  @P4 HADD2.F32 R186, -RZ, R108.H0_H0 ;  /* 0x2000006cffba4230 */ /* 0x020fe40000004100 */
[----:B------:R-:W-:-:S04]  /*6420*/  FMUL.FTZ R125, R125, UR13 ;  /* 0x0000000d7d7d7c20 */ /* 0x000fc80008410000 */
[----:B------:R-:W-:-:S04]  /*6430*/  FMUL.FTZ R125, R125, UR12 ;  /* 0x0000000c7d7d7c20 */ /* 0x000fc80008410000 */
[-C--:B------:R-:W-:Y:S01]  /*6440*/  @P4 FMUL.FTZ R134, R188, R125.reuse ;  /* 0x0000007dbc864220 */ /* 0x080fe20000410000 */
[----:B------:R-:W-:-:S04]  /*6450*/  @P4 FMUL.FTZ R133, R186, R125 ;  /* 0x0000007dba854220 */ /* 0x000fc80000410000 */
[----:B------:R-:W-:Y:S01]  /*6460*/  F2FP.F16.F32.PACK_AB R134, RZ, R134 ;  /* 0x00000086ff86723e */ /* 0x000fe200000000ff */
[----:B------:R-:W-:-:S03]  /*6470*/  FADD.FTZ R72, R72, R133 ;  /* 0x0000008548487221 */ /* 0x000fc60000010000 */
[----:B------:R-:W-:-:S07]  /*6480*/  PRMT R112, R134, 0x7610, R112 ;  /* 0x0000761086707816 */ /* 0x000fce0000000070 */
.L_x_2374:
[----:B------:R-:W-:Y:S05]  /*6490*/  BSYNC.RECONVERGENT B2 ;  /* 0x0000000000027941 */ /* 0x000fea0003800200 */
.L_x_2373:
        /* <DEDUP_REMOVED lines=10> */
[----:B0-----:R-:W-:Y:S02]  /*6540*/  @P4 HADD2.F32 R188, -RZ, R20.H1_H1 ;  /* 0x30000014ffbc4230 */ /* 0x001fe40000004100 */
[----:B-----5:R-:W-:Y:S02]  /*6550*/  @P4 HADD2.F32 R186, -RZ, R108.H1_H1 ;  /* 0x3000006cffba4230 */ /* 0x020fe40000004100 */
[----:B------:R-:W-:-:S04]  /*6560*/  FMUL.FTZ R125, R125, UR13 ;  /* 0x0000000d7d7d7c20 */ /* 0x000fc80008410000 */
[----:B------:R-:W-:-:S04]  /*6570*/  FMUL.FTZ R125, R125, UR12 ;  /* 0x0000000c7d7d7c20 */ /* 0x000fc80008410000 */
[-C--:B------:R-:W-:Y:S01]  /*6580*/  @P4 FMUL.FTZ R133, R188, R125.reuse ;  /* 0x0000007dbc854220 */ /* 0x080fe20000410000 */
[----:B------:R-:W-:-:S04]  /*6590*/  @P4 FMUL.FTZ R134, R186, R125 ;  /* 0x0000007dba864220 */ /* 0x000fc80000410000 */
[----:B------:R-:W-:Y:S01]  /*65a0*/  F2FP.F16.F32.PACK_AB R133, RZ, R133 ;  /* 0x00000085ff85723e */ /* 0x000fe200000000ff */
[----:B------:R-:W-:-:S03]  /*65b0*/  FADD.FTZ R73, R73, R134 ;  /* 0x0000008649497221 */ /* 0x000fc60000010000 */
[----:B------:R-:W-:-:S07]  /*65c0*/  PRMT R112, R112, 0x5410, R133 ;  /* 0x0000541070707816 */ /* 0x000fce0000000085 */
.L_x_2376:
[----:B------:R-:W-:Y:S05]  /*65d0*/  BSYNC.RECONVERGENT B2 ;  /* 0x0000000000027941 */ /* 0x000fea0003800200 */
.L_x_2375:
        /* <DEDUP_REMOVED lines=19> */
.L_x_2378:
[----:B------:R-:W-:Y:S05]  /*6710*/  BSYNC.RECONVERGENT B2 ;  /* 0x0000000000027941 */ /* 0x000fea0003800200 */
.L_x_2377:
        /* <DEDUP_REMOVED lines=19> */
.L_x_2380:
[----:B------:R-:W-:Y:S05]  /*6850*/  BSYNC.RECONVERGENT B2 ;  /* 0x0000000000027941 */ /* 0x000fea0003800200 */
.L_x_2379:
        /* <DEDUP_REMOVED lines=19> */
.L_x_2382:
[----:B------:R-:W-:Y:S05]  /*6990*/  BSYNC.RECONVERGENT B2 ;  /* 0x0000000000027941 */ /* 0x000fea0003800200 */
.L_x_2381:
        /* <DEDUP_REMOVED lines=19> */
.L_x_2384:
[----:B------:R-:W-:Y:S05]  /*6ad0*/  BSYNC.RECONVERGENT B2 ;  /* 0x0000000000027941 */ /* 0x000fea0003800200 */
.L_x_2383:
        /* <DEDUP_REMOVED lines=19> */
.L_x_2386:
[----:B------:R-:W-:Y:S05]  /*6c10*/  BSYNC.RECONVERGENT B2 ;  /* 0x0000000000027941 */ /* 0x000fea0003800200 */
.L_x_2385:
[----:B------:R-:W-:Y:S05]  /*6c20*/  @!P2 BRA `(.L_x_2343) ;  /* 0x000000000044a947 */ /* 0x000fea0003800000 */
[----:B------:R-:W-:Y:S01]  /*6c30*/  FFMA.FTZ R134, R166, R184, R185 ;  /* 0x000000b8a6867223 */ /* 0x000fe200000100b9 */
[----:B------:R-:W-:Y:S02]  /*6c40*/  ISETP.GE.U32.AND P3, PT, R122, RZ, PT ;  /* 0x000000ff7a00720c */ /* 0x000fe40003f66070 */
[----:B------:R-:W-:Y:S01]  /*6c50*/  ISETP.GT.AND P4, PT, R2, RZ, PT ;  /* 0x000000ff0200720c */ /* 0x000fe20003f84270 */
[----:B------:R-:W-:Y:S01]  /*6c60*/  FADD.FTZ R125, R163, -R134 ;  /* 0x80000086a37d7221 */ /* 0x000fe20000010000 */
[----:B------:R-:W-:Y:S02]  /*6c70*/  ISETP.GE.U32.AND.EX P3, PT, R123, 0x1000000, PT, P3 ;  /* 0x010000007b00780c */ /* 0x000fe40003f66130 */
[----:B------:R-:W-:Y:S01]  /*6c80*/  CS2R R122, SRZ ;  /* 0x00000000007a7805 */ /* 0x000fe2000001ff00 */
[----:B------:R-:W-:-:S05]  /*6c90*/  FMUL.FTZ R125, R126, R125 ;  /* 0x0000007d7e7d7220 */ /* 0x000fca0000410000 */
[----:B------:R-:W-:-:S05]  /*6ca0*/  FSEL R125, R125, RZ, P4 ;  /* 0x000000ff7d7d7208 */ /* 0x000fca0002000000 */
[----:B------:R-:W-:Y:S01]  /*6cb0*/  FMUL.FTZ R125, R125, UR13 ;  /* 0x0000000d7d7d7c20 */ /* 0x000fe20008410000 */
[----:B0-----:R-:W-:Y:S02]  /*6cc0*/  @P3 HADD2.F32 R186, -RZ, R23.H1_H1 ;  /* 0x30000017ffba3230 */ /* 0x001fe40000004100 */
[----:B-----5:R-:W-:Y:S02]  /*6cd0*/  @P3 HADD2.F32 R134, -RZ, R111.H1_H1 ;  /* 0x3000006fff863230 */ /* 0x020fe40000004100 */
[----:B------:R-:W-:-:S04]  /*6ce0*/  FMUL.FTZ R125, R125, UR12 ;  /* 0x0000000c7d7d7c20 */ /* 0x000fc80008410000 */
[-C--:B------:R-:W-:Y:S01]  /*6cf0*/  @P3 FMUL.FTZ R123, R186, R125.reuse ;  /* 0x0000007dba7b3220 */ /* 0x080fe20000410000 */
[----:B------:R-:W-:-:S04]  /*6d00*/  @P3 FMUL.FTZ R122, R134, R125 ;  /* 0x0000007d867a3220 */ /* 0x000fc80000410000 */
[----:B------:R-:W-:Y:S01]  /*6d10*/  F2FP.F16.F32.PACK_AB R123, RZ, R123 ;  /* 0x0000007bff7b723e */ /* 0x000fe200000000ff */
[----:B------:R-:W-:-:S03]  /*6d20*/  FADD.FTZ R71, R71, R122 ;  /* 0x0000007a47477221 */ /* 0x000fc60000010000 */
[----:B------:R-:W-:-:S07]  /*6d30*/  PRMT R115, R115, 0x5410, R123 ;  /* 0x0000541073737816 */ /* 0x000fce000000007b */
.L_x_2343:
[----:B------:R-:W-:Y:S05]  /*6d40*/  BSYNC.RECONVERGENT B1 ;  /* 0x0000000000017941 */ /* 0x000fea0003800200 */
.L_x_2326:
[----:B------:R-:W1:Y:S01]  /*6d50*/  @P0 LDC.64 R122, c[0x0][0x478] ;  /* 0x00011e00ff7a0b82 */ /* 0x000e620000000a00 */
[----:B------:R-:W-:Y:S01]  /*6d60*/  @P0 IADD3 R125, PT, PT, R183, 0x20, RZ ;  /* 0x00000020b77d0810 */ /* 0x000fe20007ffe0ff */
[----:B------:R-:W-:Y:S01]  /*6d70*/  BSSY.RECONVERGENT B1, `(.L_x_2387) ;  /* 0x000000b000017945 */ /* 0x000fe20003800200 */
[----:B------:R-:W-:-:S05]  /*6d80*/  IADD3 R127, PT, PT, R127, 0x40, RZ ;  /* 0x000000407f7f7810 */ /* 0x000fca0007ffe0ff */
[----:B0-----:R-:W0:Y:S01]  /*6d90*/  @P2 LDC.64 R186, c[0x0][0x468] ;  /* 0x00011a00ffba2b82 */ /* 0x001e220000000a00 */
[----:B-1----:R-:W-:-:S05]  /*6da0*/  @P0 IMAD.WIDE.U32 R122, R125, 0x10, R122 ;  /* 0x000000107d7a0825 */ /* 0x002fca00078e007a */
[----:B------:R1:W-:Y:S01]  /*6db0*/  @P0 STG.E.128 desc[UR6][R122.64], R116 ;  /* 0x000000747a000986 */ /* 0x0003e2000c101d06 */
[----:B0-----:R-:W-:-:S05]  /*6dc0*/  @P2 IMAD.WIDE.U32 R124, R124, 0x10, R186 ;  /* 0x000000107c7c2825 */ /* 0x001fca00078e00ba */
[----:B------:R1:W-:Y:S01]  /*6dd0*/  @P2 STG.E.128 desc[UR6][R124.64], R112 ;  /* 0x000000707c002986 */ /* 0x0003e2000c101d06 */
[----:B------:R-:W-:Y:S05]  /*6de0*/  @!P2 BRA `(.L_x_2388) ;  /* 0x00000000000ca947 */ /* 0x000fea0003800000 */
[----:B-----5:R-:W0:Y:S02]  /*6df0*/  LDC.64 R108, c[0x0][0x390] ;  /* 0x0000e400ff6c7b82 */ /* 0x020e240000000a00 */
[----:B0-----:R-:W-:-:S06]  /*6e00*/  IMAD.WIDE.U32 R108, R127, 0x10, R108 ;  /* 0x000000107f6c7825 */ /* 0x001fcc00078e006c */
[----:B------:R-:W5:Y:S02]  /*6e10*/  LDG.E.128 R108, desc[UR6][R108.64] ;  /* 0x000000066c6c7981 */ /* 0x000f64000c1e1d00 */
.L_x_2388:
[----:B------:R-:W-:Y:S05]  /*6e20*/  BSYNC.RECONVERGENT B1 ;  /* 0x0000000000017941 */ /* 0x000fea0003800200 */
.L_x_2387:
[----:B------:R-:W-:Y:S04]  /*6e30*/  BSSY.RECONVERGENT B1, `(.L_x_2389) ;  /* 0x0000275000017945 */ /* 0x000fe80003800200 */
[----:B------:R-:W-:Y:S05]  /*6e40*/  @!P1 BRA `(.L_x_2390) ;  /* 0x0000001000f09947 */ /* 0x000fea0003800000 */
[----:B------:R-:W-:Y:S05]  /*6e50*/  @!P0 BRA `(.L_x_2391) ;  /* 0x0000000800888947 */ /* 0x000fea0003800000 */
[----:B------:R-:W-:Y:S01]  /*6e60*/  ISETP.GT.AND P1, PT, R2, RZ, PT ;  /* 0x000000ff0200720c */ /* 0x000fe20003f24270 */
[--C-:B-1----:R-:W-:Y:S01]  /*6e70*/  HADD2.F32 R117, -RZ, R4.reuse.H0_H0 ;  /* 0x20000004ff757230 */ /* 0x102fe20000004100 */
[----:B------:R-:W-:Y:S01]  /*6e80*/  BSSY.RECONVERGENT B2, `(.L_x_2392) ;  /* 0x0000033000027945 */ /* 0x000fe20003800200 */
[----:B------:R-:W-:Y:S02]  /*6e90*/  HADD2.F32 R123, -RZ, R4.H1_H1 ;  /* 0x30000004ff7b7230 */ /* 0x000fe40000004100 */
[----:B------:R-:W-:Y:S02]  /*6ea0*/  HADD2.F32 R125, -RZ, R5.H0_H0 ;  /* 0x20000005ff7d7230 */ /* 0x000fe40000004100 */
[----:B------:R-:W-:Y:S02]  /*6eb0*/  HADD2.F32 R189, -RZ, R6.H1_H1 ;  /* 0x30000006ffbd7230 */ /* 0x000fe40000004100 */
[--C-:B------:R-:W-:Y:S02]  /*6ec0*/  HADD2.F32 R191, -RZ, R7.reuse.H0_H0 ;  /* 0x20000007ffbf7230 */ /* 0x100fe40000004100 */
[----:B------:R-:W-:-:S02]  /*6ed0*/  HADD2.F32 R124, -RZ, R7.H1_H1 ;  /* 0x30000007ff7c7230 */ /* 0x000fc40000004100 */
        /* <DEDUP_REMOVED lines=9> */
[----:B------:R-:W-:Y:S02]  /*6f70*/  HADD2.F32 R185, -RZ, R5.H1_H1 ;  /* 0x30000005ffb97230 */ /* 0x000fe40000004100 */
[----:B------:R-:W-:Y:S01]  /*6f80*/  @P1 FADD.FTZ R119, R168, -R119 ;  /* 0x80000077a8771221 */ /* 0x000fe20000010000 */
[----:B------:R-:W-:Y:S01]  /*6f90*/  @P1 FADD.FTZ R2, R167, -R2 ;  /* 0x80000002a7021221 */ /* 0x000fe20000010000 */
[----:B------:R-:W-:-:S02]  /*6fa0*/  HADD2.F32 R133, -RZ, R6.H0_H0 ;  /* 0x20000006ff857230 */ /* 0x000fc40000004100 */
[----:B------:R-:W-:Y:S01]  /*6fb0*/  @P1 FADD.FTZ R118, R171, -R118 ;  /* 0x80000076ab761221 */ /* 0x000fe20000010000 */
[----:B------:R-:W-:Y:S01]  /*6fc0*/  @P1 FADD.FTZ R187, R176, -R187 ;  /* 0x800000bbb0bb1221 */ /* 0x000fe20000010000 */
[----:B------:R-:W-:Y:S01]  /*6fd0*/  @P1 FADD.FTZ R122, R175, -R122 ;  /* 0x8000007aaf7a1221 */ /* 0x000fe20000010000 */
[C---:B------:R-:W-:Y:S01]  /*6fe0*/  @P1 FFMA.FTZ R117, R126.reuse, R119, R117 ;  /* 0x000000777e751223 */ /* 0x040fe20000010075 */
[C---:B------:R-:W-:Y:S01]  /*6ff0*/  @P1 FFMA.FTZ R123, R126.reuse, R2, R123 ;  /* 0x000000027e7b1223 */ /* 0x040fe2000001007b */
        /* <DEDUP_REMOVED lines=27> */
.L_x_2393:
[----:B------:R-:W-:Y:S05]  /*71b0*/  BSYNC.RECONVERGENT B2 ;  /* 0x0000000000027941 */ /* 0x000fea0003800200 */
.L_x_2392:
[----:B------:R-:W-:Y:S04]  /*71c0*/  BSSY.RECONVERGENT B2, `(.L_x_2394) ;  /* 0x000000e000027945 */ /* 0x000fe80003800200 */
[----:B------:R-:W-:Y:S05]  /*71d0*/  @!P2 BRA `(.L_x_2395) ;  /* 0x000000000030a947 */ /* 0x000fea0003800000 */
[----:B------:R-:W-:Y:S01]  /*71e0*/  LOP3.LUT P1, RZ, R120, 0xff00, RZ, 0xc0, !PT ;  /* 0x0000ff0078ff7812 */ /* 0x000fe2000782c0ff */
[----:B------:R-:W-:Y:S01]  /*71f0*/  FMUL.FTZ R123, R123, UR13 ;  /* 0x0000000d7b7b7c20 */ /* 0x000fe20008410000 */
[----:B------:R-:W-:Y:S01]  /*7200*/  HFMA2 R116, -RZ, RZ, 0, 0 ;  /* 0x00000000ff747431 */ /* 0x000fe200000001ff */
[----:B------:R-:W-:Y:S02]  /*7210*/  MOV R2, RZ ;  /* 0x000000ff00027202 */ /* 0x000fe40000000f00 */
        /* <DEDUP_REMOVED lines=8> */
.L_x_2395:
[----:B------:R-:W-:Y:S05]  /*72a0*/  BSYNC.RECONVERGENT B2 ;  /* 0x0000000000027941 */ /* 0x000fea0003800200 */
.L_x_2394:
        /* <DEDUP_REMOVED lines=14> */
.L_x_2397:
[----:B------:R-:W-:Y:S05]  /*7390*/  BSYNC.RECONVERGENT B2 ;  /* 0x0000000000027941 */ /* 0x000fea0003800200 */
.L_x_2396:
        /* <DEDUP_REMOVED lines=14> */
.L_x_2399:
[----:B------:R-:W-:Y:S05]  /*7480*/  BSYNC.RECONVERGENT B2 ;  /* 0x0000000000027941 */ /* 0x000fea0003800200 */
.L_x_2398:
        /* <DEDUP_REMOVED lines=14> */
.L_x_2401:
[----:B------:R-:W-:Y:S05]  /*7570*/  BSYNC.RECONVERGENT B2 ;  /* 0x0000000000027941 */ /* 0x000fea0003800200 */
.L_x_2400:
        /* <DEDUP_REMOVED lines=14> */
.L_x_2403:
[----:B------:R-:W-:Y:S05]  /*7660*/  BSYNC.RECONVERGENT B2 ;  /* 0x0000000000027941 */ /* 0x000fea0003800200 */
.L_x_2402:
        /* <DEDUP_REMOVED lines=13> */
.L_x_2405:
[----:B------:R-:W-:Y:S05]  /*7740*/  BSYNC.RECONVERGENT B2 ;  /* 0x0000000000027941 */ /* 0x000fea0003800200 */
.L_x_2404:
[----:B------:R-:W-:Y:S02]  /*7750*/  F2FP.F16.F32.PACK_AB R119, R124, R191 ;  /* 0x000000bf7c77723e */ /* 0x000fe400000000ff */
        /* <DEDUP_REMOVED lines=18> */
.L_x_2391:
[----:B------:R-:W-:Y:S01]  /*7880*/  BSSY.RECONVERGENT B2, `(.L_x_2407) ;  /* 0x0000013000027945 */ /* 0x000fe20003800200 */
[----:B------:R-:W-:-:S03]  /*7890*/  ISETP.GT.AND P3, PT, R2, RZ, PT ;  /* 0x000000ff0200720c */ /* 0x000fc60003f64270 */
[----:B------:R-:W-:Y:S10]  /*78a0*/  @!P2 BRA `(.L_x_2408) ;  /* 0x000000000040a947 */ /* 0x000ff40003800000 */
[----:B-1----:R-:W-:Y:S01]  /*78b0*/  @P3 FFMA.FTZ R125, R165, R184, R185 ;  /* 0x000000b8a57d3223 */ /* 0x002fe200000100b9 */
[----:B------:R-:W-:Y:S01]  /*78c0*/  LOP3.LUT P1, RZ, R120, 0xff, RZ, 0xc0, !PT ;  /* 0x000000ff78ff7812 */ /* 0x000fe2000782c0ff */
        /* <DEDUP_REMOVED lines=8> */
[----:B-----5:R-:W-:-:S03]  /*7950*/  @P1 HADD2.F32 R122, -RZ, R108.H0_H0 ;  /* 0x2000006cff7a1230 */ /* 0x020fc60000004100 */
[-C--:B------:R-:W-:Y:S02]  /*7960*/  @P1 FMUL.FTZ R2, R124, R123.reuse ;  /* 0x0000007b7c021220 */ /* 0x080fe40000410000 */
[----:B------:R-:W-:-:S03]  /*7970*/  @P1 FMUL.FTZ R125, R122, R123 ;  /* 0x0000007b7a7d1220 */ /* 0x000fc60000410000 */
[----:B------:R-:W-:Y:S01]  /*7980*/  F2FP.F16.F32.PACK_AB R2, RZ, R2 ;  /* 0x00000002ff02723e */ /* 0x000fe200000000ff */
[----:B------:R-:W-:-:S03]  /*7990*/  FADD.FTZ R64, R64, R125 ;  /* 0x0000007d40407221 */ /* 0x000fc60000010000 */
[----:B------:R-:W-:-:S07]  /*79a0*/  PRMT R112, R2, 0x7610, R112 ;  /* 0x0000761002707816 */ /* 0x000fce0000000070 */
.L_x_2408:
[----:B------:R-:W-:Y:S05]  /*79b0*/  BSYNC.RECONVERGENT B2 ;  /* 0x0000000000027941 */ /* 0x000fea0003800200 */
.L_x_2407:
[----:B------:R-:W-:Y:S04]  /*79c0*/  BSSY.RECONVERGENT B2, `(.L_x_2409) ;  /* 0x0000012000027945 */ /* 0x000fe80003800200 */
[----:B------:R-:W-:Y:S05]  /*79d0*/  @!P2 BRA `(.L_x_2410) ;  /* 0x000000000040a947 */ /* 0x000fea0003800000 */
[----:B------:R-:W-:Y:S01]  /*79e0*/  @P3 FFMA.FTZ R2, R170, R184, R185 ;  /* 0x000000b8aa023223 */ /* 0x000fe200000100b9 */
[----:B------:R-:W-:Y:S01]  /*79f0*/  LOP3.LUT P1, RZ, R120, 0xff00, RZ, 0xc0, !PT ;  /* 0x0000ff0078ff7812 */ /* 0x000fe2000782c0ff */
[----:B-1----:R-:W-:Y:S02]  /*7a00*/  HADD2.F32 R123, -RZ, R4.H1_H1 ;  /* 0x30000004ff7b7230 */ /* 0x002fe40000004100 */
[----:B------:R-:W-:Y:S02]  /*7a10*/  HFMA2 R122, -RZ, RZ, 0, 0 ;  /* 0x00000000ff7a7431 */ /* 0x000fe400000001ff */
[----:B------:R-:W-:-:S04]  /*7a20*/  @P3 FADD.FTZ R2, R167, -R2 ;  /* 0x80000002a7023221 */ /* 0x000fc80000010000 */
[----:B------:R-:W-:Y:S01]  /*7a30*/  @P3 FFMA.FTZ R123, R126, R2, R123 ;  /* 0x000000027e7b3223 */ /* 0x000fe2000001007b */
[----:B------:R-:W-:-:S03]  /*7a40*/  MOV R2, RZ ;  /* 0x000000ff00027202 */ /* 0x000fc60000000f00 */
[----:B------:R-:W-:Y:S01]  /*7a50*/  FMUL.FTZ R123, R123, UR13 ;  /* 0x0000000d7b7b7c20 */ /* 0x000fe20008410000 */
[----:B------:R-:W-:-:S03]  /*7a60*/  @P1 HADD2.F32 R134, -RZ, R24.H1_H1 ;  /* 0x30000018ff861230 */ /* 0x000fc60000004100 */
[----:B------:R-:W-:Y:S01]  /*7a70*/  FMUL.FTZ R123, R123, UR12 ;  /* 0x0000000c7b7b7c20 */ /* 0x000fe20008410000 */
[----:B-----5:R-:W-:-:S03]  /*7a80*/  @P1 HADD2.F32 R124, -RZ, R108.H1_H1 ;  /* 0x3000006cff7c1230 */ /* 0x020fc60000004100 */
[-C--:B------:R-:W-:Y:S02]  /*7a90*/  @P1 FMUL.FTZ R122, R134, R123.reuse ;  /* 0x0000007b867a1220 */ /* 0x080fe40000410000 */
[----:B------:R-:W-:-:S03]  /*7aa0*/  @P1 FMUL.FTZ R2, R124, R123 ;  /* 0x0000007b7c021220 */ /* 0x000fc60000410000 */
[----:B------:R-:W-:Y:S01]  /*7ab0*/  F2FP.F16.F32.PACK_AB R122, RZ, R122 ;  /* 0x0000007aff7a723e */ /* 0x000fe200000000ff */
[----:B------:R-:W-:-:S03]  /*7ac0*/  FADD.FTZ R65, R65, R2 ;  /* 0x0000000241417221 */ /* 0x000fc60000010000 */
[----:B------:R-:W-:-:S07]  /*7ad0*/  PRMT R112, R112, 0x5410, R122 ;  /* 0x0000541070707816 */ /* 0x000fce000000007a */
.L_x_2410:
[----:B------:R-:W-:Y:S05]  /*7ae0*/  BSYNC.RECONVERGENT B2 ;  /* 0x0000000000027941 */ /* 0x000fea0003800200 */
.L_x_2409:
[----:B------:R-:W-:Y:S04]  /*7af0*/  BSSY.RECONVERGENT B2, `(.L_x_2411) ;  /* 0x0000012000027945 */ /* 0x000fe80003800200 */
[----:B------:R-:W-:Y:S05]  /*7b00*/  @!P2 BRA `(.L_x_2412) ;  /* 0x000000000040a947 */ /* 0x000fea0003800000 */
        /* <DEDUP_REMOVED lines=16> */
.L_x_2412:
[----:B------:R-:W-:Y:S05]  /*7c10*/  BSYNC.RECONVERGENT B2 ;  /* 0x0000000000027941 */ /* 0x000fea0003800200 */
.L_x_2411:
        /* <DEDUP_REMOVED lines=18> */
.L_x_2414:
[----:B------:R-:W-:Y:S05]  /*7d40*/  BSYNC.RECONVERGENT B2 ;  /* 0x0000000000027941 */ /* 0x000fea0003800200 */
.L_x_2413:
        /* <DEDUP_REMOVED lines=18> */
.L_x_2416:
[----:B------:R-:W-:Y:S05]  /*7e70*/  BSYNC.RECONVERGENT B2 ;  /* 0x0000000000027941 */ /* 0x000fea0003800200 */
.L_x_2415:
        /* <DEDUP_REMOVED lines=18> */
.L_x_2418:
[----:B------:R-:W-:Y:S05]  /*7fa0*/  BSYNC.RECONVERGENT B2 ;  /* 0x0000000000027941 */ /* 0x000fea0003800200 */
.L_x_2417:
        /* <DEDUP_REMOVED lines=18> */
.L_x_2420:
[----:B------:R-:W-:Y:S05]  /*80d0*/  BSYNC.RECONVERGENT B2 ;  /* 0x0000000000027941 */ /* 0x000fea0003800200 */
.L_x_2419:
[----:B------:R-:W-:Y:S05]  /*80e0*/  @!P2 BRA `(.L_x_2406) ;  /* 0x000000140024a947 */ /* 0x000fea0003800000 */
[----:B------:R-:W-:Y:S01]  /*80f0*/  ISETP.GE.U32.AND P1, PT, R120, RZ, PT ;  /* 0x000000ff7800720c */ /* 0x000fe20003f26070 */
[----:B------:R-:W-:Y:S01]  /*8100*/  @P3 FFMA.FTZ R184, R182, R184, R185 ;  /* 0x000000b8b6b83223 */ /* 0x000fe200000100b9 */
[----:B------:R-:W-:Y:S01]  /*8110*/  MOV R120, RZ ;  /* 0x000000ff00787202 */ /* 0x000fe20000000f00 */
[----:B------:R-:W-:Y:S01]  /*8120*/  HFMA2 R2, -RZ, RZ, 0, 0 ;  /* 0x00000000ff027431 */ /* 0x000fe200000001ff */
[----:B------:R-:W-:Y:S01]  /*8130*/  ISETP.GE.U32.AND.EX P1, PT, R121, 0x1000000, PT, P1 ;  /* 0x010000007900780c */ /* 0x000fe20003f26110 */
[----:B------:R-:W-:Y:S02]  /*8140*/  HADD2.F32 R121, -RZ, R7.H1_H1 ;  /* 0x30000007ff797230 */ /* 0x000fe40000004100 */
[----:B------:R-:W-:-:S04]  /*8150*/  @P3 FADD.FTZ R184, R179, -R184 ;  /* 0x800000b8b3b83221 */ /* 0x000fc80000010000 */
[----:B------:R-:W-:-:S04]  /*8160*/  @P3 FFMA.FTZ R121, R126, R184, R121 ;  /* 0x000000b87e793223 */ /* 0x000fc80000010079 */
[----:B------:R-:W-:Y:S02]  /*8170*/  FMUL.FTZ R121, R121, UR13 ;  /* 0x0000000d79797c20 */ /* 0x000fe40008410000 */
[----:B-1----:R-:W-:Y:S02]  /*8180*/  @P1 HADD2.F32 R124, -RZ, R27.H1_H1 ;  /* 0x3000001bff7c1230 */ /* 0x002fe40000004100 */
        /* <DEDUP_REMOVED lines=8> */
.L_x_2390:
[----:B------:R-:W-:Y:S05]  /*8210*/  @!P0 BRA `(.L_x_2421) ;  /* 0x0000000800608947 */ /* 0x000fea0003800000 */
[----:B------:R-:W-:Y:S01]  /*8220*/  ISETP.GT.AND P1, PT, R2, RZ, PT ;  /* 0x000000ff0200720c */ /* 0x000fe20003f24270 */
[-CC-:B-1----:R-:W-:Y:S01]  /*8230*/  FFMA.FTZ R117, R165, R184.reuse, R185.reuse ;  /* 0x000000b8a5757223 */ /* 0x182fe200000100b9 */
        /* <DEDUP_REMOVED lines=38> */
.L_x_2423:
[----:B------:R-:W-:Y:S05]  /*84a0*/  BSYNC.RECONVERGENT B2 ;  /* 0x0000000000027941 */ /* 0x000fea0003800200 */
.L_x_2422:
        /* <DEDUP_REMOVED lines=13> */
.L_x_2425:
[----:B------:R-:W-:Y:S05]  /*8580*/  BSYNC.RECONVERGENT B2 ;  /* 0x0000000000027941 */ /* 0x000fea0003800200 */
.L_x_2424:
[----:B------:R-:W-:Y:S01]  /*8590*/  BSSY.RECONVERGENT B2, `(.L_x_2426) ;  /* 0x0000011000027945 */ /* 0x000fe20003800200 */
[----:B------:R-:W-:Y:S02]  /*85a0*/  F2FP.F16.F32.PACK_AB R116, R134, R125 ;  /* 0x0000007d8674723e */ /* 0x000fe400000000ff */
        /* <DEDUP_REMOVED lines=15> */
.L_x_2427:
[----:B------:R-:W-:Y:S05]  /*86a0*/  BSYNC.RECONVERGENT B2 ;  /* 0x0000000000027941 */ /* 0x000fea0003800200 */
.L_x_2426:
        /* <DEDUP_REMOVED lines=14> */
.L_x_2429:
[----:B------:R-:W-:Y:S05]  /*8790*/  BSYNC.RECONVERGENT B2 ;  /* 0x0000000000027941 */ /* 0x000fea0003800200 */
.L_x_2428:
[----:B------:R-:W-:Y:S01]  /*87a0*/  BSSY.RECONVERGENT B2, `(.L_x_2430) ;  /* 0x0000012000027945 */ /* 0x000fe20003800200 */
[----:B------:R-:W-:Y:S02]  /*87b0*/  F2FP.F16.F32.PACK_AB R117, R134, R119 ;  /* 0x000000778675723e */ /* 0x000fe400000000ff */
[----:B------:R-:W-:Y:S02]  /*87c0*/  FSEL R123, R123, RZ, P1 ;  /* 0x000000ff7b7b7208 */ /* 0x000fe40000800000 */
[----:B------:R-:W-:Y:S02]  /*87d0*/  FSEL R124, R124, RZ, P1 ;  /* 0x000000ff7c7c7208 */ /* 0x000fe40000800000 */
        /* <DEDUP_REMOVED lines=14> */
.L_x_2431:
[----:B------:R-:W-:Y:S05]  /*88c0*/  BSYNC.RECONVERGENT B2 ;  /* 0x0000000000027941 */ /* 0x000fea0003800200 */
.L_x_2430:
        /* <DEDUP_REMOVED lines=13> */
.L_x_2433:
[----:B------:R-:W-:Y:S05]  /*89a0*/  BSYNC.RECONVERGENT B2 ;  /* 0x0000000000027941 */ /* 0x000fea0003800200 */
.L_x_2432:
        /* <DEDUP_REMOVED lines=13> */
.L_x_2435:
[----:B------:R-:W-:Y:S05]  /*8a80*/  BSYNC.RECONVERGENT B2 ;  /* 0x0000000000027941 */ /* 0x000fea0003800200 */
.L_x_2434:
[----:B------:R-:W-:Y:S02]  /*8a90*/  F2FP.F16.F32.PACK_AB R118, R123, R122 ;  /* 0x0000007a7b76723e */ /* 0x000fe400000000ff */
[----:B------:R-:W-:Y:S01]  /*8aa0*/  F2FP.F16.F32.PACK_AB R119, R125, R124 ;  /* 0x0000007c7d77723e */ /* 0x000fe200000000ff */
[----:B------:R-:W-:Y:S06]  /*8ab0*/  @!P2 BRA `(.L_x_2406) ;  /* 0x0000000800b0a947 */ /* 0x000fec0003800000 */
[----:B------:R-:W-:Y:S01]  /*8ac0*/  ISETP.GE.U32.AND P1, PT, R120, RZ, PT ;  /* 0x000000ff7800720c */ /* 0x000fe20003f26070 */
[----:B------:R-:W-:Y:S01]  /*8ad0*/  FMUL.FTZ R2, R125, UR13 ;  /* 0x0000000d7d027c20 */ /* 0x000fe20008410000 */
[----:B------:R-:W-:Y:S02]  /*8ae0*/  MOV R120, RZ ;  /* 0x000000ff00787202 */ /* 0x000fe40000000f00 */
[----:B------:R-:W-:Y:S01]  /*8af0*/  ISETP.GE.U32.AND.EX P1, PT, R121, 0x1000000, PT, P1 ;  /* 0x010000007900780c */ /* 0x000fe20003f26110 */
[----:B------:R-:W-:Y:S01]  /*8b00*/  FMUL.FTZ R121, R2, UR12 ;  /* 0x0000000c02797c20 */ /* 0x000fe20008410000 */
[----:B------:R-:W-:-:S11]  /*8b10*/  HFMA2 R2, -RZ, RZ, 0, 0 ;  /* 0x00000000ff027431 */ /* 0x000fd600000001ff */
        /* <DEDUP_REMOVED lines=8> */
.L_x_2421:
[----:B------:R-:W-:Y:S04]  /*8ba0*/  BSSY.RECONVERGENT B2, `(.L_x_2436) ;  /* 0x0000013000027945 */ /* 0x000fe80003800200 */
[----:B------:R-:W-:Y:S05]  /*8bb0*/  @!P2 BRA `(.L_x_2437) ;  /* 0x000000000044a947 */ /* 0x000fea0003800000 */
[----:B-1----:R-:W-:Y:S01]  /*8bc0*/  FFMA.FTZ R123, R165, R184, R185 ;  /* 0x000000b8a57b7223 */ /* 0x002fe200000100b9 */
[----:B------:R-:W-:Y:S01]  /*8bd0*/  LOP3.LUT P3, RZ, R120, 0xff, RZ, 0xc0, !PT ;  /* 0x000000ff78ff7812 */ /* 0x000fe2000786c0ff */
[----:B------:R-:W-:Y:S01]  /*8be0*/  HFMA2 R122, -RZ, RZ, 0, 0 ;  /* 0x00000000ff7a7431 */ /* 0x000fe200000001ff */
[----:B------:R-:W-:Y:S01]  /*8bf0*/  ISETP.GT.AND P1, PT, R2, RZ, PT ;  /* 0x000000ff0200720c */ /* 0x000fe20003f24270 */
[----:B------:R-:W-:Y:S01]  /*8c00*/  FADD.FTZ R123, R168, -R123 ;  /* 0x8000007ba87b7221 */ /* 0x000fe20000010000 */
[----:B------:R-:W-:-:S03]  /*8c10*/  MOV R125, RZ ;  /* 0x000000ff007d7202 */ /* 0x000fc60000000f00 */
[----:B------:R-:W-:-:S05]  /*8c20*/  FMUL.FTZ R123, R126, R123 ;  /* 0x0000007b7e7b7220 */ /* 0x000fca0000410000 */
[----:B------:R-:W-:Y:S01]  /*8c30*/  FSEL R123, R123, RZ, P1 ;  /* 0x000000ff7b7b7208 */ /* 0x000fe20000800000 */
[----:B------:R-:W-:Y:S02]  /*8c40*/  @P3 HADD2.F32 R134, -RZ, R24.H0_H0 ;  /* 0x20000018ff863230 */ /* 0x000fe40000004100 */
        /* <DEDUP_REMOVED lines=8> */
.L_x_2437:
[----:B------:R-:W-:Y:S05]  /*8cd0*/  BSYNC.RECONVERGENT B2 ;  /* 0x0000000000027941 */ /* 0x000fea0003800200 */
.L_x_2436:
        /* <DEDUP_REMOVED lines=10> */
[----:B------:R-:W-:Y:S02]  /*8d80*/  @P3 HADD2.F32 R186, -RZ, R24.H1_H1 ;  /* 0x30000018ffba3230 */ /* 0x000fe40000004100 */
        /* <DEDUP_REMOVED lines=8> */
.L_x_2439:
[----:B------:R-:W-:Y:S05]  /*8e10*/  BSYNC.RECONVERGENT B2 ;  /* 0x0000000000027941 */ /* 0x000fea0003800200 */
.L_x_2438:
        /* <DEDUP_REMOVED lines=19> */
.L_x_2441:
[----:B------:R-:W-:Y:S05]  /*8f50*/  BSYNC.RECONVERGENT B2 ;  /* 0x0000000000027941 */ /* 0x000fea0003800200 */
.L_x_2440:
        /* <DEDUP_REMOVED lines=19> */
.L_x_2443:
[----:B------:R-:W-:Y:S05]  /*9090*/  BSYNC.RECONVERGENT B2 ;  /* 0x0000000000027941 */ /* 0x000fea0003800200 */
.L_x_2442:
        /* <DEDUP_REMOVED lines=19> */
.L_x_2445:
[----:B------:R-:W-:Y:S05]  /*91d0*/  BSYNC.RECONVERGENT B2 ;  /* 0x0000000000027941 */ /* 0x000fea0003800200 */
.L_x_2444:
        /* <DEDUP_REMOVED lines=19> */
.L_x_2447:
[----:B------:R-:W-:Y:S05]  /*9310*/  BSYNC.RECONVERGENT B2 ;  /* 0x0000000000027941 */ /* 0x000fea0003800200 */
.L_x_2446:
        /* <DEDUP_REMOVED lines=19> */
.L_x_2449:
[----:B------:R-:W-:Y:S05]  /*9450*/  BSYNC.RECONVERGENT B2 ;  /* 0x0000000000027941 */ /* 0x000fea0003800200 */
.L_x_2448:
[----:B------:R-:W-:Y:S05]  /*9460*/  @!P2 BRA `(.L_x_2406) ;  /* 0x000000000044a947 */ /* 0x000fea0003800000 */
[----:B------:R-:W-:Y:S01]  /*9470*/  FFMA.FTZ R184, R182, R184, R185 ;  /* 0x000000b8b6b87223 */ /* 0x000fe200000100b9 */
[----:B------:R-:W-:Y:S02]  /*9480*/  ISETP.GE.U32.AND P1, PT, R120, RZ, PT ;  /* 0x000000ff7800720c */ /* 0x000fe40003f26070 */
[----:B------:R-:W-:Y:S01]  /*9490*/  ISETP.GT.AND P3, PT, R2, RZ, PT ;  /* 0x000000ff0200720c */ /* 0x000fe20003f64270 */
[----:B-1----:R-:W-:Y:S01]  /*94a0*/  FADD.FTZ R123, R179, -R184 ;  /* 0x800000b8b37b7221 */ /* 0x002fe20000010000 */
[----:B------:R-:W-:Y:S02]  /*94b0*/  ISETP.GE.U32.AND.EX P1, PT, R121, 0x1000000, PT, P1 ;  /* 0x010000007900780c */ /* 0x000fe40003f26110 */
[----:B------:R-:W-:Y:S01]  /*94c0*/  CS2R R120, SRZ ;  /* 0x0000000000787805 */ /* 0x000fe2000001ff00 */
[----:B------:R-:W-:-:S05]  /*94d0*/  FMUL.FTZ R123, R126, R123 ;  /* 0x0000007b7e7b7220 */ /* 0x000fca0000410000 */
[----:B------:R-:W-:-:S05]  /*94e0*/  FSEL R2, R123, RZ, P3 ;  /* 0x000000ff7b027208 */ /* 0x000fca0001800000 */
[----:B------:R-:W-:Y:S01]  /*94f0*/  FMUL.FTZ R2, R2, UR13 ;  /* 0x0000000d02027c20 */ /* 0x000fe20008410000 */
[----:B------:R-:W-:Y:S02]  /*9500*/  @P1 HADD2.F32 R125, -RZ, R27.H1_H1 ;  /* 0x3000001bff7d1230 */ /* 0x000fe40000004100 */
[----:B-----5:R-:W-:Y:S02]  /*9510*/  @P1 HADD2.F32 R123, -RZ, R111.H1_H1 ;  /* 0x3000006fff7b1230 */ /* 0x020fe40000004100 */
[----:B------:R-:W-:-:S04]  /*9520*/  FMUL.FTZ R2, R2, UR12 ;  /* 0x0000000c02027c20 */ /* 0x000fc80008410000 */
[-C--:B------:R-:W-:Y:S01]  /*9530*/  @P1 FMUL.FTZ R121, R125, R2.reuse ;  /* 0x000000027d791220 */ /* 0x080fe20000410000 */
[----:B------:R-:W-:-:S04]  /*9540*/  @P1 FMUL.FTZ R120, R123, R2 ;  /* 0x000000027b781220 */ /* 0x000fc80000410000 */
[----:B------:R-:W-:Y:S01]  /*9550*/  F2FP.F16.F32.PACK_AB R121, RZ, R121 ;  /* 0x00000079ff79723e */ /* 0x000fe200000000ff */
[----:B------:R-:W-:-:S03]  /*9560*/  FADD.FTZ R63, R63, R120 ;  /* 0x000000783f3f7221 */ /* 0x000fc60000010000 */
[----:B------:R-:W-:-:S07]  /*9570*/  PRMT R115, R115, 0x5410, R121 ;  /* 0x0000541073737816 */ /* 0x000fce0000000079 */
.L_x_2406:
[----:B------:R-:W-:Y:S05]  /*9580*/  BSYNC.RECONVERGENT B1 ;  /* 0x0000000000017941 */ /* 0x000fea0003800200 */
.L_x_2389:
[----:B------:R-:W0:Y:S01]  /*9590*/  @P0 LDC.64 R120, c[0x0][0x478] ;  /* 0x00011e00ff780b82 */ /* 0x000e220000000a00 */
[----:B------:R-:W-:-:S07]  /*95a0*/  @P0 IADD3 R183, PT, PT, R183, 0x40, RZ ;  /* 0x00000040b7b70810 */ /* 0x000fce0007ffe0ff */
[----:B-1----:R-:W1:Y:S08]  /*95b0*/  @P2 LDC.64 R122, c[0x0][0x468] ;  /* 0x00011a00ff7a2b82 */ /* 0x002e700000000a00 */
        /* <DEDUP_REMOVED lines=8> */
.L_x_2258:
[----:B------:R-:W-:Y:S05]  /*9640*/  BSYNC B0 ;  /* 0x0000000000007941 */ /* 0x000fea0003800000 */
.L_x_2257:
        /* <DEDUP_REMOVED lines=20> */
[----:B------:R-:W2:Y:S04]  /*9790*/  LDS R8, [R0+0xe00] ;  /* 0x000e000000087984 */ /* 0x000ea80000000800 */
[----:B------:R-:W1:Y:S04]  /*97a0*/  LDS R5, [R0+0x600] ;  /* 0x0006000000057984 */ /* 0x000e680000000800 */
        /* <DEDUP_REMOVED lines=12> */
[----:B--2---:R-:W-:Y:S01]  /*9870*/  FADD.FTZ R3, R3, R8 ;  /* 0x0000000803037221 */ /* 0x004fe20000010000 */
[----:B-1----:R-:W-:Y:S02]  /*9880*/  FADD.FTZ R5, RZ, R5 ;  /* 0x00000005ff057221 */ /* 0x002fe40000010000 */
[----:B------:R-:W1:Y:S01]  /*9890*/  LDS R15, [R0+0x1800] ;  /* 0x00180000000f7984 */ /* 0x000e620000000800 */
[----:B------:R-:W-:-:S03]  /*98a0*/  FADD.FTZ R6, RZ, R6 ;  /* 0x00000006ff067221 */ /* 0x000fc60000010000 */
[----:B------:R-:W2:Y:S01]  /*98b0*/  LDS R8, [R0+0x1e00] ;  /* 0x001e000000087984 */ /* 0x000ea20000000800 */
[----:B------:R-:W-:-:S03]  /*98c0*/  FADD.FTZ R7, RZ, R7 ;  /* 0x00000007ff077221 */ /* 0x000fc60000010000 */
[----:B------:R-:W-:Y:S01]  /*98d0*/  LDS R16, [R0+0x2e00] ;  /* 0x002e000000107984 */ /* 0x000fe20000000800 */
[----:B------:R-:W-:-:S03]  /*98e0*/  FADD.FTZ R4, R4, R11 ;  /* 0x0000000b04047221 */ /* 0x000fc60000010000 */
[----:B------:R-:W2:Y:S01]  /*98f0*/  LDS R11, [R0+0x2400] ;  /* 0x00240000000b7984 */ /* 0x000ea20000000800 */
[----:B------:R-:W-:-:S03]  /*9900*/  FADD.FTZ R2, R2, R9 ;  /* 0x0000000902027221 */ /* 0x000fc60000010000 */
[----:B------:R-:W2:Y:S01]  /*9910*/  LDS R9, [R0+0x2000] ;  /* 0x0020000000097984 */ /* 0x000ea20000000800 */
[----:B------:R-:W-:-:S03]  /*9920*/  FADD.FTZ R5, R5, R10 ;  /* 0x0000000a05057221 */ /* 0x000fc60000010000 */
[----:B------:R-:W2:Y:S01]  /*9930*/  LDS R10, [R0+0x2200] ;  /* 0x00220000000a7984 */ /* 0x000ea20000000800 */
[----:B------:R-:W-:-:S03]  /*9940*/  FADD.FTZ R6, R6, R13 ;  /* 0x0000000d06067221 */ /* 0x000fc60000010000 */
[----:B------:R-:W2:Y:S01]  /*9950*/  LDS R13, [R0+0x2800] ;  /* 0x00280000000d7984 */ /* 0x000ea20000000800 */
[----:B0-----:R-:W-:-:S03]  /*9960*/  FADD.FTZ R7, R7, R12 ;  /* 0x0000000c07077221 */ /* 0x001fc60000010000 */
[----:B------:R-:W0:Y:S01]  /*9970*/  LDS R12, [R0+0x2600] ;  /* 0x00260000000c7984 */ /* 0x000e220000000800 */
[----:B---3--:R-:W-:-:S03]  /*9980*/  FADD.FTZ R3, R3, R14 ;  /* 0x0000000e03037221 */ /* 0x008fc60000010000 */
[----:B------:R-:W3:Y:S01]  /*9990*/  LDS R14, [R0+0x2a00] ;  /* 0x002a0000000e7984 */ /* 0x000ee20000000800 */
[----:B----4-:R-:W-:-:S03]  /*99a0*/  FADD.FTZ R4, R4, R17 ;  /* 0x0000001104047221 */ /* 0x010fc60000010000 */
[----:B------:R-:W4:Y:S01]  /*99b0*/  LDS R17, [R0+0x2c00] ;  /* 0x002c000000117984 */ /* 0x000f220000000800 */
[----:B-1----:R-:W-:Y:S01]  /*99c0*/  FADD.FTZ R2, R2, R15 ;  /* 0x0000000f02027221 */ /* 0x002fe20000010000 */
[----:B------:R-:W-:Y:S01]  /*99d0*/  BAR.SYNC.DEFER_BLOCKING 0x0 ;  /* 0x0000000000007b1d */ /* 0x000fe20000010000 */
[----:B--2---:R-:W-:Y:S02]  /*99e0*/  FADD.FTZ R5, R5, R8 ;  /* 0x0000000805057221 */ /* 0x004fe40000010000 */
[----:B------:R-:W-:Y:S01]  /*99f0*/  FADD.FTZ R11, R2, R11 ;  /* 0x0000000b020b7221 */ /* 0x000fe20000010000 */
        /* <DEDUP_REMOVED lines=101> */
[----:B------:R-:W-:Y:S01]  /*a050*/  FADD.FTZ R16, R7, R16 ;  /* 0x0000001007107221 */ /* 0x000fe20000010000 */
[----:B------:R-:W-:-:S02]  /*a060*/  IADD3 R6, P0, PT, R18, UR4, RZ ;  /* 0x0000000412067c10 */ /* 0x000fc4000ff1e0ff */
[----:B------:R-:W4:Y:S01]  /*a070*/  LDS R37, [R0+0x1e00] ;  /* 0x001e000000257984 */ /* 0x000f220000000800 */
[----:B------:R-:W-:Y:S01]  /*a080*/  FADD.FTZ R10, RZ, R10 ;  /* 0x0000000aff0a7221 */ /* 0x000fe20000010000 */
[----:B------:R-:W-:Y:S02]  /*a090*/  IADD3.X R7, PT, PT, R20, UR5, RZ, P0, !PT ;  /* 0x0000000514077c10 */ /* 0x000fe400087fe4ff */
[----:B------:R-:W4:Y:S01]  /*a0a0*/  LDS R55, [R0+0x2800] ;  /* 0x0028000000377984 */ /* 0x000f220000000800 */
[----:B------:R-:W-:Y:S01]  /*a0b0*/  FADD.FTZ R51, R36, R5 ;  /* 0x0000000524337221 */ /* 0x000fe20000010000 */
[----:B------:R-:W-:Y:S02]  /*a0c0*/  IADD3.X R5, PT, PT, R20, UR17, RZ, P1, !PT ;  /* 0x0000001114057c10 */ /* 0x000fe40008ffe4ff */
[----:B------:R-:W4:Y:S01]  /*a0d0*/  LDS R31, [R0+0x1600] ;  /* 0x00160000001f7984 */ /* 0x000f220000000800 */
[----:B------:R-:W-:-:S03]  /*a0e0*/  FADD.FTZ R8, R8, R25 ;  /* 0x0000001908087221 */ /* 0x000fc60000010000 */
        /* <DEDUP_REMOVED lines=39> */
.L_x_2262:
        /* <DEDUP_REMOVED lines=8> */
.L_x_2452:
[----:B------:R-:W-:Y:S05]  /*a3e0*/  BSYNC B1 ;  /* 0x0000000000017941 */ /* 0x000fea0003800000 */
.L_x_2451:
        /* <DEDUP_REMOVED lines=8> */
.L_x_2453:
[----:B------:R-:W-:Y:S01]  /*a470*/  FADD.FTZ R181, R181, R186 ;  /* 0x000000bab5b57221 */ /* 0x000fe20000010000 */
[----:B------:R-:W-:-:S04]  /*a480*/  HFMA2 R195, -RZ, RZ, 0, 1.1920928955078125e-07 ;  /* 0x00000002ffc37431 */ /* 0x000fc800000001ff */
[----:B------:R-:W-:Y:S02]  /*a490*/  MOV R194, R181 ;  /* 0x000000b500c27202 */ /* 0x000fe40000000f00 */
[----:B------:R-:W-:-:S07]  /*a4a0*/  MOV R183, R193 ;  /* 0x000000c100b77202 */ /* 0x000fce0000000f00 */
[----:B------:R-:W-:Y:S05]  /*a4b0*/  WARPSYNC.COLLECTIVE R191, `(.L_x_2454) ;  /* 0x00000000bf087348 */ /* 0x000fea0003c00000 */
[----:B------:R0:W1:Y:S02]  /*a4c0*/  SHFL.BFLY P0, R193, R194, R195, R196 ;  /* 0x0c0000c3c2c17389 */ /* 0x00006400000000c4 */
[----:B01----:R-:W-:Y:S05]  /*a4d0*/  ENDCOLLECTIVE ;  /* 0x000000000000791b */ /* 0x003fea0003800000 */
.L_x_2454:
[----:B------:R-:W-:-:S05]  /*a4e0*/  FADD.FTZ R183, R183, R184 ;  /* 0x000000b8b7b77221 */ /* 0x000fca0000010000 */
[----:B------:R-:W-:Y:S02]  /*a4f0*/  MOV R194, R183 ;  /* 0x000000b700c27202 */ /* 0x000fe40000000f00 */
[----:B------:R-:W-:-:S07]  /*a500*/  MOV R132, R193 ;  /* 0x000000c100847202 */ /* 0x000fce0000000f00 */
[----:B------:R-:W-:Y:S05]  /*a510*/  WARPSYNC.COLLECTIVE R191, `(.L_x_2455) ;  /* 0x00000000bf087348 */ /* 0x000fea0003c00000 */
[----:B------:R0:W1:Y:S02]  /*a520*/  SHFL.BFLY P0, R193, R194, R195, R196 ;  /* 0x0c0000c3c2c17389 */ /* 0x00006400000000c4 */
[----:B01----:R-:W-:Y:S05]  /*a530*/  ENDCOLLECTIVE ;  /* 0x000000000000791b */ /* 0x003fea0003800000 */
.L_x_2455:
[----:B------:R-:W-:Y:S01]  /*a540*/  FADD.FTZ R132, R181, R132 ;  /* 0x00000084b5847221 */ /* 0x000fe20000010000 */
[----:B------:R-:W-:-:S04]  /*a550*/  HFMA2 R195, -RZ, RZ, 0, 2.384185791015625e-07 ;  /* 0x00000004ffc37431 */ /* 0x000fc800000001ff */
[----:B------:R-:W-:Y:S02]  /*a560*/  MOV R194, R132 ;  /* 0x0000008400c27202 */ /* 0x000fe40000000f00 */
[----:B------:R-:W-:-:S07]  /*a570*/  MOV R188, R193 ;  /* 0x000000c100bc7202 */ /* 0x000fce0000000f00 */
[----:B------:R-:W-:Y:S05]  /*a580*/  WARPSYNC.COLLECTIVE R191, `(.L_x_2456) ;  /* 0x00000000bf087348 */ /* 0x000fea0003c00000 */
[----:B------:R0:W1:Y:S02]  /*a590*/  SHFL.BFLY P0, R193, R194, R195, R196 ;  /* 0x0c0000c3c2c17389 */ /* 0x00006400000000c4 */
[----:B01----:R-:W-:Y:S05]  /*a5a0*/  ENDCOLLECTIVE ;  /* 0x000000000000791b */ /* 0x003fea0003800000 */
.L_x_2456:
[----:B------:R-:W-:-:S05]  /*a5b0*/  FADD.FTZ R188, R183, R188 ;  /* 0x000000bcb7bc7221 */ /* 0x000fca0000010000 */
[----:B------:R-:W-:Y:S02]  /*a5c0*/  MOV R194, R188 ;  /* 0x000000bc00c27202 */ /* 0x000fe40000000f00 */
[----:B------:R-:W-:-:S07]  /*a5d0*/  MOV R185, R193 ;  /* 0x000000c100b97202 */ /* 0x000fce0000000f00 */
[----:B------:R-:W-:Y:S05]  /*a5e0*/  WARPSYNC.COLLECTIVE R191, `(.L_x_2457) ;  /* 0x00000000bf087348 */ /* 0x000fea0003c00000 */
[----:B------:R0:W1:Y:S02]  /*a5f0*/  SHFL.BFLY P0, R193, R194, R195, R196 ;  /* 0x0c0000c3c2c17389 */ /* 0x00006400000000c4 */
[----:B01----:R-:W-:Y:S05]  /*a600*/  ENDCOLLECTIVE ;  /* 0x000000000000791b */ /* 0x003fea0003800000 */
.L_x_2457:
[----:B------:R-:W-:Y:S01]  /*a610*/  FADD.FTZ R185, R132, R185 ;  /* 0x000000b984b97221 */ /* 0x000fe20000010000 */
[----:B------:R-:W-:-:S04]  /*a620*/  HFMA2 R195, -RZ, RZ, 0, 4.76837158203125e-07 ;  /* 0x00000008ffc37431 */ /* 0x000fc800000001ff */
[----:B------:R-:W-:Y:S02]  /*a630*/  MOV R194, R185 ;  /* 0x000000b900c27202 */ /* 0x000fe40000000f00 */
[----:B------:R-:W-:-:S07]  /*a640*/  MOV R187, R193 ;  /* 0x000000c100bb7202 */ /* 0x000fce0000000f00 */
[----:B------:R-:W-:Y:S05]  /*a650*/  WARPSYNC.COLLECTIVE R191, `(.L_x_2458) ;  /* 0x00000000bf087348 */ /* 0x000fea0003c00000 */
[----:B------:R0:W1:Y:S02]  /*a660*/  SHFL.BFLY P0, R193, R194, R195, R196 ;  /* 0x0c0000c3c2c17389 */ /* 0x00006400000000c4 */
[----:B01----:R-:W-:Y:S05]  /*a670*/  ENDCOLLECTIVE ;  /* 0x000000000000791b */ /* 0x003fea0003800000 */
.L_x_2458:
[----:B------:R-:W-:-:S05]  /*a680*/  FADD.FTZ R187, R188, R187 ;  /* 0x000000bbbcbb7221 */ /* 0x000fca0000010000 */
[----:B------:R-:W-:Y:S02]  /*a690*/  MOV R194, R187 ;  /* 0x000000bb00c27202 */ /* 0x000fe40000000f00 */
[----:B------:R-:W-:-:S07]  /*a6a0*/  MOV R184, R193 ;  /* 0x000000c100b87202 */ /* 0x000fce0000000f00 */
[----:B------:R-:W-:Y:S05]  /*a6b0*/  WARPSYNC.COLLECTIVE R191, `(.L_x_2459) ;  /* 0x00000000bf087348 */ /* 0x000fea0003c00000 */
[----:B------:R0:W1:Y:S02]  /*a6c0*/  SHFL.BFLY P0, R193, R194, R195, R196 ;  /* 0x0c0000c3c2c17389 */ /* 0x00006400000000c4 */
[----:B01----:R-:W-:Y:S05]  /*a6d0*/  ENDCOLLECTIVE ;  /* 0x000000000000791b */ /* 0x003fea0003800000 */
.L_x_2459:
[----:B------:R-:W-:Y:S01]  /*a6e0*/  FADD.FTZ R189, R185, R184 ;  /* 0x000000b8b9bd7221 */ /* 0x000fe20000010000 */
[----:B------:R-:W-:-:S04]  /*a6f0*/  HFMA2 R195, -RZ, RZ, 0, 9.5367431640625e-07 ;  /* 0x00000010ffc37431 */ /* 0x000fc800000001ff */
[----:B------:R-:W-:Y:S02]  /*a700*/  MOV R194, R189 ;  /* 0x000000bd00c27202 */ /* 0x000fe40000000f00 */
[----:B------:R-:W-:-:S07]  /*a710*/  MOV R186, R193 ;  /* 0x000000c100ba7202 */ /* 0x000fce0000000f00 */
[----:B------:R-:W-:Y:S05]  /*a720*/  WARPSYNC.COLLECTIVE R191, `(.L_x_2460) ;  /* 0x00000000bf087348 */ /* 0x000fea0003c00000 */
[----:B------:R0:W1:Y:S02]  /*a730*/  SHFL.BFLY P0, R193, R194, R195, R196 ;  /* 0x0c0000c3c2c17389 */ /* 0x00006400000000c4 */
[----:B01----:R-:W-:Y:S05]  /*a740*/  ENDCOLLECTIVE ;  /* 0x000000000000791b */ /* 0x003fea0003800000 */
.L_x_2460:
[----:B------:R-:W-:-:S05]  /*a750*/  FADD.FTZ R190, R187, R186 ;  /* 0x000000babbbe7221 */ /* 0x000fca0000010000 */
[----:B------:R-:W-:Y:S02]  /*a760*/  MOV R194, R190 ;  /* 0x000000be00c27202 */ /* 0x000fe40000000f00 */
[----:B------:R-:W-:-:S07]  /*a770*/  MOV R192, R193 ;  /* 0x000000c100c07202 */ /* 0x000fce0000000f00 */
[----:B------:R-:W-:Y:S05]  /*a780*/  WARPSYNC.COLLECTIVE R191, `(.L_x_2461) ;  /* 0x00000000bf087348 */ /* 0x000fea0003c00000 */
[----:B------:R0:W1:Y:S02]  /*a790*/  SHFL.BFLY P0, R193, R194, R195, R196 ;  /* 0x0c0000c3c2c17389 */ /* 0x00006400000000c4 */
[----:B01----:R-:W-:Y:S05]  /*a7a0*/  ENDCOLLECTIVE ;  /* 0x000000000000791b */ /* 0x003fea0003800000 */
.L_x_2461:
[----:B------:R-:W-:Y:S01]  /*a7b0*/  MOV R183, R193 ;  /* 0x000000c100b77202 */ /* 0x000fe20000000f00 */
[----:B------:R-:W-:Y:S06]  /*a7c0*/  BRA `(.L_x_2462) ;  /* 0xffffff7400047947 */ /* 0x000fec000383ffff */
.L_x_2463:
        /* <DEDUP_REMOVED lines=11> */
.L_x_14450:


//--------------------- .text._ZN10layer_norm13ln_bwd_kernelINS_13Kernel_traitsIf13__nv_bfloat16S2_S2_fjLj768ELj1ELj4ELj1ELj16ENS_18Kernel_traits_baseILj768EfS2_S2_S2_fjLj128EEEEELb0ELb0ELb0ELb0EEEvNS_9BwdParamsE --------------------------
	.section	.text._ZN10layer_norm13ln_bwd_kernelINS_13Kernel_traitsIf13__nv_bfloat16S2_S2_fjLj768ELj1ELj4ELj1ELj16ENS_18Kernel_traits_baseILj768EfS2_S2_S2_fjLj128EEEEELb0ELb0ELb0ELb0EEEvNS_9BwdParamsE,"ax",@progbits
	.align	128
        .global         _ZN10layer_norm13ln_bwd_kernelINS_13Kernel_traitsIf13__nv_bfloat16S2_S2_fjLj768ELj1ELj4ELj1ELj16ENS_18Kernel_traits_baseILj768EfS2_S2_S2_fjLj128EEEEELb0ELb0ELb0ELb0EEEvNS_9BwdParamsE
        .type           _ZN10layer_norm13ln_bwd_kernelINS_13Kernel_traitsIf13__nv_bfloat16S2_S2_fjLj768ELj1ELj4ELj1ELj16ENS_18Kernel_traits_baseILj768EfS2_S2_S2_fjLj128EEEEELb0ELb0ELb0ELb0EEEvNS_9BwdParamsE,@function
        .size           _ZN10layer_norm13ln_bwd_kernelINS_13Kernel_traitsIf13__nv_bfloat16S2_S2_fjLj768ELj1ELj4ELj1ELj16ENS_18Kernel_traits_baseILj768EfS2_S2_S2_fjLj128EEEEELb0ELb0ELb0ELb0EEEvNS_9BwdParamsE,(.L_x_14451 - _ZN10layer_norm13ln_bwd_kernelINS_13Kernel_traitsIf13__nv_bfloat16S2_S2_fjLj768ELj1ELj4ELj1ELj16ENS_18Kernel_traits_baseILj768EfS2_S2_S2_fjLj128EEEEELb0ELb0ELb0ELb0EEEvNS_9BwdParamsE)
        .other          _ZN10layer_norm13ln_bwd_kernelINS_13Kernel_traitsIf13__nv_bfloat16S2_S2_fjLj768ELj1ELj4ELj1ELj16ENS_18Kernel_traits_baseILj768EfS2_S2_S2_fjLj128EEEEELb0ELb0ELb0ELb0EEEvNS_9BwdParamsE,@"STO_CUDA_ENTRY STV_DEFAULT"
_ZN10layer_norm13ln_bwd_kernelINS_13Kernel_traitsIf13__nv_bfloat16S2_S2_fjLj768ELj1ELj4ELj1ELj16ENS_18Kernel_traits_baseILj768EfS2_S2_S2_fjLj128EEEEELb0ELb0ELb0ELb0EEEvNS_9BwdParamsE:
.text._ZN10layer_norm13ln_bwd_kernelINS_13Kernel_traitsIf13__nv_bfloat16S2_S2_fjLj768ELj1ELj4ELj1ELj16ENS_18Kernel_traits_baseILj768EfS2_S2_S2_fjLj128EEEEELb0ELb0ELb0ELb0EEEvNS_9BwdParamsE:
        /* <DEDUP_REMOVED lines=29> */
[----:B------:R-:W-:Y:S02]  /*01d0*/  @P1 IADD3 R3, PT, PT, R3, 0x20, RZ ;  /* 0x0000002003031810 */ /* 0x000fe40007ffe0ff */
[----:B------:R2:W5:Y:S04]  /*01e0*/  @P0 LDG.E.128 R24, desc[UR6][R4.64+0x10] ;  /* 0x0000100604180981 */ /* 0x000568000c1e1d00 */
[----:B------:R2:W5:Y:S01]  /*01f0*/  @P1 LDG.E.128 R28, desc[UR6][R8.64] ;  /* 0x00000006081c1981 */ /* 0x000562000c1e1d00 */
[----:B----4-:R-:W-:-:S03]  /*0200*/  @P2 IMAD.WIDE.U32 R6, R3, 0x20, R10 ;  /* 0x0000002003062825 */ /* 0x010fc600078e000a */
[----:B------:R2:W5:Y:S04]  /*0210*/  @P1 LDG.E.128 R32, desc[UR6][R8.64+0x10] ;  /* 0x0000100608201981 */ /* 0x000568000c1e1d00 */
[----:B------:R2:W5:Y:S04]  /*0220*/  @P2 LDG.E.128 R36, desc[UR6][R6.64] ;  /* 0x0000000606242981 */ /* 0x000568000c1e1d00 */
        /* <DEDUP_REMOVED lines=56> */
.L_x_2499:
        /* <DEDUP_REMOVED lines=38> */
[C---:B--2---:R-:W-:Y:S02]  /*0810*/  SHF.L.U32 R139, R108.reuse, 0x10, RZ ;  /* 0x000000106c8b7819 */ /* 0x044fe400000006ff */
[----:B------:R-:W-:Y:S02]  /*0820*/  PRMT R136, R108, 0x7632, R136 ;  /* 0x000076326c887816 */ /* 0x000fe40000000088 */
[----:B------:R-:W-:Y:S01]  /*0830*/  SHF.L.U32 R141, R109, 0x10, RZ ;  /* 0x000000106d8d7819 */ /* 0x000fe200000006ff */
[----:B------:R-:W-:Y:S01]  /*0840*/  FADD.FTZ R108, -R152, R139 ;  /* 0x0000008b986c7221 */ /* 0x000fe20000010100 */
[C---:B------:R-:W-:Y:S02]  /*0850*/  PRMT R142, R110.reuse, 0x7632, R142 ;  /* 0x000076326e8e7816 */ /* 0x040fe4000000008e */
[----:B------:R-:W-:Y:S01]  /*0860*/  SHF.L.U32 R143, R110, 0x10, RZ ;  /* 0x000000106e8f7819 */ /* 0x000fe200000006ff */
[----:B-----5:R-:W-:Y:S01]  /*0870*/  FMUL.FTZ R153, R119, R108 ;  /* 0x0000006c77997220 */ /* 0x020fe20000410000 */
[----:B------:R-:W-:-:S02]  /*0880*/  PRMT R145, R111, 0x7632, R145 ;  /* 0x000076326f917816 */ /* 0x000fc40000000091 */
[----:B------:R-:W-:Y:S02]  /*0890*/  SHF.L.U32 R147, R111, 0x10, RZ ;  /* 0x000000106f937819 */ /* 0x000fe400000006ff */
[C---:B---3--:R-:W-:Y:S02]  /*08a0*/  PRMT R110, R112.reuse, 0x7632, R110 ;  /* 0x00007632706e7816 */ /* 0x048fe4000000006e */
[----:B------:R-:W-:Y:S01]  /*08b0*/  SHF.L.U32 R151, R112, 0x10, RZ ;  /* 0x0000001070977819 */ /* 0x000fe200000006ff */
[----:B------:R-:W-:Y:S01]  /*08c0*/  FADD.FTZ R112, -R152, R141 ;  /* 0x0000008d98707221 */ /* 0x000fe20000010100 */
[----:B------:R-:W-:Y:S01]  /*08d0*/  SHF.L.U32 R111, R136, 0x10, RZ ;  /* 0x00000010886f7819 */ /* 0x000fe200000006ff */
[----:B------:R-:W-:Y:S01]  /*08e0*/  FADD.FTZ R136, -R152, R147 ;  /* 0x0000009398887221 */ /* 0x000fe20000010100 */
[C---:B------:R-:W-:Y:S01]  /*08f0*/  PRMT R140, R113.reuse, 0x7632, R140 ;  /* 0x00007632718c7816 */ /* 0x040fe2000000008c */
[----:B------:R-:W-:Y:S01]  /*0900*/  FADD.FTZ R72, R72, R151 ;  /* 0x0000009748487221 */ /* 0x000fe20000010000 */
[----:B------:R-:W-:Y:S01]  /*0910*/  SHF.L.U32 R113, R113, 0x10, RZ ;  /* 0x0000001071717819 */ /* 0x000fe200000006ff */
[-C--:B------:R-:W-:Y:S01]  /*0920*/  FFMA.FTZ R44, R153, R151.reuse, R44 ;  /* 0x00000097992c7223 */ /* 0x080fe2000001002c */
[----:B------:R-:W-:Y:S01]  /*0930*/  PRMT R138, R109, 0x7632, R138 ;  /* 0x000076326d8a7816 */ /* 0x000fe2000000008a */
[----:B------:R-:W-:Y:S01]  /*0940*/  FMUL.FTZ R149, R119, R112 ;  /* 0x0000007077957220 */ /* 0x000fe20000410000 */
[----:B------:R-:W-:Y:S01]  /*0950*/  SHF.L.U32 R110, R110, 0x10, RZ ;  /* 0x000000106e6e7819 */ /* 0x000fe200000006ff */
[----:B------:R-:W-:Y:S01]  /*0960*/  FADD.FTZ R150, -R152, R111 ;  /* 0x0000006f98967221 */ /* 0x000fe20000010100 */
[----:B------:R-:W-:Y:S01]  /*0970*/  FMUL.FTZ R151, R20, R151 ;  /* 0x0000009714977220 */ /* 0x000fe20000410000 */
[C---:B------:R-:W-:Y:S01]  /*0980*/  PRMT R146, R115.reuse, 0x7632, R146 ;  /* 0x0000763273927816 */ /* 0x040fe20000000092 */
[----:B------:R-:W-:Y:S01]  /*0990*/  FADD.FTZ R74, R74, R113 ;  /* 0x000000714a4a7221 */ /* 0x000fe20000010000 */
[----:B------:R-:W-:Y:S01]  /*09a0*/  SHF.L.U32 R159, R115, 0x10, RZ ;  /* 0x00000010739f7819 */ /* 0x000fe200000006ff */
[-C--:B------:R-:W-:Y:S01]  /*09b0*/  FFMA.FTZ R46, R149, R113.reuse, R46 ;  /* 0x00000071952e7223 */ /* 0x080fe2000001002e */
[----:B------:R-:W-:Y:S01]  /*09c0*/  SHF.L.U32 R115, R138, 0x10, RZ ;  /* 0x000000108a737819 */ /* 0x000fe200000006ff */
[----:B------:R-:W-:Y:S01]  /*09d0*/  FMUL.FTZ R147, R22, R113 ;  /* 0x0000007116937220 */ /* 0x000fe20000410000 */
[----:B------:R-:W-:Y:S01]  /*09e0*/  FMUL.FTZ R150, R119, R150 ;  /* 0x0000009677967220 */ /* 0x000fe20000410000 */
[-C--:B------:R-:W-:Y:S01]  /*09f0*/  FMUL.FTZ R148, R21, R110.reuse ;  /* 0x0000006e15947220 */ /* 0x080fe20000410000 */
[----:B------:R-:W-:Y:S01]  /*0a00*/  FADD.FTZ R111, RZ, R151 ;  /* 0x00000097ff6f7221 */ /* 0x000fe20000010000 */
[----:B------:R-:W-:Y:S01]  /*0a10*/  FFMA.FTZ R113, R153, R151, RZ ;  /* 0x0000009799717223 */ /* 0x000fe200000100ff */
[C---:B------:R-:W-:Y:S01]  /*0a20*/  PRMT R144, R114.reuse, 0x7632, R144 ;  /* 0x0000763272907816 */ /* 0x040fe20000000090 */
[----:B------:R-:W-:Y:S01]  /*0a30*/  FADD.FTZ R73, R73, R110 ;  /* 0x0000006e49497221 */ /* 0x000fe20000010000 */
[----:B------:R-:W-:Y:S01]  /*0a40*/  SHF.L.U32 R155, R114, 0x10, RZ ;  /* 0x00000010729b7819 */ /* 0x000fe200000006ff */
[----:B------:R-:W-:Y:S01]  /*0a50*/  FADD.FTZ R114, -R152, R143 ;  /* 0x0000008f98727221 */ /* 0x000fe20000010100 */
[----:B------:R-:W-:Y:S01]  /*0a60*/  SHF.L.U32 R140, R140, 0x10, RZ ;  /* 0x000000108c8c7819 */ /* 0x000fe200000006ff */
[----:B------:R-:W-:Y:S01]  /*0a70*/  FFMA.FTZ R45, R150, R110, R45 ;  /* 0x0000006e962d7223 */ /* 0x000fe2000001002d */
        /* <DEDUP_REMOVED lines=8> */
[----:B------:R-:W-:Y:S01]  /*0b00*/  SHF.L.U32 R114, R144, 0x10, RZ ;  /* 0x0000001090727819 */ /* 0x000fe200000006ff */
[----:B------:R-:W-:Y:S01]  /*0b10*/  FMUL.FTZ R144, R23, R140 ;  /* 0x0000008c17907220 */ /* 0x000fe20000410000 */
[----:B------:R-:W-:Y:S01]  /*0b20*/  FADD.FTZ R111, R110, R147 ;  /* 0x000000936e6f7221 */ /* 0x000fe20000010000 */
[----:B------:R-:W-:Y:S01]  /*0b30*/  FFMA.FTZ R113, R149, R147, R112 ;  /* 0x0000009395717223 */ /* 0x000fe20000010070 */
[----:B------:R-:W-:Y:S01]  /*0b40*/  FMUL.FTZ R143, R24, R155 ;  /* 0x0000009b188f7220 */ /* 0x000fe20000410000 */
        /* <DEDUP_REMOVED lines=29> */
.L_x_2468:
[----:B------:R-:W-:Y:S05]  /*0d20*/  BSYNC.RECONVERGENT B1 ;  /* 0x0000000000017941 */ /* 0x000fea0003800200 */
.L_x_2467:
        /* <DEDUP_REMOVED lines=8> */
[----:B------:R-:W-:Y:S02]  /*0db0*/  IADD3 R155, PT, PT, R155, 0x20, RZ ;  /* 0x000000209b9b7810 */ /* 0x000fe40007ffe0ff */
[C---:B--2---:R-:W-:Y:S02]  /*0dc0*/  PRMT R121, R108.reuse, 0x7632, R121 ;  /* 0x000076326c797816 */ /* 0x044fe40000000079 */
[----:B------:R-:W-:Y:S02]  /*0dd0*/  SHF.L.U32 R123, R108, 0x10, RZ ;  /* 0x000000106c7b7819 */ /* 0x000fe400000006ff */
[----:B------:R-:W-:Y:S02]  /*0de0*/  SHF.L.U32 R125, R109, 0x10, RZ ;  /* 0x000000106d7d7819 */ /* 0x000fe400000006ff */
[C---:B------:R-:W-:Y:S02]  /*0df0*/  PRMT R126, R110.reuse, 0x7632, R126 ;  /* 0x000076326e7e7816 */ /* 0x040fe4000000007e */
[----:B------:R-:W-:Y:S01]  /*0e00*/  SHF.L.U32 R127, R110, 0x10, RZ ;  /* 0x000000106e7f7819 */ /* 0x000fe200000006ff */
[----:B------:R-:W-:Y:S01]  /*0e10*/  FADD.FTZ R110, -R152, R123 ;  /* 0x0000007b986e7221 */ /* 0x000fe20000010100 */
[----:B------:R-:W-:-:S02]  /*0e20*/  SHF.L.U32 R121, R121, 0x10, RZ ;  /* 0x0000001079797819 */ /* 0x000fc400000006ff */
[----:B------:R-:W-:Y:S01]  /*0e30*/  PRMT R128, R111, 0x7632, R128 ;  /* 0x000076326f807816 */ /* 0x000fe20000000080 */
[----:B-----5:R-:W-:Y:S01]  /*0e40*/  FMUL.FTZ R137, R119, R110 ;  /* 0x0000006e77897220 */ /* 0x020fe20000410000 */
[----:B------:R-:W-:Y:S01]  /*0e50*/  SHF.L.U32 R129, R111, 0x10, RZ ;  /* 0x000000106f817819 */ /* 0x000fe200000006ff */
[----:B------:R-:W-:Y:S01]  /*0e60*/  FADD.FTZ R134, -R152, R121 ;  /* 0x0000007998867221 */ /* 0x000fe20000010100 */
[----:B------:R-:W-:Y:S02]  /*0e70*/  PRMT R122, R109, 0x7632, R122 ;  /* 0x000076326d7a7816 */ /* 0x000fe4000000007a */
[C---:B---3--:R-:W-:Y:S01]  /*0e80*/  PRMT R111, R112.reuse, 0x7632, R111 ;  /* 0x00007632706f7816 */ /* 0x048fe2000000006f */
[----:B------:R-:W-:Y:S01]  /*0e90*/  FMUL.FTZ R134, R119, R134 ;  /* 0x0000008677867220 */ /* 0x000fe20000410000 */
[----:B------:R-:W-:Y:S01]  /*0ea0*/  SHF.L.U32 R135, R112, 0x10, RZ ;  /* 0x0000001070877819 */ /* 0x000fe200000006ff */
[----:B------:R-:W-:Y:S01]  /*0eb0*/  FADD.FTZ R112, -R152, R125 ;  /* 0x0000007d98707221 */ /* 0x000fe20000010100 */
[----:B------:R-:W-:-:S02]  /*0ec0*/  PRMT R124, R113, 0x7632, R124 ;  /* 0x00007632717c7816 */ /* 0x000fc4000000007c */
[----:B------:R-:W-:Y:S01]  /*0ed0*/  SHF.L.U32 R113, R113, 0x10, RZ ;  /* 0x0000001071717819 */ /* 0x000fe200000006ff */
        /* <DEDUP_REMOVED lines=8> */
[----:B------:R-:W-:Y:S01]  /*0f60*/  FADD.FTZ R54, R54, R113 ;  /* 0x0000007136367221 */ /* 0x000fe20000010000 */
[----:B------:R-:W-:Y:S01]  /*0f70*/  SHF.L.U32 R128, R124, 0x10, RZ ;  /* 0x000000107c807819 */ /* 0x000fe200000006ff */
[-C--:B------:R-:W-:Y:S01]  /*0f80*/  FFMA.FTZ R82, R133, R113.reuse, R82 ;  /* 0x0000007185527223 */ /* 0x080fe20000010052 */
[----:B------:R-:W-:Y:S01]  /*0f90*/  SHF.L.U32 R124, R130, 0x10, RZ ;  /* 0x00000010827c7819 */ /* 0x000fe200000006ff */
[----:B------:R-:W-:Y:S01]  /*0fa0*/  FMUL.FTZ R131, R30, R113 ;  /* 0x000000711e837220 */ /* 0x000fe20000410000 */
[----:B------:R-:W-:Y:S01]  /*0fb0*/  FADD.FTZ R130, -R152, R157 ;  /* 0x0000009d98827221 */ /* 0x000fe20000010100 */
[----:B------:R-:W-:Y:S01]  /*0fc0*/  FADD.FTZ R53, R53, R132 ;  /* 0x0000008435357221 */ /* 0x000fe20000010000 */
[-C--:B------:R-:W-:Y:S01]  /*0fd0*/  FFMA.FTZ R81, R134, R132.reuse, R81 ;  /* 0x0000008486517223 */ /* 0x080fe20000010051 */
[----:B------:R-:W-:Y:S01]  /*0fe0*/  FADD.FTZ R111, R156, R135 ;  /* 0x000000879c6f7221 */ /* 0x000fe20000010000 */
[----:B------:R-:W-:Y:S01]  /*0ff0*/  FMUL.FTZ R132, R29, R132 ;  /* 0x000000841d847220 */ /* 0x000fe20000410000 */
[----:B------:R-:W-:Y:S01]  /*1000*/  FFMA.FTZ R113, R137, R135, R154 ;  /* 0x0000008789717223 */ /* 0x000fe2000001009a */
[----:B------:R-:W-:Y:S01]  /*1010*/  SHF.L.U32 R161, R126, 0x10, RZ ;  /* 0x000000107ea17819 */ /* 0x000fe200000006ff */
[----:B------:R-:W-:Y:S01]  /*1020*/  FMUL.FTZ R130, R119, R130 ;  /* 0x0000008277827220 */ /* 0x000fe20000410000 */
[----:B------:R-:W-:Y:S01]  /*1030*/  FADD.FTZ R110, R111, R132 ;  /* 0x000000846f6e7221 */ /* 0x000fe20000010000 */
[----:B------:R-:W-:Y:S01]  /*1040*/  FFMA.FTZ R112, R134, R132, R113 ;  /* 0x0000008486707223 */ /* 0x000fe20000010071 */
[----:B------:R-:W-:Y:S01]  /*1050*/  SHF.L.U32 R159, R114, 0x10, RZ ;  /* 0x00000010729f7819 */ /* 0x000fe200000006ff */
[----:B------:R-:W-:Y:S01]  /*1060*/  FADD.FTZ R126, -R152, R161 ;  /* 0x000000a1987e7221 */ /* 0x000fe20000010100 */
[----:B------:R-:W-:Y:S01]  /*1070*/  FADD.FTZ R55, R55, R128 ;  /* 0x0000008037377221 */ /* 0x000fe20000010000 */
[-C--:B------:R-:W-:Y:S01]  /*1080*/  FFMA.FTZ R83, R130, R128.reuse, R83 ;  /* 0x0000008082537223 */ /* 0x080fe20000010053 */
[----:B------:R-:W-:Y:S01]  /*1090*/  FADD.FTZ R114, -R152, R127 ;  /* 0x0000007f98727221 */ /* 0x000fe20000010100 */
[----:B------:R-:W-:Y:S01]  /*10a0*/  FMUL.FTZ R128, R31, R128 ;  /* 0x000000801f807220 */ /* 0x000fe20000410000 */
[----:B------:R-:W-:Y:S01]  /*10b0*/  FADD.FTZ R111, R110, R131 ;  /* 0x000000836e6f7221 */ /* 0x000fe20000010000 */
[----:B------:R-:W-:Y:S01]  /*10c0*/  FFMA.FTZ R113, R133, R131, R112 ;  /* 0x0000008385717223 */ /* 0x000fe20000010070 */
[----:B------:R-:W-:Y:S01]  /*10d0*/  FADD.FTZ R122, -R152, R129 ;  /* 0x00000081987a7221 */ /* 0x000fe20000010100 */
[C---:B------:R-:W-:Y:S01]  /*10e0*/  FMUL.FTZ R126, R119.reuse, R126 ;  /* 0x0000007e777e7220 */ /* 0x040fe20000410000 */
[----:B------:R-:W-:Y:S01]  /*10f0*/  FMUL.FTZ R129, R119, R114 ;  /* 0x0000007277817220 */ /* 0x000fe20000410000 */
[----:B------:R-:W-:Y:S01]  /*1100*/  FMUL.FTZ R127, R32, R159 ;  /* 0x0000009f207f7220 */ /* 0x000fe20000410000 */
[----:B------:R-:W-:Y:S01]  /*1110*/  FADD.FTZ R110, R111, R128 ;  /* 0x000000806f6e7221 */ /* 0x000fe20000010000 */
[----:B------:R-:W-:Y:S01]  /*1120*/  FFMA.FTZ R112, R130, R128, R113 ;  /* 0x0000008082707223 */ /* 0x000fe20000010071 */
[----:B------:R-:W-:Y:S01]  /*1130*/  PRMT R108, R115, 0x7632, R108 ;  /* 0x00007632736c7816 */ /* 0x000fe2000000006c */
[----:B------:R-:W-:Y:S01]  /*1140*/  FADD.FTZ R57, R57, R124 ;  /* 0x0000007c39397221 */ /* 0x000fe20000010000 */
[----:B------:R-:W-:Y:S01]  /*1150*/  SHF.L.U32 R115, R115, 0x10, RZ ;  /* 0x0000001073737819 */ /* 0x000fe200000006ff */
[-C--:B------:R-:W-:Y:S01]  /*1160*/  FFMA.FTZ R85, R126, R124.reuse, R85 ;  /* 0x0000007c7e557223 */ /* 0x080fe20000010055 */
[----:B------:R-:W-:Y:S01]  /*1170*/  FMUL.FTZ R124, R33, R124 ;  /* 0x0000007c217c7220 */ /* 0x000fe20000410000 */
[----:B------:R-:W-:Y:S01]  /*1180*/  FADD.FTZ R111, R110, R127 ;  /* 0x0000007f6e6f7221 */ /* 0x000fe20000010000 */
[----:B------:R-:W-:Y:S01]  /*1190*/  FFMA.FTZ R113, R129, R127, R112 ;  /* 0x0000007f81717223 */ /* 0x000fe20000010070 */
[----:B------:R-:W-:Y:S01]  /*11a0*/  FMUL.FTZ R125, R119, R122 ;  /* 0x0000007a777d7220 */ /* 0x000fe20000410000 */
        /* <DEDUP_REMOVED lines=17> */
.L_x_2470:
[----:B------:R-:W-:Y:S05]  /*12c0*/  BSYNC.RECONVERGENT B1 ;  /* 0x0000000000017941 */ /* 0x000fea0003800200 */
.L_x_2469:
[----:B------:R-:W-:Y:S05]  /*12d0*/  @!P2 BRA `(.L_x_2471) ;  /* 0x0000001400c4a947 */ /* 0x000fea0003800000 */
[----:B------:R-:W0:Y:S08]  /*12e0*/  LDC.64 R6, c[0x0][0x3a8] ;  /* 0x0000ea00ff067b82 */ /* 0x000e300000000a00 */
[----:B------:R-:W1:Y:S01]  /*12f0*/  LDC.64 R4, c[0x0][0x428] ;  /* 0x00010a00ff047b82 */ /* 0x000e620000000a00 */
[----:B0-----:R-:W-:-:S06]  /*1300*/  IMAD.WIDE.U32 R8, R155, 0x10, R6 ;  /* 0x000000109b087825 */ /* 0x001fcc00078e0006 */
[----:B------:R-:W2:Y:S01]  /*1310*/  LDG.E.128 R8, desc[UR6][R8.64] ;  /* 0x0000000608087981 */ /* 0x000ea2000c1e1d00 */
[----:B-1----:R-:W-:-:S06]  /*1320*/  IMAD.WIDE.U32 R4, R155, 0x10, R4 ;  /* 0x000000109b047825 */ /* 0x002fcc00078e0004 */
[----:B------:R-:W3:Y:S01]  /*1330*/  LDG.E.128 R4, desc[UR6][R4.64] ;  /* 0x0000000604047981 */ /* 0x000ee2000c1e1d00 */
[C---:B--2---:R-:W-:Y:S02]  /*1340*/  PRMT R3, R8.reuse, 0x7632, R3 ;  /* 0x0000763208037816 */ /* 0x044fe40000000003 */
[C---:B------:R-:W-:Y:S02]  /*1350*/  PRMT R12, R9.reuse, 0x7632, R12 ;  /* 0x00007632090c7816 */ /* 0x040fe4000000000c */
[----:B------:R-:W-:Y:S02]  /*1360*/  SHF.L.U32 R13, R8, 0x10, RZ ;  /* 0x00000010080d7819 */ /* 0x000fe400000006ff */
[----:B------:R-:W-:Y:S02]  /*1370*/  SHF.L.U32 R15, R9, 0x10, RZ ;  /* 0x00000010090f7819 */ /* 0x000fe400000006ff */
[----:B------:R-:W-:Y:S01]  /*1380*/  PRMT R14, R10, 0x7632, R14 ;  /* 0x000076320a0e7816 */ /* 0x000fe2000000000e */
[----:B------:R-:W-:Y:S01]  /*1390*/  FADD.FTZ R8, -R152, R13 ;  /* 0x0000000d98087221 */ /* 0x000fe20000010100 */
[----:B------:R-:W-:Y:S01]  /*13a0*/  SHF.L.U32 R17, R10, 0x10, RZ ;  /* 0x000000100a117819 */ /* 0x000fe200000006ff */
[----:B------:R-:W-:Y:S01]  /*13b0*/  FADD.FTZ R108, -R152, R15 ;  /* 0x0000000f986c7221 */ /* 0x000fe20000010100 */
[----:B------:R-:W-:-:S02]  /*13c0*/  PRMT R10, R11, 0x7632, R10 ;  /* 0x000076320b0a7816 */ /* 0x000fc4000000000a */
[----:B------:R-:W-:Y:S01]  /*13d0*/  SHF.L.U32 R3, R3, 0x10, RZ ;  /* 0x0000001003037819 */ /* 0x000fe200000006ff */
[----:B------:R-:W-:Y:S01]  /*13e0*/  FADD.FTZ R114, -R152, R17 ;  /* 0x0000001198727221 */ /* 0x000fe20000010100 */
[----:B------:R-:W-:Y:S01]  /*13f0*/  SHF.L.U32 R9, R12, 0x10, RZ ;  /* 0x000000100c097819 */ /* 0x000fe200000006ff */
[----:B-----5:R-:W-:Y:S01]  /*1400*/  FMUL.FTZ R17, R119, R8 ;  /* 0x0000000877117220 */ /* 0x020fe20000410000 */
[----:B------:R-:W-:Y:S01]  /*1410*/  SHF.L.U32 R109, R11, 0x10, RZ ;  /* 0x000000100b6d7819 */ /* 0x000fe200000006ff */
[----:B------:R-:W-:Y:S01]  /*1420*/  FADD.FTZ R16, -R152, R3 ;  /* 0x0000000398107221 */ /* 0x000fe20000010100 */
[----:B------:R-:W-:Y:S02]  /*1430*/  SHF.L.U32 R11, R14, 0x10, RZ ;  /* 0x000000100e0b7819 */ /* 0x000fe400000006ff */
[----:B------:R-:W-:Y:S01]  /*1440*/  SHF.L.U32 R13, R10, 0x10, RZ ;  /* 0x000000100a0d7819 */ /* 0x000fe200000006ff */
[----:B------:R-:W-:Y:S01]  /*1450*/  FADD.FTZ R10, -R152, R9 ;  /* 0x00000009980a7221 */ /* 0x000fe20000010100 */
[----:B---3--:R-:W-:Y:S01]  /*1460*/  PRMT R3, R4, 0x7632, R3 ;  /* 0x0000763204037816 */ /* 0x008fe20000000003 */
[----:B------:R-:W-:Y:S01]  /*1470*/  FADD.FTZ R12, -R152, R11 ;  /* 0x0000000b980c7221 */ /* 0x000fe20000010100 */
[----:B------:R-:W-:Y:S01]  /*1480*/  SHF.L.U32 R9, R4, 0x10, RZ ;  /* 0x0000001004097819 */ /* 0x000fe200000006ff */
[C---:B------:R-:W-:Y:S01]  /*1490*/  FADD.FTZ R18, -R152.reuse, R13 ;  /* 0x0000000d98127221 */ /* 0x040fe20000010100 */
[C---:B------:R-:W-:Y:S01]  /*14a0*/  PRMT R4, R5.reuse, 0x7632, R4 ;  /* 0x0000763205047816 */ /* 0x040fe20000000004 */
        /* <DEDUP_REMOVED lines=14> */
[----:B------:R-:W-:Y:S01]  /*1590*/  FMUL.FTZ R4, R38, R11 ;  /* 0x0000000b26047220 */ /* 0x000fe20000410000 */
[----:B------:R-:W-:Y:S01]  /*15a0*/  SHF.L.U32 R114, R13, 0x10, RZ ;  /* 0x000000100d727819 */ /* 0x000fe200000006ff */
[----:B------:R-:W-:Y:S01]  /*15b0*/  FMUL.FTZ R11, R37, R110 ;  /* 0x0000006e250b7220 */ /* 0x000fe20000410000 */
[----:B------:R-:W-:Y:S01]  /*15c0*/  FMUL.FTZ R8, R119, R16 ;  /* 0x0000001077087220 */ /* 0x000fe20000410000 */
[C---:B------:R-:W-:Y:S01]  /*15d0*/  FFMA.FTZ R13, R17.reuse, R3, R154 ;  /* 0x00000003110d7223 */ /* 0x040fe2000001009a */
[----:B------:R-:W-:Y:S01]  /*15e0*/  FADD.FTZ R88, R88, R9 ;  /* 0x0000000958587221 */ /* 0x000fe20000010000 */
[----:B------:R-:W-:Y:S01]  /*15f0*/  FFMA.FTZ R64, R17, R9, R64 ;  /* 0x0000000911407223 */ /* 0x000fe20000010040 */
[----:B------:R-:W-:Y:S01]  /*1600*/  FADD.FTZ R92, R92, R15 ;  /* 0x0000000f5c5c7221 */ /* 0x000fe20000010000 */
[-C--:B------:R-:W-:Y:S01]  /*1610*/  FFMA.FTZ R68, R7, R15.reuse, R68 ;  /* 0x0000000f07447223 */ /* 0x080fe20000010044 */
        /* <DEDUP_REMOVED lines=13> */
[----:B------:R-:W-:Y:S01]  /*16f0*/  FADD.FTZ R94, R94, R109 ;  /* 0x0000006d5e5e7221 */ /* 0x000fe20000010000 */
[----:B------:R-:W-:Y:S01]  /*1700*/  FADD.FTZ R16, R111, R6 ;  /* 0x000000066f107221 */ /* 0x000fe20000010000 */
[----:B------:R-:W-:Y:S01]  /*1710*/  FFMA.FTZ R111, R7, R6, R14 ;  /* 0x00000006076f7223 */ /* 0x000fe2000001000e */
[----:B------:R-:W-:Y:S01]  /*1720*/  FADD.FTZ R89, R89, R110 ;  /* 0x0000006e59597221 */ /* 0x000fe20000010000 */
[----:B------:R-:W-:Y:S01]  /*1730*/  FFMA.FTZ R65, R8, R110, R65 ;  /* 0x0000006e08417223 */ /* 0x000fe20000010041 */
[-C--:B------:R-:W-:Y:S01]  /*1740*/  FFMA.FTZ R70, R9, R109.reuse, R70 ;  /* 0x0000006d09467223 */ /* 0x080fe20000010046 */
        /* <DEDUP_REMOVED lines=16> */
.L_x_2466:
        /* <DEDUP_REMOVED lines=17> */
[C---:B---3--:R-:W-:Y:S02]  /*1960*/  SHF.L.U32 R139, R108.reuse, 0x10, RZ ;  /* 0x000000106c8b7819 */ /* 0x048fe400000006ff */
[----:B------:R-:W-:Y:S02]  /*1970*/  PRMT R136, R108, 0x7632, R136 ;  /* 0x000076326c887816 */ /* 0x000fe40000000088 */
[C---:B------:R-:W-:Y:S01]  /*1980*/  SHF.L.U32 R141, R109.reuse, 0x10, RZ ;  /* 0x000000106d8d7819 */ /* 0x040fe200000006ff */
[----:B------:R-:W-:Y:S01]  /*1990*/  FADD.FTZ R108, -R152, R139 ;  /* 0x0000008b986c7221 */ /* 0x000fe20000010100 */
[----:B------:R-:W-:Y:S02]  /*19a0*/  PRMT R138, R109, 0x7632, R138 ;  /* 0x000076326d8a7816 */ /* 0x000fe4000000008a */
[C---:B------:R-:W-:Y:S01]  /*19b0*/  PRMT R142, R110.reuse, 0x7632, R142 ;  /* 0x000076326e8e7816 */ /* 0x040fe2000000008e */
[----:B-----5:R-:W-:Y:S01]  /*19c0*/  FMUL.FTZ R153, R119, R108 ;  /* 0x0000006c77997220 */ /* 0x020fe20000410000 */
[----:B------:R-:W-:-:S02]  /*19d0*/  SHF.L.U32 R109, R110, 0x10, RZ ;  /* 0x000000106e6d7819 */ /* 0x000fc400000006ff */
[C---:B------:R-:W-:Y:S02]  /*19e0*/  PRMT R144, R111.reuse, 0x7632, R144 ;  /* 0x000076326f907816 */ /* 0x040fe40000000090 */
[----:B------:R-:W-:Y:S02]  /*19f0*/  SHF.L.U32 R145, R111, 0x10, RZ ;  /* 0x000000106f917819 */ /* 0x000fe400000006ff */
[C---:B----4-:R-:W-:Y:S02]  /*1a00*/  PRMT R110, R112.reuse, 0x7632, R110 ;  /* 0x00007632706e7816 */ /* 0x050fe4000000006e */
        /* <DEDUP_REMOVED lines=8> */
[----:B------:R-:W-:Y:S01]  /*1a90*/  SHF.L.U32 R110, R110, 0x10, RZ ;  /* 0x000000106e6e7819 */ /* 0x000fe200000006ff */
[----:B------:R-:W-:Y:S01]  /*1aa0*/  FMUL.FTZ R149, R119, R112 ;  /* 0x0000007077957220 */ /* 0x000fe20000410000 */
        /* <DEDUP_REMOVED lines=12> */
[----:B------:R-:W-:Y:S01]  /*1b70*/  SHF.L.U32 R140, R140, 0x10, RZ ;  /* 0x000000108c8c7819 */ /* 0x000fe200000006ff */
[----:B------:R-:W-:Y:S01]  /*1b80*/  FADD.FTZ R73, R73, R110 ;  /* 0x0000006e49497221 */ /* 0x000fe20000010000 */
[----:B------:R-:W-:Y:S01]  /*1b90*/  SHF.L.U32 R108, R146, 0x10, RZ ;  /* 0x00000010926c7819 */ /* 0x000fe200000006ff */
[----:B------:R-:W-:Y:S01]  /*1ba0*/  FFMA.FTZ R45, R150, R110, R45 ;  /* 0x0000006e962d7223 */ /* 0x000fe2000001002d */
[----:B------:R-:W-:Y:S01]  /*1bb0*/  FADD.FTZ R146, -R152, R115 ;  /* 0x0000007398927221 */ /* 0x000fe20000010100 */
[----:B------:R-:W-:Y:S01]  /*1bc0*/  FADD.FTZ R110, R111, R148 ;  /* 0x000000946f6e7221 */ /* 0x000fe20000010000 */
[----:B------:R-:W-:Y:S01]  /*1bd0*/  FFMA.FTZ R112, R150, R148, R113 ;  /* 0x0000009496707223 */ /* 0x000fe20000010071 */
[C---:B------:R-:W-:Y:S01]  /*1be0*/  PRMT R143, R114.reuse, 0x7632, R143 ;  /* 0x00007632728f7816 */ /* 0x040fe2000000008f */
[----:B------:R-:W-:Y:S01]  /*1bf0*/  FMUL.FTZ R146, R119, R146 ;  /* 0x0000009277927220 */ /* 0x000fe20000410000 */
[----:B------:R-:W-:Y:S01]  /*1c00*/  SHF.L.U32 R155, R114, 0x10, RZ ;  /* 0x00000010729b7819 */ /* 0x000fe200000006ff */
[----:B------:R-:W-:Y:S01]  /*1c10*/  FADD.FTZ R114, -R152, R109 ;  /* 0x0000006d98727221 */ /* 0x000fe20000010100 */
[----:B------:R-:W-:Y:S01]  /*1c20*/  SHF.L.U32 R157, R142, 0x10, RZ ;  /* 0x000000108e9d7819 */ /* 0x000fe200000006ff */
[----:B------:R-:W-:Y:S01]  /*1c30*/  FADD.FTZ R111, R110, R147 ;  /* 0x000000936e6f7221 */ /* 0x000fe20000010000 */
[----:B------:R-:W-:Y:S01]  /*1c40*/  SHF.L.U32 R109, R144, 0x10, RZ ;  /* 0x00000010906d7819 */ /* 0x000fe200000006ff */
[----:B------:R-:W-:Y:S01]  /*1c50*/  FMUL.FTZ R144, R23, R140 ;  /* 0x0000008c17907220 */ /* 0x000fe20000410000 */
[----:B------:R-:W-:Y:S01]  /*1c60*/  FFMA.FTZ R113, R149, R147, R112 ;  /* 0x0000009395717223 */ /* 0x000fe20000010070 */
[----:B------:R-:W-:Y:S01]  /*1c70*/  FMUL.FTZ R145, R119, R114 ;  /* 0x0000007277917220 */ /* 0x000fe20000410000 */
[----:B------:R-:W-:Y:S01]  /*1c80*/  SHF.L.U32 R114, R143, 0x10, RZ ;  /* 0x000000108f727819 */ /* 0x000fe200000006ff */
        /* <DEDUP_REMOVED lines=30> */
.L_x_2473:
[----:B------:R-:W-:Y:S05]  /*1e70*/  BSYNC.RECONVERGENT B1 ;  /* 0x0000000000017941 */ /* 0x000fea0003800200 */
.L_x_2472:
        /* <DEDUP_REMOVED lines=11> */
[----:B------:R-:W-:Y:S02]  /*1f30*/  IADD3 R155, PT, PT, R155, 0x20, RZ ;  /* 0x000000209b9b7810 */ /* 0x000fe40007ffe0ff */
[C---:B--2---:R-:W-:Y:S02]  /*1f40*/  PRMT R121, R108.reuse, 0x7632, R121 ;  /* 0x000076326c797816 */ /* 0x044fe40000000079 */
[----:B------:R-:W-:Y:S02]  /*1f50*/  SHF.L.U32 R123, R108, 0x10, RZ ;  /* 0x000000106c7b7819 */ /* 0x000fe400000006ff */
[C---:B------:R-:W-:Y:S02]  /*1f60*/  PRMT R122, R109.reuse, 0x7632, R122 ;  /* 0x000076326d7a7816 */ /* 0x040fe4000000007a */
[----:B------:R-:W-:Y:S02]  /*1f70*/  SHF.L.U32 R125, R109, 0x10, RZ ;  /* 0x000000106d7d7819 */ /* 0x000fe400000006ff */
[----:B------:R-:W-:-:S02]  /*1f80*/  PRMT R126, R110, 0x7632, R126 ;  /* 0x000076326e7e7816 */ /* 0x000fc4000000007e */
[----:B------:R-:W-:Y:S01]  /*1f90*/  SHF.L.U32 R109, R110, 0x10, RZ ;  /* 0x000000106e6d7819 */ /* 0x000fe200000006ff */
[C---:B------:R-:W-:Y:S01]  /*1fa0*/  FADD.FTZ R110, -R152.reuse, R123 ;  /* 0x0000007b986e7221 */ /* 0x040fe20000010100 */
[----:B------:R-:W-:Y:S02]  /*1fb0*/  SHF.L.U32 R121, R121, 0x10, RZ ;  /* 0x0000001079797819 */ /* 0x000fe400000006ff */
[----:B------:R-:W-:Y:S01]  /*1fc0*/  PRMT R128, R111, 0x7632, R128 ;  /* 0x000076326f807816 */ /* 0x000fe20000000080 */
[----:B-----5:R-:W-:Y:S01]  /*1fd0*/  FMUL.FTZ R137, R119, R110 ;  /* 0x0000006e77897220 */ /* 0x020fe20000410000 */
[----:B------:R-:W-:Y:S01]  /*1fe0*/  SHF.L.U32 R129, R111, 0x10, RZ ;  /* 0x000000106f817819 */ /* 0x000fe200000006ff */
[----:B------:R-:W-:Y:S01]  /*1ff0*/  FADD.FTZ R134, -R152, R121 ;  /* 0x0000007998867221 */ /* 0x000fe20000010100 */
[C---:B---3--:R-:W-:Y:S02]  /*2000*/  PRMT R111, R112.reuse, 0x7632, R111 ;  /* 0x00007632706f7816 */ /* 0x048fe4000000006f */
[----:B------:R-:W-:Y:S01]  /*2010*/  SHF.L.U32 R135, R112, 0x10, RZ ;  /* 0x0000001070877819 */ /* 0x000fe200000006ff */
[----:B------:R-:W-:Y:S01]  /*2020*/  FADD.FTZ R112, -R152, R125 ;  /* 0x0000007d98707221 */ /* 0x000fe20000010100 */
[----:B------:R-:W-:Y:S01]  /*2030*/  PRMT R124, R113, 0x7632, R124 ;  /* 0x00007632717c7816 */ /* 0x000fe2000000007c */
[----:B------:R-:W-:Y:S01]  /*2040*/  FMUL.FTZ R134, R119, R134 ;  /* 0x0000008677867220 */ /* 0x000fe20000410000 */
[----:B------:R-:W-:Y:S01]  /*2050*/  SHF.L.U32 R113, R113, 0x10, RZ ;  /* 0x0000001071717819 */ /* 0x000fe200000006ff */
[----:B------:R-:W-:Y:S01]  /*2060*/  FADD.FTZ R52, R52, R135 ;  /* 0x0000008734347221 */ /* 0x000fe20000010000 */
[----:B------:R-:W-:Y:S01]  /*2070*/  SHF.L.U32 R157, R122, 0x10, RZ ;  /* 0x000000107a9d7819 */ /* 0x000fe200000006ff */
[-C--:B------:R-:W-:Y:S01]  /*2080*/  FFMA.FTZ R80, R137, R135.reuse, R80 ;  /* 0x0000008789507223 */ /* 0x080fe20000010050 */
[----:B------:R-:W-:Y:S01]  /*2090*/  SHF.L.U32 R132, R111, 0x10, RZ ;  /* 0x000000106f847819 */ /* 0x000fe200000006ff */
[----:B------:R-:W-:Y:S01]  /*20a0*/  FMUL.FTZ R133, R119, R112 ;  /* 0x0000007077857220 */ /* 0x000fe20000410000 */
[----:B------:R-:W-:Y:S01]  /*20b0*/  FMUL.FTZ R135, R28, R135 ;  /* 0x000000871c877220 */ /* 0x000fe20000410000 */
[----:B------:R-:W-:Y:S01]  /*20c0*/  PRMT R127, R114, 0x7632, R127 ;  /* 0x00007632727f7816 */ /* 0x000fe2000000007f */
[----:B------:R-:W-:Y:S01]  /*20d0*/  FADD.FTZ R54, R54, R113 ;  /* 0x0000007136367221 */ /* 0x000fe20000010000 */
[----:B------:R-:W-:Y:S01]  /*20e0*/  SHF.L.U32 R159, R114, 0x10, RZ ;  /* 0x00000010729f7819 */ /* 0x000fe200000006ff */
[-C--:B------:R-:W-:Y:S01]  /*20f0*/  FFMA.FTZ R82, R133, R113.reuse, R82 ;  /* 0x0000007185527223 */ /* 0x080fe20000010052 */
[----:B------:R-:W-:Y:S01]  /*2100*/  FMUL.FTZ R131, R30, R113 ;  /* 0x000000711e837220 */ /* 0x000fe20000410000 */
[----:B------:R-:W-:Y:S01]  /*2110*/  FADD.FTZ R130, -R152, R157 ;  /* 0x0000009d98827221 */ /* 0x000fe20000010100 */
[----:B------:R-:W-:Y:S01]  /*2120*/  FADD.FTZ R53, R53, R132 ;  /* 0x0000008435357221 */ /* 0x000fe20000010000 */
[-C--:B------:R-:W-:Y:S01]  /*2130*/  FFMA.FTZ R81, R134, R132.reuse, R81 ;  /* 0x0000008486517223 */ /* 0x080fe20000010051 */
[----:B------:R-:W-:Y:S01]  /*2140*/  FADD.FTZ R114, -R152, R109 ;  /* 0x0000006d98727221 */ /* 0x000fe20000010100 */
        /* <DEDUP_REMOVED lines=8> */
[----:B------:R-:W-:Y:S01]  /*21d0*/  FFMA.FTZ R112, R134, R132, R113 ;  /* 0x0000008486707223 */ /* 0x000fe20000010071 */
[----:B------:R-:W-:Y:S01]  /*21e0*/  SHF.L.U32 R124, R127, 0x10, RZ ;  /* 0x000000107f7c7819 */ /* 0x000fe200000006ff */
[----:B------:R-:W-:Y:S01]  /*21f0*/  FADD.FTZ R126, -R152, R161 ;  /* 0x000000a1987e7221 */ /* 0x000fe20000010100 */
[----:B------:R-:W-:Y:S01]  /*2200*/  FADD.FTZ R111, R110, R131 ;  /* 0x000000836e6f7221 */ /* 0x000fe20000010000 */
[----:B------:R-:W-:Y:S01]  /*2210*/  FADD.FTZ R55, R55, R128 ;  /* 0x0000008037377221 */ /* 0x000fe20000010000 */
[-C--:B------:R-:W-:Y:S01]  /*2220*/  FFMA.FTZ R83, R130, R128.reuse, R83 ;  /* 0x0000008082537223 */ /* 0x080fe20000010053 */
[----:B------:R-:W-:Y:S01]  /*2230*/  FMUL.FTZ R128, R31, R128 ;  /* 0x000000801f807220 */ /* 0x000fe20000410000 */
        /* <DEDUP_REMOVED lines=32> */
.L_x_2475:
[----:B------:R-:W-:Y:S05]  /*2440*/  BSYNC.RECONVERGENT B1 ;  /* 0x0000000000017941 */ /* 0x000fea0003800200 */
.L_x_2474:
        /* <DEDUP_REMOVED lines=8> */
[----:B--2---:R-:W-:-:S05]  /*24d0*/  IMAD.WIDE.U32 R12, R155, 0x10, R12 ;  /* 0x000000109b0c7825 */ /* 0x004fca00078e000c */
[----:B------:R0:W5:Y:S01]  /*24e0*/  LDG.E.128 R60, desc[UR6][R12.64] ;  /* 0x000000060c3c7981 */ /* 0x000162000c1e1d00 */
[----:B---3--:R-:W-:Y:S02]  /*24f0*/  PRMT R3, R8, 0x7632, R3 ;  /* 0x0000763208037816 */ /* 0x008fe40000000003 */
[C---:B------:R-:W-:Y:S02]  /*2500*/  PRMT R14, R9.reuse, 0x7632, R14 ;  /* 0x00007632090e7816 */ /* 0x040fe4000000000e */
[----:B------:R-:W-:Y:S02]  /*2510*/  SHF.L.U32 R17, R9, 0x10, RZ ;  /* 0x0000001009117819 */ /* 0x000fe400000006ff */
[C---:B------:R-:W-:Y:S02]  /*2520*/  PRMT R16, R10.reuse, 0x7632, R16 ;  /* 0x000076320a107816 */ /* 0x040fe40000000010 */
[----:B------:R-:W-:Y:S01]  /*2530*/  SHF.L.U32 R109, R10, 0x10, RZ ;  /* 0x000000100a6d7819 */ /* 0x000fe200000006ff */
[----:B------:R-:W-:Y:S01]  /*2540*/  FADD.FTZ R108, -R152, R17 ;  /* 0x00000011986c7221 */ /* 0x000fe20000010100 */
[----:B------:R-:W-:-:S02]  /*2550*/  PRMT R10, R11, 0x7632, R10 ;  /* 0x000076320b0a7816 */ /* 0x000fc4000000000a */
[----:B------:R-:W-:Y:S01]  /*2560*/  SHF.L.U32 R3, R3, 0x10, RZ ;  /* 0x0000001003037819 */ /* 0x000fe200000006ff */
[----:B------:R-:W-:Y:S01]  /*2570*/  FADD.FTZ R114, -R152, R109 ;  /* 0x0000006d98727221 */ /* 0x000fe20000010100 */
[----:B------:R-:W-:Y:S02]  /*2580*/  SHF.L.U32 R9, R14, 0x10, RZ ;  /* 0x000000100e097819 */ /* 0x000fe400000006ff */
[----:B------:R-:W-:Y:S02]  /*2590*/  SHF.L.U32 R111, R11, 0x10, RZ ;  /* 0x000000100b6f7819 */ /* 0x000fe400000006ff */
[----:B------:R-:W-:Y:S02]  /*25a0*/  SHF.L.U32 R15, R8, 0x10, RZ ;  /* 0x00000010080f7819 */ /* 0x000fe400000006ff */
[----:B------:R-:W-:Y:S01]  /*25b0*/  SHF.L.U32 R11, R16, 0x10, RZ ;  /* 0x00000010100b7819 */ /* 0x000fe200000006ff */
[----:B------:R-:W-:Y:S01]  /*25c0*/  FADD.FTZ R16, -R152, R3 ;  /* 0x0000000398107221 */ /* 0x000fe20000010100 */
[----:B0-----:R-:W-:Y:S01]  /*25d0*/  SHF.L.U32 R13, R10, 0x10, RZ ;  /* 0x000000100a0d7819 */ /* 0x001fe200000006ff */
[----:B------:R-:W-:Y:S01]  /*25e0*/  FADD.FTZ R10, -R152, R9 ;  /* 0x00000009980a7221 */ /* 0x000fe20000010100 */
[----:B----4-:R-:W-:Y:S01]  /*25f0*/  PRMT R3, R4, 0x7632, R3 ;  /* 0x0000763204037816 */ /* 0x010fe20000000003 */
[----:B------:R-:W-:Y:S01]  /*2600*/  FADD.FTZ R8, -R152, R15 ;  /* 0x0000000f98087221 */ /* 0x000fe20000010100 */
[----:B------:R-:W-:Y:S01]  /*2610*/  SHF.L.U32 R9, R4, 0x10, RZ ;  /* 0x0000001004097819 */ /* 0x000fe200000006ff */
[C---:B------:R-:W-:Y:S01]  /*2620*/  FADD.FTZ R12, -R152.reuse, R11 ;  /* 0x0000000b980c7221 */ /* 0x040fe20000010100 */
[C---:B------:R-:W-:Y:S01]  /*2630*/  PRMT R4, R5.reuse, 0x7632, R4 ;  /* 0x0000763205047816 */ /* 0x040fe20000000004 */
[--C-:B------:R-:W-:Y:S01]  /*2640*/  FADD.FTZ R18, -R152, R13.reuse ;  /* 0x0000000d98127221 */ /* 0x100fe20000010100 */
[----:B------:R-:W-:Y:S01]  /*2650*/  SHF.L.U32 R11, R5, 0x10, RZ ;  /* 0x00000010050b7819 */ /* 0x000fe200000006ff */
[----:B-----5:R-:W-:Y:S01]  /*2660*/  FMUL.FTZ R5, R119, R108 ;  /* 0x0000006c77057220 */ /* 0x020fe20000410000 */
[----:B------:R-:W-:Y:S01]  /*2670*/  SHF.L.U32 R110, R3, 0x10, RZ ;  /* 0x00000010036e7819 */ /* 0x000fe200000006ff */
[----:B------:R-:W-:Y:S01]  /*2680*/  FMUL.FTZ R3, R36, R9 ;  /* 0x0000000924037220 */ /* 0x000fe20000410000 */
[----:B------:R-:W-:Y:S01]  /*2690*/  PRMT R13, R6, 0x7632, R13 ;  /* 0x00007632060d7816 */ /* 0x000fe2000000000d */
[----:B------:R-:W-:Y:S01]  /*26a0*/  FADD.FTZ R14, -R152, R111 ;  /* 0x0000006f980e7221 */ /* 0x000fe20000010100 */
[----:B------:R-:W-:Y:S01]  /*26b0*/  FMUL.FTZ R17, R119, R8 ;  /* 0x0000000877117220 */ /* 0x000fe20000410000 */
        /* <DEDUP_REMOVED lines=51> */
.L_x_2471:
[----:B------:R-:W-:Y:S05]  /*29f0*/  BSYNC.RECONVERGENT B0 ;  /* 0x0000000000007941 */ /* 0x000fea0003800200 */
.L_x_2465:
        /* <DEDUP_REMOVED lines=20> */
.L_x_2511:
[----:B-1----:R-:W-:Y:S01]  /*2b40*/  FADD.FTZ R109, R112, R109 ;  /* 0x0000006d706d7221 */ /* 0x002fe20000010000 */
[----:B--2---:R-:W-:Y:S01]  /*2b50*/  FADD.FTZ R111, R114, R111 ;  /* 0x0000006f726f7221 */ /* 0x004fe20000010000 */
[----:B------:R-:W-:Y:S02]  /*2b60*/  BSSY.RECONVERGENT B0, `(.L_x_2477) ;  /* 0x000026f000007945 */ /* 0x000fe40003800200 */
[----:B------:R-:W-:Y:S01]  /*2b70*/  FMUL.FTZ R109, R109, UR9 ;  /* 0x000000096d6d7c20 */ /* 0x000fe20008410000 */
[----:B------:R-:W-:-:S04]  /*2b80*/  FMUL.FTZ R113, R111, UR9 ;  /* 0x000000096f717c20 */ /* 0x000fc80008410000 */
[----:B0-----:R-:W-:Y:S01]  /*2b90*/  FSEL R112, R109, RZ, !P4 ;  /* 0x000000ff6d707208 */ /* 0x001fe20006000000 */
        /* <DEDUP_REMOVED lines=12> */
[----:B------:R-:W-:Y:S01]  /*2c60*/  FADD.FTZ R152, R143, -R152 ;  /* 0x800000988f987221 */ /* 0x000fe20000010000 */
[----:B------:R-:W-:Y:S01]  /*2c70*/  FADD.FTZ R156, R139, -R156 ;  /* 0x8000009c8b9c7221 */ /* 0x000fe20000010000 */
[C---:B-----5:R-:W-:Y:S01]  /*2c80*/  FMUL.FTZ R109, R119.reuse, R108 ;  /* 0x0000006c776d7220 */ /* 0x060fe20000410000 */
[----:B------:R-:W-:Y:S01]  /*2c90*/  FMUL.FTZ R111, R119, R110 ;  /* 0x0000006e776f7220 */ /* 0x000fe20000410000 */
[-CC-:B------:R-:W-:Y:S01]  /*2ca0*/  FFMA.FTZ R110, R149, R113.reuse, R112.reuse ;  /* 0x00000071956e7223 */ /* 0x180fe20000010070 */
[----:B------:R-:W-:Y:S01]  /*2cb0*/  FMUL.FTZ R115, R119, R152 ;  /* 0x0000009877737220 */ /* 0x000fe20000410000 */
[-C--:B------:R-:W-:Y:S01]  /*2cc0*/  FMUL.FTZ R108, R109, R120.reuse ;  /* 0x000000786d6c7220 */ /* 0x080fe20000410000 */
[----:B------:R-:W-:Y:S01]  /*2cd0*/  FMUL.FTZ R111, R111, R120 ;  /* 0x000000786f6f7220 */ /* 0x000fe20000410000 */
[-C--:B------:R-:W-:Y:S01]  /*2ce0*/  FFMA.FTZ R109, R146, R113.reuse, R112 ;  /* 0x00000071926d7223 */ /* 0x080fe20000010070 */
[----:B------:R-:W-:Y:S01]  /*2cf0*/  FADD.FTZ R110, R147, -R110 ;  /* 0x8000006e936e7221 */ /* 0x000fe20000010000 */
[----:B------:R-:W-:Y:S01]  /*2d00*/  FMUL.FTZ R157, R119, R156 ;  /* 0x0000009c779d7220 */ /* 0x000fe20000410000 */
[----:B------:R-:W-:Y:S01]  /*2d10*/  FMUL.FTZ R115, R115, R120 ;  /* 0x0000007873737220 */ /* 0x000fe20000410000 */
        /* <DEDUP_REMOVED lines=14> */
[----:B------:R-:W-:-:S02]  /*2e00*/  FMUL.FTZ R152, R159, R120 ;  /* 0x000000789f987220 */ /* 0x000fc40000410000 */
[----:B------:R-:W-:Y:S02]  /*2e10*/  F2FP.BF16.F32.PACK_AB R109, R110, R109 ;  /* 0x0000006d6e6d723e */ /* 0x000fe400000010ff */
[----:B------:R-:W-:Y:S02]  /*2e20*/  F2FP.BF16.F32.PACK_AB R110, R114, R115 ;  /* 0x00000073726e723e */ /* 0x000fe400000010ff */
[----:B------:R-:W-:Y:S01]  /*2e30*/  F2FP.BF16.F32.PACK_AB R111, R152, R111 ;  /* 0x0000006f986f723e */ /* 0x000fe200000010ff */
[----:B------:R-:W-:Y:S06]  /*2e40*/  BRA `(.L_x_2482) ;  /* 0x0000000000a07947 */ /* 0x000fec0003800000 */
.L_x_2481:
        /* <DEDUP_REMOVED lines=40> */
.L_x_2482:
[----:B------:R-:W0:Y:S08]  /*30d0*/  @P1 LDC.64 R154, c[0x0][0x478] ;  /* 0x00011e00ff9a1b82 */ /* 0x000e300000000a00 */
[----:B------:R-:W1:Y:S01]  /*30e0*/  LDC.64 R114, c[0x0][0x468] ;  /* 0x00011a00ff727b82 */ /* 0x000e620000000a00 */
[----:B0-----:R-:W-:-:S05]  /*30f0*/  @P1 IMAD.WIDE.U32 R154, R118, 0x10, R154 ;  /* 0x00000010769a1825 */ /* 0x001fca00078e009a */
[----:B------:R0:W-:Y:S01]  /*3100*/  @P1 STG.E.128 desc[UR6][R154.64], R96 ;  /* 0x000000609a001986 */ /* 0x0001e2000c101d06 */
[C---:B-1----:R-:W-:Y:S01]  /*3110*/  IMAD.WIDE.U32 R114, R118.reuse, 0x10, R114 ;  /* 0x0000001076727825 */ /* 0x042fe200078e0072 */
[----:B------:R-:W-:-:S04]  /*3120*/  IADD3 R118, PT, PT, R118, 0x20, RZ ;  /* 0x0000002076767810 */ /* 0x000fc80007ffe0ff */
[----:B------:R0:W-:Y:S03]  /*3130*/  STG.E.128 desc[UR6][R114.64], R108 ;  /* 0x0000006c72007986 */ /* 0x0001e6000c101d06 */
.L_x_2480:
[----:B------:R-:W-:Y:S05]  /*3140*/  BSYNC.RECONVERGENT B1 ;  /* 0x0000000000017941 */ /* 0x000fea0003800200 */
.L_x_2479:
[----:B------:R-:W-:Y:S04]  /*3150*/  BSSY.RECONVERGENT B1, `(.L_x_2483) ;  /* 0x0000059000017945 */ /* 0x000fe80003800200 */
[----:B------:R-:W-:Y:S05]  /*3160*/  @!P3 BRA `(.L_x_2484) ;  /* 0x00000004005cb947 */ /* 0x000fea0003800000 */
[----:B------:R-:W-:-:S04]  /*3170*/  ISETP.NE.U32.AND P1, PT, RZ, UR12, PT ;  /* 0x0000000cff007c0c */ /* 0x000fc8000bf25070 */
[----:B------:R-:W-:-:S13]  /*3180*/  ISETP.NE.AND.EX P1, PT, RZ, UR13, PT, P1 ;  /* 0x0000000dff007c0c */ /* 0x000fda000bf25310 */
[----:B------:R-:W-:Y:S05]  /*3190*/  @!P1 BRA `(.L_x_2485) ;  /* 0x0000000000a49947 */ /* 0x000fea0003800000 */
[-CC-:B0-----:R-:W-:Y:S01]  /*31a0*/  FFMA.FTZ R96, R125, R113.reuse, R112.reuse ;  /* 0x000000717d607223 */ /* 0x181fe20000010070 */
        /* <DEDUP_REMOVED lines=40> */
.L_x_2485:
        /* <DEDUP_REMOVED lines=17> */
[----:B------:R-:W-:Y:S01]  /*3540*/  FADD.FTZ R114, R128, -R109 ;  /* 0x8000006d80727221 */ /* 0x000fe20000010000 */
        /* <DEDUP_REMOVED lines=18> */
.L_x_2486:
[----:B------:R-:W0:Y:S08]  /*3670*/  @P1 LDC.64 R154, c[0x0][0x478] ;  /* 0x00011e00ff9a1b82 */ /* 0x000e300000000a00 */
[----:B------:R-:W1:Y:S01]  /*3680*/  LDC.64 R114, c[0x0][0x468] ;  /* 0x00011a00ff727b82 */ /* 0x000e620000000a00 */
[----:B0-----:R-:W-:-:S05]  /*3690*/  @P1 IMAD.WIDE.U32 R154, R118, 0x10, R154 ;  /* 0x00000010769a1825 */ /* 0x001fca00078e009a */
[----:B------:R2:W-:Y:S01]  /*36a0*/  @P1 STG.E.128 desc[UR6][R154.64], R96 ;  /* 0x000000609a001986 */ /* 0x0005e2000c101d06 */
[C---:B-1----:R-:W-:Y:S01]  /*36b0*/  IMAD.WIDE.U32 R114, R118.reuse, 0x10, R114 ;  /* 0x0000001076727825 */ /* 0x042fe200078e0072 */
[----:B------:R-:W-:-:S04]  /*36c0*/  IADD3 R118, PT, PT, R118, 0x20, RZ ;  /* 0x0000002076767810 */ /* 0x000fc80007ffe0ff */
[----:B------:R2:W-:Y:S03]  /*36d0*/  STG.E.128 desc[UR6][R114.64], R108 ;  /* 0x0000006c72007986 */ /* 0x0005e6000c101d06 */
.L_x_2484:
[----:B------:R-:W-:Y:S05]  /*36e0*/  BSYNC.RECONVERGENT B1 ;  /* 0x0000000000017941 */ /* 0x000fea0003800200 */
.L_x_2483:
[----:B------:R-:W-:Y:S05]  /*36f0*/  @!P2 BRA `(.L_x_2487) ;  /* 0x0000001800d4a947 */ /* 0x000fea0003800000 */
[----:B------:R-:W-:-:S04]  /*3700*/  ISETP.NE.U32.AND P1, PT, RZ, UR12, PT ;  /* 0x0000000cff007c0c */ /* 0x000fc8000bf25070 */
[----:B------:R-:W-:-:S13]  /*3710*/  ISETP.NE.AND.EX P1, PT, RZ, UR13, PT, P1 ;  /* 0x0000000dff007c0c */ /* 0x000fda000bf25310 */
[----:B------:R-:W-:Y:S05]  /*3720*/  @!P1 BRA `(.L_x_2488) ;  /* 0x0000000000a49947 */ /* 0x000fea0003800000 */
[-CC-:B0-2---:R-:W-:Y:S01]  /*3730*/  FFMA.FTZ R98, R12, R113.reuse, R112.reuse ;  /* 0x000000710c627223 */ /* 0x185fe20000010070 */
        /* <DEDUP_REMOVED lines=40> */
.L_x_2488:
        /* <DEDUP_REMOVED lines=36> */
.L_x_2489:
[----:B------:R-:W0:Y:S08]  /*3c00*/  @P1 LDC.64 R114, c[0x0][0x478] ;  /* 0x00011e00ff721b82 */ /* 0x000e300000000a00 */
[----:B------:R-:W1:Y:S01]  /*3c10*/  LDC.64 R112, c[0x0][0x468] ;  /* 0x00011a00ff707b82 */ /* 0x000e620000000a00 */
[----:B0-----:R-:W-:-:S05]  /*3c20*/  @P1 IMAD.WIDE.U32 R114, R118, 0x10, R114 ;  /* 0x0000001076721825 */ /* 0x001fca00078e0072 */
[----:B------:R4:W-:Y:S01]  /*3c30*/  @P1 STG.E.128 desc[UR6][R114.64], R96 ;  /* 0x0000006072001986 */ /* 0x0009e2000c101d06 */
[----:B-1----:R-:W-:-:S05]  /*3c40*/  IMAD.WIDE.U32 R112, R118, 0x10, R112 ;  /* 0x0000001076707825 */ /* 0x002fca00078e0070 */
[----:B------:R4:W-:Y:S01]  /*3c50*/  STG.E.128 desc[UR6][R112.64], R108 ;  /* 0x0000006c70007986 */ /* 0x0009e2000c101d06 */
[----:B------:R-:W-:Y:S05]  /*3c60*/  BRA `(.L_x_2487) ;  /* 0x0000001400787947 */ /* 0x000fea0003800000 */
.L_x_2478:
[----:B------:R-:W-:-:S04]  /*3c70*/  UISETP.NE.U32.AND UP0, UPT, UR12, URZ, UPT ;  /* 0x000000ff0c00728c */ /* 0x000fc8000bf05070 */
[----:B------:R-:W-:-:S09]  /*3c80*/  UISETP.NE.AND.EX UP0, UPT, UR13, URZ, UPT, UP0 ;  /* 0x000000ff0d00728c */ /* 0x000fd2000bf05300 */
[----:B------:R-:W-:Y:S05]  /*3c90*/  BRA.U UP0, `(.L_x_2490) ;  /* 0x0000000900907547 */ /* 0x000fea000b800000 */
[----:B------:R-:W-:Y:S01]  /*3ca0*/  ISETP.GT.U32.AND P1, PT, R116, 0x1f, PT ;  /* 0x0000001f7400780c */ /* 0x000fe20003f24070 */
[----:B------:R-:W-:-:S12]  /*3cb0*/  BSSY.RECONVERGENT B1, `(.L_x_2491) ;  /* 0x0000036000017945 */ /* 0x000fd80003800200 */
[----:B------:R-:W-:Y:S05]  /*3cc0*/  @!P1 BRA `(.L_x_2492) ;  /* 0x0000000000d09947 */ /* 0x000fea0003800000 */
[----:B------:R-:W-:Y:S01]  /*3cd0*/  PRMT R108, R107, 0x7632, R108 ;  /* 0x000076326b6c7816 */ /* 0x000fe2000000006c */
[-CC-:B------:R-:W-:Y:S01]  /*3ce0*/  FFMA.FTZ R109, R138, R113.reuse, R112.reuse ;  /* 0x000000718a6d7223 */ /* 0x180fe20000010070 */
[-C--:B------:R-:W-:Y:S02]  /*3cf0*/  FFMA.FTZ R155, R146, R113.reuse, R112 ;  /* 0x00000071929b7223 */ /* 0x080fe40000010070 */
[----:B------:R-:W-:Y:S01]  /*3d00*/  SHF.L.U32 R110, R108, 0x10, RZ ;  /* 0x000000106c6e7819 */ /* 0x000fe200000006ff */
[----:B------:R-:W-:Y:S01]  /*3d10*/  FADD.FTZ R115, R136, -R109 ;  /* 0x8000006d88737221 */ /* 0x000fe20000010000 */
[----:B------:R-:W-:Y:S01]  /*3d20*/  PRMT R108, R106, 0x7632, R108 ;  /* 0x000076326a6c7816 */ /* 0x000fe2000000006c */
[----:B------:R-:W-:Y:S01]  /*3d30*/  FFMA.FTZ R109, R142, R113, R112 ;  /* 0x000000718e6d7223 */ /* 0x000fe20000010070 */
[----:B------:R-:W-:Y:S01]  /*3d40*/  FADD.FTZ R157, R144, -R155 ;  /* 0x8000009b909d7221 */ /* 0x000fe20000010000 */
[----:B-----5:R-:W-:Y:S01]  /*3d50*/  FFMA.FTZ R115, R119, R115, R110 ;  /* 0x0000007377737223 */ /* 0x020fe2000001006e */
[----:B------:R-:W-:Y:S01]  /*3d60*/  SHF.L.U32 R108, R108, 0x10, RZ ;  /* 0x000000106c6c7819 */ /* 0x000fe200000006ff */
[----:B------:R-:W-:Y:S01]  /*3d70*/  FADD.FTZ R109, R140, -R109 ;  /* 0x8000006d8c6d7221 */ /* 0x000fe20000010000 */
[-CC-:B------:R-:W-:Y:S01]  /*3d80*/  FFMA.FTZ R110, R141, R113.reuse, R112.reuse ;  /* 0x000000718d6e7223 */ /* 0x180fe20000010070 */
[----:B------:R-:W-:Y:S01]  /*3d90*/  FFMA.FTZ R155, R150, R113, R112 ;  /* 0x00000071969b7223 */ /* 0x000fe20000010070 */
[----:B------:R-:W-:Y:S01]  /*3da0*/  FMUL.FTZ R114, R115, R120 ;  /* 0x0000007873727220 */ /* 0x000fe20000410000 */
        /* <DEDUP_REMOVED lines=38> */
.L_x_2492:
[----:B------:R-:W-:Y:S05]  /*4010*/  BSYNC.RECONVERGENT B1 ;  /* 0x0000000000017941 */ /* 0x000fea0003800200 */
.L_x_2491:
[----:B------:R-:W-:Y:S04]  /*4020*/  BSSY.RECONVERGENT B1, `(.L_x_2493) ;  /* 0x0000036000017945 */ /* 0x000fe80003800200 */
[----:B------:R-:W-:Y:S05]  /*4030*/  @!P3 BRA `(.L_x_2494) ;  /* 0x0000000000d0b947 */ /* 0x000fea0003800000 */
[----:B0-----:R-:W-:Y:S01]  /*4040*/  PRMT R108, R103, 0x7632, R108 ;  /* 0x00007632676c7816 */ /* 0x001fe2000000006c */
[-CC-:B------:R-:W-:Y:S01]  /*4050*/  FFMA.FTZ R114, R122, R113.reuse, R112.reuse ;  /* 0x000000717a727223 */ /* 0x180fe20000010070 */
        /* <DEDUP_REMOVED lines=50> */
.L_x_2494:
[----:B------:R-:W-:Y:S05]  /*4380*/  BSYNC.RECONVERGENT B1 ;  /* 0x0000000000017941 */ /* 0x000fea0003800200 */
.L_x_2493:
[----:B------:R-:W-:Y:S05]  /*4390*/  @!P2 BRA `(.L_x_2487) ;  /* 0x0000000c00aca947 */ /* 0x000fea0003800000 */
[----:B01----:R-:W-:Y:S01]  /*43a0*/  PRMT R108, R63, 0x7632, R108 ;  /* 0x000076323f6c7816 */ /* 0x003fe2000000006c */
[-CC-:B------:R-:W-:Y:S01]  /*43b0*/  FFMA.FTZ R109, R18, R113.reuse, R112.reuse ;  /* 0x00000071126d7223 */ /* 0x180fe20000010070 */
[-CC-:B------:R-:W-:Y:S01]  /*43c0*/  FFMA.FTZ R155, R9, R113.reuse, R112.reuse ;  /* 0x00000071099b7223 */ /* 0x180fe20000010070 */
[-CC-:B------:R-:W-:Y:S01]  /*43d0*/  FFMA.FTZ R157, R7, R113.reuse, R112.reuse ;  /* 0x00000071079d7223 */ /* 0x180fe20000010070 */
[----:B------:R-:W-:Y:S01]  /*43e0*/  SHF.L.U32 R108, R108, 0x10, RZ ;  /* 0x000000106c6c7819 */ /* 0x000fe200000006ff */
[----:B------:R-:W-:Y:S01]  /*43f0*/  FADD.FTZ R111, R16, -R109 ;  /* 0x8000006d106f7221 */ /* 0x000fe20000010000 */
        /* <DEDUP_REMOVED lines=8> */
[----:B------:R-:W-:Y:S01]  /*4480*/  PRMT R108, R61, 0x7632, R108 ;  /* 0x000076323d6c7816 */ /* 0x000fe2000000006c */
[----:B------:R-:W-:Y:S01]  /*4490*/  FADD.FTZ R157, R6, -R157 ;  /* 0x8000009d069d7221 */ /* 0x000fe20000010000 */
[----:B------:R-:W-:Y:S01]  /*44a0*/  SHF.L.U32 R114, R113, 0x10, RZ ;  /* 0x0000001071727819 */ /* 0x000fe200000006ff */
[----:B------:R-:W-:Y:S01]  /*44b0*/  FADD.FTZ R113, R13, -R152 ;  /* 0x800000980d717221 */ /* 0x000fe20000010000 */
[----:B------:R-:W-:Y:S01]  /*44c0*/  SHF.L.U32 R108, R108, 0x10, RZ ;  /* 0x000000106c6c7819 */ /* 0x000fe200000006ff */
        /* <DEDUP_REMOVED lines=8> */
[C-C-:B------:R-:W-:Y:S01]  /*4550*/  FFMA.FTZ R155, R119.reuse, R155, R114.reuse ;  /* 0x0000009b779b7223 */ /* 0x140fe20000010072 */
[C---:B------:R-:W-:Y:S01]  /*4560*/  PRMT R114, R60.reuse, 0x7632, R114 ;  /* 0x000076323c727816 */ /* 0x040fe20000000072 */
[----:B------:R-:W-:Y:S01]  /*4570*/  FFMA.FTZ R157, R119, R157, R108 ;  /* 0x0000009d779d7223 */ /* 0x000fe2000001006c */
[----:B------:R-:W-:Y:S01]  /*4580*/  SHF.L.U32 R110, R60, 0x10, RZ ;  /* 0x000000103c6e7819 */ /* 0x000fe200000006ff */
[----:B------:R-:W0:Y:S01]  /*4590*/  LDC.64 R108, c[0x0][0x468] ;  /* 0x00011a00ff6c7b82 */ /* 0x000e220000000a00 */
[----:B------:R-:W-:Y:S01]  /*45a0*/  SHF.L.U32 R114, R114, 0x10, RZ ;  /* 0x0000001072727819 */ /* 0x000fe200000006ff */
[----:B------:R-:W-:Y:S01]  /*45b0*/  FADD.FTZ R163, R11, -R112 ;  /* 0x800000700ba37221 */ /* 0x000fe20000010000 */
[C---:B------:R-:W-:Y:S01]  /*45c0*/  FFMA.FTZ R161, R119.reuse, R161, R152 ;  /* 0x000000a177a17223 */ /* 0x040fe20000010098 */
        /* <DEDUP_REMOVED lines=11> */
[----:B------:R-:W-:Y:S01]  /*4680*/  F2FP.BF16.F32.PACK_AB R110, R115, R110 ;  /* 0x0000006e736e723e */ /* 0x000fe200000010ff */
[----:B0-----:R-:W-:Y:S01]  /*4690*/  IMAD.WIDE.U32 R118, R118, 0x10, R108 ;  /* 0x0000001076767825 */ /* 0x001fe200078e006c */
[----:B------:R-:W-:Y:S02]  /*46a0*/  F2FP.BF16.F32.PACK_AB R109, R112, R161 ;  /* 0x000000a1706d723e */ /* 0x000fe400000010ff */
[----:B------:R-:W-:-:S05]  /*46b0*/  F2FP.BF16.F32.PACK_AB R108, R120, R159 ;  /* 0x0000009f786c723e */ /* 0x000fca00000010ff */
[----:B------:R3:W-:Y:S01]  /*46c0*/  STG.E.128 desc[UR6][R118.64], R108 ;  /* 0x0000006c76007986 */ /* 0x0007e2000c101d06 */
[----:B------:R-:W-:Y:S05]  /*46d0*/  BRA `(.L_x_2487) ;  /* 0x0000000800dc7947 */ /* 0x000fea0003800000 */
.L_x_2490:
        /* <DEDUP_REMOVED lines=9> */
[-CC-:B------:R-:W-:Y:S01]  /*4770*/  FFMA.FTZ R111, R142, R113.reuse, R112.reuse ;  /* 0x000000718e6f7223 */ /* 0x180fe20000010070 */
[-C--:B------:R-:W-:Y:S01]  /*4780*/  FFMA.FTZ R115, R138, R113.reuse, R112 ;  /* 0x000000718a737223 */ /* 0x080fe20000010070 */
[----:B-----5:R-:W-:Y:S01]  /*4790*/  FFMA.FTZ R97, R119, R96, R98 ;  /* 0x0000006077617223 */ /* 0x020fe20000010062 */
[----:B------:R-:W-:Y:S01]  /*47a0*/  SHF.L.U32 R98, R99, 0x10, RZ ;  /* 0x0000001063627819 */ /* 0x000fe200000006ff */
[----:B------:R-:W-:Y:S01]  /*47b0*/  FADD.FTZ R96, R144, -R109 ;  /* 0x8000006d90607221 */ /* 0x000fe20000010000 */
[----:B------:R-:W-:Y:S01]  /*47c0*/  SHF.L.U32 R157, R108, 0x10, RZ ;  /* 0x000000106c9d7819 */ /* 0x000fe200000006ff */
[----:B------:R-:W-:Y:S01]  /*47d0*/  FADD.FTZ R110, R140, -R111 ;  /* 0x8000006f8c6e7221 */ /* 0x000fe20000010000 */
[----:B------:R-:W-:Y:S01]  /*47e0*/  PRMT R114, R107, 0x7632, R114 ;  /* 0x000076326b727816 */ /* 0x000fe20000000072 */
[----:B------:R-:W-:Y:S01]  /*47f0*/  FFMA.FTZ R109, R119, R96, R98 ;  /* 0x00000060776d7223 */ /* 0x000fe20000010062 */
[-CC-:B------:R-:W-:Y:S01]  /*4800*/  FFMA.FTZ R98, R149, R113.reuse, R112.reuse ;  /* 0x0000007195627223 */ /* 0x180fe20000010070 */
[-C--:B------:R-:W-:Y:S01]  /*4810*/  FFMA.FTZ R96, R153, R113.reuse, R112 ;  /* 0x0000007199607223 */ /* 0x080fe20000010070 */
[----:B------:R-:W-:Y:S01]  /*4820*/  FFMA.FTZ R157, R119, R110, R157 ;  /* 0x0000006e779d7223 */ /* 0x000fe2000001009d */
[----:B------:R-:W-:Y:S01]  /*4830*/  SHF.L.U32 R111, R114, 0x10, RZ ;  /* 0x00000010726f7819 */ /* 0x000fe200000006ff */
[----:B------:R-:W-:Y:S01]  /*4840*/  FADD.FTZ R110, R147, -R98 ;  /* 0x80000062936e7221 */ /* 0x000fe20000010000 */
[----:B------:R-:W-:Y:S01]  /*4850*/  FADD.FTZ R108, R136, -R115 ;  /* 0x80000073886c7221 */ /* 0x000fe20000010000 */
[----:B------:R-:W0:Y:S01]  /*4860*/  LDC.64 R154, c[0x0][0x478] ;  /* 0x00011e00ff9a7b82 */ /* 0x000e220000000a00 */
[----:B------:R-:W-:Y:S01]  /*4870*/  SHF.L.U32 R98, R104, 0x10, RZ ;  /* 0x0000001068627819 */ /* 0x000fe200000006ff */
[----:B------:R-:W-:Y:S01]  /*4880*/  FADD.FTZ R96, R151, -R96 ;  /* 0x8000006097607221 */ /* 0x000fe20000010000 */
[----:B------:R-:W-:Y:S01]  /*4890*/  SHF.L.U32 R99, R105, 0x10, RZ ;  /* 0x0000001069637819 */ /* 0x000fe200000006ff */
[----:B------:R-:W-:Y:S01]  /*48a0*/  FFMA.FTZ R111, R119, R108, R111 ;  /* 0x0000006c776f7223 */ /* 0x000fe2000001006f */
[-C--:B------:R-:W-:Y:S01]  /*48b0*/  FFMA.FTZ R108, R141, R113.reuse, R112 ;  /* 0x000000718d6c7223 */ /* 0x080fe20000010070 */
[----:B------:R-:W-:Y:S01]  /*48c0*/  FFMA.FTZ R96, R119, R96, R98 ;  /* 0x0000006077607223 */ /* 0x000fe20000010062 */
[----:B------:R-:W-:Y:S01]  /*48d0*/  FFMA.FTZ R98, R145, R113, R112 ;  /* 0x0000007191627223 */ /* 0x000fe20000010070 */
[----:B------:R-:W1:Y:S01]  /*48e0*/  LDC.64 R114, c[0x0][0x468] ;  /* 0x00011a00ff727b82 */ /* 0x000e620000000a00 */
[----:B------:R-:W-:Y:S01]  /*48f0*/  FFMA.FTZ R110, R119, R110, R99 ;  /* 0x0000006e776e7223 */ /* 0x000fe20000010063 */
[----:B------:R-:W-:Y:S01]  /*4900*/  SHF.L.U32 R156, R106, 0x10, RZ ;  /* 0x000000106a9c7819 */ /* 0x000fe200000006ff */
[----:B------:R-:W-:Y:S01]  /*4910*/  FADD.FTZ R98, R143, -R98 ;  /* 0x800000628f627221 */ /* 0x000fe20000010000 */
[----:B------:R-:W-:Y:S01]  /*4920*/  SHF.L.U32 R99, R107, 0x10, RZ ;  /* 0x000000106b637819 */ /* 0x000fe200000006ff */
[----:B------:R-:W-:Y:S01]  /*4930*/  FADD.FTZ R108, R139, -R108 ;  /* 0x8000006c8b6c7221 */ /* 0x000fe20000010000 */
[----:B------:R-:W-:Y:S01]  /*4940*/  FMUL.FTZ R159, R97, R120 ;  /* 0x00000078619f7220 */ /* 0x000fe20000410000 */
[----:B------:R-:W-:-:S02]  /*4950*/  FFMA.FTZ R156, R119, R98, R156 ;  /* 0x00000062779c7223 */ /* 0x000fc4000001009c */
[----:B------:R-:W-:Y:S01]  /*4960*/  FFMA.FTZ R152, R119, R108, R99 ;  /* 0x0000006c77987223 */ /* 0x000fe20000010063 */
[----:B------:R-:W-:Y:S01]  /*4970*/  FMUL.FTZ R108, R96, R120 ;  /* 0x00000078606c7220 */ /* 0x000fe20000410000 */
[----:B------:R-:W-:Y:S02]  /*4980*/  F2FP.BF16.F32.PACK_AB R96, R97, R96 ;  /* 0x000000606160723e */ /* 0x000fe400000010ff */
        /* <DEDUP_REMOVED lines=18> */
.L_x_2496:
[----:B------:R-:W-:Y:S05]  /*4ab0*/  BSYNC.RECONVERGENT B1 ;  /* 0x0000000000017941 */ /* 0x000fea0003800200 */
.L_x_2495:
[----:B------:R-:W-:Y:S04]  /*4ac0*/  BSSY.RECONVERGENT B1, `(.L_x_2497) ;  /* 0x000003d000017945 */ /* 0x000fe80003800200 */
[----:B------:R-:W-:Y:S05]  /*4ad0*/  @!P3 BRA `(.L_x_2498) ;  /* 0x0000000000ecb947 */ /* 0x000fea0003800000 */
[----:B0-----:R-:W-:Y:S01]  /*4ae0*/  PRMT R96, R100, 0x7632, R96 ;  /* 0x0000763264607816 */ /* 0x001fe20000000060 */
[-CC-:B------:R-:W-:Y:S01]  /*4af0*/  FFMA.FTZ R97, R134, R113.reuse, R112.reuse ;  /* 0x0000007186617223 */ /* 0x180fe20000010070 */
[----:B------:R-:W-:Y:S01]  /*4b00*/  PRMT R99, R101, 0x7632, R99 ;  /* 0x0000763265637816 */ /* 0x000fe20000000063 */
[-C--:B------:R-:W-:Y:S01]  /*4b10*/  FFMA.FTZ R109, R130, R113.reuse, R112 ;  /* 0x00000071826d7223 */ /* 0x080fe20000010070 */
[----:B------:R-:W-:Y:S01]  /*4b20*/  SHF.L.U32 R98, R96, 0x10, RZ ;  /* 0x0000001060627819 */ /* 0x000fe200000006ff */
[----:B------:R-:W-:Y:S01]  /*4b30*/  FADD.FTZ R96, R132, -R97 ;  /* 0x8000006184607221 */ /* 0x000fe20000010000 */
[----:B------:R-:W-:Y:S01]  /*4b40*/  PRMT R108, R102, 0x7632, R108 ;  /* 0x00007632666c7816 */ /* 0x000fe2000000006c */
[-C--:B------:R-:W-:Y:S01]  /*4b50*/  FFMA.FTZ R111, R126, R113.reuse, R112 ;  /* 0x000000717e6f7223 */ /* 0x080fe20000010070 */
[----:B------:R-:W-:Y:S01]  /*4b60*/  PRMT R114, R103, 0x7632, R114 ;  /* 0x0000763267727816 */ /* 0x000fe20000000072 */
        /* <DEDUP_REMOVED lines=50> */
.L_x_2498:
[----:B------:R-:W-:Y:S05]  /*4e90*/  BSYNC.RECONVERGENT B1 ;  /* 0x0000000000017941 */ /* 0x000fea0003800200 */
.L_x_2497:
[----:B------:R-:W-:Y:S05]  /*4ea0*/  @!P2 BRA `(.L_x_2487) ;  /* 0x0000000000e8a947 */ /* 0x000fea0003800000 */
[----:B01----:R-:W-:Y:S01]  /*4eb0*/  PRMT R97, R63, 0x7632, R97 ;  /* 0x000076323f617816 */ /* 0x003fe20000000061 */
[-CC-:B------:R-:W-:Y:S01]  /*4ec0*/  FFMA.FTZ R109, R18, R113.reuse, R112.reuse ;  /* 0x00000071126d7223 */ /* 0x180fe20000010070 */
[-CC-:B------:R-:W-:Y:S01]  /*4ed0*/  FFMA.FTZ R108, R8, R113.reuse, R112.reuse ;  /* 0x00000071086c7223 */ /* 0x180fe20000010070 */
[-C--:B------:R-:W-:Y:S01]  /*4ee0*/  FFMA.FTZ R155, R9, R113.reuse, R112 ;  /* 0x00000071099b7223 */ /* 0x080fe20000010070 */
[----:B------:R-:W-:Y:S01]  /*4ef0*/  SHF.L.U32 R114, R97, 0x10, RZ ;  /* 0x0000001061727819 */ /* 0x000fe200000006ff */
[--C-:B------:R-:W-:Y:S01]  /*4f00*/  FADD.FTZ R98, R16, -R109.reuse ;  /* 0x8000006d10627221 */ /* 0x100fe20000010000 */
[----:B------:R-:W-:Y:S01]  /*4f10*/  FADD.FTZ R108, R11, -R108 ;  /* 0x8000006c0b6c7221 */ /* 0x000fe20000010000 */
[-CC-:B------:R-:W-:Y:S01]  /*4f20*/  FFMA.FTZ R96, R17, R113.reuse, R112.reuse ;  /* 0x0000007111607223 */ /* 0x180fe20000010070 */
[-C--:B------:R-:W-:Y:S01]  /*4f30*/  FFMA.FTZ R99, R5, R113.reuse, R112 ;  /* 0x0000007105637223 */ /* 0x080fe20000010070 */
[----:B-----5:R-:W-:Y:S01]  /*4f40*/  FFMA.FTZ R97, R119, R98, R114 ;  /* 0x0000006277617223 */ /* 0x020fe20000010072 */
[----:B------:R-:W-:Y:S01]  /*4f50*/  PRMT R98, R60, 0x7632, R98 ;  /* 0x000076323c627816 */ /* 0x000fe20000000062 */
[-CC-:B------:R-:W-:Y:S01]  /*4f60*/  FFMA.FTZ R110, R10, R113.reuse, R112.reuse ;  /* 0x000000710a6e7223 */ /* 0x180fe20000010070 */
[-CC-:B------:R-:W-:Y:S01]  /*4f70*/  FFMA.FTZ R115, R7, R113.reuse, R112.reuse ;  /* 0x0000007107737223 */ /* 0x180fe20000010070 */
[----:B------:R-:W-:Y:S01]  /*4f80*/  FFMA.FTZ R112, R12, R113, R112 ;  /* 0x000000710c707223 */ /* 0x000fe20000010070 */
[----:B------:R-:W-:Y:S01]  /*4f90*/  SHF.L.U32 R98, R98, 0x10, RZ ;  /* 0x0000001062627819 */ /* 0x000fe200000006ff */
[----:B------:R-:W-:Y:S01]  /*4fa0*/  FADD.FTZ R96, R3, -R96 ;  /* 0x8000006003607221 */ /* 0x000fe20000010000 */
        /* <DEDUP_REMOVED lines=8> */
[----:B------:R-:W-:Y:S01]  /*5030*/  FADD.FTZ R112, R15, -R112 ;  /* 0x800000700f707221 */ /* 0x000fe20000010000 */
[C-C-:B------:R-:W-:Y:S01]  /*5040*/  FFMA.FTZ R152, R119.reuse, R98, R108.reuse ;  /* 0x0000006277987223 */ /* 0x140fe2000001006c */
[----:B------:R-:W-:Y:S01]  /*5050*/  PRMT R108, R62, 0x7632, R108 ;  /* 0x000076323e6c7816 */ /* 0x000fe2000000006c */
[----:B------:R-:W-:Y:S01]  /*5060*/  FFMA.FTZ R109, R119, R110, R109 ;  /* 0x0000006e776d7223 */ /* 0x000fe2000001006d */
[----:B------:R-:W-:Y:S01]  /*5070*/  FADD.FTZ R110, R6, -R115 ;  /* 0x80000073066e7221 */ /* 0x000fe20000010000 */
[----:B------:R-:W-:Y:S01]  /*5080*/  FADD.FTZ R98, R4, -R99 ;  /* 0x8000006304627221 */ /* 0x000fe20000010000 */
[----:B------:R-:W-:Y:S01]  /*5090*/  SHF.L.U32 R113, R108, 0x10, RZ ;  /* 0x000000106c717819 */ /* 0x000fe200000006ff */
[----:B------:R-:W0:Y:S01]  /*50a0*/  LDC.64 R114, c[0x0][0x478] ;  /* 0x00011e00ff727b82 */ /* 0x000e220000000a00 */
[----:B------:R-:W-:Y:S01]  /*50b0*/  SHF.L.U32 R108, R61, 0x10, RZ ;  /* 0x000000103d6c7819 */ /* 0x000fe200000006ff */
[----:B------:R-:W-:Y:S01]  /*50c0*/  FMUL.FTZ R159, R97, R120 ;  /* 0x00000078619f7220 */ /* 0x000fe20000410000 */
[----:B------:R-:W-:Y:S01]  /*50d0*/  SHF.L.U32 R99, R62, 0x10, RZ ;  /* 0x000000103e637819 */ /* 0x000fe200000006ff */
[C---:B------:R-:W-:Y:S01]  /*50e0*/  FFMA.FTZ R154, R119.reuse, R112, R113 ;  /* 0x00000070779a7223 */ /* 0x040fe20000010071 */
[----:B------:R-:W-:Y:S01]  /*50f0*/  FMUL.FTZ R156, R152, R120 ;  /* 0x00000078989c7220 */ /* 0x000fe20000410000 */
[C---:B------:R-:W-:Y:S01]  /*5100*/  FFMA.FTZ R98, R119.reuse, R98, R108 ;  /* 0x0000006277627223 */ /* 0x040fe2000001006c */
[----:B------:R-:W-:Y:S01]  /*5110*/  FMUL.FTZ R108, R96, R120 ;  /* 0x00000078606c7220 */ /* 0x000fe20000410000 */
[----:B------:R-:W1:Y:S01]  /*5120*/  LDC.64 R112, c[0x0][0x468] ;  /* 0x00011a00ff707b82 */ /* 0x000e620000000a00 */
[----:B------:R-:W-:Y:S01]  /*5130*/  FFMA.FTZ R155, R119, R110, R99 ;  /* 0x0000006e779b7223 */ /* 0x000fe20000010063 */
[----:B------:R-:W-:Y:S01]  /*5140*/  F2FP.BF16.F32.PACK_AB R99, R97, R152 ;  /* 0x000000986163723e */ /* 0x000fe200000010ff */
[----:B------:R-:W-:Y:S01]  /*5150*/  FMUL.FTZ R110, R98, R120 ;  /* 0x00000078626e7220 */ /* 0x000fe20000410000 */
[C---:B------:R-:W-:Y:S01]  /*5160*/  F2FP.BF16.F32.PACK_AB R97, R109.reuse, R98 ;  /* 0x000000626d61723e */ /* 0x040fe200000010ff */
[-C--:B------:R-:W-:Y:S01]  /*5170*/  FMUL.FTZ R109, R109, R120.reuse ;  /* 0x000000786d6d7220 */ /* 0x080fe20000410000 */
        /* <DEDUP_REMOVED lines=13> */
.L_x_2487:
[----:B------:R-:W-:Y:S05]  /*5250*/  BSYNC.RECONVERGENT B0 ;  /* 0x0000000000007941 */ /* 0x000fea0003800200 */
.L_x_2477:
[----:B01234-:R-:W0:Y:S02]  /*5260*/  LDC.64 R108, c[0x0][0x380] ;  /* 0x0000e000ff6c7b82 */ /* 0x01fe240000000a00 */
[----:B0-----:R-:W-:-:S04]  /*5270*/  LEA R19, R108, R19, 0x2 ;  /* 0x000000136c137211 */ /* 0x001fc800078e10ff */
[----:B------:R-:W-:-:S13]  /*5280*/  ISETP.GE.AND P1, PT, R19, R109, PT ;  /* 0x0000006d1300720c */ /* 0x000fda0003f26270 */
[----:B------:R-:W-:Y:S05]  /*5290*/  @!P1 BRA `(.L_x_2499) ;  /* 0xffffffb000c49947 */ /* 0x000fea000383ffff */
.L_x_2464:
        /* <DEDUP_REMOVED lines=26> */
[----:B------:R-:W-:Y:S01]  /*5440*/  STS.128 [R117+0x410], R56 ;  /* 0x0004103875007388 */ /* 0x000fe20000000c00 */
[----:B--2---:R-:W-:-:S03]  /*5450*/  IADD3 R36, P6, PT, R34, UR18, RZ ;  /* 0x0000001222247c10 */ /* 0x004fc6000ffde0ff */
[----:B------:R-:W-:Y:S01]  /*5460*/  STS.128 [R117+0x800], R88 ;  /* 0x0008005875007388 */ /* 0x000fe20000000c00 */
[C---:B------:R-:W-:Y:S02]  /*5470*/  IADD3.X R41, PT, PT, R39.reuse, UR19, RZ, P6, !PT ;  /* 0x0000001327297c10 */ /* 0x040fe4000b7fe4ff */
        /* <DEDUP_REMOVED lines=49> */
[----:B------:R-:W-:Y:S02]  /*5790*/  @P5 MOV R2, R36 ;  /* 0x0000002400025202 */ /* 0x000fe40000000f00 */
[----:B------:R-:W-:Y:S01]  /*57a0*/  @P5 IADD3 R36, P6, PT, R36, 0x200, RZ ;  /* 0x0000020024245810 */ /* 0x000fe20007fde0ff */
[----:B------:R-:W-:Y:S01]  /*57b0*/  STS.128 [R117], R44 ;  /* 0x0000002c75007388 */ /* 0x000fe20000000c00 */
[----:B------:R-:W-:Y:S01]  /*57c0*/  FADD.FTZ R9, R3, R20 ;  /* 0x0000001403097221 */ /* 0x000fe20000010000 */
[----:B------:R-:W-:-:S02]  /*57d0*/  @P5 MOV R3, R41 ;  /* 0x0000002900035202 */ /* 0x000fc40000000f00 */
[----:B------:R-:W-:Y:S01]  /*57e0*/  STS.128 [R117+0x10], R48 ;  /* 0x0000103075007388 */ /* 0x000fe20000000c00 */
[----:B------:R-:W-:Y:S01]  /*57f0*/  FADD.FTZ R11, R5, R22 ;  /* 0x00000016050b7221 */ /* 0x000fe20000010000 */
[----:B------:R-:W-:Y:S02]  /*5800*/  @P5 IADD3.X R41, PT, PT, RZ, R41, RZ, P6, !PT ;  /* 0x00000029ff295210 */ /* 0x000fe400037fe4ff */
        /* <DEDUP_REMOVED lines=38> */
[----:B------:R-:W-:-:S03]  /*5a70*/  FADD.FTZ R8, R8, R19 ;  /* 0x0000001308087221 */ /* 0x000fc60000010000 */
[----:B------:R-:W4:Y:S01]  /*5a80*/  LDS R7, [R4+0x1600] ;  /* 0x0016000004077984 */ /* 0x000f220000000800 */
[----:B0-----:R-:W-:-:S03]  /*5a90*/  FADD.FTZ R35, R8, R35 ;  /* 0x0000002308237221 */ /* 0x001fc60000010000 */
[----:B------:R-:W0:Y:S01]  /*5aa0*/  LDS R33, [R4+0x2c00] ;  /* 0x002c000004217984 */ /* 0x000e220000000800 */
[----:B-1----:R-:W-:Y:S01]  /*5ab0*/  FADD.FTZ R0, RZ, R0 ;  /* 0x00000000ff007221 */ /* 0x002fe20000010000 */
        /* <DEDUP_REMOVED lines=66> */
.L_x_2476:
        /* <DEDUP_REMOVED lines=8> */
.L_x_2501:
[----:B------:R-:W-:Y:S05]  /*5f60*/  BSYNC B0 ;  /* 0x0000000000007941 */ /* 0x000fea0003800000 */
.L_x_2500:
        /* <DEDUP_REMOVED lines=8> */
.L_x_2502:
[----:B------:R-:W-:Y:S01]  /*5ff0*/  FADD.FTZ R109, R109, R156 ;  /* 0x0000009c6d6d7221 */ /* 0x000fe20000010000 */
[----:B------:R-:W-:-:S04]  /*6000*/  HFMA2 R158, -RZ, RZ, 0, 1.1920928955078125e-07 ;  /* 0x00000002ff9e7431 */ /* 0x000fc800000001ff */
[----:B------:R-:W-:Y:S02]  /*6010*/  MOV R157, R109 ;  /* 0x0000006d009d7202 */ /* 0x000fe40000000f00 */
[----:B------:R-:W-:-:S07]  /*6020*/  MOV R111, R155 ;  /* 0x0000009b006f7202 */ /* 0x000fce0000000f00 */
[----:B------:R-:W-:Y:S05]  /*6030*/  WARPSYNC.COLLECTIVE R152, `(.L_x_2503) ;  /* 0x0000000098087348 */ /* 0x000fea0003c00000 */
[----:B------:R0:W1:Y:S02]  /*6040*/  SHFL.BFLY P6, R155, R157, R158, R159 ;  /* 0x0c00009e9d9b7389 */ /* 0x00006400000c009f */
[----:B01----:R-:W-:Y:S05]  /*6050*/  ENDCOLLECTIVE ;  /* 0x000000000000791b */ /* 0x003fea0003800000 */
.L_x_2503:
[----:B------:R-:W-:-:S05]  /*6060*/  FADD.FTZ R111, R111, R154 ;  /* 0x0000009a6f6f7221 */ /* 0x000fca0000010000 */
[----:B------:R-:W-:Y:S02]  /*6070*/  MOV R157, R111 ;  /* 0x0000006f009d7202 */ /* 0x000fe40000000f00 */
[----:B------:R-:W-:-:S07]  /*6080*/  MOV R108, R155 ;  /* 0x0000009b006c7202 */ /* 0x000fce0000000f00 */
[----:B------:R-:W-:Y:S05]  /*6090*/  WARPSYNC.COLLECTIVE R152, `(.L_x_2504) ;  /* 0x0000000098087348 */ /* 0x000fea0003c00000 */
[----:B------:R0:W1:Y:S02]  /*60a0*/  SHFL.BFLY P6, R155, R157, R158, R159 ;  /* 0x0c00009e9d9b7389 */ /* 0x00006400000c009f */
[----:B01----:R-:W-:Y:S05]  /*60b0*/  ENDCOLLECTIVE ;  /* 0x000000000000791b */ /* 0x003fea0003800000 */
.L_x_2504:
[----:B------:R-:W-:Y:S01]  /*60c0*/  FADD.FTZ R108, R109, R108 ;  /* 0x0000006c6d6c7221 */ /* 0x000fe20000010000 */
[----:B------:R-:W-:-:S04]  /*60d0*/  HFMA2 R158, -RZ, RZ, 0, 2.384185791015625e-07 ;  /* 0x00000004ff9e7431 */ /* 0x000fc800000001ff */
[----:B------:R-:W-:Y:S02]  /*60e0*/  MOV R157, R108 ;  /* 0x0000006c009d7202 */ /* 0x000fe40000000f00 */
[----:B------:R-:W-:-:S07]  /*60f0*/  MOV R110, R155 ;  /* 0x0000009b006e7202 */ /* 0x000fce0000000f00 */
[----:B------:R-:W-:Y:S05]  /*6100*/  WARPSYNC.COLLECTIVE R152, `(.L_x_2505) ;  /* 0x0000000098087348 */ /* 0x000fea0003c00000 */
[----:B------:R0:W1:Y:S02]  /*6110*/  SHFL.BFLY P6, R155, R157, R158, R159 ;  /* 0x0c00009e9d9b7389 */ /* 0x00006400000c009f */
[----:B01----:R-:W-:Y:S05]  /*6120*/  ENDCOLLECTIVE ;  /* 0x000000000000791b */ /* 0x003fea0003800000 */
.L_x_2505:
[----:B------:R-:W-:-:S05]  /*6130*/  FADD.FTZ R110, R111, R110 ;  /* 0x0000006e6f6e7221 */ /* 0x000fca0000010000 */
[----:B------:R-:W-:Y:S02]  /*6140*/  MOV R157, R110 ;  /* 0x0000006e009d7202 */ /* 0x000fe40000000f00 */
[----:B------:R-:W-:-:S07]  /*6150*/  MOV R113, R155 ;  /* 0x0000009b00717202 */ /* 0x000fce0000000f00 */
[----:B------:R-:W-:Y:S05]  /*6160*/  WARPSYNC.COLLECTIVE R152, `(.L_x_2506) ;  /* 0x0000000098087348 */ /* 0x000fea0003c00000 */
[----:B------:R0:W1:Y:S02]  /*6170*/  SHFL.BFLY P6, R155, R157, R158, R159 ;  /* 0x0c00009e9d9b7389 */ /* 0x00006400000c009f */
[----:B01----:R-:W-:Y:S05]  /*6180*/  ENDCOLLECTIVE ;  /* 0x000000000000791b */ /* 0x003fea0003800000 */
.L_x_2506:
[----:B------:R-:W-:Y:S01]  /*6190*/  FADD.FTZ R113, R108, R113 ;  /* 0x000000716c717221 */ /* 0x000fe20000010000 */
[----:B------:R-:W-:-:S04]  /*61a0*/  HFMA2 R158, -RZ, RZ, 0, 4.76837158203125e-07 ;  /* 0x00000008ff9e7431 */ /* 0x000fc800000001ff */
[----:B------:R-:W-:Y:S02]  /*61b0*/  MOV R157, R113 ;  /* 0x00000071009d7202 */ /* 0x000fe40000000f00 */
[----:B------:R-:W-:-:S07]  /*61c0*/  MOV R115, R155 ;  /* 0x0000009b00737202 */ /* 0x000fce0000000f00 */
[----:B------:R-:W-:Y:S05]  /*61d0*/  WARPSYNC.COLLECTIVE R152, `(.L_x_2507) ;  /* 0x0000000098087348 */ /* 0x000fea0003c00000 */
[----:B------:R0:W1:Y:S02]  /*61e0*/  SHFL.BFLY P6, R155, R157, R158, R159 ;  /* 0x0c00009e9d9b7389 */ /* 0x00006400000c009f */
[----:B01----:R-:W-:Y:S05]  /*61f0*/  ENDCOLLECTIVE ;  /* 0x000000000000791b */ /* 0x003fea0003800000 */
.L_x_2507:
[----:B------:R-:W-:-:S05]  /*6200*/  FADD.FTZ R115, R110, R115 ;  /* 0x000000736e737221 */ /* 0x000fca0000010000 */
[----:B------:R-:W-:Y:S02]  /*6210*/  MOV R157, R115 ;  /* 0x00000073009d7202 */ /* 0x000fe40000000f00 */
[----:B------:R-:W-:-:S07]  /*6220*/  MOV R112, R155 ;  /* 0x0000009b00707202 */ /* 0x000fce0000000f00 */
[----:B------:R-:W-:Y:S05]  /*6230*/  WARPSYNC.COLLECTIVE R152, `(.L_x_2508) ;  /* 0x0000000098087348 */ /* 0x000fea0003c00000 */
[----:B------:R0:W1:Y:S02]  /*6240*/  SHFL.BFLY P6, R155, R157, R158, R159 ;  /* 0x0c00009e9d9b7389 */ /* 0x00006400000c009f */
[----:B01----:R-:W-:Y:S05]  /*6250*/  ENDCOLLECTIVE ;  /* 0x000000000000791b */ /* 0x003fea0003800000 */
.L_x_2508:
[----:B------:R-:W-:Y:S01]  /*6260*/  FADD.FTZ R112, R113, R112 ;  /* 0x0000007071707221 */ /* 0x000fe20000010000 */
[----:B------:R-:W-:-:S04]  /*6270*/  HFMA2 R158, -RZ, RZ, 0, 9.5367431640625e-07 ;  /* 0x00000010ff9e7431 */ /* 0x000fc800000001ff */
[----:B------:R-:W-:Y:S02]  /*6280*/  MOV R157, R112 ;  /* 0x00000070009d7202 */ /* 0x000fe40000000f00 */
[----:B------:R-:W-:-:S07]  /*6290*/  MOV R114, R155 ;  /* 0x0000009b00727202 */ /* 0x000fce0000000f00 */
[----:B------:R-:W-:Y:S05]  /*62a0*/  WARPSYNC.COLLECTIVE R152, `(.L_x_2509) ;  /* 0x0000000098087348 */ /* 0x000fea0003c00000 */
[----:B------:R0:W1:Y:S02]  /*62b0*/  SHFL.BFLY P6, R155, R157, R158, R159 ;  /* 0x0c00009e9d9b7389 */ /* 0x00006400000c009f */
[----:B01----:R-:W-:Y:S05]  /*62c0*/  ENDCOLLECTIVE ;  /* 0x000000000000791b */ /* 0x003fea0003800000 */
.L_x_2509:
[----:B------:R-:W-:-:S05]  /*62d0*/  FADD.FTZ R114, R115, R114 ;  /* 0x0000007273727221 */ /* 0x000fca0000010000 */
[----:B------:R-:W-:Y:S02]  /*62e0*/  MOV R157, R114 ;  /* 0x00000072009d7202 */ /* 0x000fe40000000f00 */
[----:B------:R-:W-:-:S07]  /*62f0*/  MOV R109, R155 ;  /* 0x0000009b006d7202 */ /* 0x000fce0000000f00 */
[----:B------:R-:W-:Y:S05]  /*6300*/  WARPSYNC.COLLECTIVE R152, `(.L_x_2510) ;  /* 0x0000000098087348 */ /* 0x000fea0003c00000 */
[----:B------:R0:W1:Y:S02]  /*6310*/  SHFL.BFLY P6, R155, R157, R158, R159 ;  /* 0x0c00009e9d9b7389 */ /* 0x00006400000c009f */
[----:B01----:R-:W-:Y:S05]  /*6320*/  ENDCOLLECTIVE ;  /* 0x000000000000791b */ /* 0x003fea0003800000 */
.L_x_2510:
[----:B------:R-:W-:Y:S01]  /*6330*/  MOV R111, R155 ;  /* 0x0000009b006f7202 */ /* 0x000fe20000000f00 */
[----:B------:R-:W-:Y:S06]  /*6340*/  BRA `(.L_x_2511) ;  /* 0xffffffc400fc7947 */ /* 0x000fec000383ffff */
.L_x_2512:
        /* <DEDUP_REMOVED lines=11> */
.L_x_14451:


//--------------------- .text._ZN10layer_norm13ln_bwd_kernelINS_13Kernel_traitsIf13__nv_bfloat16S2_S2_fjLj768ELj1ELj4ELj1ELj16ENS_18Kernel_traits_baseILj768EfS2_S2_S2_fjLj128EEEEELb0ELb0ELb0ELb1EEEvNS_9BwdParamsE --------------------------
	.section	.text._ZN10layer_norm13ln_bwd_kernelINS_13Kernel_traitsIf13__nv_bfloat16S2_S2_fjLj768ELj1ELj4ELj1ELj16ENS_18Kernel_traits_baseILj768EfS2_S2_S2_fjLj128EEEEELb0ELb0ELb0ELb1EEEvNS_9BwdParamsE,"ax",@progbits
	.align	128
        .global         _ZN10layer_norm13ln_bwd_kernelINS_13Kernel_traitsIf13__nv_bfloat16S2_S2_fjLj768ELj1ELj4ELj1ELj16ENS_18Kernel_traits_baseILj768EfS2_S2_S2_fjLj128EEEEELb0ELb0ELb0ELb1EEEvNS_9BwdParamsE
        .type           _ZN10layer_norm13ln_bwd_kernelINS_13Kernel_traitsIf13__nv_bfloat16S2_S2_fjLj768ELj1ELj4ELj1ELj16ENS_18Kernel_traits_baseILj768EfS2_S2_S2_fjLj128EEEEELb0ELb0ELb0ELb1EEEvNS_9BwdParamsE,@function
        .size           _ZN10layer_norm13ln_bwd_kernelINS_13Kernel_traitsIf13__nv_bfloat16S2_S2_fjLj768ELj1ELj4ELj1ELj16ENS_18Kernel_traits_baseILj768EfS2_S2_S2_fjLj128EEEEELb0ELb0ELb0ELb1EEEvNS_9BwdParamsE,(.L_x_14452 - _ZN10layer_norm13ln_bwd_kernelINS_13Kernel_traitsIf13__nv_bfloat16S2_S2_fjLj768ELj1ELj4ELj1ELj16ENS_18Kernel_traits_baseILj768EfS2_S2_S2_fjLj128EEEEELb0ELb0ELb0ELb1EEEvNS_9BwdParamsE)
        .other          _ZN10layer_norm13ln_bwd_kernelINS_13Kernel_traitsIf13__nv_bfloat16S2_S2_fjLj768ELj1ELj4ELj1ELj16ENS_18Kernel_traits_baseILj768EfS2_S2_S2_fjLj128EEEEELb0ELb0ELb0ELb1EEEvNS_9BwdParamsE,@"STO_CUDA_ENTRY STV_DEFAULT"
_ZN10layer_norm13ln_bwd_kernelINS_13Kernel_traitsIf13__nv_bfloat16S2_S2_fjLj768ELj1ELj4ELj1ELj16ENS_18Kernel_traits_baseILj768EfS2_S2_S2_fjLj128EEEEELb0ELb0ELb0ELb1EEEvNS_9BwdParamsE:
.text._ZN10layer_norm13ln_bwd_kernelINS_13Kernel_traitsIf13__nv_bfloat16S2_S2_fjLj768ELj1ELj4ELj1ELj16ENS_18Kernel_traits_baseILj768EfS2_S2_S2_fjLj128EEEEELb0ELb0ELb0ELb1EEEvNS_9BwdParamsE:
        /* <DEDUP_REMOVED lines=74> */
[----:B------:R-:W-:Y:S01]  /*04a0*/  CS2R R64, SRZ ;  /* 0x0000000000407805 */ /* 0x000fe2000001ff00 */
[----:B------:R0:W5:Y:S02]  /*04b0*/  LDG.E.128 R4, desc[UR6][R2.64] ;  /* 0x0000000602047981 */ /* 0x000164000c1e1d00 */
[----:B0-2---:R-:W-:-:S07]  /*04c0*/  CS2R R2, SRZ ;  /* 0x0000000000027805 */ /* 0x005fce000001ff00 */
.L_x_2523:
        /* <DEDUP_REMOVED lines=29> */
[----:B------:R-:W3:Y:S04]  /*06a0*/  LDG.E.128 R44, desc[UR6][R44.64] ;  /* 0x000000062c2c7981 */ /* 0x000ee8000c1e1d00 */
[----:B------:R-:W4:Y:S01]  /*06b0*/  LDG.E.128 R48, desc[UR6][R48.64] ;  /* 0x0000000630307981 */ /* 0x000f22000c1e1d00 */
[----:B-1----:R-:W-:-:S04]  /*06c0*/  IMAD.WIDE.U32 R52, R117, 0x10, R60 ;  /* 0x0000001075347825 */ /* 0x002fc800078e003c */
[--C-:B------:R-:W-:Y:S02]  /*06d0*/  IMAD.WIDE.U32 R56, R116, 0x10, R60.reuse ;  /* 0x0000001074387825 */ /* 0x100fe400078e003c */
[----:B------:R-:W4:Y:S02]  /*06e0*/  LDG.E.128 R52, desc[UR6][R52.64] ;  /* 0x0000000634347981 */ /* 0x000f24000c1e1d00 */
[----:B------:R-:W-:Y:S02]  /*06f0*/  IMAD.WIDE.U32 R60, R115, 0x10, R60 ;  /* 0x00000010733c7825 */ /* 0x000fe400078e003c */
[----:B------:R-:W4:Y:S04]  /*0700*/  LDG.E.128 R56, desc[UR6][R56.64] ;  /* 0x0000000638387981 */ /* 0x000f28000c1e1d00 */
[----:B------:R-:W4:Y:S01]  /*0710*/  LDG.E.128 R60, desc[UR6][R60.64] ;  /* 0x000000063c3c7981 */ /* 0x000f22000c1e1d00 */
[----:B--2---:R-:W-:-:S02]  /*0720*/  PRMT R119, R40, 0x7632, R119 ;  /* 0x0000763228777816 */ /* 0x004fc40000000077 */
[----:B------:R-:W-:Y:S02]  /*0730*/  SHF.L.U32 R121, R40, 0x10, RZ ;  /* 0x0000001028797819 */ /* 0x000fe400000006ff */
[C---:B------:R-:W-:Y:S02]  /*0740*/  PRMT R40, R41.reuse, 0x7632, R40 ;  /* 0x0000763229287816 */ /* 0x040fe40000000028 */
[----:B------:R-:W-:Y:S01]  /*0750*/  SHF.L.U32 R41, R41, 0x10, RZ ;  /* 0x0000001029297819 */ /* 0x000fe200000006ff */
[----:B------:R-:W-:Y:S01]  /*0760*/  FADD.FTZ R121, -R0, R121 ;  /* 0x0000007900797221 */ /* 0x000fe20000010100 */
[C---:B------:R-:W-:Y:S02]  /*0770*/  PRMT R120, R42.reuse, 0x7632, R120 ;  /* 0x000076322a787816 */ /* 0x040fe40000000078 */
[----:B------:R-:W-:Y:S01]  /*0780*/  SHF.L.U32 R125, R42, 0x10, RZ ;  /* 0x000000102a7d7819 */ /* 0x000fe200000006ff */
[----:B------:R-:W-:Y:S01]  /*0790*/  FADD.FTZ R123, -R0, R41 ;  /* 0x00000029007b7221 */ /* 0x000fe20000010100 */
[----:B---3--:R-:W-:-:S02]  /*07a0*/  PRMT R122, R44, 0x7632, R122 ;  /* 0x000076322c7a7816 */ /* 0x008fc4000000007a */
[----:B------:R-:W-:Y:S01]  /*07b0*/  SHF.L.U32 R129, R44, 0x10, RZ ;  /* 0x000000102c817819 */ /* 0x000fe200000006ff */
[----:B------:R-:W-:Y:S01]  /*07c0*/  FADD.FTZ R125, -R0, R125 ;  /* 0x0000007d007d7221 */ /* 0x000fe20000010100 */
[C---:B------:R-:W-:Y:S02]  /*07d0*/  PRMT R124, R46.reuse, 0x7632, R124 ;  /* 0x000076322e7c7816 */ /* 0x040fe4000000007c */
[----:B------:R-:W-:Y:S01]  /*07e0*/  SHF.L.U32 R133, R46, 0x10, RZ ;  /* 0x000000102e857819 */ /* 0x000fe200000006ff */
[----:B------:R-:W-:Y:S01]  /*07f0*/  FADD.FTZ R129, -R0, R129 ;  /* 0x0000008100817221 */ /* 0x000fe20000010100 */
[C---:B----4-:R-:W-:Y:S02]  /*0800*/  PRMT R126, R48.reuse, 0x7632, R126 ;  /* 0x00007632307e7816 */ /* 0x050fe4000000007e */
[----:B------:R-:W-:Y:S01]  /*0810*/  SHF.L.U32 R137, R48, 0x10, RZ ;  /* 0x0000001030897819 */ /* 0x000fe200000006ff */
[----:B------:R-:W-:Y:S01]  /*0820*/  FADD.FTZ R133, -R0, R133 ;  /* 0x0000008500857221 */ /* 0x000fe20000010100 */
[----:B------:R-:W-:-:S02]  /*0830*/  PRMT R128, R50, 0x7632, R128 ;  /* 0x0000763232807816 */ /* 0x000fc40000000080 */
[----:B------:R-:W-:Y:S01]  /*0840*/  SHF.L.U32 R149, R50, 0x10, RZ ;  /* 0x0000001032957819 */ /* 0x000fe200000006ff */
[C---:B------:R-:W-:Y:S01]  /*0850*/  FADD.FTZ R141, -R0.reuse, R137 ;  /* 0x00000089008d7221 */ /* 0x040fe20000010100 */
[----:B------:R-:W-:Y:S02]  /*0860*/  PRMT R42, R43, 0x7632, R42 ;  /* 0x000076322b2a7816 */ /* 0x000fe4000000002a */
[----:B------:R-:W-:Y:S01]  /*0870*/  PRMT R44, R45, 0x7632, R44 ;  /* 0x000076322d2c7816 */ /* 0x000fe2000000002c */
[----:B------:R-:W-:Y:S01]  /*0880*/  FADD.FTZ R151, -R0, R149 ;  /* 0x0000009500977221 */ /* 0x000fe20000010100 */
[----:B------:R-:W-:Y:S02]  /*0890*/  PRMT R46, R47, 0x7632, R46 ;  /* 0x000076322f2e7816 */ /* 0x000fe4000000002e */
[----:B------:R-:W-:Y:S01]  /*08a0*/  PRMT R48, R49, 0x7632, R48 ;  /* 0x0000763231307816 */ /* 0x000fe20000000030 */
[----:B-----5:R-:W-:Y:S01]  /*08b0*/  FMUL.FTZ R140, R118, R151 ;  /* 0x00000097768c7220 */ /* 0x020fe20000410000 */
[----:B------:R-:W-:-:S02]  /*08c0*/  PRMT R50, R51, 0x7632, R50 ;  /* 0x0000763233327816 */ /* 0x000fc40000000032 */
[----:B------:R-:W-:Y:S02]  /*08d0*/  SHF.L.U32 R127, R43, 0x10, RZ ;  /* 0x000000102b7f7819 */ /* 0x000fe400000006ff */
[----:B------:R-:W-:Y:S02]  /*08e0*/  SHF.L.U32 R131, R45, 0x10, RZ ;  /* 0x000000102d837819 */ /* 0x000fe400000006ff */
        /* <DEDUP_REMOVED lines=40> */
[C---:B------:R-:W-:Y:S01]  /*0b70*/  FMUL.FTZ R121, R118.reuse, R125 ;  /* 0x0000007d76797220 */ /* 0x040fe20000410000 */
[C---:B------:R-:W-:Y:S01]  /*0b80*/  FMUL.FTZ R123, R118.reuse, R127 ;  /* 0x0000007f767b7220 */ /* 0x040fe20000410000 */
[C---:B------:R-:W-:Y:S01]  /*0b90*/  FMUL.FTZ R125, R118.reuse, R129 ;  /* 0x00000081767d7220 */ /* 0x040fe20000410000 */
[C---:B------:R-:W-:Y:S01]  /*0ba0*/  PRMT R122, R53.reuse, 0x7632, R122 ;  /* 0x00007632357a7816 */ /* 0x040fe2000000007a */
[C---:B------:R-:W-:Y:S01]  /*0bb0*/  FMUL.FTZ R127, R118.reuse, R131 ;  /* 0x00000083767f7220 */ /* 0x040fe20000410000 */
[C---:B------:R-:W-:Y:S01]  /*0bc0*/  FMUL.FTZ R129, R118.reuse, R133 ;  /* 0x0000008576817220 */ /* 0x040fe20000410000 */
[----:B------:R-:W-:Y:S01]  /*0bd0*/  SHF.L.U32 R53, R53, 0x10, RZ ;  /* 0x0000001035357819 */ /* 0x000fe200000006ff */
[C---:B------:R-:W-:Y:S01]  /*0be0*/  FMUL.FTZ R131, R118.reuse, R135 ;  /* 0x0000008776837220 */ /* 0x040fe20000410000 */
[C---:B------:R-:W-:Y:S01]  /*0bf0*/  FMUL.FTZ R133, R118.reuse, R141 ;  /* 0x0000008d76857220 */ /* 0x040fe20000410000 */
[C---:B------:R-:W-:Y:S01]  /*0c00*/  FMUL.FTZ R135, R118.reuse, R145 ;  /* 0x0000009176877220 */ /* 0x040fe20000410000 */
[----:B------:R-:W-:Y:S01]  /*0c10*/  FADD.FTZ R148, RZ, R49 ;  /* 0x00000031ff947221 */ /* 0x000fe20000010000 */
[----:B------:R-:W-:Y:S01]  /*0c20*/  FMUL.FTZ R141, R5, R62 ;  /* 0x0000003e058d7220 */ /* 0x000fe20000410000 */
[----:B------:R-:W-:Y:S01]  /*0c30*/  FMUL.FTZ R146, R118, R137 ;  /* 0x0000008976927220 */ /* 0x000fe20000410000 */
[----:B------:R-:W-:Y:S01]  /*0c40*/  FFMA.FTZ R145, R0, R49, RZ ;  /* 0x0000003100917223 */ /* 0x000fe200000100ff */
[----:B------:R-:W-:Y:S01]  /*0c50*/  SHF.L.U32 R122, R122, 0x10, RZ ;  /* 0x000000107a7a7819 */ /* 0x000fe200000006ff */
[----:B------:R-:W-:Y:S01]  /*0c60*/  FMUL.FTZ R44, R6, R53 ;  /* 0x00000035062c7220 */ /* 0x000fe20000410000 */
[----:B------:R-:W-:Y:S01]  /*0c70*/  FADD.FTZ R147, R148, R141 ;  /* 0x0000008d94937221 */ /* 0x000fe20000010000 */
[----:B------:R-:W-:Y:S01]  /*0c80*/  FFMA.FTZ R151, R146, R141, R145 ;  /* 0x0000008d92977223 */ /* 0x000fe20000010091 */
[C---:B------:R-:W-:Y:S01]  /*0c90*/  PRMT R124, R54.reuse, 0x7632, R124 ;  /* 0x00007632367c7816 */ /* 0x040fe2000000007c */
        /* <DEDUP_REMOVED lines=41> */
[----:B------:R-:W-:Y:S01]  /*0f30*/  FMUL.FTZ R158, R118, R163 ;  /* 0x000000a3769e7220 */ /* 0x000fe20000410000 */
[C---:B------:R-:W-:Y:S01]  /*0f40*/  PRMT R132, R58.reuse, 0x7632, R132 ;  /* 0x000076323a847816 */ /* 0x040fe20000000084 */
[----:B------:R-:W-:Y:S01]  /*0f50*/  FMUL.FTZ R147, R15, R130 ;  /* 0x000000820f937220 */ /* 0x000fe20000410000 */
[----:B------:R-:W-:Y:S01]  /*0f60*/  SHF.L.U32 R47, R58, 0x10, RZ ;  /* 0x000000103a2f7819 */ /* 0x000fe200000006ff */
[C---:B------:R-:W-:Y:S01]  /*0f70*/  FMUL.FTZ R163, R118.reuse, R169 ;  /* 0x000000a976a37220 */ /* 0x040fe20000410000 */
[----:B------:R-:W-:Y:S01]  /*0f80*/  FADD.FTZ R164, R167, R48 ;  /* 0x00000030a7a47221 */ /* 0x000fe20000010000 */
[----:B------:R-:W-:Y:S01]  /*0f90*/  FFMA.FTZ R169, R127, R48, R162 ;  /* 0x000000307fa97223 */ /* 0x000fe200000100a2 */
[----:B------:R-:W-:Y:S01]  /*0fa0*/  FMUL.FTZ R160, R118, R171 ;  /* 0x000000ab76a07220 */ /* 0x000fe20000410000 */
[----:B------:R-:W-:Y:S01]  /*0fb0*/  SHF.L.U32 R132, R132, 0x10, RZ ;  /* 0x0000001084847819 */ /* 0x000fe200000006ff */
[----:B------:R-:W-:Y:S01]  /*0fc0*/  FADD.FTZ R171, R164, R147 ;  /* 0x00000093a4ab7221 */ /* 0x000fe20000010000 */
[----:B------:R-:W-:Y:S01]  /*0fd0*/  FMUL.FTZ R50, R16, R47 ;  /* 0x0000002f10327220 */ /* 0x000fe20000410000 */
        /* <DEDUP_REMOVED lines=11> */
[C---:B------:R-:W-:Y:S01]  /*1090*/  PRMT R136, R60.reuse, 0x7632, R136 ;  /* 0x000076323c887816 */ /* 0x040fe20000000088 */
        /* <DEDUP_REMOVED lines=20> */
[----:B------:R-:W-:Y:S01]  /*11e0*/  SHF.L.U32 R142, R142, 0x10, RZ ;  /* 0x000000108e8e7819 */ /* 0x000fe200000006ff */
[----:B------:R-:W-:Y:S01]  /*11f0*/  FADD.FTZ R171, R171, R56 ;  /* 0x00000038abab7221 */ /* 0x000fe20000010000 */
[----:B------:R-:W-:Y:S01]  /*1200*/  FFMA.FTZ R164, R135, R56, R164 ;  /* 0x0000003887a47223 */ /* 0x000fe200000100a4 */
[----:B------:R-:W-:Y:S01]  /*1210*/  PRMT R144, R63, 0x7632, R144 ;  /* 0x000076323f907816 */ /* 0x000fe20000000090 */
        /* <DEDUP_REMOVED lines=41> */
.L_x_2516:
        /* <DEDUP_REMOVED lines=15> */
[----:B------:R-:W4:Y:S04]  /*15a0*/  LDG.E.128 R60, desc[UR6][R60.64] ;  /* 0x000000063c3c7981 */ /* 0x000f28000c1e1d00 */
[----:B------:R-:W4:Y:S01]  /*15b0*/  LDG.E.128 R56, desc[UR6][R56.64] ;  /* 0x0000000638387981 */ /* 0x000f22000c1e1d00 */
[----:B-1----:R-:W-:-:S04]  /*15c0*/  IMAD.WIDE.U32 R28, R117, 0x10, R36 ;  /* 0x00000010751c7825 */ /* 0x002fc800078e0024 */
[--C-:B------:R-:W-:Y:S02]  /*15d0*/  IMAD.WIDE.U32 R32, R116, 0x10, R36.reuse ;  /* 0x0000001074207825 */ /* 0x100fe400078e0024 */
[----:B------:R-:W5:Y:S02]  /*15e0*/  LDG.E.128 R28, desc[UR6][R28.64] ;  /* 0x000000061c1c7981 */ /* 0x000f64000c1e1d00 */
[----:B------:R-:W-:Y:S02]  /*15f0*/  IMAD.WIDE.U32 R36, R115, 0x10, R36 ;  /* 0x0000001073247825 */ /* 0x000fe400078e0024 */
[----:B------:R-:W5:Y:S04]  /*1600*/  LDG.E.128 R32, desc[UR6][R32.64] ;  /* 0x0000000620207981 */ /* 0x000f68000c1e1d00 */
[----:B------:R-:W5:Y:S01]  /*1610*/  LDG.E.128 R36, desc[UR6][R36.64] ;  /* 0x0000000624247981 */ /* 0x000f62000c1e1d00 */
[----:B--2---:R-:W-:-:S02]  /*1620*/  PRMT R119, R40, 0x7632, R119 ;  /* 0x0000763228777816 */ /* 0x004fc40000000077 */
[----:B------:R-:W-:Y:S02]  /*1630*/  SHF.L.U32 R121, R40, 0x10, RZ ;  /* 0x0000001028797819 */ /* 0x000fe400000006ff */
[C---:B------:R-:W-:Y:S02]  /*1640*/  PRMT R40, R41.reuse, 0x7632, R40 ;  /* 0x0000763229287816 */ /* 0x040fe40000000028 */
[----:B------:R-:W-:Y:S02]  /*1650*/  SHF.L.U32 R41, R41, 0x10, RZ ;  /* 0x0000001029297819 */ /* 0x000fe400000006ff */
[C---:B------:R-:W-:Y:S02]  /*1660*/  PRMT R120, R42.reuse, 0x7632, R120 ;  /* 0x000076322a787816 */ /* 0x040fe40000000078 */
[----:B------:R-:W-:Y:S02]  /*1670*/  SHF.L.U32 R125, R42, 0x10, RZ ;  /* 0x000000102a7d7819 */ /* 0x000fe400000006ff */
[----:B---3--:R-:W-:-:S02]  /*1680*/  PRMT R122, R44, 0x7632, R122 ;  /* 0x000076322c7a7816 */ /* 0x008fc4000000007a */
[----:B------:R-:W-:Y:S02]  /*1690*/  SHF.L.U32 R129, R44, 0x10, RZ ;  /* 0x000000102c817819 */ /* 0x000fe400000006ff */
[C---:B------:R-:W-:Y:S02]  /*16a0*/  PRMT R124, R46.reuse, 0x7632, R124 ;  /* 0x000076322e7c7816 */ /* 0x040fe4000000007c */
[----:B------:R-:W-:Y:S02]  /*16b0*/  SHF.L.U32 R133, R46, 0x10, RZ ;  /* 0x000000102e857819 */ /* 0x000fe400000006ff */
[C---:B----4-:R-:W-:Y:S02]  /*16c0*/  PRMT R126, R48.reuse, 0x7632, R126 ;  /* 0x00007632307e7816 */ /* 0x050fe4000000007e */
[----:B------:R-:W-:Y:S02]  /*16d0*/  SHF.L.U32 R137, R48, 0x10, RZ ;  /* 0x0000001030897819 */ /* 0x000fe400000006ff */
[----:B------:R-:W-:-:S02]  /*16e0*/  PRMT R128, R50, 0x7632, R128 ;  /* 0x0000763232807816 */ /* 0x000fc40000000080 */
[----:B------:R-:W-:Y:S02]  /*16f0*/  SHF.L.U32 R149, R50, 0x10, RZ ;  /* 0x0000001032957819 */ /* 0x000fe400000006ff */
[----:B------:R-:W-:Y:S02]  /*1700*/  PRMT R42, R43, 0x7632, R42 ;  /* 0x000076322b2a7816 */ /* 0x000fe4000000002a */
[----:B------:R-:W-:Y:S02]  /*1710*/  PRMT R44, R45, 0x7632, R44 ;  /* 0x000076322d2c7816 */ /* 0x000fe4000000002c */
[----:B------:R-:W-:Y:S02]  /*1720*/  PRMT R46, R47, 0x7632, R46 ;  /* 0x000076322f2e7816 */ /* 0x000fe4000000002e */
[----:B------:R-:W-:Y:S02]  /*1730*/  PRMT R48, R49, 0x7632, R48 ;  /* 0x0000763231307816 */ /* 0x000fe40000000030 */
[----:B------:R-:W-:Y:S01]  /*1740*/  PRMT R50, R51, 0x7632, R50 ;  /* 0x0000763233327816 */ /* 0x000fe20000000032 */
        /* <DEDUP_REMOVED lines=43> */
[C---:B------:R-:W-:Y:S02]  /*1a00*/  PRMT R142, R62.reuse, 0x7632, R142 ;  /* 0x000076323e8e7816 */ /* 0x040fe4000000008e */
[----:B------:R-:W-:Y:S02]  /*1a10*/  SHF.L.U32 R119, R62, 0x10, RZ ;  /* 0x000000103e777819 */ /* 0x000fe400000006ff */
[----:B------:R-:W-:Y:S01]  /*1a20*/  SHF.L.U32 R62, R0, 0x10, RZ ;  /* 0x00000010003e7819 */ /* 0x000fe200000006ff */
[----:B-----5:R-:W-:Y:S01]  /*1a30*/  FMUL.FTZ R0, R118, R121 ;  /* 0x0000007976007220 */ /* 0x020fe20000410000 */
[----:B------:R-:W-:Y:S01]  /*1a40*/  FMUL.FTZ R49, R4, R41 ;  /* 0x0000002904317220 */ /* 0x000fe20000410000 */
        /* <DEDUP_REMOVED lines=79> */
[----:B------:R-:W-:-:S02]  /*1f40*/  SHF.L.U32 R134, R134, 0x10, RZ ;  /* 0x0000001086867819 */ /* 0x000fc400000006ff */
        /* <DEDUP_REMOVED lines=8> */
[----:B------:R-:W-:Y:S02]  /*1fd0*/  SHF.L.U32 R136, R136, 0x10, RZ ;  /* 0x0000001088887819 */ /* 0x000fe400000006ff */
        /* <DEDUP_REMOVED lines=60> */
.L_x_2517:
        /* <DEDUP_REMOVED lines=71> */
[----:B------:R-:W0:Y:S01]  /*2810*/  SHFL.BFLY PT, R126, R45, 0x8, 0x1f ;  /* 0x0d001f002d7e7f89 */ /* 0x000e2200000e0000 */
[----:B------:R-:W-:-:S03]  /*2820*/  PRMT R43, R38, 0x7632, R43 ;  /* 0x00007632262b7816 */ /* 0x000fc6000000002b */
[----:B------:R-:W1:Y:S01]  /*2830*/  SHFL.BFLY PT, R47, R124, 0x8, 0x1f ;  /* 0x0d001f007c2f7f89 */ /* 0x000e6200000e0000 */
[----:B0-----:R-:W-:Y:S01]  /*2840*/  FADD.FTZ R126, R45, R126 ;  /* 0x0000007e2d7e7221 */ /* 0x001fe20000010000 */
[----:B------:R-:W-:Y:S01]  /*2850*/  PRMT R45, R37, 0x7632, R45 ;  /* 0x00007632252d7816 */ /* 0x000fe2000000002d */
[----:B-1----:R-:W-:-:S03]  /*2860*/  FADD.FTZ R119, R124, R47 ;  /* 0x0000002f7c777221 */ /* 0x002fc60000010000 */
[----:B------:R0:W1:Y:S01]  /*2870*/  SHFL.BFLY PT, R169, R126, 0x10, 0x1f ;  /* 0x0e001f007ea97f89 */ /* 0x00006200000e0000 */
[----:B------:R-:W-:-:S03]  /*2880*/  PRMT R47, R36, 0x7632, R47 ;  /* 0x00007632242f7816 */ /* 0x000fc6000000002f */
[----:B------:R0:W2:Y:S04]  /*2890*/  SHFL.BFLY PT, R122, R119, 0x10, 0x1f ;  /* 0x0e001f00777a7f89 */ /* 0x0000a800000e0000 */
.L_x_2535:
        /* <DEDUP_REMOVED lines=123> */
[----:B------:R3:W-:Y:S01]  /*3050*/  STG.E.128 desc[UR6][R54.64], R48 ;  /* 0x0000003036007986 */ /* 0x0007e2000c101d06 */
[----:B------:R-:W-:Y:S05]  /*3060*/  BRA `(.L_x_2521) ;  /* 0x0000001800d07947 */ /* 0x000fea0003800000 */
.L_x_2520:
[C-C-:B------:R-:W-:Y:S01]  /*3070*/  FFMA.FTZ R41, R124.reuse, R120, R126.reuse ;  /* 0x000000787c297223 */ /* 0x140fe2000001007e */
[C-C-:B------:R-:W-:Y:S01]  /*3080*/  FFMA.FTZ R120, R124.reuse, R149, R126.reuse ;  /* 0x000000957c787223 */ /* 0x140fe2000001007e */
[C-C-:B------:R-:W-:Y:S01]  /*3090*/  FFMA.FTZ R121, R124.reuse, R121, R126.reuse ;  /* 0x000000797c797223 */ /* 0x140fe2000001007e */
[----:B------:R-:W0:Y:S01]  /*30a0*/  LDC.64 R62, c[0x0][0x478] ;  /* 0x00011e00ff3e7b82 */ /* 0x000e220000000a00 */
[----:B------:R-:W-:Y:S01]  /*30b0*/  FFMA.FTZ R0, R124, R0, R126 ;  /* 0x000000007c007223 */ /* 0x000fe2000001007e */
[----:B------:R-:W-:Y:S01]  /*30c0*/  FADD.FTZ R139, -R120, R139 ;  /* 0x0000008b788b7221 */ /* 0x000fe20000010100 */
[----:B------:R-:W-:Y:S01]  /*30d0*/  FADD.FTZ R43, -R121, R42 ;  /* 0x0000002a792b7221 */ /* 0x000fe20000010100 */
[C-C-:B------:R-:W-:Y:S01]  /*30e0*/  FFMA.FTZ R146, R124.reuse, R146, R126.reuse ;  /* 0x000000927c927223 */ /* 0x140fe2000001007e */
[C-C-:B------:R-:W-:Y:S01]  /*30f0*/  FFMA.FTZ R122, R124.reuse, R153, R126.reuse ;  /* 0x000000997c7a7223 */ /* 0x140fe2000001007e */
[C-C-:B------:R-:W-:Y:S01]  /*3100*/  FFMA.FTZ R123, R124.reuse, R123, R126.reuse ;  /* 0x0000007b7c7b7223 */ /* 0x140fe2000001007e */
[----:B------:R-:W-:Y:S01]  /*3110*/  FFMA.FTZ R128, R124, R157, R126 ;  /* 0x0000009d7c807223 */ /* 0x000fe2000001007e */
[----:B------:R-:W1:Y:S01]  /*3120*/  LDC.64 R120, c[0x0][0x468] ;  /* 0x00011a00ff787b82 */ /* 0x000e620000000a00 */
        /* <DEDUP_REMOVED lines=83> */
[----:B------:R-:W-:Y:S01]  /*3660*/  FMUL.FTZ R122, R163, R114 ;  /* 0x00000072a37a7220 */ /* 0x000fe20000410000 */
[----:B------:R-:W-:-:S04]  /*3670*/  IMAD.WIDE.U32 R116, R116, 0x10, R120 ;  /* 0x0000001074747825 */ /* 0x000fc800078e0078 */
[-C--:B------:R-:W-:Y:S01]  /*3680*/  FMUL.FTZ R123, R59, R114.reuse ;  /* 0x000000723b7b7220 */ /* 0x080fe20000410000 */
[----:B------:R-:W-:Y:S01]  /*3690*/  F2FP.BF16.F32.PACK_AB R46, R167, R59 ;  /* 0x0000003ba72e723e */ /* 0x000fe200000010ff */
[-C--:B------:R-:W-:Y:S01]  /*36a0*/  FMUL.FTZ R124, R151, R114.reuse ;  /* 0x00000072977c7220 */ /* 0x080fe20000410000 */
[C---:B0-----:R-:W-:Y:S01]  /*36b0*/  F2FP.BF16.F32.PACK_AB R40, R159.reuse, R125 ;  /* 0x0000007d9f28723e */ /* 0x041fe200000010ff */
[-C--:B------:R-:W-:Y:S01]  /*36c0*/  FMUL.FTZ R159, R159, R114.reuse ;  /* 0x000000729f9f7220 */ /* 0x080fe20000410000 */
[C---:B------:R-:W-:Y:S01]  /*36d0*/  F2FP.BF16.F32.PACK_AB R42, R161.reuse, R129 ;  /* 0x00000081a12a723e */ /* 0x040fe200000010ff */
        /* <DEDUP_REMOVED lines=8> */
[----:B------:R-:W-:Y:S01]  /*3760*/  FMUL.FTZ R59, R143, R114 ;  /* 0x000000728f3b7220 */ /* 0x000fe20000410000 */
[----:B------:R-:W-:Y:S02]  /*3770*/  F2FP.BF16.F32.PACK_AB R51, R52, R51 ;  /* 0x000000333433723e */ /* 0x000fe400000010ff */
[----:B------:R-:W-:Y:S02]  /*3780*/  F2FP.BF16.F32.PACK_AB R50, R137, R50 ;  /* 0x000000328932723e */ /* 0x000fe400000010ff */
        /* <DEDUP_REMOVED lines=9> */
[----:B------:R-:W-:Y:S02]  /*3820*/  F2FP.BF16.F32.PACK_AB R52, R159, R56 ;  /* 0x000000389f34723e */ /* 0x000fe400000010ff */
[----:B------:R-:W-:-:S02]  /*3830*/  F2FP.BF16.F32.PACK_AB R44, R151, R133 ;  /* 0x00000085972c723e */ /* 0x000fc400000010ff */
[----:B------:R-:W-:Y:S01]  /*3840*/  F2FP.BF16.F32.PACK_AB R45, R165, R135 ;  /* 0x00000087a52d723e */ /* 0x000fe200000010ff */
[----:B------:R2:W-:Y:S01]  /*3850*/  STG.E.128 desc[UR6][R116.64], R52 ;  /* 0x0000003474007986 */ /* 0x0005e2000c101d06 */
        /* <DEDUP_REMOVED lines=8> */
.L_x_2519:
        /* <DEDUP_REMOVED lines=29> */
[----:B------:R-:W-:Y:S01]  /*3ab0*/  SHF.L.U32 R135, R41, 0x10, RZ ;  /* 0x0000001029877819 */ /* 0x000fe200000006ff */
[----:B------:R-:W-:Y:S01]  /*3ac0*/  FADD.FTZ R124, -R124, R155 ;  /* 0x0000009b7c7c7221 */ /* 0x000fe20000010100 */
[----:B------:R-:W-:Y:S01]  /*3ad0*/  SHF.L.U32 R123, R31, 0x10, RZ ;  /* 0x000000101f7b7819 */ /* 0x000fe200000006ff */
[----:B------:R-:W-:Y:S01]  /*3ae0*/  FADD.FTZ R54, -R133, R54 ;  /* 0x0000003685367221 */ /* 0x000fe20000010100 */
[----:B------:R-:W-:Y:S01]  /*3af0*/  SHF.L.U32 R41, R36, 0x10, RZ ;  /* 0x0000001024297819 */ /* 0x000fe200000006ff */
[----:B------:R-:W-:Y:S01]  /*3b00*/  FADD.FTZ R58, -R149, R58 ;  /* 0x0000003a953a7221 */ /* 0x000fe20000010100 */
[C---:B------:R-:W-:Y:S01]  /*3b10*/  FFMA.FTZ R149, R118.reuse, R124, R135 ;  /* 0x0000007c76957223 */ /* 0x040fe20000010087 */
[C---:B------:R-:W-:Y:S01]  /*3b20*/  FFMA.FTZ R123, R118.reuse, R40, R123 ;  /* 0x00000028767b7223 */ /* 0x040fe2000001007b */
[----:B------:R-:W-:Y:S01]  /*3b30*/  FADD.FTZ R52, -R131, R52 ;  /* 0x0000003483347221 */ /* 0x000fe20000010100 */
[----:B------:R-:W-:Y:S01]  /*3b40*/  FFMA.FTZ R135, R118, R54, R41 ;  /* 0x0000003676877223 */ /* 0x000fe20000010029 */
[----:B------:R-:W-:Y:S01]  /*3b50*/  FADD.FTZ R0, -R0, R49 ;  /* 0x0000003100007221 */ /* 0x000fe20000010100 */
[----:B------:R-:W0:Y:S01]  /*3b60*/  LDC.64 R40, c[0x0][0x468] ;  /* 0x00011a00ff287b82 */ /* 0x000e220000000a00 */
        /* <DEDUP_REMOVED lines=24> */
[C---:B------:R-:W-:Y:S01]  /*3cf0*/  FFMA.FTZ R61, R118.reuse, R120, R49 ;  /* 0x00000078763d7223 */ /* 0x040fe20000010031 */
[C---:B------:R-:W-:Y:S01]  /*3d00*/  FFMA.FTZ R121, R118.reuse, R122, R119 ;  /* 0x0000007a76797223 */ /* 0x040fe20000010077 */
[C---:B------:R-:W-:Y:S01]  /*3d10*/  FFMA.FTZ R125, R118.reuse, R128, R59 ;  /* 0x00000080767d7223 */ /* 0x040fe2000001003b */
[----:B------:R-:W-:Y:S01]  /*3d20*/  FFMA.FTZ R131, R118, R52, R127 ;  /* 0x0000003476837223 */ /* 0x000fe2000001007f */
[----:B------:R-:W-:Y:S01]  /*3d30*/  FADD.FTZ R146, -R146, R141 ;  /* 0x0000008d92927221 */ /* 0x000fe20000010100 */
        /* <DEDUP_REMOVED lines=73> */
.L_x_2522:
[C-C-:B------:R-:W-:Y:S01]  /*41d0*/  FFMA.FTZ R0, R124.reuse, R0, R126.reuse ;  /* 0x000000007c007223 */ /* 0x140fe2000001007e */
[C-C-:B------:R-:W-:Y:S01]  /*41e0*/  FFMA.FTZ R119, R124.reuse, R120, R126.reuse ;  /* 0x000000787c777223 */ /* 0x140fe2000001007e */
[C-C-:B------:R-:W-:Y:S01]  /*41f0*/  FFMA.FTZ R146, R124.reuse, R146, R126.reuse ;  /* 0x000000927c927223 */ /* 0x140fe2000001007e */
[--C-:B------:R-:W-:Y:S01]  /*4200*/  FFMA.FTZ R120, R124, R149, R126.reuse ;  /* 0x000000957c787223 */ /* 0x100fe2000001007e */
[----:B------:R-:W-:Y:S01]  /*4210*/  FADD.FTZ R49, -R0, R49 ;  /* 0x0000003100317221 */ /* 0x000fe20000010100 */
[----:B------:R-:W-:Y:S01]  /*4220*/  SHF.L.U32 R63, R63, 0x10, RZ ;  /* 0x000000103f3f7819 */ /* 0x000fe200000006ff */
[--C-:B------:R-:W-:Y:S01]  /*4230*/  FFMA.FTZ R121, R124, R121, R126.reuse ;  /* 0x000000797c797223 */ /* 0x100fe2000001007e */
[----:B------:R-:W-:Y:S01]  /*4240*/  SHF.L.U32 R62, R62, 0x10, RZ ;  /* 0x000000103e3e7819 */ /* 0x000fe200000006ff */
[--C-:B------:R-:W-:Y:S01]  /*4250*/  FFMA.FTZ R123, R124, R123, R126.reuse ;  /* 0x0000007b7c7b7223 */ /* 0x100fe2000001007e */
[----:B------:R-:W-:Y:S01]  /*4260*/  SHF.L.U32 R0, R28, 0x10, RZ ;  /* 0x000000101c007819 */ /* 0x000fe200000006ff */
[----:B------:R-:W-:Y:S01]  /*4270*/  FADD.FTZ R141, -R146, R141 ;  /* 0x0000008d928d7221 */ /* 0x000fe20000010100 */
[----:B------:R-:W-:Y:S01]  /*4280*/  FADD.FTZ R139, -R120, R139 ;  /* 0x0000008b788b7221 */ /* 0x000fe20000010100 */
[C-C-:B------:R-:W-:Y:S01]  /*4290*/  FFMA.FTZ R122, R124.reuse, R153, R126.reuse ;  /* 0x000000997c7a7223 */ /* 0x140fe2000001007e */
[----:B------:R-:W-:Y:S01]  /*42a0*/  FFMA.FTZ R128, R124, R157, R126 ;  /* 0x0000009d7c807223 */ /* 0x000fe2000001007e */
[----:B------:R-:W-:Y:S01]  /*42b0*/  FADD.FTZ R121, -R121, R42 ;  /* 0x0000002a79797221 */ /* 0x000fe20000010100 */
[----:B------:R-:W-:Y:S01]  /*42c0*/  FADD.FTZ R123, -R123, R40 ;  /* 0x000000287b7b7221 */ /* 0x000fe20000010100 */
[C---:B------:R-:W-:Y:S01]  /*42d0*/  FFMA.FTZ R141, R118.reuse, R141, R63 ;  /* 0x0000008d768d7223 */ /* 0x040fe2000001003f */
[C---:B------:R-:W-:Y:S01]  /*42e0*/  FFMA.FTZ R139, R118.reuse, R139, R62 ;  /* 0x0000008b768b7223 */ /* 0x040fe2000001003e */
[----:B------:R-:W-:Y:S01]  /*42f0*/  FFMA.FTZ R49, R118, R49, R0 ;  /* 0x0000003176317223 */ /* 0x000fe20000010000 */
[----:B------:R-:W-:Y:S01]  /*4300*/  SHF.L.U32 R40, R61, 0x10, RZ ;  /* 0x000000103d287819 */ /* 0x000fe200000006ff */
[----:B------:R-:W0:Y:S01]  /*4310*/  LDC.64 R62, c[0x0][0x478] ;  /* 0x00011e00ff3e7b82 */ /* 0x000e220000000a00 */
[----:B------:R-:W-:Y:S01]  /*4320*/  SHF.L.U32 R42, R59, 0x10, RZ ;  /* 0x000000103b2a7819 */ /* 0x000fe200000006ff */
[----:B------:R-:W-:Y:S01]  /*4330*/  FADD.FTZ R137, -R122, R137 ;  /* 0x000000897a897221 */ /* 0x000fe20000010100 */
[----:B------:R-:W-:Y:S01]  /*4340*/  SHF.L.U32 R0, R30, 0x10, RZ ;  /* 0x000000101e007819 */ /* 0x000fe200000006ff */
[----:B------:R-:W-:Y:S01]  /*4350*/  FADD.FTZ R145, -R128, R145 ;  /* 0x0000009180917221 */ /* 0x000fe20000010100 */
[C-C-:B------:R-:W-:Y:S01]  /*4360*/  FFMA.FTZ R159, R124.reuse, R159, R126.reuse ;  /* 0x0000009f7c9f7223 */ /* 0x140fe2000001007e */
[----:B------:R-:W-:Y:S01]  /*4370*/  FFMA.FTZ R158, R124, R158, R126 ;  /* 0x0000009e7c9e7223 */ /* 0x000fe2000001007e */
[----:B------:R-:W-:Y:S01]  /*4380*/  FADD.FTZ R119, -R119, R44 ;  /* 0x0000002c77777221 */ /* 0x000fe20000010100 */
[----:B------:R-:W-:Y:S01]  /*4390*/  SHF.L.U32 R44, R55, 0x10, RZ ;  /* 0x00000010372c7819 */ /* 0x000fe200000006ff */
[C---:B------:R-:W-:Y:S01]  /*43a0*/  FFMA.FTZ R137, R118.reuse, R137, R40 ;  /* 0x0000008976897223 */ /* 0x040fe20000010028 */
[C---:B------:R-:W-:Y:S01]  /*43b0*/  FFMA.FTZ R145, R118.reuse, R145, R42 ;  /* 0x0000009176917223 */ /* 0x040fe2000001002a */
[----:B------:R-:W-:Y:S01]  /*43c0*/  FFMA.FTZ R55, R118, R121, R0 ;  /* 0x0000007976377223 */ /* 0x000fe20000010000 */
[----:B------:R-:W-:Y:S01]  /*43d0*/  SHF.L.U32 R40, R31, 0x10, RZ ;  /* 0x000000101f287819 */ /* 0x000fe200000006ff */
[----:B------:R-:W1:Y:S01]  /*43e0*/  LDC.64 R120, c[0x0][0x468] ;  /* 0x00011a00ff787b82 */ /* 0x000e620000000a00 */
[----:B------:R-:W-:Y:S01]  /*43f0*/  SHF.L.U32 R42, R57, 0x10, RZ ;  /* 0x00000010392a7819 */ /* 0x000fe200000006ff */
[----:B------:R-:W-:Y:S01]  /*4400*/  FADD.FTZ R159, -R159, R148 ;  /* 0x000000949f9f7221 */ /* 0x000fe20000010100 */
[----:B------:R-:W-:Y:S01]  /*4410*/  FADD.FTZ R147, -R158, R147 ;  /* 0x000000939e937221 */ /* 0x000fe20000010100 */
[C-C-:B------:R-:W-:Y:S01]  /*4420*/  FFMA.FTZ R125, R124.reuse, R125, R126.reuse ;  /* 0x0000007d7c7d7223 */ /* 0x140fe2000001007e */
[C-C-:B------:R-:W-:Y:S01]  /*4430*/  FFMA.FTZ R127, R124.reuse, R127, R126.reuse ;  /* 0x0000007f7c7f7223 */ /* 0x140fe2000001007e */
[C-C-:B------:R-:W-:Y:S01]  /*4440*/  FFMA.FTZ R129, R124.reuse, R129, R126.reuse ;  /* 0x000000817c817223 */ /* 0x140fe2000001007e */
        /* <DEDUP_REMOVED lines=36> */
[----:B------:R-:W-:Y:S01]  /*4690*/  SHF.L.U32 R53, R53, 0x10, RZ ;  /* 0x0000001035357819 */ /* 0x000fe200000006ff */
[----:B------:R-:W-:Y:S01]  /*46a0*/  FADD.FTZ R161, -R161, R150 ;  /* 0x00000096a1a17221 */ /* 0x000fe20000010100 */
[----:B------:R-:W-:Y:S01]  /*46b0*/  SHF.L.U32 R47, R35, 0x10, RZ ;  /* 0x00000010232f7819 */ /* 0x000fe200000006ff */
[C---:B------:R-:W-:Y:S01]  /*46c0*/  FFMA.FTZ R151, R118.reuse, R151, R0 ;  /* 0x0000009776977223 */ /* 0x040fe20000010000 */
[----:B------:R-:W-:Y:S01]  /*46d0*/  SHF.L.U32 R48, R39, 0x10, RZ ;  /* 0x0000001027307819 */ /* 0x000fe200000006ff */
[----:B------:R-:W-:Y:S01]  /*46e0*/  FADD.FTZ R131, -R131, R52 ;  /* 0x0000003483837221 */ /* 0x000fe20000010100 */
[----:B------:R-:W-:Y:S01]  /*46f0*/  FADD.FTZ R143, -R143, R60 ;  /* 0x0000003c8f8f7221 */ /* 0x000fe20000010100 */
        /* <DEDUP_REMOVED lines=8> */
[----:B0-----:R-:W-:Y:S01]  /*4780*/  IMAD.WIDE.U32 R44, R117, 0x10, R62 ;  /* 0x00000010752c7825 */ /* 0x001fe200078e003e */
[----:B------:R-:W-:-:S03]  /*4790*/  F2FP.BF16.F32.PACK_AB R40, R141, R49 ;  /* 0x000000318d28723e */ /* 0x000fc600000010ff */
[----:B------:R-:W-:Y:S01]  /*47a0*/  FADD.FTZ R149, -R149, R58 ;  /* 0x0000003a95957221 */ /* 0x000fe20000010100 */
[----:B------:R-:W-:Y:S01]  /*47b0*/  F2FP.BF16.F32.PACK_AB R41, R139, R59 ;  /* 0x0000003b8b29723e */ /* 0x000fe200000010ff */
[C---:B------:R-:W-:Y:S01]  /*47c0*/  FFMA.FTZ R161, R118.reuse, R161, R53 ;  /* 0x000000a176a17223 */ /* 0x040fe20000010035 */
[----:B------:R-:W-:Y:S01]  /*47d0*/  F2FP.BF16.F32.PACK_AB R42, R137, R55 ;  /* 0x00000037892a723e */ /* 0x000fe200000010ff */
[C---:B------:R-:W-:Y:S01]  /*47e0*/  FFMA.FTZ R47, R118.reuse, R131, R47 ;  /* 0x00000083762f7223 */ /* 0x040fe2000001002f */
[----:B------:R-:W-:Y:S01]  /*47f0*/  F2FP.BF16.F32.PACK_AB R43, R145, R123 ;  /* 0x0000007b912b723e */ /* 0x000fe200000010ff */
[C---:B------:R-:W-:Y:S01]  /*4800*/  FFMA.FTZ R143, R118.reuse, R143, R48 ;  /* 0x0000008f768f7223 */ /* 0x040fe20000010030 */
[C---:B------:R-:W-:Y:S01]  /*4810*/  FFMA.FTZ R133, R118.reuse, R133, R51 ;  /* 0x0000008576857223 */ /* 0x040fe20000010033 */
[C---:B------:R-:W-:Y:S01]  /*4820*/  FFMA.FTZ R135, R118.reuse, R135, R0 ;  /* 0x0000008776877223 */ /* 0x040fe20000010000 */
[-C--:B------:R-:W-:Y:S01]  /*4830*/  FMUL.FTZ R48, R49, R114.reuse ;  /* 0x0000007231307220 */ /* 0x080fe20000410000 */
[----:B------:R-:W-:Y:S01]  /*4840*/  FFMA.FTZ R149, R118, R149, R46 ;  /* 0x0000009576957223 */ /* 0x000fe2000001002e */
        /* <DEDUP_REMOVED lines=31> */
[----:B------:R-:W-:Y:S02]  /*4a40*/  F2FP.BF16.F32.PACK_AB R51, R52, R51 ;  /* 0x000000333433723e */ /* 0x000fe400000010ff */
[----:B------:R-:W-:Y:S02]  /*4a50*/  F2FP.BF16.F32.PACK_AB R50, R137, R50 ;  /* 0x000000328932723e */ /* 0x000fe400000010ff */
[----:B------:R-:W-:Y:S02]  /*4a60*/  F2FP.BF16.F32.PACK_AB R49, R0, R49 ;  /* 0x000000310031723e */ /* 0x000fe400000010ff */
[----:B------:R-:W-:-:S02]  /*4a70*/  F2FP.BF16.F32.PACK_AB R48, R141, R48 ;  /* 0x000000308d30723e */ /* 0x000fc400000010ff */
[----:B------:R-:W-:Y:S02]  /*4a80*/  F2FP.BF16.F32.PACK_AB R41, R147, R127 ;  /* 0x0000007f9329723e */ /* 0x000fe400000010ff */
[----:B------:R-:W-:Y:S01]  /*4a90*/  F2FP.BF16.F32.PACK_AB R43, R163, R47 ;  /* 0x0000002fa32b723e */ /* 0x000fe200000010ff */
[----:B------:R1:W-:Y:S01]  /*4aa0*/  STG.E.128 desc[UR6][R118.64], R48 ;  /* 0x0000003076007986 */ /* 0x0003e2000c101d06 */
[----:B------:R-:W-:Y:S02]  /*4ab0*/  F2FP.BF16.F32.PACK_AB R55, R122, R55 ;  /* 0x000000377a37723e */ /* 0x000fe400000010ff */
[----:B------:R-:W-:Y:S01]  /*4ac0*/  F2FP.BF16.F32.PACK_AB R54, R161, R54 ;  /* 0x00000036a136723e */ /* 0x000fe200000010ff */
[----:B------:R1:W-:Y:S01]  /*4ad0*/  STG.E.128 desc[UR6][R60.64], R40 ;  /* 0x000000283c007986 */ /* 0x0003e2000c101d06 */
[----:B------:R-:W-:Y:S02]  /*4ae0*/  F2FP.BF16.F32.PACK_AB R53, R58, R53 ;  /* 0x000000353a35723e */ /* 0x000fe400000010ff */
[----:B------:R-:W-:-:S02]  /*4af0*/  F2FP.BF16.F32.PACK_AB R52, R159, R56 ;  /* 0x000000389f34723e */ /* 0x000fc400000010ff */
[----:B------:R-:W-:Y:S02]  /*4b00*/  F2FP.BF16.F32.PACK_AB R44, R151, R133 ;  /* 0x00000085972c723e */ /* 0x000fe400000010ff */
        /* <DEDUP_REMOVED lines=8> */
[----:B------:R-:W-:-:S05]  /*4b90*/  F2FP.BF16.F32.PACK_AB R56, R124, R115 ;  /* 0x000000737c38723e */ /* 0x000fca00000010ff */
[----:B------:R1:W-:Y:S02]  /*4ba0*/  STG.E.128 desc[UR6][R120.64], R56 ;  /* 0x0000003878007986 */ /* 0x0003e4000c101d06 */
.L_x_2521:
[----:B0123--:R-:W0:Y:S02]  /*4bb0*/  LDC.64 R40, c[0x0][0x380] ;  /* 0x0000e000ff287b82 */ /* 0x00fe240000000a00 */
[----:B0-----:R-:W-:-:S04]  /*4bc0*/  LEA R113, R40, R113, 0x2 ;  /* 0x0000007128717211 */ /* 0x001fc800078e10ff */
[----:B------:R-:W-:-:S13]  /*4bd0*/  ISETP.GE.AND P1, PT, R113, R41, PT ;  /* 0x000000297100720c */ /* 0x000fda0003f26270 */
[----:B------:R-:W-:Y:S05]  /*4be0*/  @!P1 BRA `(.L_x_2523) ;  /* 0xffffffb800389947 */ /* 0x000fea000383ffff */
[----:B------:R-:W-:Y:S05]  /*4bf0*/  BSYNC B1 ;  /* 0x0000000000017941 */ /* 0x000fea0003800000 */
.L_x_2515:
        /* <DEDUP_REMOVED lines=48> */
.L_x_2514:
[----:B------:R-:W-:Y:S05]  /*4f00*/  BSYNC B0 ;  /* 0x0000000000007941 */ /* 0x000fea0003800000 */
.L_x_2513:
        /* <DEDUP_REMOVED lines=18> */
[----:B------:R-:W3:Y:S04]  /*5030*/  LDS R2, [R0] ;  /* 0x0000000000027984 */ /* 0x000ee80000000800 */
        /* <DEDUP_REMOVED lines=17> */
[----:B-1----:R-:W-:-:S03]  /*5150*/  FADD.FTZ R5, RZ, R5 ;  /* 0x00000005ff057221 */ /* 0x002fc60000010000 */
[----:B------:R-:W1:Y:S01]  /*5160*/  LDS R36, [R0+0x1e00] ;  /* 0x001e000000247984 */ /* 0x000e620000000800 */
[----:B------:R-:W-:-:S03]  /*5170*/  FADD.FTZ R6, RZ, R6 ;  /* 0x00000006ff067221 */ /* 0x000fc60000010000 */
[----:B------:R-:W1:Y:S01]  /*5180*/  LDS R37, [R0+0x2000] ;  /* 0x0020000000257984 */ /* 0x000e620000000800 */
[----:B------:R-:W-:-:S03]  /*5190*/  FADD.FTZ R7, RZ, R7 ;  /* 0x00000007ff077221 */ /* 0x000fc60000010000 */
[----:B------:R-:W1:Y:S01]  /*51a0*/  LDS R38, [R0+0x2200] ;  /* 0x0022000000267984 */ /* 0x000e620000000800 */
[----:B------:R-:W-:-:S03]  /*51b0*/  FADD.FTZ R4, R4, R9 ;  /* 0x0000000904047221 */ /* 0x000fc60000010000 */
[----:B------:R-:W1:Y:S01]  /*51c0*/  LDS R39, [R0+0x2400] ;  /* 0x0024000000277984 */ /* 0x000e620000000800 */
[----:B------:R-:W-:-:S03]  /*51d0*/  FADD.FTZ R5, R5, R10 ;  /* 0x0000000a05057221 */ /* 0x000fc60000010000 */
        /* <DEDUP_REMOVED lines=19> */
[----:B0-----:R-:W-:-:S03]  /*5310*/  FADD.FTZ R11, R5, R42 ;  /* 0x0000002a050b7221 */ /* 0x001fc60000010000 */
[----:B------:R0:W-:Y:S01]  /*5320*/  STS.128 [R106+0x400], R24 ;  /* 0x000400186a007388 */ /* 0x0001e20000000c00 */
[----:B--2---:R-:W-:-:S03]  /*5330*/  FADD.FTZ R43, R6, R43 ;  /* 0x0000002b062b7221 */ /* 0x004fc60000010000 */
[----:B------:R-:W-:Y:S01]  /*5340*/  STS.128 [R106+0x410], R20 ;  /* 0x000410146a007388 */ /* 0x000fe20000000c00 */
[----:B---3--:R-:W-:-:S03]  /*5350*/  FADD.FTZ R7, R7, R8 ;  /* 0x0000000807077221 */ /* 0x008fc60000010000 */
[----:B------:R-:W-:Y:S04]  /*5360*/  STS.128 [R106+0x800], R16 ;  /* 0x000800106a007388 */ /* 0x000fe80000000c00 */
[----:B------:R-:W-:Y:S01]  /*5370*/  STS.128 [R106+0x810], R12 ;  /* 0x0008100c6a007388 */ /* 0x000fe20000000c00 */
[----:B------:R-:W-:Y:S08]  /*5380*/  BAR.SYNC.DEFER_BLOCKING 0x0 ;  /* 0x0000000000007b1d */ /* 0x000ff00000010000 */
[----:B0-----:R-:W0:Y:S01]  /*5390*/  LDC R24, c[0x0][0x388] ;  /* 0x0000e200ff187b82 */ /* 0x001e220000000800 */
        /* <DEDUP_REMOVED lines=14> */
[C---:B------:R-:W-:Y:S02]  /*5480*/  IADD3.X R3, PT, PT, R5.reuse, UR19, RZ, P0, !PT ;  /* 0x0000001305037c10 */ /* 0x040fe400087fe4ff */
[----:B------:R-:W-:Y:S01]  /*5490*/  IADD3.X R5, PT, PT, R5, UR17, RZ, P1, !PT ;  /* 0x0000001105057c10 */ /* 0x000fe20008ffe4ff */
        /* <DEDUP_REMOVED lines=54> */
.L_x_2518:
        /* <DEDUP_REMOVED lines=8> */
.L_x_2525:
[----:B------:R-:W-:Y:S05]  /*5880*/  BSYNC B2 ;  /* 0x0000000000027941 */ /* 0x000fea0003800000 */
.L_x_2524:
        /* <DEDUP_REMOVED lines=9> */
.L_x_2526:
        /* <DEDUP_REMOVED lines=11> */
.L_x_2527:
[----:B------:R-:W-:-:S05]  /*59d0*/  FADD.FTZ R62, R62, R169 ;  /* 0x000000a93e3e7221 */ /* 0x000fca0000010000 */
[----:B------:R-:W-:Y:S02]  /*59e0*/  MOV R128, R62 ;  /* 0x0000003e00807202 */ /* 0x000fe40000000f00 */
[----:B------:R-:W-:-:S07]  /*59f0*/  MOV R122, R47 ;  /* 0x0000002f007a7202 */ /* 0x000fce0000000f00 */
[----:B------:R-:W-:Y:S05]  /*5a00*/  WARPSYNC.COLLECTIVE R51, `(.L_x_2528) ;  /* 0x0000000033087348 */ /* 0x000fea0003c00000 */
[----:B------:R0:W1:Y:S02]  /*5a10*/  SHFL.BFLY P3, R47, R128, R53, R130 ;  /* 0x0c000035802f7389 */ /* 0x0000640000060082 */
[----:B01----:R-:W-:Y:S05]  /*5a20*/  ENDCOLLECTIVE ;  /* 0x000000000000791b */ /* 0x003fea0003800000 */
.L_x_2528:
        /* <DEDUP_REMOVED lines=8> */
.L_x_2529:
[----:B------:R-:W-:Y:S01]  /*5ab0*/  FADD.FTZ R43, R62, R43 ;  /* 0x0000002b3e2b7221 */ /* 0x000fe20000010000 */
[----:B------:R-:W-:-:S04]  /*5ac0*/  PRMT R62, R29, 0x7632, R62 ;  /* 0x000076321d3e7816 */ /* 0x000fc8000000003e */
[----:B------:R-:W-:Y:S02]  /*5ad0*/  MOV R128, R43 ;  /* 0x0000002b00807202 */ /* 0x000fe40000000f00 */
[----:B------:R-:W-:-:S07]  /*5ae0*/  MOV R45, R47 ;  /* 0x0000002f002d7202 */ /* 0x000fce0000000f00 */
[----:B------:R-:W-:Y:S05]  /*5af0*/  WARPSYNC.COLLECTIVE R51, `(.L_x_2530) ;  /* 0x0000000033087348 */ /* 0x000fea0003c00000 */
[----:B------:R0:W1:Y:S02]  /*5b00*/  SHFL.BFLY P3, R47, R128, R53, R130 ;  /* 0x0c000035802f7389 */ /* 0x0000640000060082 */
[----:B01----:R-:W-:Y:S05]  /*5b10*/  ENDCOLLECTIVE ;  /* 0x000000000000791b */ /* 0x003fea0003800000 */
.L_x_2530:
[----:B------:R-:W-:Y:S01]  /*5b20*/  FADD.FTZ R45, R122, R45 ;  /* 0x0000002d7a2d7221 */ /* 0x000fe20000010000 */
[----:B------:R-:W-:-:S04]  /*5b30*/  HFMA2 R53, -RZ, RZ, 0, 4.76837158203125e-07 ;  /* 0x00000008ff357431 */ /* 0x000fc800000001ff */
[----:B------:R-:W-:Y:S02]  /*5b40*/  MOV R128, R45 ;  /* 0x0000002d00807202 */ /* 0x000fe40000000f00 */
[----:B------:R-:W-:-:S07]  /*5b50*/  MOV R124, R47 ;  /* 0x0000002f007c7202 */ /* 0x000fce0000000f00 */
[----:B------:R-:W-:Y:S05]  /*5b60*/  WARPSYNC.COLLECTIVE R51, `(.L_x_2531) ;  /* 0x0000000033087348 */ /* 0x000fea0003c00000 */
[----:B------:R0:W1:Y:S02]  /*5b70*/  SHFL.BFLY P3, R47, R128, R53, R130 ;  /* 0x0c000035802f7389 */ /* 0x0000640000060082 */
[----:B01----:R-:W-:Y:S05]  /*5b80*/  ENDCOLLECTIVE ;  /* 0x000000000000791b */ /* 0x003fea0003800000 */
.L_x_2531:
[----:B------:R-:W-:Y:S01]  /*5b90*/  FADD.FTZ R124, R43, R124 ;  /* 0x0000007c2b7c7221 */ /* 0x000fe20000010000 */
[----:B------:R-:W-:-:S04]  /*5ba0*/  PRMT R43, R38, 0x7632, R43 ;  /* 0x00007632262b7816 */ /* 0x000fc8000000002b */
[----:B------:R-:W-:Y:S02]  /*5bb0*/  MOV R128, R124 ;  /* 0x0000007c00807202 */ /* 0x000fe40000000f00 */
[----:B------:R-:W-:-:S07]  /*5bc0*/  MOV R126, R47 ;  /* 0x0000002f007e7202 */ /* 0x000fce0000000f00 */
[----:B------:R-:W-:Y:S05]  /*5bd0*/  WARPSYNC.COLLECTIVE R51, `(.L_x_2532) ;  /* 0x0000000033087348 */ /* 0x000fea0003c00000 */
[----:B------:R0:W1:Y:S02]  /*5be0*/  SHFL.BFLY P3, R47, R128, R53, R130 ;  /* 0x0c000035802f7389 */ /* 0x0000640000060082 */
[----:B01----:R-:W-:Y:S05]  /*5bf0*/  ENDCOLLECTIVE ;  /* 0x000000000000791b */ /* 0x003fea0003800000 */
.L_x_2532:
[----:B------:R-:W-:Y:S01]  /*5c00*/  FADD.FTZ R126, R45, R126 ;  /* 0x0000007e2d7e7221 */ /* 0x000fe20000010000 */
[----:B------:R-:W-:Y:S01]  /*5c10*/  PRMT R45, R37, 0x7632, R45 ;  /* 0x00007632252d7816 */ /* 0x000fe2000000002d */
[----:B------:R-:W-:-:S03]  /*5c20*/  HFMA2 R53, -RZ, RZ, 0, 9.5367431640625e-07 ;  /* 0x00000010ff357431 */ /* 0x000fc600000001ff */
[----:B------:R-:W-:Y:S01]  /*5c30*/  MOV R128, R126 ;  /* 0x0000007e00807202 */ /* 0x000fe20000000f00 */
[----:B------:R-:W-:-:S07]  /*5c40*/  FADD.FTZ R119, R124, R47 ;  /* 0x0000002f7c777221 */ /* 0x000fce0000010000 */
[----:B------:R-:W-:Y:S05]  /*5c50*/  WARPSYNC.COLLECTIVE R51, `(.L_x_2533) ;  /* 0x0000000033087348 */ /* 0x000fea0003c00000 */
[----:B------:R0:W1:Y:S02]  /*5c60*/  SHFL.BFLY P3, R47, R128, R53, R130 ;  /* 0x0c000035802f7389 */ /* 0x0000640000060082 */
[----:B01----:R-:W-:Y:S05]  /*5c70*/  ENDCOLLECTIVE ;  /* 0x000000000000791b */ /* 0x003fea0003800000 */
.L_x_2533:
[----:B------:R-:W-:Y:S02]  /*5c80*/  MOV R128, R119 ;  /* 0x0000007700807202 */ /* 0x000fe40000000f00 */
[----:B------:R-:W-:-:S07]  /*5c90*/  MOV R169, R47 ;  /* 0x0000002f00a97202 */ /* 0x000fce0000000f00 */
[----:B------:R-:W-:Y:S05]  /*5ca0*/  WARPSYNC.COLLECTIVE R51, `(.L_x_2534) ;  /* 0x0000000033087348 */ /* 0x000fea0003c00000 */
[----:B------:R0:W1:Y:S02]  /*5cb0*/  SHFL.BFLY P3, R47, R128, R53, R130 ;  /* 0x0c000035802f7389 */ /* 0x0000640000060082 */
[----:B01----:R-:W-:Y:S05]  /*5cc0*/  ENDCOLLECTIVE ;  /* 0x000000000000791b */ /* 0x003fea0003800000 */
.L_x_2534:
[----:B------:R-:W-:Y:S02]  /*5cd0*/  PRMT R51, R35, 0x7632, R51 ;  /* 0x0000763223337816 */ /* 0x000fe40000000033 */
[----:B------:R-:W-:Y:S02]  /*5ce0*/  PRMT R53, R34, 0x7632, R53 ;  /* 0x0000763222357816 */ /* 0x000fe40000000035 */
[----:B------:R-:W-:Y:S02]  /*5cf0*/  MOV R122, R47 ;  /* 0x0000002f007a7202 */ /* 0x000fe40000000f00 */
[----:B------:R-:W-:Y:S01]  /*5d00*/  PRMT R47, R36, 0x7632, R47 ;  /* 0x00007632242f7816 */ /* 0x000fe2000000002f */
[----:B------:R-:W-:Y:S06]  /*5d10*/  BRA `(.L_x_2535) ;  /* 0xffffffc800e07947 */ /* 0x000fec000383ffff */
.L_x_2536:
        /* <DEDUP_REMOVED lines=14> */
.L_x_14452:


//--------------------- .text._ZN10layer_norm13ln_bwd_kernelINS_13Kernel_traitsIf13__nv_bfloat16S2_S2_fjLj768ELj1ELj4ELj1ELj16ENS_18Kernel_traits_baseILj768EfS2_S2_S2_fjLj128EEEEELb0ELb0ELb1ELb0EEEvNS_9BwdParamsE --------------------------
	.section	.text._ZN10layer_norm13ln_bwd_kernelINS_13Kernel_traitsIf13__nv_bfloat16S2_S2_fjLj768ELj1ELj4ELj1ELj16ENS_18Kernel_traits_baseILj768EfS2_S2_S2_fjLj128EEEEELb0ELb0ELb1ELb0EEEvNS_9BwdParamsE,"ax",@progbits
	.align	128
        .global         _ZN10layer_norm13ln_bwd_kernelINS_13Kernel_traitsIf13__nv_bfloat16S2_S2_fjLj768ELj1ELj4ELj1ELj16ENS_18Kernel_traits_baseILj768EfS2_S2_S2_fjLj128EEEEELb0ELb0ELb1ELb0EEEvNS_9BwdParamsE
        .type           _ZN10layer_norm13ln_bwd_kernelINS_13Kernel_traitsIf13__nv_bfloat16S2_S2_fjLj768ELj1ELj4ELj1ELj16ENS_18Kernel_traits_baseILj768EfS2_S2_S2_fjLj128EEEEELb0ELb0ELb1ELb0EEEvNS_9BwdParamsE,@function
        .size           _ZN10layer_norm13ln_bwd_kernelINS_13Kernel_traitsIf13__nv_bfloat16S2_S2_fjLj768ELj1ELj4ELj1ELj16ENS_18Kernel_traits_baseILj768EfS2_S2_S2_fjLj128EEEEELb0ELb0ELb1ELb0EEEvNS_9BwdParamsE,(.L_x_14453 - _ZN10layer_norm13ln_bwd_kernelINS_13Kernel_traitsIf13__nv_bfloat16S2_S2_fjLj768ELj1ELj4ELj1ELj16ENS_18Kernel_traits_baseILj768EfS2_S2_S2_fjLj128EEEEELb0ELb0ELb1ELb0EEEvNS_9BwdParamsE)
        .other          _ZN10layer_norm13ln_bwd_kernelINS_13Kernel_traitsIf13__nv_bfloat16S2_S2_fjLj768ELj1ELj4ELj1ELj16ENS_18Kernel_traits_baseILj768EfS2_S2_S2_fjLj128EEEEELb0ELb0ELb1ELb0EEEvNS_9BwdParamsE,@"STO_CUDA_ENTRY STV_DEFAULT"
_ZN10layer_norm13ln_bwd_kernelINS_13Kernel_traitsIf13__nv_bfloat16S2_S2_fjLj768ELj1ELj4ELj1ELj16ENS_18Kernel_traits_baseILj768EfS2_S2_S2_fjLj128EEEEELb0ELb0ELb1ELb0EEEvNS_9BwdParamsE:
.text._ZN10layer_norm13ln_bwd_kernelINS_13Kernel_traitsIf13__nv_bfloat16S2_S2_fjLj768ELj1ELj4ELj1ELj16ENS_18Kernel_traits_baseILj768EfS2_S2_S2_fjLj128EEEEELb0ELb0ELb1ELb0EEEvNS_9BwdParamsE:
        /* <DEDUP_REMOVED lines=30> */
[----:B---3--:R-:W-:-:S03]  /*01e0*/  @P2 IMAD.WIDE.U32 R10, R13, 0x20, R10 ;  /* 0x000000200d0a2825 */ /* 0x008fc600078e000a */
[----:B------:R3:W5:Y:S04]  /*01f0*/  @P1 LDG.E.128 R32, desc[UR6][R8.64+0x10] ;  /* 0x0000100608201981 */ /* 0x000768000c1e1d00 */
[----:B------:R3:W5:Y:S04]  /*0200*/  @P2 LDG.E.128 R36, desc[UR6][R10.64] ;  /* 0x000000060a242981 */ /* 0x000768000c1e1d00 */
[----:B------:R3:W5:Y:S01]  /*0210*/  @P2 LDG.E.128 R40, desc[UR6][R10.64+0x10] ;  /* 0x000010060a282981 */ /* 0x000762000c1e1d00 */
[----:B----4-:R-:W-:Y:S01]  /*0220*/  USHF.L.U32 UR4, UR4, 0x2, URZ ;  /* 0x0000000204047899 */ /* 0x010fe200080006ff */
[----:B------:R-:W-:-:S05]  /*0230*/  SHF.R.U32.HI R0, RZ, 0x5, R4 ;  /* 0x00000005ff007819 */ /* 0x000fca0000011604 */
[----:B------:R-:W-:Y:S01]  /*0240*/  LOP3.LUT R0, R0, UR4, RZ, 0xfc, !PT ;  /* 0x0000000400007c12 */ /* 0x000fe2000f8efcff */
[----:B--2---:R-:W-:-:S05]  /*0250*/  @P0 IMAD.WIDE.U32 R6, R2, 0x20, R6 ;  /* 0x0000002002060825 */ /* 0x004fca00078e0006 */
[----:B------:R3:W5:Y:S04]  /*0260*/  @P0 LDG.E.128 R20, desc[UR6][R6.64] ;  /* 0x0000000606140981 */ /* 0x000768000c1e1d00 */
[----:B------:R3:W5:Y:S01]  /*0270*/  @P0 LDG.E.128 R24, desc[UR6][R6.64+0x10] ;  /* 0x0000100606180981 */ /* 0x000762000c1e1d00 */
[----:B------:R-:W-:Y:S02]  /*0280*/  ISETP.GE.AND P0, PT, R0, UR5, PT ;  /* 0x0000000500007c0c */ /* 0x000fe4000bf06270 */
        /* <DEDUP_REMOVED lines=49> */
.L_x_2567:
[----:B------:R-:W0:Y:S08]  /*05a0*/  LDC.64 R8, c[0x0][0x3f8] ;  /* 0x0000fe00ff087b82 */ /* 0x000e300000000a00 */
[----:B------:R-:W1:Y:S08]  /*05b0*/  LDC.64 R6, c[0x0][0x3c8] ;  /* 0x0000f200ff067b82 */ /* 0x000e700000000a00 */
[----:B------:R-:W2:Y:S01]  /*05c0*/  LDC.64 R4, c[0x0][0x3f0] ;  /* 0x0000fc00ff047b82 */ /* 0x000ea20000000a00 */
[----:B0-----:R-:W-:-:S05]  /*05d0*/  IMAD.WIDE R108, R0, 0x4, R8 ;  /* 0x00000004006c7825 */ /* 0x001fca00078e0208 */
        /* <DEDUP_REMOVED lines=12> */
[----:B------:R0:W2:Y:S01]  /*06a0*/  LDG.E R6, desc[UR6][R6.64] ;  /* 0x0000000606067981 */ /* 0x0000a2000c1e1900 */
        /* <DEDUP_REMOVED lines=10> */
[----:B------:R-:W-:Y:S02]  /*0750*/  SHF.R.S32.HI R111, RZ, 0x1f, R108 ;  /* 0x0000001fff6f7819 */ /* 0x000fe4000001146c */
[----:B------:R-:W-:Y:S02]  /*0760*/  LEA.HI R109, R109, R4, RZ, 0x3 ;  /* 0x000000046d6d7211 */ /* 0x000fe400078f18ff */
[----:B------:R-:W-:Y:S02]  /*0770*/  LEA.HI R111, R111, R108, RZ, 0x3 ;  /* 0x0000006c6f6f7211 */ /* 0x000fe400078f18ff */
[----:B0-----:R-:W-:Y:S02]  /*0780*/  LEA.HI.SX32 R7, R109, R2, 0x1d ;  /* 0x000000026d077211 */ /* 0x001fe400078feaff */
[----:B------:R-:W-:-:S02]  /*0790*/  ISETP.GE.U32.AND P2, PT, R3, 0x60, PT ;  /* 0x000000600300780c */ /* 0x000fc40003f46070 */
        /* <DEDUP_REMOVED lines=16> */
[----:B------:R-:W-:Y:S02]  /*08a0*/  IADD3 R4, PT, PT, R4, 0x20, RZ ;  /* 0x0000002004047810 */ /* 0x000fe40007ffe0ff */
[C---:B--2---:R-:W-:Y:S02]  /*08b0*/  PRMT R114, R12.reuse, 0x7632, R114 ;  /* 0x000076320c727816 */ /* 0x044fe40000000072 */
[----:B------:R-:W-:Y:S02]  /*08c0*/  SHF.L.U32 R117, R12, 0x10, RZ ;  /* 0x000000100c757819 */ /* 0x000fe400000006ff */
[----:B------:R-:W-:Y:S02]  /*08d0*/  SHF.L.U32 R121, R14, 0x10, RZ ;  /* 0x000000100e797819 */ /* 0x000fe400000006ff */
[----:B------:R-:W-:Y:S01]  /*08e0*/  PRMT R120, R15, 0x7632, R120 ;  /* 0x000076320f787816 */ /* 0x000fe20000000078 */
[----:B------:R-:W-:Y:S01]  /*08f0*/  FADD.FTZ R12, -R6, R117 ;  /* 0x00000075060c7221 */ /* 0x000fe20000010100 */
[----:B---3--:R-:W-:-:S02]  /*0900*/  PRMT R112, R109, 0x7632, R112 ;  /* 0x000076326d707816 */ /* 0x008fc40000000070 */
[----:B------:R-:W-:Y:S01]  /*0910*/  SHF.L.U32 R115, R109, 0x10, RZ ;  /* 0x000000106d737819 */ /* 0x000fe200000006ff */
[----:B-----5:R-:W-:Y:S01]  /*0920*/  FMUL.FTZ R159, R9, R12 ;  /* 0x0000000c099f7220 */ /* 0x020fe20000410000 */
[----:B------:R-:W-:Y:S01]  /*0930*/  SHF.L.U32 R109, R114, 0x10, RZ ;  /* 0x00000010726d7819 */ /* 0x000fe200000006ff */
[----:B------:R-:W-:Y:S01]  /*0940*/  FADD.FTZ R114, -R6, R121 ;  /* 0x0000007906727221 */ /* 0x000fe20000010100 */
[----:B------:R-:W-:Y:S01]  /*0950*/  PRMT R116, R13, 0x7632, R116 ;  /* 0x000076320d747816 */ /* 0x000fe20000000074 */
[----:B------:R-:W-:Y:S01]  /*0960*/  FADD.FTZ R74, R74, R115 ;  /* 0x000000734a4a7221 */ /* 0x000fe20000010000 */
[----:B------:R-:W-:Y:S01]  /*0970*/  SHF.L.U32 R15, R15, 0x10, RZ ;  /* 0x000000100f0f7819 */ /* 0x000fe200000006ff */
[----:B------:R-:W-:Y:S01]  /*0980*/  FADD.FTZ R158, -R6, R109 ;  /* 0x0000006d069e7221 */ /* 0x000fe20000010100 */
[----:B------:R-:W-:Y:S02]  /*0990*/  SHF.L.U32 R119, R13, 0x10, RZ ;  /* 0x000000100d777819 */ /* 0x000fe400000006ff */
[C---:B------:R-:W-:Y:S01]  /*09a0*/  PRMT R156, R108.reuse, 0x7632, R156 ;  /* 0x000076326c9c7816 */ /* 0x040fe2000000009c */
[----:B------:R-:W-:Y:S01]  /*09b0*/  FMUL.FTZ R158, R9, R158 ;  /* 0x0000009e099e7220 */ /* 0x000fe20000410000 */
[----:B------:R-:W-:-:S02]  /*09c0*/  SHF.L.U32 R157, R108, 0x10, RZ ;  /* 0x000000106c9d7819 */ /* 0x000fc400000006ff */
[C---:B------:R-:W-:Y:S02]  /*09d0*/  PRMT R108, R110.reuse, 0x7632, R108 ;  /* 0x000076326e6c7816 */ /* 0x040fe4000000006c */
[----:B------:R-:W-:Y:S01]  /*09e0*/  SHF.L.U32 R13, R110, 0x10, RZ ;  /* 0x000000106e0d7819 */ /* 0x000fe200000006ff */
[----:B------:R-:W-:Y:S01]  /*09f0*/  FADD.FTZ R72, R72, R157 ;  /* 0x0000009d48487221 */ /* 0x000fe20000010000 */
[----:B------:R-:W-:Y:S01]  /*0a00*/  PRMT R110, R111, 0x7632, R110 ;  /* 0x000076326f6e7816 */ /* 0x000fe2000000006e */
[-C--:B------:R-:W-:Y:S01]  /*0a10*/  FFMA.FTZ R44, R159, R157.reuse, R44 ;  /* 0x0000009d9f2c7223 */ /* 0x080fe2000001002c */
[----:B------:R-:W-:Y:S01]  /*0a20*/  SHF.L.U32 R11, R111, 0x10, RZ ;  /* 0x000000106f0b7819 */ /* 0x000fe200000006ff */
[----:B------:R-:W-:Y:S01]  /*0a30*/  FMUL.FTZ R157, R20, R157 ;  /* 0x0000009d149d7220 */ /* 0x000fe20000410000 */
[----:B------:R-:W-:Y:S01]  /*0a40*/  SHF.L.U32 R111, R116, 0x10, RZ ;  /* 0x00000010746f7819 */ /* 0x000fe200000006ff */
[----:B------:R-:W-:Y:S01]  /*0a50*/  FADD.FTZ R116, -R6, R15 ;  /* 0x0000000f06747221 */ /* 0x000fe20000010100 */
[----:B------:R-:W-:Y:S01]  /*0a60*/  FMUL.FTZ R15, R9, R114 ;  /* 0x00000072090f7220 */ /* 0x000fe20000410000 */
[----:B------:R-:W-:Y:S01]  /*0a70*/  SHF.L.U32 R156, R156, 0x10, RZ ;  /* 0x000000109c9c7819 */ /* 0x000fe200000006ff */
[----:B------:R-:W-:Y:S01]  /*0a80*/  FADD.FTZ R76, R76, R13 ;  /* 0x0000000d4c4c7221 */ /* 0x000fe20000010000 */
[-C--:B------:R-:W-:Y:S01]  /*0a90*/  FMUL.FTZ R12, R24, R13.reuse ;  /* 0x0000000d180c7220 */ /* 0x080fe20000410000 */
[----:B------:R-:W-:Y:S01]  /*0aa0*/  FFMA.FTZ R48, R15, R13, R48 ;  /* 0x0000000d0f307223 */ /* 0x000fe20000010030 */
[----:B------:R-:W-:Y:S01]  /*0ab0*/  PRMT R118, R14, 0x7632, R118 ;  /* 0x000076320e767816 */ /* 0x000fe20000000076 */
[----:B------:R-:W-:Y:S01]  /*0ac0*/  FMUL.FTZ R13, R9, R116 ;  /* 0x00000074090d7220 */ /* 0x000fe20000410000 */
[C---:B------:R-:W-:Y:S01]  /*0ad0*/  FADD.FTZ R14, -R6.reuse, R119 ;  /* 0x00000077060e7221 */ /* 0x040fe20000010100 */
[----:B------:R-:W-:Y:S01]  /*0ae0*/  FADD.FTZ R116, -R6, R111 ;  /* 0x0000006f06747221 */ /* 0x000fe20000010100 */
[----:B------:R-:W-:Y:S01]  /*0af0*/  FADD.FTZ R73, R73, R156 ;  /* 0x0000009c49497221 */ /* 0x000fe20000010000 */
[-C--:B------:R-:W-:Y:S01]  /*0b00*/  FFMA.FTZ R45, R158, R156.reuse, R45 ;  /* 0x0000009c9e2d7223 */ /* 0x080fe2000001002d */
[----:B------:R-:W-:Y:S01]  /*0b10*/  FMUL.FTZ R156, R21, R156 ;  /* 0x0000009c159c7220 */ /* 0x000fe20000410000 */
[----:B------:R-:W-:Y:S01]  /*0b20*/  FADD.FTZ R109, RZ, R157 ;  /* 0x0000009dff6d7221 */ /* 0x000fe20000010000 */
[----:B------:R-:W-:Y:S01]  /*0b30*/  SHF.L.U32 R119, R120, 0x10, RZ ;  /* 0x0000001078777819 */ /* 0x000fe200000006ff */
[----:B------:R-:W-:Y:S01]  /*0b40*/  FFMA.FTZ R111, R159, R157, RZ ;  /* 0x0000009d9f6f7223 */ /* 0x000fe200000100ff */
[----:B------:R-:W-:Y:S01]  /*0b50*/  SHF.L.U32 R112, R112, 0x10, RZ ;  /* 0x0000001070707819 */ /* 0x000fe200000006ff */
[C---:B------:R-:W-:Y:S01]  /*0b60*/  FMUL.FTZ R117, R9.reuse, R14 ;  /* 0x0000000e09757220 */ /* 0x040fe20000410000 */
[----:B------:R-:W-:Y:S01]  /*0b70*/  SHF.L.U32 R113, R118, 0x10, RZ ;  /* 0x0000001076717819 */ /* 0x000fe200000006ff */
[----:B------:R-:W-:Y:S01]  /*0b80*/  FMUL.FTZ R116, R9, R116 ;  /* 0x0000007409747220 */ /* 0x000fe20000410000 */
[----:B------:R-:W-:Y:S01]  /*0b90*/  FMUL.FTZ R14, R22, R115 ;  /* 0x00000073160e7220 */ /* 0x000fe20000410000 */
[----:B------:R-:W-:Y:S01]  /*0ba0*/  FADD.FTZ R109, R109, R156 ;  /* 0x0000009c6d6d7221 */ /* 0x000fe20000010000 */
[----:B------:R-:W-:Y:S01]  /*0bb0*/  FFMA.FTZ R114, R158, R156, R111 ;  /* 0x0000009c9e727223 */ /* 0x000fe2000001006f */
[----:B------:R-:W-:Y:S01]  /*0bc0*/  FADD.FTZ R120, -R6, R119 ;  /* 0x0000007706787221 */ /* 0x000fe20000010100 */
[----:B------:R-:W-:Y:S01]  /*0bd0*/  FADD.FTZ R75, R75, R112 ;  /* 0x000000704b4b7221 */ /* 0x000fe20000010000 */
[-C--:B------:R-:W-:Y:S01]  /*0be0*/  FFMA.FTZ R47, R116, R112.reuse, R47 ;  /* 0x00000070742f7223 */ /* 0x080fe2000001002f */
[----:B------:R-:W-:Y:S01]  /*0bf0*/  FMUL.FTZ R119, R23, R112 ;  /* 0x0000007017777220 */ /* 0x000fe20000410000 */
[----:B------:R-:W-:Y:S01]  /*0c00*/  FADD.FTZ R118, -R6, R113 ;  /* 0x0000007106767221 */ /* 0x000fe20000010100 */
[----:B------:R-:W-:Y:S01]  /*0c10*/  FADD.FTZ R112, R109, R14 ;  /* 0x0000000e6d707221 */ /* 0x000fe20000010000 */
[----:B------:R-:W-:Y:S01]  /*0c20*/  FFMA.FTZ R109, R117, R14, R114 ;  /* 0x0000000e756d7223 */ /* 0x000fe20000010072 */
[----:B------:R-:W-:Y:S01]  /*0c30*/  SHF.L.U32 R108, R108, 0x10, RZ ;  /* 0x000000106c6c7819 */ /* 0x000fe200000006ff */
[----:B------:R-:W-:Y:S01]  /*0c40*/  FMUL.FTZ R118, R9, R118 ;  /* 0x0000007609767220 */ /* 0x000fe20000410000 */
[----:B------:R-:W-:Y:S01]  /*0c50*/  FADD.FTZ R111, R112, R119 ;  /* 0x00000077706f7221 */ /* 0x000fe20000010000 */
[----:B------:R-:W-:Y:S01]  /*0c60*/  FFMA.FTZ R112, R116, R119, R109 ;  /* 0x0000007774707223 */ /* 0x000fe2000001006d */
[----:B------:R-:W-:Y:S01]  /*0c70*/  SHF.L.U32 R110, R110, 0x10, RZ ;  /* 0x000000106e6e7819 */ /* 0x000fe200000006ff */
[----:B------:R-:W-:Y:S01]  /*0c80*/  FADD.FTZ R77, R77, R108 ;  /* 0x0000006c4d4d7221 */ /* 0x000fe20000010000 */
[-C--:B------:R-:W-:Y:S01]  /*0c90*/  FFMA.FTZ R49, R118, R108.reuse, R49 ;  /* 0x0000006c76317223 */ /* 0x080fe20000010031 */
[----:B------:R-:W-:Y:S01]  /*0ca0*/  FMUL.FTZ R121, R25, R108 ;  /* 0x0000006c19797220 */ /* 0x000fe20000410000 */
[----:B------:R-:W-:Y:S01]  /*0cb0*/  FADD.FTZ R108, R111, R12 ;  /* 0x0000000c6f6c7221 */ /* 0x000fe20000010000 */
[----:B------:R-:W-:Y:S01]  /*0cc0*/  FFMA.FTZ R109, R15, R12, R112 ;  /* 0x0000000c0f6d7223 */ /* 0x000fe20000010070 */
[----:B------:R-:W-:Y:S01]  /*0cd0*/  FADD.FTZ R78, R78, R11 ;  /* 0x0000000b4e4e7221 */ /* 0x000fe20000010000 */
[-C--:B------:R-:W-:Y:S01]  /*0ce0*/  FFMA.FTZ R50, R13, R11.reuse, R50 ;  /* 0x0000000b0d327223 */ /* 0x080fe20000010032 */
[----:B------:R-:W-:Y:S01]  /*0cf0*/  FMUL.FTZ R11, R26, R11 ;  /* 0x0000000b1a0b7220 */ /* 0x000fe20000410000 */
[----:B------:R-:W-:Y:S01]  /*0d00*/  FADD.FTZ R108, R108, R121 ;  /* 0x000000796c6c7221 */ /* 0x000fe20000010000 */
[----:B------:R-:W-:Y:S01]  /*0d10*/  FFMA.FTZ R112, R118, R121, R109 ;  /* 0x0000007976707223 */ /* 0x000fe2000001006d */
[----:B------:R-:W-:Y:S01]  /*0d20*/  FMUL.FTZ R120, R9, R120 ;  /* 0x0000007809787220 */ /* 0x000fe20000410000 */
        /* <DEDUP_REMOVED lines=8> */
.L_x_2541:
[----:B------:R-:W-:Y:S05]  /*0db0*/  BSYNC.RECONVERGENT B1 ;  /* 0x0000000000017941 */ /* 0x000fea0003800200 */
.L_x_2540:
        /* <DEDUP_REMOVED lines=15> */
[C---:B--2---:R-:W-:Y:S02]  /*0eb0*/  SHF.L.U32 R131, R108.reuse, 0x10, RZ ;  /* 0x000000106c837819 */ /* 0x044fe400000006ff */
[----:B------:R-:W-:Y:S02]  /*0ec0*/  PRMT R128, R108, 0x7632, R128 ;  /* 0x000076326c807816 */ /* 0x000fe40000000080 */
[----:B------:R-:W-:Y:S02]  /*0ed0*/  PRMT R135, R109, 0x7632, R135 ;  /* 0x000076326d877816 */ /* 0x000fe40000000087 */
[----:B------:R-:W-:-:S02]  /*0ee0*/  PRMT R130, R110, 0x7632, R130 ;  /* 0x000076326e827816 */ /* 0x000fc40000000082 */
[----:B------:R-:W-:Y:S02]  /*0ef0*/  SHF.L.U32 R139, R110, 0x10, RZ ;  /* 0x000000106e8b7819 */ /* 0x000fe400000006ff */
[C---:B------:R-:W-:Y:S02]  /*0f00*/  PRMT R137, R111.reuse, 0x7632, R137 ;  /* 0x000076326f897816 */ /* 0x040fe40000000089 */
[----:B------:R-:W-:Y:S02]  /*0f10*/  SHF.L.U32 R141, R111, 0x10, RZ ;  /* 0x000000106f8d7819 */ /* 0x000fe400000006ff */
[----:B------:R-:W-:Y:S02]  /*0f20*/  SHF.L.U32 R109, R109, 0x10, RZ ;  /* 0x000000106d6d7819 */ /* 0x000fe400000006ff */
[C---:B---3--:R-:W-:Y:S02]  /*0f30*/  PRMT R110, R114.reuse, 0x7632, R110 ;  /* 0x00007632726e7816 */ /* 0x048fe4000000006e */
[----:B------:R-:W-:Y:S01]  /*0f40*/  SHF.L.U32 R111, R114, 0x10, RZ ;  /* 0x00000010726f7819 */ /* 0x000fe200000006ff */
[----:B------:R-:W-:Y:S01]  /*0f50*/  FADD.FTZ R114, -R6, R131 ;  /* 0x0000008306727221 */ /* 0x000fe20000010100 */
[----:B------:R-:W-:Y:S01]  /*0f60*/  PRMT R124, R112, 0x7632, R124 ;  /* 0x00007632707c7816 */ /* 0x000fe2000000007c */
[----:B0-----:R-:W-:Y:S01]  /*0f70*/  FADD.FTZ R126, -R6, R109 ;  /* 0x0000006d067e7221 */ /* 0x001fe20000010100 */
[----:B------:R-:W-:Y:S01]  /*0f80*/  PRMT R108, R113, 0x7632, R108 ;  /* 0x00007632716c7816 */ /* 0x000fe2000000006c */
[----:B-----5:R-:W-:Y:S01]  /*0f90*/  FMUL.FTZ R127, R9, R114 ;  /* 0x00000072097f7220 */ /* 0x020fe20000410000 */
[----:B------:R-:W-:Y:S01]  /*0fa0*/  SHF.L.U32 R133, R113, 0x10, RZ ;  /* 0x0000001071857819 */ /* 0x000fe200000006ff */
[----:B------:R-:W-:Y:S01]  /*0fb0*/  IMAD.U32 R114, R124, 0x10000, RZ ;  /* 0x000100007c727824 */ /* 0x000fe200078e00ff */
[----:B------:R-:W-:Y:S01]  /*0fc0*/  SHF.L.U32 R129, R112, 0x10, RZ ;  /* 0x0000001070817819 */ /* 0x000fe200000006ff */
[----:B------:R-:W-:Y:S01]  /*0fd0*/  FADD.FTZ R84, R84, R111 ;  /* 0x0000006f54547221 */ /* 0x000fe20000010000 */
[----:B------:R-:W-:Y:S01]  /*0fe0*/  SHF.L.U32 R113, R128, 0x10, RZ ;  /* 0x0000001080717819 */ /* 0x000fe200000006ff */
[----:B------:R-:W-:Y:S01]  /*0ff0*/  FADD.FTZ R128, -R6, R139 ;  /* 0x0000008b06807221 */ /* 0x000fe20000010100 */
[----:B------:R-:W-:Y:S01]  /*1000*/  SHF.L.U32 R135, R135, 0x10, RZ ;  /* 0x0000001087877819 */ /* 0x000fe200000006ff */
[-C--:B------:R-:W-:Y:S01]  /*1010*/  FMUL.FTZ R124, R28, R129.reuse ;  /* 0x000000811c7c7220 */ /* 0x080fe20000410000 */
[----:B------:R-:W-:Y:S01]  /*1020*/  SHF.L.U32 R109, R130, 0x10, RZ ;  /* 0x00000010826d7819 */ /* 0x000fe200000006ff */
[C---:B------:R-:W-:Y:S01]  /*1030*/  FADD.FTZ R132, -R6.reuse, R113 ;  /* 0x0000007106847221 */ /* 0x040fe20000010100 */
[----:B------:R-:W-:Y:S01]  /*1040*/  FMUL.FTZ R131, R9, R128 ;  /* 0x0000008009837220 */ /* 0x000fe20000410000 */
[C---:B------:R-:W-:Y:S01]  /*1050*/  FADD.FTZ R134, -R6.reuse, R135 ;  /* 0x0000008706867221 */ /* 0x040fe20000010100 */
[----:B------:R-:W-:Y:S01]  /*1060*/  FADD.FTZ R136, R161, R124 ;  /* 0x0000007ca1887221 */ /* 0x000fe20000010000 */
[----:B------:R-:W-:Y:S01]  /*1070*/  FADD.FTZ R162, -R6, R109 ;  /* 0x0000006d06a27221 */ /* 0x000fe20000010100 */
[----:B------:R-:W-:Y:S01]  /*1080*/  FMUL.FTZ R132, R9, R132 ;  /* 0x0000008409847220 */ /* 0x000fe20000410000 */
[----:B------:R-:W-:Y:S01]  /*1090*/  FMUL.FTZ R135, R29, R114 ;  /* 0x000000721d877220 */ /* 0x000fe20000410000 */
[----:B------:R-:W-:Y:S01]  /*10a0*/  SHF.L.U32 R137, R137, 0x10, RZ ;  /* 0x0000001089897819 */ /* 0x000fe200000006ff */
[C---:B------:R-:W-:Y:S01]  /*10b0*/  FFMA.FTZ R109, R127.reuse, R124, R160 ;  /* 0x0000007c7f6d7223 */ /* 0x040fe200000100a0 */
[----:B------:R-:W-:Y:S01]  /*10c0*/  FADD.FTZ R80, R80, R129 ;  /* 0x0000008150507221 */ /* 0x000fe20000010000 */
[----:B------:R-:W-:Y:S01]  /*10d0*/  FFMA.FTZ R52, R127, R129, R52 ;  /* 0x000000817f347223 */ /* 0x000fe20000010034 */
[----:B------:R-:W-:Y:S01]  /*10e0*/  SHF.L.U32 R108, R108, 0x10, RZ ;  /* 0x000000106c6c7819 */ /* 0x000fe200000006ff */
[----:B------:R-:W-:Y:S01]  /*10f0*/  FMUL.FTZ R129, R9, R126 ;  /* 0x0000007e09817220 */ /* 0x000fe20000410000 */
[-C--:B------:R-:W-:Y:S01]  /*1100*/  FFMA.FTZ R56, R131, R111.reuse, R56 ;  /* 0x0000006f83387223 */ /* 0x080fe20000010038 */
[----:B------:R-:W-:Y:S01]  /*1110*/  FMUL.FTZ R128, R32, R111 ;  /* 0x0000006f20807220 */ /* 0x000fe20000410000 */
[----:B------:R-:W-:Y:S01]  /*1120*/  FMUL.FTZ R134, R9, R134 ;  /* 0x0000008609867220 */ /* 0x000fe20000410000 */
[----:B------:R-:W-:Y:S01]  /*1130*/  FMUL.FTZ R126, R30, R133 ;  /* 0x000000851e7e7220 */ /* 0x000fe20000410000 */
[----:B------:R-:W-:Y:S01]  /*1140*/  FADD.FTZ R81, R81, R114 ;  /* 0x0000007251517221 */ /* 0x000fe20000010000 */
[----:B------:R-:W-:Y:S01]  /*1150*/  FFMA.FTZ R53, R132, R114, R53 ;  /* 0x0000007284357223 */ /* 0x000fe20000010035 */
[----:B------:R-:W-:Y:S01]  /*1160*/  FADD.FTZ R111, R136, R135 ;  /* 0x00000087886f7221 */ /* 0x000fe20000010000 */
[----:B------:R-:W-:Y:S01]  /*1170*/  FFMA.FTZ R114, R132, R135, R109 ;  /* 0x0000008784727223 */ /* 0x000fe2000001006d */
[----:B------:R-:W-:Y:S01]  /*1180*/  FADD.FTZ R138, -R6, R137 ;  /* 0x00000089068a7221 */ /* 0x000fe20000010100 */
[----:B------:R-:W-:Y:S01]  /*1190*/  FADD.FTZ R83, R83, R108 ;  /* 0x0000006c53537221 */ /* 0x000fe20000010000 */
[-C--:B------:R-:W-:Y:S01]  /*11a0*/  FFMA.FTZ R55, R134, R108.reuse, R55 ;  /* 0x0000006c86377223 */ /* 0x080fe20000010037 */
[----:B------:R-:W-:Y:S01]  /*11b0*/  FMUL.FTZ R137, R31, R108 ;  /* 0x0000006c1f897220 */ /* 0x000fe20000410000 */
[----:B------:R-:W-:Y:S01]  /*11c0*/  FADD.FTZ R108, R111, R126 ;  /* 0x0000007e6f6c7221 */ /* 0x000fe20000010000 */
[----:B------:R-:W-:Y:S01]  /*11d0*/  FFMA.FTZ R109, R129, R126, R114 ;  /* 0x0000007e816d7223 */ /* 0x000fe20000010072 */
[----:B------:R-:W-:Y:S01]  /*11e0*/  SHF.L.U32 R110, R110, 0x10, RZ ;  /* 0x000000106e6e7819 */ /* 0x000fe200000006ff */
[----:B------:R-:W-:Y:S01]  /*11f0*/  FMUL.FTZ R136, R9, R162 ;  /* 0x000000a209887220 */ /* 0x000fe20000410000 */
[----:B------:R-:W-:Y:S01]  /*1200*/  FADD.FTZ R111, R108, R137 ;  /* 0x000000896c6f7221 */ /* 0x000fe20000010000 */
[----:B------:R-:W-:Y:S01]  /*1210*/  FFMA.FTZ R108, R134, R137, R109 ;  /* 0x00000089866c7223 */ /* 0x000fe2000001006d */
[C---:B------:R-:W-:Y:S01]  /*1220*/  PRMT R112, R115.reuse, 0x7632, R112 ;  /* 0x0000763273707816 */ /* 0x040fe20000000070 */
[----:B------:R-:W-:Y:S01]  /*1230*/  FADD.FTZ R130, -R6, R141 ;  /* 0x0000008d06827221 */ /* 0x000fe20000010100 */
[----:B------:R-:W-:Y:S01]  /*1240*/  SHF.L.U32 R115, R115, 0x10, RZ ;  /* 0x0000001073737819 */ /* 0x000fe200000006ff */
[----:B------:R-:W-:Y:S01]  /*1250*/  FADD.FTZ R85, R85, R110 ;  /* 0x0000006e55557221 */ /* 0x000fe20000010000 */
[-C--:B------:R-:W-:Y:S01]  /*1260*/  FFMA.FTZ R57, R136, R110.reuse, R57 ;  /* 0x0000006e88397223 */ /* 0x080fe20000010039 */
[----:B------:R-:W-:Y:S01]  /*1270*/  FMUL.FTZ R139, R33, R110 ;  /* 0x0000006e218b7220 */ /* 0x000fe20000410000 */
[----:B------:R-:W-:Y:S01]  /*1280*/  FADD.FTZ R110, R111, R128 ;  /* 0x000000806f6e7221 */ /* 0x000fe20000010000 */
[----:B------:R-:W-:Y:S01]  /*1290*/  FFMA.FTZ R109, R131, R128, R108 ;  /* 0x00000080836d7223 */ /* 0x000fe2000001006c */
[----:B------:R-:W-:Y:S01]  /*12a0*/  FADD.FTZ R82, R82, R133 ;  /* 0x0000008552527221 */ /* 0x000fe20000010000 */
[----:B------:R-:W-:Y:S01]  /*12b0*/  FFMA.FTZ R54, R129, R133, R54 ;  /* 0x0000008581367223 */ /* 0x000fe20000010036 */
[C---:B------:R-:W-:Y:S01]  /*12c0*/  FMUL.FTZ R133, R9.reuse, R130 ;  /* 0x0000008209857220 */ /* 0x040fe20000410000 */
        /* <DEDUP_REMOVED lines=13> */
[----:B------:R-:W-:-:S07]  /*13a0*/  FFMA.FTZ R160, R138, R141, R109 ;  /* 0x0000008d8aa07223 */ /* 0x000fce000001006d */
.L_x_2543:
[----:B------:R-:W-:Y:S05]  /*13b0*/  BSYNC.RECONVERGENT B1 ;  /* 0x0000000000017941 */ /* 0x000fea0003800200 */
.L_x_2542:
        /* <DEDUP_REMOVED lines=12> */
[C---:B--2---:R-:W-:Y:S02]  /*1480*/  SHF.L.U32 R125, R108.reuse, 0x10, RZ ;  /* 0x000000106c7d7819 */ /* 0x044fe400000006ff */
[----:B------:R-:W-:Y:S02]  /*1490*/  PRMT R4, R108, 0x7632, R4 ;  /* 0x000076326c047816 */ /* 0x000fe40000000004 */
[----:B------:R-:W-:Y:S01]  /*14a0*/  PRMT R140, R109, 0x7632, R140 ;  /* 0x000076326d8c7816 */ /* 0x000fe2000000008c */
[----:B------:R-:W-:Y:S01]  /*14b0*/  FADD.FTZ R122, -R6, R125 ;  /* 0x0000007d067a7221 */ /* 0x000fe20000010100 */
[----:B------:R-:W-:Y:S02]  /*14c0*/  PRMT R144, R110, 0x7632, R144 ;  /* 0x000076326e907816 */ /* 0x000fe40000000090 */
[----:B------:R-:W-:Y:S02]  /*14d0*/  PRMT R146, R111, 0x7632, R146 ;  /* 0x000076326f927816 */ /* 0x000fe40000000092 */
[----:B------:R-:W-:-:S02]  /*14e0*/  SHF.L.U32 R145, R109, 0x10, RZ ;  /* 0x000000106d917819 */ /* 0x000fc400000006ff */
[----:B------:R-:W-:Y:S02]  /*14f0*/  SHF.L.U32 R149, R111, 0x10, RZ ;  /* 0x000000106f957819 */ /* 0x000fe400000006ff */
[----:B------:R-:W-:Y:S01]  /*1500*/  SHF.L.U32 R147, R110, 0x10, RZ ;  /* 0x000000106e937819 */ /* 0x000fe200000006ff */
[----:B------:R-:W-:Y:S01]  /*1510*/  FADD.FTZ R110, -R6, R145 ;  /* 0x00000091066e7221 */ /* 0x000fe20000010100 */
[----:B------:R-:W-:Y:S01]  /*1520*/  SHF.L.U32 R109, R4, 0x10, RZ ;  /* 0x00000010046d7819 */ /* 0x000fe200000006ff */
[----:B------:R-:W-:Y:S01]  /*1530*/  FADD.FTZ R4, -R6, R149 ;  /* 0x0000009506047221 */ /* 0x000fe20000010100 */
[----:B------:R-:W-:Y:S01]  /*1540*/  SHF.L.U32 R111, R140, 0x10, RZ ;  /* 0x000000108c6f7819 */ /* 0x000fe200000006ff */
[----:B------:R-:W-:Y:S01]  /*1550*/  FADD.FTZ R108, -R6, R147 ;  /* 0x00000093066c7221 */ /* 0x000fe20000010100 */
[----:B------:R-:W-:Y:S02]  /*1560*/  SHF.L.U32 R125, R144, 0x10, RZ ;  /* 0x00000010907d7819 */ /* 0x000fe400000006ff */
[----:B0-----:R-:W-:Y:S01]  /*1570*/  SHF.L.U32 R143, R146, 0x10, RZ ;  /* 0x00000010928f7819 */ /* 0x001fe200000006ff */
[C---:B------:R-:W-:Y:S01]  /*1580*/  FADD.FTZ R146, -R6.reuse, R109 ;  /* 0x0000006d06927221 */ /* 0x040fe20000010100 */
[C---:B------:R-:W-:Y:S01]  /*1590*/  FADD.FTZ R150, -R6.reuse, R111 ;  /* 0x0000006f06967221 */ /* 0x040fe20000010100 */
[----:B------:R-:W-:Y:S01]  /*15a0*/  FADD.FTZ R152, -R6, R125 ;  /* 0x0000007d06987221 */ /* 0x000fe20000010100 */
[----:B---3--:R-:W-:Y:S01]  /*15b0*/  SHF.L.U32 R109, R112, 0x10, RZ ;  /* 0x00000010706d7819 */ /* 0x008fe200000006ff */
[----:B------:R-:W-:Y:S01]  /*15c0*/  FADD.FTZ R154, -R6, R143 ;  /* 0x0000008f069a7221 */ /* 0x000fe20000010100 */
[----:B------:R-:W-:Y:S01]  /*15d0*/  PRMT R6, R112, 0x7632, R6 ;  /* 0x0000763270067816 */ /* 0x000fe20000000006 */
[----:B-----5:R-:W-:Y:S01]  /*15e0*/  FMUL.FTZ R125, R9, R122 ;  /* 0x0000007a097d7220 */ /* 0x020fe20000410000 */
[----:B------:R-:W-:Y:S01]  /*15f0*/  PRMT R111, R113, 0x7632, R111 ;  /* 0x00007632716f7816 */ /* 0x000fe2000000006f */
[-C--:B------:R-:W-:Y:S01]  /*1600*/  FMUL.FTZ R140, R36, R109.reuse ;  /* 0x0000006d248c7220 */ /* 0x080fe20000410000 */
[----:B------:R-:W-:Y:S01]  /*1610*/  SHF.L.U32 R112, R6, 0x10, RZ ;  /* 0x0000001006707819 */ /* 0x000fe200000006ff */
[----:B------:R-:W-:Y:S01]  /*1620*/  FMUL.FTZ R145, R9, R108 ;  /* 0x0000006c09917220 */ /* 0x000fe20000410000 */
[----:B------:R-:W-:Y:S01]  /*1630*/  SHF.L.U32 R113, R113, 0x10, RZ ;  /* 0x0000001071717819 */ /* 0x000fe200000006ff */
[----:B------:R-:W-:Y:S01]  /*1640*/  FADD.FTZ R64, R64, R109 ;  /* 0x0000006d40407221 */ /* 0x000fe20000010000 */
[----:B------:R-:W-:Y:S01]  /*1650*/  FFMA.FTZ R88, R125, R109, R88 ;  /* 0x0000006d7d587223 */ /* 0x000fe20000010058 */
[----:B------:R-:W-:Y:S01]  /*1660*/  FADD.FTZ R108, R161, R140 ;  /* 0x0000008ca16c7221 */ /* 0x000fe20000010000 */
[----:B------:R-:W-:Y:S01]  /*1670*/  FMUL.FTZ R149, R37, R112 ;  /* 0x0000007025957220 */ /* 0x000fe20000410000 */
[C---:B------:R-:W-:Y:S01]  /*1680*/  FMUL.FTZ R143, R9.reuse, R110 ;  /* 0x0000006e098f7220 */ /* 0x040fe20000410000 */
[----:B------:R-:W-:Y:S01]  /*1690*/  FMUL.FTZ R146, R9, R146 ;  /* 0x0000009209927220 */ /* 0x000fe20000410000 */
[----:B------:R-:W-:Y:S01]  /*16a0*/  FFMA.FTZ R109, R125, R140, R160 ;  /* 0x0000008c7d6d7223 */ /* 0x000fe200000100a0 */
[----:B------:R-:W-:Y:S01]  /*16b0*/  SHF.L.U32 R110, R111, 0x10, RZ ;  /* 0x000000106f6e7819 */ /* 0x000fe200000006ff */
[----:B------:R-:W-:Y:S01]  /*16c0*/  FMUL.FTZ R150, R9, R150 ;  /* 0x0000009609967220 */ /* 0x000fe20000410000 */
[----:B------:R-:W-:Y:S01]  /*16d0*/  FMUL.FTZ R142, R38, R113 ;  /* 0x00000071268e7220 */ /* 0x000fe20000410000 */
[----:B------:R-:W-:Y:S01]  /*16e0*/  FADD.FTZ R111, R108, R149 ;  /* 0x000000956c6f7221 */ /* 0x000fe20000010000 */
[----:B------:R-:W-:Y:S01]  /*16f0*/  FFMA.FTZ R108, R146, R149, R109 ;  /* 0x00000095926c7223 */ /* 0x000fe2000001006d */
[C---:B------:R-:W-:Y:S01]  /*1700*/  PRMT R144, R114.reuse, 0x7632, R144 ;  /* 0x0000763272907816 */ /* 0x040fe20000000090 */
[----:B------:R-:W-:Y:S01]  /*1710*/  FADD.FTZ R67, R67, R110 ;  /* 0x0000006e43437221 */ /* 0x000fe20000010000 */
[----:B------:R-:W-:Y:S01]  /*1720*/  SHF.L.U32 R147, R114, 0x10, RZ ;  /* 0x0000001072937819 */ /* 0x000fe200000006ff */
[-C--:B------:R-:W-:Y:S01]  /*1730*/  FFMA.FTZ R91, R150, R110.reuse, R91 ;  /* 0x0000006e965b7223 */ /* 0x080fe2000001005b */
[----:B------:R-:W-:Y:S01]  /*1740*/  FMUL.FTZ R151, R39, R110 ;  /* 0x0000006e27977220 */ /* 0x000fe20000410000 */
        /* <DEDUP_REMOVED lines=8> */
[----:B------:R-:W-:Y:S01]  /*17d0*/  FADD.FTZ R69, R69, R6 ;  /* 0x0000000645457221 */ /* 0x000fe20000010000 */
[-C--:B------:R-:W-:Y:S01]  /*17e0*/  FFMA.FTZ R93, R152, R6.reuse, R93 ;  /* 0x00000006985d7223 */ /* 0x080fe2000001005d */
[----:B------:R-:W-:Y:S01]  /*17f0*/  FMUL.FTZ R153, R41, R6 ;  /* 0x0000000629997220 */ /* 0x000fe20000410000 */
[----:B------:R-:W-:Y:S01]  /*1800*/  SHF.L.U32 R115, R115, 0x10, RZ ;  /* 0x0000001073737819 */ /* 0x000fe200000006ff */
[----:B------:R-:W-:Y:S01]  /*1810*/  FADD.FTZ R6, R111, R144 ;  /* 0x000000906f067221 */ /* 0x000fe20000010000 */
[----:B------:R-:W-:Y:S01]  /*1820*/  FADD.FTZ R68, R68, R147 ;  /* 0x0000009344447221 */ /* 0x000fe20000010000 */
[C---:B------:R-:W-:Y:S01]  /*1830*/  FFMA.FTZ R92, R145.reuse, R147, R92 ;  /* 0x00000093915c7223 */ /* 0x040fe2000001005c */
[----:B------:R-:W-:Y:S01]  /*1840*/  FFMA.FTZ R109, R145, R144, R108 ;  /* 0x00000090916d7223 */ /* 0x000fe2000001006c */
[C---:B------:R-:W-:Y:S01]  /*1850*/  FMUL.FTZ R147, R9.reuse, R4 ;  /* 0x0000000409937220 */ /* 0x040fe20000410000 */
[----:B------:R-:W-:Y:S01]  /*1860*/  SHF.L.U32 R4, R114, 0x10, RZ ;  /* 0x0000001072047819 */ /* 0x000fe200000006ff */
[----:B------:R-:W-:Y:S01]  /*1870*/  FMUL.FTZ R154, R9, R154 ;  /* 0x0000009a099a7220 */ /* 0x000fe20000410000 */
[----:B------:R-:W-:Y:S01]  /*1880*/  FADD.FTZ R111, R6, R153 ;  /* 0x00000099066f7221 */ /* 0x000fe20000010000 */
[----:B------:R-:W-:Y:S01]  /*1890*/  FMUL.FTZ R148, R42, R115 ;  /* 0x000000732a947220 */ /* 0x000fe20000410000 */
[----:B------:R-:W-:Y:S01]  /*18a0*/  FFMA.FTZ R6, R152, R153, R109 ;  /* 0x0000009998067223 */ /* 0x000fe2000001006d */
[----:B------:R-:W-:Y:S01]  /*18b0*/  FADD.FTZ R71, R71, R4 ;  /* 0x0000000447477221 */ /* 0x000fe20000010000 */
[-C--:B------:R-:W-:Y:S01]  /*18c0*/  FFMA.FTZ R95, R154, R4.reuse, R95 ;  /* 0x000000049a5f7223 */ /* 0x080fe2000001005f */
        /* <DEDUP_REMOVED lines=12> */
.L_x_2539:
        /* <DEDUP_REMOVED lines=23> */
.L_x_2544:
[----:B------:R-:W-:Y:S05]  /*1b00*/  BSYNC.RECONVERGENT B0 ;  /* 0x0000000000007941 */ /* 0x000fea0003800200 */
.L_x_2538:
[----:B------:R-:W-:Y:S01]  /*1b10*/  UMOV UR4, 0xffffffff ;  /* 0xffffffff00047882 */ /* 0x000fe20000000000 */
[----:B-----5:R-:W-:Y:S02]  /*1b20*/  ISETP.GE.AND P2, PT, R8, 0x1, PT ;  /* 0x000000010800780c */ /* 0x020fe40003f46270 */
[----:B------:R-:W-:Y:S11]  /*1b30*/  BRA.DIV UR4, `(.L_x_2545) ;  /* 0x0000004a04107947 */ /* 0x000ff6000b800000 */
[----:B------:R-:W1:Y:S01]  /*1b40*/  SHFL.BFLY PT, R4, R161, 0x1, 0x1f ;  /* 0x0c201f00a1047f89 */ /* 0x000e6200000e0000 */
[----:B0-----:R-:W-:Y:S02]  /*1b50*/  PRMT R112, R103, 0x7632, R112 ;  /* 0x0000763267707816 */ /* 0x001fe40000000070 */
[----:B------:R-:W-:Y:S01]  /*1b60*/  PRMT R114, R102, 0x7632, R114 ;  /* 0x0000763266727816 */ /* 0x000fe20000000072 */
[----:B------:R-:W0:Y:S01]  /*1b70*/  SHFL.BFLY PT, R109, R160, 0x1, 0x1f ;  /* 0x0c201f00a06d7f89 */ /* 0x000e2200000e0000 */
[----:B-1----:R-:W-:Y:S01]  /*1b80*/  FADD.FTZ R4, R4, R161 ;  /* 0x000000a104047221 */ /* 0x002fe20000010000 */
[----:B0-----:R-:W-:-:S04]  /*1b90*/  FADD.FTZ R109, R109, R160 ;  /* 0x000000a06d6d7221 */ /* 0x001fc80000010000 */
        /* <DEDUP_REMOVED lines=12> */
[----:B------:R0:W1:Y:S01]  /*1c60*/  SHFL.BFLY PT, R122, R115, 0x10, 0x1f ;  /* 0x0e001f00737a7f89 */ /* 0x00006200000e0000 */
[----:B------:R-:W-:-:S03]  /*1c70*/  PRMT R110, R100, 0x7632, R110 ;  /* 0x00007632646e7816 */ /* 0x000fc6000000006e */
[----:B------:R0:W2:Y:S04]  /*1c80*/  SHFL.BFLY PT, R109, R4, 0x10, 0x1f ;  /* 0x0e001f00046d7f89 */ /* 0x0000a800000e0000 */
.L_x_2579:
        /* <DEDUP_REMOVED lines=9> */
[----:B------:R-:W-:Y:S01]  /*1d20*/  MOV R113, R7 ;  /* 0x0000000700717202 */ /* 0x000fe20000000f00 */
        /* <DEDUP_REMOVED lines=14> */
[----:B------:R-:W-:Y:S01]  /*1e10*/  MOV R161, UR20 ;  /* 0x0000001400a17c02 */ /* 0x000fe20008000f00 */
[----:B------:R-:W-:-:S03]  /*1e20*/  IMAD.U32 R162, RZ, RZ, UR21 ;  /* 0x00000015ffa27e24 */ /* 0x000fc6000f8e00ff */
        /* <DEDUP_REMOVED lines=14> */
[----:B------:R-:W-:-:S03]  /*1f10*/  @P2 FADD.FTZ R160, R119, -R160 ;  /* 0x800000a077a02221 */ /* 0x000fc60000010000 */
[----:B------:R-:W-:Y:S01]  /*1f20*/  @P2 FSEL R8, R8, RZ, P0 ;  /* 0x000000ff08082208 */ /* 0x000fe20000000000 */
[----:B------:R-:W-:Y:S01]  /*1f30*/  @P2 FMUL.FTZ R160, R9, R160 ;  /* 0x000000a009a02220 */ /* 0x000fe20000410000 */
[----:B------:R-:W-:Y:S02]  /*1f40*/  @P2 FSEL R109, R108, RZ, P1 ;  /* 0x000000ff6c6d2208 */ /* 0x000fe40000800000 */
[C---:B------:R-:W-:Y:S02]  /*1f50*/  @P2 ISETP.GT.AND P0, PT, R10.reuse, RZ, PT ;  /* 0x000000ff0a00220c */ /* 0x040fe40003f04270 */
[----:B------:R-:W-:Y:S01]  /*1f60*/  @P2 ISETP.GT.AND P1, PT, R10, RZ, PT ;  /* 0x000000ff0a00220c */ /* 0x000fe20003f24270 */
[----:B0-----:R-:W-:-:S03]  /*1f70*/  @P2 FMUL.FTZ R7, R8, R7 ;  /* 0x0000000708072220 */ /* 0x001fc60000410000 */
[----:B------:R-:W-:Y:S01]  /*1f80*/  @P2 FSEL R163, R160, RZ, P1 ;  /* 0x000000ffa0a32208 */ /* 0x000fe20000800000 */
[----:B------:R-:W0:Y:S01]  /*1f90*/  @P2 LDC R8, c[0x0][0x40c] ;  /* 0x00010300ff082b82 */ /* 0x000e220000000800 */
[----:B------:R-:W-:Y:S01]  /*1fa0*/  FFMA.FTZ R160, R118, R4, R115 ;  /* 0x0000000476a07223 */ /* 0x000fe20000010073 */
[----:B------:R-:W-:-:S03]  /*1fb0*/  @P2 F2FP.BF16.F32.PACK_AB R7, RZ, R7 ;  /* 0x00000007ff07223e */ /* 0x000fc600000010ff */
[----:B------:R-:W-:Y:S01]  /*1fc0*/  @P2 FADD.FTZ R160, R121, -R160 ;  /* 0x800000a079a02221 */ /* 0x000fe20000010000 */
[----:B-1----:R-:W-:Y:S01]  /*1fd0*/  @P2 FMUL.FTZ R108, R109, R6 ;  /* 0x000000066d6c2220 */ /* 0x002fe20000410000 */
[----:B------:R-:W-:Y:S01]  /*1fe0*/  FFMA.FTZ R109, R117, R4, R115 ;  /* 0x00000004756d7223 */ /* 0x000fe20000010073 */
[----:B------:R-:W-:Y:S01]  /*1ff0*/  @P2 PRMT R104, R7, 0x7610, R104 ;  /* 0x0000761007682816 */ /* 0x000fe20000000068 */
[----:B------:R-:W1:Y:S01]  /*2000*/  @P2 LDC R6, c[0x0][0x40c] ;  /* 0x00010300ff062b82 */ /* 0x000e620000000800 */
[----:B------:R-:W-:Y:S01]  /*2010*/  @P2 FMUL.FTZ R160, R9, R160 ;  /* 0x000000a009a02220 */ /* 0x000fe20000410000 */
[----:B------:R-:W-:Y:S01]  /*2020*/  @P2 FADD.FTZ R122, R14, -R109 ;  /* 0x8000006d0e7a2221 */ /* 0x000fe20000010000 */
[----:B------:R-:W-:-:S03]  /*2030*/  @P2 F2FP.BF16.F32.PACK_AB R108, RZ, R108 ;  /* 0x0000006cff6c223e */ /* 0x000fc600000010ff */
[----:B------:R-:W-:Y:S01]  /*2040*/  @P2 FMUL.FTZ R122, R9, R122 ;  /* 0x0000007a097a2220 */ /* 0x000fe20000410000 */
[----:B------:R-:W-:Y:S02]  /*2050*/  @P2 PRMT R104, R104, 0x5410, R108 ;  /* 0x0000541068682816 */ /* 0x000fe4000000006c */
[----:B------:R-:W2:Y:S02]  /*2060*/  @P2 LDC R108, c[0x0][0x40c] ;  /* 0x00010300ff6c2b82 */ /* 0x000ea40000000800 */
[----:B------:R-:W-:Y:S02]  /*2070*/  @P2 FSEL R109, R122, RZ, P0 ;  /* 0x000000ff7a6d2208 */ /* 0x000fe40000000000 */
[----:B------:R-:W-:-:S03]  /*2080*/  @P2 ISETP.GT.AND P0, PT, R10, RZ, PT ;  /* 0x000000ff0a00220c */ /* 0x000fc60003f04270 */
[----:B0-----:R-:W-:Y:S01]  /*2090*/  @P2 FMUL.FTZ R8, R109, R8 ;  /* 0x000000086d082220 */ /* 0x001fe20000410000 */
[----:B------:R-:W-:-:S04]  /*20a0*/  FFMA.FTZ R109, R15, R4, R115 ;  /* 0x000000040f6d7223 */ /* 0x000fc80000010073 */
[----:B------:R-:W-:Y:S01]  /*20b0*/  @P2 FADD.FTZ R122, R12, -R109 ;  /* 0x8000006d0c7a2221 */ /* 0x000fe20000010000 */
[----:B-1----:R-:W-:-:S03]  /*20c0*/  @P2 FMUL.FTZ R7, R163, R6 ;  /* 0x00000006a3072220 */ /* 0x002fc60000410000 */
[----:B------:R-:W-:Y:S01]  /*20d0*/  @P2 FMUL.FTZ R122, R9, R122 ;  /* 0x0000007a097a2220 */ /* 0x000fe20000410000 */
[----:B------:R-:W-:Y:S02]  /*20e0*/  @P2 F2FP.BF16.F32.PACK_AB R6, RZ, R8 ;  /* 0x00000008ff06223e */ /* 0x000fe400000010ff */
[----:B------:R-:W0:Y:S01]  /*20f0*/  @P2 LDC R8, c[0x0][0x40c] ;  /* 0x00010300ff082b82 */ /* 0x000e220000000800 */
[----:B------:R-:W-:Y:S02]  /*2100*/  @P2 F2FP.BF16.F32.PACK_AB R7, RZ, R7 ;  /* 0x00000007ff07223e */ /* 0x000fe400000010ff */
[----:B------:R-:W-:Y:S01]  /*2110*/  @P2 FSEL R109, R122, RZ, P0 ;  /* 0x000000ff7a6d2208 */ /* 0x000fe20000000000 */
[----:B------:R-:W-:Y:S01]  /*2120*/  FFMA.FTZ R122, R13, R4, R115 ;  /* 0x000000040d7a7223 */ /* 0x000fe20000010073 */
[----:B------:R-:W-:Y:S02]  /*2130*/  @P2 ISETP.GT.AND P0, PT, R10, RZ, PT ;  /* 0x000000ff0a00220c */ /* 0x000fe40003f04270 */
[----:B------:R-:W-:Y:S01]  /*2140*/  @P2 PRMT R105, R6, 0x7610, R105 ;  /* 0x0000761006692816 */ /* 0x000fe20000000069 */
[----:B--2---:R-:W-:Y:S01]  /*2150*/  @P2 FMUL.FTZ R108, R109, R108 ;  /* 0x0000006c6d6c2220 */ /* 0x004fe20000410000 */
[----:B------:R-:W-:Y:S01]  /*2160*/  @P2 FADD.FTZ R122, R11, -R122 ;  /* 0x8000007a0b7a2221 */ /* 0x000fe20000010000 */
[----:B------:R-:W1:Y:S01]  /*2170*/  @P2 LDC R109, c[0x0][0x40c] ;  /* 0x00010300ff6d2b82 */ /* 0x000e620000000800 */
[----:B------:R-:W-:-:S02]  /*2180*/  @P2 FSEL R163, R160, RZ, P0 ;  /* 0x000000ffa0a32208 */ /* 0x000fc40000000000 */
[----:B------:R-:W-:Y:S01]  /*2190*/  @P2 FMUL.FTZ R122, R9, R122 ;  /* 0x0000007a097a2220 */ /* 0x000fe20000410000 */
[----:B------:R-:W-:Y:S02]  /*21a0*/  @P2 ISETP.GT.AND P0, PT, R10, RZ, PT ;  /* 0x000000ff0a00220c */ /* 0x000fe40003f04270 */
[----:B------:R-:W-:Y:S02]  /*21b0*/  @P2 F2FP.BF16.F32.PACK_AB R108, RZ, R108 ;  /* 0x0000006cff6c223e */ /* 0x000fe400000010ff */
[----:B------:R-:W-:Y:S02]  /*21c0*/  @P2 FSEL R122, R122, RZ, P0 ;  /* 0x000000ff7a7a2208 */ /* 0x000fe40000000000 */
[----:B------:R-:W-:Y:S02]  /*21d0*/  @P2 PRMT R106, R108, 0x7610, R106 ;  /* 0x000076106c6a2816 */ /* 0x000fe4000000006a */
[----:B------:R-:W-:Y:S01]  /*21e0*/  @P2 PRMT R105, R105, 0x5410, R7 ;  /* 0x0000541069692816 */ /* 0x000fe20000000007 */
[----:B0-----:R-:W-:-:S05]  /*21f0*/  @P2 FMUL.FTZ R8, R163, R8 ;  /* 0x00000008a3082220 */ /* 0x001fca0000410000 */
[----:B------:R-:W-:-:S04]  /*2200*/  @P2 F2FP.BF16.F32.PACK_AB R8, RZ, R8 ;  /* 0x00000008ff08223e */ /* 0x000fc800000010ff */
[----:B------:R-:W-:Y:S01]  /*2210*/  @P2 PRMT R106, R106, 0x5410, R8 ;  /* 0x000054106a6a2816 */ /* 0x000fe20000000008 */
[----:B-1----:R-:W-:-:S05]  /*2220*/  @P2 FMUL.FTZ R109, R122, R109 ;  /* 0x0000006d7a6d2220 */ /* 0x002fca0000410000 */
        /* <DEDUP_REMOVED lines=12> */
.L_x_2550:
        /* <DEDUP_REMOVED lines=13> */
[----:B------:R-:W2:Y:S01]  /*23c0*/  @P2 LDC R63, c[0x0][0x40c] ;  /* 0x00010300ff3f2b82 */ /* 0x000ea20000000800 */
[----:B------:R-:W-:-:S03]  /*23d0*/  FSEL R6, R6, RZ, P0 ;  /* 0x000000ff06067208 */ /* 0x000fc60000000000 */
[----:B------:R-:W-:-:S04]  /*23e0*/  FSEL R108, R62, RZ, P0 ;  /* 0x000000ff3e6c7208 */ /* 0x000fc80000000000 */
[----:B------:R-:W3:Y:S01]  /*23f0*/  @P2 LDC R122, c[0x0][0x40c] ;  /* 0x00010300ff7a2b82 */ /* 0x000ee20000000800 */
[C---:B0-----:R-:W-:Y:S01]  /*2400*/  @P2 FMUL.FTZ R8, R61.reuse, R60 ;  /* 0x0000003c3d082220 */ /* 0x041fe20000410000 */
[----:B------:R-:W-:Y:S01]  /*2410*/  F2FP.BF16.F32.PACK_AB R60, R61, R6 ;  /* 0x000000063d3c723e */ /* 0x000fe200000010ff */
[----:B------:R-:W-:-:S03]  /*2420*/  FFMA.FTZ R61, R117, R4, R115 ;  /* 0x00000004753d7223 */ /* 0x000fc60000010073 */
[----:B------:R-:W-:Y:S01]  /*2430*/  @P2 F2FP.BF16.F32.PACK_AB R8, RZ, R8 ;  /* 0x00000008ff08223e */ /* 0x000fe200000010ff */
[----:B-1----:R-:W-:Y:S01]  /*2440*/  @P2 FMUL.FTZ R7, R6, R7 ;  /* 0x0000000706072220 */ /* 0x002fe20000410000 */
[----:B------:R-:W-:Y:S01]  /*2450*/  FADD.FTZ R6, R14, -R61 ;  /* 0x8000003d0e067221 */ /* 0x000fe20000010000 */
[----:B------:R-:W0:Y:S03]  /*2460*/  @P2 LDC R163, c[0x0][0x40c] ;  /* 0x00010300ffa32b82 */ /* 0x000e260000000800 */
[----:B------:R-:W-:Y:S01]  /*2470*/  @P2 F2FP.BF16.F32.PACK_AB R7, RZ, R7 ;  /* 0x00000007ff07223e */ /* 0x000fe200000010ff */
[----:B------:R-:W-:Y:S01]  /*2480*/  FMUL.FTZ R6, R9, R6 ;  /* 0x0000000609067220 */ /* 0x000fe20000410000 */
[----:B--2---:R-:W-:Y:S02]  /*2490*/  @P2 FMUL.FTZ R62, R108, R63 ;  /* 0x0000003f6c3e2220 */ /* 0x004fe40000410000 */
[----:B------:R-:W-:Y:S01]  /*24a0*/  @P2 PRMT R104, R7, 0x7610, R104 ;  /* 0x0000761007682816 */ /* 0x000fe20000000068 */
[----:B------:R-:W-:Y:S01]  /*24b0*/  FFMA.FTZ R63, R15, R4, R115 ;  /* 0x000000040f3f7223 */ /* 0x000fe20000010073 */
[----:B------:R-:W-:-:S02]  /*24c0*/  FSEL R61, R6, RZ, P0 ;  /* 0x000000ff063d7208 */ /* 0x000fc40000000000 */
[----:B------:R-:W-:Y:S02]  /*24d0*/  @P2 PRMT R104, R104, 0x5410, R8 ;  /* 0x0000541068682816 */ /* 0x000fe40000000008 */
[----:B------:R-:W1:Y:S01]  /*24e0*/  @P2 LDC R8, c[0x0][0x40c] ;  /* 0x00010300ff082b82 */ /* 0x000e620000000800 */
[----:B---3--:R-:W-:Y:S01]  /*24f0*/  @P2 FMUL.FTZ R6, R61, R122 ;  /* 0x0000007a3d062220 */ /* 0x008fe20000410000 */
[----:B------:R-:W-:Y:S01]  /*2500*/  F2FP.BF16.F32.PACK_AB R61, R108, R61 ;  /* 0x0000003d6c3d723e */ /* 0x000fe200000010ff */
[----:B------:R-:W-:Y:S01]  /*2510*/  FFMA.FTZ R108, R118, R4, R115 ;  /* 0x00000004766c7223 */ /* 0x000fe20000010073 */
[----:B------:R-:W-:Y:S01]  /*2520*/  @P2 F2FP.BF16.F32.PACK_AB R7, RZ, R62 ;  /* 0x0000003eff07223e */ /* 0x000fe200000010ff */
[----:B------:R-:W-:Y:S01]  /*2530*/  FADD.FTZ R62, R12, -R63 ;  /* 0x8000003f0c3e7221 */ /* 0x000fe20000010000 */
[----:B------:R-:W-:Y:S01]  /*2540*/  FFMA.FTZ R122, R13, R4, R115 ;  /* 0x000000040d7a7223 */ /* 0x000fe20000010073 */
[----:B------:R-:W-:Y:S01]  /*2550*/  FADD.FTZ R108, R121, -R108 ;  /* 0x8000006c796c7221 */ /* 0x000fe20000010000 */
[----:B------:R-:W2:Y:S01]  /*2560*/  @P2 LDC R63, c[0x0][0x40c] ;  /* 0x00010300ff3f2b82 */ /* 0x000ea20000000800 */
[----:B------:R-:W-:Y:S01]  /*2570*/  FMUL.FTZ R62, R9, R62 ;  /* 0x0000003e093e7220 */ /* 0x000fe20000410000 */
[----:B------:R-:W-:Y:S01]  /*2580*/  FADD.FTZ R122, R11, -R122 ;  /* 0x8000007a0b7a7221 */ /* 0x000fe20000010000 */
[----:B------:R-:W-:Y:S01]  /*2590*/  FMUL.FTZ R108, R9, R108 ;  /* 0x0000006c096c7220 */ /* 0x000fe20000410000 */
[----:B------:R-:W-:-:S02]  /*25a0*/  @P2 F2FP.BF16.F32.PACK_AB R6, RZ, R6 ;  /* 0x00000006ff06223e */ /* 0x000fc400000010ff */
[----:B------:R-:W-:Y:S01]  /*25b0*/  FSEL R62, R62, RZ, P0 ;  /* 0x000000ff3e3e7208 */ /* 0x000fe20000000000 */
[----:B------:R-:W-:Y:S01]  /*25c0*/  FMUL.FTZ R122, R9, R122 ;  /* 0x0000007a097a7220 */ /* 0x000fe20000410000 */
[----:B------:R-:W-:Y:S02]  /*25d0*/  FSEL R109, R108, RZ, P0 ;  /* 0x000000ff6c6d7208 */ /* 0x000fe40000000000 */
[----:B------:R-:W-:Y:S01]  /*25e0*/  @P2 PRMT R105, R6, 0x7610, R105 ;  /* 0x0000761006692816 */ /* 0x000fe20000000069 */
[----:B0-----:R-:W-:Y:S01]  /*25f0*/  @P2 FMUL.FTZ R108, R62, R163 ;  /* 0x000000a33e6c2220 */ /* 0x001fe20000410000 */
[C---:B------:R-:W-:Y:S02]  /*2600*/  F2FP.BF16.F32.PACK_AB R62, R109.reuse, R62 ;  /* 0x0000003e6d3e723e */ /* 0x040fe400000010ff */
[----:B------:R-:W-:Y:S01]  /*2610*/  FSEL R122, R122, RZ, P0 ;  /* 0x000000ff7a7a7208 */ /* 0x000fe20000000000 */
[----:B-1----:R-:W-:Y:S01]  /*2620*/  @P2 FMUL.FTZ R109, R109, R8 ;  /* 0x000000086d6d2220 */ /* 0x002fe20000410000 */
[----:B------:R-:W-:Y:S01]  /*2630*/  @P2 F2FP.BF16.F32.PACK_AB R8, RZ, R108 ;  /* 0x0000006cff08223e */ /* 0x000fe200000010ff */
[----:B------:R-:W-:Y:S01]  /*2640*/  FFMA.FTZ R108, R120, R4, R115 ;  /* 0x00000004786c7223 */ /* 0x000fe20000010073 */
[----:B------:R-:W-:-:S02]  /*2650*/  @P2 PRMT R105, R105, 0x5410, R7 ;  /* 0x0000541069692816 */ /* 0x000fc40000000007 */
[----:B------:R-:W-:Y:S01]  /*2660*/  @P2 F2FP.BF16.F32.PACK_AB R6, RZ, R109 ;  /* 0x0000006dff06223e */ /* 0x000fe200000010ff */
[----:B------:R-:W-:Y:S01]  /*2670*/  FADD.FTZ R108, R123, -R108 ;  /* 0x8000006c7b6c7221 */ /* 0x000fe20000010000 */
[----:B------:R-:W-:Y:S01]  /*2680*/  @P2 PRMT R106, R8, 0x7610, R106 ;  /* 0x00007610086a2816 */ /* 0x000fe2000000006a */
[----:B--2---:R-:W-:Y:S02]  /*2690*/  @P2 FMUL.FTZ R63, R122, R63 ;  /* 0x0000003f7a3f2220 */ /* 0x004fe40000410000 */
[----:B------:R-:W-:Y:S01]  /*26a0*/  FMUL.FTZ R108, R9, R108 ;  /* 0x0000006c096c7220 */ /* 0x000fe20000410000 */
[----:B------:R-:W-:Y:S02]  /*26b0*/  @P2 PRMT R106, R106, 0x5410, R6 ;  /* 0x000054106a6a2816 */ /* 0x000fe40000000006 */
[----:B------:R-:W-:Y:S02]  /*26c0*/  @P2 F2FP.BF16.F32.PACK_AB R63, RZ, R63 ;  /* 0x0000003fff3f223e */ /* 0x000fe400000010ff */
[----:B------:R-:W-:-:S02]  /*26d0*/  FSEL R7, R108, RZ, P0 ;  /* 0x000000ff6c077208 */ /* 0x000fc40000000000 */
[----:B------:R-:W-:Y:S02]  /*26e0*/  @P2 PRMT R107, R63, 0x7610, R107 ;  /* 0x000076103f6b2816 */ /* 0x000fe4000000006b */
[----:B------:R-:W-:Y:S01]  /*26f0*/  F2FP.BF16.F32.PACK_AB R63, R7, R122 ;  /* 0x0000007a073f723e */ /* 0x000fe200000010ff */
[----:B------:R-:W-:Y:S06]  /*2700*/  @!P2 BRA `(.L_x_2551) ;  /* 0x000000080040a947 */ /* 0x000fec0003800000 */
[----:B------:R-:W-:-:S05]  /*2710*/  FMUL.FTZ R6, R7, UR14 ;  /* 0x0000000e07067c20 */ /* 0x000fca0008410000 */
[----:B------:R-:W-:-:S04]  /*2720*/  F2FP.BF16.F32.PACK_AB R6, RZ, R6 ;  /* 0x00000006ff06723e */ /* 0x000fc800000010ff */
[----:B------:R-:W-:Y:S01]  /*2730*/  PRMT R107, R107, 0x5410, R6 ;  /* 0x000054106b6b7816 */ /* 0x000fe20000000006 */
[----:B------:R-:W-:Y:S06]  /*2740*/  BRA `(.L_x_2551) ;  /* 0x0000000800307947 */ /* 0x000fec0003800000 */
.L_x_2549:
        /* <DEDUP_REMOVED lines=8> */
[----:B------:R-:W-:-:S05]  /*27d0*/  SHF.L.U32 R122, R109, 0x10, RZ ;  /* 0x000000106d7a7819 */ /* 0x000fca00000006ff */
[----:B------:R-:W1:Y:S04]  /*27e0*/  @P2 LDC R109, c[0x0][0x40c] ;  /* 0x00010300ff6d2b82 */ /* 0x000e680000000800 */
[-CC-:B------:R-:W-:Y:S01]  /*27f0*/  @P0 FFMA.FTZ R8, R159, R4.reuse, R115.reuse ;  /* 0x000000049f080223 */ /* 0x180fe20000010073 */
[----:B------:R-:W-:-:S03]  /*2800*/  @P0 FFMA.FTZ R160, R118, R4, R115 ;  /* 0x0000000476a00223 */ /* 0x000fc60000010073 */
[----:B------:R-:W-:Y:S01]  /*2810*/  @P0 FADD.FTZ R108, R157, -R8 ;  /* 0x800000089d6c0221 */ /* 0x000fe20000010000 */
[----:B------:R-:W-:Y:S01]  /*2820*/  SHF.L.U32 R8, R96, 0x10, RZ ;  /* 0x0000001060087819 */ /* 0x000fe200000006ff */
[----:B------:R-:W-:-:S04]  /*2830*/  @P0 FADD.FTZ R160, R121, -R160 ;  /* 0x800000a079a00221 */ /* 0x000fc80000010000 */
[C---:B------:R-:W-:Y:S01]  /*2840*/  @P0 FFMA.FTZ R8, R9.reuse, R108, R8 ;  /* 0x0000006c09080223 */ /* 0x040fe20000010008 */
[----:B------:R-:W-:Y:S01]  /*2850*/  SHF.L.U32 R108, R98, 0x10, RZ ;  /* 0x00000010626c7819 */ /* 0x000fe200000006ff */
[----:B------:R-:W-:Y:S02]  /*2860*/  @P0 FFMA.FTZ R122, R9, R160, R122 ;  /* 0x000000a0097a0223 */ /* 0x000fe4000001007a */
[----:B0-----:R-:W-:Y:S01]  /*2870*/  @P2 FMUL.FTZ R8, R8, R163 ;  /* 0x000000a308082220 */ /* 0x001fe20000410000 */
[----:B------:R-:W-:-:S04]  /*2880*/  @P0 FFMA.FTZ R163, R158, R4, R115 ;  /* 0x000000049ea30223 */ /* 0x000fc80000010073 */
[----:B------:R-:W-:Y:S01]  /*2890*/  @P2 F2FP.BF16.F32.PACK_AB R8, RZ, R8 ;  /* 0x00000008ff08223e */ /* 0x000fe200000010ff */
[----:B------:R-:W-:Y:S01]  /*28a0*/  @P0 FADD.FTZ R163, R156, -R163 ;  /* 0x800000a39ca30221 */ /* 0x000fe20000010000 */
[----:B-1----:R-:W-:Y:S01]  /*28b0*/  @P2 FMUL.FTZ R109, R122, R109 ;  /* 0x0000006d7a6d2220 */ /* 0x002fe20000410000 */
[----:B------:R-:W-:Y:S01]  /*28c0*/  @P0 FFMA.FTZ R122, R13, R4, R115 ;  /* 0x000000040d7a0223 */ /* 0x000fe20000010073 */
[----:B------:R-:W-:Y:S02]  /*28d0*/  @P2 PRMT R104, R8, 0x7610, R104 ;  /* 0x0000761008682816 */ /* 0x000fe40000000068 */
[----:B------:R-:W-:Y:S01]  /*28e0*/  SHF.L.U32 R8, R7, 0x10, RZ ;  /* 0x0000001007087819 */ /* 0x000fe200000006ff */
[----:B------:R-:W-:Y:S01]  /*28f0*/  @P0 FADD.FTZ R160, R11, -R122 ;  /* 0x8000007a0ba00221 */ /* 0x000fe20000010000 */
[----:B------:R-:W0:Y:S01]  /*2900*/  @P2 LDC R7, c[0x0][0x40c] ;  /* 0x00010300ff072b82 */ /* 0x000e220000000800 */
[----:B------:R-:W-:Y:S02]  /*2910*/  SHF.L.U32 R122, R99, 0x10, RZ ;  /* 0x00000010637a7819 */ /* 0x000fe400000006ff */
[----:B------:R-:W-:Y:S01]  /*2920*/  @P0 FFMA.FTZ R8, R9, R163, R8 ;  /* 0x000000a309080223 */ /* 0x000fe20000010008 */
[----:B------:R-:W-:-:S02]  /*2930*/  @P2 F2FP.BF16.F32.PACK_AB R109, RZ, R109 ;  /* 0x0000006dff6d223e */ /* 0x000fc400000010ff */
[----:B------:R-:W-:Y:S02]  /*2940*/  @P0 FFMA.FTZ R122, R9, R160, R122 ;  /* 0x000000a0097a0223 */ /* 0x000fe4000001007a */
[----:B------:R-:W1:Y:S01]  /*2950*/  @P2 LDC R163, c[0x0][0x40c] ;  /* 0x00010300ffa32b82 */ /* 0x000e620000000800 */
        /* <DEDUP_REMOVED lines=8> */
[----:B0-----:R-:W-:Y:S01]  /*29e0*/  @P2 FMUL.FTZ R7, R8, R7 ;  /* 0x0000000708072220 */ /* 0x001fe20000410000 */
[----:B------:R-:W-:-:S04]  /*29f0*/  @P0 FFMA.FTZ R8, R116, R4, R115 ;  /* 0x0000000474080223 */ /* 0x000fc80000010073 */
[----:B------:R-:W-:Y:S01]  /*2a00*/  @P0 FADD.FTZ R8, R119, -R8 ;  /* 0x8000000877080221 */ /* 0x000fe20000010000 */
[----:B------:R-:W-:-:S03]  /*2a10*/  @P2 F2FP.BF16.F32.PACK_AB R7, RZ, R7 ;  /* 0x00000007ff07223e */ /* 0x000fc600000010ff */
[----:B------:R-:W-:Y:S01]  /*2a20*/  @P0 FFMA.FTZ R164, R9, R8, R164 ;  /* 0x0000000809a40223 */ /* 0x000fe200000100a4 */
[----:B------:R-:W-:-:S03]  /*2a30*/  @P2 PRMT R105, R7, 0x7610, R105 ;  /* 0x0000761007692816 */ /* 0x000fc60000000069 */
[----:B-1----:R-:W-:Y:S01]  /*2a40*/  @P2 FMUL.FTZ R8, R164, R163 ;  /* 0x000000a3a4082220 */ /* 0x002fe20000410000 */
[----:B------:R-:W-:-:S04]  /*2a50*/  @P0 FFMA.FTZ R163, R15, R4, R115 ;  /* 0x000000040fa30223 */ /* 0x000fc80000010073 */
[----:B------:R-:W-:Y:S01]  /*2a60*/  @P0 FADD.FTZ R163, R12, -R163 ;  /* 0x800000a30ca30221 */ /* 0x000fe20000010000 */
[----:B------:R-:W-:-:S03]  /*2a70*/  @P2 F2FP.BF16.F32.PACK_AB R8, RZ, R8 ;  /* 0x00000008ff08223e */ /* 0x000fc600000010ff */
[----:B------:R-:W-:Y:S01]  /*2a80*/  @P0 FFMA.FTZ R108, R9, R163, R108 ;  /* 0x000000a3096c0223 */ /* 0x000fe2000001006c */
[----:B------:R-:W-:Y:S01]  /*2a90*/  @P2 PRMT R105, R105, 0x5410, R8 ;  /* 0x0000541069692816 */ /* 0x000fe20000000008 */
[----:B------:R-:W0:Y:S02]  /*2aa0*/  @P2 LDC R163, c[0x0][0x40c] ;  /* 0x00010300ffa32b82 */ /* 0x000e240000000800 */
[----:B0-----:R-:W-:-:S06]  /*2ab0*/  @P2 FMUL.FTZ R108, R108, R163 ;  /* 0x000000a36c6c2220 */ /* 0x001fcc0000410000 */
[----:B------:R-:W0:Y:S01]  /*2ac0*/  @P2 LDC R163, c[0x0][0x40c] ;  /* 0x00010300ffa32b82 */ /* 0x000e220000000800 */
[----:B------:R-:W-:-:S04]  /*2ad0*/  @P2 F2FP.BF16.F32.PACK_AB R108, RZ, R108 ;  /* 0x0000006cff6c223e */ /* 0x000fc800000010ff */
[----:B------:R-:W-:-:S04]  /*2ae0*/  @P2 PRMT R106, R108, 0x7610, R106 ;  /* 0x000076106c6a2816 */ /* 0x000fc8000000006a */
[----:B------:R-:W-:Y:S01]  /*2af0*/  @P2 PRMT R106, R106, 0x5410, R109 ;  /* 0x000054106a6a2816 */ /* 0x000fe2000000006d */
[----:B0-----:R-:W-:-:S05]  /*2b00*/  @P2 FMUL.FTZ R122, R122, R163 ;  /* 0x000000a37a7a2220 */ /* 0x001fca0000410000 */
[----:B------:R-:W-:-:S04]  /*2b10*/  @P2 F2FP.BF16.F32.PACK_AB R122, RZ, R122 ;  /* 0x0000007aff7a223e */ /* 0x000fc800000010ff */
        /* <DEDUP_REMOVED lines=10> */
.L_x_2552:
[----:B------:R-:W-:Y:S01]  /*2bc0*/  ISETP.GT.AND P0, PT, R10, RZ, PT ;  /* 0x000000ff0a00720c */ /* 0x000fe20003f04270 */
[--C-:B------:R-:W-:Y:S01]  /*2bd0*/  @P1 FFMA.FTZ R8, R159, R4, R115.reuse ;  /* 0x000000049f081223 */ /* 0x100fe20000010073 */
        /* <DEDUP_REMOVED lines=11> */
[----:B------:R-:W-:-:S03]  /*2c90*/  @P0 FFMA.FTZ R62, R116, R4, R115 ;  /* 0x00000004743e0223 */ /* 0x000fc60000010073 */
[----:B------:R-:W-:Y:S01]  /*2ca0*/  @P0 FADD.FTZ R108, R156, -R63 ;  /* 0x8000003f9c6c0221 */ /* 0x000fe20000010000 */
[----:B------:R-:W-:Y:S01]  /*2cb0*/  @P0 FFMA.FTZ R63, R117, R4, R115 ;  /* 0x00000004753f0223 */ /* 0x000fe20000010073 */
[----:B------:R-:W2:Y:S01]  /*2cc0*/  @P2 LDC R8, c[0x0][0x40c] ;  /* 0x00010300ff082b82 */ /* 0x000ea20000000800 */
[----:B------:R-:W-:Y:S01]  /*2cd0*/  @P0 FADD.FTZ R62, R119, -R62 ;  /* 0x8000003e773e0221 */ /* 0x000fe20000010000 */
[C---:B------:R-:W-:Y:S01]  /*2ce0*/  @P0 FFMA.FTZ R61, R9.reuse, R108, R61 ;  /* 0x0000006c093d0223 */ /* 0x040fe2000001003d */
[----:B------:R-:W-:Y:S02]  /*2cf0*/  @P0 FADD.FTZ R63, R14, -R63 ;  /* 0x8000003f0e3f0221 */ /* 0x000fe40000010000 */
[C---:B------:R-:W-:Y:S01]  /*2d00*/  @P0 FFMA.FTZ R164, R9.reuse, R62, R164 ;  /* 0x0000003e09a40223 */ /* 0x040fe200000100a4 */
[----:B------:R-:W-:Y:S01]  /*2d10*/  SHF.L.U32 R62, R98, 0x10, RZ ;  /* 0x00000010623e7819 */ /* 0x000fe200000006ff */
[----:B------:R-:W-:Y:S01]  /*2d20*/  @P0 FFMA.FTZ R160, R9, R63, R160 ;  /* 0x0000003f09a00223 */ /* 0x000fe200000100a0 */
[----:B------:R-:W3:Y:S01]  /*2d30*/  @P2 LDC R165, c[0x0][0x40c] ;  /* 0x00010300ffa52b82 */ /* 0x000ee20000000800 */
[----:B-1----:R-:W-:Y:S01]  /*2d40*/  @P2 FMUL.FTZ R63, R60, R7 ;  /* 0x000000073c3f2220 */ /* 0x002fe20000410000 */
[----:B------:R-:W-:-:S04]  /*2d50*/  F2FP.BF16.F32.PACK_AB R60, R61, R60 ;  /* 0x0000003c3d3c723e */ /* 0x000fc800000010ff */
[----:B------:R-:W-:Y:S01]  /*2d60*/  @P2 F2FP.BF16.F32.PACK_AB R63, RZ, R63 ;  /* 0x0000003fff3f223e */ /* 0x000fe200000010ff */
[----:B--2---:R-:W-:-:S03]  /*2d70*/  @P2 FMUL.FTZ R7, R61, R8 ;  /* 0x000000083d072220 */ /* 0x004fc60000410000 */
[----:B------:R-:W-:Y:S01]  /*2d80*/  @P2 PRMT R104, R63, 0x7610, R104 ;  /* 0x000076103f682816 */ /* 0x000fe20000000068 */
[-CC-:B------:R-:W-:Y:S01]  /*2d90*/  @P0 FFMA.FTZ R61, R118, R4.reuse, R115.reuse ;  /* 0x00000004763d0223 */ /* 0x180fe20000010073 */
[----:B------:R-:W1:Y:S01]  /*2da0*/  @P2 LDC R63, c[0x0][0x40c] ;  /* 0x00010300ff3f2b82 */ /* 0x000e620000000800 */
[----:B0-----:R-:W-:Y:S01]  /*2db0*/  @P2 FMUL.FTZ R8, R160, R163 ;  /* 0x000000a3a0082220 */ /* 0x001fe20000410000 */
[----:B------:R-:W-:Y:S01]  /*2dc0*/  @P0 FFMA.FTZ R163, R15, R4, R115 ;  /* 0x000000040fa30223 */ /* 0x000fe20000010073 */
[----:B------:R-:W-:Y:S01]  /*2dd0*/  @P0 FADD.FTZ R61, R121, -R61 ;  /* 0x8000003d793d0221 */ /* 0x000fe20000010000 */
[----:B------:R-:W-:Y:S01]  /*2de0*/  @P2 F2FP.BF16.F32.PACK_AB R7, RZ, R7 ;  /* 0x00000007ff07223e */ /* 0x000fe200000010ff */
[----:B---3--:R-:W-:Y:S01]  /*2df0*/  @P2 FMUL.FTZ R108, R164, R165 ;  /* 0x000000a5a46c2220 */ /* 0x008fe20000410000 */
[----:B------:R-:W-:Y:S01]  /*2e00*/  @P0 FADD.FTZ R163, R12, -R163 ;  /* 0x800000a30ca30221 */ /* 0x000fe20000010000 */
[----:B------:R-:W-:Y:S01]  /*2e10*/  @P0 FFMA.FTZ R122, R9, R61, R122 ;  /* 0x0000003d097a0223 */ /* 0x000fe2000001007a */
[----:B------:R-:W-:Y:S01]  /*2e20*/  F2FP.BF16.F32.PACK_AB R61, R164, R160 ;  /* 0x000000a0a43d723e */ /* 0x000fe200000010ff */
[----:B------:R-:W-:Y:S01]  /*2e30*/  @P0 FFMA.FTZ R160, R13, R4, R115 ;  /* 0x000000040da00223 */ /* 0x000fe20000010073 */
[----:B------:R-:W-:Y:S01]  /*2e40*/  SHF.L.U32 R164, R99, 0x10, RZ ;  /* 0x0000001063a47819 */ /* 0x000fe200000006ff */
[----:B------:R-:W-:Y:S01]  /*2e50*/  @P0 FFMA.FTZ R62, R9, R163, R62 ;  /* 0x000000a3093e0223 */ /* 0x000fe2000001003e */
[----:B------:R-:W0:Y:S01]  /*2e60*/  @P2 LDC R165, c[0x0][0x40c] ;  /* 0x00010300ffa52b82 */ /* 0x000e220000000800 */
[----:B------:R-:W-:Y:S01]  /*2e70*/  @P0 FADD.FTZ R160, R11, -R160 ;  /* 0x800000a00ba00221 */ /* 0x000fe20000010000 */
[----:B------:R-:W-:-:S02]  /*2e80*/  @P2 F2FP.BF16.F32.PACK_AB R8, RZ, R8 ;  /* 0x00000008ff08223e */ /* 0x000fc400000010ff */
[----:B------:R-:W-:Y:S01]  /*2e90*/  @P2 F2FP.BF16.F32.PACK_AB R108, RZ, R108 ;  /* 0x0000006cff6c223e */ /* 0x000fe200000010ff */
[----:B------:R-:W-:Y:S01]  /*2ea0*/  @P0 FFMA.FTZ R164, R9, R160, R164 ;  /* 0x000000a009a40223 */ /* 0x000fe200000100a4 */
[----:B------:R-:W-:Y:S02]  /*2eb0*/  @P2 PRMT R105, R8, 0x7610, R105 ;  /* 0x0000761008692816 */ /* 0x000fe40000000069 */
[----:B------:R-:W2:Y:S01]  /*2ec0*/  @P2 LDC R163, c[0x0][0x40c] ;  /* 0x00010300ffa32b82 */ /* 0x000ea20000000800 */
[----:B------:R-:W-:Y:S02]  /*2ed0*/  @P2 PRMT R104, R104, 0x5410, R7 ;  /* 0x0000541068682816 */ /* 0x000fe40000000007 */
[----:B------:R-:W-:Y:S01]  /*2ee0*/  @P2 PRMT R105, R105, 0x5410, R108 ;  /* 0x0000541069692816 */ /* 0x000fe2000000006c */
[----:B-1----:R-:W-:Y:S01]  /*2ef0*/  @P2 FMUL.FTZ R160, R164, R63 ;  /* 0x0000003fa4a02220 */ /* 0x002fe20000410000 */
[----:B------:R-:W-:-:S04]  /*2f00*/  @P0 FFMA.FTZ R63, R120, R4, R115 ;  /* 0x00000004783f0223 */ /* 0x000fc80000010073 */
[----:B------:R-:W-:Y:S01]  /*2f10*/  @P0 FADD.FTZ R63, R123, -R63 ;  /* 0x8000003f7b3f0221 */ /* 0x000fe20000010000 */
[----:B------:R-:W-:-:S03]  /*2f20*/  @P2 F2FP.BF16.F32.PACK_AB R160, RZ, R160 ;  /* 0x000000a0ffa0223e */ /* 0x000fc600000010ff */
[----:B------:R-:W-:Y:S01]  /*2f30*/  @P0 FFMA.FTZ R6, R9, R63, R6 ;  /* 0x0000003f09060223 */ /* 0x000fe20000010006 */
[----:B------:R-:W-:Y:S01]  /*2f40*/  @P2 PRMT R107, R160, 0x7610, R107 ;  /* 0x00007610a06b2816 */ /* 0x000fe2000000006b */
[----:B------:R-:W1:Y:S01]  /*2f50*/  @P2 LDC R63, c[0x0][0x40c] ;  /* 0x00010300ff3f2b82 */ /* 0x000e620000000800 */
[----:B--2---:R-:W-:Y:S01]  /*2f60*/  @P2 FMUL.FTZ R109, R62, R163 ;  /* 0x000000a33e6d2220 */ /* 0x004fe20000410000 */
[C---:B0-----:R-:W-:Y:S01]  /*2f70*/  @P2 FMUL.FTZ R163, R122.reuse, R165 ;  /* 0x000000a57aa32220 */ /* 0x041fe20000410000 */
[----:B------:R-:W-:-:S03]  /*2f80*/  F2FP.BF16.F32.PACK_AB R62, R122, R62 ;  /* 0x0000003e7a3e723e */ /* 0x000fc600000010ff */
[----:B------:R-:W-:Y:S02]  /*2f90*/  @P2 F2FP.BF16.F32.PACK_AB R109, RZ, R109 ;  /* 0x0000006dff6d223e */ /* 0x000fe400000010ff */
[----:B------:R-:W-:Y:S02]  /*2fa0*/  @P2 F2FP.BF16.F32.PACK_AB R163, RZ, R163 ;  /* 0x000000a3ffa3223e */ /* 0x000fe400000010ff */
[----:B------:R-:W-:-:S04]  /*2fb0*/  @P2 PRMT R106, R109, 0x7610, R106 ;  /* 0x000076106d6a2816 */ /* 0x000fc8000000006a */
[----:B------:R-:W-:Y:S01]  /*2fc0*/  @P2 PRMT R106, R106, 0x5410, R163 ;  /* 0x000054106a6a2816 */ /* 0x000fe200000000a3 */
[C---:B-1----:R-:W-:Y:S01]  /*2fd0*/  @P2 FMUL.FTZ R122, R6.reuse, R63 ;  /* 0x0000003f067a2220 */ /* 0x042fe20000410000 */
[----:B------:R-:W-:-:S04]  /*2fe0*/  F2FP.BF16.F32.PACK_AB R63, R6, R164 ;  /* 0x000000a4063f723e */ /* 0x000fc800000010ff */
[----:B------:R-:W-:-:S04]  /*2ff0*/  @P2 F2FP.BF16.F32.PACK_AB R122, RZ, R122 ;  /* 0x0000007aff7a223e */ /* 0x000fc800000010ff */
[----:B------:R-:W-:-:S07]  /*3000*/  @P2 PRMT R107, R107, 0x5410, R122 ;  /* 0x000054106b6b2816 */ /* 0x000fce000000007a */
.L_x_2551:
[----:B------:R-:W-:Y:S05]  /*3010*/  BSYNC.RECONVERGENT B1 ;  /* 0x0000000000017941 */ /* 0x000fea0003800200 */
.L_x_2548:
        /* <DEDUP_REMOVED lines=10> */
.L_x_2547:
[----:B------:R-:W-:Y:S05]  /*30c0*/  BSYNC.RECONVERGENT B0 ;  /* 0x0000000000007941 */ /* 0x000fea0003800200 */
.L_x_2546:
        /* <DEDUP_REMOVED lines=13> */
[C---:B0-----:R-:W-:Y:S02]  /*31a0*/  PRMT R61, R100.reuse, 0x7632, R61 ;  /* 0x00007632643d7816 */ /* 0x041fe4000000003d */
[----:B------:R-:W-:Y:S02]  /*31b0*/  SHF.L.U32 R60, R100, 0x10, RZ ;  /* 0x00000010643c7819 */ /* 0x000fe400000006ff */
[----:B------:R-:W-:Y:S02]  /*31c0*/  SHF.L.U32 R61, R61, 0x10, RZ ;  /* 0x000000103d3d7819 */ /* 0x000fe400000006ff */
[C---:B------:R-:W-:Y:S01]  /*31d0*/  SHF.L.U32 R108, R101.reuse, 0x10, RZ ;  /* 0x00000010656c7819 */ /* 0x040fe200000006ff */
[----:B------:R-:W0:Y:S01]  /*31e0*/  @P2 LDC R165, c[0x0][0x40c] ;  /* 0x00010300ffa52b82 */ /* 0x000e220000000800 */
[----:B------:R-:W-:-:S02]  /*31f0*/  PRMT R62, R101, 0x7632, R62 ;  /* 0x00007632653e7816 */ /* 0x000fc4000000003e */
[----:B------:R-:W-:Y:S01]  /*3200*/  SHF.L.U32 R110, R102, 0x10, RZ ;  /* 0x00000010666e7819 */ /* 0x000fe200000006ff */
[-CC-:B------:R-:W-:Y:S01]  /*3210*/  @P1 FFMA.FTZ R6, R132, R4.reuse, R115.reuse ;  /* 0x0000000484061223 */ /* 0x180fe20000010073 */
[-CC-:B------:R-:W-:Y:S01]  /*3220*/  @P1 FFMA.FTZ R7, R127, R4.reuse, R115.reuse ;  /* 0x000000047f071223 */ /* 0x180fe20000010073 */
[----:B------:R-:W-:Y:S01]  /*3230*/  SHF.L.U32 R62, R62, 0x10, RZ ;  /* 0x000000103e3e7819 */ /* 0x000fe200000006ff */
[----:B------:R-:W-:Y:S01]  /*3240*/  @P1 FFMA.FTZ R8, R136, R4, R115 ;  /* 0x0000000488081223 */ /* 0x000fe20000010073 */
[----:B------:R-:W-:Y:S01]  /*3250*/  @P1 FADD.FTZ R6, R135, -R6 ;  /* 0x8000000687061221 */ /* 0x000fe20000010000 */
[----:B------:R-:W-:Y:S01]  /*3260*/  @P1 FADD.FTZ R7, R124, -R7 ;  /* 0x800000077c071221 */ /* 0x000fe20000010000 */
[----:B------:R-:W-:Y:S01]  /*3270*/  SHF.L.U32 R114, R114, 0x10, RZ ;  /* 0x0000001072727819 */ /* 0x000fe200000006ff */
[----:B------:R-:W2:Y:S01]  /*3280*/  @P2 LDC R163, c[0x0][0x40c] ;  /* 0x00010300ffa32b82 */ /* 0x000ea20000000800 */
[C---:B------:R-:W-:Y:S01]  /*3290*/  @P1 FFMA.FTZ R61, R9.reuse, R6, R61 ;  /* 0x00000006093d1223 */ /* 0x040fe2000001003d */
[-CC-:B------:R-:W-:Y:S01]  /*32a0*/  @P1 FFMA.FTZ R6, R134, R4.reuse, R115.reuse ;  /* 0x0000000486061223 */ /* 0x180fe20000010073 */
[----:B------:R-:W-:Y:S01]  /*32b0*/  @P1 FFMA.FTZ R60, R9, R7, R60 ;  /* 0x00000007093c1223 */ /* 0x000fe2000001003c */
[-CC-:B------:R-:W-:Y:S01]  /*32c0*/  @P1 FFMA.FTZ R7, R129, R4.reuse, R115.reuse ;  /* 0x0000000481071223 */ /* 0x180fe20000010073 */
[-C--:B------:R-:W-:Y:S01]  /*32d0*/  @P1 FFMA.FTZ R122, R138, R4.reuse, R115 ;  /* 0x000000048a7a1223 */ /* 0x080fe20000010073 */
[----:B------:R-:W-:Y:S01]  /*32e0*/  @P1 FADD.FTZ R63, R137, -R6 ;  /* 0x80000006893f1221 */ /* 0x000fe20000010000 */
[----:B------:R-:W-:Y:S01]  /*32f0*/  SHF.L.U32 R112, R112, 0x10, RZ ;  /* 0x0000001070707819 */ /* 0x000fe200000006ff */
[----:B------:R-:W3:Y:S01]  /*3300*/  @P2 LDC R6, c[0x0][0x40c] ;  /* 0x00010300ff062b82 */ /* 0x000ee20000000800 */
[----:B------:R-:W-:Y:S01]  /*3310*/  @P1 FADD.FTZ R7, R126, -R7 ;  /* 0x800000077e071221 */ /* 0x000fe20000010000 */
[----:B------:R-:W-:Y:S01]  /*3320*/  @P1 FFMA.FTZ R62, R9, R63, R62 ;  /* 0x0000003f093e1223 */ /* 0x000fe2000001003e */
[----:B------:R-:W-:Y:S01]  /*3330*/  @P1 FADD.FTZ R63, R139, -R8 ;  /* 0x800000088b3f1221 */ /* 0x000fe20000010000 */
[----:B------:R-:W-:Y:S01]  /*3340*/  SHF.L.U32 R8, R103, 0x10, RZ ;  /* 0x0000001067087819 */ /* 0x000fe200000006ff */
[----:B------:R-:W-:Y:S01]  /*3350*/  @P1 FFMA.FTZ R108, R9, R7, R108 ;  /* 0x00000007096c1223 */ /* 0x000fe2000001006c */
[-C--:B------:R-:W-:Y:S01]  /*3360*/  @P1 FFMA.FTZ R7, R131, R4.reuse, R115 ;  /* 0x0000000483071223 */ /* 0x080fe20000010073 */
[----:B------:R-:W-:Y:S01]  /*3370*/  @P1 FFMA.FTZ R114, R9, R63, R114 ;  /* 0x0000003f09721223 */ /* 0x000fe20000010072 */
[----:B-1----:R-:W-:Y:S01]  /*3380*/  @P2 FMUL.FTZ R63, R60, R161 ;  /* 0x000000a13c3f2220 */ /* 0x002fe20000410000 */
[----:B------:R-:W-:Y:S01]  /*3390*/  @P1 FADD.FTZ R162, R141, -R122 ;  /* 0x8000007a8da21221 */ /* 0x000fe20000010000 */
[----:B------:R-:W-:Y:S01]  /*33a0*/  @P1 FADD.FTZ R7, R128, -R7 ;  /* 0x8000000780071221 */ /* 0x000fe20000010000 */
[----:B------:R-:W1:Y:S01]  /*33b0*/  @P2 LDC R161, c[0x0][0x40c] ;  /* 0x00010300ffa12b82 */ /* 0x000e620000000800 */
[----:B0-----:R-:W-:Y:S01]  /*33c0*/  @P2 FMUL.FTZ R122, R108, R165 ;  /* 0x000000a56c7a2220 */ /* 0x001fe20000410000 */
[----:B------:R-:W-:Y:S01]  /*33d0*/  @P2 F2FP.BF16.F32.PACK_AB R63, RZ, R63 ;  /* 0x0000003fff3f223e */ /* 0x000fe200000010ff */
[----:B------:R-:W-:Y:S01]  /*33e0*/  @P1 FFMA.FTZ R110, R9, R7, R110 ;  /* 0x00000007096e1223 */ /* 0x000fe2000001006e */
[----:B------:R-:W-:Y:S01]  /*33f0*/  @P1 FFMA.FTZ R7, R133, R4, R115 ;  /* 0x0000000485071223 */ /* 0x000fe20000010073 */
[----:B--2---:R-:W-:Y:S01]  /*3400*/  @P2 FMUL.FTZ R160, R62, R163 ;  /* 0x000000a33ea02220 */ /* 0x004fe20000410000 */
[----:B------:R-:W-:Y:S01]  /*3410*/  @P2 F2FP.BF16.F32.PACK_AB R122, RZ, R122 ;  /* 0x0000007aff7a223e */ /* 0x000fe200000010ff */
[----:B------:R-:W-:Y:S01]  /*3420*/  @P1 FFMA.FTZ R112, R9, R162, R112 ;  /* 0x000000a209701223 */ /* 0x000fe20000010070 */
[----:B------:R-:W-:Y:S01]  /*3430*/  @P1 FADD.FTZ R109, R130, -R7 ;  /* 0x80000007826d1221 */ /* 0x000fe20000010000 */
[----:B------:R-:W-:-:S02]  /*3440*/  @P2 PRMT R104, R63, 0x7610, R104 ;  /* 0x000076103f682816 */ /* 0x000fc40000000068 */
[----:B------:R-:W-:Y:S01]  /*3450*/  @P2 F2FP.BF16.F32.PACK_AB R160, RZ, R160 ;  /* 0x000000a0ffa0223e */ /* 0x000fe200000010ff */
[----:B------:R-:W-:Y:S01]  /*3460*/  @P1 FFMA.FTZ R8, R9, R109, R8 ;  /* 0x0000006d09081223 */ /* 0x000fe20000010008 */
[C---:B---3--:R-:W-:Y:S01]  /*3470*/  @P2 FMUL.FTZ R7, R61.reuse, R6 ;  /* 0x000000063d072220 */ /* 0x048fe20000410000 */
[----:B------:R-:W0:Y:S01]  /*3480*/  @P2 LDC R109, c[0x0][0x40c] ;  /* 0x00010300ff6d2b82 */ /* 0x000e220000000800 */
[----:B------:R-:W-:Y:S02]  /*3490*/  @P2 PRMT R105, R122, 0x7610, R105 ;  /* 0x000076107a692816 */ /* 0x000fe40000000069 */
[----:B------:R-:W-:Y:S02]  /*34a0*/  F2FP.BF16.F32.PACK_AB R60, R61, R60 ;  /* 0x0000003c3d3c723e */ /* 0x000fe400000010ff */
[----:B------:R-:W-:Y:S02]  /*34b0*/  @P2 F2FP.BF16.F32.PACK_AB R7, RZ, R7 ;  /* 0x00000007ff07223e */ /* 0x000fe400000010ff */
[----:B------:R-:W-:Y:S01]  /*34c0*/  F2FP.BF16.F32.PACK_AB R61, R62, R108 ;  /* 0x0000006c3e3d723e */ /* 0x000fe200000010ff */
[----:B------:R-:W2:Y:S01]  /*34d0*/  @P2 LDC R6, c[0x0][0x40c] ;  /* 0x00010300ff062b82 */ /* 0x000ea20000000800 */
[----:B------:R-:W-:Y:S01]  /*34e0*/  F2FP.BF16.F32.PACK_AB R62, R114, R110 ;  /* 0x0000006e723e723e */ /* 0x000fe200000010ff */
[----:B-1----:R-:W-:Y:S01]  /*34f0*/  @P2 FMUL.FTZ R161, R110, R161 ;  /* 0x000000a16ea12220 */ /* 0x002fe20000410000 */
[----:B------:R-:W-:-:S02]  /*3500*/  @P2 PRMT R104, R104, 0x5410, R7 ;  /* 0x0000541068682816 */ /* 0x000fc40000000007 */
[----:B------:R-:W-:Y:S02]  /*3510*/  @P2 PRMT R105, R105, 0x5410, R160 ;  /* 0x0000541069692816 */ /* 0x000fe400000000a0 */
[----:B------:R-:W-:Y:S02]  /*3520*/  @P2 F2FP.BF16.F32.PACK_AB R161, RZ, R161 ;  /* 0x000000a1ffa1223e */ /* 0x000fe400000010ff */
[----:B------:R-:W-:Y:S02]  /*3530*/  F2FP.BF16.F32.PACK_AB R63, R112, R8 ;  /* 0x00000008703f723e */ /* 0x000fe400000010ff */
[----:B------:R-:W-:Y:S01]  /*3540*/  @P2 PRMT R106, R161, 0x7610, R106 ;  /* 0x00007610a16a2816 */ /* 0x000fe2000000006a */
[----:B0-----:R-:W-:-:S05]  /*3550*/  @P2 FMUL.FTZ R109, R8, R109 ;  /* 0x0000006d086d2220 */ /* 0x001fca0000410000 */
[----:B------:R-:W-:Y:S01]  /*3560*/  @P2 F2FP.BF16.F32.PACK_AB R109, RZ, R109 ;  /* 0x0000006dff6d223e */ /* 0x000fe200000010ff */
[----:B--2---:R-:W-:-:S03]  /*3570*/  @P2 FMUL.FTZ R6, R114, R6 ;  /* 0x0000000672062220 */ /* 0x004fc60000410000 */
[----:B------:R-:W-:Y:S02]  /*3580*/  @P2 PRMT R107, R109, 0x7610, R107 ;  /* 0x000076106d6b2816 */ /* 0x000fe4000000006b */
[----:B------:R-:W-:-:S04]  /*3590*/  @P2 F2FP.BF16.F32.PACK_AB R6, RZ, R6 ;  /* 0x00000006ff06223e */ /* 0x000fc800000010ff */
[----:B------:R-:W-:Y:S01]  /*35a0*/  @P2 PRMT R106, R106, 0x5410, R6 ;  /* 0x000054106a6a2816 */ /* 0x000fe20000000006 */
[----:B------:R-:W-:Y:S06]  /*35b0*/  @!P2 BRA `(.L_x_2558) ;  /* 0x0000000c006ca947 */ /* 0x000fec0003800000 */
[----:B------:R-:W-:-:S05]  /*35c0*/  FMUL.FTZ R112, R112, UR14 ;  /* 0x0000000e70707c20 */ /* 0x000fca0008410000 */
[----:B------:R-:W-:-:S04]  /*35d0*/  F2FP.BF16.F32.PACK_AB R112, RZ, R112 ;  /* 0x00000070ff70723e */ /* 0x000fc800000010ff */
[----:B------:R-:W-:Y:S01]  /*35e0*/  PRMT R107, R107, 0x5410, R112 ;  /* 0x000054106b6b7816 */ /* 0x000fe20000000070 */
[----:B------:R-:W-:Y:S06]  /*35f0*/  BRA `(.L_x_2558) ;  /* 0x0000000c005c7947 */ /* 0x000fec0003800000 */
.L_x_2557:
[----:B------:R-:W-:Y:S01]  /*3600*/  ISETP.GT.AND P1, PT, R10, RZ, PT ;  /* 0x000000ff0a00720c */ /* 0x000fe20003f24270 */
[----:B0-----:R-:W0:Y:S01]  /*3610*/  @P2 LDC R109, c[0x0][0x40c] ;  /* 0x00010300ff6d2b82 */ /* 0x001e220000000800 */
[----:B------:R-:W-:Y:S01]  /*3620*/  IMAD.U32 R108, R100, 0x10000, RZ ;  /* 0x00010000646c7824 */ /* 0x000fe200078e00ff */
[----:B------:R-:W-:Y:S02]  /*3630*/  SHF.L.U32 R110, R110, 0x10, RZ ;  /* 0x000000106e6e7819 */ /* 0x000fe400000006ff */
[----:B------:R-:W-:-:S04]  /*3640*/  SHF.L.U32 R8, R101, 0x10, RZ ;  /* 0x0000001065087819 */ /* 0x000fc800000006ff */
[----:B------:R-:W1:Y:S04]  /*3650*/  @P2 LDC R163, c[0x0][0x40c] ;  /* 0x00010300ffa32b82 */ /* 0x000e680000000800 */
[-CC-:B------:R-:W-:Y:S01]  /*3660*/  @P1 FFMA.FTZ R7, R127, R4.reuse, R115.reuse ;  /* 0x000000047f071223 */ /* 0x180fe20000010073 */
[-CC-:B------:R-:W-:Y:S01]  /*3670*/  @P1 FFMA.FTZ R6, R132, R4.reuse, R115.reuse ;  /* 0x0000000484061223 */ /* 0x180fe20000010073 */
[-C--:B------:R-:W-:Y:S02]  /*3680*/  @P1 FFMA.FTZ R112, R134, R4.reuse, R115 ;  /* 0x0000000486701223 */ /* 0x080fe40000010073 */
[----:B------:R-:W-:Y:S01]  /*3690*/  @P1 FADD.FTZ R7, R124, -R7 ;  /* 0x800000077c071221 */ /* 0x000fe20000010000 */
[--C-:B------:R-:W-:Y:S01]  /*36a0*/  @P1 FADD.FTZ R161, R135, -R6.reuse ;  /* 0x8000000687a11221 */ /* 0x100fe20000010000 */
[----:B------:R-:W-:Y:S01]  /*36b0*/  PRMT R6, R101, 0x7632, R6 ;  /* 0x0000763265067816 */ /* 0x000fe20000000006 */
[----:B------:R-:W2:Y:S01]  /*36c0*/  @P2 LDC R165, c[0x0][0x40c] ;  /* 0x00010300ffa52b82 */ /* 0x000ea20000000800 */
[----:B------:R-:W-:Y:S01]  /*36d0*/  @P1 FFMA.FTZ R108, R9, R7, R108 ;  /* 0x00000007096c1223 */ /* 0x000fe2000001006c */
[-C--:B------:R-:W-:Y:S01]  /*36e0*/  @P1 FFMA.FTZ R7, R129, R4.reuse, R115 ;  /* 0x0000000481071223 */ /* 0x080fe20000010073 */
[----:B------:R-:W-:Y:S01]  /*36f0*/  @P1 FFMA.FTZ R110, R9, R161, R110 ;  /* 0x000000a1096e1223 */ /* 0x000fe2000001006e */
[----:B------:R-:W-:Y:S01]  /*3700*/  SHF.L.U32 R6, R6, 0x10, RZ ;  /* 0x0000001006067819 */ /* 0x000fe200000006ff */
[----:B------:R-:W-:Y:S01]  /*3710*/  @P1 FADD.FTZ R161, R137, -R112 ;  /* 0x8000007089a11221 */ /* 0x000fe20000010000 */
[----:B------:R-:W-:Y:S01]  /*3720*/  @P1 FADD.FTZ R7, R126, -R7 ;  /* 0x800000077e071221 */ /* 0x000fe20000010000 */
[----:B------:R-:W-:-:S02]  /*3730*/  @P1 FFMA.FTZ R112, R136, R4, R115 ;  /* 0x0000000488701223 */ /* 0x000fc40000010073 */
[C---:B------:R-:W-:Y:S01]  /*3740*/  @P1 FFMA.FTZ R6, R9.reuse, R161, R6 ;  /* 0x000000a109061223 */ /* 0x040fe20000010006 */
[----:B------:R-:W-:Y:S01]  /*3750*/  @P1 FFMA.FTZ R8, R9, R7, R8 ;  /* 0x0000000709081223 */ /* 0x000fe20000010008 */
[-C--:B------:R-:W-:Y:S01]  /*3760*/  @P1 FFMA.FTZ R161, R131, R4.reuse, R115 ;  /* 0x0000000483a11223 */ /* 0x080fe20000010073 */
[----:B0-----:R-:W-:Y:S01]  /*3770*/  @P2 FMUL.FTZ R7, R108, R109 ;  /* 0x0000006d6c072220 */ /* 0x001fe20000410000 */
[----:B-1----:R-:W-:Y:S01]  /*3780*/  @P2 FMUL.FTZ R109, R110, R163 ;  /* 0x000000a36e6d2220 */ /* 0x002fe20000410000 */
[----:B------:R-:W-:Y:S01]  /*3790*/  SHF.L.U32 R110, R102, 0x10, RZ ;  /* 0x00000010666e7819 */ /* 0x000fe200000006ff */
[----:B------:R-:W-:Y:S01]  /*37a0*/  @P1 FADD.FTZ R161, R128, -R161 ;  /* 0x800000a180a11221 */ /* 0x000fe20000010000 */
[----:B------:R-:W-:Y:S01]  /*37b0*/  @P1 FADD.FTZ R163, R139, -R112 ;  /* 0x800000708ba31221 */ /* 0x000fe20000010000 */
[----:B------:R-:W-:Y:S02]  /*37c0*/  PRMT R108, R102, 0x7632, R108 ;  /* 0x00007632666c7816 */ /* 0x000fe4000000006c */
[----:B------:R-:W-:Y:S01]  /*37d0*/  @P1 FFMA.FTZ R110, R9, R161, R110 ;  /* 0x000000a1096e1223 */ /* 0x000fe2000001006e */
[----:B------:R-:W-:Y:S01]  /*37e0*/  @P1 FFMA.FTZ R161, R133, R4, R115 ;  /* 0x0000000485a11223 */ /* 0x000fe20000010073 */
[----:B------:R-:W-:-:S02]  /*37f0*/  @P2 F2FP.BF16.F32.PACK_AB R7, RZ, R7 ;  /* 0x00000007ff07223e */ /* 0x000fc400000010ff */
[----:B------:R-:W-:Y:S01]  /*3800*/  SHF.L.U32 R112, R103, 0x10, RZ ;  /* 0x0000001067707819 */ /* 0x000fe200000006ff */
[----:B------:R-:W-:Y:S01]  /*3810*/  @P1 FADD.FTZ R161, R130, -R161 ;  /* 0x800000a182a11221 */ /* 0x000fe20000010000 */
[----:B------:R-:W-:Y:S02]  /*3820*/  SHF.L.U32 R108, R108, 0x10, RZ ;  /* 0x000000106c6c7819 */ /* 0x000fe400000006ff */
[----:B------:R-:W-:Y:S01]  /*3830*/  @P2 F2FP.BF16.F32.PACK_AB R109, RZ, R109 ;  /* 0x0000006dff6d223e */ /* 0x000fe200000010ff */
[----:B------:R-:W-:Y:S01]  /*3840*/  @P1 FFMA.FTZ R112, R9, R161, R112 ;  /* 0x000000a109701223 */ /* 0x000fe20000010070 */
[----:B------:R-:W-:Y:S01]  /*3850*/  @P2 PRMT R104, R7, 0x7610, R104 ;  /* 0x0000761007682816 */ /* 0x000fe20000000068 */
[----:B------:R-:W0:Y:S01]  /*3860*/  @P2 LDC R161, c[0x0][0x40c] ;  /* 0x00010300ffa12b82 */ /* 0x000e220000000800 */
[----:B------:R-:W-:Y:S01]  /*3870*/  @P1 FFMA.FTZ R108, R9, R163, R108 ;  /* 0x000000a3096c1223 */ /* 0x000fe2000001006c */
[----:B--2---:R-:W-:Y:S01]  /*3880*/  @P2 FMUL.FTZ R112, R112, R165 ;  /* 0x000000a570702220 */ /* 0x004fe20000410000 */
[----:B------:R-:W-:-:S04]  /*3890*/  @P2 PRMT R104, R104, 0x5410, R109 ;  /* 0x0000541068682816 */ /* 0x000fc8000000006d */
[----:B------:R-:W-:Y:S01]  /*38a0*/  @P2 F2FP.BF16.F32.PACK_AB R112, RZ, R112 ;  /* 0x00000070ff70223e */ /* 0x000fe200000010ff */
[----:B------:R-:W1:Y:S03]  /*38b0*/  @P2 LDC R7, c[0x0][0x40c] ;  /* 0x00010300ff072b82 */ /* 0x000e660000000800 */
[----:B------:R-:W-:-:S05]  /*38c0*/  @P2 PRMT R107, R112, 0x7610, R107 ;  /* 0x00007610706b2816 */ /* 0x000fca000000006b */
[----:B------:R-:W2:Y:S08]  /*38d0*/  @P2 LDC R109, c[0x0][0x40c] ;  /* 0x00010300ff6d2b82 */ /* 0x000eb00000000800 */
[----:B------:R-:W3:Y:S01]  /*38e0*/  @P2 LDC R163, c[0x0][0x40c] ;  /* 0x00010300ffa32b82 */ /* 0x000ee20000000800 */
[----:B0-----:R-:W-:-:S05]  /*38f0*/  @P2 FMUL.FTZ R110, R110, R161 ;  /* 0x000000a16e6e2220 */ /* 0x001fca0000410000 */
[----:B------:R-:W-:Y:S01]  /*3900*/  @P2 F2FP.BF16.F32.PACK_AB R110, RZ, R110 ;  /* 0x0000006eff6e223e */ /* 0x000fe200000010ff */
[----:B-1----:R-:W-:-:S03]  /*3910*/  @P2 FMUL.FTZ R8, R8, R7 ;  /* 0x0000000708082220 */ /* 0x002fc60000410000 */
[----:B------:R-:W-:Y:S02]  /*3920*/  @P2 PRMT R106, R110, 0x7610, R106 ;  /* 0x000076106e6a2816 */ /* 0x000fe4000000006a */
[----:B------:R-:W-:Y:S01]  /*3930*/  @P2 F2FP.BF16.F32.PACK_AB R8, RZ, R8 ;  /* 0x00000008ff08223e */ /* 0x000fe200000010ff */
[----:B--2---:R-:W-:-:S03]  /*3940*/  @P2 FMUL.FTZ R6, R6, R109 ;  /* 0x0000006d06062220 */ /* 0x004fc60000410000 */
[----:B------:R-:W-:Y:S02]  /*3950*/  @P2 PRMT R105, R8, 0x7610, R105 ;  /* 0x0000761008692816 */ /* 0x000fe40000000069 */
[----:B------:R-:W-:Y:S01]  /*3960*/  @P2 F2FP.BF16.F32.PACK_AB R6, RZ, R6 ;  /* 0x00000006ff06223e */ /* 0x000fe200000010ff */
[----:B---3--:R-:W-:-:S03]  /*3970*/  @P2 FMUL.FTZ R108, R108, R163 ;  /* 0x000000a36c6c2220 */ /* 0x008fc60000410000 */
        /* <DEDUP_REMOVED lines=13> */
.L_x_2556:
        /* <DEDUP_REMOVED lines=16> */
[----:B------:R-:W2:Y:S01]  /*3b50*/  @P2 LDC R110, c[0x0][0x40c] ;  /* 0x00010300ff6e2b82 */ /* 0x000ea20000000800 */
[----:B------:R-:W-:Y:S02]  /*3b60*/  FSEL R60, R6, RZ, P1 ;  /* 0x000000ff063c7208 */ /* 0x000fe40000800000 */
[----:B0-----:R-:W-:-:S05]  /*3b70*/  @P2 FMUL.FTZ R7, R61, R62 ;  /* 0x0000003e3d072220 */ /* 0x001fca0000410000 */
[----:B------:R-:W0:Y:S01]  /*3b80*/  @P2 LDC R109, c[0x0][0x40c] ;  /* 0x00010300ff6d2b82 */ /* 0x000e220000000800 */
[----:B------:R-:W-:Y:S01]  /*3b90*/  @P2 F2FP.BF16.F32.PACK_AB R8, RZ, R7 ;  /* 0x00000007ff08223e */ /* 0x000fe200000010ff */
[----:B------:R-:W-:Y:S01]  /*3ba0*/  FFMA.FTZ R7, R129, R4, R115 ;  /* 0x0000000481077223 */ /* 0x000fe20000010073 */
[----:B-1----:R-:W-:Y:S01]  /*3bb0*/  @P2 FMUL.FTZ R6, R60, R63 ;  /* 0x0000003f3c062220 */ /* 0x002fe20000410000 */
[----:B------:R-:W-:Y:S02]  /*3bc0*/  F2FP.BF16.F32.PACK_AB R60, R61, R60 ;  /* 0x0000003c3d3c723e */ /* 0x000fe400000010ff */
[----:B------:R-:W-:Y:S01]  /*3bd0*/  FADD.FTZ R62, R126, -R7 ;  /* 0x800000077e3e7221 */ /* 0x000fe20000010000 */
[C---:B------:R-:W-:Y:S01]  /*3be0*/  FMUL.FTZ R61, R9.reuse, R108 ;  /* 0x0000006c093d7220 */ /* 0x040fe20000410000 */
[----:B------:R-:W1:Y:S01]  /*3bf0*/  @P2 LDC R161, c[0x0][0x40c] ;  /* 0x00010300ffa12b82 */ /* 0x000e620000000800 */
[----:B------:R-:W-:Y:S01]  /*3c00*/  @P2 F2FP.BF16.F32.PACK_AB R6, RZ, R6 ;  /* 0x00000006ff06223e */ /* 0x000fe200000010ff */
[----:B------:R-:W-:-:S02]  /*3c10*/  FMUL.FTZ R7, R9, R62 ;  /* 0x0000003e09077220 */ /* 0x000fc40000410000 */
[----:B------:R-:W-:Y:S02]  /*3c20*/  FSEL R108, R61, RZ, P1 ;  /* 0x000000ff3d6c7208 */ /* 0x000fe40000800000 */
[----:B------:R-:W-:Y:S02]  /*3c30*/  @P2 PRMT R104, R6, 0x7610, R104 ;  /* 0x0000761006682816 */ /* 0x000fe40000000068 */
[----:B------:R-:W-:Y:S02]  /*3c40*/  FSEL R63, R7, RZ, P1 ;  /* 0x000000ff073f7208 */ /* 0x000fe40000800000 */
[----:B------:R-:W-:Y:S02]  /*3c50*/  @P2 PRMT R104, R104, 0x5410, R8 ;  /* 0x0000541068682816 */ /* 0x000fe40000000008 */
[C---:B------:R-:W-:Y:S01]  /*3c60*/  F2FP.BF16.F32.PACK_AB R61, R108.reuse, R63 ;  /* 0x0000003f6c3d723e */ /* 0x040fe200000010ff */
[----:B--2---:R-:W-:Y:S01]  /*3c70*/  @P2 FMUL.FTZ R7, R63, R110 ;  /* 0x0000006e3f072220 */ /* 0x004fe20000410000 */
[----:B0-----:R-:W-:Y:S01]  /*3c80*/  @P2 FMUL.FTZ R62, R108, R109 ;  /* 0x0000006d6c3e2220 */ /* 0x001fe20000410000 */
[----:B------:R-:W0:Y:S01]  /*3c90*/  @P2 LDC R110, c[0x0][0x40c] ;  /* 0x00010300ff6e2b82 */ /* 0x000e220000000800 */
[----:B------:R-:W-:-:S02]  /*3ca0*/  FFMA.FTZ R63, R131, R4, R115 ;  /* 0x00000004833f7223 */ /* 0x000fc40000010073 */
[----:B------:R-:W-:Y:S02]  /*3cb0*/  @P2 F2FP.BF16.F32.PACK_AB R7, RZ, R7 ;  /* 0x00000007ff07223e */ /* 0x000fe400000010ff */
[----:B------:R-:W-:Y:S01]  /*3cc0*/  @P2 F2FP.BF16.F32.PACK_AB R6, RZ, R62 ;  /* 0x0000003eff06223e */ /* 0x000fe200000010ff */
[----:B------:R-:W-:Y:S01]  /*3cd0*/  FFMA.FTZ R62, R136, R4, R115 ;  /* 0x00000004883e7223 */ /* 0x000fe20000010073 */
[----:B------:R-:W-:Y:S01]  /*3ce0*/  FADD.FTZ R8, R128, -R63 ;  /* 0x8000003f80087221 */ /* 0x000fe20000010000 */
[----:B------:R-:W2:Y:S01]  /*3cf0*/  @P2 LDC R109, c[0x0][0x40c] ;  /* 0x00010300ff6d2b82 */ /* 0x000ea20000000800 */
[----:B------:R-:W-:Y:S01]  /*3d00*/  @P2 PRMT R105, R7, 0x7610, R105 ;  /* 0x0000761007692816 */ /* 0x000fe20000000069 */
[----:B------:R-:W-:Y:S01]  /*3d10*/  FADD.FTZ R62, R139, -R62 ;  /* 0x8000003e8b3e7221 */ /* 0x000fe20000010000 */
[----:B------:R-:W-:Y:S02]  /*3d20*/  FMUL.FTZ R8, R9, R8 ;  /* 0x0000000809087220 */ /* 0x000fe40000410000 */
[----:B------:R-:W-:Y:S01]  /*3d30*/  @P2 PRMT R105, R105, 0x5410, R6 ;  /* 0x0000541069692816 */ /* 0x000fe20000000006 */
[----:B------:R-:W-:Y:S01]  /*3d40*/  FMUL.FTZ R62, R9, R62 ;  /* 0x0000003e093e7220 */ /* 0x000fe20000410000 */
[----:B------:R-:W-:Y:S01]  /*3d50*/  FFMA.FTZ R6, R138, R4, R115 ;  /* 0x000000048a067223 */ /* 0x000fe20000010073 */
[----:B------:R-:W-:-:S03]  /*3d60*/  FSEL R63, R8, RZ, P1 ;  /* 0x000000ff083f7208 */ /* 0x000fc60000800000 */
[----:B------:R-:W-:-:S04]  /*3d70*/  FSEL R108, R62, RZ, P1 ;  /* 0x000000ff3e6c7208 */ /* 0x000fc80000800000 */
[----:B------:R-:W-:Y:S01]  /*3d80*/  F2FP.BF16.F32.PACK_AB R62, R108, R63 ;  /* 0x0000003f6c3e723e */ /* 0x000fe200000010ff */
[----:B0-----:R-:W-:Y:S01]  /*3d90*/  @P2 FMUL.FTZ R8, R63, R110 ;  /* 0x0000006e3f082220 */ /* 0x001fe20000410000 */
[----:B------:R-:W-:-:S04]  /*3da0*/  FADD.FTZ R110, R141, -R6 ;  /* 0x800000068d6e7221 */ /* 0x000fc80000010000 */
[----:B------:R-:W-:Y:S01]  /*3db0*/  @P2 F2FP.BF16.F32.PACK_AB R8, RZ, R8 ;  /* 0x00000008ff08223e */ /* 0x000fe200000010ff */
[----:B--2---:R-:W-:Y:S01]  /*3dc0*/  @P2 FMUL.FTZ R63, R108, R109 ;  /* 0x0000006d6c3f2220 */ /* 0x004fe20000410000 */
[----:B------:R-:W-:Y:S02]  /*3dd0*/  FFMA.FTZ R109, R133, R4, R115 ;  /* 0x00000004856d7223 */ /* 0x000fe40000010073 */
[----:B------:R-:W-:Y:S02]  /*3de0*/  @P2 PRMT R106, R8, 0x7610, R106 ;  /* 0x00007610086a2816 */ /* 0x000fe4000000006a */
[----:B------:R-:W-:Y:S01]  /*3df0*/  FADD.FTZ R108, R130, -R109 ;  /* 0x8000006d826c7221 */ /* 0x000fe20000010000 */
[----:B------:R-:W-:-:S03]  /*3e00*/  @P2 F2FP.BF16.F32.PACK_AB R63, RZ, R63 ;  /* 0x0000003fff3f223e */ /* 0x000fc600000010ff */
[----:B------:R-:W-:Y:S01]  /*3e10*/  FMUL.FTZ R7, R9, R108 ;  /* 0x0000006c09077220 */ /* 0x000fe20000410000 */
[----:B------:R-:W-:-:S04]  /*3e20*/  @P2 PRMT R106, R106, 0x5410, R63 ;  /* 0x000054106a6a2816 */ /* 0x000fc8000000003f */
[----:B------:R-:W-:Y:S01]  /*3e30*/  FSEL R108, R7, RZ, P1 ;  /* 0x000000ff076c7208 */ /* 0x000fe20000800000 */
[----:B------:R-:W-:-:S04]  /*3e40*/  FMUL.FTZ R7, R9, R110 ;  /* 0x0000006e09077220 */ /* 0x000fc80000410000 */
[----:B-1----:R-:W-:Y:S01]  /*3e50*/  @P2 FMUL.FTZ R6, R108, R161 ;  /* 0x000000a16c062220 */ /* 0x002fe20000410000 */
        /* <DEDUP_REMOVED lines=9> */
.L_x_2559:
[----:B0-----:R-:W0:Y:S01]  /*3ef0*/  @P2 LDC R109, c[0x0][0x40c] ;  /* 0x00010300ff6d2b82 */ /* 0x001e220000000800 */
[-CC-:B------:R-:W-:Y:S01]  /*3f00*/  FFMA.FTZ R7, R127, R4.reuse, R115.reuse ;  /* 0x000000047f077223 */ /* 0x180fe20000010073 */
[----:B------:R-:W-:Y:S01]  /*3f10*/  @P2 ISETP.GT.AND P1, PT, R10, RZ, PT ;  /* 0x000000ff0a00220c */ /* 0x000fe20003f24270 */
[-C--:B------:R-:W-:Y:S01]  /*3f20*/  FFMA.FTZ R110, R134, R4.reuse, R115 ;  /* 0x00000004866e7223 */ /* 0x080fe20000010073 */
[----:B------:R-:W-:Y:S01]  /*3f30*/  @P2 ISETP.GT.AND P3, PT, R10, RZ, PT ;  /* 0x000000ff0a00220c */ /* 0x000fe20003f64270 */
[----:B------:R-:W-:Y:S01]  /*3f40*/  @P2 FADD.FTZ R6, R124, -R7 ;  /* 0x800000077c062221 */ /* 0x000fe20000010000 */
[--C-:B------:R-:W-:Y:S01]  /*3f50*/  FFMA.FTZ R122, R136, R4, R115.reuse ;  /* 0x00000004887a7223 */ /* 0x100fe20000010073 */
[----:B------:R-:W-:Y:S01]  /*3f60*/  @P2 FADD.FTZ R110, R137, -R110 ;  /* 0x8000006e896e2221 */ /* 0x000fe20000010000 */
[----:B------:R-:W1:Y:S01]  /*3f70*/  @P2 LDC R7, c[0x0][0x40c] ;  /* 0x00010300ff072b82 */ /* 0x000e620000000800 */
[C---:B------:R-:W-:Y:S01]  /*3f80*/  @P2 FMUL.FTZ R6, R9.reuse, R6 ;  /* 0x0000000609062220 */ /* 0x040fe20000410000 */
[----:B------:R-:W-:Y:S01]  /*3f90*/  FFMA.FTZ R162, R138, R4, R115 ;  /* 0x000000048aa27223 */ /* 0x000fe20000010073 */
[----:B------:R-:W-:Y:S01]  /*3fa0*/  @P2 FMUL.FTZ R110, R9, R110 ;  /* 0x0000006e096e2220 */ /* 0x000fe20000410000 */
[----:B------:R-:W-:Y:S01]  /*3fb0*/  @P2 FADD.FTZ R122, R139, -R122 ;  /* 0x8000007a8b7a2221 */ /* 0x000fe20000010000 */
[----:B------:R-:W-:Y:S01]  /*3fc0*/  @P2 ISETP.GT.AND P4, PT, R10, RZ, PT ;  /* 0x000000ff0a00220c */ /* 0x000fe20003f84270 */
[----:B------:R-:W-:Y:S01]  /*3fd0*/  @P2 FADD.FTZ R162, R141, -R162 ;  /* 0x800000a28da22221 */ /* 0x000fe20000010000 */
[----:B------:R-:W-:Y:S01]  /*3fe0*/  @P2 FSEL R6, R6, RZ, P1 ;  /* 0x000000ff06062208 */ /* 0x000fe20000800000 */
[----:B------:R-:W2:Y:S01]  /*3ff0*/  @P2 LDC R8, c[0x0][0x40c] ;  /* 0x00010300ff082b82 */ /* 0x000ea20000000800 */
[C---:B------:R-:W-:Y:S01]  /*4000*/  @P2 ISETP.GT.AND P1, PT, R10.reuse, RZ, PT ;  /* 0x000000ff0a00220c */ /* 0x040fe20003f24270 */
[C---:B------:R-:W-:Y:S01]  /*4010*/  @P2 FMUL.FTZ R122, R9.reuse, R122 ;  /* 0x0000007a097a2220 */ /* 0x040fe20000410000 */
[----:B------:R-:W-:Y:S01]  /*4020*/  @P2 FMUL.FTZ R162, R9, R162 ;  /* 0x000000a209a22220 */ /* 0x000fe20000410000 */
[----:B------:R-:W-:Y:S01]  /*4030*/  @P2 ISETP.GT.AND P5, PT, R10, RZ, PT ;  /* 0x000000ff0a00220c */ /* 0x000fe20003fa4270 */
[----:B0-----:R-:W-:-:S03]  /*4040*/  @P2 FMUL.FTZ R6, R6, R109 ;  /* 0x0000006d06062220 */ /* 0x001fc60000410000 */
[----:B------:R-:W0:Y:S01]  /*4050*/  @P2 LDC R161, c[0x0][0x40c] ;  /* 0x00010300ffa12b82 */ /* 0x000e220000000800 */
[----:B------:R-:W-:Y:S01]  /*4060*/  FFMA.FTZ R109, R129, R4, R115 ;  /* 0x00000004816d7223 */ /* 0x000fe20000010073 */
[----:B------:R-:W-:Y:S02]  /*4070*/  @P2 FSEL R165, R162, RZ, P5 ;  /* 0x000000ffa2a52208 */ /* 0x000fe40002800000 */
[----:B------:R-:W-:Y:S01]  /*4080*/  @P2 F2FP.BF16.F32.PACK_AB R6, RZ, R6 ;  /* 0x00000006ff06223e */ /* 0x000fe200000010ff */
[----:B------:R-:W-:-:S03]  /*4090*/  @P2 FADD.FTZ R108, R126, -R109 ;  /* 0x8000006d7e6c2221 */ /* 0x000fc60000010000 */
[----:B------:R-:W-:Y:S01]  /*40a0*/  @P2 PRMT R104, R6, 0x7610, R104 ;  /* 0x0000761006682816 */ /* 0x000fe20000000068 */
[----:B------:R-:W-:Y:S01]  /*40b0*/  FFMA.FTZ R6, R132, R4, R115 ;  /* 0x0000000484067223 */ /* 0x000fe20000010073 */
[----:B------:R-:W-:Y:S01]  /*40c0*/  @P2 FMUL.FTZ R108, R9, R108 ;  /* 0x0000006c096c2220 */ /* 0x000fe20000410000 */
[----:B------:R-:W3:Y:S02]  /*40d0*/  @P2 LDC R112, c[0x0][0x40c] ;  /* 0x00010300ff702b82 */ /* 0x000ee40000000800 */
[----:B------:R-:W-:Y:S02]  /*40e0*/  @P2 FADD.FTZ R6, R135, -R6 ;  /* 0x8000000687062221 */ /* 0x000fe40000010000 */
[----:B------:R-:W-:Y:S02]  /*40f0*/  @P2 FSEL R108, R108, RZ, P3 ;  /* 0x000000ff6c6c2208 */ /* 0x000fe40001800000 */
[----:B------:R-:W-:Y:S01]  /*4100*/  @P2 FMUL.FTZ R6, R9, R6 ;  /* 0x0000000609062220 */ /* 0x000fe20000410000 */
[----:B------:R-:W-:-:S04]  /*4110*/  @P2 ISETP.GT.AND P3, PT, R10, RZ, PT ;  /* 0x000000ff0a00220c */ /* 0x000fc80003f64270 */
[----:B------:R-:W-:Y:S02]  /*4120*/  @P2 FSEL R6, R6, RZ, P1 ;  /* 0x000000ff06062208 */ /* 0x000fe40000800000 */
[----:B------:R-:W-:Y:S02]  /*4130*/  @P2 ISETP.GT.AND P1, PT, R10, RZ, PT ;  /* 0x000000ff0a00220c */ /* 0x000fe40003f24270 */
[----:B------:R-:W-:Y:S01]  /*4140*/  @P2 FSEL R163, R122, RZ, P3 ;  /* 0x000000ff7aa32208 */ /* 0x000fe20001800000 */
[----:B-1----:R-:W-:Y:S01]  /*4150*/  @P2 FMUL.FTZ R6, R6, R7 ;  /* 0x0000000706062220 */ /* 0x002fe20000410000 */
[----:B------:R-:W-:Y:S01]  /*4160*/  @P2 FSEL R109, R110, RZ, P1 ;  /* 0x000000ff6e6d2208 */ /* 0x000fe20000800000 */
[----:B0-----:R-:W-:Y:S01]  /*4170*/  @P2 FMUL.FTZ R7, R108, R161 ;  /* 0x000000a16c072220 */ /* 0x001fe20000410000 */
[----:B------:R-:W-:Y:S01]  /*4180*/  FFMA.FTZ R161, R131, R4, R115 ;  /* 0x0000000483a17223 */ /* 0x000fe20000010073 */
[----:B------:R-:W0:Y:S01]  /*4190*/  @P2 LDC R110, c[0x0][0x40c] ;  /* 0x00010300ff6e2b82 */ /* 0x000e220000000800 */
[----:B------:R-:W-:Y:S01]  /*41a0*/  @P2 ISETP.GT.AND P1, PT, R10, RZ, PT ;  /* 0x000000ff0a00220c */ /* 0x000fe20003f24270 */
[----:B--2---:R-:W-:Y:S01]  /*41b0*/  @P2 FMUL.FTZ R8, R109, R8 ;  /* 0x000000086d082220 */ /* 0x004fe20000410000 */
[----:B------:R-:W-:Y:S01]  /*41c0*/  @P2 FADD.FTZ R114, R128, -R161 ;  /* 0x800000a180722221 */ /* 0x000fe20000010000 */
[----:B------:R-:W-:Y:S01]  /*41d0*/  FFMA.FTZ R161, R133, R4, R115 ;  /* 0x0000000485a17223 */ /* 0x000fe20000010073 */
[----:B------:R-:W-:-:S02]  /*41e0*/  @P2 F2FP.BF16.F32.PACK_AB R7, RZ, R7 ;  /* 0x00000007ff07223e */ /* 0x000fc400000010ff */
[C---:B------:R-:W-:Y:S01]  /*41f0*/  @P2 FMUL.FTZ R114, R9.reuse, R114 ;  /* 0x0000007209722220 */ /* 0x040fe20000410000 */
[----:B------:R-:W1:Y:S01]  /*4200*/  @P2 LDC R109, c[0x0][0x40c] ;  /* 0x00010300ff6d2b82 */ /* 0x000e620000000800 */
[----:B------:R-:W-:Y:S01]  /*4210*/  @P2 FADD.FTZ R160, R130, -R161 ;  /* 0x800000a182a02221 */ /* 0x000fe20000010000 */
[----:B------:R-:W-:Y:S02]  /*4220*/  @P2 F2FP.BF16.F32.PACK_AB R6, RZ, R6 ;  /* 0x00000006ff06223e */ /* 0x000fe400000010ff */
[----:B------:R-:W-:Y:S01]  /*4230*/  @P2 FSEL R161, R114, RZ, P1 ;  /* 0x000000ff72a12208 */ /* 0x000fe20000800000 */
[----:B------:R-:W-:Y:S01]  /*4240*/  @P2 FMUL.FTZ R160, R9, R160 ;  /* 0x000000a009a02220 */ /* 0x000fe20000410000 */
[----:B------:R-:W-:Y:S02]  /*4250*/  @P2 F2FP.BF16.F32.PACK_AB R8, RZ, R8 ;  /* 0x00000008ff08223e */ /* 0x000fe400000010ff */
[----:B------:R-:W2:Y:S01]  /*4260*/  @P2 LDC R108, c[0x0][0x40c] ;  /* 0x00010300ff6c2b82 */ /* 0x000ea20000000800 */
[----:B---3--:R-:W-:Y:S01]  /*4270*/  @P2 FMUL.FTZ R112, R161, R112 ;  /* 0x00000070a1702220 */ /* 0x008fe20000410000 */
[----:B------:R-:W-:-:S02]  /*4280*/  @P2 FSEL R160, R160, RZ, P4 ;  /* 0x000000ffa0a02208 */ /* 0x000fc40002000000 */
[----:B------:R-:W-:Y:S02]  /*4290*/  @P2 PRMT R105, R7, 0x7610, R105 ;  /* 0x0000761007692816 */ /* 0x000fe40000000069 */
[----:B------:R-:W-:Y:S01]  /*42a0*/  @P2 F2FP.BF16.F32.PACK_AB R112, RZ, R112 ;  /* 0x00000070ff70223e */ /* 0x000fe200000010ff */
[----:B0-----:R-:W-:Y:S01]  /*42b0*/  @P2 FMUL.FTZ R110, R163, R110 ;  /* 0x0000006ea36e2220 */ /* 0x001fe20000410000 */
[----:B------:R-:W-:Y:S02]  /*42c0*/  @P2 PRMT R104, R104, 0x5410, R6 ;  /* 0x0000541068682816 */ /* 0x000fe40000000006 */
[----:B------:R-:W-:Y:S02]  /*42d0*/  @P2 PRMT R106, R112, 0x7610, R106 ;  /* 0x00007610706a2816 */ /* 0x000fe4000000006a */
[----:B------:R-:W-:Y:S02]  /*42e0*/  @P2 F2FP.BF16.F32.PACK_AB R110, RZ, R110 ;  /* 0x0000006eff6e223e */ /* 0x000fe400000010ff */
[----:B------:R-:W-:Y:S01]  /*42f0*/  @P2 PRMT R105, R105, 0x5410, R8 ;  /* 0x0000541069692816 */ /* 0x000fe20000000008 */
[----:B-1----:R-:W-:Y:S01]  /*4300*/  @P2 FMUL.FTZ R109, R160, R109 ;  /* 0x0000006da06d2220 */ /* 0x002fe20000410000 */
[----:B------:R-:W-:-:S04]  /*4310*/  @P2 PRMT R106, R106, 0x5410, R110 ;  /* 0x000054106a6a2816 */ /* 0x000fc8000000006e */
[----:B------:R-:W-:Y:S01]  /*4320*/  @P2 F2FP.BF16.F32.PACK_AB R109, RZ, R109 ;  /* 0x0000006dff6d223e */ /* 0x000fe200000010ff */
[----:B--2---:R-:W-:-:S03]  /*4330*/  @P2 FMUL.FTZ R108, R165, R108 ;  /* 0x0000006ca56c2220 */ /* 0x004fc60000410000 */
[----:B------:R-:W-:Y:S02]  /*4340*/  @P2 PRMT R107, R109, 0x7610, R107 ;  /* 0x000076106d6b2816 */ /* 0x000fe4000000006b */
[----:B------:R-:W-:-:S04]  /*4350*/  @P2 F2FP.BF16.F32.PACK_AB R108, RZ, R108 ;  /* 0x0000006cff6c223e */ /* 0x000fc800000010ff */
[----:B------:R-:W-:-:S07]  /*4360*/  @P2 PRMT R107, R107, 0x5410, R108 ;  /* 0x000054106b6b2816 */ /* 0x000fce000000006c */
.L_x_2558:
[----:B------:R-:W-:Y:S05]  /*4370*/  BSYNC.RECONVERGENT B1 ;  /* 0x0000000000017941 */ /* 0x000fea0003800200 */
.L_x_2555:
        /* <DEDUP_REMOVED lines=8> */
.L_x_2554:
[----:B------:R-:W-:Y:S05]  /*4400*/  BSYNC.RECONVERGENT B0 ;  /* 0x0000000000007941 */ /* 0x000fea0003800200 */
.L_x_2553:
        /* <DEDUP_REMOVED lines=13> */
[C---:B------:R-:W-:Y:S02]  /*44e0*/  SHF.L.U32 R8, R16.reuse, 0x10, RZ ;  /* 0x0000001010087819 */ /* 0x040fe400000006ff */
[----:B------:R-:W-:Y:S02]  /*44f0*/  PRMT R10, R17, 0x7632, R10 ;  /* 0x00007632110a7816 */ /* 0x000fe4000000000a */
[----:B0-2---:R-:W-:Y:S02]  /*4500*/  PRMT R60, R16, 0x7632, R60 ;  /* 0x00007632103c7816 */ /* 0x005fe4000000003c */
        /* <DEDUP_REMOVED lines=9> */
[--C-:B------:R-:W-:Y:S01]  /*45a0*/  @P1 FADD.FTZ R61, R149, -R6.reuse ;  /* 0x80000006953d1221 */ /* 0x100fe20000010000 */
[----:B------:R-:W-:Y:S01]  /*45b0*/  PRMT R6, R18, 0x7632, R6 ;  /* 0x0000763212067816 */ /* 0x000fe20000000006 */
[-CC-:B------:R-:W-:Y:S01]  /*45c0*/  @P1 FFMA.FTZ R109, R145, R4.reuse, R115.reuse ;  /* 0x00000004916d1223 */ /* 0x180fe20000010073 */
[----:B------:R-:W-:Y:S01]  /*45d0*/  @P1 FFMA.FTZ R8, R9, R7, R8 ;  /* 0x0000000709081223 */ /* 0x000fe20000010008 */
[----:B------:R-:W-:Y:S01]  /*45e0*/  @P1 FADD.FTZ R7, R151, -R62 ;  /* 0x8000003e97071221 */ /* 0x000fe20000010000 */
[-CC-:B------:R-:W-:Y:S01]  /*45f0*/  @P1 FFMA.FTZ R63, R143, R4.reuse, R115.reuse ;  /* 0x000000048f3f1223 */ /* 0x180fe20000010073 */
[-CC-:B------:R-:W-:Y:S01]  /*4600*/  @P1 FFMA.FTZ R110, R154, R4.reuse, R115.reuse ;  /* 0x000000049a6e1223 */ /* 0x180fe20000010073 */
[----:B------:R-:W-:Y:S01]  /*4610*/  SHF.L.U32 R6, R6, 0x10, RZ ;  /* 0x0000001006067819 */ /* 0x000fe200000006ff */
[----:B------:R-:W-:Y:S01]  /*4620*/  @P1 FFMA.FTZ R10, R9, R7, R10 ;  /* 0x00000007090a1223 */ /* 0x000fe2000001000a */
[----:B------:R-:W-:Y:S01]  /*4630*/  @P1 FFMA.FTZ R115, R147, R4, R115 ;  /* 0x0000000493731223 */ /* 0x000fe20000010073 */
[----:B------:R-:W-:Y:S01]  /*4640*/  @P1 FADD.FTZ R7, R153, -R112 ;  /* 0x8000007099071221 */ /* 0x000fe20000010000 */
[----:B------:R-:W-:Y:S01]  /*4650*/  @P1 FADD.FTZ R109, R144, -R109 ;  /* 0x8000006d906d1221 */ /* 0x000fe20000010000 */
[----:B------:R-:W-:Y:S01]  /*4660*/  SHF.L.U32 R62, R18, 0x10, RZ ;  /* 0x00000010123e7819 */ /* 0x000fe200000006ff */
[----:B------:R-:W-:Y:S01]  /*4670*/  @P1 FADD.FTZ R63, R142, -R63 ;  /* 0x8000003f8e3f1221 */ /* 0x000fe20000010000 */
[----:B------:R-:W-:Y:S01]  /*4680*/  PRMT R4, R19, 0x7632, R4 ;  /* 0x0000763213047816 */ /* 0x000fe20000000004 */
[C---:B------:R-:W-:Y:S01]  /*4690*/  @P1 FFMA.FTZ R6, R9.reuse, R7, R6 ;  /* 0x0000000709061223 */ /* 0x040fe20000010006 */
[----:B------:R-:W-:Y:S01]  /*46a0*/  @P1 FFMA.FTZ R60, R9, R61, R60 ;  /* 0x0000003d093c1223 */ /* 0x000fe2000001003c */
[----:B------:R-:W-:Y:S01]  /*46b0*/  @P1 FADD.FTZ R115, R148, -R115 ;  /* 0x8000007394731221 */ /* 0x000fe20000010000 */
[----:B------:R-:W-:Y:S01]  /*46c0*/  SHF.L.U32 R4, R4, 0x10, RZ ;  /* 0x0000001004047819 */ /* 0x000fe200000006ff */
[----:B------:R-:W-:Y:S01]  /*46d0*/  @P1 FADD.FTZ R7, R155, -R110 ;  /* 0x8000006e9b071221 */ /* 0x000fe20000010000 */
[----:B------:R-:W-:Y:S01]  /*46e0*/  SHF.L.U32 R112, R19, 0x10, RZ ;  /* 0x0000001013707819 */ /* 0x000fe200000006ff */
[C---:B------:R-:W-:Y:S01]  /*46f0*/  @P1 FFMA.FTZ R62, R9.reuse, R109, R62 ;  /* 0x0000006d093e1223 */ /* 0x040fe2000001003e */
[----:B------:R-:W2:Y:S01]  /*4700*/  @P2 LDC R61, c[0x0][0x40c] ;  /* 0x00010300ff3d2b82 */ /* 0x000ea20000000800 */
[C---:B------:R-:W-:Y:S01]  /*4710*/  @P1 FFMA.FTZ R108, R9.reuse, R63, R108 ;  /* 0x0000003f096c1223 */ /* 0x040fe2000001006c */
[C---:B------:R-:W-:Y:S01]  /*4720*/  @P1 FFMA.FTZ R4, R9.reuse, R7, R4 ;  /* 0x0000000709041223 */ /* 0x040fe20000010004 */
[----:B------:R-:W-:Y:S01]  /*4730*/  @P1 FFMA.FTZ R112, R9, R115, R112 ;  /* 0x0000007309701223 */ /* 0x000fe20000010070 */
[----:B-1----:R-:W-:Y:S01]  /*4740*/  @P2 FMUL.FTZ R161, R62, R161 ;  /* 0x000000a13ea12220 */ /* 0x002fe20000410000 */
[----:B0-----:R-:W-:Y:S01]  /*4750*/  @P2 FMUL.FTZ R110, R10, R163 ;  /* 0x000000a30a6e2220 */ /* 0x001fe20000410000 */
[----:B------:R-:W-:-:S02]  /*4760*/  F2FP.BF16.F32.PACK_AB R62, R6, R62 ;  /* 0x0000003e063e723e */ /* 0x000fc400000010ff */
[----:B------:R-:W0:Y:S01]  /*4770*/  @P2 LDC R109, c[0x0][0x40c] ;  /* 0x00010300ff6d2b82 */ /* 0x000e220000000800 */
[----:B------:R-:W-:Y:S02]  /*4780*/  @P2 F2FP.BF16.F32.PACK_AB R161, RZ, R161 ;  /* 0x000000a1ffa1223e */ /* 0x000fe400000010ff */
[----:B------:R-:W-:Y:S02]  /*4790*/  @P2 F2FP.BF16.F32.PACK_AB R110, RZ, R110 ;  /* 0x0000006eff6e223e */ /* 0x000fe400000010ff */
[----:B------:R-:W-:-:S03]  /*47a0*/  @P2 PRMT R106, R161, 0x7610, R106 ;  /* 0x00007610a16a2816 */ /* 0x000fc6000000006a */
[----:B------:R-:W1:Y:S08]  /*47b0*/  @P2 LDC R63, c[0x0][0x40c] ;  /* 0x00010300ff3f2b82 */ /* 0x000e700000000800 */
[----:B------:R-:W3:Y:S01]  /*47c0*/  @P2 LDC R115, c[0x0][0x40c] ;  /* 0x00010300ff732b82 */ /* 0x000ee20000000800 */
[----:B--2---:R-:W-:Y:S01]  /*47d0*/  @P2 FMUL.FTZ R9, R8, R61 ;  /* 0x0000003d08092220 */ /* 0x004fe20000410000 */
[----:B------:R-:W-:-:S04]  /*47e0*/  F2FP.BF16.F32.PACK_AB R61, R10, R108 ;  /* 0x0000006c0a3d723e */ /* 0x000fc800000010ff */
[----:B------:R-:W-:Y:S02]  /*47f0*/  @P2 F2FP.BF16.F32.PACK_AB R9, RZ, R9 ;  /* 0x00000009ff09223e */ /* 0x000fe400000010ff */
[----:B------:R-:W2:Y:S01]  /*4800*/  @P2 LDC R7, c[0x0][0x40c] ;  /* 0x00010300ff072b82 */ /* 0x000ea20000000800 */
[----:B0-----:R-:W-:Y:S01]  /*4810*/  @P2 FMUL.FTZ R109, R108, R109 ;  /* 0x0000006d6c6d2220 */ /* 0x001fe20000410000 */
[----:B------:R-:W-:-:S04]  /*4820*/  @P2 PRMT R104, R9, 0x7610, R104 ;  /* 0x0000761009682816 */ /* 0x000fc80000000068 */
[----:B------:R-:W-:Y:S01]  /*4830*/  @P2 F2FP.BF16.F32.PACK_AB R109, RZ, R109 ;  /* 0x0000006dff6d223e */ /* 0x000fe200000010ff */
[C---:B-1----:R-:W-:Y:S01]  /*4840*/  @P2 FMUL.FTZ R63, R60.reuse, R63 ;  /* 0x0000003f3c3f2220 */ /* 0x042fe20000410000 */
[----:B------:R-:W-:Y:S02]  /*4850*/  F2FP.BF16.F32.PACK_AB R60, R60, R8 ;  /* 0x000000083c3c723e */ /* 0x000fe400000010ff */
[----:B------:R-:W-:Y:S02]  /*4860*/  @P2 PRMT R105, R109, 0x7610, R105 ;  /* 0x000076106d692816 */ /* 0x000fe40000000069 */
[----:B------:R-:W-:Y:S02]  /*4870*/  @P2 F2FP.BF16.F32.PACK_AB R63, RZ, R63 ;  /* 0x0000003fff3f223e */ /* 0x000fe400000010ff */
[----:B------:R-:W-:Y:S01]  /*4880*/  @P2 PRMT R105, R105, 0x5410, R110 ;  /* 0x0000541069692816 */ /* 0x000fe2000000006e */
[----:B---3--:R-:W-:Y:S01]  /*4890*/  @P2 FMUL.FTZ R115, R6, R115 ;  /* 0x0000007306732220 */ /* 0x008fe20000410000 */
[----:B------:R-:W-:-:S02]  /*48a0*/  @P2 PRMT R104, R104, 0x5410, R63 ;  /* 0x0000541068682816 */ /* 0x000fc4000000003f */
[----:B------:R-:W-:Y:S02]  /*48b0*/  F2FP.BF16.F32.PACK_AB R63, R4, R112 ;  /* 0x00000070043f723e */ /* 0x000fe400000010ff */
        /* <DEDUP_REMOVED lines=10> */
.L_x_2564:
[----:B------:R-:W-:Y:S01]  /*4960*/  ISETP.GT.AND P1, PT, R10, RZ, PT ;  /* 0x000000ff0a00720c */ /* 0x000fe20003f24270 */
[----:B------:R-:W1:Y:S01]  /*4970*/  @P2 LDC R165, c[0x0][0x40c] ;  /* 0x00010300ffa52b82 */ /* 0x000e620000000800 */
[C---:B------:R-:W-:Y:S02]  /*4980*/  PRMT R8, R16.reuse, 0x7632, R8 ;  /* 0x0000763210087816 */ /* 0x040fe40000000008 */
[----:B------:R-:W-:Y:S02]  /*4990*/  SHF.L.U32 R110, R16, 0x10, RZ ;  /* 0x00000010106e7819 */ /* 0x000fe400000006ff */
[----:B------:R-:W-:Y:S02]  /*49a0*/  SHF.L.U32 R8, R8, 0x10, RZ ;  /* 0x0000001008087819 */ /* 0x000fe400000006ff */
[----:B0-2---:R-:W-:-:S05]  /*49b0*/  SHF.L.U32 R108, R17, 0x10, RZ ;  /* 0x00000010116c7819 */ /* 0x005fca00000006ff */
        /* <DEDUP_REMOVED lines=9> */
[----:B------:R-:W-:Y:S01]  /*4a50*/  @P1 FFMA.FTZ R7, R143, R4, R115 ;  /* 0x000000048f071223 */ /* 0x000fe20000010073 */
[----:B------:R-:W-:Y:S01]  /*4a60*/  @P1 FFMA.FTZ R8, R9, R109, R8 ;  /* 0x0000006d09081223 */ /* 0x000fe20000010008 */
[----:B------:R-:W-:Y:S01]  /*4a70*/  SHF.L.U32 R6, R6, 0x10, RZ ;  /* 0x0000001006067819 */ /* 0x000fe200000006ff */
[----:B------:R-:W0:Y:S01]  /*4a80*/  @P2 LDC R109, c[0x0][0x40c] ;  /* 0x00010300ff6d2b82 */ /* 0x000e220000000800 */
[----:B------:R-:W-:Y:S01]  /*4a90*/  @P1 FADD.FTZ R10, R142, -R7 ;  /* 0x800000078e0a1221 */ /* 0x000fe20000010000 */
[----:B------:R-:W-:Y:S01]  /*4aa0*/  @P1 FADD.FTZ R163, R153, -R114 ;  /* 0x8000007299a31221 */ /* 0x000fe20000010000 */
[C---:B------:R-:W-:Y:S01]  /*4ab0*/  SHF.L.U32 R112, R18.reuse, 0x10, RZ ;  /* 0x0000001012707819 */ /* 0x040fe200000006ff */
[C---:B------:R-:W-:Y:S01]  /*4ac0*/  @P1 FFMA.FTZ R6, R9.reuse, R161, R6 ;  /* 0x000000a109061223 */ /* 0x040fe20000010006 */
[----:B------:R-:W-:Y:S01]  /*4ad0*/  @P1 FFMA.FTZ R108, R9, R10, R108 ;  /* 0x0000000a096c1223 */ /* 0x000fe2000001006c */
[----:B------:R-:W-:Y:S01]  /*4ae0*/  PRMT R10, R18, 0x7632, R10 ;  /* 0x00007632120a7816 */ /* 0x000fe2000000000a */
[----:B------:R-:W-:Y:S01]  /*4af0*/  @P1 FFMA.FTZ R161, R145, R4, R115 ;  /* 0x0000000491a11223 */ /* 0x000fe20000010073 */
[----:B------:R-:W2:Y:S02]  /*4b00*/  @P2 LDC R7, c[0x0][0x40c] ;  /* 0x00010300ff072b82 */ /* 0x000ea40000000800 */
[----:B------:R-:W-:Y:S01]  /*4b10*/  SHF.L.U32 R10, R10, 0x10, RZ ;  /* 0x000000100a0a7819 */ /* 0x000fe200000006ff */
[----:B------:R-:W-:-:S04]  /*4b20*/  @P1 FADD.FTZ R161, R144, -R161 ;  /* 0x800000a190a11221 */ /* 0x000fc80000010000 */
[C---:B------:R-:W-:Y:S01]  /*4b30*/  @P1 FFMA.FTZ R10, R9.reuse, R163, R10 ;  /* 0x000000a3090a1223 */ /* 0x040fe2000001000a */
[----:B------:R-:W-:Y:S01]  /*4b40*/  @P1 FFMA.FTZ R112, R9, R161, R112 ;  /* 0x000000a109701223 */ /* 0x000fe20000010070 */
[----:B------:R-:W3:Y:S02]  /*4b50*/  @P2 LDC R163, c[0x0][0x40c] ;  /* 0x00010300ffa32b82 */ /* 0x000ee40000000800 */
[----:B-1----:R-:W-:Y:S01]  /*4b60*/  @P2 FMUL.FTZ R10, R10, R165 ;  /* 0x000000a50a0a2220 */ /* 0x002fe20000410000 */
[----:B0-----:R-:W-:Y:S01]  /*4b70*/  @P2 FMUL.FTZ R110, R110, R109 ;  /* 0x0000006d6e6e2220 */ /* 0x001fe20000410000 */
[----:B------:R-:W-:-:S04]  /*4b80*/  @P1 FFMA.FTZ R109, R147, R4, R115 ;  /* 0x00000004936d1223 */ /* 0x000fc80000010073 */
[----:B------:R-:W0:Y:S01]  /*4b90*/  @P2 LDC R161, c[0x0][0x40c] ;  /* 0x00010300ffa12b82 */ /* 0x000e220000000800 */
[----:B------:R-:W-:Y:S01]  /*4ba0*/  @P2 F2FP.BF16.F32.PACK_AB R10, RZ, R10 ;  /* 0x0000000aff0a223e */ /* 0x000fe200000010ff */
[----:B------:R-:W-:Y:S01]  /*4bb0*/  @P1 FADD.FTZ R109, R148, -R109 ;  /* 0x8000006d946d1221 */ /* 0x000fe20000010000 */
[----:B------:R-:W-:Y:S01]  /*4bc0*/  @P2 F2FP.BF16.F32.PACK_AB R110, RZ, R110 ;  /* 0x0000006eff6e223e */ /* 0x000fe200000010ff */
[----:B--2---:R-:W-:Y:S01]  /*4bd0*/  @P2 FMUL.FTZ R7, R8, R7 ;  /* 0x0000000708072220 */ /* 0x004fe20000410000 */
[----:B------:R-:W-:-:S03]  /*4be0*/  SHF.L.U32 R8, R19, 0x10, RZ ;  /* 0x0000001013087819 */ /* 0x000fc600000006ff */
[----:B------:R-:W1:Y:S01]  /*4bf0*/  @P2 LDC R114, c[0x0][0x40c] ;  /* 0x00010300ff722b82 */ /* 0x000e620000000800 */
[----:B------:R-:W-:Y:S02]  /*4c00*/  @P2 PRMT R104, R110, 0x7610, R104 ;  /* 0x000076106e682816 */ /* 0x000fe40000000068 */
[----:B------:R-:W-:Y:S01]  /*4c10*/  @P2 F2FP.BF16.F32.PACK_AB R7, RZ, R7 ;  /* 0x00000007ff07223e */ /* 0x000fe200000010ff */
[----:B------:R-:W-:Y:S01]  /*4c20*/  @P1 FFMA.FTZ R8, R9, R109, R8 ;  /* 0x0000006d09081223 */ /* 0x000fe20000010008 */
[----:B---3--:R-:W-:-:S03]  /*4c30*/  @P2 FMUL.FTZ R112, R112, R163 ;  /* 0x000000a370702220 */ /* 0x008fc60000410000 */
[----:B------:R-:W2:Y:S01]  /*4c40*/  @P2 LDC R109, c[0x0][0x40c] ;  /* 0x00010300ff6d2b82 */ /* 0x000ea20000000800 */
[----:B------:R-:W-:Y:S02]  /*4c50*/  @P2 PRMT R104, R104, 0x5410, R7 ;  /* 0x0000541068682816 */ /* 0x000fe40000000007 */
[----:B------:R-:W-:Y:S01]  /*4c60*/  @P2 F2FP.BF16.F32.PACK_AB R112, RZ, R112 ;  /* 0x00000070ff70223e */ /* 0x000fe200000010ff */
[----:B0-----:R-:W-:-:S03]  /*4c70*/  @P2 FMUL.FTZ R6, R6, R161 ;  /* 0x000000a106062220 */ /* 0x001fc60000410000 */
[----:B------:R-:W-:Y:S02]  /*4c80*/  @P2 PRMT R106, R112, 0x7610, R106 ;  /* 0x00007610706a2816 */ /* 0x000fe4000000006a */
[----:B------:R-:W-:Y:S02]  /*4c90*/  @P2 F2FP.BF16.F32.PACK_AB R6, RZ, R6 ;  /* 0x00000006ff06223e */ /* 0x000fe400000010ff */
[----:B------:R-:W-:Y:S01]  /*4ca0*/  @P2 PRMT R106, R106, 0x5410, R10 ;  /* 0x000054106a6a2816 */ /* 0x000fe2000000000a */
[----:B-1----:R-:W-:-:S05]  /*4cb0*/  @P2 FMUL.FTZ R8, R8, R114 ;  /* 0x0000007208082220 */ /* 0x002fca0000410000 */
[----:B------:R-:W-:Y:S01]  /*4cc0*/  @P2 F2FP.BF16.F32.PACK_AB R8, RZ, R8 ;  /* 0x00000008ff08223e */ /* 0x000fe200000010ff */
[----:B--2---:R-:W-:-:S03]  /*4cd0*/  @P2 FMUL.FTZ R108, R108, R109 ;  /* 0x0000006d6c6c2220 */ /* 0x004fc60000410000 */
[----:B------:R-:W-:Y:S02]  /*4ce0*/  @P2 PRMT R107, R8, 0x7610, R107 ;  /* 0x00007610086b2816 */ /* 0x000fe4000000006b */
[----:B------:R-:W-:-:S04]  /*4cf0*/  @P2 F2FP.BF16.F32.PACK_AB R108, RZ, R108 ;  /* 0x0000006cff6c223e */ /* 0x000fc800000010ff */
[----:B------:R-:W-:-:S04]  /*4d00*/  @P2 PRMT R105, R108, 0x7610, R105 ;  /* 0x000076106c692816 */ /* 0x000fc80000000069 */
[----:B------:R-:W-:Y:S01]  /*4d10*/  @P2 PRMT R105, R105, 0x5410, R6 ;  /* 0x0000541069692816 */ /* 0x000fe20000000006 */
[----:B------:R-:W-:Y:S06]  /*4d20*/  @!P2 BRA `(.L_x_2565) ;  /* 0x000000080050a947 */ /* 0x000fec0003800000 */
[----:B------:R-:W-:Y:S01]  /*4d30*/  @P1 FFMA.FTZ R6, R154, R4, R115 ;  /* 0x000000049a061223 */ /* 0x000fe20000010073 */
[----:B------:R-:W-:-:S03]  /*4d40*/  PRMT R4, R19, 0x7632, R4 ;  /* 0x0000763213047816 */ /* 0x000fc60000000004 */
[----:B------:R-:W-:Y:S01]  /*4d50*/  @P1 FADD.FTZ R6, R155, -R6 ;  /* 0x800000069b061221 */ /* 0x000fe20000010000 */
[----:B------:R-:W-:-:S05]  /*4d60*/  SHF.L.U32 R4, R4, 0x10, RZ ;  /* 0x0000001004047819 */ /* 0x000fca00000006ff */
[----:B------:R-:W-:-:S04]  /*4d70*/  @P1 FFMA.FTZ R4, R9, R6, R4 ;  /* 0x0000000609041223 */ /* 0x000fc80000010004 */
[----:B------:R-:W-:-:S05]  /*4d80*/  FMUL.FTZ R4, R4, UR14 ;  /* 0x0000000e04047c20 */ /* 0x000fca0008410000 */
[----:B------:R-:W-:-:S04]  /*4d90*/  F2FP.BF16.F32.PACK_AB R4, RZ, R4 ;  /* 0x00000004ff04723e */ /* 0x000fc800000010ff */
[----:B------:R-:W-:Y:S01]  /*4da0*/  PRMT R107, R107, 0x5410, R4 ;  /* 0x000054106b6b7816 */ /* 0x000fe20000000004 */
[----:B------:R-:W-:Y:S06]  /*4db0*/  BRA `(.L_x_2565) ;  /* 0x00000008002c7947 */ /* 0x000fec0003800000 */
.L_x_2563:
[----:B------:R-:W-:-:S04]  /*4dc0*/  UISETP.NE.U32.AND UP0, UPT, UR20, URZ, UPT ;  /* 0x000000ff1400728c */ /* 0x000fc8000bf05070 */
[----:B------:R-:W-:-:S06]  /*4dd0*/  UISETP.NE.AND.EX UP0, UPT, UR21, URZ, UPT, UP0 ;  /* 0x000000ff1500728c */ /* 0x000fcc000bf05300 */
[----:B------:R-:W-:-:S13]  /*4de0*/  PLOP3.LUT P0, PT, PT, PT, UP0, 0x80, 0x8 ;  /* 0x000000000008781c */ /* 0x000fda0003f0f008 */
[----:B------:R-:W-:Y:S05]  /*4df0*/  @!P0 BRA `(.L_x_2566) ;  /* 0x0000000400188947 */ /* 0x000fea0003800000 */
[-CC-:B0-2---:R-:W-:Y:S01]  /*4e00*/  FFMA.FTZ R6, R146, R4.reuse, R115.reuse ;  /* 0x0000000492067223 */ /* 0x185fe20000010073 */
[-CC-:B------:R-:W-:Y:S01]  /*4e10*/  FFMA.FTZ R62, R152, R4.reuse, R115.reuse ;  /* 0x00000004983e7223 */ /* 0x180fe20000010073 */
[-CC-:B------:R-:W-:Y:S01]  /*4e20*/  FFMA.FTZ R61, R143, R4.reuse, R115.reuse ;  /* 0x000000048f3d7223 */ /* 0x180fe20000010073 */
[-CC-:B------:R-:W-:Y:S01]  /*4e30*/  FFMA.FTZ R8, R150, R4.reuse, R115.reuse ;  /* 0x0000000496087223 */ /* 0x180fe20000010073 */
[-CC-:B------:R-:W-:Y:S01]  /*4e40*/  FFMA.FTZ R63, R145, R4.reuse, R115.reuse ;  /* 0x00000004913f7223 */ /* 0x180fe20000010073 */
[----:B------:R-:W-:Y:S01]  /*4e50*/  FADD.FTZ R6, R149, -R6 ;  /* 0x8000000695067221 */ /* 0x000fe20000010000 */
[----:B------:R-:W-:Y:S01]  /*4e60*/  FADD.FTZ R62, R153, -R62 ;  /* 0x8000003e993e7221 */ /* 0x000fe20000010000 */
[-CC-:B------:R-:W-:Y:S01]  /*4e70*/  FFMA.FTZ R7, R125, R4.reuse, R115.reuse ;  /* 0x000000047d077223 */ /* 0x180fe20000010073 */
[-CC-:B------:R-:W-:Y:S01]  /*4e80*/  FFMA.FTZ R108, R154, R4.reuse, R115.reuse ;  /* 0x000000049a6c7223 */ /* 0x180fe20000010073 */
[----:B------:R-:W-:Y:S01]  /*4e90*/  FFMA.FTZ R161, R147, R4, R115 ;  /* 0x0000000493a17223 */ /* 0x000fe20000010073 */
[----:B------:R-:W-:Y:S01]  /*4ea0*/  ISETP.GT.AND P1, PT, R10, RZ, PT ;  /* 0x000000ff0a00720c */ /* 0x000fe20003f24270 */
[----:B------:R-:W0:Y:S01]  /*4eb0*/  @P2 LDC R115, c[0x0][0x40c] ;  /* 0x00010300ff732b82 */ /* 0x000e220000000800 */
[----:B------:R-:W-:Y:S01]  /*4ec0*/  FADD.FTZ R4, R142, -R61 ;  /* 0x8000003d8e047221 */ /* 0x000fe20000010000 */
[----:B------:R-:W-:Y:S01]  /*4ed0*/  FADD.FTZ R8, R151, -R8 ;  /* 0x8000000897087221 */ /* 0x000fe20000010000 */
[----:B------:R-:W-:Y:S01]  /*4ee0*/  FADD.FTZ R10, R144, -R63 ;  /* 0x8000003f900a7221 */ /* 0x000fe20000010000 */
[C---:B------:R-:W-:Y:S01]  /*4ef0*/  FMUL.FTZ R61, R9.reuse, R6 ;  /* 0x00000006093d7220 */ /* 0x040fe20000410000 */
[----:B------:R-:W-:Y:S01]  /*4f00*/  FMUL.FTZ R6, R9, R62 ;  /* 0x0000003e09067220 */ /* 0x000fe20000410000 */
[----:B------:R-:W-:Y:S01]  /*4f10*/  FADD.FTZ R60, R140, -R7 ;  /* 0x800000078c3c7221 */ /* 0x000fe20000010000 */
[----:B------:R-:W-:Y:S01]  /*4f20*/  FADD.FTZ R122, R155, -R108 ;  /* 0x8000006c9b7a7221 */ /* 0x000fe20000010000 */
[----:B------:R-:W1:Y:S01]  /*4f30*/  @P2 LDC R112, c[0x0][0x40c] ;  /* 0x00010300ff702b82 */ /* 0x000e620000000800 */
[C---:B------:R-:W-:Y:S01]  /*4f40*/  FMUL.FTZ R108, R9.reuse, R8 ;  /* 0x00000008096c7220 */ /* 0x040fe20000410000 */
[C---:B------:R-:W-:Y:S01]  /*4f50*/  FMUL.FTZ R7, R9.reuse, R10 ;  /* 0x0000000a09077220 */ /* 0x040fe20000410000 */
[C---:B------:R-:W-:Y:S01]  /*4f60*/  FMUL.FTZ R60, R9.reuse, R60 ;  /* 0x0000003c093c7220 */ /* 0x040fe20000410000 */
[----:B------:R-:W-:Y:S01]  /*4f70*/  FMUL.FTZ R63, R9, R4 ;  /* 0x00000004093f7220 */ /* 0x000fe20000410000 */
[----:B------:R-:W-:Y:S01]  /*4f80*/  FADD.FTZ R114, R148, -R161 ;  /* 0x800000a194727221 */ /* 0x000fe20000010000 */
[----:B------:R-:W-:Y:S01]  /*4f90*/  FSEL R61, R61, RZ, P1 ;  /* 0x000000ff3d3d7208 */ /* 0x000fe20000800000 */
[C---:B------:R-:W-:Y:S01]  /*4fa0*/  FMUL.FTZ R4, R9.reuse, R122 ;  /* 0x0000007a09047220 */ /* 0x040fe20000410000 */
[----:B------:R-:W2:Y:S01]  /*4fb0*/  @P2 LDC R110, c[0x0][0x40c] ;  /* 0x00010300ff6e2b82 */ /* 0x000ea20000000800 */
[----:B------:R-:W-:Y:S01]  /*4fc0*/  FSEL R60, R60, RZ, P1 ;  /* 0x000000ff3c3c7208 */ /* 0x000fe20000800000 */
[----:B------:R-:W-:Y:S01]  /*4fd0*/  FMUL.FTZ R9, R9, R114 ;  /* 0x0000007209097220 */ /* 0x000fe20000410000 */
[----:B------:R-:W-:-:S02]  /*4fe0*/  FSEL R63, R63, RZ, P1 ;  /* 0x000000ff3f3f7208 */ /* 0x000fc40000800000 */
[----:B------:R-:W-:Y:S02]  /*4ff0*/  FSEL R108, R108, RZ, P1 ;  /* 0x000000ff6c6c7208 */ /* 0x000fe40000800000 */
[----:B------:R-:W-:Y:S01]  /*5000*/  FSEL R7, R7, RZ, P1 ;  /* 0x000000ff07077208 */ /* 0x000fe20000800000 */
[----:B------:R-:W3:Y:S01]  /*5010*/  @P2 LDC R62, c[0x0][0x40c] ;  /* 0x00010300ff3e2b82 */ /* 0x000ee20000000800 */
[----:B0-----:R-:W-:Y:S01]  /*5020*/  @P2 FMUL.FTZ R115, R60, R115 ;  /* 0x000000733c732220 */ /* 0x001fe20000410000 */
[----:B------:R-:W-:Y:S02]  /*5030*/  F2FP.BF16.F32.PACK_AB R60, R61, R60 ;  /* 0x0000003c3d3c723e */ /* 0x000fe400000010ff */
[----:B------:R-:W-:Y:S02]  /*5040*/  FSEL R9, R9, RZ, P1 ;  /* 0x000000ff09097208 */ /* 0x000fe40000800000 */
[----:B------:R-:W-:Y:S02]  /*5050*/  FSEL R4, R4, RZ, P1 ;  /* 0x000000ff04047208 */ /* 0x000fe40000800000 */
[----:B------:R-:W0:Y:S01]  /*5060*/  @P2 LDC R109, c[0x0][0x40c] ;  /* 0x00010300ff6d2b82 */ /* 0x000e220000000800 */
[----:B-1----:R-:W-:Y:S01]  /*5070*/  @P2 FMUL.FTZ R112, R61, R112 ;  /* 0x000000703d702220 */ /* 0x002fe20000410000 */
[----:B------:R-:W-:-:S06]  /*5080*/  F2FP.BF16.F32.PACK_AB R61, R108, R63 ;  /* 0x0000003f6c3d723e */ /* 0x000fcc00000010ff */
[----:B------:R-:W1:Y:S01]  /*5090*/  @P2 LDC R8, c[0x0][0x40c] ;  /* 0x00010300ff082b82 */ /* 0x000e620000000800 */
[----:B--2---:R-:W-:Y:S01]  /*50a0*/  @P2 FMUL.FTZ R114, R63, R110 ;  /* 0x0000006e3f722220 */ /* 0x004fe20000410000 */
[----:B------:R-:W-:Y:S02]  /*50b0*/  FSEL R63, R6, RZ, P1 ;  /* 0x000000ff063f7208 */ /* 0x000fe40000800000 */
[----:B------:R-:W-:Y:S02]  /*50c0*/  @P2 F2FP.BF16.F32.PACK_AB R110, RZ, R112 ;  /* 0x00000070ff6e223e */ /* 0x000fe400000010ff */
[----:B------:R-:W-:Y:S02]  /*50d0*/  @P2 F2FP.BF16.F32.PACK_AB R112, RZ, R114 ;  /* 0x00000072ff70223e */ /* 0x000fe400000010ff */
[----:B------:R-:W2:Y:S01]  /*50e0*/  @P2 LDC R10, c[0x0][0x40c] ;  /* 0x00010300ff0a2b82 */ /* 0x000ea20000000800 */
[----:B---3--:R-:W-:Y:S01]  /*50f0*/  @P2 FMUL.FTZ R6, R7, R62 ;  /* 0x0000003e07062220 */ /* 0x008fe20000410000 */
[----:B------:R-:W-:-:S02]  /*5100*/  @P2 PRMT R105, R112, 0x7610, R105 ;  /* 0x0000761070692816 */ /* 0x000fc40000000069 */
[----:B------:R-:W-:Y:S02]  /*5110*/  F2FP.BF16.F32.PACK_AB R62, R63, R7 ;  /* 0x000000073f3e723e */ /* 0x000fe400000010ff */
[----:B------:R-:W-:Y:S01]  /*5120*/  @P2 F2FP.BF16.F32.PACK_AB R6, RZ, R6 ;  /* 0x00000006ff06223e */ /* 0x000fe200000010ff */
[----:B0-----:R-:W-:Y:S01]  /*5130*/  @P2 FMUL.FTZ R122, R108, R109 ;  /* 0x0000006d6c7a2220 */ /* 0x001fe20000410000 */
[----:B------:R-:W-:Y:S02]  /*5140*/  @P2 F2FP.BF16.F32.PACK_AB R109, RZ, R115 ;  /* 0x00000073ff6d223e */ /* 0x000fe400000010ff */
[----:B------:R-:W-:Y:S02]  /*5150*/  @P2 PRMT R106, R6, 0x7610, R106 ;  /* 0x00007610066a2816 */ /* 0x000fe4000000006a */
[----:B------:R-:W-:Y:S02]  /*5160*/  @P2 F2FP.BF16.F32.PACK_AB R114, RZ, R122 ;  /* 0x0000007aff72223e */ /* 0x000fe400000010ff */
[----:B------:R-:W-:Y:S01]  /*5170*/  @P2 PRMT R104, R109, 0x7610, R104 ;  /* 0x000076106d682816 */ /* 0x000fe20000000068 */
[----:B-1----:R-:W-:Y:S01]  /*5180*/  @P2 FMUL.FTZ R8, R63, R8 ;  /* 0x000000083f082220 */ /* 0x002fe20000410000 */
[----:B------:R-:W-:-:S02]  /*5190*/  @P2 PRMT R105, R105, 0x5410, R114 ;  /* 0x0000541069692816 */ /* 0x000fc40000000072 */
[----:B------:R-:W-:Y:S02]  /*51a0*/  @P2 PRMT R104, R104, 0x5410, R110 ;  /* 0x0000541068682816 */ /* 0x000fe4000000006e */
[----:B------:R-:W-:Y:S02]  /*51b0*/  @P2 F2FP.BF16.F32.PACK_AB R8, RZ, R8 ;  /* 0x00000008ff08223e */ /* 0x000fe400000010ff */
[----:B------:R-:W-:Y:S01]  /*51c0*/  F2FP.BF16.F32.PACK_AB R63, R4, R9 ;  /* 0x00000009043f723e */ /* 0x000fe200000010ff */
[----:B--2---:R-:W-:Y:S01]  /*51d0*/  @P2 FMUL.FTZ R10, R9, R10 ;  /* 0x0000000a090a2220 */ /* 0x004fe20000410000 */
        /* <DEDUP_REMOVED lines=8> */
.L_x_2566:
[----:B0-2---:R-:W0:Y:S01]  /*5260*/  @P2 LDC R109, c[0x0][0x40c] ;  /* 0x00010300ff6d2b82 */ /* 0x005e220000000800 */
[-CC-:B------:R-:W-:Y:S01]  /*5270*/  FFMA.FTZ R7, R125, R4.reuse, R115.reuse ;  /* 0x000000047d077223 */ /* 0x180fe20000010073 */
[----:B------:R-:W-:Y:S01]  /*5280*/  ISETP.GT.AND P1, PT, R10, RZ, PT ;  /* 0x000000ff0a00720c */ /* 0x000fe20003f24270 */
[-CC-:B------:R-:W-:Y:S01]  /*5290*/  FFMA.FTZ R8, R146, R4.reuse, R115.reuse ;  /* 0x0000000492087223 */ /* 0x180fe20000010073 */
[-C--:B------:R-:W-:Y:S01]  /*52a0*/  FFMA.FTZ R161, R143, R4.reuse, R115 ;  /* 0x000000048fa17223 */ /* 0x080fe20000010073 */
[----:B------:R-:W-:Y:S01]  /*52b0*/  @P2 FADD.FTZ R6, R140, -R7 ;  /* 0x800000078c062221 */ /* 0x000fe20000010000 */
[--C-:B------:R-:W-:Y:S01]  /*52c0*/  FFMA.FTZ R162, R150, R4, R115.reuse ;  /* 0x0000000496a27223 */ /* 0x100fe20000010073 */
[----:B------:R-:W-:Y:S01]  /*52d0*/  @P2 FADD.FTZ R8, R149, -R8 ;  /* 0x8000000895082221 */ /* 0x000fe20000010000 */
[----:B------:R-:W1:Y:S01]  /*52e0*/  @P2 LDC R7, c[0x0][0x40c] ;  /* 0x00010300ff072b82 */ /* 0x000e620000000800 */
[----:B------:R-:W-:Y:S01]  /*52f0*/  @P2 FMUL.FTZ R6, R9, R6 ;  /* 0x0000000609062220 */ /* 0x000fe20000410000 */
[--C-:B------:R-:W-:Y:S01]  /*5300*/  FFMA.FTZ R163, R145, R4, R115.reuse ;  /* 0x0000000491a37223 */ /* 0x100fe20000010073 */
[----:B------:R-:W-:Y:S01]  /*5310*/  @P2 FMUL.FTZ R8, R9, R8 ;  /* 0x0000000809082220 */ /* 0x000fe20000410000 */
[-CC-:B------:R-:W-:Y:S01]  /*5320*/  FFMA.FTZ R112, R152, R4.reuse, R115.reuse ;  /* 0x0000000498707223 */ /* 0x180fe20000010073 */
[-CC-:B------:R-:W-:Y:S01]  /*5330*/  FFMA.FTZ R165, R147, R4.reuse, R115.reuse ;  /* 0x0000000493a57223 */ /* 0x180fe20000010073 */
[----:B------:R-:W-:Y:S01]  /*5340*/  @P2 FSEL R6, R6, RZ, P1 ;  /* 0x000000ff06062208 */ /* 0x000fe20000800000 */
[----:B------:R-:W-:Y:S01]  /*5350*/  FFMA.FTZ R110, R154, R4, R115 ;  /* 0x000000049a6e7223 */ /* 0x000fe20000010073 */
[----:B------:R-:W-:Y:S01]  /*5360*/  @P2 FSEL R8, R8, RZ, P1 ;  /* 0x000000ff08082208 */ /* 0x000fe20000800000 */
[----:B------:R-:W2:Y:S01]  /*5370*/  @P2 LDC R108, c[0x0][0x40c] ;  /* 0x00010300ff6c2b82 */ /* 0x000ea20000000800 */
[----:B------:R-:W-:Y:S01]  /*5380*/  @P2 FADD.FTZ R162, R151, -R162 ;  /* 0x800000a297a22221 */ /* 0x000fe20000010000 */
[----:B------:R-:W-:Y:S01]  /*5390*/  @P2 FADD.FTZ R122, R144, -R163 ;  /* 0x800000a3907a2221 */ /* 0x000fe20000010000 */
[----:B------:R-:W-:Y:S01]  /*53a0*/  @P2 FADD.FTZ R114, R148, -R165 ;  /* 0x800000a594722221 */ /* 0x000fe20000010000 */
[----:B------:R-:W-:Y:S01]  /*53b0*/  @P2 FADD.FTZ R112, R153, -R112 ;  /* 0x8000007099702221 */ /* 0x000fe20000010000 */
[----:B------:R-:W-:Y:S01]  /*53c0*/  @P2 FMUL.FTZ R115, R9, R162 ;  /* 0x000000a209732220 */ /* 0x000fe20000410000 */
[----:B------:R-:W-:Y:S01]  /*53d0*/  FADD.FTZ R164, R155, -R110 ;  /* 0x8000006e9ba47221 */ /* 0x000fe20000010000 */
[----:B0-----:R-:W-:Y:S01]  /*53e0*/  @P2 FMUL.FTZ R6, R6, R109 ;  /* 0x0000006d06062220 */ /* 0x001fe20000410000 */
[----:B------:R-:W0:Y:S01]  /*53f0*/  @P2 LDC R4, c[0x0][0x40c] ;  /* 0x00010300ff042b82 */ /* 0x000e220000000800 */
[----:B------:R-:W-:Y:S01]  /*5400*/  @P2 FMUL.FTZ R110, R9, R122 ;  /* 0x0000007a096e2220 */ /* 0x000fe20000410000 */
[----:B------:R-:W-:Y:S01]  /*5410*/  @P2 FSEL R115, R115, RZ, P1 ;  /* 0x000000ff73732208 */ /* 0x000fe20000800000 */
[C---:B------:R-:W-:Y:S01]  /*5420*/  @P2 FMUL.FTZ R114, R9.reuse, R114 ;  /* 0x0000007209722220 */ /* 0x040fe20000410000 */
[----:B------:R-:W-:Y:S01]  /*5430*/  @P2 F2FP.BF16.F32.PACK_AB R6, RZ, R6 ;  /* 0x00000006ff06223e */ /* 0x000fe200000010ff */
[----:B------:R-:W-:Y:S01]  /*5440*/  @P2 FMUL.FTZ R112, R9, R112 ;  /* 0x0000007009702220 */ /* 0x000fe20000410000 */
[----:B-1----:R-:W-:-:S02]  /*5450*/  @P2 FMUL.FTZ R109, R8, R7 ;  /* 0x00000007086d2220 */ /* 0x002fc40000410000 */
[----:B------:R-:W-:Y:S01]  /*5460*/  @P2 PRMT R104, R6, 0x7610, R104 ;  /* 0x0000761006682816 */ /* 0x000fe20000000068 */
[----:B------:R-:W-:Y:S01]  /*5470*/  @P2 FADD.FTZ R6, R142, -R161 ;  /* 0x800000a18e062221 */ /* 0x000fe20000010000 */
[----:B------:R-:W1:Y:S01]  /*5480*/  @P2 LDC R8, c[0x0][0x40c] ;  /* 0x00010300ff082b82 */ /* 0x000e620000000800 */
[----:B------:R-:W-:Y:S02]  /*5490*/  @P2 FSEL R112, R112, RZ, P1 ;  /* 0x000000ff70702208 */ /* 0x000fe40000800000 */
[C---:B------:R-:W-:Y:S01]  /*54a0*/  @P2 FMUL.FTZ R160, R9.reuse, R6 ;  /* 0x0000000609a02220 */ /* 0x040fe20000410000 */
[----:B------:R-:W-:Y:S01]  /*54b0*/  FMUL.FTZ R9, R9, R164 ;  /* 0x000000a409097220 */ /* 0x000fe20000410000 */
[----:B------:R-:W-:-:S03]  /*54c0*/  @P2 F2FP.BF16.F32.PACK_AB R109, RZ, R109 ;  /* 0x0000006dff6d223e */ /* 0x000fc600000010ff */
[----:B------:R-:W3:Y:S01]  /*54d0*/  @P2 LDC R6, c[0x0][0x40c] ;  /* 0x00010300ff062b82 */ /* 0x000ee20000000800 */
[----:B------:R-:W-:Y:S02]  /*54e0*/  @P2 FSEL R161, R160, RZ, P1 ;  /* 0x000000ffa0a12208 */ /* 0x000fe40000800000 */
[----:B------:R-:W-:Y:S02]  /*54f0*/  FSEL R9, R9, RZ, P1 ;  /* 0x000000ff09097208 */ /* 0x000fe40000800000 */
[----:B------:R-:W-:Y:S01]  /*5500*/  @P2 PRMT R104, R104, 0x5410, R109 ;  /* 0x0000541068682816 */ /* 0x000fe2000000006d */
[----:B--2---:R-:W-:Y:S01]  /*5510*/  @P2 FMUL.FTZ R108, R161, R108 ;  /* 0x0000006ca16c2220 */ /* 0x004fe20000410000 */
[----:B0-----:R-:W-:Y:S01]  /*5520*/  @P2 FMUL.FTZ R4, R115, R4 ;  /* 0x0000000473042220 */ /* 0x001fe20000410000 */
[----:B------:R-:W0:Y:S01]  /*5530*/  @P2 LDC R7, c[0x0][0x40c] ;  /* 0x00010300ff072b82 */ /* 0x000e220000000800 */
[----:B------:R-:W-:Y:S02]  /*5540*/  @P2 FSEL R115, R110, RZ, P1 ;  /* 0x000000ff6e732208 */ /* 0x000fe40000800000 */
[----:B------:R-:W-:-:S02]  /*5550*/  @P2 FSEL R161, R114, RZ, P1 ;  /* 0x000000ff72a12208 */ /* 0x000fc40000800000 */
[----:B------:R-:W-:Y:S02]  /*5560*/  @P2 F2FP.BF16.F32.PACK_AB R108, RZ, R108 ;  /* 0x0000006cff6c223e */ /* 0x000fe400000010ff */
[----:B------:R-:W-:Y:S01]  /*5570*/  @P2 F2FP.BF16.F32.PACK_AB R4, RZ, R4 ;  /* 0x00000004ff04223e */ /* 0x000fe200000010ff */
[----:B------:R-:W2:Y:S01]  /*5580*/  @P2 LDC R10, c[0x0][0x40c] ;  /* 0x00010300ff0a2b82 */ /* 0x000ea20000000800 */
[----:B-1----:R-:W-:Y:S01]  /*5590*/  @P2 FMUL.FTZ R8, R161, R8 ;  /* 0x00000008a1082220 */ /* 0x002fe20000410000 */
[----:B------:R-:W-:-:S04]  /*55a0*/  @P2 PRMT R105, R108, 0x7610, R105 ;  /* 0x000076106c692816 */ /* 0x000fc80000000069 */
[----:B------:R-:W-:Y:S01]  /*55b0*/  @P2 F2FP.BF16.F32.PACK_AB R8, RZ, R8 ;  /* 0x00000008ff08223e */ /* 0x000fe200000010ff */
[----:B---3--:R-:W-:Y:S01]  /*55c0*/  @P2 FMUL.FTZ R6, R115, R6 ;  /* 0x0000000673062220 */ /* 0x008fe20000410000 */
[----:B------:R-:W-:Y:S02]  /*55d0*/  @P2 PRMT R105, R105, 0x5410, R4 ;  /* 0x0000541069692816 */ /* 0x000fe40000000004 */
[----:B------:R-:W-:Y:S02]  /*55e0*/  @P2 PRMT R107, R8, 0x7610, R107 ;  /* 0x00007610086b2816 */ /* 0x000fe4000000006b */
[----:B------:R-:W-:Y:S01]  /*55f0*/  @P2 F2FP.BF16.F32.PACK_AB R6, RZ, R6 ;  /* 0x00000006ff06223e */ /* 0x000fe200000010ff */
[----:B0-----:R-:W-:-:S03]  /*5600*/  @P2 FMUL.FTZ R7, R112, R7 ;  /* 0x0000000770072220 */ /* 0x001fc60000410000 */
[----:B------:R-:W-:Y:S02]  /*5610*/  @P2 PRMT R106, R6, 0x7610, R106 ;  /* 0x00007610066a2816 */ /* 0x000fe4000000006a */
[----:B------:R-:W-:Y:S01]  /*5620*/  @P2 F2FP.BF16.F32.PACK_AB R7, RZ, R7 ;  /* 0x00000007ff07223e */ /* 0x000fe200000010ff */
[----:B--2---:R-:W-:-:S03]  /*5630*/  @P2 FMUL.FTZ R10, R9, R10 ;  /* 0x0000000a090a2220 */ /* 0x004fc60000410000 */
[----:B------:R-:W-:Y:S02]  /*5640*/  @P2 PRMT R106, R106, 0x5410, R7 ;  /* 0x000054106a6a2816 */ /* 0x000fe40000000007 */
[----:B------:R-:W-:-:S04]  /*5650*/  @P2 F2FP.BF16.F32.PACK_AB R10, RZ, R10 ;  /* 0x0000000aff0a223e */ /* 0x000fc800000010ff */
[----:B------:R-:W-:-:S07]  /*5660*/  @P2 PRMT R107, R107, 0x5410, R10 ;  /* 0x000054106b6b2816 */ /* 0x000fce000000000a */
.L_x_2565:
[----:B------:R-:W-:Y:S05]  /*5670*/  BSYNC.RECONVERGENT B1 ;  /* 0x0000000000017941 */ /* 0x000fea0003800200 */
.L_x_2562:
[----:B------:R-:W0:Y:S08]  /*5680*/  @P0 LDC.64 R8, c[0x0][0x478] ;  /* 0x00011e00ff080b82 */ /* 0x000e300000000a00 */
[----:B------:R-:W1:Y:S01]  /*5690*/  @P2 LDC.64 R6, c[0x0][0x468] ;  /* 0x00011a00ff062b82 */ /* 0x000e620000000a00 */
[----:B0-----:R-:W-:-:S05]  /*56a0*/  @P0 IMAD.WIDE.U32 R8, R113, 0x10, R8 ;  /* 0x0000001071080825 */ /* 0x001fca00078e0008 */
[----:B------:R3:W-:Y:S01]  /*56b0*/  @P0 STG.E.128 desc[UR6][R8.64], R60 ;  /* 0x0000003c08000986 */ /* 0x0007e2000c101d06 */
[----:B-1----:R-:W-:-:S05]  /*56c0*/  @P2 IMAD.WIDE.U32 R6, R111, 0x10, R6 ;  /* 0x000000106f062825 */ /* 0x002fca00078e0006 */
[----:B------:R3:W-:Y:S02]  /*56d0*/  @P2 STG.E.128 desc[UR6][R6.64], R104 ;  /* 0x0000006806002986 */ /* 0x0007e4000c101d06 */
.L_x_2561:
[----:B------:R-:W-:Y:S05]  /*56e0*/  BSYNC.RECONVERGENT B0 ;  /* 0x0000000000007941 */ /* 0x000fea0003800200 */
.L_x_2560:
[----:B0-23--:R-:W0:Y:S02]  /*56f0*/  LDC.64 R6, c[0x0][0x380] ;  /* 0x0000e000ff067b82 */ /* 0x00de240000000a00 */
[----:B0-----:R-:W-:-:S04]  /*5700*/  LEA R0, R6, R0, 0x2 ;  /* 0x0000000006007211 */ /* 0x001fc800078e10ff */
[----:B------:R-:W-:-:S13]  /*5710*/  ISETP.GE.AND P0, PT, R0, R7, PT ;  /* 0x000000070000720c */ /* 0x000fda0003f06270 */
[----:B------:R-:W-:Y:S05]  /*5720*/  @!P0 BRA `(.L_x_2567) ;  /* 0xffffffac009c8947 */ /* 0x000fea000383ffff */
.L_x_2537:
[----:B-----5:R-:W0:Y:S01]  /*5730*/  S2R R36, SR_TID.X ;  /* 0x0000000000247919 */ /* 0x020e220000002100 */
[----:B------:R-:W-:Y:S01]  /*5740*/  MOV R0, 0x400 ;  /* 0x0000040000007802 */ /* 0x000fe20000000f00 */
[----:B------:R-:W-:Y:S05]  /*5750*/  WARPSYNC.ALL ;  /* 0x0000000000007948 */ /* 0x000fea0003800000 */
[----:B------:R-:W1:Y:S01]  /*5760*/  S2R R3, SR_CgaCtaId ;  /* 0x0000000000037919 */ /* 0x000e620000008800 */
[----:B------:R-:W2:Y:S01]  /*5770*/  S2UR UR4, SR_CTAID.X ;  /* 0x00000000000479c3 */ /* 0x000ea20000002500 */
[----:B------:R-:W3:Y:S01]  /*5780*/  LDCU.128 UR16, c[0x0][0x440] ;  /* 0x00008800ff1077ac */ /* 0x000ee20008000c00 */
[----:B0-----:R-:W-:-:S05]  /*5790*/  SHF.R.U32.HI R7, RZ, 0x5, R36 ;  /* 0x00000005ff077819 */ /* 0x001fca0000011624 */
[----:B------:R-:W-:Y:S01]  /*57a0*/  IMAD R2, R7, 0x60, R2 ;  /* 0x0000006007027824 */ /* 0x000fe200078e0202 */
[----:B-1----:R-:W-:Y:S01]  /*57b0*/  LEA R3, R3, R0, 0x18 ;  /* 0x0000000003037211 */ /* 0x002fe200078ec0ff */
[----:B--2---:R-:W-:Y:S01]  /*57c0*/  IMAD R7, R5, UR4, RZ ;  /* 0x0000000405077c24 */ /* 0x004fe2000f8e02ff */
[----:B------:R-:W-:Y:S02]  /*57d0*/  LOP3.LUT R0, R36, 0x7f, RZ, 0x3c, !PT ;  /* 0x0000007f24007812 */ /* 0x000fe400078e3cff */
[----:B------:R-:W-:Y:S02]  /*57e0*/  LEA R2, R2, R3, 0x5 ;  /* 0x0000000302027211 */ /* 0x000fe400078e28ff */
[----:B------:R-:W-:Y:S02]  /*57f0*/  IADD3 R29, PT, PT, R0, R5, RZ ;  /* 0x00000005001d7210 */ /* 0x000fe40007ffe0ff */
[----:B------:R-:W-:Y:S01]  /*5800*/  LEA R0, R36, R3, 0x2 ;  /* 0x0000000324007211 */ /* 0x000fe200078e10ff */
[----:B------:R-:W-:Y:S01]  /*5810*/  STS.128 [R2], R72 ;  /* 0x0000004802007388 */ /* 0x000fe20000000c00 */
[----:B------:R-:W-:-:S02]  /*5820*/  IADD3 R36, P0, PT, R7, R36, RZ ;  /* 0x0000002407247210 */ /* 0x000fc40007f1e0ff */
[C---:B------:R-:W-:Y:S01]  /*5830*/  ISETP.GE.U32.AND P5, PT, R29.reuse, 0x80, PT ;  /* 0x000000801d00780c */ /* 0x040fe20003fa6070 */
[----:B------:R-:W-:Y:S01]  /*5840*/  STS.128 [R2+0x10], R76 ;  /* 0x0000104c02007388 */ /* 0x000fe20000000c00 */
[----:B------:R-:W-:Y:S02]  /*5850*/  IADD3.X R41, PT, PT, RZ, RZ, RZ, P0, !PT ;  /* 0x000000ffff297210 */ /* 0x000fe400007fe4ff */
[C---:B------:R-:W-:Y:S01]  /*5860*/  ISETP.GE.U32.AND P4, PT, R29.reuse, 0x100, PT ;  /* 0x000001001d00780c */ /* 0x040fe20003f86070 */
[----:B------:R-:W-:Y:S01]  /*5870*/  STS.128 [R2+0x400], R80 ;  /* 0x0004005002007388 */ /* 0x000fe20000000c00 */
[C---:B------:R-:W-:Y:S02]  /*5880*/  ISETP.GE.U32.AND P3, PT, R29.reuse, 0x180, PT ;  /* 0x000001801d00780c */ /* 0x040fe40003f66070 */
[C---:B------:R-:W-:Y:S01]  /*5890*/  ISETP.GE.U32.AND P2, PT, R29.reuse, 0x200, PT ;  /* 0x000002001d00780c */ /* 0x040fe20003f46070 */
[----:B------:R-:W-:Y:S01]  /*58a0*/  STS.128 [R2+0x410], R84 ;  /* 0x0004105402007388 */ /* 0x000fe20000000c00 */
[----:B------:R-:W-:-:S02]  /*58b0*/  ISETP.GE.U32.AND P1, PT, R29, 0x280, PT ;  /* 0x000002801d00780c */ /* 0x000fc40003f26070 */
[----:B------:R-:W-:Y:S01]  /*58c0*/  ISETP.GE.U32.AND P0, PT, R29, 0x300, PT ;  /* 0x000003001d00780c */ /* 0x000fe20003f06070 */
[----:B------:R-:W-:Y:S01]  /*58d0*/  STS.128 [R2+0x800], R64 ;  /* 0x0008004002007388 */ /* 0x000fe20000000c00 */
[C---:B------:R-:W-:Y:S02]  /*58e0*/  SHF.L.U64.HI R41, R36.reuse, 0x2, R41 ;  /* 0x0000000224297819 */ /* 0x040fe40000010229 */
[----:B------:R-:W-:Y:S01]  /*58f0*/  SHF.L.U32 R36, R36, 0x2, RZ ;  /* 0x0000000224247819 */ /* 0x000fe200000006ff */
[----:B------:R-:W-:Y:S01]  /*5900*/  STS.128 [R2+0x810], R68 ;  /* 0x0008104402007388 */ /* 0x000fe20000000c00 */
[----:B------:R-:W-:Y:S02]  /*5910*/  BAR.SYNC.DEFER_BLOCKING 0x0 ;  /* 0x0000000000007b1d */ /* 0x000fe40000010000 */
        /* <DEDUP_REMOVED lines=85> */
[----:B------:R-:W-:Y:S01]  /*5e70*/  @P5 IMAD.MOV.U32 R2, RZ, RZ, R38 ;  /* 0x000000ffff025224 */ /* 0x000fe200078e0026 */
[----:B------:R-:W-:Y:S01]  /*5e80*/  @P5 IADD3 R38, P6, PT, R38, 0x200, RZ ;  /* 0x0000020026265810 */ /* 0x000fe20007fde0ff */
[----:B------:R-:W4:Y:S01]  /*5e90*/  LDS R17, [R0+0x1400] ;  /* 0x0014000000117984 */ /* 0x000f220000000800 */
[----:B------:R-:W-:Y:S02]  /*5ea0*/  FADD.FTZ R10, RZ, R10 ;  /* 0x0000000aff0a7221 */ /* 0x000fe40000010000 */
[----:B------:R-:W-:Y:S01]  /*5eb0*/  @P5 IADD3.X R43, PT, PT, RZ, R43, RZ, P6, !PT ;  /* 0x0000002bff2b5210 */ /* 0x000fe200037fe4ff */
        /* <DEDUP_REMOVED lines=70> */
[----:B0-----:R-:W-:Y:S01]  /*6320*/  MOV R2, R38 ;  /* 0x0000002600027202 */ /* 0x001fe20000000f00 */
[----:B------:R-:W-:Y:S01]  /*6330*/  IMAD.MOV.U32 R3, RZ, RZ, R43 ;  /* 0x000000ffff037224 */ /* 0x000fe200078e002b */
[----:B------:R-:W-:Y:S06]  /*6340*/  @!P0 EXIT ;  /* 0x000000000000894d */ /* 0x000fec0003800000 */
[----:B------:R-:W-:Y:S04]  /*6350*/  STG.E desc[UR6][R2.64], R29 ;  /* 0x0000001d02007986 */ /* 0x000fe8000c101906 */
[----:B------:R-:W-:Y:S01]  /*6360*/  STG.E desc[UR6][R4.64], R25 ;  /* 0x0000001904007986 */ /* 0x000fe2000c101906 */
[----:B------:R-:W-:Y:S05]  /*6370*/  EXIT ;  /* 0x000000000000794d */ /* 0x000fea0003800000 */
.L_x_2545:
[----:B------:R-:W-:Y:S01]  /*6380*/  HFMA2 R163, -RZ, RZ, 0, 5.9604644775390625e-08 ;  /* 0x00000001ffa37431 */ /* 0x000fe200000001ff */
[----:B------:R-:W-:Y:S01]  /*6390*/  BSSY B0, `(.L_x_2568) ;  /* 0x0000006000007945 */ /* 0x000fe20003800000 */
[----:B------:R-:W-:Y:S02]  /*63a0*/  MOV R164, 0x1f ;  /* 0x0000001f00a47802 */ /* 0x000fe40000000f00 */
[----:B------:R-:W-:-:S07]  /*63b0*/  MOV R162, 0xffffffff ;  /* 0xffffffff00a27802 */ /* 0x000fce0000000f00 */
[----:B0-----:R-:W-:Y:S05]  /*63c0*/  WARPSYNC.COLLECTIVE R162, `(.L_x_2569) ;  /* 0x00000000a2087348 */ /* 0x001fea0003c00000 */
[----:B0-----:R0:W1:Y:S02]  /*63d0*/  SHFL.BFLY P0, R110, R161, R163, R164 ;  /* 0x0c0000a3a16e7389 */ /* 0x00106400000000a4 */
[----:B01----:R-:W-:Y:S05]  /*63e0*/  ENDCOLLECTIVE ;  /* 0x000000000000791b */ /* 0x003fea0003800000 */
.L_x_2569:
[----:B------:R-:W-:Y:S05]  /*63f0*/  BSYNC B0 ;  /* 0x0000000000007941 */ /* 0x000fea0003800000 */
.L_x_2568:
[----:B------:R-:W-:Y:S01]  /*6400*/  MOV R4, R110 ;  /* 0x0000006e00047202 */ /* 0x000fe20000000f00 */
[----:B------:R-:W-:Y:S01]  /*6410*/  HFMA2 R163, -RZ, RZ, 0, 5.9604644775390625e-08 ;  /* 0x00000001ffa37431 */ /* 0x000fe200000001ff */
[----:B------:R-:W-:Y:S02]  /*6420*/  MOV R164, 0x1f ;  /* 0x0000001f00a47802 */ /* 0x000fe40000000f00 */
[----:B------:R-:W-:Y:S01]  /*6430*/  MOV R162, 0xffffffff ;  /* 0xffffffff00a27802 */ /* 0x000fe20000000f00 */
[----:B------:R-:W-:Y:S01]  /*6440*/  FADD.FTZ R4, R4, R161 ;  /* 0x000000a104047221 */ /* 0x000fe20000010000 */
[----:B------:R-:W-:Y:S02]  /*6450*/  MOV R161, R160 ;  /* 0x000000a000a17202 */ /* 0x000fe40000000f00 */
[----:B------:R-:W-:Y:S02]  /*6460*/  PRMT R112, R103, 0x7632, R112 ;  /* 0x0000763267707816 */ /* 0x000fe40000000070 */
[----:B------:R-:W-:-:S07]  /*6470*/  PRMT R114, R102, 0x7632, R114 ;  /* 0x0000763266727816 */ /* 0x000fce0000000072 */
[----:B------:R-:W-:Y:S05]  /*6480*/  WARPSYNC.COLLECTIVE R162, `(.L_x_2570) ;  /* 0x00000000a2087348 */ /* 0x000fea0003c00000 */
[----:B------:R0:W1:Y:S02]  /*6490*/  SHFL.BFLY P0, R110, R161, R163, R164 ;  /* 0x0c0000a3a16e7389 */ /* 0x00006400000000a4 */
[----:B01----:R-:W-:Y:S05]  /*64a0*/  ENDCOLLECTIVE ;  /* 0x000000000000791b */ /* 0x003fea0003800000 */
.L_x_2570:
[----:B------:R-:W-:Y:S01]  /*64b0*/  HFMA2 R163, -RZ, RZ, 0, 1.1920928955078125e-07 ;  /* 0x00000002ffa37431 */ /* 0x000fe200000001ff */
[----:B------:R-:W-:Y:S02]  /*64c0*/  MOV R161, R4 ;  /* 0x0000000400a17202 */ /* 0x000fe40000000f00 */
[----:B------:R-:W-:-:S07]  /*64d0*/  MOV R109, R110 ;  /* 0x0000006e006d7202 */ /* 0x000fce0000000f00 */
[----:B------:R-:W-:Y:S05]  /*64e0*/  WARPSYNC.COLLECTIVE R162, `(.L_x_2571) ;  /* 0x00000000a2087348 */ /* 0x000fea0003c00000 */
[----:B------:R0:W1:Y:S02]  /*64f0*/  SHFL.BFLY P0, R110, R161, R163, R164 ;  /* 0x0c0000a3a16e7389 */ /* 0x00006400000000a4 */
[----:B01----:R-:W-:Y:S05]  /*6500*/  ENDCOLLECTIVE ;  /* 0x000000000000791b */ /* 0x003fea0003800000 */
.L_x_2571:
[----:B------:R-:W-:-:S05]  /*6510*/  FADD.FTZ R109, R109, R160 ;  /* 0x000000a06d6d7221 */ /* 0x000fca0000010000 */
[----:B------:R-:W-:Y:S02]  /*6520*/  MOV R161, R109 ;  /* 0x0000006d00a17202 */ /* 0x000fe40000000f00 */
[----:B------:R-:W-:-:S07]  /*6530*/  MOV R111, R110 ;  /* 0x0000006e006f7202 */ /* 0x000fce0000000f00 */
[----:B------:R-:W-:Y:S05]  /*6540*/  WARPSYNC.COLLECTIVE R162, `(.L_x_2572) ;  /* 0x00000000a2087348 */ /* 0x000fea0003c00000 */
[----:B------:R0:W1:Y:S02]  /*6550*/  SHFL.BFLY P0, R110, R161, R163, R164 ;  /* 0x0c0000a3a16e7389 */ /* 0x00006400000000a4 */
[----:B01----:R-:W-:Y:S05]  /*6560*/  ENDCOLLECTIVE ;  /* 0x000000000000791b */ /* 0x003fea0003800000 */
.L_x_2572:
[----:B------:R-:W-:Y:S01]  /*6570*/  FADD.FTZ R111, R4, R111 ;  /* 0x0000006f046f7221 */ /* 0x000fe20000010000 */
[----:B------:R-:W-:-:S04]  /*6580*/  HFMA2 R163, -RZ, RZ, 0, 2.384185791015625e-07 ;  /* 0x00000004ffa37431 */ /* 0x000fc800000001ff */
[----:B------:R-:W-:Y:S02]  /*6590*/  MOV R161, R111 ;  /* 0x0000006f00a17202 */ /* 0x000fe40000000f00 */
[----:B------:R-:W-:-:S07]  /*65a0*/  MOV R6, R110 ;  /* 0x0000006e00067202 */ /* 0x000fce0000000f00 */
[----:B------:R-:W-:Y:S05]  /*65b0*/  WARPSYNC.COLLECTIVE R162, `(.L_x_2573) ;  /* 0x00000000a2087348 */ /* 0x000fea0003c00000 */
[----:B------:R0:W1:Y:S02]  /*65c0*/  SHFL.BFLY P0, R110, R161, R163, R164 ;  /* 0x0c0000a3a16e7389 */ /* 0x00006400000000a4 */
[----:B01----:R-:W-:Y:S05]  /*65d0*/  ENDCOLLECTIVE ;  /* 0x000000000000791b */ /* 0x003fea0003800000 */
.L_x_2573:
[----:B------:R-:W-:-:S05]  /*65e0*/  FADD.FTZ R6, R109, R6 ;  /* 0x000000066d067221 */ /* 0x000fca0000010000 */
[----:B------:R-:W-:Y:S02]  /*65f0*/  MOV R161, R6 ;  /* 0x0000000600a17202 */ /* 0x000fe40000000f00 */
[----:B------:R-:W-:-:S07]  /*6600*/  MOV R108, R110 ;  /* 0x0000006e006c7202 */ /* 0x000fce0000000f00 */
[----:B------:R-:W-:Y:S05]  /*6610*/  WARPSYNC.COLLECTIVE R162, `(.L_x_2574) ;  /* 0x00000000a2087348 */ /* 0x000fea0003c00000 */
[----:B------:R0:W1:Y:S02]  /*6620*/  SHFL.BFLY P0, R110, R161, R163, R164 ;  /* 0x0c0000a3a16e7389 */ /* 0x00006400000000a4 */
[----:B01----:R-:W-:Y:S05]  /*6630*/  ENDCOLLECTIVE ;  /* 0x000000000000791b */ /* 0x003fea0003800000 */
.L_x_2574:
[----:B------:R-:W-:Y:S01]  /*6640*/  FADD.FTZ R108, R111, R108 ;  /* 0x0000006c6f6c7221 */ /* 0x000fe20000010000 */
[----:B------:R-:W-:-:S04]  /*6650*/  HFMA2 R163, -RZ, RZ, 0, 4.76837158203125e-07 ;  /* 0x00000008ffa37431 */ /* 0x000fc800000001ff */
[----:B------:R-:W-:Y:S02]  /*6660*/  MOV R161, R108 ;  /* 0x0000006c00a17202 */ /* 0x000fe40000000f00 */
[----:B------:R-:W-:-:S07]  /*6670*/  MOV R113, R110 ;  /* 0x0000006e00717202 */ /* 0x000fce0000000f00 */
[----:B------:R-:W-:Y:S05]  /*6680*/  WARPSYNC.COLLECTIVE R162, `(.L_x_2575) ;  /* 0x00000000a2087348 */ /* 0x000fea0003c00000 */
[----:B------:R0:W1:Y:S02]  /*6690*/  SHFL.BFLY P0, R110, R161, R163, R164 ;  /* 0x0c0000a3a16e7389 */ /* 0x00006400000000a4 */
[----:B01----:R-:W-:Y:S05]  /*66a0*/  ENDCOLLECTIVE ;  /* 0x000000000000791b */ /* 0x003fea0003800000 */
.L_x_2575:
[----:B------:R-:W-:-:S05]  /*66b0*/  FADD.FTZ R113, R6, R113 ;  /* 0x0000007106717221 */ /* 0x000fca0000010000 */
[----:B------:R-:W-:Y:S02]  /*66c0*/  MOV R161, R113 ;  /* 0x0000007100a17202 */ /* 0x000fe40000000f00 */
[----:B------:R-:W-:-:S07]  /*66d0*/  MOV R115, R110 ;  /* 0x0000006e00737202 */ /* 0x000fce0000000f00 */
[----:B------:R-:W-:Y:S05]  /*66e0*/  WARPSYNC.COLLECTIVE R162, `(.L_x_2576) ;  /* 0x00000000a2087348 */ /* 0x000fea0003c00000 */
[----:B------:R0:W1:Y:S02]  /*66f0*/  SHFL.BFLY P0, R110, R161, R163, R164 ;  /* 0x0c0000a3a16e7389 */ /* 0x00006400000000a4 */
[----:B01----:R-:W-:Y:S05]  /*6700*/  ENDCOLLECTIVE ;  /* 0x000000000000791b */ /* 0x003fea0003800000 */
.L_x_2576:
[----:B------:R-:W-:Y:S01]  /*6710*/  FADD.FTZ R115, R108, R115 ;  /* 0x000000736c737221 */ /* 0x000fe20000010000 */
[----:B------:R-:W-:-:S04]  /*6720*/  HFMA2 R163, -RZ, RZ, 0, 9.5367431640625e-07 ;  /* 0x00000010ffa37431 */ /* 0x000fc800000001ff */
[----:B------:R-:W-:Y:S01]  /*6730*/  MOV R161, R115 ;  /* 0x0000007300a17202 */ /* 0x000fe20000000f00 */
[----:B------:R-:W-:-:S07]  /*6740*/  FADD.FTZ R4, R113, R110 ;  /* 0x0000006e71047221 */ /* 0x000fce0000010000 */
[----:B------:R-:W-:Y:S05]  /*6750*/  WARPSYNC.COLLECTIVE R162, `(.L_x_2577) ;  /* 0x00000000a2087348 */ /* 0x000fea0003c00000 */
[----:B------:R0:W1:Y:S02]  /*6760*/  SHFL.BFLY P0, R110, R161, R163, R164 ;  /* 0x0c0000a3a16e7389 */ /* 0x00006400000000a4 */
[----:B01----:R-:W-:Y:S05]  /*6770*/  ENDCOLLECTIVE ;  /* 0x000000000000791b */ /* 0x003fea0003800000 */
.L_x_2577:
[----:B------:R-:W-:Y:S02]  /*6780*/  MOV R161, R4 ;  /* 0x0000000400a17202 */ /* 0x000fe40000000f00 */
[----:B------:R-:W-:-:S07]  /*6790*/  MOV R122, R110 ;  /* 0x0000006e007a7202 */ /* 0x000fce0000000f00 */
[----:B------:R-:W-:Y:S05]  /*67a0*/  WARPSYNC.COLLECTIVE R162, `(.L_x_2578) ;  /* 0x00000000a2087348 */ /* 0x000fea0003c00000 */
[----:B------:R0:W1:Y:S02]  /*67b0*/  SHFL.BFLY P0, R110, R161, R163, R164 ;  /* 0x0c0000a3a16e7389 */ /* 0x00006400000000a4 */
[----:B01----:R-:W-:Y:S05]  /*67c0*/  ENDCOLLECTIVE ;  /* 0x000000000000791b */ /* 0x003fea0003800000 */
.L_x_2578:
[----:B------:R-:W-:Y:S02]  /*67d0*/  MOV R109, R110 ;  /* 0x0000006e006d7202 */ /* 0x000fe40000000f00 */
[----:B------:R-:W-:Y:S01]  /*67e0*/  PRMT R110, R100, 0x7632, R110 ;  /* 0x00007632646e7816 */ /* 0x000fe2000000006e */
[----:B------:R-:W-:Y:S06]  /*67f0*/  BRA `(.L_x_2579) ;  /* 0xffffffb400247947 */ /* 0x000fec000383ffff */
.L_x_2580:
        /* <DEDUP_REMOVED lines=16> */
.L_x_14453:


//--------------------- .text._ZN10layer_norm13ln_bwd_kernelINS_13Kernel_traitsIf13__nv_bfloat16S2_S2_fjLj768ELj1ELj4ELj1ELj16ENS_18Kernel_traits_baseILj768EfS2_S2_S2_fjLj128EEEEELb0ELb0ELb1ELb1EEEvNS_9BwdParamsE --------------------------
	.section	.text._ZN10layer_norm13ln_bwd_kernelINS_13Kernel_traitsIf13__nv_bfloat16S2_S2_fjLj768ELj1ELj4ELj1ELj16ENS_18Kernel_traits_baseILj768EfS2_S2_S2_fjLj128EEEEELb0ELb0ELb1ELb1EEEvNS_9BwdParamsE,"ax",@progbits
	.align	128
        .global         _ZN10layer_norm13ln_bwd_kernelINS_13Kernel_traitsIf13__nv_bfloat16S2_S2_fjLj768ELj1ELj4ELj1ELj16ENS_18Kernel_traits_baseILj768EfS2_S2_S2_fjLj128EEEEELb0ELb0ELb1ELb1EEEvNS_9BwdParamsE
        .type           _ZN10layer_norm13ln_bwd_kernelINS_13Kernel_traitsIf13__nv_bfloat16S2_S2_fjLj768ELj1ELj4ELj1ELj16ENS_18Kernel_traits_baseILj768EfS2_S2_S2_fjLj128EEEEELb0ELb0ELb1ELb1EEEvNS_9BwdParamsE,@function
        .size           _ZN10layer_norm13ln_bwd_kernelINS_13Kernel_traitsIf13__nv_bfloat16S2_S2_fjLj768ELj1ELj4ELj1ELj16ENS_18Kernel_traits_baseILj768EfS2_S2_S2_fjLj128EEEEELb0ELb0ELb1ELb1EEEvNS_9BwdParamsE,(.L_x_14454 - _ZN10layer_norm13ln_bwd_kernelINS_13Kernel_traitsIf13__nv_bfloat16S2_S2_fjLj768ELj1ELj4ELj1ELj16ENS_18Kernel_traits_baseILj768EfS2_S2_S2_fjLj128EEEEELb0ELb0ELb1ELb1EEEvNS_9BwdParamsE)
        .other          _ZN10layer_norm13ln_bwd_kernelINS_13Kernel_traitsIf13__nv_bfloat16S2_S2_fjLj768ELj1ELj4ELj1ELj16ENS_18Kernel_traits_baseILj768EfS2_S2_S2_fjLj128EEEEELb0ELb0ELb1ELb1EEEvNS_9BwdParamsE,@"STO_CUDA_ENTRY STV_DEFAULT"
_ZN10layer_norm13ln_bwd_kernelINS_13Kernel_traitsIf13__nv_bfloat16S2_S2_fjLj768ELj1ELj4ELj1ELj16ENS_18Kernel_traits_baseILj768EfS2_S2_S2_fjLj128EEEEELb0ELb0ELb1ELb1EEEvNS_9BwdParamsE:
.text._ZN10layer_norm13ln_bwd_kernelINS_13Kernel_traitsIf13__nv_bfloat16S2_S2_fjLj768ELj1ELj4ELj1ELj16ENS_18Kernel_traits_baseILj768EfS2_S2_S2_fjLj128EEEEELb0ELb0ELb1ELb1EEEvNS_9BwdParamsE:
        /* <DEDUP_REMOVED lines=47> */
[----:B------:R0:W5:Y:S04]  /*02f0*/  LDG.E.128 R44, desc[UR6][R2.64+0x400] ;  /* 0x00040006022c7981 */ /* 0x000168000c1e1d00 */
[----:B------:R0:W5:Y:S04]  /*0300*/  LDG.E.128 R40, desc[UR6][R2.64+0x410] ;  /* 0x0004100602287981 */ /* 0x000168000c1e1d00 */
[----:B------:R0:W5:Y:S04]  /*0310*/  LDG.E.128 R36, desc[UR6][R2.64+0x800] ;  /* 0x0008000602247981 */ /* 0x000168000c1e1d00 */
[----:B------:R0:W5:Y:S01]  /*0320*/  LDG.E.128 R32, desc[UR6][R2.64+0x810] ;  /* 0x0008100602207981 */ /* 0x000162000c1e1d00 */
[----:B------:R-:W-:-:S07]  /*0330*/  HFMA2 R100, -RZ, RZ, 0, 0 ;  /* 0x00000000ff647431 */ /* 0x000fce00000001ff */
.L_x_2602:
[----:B------:R-:W1:Y:S08]  /*0340*/  LDC.64 R148, c[0x0][0x3f8] ;  /* 0x0000fe00ff947b82 */ /* 0x000e700000000a00 */
[----:B------:R-:W2:Y:S08]  /*0350*/  LDC.64 R130, c[0x0][0x3f0] ;  /* 0x0000fc00ff827b82 */ /* 0x000eb00000000a00 */
[----:B------:R-:W3:Y:S01]  /*0360*/  LDC.64 R132, c[0x0][0x3c8] ;  /* 0x0000f200ff847b82 */ /* 0x000ee20000000a00 */
[----:B-1----:R-:W-:-:S05]  /*0370*/  IMAD.WIDE R148, R146, 0x4, R148 ;  /* 0x0000000492947825 */ /* 0x002fca00078e0294 */
        /* <DEDUP_REMOVED lines=10> */
[----:B0-----:R-:W-:Y:S01]  /*0420*/  IADD3 R2, PT, PT, R150, -0x1, RZ ;  /* 0xffffffff96027810 */ /* 0x001fe20007ffe0ff */
[----:B------:R-:W0:Y:S03]  /*0430*/  LDC.64 R8, c[0x0][0x3a8] ;  /* 0x0000ea00ff087b82 */ /* 0x000e260000000a00 */
[----:B------:R-:W-:Y:S01]  /*0440*/  SHF.R.S32.HI R3, RZ, 0x1f, R0 ;  /* 0x0000001fff037819 */ /* 0x000fe20000011400 */
[----:B------:R-:W-:-:S03]  /*0450*/  IMAD R2, R2, UR9, RZ ;  /* 0x0000000902027c24 */ /* 0x000fc6000f8e02ff */
[----:B------:R-:W-:Y:S01]  /*0460*/  LEA.HI R0, R3, R0, RZ, 0x3 ;  /* 0x0000000003007211 */ /* 0x000fe200078f18ff */
[----:B------:R-:W1:Y:S01]  /*0470*/  LDC.64 R4, c[0x0][0x428] ;  /* 0x00010a00ff047b82 */ /* 0x000e620000000a00 */
[----:B------:R-:W-:Y:S02]  /*0480*/  SHF.R.S32.HI R3, RZ, 0x1f, R2 ;  /* 0x0000001fff037819 */ /* 0x000fe40000011402 */
[-C--:B------:R-:W-:Y:S02]  /*0490*/  LEA.HI.SX32 R125, R0, R147.reuse, 0x1d ;  /* 0x00000093007d7211 */ /* 0x080fe400078feaff */
[----:B------:R-:W-:Y:S02]  /*04a0*/  LEA.HI R2, R3, R2, RZ, 0x3 ;  /* 0x0000000203027211 */ /* 0x000fe400078f18ff */
[----:B------:R-:W-:Y:S02]  /*04b0*/  IADD3 R127, PT, PT, R125, 0x20, RZ ;  /* 0x000000207d7f7810 */ /* 0x000fe40007ffe0ff */
[----:B------:R-:W-:-:S02]  /*04c0*/  LEA.HI.SX32 R7, R2, R147, 0x1d ;  /* 0x0000009302077211 */ /* 0x000fc400078feaff */
[----:B------:R-:W-:Y:S02]  /*04d0*/  IADD3 R129, PT, PT, R125, 0x40, RZ ;  /* 0x000000407d817810 */ /* 0x000fe40007ffe0ff */
[----:B------:R-:W-:Y:S02]  /*04e0*/  IADD3 R13, PT, PT, R7, 0x20, RZ ;  /* 0x00000020070d7810 */ /* 0x000fe40007ffe0ff */
[----:B------:R-:W-:Y:S01]  /*04f0*/  SHF.R.S32.HI R3, RZ, 0x1f, R146 ;  /* 0x0000001fff037819 */ /* 0x000fe20000011492 */
[----:B0-----:R-:W-:Y:S01]  /*0500*/  IMAD.WIDE.U32 R16, R127, 0x10, R8 ;  /* 0x000000107f107825 */ /* 0x001fe200078e0008 */
[----:B------:R-:W-:-:S03]  /*0510*/  LEA R2, P0, R146, UR10, 0x2 ;  /* 0x0000000a92027c11 */ /* 0x000fc6000f8010ff */
[----:B------:R-:W-:Y:S01]  /*0520*/  IMAD.WIDE.U32 R116, R125, 0x10, R8 ;  /* 0x000000107d747825 */ /* 0x000fe200078e0008 */
[----:B------:R-:W-:Y:S01]  /*0530*/  LEA.HI.X R3, R146, UR11, R3, 0x2, P0 ;  /* 0x0000000b92037c11 */ /* 0x000fe200080f1403 */
[----:B------:R-:W2:Y:S02]  /*0540*/  LDG.E.128 R16, desc[UR6][R16.64] ;  /* 0x0000000610107981 */ /* 0x000ea4000c1e1d00 */
[--C-:B-1----:R-:W-:Y:S02]  /*0550*/  IMAD.WIDE.U32 R112, R7, 0x10, R4.reuse ;  /* 0x0000001007707825 */ /* 0x102fe400078e0004 */
[----:B------:R-:W3:Y:S02]  /*0560*/  LDG.E.128 R116, desc[UR6][R116.64] ;  /* 0x0000000674747981 */ /* 0x000ee4000c1e1d00 */
[----:B------:R-:W-:Y:S02]  /*0570*/  IMAD.WIDE.U32 R12, R13, 0x10, R4 ;  /* 0x000000100d0c7825 */ /* 0x000fe400078e0004 */
[----:B------:R-:W4:Y:S02]  /*0580*/  LDG.E.128 R112, desc[UR6][R112.64] ;  /* 0x0000000670707981 */ /* 0x000f24000c1e1d00 */
[----:B------:R-:W-:-:S02]  /*0590*/  IMAD.WIDE.U32 R8, R129, 0x10, R8 ;  /* 0x0000001081087825 */ /* 0x000fc400078e0008 */
[----:B------:R-:W3:Y:S04]  /*05a0*/  LDG.E.128 R12, desc[UR6][R12.64] ;  /* 0x000000060c0c7981 */ /* 0x000ee8000c1e1d00 */
[----:B------:R2:W3:Y:S04]  /*05b0*/  LDG.E R2, desc[UR6][R2.64] ;  /* 0x0000000602027981 */ /* 0x0004e8000c1e1900 */
        /* <DEDUP_REMOVED lines=18> */
[C---:B--2---:R-:W-:Y:S02]  /*06e0*/  PRMT R3, R16.reuse, 0x7632, R3 ;  /* 0x0000763210037816 */ /* 0x044fe40000000003 */
[----:B0-----:R-:W-:Y:S02]  /*06f0*/  SHF.L.U32 R133, R16, 0x10, RZ ;  /* 0x0000001010857819 */ /* 0x001fe400000006ff */
[C---:B------:R-:W-:Y:S02]  /*0700*/  PRMT R16, R17.reuse, 0x7632, R16 ;  /* 0x0000763211107816 */ /* 0x040fe40000000010 */
[----:B------:R-:W-:Y:S02]  /*0710*/  SHF.L.U32 R145, R17, 0x10, RZ ;  /* 0x0000001011917819 */ /* 0x000fe400000006ff */
[C---:B----4-:R-:W-:Y:S02]  /*0720*/  PRMT R122, R115.reuse, 0x7632, R122 ;  /* 0x00007632737a7816 */ /* 0x050fe4000000007a */
[----:B------:R-:W-:-:S02]  /*0730*/  SHF.L.U32 R135, R115, 0x10, RZ ;  /* 0x0000001073877819 */ /* 0x000fc400000006ff */
[----:B---3--:R-:W-:Y:S02]  /*0740*/  SHF.L.U32 R155, R116, 0x10, RZ ;  /* 0x00000010749b7819 */ /* 0x008fe400000006ff */
[----:B------:R-:W-:Y:S02]  /*0750*/  PRMT R125, R117, 0x7632, R125 ;  /* 0x00007632757d7816 */ /* 0x000fe4000000007d */
[----:B------:R-:W-:Y:S02]  /*0760*/  PRMT R127, R119, 0x7632, R127 ;  /* 0x00007632777f7816 */ /* 0x000fe4000000007f */
[C---:B------:R-:W-:Y:S02]  /*0770*/  PRMT R17, R12.reuse, 0x7632, R17 ;  /* 0x000076320c117816 */ /* 0x040fe40000000011 */
[----:B------:R-:W-:Y:S02]  /*0780*/  SHF.L.U32 R115, R12, 0x10, RZ ;  /* 0x000000100c737819 */ /* 0x000fe400000006ff */
[----:B------:R-:W-:-:S02]  /*0790*/  FSEL R2, R2, RZ, !P1 ;  /* 0x000000ff02027208 */ /* 0x000fc40004800000 */
[C---:B------:R-:W-:Y:S02]  /*07a0*/  PRMT R12, R8.reuse, 0x7632, R12 ;  /* 0x00007632080c7816 */ /* 0x040fe4000000000c */
[----:B------:R-:W-:Y:S02]  /*07b0*/  SHF.L.U32 R153, R8, 0x10, RZ ;  /* 0x0000001008997819 */ /* 0x000fe400000006ff */
[----:B------:R-:W-:Y:S02]  /*07c0*/  PRMT R124, R116, 0x7632, R124 ;  /* 0x00007632747c7816 */ /* 0x000fe4000000007c */
[C---:B------:R-:W-:Y:S02]  /*07d0*/  PRMT R8, R9.reuse, 0x7632, R8 ;  /* 0x0000763209087816 */ /* 0x040fe40000000008 */
[----:B------:R-:W-:Y:S02]  /*07e0*/  SHF.L.U32 R147, R9, 0x10, RZ ;  /* 0x0000001009937819 */ /* 0x000fe400000006ff */
[----:B------:R-:W-:-:S02]  /*07f0*/  PRMT R116, R118, 0x7632, R116 ;  /* 0x0000763276747816 */ /* 0x000fc40000000074 */
[----:B------:R-:W-:Y:S02]  /*0800*/  SHF.L.U32 R159, R118, 0x10, RZ ;  /* 0x00000010769f7819 */ /* 0x000fe400000006ff */
[C---:B------:R-:W-:Y:S02]  /*0810*/  PRMT R9, R10.reuse, 0x7632, R9 ;  /* 0x000076320a097816 */ /* 0x040fe40000000009 */
[----:B------:R-:W-:Y:S01]  /*0820*/  SHF.L.U32 R149, R10, 0x10, RZ ;  /* 0x000000100a957819 */ /* 0x000fe200000006ff */
[----:B------:R-:W-:Y:S01]  /*0830*/  FADD.FTZ R128, -R2, R155 ;  /* 0x0000009b02807221 */ /* 0x000fe20000010100 */
[----:B------:R-:W-:Y:S02]  /*0840*/  SHF.L.U32 R157, R117, 0x10, RZ ;  /* 0x00000010759d7819 */ /* 0x000fe400000006ff */
[----:B------:R-:W-:Y:S02]  /*0850*/  SHF.L.U32 R129, R119, 0x10, RZ ;  /* 0x0000001077817819 */ /* 0x000fe400000006ff */
[----:B------:R-:W-:-:S02]  /*0860*/  PRMT R118, R112, 0x7632, R118 ;  /* 0x0000763270767816 */ /* 0x000fc40000000076 */
[----:B------:R-:W-:Y:S02]  /*0870*/  SHF.L.U32 R123, R112, 0x10, RZ ;  /* 0x00000010707b7819 */ /* 0x000fe400000006ff */
[C---:B------:R-:W-:Y:S02]  /*0880*/  SHF.L.U32 R141, R18.reuse, 0x10, RZ ;  /* 0x00000010128d7819 */ /* 0x040fe400000006ff */
[----:B------:R-:W-:Y:S02]  /*0890*/  PRMT R10, R11, 0x7632, R10 ;  /* 0x000076320b0a7816 */ /* 0x000fe4000000000a */
[----:B------:R-:W-:Y:S02]  /*08a0*/  SHF.L.U32 R125, R125, 0x10, RZ ;  /* 0x000000107d7d7819 */ /* 0x000fe400000006ff */
[----:B------:R-:W-:Y:S02]  /*08b0*/  SHF.L.U32 R127, R127, 0x10, RZ ;  /* 0x000000107f7f7819 */ /* 0x000fe400000006ff */
[----:B------:R-:W-:-:S02]  /*08c0*/  PRMT R112, R18, 0x7632, R112 ;  /* 0x0000763212707816 */ /* 0x000fc40000000070 */
[----:B------:R-:W-:Y:S02]  /*08d0*/  SHF.L.U32 R11, R11, 0x10, RZ ;  /* 0x000000100b0b7819 */ /* 0x000fe400000006ff */
[----:B------:R-:W-:Y:S02]  /*08e0*/  PRMT R18, R19, 0x7632, R18 ;  /* 0x0000763213127816 */ /* 0x000fe40000000012 */
[----:B------:R-:W-:Y:S01]  /*08f0*/  SHF.L.U32 R155, R124, 0x10, RZ ;  /* 0x000000107c9b7819 */ /* 0x000fe200000006ff */
[----:B------:R-:W-:Y:S01]  /*0900*/  FADD.FTZ R124, -R2, R157 ;  /* 0x0000009d027c7221 */ /* 0x000fe20000010100 */
[----:B-1----:R-:W-:Y:S01]  /*0910*/  PRMT R121, R114, 0x7632, R121 ;  /* 0x0000763272797816 */ /* 0x002fe20000000079 */
[----:B------:R-:W-:Y:S01]  /*0920*/  FADD.FTZ R134, -R2, R129 ;  /* 0x0000008102867221 */ /* 0x000fe20000010100 */
[----:B------:R-:W-:Y:S01]  /*0930*/  SHF.L.U32 R137, R114, 0x10, RZ ;  /* 0x0000001072897819 */ /* 0x000fe200000006ff */
[C---:B------:R-:W-:Y:S01]  /*0940*/  FADD.FTZ R140, -R2.reuse, R125 ;  /* 0x0000007d028c7221 */ /* 0x040fe20000010100 */
[C---:B------:R-:W-:Y:S01]  /*0950*/  FADD.FTZ R136, -R2.reuse, R127 ;  /* 0x0000007f02887221 */ /* 0x040fe20000010100 */
[C---:B------:R-:W-:Y:S01]  /*0960*/  FADD.FTZ R158, -R2.reuse, R133 ;  /* 0x00000085029e7221 */ /* 0x040fe20000010100 */
[----:B------:R-:W-:Y:S01]  /*0970*/  SHF.L.U32 R3, R3, 0x10, RZ ;  /* 0x0000001003037819 */ /* 0x000fe200000006ff */
[C---:B------:R-:W-:Y:S01]  /*0980*/  FADD.FTZ R154, -R2.reuse, R141 ;  /* 0x0000008d029a7221 */ /* 0x040fe20000010100 */
[----:B------:R-:W-:Y:S01]  /*0990*/  SHF.L.U32 R143, R19, 0x10, RZ ;  /* 0x00000010138f7819 */ /* 0x000fe200000006ff */
[----:B------:R-:W-:Y:S01]  /*09a0*/  FADD.FTZ R114, -R2, R11 ;  /* 0x0000000b02727221 */ /* 0x000fe20000010100 */
        /* <DEDUP_REMOVED lines=8> */
[----:B------:R-:W-:Y:S01]  /*0a30*/  SHF.L.U32 R11, R10, 0x10, RZ ;  /* 0x000000100a0b7819 */ /* 0x000fe200000006ff */
[----:B------:R-:W-:Y:S01]  /*0a40*/  FADD.FTZ R112, -R2, R3 ;  /* 0x0000000302707221 */ /* 0x000fe20000010100 */
[C---:B------:R-:W-:Y:S01]  /*0a50*/  PRMT R19, R13.reuse, 0x7632, R19 ;  /* 0x000076320d137816 */ /* 0x040fe20000000013 */
[----:B------:R-:W-:Y:S01]  /*0a60*/  FMUL.FTZ R144, R52, R123 ;  /* 0x0000007b34907220 */ /* 0x000fe20000410000 */
[----:B------:R-:W-:-:S02]  /*0a70*/  SHF.L.U32 R117, R13, 0x10, RZ ;  /* 0x000000100d757819 */ /* 0x000fc400000006ff */
[----:B------:R-:W-:Y:S01]  /*0a80*/  SHF.L.U32 R118, R118, 0x10, RZ ;  /* 0x0000001076767819 */ /* 0x000fe200000006ff */
[C---:B------:R-:W-:Y:S01]  /*0a90*/  FADD.FTZ R126, -R2.reuse, R159 ;  /* 0x0000009f027e7221 */ /* 0x040fe20000010100 */
[----:B------:R-:W-:Y:S01]  /*0aa0*/  PRMT R120, R113, 0x7632, R120 ;  /* 0x0000763271787816 */ /* 0x000fe20000000078 */
[----:B------:R-:W-:Y:S01]  /*0ab0*/  FADD.FTZ R138, -R2, R157 ;  /* 0x0000009d028a7221 */ /* 0x000fe20000010100 */
[----:B------:R-:W-:Y:S01]  /*0ac0*/  PRMT R13, R14, 0x7632, R13 ;  /* 0x000076320e0d7816 */ /* 0x000fe2000000000d */
[----:B------:R-:W-:Y:S01]  /*0ad0*/  FADD.FTZ R156, -R2, R145 ;  /* 0x00000091029c7221 */ /* 0x000fe20000010100 */
        /* <DEDUP_REMOVED lines=11> */
[C---:B-----5:R-:W-:Y:S01]  /*0b90*/  FMUL.FTZ R3, R151.reuse, R128 ;  /* 0x0000008097037220 */ /* 0x060fe20000410000 */
[----:B------:R-:W-:Y:S01]  /*0ba0*/  FMUL.FTZ R142, R151, R142 ;  /* 0x0000008e978e7220 */ /* 0x000fe20000410000 */
[----:B------:R-:W-:Y:S01]  /*0bb0*/  SHF.L.U32 R139, R113, 0x10, RZ ;  /* 0x00000010718b7819 */ /* 0x000fe200000006ff */
[----:B------:R-:W-:Y:S01]  /*0bc0*/  FADD.FTZ R2, -R2, R11 ;  /* 0x0000000b02027221 */ /* 0x000fe20000010100 */
[C---:B------:R-:W-:Y:S01]  /*0bd0*/  PRMT R9, R4.reuse, 0x7632, R9 ;  /* 0x0000763204097816 */ /* 0x040fe20000000009 */
[C---:B------:R-:W-:Y:S01]  /*0be0*/  FMUL.FTZ R125, R151.reuse, R154 ;  /* 0x0000009a977d7220 */ /* 0x040fe20000410000 */
[----:B------:R-:W-:Y:S01]  /*0bf0*/  SHF.L.U32 R133, R4, 0x10, RZ ;  /* 0x0000001004857819 */ /* 0x000fe200000006ff */
[----:B------:R-:W-:Y:S01]  /*0c00*/  FMUL.FTZ R145, R151, R124 ;  /* 0x0000007c97917220 */ /* 0x000fe20000410000 */
[----:B------:R-:W-:Y:S01]  /*0c10*/  PRMT R4, R5, 0x7632, R4 ;  /* 0x0000763205047816 */ /* 0x000fe20000000004 */
[----:B------:R-:W-:Y:S01]  /*0c20*/  FMUL.FTZ R141, R151, R134 ;  /* 0x00000086978d7220 */ /* 0x000fe20000410000 */
[----:B------:R-:W-:Y:S01]  /*0c30*/  SHF.L.U32 R147, R5, 0x10, RZ ;  /* 0x0000001005937819 */ /* 0x000fe200000006ff */
[----:B------:R-:W-:Y:S01]  /*0c40*/  FMUL.FTZ R134, R53, R118 ;  /* 0x0000007635867220 */ /* 0x000fe20000410000 */
[C---:B------:R-:W-:Y:S01]  /*0c50*/  PRMT R11, R6.reuse, 0x7632, R11 ;  /* 0x00007632060b7816 */ /* 0x040fe2000000000b */
[----:B------:R-:W-:Y:S01]  /*0c60*/  FADD.FTZ R153, RZ, R144 ;  /* 0x00000090ff997221 */ /* 0x000fe20000010000 */
[----:B------:R-:W-:Y:S01]  /*0c70*/  SHF.L.U32 R149, R6, 0x10, RZ ;  /* 0x0000001006957819 */ /* 0x000fe200000006ff */
[----:B------:R-:W-:Y:S01]  /*0c80*/  FMUL.FTZ R140, R151, R140 ;  /* 0x0000008c978c7220 */ /* 0x000fe20000410000 */
[----:B------:R-:W-:Y:S01]  /*0c90*/  PRMT R6, R7, 0x7632, R6 ;  /* 0x0000763207067816 */ /* 0x000fe20000000006 */
[----:B------:R-:W-:Y:S01]  /*0ca0*/  FADD.FTZ R101, R101, R118 ;  /* 0x0000007665657221 */ /* 0x000fe20000010000 */
[----:B------:R-:W-:Y:S01]  /*0cb0*/  SHF.L.U32 R5, R7, 0x10, RZ ;  /* 0x0000001007057819 */ /* 0x000fe200000006ff */
[----:B------:R-:W-:Y:S01]  /*0cc0*/  FFMA.FTZ R57, R142, R118, R57 ;  /* 0x000000768e397223 */ /* 0x000fe20000010039 */
[----:B------:R-:W-:Y:S01]  /*0cd0*/  SHF.L.U32 R120, R120, 0x10, RZ ;  /* 0x0000001078787819 */ /* 0x000fe200000006ff */
[----:B------:R-:W-:Y:S01]  /*0ce0*/  FFMA.FTZ R7, R3, R144, RZ ;  /* 0x0000009003077223 */ /* 0x000fe200000100ff */
[C---:B------:R-:W-:Y:S01]  /*0cf0*/  FMUL.FTZ R143, R151.reuse, R126 ;  /* 0x0000007e978f7220 */ /* 0x040fe20000410000 */
[----:B------:R-:W-:Y:S01]  /*0d00*/  FMUL.FTZ R127, R151, R156 ;  /* 0x0000009c977f7220 */ /* 0x000fe20000410000 */
[----:B------:R-:W-:Y:S01]  /*0d10*/  FADD.FTZ R88, R88, R119 ;  /* 0x0000007758587221 */ /* 0x000fe20000010000 */
[-C--:B------:R-:W-:Y:S01]  /*0d20*/  FFMA.FTZ R68, R125, R119.reuse, R68 ;  /* 0x000000777d447223 */ /* 0x080fe20000010044 */
[----:B------:R-:W-:Y:S01]  /*0d30*/  FMUL.FTZ R118, R40, R119 ;  /* 0x0000007728767220 */ /* 0x000fe20000410000 */
[----:B------:R-:W-:Y:S01]  /*0d40*/  FADD.FTZ R102, R102, R139 ;  /* 0x0000008b66667221 */ /* 0x000fe20000010000 */
[-C--:B------:R-:W-:Y:S01]  /*0d50*/  FFMA.FTZ R58, R145, R139.reuse, R58 ;  /* 0x0000008b913a7223 */ /* 0x080fe2000001003a */
[----:B------:R-:W-:Y:S01]  /*0d60*/  SHF.L.U32 R126, R121, 0x10, RZ ;  /* 0x00000010797e7819 */ /* 0x000fe200000006ff */
[C---:B------:R-:W-:Y:S01]  /*0d70*/  FMUL.FTZ R119, R151.reuse, R148 ;  /* 0x0000009497777220 */ /* 0x040fe20000410000 */
[----:B------:R-:W-:Y:S01]  /*0d80*/  FMUL.FTZ R139, R54, R139 ;  /* 0x0000008b368b7220 */ /* 0x000fe20000410000 */
[----:B------:R-:W-:Y:S01]  /*0d90*/  FMUL.FTZ R121, R151, R152 ;  /* 0x0000009897797220 */ /* 0x000fe20000410000 */
[----:B------:R-:W-:Y:S01]  /*0da0*/  FADD.FTZ R148, R153, R134 ;  /* 0x0000008699947221 */ /* 0x000fe20000010000 */
[----:B------:R-:W-:Y:S01]  /*0db0*/  FADD.FTZ R103, R103, R120 ;  /* 0x0000007867677221 */ /* 0x000fe20000010000 */
[-C--:B------:R-:W-:Y:S01]  /*0dc0*/  FFMA.FTZ R59, R140, R120.reuse, R59 ;  /* 0x000000788c3b7223 */ /* 0x080fe2000001003b */
[----:B------:R-:W-:Y:S01]  /*0dd0*/  FMUL.FTZ R128, R55, R120 ;  /* 0x0000007837807220 */ /* 0x000fe20000410000 */
[----:B------:R-:W-:Y:S01]  /*0de0*/  FFMA.FTZ R152, R142, R134, R7 ;  /* 0x000000868e987223 */ /* 0x000fe20000010007 */
[----:B------:R-:W-:Y:S01]  /*0df0*/  FADD.FTZ R94, R94, R117 ;  /* 0x000000755e5e7221 */ /* 0x000fe20000010000 */
[-C--:B------:R-:W-:Y:S01]  /*0e00*/  FFMA.FTZ R66, R127, R117.reuse, R66 ;  /* 0x000000757f427223 */ /* 0x080fe20000010042 */
[----:B------:R-:W-:Y:S01]  /*0e10*/  FMUL.FTZ R120, R46, R117 ;  /* 0x000000752e787220 */ /* 0x000fe20000410000 */
[----:B------:R-:W-:Y:S01]  /*0e20*/  FMUL.FTZ R117, R151, R132 ;  /* 0x0000008497757220 */ /* 0x000fe20000410000 */
[----:B------:R-:W-:Y:S01]  /*0e30*/  SHF.L.U32 R132, R9, 0x10, RZ ;  /* 0x0000001009847819 */ /* 0x000fe200000006ff */
        /* <DEDUP_REMOVED lines=34> */
[----:B------:R-:W-:Y:S01]  /*1060*/  SHF.L.U32 R15, R15, 0x10, RZ ;  /* 0x000000100f0f7819 */ /* 0x000fe200000006ff */
[----:B------:R-:W-:Y:S01]  /*1070*/  FADD.FTZ R100, R100, R123 ;  /* 0x0000007b64647221 */ /* 0x000fe20000010000 */
[----:B------:R-:W-:Y:S01]  /*1080*/  FFMA.FTZ R56, R3, R123, R56 ;  /* 0x0000007b03387223 */ /* 0x000fe20000010038 */
[----:B------:R-:W-:Y:S01]  /*1090*/  FMUL.FTZ R112, R151, R112 ;  /* 0x0000007097707220 */ /* 0x000fe20000410000 */
[----:B------:R-:W-:Y:S01]  /*10a0*/  FFMA.FTZ R7, R129, R122, R162 ;  /* 0x0000007a81077223 */ /* 0x000fe200000100a2 */
[----:B------:R-:W-:Y:S01]  /*10b0*/  FMUL.FTZ R123, R151, R116 ;  /* 0x00000074977b7220 */ /* 0x000fe20000410000 */
[----:B------:R-:W-:Y:S01]  /*10c0*/  SHF.L.U32 R158, R19, 0x10, RZ ;  /* 0x00000010139e7819 */ /* 0x000fe200000006ff */
[----:B------:R-:W-:Y:S01]  /*10d0*/  FMUL.FTZ R18, R151, R18 ;  /* 0x0000001297127220 */ /* 0x000fe20000410000 */
[----:B------:R-:W-:Y:S01]  /*10e0*/  FADD.FTZ R9, R6, R17 ;  /* 0x0000001106097221 */ /* 0x000fe20000010000 */
[----:B------:R-:W-:Y:S01]  /*10f0*/  FFMA.FTZ R6, R112, R17, R7 ;  /* 0x0000001170067223 */ /* 0x000fe20000010007 */
[----:B------:R-:W-:Y:S01]  /*1100*/  FADD.FTZ R90, R90, R15 ;  /* 0x0000000f5a5a7221 */ /* 0x000fe20000010000 */
[-C--:B------:R-:W-:Y:S01]  /*1110*/  FFMA.FTZ R70, R123, R15.reuse, R70 ;  /* 0x0000000f7b467223 */ /* 0x080fe20000010046 */
[----:B------:R-:W-:Y:S01]  /*1120*/  FMUL.FTZ R116, R42, R15 ;  /* 0x0000000f2a747220 */ /* 0x000fe20000410000 */
        /* <DEDUP_REMOVED lines=8> */
[----:B------:R-:W-:-:S02]  /*11b0*/  FFMA.FTZ R6, R18, R15, R7 ;  /* 0x0000000f12067223 */ /* 0x000fc40000010007 */
        /* <DEDUP_REMOVED lines=14> */
[----:B------:R-:W-:Y:S01]  /*12a0*/  FADD.FTZ R92, R92, R115 ;  /* 0x000000735c5c7221 */ /* 0x000fe20000010000 */
[----:B------:R-:W-:Y:S01]  /*12b0*/  FFMA.FTZ R64, R129, R115, R64 ;  /* 0x0000007381407223 */ /* 0x000fe20000010040 */
[----:B------:R-:W-:Y:S01]  /*12c0*/  FFMA.FTZ R7, R123, R116, R6 ;  /* 0x000000747b077223 */ /* 0x000fe20000010006 */
[----:B------:R-:W-:Y:S01]  /*12d0*/  FMUL.FTZ R115, R151, R114 ;  /* 0x0000007297737220 */ /* 0x000fe20000410000 */
[----:B------:R-:W-:Y:S01]  /*12e0*/  FADD.FTZ R84, R84, R133 ;  /* 0x0000008554547221 */ /* 0x000fe20000010000 */
        /* <DEDUP_REMOVED lines=9> */
[----:B------:R-:W-:Y:S01]  /*1380*/  FADD.FTZ R85, R85, R132 ;  /* 0x0000008455557221 */ /* 0x000fe20000010000 */
[----:B------:R-:W-:Y:S01]  /*1390*/  FFMA.FTZ R73, R12, R132, R73 ;  /* 0x000000840c497223 */ /* 0x000fe20000010049 */
        /* <DEDUP_REMOVED lines=19> */
[----:B------:R-:W-:Y:S01]  /*14d0*/  FADD.FTZ R81, R81, R148 ;  /* 0x0000009451517221 */ /* 0x000fe20000010000 */
[----:B------:R-:W-:Y:S01]  /*14e0*/  FFMA.FTZ R77, R8, R148, R77 ;  /* 0x00000094084d7223 */ /* 0x000fe2000001004d */
        /* <DEDUP_REMOVED lines=17> */
.L_x_2584:
        /* <DEDUP_REMOVED lines=18> */
.L_x_2585:
[----:B------:R-:W-:Y:S05]  /*1720*/  BSYNC.RECONVERGENT B1 ;  /* 0x0000000000017941 */ /* 0x000fea0003800200 */
.L_x_2583:
[----:B------:R-:W-:Y:S01]  /*1730*/  UMOV UR4, 0xffffffff ;  /* 0xffffffff00047882 */ /* 0x000fe20000000000 */
[----:B-----5:R-:W-:Y:S02]  /*1740*/  ISETP.GE.AND P2, PT, R131, 0x1, PT ;  /* 0x000000018300780c */ /* 0x020fe40003f46270 */
[----:B------:R-:W-:Y:S11]  /*1750*/  BRA.DIV UR4, `(.L_x_2586) ;  /* 0x0000004604087947 */ /* 0x000ff6000b800000 */
[----:B------:R-:W1:Y:S01]  /*1760*/  SHFL.BFLY PT, R133, R152, 0x1, 0x1f ;  /* 0x0c201f0098857f89 */ /* 0x000e6200000e0000 */
[----:B------:R-:W-:Y:S02]  /*1770*/  PRMT R155, R20, 0x7632, R155 ;  /* 0x00007632149b7816 */ /* 0x000fe4000000009b */
[----:B------:R-:W-:Y:S01]  /*1780*/  PRMT R158, R25, 0x7632, R158 ;  /* 0x00007632199e7816 */ /* 0x000fe2000000009e */
[----:B------:R-:W2:Y:S01]  /*1790*/  SHFL.BFLY PT, R132, R153, 0x1, 0x1f ;  /* 0x0c201f0099847f89 */ /* 0x000ea200000e0000 */
[----:B------:R-:W-:Y:S01]  /*17a0*/  PRMT R160, R28, 0x7632, R160 ;  /* 0x000076321ca07816 */ /* 0x000fe200000000a0 */
[----:B-1----:R-:W-:Y:S01]  /*17b0*/  FADD.FTZ R133, R133, R152 ;  /* 0x0000009885857221 */ /* 0x002fe20000010000 */
[----:B--2---:R-:W-:-:S04]  /*17c0*/  FADD.FTZ R132, R132, R153 ;  /* 0x0000009984847221 */ /* 0x004fc80000010000 */
[----:B------:R-:W1:Y:S01]  /*17d0*/  SHFL.BFLY PT, R148, R133, 0x2, 0x1f ;  /* 0x0c401f0085947f89 */ /* 0x000e6200000e0000 */
[----:B------:R-:W-:-:S03]  /*17e0*/  PRMT R153, R22, 0x7632, R153 ;  /* 0x0000763216997816 */ /* 0x000fc60000000099 */
[----:B------:R-:W2:Y:S01]  /*17f0*/  SHFL.BFLY PT, R147, R132, 0x2, 0x1f ;  /* 0x0c401f0084937f89 */ /* 0x000ea200000e0000 */
[----:B-1----:R-:W-:Y:S01]  /*1800*/  FADD.FTZ R148, R133, R148 ;  /* 0x0000009485947221 */ /* 0x002fe20000010000 */
[----:B------:R-:W-:Y:S01]  /*1810*/  PRMT R133, R30, 0x7632, R133 ;  /* 0x000076321e857816 */ /* 0x000fe20000000085 */
[----:B--2---:R-:W-:Y:S01]  /*1820*/  FADD.FTZ R149, R132, R147 ;  /* 0x0000009384957221 */ /* 0x004fe20000010000 */
[----:B------:R-:W-:Y:S02]  /*1830*/  PRMT R132, R31, 0x7632, R132 ;  /* 0x000076321f847816 */ /* 0x000fe40000000084 */
[----:B------:R-:W1:Y:S04]  /*1840*/  SHFL.BFLY PT, R147, R148, 0x4, 0x1f ;  /* 0x0c801f0094937f89 */ /* 0x000e6800000e0000 */
[----:B------:R-:W2:Y:S01]  /*1850*/  SHFL.BFLY PT, R154, R149, 0x4, 0x1f ;  /* 0x0c801f00959a7f89 */ /* 0x000ea200000e0000 */
[----:B-1----:R-:W-:Y:S01]  /*1860*/  FADD.FTZ R157, R148, R147 ;  /* 0x00000093949d7221 */ /* 0x002fe20000010000 */
[----:B--2---:R-:W-:-:S04]  /*1870*/  FADD.FTZ R159, R149, R154 ;  /* 0x0000009a959f7221 */ /* 0x004fc80000010000 */
[----:B------:R-:W1:Y:S01]  /*1880*/  SHFL.BFLY PT, R152, R157, 0x8, 0x1f ;  /* 0x0d001f009d987f89 */ /* 0x000e6200000e0000 */
[----:B------:R-:W-:-:S03]  /*1890*/  PRMT R154, R21, 0x7632, R154 ;  /* 0x00007632159a7816 */ /* 0x000fc6000000009a */
[----:B------:R-:W2:Y:S01]  /*18a0*/  SHFL.BFLY PT, R156, R159, 0x8, 0x1f ;  /* 0x0d001f009f9c7f89 */ /* 0x000ea200000e0000 */
[--C-:B-1----:R-:W-:Y:S01]  /*18b0*/  FADD.FTZ R147, R157, R152.reuse ;  /* 0x000000989d937221 */ /* 0x102fe20000010000 */
[----:B------:R-:W-:Y:S01]  /*18c0*/  PRMT R152, R23, 0x7632, R152 ;  /* 0x0000763217987816 */ /* 0x000fe20000000098 */
[----:B--2---:R-:W-:-:S03]  /*18d0*/  FADD.FTZ R156, R159, R156 ;  /* 0x0000009c9f9c7221 */ /* 0x004fc60000010000 */
[----:B------:R1:W2:Y:S01]  /*18e0*/  SHFL.BFLY PT, R162, R147, 0x10, 0x1f ;  /* 0x0e001f0093a27f89 */ /* 0x0002a200000e0000 */
[----:B------:R-:W-:-:S03]  /*18f0*/  PRMT R159, R29, 0x7632, R159 ;  /* 0x000076321d9f7816 */ /* 0x000fc6000000009f */
[----:B------:R1:W3:Y:S04]  /*1900*/  SHFL.BFLY PT, R161, R156, 0x10, 0x1f ;  /* 0x0e001f009ca17f89 */ /* 0x0002e800000e0000 */
.L_x_2614:
[----:B------:R-:W4:Y:S01]  /*1910*/  S2R R148, SR_TID.X ;  /* 0x0000000000947919 */ /* 0x000f220000002100 */
[----:B------:R-:W-:Y:S01]  /*1920*/  ISETP.NE.U32.AND P1, PT, R130, RZ, PT ;  /* 0x000000ff8200720c */ /* 0x000fe20003f25070 */
[----:B--2---:R-:W-:Y:S01]  /*1930*/  FADD.FTZ R130, R147, R162 ;  /* 0x000000a293827221 */ /* 0x004fe20000010000 */
[----:B------:R-:W-:Y:S01]  /*1940*/  @P2 IADD3 R131, PT, PT, R131, -0x1, RZ ;  /* 0xffffffff83832810 */ /* 0x000fe20007ffe0ff */
[----:B-1-3--:R-:W-:Y:S01]  /*1950*/  FADD.FTZ R156, R156, R161 ;  /* 0x000000a19c9c7221 */ /* 0x00afe20000010000 */
[----:B------:R-:W-:Y:S01]  /*1960*/  ISETP.NE.AND.EX P1, PT, R0, RZ, PT, P1 ;  /* 0x000000ff0000720c */ /* 0x000fe20003f25310 */
[----:B------:R-:W-:Y:S02]  /*1970*/  IMAD R0, R146, UR9, RZ ;  /* 0x0000000992007c24 */ /* 0x000fe4000f8e02ff */
[----:B------:R-:W-:Y:S01]  /*1980*/  FMUL.FTZ R130, R130, UR12 ;  /* 0x0000000c82827c20 */ /* 0x000fe20008410000 */
[----:B------:R-:W-:Y:S01]  /*1990*/  @P2 IMAD R131, R131, UR9, RZ ;  /* 0x0000000983832c24 */ /* 0x000fe2000f8e02ff */
[----:B------:R-:W-:Y:S01]  /*19a0*/  ISETP.NE.AND P4, PT, RZ, UR8, PT ;  /* 0x00000008ff007c0c */ /* 0x000fe2000bf85270 */
[----:B------:R-:W-:Y:S01]  /*19b0*/  BSSY.RECONVERGENT B1, `(.L_x_2587) ;  /* 0x000012c000017945 */ /* 0x000fe20003800200 */
[----:B------:R-:W-:Y:S01]  /*19c0*/  SHF.R.S32.HI R147, RZ, 0x1f, R0 ;  /* 0x0000001fff937819 */ /* 0x000fe20000011400 */
[----:B------:R-:W-:Y:S01]  /*19d0*/  FMUL.FTZ R156, R156, UR12 ;  /* 0x0000000c9c9c7c20 */ /* 0x000fe20008410000 */
[----:B------:R-:W-:-:S02]  /*19e0*/  FSEL R157, R130, RZ, !P4 ;  /* 0x000000ff829d7208 */ /* 0x000fc40006000000 */
[----:B------:R-:W-:Y:S02]  /*19f0*/  LEA.HI R164, R147, R0, RZ, 0x3 ;  /* 0x0000000093a47211 */ /* 0x000fe400078f18ff */
[----:B------:R-:W-:-:S04]  /*1a00*/  @P2 SHF.R.S32.HI R0, RZ, 0x1f, R131 ;  /* 0x0000001fff002819 */ /* 0x000fc80000011483 */
[----:B------:R-:W-:Y:S01]  /*1a10*/  @P2 LEA.HI R162, R0, R131, RZ, 0x3 ;  /* 0x0000008300a22211 */ /* 0x000fe200078f18ff */
[----:B------:R-:W-:Y:S01]  /*1a20*/  HFMA2 R0, -RZ, RZ, 0, 0 ;  /* 0x00000000ff007431 */ /* 0x000fe200000001ff */
        /* <DEDUP_REMOVED lines=13> */
[----:B------:R-:W-:Y:S01]  /*1b00*/  FFMA.FTZ R164, R143, R156, R157 ;  /* 0x0000009c8fa47223 */ /* 0x000fe2000001009d */
[----:B------:R-:W-:Y:S01]  /*1b10*/  @P2 FADD.FTZ R132, R144, -R133 ;  /* 0x8000008590842221 */ /* 0x000fe20000010000 */
[----:B------:R-:W-:Y:S01]  /*1b20*/  @P2 FADD.FTZ R160, R134, -R159 ;  /* 0x8000009f86a02221 */ /* 0x000fe20000010000 */
[----:B------:R-:W-:Y:S01]  /*1b30*/  @P2 ISETP.GT.AND P3, PT, R150, RZ, PT ;  /* 0x000000ff9600220c */ /* 0x000fe20003f64270 */
[----:B------:R-:W2:Y:S01]  /*1b40*/  @P2 LDC R130, c[0x0][0x40c] ;  /* 0x00010300ff822b82 */ /* 0x000ea20000000800 */
[C---:B------:R-:W-:Y:S01]  /*1b50*/  @P2 FMUL.FTZ R132, R151.reuse, R132 ;  /* 0x0000008497842220 */ /* 0x040fe20000410000 */
[----:B------:R-:W-:Y:S01]  /*1b60*/  @P2 FMUL.FTZ R160, R151, R160 ;  /* 0x000000a097a02220 */ /* 0x000fe20000410000 */
[----:B------:R-:W-:Y:S01]  /*1b70*/  @P2 FADD.FTZ R164, R137, -R164 ;  /* 0x800000a489a42221 */ /* 0x000fe20000010000 */
[----:B------:R-:W-:-:S02]  /*1b80*/  FFMA.FTZ R163, R138, R156, R157 ;  /* 0x0000009c8aa37223 */ /* 0x000fc4000001009d */
[----:B------:R-:W-:Y:S01]  /*1b90*/  @P2 FSEL R132, R132, RZ, P1 ;  /* 0x000000ff84842208 */ /* 0x000fe20000800000 */
[----:B------:R-:W-:Y:S01]  /*1ba0*/  @P2 FMUL.FTZ R164, R151, R164 ;  /* 0x000000a497a42220 */ /* 0x000fe20000410000 */
[----:B------:R-:W-:Y:S01]  /*1bb0*/  @P2 FSEL R133, R160, RZ, P3 ;  /* 0x000000ffa0852208 */ /* 0x000fe20001800000 */
[----:B------:R-:W3:Y:S01]  /*1bc0*/  @P2 LDC R159, c[0x0][0x40c] ;  /* 0x00010300ff9f2b82 */ /* 0x000ee20000000800 */
[----:B------:R-:W-:Y:S01]  /*1bd0*/  @P2 ISETP.GT.AND P1, PT, R150, RZ, PT ;  /* 0x000000ff9600220c */ /* 0x000fe20003f24270 */
[----:B-1----:R-:W-:-:S05]  /*1be0*/  @P2 FMUL.FTZ R131, R132, R131 ;  /* 0x0000008384832220 */ /* 0x002fca0000410000 */
[----:B------:R-:W-:Y:S01]  /*1bf0*/  @P2 F2FP.BF16.F32.PACK_AB R131, RZ, R131 ;  /* 0x00000083ff83223e */ /* 0x000fe200000010ff */
[----:B--2---:R-:W-:-:S03]  /*1c00*/  @P2 FMUL.FTZ R130, R133, R130 ;  /* 0x0000008285822220 */ /* 0x004fc60000410000 */
[----:B------:R-:W-:Y:S01]  /*1c10*/  @P2 PRMT R104, R131, 0x7610, R104 ;  /* 0x0000761083682816 */ /* 0x000fe20000000068 */
[----:B------:R-:W-:Y:S01]  /*1c20*/  FFMA.FTZ R133, R140, R156, R157 ;  /* 0x0000009c8c857223 */ /* 0x000fe2000001009d */
[----:B------:R-:W1:Y:S01]  /*1c30*/  @P2 LDC R131, c[0x0][0x40c] ;  /* 0x00010300ff832b82 */ /* 0x000e620000000800 */
[----:B------:R-:W-:Y:S02]  /*1c40*/  @P2 F2FP.BF16.F32.PACK_AB R130, RZ, R130 ;  /* 0x00000082ff82223e */ /* 0x000fe400000010ff */
[----:B------:R-:W-:Y:S02]  /*1c50*/  @P2 FADD.FTZ R132, R128, -R133 ;  /* 0x8000008580842221 */ /* 0x000fe40000010000 */
[----:B------:R-:W-:Y:S01]  /*1c60*/  @P2 PRMT R104, R104, 0x5410, R130 ;  /* 0x0000541068682816 */ /* 0x000fe20000000082 */
[----:B------:R-:W-:Y:S01]  /*1c70*/  FFMA.FTZ R130, R145, R156, R157 ;  /* 0x0000009c91827223 */ /* 0x000fe2000001009d */
[----:B------:R-:W-:-:S03]  /*1c80*/  @P2 FMUL.FTZ R133, R151, R132 ;  /* 0x0000008497852220 */ /* 0x000fc60000410000 */
[----:B------:R-:W-:-:S04]  /*1c90*/  @P2 FADD.FTZ R130, R139, -R130 ;  /* 0x800000828b822221 */ /* 0x000fc80000010000 */
[----:B------:R-:W-:-:S05]  /*1ca0*/  @P2 FMUL.FTZ R130, R151, R130 ;  /* 0x0000008297822220 */ /* 0x000fca0000410000 */
[----:B------:R-:W-:Y:S02]  /*1cb0*/  @P2 FSEL R130, R130, RZ, P1 ;  /* 0x000000ff82822208 */ /* 0x000fe40000800000 */
[----:B------:R-:W-:-:S03]  /*1cc0*/  @P2 ISETP.GT.AND P1, PT, R150, RZ, PT ;  /* 0x000000ff9600220c */ /* 0x000fc60003f24270 */
[----:B---3--:R-:W-:Y:S01]  /*1cd0*/  @P2 FMUL.FTZ R132, R130, R159 ;  /* 0x0000009f82842220 */ /* 0x008fe20000410000 */
[----:B------:R-:W-:Y:S01]  /*1ce0*/  @P2 FSEL R160, R133, RZ, P1 ;  /* 0x000000ff85a02208 */ /* 0x000fe20000800000 */
[----:B------:R-:W2:Y:S01]  /*1cf0*/  @P2 LDC R130, c[0x0][0x40c] ;  /* 0x00010300ff822b82 */ /* 0x000ea20000000800 */
[----:B------:R-:W-:-:S03]  /*1d00*/  @P2 ISETP.GT.AND P1, PT, R150, RZ, PT ;  /* 0x000000ff9600220c */ /* 0x000fc60003f24270 */
[----:B-1----:R-:W-:Y:S01]  /*1d10*/  @P2 FMUL.FTZ R160, R160, R131 ;  /* 0x00000083a0a02220 */ /* 0x002fe20000410000 */
[----:B------:R-:W-:Y:S02]  /*1d20*/  @P2 FSEL R133, R164, RZ, P1 ;  /* 0x000000ffa4852208 */ /* 0x000fe40000800000 */
[----:B------:R-:W-:Y:S01]  /*1d30*/  @P2 ISETP.GT.AND P1, PT, R150, RZ, PT ;  /* 0x000000ff9600220c */ /* 0x000fe20003f24270 */
[----:B------:R-:W1:Y:S01]  /*1d40*/  @P2 LDC R159, c[0x0][0x40c] ;  /* 0x00010300ff9f2b82 */ /* 0x000e620000000800 */
[----:B------:R-:W-:Y:S02]  /*1d50*/  @P2 F2FP.BF16.F32.PACK_AB R131, RZ, R132 ;  /* 0x00000084ff83223e */ /* 0x000fe400000010ff */
[----:B------:R-:W-:Y:S01]  /*1d60*/  @P2 F2FP.BF16.F32.PACK_AB R132, RZ, R160 ;  /* 0x000000a0ff84223e */ /* 0x000fe200000010ff */
[----:B------:R-:W-:Y:S01]  /*1d70*/  FFMA.FTZ R160, R141, R156, R157 ;  /* 0x0000009c8da07223 */ /* 0x000fe2000001009d */
[----:B------:R-:W-:-:S03]  /*1d80*/  @P2 PRMT R105, R131, 0x7610, R105 ;  /* 0x0000761083692816 */ /* 0x000fc60000000069 */
[----:B------:R-:W-:Y:S01]  /*1d90*/  @P2 FADD.FTZ R160, R135, -R160 ;  /* 0x800000a087a02221 */ /* 0x000fe20000010000 */
[----:B------:R-:W-:-:S03]  /*1da0*/  @P2 PRMT R105, R105, 0x5410, R132 ;  /* 0x0000541069692816 */ /* 0x000fc60000000084 */
[----:B------:R-:W-:Y:S01]  /*1db0*/  @P2 FMUL.FTZ R160, R151, R160 ;  /* 0x000000a097a02220 */ /* 0x000fe20000410000 */
[----:B--2---:R-:W-:Y:S01]  /*1dc0*/  @P2 FMUL.FTZ R133, R133, R130 ;  /* 0x0000008285852220 */ /* 0x004fe20000410000 */
[----:B------:R-:W-:-:S04]  /*1dd0*/  @P2 FADD.FTZ R130, R126, -R163 ;  /* 0x800000a37e822221 */ /* 0x000fc80000010000 */
[----:B------:R-:W-:Y:S01]  /*1de0*/  @P2 FMUL.FTZ R130, R151, R130 ;  /* 0x0000008297822220 */ /* 0x000fe20000410000 */
[----:B------:R-:W-:-:S04]  /*1df0*/  @P2 F2FP.BF16.F32.PACK_AB R133, RZ, R133 ;  /* 0x00000085ff85223e */ /* 0x000fc800000010ff */
[----:B------:R-:W-:Y:S02]  /*1e00*/  @P2 FSEL R130, R130, RZ, P1 ;  /* 0x000000ff82822208 */ /* 0x000fe40000800000 */
[----:B------:R-:W-:Y:S02]  /*1e10*/  @P2 ISETP.GT.AND P1, PT, R150, RZ, PT ;  /* 0x000000ff9600220c */ /* 0x000fe40003f24270 */
[----:B------:R-:W-:Y:S01]  /*1e20*/  @P2 PRMT R106, R133, 0x7610, R106 ;  /* 0x00007610856a2816 */ /* 0x000fe2000000006a */
[----:B-1----:R-:W-:Y:S01]  /*1e30*/  @P2 FMUL.FTZ R159, R130, R159 ;  /* 0x0000009f829f2220 */ /* 0x002fe20000410000 */
[----:B------:R-:W-:Y:S01]  /*1e40*/  @P2 FSEL R163, R160, RZ, P1 ;  /* 0x000000ffa0a32208 */ /* 0x000fe20000800000 */
[----:B------:R-:W1:Y:S03]  /*1e50*/  @P2 LDC R130, c[0x0][0x40c] ;  /* 0x00010300ff822b82 */ /* 0x000e660000000800 */
        /* <DEDUP_REMOVED lines=15> */
.L_x_2589:
[----:B------:R-:W1:Y:S01]  /*1f50*/  @P2 LDC R111, c[0x0][0x40c] ;  /* 0x00010300ff6f2b82 */ /* 0x000e620000000800 */
[-CC-:B------:R-:W-:Y:S01]  /*1f60*/  FFMA.FTZ R109, R3, R156.reuse, R157.reuse ;  /* 0x0000009c036d7223 */ /* 0x180fe2000001009d */
[----:B------:R-:W-:Y:S01]  /*1f70*/  FFMA.FTZ R131, R142, R156, R157 ;  /* 0x0000009c8e837223 */ /* 0x000fe2000001009d */
[----:B------:R-:W-:Y:S02]  /*1f80*/  ISETP.GT.AND P1, PT, R150, RZ, PT ;  /* 0x000000ff9600720c */ /* 0x000fe40003f24270 */
[----:B------:R-:W-:Y:S01]  /*1f90*/  FADD.FTZ R108, R144, -R109 ;  /* 0x8000006d906c7221 */ /* 0x000fe20000010000 */
[----:B------:R-:W-:Y:S02]  /*1fa0*/  FADD.FTZ R110, R134, -R131 ;  /* 0x80000083866e7221 */ /* 0x000fe40000010000 */
[----:B------:R-:W2:Y:S01]  /*1fb0*/  @P2 LDC R130, c[0x0][0x40c] ;  /* 0x00010300ff822b82 */ /* 0x000ea20000000800 */
[C---:B------:R-:W-:Y:S01]  /*1fc0*/  FMUL.FTZ R108, R151.reuse, R108 ;  /* 0x0000006c976c7220 */ /* 0x040fe20000410000 */
[----:B------:R-:W-:-:S04]  /*1fd0*/  FMUL.FTZ R110, R151, R110 ;  /* 0x0000006e976e7220 */ /* 0x000fc80000410000 */
[----:B------:R-:W-:Y:S02]  /*1fe0*/  FSEL R108, R108, RZ, P1 ;  /* 0x000000ff6c6c7208 */ /* 0x000fe40000800000 */
[----:B------:R-:W-:Y:S01]  /*1ff0*/  FSEL R109, R110, RZ, P1 ;  /* 0x000000ff6e6d7208 */ /* 0x000fe20000800000 */
[----:B------:R-:W3:Y:S02]  /*2000*/  @P2 LDC R160, c[0x0][0x40c] ;  /* 0x00010300ffa02b82 */ /* 0x000ee40000000800 */
[----:B-1----:R-:W-:Y:S01]  /*2010*/  @P2 FMUL.FTZ R110, R108, R111 ;  /* 0x0000006f6c6e2220 */ /* 0x002fe20000410000 */
[----:B------:R-:W-:Y:S01]  /*2020*/  F2FP.BF16.F32.PACK_AB R108, R109, R108 ;  /* 0x0000006c6d6c723e */ /* 0x000fe200000010ff */
[----:B------:R-:W-:-:S03]  /*2030*/  FFMA.FTZ R111, R140, R156, R157 ;  /* 0x0000009c8c6f7223 */ /* 0x000fc6000001009d */
[----:B------:R-:W-:Y:S01]  /*2040*/  @P2 F2FP.BF16.F32.PACK_AB R110, RZ, R110 ;  /* 0x0000006eff6e223e */ /* 0x000fe200000010ff */
[----:B------:R-:W-:Y:S01]  /*2050*/  FADD.FTZ R132, R128, -R111 ;  /* 0x8000006f80847221 */ /* 0x000fe20000010000 */
[----:B--2---:R-:W-:Y:S01]  /*2060*/  @P2 FMUL.FTZ R131, R109, R130 ;  /* 0x000000826d832220 */ /* 0x004fe20000410000 */
[----:B------:R-:W-:Y:S01]  /*2070*/  FFMA.FTZ R130, R145, R156, R157 ;  /* 0x0000009c91827223 */ /* 0x000fe2000001009d */
[----:B------:R-:W1:Y:S01]  /*2080*/  @P2 LDC R109, c[0x0][0x40c] ;  /* 0x00010300ff6d2b82 */ /* 0x000e620000000800 */
[----:B------:R-:W-:Y:S01]  /*2090*/  FMUL.FTZ R132, R151, R132 ;  /* 0x0000008497847220 */ /* 0x000fe20000410000 */
[----:B------:R-:W-:Y:S01]  /*20a0*/  @P2 PRMT R104, R110, 0x7610, R104 ;  /* 0x000076106e682816 */ /* 0x000fe20000000068 */
[----:B------:R-:W-:Y:S01]  /*20b0*/  FADD.FTZ R130, R139, -R130 ;  /* 0x800000828b827221 */ /* 0x000fe20000010000 */
[----:B------:R-:W-:Y:S02]  /*20c0*/  @P2 F2FP.BF16.F32.PACK_AB R131, RZ, R131 ;  /* 0x00000083ff83223e */ /* 0x000fe400000010ff */
[----:B------:R-:W-:Y:S01]  /*20d0*/  FSEL R132, R132, RZ, P1 ;  /* 0x000000ff84847208 */ /* 0x000fe20000800000 */
[----:B------:R-:W-:Y:S01]  /*20e0*/  FMUL.FTZ R130, R151, R130 ;  /* 0x0000008297827220 */ /* 0x000fe20000410000 */
[----:B------:R-:W2:Y:S01]  /*20f0*/  @P2 LDC R110, c[0x0][0x40c] ;  /* 0x00010300ff6e2b82 */ /* 0x000ea20000000800 */
[----:B------:R-:W-:-:S03]  /*2100*/  @P2 PRMT R104, R104, 0x5410, R131 ;  /* 0x0000541068682816 */ /* 0x000fc60000000083 */
[----:B------:R-:W-:-:S04]  /*2110*/  FSEL R133, R130, RZ, P1 ;  /* 0x000000ff82857208 */ /* 0x000fc80000800000 */
[----:B------:R-:W4:Y:S01]  /*2120*/  @P2 LDC R131, c[0x0][0x40c] ;  /* 0x00010300ff832b82 */ /* 0x000f220000000800 */
[----:B---3--:R-:W-:-:S05]  /*2130*/  @P2 FMUL.FTZ R111, R133, R160 ;  /* 0x000000a0856f2220 */ /* 0x008fca0000410000 */
[----:B------:R-:W-:Y:S01]  /*2140*/  @P2 F2FP.BF16.F32.PACK_AB R111, RZ, R111 ;  /* 0x0000006fff6f223e */ /* 0x000fe200000010ff */
[C---:B-1----:R-:W-:Y:S01]  /*2150*/  @P2 FMUL.FTZ R130, R132.reuse, R109 ;  /* 0x0000006d84822220 */ /* 0x042fe20000410000 */
[----:B------:R-:W-:Y:S01]  /*2160*/  F2FP.BF16.F32.PACK_AB R109, R132, R133 ;  /* 0x00000085846d723e */ /* 0x000fe200000010ff */
[-CC-:B------:R-:W-:Y:S01]  /*2170*/  FFMA.FTZ R132, R143, R156.reuse, R157.reuse ;  /* 0x0000009c8f847223 */ /* 0x180fe2000001009d */
[----:B------:R-:W-:Y:S01]  /*2180*/  FFMA.FTZ R133, R138, R156, R157 ;  /* 0x0000009c8a857223 */ /* 0x000fe2000001009d */
[----:B------:R-:W-:Y:S02]  /*2190*/  @P2 PRMT R105, R111, 0x7610, R105 ;  /* 0x000076106f692816 */ /* 0x000fe40000000069 */
[----:B------:R-:W-:Y:S01]  /*21a0*/  FADD.FTZ R132, R137, -R132 ;  /* 0x8000008489847221 */ /* 0x000fe20000010000 */
[----:B------:R-:W-:Y:S01]  /*21b0*/  FADD.FTZ R160, R126, -R133 ;  /* 0x800000857ea07221 */ /* 0x000fe20000010000 */
[----:B------:R-:W-:Y:S02]  /*21c0*/  @P2 F2FP.BF16.F32.PACK_AB R130, RZ, R130 ;  /* 0x00000082ff82223e */ /* 0x000fe400000010ff */
[C---:B------:R-:W-:Y:S01]  /*21d0*/  FMUL.FTZ R132, R151.reuse, R132 ;  /* 0x0000008497847220 */ /* 0x040fe20000410000 */
[----:B------:R-:W-:Y:S01]  /*21e0*/  FMUL.FTZ R160, R151, R160 ;  /* 0x000000a097a07220 */ /* 0x000fe20000410000 */
[----:B------:R-:W-:-:S03]  /*21f0*/  @P2 PRMT R105, R105, 0x5410, R130 ;  /* 0x0000541069692816 */ /* 0x000fc60000000082 */
[----:B------:R-:W-:Y:S02]  /*2200*/  FSEL R159, R132, RZ, P1 ;  /* 0x000000ff849f7208 */ /* 0x000fe40000800000 */
[----:B------:R-:W-:Y:S01]  /*2210*/  FSEL R160, R160, RZ, P1 ;  /* 0x000000ffa0a07208 */ /* 0x000fe20000800000 */
[----:B------:R-:W1:Y:S02]  /*2220*/  @P2 LDC R132, c[0x0][0x40c] ;  /* 0x00010300ff842b82 */ /* 0x000e640000000800 */
[----:B--2---:R-:W-:Y:S01]  /*2230*/  @P2 FMUL.FTZ R133, R159, R110 ;  /* 0x0000006e9f852220 */ /* 0x004fe20000410000 */
[C---:B------:R-:W-:Y:S01]  /*2240*/  F2FP.BF16.F32.PACK_AB R110, R160.reuse, R159 ;  /* 0x0000009fa06e723e */ /* 0x040fe200000010ff */
[----:B----4-:R-:W-:Y:S01]  /*2250*/  @P2 FMUL.FTZ R159, R160, R131 ;  /* 0x00000083a09f2220 */ /* 0x010fe20000410000 */
        /* <DEDUP_REMOVED lines=21> */
.L_x_2588:
[----:B------:R-:W-:Y:S02]  /*23b0*/  MOV R161, UR20 ;  /* 0x0000001400a17c02 */ /* 0x000fe40008000f00 */
[----:B------:R-:W-:Y:S02]  /*23c0*/  MOV R162, UR21 ;  /* 0x0000001500a27c02 */ /* 0x000fe40008000f00 */
        /* <DEDUP_REMOVED lines=8> */
[----:B------:R-:W-:-:S04]  /*2450*/  @P1 FADD.FTZ R131, R144, -R131 ;  /* 0x8000008390831221 */ /* 0x000fc80000010000 */
[----:B------:R-:W-:Y:S02]  /*2460*/  @P1 FFMA.FTZ R130, R151, R131, R130 ;  /* 0x0000008397821223 */ /* 0x000fe40000010082 */
[----:B------:R-:W1:Y:S02]  /*2470*/  @P2 LDC R131, c[0x0][0x40c] ;  /* 0x00010300ff832b82 */ /* 0x000e640000000800 */
[----:B-1----:R-:W-:Y:S01]  /*2480*/  @P2 FMUL.FTZ R130, R130, R131 ;  /* 0x0000008382822220 */ /* 0x002fe20000410000 */
[----:B------:R-:W-:-:S04]  /*2490*/  @P1 FFMA.FTZ R131, R142, R156, R157 ;  /* 0x0000009c8e831223 */ /* 0x000fc8000001009d */
[----:B------:R-:W-:Y:S01]  /*24a0*/  @P1 FADD.FTZ R131, R134, -R131 ;  /* 0x8000008386831221 */ /* 0x000fe20000010000 */
[----:B------:R-:W-:-:S03]  /*24b0*/  @P2 F2FP.BF16.F32.PACK_AB R130, RZ, R130 ;  /* 0x00000082ff82223e */ /* 0x000fc600000010ff */
[----:B------:R-:W-:Y:S01]  /*24c0*/  @P1 FFMA.FTZ R160, R151, R131, R160 ;  /* 0x0000008397a01223 */ /* 0x000fe200000100a0 */
[----:B------:R-:W-:Y:S01]  /*24d0*/  @P2 PRMT R104, R130, 0x7610, R104 ;  /* 0x0000761082682816 */ /* 0x000fe20000000068 */
[----:B------:R-:W1:Y:S01]  /*24e0*/  @P2 LDC R131, c[0x0][0x40c] ;  /* 0x00010300ff832b82 */ /* 0x000e620000000800 */
[----:B------:R-:W-:Y:S01]  /*24f0*/  @P1 FFMA.FTZ R130, R145, R156, R157 ;  /* 0x0000009c91821223 */ /* 0x000fe2000001009d */
[----:B-1----:R-:W-:-:S03]  /*2500*/  @P2 FMUL.FTZ R160, R160, R131 ;  /* 0x00000083a0a02220 */ /* 0x002fc60000410000 */
[----:B------:R-:W-:Y:S01]  /*2510*/  @P1 FADD.FTZ R131, R139, -R130 ;  /* 0x800000828b831221 */ /* 0x000fe20000010000 */
[----:B------:R-:W-:Y:S02]  /*2520*/  SHF.L.U32 R130, R29, 0x10, RZ ;  /* 0x000000101d827819 */ /* 0x000fe400000006ff */
[----:B------:R-:W-:-:S03]  /*2530*/  @P2 F2FP.BF16.F32.PACK_AB R160, RZ, R160 ;  /* 0x000000a0ffa0223e */ /* 0x000fc600000010ff */
[----:B------:R-:W-:Y:S02]  /*2540*/  @P1 FFMA.FTZ R130, R151, R131, R130 ;  /* 0x0000008397821223 */ /* 0x000fe40000010082 */
[----:B------:R-:W1:Y:S01]  /*2550*/  @P2 LDC R131, c[0x0][0x40c] ;  /* 0x00010300ff832b82 */ /* 0x000e620000000800 */
[----:B------:R-:W-:Y:S02]  /*2560*/  @P2 PRMT R104, R104, 0x5410, R160 ;  /* 0x0000541068682816 */ /* 0x000fe400000000a0 */
[----:B------:R-:W-:Y:S01]  /*2570*/  SHF.L.U32 R160, R133, 0x10, RZ ;  /* 0x0000001085a07819 */ /* 0x000fe200000006ff */
        /* <DEDUP_REMOVED lines=8> */
[----:B-1----:R-:W-:-:S05]  /*2600*/  @P2 FMUL.FTZ R130, R130, R131 ;  /* 0x0000008382822220 */ /* 0x002fca0000410000 */
[----:B------:R-:W-:-:S04]  /*2610*/  @P2 F2FP.BF16.F32.PACK_AB R130, RZ, R130 ;  /* 0x00000082ff82223e */ /* 0x000fc800000010ff */
[----:B------:R-:W-:Y:S01]  /*2620*/  @P2 PRMT R105, R105, 0x5410, R130 ;  /* 0x0000541069692816 */ /* 0x000fe20000000082 */
[----:B------:R-:W-:-:S04]  /*2630*/  @P1 FFMA.FTZ R130, R143, R156, R157 ;  /* 0x0000009c8f821223 */ /* 0x000fc8000001009d */
[----:B------:R-:W-:Y:S01]  /*2640*/  @P1 FADD.FTZ R131, R137, -R130 ;  /* 0x8000008289831221 */ /* 0x000fe20000010000 */
        /* <DEDUP_REMOVED lines=9> */
[----:B------:R-:W1:Y:S02]  /*26e0*/  @P2 LDC R131, c[0x0][0x40c] ;  /* 0x00010300ff832b82 */ /* 0x000e640000000800 */
[----:B-1----:R-:W-:Y:S01]  /*26f0*/  @P2 FMUL.FTZ R160, R160, R131 ;  /* 0x00000083a0a02220 */ /* 0x002fe20000410000 */
[----:B------:R-:W-:Y:S01]  /*2700*/  @P1 FADD.FTZ R131, R135, -R164 ;  /* 0x800000a487831221 */ /* 0x000fe20000010000 */
[----:B------:R-:W-:-:S03]  /*2710*/  SHF.L.U32 R164, R31, 0x10, RZ ;  /* 0x000000101fa47819 */ /* 0x000fc600000006ff */
[----:B------:R-:W-:Y:S02]  /*2720*/  @P2 F2FP.BF16.F32.PACK_AB R160, RZ, R160 ;  /* 0x000000a0ffa0223e */ /* 0x000fe400000010ff */
[----:B------:R-:W-:Y:S02]  /*2730*/  @P1 FFMA.FTZ R164, R151, R131, R164 ;  /* 0x0000008397a41223 */ /* 0x000fe400000100a4 */
[----:B------:R-:W1:Y:S01]  /*2740*/  @P2 LDC R131, c[0x0][0x40c] ;  /* 0x00010300ff832b82 */ /* 0x000e620000000800 */
[----:B------:R-:W-:Y:S01]  /*2750*/  @P2 PRMT R106, R106, 0x5410, R160 ;  /* 0x000054106a6a2816 */ /* 0x000fe200000000a0 */
[----:B-1----:R-:W-:-:S05]  /*2760*/  @P2 FMUL.FTZ R164, R164, R131 ;  /* 0x00000083a4a42220 */ /* 0x002fca0000410000 */
        /* <DEDUP_REMOVED lines=11> */
.L_x_2591:
[----:B------:R-:W1:Y:S01]  /*2820*/  @P2 LDC R111, c[0x0][0x40c] ;  /* 0x00010300ff6f2b82 */ /* 0x000e620000000800 */
[----:B------:R-:W-:Y:S01]  /*2830*/  ISETP.GT.AND P1, PT, R150, RZ, PT ;  /* 0x000000ff9600720c */ /* 0x000fe20003f24270 */
[----:B------:R-:W-:Y:S01]  /*2840*/  @P3 FFMA.FTZ R109, R3, R156, R157 ;  /* 0x0000009c036d3223 */ /* 0x000fe2000001009d */
[----:B------:R-:W-:Y:S02]  /*2850*/  SHF.L.U32 R108, R28, 0x10, RZ ;  /* 0x000000101c6c7819 */ /* 0x000fe400000006ff */
[----:B------:R-:W-:Y:S01]  /*2860*/  SHF.L.U32 R160, R160, 0x10, RZ ;  /* 0x00000010a0a07819 */ /* 0x000fe200000006ff */
[----:B------:R-:W-:Y:S01]  /*2870*/  @P3 FADD.FTZ R109, R144, -R109 ;  /* 0x8000006d906d3221 */ /* 0x000fe20000010000 */
[----:B------:R-:W-:Y:S01]  /*2880*/  SHF.L.U32 R164, R29, 0x10, RZ ;  /* 0x000000101da47819 */ /* 0x000fe200000006ff */
[----:B------:R-:W2:Y:S01]  /*2890*/  @P2 LDC R131, c[0x0][0x40c] ;  /* 0x00010300ff832b82 */ /* 0x000ea20000000800 */
[----:B------:R-:W-:Y:S01]  /*28a0*/  SHF.L.U32 R132, R132, 0x10, RZ ;  /* 0x0000001084847819 */ /* 0x000fe200000006ff */
[----:B------:R-:W-:-:S04]  /*28b0*/  @P3 FFMA.FTZ R108, R151, R109, R108 ;  /* 0x0000006d976c3223 */ /* 0x000fc8000001006c */
[-CC-:B------:R-:W-:Y:S01]  /*28c0*/  @P1 FFMA.FTZ R109, R142, R156.reuse, R157.reuse ;  /* 0x0000009c8e6d1223 */ /* 0x180fe2000001009d */
[-CC-:B------:R-:W-:Y:S01]  /*28d0*/  @P1 FFMA.FTZ R163, R140, R156.reuse, R157.reuse ;  /* 0x0000009c8ca31223 */ /* 0x180fe2000001009d */
[----:B------:R-:W-:Y:S02]  /*28e0*/  @P1 FFMA.FTZ R110, R145, R156, R157 ;  /* 0x0000009c916e1223 */ /* 0x000fe4000001009d */
[----:B------:R-:W-:Y:S01]  /*28f0*/  @P1 FADD.FTZ R109, R134, -R109 ;  /* 0x8000006d866d1221 */ /* 0x000fe20000010000 */
[----:B------:R-:W-:Y:S01]  /*2900*/  @P1 FADD.FTZ R130, R128, -R163 ;  /* 0x800000a380821221 */ /* 0x000fe20000010000 */
[----:B------:R-:W-:Y:S02]  /*2910*/  @P1 FADD.FTZ R110, R139, -R110 ;  /* 0x8000006e8b6e1221 */ /* 0x000fe40000010000 */
[C---:B------:R-:W-:Y:S01]  /*2920*/  @P1 FFMA.FTZ R160, R151.reuse, R109, R160 ;  /* 0x0000006d97a01223 */ /* 0x040fe200000100a0 */
[----:B-1----:R-:W-:Y:S01]  /*2930*/  @P2 FMUL.FTZ R109, R108, R111 ;  /* 0x0000006f6c6d2220 */ /* 0x002fe20000410000 */
[----:B------:R-:W-:Y:S01]  /*2940*/  @P1 FFMA.FTZ R164, R151, R110, R164 ;  /* 0x0000006e97a41223 */ /* 0x000fe200000100a4 */
[----:B------:R-:W1:Y:S02]  /*2950*/  @P2 LDC R111, c[0x0][0x40c] ;  /* 0x00010300ff6f2b82 */ /* 0x000e640000000800 */
[----:B------:R-:W-:-:S02]  /*2960*/  F2FP.BF16.F32.PACK_AB R108, R160, R108 ;  /* 0x0000006ca06c723e */ /* 0x000fc400000010ff */
[----:B------:R-:W-:-:S04]  /*2970*/  @P2 F2FP.BF16.F32.PACK_AB R109, RZ, R109 ;  /* 0x0000006dff6d223e */ /* 0x000fc800000010ff */
[----:B------:R-:W-:Y:S02]  /*2980*/  @P2 PRMT R104, R109, 0x7610, R104 ;  /* 0x000076106d682816 */ /* 0x000fe40000000068 */
[----:B------:R-:W-:Y:S01]  /*2990*/  SHF.L.U32 R109, R159, 0x10, RZ ;  /* 0x000000109f6d7819 */ /* 0x000fe200000006ff */
[----:B------:R-:W-:-:S04]  /*29a0*/  @P1 FFMA.FTZ R159, R138, R156, R157 ;  /* 0x0000009c8a9f1223 */ /* 0x000fc8000001009d */
[----:B------:R-:W-:Y:S01]  /*29b0*/  @P1 FFMA.FTZ R109, R151, R130, R109 ;  /* 0x00000082976d1223 */ /* 0x000fe2000001006d */
[----:B------:R-:W-:Y:S01]  /*29c0*/  @P1 FADD.FTZ R159, R126, -R159 ;  /* 0x8000009f7e9f1221 */ /* 0x000fe20000010000 */
[----:B------:R-:W3:Y:S01]  /*29d0*/  @P2 LDC R130, c[0x0][0x40c] ;  /* 0x00010300ff822b82 */ /* 0x000ee20000000800 */
[----:B-1----:R-:W-:Y:S01]  /*29e0*/  @P2 FMUL.FTZ R110, R160, R111 ;  /* 0x0000006fa06e2220 */ /* 0x002fe20000410000 */
[----:B--2---:R-:W-:Y:S01]  /*29f0*/  @P2 FMUL.FTZ R111, R164, R131 ;  /* 0x00000083a46f2220 */ /* 0x004fe20000410000 */
[----:B------:R-:W-:-:S05]  /*2a00*/  SHF.L.U32 R160, R133, 0x10, RZ ;  /* 0x0000001085a07819 */ /* 0x000fca00000006ff */
[----:B------:R-:W1:Y:S01]  /*2a10*/  @P2 LDC R133, c[0x0][0x40c] ;  /* 0x00010300ff852b82 */ /* 0x000e620000000800 */
[----:B------:R-:W-:Y:S02]  /*2a20*/  @P2 F2FP.BF16.F32.PACK_AB R110, RZ, R110 ;  /* 0x0000006eff6e223e */ /* 0x000fe400000010ff */
[----:B------:R-:W-:Y:S01]  /*2a30*/  @P2 F2FP.BF16.F32.PACK_AB R111, RZ, R111 ;  /* 0x0000006fff6f223e */ /* 0x000fe200000010ff */
[----:B------:R-:W-:Y:S01]  /*2a40*/  @P1 FFMA.FTZ R160, R151, R159, R160 ;  /* 0x0000009f97a01223 */ /* 0x000fe200000100a0 */
[----:B------:R-:W-:Y:S01]  /*2a50*/  @P2 PRMT R104, R104, 0x5410, R110 ;  /* 0x0000541068682816 */ /* 0x000fe2000000006e */
[----:B------:R-:W-:Y:S01]  /*2a60*/  @P1 FFMA.FTZ R110, R143, R156, R157 ;  /* 0x0000009c8f6e1223 */ /* 0x000fe2000001009d */
[----:B------:R-:W-:Y:S01]  /*2a70*/  @P2 PRMT R105, R111, 0x7610, R105 ;  /* 0x000076106f692816 */ /* 0x000fe20000000069 */
[----:B------:R-:W2:Y:S02]  /*2a80*/  @P2 LDC R159, c[0x0][0x40c] ;  /* 0x00010300ff9f2b82 */ /* 0x000ea40000000800 */
[----:B------:R-:W-:Y:S01]  /*2a90*/  @P1 FADD.FTZ R131, R137, -R110 ;  /* 0x8000006e89831221 */ /* 0x000fe20000010000 */
[----:B------:R-:W-:Y:S01]  /*2aa0*/  SHF.L.U32 R110, R30, 0x10, RZ ;  /* 0x000000101e6e7819 */ /* 0x000fe200000006ff */
[C---:B---3--:R-:W-:Y:S01]  /*2ab0*/  @P2 FMUL.FTZ R130, R109.reuse, R130 ;  /* 0x000000826d822220 */ /* 0x048fe20000410000 */
[----:B------:R-:W-:Y:S01]  /*2ac0*/  F2FP.BF16.F32.PACK_AB R109, R109, R164 ;  /* 0x000000a46d6d723e */ /* 0x000fe200000010ff */
[----:B------:R-:W-:-:S02]  /*2ad0*/  @P1 FFMA.FTZ R164, R141, R156, R157 ;  /* 0x0000009c8da41223 */ /* 0x000fc4000001009d */
[----:B------:R-:W-:Y:S01]  /*2ae0*/  @P1 FFMA.FTZ R110, R151, R131, R110 ;  /* 0x00000083976e1223 */ /* 0x000fe2000001006e */
[----:B------:R-:W-:Y:S01]  /*2af0*/  @P2 F2FP.BF16.F32.PACK_AB R130, RZ, R130 ;  /* 0x00000082ff82223e */ /* 0x000fe200000010ff */
[----:B------:R-:W-:Y:S01]  /*2b00*/  @P1 FADD.FTZ R111, R135, -R164 ;  /* 0x800000a4876f1221 */ /* 0x000fe20000010000 */
[----:B------:R-:W-:Y:S01]  /*2b10*/  SHF.L.U32 R164, R31, 0x10, RZ ;  /* 0x000000101fa47819 */ /* 0x000fe200000006ff */
[----:B------:R-:W3:Y:S01]  /*2b20*/  @P2 LDC R131, c[0x0][0x40c] ;  /* 0x00010300ff832b82 */ /* 0x000ee20000000800 */
[----:B------:R-:W-:-:S03]  /*2b30*/  @P2 PRMT R105, R105, 0x5410, R130 ;  /* 0x0000541069692816 */ /* 0x000fc60000000082 */
[----:B------:R-:W-:Y:S01]  /*2b40*/  @P1 FFMA.FTZ R164, R151, R111, R164 ;  /* 0x0000006f97a41223 */ /* 0x000fe200000100a4 */
[----:B------:R-:W-:Y:S01]  /*2b50*/  @P1 FFMA.FTZ R111, R136, R156, R157 ;  /* 0x0000009c886f1223 */ /* 0x000fe2000001009d */
[----:B-1----:R-:W-:-:S03]  /*2b60*/  @P2 FMUL.FTZ R133, R160, R133 ;  /* 0x00000085a0852220 */ /* 0x002fc60000410000 */
[----:B------:R-:W-:Y:S02]  /*2b70*/  @P1 FADD.FTZ R111, R124, -R111 ;  /* 0x8000006f7c6f1221 */ /* 0x000fe40000010000 */
[----:B------:R-:W-:Y:S01]  /*2b80*/  @P2 F2FP.BF16.F32.PACK_AB R133, RZ, R133 ;  /* 0x00000085ff85223e */ /* 0x000fe200000010ff */
[----:B--2---:R-:W-:Y:S01]  /*2b90*/  @P2 FMUL.FTZ R159, R164, R159 ;  /* 0x0000009fa49f2220 */ /* 0x004fe20000410000 */
[----:B------:R-:W-:Y:S02]  /*2ba0*/  @P1 FFMA.FTZ R132, R151, R111, R132 ;  /* 0x0000006f97841223 */ /* 0x000fe40000010084 */
[----:B------:R-:W1:Y:S02]  /*2bb0*/  @P2 LDC R111, c[0x0][0x40c] ;  /* 0x00010300ff6f2b82 */ /* 0x000e640000000800 */
[----:B------:R-:W-:-:S04]  /*2bc0*/  @P2 F2FP.BF16.F32.PACK_AB R159, RZ, R159 ;  /* 0x0000009fff9f223e */ /* 0x000fc800000010ff */
[----:B------:R-:W-:Y:S01]  /*2bd0*/  @P2 PRMT R107, R159, 0x7610, R107 ;  /* 0x000076109f6b2816 */ /* 0x000fe2000000006b */
[----:B---3--:R-:W-:Y:S01]  /*2be0*/  @P2 FMUL.FTZ R131, R110, R131 ;  /* 0x000000836e832220 */ /* 0x008fe20000410000 */
[----:B------:R-:W-:-:S04]  /*2bf0*/  F2FP.BF16.F32.PACK_AB R110, R160, R110 ;  /* 0x0000006ea06e723e */ /* 0x000fc800000010ff */
[----:B------:R-:W-:-:S04]  /*2c00*/  @P2 F2FP.BF16.F32.PACK_AB R131, RZ, R131 ;  /* 0x00000083ff83223e */ /* 0x000fc800000010ff */
[----:B------:R-:W-:-:S04]  /*2c10*/  @P2 PRMT R106, R131, 0x7610, R106 ;  /* 0x00007610836a2816 */ /* 0x000fc8000000006a */
[----:B------:R-:W-:Y:S01]  /*2c20*/  @P2 PRMT R106, R106, 0x5410, R133 ;  /* 0x000054106a6a2816 */ /* 0x000fe20000000085 */
[C---:B-1----:R-:W-:Y:S01]  /*2c30*/  @P2 FMUL.FTZ R160, R132.reuse, R111 ;  /* 0x0000006f84a02220 */ /* 0x042fe20000410000 */
[----:B------:R-:W-:-:S04]  /*2c40*/  F2FP.BF16.F32.PACK_AB R111, R132, R164 ;  /* 0x000000a4846f723e */ /* 0x000fc800000010ff */
[----:B------:R-:W-:-:S04]  /*2c50*/  @P2 F2FP.BF16.F32.PACK_AB R160, RZ, R160 ;  /* 0x000000a0ffa0223e */ /* 0x000fc800000010ff */
[----:B------:R-:W-:-:S07]  /*2c60*/  @P2 PRMT R107, R107, 0x5410, R160 ;  /* 0x000054106b6b2816 */ /* 0x000fce00000000a0 */
.L_x_2590:
[----:B------:R-:W-:Y:S05]  /*2c70*/  BSYNC.RECONVERGENT B1 ;  /* 0x0000000000017941 */ /* 0x000fea0003800200 */
.L_x_2587:
        /* <DEDUP_REMOVED lines=13> */
[----:B------:R-:W-:Y:S02]  /*2d50*/  SHF.L.U32 R162, R24, 0x10, RZ ;  /* 0x0000001018a27819 */ /* 0x000fe400000006ff */
[----:B------:R-:W-:Y:S02]  /*2d60*/  SHF.L.U32 R160, R25, 0x10, RZ ;  /* 0x0000001019a07819 */ /* 0x000fe400000006ff */
[----:B-1----:R-:W-:-:S03]  /*2d70*/  PRMT R132, R26, 0x7632, R132 ;  /* 0x000076321a847816 */ /* 0x002fc60000000084 */
[----:B------:R-:W1:Y:S01]  /*2d80*/  @P2 LDC R163, c[0x0][0x40c] ;  /* 0x00010300ffa32b82 */ /* 0x000e620000000800 */
[----:B------:R-:W-:-:S03]  /*2d90*/  SHF.L.U32 R132, R132, 0x10, RZ ;  /* 0x0000001084847819 */ /* 0x000fc600000006ff */
[-CC-:B------:R-:W-:Y:S01]  /*2da0*/  @P3 FFMA.FTZ R111, R129, R156.reuse, R157.reuse ;  /* 0x0000009c816f3223 */ /* 0x180fe2000001009d */
[----:B------:R-:W-:Y:S01]  /*2db0*/  @P3 PRMT R110, R25, 0x7632, R110 ;  /* 0x00007632196e3816 */ /* 0x000fe2000000006e */
[-C--:B------:R-:W-:Y:S01]  /*2dc0*/  @P3 FFMA.FTZ R108, R18, R156.reuse, R157 ;  /* 0x0000009c126c3223 */ /* 0x080fe2000001009d */
[----:B------:R-:W-:Y:S01]  /*2dd0*/  @!P3 SHF.L.U32 R109, R158, 0x10, RZ ;  /* 0x000000109e6db819 */ /* 0x000fe200000006ff */
[----:B------:R-:W-:Y:S01]  /*2de0*/  @P3 FADD.FTZ R111, R122, -R111 ;  /* 0x8000006f7a6f3221 */ /* 0x000fe20000010000 */
[----:B------:R-:W-:Y:S01]  /*2df0*/  @P3 SHF.L.U32 R110, R110, 0x10, RZ ;  /* 0x000000106e6e3819 */ /* 0x000fe200000006ff */
[----:B------:R-:W-:Y:S01]  /*2e00*/  @P3 FADD.FTZ R108, R15, -R108 ;  /* 0x8000006c0f6c3221 */ /* 0x000fe20000010000 */
[-CC-:B------:R-:W-:Y:S01]  /*2e10*/  @P3 FFMA.FTZ R130, R16, R156.reuse, R157.reuse ;  /* 0x0000009c10823223 */ /* 0x180fe2000001009d */
[----:B------:R-:W-:Y:S01]  /*2e20*/  @P3 FFMA.FTZ R162, R151, R111, R162 ;  /* 0x0000006f97a23223 */ /* 0x000fe200000100a2 */
[--C-:B------:R-:W-:Y:S01]  /*2e30*/  @P3 FFMA.FTZ R111, R127, R156, R157.reuse ;  /* 0x0000009c7f6f3223 */ /* 0x100fe2000001009d */
[----:B------:R-:W-:Y:S01]  /*2e40*/  @P3 FFMA.FTZ R109, R151, R108, R110 ;  /* 0x0000006c976d3223 */ /* 0x000fe2000001006e */
[-C--:B------:R-:W-:Y:S01]  /*2e50*/  @P3 FFMA.FTZ R110, R112, R156.reuse, R157 ;  /* 0x0000009c706e3223 */ /* 0x080fe2000001009d */
[----:B------:R-:W-:Y:S01]  /*2e60*/  PRMT R108, R24, 0x7632, R108 ;  /* 0x00007632186c7816 */ /* 0x000fe2000000006c */
[----:B------:R-:W-:Y:S01]  /*2e70*/  @P3 FADD.FTZ R111, R120, -R111 ;  /* 0x8000006f786f3221 */ /* 0x000fe20000010000 */
[----:B------:R-:W-:Y:S01]  /*2e80*/  @P3 FADD.FTZ R130, R13, -R130 ;  /* 0x800000820d823221 */ /* 0x000fe20000010000 */
[----:B------:R-:W-:Y:S01]  /*2e90*/  @P3 FADD.FTZ R131, R17, -R110 ;  /* 0x8000006e11833221 */ /* 0x000fe20000010000 */
[----:B------:R-:W-:Y:S01]  /*2ea0*/  SHF.L.U32 R108, R108, 0x10, RZ ;  /* 0x000000106c6c7819 */ /* 0x000fe200000006ff */
[----:B------:R-:W-:Y:S01]  /*2eb0*/  @P3 FFMA.FTZ R160, R151, R111, R160 ;  /* 0x0000006f97a03223 */ /* 0x000fe200000100a0 */
[-CC-:B------:R-:W-:Y:S01]  /*2ec0*/  @P3 FFMA.FTZ R111, R125, R156.reuse, R157.reuse ;  /* 0x0000009c7d6f3223 */ /* 0x180fe2000001009d */
[----:B------:R-:W-:Y:S01]  /*2ed0*/  SHF.L.U32 R110, R26, 0x10, RZ ;  /* 0x000000101a6e7819 */ /* 0x000fe200000006ff */
[----:B------:R-:W-:Y:S01]  /*2ee0*/  @P3 FFMA.FTZ R133, R123, R156, R157 ;  /* 0x0000009c7b853223 */ /* 0x000fe2000001009d */
[C---:B------:R-:W-:Y:S01]  /*2ef0*/  @P3 FFMA.FTZ R132, R151.reuse, R130, R132 ;  /* 0x0000008297843223 */ /* 0x040fe20000010084 */
[----:B------:R-:W-:Y:S01]  /*2f00*/  @P3 FADD.FTZ R111, R118, -R111 ;  /* 0x8000006f766f3221 */ /* 0x000fe20000010000 */
[----:B------:R-:W-:Y:S01]  /*2f10*/  @P3 FFMA.FTZ R108, R151, R131, R108 ;  /* 0x00000083976c3223 */ /* 0x000fe2000001006c */
[----:B------:R-:W3:Y:S01]  /*2f20*/  @P2 LDC R158, c[0x0][0x40c] ;  /* 0x00010300ff9e2b82 */ /* 0x000ee20000000800 */
[----:B------:R-:W-:Y:S01]  /*2f30*/  SHF.L.U32 R130, R27, 0x10, RZ ;  /* 0x000000101b827819 */ /* 0x000fe200000006ff */
[----:B------:R-:W-:Y:S01]  /*2f40*/  @P3 FFMA.FTZ R110, R151, R111, R110 ;  /* 0x0000006f976e3223 */ /* 0x000fe2000001006e */
[----:B------:R-:W-:-:S03]  /*2f50*/  @P3 FADD.FTZ R133, R116, -R133 ;  /* 0x8000008574853221 */ /* 0x000fc60000010000 */
[----:B-1----:R-:W-:Y:S01]  /*2f60*/  @P2 FMUL.FTZ R163, R110, R163 ;  /* 0x000000a36ea32220 */ /* 0x002fe20000410000 */
[----:B------:R-:W-:Y:S01]  /*2f70*/  @P3 FFMA.FTZ R130, R151, R133, R130 ;  /* 0x0000008597823223 */ /* 0x000fe20000010082 */
[----:B------:R-:W1:Y:S01]  /*2f80*/  @P2 LDC R131, c[0x0][0x40c] ;  /* 0x00010300ff832b82 */ /* 0x000e620000000800 */
[----:B--2---:R-:W-:Y:S01]  /*2f90*/  @P2 FMUL.FTZ R133, R162, R159 ;  /* 0x0000009fa2852220 */ /* 0x004fe20000410000 */
[----:B------:R-:W-:Y:S02]  /*2fa0*/  F2FP.BF16.F32.PACK_AB R110, R132, R110 ;  /* 0x0000006e846e723e */ /* 0x000fe400000010ff */
[----:B------:R-:W-:Y:S02]  /*2fb0*/  @P2 F2FP.BF16.F32.PACK_AB R163, RZ, R163 ;  /* 0x000000a3ffa3223e */ /* 0x000fe400000010ff */
[----:B------:R-:W-:Y:S02]  /*2fc0*/  @P2 F2FP.BF16.F32.PACK_AB R133, RZ, R133 ;  /* 0x00000085ff85223e */ /* 0x000fe400000010ff */
[----:B------:R-:W2:Y:S01]  /*2fd0*/  @P2 LDC R111, c[0x0][0x40c] ;  /* 0x00010300ff6f2b82 */ /* 0x000ea20000000800 */
[----:B------:R-:W-:-:S02]  /*2fe0*/  @P2 PRMT R106, R163, 0x7610, R106 ;  /* 0x00007610a36a2816 */ /* 0x000fc4000000006a */
[----:B------:R-:W-:-:S05]  /*2ff0*/  @P2 PRMT R104, R133, 0x7610, R104 ;  /* 0x0000761085682816 */ /* 0x000fca0000000068 */
[----:B------:R-:W4:Y:S01]  /*3000*/  @P2 LDC R161, c[0x0][0x40c] ;  /* 0x00010300ffa12b82 */ /* 0x000f220000000800 */
[C---:B---3--:R-:W-:Y:S01]  /*3010*/  @P2 FMUL.FTZ R158, R109.reuse, R158 ;  /* 0x0000009e6d9e2220 */ /* 0x048fe20000410000 */
[----:B------:R-:W-:-:S04]  /*3020*/  F2FP.BF16.F32.PACK_AB R109, R109, R160 ;  /* 0x000000a06d6d723e */ /* 0x000fc800000010ff */
[----:B------:R-:W-:Y:S02]  /*3030*/  @P2 F2FP.BF16.F32.PACK_AB R158, RZ, R158 ;  /* 0x0000009eff9e223e */ /* 0x000fe400000010ff */
[----:B------:R-:W3:Y:S01]  /*3040*/  @P2 LDC R159, c[0x0][0x40c] ;  /* 0x00010300ff9f2b82 */ /* 0x000ee20000000800 */
[C---:B-1----:R-:W-:Y:S01]  /*3050*/  @P2 FMUL.FTZ R131, R108.reuse, R131 ;  /* 0x000000836c832220 */ /* 0x042fe20000410000 */
[----:B------:R-:W-:Y:S01]  /*3060*/  F2FP.BF16.F32.PACK_AB R108, R108, R162 ;  /* 0x000000a26c6c723e */ /* 0x000fe200000010ff */
[----:B------:R-:W-:-:S03]  /*3070*/  @P3 FFMA.FTZ R162, R14, R156, R157 ;  /* 0x0000009c0ea23223 */ /* 0x000fc6000001009d */
[----:B------:R-:W-:Y:S01]  /*3080*/  @P2 F2FP.BF16.F32.PACK_AB R131, RZ, R131 ;  /* 0x00000083ff83223e */ /* 0x000fe200000010ff */
[----:B------:R-:W-:Y:S01]  /*3090*/  @P3 FADD.FTZ R162, R11, -R162 ;  /* 0x800000a20ba23221 */ /* 0x000fe20000010000 */
[----:B--2---:R-:W-:Y:S01]  /*30a0*/  @P2 FMUL.FTZ R111, R160, R111 ;  /* 0x0000006fa06f2220 */ /* 0x004fe20000410000 */
[----:B------:R-:W-:Y:S02]  /*30b0*/  PRMT R160, R27, 0x7632, R160 ;  /* 0x000076321ba07816 */ /* 0x000fe400000000a0 */
[----:B------:R-:W-:Y:S02]  /*30c0*/  @P2 PRMT R104, R104, 0x5410, R131 ;  /* 0x0000541068682816 */ /* 0x000fe40000000083 */
[----:B------:R-:W-:Y:S02]  /*30d0*/  SHF.L.U32 R160, R160, 0x10, RZ ;  /* 0x00000010a0a07819 */ /* 0x000fe400000006ff */
[----:B------:R-:W-:Y:S01]  /*30e0*/  @P2 F2FP.BF16.F32.PACK_AB R111, RZ, R111 ;  /* 0x0000006fff6f223e */ /* 0x000fe200000010ff */
[----:B----4-:R-:W-:-:S02]  /*30f0*/  @P2 FMUL.FTZ R161, R132, R161 ;  /* 0x000000a184a12220 */ /* 0x010fc40000410000 */
[----:B------:R-:W-:Y:S01]  /*3100*/  @P3 FFMA.FTZ R160, R151, R162, R160 ;  /* 0x000000a297a03223 */ /* 0x000fe200000100a0 */
[----:B------:R-:W-:Y:S02]  /*3110*/  @P2 PRMT R105, R111, 0x7610, R105 ;  /* 0x000076106f692816 */ /* 0x000fe40000000069 */
[----:B------:R-:W-:Y:S02]  /*3120*/  @P2 F2FP.BF16.F32.PACK_AB R161, RZ, R161 ;  /* 0x000000a1ffa1223e */ /* 0x000fe400000010ff */
[----:B------:R-:W-:Y:S01]  /*3130*/  @P2 PRMT R105, R105, 0x5410, R158 ;  /* 0x0000541069692816 */ /* 0x000fe2000000009e */
[----:B---3--:R-:W-:Y:S01]  /*3140*/  @P2 FMUL.FTZ R159, R130, R159 ;  /* 0x0000009f829f2220 */ /* 0x008fe20000410000 */
[----:B------:R-:W-:Y:S02]  /*3150*/  @P2 PRMT R106, R106, 0x5410, R161 ;  /* 0x000054106a6a2816 */ /* 0x000fe400000000a1 */
[----:B------:R-:W-:Y:S02]  /*3160*/  F2FP.BF16.F32.PACK_AB R111, R160, R130 ;  /* 0x00000082a06f723e */ /* 0x000fe400000010ff */
[----:B------:R-:W-:-:S04]  /*3170*/  @P2 F2FP.BF16.F32.PACK_AB R159, RZ, R159 ;  /* 0x0000009fff9f223e */ /* 0x000fc800000010ff */
[----:B------:R-:W-:Y:S01]  /*3180*/  @P2 PRMT R107, R159, 0x7610, R107 ;  /* 0x000076109f6b2816 */ /* 0x000fe2000000006b */
[----:B------:R-:W-:Y:S06]  /*3190*/  @!P2 BRA `(.L_x_2595) ;  /* 0x0000000c0064a947 */ /* 0x000fec0003800000 */
[----:B------:R-:W-:-:S05]  /*31a0*/  FMUL.FTZ R160, R160, UR13 ;  /* 0x0000000da0a07c20 */ /* 0x000fca0008410000 */
[----:B------:R-:W-:-:S04]  /*31b0*/  F2FP.BF16.F32.PACK_AB R160, RZ, R160 ;  /* 0x000000a0ffa0723e */ /* 0x000fc800000010ff */
[----:B------:R-:W-:Y:S01]  /*31c0*/  PRMT R107, R107, 0x5410, R160 ;  /* 0x000054106b6b7816 */ /* 0x000fe200000000a0 */
[----:B------:R-:W-:Y:S06]  /*31d0*/  BRA `(.L_x_2595) ;  /* 0x0000000c00547947 */ /* 0x000fec0003800000 */
.L_x_2594:
[----:B------:R-:W-:Y:S01]  /*31e0*/  ISETP.GT.AND P3, PT, R150, RZ, PT ;  /* 0x000000ff9600720c */ /* 0x000fe20003f64270 */
[----:B-1----:R-:W1:Y:S01]  /*31f0*/  @P2 LDC R133, c[0x0][0x40c] ;  /* 0x00010300ff852b82 */ /* 0x002e620000000800 */
[----:B------:R-:W-:-:S04]  /*3200*/  PRMT R130, R24, 0x7632, R130 ;  /* 0x0000763218827816 */ /* 0x000fc80000000082 */
[----:B------:R-:W-:Y:S02]  /*3210*/  SHF.L.U32 R158, R130, 0x10, RZ ;  /* 0x00000010829e7819 */ /* 0x000fe400000006ff */
[----:B------:R-:W-:Y:S01]  /*3220*/  SHF.L.U32 R130, R24, 0x10, RZ ;  /* 0x0000001018827819 */ /* 0x000fe200000006ff */
[----:B------:R-:W2:Y:S04]  /*3230*/  @P2 LDC R161, c[0x0][0x40c] ;  /* 0x00010300ffa12b82 */ /* 0x000ea80000000800 */
[-CC-:B------:R-:W-:Y:S01]  /*3240*/  @P3 FFMA.FTZ R131, R129, R156.reuse, R157.reuse ;  /* 0x0000009c81833223 */ /* 0x180fe2000001009d */
[-CC-:B------:R-:W-:Y:S01]  /*3250*/  @P3 FFMA.FTZ R132, R112, R156.reuse, R157.reuse ;  /* 0x0000009c70843223 */ /* 0x180fe2000001009d */
[-C--:B------:R-:W-:Y:S02]  /*3260*/  @P3 FFMA.FTZ R160, R18, R156.reuse, R157 ;  /* 0x0000009c12a03223 */ /* 0x080fe4000001009d */
[----:B------:R-:W-:Y:S01]  /*3270*/  @P3 FADD.FTZ R131, R122, -R131 ;  /* 0x800000837a833221 */ /* 0x000fe20000010000 */
[----:B------:R-:W-:Y:S01]  /*3280*/  @P3 FADD.FTZ R159, R17, -R132 ;  /* 0x80000084119f3221 */ /* 0x000fe20000010000 */
[----:B------:R-:W3:Y:S02]  /*3290*/  @P2 LDC R163, c[0x0][0x40c] ;  /* 0x00010300ffa32b82 */ /* 0x000ee40000000800 */
[C---:B------:R-:W-:Y:S01]  /*32a0*/  @P3 FFMA.FTZ R130, R151.reuse, R131, R130 ;  /* 0x0000008397823223 */ /* 0x040fe20000010082 */
[----:B------:R-:W-:Y:S01]  /*32b0*/  @P3 FFMA.FTZ R158, R151, R159, R158 ;  /* 0x0000009f979e3223 */ /* 0x000fe2000001009e */
[----:B------:R-:W-:-:S02]  /*32c0*/  @P3 FFMA.FTZ R131, R127, R156, R157 ;  /* 0x0000009c7f833223 */ /* 0x000fc4000001009d */
[----:B-1----:R-:W-:Y:S01]  /*32d0*/  @P2 FMUL.FTZ R132, R130, R133 ;  /* 0x0000008582842220 */ /* 0x002fe20000410000 */
[----:B------:R-:W-:Y:S01]  /*32e0*/  PRMT R130, R25, 0x7632, R130 ;  /* 0x0000763219827816 */ /* 0x000fe20000000082 */
[----:B------:R-:W-:Y:S02]  /*32f0*/  @P3 FADD.FTZ R159, R120, -R131 ;  /* 0x80000083789f3221 */ /* 0x000fe40000010000 */
[----:B------:R-:W1:Y:S01]  /*3300*/  @P2 LDC R131, c[0x0][0x40c] ;  /* 0x00010300ff832b82 */ /* 0x000e620000000800 */
[----:B------:R-:W-:Y:S01]  /*3310*/  SHF.L.U32 R130, R130, 0x10, RZ ;  /* 0x0000001082827819 */ /* 0x000fe200000006ff */
[----:B--2---:R-:W-:Y:S01]  /*3320*/  @P2 FMUL.FTZ R133, R158, R161 ;  /* 0x000000a19e852220 */ /* 0x004fe20000410000 */
[----:B------:R-:W-:Y:S01]  /*3330*/  @P3 FADD.FTZ R161, R15, -R160 ;  /* 0x800000a00fa13221 */ /* 0x000fe20000010000 */
[----:B------:R-:W-:-:S03]  /*3340*/  SHF.L.U32 R158, R25, 0x10, RZ ;  /* 0x00000010199e7819 */ /* 0x000fc600000006ff */
[----:B------:R-:W-:Y:S01]  /*3350*/  @P2 F2FP.BF16.F32.PACK_AB R160, RZ, R133 ;  /* 0x00000085ffa0223e */ /* 0x000fe200000010ff */
[----:B------:R-:W-:Y:S01]  /*3360*/  @P3 FFMA.FTZ R130, R151, R161, R130 ;  /* 0x000000a197823223 */ /* 0x000fe20000010082 */
[----:B------:R-:W2:Y:S01]  /*3370*/  @P2 LDC R133, c[0x0][0x40c] ;  /* 0x00010300ff852b82 */ /* 0x000ea20000000800 */
[----:B------:R-:W-:Y:S01]  /*3380*/  @P3 FFMA.FTZ R161, R125, R156, R157 ;  /* 0x0000009c7da13223 */ /* 0x000fe2000001009d */
[----:B------:R-:W-:Y:S01]  /*3390*/  @P3 FFMA.FTZ R158, R151, R159, R158 ;  /* 0x0000009f979e3223 */ /* 0x000fe2000001009e */
[----:B------:R-:W-:Y:S02]  /*33a0*/  @P2 F2FP.BF16.F32.PACK_AB R159, RZ, R132 ;  /* 0x00000084ff9f223e */ /* 0x000fe400000010ff */
[----:B------:R-:W-:Y:S01]  /*33b0*/  SHF.L.U32 R132, R26, 0x10, RZ ;  /* 0x000000101a847819 */ /* 0x000fe200000006ff */
[----:B------:R-:W-:Y:S01]  /*33c0*/  @P3 FADD.FTZ R161, R118, -R161 ;  /* 0x800000a176a13221 */ /* 0x000fe20000010000 */
[----:B------:R-:W-:Y:S02]  /*33d0*/  @P2 PRMT R104, R159, 0x7610, R104 ;  /* 0x000076109f682816 */ /* 0x000fe40000000068 */
[----:B------:R-:W4:Y:S01]  /*33e0*/  @P2 LDC R159, c[0x0][0x40c] ;  /* 0x00010300ff9f2b82 */ /* 0x000f220000000800 */
[----:B------:R-:W-:Y:S01]  /*33f0*/  @P3 FFMA.FTZ R132, R151, R161, R132 ;  /* 0x000000a197843223 */ /* 0x000fe20000010084 */
[-C--:B------:R-:W-:Y:S01]  /*3400*/  @P3 FFMA.FTZ R161, R123, R156.reuse, R157 ;  /* 0x0000009c7ba13223 */ /* 0x080fe2000001009d */
[----:B------:R-:W-:Y:S01]  /*3410*/  @P2 PRMT R104, R104, 0x5410, R160 ;  /* 0x0000541068682816 */ /* 0x000fe200000000a0 */
[----:B-1----:R-:W-:Y:S01]  /*3420*/  @P2 FMUL.FTZ R131, R158, R131 ;  /* 0x000000839e832220 */ /* 0x002fe20000410000 */
[----:B------:R-:W-:Y:S01]  /*3430*/  PRMT R158, R26, 0x7632, R158 ;  /* 0x000076321a9e7816 */ /* 0x000fe2000000009e */
[----:B------:R-:W-:Y:S01]  /*3440*/  @P3 FADD.FTZ R161, R116, -R161 ;  /* 0x800000a174a13221 */ /* 0x000fe20000010000 */
[----:B------:R-:W-:-:S02]  /*3450*/  @P3 FFMA.FTZ R160, R16, R156, R157 ;  /* 0x0000009c10a03223 */ /* 0x000fc4000001009d */
[----:B------:R-:W-:Y:S02]  /*3460*/  SHF.L.U32 R158, R158, 0x10, RZ ;  /* 0x000000109e9e7819 */ /* 0x000fe400000006ff */
[----:B------:R-:W-:Y:S01]  /*3470*/  @P3 FADD.FTZ R160, R13, -R160 ;  /* 0x800000a00da03221 */ /* 0x000fe20000010000 */
[----:B------:R-:W-:Y:S01]  /*3480*/  @P2 F2FP.BF16.F32.PACK_AB R131, RZ, R131 ;  /* 0x00000083ff83223e */ /* 0x000fe200000010ff */
[----:B--2---:R-:W-:Y:S01]  /*3490*/  @P2 FMUL.FTZ R133, R130, R133 ;  /* 0x0000008582852220 */ /* 0x004fe20000410000 */
[----:B------:R-:W-:Y:S01]  /*34a0*/  SHF.L.U32 R130, R27, 0x10, RZ ;  /* 0x000000101b827819 */ /* 0x000fe200000006ff */
[----:B------:R-:W-:Y:S01]  /*34b0*/  @P3 FFMA.FTZ R158, R151, R160, R158 ;  /* 0x000000a0979e3223 */ /* 0x000fe2000001009e */
[----:B------:R-:W-:Y:S02]  /*34c0*/  @P2 PRMT R105, R131, 0x7610, R105 ;  /* 0x0000761083692816 */ /* 0x000fe40000000069 */
[----:B------:R-:W-:Y:S01]  /*34d0*/  @P2 F2FP.BF16.F32.PACK_AB R133, RZ, R133 ;  /* 0x00000085ff85223e */ /* 0x000fe200000010ff */
[----:B------:R-:W-:-:S02]  /*34e0*/  @P3 FFMA.FTZ R130, R151, R161, R130 ;  /* 0x000000a197823223 */ /* 0x000fc40000010082 */
[----:B------:R-:W1:Y:S01]  /*34f0*/  @P2 LDC R161, c[0x0][0x40c] ;  /* 0x00010300ffa12b82 */ /* 0x000e620000000800 */
[----:B----4-:R-:W-:Y:S01]  /*3500*/  @P2 FMUL.FTZ R159, R132, R159 ;  /* 0x0000009f849f2220 */ /* 0x010fe20000410000 */
[----:B---3--:R-:W-:Y:S01]  /*3510*/  @P2 FMUL.FTZ R130, R130, R163 ;  /* 0x000000a382822220 */ /* 0x008fe20000410000 */
[----:B------:R-:W-:-:S03]  /*3520*/  @P2 PRMT R105, R105, 0x5410, R133 ;  /* 0x0000541069692816 */ /* 0x000fc60000000085 */
[----:B------:R-:W-:Y:S02]  /*3530*/  @P2 F2FP.BF16.F32.PACK_AB R159, RZ, R159 ;  /* 0x0000009fff9f223e */ /* 0x000fe400000010ff */
[----:B------:R-:W-:Y:S02]  /*3540*/  @P2 F2FP.BF16.F32.PACK_AB R130, RZ, R130 ;  /* 0x00000082ff82223e */ /* 0x000fe400000010ff */
[----:B------:R-:W-:Y:S02]  /*3550*/  @P2 PRMT R106, R159, 0x7610, R106 ;  /* 0x000076109f6a2816 */ /* 0x000fe4000000006a */
[----:B------:R-:W-:Y:S01]  /*3560*/  @P2 PRMT R107, R130, 0x7610, R107 ;  /* 0x00007610826b2816 */ /* 0x000fe2000000006b */
[----:B-1----:R-:W-:-:S05]  /*3570*/  @P2 FMUL.FTZ R158, R158, R161 ;  /* 0x000000a19e9e2220 */ /* 0x002fca0000410000 */
        /* <DEDUP_REMOVED lines=12> */
.L_x_2593:
[----:B------:R-:W-:Y:S05]  /*3640*/  @!P1 BRA `(.L_x_2596) ;  /* 0x0000000400189947 */ /* 0x000fea0003800000 */
[----:B-1----:R-:W1:Y:S01]  /*3650*/  @P2 LDC R111, c[0x0][0x40c] ;  /* 0x00010300ff6f2b82 */ /* 0x002e620000000800 */
[-CC-:B------:R-:W-:Y:S01]  /*3660*/  FFMA.FTZ R109, R129, R156.reuse, R157.reuse ;  /* 0x0000009c816d7223 */ /* 0x180fe2000001009d */
[-CC-:B------:R-:W-:Y:S01]  /*3670*/  FFMA.FTZ R110, R112, R156.reuse, R157.reuse ;  /* 0x0000009c706e7223 */ /* 0x180fe2000001009d */
[----:B------:R-:W-:Y:S01]  /*3680*/  ISETP.GT.AND P3, PT, R150, RZ, PT ;  /* 0x000000ff9600720c */ /* 0x000fe20003f64270 */
[----:B------:R-:W-:Y:S01]  /*3690*/  FFMA.FTZ R132, R18, R156, R157 ;  /* 0x0000009c12847223 */ /* 0x000fe2000001009d */
[----:B------:R-:W-:Y:S01]  /*36a0*/  FADD.FTZ R108, R122, -R109 ;  /* 0x8000006d7a6c7221 */ /* 0x000fe20000010000 */
[----:B------:R-:W-:Y:S02]  /*36b0*/  FADD.FTZ R110, R17, -R110 ;  /* 0x8000006e116e7221 */ /* 0x000fe40000010000 */
[----:B------:R-:W2:Y:S01]  /*36c0*/  @P2 LDC R130, c[0x0][0x40c] ;  /* 0x00010300ff822b82 */ /* 0x000ea20000000800 */
[C---:B------:R-:W-:Y:S01]  /*36d0*/  FMUL.FTZ R108, R151.reuse, R108 ;  /* 0x0000006c976c7220 */ /* 0x040fe20000410000 */
[----:B------:R-:W-:Y:S01]  /*36e0*/  FMUL.FTZ R109, R151, R110 ;  /* 0x0000006e976d7220 */ /* 0x000fe20000410000 */
[----:B------:R-:W-:-:S03]  /*36f0*/  FADD.FTZ R132, R15, -R132 ;  /* 0x800000840f847221 */ /* 0x000fc60000010000 */
[----:B------:R-:W-:Y:S02]  /*3700*/  FSEL R108, R108, RZ, P3 ;  /* 0x000000ff6c6c7208 */ /* 0x000fe40001800000 */
[----:B------:R-:W-:Y:S01]  /*3710*/  FSEL R109, R109, RZ, P3 ;  /* 0x000000ff6d6d7208 */ /* 0x000fe20001800000 */
[----:B------:R-:W3:Y:S02]  /*3720*/  @P2 LDC R158, c[0x0][0x40c] ;  /* 0x00010300ff9e2b82 */ /* 0x000ee40000000800 */
[----:B-1----:R-:W-:Y:S01]  /*3730*/  @P2 FMUL.FTZ R110, R108, R111 ;  /* 0x0000006f6c6e2220 */ /* 0x002fe20000410000 */
[----:B------:R-:W-:-:S05]  /*3740*/  F2FP.BF16.F32.PACK_AB R108, R109, R108 ;  /* 0x0000006c6d6c723e */ /* 0x000fca00000010ff */
[----:B------:R-:W1:Y:S01]  /*3750*/  @P2 LDC R133, c[0x0][0x40c] ;  /* 0x00010300ff852b82 */ /* 0x000e620000000800 */
[----:B------:R-:W-:Y:S01]  /*3760*/  @P2 F2FP.BF16.F32.PACK_AB R110, RZ, R110 ;  /* 0x0000006eff6e223e */ /* 0x000fe200000010ff */
[----:B--2---:R-:W-:Y:S01]  /*3770*/  @P2 FMUL.FTZ R111, R109, R130 ;  /* 0x000000826d6f2220 */ /* 0x004fe20000410000 */
[----:B------:R-:W-:-:S05]  /*3780*/  FFMA.FTZ R109, R127, R156, R157 ;  /* 0x0000009c7f6d7223 */ /* 0x000fca000001009d */
[----:B------:R-:W2:Y:S01]  /*3790*/  @P2 LDC R159, c[0x0][0x40c] ;  /* 0x00010300ff9f2b82 */ /* 0x000ea20000000800 */
[----:B------:R-:W-:Y:S01]  /*37a0*/  @P2 PRMT R104, R110, 0x7610, R104 ;  /* 0x000076106e682816 */ /* 0x000fe20000000068 */
[----:B------:R-:W-:Y:S01]  /*37b0*/  FADD.FTZ R130, R120, -R109 ;  /* 0x8000006d78827221 */ /* 0x000fe20000010000 */
[----:B------:R-:W-:-:S03]  /*37c0*/  @P2 F2FP.BF16.F32.PACK_AB R111, RZ, R111 ;  /* 0x0000006fff6f223e */ /* 0x000fc600000010ff */
[C---:B------:R-:W-:Y:S01]  /*37d0*/  FMUL.FTZ R109, R151.reuse, R130 ;  /* 0x00000082976d7220 */ /* 0x040fe20000410000 */
[----:B------:R-:W-:Y:S01]  /*37e0*/  FMUL.FTZ R130, R151, R132 ;  /* 0x0000008497827220 */ /* 0x000fe20000410000 */
[----:B------:R-:W-:Y:S01]  /*37f0*/  @P2 PRMT R104, R104, 0x5410, R111 ;  /* 0x0000541068682816 */ /* 0x000fe2000000006f */
[----:B------:R-:W-:Y:S01]  /*3800*/  FFMA.FTZ R111, R125, R156, R157 ;  /* 0x0000009c7d6f7223 */ /* 0x000fe2000001009d */
[----:B------:R-:W4:Y:S01]  /*3810*/  @P2 LDC R160, c[0x0][0x40c] ;  /* 0x00010300ffa02b82 */ /* 0x000f220000000800 */
[----:B------:R-:W-:Y:S02]  /*3820*/  FSEL R109, R109, RZ, P3 ;  /* 0x000000ff6d6d7208 */ /* 0x000fe40001800000 */
[----:B------:R-:W-:Y:S01]  /*3830*/  FSEL R132, R130, RZ, P3 ;  /* 0x000000ff82847208 */ /* 0x000fe20001800000 */
[----:B------:R-:W-:Y:S02]  /*3840*/  FADD.FTZ R110, R118, -R111 ;  /* 0x8000006f766e7221 */ /* 0x000fe40000010000 */
[----:B---3--:R-:W-:Y:S01]  /*3850*/  @P2 FMUL.FTZ R131, R109, R158 ;  /* 0x0000009e6d832220 */ /* 0x008fe20000410000 */
[C---:B------:R-:W-:Y:S01]  /*3860*/  F2FP.BF16.F32.PACK_AB R109, R132.reuse, R109 ;  /* 0x0000006d846d723e */ /* 0x040fe200000010ff */
[----:B------:R-:W3:Y:S01]  /*3870*/  @P2 LDC R158, c[0x0][0x40c] ;  /* 0x00010300ff9e2b82 */ /* 0x000ee20000000800 */
[----:B-1----:R-:W-:Y:S01]  /*3880*/  @P2 FMUL.FTZ R130, R132, R133 ;  /* 0x0000008584822220 */ /* 0x002fe20000410000 */
[----:B------:R-:W-:Y:S01]  /*3890*/  FFMA.FTZ R132, R16, R156, R157 ;  /* 0x0000009c10847223 */ /* 0x000fe2000001009d */
[----:B------:R-:W-:Y:S01]  /*38a0*/  FMUL.FTZ R110, R151, R110 ;  /* 0x0000006e976e7220 */ /* 0x000fe20000410000 */
[----:B------:R-:W-:-:S02]  /*38b0*/  @P2 F2FP.BF16.F32.PACK_AB R131, RZ, R131 ;  /* 0x00000083ff83223e */ /* 0x000fc400000010ff */
[----:B------:R-:W-:Y:S01]  /*38c0*/  FADD.FTZ R132, R13, -R132 ;  /* 0x800000840d847221 */ /* 0x000fe20000010000 */
[----:B------:R-:W-:Y:S02]  /*38d0*/  @P2 F2FP.BF16.F32.PACK_AB R130, RZ, R130 ;  /* 0x00000082ff82223e */ /* 0x000fe400000010ff */
[----:B------:R-:W-:Y:S01]  /*38e0*/  FSEL R110, R110, RZ, P3 ;  /* 0x000000ff6e6e7208 */ /* 0x000fe20001800000 */
[----:B------:R-:W-:Y:S01]  /*38f0*/  FMUL.FTZ R111, R151, R132 ;  /* 0x00000084976f7220 */ /* 0x000fe20000410000 */
[----:B------:R-:W-:-:S04]  /*3900*/  @P2 PRMT R105, R131, 0x7610, R105 ;  /* 0x0000761083692816 */ /* 0x000fc80000000069 */
[----:B------:R-:W-:Y:S01]  /*3910*/  FSEL R133, R111, RZ, P3 ;  /* 0x000000ff6f857208 */ /* 0x000fe20001800000 */
[----:B--2---:R-:W-:Y:S01]  /*3920*/  @P2 FMUL.FTZ R111, R110, R159 ;  /* 0x0000009f6e6f2220 */ /* 0x004fe20000410000 */
[----:B------:R-:W-:Y:S01]  /*3930*/  @P2 PRMT R105, R105, 0x5410, R130 ;  /* 0x0000541069692816 */ /* 0x000fe20000000082 */
[--C-:B------:R-:W-:Y:S01]  /*3940*/  FFMA.FTZ R130, R14, R156, R157.reuse ;  /* 0x0000009c0e827223 */ /* 0x100fe2000001009d */
[C---:B------:R-:W-:Y:S02]  /*3950*/  F2FP.BF16.F32.PACK_AB R110, R133.reuse, R110 ;  /* 0x0000006e856e723e */ /* 0x040fe400000010ff */
[----:B------:R-:W-:Y:S01]  /*3960*/  @P2 F2FP.BF16.F32.PACK_AB R111, RZ, R111 ;  /* 0x0000006fff6f223e */ /* 0x000fe200000010ff */
[----:B---3--:R-:W-:Y:S01]  /*3970*/  @P2 FMUL.FTZ R132, R133, R158 ;  /* 0x0000009e85842220 */ /* 0x008fe20000410000 */
[----:B------:R-:W-:Y:S02]  /*3980*/  FFMA.FTZ R133, R123, R156, R157 ;  /* 0x0000009c7b857223 */ /* 0x000fe4000001009d */
[----:B------:R-:W-:-:S02]  /*3990*/  @P2 PRMT R106, R111, 0x7610, R106 ;  /* 0x000076106f6a2816 */ /* 0x000fc4000000006a */
[----:B------:R-:W-:Y:S01]  /*39a0*/  FADD.FTZ R158, R116, -R133 ;  /* 0x80000085749e7221 */ /* 0x000fe20000010000 */
[----:B------:R-:W-:-:S03]  /*39b0*/  @P2 F2FP.BF16.F32.PACK_AB R132, RZ, R132 ;  /* 0x00000084ff84223e */ /* 0x000fc600000010ff */
[----:B------:R-:W-:Y:S01]  /*39c0*/  FMUL.FTZ R131, R151, R158 ;  /* 0x0000009e97837220 */ /* 0x000fe20000410000 */
[----:B------:R-:W-:Y:S01]  /*39d0*/  FADD.FTZ R158, R11, -R130 ;  /* 0x800000820b9e7221 */ /* 0x000fe20000010000 */
[----:B------:R-:W-:-:S03]  /*39e0*/  @P2 PRMT R106, R106, 0x5410, R132 ;  /* 0x000054106a6a2816 */ /* 0x000fc60000000084 */
[----:B------:R-:W-:Y:S01]  /*39f0*/  FSEL R133, R131, RZ, P3 ;  /* 0x000000ff83857208 */ /* 0x000fe20001800000 */
[----:B------:R-:W-:-:S04]  /*3a00*/  FMUL.FTZ R131, R151, R158 ;  /* 0x0000009e97837220 */ /* 0x000fc80000410000 */
[----:B----4-:R-:W-:Y:S01]  /*3a10*/  @P2 FMUL.FTZ R130, R133, R160 ;  /* 0x000000a085822220 */ /* 0x010fe20000410000 */
        /* <DEDUP_REMOVED lines=9> */
.L_x_2596:
[-CC-:B-1----:R-:W-:Y:S01]  /*3ab0*/  FFMA.FTZ R131, R127, R156.reuse, R157.reuse ;  /* 0x0000009c7f837223 */ /* 0x182fe2000001009d */
[----:B------:R-:W1:Y:S01]  /*3ac0*/  @P2 LDC R132, c[0x0][0x40c] ;  /* 0x00010300ff842b82 */ /* 0x000e620000000800 */
[-CC-:B------:R-:W-:Y:S01]  /*3ad0*/  FFMA.FTZ R160, R18, R156.reuse, R157.reuse ;  /* 0x0000009c12a07223 */ /* 0x180fe2000001009d */
[----:B------:R-:W-:Y:S01]  /*3ae0*/  FFMA.FTZ R133, R125, R156, R157 ;  /* 0x0000009c7d857223 */ /* 0x000fe2000001009d */
[----:B------:R-:W-:Y:S01]  /*3af0*/  @P2 FADD.FTZ R158, R120, -R131 ;  /* 0x80000083789e2221 */ /* 0x000fe20000010000 */
[----:B------:R-:W-:Y:S01]  /*3b00*/  @P2 ISETP.GT.AND P4, PT, R150, RZ, PT ;  /* 0x000000ff9600220c */ /* 0x000fe20003f84270 */
[----:B------:R-:W-:Y:S01]  /*3b10*/  @P2 FADD.FTZ R160, R15, -R160 ;  /* 0x800000a00fa02221 */ /* 0x000fe20000010000 */
[----:B------:R-:W-:Y:S01]  /*3b20*/  @P2 FADD.FTZ R162, R118, -R133 ;  /* 0x8000008576a22221 */ /* 0x000fe20000010000 */
[C---:B------:R-:W-:Y:S01]  /*3b30*/  @P2 FMUL.FTZ R158, R151.reuse, R158 ;  /* 0x0000009e979e2220 */ /* 0x040fe20000410000 */
[----:B------:R-:W2:Y:S01]  /*3b40*/  @P2 LDC R131, c[0x0][0x40c] ;  /* 0x00010300ff832b82 */ /* 0x000ea20000000800 */
[C---:B------:R-:W-:Y:S01]  /*3b50*/  @P2 FMUL.FTZ R160, R151.reuse, R160 ;  /* 0x000000a097a02220 */ /* 0x040fe20000410000 */
[----:B------:R-:W-:Y:S01]  /*3b60*/  @P2 ISETP.GT.AND P3, PT, R150, RZ, PT ;  /* 0x000000ff9600220c */ /* 0x000fe20003f64270 */
[----:B------:R-:W-:Y:S01]  /*3b70*/  @P2 FMUL.FTZ R162, R151, R162 ;  /* 0x000000a297a22220 */ /* 0x000fe20000410000 */
[----:B------:R-:W-:Y:S01]  /*3b80*/  @P2 FSEL R133, R158, RZ, P4 ;  /* 0x000000ff9e852208 */ /* 0x000fe20002000000 */
[-CC-:B------:R-:W-:Y:S01]  /*3b90*/  FFMA.FTZ R159, R123, R156.reuse, R157.reuse ;  /* 0x0000009c7b9f7223 */ /* 0x180fe2000001009d */
[----:B------:R-:W-:Y:S01]  /*3ba0*/  @P2 ISETP.GT.AND P4, PT, R150, RZ, PT ;  /* 0x000000ff9600220c */ /* 0x000fe20003f84270 */
[----:B------:R-:W-:Y:S01]  /*3bb0*/  FFMA.FTZ R158, R16, R156, R157 ;  /* 0x0000009c109e7223 */ /* 0x000fe2000001009d */
[----:B------:R-:W3:Y:S01]  /*3bc0*/  @P2 LDC R130, c[0x0][0x40c] ;  /* 0x00010300ff822b82 */ /* 0x000ee20000000800 */
[----:B------:R-:W-:-:S02]  /*3bd0*/  @P2 FSEL R160, R160, RZ, P3 ;  /* 0x000000ffa0a02208 */ /* 0x000fc40001800000 */
[----:B------:R-:W-:Y:S01]  /*3be0*/  @P2 FADD.FTZ R158, R13, -R158 ;  /* 0x8000009e0d9e2221 */ /* 0x000fe20000010000 */
[----:B------:R-:W-:-:S03]  /*3bf0*/  @P2 ISETP.GT.AND P3, PT, R150, RZ, PT ;  /* 0x000000ff9600220c */ /* 0x000fc60003f64270 */
[----:B------:R-:W-:Y:S01]  /*3c00*/  @P2 FMUL.FTZ R158, R151, R158 ;  /* 0x0000009e979e2220 */ /* 0x000fe20000410000 */
[----:B-1----:R-:W-:Y:S01]  /*3c10*/  @P2 FMUL.FTZ R132, R133, R132 ;  /* 0x0000008485842220 */ /* 0x002fe20000410000 */
[----:B------:R-:W-:Y:S01]  /*3c20*/  @P2 FSEL R133, R162, RZ, P4 ;  /* 0x000000ffa2852208 */ /* 0x000fe20002000000 */
[----:B------:R-:W-:Y:S01]  /*3c30*/  FFMA.FTZ R162, R112, R156, R157 ;  /* 0x0000009c70a27223 */ /* 0x000fe2000001009d */
[----:B------:R-:W-:Y:S02]  /*3c40*/  @P2 ISETP.GT.AND P4, PT, R150, RZ, PT ;  /* 0x000000ff9600220c */ /* 0x000fe40003f84270 */
[----:B------:R-:W-:Y:S01]  /*3c50*/  @P2 F2FP.BF16.F32.PACK_AB R132, RZ, R132 ;  /* 0x00000084ff84223e */ /* 0x000fe200000010ff */
[----:B--2---:R-:W-:-:S03]  /*3c60*/  @P2 FMUL.FTZ R131, R160, R131 ;  /* 0x00000083a0832220 */ /* 0x004fc60000410000 */
[----:B------:R-:W-:Y:S01]  /*3c70*/  @P2 PRMT R105, R132, 0x7610, R105 ;  /* 0x0000761084692816 */ /* 0x000fe20000000069 */
[----:B------:R-:W-:Y:S01]  /*3c80*/  @P2 FADD.FTZ R160, R116, -R159 ;  /* 0x8000009f74a02221 */ /* 0x000fe20000010000 */
[----:B------:R-:W1:Y:S01]  /*3c90*/  @P2 LDC R132, c[0x0][0x40c] ;  /* 0x00010300ff842b82 */ /* 0x000e620000000800 */
[----:B------:R-:W-:Y:S02]  /*3ca0*/  @P2 FSEL R159, R158, RZ, P3 ;  /* 0x000000ff9e9f2208 */ /* 0x000fe40001800000 */
[----:B------:R-:W-:Y:S01]  /*3cb0*/  @P2 FMUL.FTZ R160, R151, R160 ;  /* 0x000000a097a02220 */ /* 0x000fe20000410000 */
[----:B------:R-:W-:Y:S01]  /*3cc0*/  @P2 ISETP.GT.AND P3, PT, R150, RZ, PT ;  /* 0x000000ff9600220c */ /* 0x000fe20003f64270 */
[----:B---3--:R-:W-:Y:S01]  /*3cd0*/  @P2 FMUL.FTZ R133, R133, R130 ;  /* 0x0000008285852220 */ /* 0x008fe20000410000 */
[----:B------:R-:W-:Y:S02]  /*3ce0*/  @P2 F2FP.BF16.F32.PACK_AB R130, RZ, R131 ;  /* 0x00000083ff82223e */ /* 0x000fe400000010ff */
[----:B------:R-:W-:Y:S01]  /*3cf0*/  @P2 FSEL R160, R160, RZ, P4 ;  /* 0x000000ffa0a02208 */ /* 0x000fe20002000000 */
[----:B------:R-:W2:Y:S01]  /*3d00*/  @P2 LDC R158, c[0x0][0x40c] ;  /* 0x00010300ff9e2b82 */ /* 0x000ea20000000800 */
[----:B------:R-:W-:-:S02]  /*3d10*/  @P2 F2FP.BF16.F32.PACK_AB R131, RZ, R133 ;  /* 0x00000085ff83223e */ /* 0x000fc400000010ff */
[----:B------:R-:W-:Y:S02]  /*3d20*/  @P2 PRMT R105, R105, 0x5410, R130 ;  /* 0x0000541069692816 */ /* 0x000fe40000000082 */
[----:B------:R-:W-:-:S03]  /*3d30*/  @P2 PRMT R106, R131, 0x7610, R106 ;  /* 0x00007610836a2816 */ /* 0x000fc6000000006a */
[----:B------:R-:W3:Y:S01]  /*3d40*/  @P2 LDC R133, c[0x0][0x40c] ;  /* 0x00010300ff852b82 */ /* 0x000ee20000000800 */
[----:B-1----:R-:W-:-:S07]  /*3d50*/  @P2 FMUL.FTZ R132, R159, R132 ;  /* 0x000000849f842220 */ /* 0x002fce0000410000 */
[----:B------:R-:W1:Y:S01]  /*3d60*/  @P2 LDC R159, c[0x0][0x40c] ;  /* 0x00010300ff9f2b82 */ /* 0x000e620000000800 */
[----:B------:R-:W-:-:S04]  /*3d70*/  @P2 F2FP.BF16.F32.PACK_AB R132, RZ, R132 ;  /* 0x00000084ff84223e */ /* 0x000fc800000010ff */
[----:B------:R-:W-:Y:S01]  /*3d80*/  @P2 PRMT R106, R106, 0x5410, R132 ;  /* 0x000054106a6a2816 */ /* 0x000fe20000000084 */
[----:B---3--:R-:W-:Y:S01]  /*3d90*/  @P2 FMUL.FTZ R133, R160, R133 ;  /* 0x00000085a0852220 */ /* 0x008fe20000410000 */
[----:B------:R-:W-:-:S04]  /*3da0*/  FFMA.FTZ R160, R14, R156, R157 ;  /* 0x0000009c0ea07223 */ /* 0x000fc8000001009d */
[----:B------:R-:W-:Y:S01]  /*3db0*/  @P2 FADD.FTZ R160, R11, -R160 ;  /* 0x800000a00ba02221 */ /* 0x000fe20000010000 */
[----:B------:R-:W-:-:S03]  /*3dc0*/  @P2 F2FP.BF16.F32.PACK_AB R133, RZ, R133 ;  /* 0x00000085ff85223e */ /* 0x000fc600000010ff */
[----:B------:R-:W-:Y:S01]  /*3dd0*/  @P2 FMUL.FTZ R161, R151, R160 ;  /* 0x000000a097a12220 */ /* 0x000fe20000410000 */
[----:B------:R-:W-:Y:S01]  /*3de0*/  @P2 FADD.FTZ R160, R17, -R162 ;  /* 0x800000a211a02221 */ /* 0x000fe20000010000 */
[----:B------:R-:W-:-:S03]  /*3df0*/  @P2 PRMT R107, R133, 0x7610, R107 ;  /* 0x00007610856b2816 */ /* 0x000fc6000000006b */
[----:B------:R-:W-:Y:S01]  /*3e00*/  @P2 FSEL R161, R161, RZ, P3 ;  /* 0x000000ffa1a12208 */ /* 0x000fe20001800000 */
[----:B------:R-:W-:Y:S01]  /*3e10*/  @P2 FMUL.FTZ R160, R151, R160 ;  /* 0x000000a097a02220 */ /* 0x000fe20000410000 */
[----:B------:R-:W-:-:S03]  /*3e20*/  @P2 ISETP.GT.AND P3, PT, R150, RZ, PT ;  /* 0x000000ff9600220c */ /* 0x000fc60003f64270 */
[----:B--2---:R-:W-:Y:S01]  /*3e30*/  @P2 FMUL.FTZ R158, R161, R158 ;  /* 0x0000009ea19e2220 */ /* 0x004fe20000410000 */
[----:B------:R-:W-:Y:S01]  /*3e40*/  @P2 FSEL R162, R160, RZ, P3 ;  /* 0x000000ffa0a22208 */ /* 0x000fe20001800000 */
[----:B------:R-:W-:Y:S01]  /*3e50*/  FFMA.FTZ R161, R129, R156, R157 ;  /* 0x0000009c81a17223 */ /* 0x000fe2000001009d */
[----:B------:R-:W2:Y:S01]  /*3e60*/  @P2 LDC R160, c[0x0][0x40c] ;  /* 0x00010300ffa02b82 */ /* 0x000ea20000000800 */
[----:B------:R-:W-:Y:S02]  /*3e70*/  @P2 ISETP.GT.AND P3, PT, R150, RZ, PT ;  /* 0x000000ff9600220c */ /* 0x000fe40003f64270 */
[----:B-1----:R-:W-:Y:S01]  /*3e80*/  @P2 FMUL.FTZ R159, R162, R159 ;  /* 0x0000009fa29f2220 */ /* 0x002fe20000410000 */
[----:B------:R-:W-:Y:S01]  /*3e90*/  @P2 FADD.FTZ R162, R122, -R161 ;  /* 0x800000a17aa22221 */ /* 0x000fe20000010000 */
[----:B------:R-:W-:-:S03]  /*3ea0*/  @P2 F2FP.BF16.F32.PACK_AB R158, RZ, R158 ;  /* 0x0000009eff9e223e */ /* 0x000fc600000010ff */
[----:B------:R-:W-:Y:S01]  /*3eb0*/  @P2 FMUL.FTZ R162, R151, R162 ;  /* 0x000000a297a22220 */ /* 0x000fe20000410000 */
[----:B------:R-:W-:Y:S02]  /*3ec0*/  @P2 F2FP.BF16.F32.PACK_AB R159, RZ, R159 ;  /* 0x0000009fff9f223e */ /* 0x000fe400000010ff */
[----:B------:R-:W-:Y:S02]  /*3ed0*/  @P2 PRMT R107, R107, 0x5410, R158 ;  /* 0x000054106b6b2816 */ /* 0x000fe4000000009e */
[----:B------:R-:W-:-:S05]  /*3ee0*/  @P2 FSEL R161, R162, RZ, P3 ;  /* 0x000000ffa2a12208 */ /* 0x000fca0001800000 */
[----:B--2---:R-:W-:-:S05]  /*3ef0*/  @P2 FMUL.FTZ R160, R161, R160 ;  /* 0x000000a0a1a02220 */ /* 0x004fca0000410000 */
[----:B------:R-:W-:-:S04]  /*3f00*/  @P2 F2FP.BF16.F32.PACK_AB R160, RZ, R160 ;  /* 0x000000a0ffa0223e */ /* 0x000fc800000010ff */
[----:B------:R-:W-:-:S04]  /*3f10*/  @P2 PRMT R104, R160, 0x7610, R104 ;  /* 0x00007610a0682816 */ /* 0x000fc80000000068 */
[----:B------:R-:W-:-:S07]  /*3f20*/  @P2 PRMT R104, R104, 0x5410, R159 ;  /* 0x0000541068682816 */ /* 0x000fce000000009f */
.L_x_2595:
[----:B------:R-:W-:Y:S05]  /*3f30*/  BSYNC.RECONVERGENT B1 ;  /* 0x0000000000017941 */ /* 0x000fea0003800200 */
.L_x_2592:
        /* <DEDUP_REMOVED lines=12> */
[----:B-1----:R-:W1:Y:S01]  /*4000*/  @P2 LDC R133, c[0x0][0x40c] ;  /* 0x00010300ff852b82 */ /* 0x002e620000000800 */
[----:B------:R-:W-:-:S07]  /*4010*/  SHF.L.U32 R110, R20, 0x10, RZ ;  /* 0x00000010146e7819 */ /* 0x000fce00000006ff */
[----:B------:R-:W2:Y:S04]  /*4020*/  @P2 LDC R155, c[0x0][0x40c] ;  /* 0x00010300ff9b2b82 */ /* 0x000ea80000000800 */
[-CC-:B------:R-:W-:Y:S01]  /*4030*/  @P0 FFMA.FTZ R109, R4, R156.reuse, R157.reuse ;  /* 0x0000009c046d0223 */ /* 0x180fe2000001009d */
[----:B------:R-:W-:Y:S01]  /*4040*/  @!P0 PRMT R130, R23, 0x7632, R130 ;  /* 0x0000763217828816 */ /* 0x000fe20000000082 */
[-C--:B------:R-:W-:Y:S01]  /*4050*/  @P0 FFMA.FTZ R132, R12, R156.reuse, R157 ;  /* 0x0000009c0c840223 */ /* 0x080fe2000001009d */
[----:B------:R-:W-:Y:S01]  /*4060*/  @P0 SHF.L.U32 R152, R152, 0x10, RZ ;  /* 0x0000001098980819 */ /* 0x000fe200000006ff */
[----:B------:R-:W-:Y:S01]  /*4070*/  @P0 FADD.FTZ R108, R2, -R109 ;  /* 0x8000006d026c0221 */ /* 0x000fe20000010000 */
[----:B------:R-:W-:Y:S01]  /*4080*/  @!P0 SHF.L.U32 R130, R130, 0x10, RZ ;  /* 0x0000001082828819 */ /* 0x000fe200000006ff */
[--C-:B------:R-:W-:Y:S01]  /*4090*/  @P0 FFMA.FTZ R111, R121, R156, R157.reuse ;  /* 0x0000009c796f0223 */ /* 0x100fe2000001009d */
[----:B------:R-:W-:Y:S01]  /*40a0*/  @P0 FADD.FTZ R131, R9, -R132 ;  /* 0x8000008409830221 */ /* 0x000fe20000010000 */
[----:B------:R-:W-:Y:S01]  /*40b0*/  @P0 FFMA.FTZ R130, R151, R108, R152 ;  /* 0x0000006c97820223 */ /* 0x000fe20000010098 */
[----:B------:R-:W-:Y:S01]  /*40c0*/  PRMT R108, R20, 0x7632, R108 ;  /* 0x00007632146c7816 */ /* 0x000fe2000000006c */
[-C--:B------:R-:W-:Y:S01]  /*40d0*/  @P0 FFMA.FTZ R152, R10, R156.reuse, R157 ;  /* 0x0000009c0a980223 */ /* 0x080fe2000001009d */
[----:B------:R-:W-:Y:S01]  /*40e0*/  @P0 FADD.FTZ R111, R114, -R111 ;  /* 0x8000006f726f0221 */ /* 0x000fe20000010000 */
[----:B------:R-:W-:Y:S01]  /*40f0*/  PRMT R132, R21, 0x7632, R132 ;  /* 0x0000763215847816 */ /* 0x000fe20000000084 */
[-CC-:B------:R-:W-:Y:S01]  /*4100*/  @P0 FFMA.FTZ R150, R119, R156.reuse, R157.reuse ;  /* 0x0000009c77960223 */ /* 0x180fe2000001009d */
[----:B------:R-:W-:Y:S01]  /*4110*/  SHF.L.U32 R108, R108, 0x10, RZ ;  /* 0x000000106c6c7819 */ /* 0x000fe200000006ff */
[-CC-:B------:R-:W-:Y:S01]  /*4120*/  @P0 FFMA.FTZ R109, R8, R156.reuse, R157.reuse ;  /* 0x0000009c086d0223 */ /* 0x180fe2000001009d */
[----:B------:R-:W-:Y:S01]  /*4130*/  @P0 FFMA.FTZ R110, R151, R111, R110 ;  /* 0x0000006f976e0223 */ /* 0x000fe2000001006e */
[----:B------:R-:W-:Y:S01]  /*4140*/  SHF.L.U32 R132, R132, 0x10, RZ ;  /* 0x0000001084847819 */ /* 0x000fe200000006ff */
[----:B------:R-:W-:Y:S01]  /*4150*/  @P0 FADD.FTZ R111, R113, -R150 ;  /* 0x80000096716f0221 */ /* 0x000fe20000010000 */
[----:B------:R-:W-:Y:S01]  /*4160*/  @P0 FFMA.FTZ R108, R151, R131, R108 ;  /* 0x00000083976c0223 */ /* 0x000fe2000001006c */
[--C-:B------:R-:W-:Y:S01]  /*4170*/  @P0 FADD.FTZ R131, R7, -R152.reuse ;  /* 0x8000009807830221 */ /* 0x100fe20000010000 */
[----:B------:R-:W-:Y:S01]  /*4180*/  PRMT R152, R22, 0x7632, R152 ;  /* 0x0000763216987816 */ /* 0x000fe20000000098 */
[-C--:B------:R-:W-:Y:S01]  /*4190*/  @P0 FFMA.FTZ R154, R117, R156.reuse, R157 ;  /* 0x0000009c759a0223 */ /* 0x080fe2000001009d */
[----:B------:R-:W-:Y:S01]  /*41a0*/  SHF.L.U32 R150, R21, 0x10, RZ ;  /* 0x0000001015967819 */ /* 0x000fe200000006ff */
[----:B------:R-:W-:Y:S01]  /*41b0*/  @P0 FADD.FTZ R109, R6, -R109 ;  /* 0x8000006d066d0221 */ /* 0x000fe20000010000 */
[----:B------:R-:W-:Y:S01]  /*41c0*/  SHF.L.U32 R152, R152, 0x10, RZ ;  /* 0x0000001098987819 */ /* 0x000fe200000006ff */
[----:B------:R-:W-:Y:S01]  /*41d0*/  @P0 FFMA.FTZ R156, R115, R156, R157 ;  /* 0x0000009c739c0223 */ /* 0x000fe2000001009d */
[C---:B------:R-:W-:Y:S01]  /*41e0*/  @P0 FFMA.FTZ R132, R151.reuse, R131, R132 ;  /* 0x0000008397840223 */ /* 0x040fe20000010084 */
[C---:B------:R-:W-:Y:S01]  /*41f0*/  @P0 FFMA.FTZ R150, R151.reuse, R111, R150 ;  /* 0x0000006f97960223 */ /* 0x040fe20000010096 */
[----:B------:R-:W3:Y:S01]  /*4200*/  @P2 LDC R131, c[0x0][0x40c] ;  /* 0x00010300ff832b82 */ /* 0x000ee20000000800 */
[----:B------:R-:W-:Y:S01]  /*4210*/  @P0 FFMA.FTZ R152, R151, R109, R152 ;  /* 0x0000006d97980223 */ /* 0x000fe20000010098 */
[----:B------:R-:W-:Y:S01]  /*4220*/  @P0 FADD.FTZ R111, R19, -R154 ;  /* 0x8000009a136f0221 */ /* 0x000fe20000010000 */
[----:B------:R-:W-:Y:S01]  /*4230*/  @P0 FADD.FTZ R109, R5, -R156 ;  /* 0x8000009c056d0221 */ /* 0x000fe20000010000 */
[----:B------:R-:W-:-:S02]  /*4240*/  SHF.L.U32 R154, R22, 0x10, RZ ;  /* 0x00000010169a7819 */ /* 0x000fc400000006ff */
[----:B------:R-:W-:Y:S02]  /*4250*/  SHF.L.U32 R156, R23, 0x10, RZ ;  /* 0x00000010179c7819 */ /* 0x000fe400000006ff */
[----:B------:R-:W4:Y:S01]  /*4260*/  @P2 LDC R153, c[0x0][0x40c] ;  /* 0x00010300ff992b82 */ /* 0x000f220000000800 */
[C---:B------:R-:W-:Y:S02]  /*4270*/  @P0 FFMA.FTZ R154, R151.reuse, R111, R154 ;  /* 0x0000006f979a0223 */ /* 0x040fe4000001009a */
[----:B------:R-:W-:-:S05]  /*4280*/  @P0 FFMA.FTZ R156, R151, R109, R156 ;  /* 0x0000006d979c0223 */ /* 0x000fca000001009c */
[----:B------:R-:W5:Y:S08]  /*4290*/  @P2 LDC R157, c[0x0][0x40c] ;  /* 0x00010300ff9d2b82 */ /* 0x000f700000000800 */
[----:B------:R-:W0:Y:S01]  /*42a0*/  @P2 LDC R151, c[0x0][0x40c] ;  /* 0x00010300ff972b82 */ /* 0x000e220000000800 */
[----:B---3--:R-:W-:Y:S01]  /*42b0*/  @P2 FMUL.FTZ R109, R110, R131 ;  /* 0x000000836e6d2220 */ /* 0x008fe20000410000 */
[----:B-1----:R-:W-:Y:S01]  /*42c0*/  @P2 FMUL.FTZ R131, R108, R133 ;  /* 0x000000856c832220 */ /* 0x002fe20000410000 */
[----:B--2---:R-:W-:Y:S01]  /*42d0*/  @P2 FMUL.FTZ R133, R150, R155 ;  /* 0x0000009b96852220 */ /* 0x004fe20000410000 */
[----:B------:R-:W-:-:S02]  /*42e0*/  F2FP.BF16.F32.PACK_AB R108, R108, R110 ;  /* 0x0000006e6c6c723e */ /* 0x000fc400000010ff */
[----:B------:R-:W-:Y:S02]  /*42f0*/  @P2 F2FP.BF16.F32.PACK_AB R155, RZ, R109 ;  /* 0x0000006dff9b223e */ /* 0x000fe400000010ff */
[----:B------:R-:W1:Y:S01]  /*4300*/  @P2 LDC R111, c[0x0][0x40c] ;  /* 0x00010300ff6f2b82 */ /* 0x000e620000000800 */
[----:B----4-:R-:W-:Y:S01]  /*4310*/  @P2 FMUL.FTZ R153, R154, R153 ;  /* 0x000000999a992220 */ /* 0x010fe20000410000 */
[----:B------:R-:W-:Y:S02]  /*4320*/  @P2 F2FP.BF16.F32.PACK_AB R131, RZ, R131 ;  /* 0x00000083ff83223e */ /* 0x000fe400000010ff */
[----:B------:R-:W-:Y:S02]  /*4330*/  @P2 PRMT R104, R155, 0x7610, R104 ;  /* 0x000076109b682816 */ /* 0x000fe40000000068 */
[----:B------:R-:W-:Y:S01]  /*4340*/  @P2 F2FP.BF16.F32.PACK_AB R133, RZ, R133 ;  /* 0x00000085ff85223e */ /* 0x000fe200000010ff */
[----:B-----5:R-:W-:Y:S01]  /*4350*/  @P2 FMUL.FTZ R157, R132, R157 ;  /* 0x0000009d849d2220 */ /* 0x020fe20000410000 */
[----:B------:R-:W-:-:S02]  /*4360*/  @P2 F2FP.BF16.F32.PACK_AB R153, RZ, R153 ;  /* 0x00000099ff99223e */ /* 0x000fc400000010ff */
[----:B------:R-:W-:Y:S02]  /*4370*/  @P2 PRMT R104, R104, 0x5410, R131 ;  /* 0x0000541068682816 */ /* 0x000fe40000000083 */
[----:B------:R-:W-:Y:S02]  /*4380*/  @P2 F2FP.BF16.F32.PACK_AB R157, RZ, R157 ;  /* 0x0000009dff9d223e */ /* 0x000fe400000010ff */
[----:B------:R-:W-:Y:S01]  /*4390*/  @P2 PRMT R105, R133, 0x7610, R105 ;  /* 0x0000761085692816 */ /* 0x000fe20000000069 */
[----:B0-----:R-:W-:Y:S01]  /*43a0*/  @P2 FMUL.FTZ R151, R152, R151 ;  /* 0x0000009798972220 */ /* 0x001fe20000410000 */
[----:B------:R-:W-:Y:S02]  /*43b0*/  @P2 PRMT R106, R153, 0x7610, R106 ;  /* 0x00007610996a2816 */ /* 0x000fe4000000006a */
[----:B------:R-:W-:Y:S02]  /*43c0*/  F2FP.BF16.F32.PACK_AB R109, R132, R150 ;  /* 0x00000096846d723e */ /* 0x000fe400000010ff */
[----:B------:R-:W-:-:S02]  /*43d0*/  @P2 F2FP.BF16.F32.PACK_AB R151, RZ, R151 ;  /* 0x00000097ff97223e */ /* 0x000fc400000010ff */
[----:B------:R-:W-:Y:S01]  /*43e0*/  F2FP.BF16.F32.PACK_AB R110, R152, R154 ;  /* 0x0000009a986e723e */ /* 0x000fe200000010ff */
[----:B-1----:R-:W-:Y:S01]  /*43f0*/  @P2 FMUL.FTZ R111, R156, R111 ;  /* 0x0000006f9c6f2220 */ /* 0x002fe20000410000 */
[----:B------:R-:W-:Y:S02]  /*4400*/  @P2 PRMT R105, R105, 0x5410, R157 ;  /* 0x0000541069692816 */ /* 0x000fe4000000009d */
        /* <DEDUP_REMOVED lines=9> */
.L_x_2599:
[----:B------:R-:W-:Y:S01]  /*44a0*/  ISETP.GT.AND P0, PT, R150, RZ, PT ;  /* 0x000000ff9600720c */ /* 0x000fe20003f04270 */
[----:B------:R-:W2:Y:S01]  /*44b0*/  @P2 LDC R159, c[0x0][0x40c] ;  /* 0x00010300ff9f2b82 */ /* 0x000ea20000000800 */
[----:B------:R-:W-:Y:S02]  /*44c0*/  SHF.L.U32 R158, R20, 0x10, RZ ;  /* 0x00000010149e7819 */ /* 0x000fe400000006ff */
[----:B------:R-:W-:-:S05]  /*44d0*/  SHF.L.U32 R150, R21, 0x10, RZ ;  /* 0x0000001015967819 */ /* 0x000fca00000006ff */
[----:B------:R-:W3:Y:S04]  /*44e0*/  @P2 LDC R160, c[0x0][0x40c] ;  /* 0x00010300ffa02b82 */ /* 0x000ee80000000800 */
[-CC-:B-1----:R-:W-:Y:S01]  /*44f0*/  @P0 FFMA.FTZ R132, R10, R156.reuse, R157.reuse ;  /* 0x0000009c0a840223 */ /* 0x182fe2000001009d */
[----:B------:R-:W-:Y:S01]  /*4500*/  @!P0 PRMT R130, R21, 0x7632, R130 ;  /* 0x0000763215828816 */ /* 0x000fe20000000082 */
[----:B------:R-:W-:Y:S01]  /*4510*/  @P0 FFMA.FTZ R133, R8, R156, R157 ;  /* 0x0000009c08850223 */ /* 0x000fe2000001009d */
[----:B------:R-:W-:Y:S01]  /*4520*/  @P0 SHF.L.U32 R154, R154, 0x10, RZ ;  /* 0x000000109a9a0819 */ /* 0x000fe200000006ff */
[----:B------:R-:W-:Y:S01]  /*4530*/  @P0 FADD.FTZ R132, R7, -R132 ;  /* 0x8000008407840221 */ /* 0x000fe20000010000 */
[----:B------:R-:W-:Y:S01]  /*4540*/  @!P0 SHF.L.U32 R130, R130, 0x10, RZ ;  /* 0x0000001082828819 */ /* 0x000fe200000006ff */
[----:B------:R-:W-:Y:S01]  /*4550*/  @P0 FADD.FTZ R133, R6, -R133 ;  /* 0x8000008506850221 */ /* 0x000fe20000010000 */
[----:B------:R-:W-:Y:S01]  /*4560*/  @!P0 PRMT R131, R22, 0x7632, R131 ;  /* 0x0000763216838816 */ /* 0x000fe20000000083 */
[----:B------:R-:W-:Y:S01]  /*4570*/  @P0 FFMA.FTZ R130, R151, R132, R154 ;  /* 0x0000008497820223 */ /* 0x000fe2000001009a */
[----:B------:R-:W-:Y:S01]  /*4580*/  @P0 SHF.L.U32 R132, R153, 0x10, RZ ;  /* 0x0000001099840819 */ /* 0x000fe200000006ff */
[----:B------:R-:W1:Y:S01]  /*4590*/  @P2 LDC R161, c[0x0][0x40c] ;  /* 0x00010300ffa12b82 */ /* 0x000e620000000800 */
[----:B------:R-:W-:-:S02]  /*45a0*/  @!P0 SHF.L.U32 R131, R131, 0x10, RZ ;  /* 0x0000001083838819 */ /* 0x000fc400000006ff */
[----:B------:R-:W-:Y:S01]  /*45b0*/  SHF.L.U32 R154, R155, 0x10, RZ ;  /* 0x000000109b9a7819 */ /* 0x000fe200000006ff */
[----:B------:R-:W-:Y:S01]  /*45c0*/  @P0 FFMA.FTZ R131, R151, R133, R132 ;  /* 0x0000008597830223 */ /* 0x000fe20000010084 */
[-CC-:B------:R-:W-:Y:S01]  /*45d0*/  @P0 FFMA.FTZ R133, R121, R156.reuse, R157.reuse ;  /* 0x0000009c79850223 */ /* 0x180fe2000001009d */
[----:B------:R-:W-:-:S03]  /*45e0*/  @P0 FFMA.FTZ R132, R12, R156, R157 ;  /* 0x0000009c0c840223 */ /* 0x000fc6000001009d */
[----:B------:R-:W-:Y:S01]  /*45f0*/  @P0 FADD.FTZ R133, R114, -R133 ;  /* 0x8000008572850221 */ /* 0x000fe20000010000 */
[----:B------:R-:W-:Y:S01]  /*4600*/  @P0 FADD.FTZ R153, R9, -R132 ;  /* 0x8000008409990221 */ /* 0x000fe20000010000 */
[----:B------:R-:W-:Y:S01]  /*4610*/  @P0 FFMA.FTZ R132, R119, R156, R157 ;  /* 0x0000009c77840223 */ /* 0x000fe2000001009d */
[----:B---3--:R-:W-:Y:S01]  /*4620*/  @P2 FMUL.FTZ R131, R131, R160 ;  /* 0x000000a083832220 */ /* 0x008fe20000410000 */
[C---:B------:R-:W-:Y:S01]  /*4630*/  @P0 FFMA.FTZ R158, R151.reuse, R133, R158 ;  /* 0x00000085979e0223 */ /* 0x040fe2000001009e */
[----:B------:R-:W-:Y:S01]  /*4640*/  @P0 FFMA.FTZ R154, R151, R153, R154 ;  /* 0x00000099979a0223 */ /* 0x000fe2000001009a */
[----:B------:R-:W3:Y:S01]  /*4650*/  @P2 LDC R133, c[0x0][0x40c] ;  /* 0x00010300ff852b82 */ /* 0x000ee20000000800 */
[----:B------:R-:W-:Y:S01]  /*4660*/  @P0 FADD.FTZ R132, R113, -R132 ;  /* 0x8000008471840221 */ /* 0x000fe20000010000 */
[----:B------:R-:W-:-:S03]  /*4670*/  @P2 F2FP.BF16.F32.PACK_AB R131, RZ, R131 ;  /* 0x00000083ff83223e */ /* 0x000fc600000010ff */
[----:B------:R-:W-:Y:S01]  /*4680*/  @P0 FFMA.FTZ R150, R151, R132, R150 ;  /* 0x0000008497960223 */ /* 0x000fe20000010096 */
[----:B------:R-:W-:Y:S02]  /*4690*/  @P0 FFMA.FTZ R132, R117, R156, R157 ;  /* 0x0000009c75840223 */ /* 0x000fe4000001009d */
[----:B------:R-:W4:Y:S02]  /*46a0*/  @P2 LDC R153, c[0x0][0x40c] ;  /* 0x00010300ff992b82 */ /* 0x000f240000000800 */
[----:B------:R-:W-:Y:S01]  /*46b0*/  @P0 FADD.FTZ R155, R19, -R132 ;  /* 0x80000084139b0221 */ /* 0x000fe20000010000 */
[----:B------:R-:W-:-:S05]  /*46c0*/  SHF.L.U32 R132, R22, 0x10, RZ ;  /* 0x0000001016847819 */ /* 0x000fca00000006ff */
[----:B------:R-:W-:Y:S02]  /*46d0*/  @P0 FFMA.FTZ R132, R151, R155, R132 ;  /* 0x0000009b97840223 */ /* 0x000fe40000010084 */
[----:B------:R-:W5:Y:S02]  /*46e0*/  @P2 LDC R155, c[0x0][0x40c] ;  /* 0x00010300ff9b2b82 */ /* 0x000f640000000800 */
[----:B--2---:R-:W-:Y:S01]  /*46f0*/  @P2 FMUL.FTZ R132, R132, R159 ;  /* 0x0000009f84842220 */ /* 0x004fe20000410000 */
[----:B---3--:R-:W-:-:S04]  /*4700*/  @P2 FMUL.FTZ R158, R158, R133 ;  /* 0x000000859e9e2220 */ /* 0x008fc80000410000 */
[----:B------:R-:W-:Y:S02]  /*4710*/  @P2 F2FP.BF16.F32.PACK_AB R132, RZ, R132 ;  /* 0x00000084ff84223e */ /* 0x000fe400000010ff */
[----:B------:R-:W-:Y:S02]  /*4720*/  @P2 F2FP.BF16.F32.PACK_AB R158, RZ, R158 ;  /* 0x0000009eff9e223e */ /* 0x000fe400000010ff */
[----:B------:R-:W-:Y:S01]  /*4730*/  @P2 PRMT R106, R132, 0x7610, R106 ;  /* 0x00007610846a2816 */ /* 0x000fe2000000006a */
[----:B----4-:R-:W-:Y:S01]  /*4740*/  @P2 FMUL.FTZ R133, R154, R153 ;  /* 0x000000999a852220 */ /* 0x010fe20000410000 */
[----:B------:R-:W-:Y:S01]  /*4750*/  @P0 FFMA.FTZ R154, R115, R156, R157 ;  /* 0x0000009c739a0223 */ /* 0x000fe2000001009d */
[----:B------:R-:W-:Y:S02]  /*4760*/  @P2 PRMT R104, R158, 0x7610, R104 ;  /* 0x000076109e682816 */ /* 0x000fe40000000068 */
[----:B------:R-:W-:Y:S01]  /*4770*/  @P2 PRMT R106, R106, 0x5410, R131 ;  /* 0x000054106a6a2816 */ /* 0x000fe20000000083 */
[----:B------:R-:W-:Y:S01]  /*4780*/  @P0 FADD.FTZ R153, R5, -R154 ;  /* 0x8000009a05990221 */ /* 0x000fe20000010000 */
[----:B------:R-:W-:-:S02]  /*4790*/  SHF.L.U32 R154, R23, 0x10, RZ ;  /* 0x00000010179a7819 */ /* 0x000fc400000006ff */
[----:B------:R-:W-:Y:S01]  /*47a0*/  @P2 F2FP.BF16.F32.PACK_AB R133, RZ, R133 ;  /* 0x00000085ff85223e */ /* 0x000fe200000010ff */
[----:B-----5:R-:W-:Y:S02]  /*47b0*/  @P2 FMUL.FTZ R130, R130, R155 ;  /* 0x0000009b82822220 */ /* 0x020fe40000410000 */
[----:B------:R-:W-:Y:S01]  /*47c0*/  @P0 FFMA.FTZ R154, R151, R153, R154 ;  /* 0x00000099979a0223 */ /* 0x000fe2000001009a */
[----:B------:R-:W-:Y:S01]  /*47d0*/  @P2 PRMT R104, R104, 0x5410, R133 ;  /* 0x0000541068682816 */ /* 0x000fe20000000085 */
[----:B------:R-:W2:Y:S02]  /*47e0*/  @P2 LDC R153, c[0x0][0x40c] ;  /* 0x00010300ff992b82 */ /* 0x000ea40000000800 */
[----:B-1----:R-:W-:Y:S01]  /*47f0*/  @P2 FMUL.FTZ R154, R154, R161 ;  /* 0x000000a19a9a2220 */ /* 0x002fe20000410000 */
[----:B------:R-:W-:-:S04]  /*4800*/  @P2 F2FP.BF16.F32.PACK_AB R130, RZ, R130 ;  /* 0x00000082ff82223e */ /* 0x000fc800000010ff */
[----:B------:R-:W-:-:S04]  /*4810*/  @P2 F2FP.BF16.F32.PACK_AB R154, RZ, R154 ;  /* 0x0000009aff9a223e */ /* 0x000fc800000010ff */
[----:B------:R-:W-:Y:S01]  /*4820*/  @P2 PRMT R107, R154, 0x7610, R107 ;  /* 0x000076109a6b2816 */ /* 0x000fe2000000006b */
[----:B--2---:R-:W-:-:S05]  /*4830*/  @P2 FMUL.FTZ R150, R150, R153 ;  /* 0x0000009996962220 */ /* 0x004fca0000410000 */
[----:B------:R-:W-:-:S04]  /*4840*/  @P2 F2FP.BF16.F32.PACK_AB R150, RZ, R150 ;  /* 0x00000096ff96223e */ /* 0x000fc800000010ff */
[----:B------:R-:W-:-:S04]  /*4850*/  @P2 PRMT R105, R150, 0x7610, R105 ;  /* 0x0000761096692816 */ /* 0x000fc80000000069 */
        /* <DEDUP_REMOVED lines=12> */
.L_x_2598:
[----:B------:R-:W-:Y:S05]  /*4920*/  @!P1 BRA `(.L_x_2601) ;  /* 0x0000000400189947 */ /* 0x000fea0003800000 */
[-CC-:B-1----:R-:W-:Y:S01]  /*4930*/  FFMA.FTZ R130, R119, R156.reuse, R157.reuse ;  /* 0x0000009c77827223 */ /* 0x182fe2000001009d */
[----:B------:R-:W-:Y:S01]  /*4940*/  ISETP.GT.AND P0, PT, R150, RZ, PT ;  /* 0x000000ff9600720c */ /* 0x000fe20003f04270 */
[----:B------:R-:W1:Y:S01]  /*4950*/  @P2 LDC R155, c[0x0][0x40c] ;  /* 0x00010300ff9b2b82 */ /* 0x000e620000000800 */
[-CC-:B------:R-:W-:Y:S01]  /*4960*/  FFMA.FTZ R132, R10, R156.reuse, R157.reuse ;  /* 0x0000009c0a847223 */ /* 0x180fe2000001009d */
[-CC-:B------:R-:W-:Y:S01]  /*4970*/  FFMA.FTZ R150, R117, R156.reuse, R157.reuse ;  /* 0x0000009c75967223 */ /* 0x180fe2000001009d */
[----:B------:R-:W-:Y:S01]  /*4980*/  FADD.FTZ R130, R113, -R130 ;  /* 0x8000008271827221 */ /* 0x000fe20000010000 */
[-CC-:B------:R-:W-:Y:S01]  /*4990*/  FFMA.FTZ R109, R121, R156.reuse, R157.reuse ;  /* 0x0000009c796d7223 */ /* 0x180fe2000001009d */
[-CC-:B------:R-:W-:Y:S01]  /*49a0*/  FFMA.FTZ R110, R12, R156.reuse, R157.reuse ;  /* 0x0000009c0c6e7223 */ /* 0x180fe2000001009d */
[-CC-:B------:R-:W-:Y:S01]  /*49b0*/  FFMA.FTZ R111, R8, R156.reuse, R157.reuse ;  /* 0x0000009c086f7223 */ /* 0x180fe2000001009d */
[-CC-:B------:R-:W-:Y:S01]  /*49c0*/  FFMA.FTZ R131, R4, R156.reuse, R157.reuse ;  /* 0x0000009c04837223 */ /* 0x180fe2000001009d */
[----:B------:R-:W2:Y:S01]  /*49d0*/  @P2 LDC R154, c[0x0][0x40c] ;  /* 0x00010300ff9a2b82 */ /* 0x000ea20000000800 */
[----:B------:R-:W-:Y:S01]  /*49e0*/  FFMA.FTZ R160, R115, R156, R157 ;  /* 0x0000009c73a07223 */ /* 0x000fe2000001009d */
[----:B------:R-:W-:Y:S01]  /*49f0*/  FADD.FTZ R132, R7, -R132 ;  /* 0x8000008407847221 */ /* 0x000fe20000010000 */
[----:B------:R-:W-:Y:S01]  /*4a00*/  FADD.FTZ R156, R19, -R150 ;  /* 0x80000096139c7221 */ /* 0x000fe20000010000 */
[C---:B------:R-:W-:Y:S01]  /*4a10*/  FMUL.FTZ R150, R151.reuse, R130 ;  /* 0x0000008297967220 */ /* 0x040fe20000410000 */
[----:B------:R-:W-:Y:S01]  /*4a20*/  FADD.FTZ R108, R114, -R109 ;  /* 0x8000006d726c7221 */ /* 0x000fe20000010000 */
[----:B------:R-:W-:Y:S01]  /*4a30*/  FADD.FTZ R162, R2, -R131 ;  /* 0x8000008302a27221 */ /* 0x000fe20000010000 */
[----:B------:R-:W-:Y:S01]  /*4a40*/  FMUL.FTZ R157, R151, R132 ;  /* 0x00000084979d7220 */ /* 0x000fe20000410000 */
[----:B------:R-:W3:Y:S01]  /*4a50*/  @P2 LDC R153, c[0x0][0x40c] ;  /* 0x00010300ff992b82 */ /* 0x000ee20000000800 */
[----:B------:R-:W-:Y:S01]  /*4a60*/  FADD.FTZ R110, R9, -R110 ;  /* 0x8000006e096e7221 */ /* 0x000fe20000010000 */
[----:B------:R-:W-:Y:S01]  /*4a70*/  FMUL.FTZ R108, R151, R108 ;  /* 0x0000006c976c7220 */ /* 0x000fe20000410000 */
[----:B------:R-:W-:Y:S01]  /*4a80*/  FADD.FTZ R158, R6, -R111 ;  /* 0x8000006f069e7221 */ /* 0x000fe20000010000 */
[----:B------:R-:W-:Y:S01]  /*4a90*/  FADD.FTZ R160, R5, -R160 ;  /* 0x800000a005a07221 */ /* 0x000fe20000010000 */
[C---:B------:R-:W-:Y:S01]  /*4aa0*/  FMUL.FTZ R133, R151.reuse, R110 ;  /* 0x0000006e97857220 */ /* 0x040fe20000410000 */
[C---:B------:R-:W-:Y:S01]  /*4ab0*/  FMUL.FTZ R109, R151.reuse, R156 ;  /* 0x0000009c976d7220 */ /* 0x040fe20000410000 */
[----:B------:R-:W-:Y:S01]  /*4ac0*/  FSEL R108, R108, RZ, P0 ;  /* 0x000000ff6c6c7208 */ /* 0x000fe20000000000 */
[----:B------:R-:W4:Y:S01]  /*4ad0*/  @P2 LDC R130, c[0x0][0x40c] ;  /* 0x00010300ff822b82 */ /* 0x000f220000000800 */
[----:B------:R-:W-:Y:S01]  /*4ae0*/  FMUL.FTZ R110, R151, R158 ;  /* 0x0000009e976e7220 */ /* 0x000fe20000410000 */
[----:B------:R-:W-:Y:S01]  /*4af0*/  FSEL R133, R133, RZ, P0 ;  /* 0x000000ff85857208 */ /* 0x000fe20000000000 */
[C---:B------:R-:W-:Y:S01]  /*4b00*/  FMUL.FTZ R111, R151.reuse, R162 ;  /* 0x000000a2976f7220 */ /* 0x040fe20000410000 */
[----:B------:R-:W-:Y:S01]  /*4b10*/  FSEL R150, R150, RZ, P0 ;  /* 0x000000ff96967208 */ /* 0x000fe20000000000 */
[----:B-1----:R-:W-:Y:S01]  /*4b20*/  @P2 FMUL.FTZ R155, R108, R155 ;  /* 0x0000009b6c9b2220 */ /* 0x002fe20000410000 */
[----:B------:R-:W-:Y:S01]  /*4b30*/  FMUL.FTZ R151, R151, R160 ;  /* 0x000000a097977220 */ /* 0x000fe20000410000 */
[----:B------:R-:W-:Y:S01]  /*4b40*/  FSEL R157, R157, RZ, P0 ;  /* 0x000000ff9d9d7208 */ /* 0x000fe20000000000 */
[----:B------:R-:W1:Y:S01]  /*4b50*/  @P2 LDC R152, c[0x0][0x40c] ;  /* 0x00010300ff982b82 */ /* 0x000e620000000800 */
[C---:B--2---:R-:W-:Y:S01]  /*4b60*/  @P2 FMUL.FTZ R156, R133.reuse, R154 ;  /* 0x0000009a859c2220 */ /* 0x044fe20000410000 */
[----:B------:R-:W-:-:S02]  /*4b70*/  F2FP.BF16.F32.PACK_AB R108, R133, R108 ;  /* 0x0000006c856c723e */ /* 0x000fc400000010ff */
[----:B------:R-:W-:Y:S02]  /*4b80*/  FSEL R133, R109, RZ, P0 ;  /* 0x000000ff6d857208 */ /* 0x000fe40000000000 */
[----:B------:R-:W-:Y:S02]  /*4b90*/  F2FP.BF16.F32.PACK_AB R109, R157, R150 ;  /* 0x000000969d6d723e */ /* 0x000fe400000010ff */
[----:B------:R-:W2:Y:S01]  /*4ba0*/  @P2 LDC R131, c[0x0][0x40c] ;  /* 0x00010300ff832b82 */ /* 0x000ea20000000800 */
[----:B---3--:R-:W-:Y:S01]  /*4bb0*/  @P2 FMUL.FTZ R153, R150, R153 ;  /* 0x0000009996992220 */ /* 0x008fe20000410000 */
[----:B------:R-:W-:Y:S02]  /*4bc0*/  FSEL R150, R110, RZ, P0 ;  /* 0x000000ff6e967208 */ /* 0x000fe40000000000 */
[----:B------:R-:W-:Y:S02]  /*4bd0*/  FSEL R151, R151, RZ, P0 ;  /* 0x000000ff97977208 */ /* 0x000fe40000000000 */
[----:B------:R-:W-:-:S02]  /*4be0*/  @P2 F2FP.BF16.F32.PACK_AB R154, RZ, R155 ;  /* 0x0000009bff9a223e */ /* 0x000fc400000010ff */
[----:B------:R-:W3:Y:S01]  /*4bf0*/  @P2 LDC R132, c[0x0][0x40c] ;  /* 0x00010300ff842b82 */ /* 0x000ee20000000800 */
[----:B----4-:R-:W-:Y:S01]  /*4c00*/  @P2 FMUL.FTZ R130, R133, R130 ;  /* 0x0000008285822220 */ /* 0x010fe20000410000 */
[----:B------:R-:W-:Y:S02]  /*4c10*/  @P2 F2FP.BF16.F32.PACK_AB R153, RZ, R153 ;  /* 0x00000099ff99223e */ /* 0x000fe400000010ff */
[----:B------:R-:W-:Y:S02]  /*4c20*/  F2FP.BF16.F32.PACK_AB R110, R150, R133 ;  /* 0x00000085966e723e */ /* 0x000fe400000010ff */
[----:B------:R-:W-:Y:S01]  /*4c30*/  @P2 F2FP.BF16.F32.PACK_AB R130, RZ, R130 ;  /* 0x00000082ff82223e */ /* 0x000fe200000010ff */
[----:B-1----:R-:W-:Y:S01]  /*4c40*/  @P2 FMUL.FTZ R158, R157, R152 ;  /* 0x000000989d9e2220 */ /* 0x002fe20000410000 */
[----:B------:R-:W-:Y:S02]  /*4c50*/  @P2 F2FP.BF16.F32.PACK_AB R152, RZ, R156 ;  /* 0x0000009cff98223e */ /* 0x000fe400000010ff */
[----:B------:R-:W-:-:S02]  /*4c60*/  @P2 PRMT R104, R154, 0x7610, R104 ;  /* 0x000076109a682816 */ /* 0x000fc40000000068 */
[----:B------:R-:W-:Y:S02]  /*4c70*/  @P2 F2FP.BF16.F32.PACK_AB R155, RZ, R158 ;  /* 0x0000009eff9b223e */ /* 0x000fe400000010ff */
[----:B------:R-:W-:Y:S01]  /*4c80*/  @P2 PRMT R105, R153, 0x7610, R105 ;  /* 0x0000761099692816 */ /* 0x000fe20000000069 */
[----:B--2---:R-:W-:Y:S01]  /*4c90*/  @P2 FMUL.FTZ R131, R150, R131 ;  /* 0x0000008396832220 */ /* 0x004fe20000410000 */
[----:B------:R-:W-:Y:S02]  /*4ca0*/  FSEL R150, R111, RZ, P0 ;  /* 0x000000ff6f967208 */ /* 0x000fe40000000000 */
        /* <DEDUP_REMOVED lines=14> */
.L_x_2601:
[----:B-1----:R-:W1:Y:S01]  /*4d90*/  @P2 LDC R133, c[0x0][0x40c] ;  /* 0x00010300ff852b82 */ /* 0x002e620000000800 */
        /* <DEDUP_REMOVED lines=11> */
[----:B------:R-:W-:Y:S01]  /*4e50*/  @P2 FADD.FTZ R132, R9, -R132 ;  /* 0x8000008409842221 */ /* 0x000fe20000010000 */
[----:B------:R-:W-:Y:S01]  /*4e60*/  @P2 FADD.FTZ R150, R113, -R150 ;  /* 0x8000009671962221 */ /* 0x000fe20000010000 */
[----:B------:R-:W-:Y:S01]  /*4e70*/  @P2 FSEL R130, R130, RZ, P0 ;  /* 0x000000ff82822208 */ /* 0x000fe20000000000 */
[----:B------:R-:W-:Y:S01]  /*4e80*/  FADD.FTZ R156, R2, -R157 ;  /* 0x8000009d029c7221 */ /* 0x000fe20000010000 */
[C---:B------:R-:W-:Y:S01]  /*4e90*/  @P2 FMUL.FTZ R157, R151.reuse, R132 ;  /* 0x00000084979d2220 */ /* 0x040fe20000410000 */
[----:B------:R-:W-:Y:S01]  /*4ea0*/  @P2 FMUL.FTZ R161, R151, R150 ;  /* 0x0000009697a12220 */ /* 0x000fe20000410000 */
[----:B------:R-:W2:Y:S01]  /*4eb0*/  @P2 LDC R153, c[0x0][0x40c] ;  /* 0x00010300ff992b82 */ /* 0x000ea20000000800 */
[----:B------:R-:W-:Y:S01]  /*4ec0*/  @P2 FADD.FTZ R162, R7, -R162 ;  /* 0x800000a207a22221 */ /* 0x000fe20000010000 */
[----:B------:R-:W-:Y:S01]  /*4ed0*/  @P2 FADD.FTZ R160, R6, -R131 ;  /* 0x8000008306a02221 */ /* 0x000fe20000010000 */
[----:B------:R-:W-:Y:S01]  /*4ee0*/  @P2 FADD.FTZ R152, R19, -R152 ;  /* 0x8000009813982221 */ /* 0x000fe20000010000 */
[----:B------:R-:W-:Y:S01]  /*4ef0*/  @P2 FADD.FTZ R158, R5, -R158 ;  /* 0x8000009e059e2221 */ /* 0x000fe20000010000 */
[C---:B------:R-:W-:Y:S01]  /*4f00*/  @P2 FMUL.FTZ R155, R151.reuse, R162 ;  /* 0x000000a2979b2220 */ /* 0x040fe20000410000 */
[----:B-1----:R-:W-:Y:S01]  /*4f10*/  @P2 FMUL.FTZ R130, R130, R133 ;  /* 0x0000008582822220 */ /* 0x002fe20000410000 */
[----:B------:R-:W-:Y:S01]  /*4f20*/  @P2 FMUL.FTZ R152, R151, R152 ;  /* 0x0000009897982220 */ /* 0x000fe20000410000 */
[----:B------:R-:W1:Y:S01]  /*4f30*/  @P2 LDC R150, c[0x0][0x40c] ;  /* 0x00010300ff962b82 */ /* 0x000e620000000800 */
[----:B------:R-:W-:Y:S01]  /*4f40*/  @P2 FSEL R159, R157, RZ, P0 ;  /* 0x000000ff9d9f2208 */ /* 0x000fe20000000000 */
[C---:B------:R-:W-:Y:S01]  /*4f50*/  @P2 FMUL.FTZ R157, R151.reuse, R160 ;  /* 0x000000a0979d2220 */ /* 0x040fe20000410000 */
[----:B------:R-:W-:Y:S01]  /*4f60*/  @P2 F2FP.BF16.F32.PACK_AB R130, RZ, R130 ;  /* 0x00000082ff82223e */ /* 0x000fe200000010ff */
[----:B------:R-:W-:Y:S01]  /*4f70*/  @P2 FMUL.FTZ R158, R151, R158 ;  /* 0x0000009e979e2220 */ /* 0x000fe20000410000 */
[----:B------:R-:W-:Y:S01]  /*4f80*/  @P2 FSEL R155, R155, RZ, P0 ;  /* 0x000000ff9b9b2208 */ /* 0x000fe20000000000 */
[----:B------:R-:W-:Y:S01]  /*4f90*/  FMUL.FTZ R156, R151, R156 ;  /* 0x0000009c979c7220 */ /* 0x000fe20000410000 */
[----:B------:R-:W-:Y:S01]  /*4fa0*/  @P2 PRMT R104, R130, 0x7610, R104 ;  /* 0x0000761082682816 */ /* 0x000fe20000000068 */
[----:B------:R-:W3:Y:S01]  /*4fb0*/  @P2 LDC R132, c[0x0][0x40c] ;  /* 0x00010300ff842b82 */ /* 0x000ee20000000800 */
[----:B------:R-:W-:-:S02]  /*4fc0*/  @P2 FSEL R162, R161, RZ, P0 ;  /* 0x000000ffa1a22208 */ /* 0x000fc40000000000 */
[----:B------:R-:W-:-:S05]  /*4fd0*/  FSEL R156, R156, RZ, P0 ;  /* 0x000000ff9c9c7208 */ /* 0x000fca0000000000 */
[----:B------:R-:W4:Y:S01]  /*4fe0*/  @P2 LDC R130, c[0x0][0x40c] ;  /* 0x00010300ff822b82 */ /* 0x000f220000000800 */
[----:B--2---:R-:W-:-:S05]  /*4ff0*/  @P2 FMUL.FTZ R153, R162, R153 ;  /* 0x00000099a2992220 */ /* 0x004fca0000410000 */
[----:B------:R-:W-:Y:S02]  /*5000*/  @P2 F2FP.BF16.F32.PACK_AB R153, RZ, R153 ;  /* 0x00000099ff99223e */ /* 0x000fe400000010ff */
[----:B------:R-:W2:Y:S02]  /*5010*/  @P2 LDC R154, c[0x0][0x40c] ;  /* 0x00010300ff9a2b82 */ /* 0x000ea40000000800 */
[----:B------:R-:W-:-:S06]  /*5020*/  @P2 PRMT R105, R153, 0x7610, R105 ;  /* 0x0000761099692816 */ /* 0x000fcc0000000069 */
[----:B------:R-:W5:Y:S08]  /*5030*/  @P2 LDC R133, c[0x0][0x40c] ;  /* 0x00010300ff852b82 */ /* 0x000f700000000800 */
[----:B------:R-:W0:Y:S01]  /*5040*/  @P2 LDC R131, c[0x0][0x40c] ;  /* 0x00010300ff832b82 */ /* 0x000e220000000800 */
[----:B----4-:R-:W-:Y:S01]  /*5050*/  @P2 FMUL.FTZ R130, R155, R130 ;  /* 0x000000829b822220 */ /* 0x010fe20000410000 */
[----:B------:R-:W-:-:S02]  /*5060*/  @P2 FSEL R155, R152, RZ, P0 ;  /* 0x000000ff989b2208 */ /* 0x000fc40000000000 */
[----:B------:R-:W-:Y:S02]  /*5070*/  @P2 FSEL R152, R157, RZ, P0 ;  /* 0x000000ff9d982208 */ /* 0x000fe40000000000 */
[----:B------:R-:W-:Y:S01]  /*5080*/  @P2 FSEL R157, R158, RZ, P0 ;  /* 0x000000ff9e9d2208 */ /* 0x000fe20000000000 */
[----:B-1----:R-:W-:Y:S01]  /*5090*/  @P2 FMUL.FTZ R150, R155, R150 ;  /* 0x000000969b962220 */ /* 0x002fe20000410000 */
[----:B--2---:R-:W-:Y:S01]  /*50a0*/  @P2 FMUL.FTZ R151, R159, R154 ;  /* 0x0000009a9f972220 */ /* 0x004fe20000410000 */
[----:B------:R-:W-:Y:S02]  /*50b0*/  @P2 F2FP.BF16.F32.PACK_AB R130, RZ, R130 ;  /* 0x00000082ff82223e */ /* 0x000fe400000010ff */
[----:B---3--:R-:W-:Y:S01]  /*50c0*/  @P2 FMUL.FTZ R132, R157, R132 ;  /* 0x000000849d842220 */ /* 0x008fe20000410000 */
[----:B------:R-:W-:Y:S02]  /*50d0*/  @P2 F2FP.BF16.F32.PACK_AB R150, RZ, R150 ;  /* 0x00000096ff96223e */ /* 0x000fe400000010ff */
        /* <DEDUP_REMOVED lines=8> */
[----:B------:R-:W-:Y:S02]  /*5160*/  @P2 PRMT R105, R105, 0x5410, R130 ;  /* 0x0000541069692816 */ /* 0x000fe40000000082 */
[----:B------:R-:W-:-:S02]  /*5170*/  @P2 F2FP.BF16.F32.PACK_AB R131, RZ, R131 ;  /* 0x00000083ff83223e */ /* 0x000fc400000010ff */
[----:B------:R-:W-:Y:S02]  /*5180*/  @P2 PRMT R106, R106, 0x5410, R133 ;  /* 0x000054106a6a2816 */ /* 0x000fe40000000085 */
[----:B------:R-:W-:-:S07]  /*5190*/  @P2 PRMT R107, R107, 0x5410, R131 ;  /* 0x000054106b6b2816 */ /* 0x000fce0000000083 */
.L_x_2600:
[----:B------:R-:W-:Y:S05]  /*51a0*/  BSYNC.RECONVERGENT B1 ;  /* 0x0000000000017941 */ /* 0x000fea0003800200 */
.L_x_2597:
        /* <DEDUP_REMOVED lines=12> */
.L_x_2582:
[----:B------:R-:W-:Y:S05]  /*5270*/  BSYNC B0 ;  /* 0x0000000000007941 */ /* 0x000fea0003800000 */
.L_x_2581:
        /* <DEDUP_REMOVED lines=144> */
.L_x_2586:
        /* <DEDUP_REMOVED lines=8> */
.L_x_2604:
[----:B------:R-:W-:Y:S05]  /*5c00*/  BSYNC B1 ;  /* 0x0000000000017941 */ /* 0x000fea0003800000 */
.L_x_2603:
        /* <DEDUP_REMOVED lines=9> */
.L_x_2605:
[----:B------:R-:W-:Y:S01]  /*5ca0*/  PRMT R160, R28, 0x7632, R160 ;  /* 0x000076321ca07816 */ /* 0x000fe200000000a0 */
[----:B------:R-:W-:Y:S01]  /*5cb0*/  FADD.FTZ R133, R133, R152 ;  /* 0x0000009885857221 */ /* 0x000fe20000010000 */
[----:B------:R-:W-:-:S04]  /*5cc0*/  HFMA2 R165, -RZ, RZ, 0, 1.1920928955078125e-07 ;  /* 0x00000002ffa57431 */ /* 0x000fc800000001ff */
[----:B------:R-:W-:Y:S02]  /*5cd0*/  MOV R164, R133 ;  /* 0x0000008500a47202 */ /* 0x000fe40000000f00 */
[----:B------:R-:W-:-:S07]  /*5ce0*/  MOV R132, R154 ;  /* 0x0000009a00847202 */ /* 0x000fce0000000f00 */
[----:B------:R-:W-:Y:S05]  /*5cf0*/  WARPSYNC.COLLECTIVE R163, `(.L_x_2606) ;  /* 0x00000000a3087348 */ /* 0x000fea0003c00000 */
[----:B------:R0:W1:Y:S02]  /*5d00*/  SHFL.BFLY P1, R154, R164, R165, R158 ;  /* 0x0c0000a5a49a7389 */ /* 0x000064000002009e */
[----:B01----:R-:W-:Y:S05]  /*5d10*/  ENDCOLLECTIVE ;  /* 0x000000000000791b */ /* 0x003fea0003800000 */
.L_x_2606:
[--C-:B------:R-:W-:Y:S01]  /*5d20*/  FADD.FTZ R132, R132, R153.reuse ;  /* 0x0000009984847221 */ /* 0x100fe20000010000 */
[----:B------:R-:W-:-:S04]  /*5d30*/  PRMT R153, R22, 0x7632, R153 ;  /* 0x0000763216997816 */ /* 0x000fc80000000099 */
[----:B------:R-:W-:Y:S02]  /*5d40*/  MOV R164, R132 ;  /* 0x0000008400a47202 */ /* 0x000fe40000000f00 */
[----:B------:R-:W-:-:S07]  /*5d50*/  MOV R148, R154 ;  /* 0x0000009a00947202 */ /* 0x000fce0000000f00 */
[----:B------:R-:W-:Y:S05]  /*5d60*/  WARPSYNC.COLLECTIVE R163, `(.L_x_2607) ;  /* 0x00000000a3087348 */ /* 0x000fea0003c00000 */
[----:B------:R0:W1:Y:S02]  /*5d70*/  SHFL.BFLY P1, R154, R164, R165, R158 ;  /* 0x0c0000a5a49a7389 */ /* 0x000064000002009e */
[----:B01----:R-:W-:Y:S05]  /*5d80*/  ENDCOLLECTIVE ;  /* 0x000000000000791b */ /* 0x003fea0003800000 */
.L_x_2607:
        /* <DEDUP_REMOVED lines=8> */
.L_x_2608:
[----:B------:R-:W-:Y:S01]  /*5e10*/  FADD.FTZ R149, R132, R147 ;  /* 0x0000009384957221 */ /* 0x000fe20000010000 */
[----:B------:R-:W-:-:S04]  /*5e20*/  PRMT R132, R31, 0x7632, R132 ;  /* 0x000076321f847816 */ /* 0x000fc80000000084 */
[----:B------:R-:W-:Y:S02]  /*5e30*/  MOV R164, R149 ;  /* 0x0000009500a47202 */ /* 0x000fe40000000f00 */
[----:B------:R-:W-:-:S07]  /*5e40*/  MOV R147, R154 ;  /* 0x0000009a00937202 */ /* 0x000fce0000000f00 */
[----:B------:R-:W-:Y:S05]  /*5e50*/  WARPSYNC.COLLECTIVE R163, `(.L_x_2609) ;  /* 0x00000000a3087348 */ /* 0x000fea0003c00000 */
[----:B------:R0:W1:Y:S02]  /*5e60*/  SHFL.BFLY P1, R154, R164, R165, R158 ;  /* 0x0c0000a5a49a7389 */ /* 0x000064000002009e */
[----:B01----:R-:W-:Y:S05]  /*5e70*/  ENDCOLLECTIVE ;  /* 0x000000000000791b */ /* 0x003fea0003800000 */
.L_x_2609:
[----:B------:R-:W-:Y:S01]  /*5e80*/  FADD.FTZ R157, R148, R147 ;  /* 0x00000093949d7221 */ /* 0x000fe20000010000 */
[----:B------:R-:W-:-:S04]  /*5e90*/  HFMA2 R165, -RZ, RZ, 0, 4.76837158203125e-07 ;  /* 0x00000008ffa57431 */ /* 0x000fc800000001ff */
[----:B------:R-:W-:Y:S01]  /*5ea0*/  MOV R164, R157 ;  /* 0x0000009d00a47202 */ /* 0x000fe20000000f00 */
[----:B------:R-:W-:-:S07]  /*5eb0*/  FADD.FTZ R159, R149, R154 ;  /* 0x0000009a959f7221 */ /* 0x000fce0000010000 */
[----:B------:R-:W-:Y:S05]  /*5ec0*/  WARPSYNC.COLLECTIVE R163, `(.L_x_2610) ;  /* 0x00000000a3087348 */ /* 0x000fea0003c00000 */
[----:B------:R0:W1:Y:S02]  /*5ed0*/  SHFL.BFLY P1, R154, R164, R165, R158 ;  /* 0x0c0000a5a49a7389 */ /* 0x000064000002009e */
[----:B01----:R-:W-:Y:S05]  /*5ee0*/  ENDCOLLECTIVE ;  /* 0x000000000000791b */ /* 0x003fea0003800000 */
.L_x_2610:
[----:B------:R-:W-:Y:S02]  /*5ef0*/  MOV R164, R159 ;  /* 0x0000009f00a47202 */ /* 0x000fe40000000f00 */
[----:B------:R-:W-:-:S07]  /*5f00*/  MOV R152, R154 ;  /* 0x0000009a00987202 */ /* 0x000fce0000000f00 */
[----:B------:R-:W-:Y:S05]  /*5f10*/  WARPSYNC.COLLECTIVE R163, `(.L_x_2611) ;  /* 0x00000000a3087348 */ /* 0x000fea0003c00000 */
[----:B------:R0:W1:Y:S02]  /*5f20*/  SHFL.BFLY P1, R154, R164, R165, R158 ;  /* 0x0c0000a5a49a7389 */ /* 0x000064000002009e */
[----:B01----:R-:W-:Y:S05]  /*5f30*/  ENDCOLLECTIVE ;  /* 0x000000000000791b */ /* 0x003fea0003800000 */
.L_x_2611:
[--C-:B------:R-:W-:Y:S01]  /*5f40*/  FADD.FTZ R147, R157, R152.reuse ;  /* 0x000000989d937221 */ /* 0x100fe20000010000 */
[----:B------:R-:W-:Y:S01]  /*5f50*/  PRMT R152, R23, 0x7632, R152 ;  /* 0x0000763217987816 */ /* 0x000fe20000000098 */
[----:B------:R-:W-:-:S03]  /*5f60*/  HFMA2 R165, -RZ, RZ, 0, 9.5367431640625e-07 ;  /* 0x00000010ffa57431 */ /* 0x000fc600000001ff */
[----:B------:R-:W-:Y:S02]  /*5f70*/  MOV R164, R147 ;  /* 0x0000009300a47202 */ /* 0x000fe40000000f00 */
[----:B------:R-:W-:-:S07]  /*5f80*/  MOV R156, R154 ;  /* 0x0000009a009c7202 */ /* 0x000fce0000000f00 */
[----:B------:R-:W-:Y:S05]  /*5f90*/  WARPSYNC.COLLECTIVE R163, `(.L_x_2612) ;  /* 0x00000000a3087348 */ /* 0x000fea0003c00000 */
[----:B------:R0:W1:Y:S02]  /*5fa0*/  SHFL.BFLY P1, R154, R164, R165, R158 ;  /* 0x0c0000a5a49a7389 */ /* 0x000064000002009e */
[----:B01----:R-:W-:Y:S05]  /*5fb0*/  ENDCOLLECTIVE ;  /* 0x000000000000791b */ /* 0x003fea0003800000 */
.L_x_2612:
[----:B------:R-:W-:Y:S01]  /*5fc0*/  FADD.FTZ R156, R159, R156 ;  /* 0x0000009c9f9c7221 */ /* 0x000fe20000010000 */
[----:B------:R-:W-:-:S04]  /*5fd0*/  PRMT R159, R29, 0x7632, R159 ;  /* 0x000076321d9f7816 */ /* 0x000fc8000000009f */
[----:B------:R-:W-:Y:S02]  /*5fe0*/  MOV R164, R156 ;  /* 0x0000009c00a47202 */ /* 0x000fe40000000f00 */
[----:B------:R-:W-:-:S07]  /*5ff0*/  MOV R162, R154 ;  /* 0x0000009a00a27202 */ /* 0x000fce0000000f00 */
[----:B------:R-:W-:Y:S05]  /*6000*/  WARPSYNC.COLLECTIVE R163, `(.L_x_2613) ;  /* 0x00000000a3087348 */ /* 0x000fea0003c00000 */
[----:B------:R0:W1:Y:S02]  /*6010*/  SHFL.BFLY P1, R154, R164, R165, R158 ;  /* 0x0c0000a5a49a7389 */ /* 0x000064000002009e */
[----:B01----:R-:W-:Y:S05]  /*6020*/  ENDCOLLECTIVE ;  /* 0x000000000000791b */ /* 0x003fea0003800000 */
.L_x_2613:
[----:B------:R-:W-:Y:S02]  /*6030*/  PRMT R158, R25, 0x7632, R158 ;  /* 0x00007632199e7816 */ /* 0x000fe4000000009e */
[----:B------:R-:W-:Y:S02]  /*6040*/  MOV R161, R154 ;  /* 0x0000009a00a17202 */ /* 0x000fe40000000f00 */
[----:B------:R-:W-:Y:S01]  /*6050*/  PRMT R154, R21, 0x7632, R154 ;  /* 0x00007632159a7816 */ /* 0x000fe2000000009a */
[----:B------:R-:W-:Y:S06]  /*6060*/  BRA `(.L_x_2614) ;  /* 0xffffffb800287947 */ /* 0x000fec000383ffff */
.L_x_2615:
        /* <DEDUP_REMOVED lines=9> */
.L_x_14454:


//--------------------- .text._ZN10layer_norm13ln_bwd_kernelINS_13Kernel_traitsIf13__nv_bfloat16S2_S2_fjLj768ELj1ELj4ELj1ELj16ENS_18Kernel_traits_baseILj768EfS2_S2_S2_fjLj128EEEEELb0ELb1ELb0ELb0EEEvNS_9BwdParamsE --------------------------
	.section	.text._ZN10layer_norm13ln_bwd_kernelINS_13Kernel_traitsIf13__nv_bfloat16S2_S2_fjLj768ELj1ELj4ELj1ELj16ENS_18Kernel_traits_baseILj768EfS2_S2_S2_fjLj128EEEEELb0ELb1ELb0ELb0EEEvNS_9BwdParamsE,"ax",@progbits
	.align	128
        .global         _ZN10layer_norm13ln_bwd_kernelINS_13Kernel_traitsIf13__nv_bfloat16S2_S2_fjLj768ELj1ELj4ELj1ELj16ENS_18Kernel_traits_baseILj768EfS2_S2_S2_fjLj128EEEEELb0ELb1ELb0ELb0EEEvNS_9BwdParamsE
        .type           _ZN10layer_norm13ln_bwd_kernelINS_13Kernel_traitsIf13__nv_bfloat16S2_S2_fjLj768ELj1ELj4ELj1ELj16ENS_18Kernel_traits_baseILj768EfS2_S2_S2_fjLj128EEEEELb0ELb1ELb0ELb0EEEvNS_9BwdParamsE,@function
        .size           _ZN10layer_norm13ln_bwd_kernelINS_13Kernel_traitsIf13__nv_bfloat16S2_S2_fjLj768ELj1ELj4ELj1ELj16ENS_18Kernel_traits_baseILj768EfS2_S2_S2_fjLj128EEEEELb0ELb1ELb0ELb0EEEvNS_9BwdParamsE,(.L_x_14455 - _ZN10layer_norm13ln_bwd_kernelINS_13Kernel_traitsIf13__nv_bfloat16S2_S2_fjLj768ELj1ELj4ELj1ELj16ENS_18Kernel_traits_baseILj768EfS2_S2_S2_fjLj128EEEEELb0ELb1ELb0ELb0EEEvNS_9BwdParamsE)
        .other          _ZN10layer_norm13ln_bwd_kernelINS_13Kernel_traitsIf13__nv_bfloat16S2_S2_fjLj768ELj1ELj4ELj1ELj16ENS_18Kernel_traits_baseILj768EfS2_S2_S2_fjLj128EEEEELb0ELb1ELb0ELb0EEEvNS_9BwdParamsE,@"STO_CUDA_ENTRY STV_DEFAULT"
_ZN10layer_norm13ln_bwd_kernelINS_13Kernel_traitsIf13__nv_bfloat16S2_S2_fjLj768ELj1ELj4ELj1ELj16ENS_18Kernel_traits_baseILj768EfS2_S2_S2_fjLj128EEEEELb0ELb1ELb0ELb0EEEvNS_9BwdParamsE:
.text._ZN10layer_norm13ln_bwd_kernelINS_13Kernel_traitsIf13__nv_bfloat16S2_S2_fjLj768ELj1ELj4ELj1ELj16ENS_18Kernel_traits_baseILj768EfS2_S2_S2_fjLj128EEEEELb0ELb1ELb0ELb0EEEvNS_9BwdParamsE:
        /* <DEDUP_REMOVED lines=24> */
[----:B0-----:R-:W-:-:S05]  /*0180*/  @P0 IMAD.WIDE.U32 R6, R5, 0x20, R6 ;  /* 0x0000002005060825 */ /* 0x001fca00078e0006 */
[----:B--2---:R0:W5:Y:S02]  /*0190*/  @P0 LDG.E.128 R32, desc[UR6][R6.64] ;  /* 0x0000000606200981 */ /* 0x004164000c1e1d00 */
[----:B------:R-:W2:Y:S01]  /*01a0*/  @P2 LDC.64 R18, c[0x0][0x3d0] ;  /* 0x0000f400ff122b82 */ /* 0x000ea20000000a00 */
[C---:B---3--:R-:W-:Y:S01]  /*01b0*/  @P0 IMAD.WIDE.U32 R8, R5.reuse, 0x20, R8 ;  /* 0x0000002005080825 */ /* 0x048fe200078e0008 */
[----:B------:R-:W-:Y:S01]  /*01c0*/  @P0 LOP3.LUT R5, R5, 0x20, RZ, 0xfc, !PT ;  /* 0x0000002005050812 */ /* 0x000fe200078efcff */
[----:B------:R0:W5:Y:S04]  /*01d0*/  @P0 LDG.E.128 R36, desc[UR6][R6.64+0x10] ;  /* 0x0000100606240981 */ /* 0x000168000c1e1d00 */
[----:B------:R0:W5:Y:S01]  /*01e0*/  @P0 LDG.E.128 R40, desc[UR6][R8.64] ;  /* 0x0000000608280981 */ /* 0x000162000c1e1d00 */
[----:B------:R-:W3:Y:S01]  /*01f0*/  @P2 LDC.64 R20, c[0x0][0x3e8] ;  /* 0x0000fa00ff142b82 */ /* 0x000ee20000000a00 */
[----:B----4-:R-:W-:-:S02]  /*0200*/  @P1 IMAD.WIDE.U32 R14, R5, 0x20, R10 ;  /* 0x00000020050e1825 */ /* 0x010fc400078e000a */
[----:B------:R0:W5:Y:S04]  /*0210*/  @P0 LDG.E.128 R44, desc[UR6][R8.64+0x10] ;  /* 0x00001006082c0981 */ /* 0x000168000c1e1d00 */
[----:B------:R0:W5:Y:S01]  /*0220*/  @P1 LDG.E.128 R48, desc[UR6][R14.64] ;  /* 0x000000060e301981 */ /* 0x000162000c1e1d00 */
[C---:B-1----:R-:W-:Y:S01]  /*0230*/  @P1 IMAD.WIDE.U32 R16, R5.reuse, 0x20, R12 ;  /* 0x0000002005101825 */ /* 0x042fe200078e000c */
[----:B------:R-:W-:Y:S02]  /*0240*/  @P1 IADD3 R5, PT, PT, R5, 0x20, RZ ;  /* 0x0000002005051810 */ /* 0x000fe40007ffe0ff */
[----:B------:R0:W5:Y:S04]  /*0250*/  @P1 LDG.E.128 R52, desc[UR6][R14.64+0x10] ;  /* 0x000010060e341981 */ /* 0x000168000c1e1d00 */
[----:B------:R0:W5:Y:S01]  /*0260*/  @P1 LDG.E.128 R56, desc[UR6][R16.64] ;  /* 0x0000000610381981 */ /* 0x000162000c1e1d00 */
[----:B--2---:R-:W-:-:S03]  /*0270*/  @P2 IMAD.WIDE.U32 R10, R5, 0x20, R18 ;  /* 0x00000020050a2825 */ /* 0x004fc600078e0012 */
[----:B------:R0:W5:Y:S04]  /*0280*/  @P1 LDG.E.128 R60, desc[UR6][R16.64+0x10] ;  /* 0x00001006103c1981 */ /* 0x000168000c1e1d00 */
[----:B------:R0:W5:Y:S01]  /*0290*/  @P2 LDG.E.128 R64, desc[UR6][R10.64] ;  /* 0x000000060a402981 */ /* 0x000162000c1e1d00 */
[----:B---3--:R-:W-:-:S03]  /*02a0*/  @P2 IMAD.WIDE.U32 R12, R5, 0x20, R20 ;  /* 0x00000020050c2825 */ /* 0x008fc600078e0014 */
[----:B------:R0:W5:Y:S04]  /*02b0*/  @P2 LDG.E.128 R68, desc[UR6][R10.64+0x10] ;  /* 0x000010060a442981 */ /* 0x000168000c1e1d00 */
[----:B------:R0:W5:Y:S04]  /*02c0*/  @P2 LDG.E.128 R72, desc[UR6][R12.64] ;  /* 0x000000060c482981 */ /* 0x000168000c1e1d00 */
[----:B------:R0:W5:Y:S01]  /*02d0*/  @P2 LDG.E.128 R76, desc[UR6][R12.64+0x10] ;  /* 0x000010060c4c2981 */ /* 0x000162000c1e1d00 */
[----:B------:R-:W1:Y:S01]  /*02e0*/  S2UR UR4, SR_CTAID.X ;  /* 0x00000000000479c3 */ /* 0x000e620000002500 */
[----:B------:R-:W-:Y:S01]  /*02f0*/  SHF.R.U32.HI R5, RZ, 0x5, R0 ;  /* 0x00000005ff057819 */ /* 0x000fe20000011600 */
        /* <DEDUP_REMOVED lines=79> */
.L_x_2652:
        /* <DEDUP_REMOVED lines=13> */
[----:B------:R-:W-:Y:S01]  /*08c0*/  ISETP.NE.AND.EX P1, PT, RZ, UR11, PT, P1 ;  /* 0x0000000bff007c0c */ /* 0x000fe2000bf25310 */
        /* <DEDUP_REMOVED lines=27> */
[----:B------:R-:W-:Y:S01]  /*0a80*/  SHF.L.U32 R191, R166, 0x10, RZ ;  /* 0x00000010a6bf7819 */ /* 0x000fe200000006ff */
[----:B------:R-:W-:Y:S01]  /*0a90*/  FADD.FTZ R164, -R196, R187 ;  /* 0x000000bbc4a47221 */ /* 0x000fe20000010100 */
[----:B---3--:R-:W-:-:S02]  /*0aa0*/  PRMT R194, R171, 0x7632, R194 ;  /* 0x00007632abc27816 */ /* 0x008fc400000000c2 */
[----:B------:R-:W-:Y:S01]  /*0ab0*/  PRMT R186, R165, 0x7632, R186 ;  /* 0x00007632a5ba7816 */ /* 0x000fe200000000ba */
[----:B-----5:R-:W-:Y:S01]  /*0ac0*/  FMUL.FTZ R197, R183, R164 ;  /* 0x000000a4b7c57220 */ /* 0x020fe20000410000 */
[----:B------:R-:W-:Y:S02]  /*0ad0*/  SHF.L.U32 R189, R165, 0x10, RZ ;  /* 0x00000010a5bd7819 */ /* 0x000fe400000006ff */
[----:B------:R-:W-:Y:S02]  /*0ae0*/  PRMT R192, R167, 0x7632, R192 ;  /* 0x00007632a7c07816 */ /* 0x000fe400000000c0 */
[C---:B------:R-:W-:Y:S02]  /*0af0*/  PRMT R165, R168.reuse, 0x7632, R165 ;  /* 0x00007632a8a57816 */ /* 0x040fe400000000a5 */
[----:B------:R-:W-:Y:S01]  /*0b00*/  SHF.L.U32 R195, R168, 0x10, RZ ;  /* 0x00000010a8c37819 */ /* 0x000fe200000006ff */
[----:B------:R-:W-:Y:S01]  /*0b10*/  FADD.FTZ R168, -R196, R191 ;  /* 0x000000bfc4a87221 */ /* 0x000fe20000010100 */
[----:B------:R-:W-:Y:S01]  /*0b20*/  SHF.L.U32 R198, R194, 0x10, RZ ;  /* 0x00000010c2c67819 */ /* 0x000fe200000006ff */
[----:B------:R-:W-:Y:S01]  /*0b30*/  FADD.FTZ R194, -R196, R185 ;  /* 0x000000b9c4c27221 */ /* 0x000fe20000010100 */
[----:B------:R-:W-:Y:S01]  /*0b40*/  SHF.L.U32 R207, R192, 0x10, RZ ;  /* 0x00000010c0cf7819 */ /* 0x000fe200000006ff */
[----:B------:R-:W-:Y:S01]  /*0b50*/  FADD.FTZ R80, R80, R195 ;  /* 0x000000c350507221 */ /* 0x000fe20000010000 */
[----:B------:R-:W-:Y:S01]  /*0b60*/  PRMT R188, R166, 0x7632, R188 ;  /* 0x00007632a6bc7816 */ /* 0x000fe200000000bc */
[-C--:B------:R-:W-:Y:S01]  /*0b70*/  FFMA.FTZ R104, R197, R195.reuse, R104 ;  /* 0x000000c3c5687223 */ /* 0x080fe20000010068 */
[----:B------:R-:W-:Y:S01]  /*0b80*/  SHF.L.U32 R193, R167, 0x10, RZ ;  /* 0x00000010a7c17819 */ /* 0x000fe200000006ff */
[----:B------:R-:W-:Y:S01]  /*0b90*/  FMUL.FTZ R194, R183, R194 ;  /* 0x000000c2b7c27220 */ /* 0x000fe20000410000 */
[----:B------:R-:W-:Y:S01]  /*0ba0*/  PRMT R190, R170, 0x7632, R190 ;  /* 0x00007632aabe7816 */ /* 0x000fe200000000be */
[----:B------:R-:W-:Y:S01]  /*0bb0*/  FADD.FTZ R166, -R196, R189 ;  /* 0x000000bdc4a67221 */ /* 0x000fe20000010100 */
[----:B------:R-:W-:Y:S01]  /*0bc0*/  SHF.L.U32 R199, R186, 0x10, RZ ;  /* 0x00000010bac77819 */ /* 0x000fe200000006ff */
[----:B------:R-:W-:Y:S01]  /*0bd0*/  FMUL.FTZ R195, R32, R195 ;  /* 0x000000c320c37220 */ /* 0x000fe20000410000 */
[----:B------:R-:W-:Y:S01]  /*0be0*/  SHF.L.U32 R192, R165, 0x10, RZ ;  /* 0x00000010a5c07819 */ /* 0x000fe200000006ff */
[----:B------:R-:W-:Y:S01]  /*0bf0*/  FMUL.FTZ R189, R183, R168 ;  /* 0x000000a8b7bd7220 */ /* 0x000fe20000410000 */
[----:B------:R-:W-:Y:S01]  /*0c00*/  PRMT R167, R169, 0x7632, R167 ;  /* 0x00007632a9a77816 */ /* 0x000fe200000000a7 */
[----:B------:R-:W-:Y:S01]  /*0c10*/  FADD.FTZ R165, RZ, R195 ;  /* 0x000000c3ffa57221 */ /* 0x000fe20000010000 */
[----:B------:R-:W-:Y:S01]  /*0c20*/  SHF.L.U32 R203, R188, 0x10, RZ ;  /* 0x00000010bccb7819 */ /* 0x000fe200000006ff */
[----:B------:R-:W-:Y:S01]  /*0c30*/  FADD.FTZ R81, R81, R192 ;  /* 0x000000c051517221 */ /* 0x000fe20000010000 */
[----:B------:R-:W-:Y:S01]  /*0c40*/  SHF.L.U32 R168, R190, 0x10, RZ ;  /* 0x00000010bea87819 */ /* 0x000fe200000006ff */
[----:B------:R-:W-:Y:S01]  /*0c50*/  FADD.FTZ R190, -R196, R199 ;  /* 0x000000c7c4be7221 */ /* 0x000fe20000010100 */
[----:B------:R-:W-:Y:S01]  /*0c60*/  SHF.L.U32 R169, R169, 0x10, RZ ;  /* 0x00000010a9a97819 */ /* 0x000fe200000006ff */
[-C--:B------:R-:W-:Y:S01]  /*0c70*/  FFMA.FTZ R105, R194, R192.reuse, R105 ;  /* 0x000000c0c2697223 */ /* 0x080fe20000010069 */
[----:B------:R-:W-:Y:S01]  /*0c80*/  SHF.L.U32 R188, R167, 0x10, RZ ;  /* 0x00000010a7bc7819 */ /* 0x000fe200000006ff */
[----:B------:R-:W-:Y:S01]  /*0c90*/  FMUL.FTZ R192, R33, R192 ;  /* 0x000000c021c07220 */ /* 0x000fe20000410000 */
[----:B------:R-:W-:Y:S01]  /*0ca0*/  FFMA.FTZ R167, R197, R195, RZ ;  /* 0x000000c3c5a77223 */ /* 0x000fe200000100ff */
[----:B------:R-:W-:Y:S01]  /*0cb0*/  SHF.L.U32 R201, R170, 0x10, RZ ;  /* 0x00000010aac97819 */ /* 0x000fe200000006ff */
[----:B------:R-:W-:Y:S01]  /*0cc0*/  FADD.FTZ R170, -R196, R193 ;  /* 0x000000c1c4aa7221 */ /* 0x000fe20000010100 */
[C---:B------:R-:W-:Y:S01]  /*0cd0*/  FMUL.FTZ R193, R183.reuse, R166 ;  /* 0x000000a6b7c17220 */ /* 0x040fe20000410000 */
        /* <DEDUP_REMOVED lines=10> */
[----:B------:R-:W-:Y:S01]  /*0d80*/  FADD.FTZ R186, -R196, R203 ;  /* 0x000000cbc4ba7221 */ /* 0x000fe20000010100 */
        /* <DEDUP_REMOVED lines=8> */
[----:B------:R-:W-:Y:S01]  /*0e10*/  FADD.FTZ R82, R82, R169 ;  /* 0x000000a952527221 */ /* 0x000fe20000010000 */
[----:B------:R-:W-:Y:S01]  /*0e20*/  FFMA.FTZ R106, R193, R169, R106 ;  /* 0x000000a9c16a7223 */ /* 0x000fe2000001006a */
[----:B------:R-:W-:Y:S01]  /*0e30*/  FADD.FTZ R170, -R196, R207 ;  /* 0x000000cfc4aa7221 */ /* 0x000fe20000010100 */
[----:B------:R-:W-:Y:S01]  /*0e40*/  FMUL.FTZ R169, R38, R205 ;  /* 0x000000cd26a97220 */ /* 0x000fe20000410000 */
[----:B------:R-:W-:Y:S01]  /*0e50*/  FADD.FTZ R164, R164, R185 ;  /* 0x000000b9a4a47221 */ /* 0x000fe20000010000 */
[C---:B------:R-:W-:Y:S01]  /*0e60*/  FFMA.FTZ R166, R186.reuse, R185, R165 ;  /* 0x000000b9baa67223 */ /* 0x040fe200000100a5 */
        /* <DEDUP_REMOVED lines=14> */
.L_x_2620:
[----:B------:R-:W-:Y:S05]  /*0f50*/  BSYNC.RECONVERGENT B1 ;  /* 0x0000000000017941 */ /* 0x000fea0003800200 */
.L_x_2619:
        /* <DEDUP_REMOVED lines=9> */
[C---:B--2---:R-:W-:Y:S02]  /*0ff0*/  SHF.L.U32 R19, R9.reuse, 0x10, RZ ;  /* 0x0000001009137819 */ /* 0x044fe400000006ff */
[----:B------:R-:W-:Y:S02]  /*1000*/  SHF.L.U32 R17, R8, 0x10, RZ ;  /* 0x0000001008117819 */ /* 0x000fe400000006ff */
[----:B------:R-:W-:Y:S02]  /*1010*/  PRMT R16, R9, 0x7632, R16 ;  /* 0x0000763209107816 */ /* 0x000fe40000000010 */
[C---:B------:R-:W-:Y:S02]  /*1020*/  PRMT R18, R10.reuse, 0x7632, R18 ;  /* 0x000076320a127816 */ /* 0x040fe40000000012 */
[----:B------:R-:W-:Y:S01]  /*1030*/  SHF.L.U32 R21, R10, 0x10, RZ ;  /* 0x000000100a157819 */ /* 0x000fe200000006ff */
[----:B------:R-:W-:Y:S01]  /*1040*/  FADD.FTZ R10, -R196, R19 ;  /* 0x00000013c40a7221 */ /* 0x000fe20000010100 */
[----:B---3--:R-:W-:-:S02]  /*1050*/  PRMT R9, R12, 0x7632, R9 ;  /* 0x000076320c097816 */ /* 0x008fc40000000009 */
[C---:B------:R-:W-:Y:S02]  /*1060*/  PRMT R22, R11.reuse, 0x7632, R22 ;  /* 0x000076320b167816 */ /* 0x040fe40000000016 */
[----:B------:R-:W-:Y:S02]  /*1070*/  SHF.L.U32 R167, R11, 0x10, RZ ;  /* 0x000000100ba77819 */ /* 0x000fe400000006ff */
[----:B------:R-:W-:Y:S01]  /*1080*/  PRMT R7, R8, 0x7632, R7 ;  /* 0x0000763208077816 */ /* 0x000fe20000000007 */
[----:B------:R-:W-:Y:S01]  /*1090*/  FADD.FTZ R8, -R196, R17 ;  /* 0x00000011c4087221 */ /* 0x000fe20000010100 */
[----:B------:R-:W-:Y:S02]  /*10a0*/  SHF.L.U32 R11, R12, 0x10, RZ ;  /* 0x000000100c0b7819 */ /* 0x000fe400000006ff */
[C---:B------:R-:W-:Y:S02]  /*10b0*/  PRMT R12, R13.reuse, 0x7632, R12 ;  /* 0x000076320d0c7816 */ /* 0x040fe4000000000c */
[----:B------:R-:W-:Y:S01]  /*10c0*/  SHF.L.U32 R19, R18, 0x10, RZ ;  /* 0x0000001012137819 */ /* 0x000fe200000006ff */
[----:B------:R-:W-:Y:S01]  /*10d0*/  FADD.FTZ R116, R116, R11 ;  /* 0x0000000b74747221 */ /* 0x000fe20000010000 */
[----:B------:R-:W-:-:S02]  /*10e0*/  SHF.L.U32 R13, R13, 0x10, RZ ;  /* 0x000000100d0d7819 */ /* 0x000fc400000006ff */
[----:B------:R-:W-:Y:S01]  /*10f0*/  SHF.L.U32 R18, R9, 0x10, RZ ;  /* 0x0000001009127819 */ /* 0x000fe200000006ff */
[----:B-----5:R-:W-:Y:S01]  /*1100*/  FMUL.FTZ R9, R183, R10 ;  /* 0x0000000ab7097220 */ /* 0x020fe20000410000 */
[C---:B------:R-:W-:Y:S01]  /*1110*/  PRMT R166, R15.reuse, 0x7632, R166 ;  /* 0x000076320fa67816 */ /* 0x040fe200000000a6 */
[----:B------:R-:W-:Y:S01]  /*1120*/  FADD.FTZ R118, R118, R13 ;  /* 0x0000000d76767221 */ /* 0x000fe20000010000 */
[----:B------:R-:W-:Y:S01]  /*1130*/  SHF.L.U32 R201, R15, 0x10, RZ ;  /* 0x000000100fc97819 */ /* 0x000fe200000006ff */
[-C--:B------:R-:W-:Y:S01]  /*1140*/  FFMA.FTZ R90, R9, R13.reuse, R90 ;  /* 0x0000000d095a7223 */ /* 0x080fe2000001005a */
[----:B------:R-:W-:Y:S01]  /*1150*/  SHF.L.U32 R17, R16, 0x10, RZ ;  /* 0x0000001010117819 */ /* 0x000fe200000006ff */
[----:B------:R-:W-:Y:S01]  /*1160*/  FADD.FTZ R16, -R196, R167 ;  /* 0x000000a7c4107221 */ /* 0x000fe20000010100 */
[----:B------:R-:W-:Y:S01]  /*1170*/  SHF.L.U32 R15, R7, 0x10, RZ ;  /* 0x00000010070f7819 */ /* 0x000fe200000006ff */
[C---:B------:R-:W-:Y:S01]  /*1180*/  FMUL.FTZ R7, R183.reuse, R8 ;  /* 0x00000008b7077220 */ /* 0x040fe20000410000 */
[----:B------:R-:W-:Y:S01]  /*1190*/  PRMT R20, R14, 0x7632, R20 ;  /* 0x000076320e147816 */ /* 0x000fe20000000014 */
[----:B------:R-:W-:Y:S01]  /*11a0*/  FMUL.FTZ R10, R50, R13 ;  /* 0x0000000d320a7220 */ /* 0x000fe20000410000 */
[----:B------:R-:W-:Y:S01]  /*11b0*/  FMUL.FTZ R8, R48, R11 ;  /* 0x0000000b30087220 */ /* 0x000fe20000410000 */
[----:B------:R-:W-:Y:S01]  /*11c0*/  FMUL.FTZ R13, R183, R16 ;  /* 0x00000010b70d7220 */ /* 0x000fe20000410000 */
[----:B------:R-:W-:Y:S01]  /*11d0*/  FADD.FTZ R16, -R196, R15 ;  /* 0x0000000fc4107221 */ /* 0x000fe20000010100 */
[----:B------:R-:W-:Y:S01]  /*11e0*/  SHF.L.U32 R167, R22, 0x10, RZ ;  /* 0x0000001016a77819 */ /* 0x000fe200000006ff */
[----:B------:R-:W-:Y:S01]  /*11f0*/  FADD.FTZ R22, -R196, R17 ;  /* 0x00000011c4167221 */ /* 0x000fe20000010100 */
[----:B------:R-:W-:Y:S01]  /*1200*/  SHF.L.U32 R202, R20, 0x10, RZ ;  /* 0x0000001014ca7819 */ /* 0x000fe200000006ff */
[----:B------:R-:W-:Y:S01]  /*1210*/  FADD.FTZ R20, R199, R8 ;  /* 0x00000008c7147221 */ /* 0x000fe20000010000 */
[----:B------:R-:W-:Y:S01]  /*1220*/  FMUL.FTZ R15, R49, R18 ;  /* 0x00000012310f7220 */ /* 0x000fe20000410000 */
[----:B------:R-:W-:Y:S01]  /*1230*/  FMUL.FTZ R16, R183, R16 ;  /* 0x00000010b7107220 */ /* 0x000fe20000410000 */
        /* <DEDUP_REMOVED lines=8> */
[----:B------:R-:W-:Y:S01]  /*12c0*/  SHF.L.U32 R165, R14, 0x10, RZ ;  /* 0x000000100ea57819 */ /* 0x000fe200000006ff */
[----:B------:R-:W-:Y:S01]  /*12d0*/  FMUL.FTZ R18, R183, R22 ;  /* 0x00000016b7127220 */ /* 0x000fe20000410000 */
[----:B------:R-:W-:Y:S01]  /*12e0*/  FADD.FTZ R14, -R196, R21 ;  /* 0x00000015c40e7221 */ /* 0x000fe20000010100 */
[----:B------:R-:W-:Y:S01]  /*12f0*/  FMUL.FTZ R17, R51, R164 ;  /* 0x000000a433117220 */ /* 0x000fe20000410000 */
[----:B------:R-:W-:Y:S01]  /*1300*/  FADD.FTZ R22, R19, R10 ;  /* 0x0000000a13167221 */ /* 0x000fe20000010000 */
[----:B------:R-:W-:Y:S01]  /*1310*/  FFMA.FTZ R19, R9, R10, R20 ;  /* 0x0000000a09137223 */ /* 0x000fe20000010014 */
        /* <DEDUP_REMOVED lines=9> */
[----:B------:R-:W-:Y:S01]  /*13b0*/  FMUL.FTZ R19, R53, R202 ;  /* 0x000000ca35137220 */ /* 0x000fe20000410000 */
[----:B------:R-:W-:Y:S01]  /*13c0*/  FADD.FTZ R164, R21, R12 ;  /* 0x0000000c15a47221 */ /* 0x000fe20000010000 */
[----:B------:R-:W-:Y:S01]  /*13d0*/  FMUL.FTZ R20, R183, R166 ;  /* 0x000000a6b7147220 */ /* 0x000fe20000410000 */
[----:B------:R-:W-:Y:S01]  /*13e0*/  FFMA.FTZ R165, R11, R12, R22 ;  /* 0x0000000c0ba57223 */ /* 0x000fe20000010016 */
[----:B------:R-:W-:Y:S01]  /*13f0*/  FADD.FTZ R22, -R196, R167 ;  /* 0x000000a7c4167221 */ /* 0x000fe20000010100 */
[----:B------:R-:W-:Y:S01]  /*1400*/  FADD.FTZ R167, R164, R19 ;  /* 0x00000013a4a77221 */ /* 0x000fe20000010000 */
[----:B------:R-:W-:Y:S01]  /*1410*/  FMUL.FTZ R14, R54, R201 ;  /* 0x000000c9360e7220 */ /* 0x000fe20000410000 */
        /* <DEDUP_REMOVED lines=13> */
.L_x_2622:
[----:B------:R-:W-:Y:S05]  /*14f0*/  BSYNC.RECONVERGENT B1 ;  /* 0x0000000000017941 */ /* 0x000fea0003800200 */
.L_x_2621:
        /* <DEDUP_REMOVED lines=11> */
[C---:B------:R-:W-:Y:S01]  /*15b0*/  PRMT R166, R167.reuse, 0x7632, R166 ;  /* 0x00007632a7a67816 */ /* 0x040fe200000000a6 */
[C---:B------:R-:W-:Y:S01]  /*15c0*/  FADD.FTZ R182, -R196.reuse, R177 ;  /* 0x000000b1c4b67221 */ /* 0x040fe20000010100 */
[----:B------:R-:W-:Y:S01]  /*15d0*/  SHF.L.U32 R179, R167, 0x10, RZ ;  /* 0x00000010a7b37819 */ /* 0x000fe200000006ff */
[----:B------:R-:W-:Y:S01]  /*15e0*/  FADD.FTZ R176, -R196, R175 ;  /* 0x000000afc4b07221 */ /* 0x000fe20000010100 */
[----:B------:R-:W-:-:S02]  /*15f0*/  SHF.L.U32 R165, R172, 0x10, RZ ;  /* 0x00000010aca57819 */ /* 0x000fc400000006ff */
[----:B------:R-:W-:Y:S01]  /*1600*/  SHF.L.U32 R167, R174, 0x10, RZ ;  /* 0x00000010aea77819 */ /* 0x000fe200000006ff */
[----:B------:R-:W-:Y:S01]  /*1610*/  FADD.FTZ R202, -R196, R179 ;  /* 0x000000b3c4ca7221 */ /* 0x000fe20000010100 */
[----:B------:R-:W-:Y:S01]  /*1620*/  PRMT R23, R164, 0x7632, R23 ;  /* 0x00007632a4177816 */ /* 0x000fe20000000017 */
[----:B------:R-:W-:Y:S01]  /*1630*/  FADD.FTZ R178, -R196, R165 ;  /* 0x000000a5c4b27221 */ /* 0x000fe20000010100 */
[----:B------:R-:W-:Y:S01]  /*1640*/  SHF.L.U32 R173, R164, 0x10, RZ ;  /* 0x00000010a4ad7819 */ /* 0x000fe200000006ff */
[----:B------:R-:W-:Y:S01]  /*1650*/  FADD.FTZ R200, -R196, R167 ;  /* 0x000000a7c4c87221 */ /* 0x000fe20000010100 */
[----:B------:R-:W-:Y:S02]  /*1660*/  SHF.L.U32 R23, R23, 0x10, RZ ;  /* 0x0000001017177819 */ /* 0x000fe400000006ff */
[----:B---3--:R-:W-:Y:S01]  /*1670*/  PRMT R165, R24, 0x7632, R165 ;  /* 0x0000763218a57816 */ /* 0x008fe200000000a5 */
[----:B------:R-:W-:Y:S01]  /*1680*/  FADD.FTZ R164, -R196, R173 ;  /* 0x000000adc4a47221 */ /* 0x000fe20000010100 */
[----:B------:R-:W-:Y:S01]  /*1690*/  SHF.L.U32 R167, R24, 0x10, RZ ;  /* 0x0000001018a77819 */ /* 0x000fe200000006ff */
[----:B------:R-:W-:Y:S01]  /*16a0*/  FADD.FTZ R174, -R196, R23 ;  /* 0x00000017c4ae7221 */ /* 0x000fe20000010100 */
[----:B------:R-:W-:Y:S01]  /*16b0*/  SHF.L.U32 R173, R166, 0x10, RZ ;  /* 0x00000010a6ad7819 */ /* 0x000fe200000006ff */
[----:B-----5:R-:W-:Y:S01]  /*16c0*/  FMUL.FTZ R23, R183, R164 ;  /* 0x000000a4b7177220 */ /* 0x020fe20000410000 */
[----:B------:R-:W-:Y:S01]  /*16d0*/  PRMT R175, R26, 0x7632, R175 ;  /* 0x000076321aaf7816 */ /* 0x000fe200000000af */
[-C--:B------:R-:W-:Y:S01]  /*16e0*/  FMUL.FTZ R24, R64, R167.reuse ;  /* 0x000000a740187220 */ /* 0x080fe20000410000 */
[----:B------:R-:W-:Y:S01]  /*16f0*/  SHF.L.U32 R166, R165, 0x10, RZ ;  /* 0x00000010a5a67819 */ /* 0x000fe200000006ff */
[----:B------:R-:W-:Y:S01]  /*1700*/  FADD.FTZ R196, -R196, R173 ;  /* 0x000000adc4c47221 */ /* 0x000fe20000010100 */
[----:B------:R-:W-:Y:S01]  /*1710*/  PRMT R179, R27, 0x7632, R179 ;  /* 0x000076321bb37816 */ /* 0x000fe200000000b3 */
[----:B------:R-:W-:Y:S01]  /*1720*/  FADD.FTZ R164, R199, R24 ;  /* 0x00000018c7a47221 */ /* 0x000fe20000010000 */
[----:B------:R-:W-:Y:S01]  /*1730*/  SHF.L.U32 R181, R27, 0x10, RZ ;  /* 0x000000101bb57819 */ /* 0x000fe200000006ff */
[----:B------:R-:W-:Y:S01]  /*1740*/  FMUL.FTZ R27, R183, R182 ;  /* 0x000000b6b71b7220 */ /* 0x000fe20000410000 */
[----:B------:R-:W-:Y:S01]  /*1750*/  SHF.L.U32 R182, R175, 0x10, RZ ;  /* 0x00000010afb67819 */ /* 0x000fe200000006ff */
[----:B------:R-:W-:Y:S01]  /*1760*/  FMUL.FTZ R175, R65, R166 ;  /* 0x000000a641af7220 */ /* 0x000fe20000410000 */
[----:B------:R-:W-:Y:S01]  /*1770*/  PRMT R172, R25, 0x7632, R172 ;  /* 0x0000763219ac7816 */ /* 0x000fe200000000ac */
[----:B------:R-:W-:Y:S01]  /*1780*/  FMUL.FTZ R174, R183, R174 ;  /* 0x000000aeb7ae7220 */ /* 0x000fe20000410000 */
[----:B------:R-:W-:Y:S01]  /*1790*/  SHF.L.U32 R173, R25, 0x10, RZ ;  /* 0x0000001019ad7819 */ /* 0x000fe200000006ff */
[C---:B------:R-:W-:Y:S01]  /*17a0*/  FFMA.FTZ R165, R23.reuse, R24, R198 ;  /* 0x0000001817a57223 */ /* 0x040fe200000100c6 */
[----:B------:R-:W-:Y:S01]  /*17b0*/  SHF.L.U32 R177, R26, 0x10, RZ ;  /* 0x000000101ab17819 */ /* 0x000fe200000006ff */
[----:B------:R-:W-:Y:S01]  /*17c0*/  FADD.FTZ R124, R124, R167 ;  /* 0x000000a77c7c7221 */ /* 0x000fe20000010000 */
[----:B------:R-:W-:Y:S01]  /*17d0*/  FFMA.FTZ R96, R23, R167, R96 ;  /* 0x000000a717607223 */ /* 0x000fe20000010060 */
[----:B------:R-:W-:Y:S01]  /*17e0*/  SHF.L.U32 R180, R172, 0x10, RZ ;  /* 0x00000010acb47819 */ /* 0x000fe200000006ff */
[----:B------:R-:W-:Y:S01]  /*17f0*/  FADD.FTZ R167, R164, R175 ;  /* 0x000000afa4a77221 */ /* 0x000fe20000010000 */
[----:B------:R-:W-:Y:S01]  /*1800*/  FMUL.FTZ R25, R183, R176 ;  /* 0x000000b0b7197220 */ /* 0x000fe20000410000 */
[----:B------:R-:W-:Y:S01]  /*1810*/  FMUL.FTZ R26, R66, R173 ;  /* 0x000000ad421a7220 */ /* 0x000fe20000410000 */
[----:B------:R-:W-:Y:S01]  /*1820*/  FFMA.FTZ R164, R174, R175, R165 ;  /* 0x000000afaea47223 */ /* 0x000fe200000100a5 */
        /* <DEDUP_REMOVED lines=18> */
[----:B------:R-:W-:Y:S01]  /*1950*/  FMUL.FTZ R173, R183, R202 ;  /* 0x000000cab7ad7220 */ /* 0x000fe20000410000 */
[----:B------:R-:W-:Y:S01]  /*1960*/  FADD.FTZ R127, R127, R180 ;  /* 0x000000b47f7f7221 */ /* 0x000fe20000010000 */
[----:B------:R-:W-:Y:S01]  /*1970*/  FFMA.FTZ R99, R176, R180, R99 ;  /* 0x000000b4b0637223 */ /* 0x000fe20000010063 */
[----:B------:R-:W-:Y:S01]  /*1980*/  FMUL.FTZ R180, R70, R181 ;  /* 0x000000b546b47220 */ /* 0x000fe20000410000 */
[----:B------:R-:W-:Y:S01]  /*1990*/  FADD.FTZ R167, R166, R179 ;  /* 0x000000b3a6a77221 */ /* 0x000fe20000010000 */
[----:B------:R-:W-:Y:S01]  /*19a0*/  FFMA.FTZ R164, R178, R179, R165 ;  /* 0x000000b3b2a47223 */ /* 0x000fe200000100a5 */
[----:B------:R-:W-:Y:S01]  /*19b0*/  FADD.FTZ R130, R130, R181 ;  /* 0x000000b582827221 */ /* 0x000fe20000010000 */
[----:B------:R-:W-:Y:S01]  /*19c0*/  FADD.FTZ R129, R129, R182 ;  /* 0x000000b681817221 */ /* 0x000fe20000010000 */
[----:B------:R-:W-:Y:S01]  /*19d0*/  FFMA.FTZ R101, R178, R182, R101 ;  /* 0x000000b6b2657223 */ /* 0x000fe20000010065 */
        /* <DEDUP_REMOVED lines=10> */
.L_x_2618:
        /* <DEDUP_REMOVED lines=97> */
.L_x_2625:
[----:B------:R-:W-:Y:S05]  /*2090*/  BSYNC.RECONVERGENT B1 ;  /* 0x0000000000017941 */ /* 0x000fea0003800200 */
.L_x_2624:
        /* <DEDUP_REMOVED lines=11> */
[----:B------:R-:W-:Y:S02]  /*2150*/  IADD3 R200, PT, PT, R200, 0x20, RZ ;  /* 0x00000020c8c87810 */ /* 0x000fe40007ffe0ff */
[C---:B---3--:R-:W-:Y:S02]  /*2160*/  SHF.L.U32 R19, R9.reuse, 0x10, RZ ;  /* 0x0000001009137819 */ /* 0x048fe400000006ff */
[----:B------:R-:W-:Y:S02]  /*2170*/  SHF.L.U32 R17, R8, 0x10, RZ ;  /* 0x0000001008117819 */ /* 0x000fe400000006ff */
[----:B------:R-:W-:Y:S02]  /*2180*/  PRMT R16, R9, 0x7632, R16 ;  /* 0x0000763209107816 */ /* 0x000fe40000000010 */
[C---:B------:R-:W-:Y:S02]  /*2190*/  PRMT R18, R10.reuse, 0x7632, R18 ;  /* 0x000076320a127816 */ /* 0x040fe40000000012 */
[----:B------:R-:W-:Y:S01]  /*21a0*/  SHF.L.U32 R21, R10, 0x10, RZ ;  /* 0x000000100a157819 */ /* 0x000fe200000006ff */
[----:B------:R-:W-:Y:S01]  /*21b0*/  FADD.FTZ R10, -R196, R19 ;  /* 0x00000013c40a7221 */ /* 0x000fe20000010100 */
[----:B----4-:R-:W-:-:S02]  /*21c0*/  PRMT R9, R12, 0x7632, R9 ;  /* 0x000076320c097816 */ /* 0x010fc40000000009 */
        /* <DEDUP_REMOVED lines=73> */
.L_x_2627:
[----:B------:R-:W-:Y:S05]  /*2660*/  BSYNC.RECONVERGENT B1 ;  /* 0x0000000000017941 */ /* 0x000fea0003800200 */
.L_x_2626:
        /* <DEDUP_REMOVED lines=10> */
[C---:B---3--:R-:W-:Y:S02]  /*2710*/  PRMT R172, R165.reuse, 0x7632, R172 ;  /* 0x00007632a5ac7816 */ /* 0x048fe400000000ac */
        /* <DEDUP_REMOVED lines=15> */
[----:B----4-:R-:W-:Y:S01]  /*2810*/  PRMT R165, R24, 0x7632, R165 ;  /* 0x0000763218a57816 */ /* 0x010fe200000000a5 */
        /* <DEDUP_REMOVED lines=63> */
.L_x_2623:
[----:B------:R-:W-:Y:S05]  /*2c10*/  BSYNC.RECONVERGENT B0 ;  /* 0x0000000000007941 */ /* 0x000fea0003800200 */
.L_x_2617:
        /* <DEDUP_REMOVED lines=20> */
.L_x_2674:
        /* <DEDUP_REMOVED lines=16> */
[----:B------:R-:W-:Y:S01]  /*2e60*/  FFMA.FTZ R198, R171, R196, R199 ;  /* 0x000000c4abc67223 */ /* 0x000fe200000100c7 */
[----:B-----5:R-:W-:Y:S02]  /*2e70*/  PRMT R200, R167, 0x7632, R200 ;  /* 0x00007632a7c87816 */ /* 0x020fe400000000c8 */
[----:B------:R-:W-:Y:S01]  /*2e80*/  FADD.FTZ R202, R168, -R201 ;  /* 0x800000c9a8ca7221 */ /* 0x000fe20000010000 */
[----:B------:R-:W-:Y:S01]  /*2e90*/  FADD.FTZ R198, R169, -R198 ;  /* 0x800000c6a9c67221 */ /* 0x000fe20000010000 */
[----:B------:R-:W-:Y:S02]  /*2ea0*/  SHF.L.U32 R200, R200, 0x10, RZ ;  /* 0x00000010c8c87819 */ /* 0x000fe400000006ff */
[C---:B------:R-:W-:Y:S01]  /*2eb0*/  FMUL.FTZ R203, R183.reuse, R202 ;  /* 0x000000cab7cb7220 */ /* 0x040fe20000410000 */
[----:B------:R-:W-:Y:S01]  /*2ec0*/  FMUL.FTZ R201, R183, R198 ;  /* 0x000000c6b7c97220 */ /* 0x000fe20000410000 */
[--C-:B------:R-:W-:Y:S01]  /*2ed0*/  FFMA.FTZ R198, R189, R196, R199.reuse ;  /* 0x000000c4bdc67223 */ /* 0x100fe200000100c7 */
[----:B------:R-:W-:Y:S01]  /*2ee0*/  SHF.L.U32 R167, R167, 0x10, RZ ;  /* 0x00000010a7a77819 */ /* 0x000fe200000006ff */
[-C--:B------:R-:W-:Y:S01]  /*2ef0*/  FMUL.FTZ R208, R203, R184.reuse ;  /* 0x000000b8cbd07220 */ /* 0x080fe20000410000 */
[----:B------:R-:W-:Y:S01]  /*2f00*/  FMUL.FTZ R209, R201, R184 ;  /* 0x000000b8c9d17220 */ /* 0x000fe20000410000 */
[----:B------:R-:W-:Y:S01]  /*2f10*/  FFMA.FTZ R202, R186, R196, R199 ;  /* 0x000000c4baca7223 */ /* 0x000fe200000100c7 */
[----:B------:R-:W-:Y:S01]  /*2f20*/  PRMT R201, R166, 0x7632, R201 ;  /* 0x00007632a6c97816 */ /* 0x000fe200000000c9 */
[----:B------:R-:W-:Y:S01]  /*2f30*/  FFMA.FTZ R139, R208, R200, R139 ;  /* 0x000000c8d08b7223 */ /* 0x000fe2000001008b */
[----:B------:R-:W-:Y:S01]  /*2f40*/  FADD.FTZ R200, R187, -R198 ;  /* 0x800000c6bbc87221 */ /* 0x000fe20000010000 */
[--C-:B------:R-:W-:Y:S01]  /*2f50*/  FFMA.FTZ R198, R193, R196, R199.reuse ;  /* 0x000000c4c1c67223 */ /* 0x100fe200000100c7 */
[----:B------:R-:W-:Y:S01]  /*2f60*/  FFMA.FTZ R138, R209, R167, R138 ;  /* 0x000000a7d18a7223 */ /* 0x000fe2000001008a */
[----:B------:R-:W-:Y:S01]  /*2f70*/  FADD.FTZ R202, R185, -R202 ;  /* 0x800000cab9ca7221 */ /* 0x000fe20000010000 */
[----:B------:R-:W-:Y:S01]  /*2f80*/  FMUL.FTZ R167, R183, R200 ;  /* 0x000000c8b7a77220 */ /* 0x000fe20000410000 */
[----:B------:R-:W-:Y:S01]  /*2f90*/  FADD.FTZ R198, R191, -R198 ;  /* 0x800000c6bfc67221 */ /* 0x000fe20000010000 */
[----:B------:R-:W-:Y:S01]  /*2fa0*/  SHF.L.U32 R166, R166, 0x10, RZ ;  /* 0x00000010a6a67819 */ /* 0x000fe200000006ff */
[----:B------:R-:W-:Y:S01]  /*2fb0*/  FMUL.FTZ R203, R183, R202 ;  /* 0x000000cab7cb7220 */ /* 0x000fe20000410000 */
[----:B------:R-:W-:Y:S01]  /*2fc0*/  FMUL.FTZ R207, R167, R184 ;  /* 0x000000b8a7cf7220 */ /* 0x000fe20000410000 */
[----:B------:R-:W-:Y:S01]  /*2fd0*/  FMUL.FTZ R167, R183, R198 ;  /* 0x000000c6b7a77220 */ /* 0x000fe20000410000 */
[----:B------:R-:W-:Y:S01]  /*2fe0*/  SHF.L.U32 R200, R201, 0x10, RZ ;  /* 0x00000010c9c87819 */ /* 0x000fe200000006ff */
[-C--:B------:R-:W-:Y:S01]  /*2ff0*/  FMUL.FTZ R202, R203, R184.reuse ;  /* 0x000000b8cbca7220 */ /* 0x080fe20000410000 */
[----:B------:R-:W-:Y:S01]  /*3000*/  SHF.L.U32 R198, R165, 0x10, RZ ;  /* 0x00000010a5c67819 */ /* 0x000fe200000006ff */
[----:B------:R-:W-:Y:S01]  /*3010*/  FMUL.FTZ R201, R167, R184 ;  /* 0x000000b8a7c97220 */ /* 0x000fe20000410000 */
[----:B------:R-:W-:Y:S01]  /*3020*/  FFMA.FTZ R167, R190, R196, R199 ;  /* 0x000000c4bea77223 */ /* 0x000fe200000100c7 */
[----:B------:R-:W-:Y:S01]  /*3030*/  FFMA.FTZ R136, R207, R166, R136 ;  /* 0x000000a6cf887223 */ /* 0x000fe20000010088 */
[----:B------:R-:W-:Y:S01]  /*3040*/  FFMA.FTZ R137, R202, R200, R137 ;  /* 0x000000c8ca897223 */ /* 0x000fe20000010089 */
[----:B------:R-:W-:Y:S01]  /*3050*/  FFMA.FTZ R166, R197, R196, R199 ;  /* 0x000000c4c5a67223 */ /* 0x000fe200000100c7 */
[--C-:B------:R-:W-:Y:S01]  /*3060*/  FFMA.FTZ R198, R201, R198, R134.reuse ;  /* 0x000000c6c9c67223 */ /* 0x100fe20000010086 */
[----:B------:R-:W-:Y:S01]  /*3070*/  PRMT R134, R165, 0x7632, R134 ;  /* 0x00007632a5867816 */ /* 0x000fe20000000086 */
[----:B------:R-:W-:Y:S01]  /*3080*/  FADD.FTZ R200, R188, -R167 ;  /* 0x800000a7bcc87221 */ /* 0x000fe20000010000 */
[----:B------:R-:W-:Y:S01]  /*3090*/  FFMA.FTZ R167, R194, R196, R199 ;  /* 0x000000c4c2a77223 */ /* 0x000fe200000100c7 */
[----:B------:R-:W-:Y:S01]  /*30a0*/  FADD.FTZ R166, R195, -R166 ;  /* 0x800000a6c3a67221 */ /* 0x000fe20000010000 */
[----:B------:R-:W-:Y:S01]  /*30b0*/  SHF.L.U32 R204, R134, 0x10, RZ ;  /* 0x0000001086cc7819 */ /* 0x000fe200000006ff */
[C---:B------:R-:W-:Y:S01]  /*30c0*/  FMUL.FTZ R203, R183.reuse, R200 ;  /* 0x000000c8b7cb7220 */ /* 0x040fe20000410000 */
[----:B------:R-:W-:Y:S01]  /*30d0*/  FADD.FTZ R134, R192, -R167 ;  /* 0x800000a7c0867221 */ /* 0x000fe20000010000 */
[----:B------:R-:W-:Y:S01]  /*30e0*/  FMUL.FTZ R165, R183, R166 ;  /* 0x000000a6b7a57220 */ /* 0x000fe20000410000 */
[C---:B------:R-:W-:Y:S01]  /*30f0*/  SHF.L.U32 R205, R164.reuse, 0x10, RZ ;  /* 0x00000010a4cd7819 */ /* 0x040fe200000006ff */
[----:B------:R-:W-:Y:S01]  /*3100*/  FMUL.FTZ R166, R203, R184 ;  /* 0x000000b8cba67220 */ /* 0x000fe20000410000 */
[----:B------:R-:W-:Y:S01]  /*3110*/  FMUL.FTZ R167, R183, R134 ;  /* 0x00000086b7a77220 */ /* 0x000fe20000410000 */
[----:B------:R-:W-:Y:S01]  /*3120*/  FMUL.FTZ R165, R165, R184 ;  /* 0x000000b8a5a57220 */ /* 0x000fe20000410000 */
[----:B------:R-:W-:Y:S01]  /*3130*/  PRMT R164, R164, 0x7632, R164 ;  /* 0x00007632a4a47816 */ /* 0x000fe200000000a4 */
[----:B------:R-:W-:Y:S01]  /*3140*/  FFMA.FTZ R204, R166, R204, R135 ;  /* 0x000000cca6cc7223 */ /* 0x000fe20000010087 */
[----:B------:R-:W-:Y:S01]  /*3150*/  FMUL.FTZ R206, R167, R184 ;  /* 0x000000b8a7ce7220 */ /* 0x000fe20000410000 */
[----:B------:R-:W-:Y:S01]  /*3160*/  FFMA.FTZ R205, R165, R205, R132 ;  /* 0x000000cda5cd7223 */ /* 0x000fe20000010084 */
[----:B------:R-:W-:Y:S01]  /*3170*/  SHF.L.U32 R132, R164, 0x10, RZ ;  /* 0x00000010a4847819 */ /* 0x000fe200000006ff */
        /* <DEDUP_REMOVED lines=8> */
[----:B------:R-:W-:Y:S01]  /*3200*/  FFMA.FTZ R206, R206, R132, R133 ;  /* 0x00000084cece7223 */ /* 0x000fe20000010085 */
[----:B------:R-:W-:-:S02]  /*3210*/  F2FP.BF16.F32.PACK_AB R167, R208, R167 ;  /* 0x000000a7d0a7723e */ /* 0x000fc400000010ff */
[----:B------:R-:W-:Y:S02]  /*3220*/  F2FP.BF16.F32.PACK_AB R166, R202, R207 ;  /* 0x000000cfcaa6723e */ /* 0x000fe400000010ff */
[----:B------:R-:W-:Y:S02]  /*3230*/  F2FP.BF16.F32.PACK_AB R165, R134, R201 ;  /* 0x000000c986a5723e */ /* 0x000fe400000010ff */
[----:B------:R-:W-:Y:S01]  /*3240*/  F2FP.BF16.F32.PACK_AB R164, R135, R164 ;  /* 0x000000a487a4723e */ /* 0x000fe200000010ff */
[----:B------:R-:W-:Y:S06]  /*3250*/  BRA `(.L_x_2634) ;  /* 0x0000000400107947 */ /* 0x000fec0003800000 */
.L_x_2633:
[-CC-:B------:R-:W-:Y:S01]  /*3260*/  FFMA.FTZ R198, R171, R196.reuse, R199.reuse ;  /* 0x000000c4abc67223 */ /* 0x180fe200000100c7 */
[-CC-:B------:R-:W-:Y:S01]  /*3270*/  FFMA.FTZ R201, R170, R196.reuse, R199.reuse ;  /* 0x000000c4aac97223 */ /* 0x180fe200000100c7 */
[-C--:B------:R-:W-:Y:S01]  /*3280*/  FFMA.FTZ R156, R189, R196.reuse, R199 ;  /* 0x000000c4bd9c7223 */ /* 0x080fe200000100c7 */
[----:B-----5:R-:W-:Y:S01]  /*3290*/  PRMT R159, R167, 0x7632, R159 ;  /* 0x00007632a79f7816 */ /* 0x020fe2000000009f */
[----:B------:R-:W-:Y:S01]  /*32a0*/  FADD.FTZ R198, R169, -R198 ;  /* 0x800000c6a9c67221 */ /* 0x000fe20000010000 */
[----:B------:R-:W-:Y:S01]  /*32b0*/  FADD.FTZ R200, R168, -R201 ;  /* 0x800000c9a8c87221 */ /* 0x000fe20000010000 */
[----:B------:R-:W-:Y:S01]  /*32c0*/  FFMA.FTZ R158, R186, R196, R199 ;  /* 0x000000c4ba9e7223 */ /* 0x000fe200000100c7 */
[----:B------:R-:W-:Y:S01]  /*32d0*/  FADD.FTZ R156, R187, -R156 ;  /* 0x8000009cbb9c7221 */ /* 0x000fe20000010000 */
[C---:B------:R-:W-:Y:S01]  /*32e0*/  FMUL.FTZ R211, R183.reuse, R198 ;  /* 0x000000c6b7d37220 */ /* 0x040fe20000410000 */
[----:B------:R-:W-:Y:S01]  /*32f0*/  FMUL.FTZ R212, R183, R200 ;  /* 0x000000c8b7d47220 */ /* 0x000fe20000410000 */
[----:B------:R-:W-:Y:S01]  /*3300*/  SHF.L.U32 R167, R167, 0x10, RZ ;  /* 0x00000010a7a77819 */ /* 0x000fe200000006ff */
[----:B------:R-:W-:Y:S01]  /*3310*/  FADD.FTZ R158, R185, -R158 ;  /* 0x8000009eb99e7221 */ /* 0x000fe20000010000 */
[----:B------:R-:W-:Y:S01]  /*3320*/  SHF.L.U32 R159, R159, 0x10, RZ ;  /* 0x000000109f9f7819 */ /* 0x000fe200000006ff */
[----:B------:R-:W-:Y:S01]  /*3330*/  FMUL.FTZ R207, R183, R156 ;  /* 0x0000009cb7cf7220 */ /* 0x000fe20000410000 */
[-C--:B------:R-:W-:Y:S01]  /*3340*/  FMUL.FTZ R213, R211, R184.reuse ;  /* 0x000000b8d3d57220 */ /* 0x080fe20000410000 */
[----:B------:R-:W-:Y:S01]  /*3350*/  FMUL.FTZ R214, R212, R184 ;  /* 0x000000b8d4d67220 */ /* 0x000fe20000410000 */
[C---:B------:R-:W-:Y:S01]  /*3360*/  PRMT R157, R166.reuse, 0x7632, R157 ;  /* 0x00007632a69d7816 */ /* 0x040fe2000000009d */
[----:B------:R-:W-:Y:S01]  /*3370*/  FMUL.FTZ R208, R183, R158 ;  /* 0x0000009eb7d07220 */ /* 0x000fe20000410000 */
[----:B------:R-:W-:Y:S01]  /*3380*/  SHF.L.U32 R166, R166, 0x10, RZ ;  /* 0x00000010a6a67819 */ /* 0x000fe200000006ff */
[----:B------:R-:W-:Y:S01]  /*3390*/  FMUL.FTZ R209, R207, R184 ;  /* 0x000000b8cfd17220 */ /* 0x000fe20000410000 */
[----:B------:R-:W-:Y:S01]  /*33a0*/  FFMA.FTZ R138, R213, R167, R138 ;  /* 0x000000a7d58a7223 */ /* 0x000fe2000001008a */
[----:B------:R-:W-:Y:S01]  /*33b0*/  FFMA.FTZ R139, R214, R159, R139 ;  /* 0x0000009fd68b7223 */ /* 0x000fe2000001008b */
[----:B------:R-:W-:Y:S01]  /*33c0*/  PRMT R167, R165, 0x7632, R167 ;  /* 0x00007632a5a77816 */ /* 0x000fe200000000a7 */
[-CC-:B------:R-:W-:Y:S01]  /*33d0*/  FFMA.FTZ R158, R193, R196.reuse, R199.reuse ;  /* 0x000000c4c19e7223 */ /* 0x180fe200000100c7 */
[----:B------:R-:W-:Y:S01]  /*33e0*/  SHF.L.U32 R198, R165, 0x10, RZ ;  /* 0x00000010a5c67819 */ /* 0x000fe200000006ff */
[-CC-:B------:R-:W-:Y:S01]  /*33f0*/  FFMA.FTZ R156, R197, R196.reuse, R199.reuse ;  /* 0x000000c4c59c7223 */ /* 0x180fe200000100c7 */
[-CC-:B------:R-:W-:Y:S01]  /*3400*/  FFMA.FTZ R165, R190, R196.reuse, R199.reuse ;  /* 0x000000c4bea57223 */ /* 0x180fe200000100c7 */
[----:B------:R-:W-:Y:S01]  /*3410*/  FFMA.FTZ R159, R194, R196, R199 ;  /* 0x000000c4c29f7223 */ /* 0x000fe200000100c7 */
[----:B------:R-:W-:Y:S01]  /*3420*/  SHF.L.U32 R157, R157, 0x10, RZ ;  /* 0x000000109d9d7819 */ /* 0x000fe200000006ff */
[----:B------:R-:W-:Y:S01]  /*3430*/  FMUL.FTZ R210, R208, R184 ;  /* 0x000000b8d0d27220 */ /* 0x000fe20000410000 */
[----:B------:R-:W-:Y:S01]  /*3440*/  FFMA.FTZ R136, R209, R166, R136 ;  /* 0x000000a6d1887223 */ /* 0x000fe20000010088 */
[----:B------:R-:W-:Y:S01]  /*3450*/  FADD.FTZ R166, R191, -R158 ;  /* 0x8000009ebfa67221 */ /* 0x000fe20000010000 */
[----:B------:R-:W-:Y:S01]  /*3460*/  FADD.FTZ R156, R195, -R156 ;  /* 0x8000009cc39c7221 */ /* 0x000fe20000010000 */
[----:B------:R-:W-:Y:S01]  /*3470*/  FADD.FTZ R200, R188, -R165 ;  /* 0x800000a5bcc87221 */ /* 0x000fe20000010000 */
[----:B------:R-:W-:Y:S01]  /*3480*/  FADD.FTZ R158, R192, -R159 ;  /* 0x8000009fc09e7221 */ /* 0x000fe20000010000 */
[----:B------:R-:W-:Y:S01]  /*3490*/  FFMA.FTZ R137, R210, R157, R137 ;  /* 0x0000009dd2897223 */ /* 0x000fe20000010089 */
[C---:B------:R-:W-:Y:S01]  /*34a0*/  PRMT R157, R164.reuse, 0x7632, R157 ;  /* 0x00007632a49d7816 */ /* 0x040fe2000000009d */
[C---:B------:R-:W-:Y:S01]  /*34b0*/  FMUL.FTZ R165, R183.reuse, R156 ;  /* 0x0000009cb7a57220 */ /* 0x040fe20000410000 */
        /* <DEDUP_REMOVED lines=30> */
.L_x_2634:
        /* <DEDUP_REMOVED lines=11> */
.L_x_2632:
[----:B------:R-:W-:Y:S05]  /*3750*/  BSYNC.RECONVERGENT B1 ;  /* 0x0000000000017941 */ /* 0x000fea0003800200 */
.L_x_2631:
        /* <DEDUP_REMOVED lines=10> */
[----:B-----5:R-:W-:Y:S01]  /*3800*/  PRMT R156, R167, 0x7632, R156 ;  /* 0x00007632a79c7816 */ /* 0x020fe2000000009c */
[----:B------:R-:W-:Y:S01]  /*3810*/  FFMA.FTZ R157, R11, R196, R199 ;  /* 0x000000c40b9d7223 */ /* 0x000fe200000100c7 */
[----:B------:R-:W-:Y:S01]  /*3820*/  FADD.FTZ R202, R21, -R202 ;  /* 0x800000ca15ca7221 */ /* 0x000fe20000010000 */
[----:B------:R-:W-:Y:S01]  /*3830*/  FADD.FTZ R200, R14, -R159 ;  /* 0x8000009f0ec87221 */ /* 0x000fe20000010000 */
[----:B------:R-:W-:Y:S01]  /*3840*/  SHF.L.U32 R159, R156, 0x10, RZ ;  /* 0x000000109c9f7819 */ /* 0x000fe200000006ff */
[----:B------:R-:W-:Y:S01]  /*3850*/  FADD.FTZ R156, R12, -R157 ;  /* 0x8000009d0c9c7221 */ /* 0x000fe20000010000 */
[C---:B------:R-:W-:Y:S01]  /*3860*/  FMUL.FTZ R208, R183.reuse, R202 ;  /* 0x000000cab7d07220 */ /* 0x040fe20000410000 */
[----:B------:R-:W-:Y:S01]  /*3870*/  FFMA.FTZ R198, R20, R196, R199 ;  /* 0x000000c414c67223 */ /* 0x000fe200000100c7 */
[----:B------:R-:W-:Y:S01]  /*3880*/  PRMT R158, R166, 0x7632, R158 ;  /* 0x00007632a69e7816 */ /* 0x000fe2000000009e */
[----:B------:R-:W-:Y:S01]  /*3890*/  FMUL.FTZ R203, R183, R156 ;  /* 0x0000009cb7cb7220 */ /* 0x000fe20000410000 */
[-C--:B------:R-:W-:Y:S01]  /*38a0*/  FMUL.FTZ R210, R208, R184.reuse ;  /* 0x000000b8d0d27220 */ /* 0x080fe20000410000 */
[----:B------:R-:W-:Y:S01]  /*38b0*/  SHF.L.U32 R166, R166, 0x10, RZ ;  /* 0x00000010a6a67819 */ /* 0x000fe200000006ff */
[----:B------:R-:W-:Y:S01]  /*38c0*/  FADD.FTZ R198, R19, -R198 ;  /* 0x800000c613c67221 */ /* 0x000fe20000010000 */
[----:B------:R-:W-:Y:S01]  /*38d0*/  FMUL.FTZ R205, R203, R184 ;  /* 0x000000b8cbcd7220 */ /* 0x000fe20000410000 */
[----:B------:R-:W-:Y:S01]  /*38e0*/  FFMA.FTZ R147, R210, R159, R147 ;  /* 0x0000009fd2937223 */ /* 0x000fe20000010093 */
[--C-:B------:R-:W-:Y:S01]  /*38f0*/  FFMA.FTZ R159, R9, R196, R199.reuse ;  /* 0x000000c4099f7223 */ /* 0x100fe200000100c7 */
[----:B------:R-:W-:Y:S01]  /*3900*/  FMUL.FTZ R204, R183, R198 ;  /* 0x000000c6b7cc7220 */ /* 0x000fe20000410000 */
[----:B------:R-:W-:Y:S01]  /*3910*/  PRMT R156, R165, 0x7632, R156 ;  /* 0x00007632a59c7816 */ /* 0x000fe2000000009c */
[----:B------:R-:W-:Y:S01]  /*3920*/  FFMA.FTZ R144, R205, R166, R144 ;  /* 0x000000a6cd907223 */ /* 0x000fe20000010090 */
[-CC-:B------:R-:W-:Y:S01]  /*3930*/  FFMA.FTZ R157, R7, R196.reuse, R199.reuse ;  /* 0x000000c4079d7223 */ /* 0x180fe200000100c7 */
[-CC-:B------:R-:W-:Y:S01]  /*3940*/  FFMA.FTZ R202, R18, R196.reuse, R199.reuse ;  /* 0x000000c412ca7223 */ /* 0x180fe200000100c7 */
[----:B------:R-:W-:Y:S01]  /*3950*/  FFMA.FTZ R166, R16, R196, R199 ;  /* 0x000000c410a67223 */ /* 0x000fe200000100c7 */
[----:B------:R-:W-:Y:S01]  /*3960*/  SHF.L.U32 R158, R158, 0x10, RZ ;  /* 0x000000109e9e7819 */ /* 0x000fe200000006ff */
[----:B------:R-:W-:Y:S01]  /*3970*/  FADD.FTZ R198, R10, -R159 ;  /* 0x8000009f0ac67221 */ /* 0x000fe20000010000 */
[----:B------:R-:W-:Y:S01]  /*3980*/  FMUL.FTZ R206, R204, R184 ;  /* 0x000000b8ccce7220 */ /* 0x000fe20000410000 */
[----:B------:R-:W-:Y:S01]  /*3990*/  SHF.L.U32 R159, R156, 0x10, RZ ;  /* 0x000000109c9f7819 */ /* 0x000fe200000006ff */
[----:B------:R-:W-:Y:S01]  /*39a0*/  FMUL.FTZ R207, R183, R200 ;  /* 0x000000c8b7cf7220 */ /* 0x000fe20000410000 */
[----:B------:R-:W-:Y:S01]  /*39b0*/  FADD.FTZ R156, R8, -R157 ;  /* 0x8000009d089c7221 */ /* 0x000fe20000010000 */
[----:B------:R-:W-:Y:S01]  /*39c0*/  FADD.FTZ R202, R17, -R202 ;  /* 0x800000ca11ca7221 */ /* 0x000fe20000010000 */
[----:B------:R-:W-:Y:S01]  /*39d0*/  FADD.FTZ R166, R15, -R166 ;  /* 0x800000a60fa67221 */ /* 0x000fe20000010000 */
[----:B------:R-:W-:Y:S01]  /*39e0*/  SHF.L.U32 R167, R167, 0x10, RZ ;  /* 0x00000010a7a77819 */ /* 0x000fe200000006ff */
[----:B------:R-:W-:Y:S01]  /*39f0*/  FFMA.FTZ R145, R206, R158, R145 ;  /* 0x0000009ece917223 */ /* 0x000fe20000010091 */
[----:B------:R-:W-:Y:S01]  /*3a00*/  SHF.L.U32 R200, R165, 0x10, RZ ;  /* 0x00000010a5c87819 */ /* 0x000fe200000006ff */
[----:B------:R-:W-:Y:S01]  /*3a10*/  FMUL.FTZ R209, R207, R184 ;  /* 0x000000b8cfd17220 */ /* 0x000fe20000410000 */
[C---:B------:R-:W-:Y:S01]  /*3a20*/  PRMT R158, R164.reuse, 0x7632, R158 ;  /* 0x00007632a49e7816 */ /* 0x040fe2000000009e */
[C---:B------:R-:W-:Y:S01]  /*3a30*/  FMUL.FTZ R165, R183.reuse, R156 ;  /* 0x0000009cb7a57220 */ /* 0x040fe20000410000 */
[C---:B------:R-:W-:Y:S01]  /*3a40*/  FMUL.FTZ R157, R183.reuse, R198 ;  /* 0x000000c6b79d7220 */ /* 0x040fe20000410000 */
[C---:B------:R-:W-:Y:S01]  /*3a50*/  FMUL.FTZ R202, R183.reuse, R202 ;  /* 0x000000cab7ca7220 */ /* 0x040fe20000410000 */
[----:B------:R-:W-:Y:S01]  /*3a60*/  FMUL.FTZ R156, R183, R166 ;  /* 0x000000a6b79c7220 */ /* 0x000fe20000410000 */
[----:B------:R-:W-:Y:S01]  /*3a70*/  FFMA.FTZ R146, R209, R167, R146 ;  /* 0x000000a7d1927223 */ /* 0x000fe20000010092 */
[----:B------:R-:W-:Y:S01]  /*3a80*/  SHF.L.U32 R164, R164, 0x10, RZ ;  /* 0x00000010a4a47819 */ /* 0x000fe200000006ff */
[-C--:B------:R-:W-:Y:S01]  /*3a90*/  FMUL.FTZ R201, R157, R184.reuse ;  /* 0x000000b89dc97220 */ /* 0x080fe20000410000 */
[----:B------:R-:W-:Y:S01]  /*3aa0*/  SHF.L.U32 R158, R158, 0x10, RZ ;  /* 0x000000109e9e7819 */ /* 0x000fe200000006ff */
[-C--:B------:R-:W-:Y:S01]  /*3ab0*/  FMUL.FTZ R198, R202, R184.reuse ;  /* 0x000000b8cac67220 */ /* 0x080fe20000410000 */
        /* <DEDUP_REMOVED lines=23> */
.L_x_2637:
[-CC-:B------:R-:W-:Y:S01]  /*3c30*/  FFMA.FTZ R201, R13, R196.reuse, R199.reuse ;  /* 0x000000c40dc97223 */ /* 0x180fe200000100c7 */
[----:B------:R-:W-:-:S03]  /*3c40*/  FFMA.FTZ R200, R22, R196, R199 ;  /* 0x000000c416c87223 */ /* 0x000fc600000100c7 */
[----:B------:R-:W-:Y:S01]  /*3c50*/  FADD.FTZ R198, R14, -R201 ;  /* 0x800000c90ec67221 */ /* 0x000fe20000010000 */
[--C-:B------:R-:W-:Y:S01]  /*3c60*/  FADD.FTZ R202, R21, -R200.reuse ;  /* 0x800000c815ca7221 */ /* 0x100fe20000010000 */
[----:B-----5:R-:W-:Y:S02]  /*3c70*/  PRMT R200, R167, 0x7632, R200 ;  /* 0x00007632a7c87816 */ /* 0x020fe400000000c8 */
[----:B------:R-:W-:Y:S01]  /*3c80*/  FMUL.FTZ R201, R183, R198 ;  /* 0x000000c6b7c97220 */ /* 0x000fe20000410000 */
[----:B------:R-:W-:Y:S01]  /*3c90*/  SHF.L.U32 R198, R167, 0x10, RZ ;  /* 0x00000010a7c67819 */ /* 0x000fe200000006ff */
[----:B------:R-:W-:Y:S01]  /*3ca0*/  FMUL.FTZ R203, R183, R202 ;  /* 0x000000cab7cb7220 */ /* 0x000fe20000410000 */
[--C-:B------:R-:W-:Y:S01]  /*3cb0*/  FFMA.FTZ R167, R11, R196, R199.reuse ;  /* 0x000000c40ba77223 */ /* 0x100fe200000100c7 */
[-C--:B------:R-:W-:Y:S01]  /*3cc0*/  FMUL.FTZ R207, R201, R184.reuse ;  /* 0x000000b8c9cf7220 */ /* 0x080fe20000410000 */
[----:B------:R-:W-:Y:S01]  /*3cd0*/  SHF.L.U32 R200, R200, 0x10, RZ ;  /* 0x00000010c8c87819 */ /* 0x000fe200000006ff */
[----:B------:R-:W-:Y:S01]  /*3ce0*/  FMUL.FTZ R206, R203, R184 ;  /* 0x000000b8cbce7220 */ /* 0x000fe20000410000 */
[----:B------:R-:W-:Y:S01]  /*3cf0*/  FFMA.FTZ R202, R20, R196, R199 ;  /* 0x000000c414ca7223 */ /* 0x000fe200000100c7 */
[----:B------:R-:W-:Y:S01]  /*3d00*/  FFMA.FTZ R146, R207, R198, R146 ;  /* 0x000000c6cf927223 */ /* 0x000fe20000010092 */
[----:B------:R-:W-:Y:S01]  /*3d10*/  FADD.FTZ R198, R12, -R167 ;  /* 0x800000a70cc67221 */ /* 0x000fe20000010000 */
[----:B------:R-:W-:Y:S01]  /*3d20*/  FFMA.FTZ R167, R9, R196, R199 ;  /* 0x000000c409a77223 */ /* 0x000fe200000100c7 */
[----:B------:R-:W-:Y:S01]  /*3d30*/  FFMA.FTZ R147, R206, R200, R147 ;  /* 0x000000c8ce937223 */ /* 0x000fe20000010093 */
[C---:B------:R-:W-:Y:S01]  /*3d40*/  PRMT R200, R166.reuse, 0x7632, R200 ;  /* 0x00007632a6c87816 */ /* 0x040fe200000000c8 */
[----:B------:R-:W-:Y:S01]  /*3d50*/  FMUL.FTZ R201, R183, R198 ;  /* 0x000000c6b7c97220 */ /* 0x000fe20000410000 */
[----:B------:R-:W-:Y:S01]  /*3d60*/  FADD.FTZ R202, R19, -R202 ;  /* 0x800000ca13ca7221 */ /* 0x000fe20000010000 */
[----:B------:R-:W-:Y:S01]  /*3d70*/  SHF.L.U32 R198, R166, 0x10, RZ ;  /* 0x00000010a6c67819 */ /* 0x000fe200000006ff */
[----:B------:R-:W-:Y:S01]  /*3d80*/  FADD.FTZ R166, R10, -R167 ;  /* 0x800000a70aa67221 */ /* 0x000fe20000010000 */
[----:B------:R-:W-:Y:S01]  /*3d90*/  FMUL.FTZ R205, R201, R184 ;  /* 0x000000b8c9cd7220 */ /* 0x000fe20000410000 */
[C---:B------:R-:W-:Y:S01]  /*3da0*/  FMUL.FTZ R203, R183.reuse, R202 ;  /* 0x000000cab7cb7220 */ /* 0x040fe20000410000 */
[----:B------:R-:W-:Y:S01]  /*3db0*/  SHF.L.U32 R200, R200, 0x10, RZ ;  /* 0x00000010c8c87819 */ /* 0x000fe200000006ff */
[----:B------:R-:W-:Y:S01]  /*3dc0*/  FMUL.FTZ R167, R183, R166 ;  /* 0x000000a6b7a77220 */ /* 0x000fe20000410000 */
[----:B------:R-:W-:Y:S01]  /*3dd0*/  FFMA.FTZ R144, R205, R198, R144 ;  /* 0x000000c6cd907223 */ /* 0x000fe20000010090 */
[----:B------:R-:W-:Y:S01]  /*3de0*/  FMUL.FTZ R204, R203, R184 ;  /* 0x000000b8cbcc7220 */ /* 0x000fe20000410000 */
[----:B------:R-:W-:Y:S01]  /*3df0*/  SHF.L.U32 R166, R165, 0x10, RZ ;  /* 0x00000010a5a67819 */ /* 0x000fe200000006ff */
        /* <DEDUP_REMOVED lines=8> */
[----:B------:R-:W-:Y:S01]  /*3e80*/  PRMT R200, R165, 0x7632, R200 ;  /* 0x00007632a5c87816 */ /* 0x000fe200000000c8 */
[----:B------:R-:W-:Y:S01]  /*3e90*/  FMUL.FTZ R201, R183, R202 ;  /* 0x000000cab7c97220 */ /* 0x000fe20000410000 */
[----:B------:R-:W-:Y:S01]  /*3ea0*/  FADD.FTZ R198, R15, -R198 ;  /* 0x800000c60fc67221 */ /* 0x000fe20000010000 */
[----:B------:R-:W-:Y:S01]  /*3eb0*/  FMUL.FTZ R165, R183, R166 ;  /* 0x000000a6b7a57220 */ /* 0x000fe20000410000 */
[----:B------:R-:W-:Y:S01]  /*3ec0*/  SHF.L.U32 R166, R200, 0x10, RZ ;  /* 0x00000010c8a67819 */ /* 0x000fe200000006ff */
[----:B------:R-:W-:Y:S01]  /*3ed0*/  FMUL.FTZ R200, R201, R184 ;  /* 0x000000b8c9c87220 */ /* 0x000fe20000410000 */
[----:B------:R-:W-:Y:S01]  /*3ee0*/  FMUL.FTZ R201, R183, R198 ;  /* 0x000000c6b7c97220 */ /* 0x000fe20000410000 */
[C---:B------:R-:W-:Y:S01]  /*3ef0*/  SHF.L.U32 R167, R164.reuse, 0x10, RZ ;  /* 0x00000010a4a77819 */ /* 0x040fe200000006ff */
        /* <DEDUP_REMOVED lines=18> */
[----:B------:R-:W-:-:S07]  /*4020*/  F2FP.BF16.F32.PACK_AB R164, R201, R164 ;  /* 0x000000a4c9a4723e */ /* 0x000fce00000010ff */
.L_x_2638:
[----:B------:R-:W0:Y:S01]  /*4030*/  @P1 LDC.64 R202, c[0x0][0x478] ;  /* 0x00011e00ffca1b82 */ /* 0x000e220000000a00 */
[----:B------:R-:W-:-:S07]  /*4040*/  MOV R141, R211 ;  /* 0x000000d3008d7202 */ /* 0x000fce0000000f00 */
[----:B------:R-:W1:Y:S01]  /*4050*/  LDC.64 R200, c[0x0][0x468] ;  /* 0x00011a00ffc87b82 */ /* 0x000e620000000a00 */
[----:B0-----:R-:W-:-:S05]  /*4060*/  @P1 IMAD.WIDE.U32 R202, R6, 0x10, R202 ;  /* 0x0000001006ca1825 */ /* 0x001fca00078e00ca */
[----:B------:R2:W-:Y:S01]  /*4070*/  @P1 STG.E.128 desc[UR6][R202.64], R156 ;  /* 0x0000009cca001986 */ /* 0x0005e2000c101d06 */
[C---:B-1----:R-:W-:Y:S01]  /*4080*/  IMAD.WIDE.U32 R200, R6.reuse, 0x10, R200 ;  /* 0x0000001006c87825 */ /* 0x042fe200078e00c8 */
[----:B------:R-:W-:-:S04]  /*4090*/  IADD3 R6, PT, PT, R6, 0x20, RZ ;  /* 0x0000002006067810 */ /* 0x000fc80007ffe0ff */
[----:B------:R2:W-:Y:S03]  /*40a0*/  STG.E.128 desc[UR6][R200.64], R164 ;  /* 0x000000a4c8007986 */ /* 0x0005e6000c101d06 */
.L_x_2636:
[----:B------:R-:W-:Y:S05]  /*40b0*/  BSYNC.RECONVERGENT B1 ;  /* 0x0000000000017941 */ /* 0x000fea0003800200 */
.L_x_2635:
        /* <DEDUP_REMOVED lines=11> */
[----:B------:R-:W-:Y:S01]  /*4170*/  FADD.FTZ R210, R181, -R202 ;  /* 0x800000cab5d27221 */ /* 0x000fe20000010000 */
[-CC-:B------:R-:W-:Y:S01]  /*4180*/  FFMA.FTZ R205, R173, R196.reuse, R199.reuse ;  /* 0x000000c4adcd7223 */ /* 0x180fe200000100c7 */
[-CC-:B------:R-:W-:Y:S01]  /*4190*/  FFMA.FTZ R159, R25, R196.reuse, R199.reuse ;  /* 0x000000c4199f7223 */ /* 0x180fe200000100c7 */
[-CC-:B------:R-:W-:Y:S01]  /*41a0*/  FFMA.FTZ R157, R23, R196.reuse, R199.reuse ;  /* 0x000000c4179d7223 */ /* 0x180fe200000100c7 */
[----:B------:R-:W-:Y:S01]  /*41b0*/  FFMA.FTZ R196, R174, R196, R199 ;  /* 0x000000c4aec47223 */ /* 0x000fe200000100c7 */
[----:B-----5:R-:W-:Y:S01]  /*41c0*/  PRMT R207, R167, 0x7632, R207 ;  /* 0x00007632a7cf7816 */ /* 0x020fe200000000cf */
[----:B------:R-:W-:Y:S01]  /*41d0*/  FADD.FTZ R202, R172, -R201 ;  /* 0x800000c9acca7221 */ /* 0x000fe20000010000 */
[----:B------:R-:W-:Y:S01]  /*41e0*/  FADD.FTZ R206, R179, -R200 ;  /* 0x800000c8b3ce7221 */ /* 0x000fe20000010000 */
[----:B------:R-:W-:Y:S01]  /*41f0*/  FMUL.FTZ R210, R183, R210 ;  /* 0x000000d2b7d27220 */ /* 0x000fe20000410000 */
[C---:B------:R-:W-:Y:S01]  /*4200*/  PRMT R203, R166.reuse, 0x7632, R203 ;  /* 0x00007632a6cb7816 */ /* 0x040fe200000000cb */
[----:B------:R-:W-:Y:S01]  /*4210*/  FADD.FTZ R200, R177, -R156 ;  /* 0x8000009cb1c87221 */ /* 0x000fe20000010000 */
[----:B------:R-:W-:Y:S01]  /*4220*/  SHF.L.U32 R204, R166, 0x10, RZ ;  /* 0x00000010a6cc7819 */ /* 0x000fe200000006ff */
[----:B------:R-:W-:Y:S01]  /*4230*/  FADD.FTZ R208, R180, -R205 ;  /* 0x800000cdb4d07221 */ /* 0x000fe20000010000 */
[----:B------:R-:W-:Y:S01]  /*4240*/  FADD.FTZ R166, R26, -R159 ;  /* 0x8000009f1aa67221 */ /* 0x000fe20000010000 */
[----:B------:R-:W-:Y:S01]  /*4250*/  FADD.FTZ R156, R24, -R157 ;  /* 0x8000009d189c7221 */ /* 0x000fe20000010000 */
[----:B------:R-:W-:Y:S01]  /*4260*/  FADD.FTZ R196, R175, -R196 ;  /* 0x800000c4afc47221 */ /* 0x000fe20000010000 */
        /* <DEDUP_REMOVED lines=8> */
[C---:B------:R-:W-:Y:S01]  /*42f0*/  FMUL.FTZ R157, R183.reuse, R166 ;  /* 0x000000a6b79d7220 */ /* 0x040fe20000410000 */
[----:B------:R-:W-:Y:S01]  /*4300*/  PRMT R158, R164, 0x7632, R158 ;  /* 0x00007632a49e7816 */ /* 0x000fe2000000009e */
[C---:B------:R-:W-:Y:S01]  /*4310*/  FMUL.FTZ R200, R183.reuse, R200 ;  /* 0x000000c8b7c87220 */ /* 0x040fe20000410000 */
[C---:B------:R-:W-:Y:S01]  /*4320*/  FMUL.FTZ R165, R183.reuse, R156 ;  /* 0x0000009cb7a57220 */ /* 0x040fe20000410000 */
[----:B------:R-:W-:Y:S01]  /*4330*/  FMUL.FTZ R156, R183, R196 ;  /* 0x000000c4b79c7220 */ /* 0x000fe20000410000 */
[----:B------:R-:W-:Y:S01]  /*4340*/  SHF.L.U32 R203, R203, 0x10, RZ ;  /* 0x00000010cbcb7819 */ /* 0x000fe200000006ff */
[----:B------:R-:W-:Y:S01]  /*4350*/  FFMA.FTZ R155, R202, R159, R155 ;  /* 0x0000009fca9b7223 */ /* 0x000fe2000001009b */
[-C--:B------:R-:W-:Y:S01]  /*4360*/  FMUL.FTZ R201, R199, R184.reuse ;  /* 0x000000b8c7c97220 */ /* 0x080fe20000410000 */
[-C--:B------:R-:W-:Y:S01]  /*4370*/  FMUL.FTZ R196, R206, R184.reuse ;  /* 0x000000b8cec47220 */ /* 0x080fe20000410000 */
[----:B------:R-:W-:Y:S01]  /*4380*/  SHF.L.U32 R159, R167, 0x10, RZ ;  /* 0x00000010a79f7819 */ /* 0x000fe200000006ff */
[-C--:B------:R-:W-:Y:S01]  /*4390*/  FMUL.FTZ R207, R205, R184.reuse ;  /* 0x000000b8cdcf7220 */ /* 0x080fe20000410000 */
        /* <DEDUP_REMOVED lines=30> */
.L_x_2640:
        /* <DEDUP_REMOVED lines=8> */
[----:B-----5:R-:W-:Y:S01]  /*4600*/  PRMT R211, R167, 0x7632, R211 ;  /* 0x00007632a7d37816 */ /* 0x020fe200000000d3 */
[----:B------:R-:W-:Y:S01]  /*4610*/  FADD.FTZ R210, R179, -R198 ;  /* 0x800000c6b3d27221 */ /* 0x000fe20000010000 */
[----:B------:R-:W-:Y:S01]  /*4620*/  SHF.L.U32 R213, R167, 0x10, RZ ;  /* 0x00000010a7d57819 */ /* 0x000fe200000006ff */
[----:B------:R-:W-:Y:S01]  /*4630*/  FADD.FTZ R198, R26, -R203 ;  /* 0x800000cb1ac67221 */ /* 0x000fe20000010000 */
[C---:B------:R-:W-:Y:S01]  /*4640*/  PRMT R207, R166.reuse, 0x7632, R207 ;  /* 0x00007632a6cf7816 */ /* 0x040fe200000000cf */
[----:B------:R-:W-:Y:S01]  /*4650*/  FADD.FTZ R214, R181, -R206 ;  /* 0x800000ceb5d67221 */ /* 0x000fe20000010000 */
[----:B------:R-:W-:Y:S01]  /*4660*/  SHF.L.U32 R208, R166, 0x10, RZ ;  /* 0x00000010a6d07819 */ /* 0x000fe200000006ff */
[----:B------:R-:W-:Y:S01]  /*4670*/  FADD.FTZ R212, R180, -R209 ;  /* 0x800000d1b4d47221 */ /* 0x000fe20000010000 */
[----:B------:R-:W-:Y:S01]  /*4680*/  PRMT R166, R164, 0x7632, R166 ;  /* 0x00007632a4a67816 */ /* 0x000fe200000000a6 */
[----:B------:R-:W-:Y:S01]  /*4690*/  FADD.FTZ R206, R172, -R205 ;  /* 0x800000cdacce7221 */ /* 0x000fe20000010000 */
[----:B------:R-:W-:Y:S01]  /*46a0*/  SHF.L.U32 R167, R164, 0x10, RZ ;  /* 0x00000010a4a77819 */ /* 0x000fe200000006ff */
        /* <DEDUP_REMOVED lines=11> */
[C---:B------:R-:W-:Y:S01]  /*4760*/  FMUL.FTZ R201, R183.reuse, R204 ;  /* 0x000000ccb7c97220 */ /* 0x040fe20000410000 */
[----:B------:R-:W-:Y:S01]  /*4770*/  FMUL.FTZ R183, R183, R196 ;  /* 0x000000c4b7b77220 */ /* 0x000fe20000410000 */
[----:B------:R-:W-:Y:S01]  /*4780*/  SHF.L.U32 R204, R211, 0x10, RZ ;  /* 0x00000010d3cc7819 */ /* 0x000fe200000006ff */
[-C--:B------:R-:W-:Y:S01]  /*4790*/  FMUL.FTZ R199, R199, R184.reuse ;  /* 0x000000b8c7c77220 */ /* 0x080fe20000410000 */
[-C--:B------:R-:W-:Y:S01]  /*47a0*/  FMUL.FTZ R198, R215, R184.reuse ;  /* 0x000000b8d7c67220 */ /* 0x080fe20000410000 */
[-C--:B------:R-:W-:Y:S01]  /*47b0*/  FMUL.FTZ R211, R205, R184.reuse ;  /* 0x000000b8cdd37220 */ /* 0x080fe20000410000 */
        /* <DEDUP_REMOVED lines=27> */
[----:B------:R-:W-:-:S07]  /*4970*/  F2FP.BF16.F32.PACK_AB R164, R183, R164 ;  /* 0x000000a4b7a4723e */ /* 0x000fce00000010ff */
.L_x_2641:
        /* <DEDUP_REMOVED lines=8> */
[----:B------:R-:W-:Y:S02]  /*4a00*/  MOV R150, R203 ;  /* 0x000000cb00967202 */ /* 0x000fe40000000f00 */
[----:B------:R-:W-:Y:S01]  /*4a10*/  MOV R151, R204 ;  /* 0x000000cc00977202 */ /* 0x000fe20000000f00 */
[----:B------:R-:W-:Y:S06]  /*4a20*/  BRA `(.L_x_2639) ;  /* 0x0000002000247947 */ /* 0x000fec0003800000 */
.L_x_2630:
        /* <DEDUP_REMOVED lines=8> */
[----:B-----5:R-:W-:Y:S01]  /*4ab0*/  PRMT R206, R165, 0x7632, R206 ;  /* 0x00007632a5ce7816 */ /* 0x020fe200000000ce */
[-CC-:B------:R-:W-:Y:S01]  /*4ac0*/  FFMA.FTZ R208, R197, R196.reuse, R199.reuse ;  /* 0x000000c4c5d07223 */ /* 0x180fe200000100c7 */
[----:B------:R-:W-:Y:S01]  /*4ad0*/  SHF.L.U32 R207, R165, 0x10, RZ ;  /* 0x00000010a5cf7819 */ /* 0x000fe200000006ff */
[-CC-:B------:R-:W-:Y:S01]  /*4ae0*/  FFMA.FTZ R205, R194, R196.reuse, R199.reuse ;  /* 0x000000c4c2cd7223 */ /* 0x180fe200000100c7 */
[C---:B------:R-:W-:Y:S01]  /*4af0*/  PRMT R210, R166.reuse, 0x7632, R210 ;  /* 0x00007632a6d27816 */ /* 0x040fe200000000d2 */
[-CC-:B------:R-:W-:Y:S01]  /*4b00*/  FFMA.FTZ R212, R193, R196.reuse, R199.reuse ;  /* 0x000000c4c1d47223 */ /* 0x180fe200000100c7 */
[----:B------:R-:W-:Y:S01]  /*4b10*/  SHF.L.U32 R165, R166, 0x10, RZ ;  /* 0x00000010a6a57819 */ /* 0x000fe200000006ff */
[-C--:B------:R-:W-:Y:S01]  /*4b20*/  FFMA.FTZ R211, R190, R196.reuse, R199 ;  /* 0x000000c4bed37223 */ /* 0x080fe200000100c7 */
        /* <DEDUP_REMOVED lines=8> */
[----:B------:R-:W-:Y:S01]  /*4bb0*/  SHF.L.U32 R204, R29, 0x10, RZ ;  /* 0x000000101dcc7819 */ /* 0x000fe200000006ff */
[-CC-:B------:R-:W-:Y:S01]  /*4bc0*/  FFMA.FTZ R212, R171, R196.reuse, R199.reuse ;  /* 0x000000c4abd47223 */ /* 0x180fe200000100c7 */
[----:B------:R-:W-:Y:S01]  /*4bd0*/  SHF.L.U32 R208, R201, 0x10, RZ ;  /* 0x00000010c9d07819 */ /* 0x000fe200000006ff */
[C---:B------:R-:W-:Y:S01]  /*4be0*/  FFMA.FTZ R201, R183.reuse, R203, R198 ;  /* 0x000000cbb7c97223 */ /* 0x040fe200000100c6 */
[C---:B------:R-:W-:Y:S01]  /*4bf0*/  FFMA.FTZ R203, R183.reuse, R205, R166 ;  /* 0x000000cdb7cb7223 */ /* 0x040fe200000100a6 */
[----:B------:R-:W-:Y:S01]  /*4c00*/  FFMA.FTZ R205, R183, R209, R204 ;  /* 0x000000d1b7cd7223 */ /* 0x000fe200000100cc */
[-CC-:B------:R-:W-:Y:S01]  /*4c10*/  FFMA.FTZ R204, R189, R196.reuse, R199.reuse ;  /* 0x000000c4bdcc7223 */ /* 0x180fe200000100c7 */
[----:B------:R-:W-:Y:S01]  /*4c20*/  FFMA.FTZ R209, R183, R211, R208 ;  /* 0x000000d3b7d17223 */ /* 0x000fe200000100d0 */
[----:B------:R-:W-:Y:S01]  /*4c30*/  PRMT R166, R30, 0x7632, R166 ;  /* 0x000076321ea67816 */ /* 0x000fe200000000a6 */
[--C-:B------:R-:W-:Y:S01]  /*4c40*/  FFMA.FTZ R208, R186, R196, R199.reuse ;  /* 0x000000c4bad07223 */ /* 0x100fe200000100c7 */
[----:B------:R-:W-:Y:S01]  /*4c50*/  SHF.L.U32 R198, R30, 0x10, RZ ;  /* 0x000000101ec67819 */ /* 0x000fe200000006ff */
[----:B------:R-:W-:Y:S01]  /*4c60*/  FADD.FTZ R204, R187, -R204 ;  /* 0x800000ccbbcc7221 */ /* 0x000fe20000010000 */
[----:B------:R-:W-:Y:S01]  /*4c70*/  SHF.L.U32 R166, R166, 0x10, RZ ;  /* 0x00000010a6a67819 */ /* 0x000fe200000006ff */
[----:B------:R-:W-:Y:S01]  /*4c80*/  FADD.FTZ R213, R185, -R208 ;  /* 0x800000d0b9d57221 */ /* 0x000fe20000010000 */
[----:B------:R-:W-:Y:S01]  /*4c90*/  FADD.FTZ R215, R169, -R212 ;  /* 0x800000d4a9d77221 */ /* 0x000fe20000010000 */
[----:B------:R-:W-:Y:S01]  /*4ca0*/  FFMA.FTZ R211, R183, R204, R198 ;  /* 0x000000ccb7d37223 */ /* 0x000fe200000100c6 */
[----:B------:R-:W-:Y:S01]  /*4cb0*/  SHF.L.U32 R198, R31, 0x10, RZ ;  /* 0x000000101fc67819 */ /* 0x000fe200000006ff */
[--C-:B------:R-:W-:Y:S01]  /*4cc0*/  FFMA.FTZ R213, R183, R213, R166.reuse ;  /* 0x000000d5b7d57223 */ /* 0x100fe200000100a6 */
[----:B------:R-:W-:Y:S01]  /*4cd0*/  PRMT R166, R31, 0x7632, R166 ;  /* 0x000076321fa67816 */ /* 0x000fe200000000a6 */
[----:B------:R-:W-:Y:S01]  /*4ce0*/  FFMA.FTZ R217, R170, R196, R199 ;  /* 0x000000c4aad97223 */ /* 0x000fe200000100c7 */
[----:B------:R-:W-:Y:S01]  /*4cf0*/  PRMT R200, R164, 0x7632, R200 ;  /* 0x00007632a4c87816 */ /* 0x000fe200000000c8 */
[----:B------:R-:W-:Y:S01]  /*4d00*/  FFMA.FTZ R215, R183, R215, R198 ;  /* 0x000000d7b7d77223 */ /* 0x000fe200000100c6 */
[----:B------:R-:W-:Y:S01]  /*4d10*/  SHF.L.U32 R198, R166, 0x10, RZ ;  /* 0x00000010a6c67819 */ /* 0x000fe200000006ff */
[----:B------:R-:W-:Y:S01]  /*4d20*/  FADD.FTZ R217, R168, -R217 ;  /* 0x800000d9a8d97221 */ /* 0x000fe20000010000 */
[----:B------:R-:W-:Y:S01]  /*4d30*/  SHF.L.U32 R200, R200, 0x10, RZ ;  /* 0x00000010c8c87819 */ /* 0x000fe200000006ff */
[-C--:B------:R-:W-:Y:S01]  /*4d40*/  FMUL.FTZ R166, R203, R184.reuse ;  /* 0x000000b8cba67220 */ /* 0x080fe20000410000 */
[----:B------:R-:W-:Y:S01]  /*4d50*/  SHF.L.U32 R202, R164, 0x10, RZ ;  /* 0x00000010a4ca7819 */ /* 0x000fe200000006ff */
[----:B------:R-:W-:Y:S01]  /*4d60*/  FMUL.FTZ R201, R201, R184 ;  /* 0x000000b8c9c97220 */ /* 0x000fe20000410000 */
[----:B------:R-:W-:Y:S01]  /*4d70*/  FFMA.FTZ R203, R183, R217, R198 ;  /* 0x000000d9b7cb7223 */ /* 0x000fe200000100c6 */
[C---:B------:R-:W-:Y:S01]  /*4d80*/  PRMT R164, R167.reuse, 0x7632, R164 ;  /* 0x00007632a7a47816 */ /* 0x040fe200000000a4 */
[----:B------:R-:W-:Y:S01]  /*4d90*/  FFMA.FTZ R133, R166, R200, R133 ;  /* 0x000000c8a6857223 */ /* 0x000fe20000010085 */
[----:B------:R-:W-:Y:S01]  /*4da0*/  SHF.L.U32 R167, R167, 0x10, RZ ;  /* 0x00000010a7a77819 */ /* 0x000fe200000006ff */
[----:B------:R-:W-:Y:S01]  /*4db0*/  FFMA.FTZ R132, R201, R202, R132 ;  /* 0x000000cac9847223 */ /* 0x000fe20000010084 */
[----:B------:R-:W-:Y:S01]  /*4dc0*/  SHF.L.U32 R206, R206, 0x10, RZ ;  /* 0x00000010cece7819 */ /* 0x000fe200000006ff */
[-C--:B------:R-:W-:Y:S01]  /*4dd0*/  FMUL.FTZ R198, R209, R184.reuse ;  /* 0x000000b8d1c67220 */ /* 0x080fe20000410000 */
[----:B------:R-:W-:Y:S01]  /*4de0*/  SHF.L.U32 R210, R210, 0x10, RZ ;  /* 0x00000010d2d27819 */ /* 0x000fe200000006ff */
[-C--:B------:R-:W-:Y:S01]  /*4df0*/  FMUL.FTZ R211, R211, R184.reuse ;  /* 0x000000b8d3d37220 */ /* 0x080fe20000410000 */
[-C--:B------:R-:W-:Y:S01]  /*4e00*/  FMUL.FTZ R200, R213, R184.reuse ;  /* 0x000000b8d5c87220 */ /* 0x080fe20000410000 */
[-C--:B------:R-:W-:Y:S01]  /*4e10*/  FMUL.FTZ R215, R215, R184.reuse ;  /* 0x000000b8d7d77220 */ /* 0x080fe20000410000 */
[-C--:B------:R-:W-:Y:S01]  /*4e20*/  FMUL.FTZ R205, R205, R184.reuse ;  /* 0x000000b8cdcd7220 */ /* 0x080fe20000410000 */
[----:B------:R-:W-:Y:S01]  /*4e30*/  FMUL.FTZ R202, R203, R184 ;  /* 0x000000b8cbca7220 */ /* 0x000fe20000410000 */
[----:B------:R-:W-:Y:S01]  /*4e40*/  SHF.L.U32 R204, R164, 0x10, RZ ;  /* 0x00000010a4cc7819 */ /* 0x000fe200000006ff */
        /* <DEDUP_REMOVED lines=17> */
[----:B------:R-:W-:Y:S01]  /*4f60*/  F2FP.BF16.F32.PACK_AB R164, R201, R164 ;  /* 0x000000a4c9a4723e */ /* 0x000fe200000010ff */
[----:B------:R-:W-:Y:S06]  /*4f70*/  BRA `(.L_x_2645) ;  /* 0x0000000400407947 */ /* 0x000fec0003800000 */
.L_x_2644:
[C---:B-----5:R-:W-:Y:S01]  /*4f80*/  PRMT R203, R166.reuse, 0x7632, R203 ;  /* 0x00007632a6cb7816 */ /* 0x060fe200000000cb */
[-CC-:B------:R-:W-:Y:S01]  /*4f90*/  FFMA.FTZ R156, R189, R196.reuse, R199.reuse ;  /* 0x000000c4bd9c7223 */ /* 0x180fe200000100c7 */
[----:B------:R-:W-:Y:S01]  /*4fa0*/  SHF.L.U32 R208, R166, 0x10, RZ ;  /* 0x00000010a6d07819 */ /* 0x000fe200000006ff */
[-C--:B------:R-:W-:Y:S01]  /*4fb0*/  FFMA.FTZ R166, R186, R196.reuse, R199 ;  /* 0x000000c4baa67223 */ /* 0x080fe200000100c7 */
[----:B------:R-:W-:Y:S01]  /*4fc0*/  PRMT R157, R30, 0x7632, R157 ;  /* 0x000076321e9d7816 */ /* 0x000fe2000000009d */
[-C--:B------:R-:W-:Y:S01]  /*4fd0*/  FFMA.FTZ R198, R171, R196.reuse, R199 ;  /* 0x000000c4abc67223 */ /* 0x080fe200000100c7 */
[----:B------:R-:W-:Y:S01]  /*4fe0*/  PRMT R202, R165, 0x7632, R202 ;  /* 0x00007632a5ca7816 */ /* 0x000fe200000000ca */
[----:B------:R-:W-:Y:S01]  /*4ff0*/  FADD.FTZ R166, R185, -R166 ;  /* 0x800000a6b9a67221 */ /* 0x000fe20000010000 */
[----:B------:R-:W-:Y:S01]  /*5000*/  SHF.L.U32 R204, R165, 0x10, RZ ;  /* 0x00000010a5cc7819 */ /* 0x000fe200000006ff */
[----:B------:R-:W-:Y:S01]  /*5010*/  FADD.FTZ R156, R187, -R156 ;  /* 0x8000009cbb9c7221 */ /* 0x000fe20000010000 */
[----:B------:R-:W-:Y:S01]  /*5020*/  PRMT R207, R167, 0x7632, R207 ;  /* 0x00007632a7cf7816 */ /* 0x000fe200000000cf */
[----:B------:R-:W-:Y:S01]  /*5030*/  FADD.FTZ R198, R169, -R198 ;  /* 0x800000c6a9c67221 */ /* 0x000fe20000010000 */
[----:B------:R-:W-:Y:S01]  /*5040*/  SHF.L.U32 R210, R167, 0x10, RZ ;  /* 0x00000010a7d27819 */ /* 0x000fe200000006ff */
[-C--:B------:R-:W-:Y:S01]  /*5050*/  FFMA.FTZ R167, R170, R196.reuse, R199 ;  /* 0x000000c4aaa77223 */ /* 0x080fe200000100c7 */
[----:B------:R-:W-:Y:S01]  /*5060*/  PRMT R165, R31, 0x7632, R165 ;  /* 0x000076321fa57816 */ /* 0x000fe200000000a5 */
[----:B------:R-:W-:Y:S01]  /*5070*/  FFMA.FTZ R201, R190, R196, R199 ;  /* 0x000000c4bec97223 */ /* 0x000fe200000100c7 */
[----:B------:R-:W-:Y:S01]  /*5080*/  SHF.L.U32 R157, R157, 0x10, RZ ;  /* 0x000000109d9d7819 */ /* 0x000fe200000006ff */
[----:B------:R-:W-:Y:S01]  /*5090*/  FADD.FTZ R206, R168, -R167 ;  /* 0x800000a7a8ce7221 */ /* 0x000fe20000010000 */
[----:B------:R-:W-:-:S02]  /*50a0*/  SHF.L.U32 R159, R30, 0x10, RZ ;  /* 0x000000101e9f7819 */ /* 0x000fc400000006ff */
[----:B------:R-:W-:Y:S01]  /*50b0*/  SHF.L.U32 R200, R31, 0x10, RZ ;  /* 0x000000101fc87819 */ /* 0x000fe200000006ff */
[----:B------:R-:W-:Y:S01]  /*50c0*/  FFMA.FTZ R209, R183, R166, R157 ;  /* 0x000000a6b7d17223 */ /* 0x000fe2000001009d */
[----:B------:R-:W-:Y:S01]  /*50d0*/  SHF.L.U32 R165, R165, 0x10, RZ ;  /* 0x00000010a5a57819 */ /* 0x000fe200000006ff */
[----:B------:R-:W-:Y:S01]  /*50e0*/  FFMA.FTZ R166, R193, R196, R199 ;  /* 0x000000c4c1a67223 */ /* 0x000fe200000100c7 */
[----:B------:R-:W-:Y:S01]  /*50f0*/  FFMA.FTZ R205, R183, R156, R159 ;  /* 0x0000009cb7cd7223 */ /* 0x000fe2000001009f */
[----:B------:R-:W-:Y:S01]  /*5100*/  PRMT R167, R29, 0x7632, R167 ;  /* 0x000076321da77816 */ /* 0x000fe200000000a7 */
[C---:B------:R-:W-:Y:S01]  /*5110*/  FFMA.FTZ R211, R183.reuse, R198, R200 ;  /* 0x000000c6b7d37223 */ /* 0x040fe200000100c8 */
[----:B------:R-:W-:Y:S01]  /*5120*/  FFMA.FTZ R212, R183, R206, R165 ;  /* 0x000000ceb7d47223 */ /* 0x000fe200000100a5 */
[-C--:B------:R-:W-:Y:S01]  /*5130*/  FFMA.FTZ R156, R197, R196.reuse, R199 ;  /* 0x000000c4c59c7223 */ /* 0x080fe200000100c7 */
[----:B------:R-:W-:Y:S01]  /*5140*/  PRMT R157, R28, 0x7632, R157 ;  /* 0x000076321c9d7816 */ /* 0x000fe2000000009d */
[----:B------:R-:W-:Y:S01]  /*5150*/  FFMA.FTZ R165, R194, R196, R199 ;  /* 0x000000c4c2a57223 */ /* 0x000fe200000100c7 */
[----:B------:R-:W-:Y:S01]  /*5160*/  SHF.L.U32 R200, R29, 0x10, RZ ;  /* 0x000000101dc87819 */ /* 0x000fe200000006ff */
[----:B------:R-:W-:Y:S01]  /*5170*/  FADD.FTZ R198, R191, -R166 ;  /* 0x800000a6bfc67221 */ /* 0x000fe20000010000 */
[----:B------:R-:W-:Y:S01]  /*5180*/  SHF.L.U32 R159, R28, 0x10, RZ ;  /* 0x000000101c9f7819 */ /* 0x000fe200000006ff */
[----:B------:R-:W-:Y:S01]  /*5190*/  FADD.FTZ R206, R188, -R201 ;  /* 0x800000c9bcce7221 */ /* 0x000fe20000010000 */
[----:B------:R-:W-:Y:S01]  /*51a0*/  SHF.L.U32 R167, R167, 0x10, RZ ;  /* 0x00000010a7a77819 */ /* 0x000fe200000006ff */
[----:B------:R-:W-:Y:S01]  /*51b0*/  FADD.FTZ R156, R195, -R156 ;  /* 0x8000009cc39c7221 */ /* 0x000fe20000010000 */
[----:B------:R-:W-:Y:S01]  /*51c0*/  SHF.L.U32 R157, R157, 0x10, RZ ;  /* 0x000000109d9d7819 */ /* 0x000fe200000006ff */
[----:B------:R-:W-:Y:S01]  /*51d0*/  FADD.FTZ R166, R192, -R165 ;  /* 0x800000a5c0a67221 */ /* 0x000fe20000010000 */
[----:B------:R-:W-:Y:S01]  /*51e0*/  FFMA.FTZ R201, R183, R198, R200 ;  /* 0x000000c6b7c97223 */ /* 0x000fe200000100c8 */
[----:B------:R-:W-:Y:S01]  /*51f0*/  SHF.L.U32 R203, R203, 0x10, RZ ;  /* 0x00000010cbcb7819 */ /* 0x000fe200000006ff */
[----:B------:R-:W-:Y:S01]  /*5200*/  FMUL.FTZ R200, R209, R184 ;  /* 0x000000b8d1c87220 */ /* 0x000fe20000410000 */
[C---:B------:R-:W-:Y:S01]  /*5210*/  FFMA.FTZ R206, R183.reuse, R206, R167 ;  /* 0x000000ceb7ce7223 */ /* 0x040fe200000100a7 */
[C---:B------:R-:W-:Y:S01]  /*5220*/  FFMA.FTZ R165, R183.reuse, R156, R159 ;  /* 0x0000009cb7a57223 */ /* 0x040fe2000001009f */
[----:B------:R-:W-:Y:S01]  /*5230*/  FFMA.FTZ R156, R183, R166, R157 ;  /* 0x000000a6b79c7223 */ /* 0x000fe2000001009d */
[----:B------:R-:W-:Y:S01]  /*5240*/  PRMT R158, R164, 0x7632, R158 ;  /* 0x00007632a49e7816 */ /* 0x000fe2000000009e */
[-C--:B------:R-:W-:Y:S01]  /*5250*/  FMUL.FTZ R214, R212, R184.reuse ;  /* 0x000000b8d4d67220 */ /* 0x080fe20000410000 */
        /* <DEDUP_REMOVED lines=12> */
[----:B------:R-:W-:Y:S01]  /*5320*/  FFMA.FTZ R136, R207, R208, R136 ;  /* 0x000000d0cf887223 */ /* 0x000fe20000010088 */
[----:B------:R-:W-:Y:S01]  /*5330*/  SHF.L.U32 R158, R158, 0x10, RZ ;  /* 0x000000109e9e7819 */ /* 0x000fe200000006ff */
[----:B------:R-:W-:Y:S01]  /*5340*/  FFMA.FTZ R134, R203, R204, R134 ;  /* 0x000000cccb867223 */ /* 0x000fe20000010086 */
[----:B------:R-:W-:Y:S01]  /*5350*/  FFMA.FTZ R135, R198, R202, R135 ;  /* 0x000000cac6877223 */ /* 0x000fe20000010087 */
[----:B------:R-:W-:Y:S01]  /*5360*/  FFMA.FTZ R132, R167, R164, R132 ;  /* 0x000000a4a7847223 */ /* 0x000fe20000010084 */
[----:B------:R-:W-:Y:S01]  /*5370*/  F2FP.BF16.F32.PACK_AB R157, R206, R201 ;  /* 0x000000c9ce9d723e */ /* 0x000fe200000010ff */
        /* <DEDUP_REMOVED lines=12> */
[----:B------:R-:W-:Y:S02]  /*5440*/  F2FP.BF16.F32.PACK_AB R167, R214, R213 ;  /* 0x000000d5d6a7723e */ /* 0x000fe400000010ff */
[----:B------:R-:W-:Y:S02]  /*5450*/  F2FP.BF16.F32.PACK_AB R166, R200, R207 ;  /* 0x000000cfc8a6723e */ /* 0x000fe400000010ff */
[----:B------:R-:W-:Y:S02]  /*5460*/  F2FP.BF16.F32.PACK_AB R165, R198, R203 ;  /* 0x000000cbc6a5723e */ /* 0x000fe400000010ff */
[----:B------:R-:W-:-:S07]  /*5470*/  F2FP.BF16.F32.PACK_AB R164, R201, R164 ;  /* 0x000000a4c9a4723e */ /* 0x000fce00000010ff */
.L_x_2645:
        /* <DEDUP_REMOVED lines=9> */
.L_x_2643:
[----:B------:R-:W-:Y:S05]  /*5510*/  BSYNC.RECONVERGENT B1 ;  /* 0x0000000000017941 */ /* 0x000fea0003800200 */
.L_x_2642:
        /* <DEDUP_REMOVED lines=9> */
[C---:B-----5:R-:W-:Y:S01]  /*55b0*/  PRMT R206, R167.reuse, 0x7632, R206 ;  /* 0x00007632a7ce7816 */ /* 0x060fe200000000ce */
[-C--:B------:R-:W-:Y:S01]  /*55c0*/  FFMA.FTZ R204, R20, R196.reuse, R199 ;  /* 0x000000c414cc7223 */ /* 0x080fe200000100c7 */
[----:B------:R-:W-:Y:S01]  /*55d0*/  SHF.L.U32 R208, R167, 0x10, RZ ;  /* 0x00000010a7d07819 */ /* 0x000fe200000006ff */
[----:B------:R-:W-:Y:S01]  /*55e0*/  FADD.FTZ R205, R21, -R200 ;  /* 0x800000c815cd7221 */ /* 0x000fe20000010000 */
[----:B------:R-:W-:Y:S01]  /*55f0*/  PRMT R159, R115, 0x7632, R159 ;  /* 0x00007632739f7816 */ /* 0x000fe2000000009f */
[-C--:B------:R-:W-:Y:S01]  /*5600*/  FFMA.FTZ R201, R13, R196.reuse, R199 ;  /* 0x000000c40dc97223 */ /* 0x080fe200000100c7 */
[C---:B------:R-:W-:Y:S01]  /*5610*/  PRMT R167, R165.reuse, 0x7632, R167 ;  /* 0x00007632a5a77816 */ /* 0x040fe200000000a7 */
[-CC-:B------:R-:W-:Y:S01]  /*5620*/  FFMA.FTZ R212, R16, R196.reuse, R199.reuse ;  /* 0x000000c410d47223 */ /* 0x180fe200000100c7 */
[----:B------:R-:W-:Y:S01]  /*5630*/  SHF.L.U32 R198, R165, 0x10, RZ ;  /* 0x00000010a5c67819 */ /* 0x000fe200000006ff */
[-C--:B------:R-:W-:Y:S01]  /*5640*/  FFMA.FTZ R165, R11, R196.reuse, R199 ;  /* 0x000000c40ba57223 */ /* 0x080fe200000100c7 */
[----:B------:R-:W-:Y:S01]  /*5650*/  PRMT R156, R114, 0x7632, R156 ;  /* 0x00007632729c7816 */ /* 0x000fe2000000009c */
[----:B------:R-:W-:Y:S01]  /*5660*/  FADD.FTZ R201, R14, -R201 ;  /* 0x800000c90ec97221 */ /* 0x000fe20000010000 */
[----:B------:R-:W-:Y:S01]  /*5670*/  SHF.L.U32 R200, R159, 0x10, RZ ;  /* 0x000000109fc87819 */ /* 0x000fe200000006ff */
[----:B------:R-:W-:Y:S01]  /*5680*/  FADD.FTZ R165, R12, -R165 ;  /* 0x800000a50ca57221 */ /* 0x000fe20000010000 */
[----:B------:R-:W-:Y:S01]  /*5690*/  SHF.L.U32 R158, R114, 0x10, RZ ;  /* 0x00000010729e7819 */ /* 0x000fe200000006ff */
[----:B------:R-:W-:Y:S01]  /*56a0*/  FADD.FTZ R159, R19, -R204 ;  /* 0x800000cc139f7221 */ /* 0x000fe20000010000 */
[----:B------:R-:W-:Y:S01]  /*56b0*/  SHF.L.U32 R156, R156, 0x10, RZ ;  /* 0x000000109c9c7819 */ /* 0x000fe200000006ff */
[C---:B------:R-:W-:Y:S01]  /*56c0*/  FFMA.FTZ R210, R183.reuse, R205, R200 ;  /* 0x000000cdb7d27223 */ /* 0x040fe200000100c8 */
[C---:B------:R-:W-:Y:S01]  /*56d0*/  PRMT R202, R166.reuse, 0x7632, R202 ;  /* 0x00007632a6ca7816 */ /* 0x040fe200000000ca */
[C---:B------:R-:W-:Y:S01]  /*56e0*/  FFMA.FTZ R205, R183.reuse, R165, R158 ;  /* 0x000000a5b7cd7223 */ /* 0x040fe2000001009e */
[----:B------:R-:W-:Y:S01]  /*56f0*/  SHF.L.U32 R203, R166, 0x10, RZ ;  /* 0x00000010a6cb7819 */ /* 0x000fe200000006ff */
[----:B------:R-:W-:Y:S01]  /*5700*/  FFMA.FTZ R204, R183, R159, R156 ;  /* 0x0000009fb7cc7223 */ /* 0x000fe2000001009c */
[----:B------:R-:W-:Y:S01]  /*5710*/  SHF.L.U32 R166, R115, 0x10, RZ ;  /* 0x0000001073a67819 */ /* 0x000fe200000006ff */
[-CC-:B------:R-:W-:Y:S01]  /*5720*/  FFMA.FTZ R200, R18, R196.reuse, R199.reuse ;  /* 0x000000c412c87223 */ /* 0x180fe200000100c7 */
[----:B------:R-:W-:Y:S01]  /*5730*/  FFMA.FTZ R165, R7, R196, R199 ;  /* 0x000000c407a57223 */ /* 0x000fe200000100c7 */
[----:B------:R-:W-:-:S02]  /*5740*/  PRMT R159, R113, 0x7632, R159 ;  /* 0x00007632719f7816 */ /* 0x000fc4000000009f */
[C---:B------:R-:W-:Y:S01]  /*5750*/  PRMT R156, R112.reuse, 0x7632, R156 ;  /* 0x00007632709c7816 */ /* 0x040fe2000000009c */
[----:B------:R-:W-:Y:S01]  /*5760*/  FFMA.FTZ R209, R183, R201, R166 ;  /* 0x000000c9b7d17223 */ /* 0x000fe200000100a6 */
[----:B------:R-:W-:Y:S01]  /*5770*/  SHF.L.U32 R158, R112, 0x10, RZ ;  /* 0x00000010709e7819 */ /* 0x000fe200000006ff */
[----:B------:R-:W-:Y:S01]  /*5780*/  FFMA.FTZ R201, R9, R196, R199 ;  /* 0x000000c409c97223 */ /* 0x000fe200000100c7 */
[----:B------:R-:W-:Y:S01]  /*5790*/  FADD.FTZ R207, R17, -R200 ;  /* 0x800000c811cf7221 */ /* 0x000fe20000010000 */
[----:B------:R-:W-:Y:S01]  /*57a0*/  FADD.FTZ R165, R8, -R165 ;  /* 0x800000a508a57221 */ /* 0x000fe20000010000 */
[----:B------:R-:W-:Y:S01]  /*57b0*/  SHF.L.U32 R200, R159, 0x10, RZ ;  /* 0x000000109fc87819 */ /* 0x000fe200000006ff */
[----:B------:R-:W-:Y:S01]  /*57c0*/  FADD.FTZ R159, R15, -R212 ;  /* 0x800000d40f9f7221 */ /* 0x000fe20000010000 */
[----:B------:R-:W-:Y:S01]  /*57d0*/  SHF.L.U32 R156, R156, 0x10, RZ ;  /* 0x000000109c9c7819 */ /* 0x000fe200000006ff */
[----:B------:R-:W-:Y:S01]  /*57e0*/  FADD.FTZ R201, R10, -R201 ;  /* 0x800000c90ac97221 */ /* 0x000fe20000010000 */
[----:B------:R-:W-:Y:S01]  /*57f0*/  SHF.L.U32 R166, R113, 0x10, RZ ;  /* 0x0000001071a67819 */ /* 0x000fe200000006ff */
[C---:B------:R-:W-:Y:S01]  /*5800*/  FFMA.FTZ R165, R183.reuse, R165, R158 ;  /* 0x000000a5b7a57223 */ /* 0x040fe2000001009e */
[----:B------:R-:W-:Y:S01]  /*5810*/  SHF.L.U32 R158, R206, 0x10, RZ ;  /* 0x00000010ce9e7819 */ /* 0x000fe200000006ff */
[C---:B------:R-:W-:Y:S01]  /*5820*/  FFMA.FTZ R200, R183.reuse, R207, R200 ;  /* 0x000000cfb7c87223 */ /* 0x040fe200000100c8 */
[----:B------:R-:W-:Y:S01]  /*5830*/  PRMT R157, R164, 0x7632, R157 ;  /* 0x00007632a49d7816 */ /* 0x000fe2000000009d */
[-C--:B------:R-:W-:Y:S01]  /*5840*/  FMUL.FTZ R212, R210, R184.reuse ;  /* 0x000000b8d2d47220 */ /* 0x080fe20000410000 */
[----:B------:R-:W-:Y:S01]  /*5850*/  SHF.L.U32 R202, R202, 0x10, RZ ;  /* 0x00000010caca7819 */ /* 0x000fe200000006ff */
[----:B------:R-:W-:Y:S01]  /*5860*/  FFMA.FTZ R156, R183, R159, R156 ;  /* 0x0000009fb79c7223 */ /* 0x000fe2000001009c */
        /* <DEDUP_REMOVED lines=36> */
.L_x_2648:
[----:B------:R-:W-:Y:S01]  /*5ab0*/  PRMT R198, R112, 0x7632, R198 ;  /* 0x0000763270c67816 */ /* 0x000fe200000000c6 */
[-CC-:B------:R-:W-:Y:S01]  /*5ac0*/  FFMA.FTZ R201, R7, R196.reuse, R199.reuse ;  /* 0x000000c407c97223 */ /* 0x180fe200000100c7 */
[-CC-:B------:R-:W-:Y:S01]  /*5ad0*/  FFMA.FTZ R207, R9, R196.reuse, R199.reuse ;  /* 0x000000c409cf7223 */ /* 0x180fe200000100c7 */
[C---:B-----5:R-:W-:Y:S01]  /*5ae0*/  PRMT R208, R165.reuse, 0x7632, R208 ;  /* 0x00007632a5d07816 */ /* 0x060fe200000000d0 */
[-CC-:B------:R-:W-:Y:S01]  /*5af0*/  FFMA.FTZ R204, R16, R196.reuse, R199.reuse ;  /* 0x000000c410cc7223 */ /* 0x180fe200000100c7 */
[----:B------:R-:W-:Y:S01]  /*5b00*/  SHF.L.U32 R210, R165, 0x10, RZ ;  /* 0x00000010a5d27819 */ /* 0x000fe200000006ff */
[-C--:B------:R-:W-:Y:S01]  /*5b10*/  FFMA.FTZ R211, R11, R196.reuse, R199 ;  /* 0x000000c40bd37223 */ /* 0x080fe200000100c7 */
[C---:B------:R-:W-:Y:S01]  /*5b20*/  PRMT R213, R166.reuse, 0x7632, R213 ;  /* 0x00007632a6d57816 */ /* 0x040fe200000000d5 */
[----:B------:R-:W-:Y:S01]  /*5b30*/  FADD.FTZ R204, R15, -R204 ;  /* 0x800000cc0fcc7221 */ /* 0x000fe20000010000 */
[----:B------:R-:W-:Y:S01]  /*5b40*/  SHF.L.U32 R165, R166, 0x10, RZ ;  /* 0x00000010a6a57819 */ /* 0x000fe200000006ff */
[----:B------:R-:W-:Y:S01]  /*5b50*/  FADD.FTZ R166, R8, -R201 ;  /* 0x800000c908a67221 */ /* 0x000fe20000010000 */
[----:B------:R-:W-:Y:S01]  /*5b60*/  SHF.L.U32 R200, R112, 0x10, RZ ;  /* 0x0000001070c87819 */ /* 0x000fe200000006ff */
[-CC-:B------:R-:W-:Y:S01]  /*5b70*/  FFMA.FTZ R217, R13, R196.reuse, R199.reuse ;  /* 0x000000c40dd97223 */ /* 0x180fe200000100c7 */
[----:B------:R-:W-:Y:S01]  /*5b80*/  SHF.L.U32 R209, R113, 0x10, RZ ;  /* 0x0000001071d17819 */ /* 0x000fe200000006ff */
[----:B------:R-:W-:Y:S01]  /*5b90*/  FFMA.FTZ R212, R18, R196, R199 ;  /* 0x000000c412d47223 */ /* 0x000fe200000100c7 */
[----:B------:R-:W-:Y:S01]  /*5ba0*/  SHF.L.U32 R205, R198, 0x10, RZ ;  /* 0x00000010c6cd7819 */ /* 0x000fe200000006ff */
[----:B------:R-:W-:Y:S01]  /*5bb0*/  FADD.FTZ R198, R10, -R207 ;  /* 0x800000cf0ac67221 */ /* 0x000fe20000010000 */
[C---:B------:R-:W-:Y:S01]  /*5bc0*/  FFMA.FTZ R201, R183.reuse, R166, R200 ;  /* 0x000000a6b7c97223 */ /* 0x040fe200000100c8 */
[----:B------:R-:W-:Y:S01]  /*5bd0*/  SHF.L.U32 R200, R114, 0x10, RZ ;  /* 0x0000001072c87819 */ /* 0x000fe200000006ff */
[----:B------:R-:W-:Y:S01]  /*5be0*/  FADD.FTZ R166, R12, -R211 ;  /* 0x800000d30ca67221 */ /* 0x000fe20000010000 */
[C---:B------:R-:W-:Y:S01]  /*5bf0*/  FFMA.FTZ R209, R183.reuse, R198, R209 ;  /* 0x000000c6b7d17223 */ /* 0x040fe200000100d1 */
[----:B------:R-:W-:Y:S01]  /*5c00*/  PRMT R198, R114, 0x7632, R198 ;  /* 0x0000763272c67816 */ /* 0x000fe200000000c6 */
[----:B------:R-:W-:Y:S01]  /*5c10*/  FFMA.FTZ R205, R183, R204, R205 ;  /* 0x000000ccb7cd7223 */ /* 0x000fe200000100cd */
[----:B------:R-:W-:Y:S01]  /*5c20*/  PRMT R206, R113, 0x7632, R206 ;  /* 0x0000763271ce7816 */ /* 0x000fe200000000ce */
[--C-:B------:R-:W-:Y:S01]  /*5c30*/  FFMA.FTZ R204, R20, R196, R199.reuse ;  /* 0x000000c414cc7223 */ /* 0x100fe200000100c7 */
[----:B------:R-:W-:Y:S01]  /*5c40*/  SHF.L.U32 R215, R198, 0x10, RZ ;  /* 0x00000010c6d77819 */ /* 0x000fe200000006ff */
[----:B------:R-:W-:Y:S01]  /*5c50*/  FFMA.FTZ R211, R183, R166, R200 ;  /* 0x000000a6b7d37223 */ /* 0x000fe200000100c8 */
[C---:B------:R-:W-:Y:S01]  /*5c60*/  PRMT R198, R115.reuse, 0x7632, R198 ;  /* 0x0000763273c67816 */ /* 0x040fe200000000c6 */
[----:B------:R-:W-:Y:S01]  /*5c70*/  FFMA.FTZ R200, R22, R196, R199 ;  /* 0x000000c416c87223 */ /* 0x000fe200000100c7 */
[----:B------:R-:W-:Y:S01]  /*5c80*/  SHF.L.U32 R219, R115, 0x10, RZ ;  /* 0x0000001073db7819 */ /* 0x000fe200000006ff */
[----:B------:R-:W-:Y:S01]  /*5c90*/  FADD.FTZ R166, R14, -R217 ;  /* 0x800000d90ea67221 */ /* 0x000fe20000010000 */
[----:B------:R-:W-:Y:S01]  /*5ca0*/  PRMT R202, R164, 0x7632, R202 ;  /* 0x00007632a4ca7816 */ /* 0x000fe200000000ca */
[----:B------:R-:W-:Y:S01]  /*5cb0*/  FADD.FTZ R212, R17, -R212 ;  /* 0x800000d411d47221 */ /* 0x000fe20000010000 */
[----:B------:R-:W-:Y:S01]  /*5cc0*/  SHF.L.U32 R207, R206, 0x10, RZ ;  /* 0x00000010cecf7819 */ /* 0x000fe200000006ff */
[----:B------:R-:W-:Y:S01]  /*5cd0*/  FADD.FTZ R204, R19, -R204 ;  /* 0x800000cc13cc7221 */ /* 0x000fe20000010000 */
[----:B------:R-:W-:Y:S01]  /*5ce0*/  SHF.L.U32 R198, R198, 0x10, RZ ;  /* 0x00000010c6c67819 */ /* 0x000fe200000006ff */
[----:B------:R-:W-:Y:S01]  /*5cf0*/  FADD.FTZ R200, R21, -R200 ;  /* 0x800000c815c87221 */ /* 0x000fe20000010000 */
[C---:B------:R-:W-:Y:S01]  /*5d00*/  FFMA.FTZ R219, R183.reuse, R166, R219 ;  /* 0x000000a6b7db7223 */ /* 0x040fe200000100db */
[----:B------:R-:W-:Y:S01]  /*5d10*/  SHF.L.U32 R202, R202, 0x10, RZ ;  /* 0x00000010caca7819 */ /* 0x000fe200000006ff */
[C---:B------:R-:W-:Y:S01]  /*5d20*/  FFMA.FTZ R207, R183.reuse, R212, R207 ;  /* 0x000000d4b7cf7223 */ /* 0x040fe200000100cf */
[----:B------:R-:W-:Y:S01]  /*5d30*/  FFMA.FTZ R215, R183, R204, R215 ;  /* 0x000000ccb7d77223 */ /* 0x000fe200000100d7 */
[----:B------:R-:W-:Y:S01]  /*5d40*/  FMUL.FTZ R166, R205, R184 ;  /* 0x000000b8cda67220 */ /* 0x000fe20000410000 */
[----:B------:R-:W-:Y:S01]  /*5d50*/  SHF.L.U32 R203, R164, 0x10, RZ ;  /* 0x00000010a4cb7819 */ /* 0x000fe200000006ff */
[----:B------:R-:W-:Y:S01]  /*5d60*/  FFMA.FTZ R205, R183, R200, R198 ;  /* 0x000000c8b7cd7223 */ /* 0x000fe200000100c6 */
[----:B------:R-:W-:Y:S01]  /*5d70*/  PRMT R164, R167, 0x7632, R164 ;  /* 0x00007632a7a47816 */ /* 0x000fe200000000a4 */
[----:B------:R-:W-:Y:S01]  /*5d80*/  FMUL.FTZ R201, R201, R184 ;  /* 0x000000b8c9c97220 */ /* 0x000fe20000410000 */
        /* <DEDUP_REMOVED lines=30> */
.L_x_2649:
[----:B------:R-:W0:Y:S08]  /*5f70*/  @P1 LDC.64 R202, c[0x0][0x478] ;  /* 0x00011e00ffca1b82 */ /* 0x000e300000000a00 */
[----:B------:R-:W1:Y:S01]  /*5f80*/  LDC.64 R200, c[0x0][0x468] ;  /* 0x00011a00ffc87b82 */ /* 0x000e620000000a00 */
[----:B0-----:R-:W-:-:S05]  /*5f90*/  @P1 IMAD.WIDE.U32 R202, R6, 0x10, R202 ;  /* 0x0000001006ca1825 */ /* 0x001fca00078e00ca */
[----:B------:R2:W-:Y:S01]  /*5fa0*/  @P1 STG.E.128 desc[UR6][R202.64], R156 ;  /* 0x0000009cca001986 */ /* 0x0005e2000c101d06 */
[C---:B-1----:R-:W-:Y:S01]  /*5fb0*/  IMAD.WIDE.U32 R200, R6.reuse, 0x10, R200 ;  /* 0x0000001006c87825 */ /* 0x042fe200078e00c8 */
[----:B------:R-:W-:-:S04]  /*5fc0*/  IADD3 R6, PT, PT, R6, 0x20, RZ ;  /* 0x0000002006067810 */ /* 0x000fc80007ffe0ff */
[----:B------:R2:W-:Y:S03]  /*5fd0*/  STG.E.128 desc[UR6][R200.64], R164 ;  /* 0x000000a4c8007986 */ /* 0x0005e6000c101d06 */
.L_x_2647:
[----:B------:R-:W-:Y:S05]  /*5fe0*/  BSYNC.RECONVERGENT B1 ;  /* 0x0000000000017941 */ /* 0x000fea0003800200 */
.L_x_2646:
[----:B------:R-:W-:Y:S05]  /*5ff0*/  @!P2 BRA `(.L_x_2639) ;  /* 0x0000000800b0a947 */ /* 0x000fea0003800000 */
[----:B0-2---:R-:W0:Y:S02]  /*6000*/  LDC.64 R164, c[0x0][0x390] ;  /* 0x0000e400ffa47b82 */ /* 0x005e240000000a00 */
[----:B0-----:R-:W-:-:S06]  /*6010*/  IMAD.WIDE.U32 R164, R6, 0x10, R164 ;  /* 0x0000001006a47825 */ /* 0x001fcc00078e00a4 */
[----:B------:R-:W5:Y:S01]  /*6020*/  LDG.E.128 R164, desc[UR6][R164.64] ;  /* 0x00000006a4a47981 */ /* 0x000f62000c1e1d00 */
[----:B------:R-:W-:-:S04]  /*6030*/  ISETP.NE.U32.AND P1, PT, RZ, UR12, PT ;  /* 0x0000000cff007c0c */ /* 0x000fc8000bf25070 */
[----:B------:R-:W-:-:S13]  /*6040*/  ISETP.NE.AND.EX P1, PT, RZ, UR13, PT, P1 ;  /* 0x0000000dff007c0c */ /* 0x000fda000bf25310 */
[----:B------:R-:W-:Y:S05]  /*6050*/  @!P1 BRA `(.L_x_2650) ;  /* 0x0000000400449947 */ /* 0x000fea0003800000 */
[-C--:B------:R-:W-:Y:S01]  /*6060*/  FFMA.FTZ R200, R182, R196.reuse, R199 ;  /* 0x000000c4b6c87223 */ /* 0x080fe200000100c7 */
[----:B------:R-:W-:Y:S01]  /*6070*/  PRMT R159, R163, 0x7632, R159 ;  /* 0x00007632a39f7816 */ /* 0x000fe2000000009f */
[-CC-:B------:R-:W-:Y:S01]  /*6080*/  FFMA.FTZ R204, R178, R196.reuse, R199.reuse ;  /* 0x000000c4b2cc7223 */ /* 0x180fe200000100c7 */
[----:B------:R-:W-:Y:S01]  /*6090*/  PRMT R156, R162, 0x7632, R156 ;  /* 0x00007632a29c7816 */ /* 0x000fe2000000009c */
[-CC-:B------:R-:W-:Y:S01]  /*60a0*/  FFMA.FTZ R201, R27, R196.reuse, R199.reuse ;  /* 0x000000c41bc97223 */ /* 0x180fe200000100c7 */
[----:B------:R-:W-:Y:S01]  /*60b0*/  FADD.FTZ R209, R181, -R200 ;  /* 0x800000c8b5d17221 */ /* 0x000fe20000010000 */
[----:B------:R-:W-:Y:S01]  /*60c0*/  SHF.L.U32 R200, R159, 0x10, RZ ;  /* 0x000000109fc87819 */ /* 0x000fe200000006ff */
[----:B------:R-:W-:Y:S01]  /*60d0*/  FADD.FTZ R159, R179, -R204 ;  /* 0x800000ccb39f7221 */ /* 0x000fe20000010000 */
[----:B------:R-:W-:Y:S01]  /*60e0*/  SHF.L.U32 R156, R156, 0x10, RZ ;  /* 0x000000109c9c7819 */ /* 0x000fe200000006ff */
[-C--:B------:R-:W-:Y:S01]  /*60f0*/  FFMA.FTZ R205, R173, R196.reuse, R199 ;  /* 0x000000c4adcd7223 */ /* 0x080fe200000100c7 */
[----:B------:R-:W-:Y:S01]  /*6100*/  SHF.L.U32 R158, R162, 0x10, RZ ;  /* 0x00000010a29e7819 */ /* 0x000fe200000006ff */
[----:B------:R-:W-:Y:S01]  /*6110*/  FADD.FTZ R201, R172, -R201 ;  /* 0x800000c9acc97221 */ /* 0x000fe20000010000 */
[-CC-:B------:R-:W-:Y:S01]  /*6120*/  FFMA.FTZ R211, R25, R196.reuse, R199.reuse ;  /* 0x000000c419d37223 */ /* 0x180fe200000100c7 */
[-CC-:B------:R-:W-:Y:S01]  /*6130*/  FFMA.FTZ R210, R176, R196.reuse, R199.reuse ;  /* 0x000000c4b0d27223 */ /* 0x180fe200000100c7 */
[-CC-:B------:R-:W-:Y:S01]  /*6140*/  FFMA.FTZ R207, R23, R196.reuse, R199.reuse ;  /* 0x000000c417cf7223 */ /* 0x180fe200000100c7 */
[--C-:B------:R-:W-:Y:S01]  /*6150*/  FFMA.FTZ R206, R174, R196, R199.reuse ;  /* 0x000000c4aece7223 */ /* 0x100fe200000100c7 */
[C---:B-----5:R-:W-:Y:S01]  /*6160*/  PRMT R199, R166.reuse, 0x7632, R199 ;  /* 0x00007632a6c77816 */ /* 0x060fe200000000c7 */
[----:B------:R-:W-:Y:S01]  /*6170*/  FFMA.FTZ R204, R183, R159, R156 ;  /* 0x0000009fb7cc7223 */ /* 0x000fe2000001009c */
[----:B------:R-:W-:Y:S01]  /*6180*/  SHF.L.U32 R202, R166, 0x10, RZ ;  /* 0x00000010a6ca7819 */ /* 0x000fe200000006ff */
[----:B------:R-:W-:Y:S01]  /*6190*/  FADD.FTZ R205, R180, -R205 ;  /* 0x800000cdb4cd7221 */ /* 0x000fe20000010000 */
[----:B------:R-:W-:Y:S01]  /*61a0*/  SHF.L.U32 R166, R163, 0x10, RZ ;  /* 0x00000010a3a67819 */ /* 0x000fe200000006ff */
[----:B------:R-:W-:Y:S01]  /*61b0*/  FFMA.FTZ R201, R183, R201, R158 ;  /* 0x000000c9b7c97223 */ /* 0x000fe2000001009e */
[----:B------:R-:W-:Y:S01]  /*61c0*/  PRMT R159, R161, 0x7632, R159 ;  /* 0x00007632a19f7816 */ /* 0x000fe2000000009f */
[C---:B------:R-:W-:Y:S01]  /*61d0*/  FFMA.FTZ R209, R183.reuse, R209, R200 ;  /* 0x000000d1b7d17223 */ /* 0x040fe200000100c8 */
[----:B------:R-:W-:Y:S01]  /*61e0*/  PRMT R156, R160, 0x7632, R156 ;  /* 0x00007632a09c7816 */ /* 0x000fe2000000009c */
[----:B------:R-:W-:Y:S01]  /*61f0*/  FFMA.FTZ R205, R183, R205, R166 ;  /* 0x000000cdb7cd7223 */ /* 0x000fe200000100a6 */
[----:B------:R-:W-:-:S02]  /*6200*/  PRMT R196, R165, 0x7632, R196 ;  /* 0x00007632a5c47816 */ /* 0x000fc400000000c4 */
[----:B------:R-:W-:Y:S01]  /*6210*/  SHF.L.U32 R198, R165, 0x10, RZ ;  /* 0x00000010a5c67819 */ /* 0x000fe200000006ff */
[----:B------:R-:W-:Y:S01]  /*6220*/  FADD.FTZ R165, R24, -R207 ;  /* 0x800000cf18a57221 */ /* 0x000fe20000010000 */
[----:B------:R-:W-:Y:S01]  /*6230*/  SHF.L.U32 R158, R160, 0x10, RZ ;  /* 0x00000010a09e7819 */ /* 0x000fe200000006ff */
[-C--:B------:R-:W-:Y:S01]  /*6240*/  FMUL.FTZ R207, R205, R184.reuse ;  /* 0x000000b8cdcf7220 */ /* 0x080fe20000410000 */
[C---:B------:R-:W-:Y:S02]  /*6250*/  PRMT R203, R167.reuse, 0x7632, R203 ;  /* 0x00007632a7cb7816 */ /* 0x040fe400000000cb */
[----:B------:R-:W-:Y:S01]  /*6260*/  SHF.L.U32 R208, R167, 0x10, RZ ;  /* 0x00000010a7d07819 */ /* 0x000fe200000006ff */
[----:B------:R-:W-:Y:S01]  /*6270*/  FADD.FTZ R167, R26, -R211 ;  /* 0x800000d31aa77221 */ /* 0x000fe20000010000 */
[----:B------:R-:W-:Y:S01]  /*6280*/  SHF.L.U32 R200, R159, 0x10, RZ ;  /* 0x000000109fc87819 */ /* 0x000fe200000006ff */
[----:B------:R-:W-:Y:S01]  /*6290*/  FADD.FTZ R159, R175, -R206 ;  /* 0x800000ceaf9f7221 */ /* 0x000fe20000010000 */
[----:B------:R-:W-:Y:S01]  /*62a0*/  SHF.L.U32 R156, R156, 0x10, RZ ;  /* 0x000000109c9c7819 */ /* 0x000fe200000006ff */
[----:B------:R-:W-:Y:S01]  /*62b0*/  FADD.FTZ R211, R177, -R210 ;  /* 0x800000d2b1d37221 */ /* 0x000fe20000010000 */
[----:B------:R-:W-:Y:S01]  /*62c0*/  SHF.L.U32 R166, R161, 0x10, RZ ;  /* 0x00000010a1a67819 */ /* 0x000fe200000006ff */
[----:B------:R-:W-:Y:S01]  /*62d0*/  FFMA.FTZ R165, R183, R165, R158 ;  /* 0x000000a5b7a57223 */ /* 0x000fe2000001009e */
[----:B------:R-:W-:Y:S01]  /*62e0*/  SHF.L.U32 R158, R203, 0x10, RZ ;  /* 0x00000010cb9e7819 */ /* 0x000fe200000006ff */
[-C--:B------:R-:W-:Y:S01]  /*62f0*/  FMUL.FTZ R210, R209, R184.reuse ;  /* 0x000000b8d1d27220 */ /* 0x080fe20000410000 */
[----:B------:R-:W-:Y:S01]  /*6300*/  PRMT R157, R164, 0x7632, R157 ;  /* 0x00007632a49d7816 */ /* 0x000fe2000000009d */
[----:B------:R-:W-:Y:S01]  /*6310*/  FFMA.FTZ R156, R183, R159, R156 ;  /* 0x0000009fb79c7223 */ /* 0x000fe2000001009c */
[----:B------:R-:W-:Y:S01]  /*6320*/  SHF.L.U32 R199, R199, 0x10, RZ ;  /* 0x00000010c7c77819 */ /* 0x000fe200000006ff */
[----:B------:R-:W-:Y:S01]  /*6330*/  FMUL.FTZ R206, R204, R184 ;  /* 0x000000b8ccce7220 */ /* 0x000fe20000410000 */
[C---:B------:R-:W-:Y:S01]  /*6340*/  FFMA.FTZ R167, R183.reuse, R167, R166 ;  /* 0x000000a7b7a77223 */ /* 0x040fe200000100a6 */
[----:B------:R-:W-:Y:S01]  /*6350*/  FFMA.FTZ R200, R183, R211, R200 ;  /* 0x000000d3b7c87223 */ /* 0x000fe200000100c8 */
        /* <DEDUP_REMOVED lines=33> */
.L_x_2650:
[-CC-:B------:R-:W-:Y:S01]  /*6570*/  FFMA.FTZ R201, R23, R196.reuse, R199.reuse ;  /* 0x000000c417c97223 */ /* 0x180fe200000100c7 */
[----:B-----5:R-:W-:Y:S01]  /*6580*/  PRMT R206, R165, 0x7632, R206 ;  /* 0x00007632a5ce7816 */ /* 0x020fe200000000ce */
[-CC-:B------:R-:W-:Y:S01]  /*6590*/  FFMA.FTZ R203, R25, R196.reuse, R199.reuse ;  /* 0x000000c419cb7223 */ /* 0x180fe200000100c7 */
[----:B------:R-:W-:Y:S01]  /*65a0*/  SHF.L.U32 R207, R165, 0x10, RZ ;  /* 0x00000010a5cf7819 */ /* 0x000fe200000006ff */
[-C--:B------:R-:W-:Y:S01]  /*65b0*/  FFMA.FTZ R200, R174, R196.reuse, R199 ;  /* 0x000000c4aec87223 */ /* 0x080fe200000100c7 */
[----:B------:R-:W-:Y:S01]  /*65c0*/  PRMT R165, R160, 0x7632, R165 ;  /* 0x00007632a0a57816 */ /* 0x000fe200000000a5 */
[-CC-:B------:R-:W-:Y:S01]  /*65d0*/  FFMA.FTZ R208, R176, R196.reuse, R199.reuse ;  /* 0x000000c4b0d07223 */ /* 0x180fe200000100c7 */
[-CC-:B------:R-:W-:Y:S01]  /*65e0*/  FFMA.FTZ R209, R27, R196.reuse, R199.reuse ;  /* 0x000000c41bd17223 */ /* 0x180fe200000100c7 */
[-CC-:B------:R-:W-:Y:S01]  /*65f0*/  FFMA.FTZ R212, R178, R196.reuse, R199.reuse ;  /* 0x000000c4b2d47223 */ /* 0x180fe200000100c7 */
[-CC-:B------:R-:W-:Y:S01]  /*6600*/  FFMA.FTZ R214, R182, R196.reuse, R199.reuse ;  /* 0x000000c4b6d67223 */ /* 0x180fe200000100c7 */
[----:B------:R-:W-:Y:S01]  /*6610*/  FFMA.FTZ R215, R173, R196, R199 ;  /* 0x000000c4add77223 */ /* 0x000fe200000100c7 */
[----:B------:R-:W-:Y:S01]  /*6620*/  PRMT R210, R166, 0x7632, R210 ;  /* 0x00007632a6d27816 */ /* 0x000fe200000000d2 */
[----:B------:R-:W-:Y:S01]  /*6630*/  FADD.FTZ R202, R26, -R203 ;  /* 0x800000cb1aca7221 */ /* 0x000fe20000010000 */
        /* <DEDUP_REMOVED lines=21> */
[----:B------:R-:W-:Y:S01]  /*6790*/  FADD.FTZ R196, R180, -R215 ;  /* 0x800000d7b4c47221 */ /* 0x000fe20000010000 */
[----:B------:R-:W-:Y:S01]  /*67a0*/  SHF.L.U32 R219, R202, 0x10, RZ ;  /* 0x00000010cadb7819 */ /* 0x000fe200000006ff */
[C---:B------:R-:W-:Y:S01]  /*67b0*/  FFMA.FTZ R203, R183.reuse, R208, R203 ;  /* 0x000000d0b7cb7223 */ /* 0x040fe200000100cb */
[C---:B------:R-:W-:Y:S01]  /*67c0*/  PRMT R198, R164.reuse, 0x7632, R198 ;  /* 0x00007632a4c67816 */ /* 0x040fe200000000c6 */
[C---:B------:R-:W-:Y:S01]  /*67d0*/  FFMA.FTZ R213, R183.reuse, R212, R213 ;  /* 0x000000d4b7d57223 */ /* 0x040fe200000100d5 */
[C---:B------:R-:W-:Y:S01]  /*67e0*/  FFMA.FTZ R217, R183.reuse, R196, R217 ;  /* 0x000000c4b7d97223 */ /* 0x040fe200000100d9 */
[----:B------:R-:W-:Y:S01]  /*67f0*/  SHF.L.U32 R199, R164, 0x10, RZ ;  /* 0x00000010a4c77819 */ /* 0x000fe200000006ff */
[----:B------:R-:W-:Y:S01]  /*6800*/  FFMA.FTZ R219, R183, R214, R219 ;  /* 0x000000d6b7db7223 */ /* 0x000fe200000100db */
[----:B------:R-:W-:Y:S01]  /*6810*/  PRMT R164, R167, 0x7632, R164 ;  /* 0x00007632a7a47816 */ /* 0x000fe200000000a4 */
[-C--:B------:R-:W-:Y:S01]  /*6820*/  FMUL.FTZ R209, R209, R184.reuse ;  /* 0x000000b8d1d17220 */ /* 0x080fe20000410000 */
[----:B------:R-:W-:Y:S01]  /*6830*/  SHF.L.U32 R167, R167, 0x10, RZ ;  /* 0x00000010a7a77819 */ /* 0x000fe200000006ff */
        /* <DEDUP_REMOVED lines=31> */
.L_x_2651:
[----:B------:R-:W0:Y:S01]  /*6a30*/  @P1 LDC.64 R198, c[0x0][0x478] ;  /* 0x00011e00ffc61b82 */ /* 0x000e220000000a00 */
[----:B------:R-:W-:-:S07]  /*6a40*/  MOV R155, R211 ;  /* 0x000000d3009b7202 */ /* 0x000fce0000000f00 */
[----:B------:R-:W1:Y:S01]  /*6a50*/  LDC.64 R148, c[0x0][0x468] ;  /* 0x00011a00ff947b82 */ /* 0x000e620000000a00 */
[----:B0-----:R-:W-:-:S05]  /*6a60*/  @P1 IMAD.WIDE.U32 R198, R6, 0x10, R198 ;  /* 0x0000001006c61825 */ /* 0x001fca00078e00c6 */
[----:B------:R3:W-:Y:S01]  /*6a70*/  @P1 STG.E.128 desc[UR6][R198.64], R156 ;  /* 0x0000009cc6001986 */ /* 0x0007e2000c101d06 */
[----:B-1----:R-:W-:Y:S01]  /*6a80*/  IMAD.WIDE.U32 R200, R6, 0x10, R148 ;  /* 0x0000001006c87825 */ /* 0x002fe200078e0094 */
[----:B------:R-:W-:Y:S02]  /*6a90*/  MOV R148, R183 ;  /* 0x000000b700947202 */ /* 0x000fe40000000f00 */
[----:B------:R-:W-:Y:S02]  /*6aa0*/  MOV R149, R184 ;  /* 0x000000b800957202 */ /* 0x000fe40000000f00 */
[----:B------:R3:W-:Y:S05]  /*6ab0*/  STG.E.128 desc[UR6][R200.64], R164 ;  /* 0x000000a4c8007986 */ /* 0x0007ea000c101d06 */
.L_x_2639:
[----:B------:R-:W-:Y:S05]  /*6ac0*/  BSYNC.RECONVERGENT B0 ;  /* 0x0000000000007941 */ /* 0x000fea0003800200 */
.L_x_2629:
[----:B0-234-:R-:W0:Y:S02]  /*6ad0*/  LDC.64 R164, c[0x0][0x380] ;  /* 0x0000e000ffa47b82 */ /* 0x01de240000000a00 */
[----:B0-----:R-:W-:-:S04]  /*6ae0*/  LEA R5, R164, R5, 0x2 ;  /* 0x00000005a4057211 */ /* 0x001fc800078e10ff */
[----:B------:R-:W-:-:S13]  /*6af0*/  ISETP.GE.AND P1, PT, R5, R165, PT ;  /* 0x000000a50500720c */ /* 0x000fda0003f26270 */
[----:B------:R-:W-:Y:S05]  /*6b00*/  @!P1 BRA `(.L_x_2652) ;  /* 0xffffff9c00389947 */ /* 0x000fea000383ffff */
.L_x_2616:
        /* <DEDUP_REMOVED lines=21> */
[----:B-----5:R-:W-:Y:S01]  /*6c60*/  IADD3 R40, P6, PT, R5, R0, RZ ;  /* 0x0000000005287210 */ /* 0x020fe20007fde0ff */
[----:B------:R-:W-:Y:S03]  /*6c70*/  STS.128 [R3], R80 ;  /* 0x0000005003007388 */ /* 0x000fe60000000c00 */
[----:B------:R-:W-:Y:S01]  /*6c80*/  IADD3.X R33, PT, PT, RZ, RZ, RZ, P6, !PT ;  /* 0x000000ffff217210 */ /* 0x000fe200037fe4ff */
[----:B------:R-:W-:Y:S03]  /*6c90*/  STS.128 [R3+0x10], R84 ;  /* 0x0000105403007388 */ /* 0x000fe60000000c00 */
[C---:B------:R-:W-:Y:S01]  /*6ca0*/  SHF.L.U64.HI R42, R40.reuse, 0x2, R33 ;  /* 0x00000002282a7819 */ /* 0x040fe20000010221 */
[----:B------:R-:W-:Y:S01]  /*6cb0*/  STS.128 [R3+0x400], R116 ;  /* 0x0004007403007388 */ /* 0x000fe20000000c00 */
[----:B------:R-:W-:-:S03]  /*6cc0*/  SHF.L.U32 R40, R40, 0x2, RZ ;  /* 0x0000000228287819 */ /* 0x000fc600000006ff */
[----:B------:R-:W-:Y:S01]  /*6cd0*/  STS.128 [R3+0x410], R120 ;  /* 0x0004107803007388 */ /* 0x000fe20000000c00 */
[----:B--2---:R-:W-:-:S03]  /*6ce0*/  IADD3 R38, P6, PT, R40, UR18, RZ ;  /* 0x0000001228267c10 */ /* 0x004fc6000ffde0ff */
[----:B------:R-:W-:Y:S01]  /*6cf0*/  STS.128 [R3+0x800], R124 ;  /* 0x0008007c03007388 */ /* 0x000fe20000000c00 */
[----:B------:R-:W-:Y:S02]  /*6d00*/  IADD3.X R71, PT, PT, R42, UR19, RZ, P6, !PT ;  /* 0x000000132a477c10 */ /* 0x000fe4000b7fe4ff */
[----:B------:R-:W-:Y:S01]  /*6d10*/  IADD3 R36, P6, PT, R40, UR16, RZ ;  /* 0x0000001028247c10 */ /* 0x000fe2000ffde0ff */
[----:B------:R-:W-:Y:S03]  /*6d20*/  STS.128 [R3+0x810], R128 ;  /* 0x0008108003007388 */ /* 0x000fe60000000c00 */
[----:B------:R-:W-:Y:S01]  /*6d30*/  IADD3.X R69, PT, PT, R42, UR17, RZ, P6, !PT ;  /* 0x000000112a457c10 */ /* 0x000fe2000b7fe4ff */
        /* <DEDUP_REMOVED lines=161> */
[----:B------:R-:W-:Y:S02]  /*7750*/  MOV R3, R71 ;  /* 0x0000004700037202 */ /* 0x000fe40000000f00 */
[----:B0-----:R-:W-:Y:S02]  /*7760*/  MOV R4, R36 ;  /* 0x0000002400047202 */ /* 0x001fe40000000f00 */
        /* <DEDUP_REMOVED lines=12> */
.L_x_2654:
[----:B------:R-:W-:Y:S05]  /*7830*/  BSYNC.RECONVERGENT B0 ;  /* 0x0000000000007941 */ /* 0x000fea0003800200 */
.L_x_2653:
[----:B------:R-:W-:Y:S01]  /*7840*/  BSSY.RECONVERGENT B0, `(.L_x_2655) ;  /* 0x0000012000007945 */ /* 0x000fe20003800200 */
[----:B------:R-:W-:-:S03]  /*7850*/  FADD.FTZ R21, R21, R20 ;  /* 0x0000001415157221 */ /* 0x000fc60000010000 */
[----:B------:R-:W-:Y:S05]  /*7860*/  @!P0 BRA `(.L_x_2656) ;  /* 0x00000000003c8947 */ /* 0x000fea0003800000 */
[----:B-1----:R-:W-:Y:S02]  /*7870*/  MOV R2, R38 ;  /* 0x0000002600027202 */ /* 0x002fe40000000f00 */
        /* <DEDUP_REMOVED lines=14> */
.L_x_2656:
[----:B------:R-:W-:Y:S05]  /*7960*/  BSYNC.RECONVERGENT B0 ;  /* 0x0000000000007941 */ /* 0x000fea0003800200 */
.L_x_2655:
[----:B------:R-:W-:Y:S01]  /*7970*/  BSSY.RECONVERGENT B0, `(.L_x_2657) ;  /* 0x0000012000007945 */ /* 0x000fe20003800200 */
[----:B------:R-:W-:-:S03]  /*7980*/  FADD.FTZ R35, R14, R35 ;  /* 0x000000230e237221 */ /* 0x000fc60000010000 */
[----:B------:R-:W-:Y:S05]  /*7990*/  @!P1 BRA `(.L_x_2658) ;  /* 0x00000000003c9947 */ /* 0x000fea0003800000 */
[----:B-12---:R-:W-:Y:S02]  /*79a0*/  MOV R2, R38 ;  /* 0x0000002600027202 */ /* 0x006fe40000000f00 */
        /* <DEDUP_REMOVED lines=14> */
.L_x_2658:
[----:B------:R-:W-:Y:S05]  /*7a90*/  BSYNC.RECONVERGENT B0 ;  /* 0x0000000000007941 */ /* 0x000fea0003800200 */
.L_x_2657:
        /* <DEDUP_REMOVED lines=18> */
.L_x_2660:
[----:B------:R-:W-:Y:S05]  /*7bc0*/  BSYNC.RECONVERGENT B0 ;  /* 0x0000000000007941 */ /* 0x000fea0003800200 */
.L_x_2659:
        /* <DEDUP_REMOVED lines=18> */
.L_x_2662:
[----:B------:R-:W-:Y:S05]  /*7cf0*/  BSYNC.RECONVERGENT B0 ;  /* 0x0000000000007941 */ /* 0x000fea0003800200 */
.L_x_2661:
        /* <DEDUP_REMOVED lines=11> */
.L_x_2628:
        /* <DEDUP_REMOVED lines=8> */
.L_x_2664:
[----:B------:R-:W-:Y:S05]  /*7e30*/  BSYNC B0 ;  /* 0x0000000000007941 */ /* 0x000fea0003800000 */
.L_x_2663:
        /* <DEDUP_REMOVED lines=8> */
.L_x_2665:
[----:B------:R-:W-:Y:S01]  /*7ec0*/  FADD.FTZ R164, R164, R199 ;  /* 0x000000c7a4a47221 */ /* 0x000fe20000010000 */
[----:B------:R-:W-:-:S04]  /*7ed0*/  HFMA2 R204, -RZ, RZ, 0, 1.1920928955078125e-07 ;  /* 0x00000002ffcc7431 */ /* 0x000fc800000001ff */
[----:B------:R-:W-:Y:S02]  /*7ee0*/  MOV R203, R164 ;  /* 0x000000a400cb7202 */ /* 0x000fe40000000f00 */
[----:B------:R-:W-:-:S07]  /*7ef0*/  MOV R165, R202 ;  /* 0x000000ca00a57202 */ /* 0x000fce0000000f00 */
[----:B------:R-:W-:Y:S05]  /*7f00*/  WARPSYNC.COLLECTIVE R200, `(.L_x_2666) ;  /* 0x00000000c8087348 */ /* 0x000fea0003c00000 */
[----:B------:R0:W1:Y:S02]  /*7f10*/  SHFL.BFLY P6, R202, R203, R204, R205 ;  /* 0x0c0000cccbca7389 */ /* 0x00006400000c00cd */
[----:B01----:R-:W-:Y:S05]  /*7f20*/  ENDCOLLECTIVE ;  /* 0x000000000000791b */ /* 0x003fea0003800000 */
.L_x_2666:
[----:B------:R-:W-:-:S05]  /*7f30*/  FADD.FTZ R165, R165, R198 ;  /* 0x000000c6a5a57221 */ /* 0x000fca0000010000 */
[----:B------:R-:W-:Y:S02]  /*7f40*/  MOV R203, R165 ;  /* 0x000000a500cb7202 */ /* 0x000fe40000000f00 */
[----:B------:R-:W-:-:S07]  /*7f50*/  MOV R167, R202 ;  /* 0x000000ca00a77202 */ /* 0x000fce0000000f00 */
[----:B------:R-:W-:Y:S05]  /*7f60*/  WARPSYNC.COLLECTIVE R200, `(.L_x_2667) ;  /* 0x00000000c8087348 */ /* 0x000fea0003c00000 */
[----:B------:R0:W1:Y:S02]  /*7f70*/  SHFL.BFLY P6, R202, R203, R204, R205 ;  /* 0x0c0000cccbca7389 */ /* 0x00006400000c00cd */
[----:B01----:R-:W-:Y:S05]  /*7f80*/  ENDCOLLECTIVE ;  /* 0x000000000000791b */ /* 0x003fea0003800000 */
.L_x_2667:
[----:B------:R-:W-:Y:S01]  /*7f90*/  FADD.FTZ R167, R164, R167 ;  /* 0x000000a7a4a77221 */ /* 0x000fe20000010000 */
[----:B------:R-:W-:-:S04]  /*7fa0*/  HFMA2 R204, -RZ, RZ, 0, 2.384185791015625e-07 ;  /* 0x00000004ffcc7431 */ /* 0x000fc800000001ff */
[----:B------:R-:W-:Y:S02]  /*7fb0*/  MOV R203, R167 ;  /* 0x000000a700cb7202 */ /* 0x000fe40000000f00 */
[----:B------:R-:W-:-:S07]  /*7fc0*/  MOV R166, R202 ;  /* 0x000000ca00a67202 */ /* 0x000fce0000000f00 */
[----:B------:R-:W-:Y:S05]  /*7fd0*/  WARPSYNC.COLLECTIVE R200, `(.L_x_2668) ;  /* 0x00000000c8087348 */ /* 0x000fea0003c00000 */
[----:B------:R0:W1:Y:S02]  /*7fe0*/  SHFL.BFLY P6, R202, R203, R204, R205 ;  /* 0x0c0000cccbca7389 */ /* 0x00006400000c00cd */
[----:B01----:R-:W-:Y:S05]  /*7ff0*/  ENDCOLLECTIVE ;  /* 0x000000000000791b */ /* 0x003fea0003800000 */
.L_x_2668:
[----:B------:R-:W-:-:S05]  /*8000*/  FADD.FTZ R166, R165, R166 ;  /* 0x000000a6a5a67221 */ /* 0x000fca0000010000 */
[----:B------:R-:W-:Y:S02]  /*8010*/  MOV R203, R166 ;  /* 0x000000a600cb7202 */ /* 0x000fe40000000f00 */
[----:B------:R-:W-:-:S07]  /*8020*/  MOV R196, R202 ;  /* 0x000000ca00c47202 */ /* 0x000fce0000000f00 */
[----:B------:R-:W-:Y:S05]  /*8030*/  WARPSYNC.COLLECTIVE R200, `(.L_x_2669) ;  /* 0x00000000c8087348 */ /* 0x000fea0003c00000 */
[----:B------:R0:W1:Y:S02]  /*8040*/  SHFL.BFLY P6, R202, R203, R204, R205 ;  /* 0x0c0000cccbca7389 */ /* 0x00006400000c00cd */
[----:B01----:R-:W-:Y:S05]  /*8050*/  ENDCOLLECTIVE ;  /* 0x000000000000791b */ /* 0x003fea0003800000 */
.L_x_2669:
[----:B------:R-:W-:Y:S01]  /*8060*/  FADD.FTZ R196, R167, R196 ;  /* 0x000000c4a7c47221 */ /* 0x000fe20000010000 */
[----:B------:R-:W-:-:S04]  /*8070*/  HFMA2 R204, -RZ, RZ, 0, 4.76837158203125e-07 ;  /* 0x00000008ffcc7431 */ /* 0x000fc800000001ff */
[----:B------:R-:W-:Y:S02]  /*8080*/  MOV R203, R196 ;  /* 0x000000c400cb7202 */ /* 0x000fe40000000f00 */
[----:B------:R-:W-:-:S07]  /*8090*/  MOV R201, R202 ;  /* 0x000000ca00c97202 */ /* 0x000fce0000000f00 */
[----:B------:R-:W-:Y:S05]  /*80a0*/  WARPSYNC.COLLECTIVE R200, `(.L_x_2670) ;  /* 0x00000000c8087348 */ /* 0x000fea0003c00000 */
[----:B------:R0:W1:Y:S02]  /*80b0*/  SHFL.BFLY P6, R202, R203, R204, R205 ;  /* 0x0c0000cccbca7389 */ /* 0x00006400000c00cd */
[----:B01----:R-:W-:Y:S05]  /*80c0*/  ENDCOLLECTIVE ;  /* 0x000000000000791b */ /* 0x003fea0003800000 */
.L_x_2670:
[----:B------:R-:W-:-:S05]  /*80d0*/  FADD.FTZ R201, R166, R201 ;  /* 0x000000c9a6c97221 */ /* 0x000fca0000010000 */
[----:B------:R-:W-:Y:S02]  /*80e0*/  MOV R203, R201 ;  /* 0x000000c900cb7202 */ /* 0x000fe40000000f00 */
[----:B------:R-:W-:-:S07]  /*80f0*/  MOV R199, R202 ;  /* 0x000000ca00c77202 */ /* 0x000fce0000000f00 */
[----:B------:R-:W-:Y:S05]  /*8100*/  WARPSYNC.COLLECTIVE R200, `(.L_x_2671) ;  /* 0x00000000c8087348 */ /* 0x000fea0003c00000 */
[----:B------:R0:W1:Y:S02]  /*8110*/  SHFL.BFLY P6, R202, R203, R204, R205 ;  /* 0x0c0000cccbca7389 */ /* 0x00006400000c00cd */
[----:B01----:R-:W-:Y:S05]  /*8120*/  ENDCOLLECTIVE ;  /* 0x000000000000791b */ /* 0x003fea0003800000 */
.L_x_2671:
[----:B------:R-:W-:Y:S01]  /*8130*/  FADD.FTZ R199, R196, R199 ;  /* 0x000000c7c4c77221 */ /* 0x000fe20000010000 */
[----:B------:R-:W-:-:S04]  /*8140*/  HFMA2 R204, -RZ, RZ, 0, 9.5367431640625e-07 ;  /* 0x00000010ffcc7431 */ /* 0x000fc800000001ff */
[----:B------:R-:W-:Y:S02]  /*8150*/  MOV R203, R199 ;  /* 0x000000c700cb7202 */ /* 0x000fe40000000f00 */
[----:B------:R-:W-:-:S07]  /*8160*/  MOV R198, R202 ;  /* 0x000000ca00c67202 */ /* 0x000fce0000000f00 */
[----:B------:R-:W-:Y:S05]  /*8170*/  WARPSYNC.COLLECTIVE R200, `(.L_x_2672) ;  /* 0x00000000c8087348 */ /* 0x000fea0003c00000 */
[----:B------:R0:W1:Y:S02]  /*8180*/  SHFL.BFLY P6, R202, R203, R204, R205 ;  /* 0x0c0000cccbca7389 */ /* 0x00006400000c00cd */
[----:B01----:R-:W-:Y:S05]  /*8190*/  ENDCOLLECTIVE ;  /* 0x000000000000791b */ /* 0x003fea0003800000 */
.L_x_2672:
[----:B------:R-:W-:-:S05]  /*81a0*/  FADD.FTZ R198, R201, R198 ;  /* 0x000000c6c9c67221 */ /* 0x000fca0000010000 */
[----:B------:R-:W-:Y:S02]  /*81b0*/  MOV R203, R198 ;  /* 0x000000c600cb7202 */ /* 0x000fe40000000f00 */
[----:B------:R-:W-:-:S07]  /*81c0*/  MOV R164, R202 ;  /* 0x000000ca00a47202 */ /* 0x000fce0000000f00 */
[----:B------:R-:W-:Y:S05]  /*81d0*/  WARPSYNC.COLLECTIVE R200, `(.L_x_2673) ;  /* 0x00000000c8087348 */ /* 0x000fea0003c00000 */
[----:B------:R0:W1:Y:S02]  /*81e0*/  SHFL.BFLY P6, R202, R203, R204, R205 ;  /* 0x0c0000cccbca7389 */ /* 0x00006400000c00cd */
[----:B01----:R-:W-:Y:S05]  /*81f0*/  ENDCOLLECTIVE ;  /* 0x000000000000791b */ /* 0x003fea0003800000 */
.L_x_2673:
[----:B------:R-:W-:Y:S01]  /*8200*/  MOV R165, R202 ;  /* 0x000000ca00a57202 */ /* 0x000fe20000000f00 */
[----:B------:R-:W-:Y:S06]  /*8210*/  BRA `(.L_x_2674) ;  /* 0xffffffa800d07947 */ /* 0x000fec000383ffff */
.L_x_2675:
        /* <DEDUP_REMOVED lines=14> */
.L_x_14455:


//--------------------- .text._ZN10layer_norm13ln_bwd_kernelINS_13Kernel_traitsIf13__nv_bfloat16S2_S2_fjLj768ELj1ELj4ELj1ELj16ENS_18Kernel_traits_baseILj768EfS2_S2_S2_fjLj128EEEEELb0ELb1ELb0ELb1EEEvNS_9BwdParamsE --------------------------
	.section	.text._ZN10layer_norm13ln_bwd_kernelINS_13Kernel_traitsIf13__nv_bfloat16S2_S2_fjLj768ELj1ELj4ELj1ELj16ENS_18Kernel_traits_baseILj768EfS2_S2_S2_fjLj128EEEEELb0ELb1ELb0ELb1EEEvNS_9BwdParamsE,"ax",@progbits
	.align	128
        .global         _ZN10layer_norm13ln_bwd_kernelINS_13Kernel_traitsIf13__nv_bfloat16S2_S2_fjLj768ELj1ELj4ELj1ELj16ENS_18Kernel_traits_baseILj768EfS2_S2_S2_fjLj128EEEEELb0ELb1ELb0ELb1EEEvNS_9BwdParamsE
        .type           _ZN10layer_norm13ln_bwd_kernelINS_13Kernel_traitsIf13__nv_bfloat16S2_S2_fjLj768ELj1ELj4ELj1ELj16ENS_18Kernel_traits_baseILj768EfS2_S2_S2_fjLj128EEEEELb0ELb1ELb0ELb1EEEvNS_9BwdParamsE,@function
        .size           _ZN10layer_norm13ln_bwd_kernelINS_13Kernel_traitsIf13__nv_bfloat16S2_S2_fjLj768ELj1ELj4ELj1ELj16ENS_18Kernel_traits_baseILj768EfS2_S2_S2_fjLj128EEEEELb0ELb1ELb0ELb1EEEvNS_9BwdParamsE,(.L_x_14456 - _ZN10layer_norm13ln_bwd_kernelINS_13Kernel_traitsIf13__nv_bfloat16S2_S2_fjLj768ELj1ELj4ELj1ELj16ENS_18Kernel_traits_baseILj768EfS2_S2_S2_fjLj128EEEEELb0ELb1ELb0ELb1EEEvNS_9BwdParamsE)
        .other          _ZN10layer_norm13ln_bwd_kernelINS_13Kernel_traitsIf13__nv_bfloat16S2_S2_fjLj768ELj1ELj4ELj1ELj16ENS_18Kernel_traits_baseILj768EfS2_S2_S2_fjLj128EEEEELb0ELb1ELb0ELb1EEEvNS_9BwdParamsE,@"STO_CUDA_ENTRY STV_DEFAULT"
_ZN10layer_norm13ln_bwd_kernelINS_13Kernel_traitsIf13__nv_bfloat16S2_S2_fjLj768ELj1ELj4ELj1ELj16ENS_18Kernel_traits_baseILj768EfS2_S2_S2_fjLj128EEEEELb0ELb1ELb0ELb1EEEvNS_9BwdParamsE:
.text._ZN10layer_norm13ln_bwd_kernelINS_13Kernel_traitsIf13__nv_bfloat16S2_S2_fjLj768ELj1ELj4ELj1ELj16ENS_18Kernel_traits_baseILj768EfS2_S2_S2_fjLj128EEEEELb0ELb1ELb0ELb1EEEvNS_9BwdParamsE:
        /* <DEDUP_REMOVED lines=56> */
[----:B0-----:R-:W-:Y:S01]  /*0380*/  IMAD.WIDE.U32 R2, R146, 0x20, R2 ;  /* 0x0000002092027825 */ /* 0x001fe200078e0002 */
[----:B-1----:R-:W-:-:S03]  /*0390*/  ISETP.NE.U32.AND P0, PT, RZ, UR4, PT ;  /* 0x00000004ff007c0c */ /* 0x002fc6000bf05070 */
[----:B------:R-:W-:Y:S01]  /*03a0*/  HFMA2 R164, -RZ, RZ, 0, 0 ;  /* 0x00000000ffa47431 */ /* 0x000fe200000001ff */
[----:B------:R-:W-:Y:S01]  /*03b0*/  BSSY B1, `(.L_x_2678) ;  /* 0x0000628000017945 */ /* 0x000fe20003800000 */
[----:B------:R-:W-:Y:S01]  /*03c0*/  CS2R R160, SRZ ;  /* 0x0000000000a07805 */ /* 0x000fe2000001ff00 */
[----:B------:R-:W5:Y:S01]  /*03d0*/  LDG.E.128 R48, desc[UR6][R2.64+0x810] ;  /* 0x0008100602307981 */ /* 0x000f62000c1e1d00 */
[----:B--2---:R-:W-:-:S03]  /*03e0*/  IMAD.WIDE.U32 R146, R146, 0x20, R4 ;  /* 0x0000002092927825 */ /* 0x004fc600078e0004 */
[----:B------:R-:W5:Y:S04]  /*03f0*/  LDG.E.128 R44, desc[UR6][R2.64+0x800] ;  /* 0x00080006022c7981 */ /* 0x000f68000c1e1d00 */
[----:B------:R-:W5:Y:S04]  /*0400*/  LDG.E.128 R24, desc[UR6][R146.64+0x810] ;  /* 0x0008100692187981 */ /* 0x000f68000c1e1d00 */
[----:B------:R-:W5:Y:S04]  /*0410*/  LDG.E.128 R20, desc[UR6][R146.64+0x800] ;  /* 0x0008000692147981 */ /* 0x000f68000c1e1d00 */
[----:B------:R-:W5:Y:S04]  /*0420*/  LDG.E.128 R16, desc[UR6][R146.64+0x410] ;  /* 0x0004100692107981 */ /* 0x000f68000c1e1d00 */
[----:B------:R-:W5:Y:S04]  /*0430*/  LDG.E.128 R12, desc[UR6][R146.64+0x400] ;  /* 0x00040006920c7981 */ /* 0x000f68000c1e1d00 */
[----:B------:R-:W5:Y:S04]  /*0440*/  LDG.E.128 R8, desc[UR6][R146.64+0x10] ;  /* 0x0000100692087981 */ /* 0x000f68000c1e1d00 */
[----:B------:R-:W5:Y:S01]  /*0450*/  LDG.E.128 R4, desc[UR6][R146.64] ;  /* 0x0000000692047981 */ /* 0x000f62000c1e1d00 */
[----:B------:R-:W-:-:S02]  /*0460*/  ISETP.NE.AND.EX P0, PT, RZ, UR5, PT, P0 ;  /* 0x00000005ff007c0c */ /* 0x000fc4000bf05300 */
[----:B------:R-:W-:Y:S02]  /*0470*/  CS2R R158, SRZ ;  /* 0x00000000009e7805 */ /* 0x000fe4000001ff00 */
[----:B------:R-:W-:Y:S01]  /*0480*/  MOV R162, RZ ;  /* 0x000000ff00a27202 */ /* 0x000fe20000000f00 */
[----:B------:R-:W5:Y:S01]  /*0490*/  LDG.E.128 R40, desc[UR6][R2.64+0x410] ;  /* 0x0004100602287981 */ /* 0x000f62000c1e1d00 */
[----:B------:R-:W-:Y:S02]  /*04a0*/  CS2R R156, SRZ ;  /* 0x00000000009c7805 */ /* 0x000fe4000001ff00 */
[----:B------:R-:W-:Y:S02]  /*04b0*/  CS2R R154, SRZ ;  /* 0x00000000009a7805 */ /* 0x000fe4000001ff00 */
[----:B------:R-:W-:Y:S01]  /*04c0*/  CS2R R152, SRZ ;  /* 0x0000000000987805 */ /* 0x000fe2000001ff00 */
[----:B------:R-:W5:Y:S01]  /*04d0*/  LDG.E.128 R36, desc[UR6][R2.64+0x400] ;  /* 0x0004000602247981 */ /* 0x000f62000c1e1d00 */
[----:B------:R-:W-:-:S02]  /*04e0*/  CS2R R150, SRZ ;  /* 0x0000000000967805 */ /* 0x000fc4000001ff00 */
[----:B------:R-:W-:Y:S02]  /*04f0*/  CS2R R148, SRZ ;  /* 0x0000000000947805 */ /* 0x000fe4000001ff00 */
[----:B------:R-:W-:Y:S01]  /*0500*/  CS2R R144, SRZ ;  /* 0x0000000000907805 */ /* 0x000fe2000001ff00 */
[----:B------:R-:W5:Y:S01]  /*0510*/  LDG.E.128 R32, desc[UR6][R2.64+0x10] ;  /* 0x0000100602207981 */ /* 0x000f62000c1e1d00 */
[----:B------:R-:W-:Y:S02]  /*0520*/  CS2R R142, SRZ ;  /* 0x00000000008e7805 */ /* 0x000fe4000001ff00 */
[----:B------:R-:W-:Y:S02]  /*0530*/  CS2R R140, SRZ ;  /* 0x00000000008c7805 */ /* 0x000fe4000001ff00 */
[----:B------:R-:W-:Y:S01]  /*0540*/  CS2R R138, SRZ ;  /* 0x00000000008a7805 */ /* 0x000fe2000001ff00 */
[----:B------:R0:W5:Y:S01]  /*0550*/  LDG.E.128 R28, desc[UR6][R2.64] ;  /* 0x00000006021c7981 */ /* 0x000162000c1e1d00 */
        /* <DEDUP_REMOVED lines=23> */
[----:B0-----:R-:W-:-:S07]  /*06d0*/  CS2R R2, SRZ ;  /* 0x0000000000027805 */ /* 0x001fce000001ff00 */
.L_x_2696:
        /* <DEDUP_REMOVED lines=32> */
[----:B------:R-:W4:Y:S04]  /*08e0*/  LDG.E.128 R76, desc[UR6][R76.64] ;  /* 0x000000064c4c7981 */ /* 0x000f28000c1e1d00 */
[----:B------:R-:W4:Y:S01]  /*08f0*/  LDG.E.128 R80, desc[UR6][R80.64] ;  /* 0x0000000650507981 */ /* 0x000f22000c1e1d00 */
[----:B------:R-:W-:-:S06]  /*0900*/  IMAD.WIDE.U32 R84, R169, 0x10, R88 ;  /* 0x00000010a9547825 */ /* 0x000fcc00078e0058 */
[----:B------:R-:W4:Y:S01]  /*0910*/  LDG.E.128 R84, desc[UR6][R84.64] ;  /* 0x0000000654547981 */ /* 0x000f22000c1e1d00 */
[----:B------:R-:W-:-:S06]  /*0920*/  IMAD.WIDE.U32 R88, R165, 0x10, R88 ;  /* 0x00000010a5587825 */ /* 0x000fcc00078e0058 */
[----:B------:R-:W4:Y:S01]  /*0930*/  LDG.E.128 R88, desc[UR6][R88.64] ;  /* 0x0000000658587981 */ /* 0x000f22000c1e1d00 */
[C---:B--2---:R-:W-:Y:S02]  /*0940*/  PRMT R168, R68.reuse, 0x7632, R168 ;  /* 0x0000763244a87816 */ /* 0x044fe400000000a8 */
[----:B------:R-:W-:Y:S02]  /*0950*/  SHF.L.U32 R193, R68, 0x10, RZ ;  /* 0x0000001044c17819 */ /* 0x000fe400000006ff */
[C---:B------:R-:W-:Y:S02]  /*0960*/  PRMT R68, R69.reuse, 0x7632, R68 ;  /* 0x0000763245447816 */ /* 0x040fe40000000044 */
[----:B------:R-:W-:Y:S01]  /*0970*/  SHF.L.U32 R233, R69, 0x10, RZ ;  /* 0x0000001045e97819 */ /* 0x000fe200000006ff */
[----:B------:R-:W-:Y:S01]  /*0980*/  FADD.FTZ R193, -R0, R193 ;  /* 0x000000c100c17221 */ /* 0x000fe20000010100 */
[----:B------:R-:W-:Y:S02]  /*0990*/  SHF.L.U32 R171, R71, 0x10, RZ ;  /* 0x0000001047ab7819 */ /* 0x000fe400000006ff */
[----:B------:R-:W-:Y:S01]  /*09a0*/  SHF.L.U32 R69, R168, 0x10, RZ ;  /* 0x00000010a8457819 */ /* 0x000fe200000006ff */
[----:B------:R-:W-:Y:S01]  /*09b0*/  FADD.FTZ R233, -R0, R233 ;  /* 0x000000e900e97221 */ /* 0x000fe20000010100 */
[----:B------:R-:W-:-:S02]  /*09c0*/  PRMT R170, R70, 0x7632, R170 ;  /* 0x0000763246aa7816 */ /* 0x000fc400000000aa */
[----:B------:R-:W-:Y:S01]  /*09d0*/  SHF.L.U32 R235, R70, 0x10, RZ ;  /* 0x0000001046eb7819 */ /* 0x000fe200000006ff */
[----:B------:R-:W-:Y:S01]  /*09e0*/  FADD.FTZ R239, -R0, R69 ;  /* 0x0000004500ef7221 */ /* 0x000fe20000010100 */
[----:B---3--:R-:W-:Y:S01]  /*09f0*/  PRMT R172, R72, 0x7632, R172 ;  /* 0x0000763248ac7816 */ /* 0x008fe200000000ac */
[----:B-----5:R-:W-:Y:S01]  /*0a00*/  FMUL.FTZ R180, R166, R233 ;  /* 0x000000e9a6b47220 */ /* 0x020fe20000410000 */
[----:B------:R-:W-:Y:S01]  /*0a10*/  SHF.L.U32 R231, R72, 0x10, RZ ;  /* 0x0000001048e77819 */ /* 0x000fe200000006ff */
[----:B------:R-:W-:Y:S01]  /*0a20*/  FADD.FTZ R235, -R0, R235 ;  /* 0x000000eb00eb7221 */ /* 0x000fe20000010100 */
[C---:B------:R-:W-:Y:S02]  /*0a30*/  PRMT R173, R74.reuse, 0x7632, R173 ;  /* 0x000076324aad7816 */ /* 0x040fe400000000ad */
[----:B------:R-:W-:Y:S01]  /*0a40*/  SHF.L.U32 R229, R74, 0x10, RZ ;  /* 0x000000104ae57819 */ /* 0x000fe200000006ff */
[----:B------:R-:W-:Y:S01]  /*0a50*/  FADD.FTZ R231, -R0, R231 ;  /* 0x000000e700e77221 */ /* 0x000fe20000010100 */
[----:B----4-:R-:W-:Y:S01]  /*0a60*/  PRMT R174, R76, 0x7632, R174 ;  /* 0x000076324cae7816 */ /* 0x010fe200000000ae */
[----:B------:R-:W-:Y:S01]  /*0a70*/  FMUL.FTZ R178, R166, R235 ;  /* 0x000000eba6b27220 */ /* 0x000fe20000410000 */
[----:B------:R-:W-:Y:S01]  /*0a80*/  SHF.L.U32 R177, R76, 0x10, RZ ;  /* 0x000000104cb17819 */ /* 0x000fe200000006ff */
[----:B------:R-:W-:Y:S01]  /*0a90*/  FADD.FTZ R229, -R0, R229 ;  /* 0x000000e500e57221 */ /* 0x000fe20000010100 */
[----:B------:R-:W-:-:S02]  /*0aa0*/  PRMT R176, R78, 0x7632, R176 ;  /* 0x000076324eb07816 */ /* 0x000fc400000000b0 */
[----:B------:R-:W-:Y:S01]  /*0ab0*/  SHF.L.U32 R195, R78, 0x10, RZ ;  /* 0x000000104ec37819 */ /* 0x000fe200000006ff */
[----:B------:R-:W-:Y:S01]  /*0ac0*/  FMUL.FTZ R192, R166, R229 ;  /* 0x000000e5a6c07220 */ /* 0x000fe20000410000 */
[----:B------:R-:W-:Y:S02]  /*0ad0*/  PRMT R70, R71, 0x7632, R70 ;  /* 0x0000763247467816 */ /* 0x000fe40000000046 */
[----:B------:R-:W-:Y:S01]  /*0ae0*/  PRMT R72, R73, 0x7632, R72 ;  /* 0x0000763249487816 */ /* 0x000fe20000000048 */
[----:B------:R-:W-:Y:S01]  /*0af0*/  FADD.FTZ R195, -R0, R195 ;  /* 0x000000c300c37221 */ /* 0x000fe20000010100 */
[----:B------:R-:W-:Y:S02]  /*0b00*/  PRMT R74, R75, 0x7632, R74 ;  /* 0x000076324b4a7816 */ /* 0x000fe4000000004a */
[----:B------:R-:W-:Y:S02]  /*0b10*/  PRMT R76, R77, 0x7632, R76 ;  /* 0x000076324d4c7816 */ /* 0x000fe4000000004c */
[----:B------:R-:W-:-:S02]  /*0b20*/  PRMT R78, R79, 0x7632, R78 ;  /* 0x000076324f4e7816 */ /* 0x000fc4000000004e */
[----:B------:R-:W-:Y:S01]  /*0b30*/  SHF.L.U32 R225, R77, 0x10, RZ ;  /* 0x000000104de17819 */ /* 0x000fe200000006ff */
[C---:B------:R-:W-:Y:S01]  /*0b40*/  FADD.FTZ R77, -R0.reuse, R171 ;  /* 0x000000ab004d7221 */ /* 0x040fe20000010100 */
[----:B------:R-:W-:Y:S02]  /*0b50*/  SHF.L.U32 R73, R73, 0x10, RZ ;  /* 0x0000001049497819 */ /* 0x000fe400000006ff */
        /* <DEDUP_REMOVED lines=28> */
[----:B------:R-:W-:Y:S01]  /*0d20*/  SHF.L.U32 R69, R80, 0x10, RZ ;  /* 0x0000001050457819 */ /* 0x000fe200000006ff */
[----:B------:R-:W-:Y:S01]  /*0d30*/  FADD.FTZ R213, -R0, R213 ;  /* 0x000000d500d57221 */ /* 0x000fe20000010100 */
[----:B------:R-:W-:Y:S01]  /*0d40*/  SHF.L.U32 R224, R224, 0x10, RZ ;  /* 0x00000010e0e07819 */ /* 0x000fe200000006ff */
[----:B------:R-:W-:Y:S01]  /*0d50*/  FADD.FTZ R215, -R0, R215 ;  /* 0x000000d700d77221 */ /* 0x000fe20000010100 */
[----:B------:R-:W-:Y:S01]  /*0d60*/  FMUL.FTZ R0, R166, R193 ;  /* 0x000000c1a6007220 */ /* 0x000fe20000410000 */
[----:B------:R-:W-:Y:S01]  /*0d70*/  FMUL.FTZ R189, R28, R69 ;  /* 0x000000451cbd7220 */ /* 0x000fe20000410000 */
[C---:B------:R-:W-:Y:S01]  /*0d80*/  PRMT R222, R81.reuse, 0x7632, R222 ;  /* 0x0000763251de7816 */ /* 0x040fe200000000de */
[C---:B------:R-:W-:Y:S01]  /*0d90*/  FMUL.FTZ R80, R166.reuse, R77 ;  /* 0x0000004da6507220 */ /* 0x040fe20000410000 */
[----:B------:R-:W-:Y:S01]  /*0da0*/  SHF.L.U32 R81, R81, 0x10, RZ ;  /* 0x0000001051517819 */ /* 0x000fe200000006ff */
[----:B------:R-:W-:Y:S01]  /*0db0*/  FADD.FTZ R68, RZ, R189 ;  /* 0x000000bdff447221 */ /* 0x000fe20000010000 */
[C---:B------:R-:W-:Y:S01]  /*0dc0*/  PRMT R218, R83.reuse, 0x7632, R218 ;  /* 0x0000763253da7816 */ /* 0x040fe200000000da */
[----:B------:R-:W-:Y:S01]  /*0dd0*/  FMUL.FTZ R76, R166, R241 ;  /* 0x000000f1a64c7220 */ /* 0x000fe20000410000 */
[----:B------:R-:W-:Y:S01]  /*0de0*/  SHF.L.U32 R79, R83, 0x10, RZ ;  /* 0x00000010534f7819 */ /* 0x000fe200000006ff */
[----:B------:R-:W-:Y:S01]  /*0df0*/  FMUL.FTZ R83, R29, R224 ;  /* 0x000000e01d537220 */ /* 0x000fe20000410000 */
[----:B------:R-:W-:Y:S01]  /*0e00*/  PRMT R220, R82, 0x7632, R220 ;  /* 0x0000763252dc7816 */ /* 0x000fe200000000dc */
[----:B------:R-:W-:Y:S01]  /*0e10*/  FMUL.FTZ R187, R30, R81 ;  /* 0x000000511ebb7220 */ /* 0x000fe20000410000 */
[----:B------:R-:W-:Y:S01]  /*0e20*/  SHF.L.U32 R71, R82, 0x10, RZ ;  /* 0x0000001052477819 */ /* 0x000fe200000006ff */
[----:B------:R-:W-:Y:S01]  /*0e30*/  FMUL.FTZ R82, R166, R239 ;  /* 0x000000efa6527220 */ /* 0x000fe20000410000 */
[C---:B------:R-:W-:Y:S01]  /*0e40*/  PRMT R210, R87.reuse, 0x7632, R210 ;  /* 0x0000763257d27816 */ /* 0x040fe200000000d2 */
[----:B------:R-:W-:Y:S01]  /*0e50*/  FADD.FTZ R68, R68, R83 ;  /* 0x0000005344447221 */ /* 0x000fe20000010000 */
[----:B------:R-:W-:Y:S01]  /*0e60*/  SHF.L.U32 R203, R87, 0x10, RZ ;  /* 0x0000001057cb7819 */ /* 0x000fe200000006ff */
[----:B------:R-:W-:Y:S01]  /*0e70*/  FFMA.FTZ R87, R0, R189, RZ ;  /* 0x000000bd00577223 */ /* 0x000fe200000100ff */
[----:B------:R-:W-:Y:S01]  /*0e80*/  SHF.L.U32 R222, R222, 0x10, RZ ;  /* 0x00000010dede7819 */ /* 0x000fe200000006ff */
[----:B------:R-:W-:Y:S01]  /*0e90*/  FADD.FTZ R68, R68, R187 ;  /* 0x000000bb44447221 */ /* 0x000fe20000010000 */
[----:B------:R-:W-:Y:S01]  /*0ea0*/  SHF.L.U32 R220, R220, 0x10, RZ ;  /* 0x00000010dcdc7819 */ /* 0x000fe200000006ff */
[----:B------:R-:W-:Y:S01]  /*0eb0*/  FFMA.FTZ R87, R82, R83, R87 ;  /* 0x0000005352577223 */ /* 0x000fe20000010057 */
[----:B------:R-:W-:Y:S01]  /*0ec0*/  FMUL.FTZ R185, R32, R71 ;  /* 0x0000004720b97220 */ /* 0x000fe20000410000 */
[----:B------:R-:W-:Y:S01]  /*0ed0*/  FMUL.FTZ R77, R31, R222 ;  /* 0x000000de1f4d7220 */ /* 0x000fe20000410000 */
        /* <DEDUP_REMOVED lines=10> */
[----:B------:R-:W-:Y:S01]  /*0f80*/  PRMT R216, R84, 0x7632, R216 ;  /* 0x0000763254d87816 */ /* 0x000fe200000000d8 */
        /* <DEDUP_REMOVED lines=8> */
[C---:B------:R-:W-:Y:S01]  /*1010*/  PRMT R206, R89.reuse, 0x7632, R206 ;  /* 0x0000763259ce7816 */ /* 0x040fe200000000ce */
[----:B------:R-:W-:Y:S01]  /*1020*/  FMUL.FTZ R182, R36, R191 ;  /* 0x000000bf24b67220 */ /* 0x000fe20000410000 */
[----:B------:R-:W-:Y:S01]  /*1030*/  SHF.L.U32 R207, R89, 0x10, RZ ;  /* 0x0000001059cf7819 */ /* 0x000fe200000006ff */
[----:B------:R-:W-:Y:S01]  /*1040*/  FADD.FTZ R89, R68, R73 ;  /* 0x0000004944597221 */ /* 0x000fe20000010000 */
[----:B------:R-:W-:Y:S01]  /*1050*/  SHF.L.U32 R216, R216, 0x10, RZ ;  /* 0x00000010d8d87819 */ /* 0x000fe200000006ff */
[----:B------:R-:W-:Y:S01]  /*1060*/  FMUL.FTZ R193, R166, R231 ;  /* 0x000000e7a6c17220 */ /* 0x000fe20000410000 */
[----:B------:R-:W-:Y:S01]  /*1070*/  FFMA.FTZ R68, R72, R73, R87 ;  /* 0x0000004948447223 */ /* 0x000fe20000010057 */
[C---:B------:R-:W-:Y:S01]  /*1080*/  PRMT R214, R85.reuse, 0x7632, R214 ;  /* 0x0000763255d67816 */ /* 0x040fe200000000d6 */
[C---:B------:R-:W-:Y:S01]  /*1090*/  FMUL.FTZ R172, R166.reuse, R195 ;  /* 0x000000c3a6ac7220 */ /* 0x040fe20000410000 */
[----:B------:R-:W-:Y:S01]  /*10a0*/  SHF.L.U32 R85, R85, 0x10, RZ ;  /* 0x0000001055557819 */ /* 0x000fe200000006ff */
[----:B------:R-:W-:Y:S01]  /*10b0*/  FMUL.FTZ R195, R37, R216 ;  /* 0x000000d825c37220 */ /* 0x000fe20000410000 */
        /* <DEDUP_REMOVED lines=27> */
[C---:B------:R-:W-:Y:S01]  /*1270*/  SHF.L.U32 R205, R88.reuse, 0x10, RZ ;  /* 0x0000001058cd7819 */ /* 0x040fe200000006ff */
[----:B------:R-:W-:Y:S01]  /*1280*/  FMUL.FTZ R199, R43, R210 ;  /* 0x000000d22bc77220 */ /* 0x000fe20000410000 */
[----:B------:R-:W-:Y:S01]  /*1290*/  PRMT R208, R88, 0x7632, R208 ;  /* 0x0000763258d07816 */ /* 0x000fe200000000d0 */
[----:B------:R-:W-:Y:S01]  /*12a0*/  FADD.FTZ R68, R223, R188 ;  /* 0x000000bcdf447221 */ /* 0x000fe20000010000 */
[----:B------:R-:W-:Y:S01]  /*12b0*/  FMUL.FTZ R204, R166, R221 ;  /* 0x000000dda6cc7220 */ /* 0x000fe20000410000 */
[----:B------:R-:W-:Y:S01]  /*12c0*/  FFMA.FTZ R225, R194, R188, R225 ;  /* 0x000000bcc2e17223 */ /* 0x000fe200000100e1 */
[----:B------:R-:W-:Y:S01]  /*12d0*/  FMUL.FTZ R88, R166, R213 ;  /* 0x000000d5a6587220 */ /* 0x000fe20000410000 */
[----:B------:R-:W-:Y:S01]  /*12e0*/  SHF.L.U32 R208, R208, 0x10, RZ ;  /* 0x00000010d0d07819 */ /* 0x000fe200000006ff */
        /* <DEDUP_REMOVED lines=16> */
[C---:B------:R-:W-:Y:S01]  /*13f0*/  PRMT R78, R91.reuse, 0x7632, R78 ;  /* 0x000076325b4e7816 */ /* 0x040fe2000000004e */
[----:B------:R-:W-:Y:S01]  /*1400*/  FADD.FTZ R70, R70, R179 ;  /* 0x000000b346467221 */ /* 0x000fe20000010000 */
[----:B------:R-:W-:Y:S01]  /*1410*/  SHF.L.U32 R211, R91, 0x10, RZ ;  /* 0x000000105bd37819 */ /* 0x000fe200000006ff */
[----:B------:R-:W-:Y:S01]  /*1420*/  FMUL.FTZ R91, R47, R206 ;  /* 0x000000ce2f5b7220 */ /* 0x000fe20000410000 */
        /* <DEDUP_REMOVED lines=42> */
.L_x_2679:
        /* <DEDUP_REMOVED lines=13> */
[----:B------:R-:W-:-:S06]  /*17a0*/  IMAD.WIDE.U32 R84, R169, 0x10, R52 ;  /* 0x00000010a9547825 */ /* 0x000fcc00078e0034 */
        /* <DEDUP_REMOVED lines=13> */
[----:B------:R-:W-:Y:S02]  /*1880*/  SHF.L.U32 R171, R71, 0x10, RZ ;  /* 0x0000001047ab7819 */ /* 0x000fe400000006ff */
[----:B------:R-:W-:Y:S02]  /*1890*/  SHF.L.U32 R69, R168, 0x10, RZ ;  /* 0x00000010a8457819 */ /* 0x000fe400000006ff */
[----:B------:R-:W-:-:S02]  /*18a0*/  PRMT R170, R70, 0x7632, R170 ;  /* 0x0000763246aa7816 */ /* 0x000fc400000000aa */
[----:B------:R-:W-:Y:S02]  /*18b0*/  SHF.L.U32 R235, R70, 0x10, RZ ;  /* 0x0000001046eb7819 */ /* 0x000fe400000006ff */
[C---:B---3--:R-:W-:Y:S02]  /*18c0*/  PRMT R172, R72.reuse, 0x7632, R172 ;  /* 0x0000763248ac7816 */ /* 0x048fe400000000ac */
[----:B------:R-:W-:Y:S02]  /*18d0*/  SHF.L.U32 R231, R72, 0x10, RZ ;  /* 0x0000001048e77819 */ /* 0x000fe400000006ff */
[C---:B------:R-:W-:Y:S02]  /*18e0*/  PRMT R173, R74.reuse, 0x7632, R173 ;  /* 0x000076324aad7816 */ /* 0x040fe400000000ad */
[----:B------:R-:W-:Y:S02]  /*18f0*/  SHF.L.U32 R229, R74, 0x10, RZ ;  /* 0x000000104ae57819 */ /* 0x000fe400000006ff */
[----:B----4-:R-:W-:-:S02]  /*1900*/  PRMT R174, R76, 0x7632, R174 ;  /* 0x000076324cae7816 */ /* 0x010fc400000000ae */
[----:B------:R-:W-:Y:S02]  /*1910*/  SHF.L.U32 R177, R76, 0x10, RZ ;  /* 0x000000104cb17819 */ /* 0x000fe400000006ff */
[C---:B------:R-:W-:Y:S02]  /*1920*/  PRMT R176, R78.reuse, 0x7632, R176 ;  /* 0x000076324eb07816 */ /* 0x040fe400000000b0 */
[----:B------:R-:W-:Y:S02]  /*1930*/  SHF.L.U32 R195, R78, 0x10, RZ ;  /* 0x000000104ec37819 */ /* 0x000fe400000006ff */
[----:B------:R-:W-:Y:S02]  /*1940*/  PRMT R70, R71, 0x7632, R70 ;  /* 0x0000763247467816 */ /* 0x000fe40000000046 */
[----:B------:R-:W-:Y:S02]  /*1950*/  PRMT R72, R73, 0x7632, R72 ;  /* 0x0000763249487816 */ /* 0x000fe40000000048 */
[----:B------:R-:W-:-:S02]  /*1960*/  PRMT R74, R75, 0x7632, R74 ;  /* 0x000076324b4a7816 */ /* 0x000fc4000000004a */
[----:B------:R-:W-:Y:S02]  /*1970*/  PRMT R76, R77, 0x7632, R76 ;  /* 0x000076324d4c7816 */ /* 0x000fe4000000004c */
[----:B------:R-:W-:Y:S01]  /*1980*/  PRMT R78, R79, 0x7632, R78 ;  /* 0x000076324f4e7816 */ /* 0x000fe2000000004e */
[C---:B------:R-:W-:Y:S01]  /*1990*/  FADD.FTZ R239, -R0.reuse, R69 ;  /* 0x0000004500ef7221 */ /* 0x040fe20000010100 */
[----:B------:R-:W-:Y:S01]  /*19a0*/  SHF.L.U32 R225, R77, 0x10, RZ ;  /* 0x000000104de17819 */ /* 0x000fe200000006ff */
[----:B------:R-:W-:Y:S01]  /*19b0*/  FADD.FTZ R77, -R0, R171 ;  /* 0x000000ab004d7221 */ /* 0x000fe20000010100 */
        /* <DEDUP_REMOVED lines=14> */
[----:B------:R-:W-:-:S02]  /*1aa0*/  PRMT R224, R80, 0x7632, R224 ;  /* 0x0000763250e07816 */ /* 0x000fc400000000e0 */
[----:B------:R-:W-:Y:S01]  /*1ab0*/  SHF.L.U32 R69, R80, 0x10, RZ ;  /* 0x0000001050457819 */ /* 0x000fe200000006ff */
[C---:B------:R-:W-:Y:S01]  /*1ac0*/  FADD.FTZ R193, -R0.reuse, R193 ;  /* 0x000000c100c17221 */ /* 0x040fe20000010100 */
        /* <DEDUP_REMOVED lines=22> */
[----:B------:R-:W-:Y:S01]  /*1c30*/  FMUL.FTZ R189, R28, R69 ;  /* 0x000000451cbd7220 */ /* 0x000fe20000410000 */
[----:B-----5:R-:W-:Y:S01]  /*1c40*/  FMUL.FTZ R0, R166, R193 ;  /* 0x000000c1a6007220 */ /* 0x020fe20000410000 */
[----:B------:R-:W-:-:S02]  /*1c50*/  PRMT R222, R81, 0x7632, R222 ;  /* 0x0000763251de7816 */ /* 0x000fc400000000de */
[----:B------:R-:W-:Y:S01]  /*1c60*/  SHF.L.U32 R81, R81, 0x10, RZ ;  /* 0x0000001051517819 */ /* 0x000fe200000006ff */
[----:B------:R-:W-:Y:S01]  /*1c70*/  FADD.FTZ R68, RZ, R189 ;  /* 0x000000bdff447221 */ /* 0x000fe20000010000 */
[C---:B------:R-:W-:Y:S02]  /*1c80*/  PRMT R218, R83.reuse, 0x7632, R218 ;  /* 0x0000763253da7816 */ /* 0x040fe400000000da */
[----:B------:R-:W-:Y:S01]  /*1c90*/  SHF.L.U32 R79, R83, 0x10, RZ ;  /* 0x00000010534f7819 */ /* 0x000fe200000006ff */
[----:B------:R-:W-:Y:S01]  /*1ca0*/  FMUL.FTZ R83, R29, R224 ;  /* 0x000000e01d537220 */ /* 0x000fe20000410000 */
[C---:B------:R-:W-:Y:S02]  /*1cb0*/  PRMT R220, R82.reuse, 0x7632, R220 ;  /* 0x0000763252dc7816 */ /* 0x040fe400000000dc */
[----:B------:R-:W-:Y:S01]  /*1cc0*/  SHF.L.U32 R71, R82, 0x10, RZ ;  /* 0x0000001052477819 */ /* 0x000fe200000006ff */
[----:B------:R-:W-:Y:S01]  /*1cd0*/  FMUL.FTZ R82, R166, R239 ;  /* 0x000000efa6527220 */ /* 0x000fe20000410000 */
[----:B------:R-:W-:-:S02]  /*1ce0*/  PRMT R210, R87, 0x7632, R210 ;  /* 0x0000763257d27816 */ /* 0x000fc400000000d2 */
[----:B------:R-:W-:Y:S01]  /*1cf0*/  SHF.L.U32 R203, R87, 0x10, RZ ;  /* 0x0000001057cb7819 */ /* 0x000fe200000006ff */
[----:B------:R-:W-:Y:S01]  /*1d00*/  FFMA.FTZ R87, R0, R189, RZ ;  /* 0x000000bd00577223 */ /* 0x000fe200000100ff */
        /* <DEDUP_REMOVED lines=90> */
[----:B------:R-:W-:-:S02]  /*22b0*/  PRMT R84, R90, 0x7632, R84 ;  /* 0x000076325a547816 */ /* 0x000fc40000000054 */
        /* <DEDUP_REMOVED lines=10> */
[----:B------:R-:W-:-:S02]  /*2360*/  FFMA.FTZ R213, R90, R91, R213 ;  /* 0x0000005b5ad57223 */ /* 0x000fc400000100d5 */
        /* <DEDUP_REMOVED lines=37> */
.L_x_2680:
        /* <DEDUP_REMOVED lines=68> */
.L_x_2708:
        /* <DEDUP_REMOVED lines=15> */
[C---:B------:R-:W-:Y:S01]  /*2af0*/  FFMA.FTZ R76, R84.reuse, R76, R85 ;  /* 0x0000004c544c7223 */ /* 0x040fe20000010055 */
[C---:B-----5:R-:W-:Y:S01]  /*2b00*/  PRMT R191, R69.reuse, 0x7632, R191 ;  /* 0x0000763245bf7816 */ /* 0x060fe200000000bf */
[C-C-:B------:R-:W-:Y:S01]  /*2b10*/  FFMA.FTZ R178, R84.reuse, R178, R85.reuse ;  /* 0x000000b254b27223 */ /* 0x140fe20000010055 */
[----:B------:R-:W-:Y:S01]  /*2b20*/  SHF.L.U32 R206, R69, 0x10, RZ ;  /* 0x0000001045ce7819 */ /* 0x000fe200000006ff */
[----:B------:R-:W-:Y:S01]  /*2b30*/  FFMA.FTZ R80, R84, R80, R85 ;  /* 0x0000005054507223 */ /* 0x000fe20000010055 */
[----:B------:R-:W-:Y:S01]  /*2b40*/  PRMT R69, R70, 0x7632, R69 ;  /* 0x0000763246457816 */ /* 0x000fe20000000045 */
[----:B------:R-:W-:Y:S01]  /*2b50*/  FADD.FTZ R189, -R0, R189 ;  /* 0x000000bd00bd7221 */ /* 0x000fe20000010100 */
[----:B------:R-:W-:Y:S01]  /*2b60*/  SHF.L.U32 R208, R70, 0x10, RZ ;  /* 0x0000001046d07819 */ /* 0x000fe200000006ff */
[C-C-:B------:R-:W-:Y:S01]  /*2b70*/  FFMA.FTZ R74, R84.reuse, R74, R85.reuse ;  /* 0x0000004a544a7223 */ /* 0x140fe20000010055 */
[----:B------:R-:W-:Y:S01]  /*2b80*/  FFMA.FTZ R72, R84, R72, R85 ;  /* 0x0000004854487223 */ /* 0x000fe20000010055 */
[----:B------:R-:W-:Y:S01]  /*2b90*/  PRMT R70, R71, 0x7632, R70 ;  /* 0x0000763247467816 */ /* 0x000fe20000000046 */
        /* <DEDUP_REMOVED lines=8> */
[----:B------:R-:W-:Y:S01]  /*2c20*/  PRMT R81, R68, 0x7632, R81 ;  /* 0x0000763244517816 */ /* 0x000fe20000000051 */
[----:B------:R-:W-:Y:S01]  /*2c30*/  FMUL.FTZ R72, R166, R187 ;  /* 0x000000bba6487220 */ /* 0x000fe20000410000 */
[----:B------:R-:W-:Y:S01]  /*2c40*/  SHF.L.U32 R203, R70, 0x10, RZ ;  /* 0x0000001046cb7819 */ /* 0x000fe200000006ff */
[C---:B------:R-:W-:Y:S01]  /*2c50*/  FMUL.FTZ R70, R166.reuse, R83 ;  /* 0x00000053a6467220 */ /* 0x040fe20000410000 */
[----:B------:R-:W-:Y:S01]  /*2c60*/  FMUL.FTZ R74, R166, R77 ;  /* 0x0000004da64a7220 */ /* 0x000fe20000410000 */
[----:B------:R-:W-:Y:S01]  /*2c70*/  SHF.L.U32 R68, R68, 0x10, RZ ;  /* 0x0000001044447819 */ /* 0x000fe200000006ff */
[C---:B------:R-:W-:Y:S01]  /*2c80*/  FMUL.FTZ R76, R166.reuse, R185 ;  /* 0x000000b9a64c7220 */ /* 0x040fe20000410000 */
[----:B------:R-:W-:Y:S01]  /*2c90*/  SHF.L.U32 R201, R69, 0x10, RZ ;  /* 0x0000001045c97819 */ /* 0x000fe200000006ff */
[C---:B------:R-:W-:Y:S01]  /*2ca0*/  FMUL.FTZ R82, R166.reuse, R183 ;  /* 0x000000b7a6527220 */ /* 0x040fe20000410000 */
[C---:B------:R-:W-:Y:S01]  /*2cb0*/  FMUL.FTZ R80, R166.reuse, R75 ;  /* 0x0000004ba6507220 */ /* 0x040fe20000410000 */
[----:B------:R-:W-:Y:S01]  /*2cc0*/  FMUL.FTZ R178, R166, R73 ;  /* 0x00000049a6b27220 */ /* 0x000fe20000410000 */
        /* <DEDUP_REMOVED lines=26> */
[----:B------:R-:W-:Y:S01]  /*2e70*/  FMUL.FTZ R189, R80, R201 ;  /* 0x000000c950bd7220 */ /* 0x000fe20000410000 */
[----:B------:R-:W-:Y:S01]  /*2e80*/  F2FP.BF16.F32.PACK_AB R69, R74, R71 ;  /* 0x000000474a45723e */ /* 0x000fe200000010ff */
[----:B------:R-:W-:Y:S01]  /*2e90*/  FMUL.FTZ R191, R72, R203 ;  /* 0x000000cb48bf7220 */ /* 0x000fe20000410000 */
[----:B------:R-:W-:-:S02]  /*2ea0*/  F2FP.BF16.F32.PACK_AB R70, R73, R70 ;  /* 0x000000464946723e */ /* 0x000fc400000010ff */
[----:B------:R-:W-:Y:S01]  /*2eb0*/  F2FP.BF16.F32.PACK_AB R71, R76, R75 ;  /* 0x0000004b4c47723e */ /* 0x000fe200000010ff */
[----:B------:R-:W-:Y:S06]  /*2ec0*/  BRA `(.L_x_2684) ;  /* 0x0000000400107947 */ /* 0x000fec0003800000 */
.L_x_2683:
        /* <DEDUP_REMOVED lines=8> */
[----:B-----5:R-:W-:Y:S01]  /*2f50*/  PRMT R64, R68, 0x7632, R64 ;  /* 0x0000763244407816 */ /* 0x020fe20000000040 */
[----:B------:R-:W-:Y:S01]  /*2f60*/  FADD.FTZ R189, -R0, R189 ;  /* 0x000000bd00bd7221 */ /* 0x000fe20000010100 */
[----:B------:R-:W-:Y:S01]  /*2f70*/  PRMT R66, R70, 0x7632, R66 ;  /* 0x0000763246427816 */ /* 0x000fe20000000042 */
[----:B------:R-:W-:Y:S01]  /*2f80*/  FADD.FTZ R83, -R82, R83 ;  /* 0x0000005352537221 */ /* 0x000fe20000010100 */
[----:B------:R-:W-:Y:S01]  /*2f90*/  FADD.FTZ R187, -R180, R187 ;  /* 0x000000bbb4bb7221 */ /* 0x000fe20000010100 */
[----:B------:R-:W-:Y:S01]  /*2fa0*/  FADD.FTZ R77, -R76, R77 ;  /* 0x0000004d4c4d7221 */ /* 0x000fe20000010100 */
[C---:B------:R-:W-:Y:S01]  /*2fb0*/  PRMT R67, R71.reuse, 0x7632, R67 ;  /* 0x0000763247437816 */ /* 0x040fe20000000043 */
[----:B------:R-:W-:Y:S01]  /*2fc0*/  FADD.FTZ R185, -R178, R185 ;  /* 0x000000b9b2b97221 */ /* 0x000fe20000010100 */
[----:B------:R-:W-:Y:S01]  /*2fd0*/  SHF.L.U32 R210, R71, 0x10, RZ ;  /* 0x0000001047d27819 */ /* 0x000fe200000006ff */
[----:B------:R-:W-:Y:S01]  /*2fe0*/  FADD.FTZ R75, -R74, R75 ;  /* 0x0000004b4a4b7221 */ /* 0x000fe20000010100 */
[C---:B------:R-:W-:Y:S01]  /*2ff0*/  PRMT R65, R69.reuse, 0x7632, R65 ;  /* 0x0000763245417816 */ /* 0x040fe20000000041 */
[----:B------:R-:W-:Y:S01]  /*3000*/  FADD.FTZ R183, -R80, R183 ;  /* 0x000000b750b77221 */ /* 0x000fe20000010100 */
[----:B------:R-:W-:Y:S01]  /*3010*/  SHF.L.U32 R206, R69, 0x10, RZ ;  /* 0x0000001045ce7819 */ /* 0x000fe200000006ff */
[----:B------:R-:W-:Y:S01]  /*3020*/  FADD.FTZ R71, -R72, R73 ;  /* 0x0000004948477221 */ /* 0x000fe20000010100 */
[----:B------:R-:W-:Y:S01]  /*3030*/  SHF.L.U32 R69, R64, 0x10, RZ ;  /* 0x0000001040457819 */ /* 0x000fe200000006ff */
        /* <DEDUP_REMOVED lines=16> */
[CC--:B------:R-:W-:Y:S01]  /*3140*/  FMUL.FTZ R72, R77.reuse, R167.reuse ;  /* 0x000000a74d487220 */ /* 0x0c0fe20000410000 */
[----:B------:R-:W-:Y:S01]  /*3150*/  F2FP.BF16.F32.PACK_AB R65, R77, R0 ;  /* 0x000000004d41723e */ /* 0x000fe200000010ff */
[-C--:B------:R-:W-:Y:S01]  /*3160*/  FMUL.FTZ R75, R66, R167.reuse ;  /* 0x000000a7424b7220 */ /* 0x080fe20000410000 */
[----:B------:R-:W-:Y:S01]  /*3170*/  F2FP.BF16.F32.PACK_AB R66, R74, R66 ;  /* 0x000000424a42723e */ /* 0x000fe200000010ff */
        /* <DEDUP_REMOVED lines=22> */
[----:B------:R-:W-:Y:S02]  /*32e0*/  F2FP.BF16.F32.PACK_AB R67, R80, R76 ;  /* 0x0000004c5043723e */ /* 0x000fe400000010ff */
[----:B------:R-:W-:Y:S02]  /*32f0*/  F2FP.BF16.F32.PACK_AB R70, R73, R70 ;  /* 0x000000464946723e */ /* 0x000fe400000010ff */
[----:B------:R-:W-:-:S07]  /*3300*/  F2FP.BF16.F32.PACK_AB R71, R82, R77 ;  /* 0x0000004d5247723e */ /* 0x000fce00000010ff */
.L_x_2684:
        /* <DEDUP_REMOVED lines=12> */
[C-C-:B0-----:R-:W-:Y:S01]  /*33d0*/  FFMA.FTZ R65, R84.reuse, R190, R85.reuse ;  /* 0x000000be54417223 */ /* 0x141fe20000010055 */
        /* <DEDUP_REMOVED lines=10> */
[----:B------:R-:W-:Y:S01]  /*3480*/  FADD.FTZ R69, -R69, R198 ;  /* 0x000000c645457221 */ /* 0x000fe20000010100 */
[----:B------:R-:W-:Y:S01]  /*3490*/  PRMT R68, R74, 0x7632, R68 ;  /* 0x000076324a447816 */ /* 0x000fe20000000044 */
[----:B------:R-:W-:Y:S01]  /*34a0*/  FADD.FTZ R71, -R71, R188 ;  /* 0x000000bc47477221 */ /* 0x000fe20000010100 */
[----:B------:R-:W-:Y:S01]  /*34b0*/  FADD.FTZ R199, -R204, R199 ;  /* 0x000000c7ccc77221 */ /* 0x000fe20000010100 */
[----:B------:R-:W-:Y:S01]  /*34c0*/  SHF.L.U32 R80, R73, 0x10, RZ ;  /* 0x0000001049507819 */ /* 0x000fe200000006ff */
        /* <DEDUP_REMOVED lines=18> */
[-C--:B------:R-:W-:Y:S01]  /*35f0*/  FMUL.FTZ R70, R195, R167.reuse ;  /* 0x000000a7c3467220 */ /* 0x080fe20000410000 */
[-C--:B------:R-:W-:Y:S01]  /*3600*/  FMUL.FTZ R71, R66, R167.reuse ;  /* 0x000000a742477220 */ /* 0x080fe20000410000 */
[-C--:B------:R-:W-:Y:S01]  /*3610*/  FMUL.FTZ R188, R69, R167.reuse ;  /* 0x000000a745bc7220 */ /* 0x080fe20000410000 */
[-C--:B------:R-:W-:Y:S01]  /*3620*/  FMUL.FTZ R83, R190, R167.reuse ;  /* 0x000000a7be537220 */ /* 0x080fe20000410000 */
[-C--:B------:R-:W-:Y:S01]  /*3630*/  FMUL.FTZ R192, R199, R167.reuse ;  /* 0x000000a7c7c07220 */ /* 0x080fe20000410000 */
[----:B------:R-:W-:Y:S01]  /*3640*/  F2FP.BF16.F32.PACK_AB R65, R197, R66 ;  /* 0x00000042c541723e */ /* 0x000fe200000010ff */
[----:B------:R-:W-:Y:S01]  /*3650*/  FMUL.FTZ R75, R68, R167 ;  /* 0x000000a7444b7220 */ /* 0x000fe20000410000 */
[----:B------:R-:W-:Y:S01]  /*3660*/  F2FP.BF16.F32.PACK_AB R64, R195, R64 ;  /* 0x00000040c340723e */ /* 0x000fe200000010ff */
[----:B------:R-:W-:Y:S01]  /*3670*/  FMUL.FTZ R193, R74, R73 ;  /* 0x000000494ac17220 */ /* 0x000fe20000410000 */
[----:B------:R-:W-:Y:S01]  /*3680*/  F2FP.BF16.F32.PACK_AB R66, R69, R68 ;  /* 0x000000444542723e */ /* 0x000fe200000010ff */
[----:B------:R-:W-:Y:S01]  /*3690*/  FMUL.FTZ R68, R12, R67 ;  /* 0x000000430c447220 */ /* 0x000fe20000410000 */
[----:B------:R-:W-:Y:S01]  /*36a0*/  FMUL.FTZ R69, R13, R70 ;  /* 0x000000460d457220 */ /* 0x000fe20000410000 */
        /* <DEDUP_REMOVED lines=18> */
[----:B------:R-:W-:Y:S01]  /*37d0*/  F2FP.BF16.F32.PACK_AB R71, R192, R83 ;  /* 0x00000053c047723e */ /* 0x000fe200000010ff */
[----:B------:R-:W-:Y:S06]  /*37e0*/  BRA `(.L_x_2686) ;  /* 0x0000000400007947 */ /* 0x000fec0003800000 */
.L_x_2685:
[C-C-:B------:R-:W-:Y:S01]  /*37f0*/  FFMA.FTZ R193, R84.reuse, R193, R85.reuse ;  /* 0x000000c154c17223 */ /* 0x140fe20000010055 */
[C-C-:B------:R-:W-:Y:S01]  /*3800*/  FFMA.FTZ R196, R84.reuse, R196, R85.reuse ;  /* 0x000000c454c47223 */ /* 0x140fe20000010055 */
[C-C-:B0-----:R-:W-:Y:S01]  /*3810*/  FFMA.FTZ R69, R84.reuse, R190, R85.reuse ;  /* 0x000000be54457223 */ /* 0x141fe20000010055 */
[C-C-:B------:R-:W-:Y:S01]  /*3820*/  FFMA.FTZ R200, R84.reuse, R200, R85.reuse ;  /* 0x000000c854c87223 */ /* 0x140fe20000010055 */
[C---:B-----5:R-:W-:Y:S01]  /*3830*/  PRMT R70, R73.reuse, 0x7632, R70 ;  /* 0x0000763249467816 */ /* 0x060fe20000000046 */
[C-C-:B------:R-:W-:Y:S01]  /*3840*/  FFMA.FTZ R83, R84.reuse, R194, R85.reuse ;  /* 0x000000c254537223 */ /* 0x140fe20000010055 */
[----:B------:R-:W-:Y:S01]  /*3850*/  SHF.L.U32 R80, R73, 0x10, RZ ;  /* 0x0000001049507819 */ /* 0x000fe200000006ff */
[--C-:B------:R-:W-:Y:S01]  /*3860*/  FFMA.FTZ R71, R84, R192, R85.reuse ;  /* 0x000000c054477223 */ /* 0x100fe20000010055 */
[----:B------:R-:W-:Y:S01]  /*3870*/  PRMT R68, R72, 0x7632, R68 ;  /* 0x0000763248447816 */ /* 0x000fe20000000044 */
[----:B------:R-:W-:Y:S01]  /*3880*/  FFMA.FTZ R73, R84, R202, R85 ;  /* 0x000000ca54497223 */ /* 0x000fe20000010055 */
[----:B------:R-:W-:Y:S01]  /*3890*/  PRMT R81, R74, 0x7632, R81 ;  /* 0x000076324a517816 */ /* 0x000fe20000000051 */
[----:B------:R-:W-:Y:S01]  /*38a0*/  FFMA.FTZ R204, R84, R204, R85 ;  /* 0x000000cc54cc7223 */ /* 0x000fe20000010055 */
[----:B------:R-:W-:Y:S01]  /*38b0*/  SHF.L.U32 R206, R74, 0x10, RZ ;  /* 0x000000104ace7819 */ /* 0x000fe200000006ff */
[----:B------:R-:W-:Y:S01]  /*38c0*/  FADD.FTZ R193, -R193, R182 ;  /* 0x000000b6c1c17221 */ /* 0x000fe20000010100 */
[----:B------:R-:W-:Y:S01]  /*38d0*/  PRMT R74, R75, 0x7632, R74 ;  /* 0x000076324b4a7816 */ /* 0x000fe2000000004a */
[----:B------:R-:W-:Y:S01]  /*38e0*/  FADD.FTZ R195, -R196, R195 ;  /* 0x000000c3c4c37221 */ /* 0x000fe20000010100 */
[----:B------:R-:W-:Y:S01]  /*38f0*/  FADD.FTZ R69, -R69, R184 ;  /* 0x000000b845457221 */ /* 0x000fe20000010100 */
[----:B------:R-:W-:Y:S01]  /*3900*/  FADD.FTZ R197, -R200, R197 ;  /* 0x000000c5c8c57221 */ /* 0x000fe20000010100 */
[----:B------:R-:W-:Y:S01]  /*3910*/  SHF.L.U32 R208, R75, 0x10, RZ ;  /* 0x000000104bd07819 */ /* 0x000fe200000006ff */
[----:B------:R-:W-:Y:S01]  /*3920*/  FADD.FTZ R83, -R83, R188 ;  /* 0x000000bc53537221 */ /* 0x000fe20000010100 */
[----:B------:R-:W-:Y:S01]  /*3930*/  FADD.FTZ R71, -R71, R186 ;  /* 0x000000ba47477221 */ /* 0x000fe20000010100 */
[----:B------:R-:W-:Y:S01]  /*3940*/  FADD.FTZ R75, -R73, R198 ;  /* 0x000000c6494b7221 */ /* 0x000fe20000010100 */
[----:B------:R-:W-:Y:S01]  /*3950*/  FADD.FTZ R199, -R204, R199 ;  /* 0x000000c7ccc77221 */ /* 0x000fe20000010100 */
[----:B------:R-:W-:Y:S01]  /*3960*/  SHF.L.U32 R181, R68, 0x10, RZ ;  /* 0x0000001044b57819 */ /* 0x000fe200000006ff */
        /* <DEDUP_REMOVED lines=37> */
[----:B------:R-:W-:Y:S01]  /*3bc0*/  FMUL.FTZ R197, R190, R201 ;  /* 0x000000c9bec57220 */ /* 0x000fe20000410000 */
[----:B------:R-:W-:-:S02]  /*3bd0*/  F2FP.BF16.F32.PACK_AB R70, R73, R70 ;  /* 0x000000464946723e */ /* 0x000fc400000010ff */
[----:B------:R-:W-:-:S07]  /*3be0*/  F2FP.BF16.F32.PACK_AB R71, R72, R83 ;  /* 0x000000534847723e */ /* 0x000fce00000010ff */
.L_x_2686:
        /* <DEDUP_REMOVED lines=24> */
[----:B0----5:R-:W-:Y:S01]  /*3d70*/  PRMT R65, R72, 0x7632, R65 ;  /* 0x0000763248417816 */ /* 0x021fe20000000041 */
[C---:B------:R-:W-:Y:S01]  /*3d80*/  FMUL.FTZ R171, R166.reuse, R171 ;  /* 0x000000aba6ab7220 */ /* 0x040fe20000410000 */
[----:B------:R-:W-:Y:S01]  /*3d90*/  PRMT R70, R75, 0x7632, R70 ;  /* 0x000076324b467816 */ /* 0x000fe20000000046 */
[C---:B------:R-:W-:Y:S01]  /*3da0*/  FMUL.FTZ R64, R166.reuse, R173 ;  /* 0x000000ada6407220 */ /* 0x040fe20000410000 */
[----:B------:R-:W-:Y:S01]  /*3db0*/  PRMT R67, R73, 0x7632, R67 ;  /* 0x0000763249437816 */ /* 0x000fe20000000043 */
[----:B------:R-:W-:Y:S01]  /*3dc0*/  FMUL.FTZ R66, R166, R179 ;  /* 0x000000b3a6427220 */ /* 0x000fe20000410000 */
[----:B------:R-:W-:Y:S01]  /*3dd0*/  PRMT R69, R74, 0x7632, R69 ;  /* 0x000076324a457816 */ /* 0x000fe20000000045 */
[C---:B------:R-:W-:Y:S01]  /*3de0*/  FMUL.FTZ R91, R166.reuse, R91 ;  /* 0x0000005ba65b7220 */ /* 0x040fe20000410000 */
[C---:B------:R-:W-:Y:S01]  /*3df0*/  FMUL.FTZ R68, R166.reuse, R177 ;  /* 0x000000b1a6447220 */ /* 0x040fe20000410000 */
[C---:B------:R-:W-:Y:S01]  /*3e00*/  FMUL.FTZ R89, R166.reuse, R89 ;  /* 0x00000059a6597220 */ /* 0x040fe20000410000 */
        /* <DEDUP_REMOVED lines=41> */
[----:B------:R-:W-:Y:S01]  /*40a0*/  F2FP.BF16.F32.PACK_AB R71, R88, R167 ;  /* 0x000000a75847723e */ /* 0x000fe200000010ff */
[----:B------:R-:W-:Y:S06]  /*40b0*/  BRA `(.L_x_2688) ;  /* 0x0000000400007947 */ /* 0x000fec0003800000 */
.L_x_2687:
[C-C-:B------:R-:W-:Y:S01]  /*40c0*/  FFMA.FTZ R173, R84.reuse, R173, R85.reuse ;  /* 0x000000ad54ad7223 */ /* 0x140fe20000010055 */
[C-C-:B------:R-:W-:Y:S01]  /*40d0*/  FFMA.FTZ R168, R84.reuse, R168, R85.reuse ;  /* 0x000000a854a87223 */ /* 0x140fe20000010055 */
[C-C-:B------:R-:W-:Y:S01]  /*40e0*/  FFMA.FTZ R174, R84.reuse, R174, R85.reuse ;  /* 0x000000ae54ae7223 */ /* 0x140fe20000010055 */
[C-C-:B------:R-:W-:Y:S01]  /*40f0*/  FFMA.FTZ R90, R84.reuse, R90, R85.reuse ;  /* 0x0000005a545a7223 */ /* 0x140fe20000010055 */
[C-C-:B------:R-:W-:Y:S01]  /*4100*/  FFMA.FTZ R172, R84.reuse, R172, R85.reuse ;  /* 0x000000ac54ac7223 */ /* 0x140fe20000010055 */
[C-C-:B0-----:R-:W-:Y:S01]  /*4110*/  FFMA.FTZ R68, R84.reuse, R88, R85.reuse ;  /* 0x0000005854447223 */ /* 0x141fe20000010055 */
        /* <DEDUP_REMOVED lines=9> */
[----:B-----5:R-:W-:Y:S01]  /*41b0*/  PRMT R70, R72, 0x7632, R70 ;  /* 0x0000763248467816 */ /* 0x020fe20000000046 */
[----:B------:R-:W-:Y:S01]  /*41c0*/  FADD.FTZ R87, -R84, R87 ;  /* 0x0000005754577221 */ /* 0x000fe20000010100 */
[----:B------:R-:W-:Y:S01]  /*41d0*/  PRMT R81, R74, 0x7632, R81 ;  /* 0x000076324a517816 */ /* 0x000fe20000000051 */
[----:B------:R-:W-:Y:S01]  /*41e0*/  FMUL.FTZ R68, R166, R173 ;  /* 0x000000ada6447220 */ /* 0x000fe20000410000 */
[----:B------:R-:W-:Y:S01]  /*41f0*/  SHF.L.U32 R88, R74, 0x10, RZ ;  /* 0x000000104a587819 */ /* 0x000fe200000006ff */
[C---:B------:R-:W-:Y:S01]  /*4200*/  FMUL.FTZ R74, R166.reuse, R171 ;  /* 0x000000aba64a7220 */ /* 0x040fe20000410000 */
[----:B------:R-:W-:Y:S01]  /*4210*/  PRMT R79, R73, 0x7632, R79 ;  /* 0x00007632494f7816 */ /* 0x000fe2000000004f */
[C---:B------:R-:W-:Y:S01]  /*4220*/  FMUL.FTZ R80, R166.reuse, R179 ;  /* 0x000000b3a6507220 */ /* 0x040fe20000410000 */
[----:B------:R-:W-:Y:S01]  /*4230*/  FMUL.FTZ R84, R166, R91 ;  /* 0x0000005ba6547220 */ /* 0x000fe20000410000 */
[----:B------:R-:W-:Y:S01]  /*4240*/  SHF.L.U32 R72, R72, 0x10, RZ ;  /* 0x0000001048487819 */ /* 0x000fe200000006ff */
[C---:B------:R-:W-:Y:S01]  /*4250*/  FMUL.FTZ R86, R166.reuse, R177 ;  /* 0x000000b1a6567220 */ /* 0x040fe20000410000 */
[C---:B------:R-:W-:Y:S01]  /*4260*/  PRMT R85, R75.reuse, 0x7632, R85 ;  /* 0x000076324b557816 */ /* 0x040fe20000000055 */
[C---:B------:R-:W-:Y:S01]  /*4270*/  FMUL.FTZ R90, R166.reuse, R89 ;  /* 0x00000059a65a7220 */ /* 0x040fe20000410000 */
[----:B------:R-:W-:Y:S01]  /*4280*/  SHF.L.U32 R190, R75, 0x10, RZ ;  /* 0x000000104bbe7819 */ /* 0x000fe200000006ff */
        /* <DEDUP_REMOVED lines=25> */
[----:B------:R-:W-:Y:S01]  /*4420*/  SHF.L.U32 R85, R85, 0x10, RZ ;  /* 0x0000001055557819 */ /* 0x000fe200000006ff */
        /* <DEDUP_REMOVED lines=9> */
.L_x_2688:
[----:B------:R-:W0:Y:S01]  /*44c0*/  @P1 LDC.64 R72, c[0x0][0x478] ;  /* 0x00011e00ff481b82 */ /* 0x000e220000000a00 */
[----:B------:R-:W-:-:S04]  /*44d0*/  IMAD.WIDE.U32 R76, R165, 0x10, R76 ;  /* 0x00000010a54c7825 */ /* 0x000fc800078e004c */
[----:B0-----:R-:W-:-:S05]  /*44e0*/  @P1 IMAD.WIDE.U32 R72, R165, 0x10, R72 ;  /* 0x00000010a5481825 */ /* 0x001fca00078e0048 */
[----:B------:R1:W-:Y:S04]  /*44f0*/  @P1 STG.E.128 desc[UR6][R72.64], R64 ;  /* 0x0000004048001986 */ /* 0x0003e8000c101d06 */
[----:B------:R1:W-:Y:S01]  /*4500*/  STG.E.128 desc[UR6][R76.64], R68 ;  /* 0x000000444c007986 */ /* 0x0003e2000c101d06 */
[----:B------:R-:W-:Y:S05]  /*4510*/  BRA `(.L_x_2689) ;  /* 0x0000001c00d47947 */ /* 0x000fea0003800000 */
.L_x_2682:
        /* <DEDUP_REMOVED lines=11> */
[----:B------:R-:W-:Y:S01]  /*45d0*/  FFMA.FTZ R0, R84, R178, R85 ;  /* 0x000000b254007223 */ /* 0x000fe20000010055 */
[----:B------:R-:W-:Y:S01]  /*45e0*/  FADD.FTZ R74, -R180, R187 ;  /* 0x000000bbb44a7221 */ /* 0x000fe20000010100 */
[----:B------:R-:W-:Y:S01]  /*45f0*/  FFMA.FTZ R82, R84, R82, R85 ;  /* 0x0000005254527223 */ /* 0x000fe20000010055 */
[----:B------:R-:W-:Y:S01]  /*4600*/  FADD.FTZ R206, -R206, R75 ;  /* 0x0000004bcece7221 */ /* 0x000fe20000010100 */
[----:B------:R-:W-:Y:S01]  /*4610*/  FADD.FTZ R180, -R0, R185 ;  /* 0x000000b900b47221 */ /* 0x000fe20000010100 */
[----:B------:R-:W-:Y:S01]  /*4620*/  PRMT R0, R52, 0x7632, R0 ;  /* 0x0000763234007816 */ /* 0x000fe20000000000 */
[----:B------:R-:W-:Y:S01]  /*4630*/  FFMA.FTZ R72, R84, R72, R85 ;  /* 0x0000004854487223 */ /* 0x000fe20000010055 */
[----:B------:R-:W-:Y:S01]  /*4640*/  SHF.L.U32 R75, R52, 0x10, RZ ;  /* 0x00000010344b7819 */ /* 0x000fe200000006ff */
[----:B------:R-:W-:Y:S01]  /*4650*/  FADD.FTZ R178, -R76, R77 ;  /* 0x0000004d4cb27221 */ /* 0x000fe20000010100 */
[----:B------:R-:W-:Y:S01]  /*4660*/  FADD.FTZ R82, -R82, R83 ;  /* 0x0000005352527221 */ /* 0x000fe20000010100 */
[----:B------:R-:W-:Y:S01]  /*4670*/  SHF.L.U32 R77, R0, 0x10, RZ ;  /* 0x00000010004d7819 */ /* 0x000fe200000006ff */
[----:B------:R-:W-:Y:S01]  /*4680*/  FADD.FTZ R210, -R72, R73 ;  /* 0x0000004948d27221 */ /* 0x000fe20000010100 */
[C---:B------:R-:W-:Y:S01]  /*4690*/  SHF.L.U32 R83, R53.reuse, 0x10, RZ ;  /* 0x0000001035537819 */ /* 0x040fe200000006ff */
[----:B------:R-:W-:Y:S01]  /*46a0*/  FFMA.FTZ R80, R84, R80, R85 ;  /* 0x0000005054507223 */ /* 0x000fe20000010055 */
[----:B------:R-:W-:Y:S01]  /*46b0*/  PRMT R73, R53, 0x7632, R73 ;  /* 0x0000763235497816 */ /* 0x000fe20000000049 */
[--C-:B------:R-:W-:Y:S01]  /*46c0*/  FFMA.FTZ R0, R166, R189, R75.reuse ;  /* 0x000000bda6007223 */ /* 0x100fe2000001004b */
[----:B------:R-:W-:Y:S01]  /*46d0*/  PRMT R75, R54, 0x7632, R75 ;  /* 0x00007632364b7816 */ /* 0x000fe2000000004b */
[C---:B------:R-:W-:Y:S01]  /*46e0*/  FFMA.FTZ R72, R166.reuse, R82, R77 ;  /* 0x00000052a6487223 */ /* 0x040fe2000001004d */
[----:B------:R-:W-:Y:S01]  /*46f0*/  PRMT R76, R55, 0x7632, R76 ;  /* 0x00007632374c7816 */ /* 0x000fe2000000004c */
[----:B------:R-:W-:Y:S01]  /*4700*/  FFMA.FTZ R74, R166, R74, R83 ;  /* 0x0000004aa64a7223 */ /* 0x000fe20000010053 */
[----:B------:R-:W-:Y:S01]  /*4710*/  SHF.L.U32 R73, R73, 0x10, RZ ;  /* 0x0000001049497819 */ /* 0x000fe200000006ff */
[----:B------:R-:W-:Y:S01]  /*4720*/  FADD.FTZ R208, -R80, R183 ;  /* 0x000000b750d07221 */ /* 0x000fe20000010100 */
[----:B------:R-:W-:Y:S01]  /*4730*/  SHF.L.U32 R77, R54, 0x10, RZ ;  /* 0x00000010364d7819 */ /* 0x000fe200000006ff */
[-C--:B------:R-:W-:Y:S01]  /*4740*/  FMUL.FTZ R72, R72, R167.reuse ;  /* 0x000000a748487220 */ /* 0x080fe20000410000 */
[----:B------:R-:W-:Y:S01]  /*4750*/  SHF.L.U32 R83, R55, 0x10, RZ ;  /* 0x0000001037537819 */ /* 0x000fe200000006ff */
[-C--:B------:R-:W-:Y:S01]  /*4760*/  FMUL.FTZ R74, R74, R167.reuse ;  /* 0x000000a74a4a7220 */ /* 0x080fe20000410000 */
[----:B------:R-:W-:Y:S01]  /*4770*/  SHF.L.U32 R75, R75, 0x10, RZ ;  /* 0x000000104b4b7819 */ /* 0x000fe200000006ff */
[----:B------:R-:W-:Y:S01]  /*4780*/  FFMA.FTZ R80, R166, R180, R77 ;  /* 0x000000b4a6507223 */ /* 0x000fe2000001004d */
[----:B------:R-:W-:Y:S01]  /*4790*/  SHF.L.U32 R183, R76, 0x10, RZ ;  /* 0x000000104cb77819 */ /* 0x000fe200000006ff */
[----:B------:R-:W-:Y:S01]  /*47a0*/  FFMA.FTZ R76, R166, R178, R73 ;  /* 0x000000b2a64c7223 */ /* 0x000fe20000010049 */
[----:B-----5:R-:W-:Y:S01]  /*47b0*/  PRMT R81, R68, 0x7632, R81 ;  /* 0x0000763244517816 */ /* 0x020fe20000000051 */
[C---:B------:R-:W-:Y:S01]  /*47c0*/  FFMA.FTZ R178, R166.reuse, R208, R83 ;  /* 0x000000d0a6b27223 */ /* 0x040fe20000010053 */
[----:B------:R-:W-:Y:S01]  /*47d0*/  PRMT R191, R69, 0x7632, R191 ;  /* 0x0000763245bf7816 */ /* 0x000fe200000000bf */
[----:B------:R-:W-:Y:S01]  /*47e0*/  FFMA.FTZ R82, R166, R206, R75 ;  /* 0x000000cea6527223 */ /* 0x000fe2000001004b */
[----:B------:R-:W-:Y:S01]  /*47f0*/  SHF.L.U32 R68, R68, 0x10, RZ ;  /* 0x0000001044447819 */ /* 0x000fe200000006ff */
[----:B------:R-:W-:Y:S01]  /*4800*/  FFMA.FTZ R180, R166, R210, R183 ;  /* 0x000000d2a6b47223 */ /* 0x000fe200000100b7 */
[----:B------:R-:W-:Y:S01]  /*4810*/  PRMT R201, R70, 0x7632, R201 ;  /* 0x0000763246c97816 */ /* 0x000fe200000000c9 */
[-C--:B------:R-:W-:Y:S01]  /*4820*/  FMUL.FTZ R73, R0, R167.reuse ;  /* 0x000000a700497220 */ /* 0x080fe20000410000 */
[----:B------:R-:W-:Y:S01]  /*4830*/  SHF.L.U32 R70, R70, 0x10, RZ ;  /* 0x0000001046467819 */ /* 0x000fe200000006ff */
[-C--:B------:R-:W-:Y:S01]  /*4840*/  FMUL.FTZ R75, R80, R167.reuse ;  /* 0x000000a7504b7220 */ /* 0x080fe20000410000 */
[----:B------:R-:W-:Y:S01]  /*4850*/  PRMT R203, R71, 0x7632, R203 ;  /* 0x0000763247cb7816 */ /* 0x000fe200000000cb */
        /* <DEDUP_REMOVED lines=31> */
.L_x_2690:
[C-C-:B------:R-:W-:Y:S01]  /*4a50*/  FFMA.FTZ R0, R84.reuse, R0, R85.reuse ;  /* 0x0000000054007223 */ /* 0x140fe20000010055 */
[C-C-:B------:R-:W-:Y:S01]  /*4a60*/  FFMA.FTZ R180, R84.reuse, R180, R85.reuse ;  /* 0x000000b454b47223 */ /* 0x140fe20000010055 */
[----:B------:R-:W-:Y:S01]  /*4a70*/  FFMA.FTZ R64, R84, R72, R85 ;  /* 0x0000004854407223 */ /* 0x000fe20000010055 */
[----:B------:R-:W-:Y:S01]  /*4a80*/  SHF.L.U32 R65, R52, 0x10, RZ ;  /* 0x0000001034417819 */ /* 0x000fe200000006ff */
[----:B------:R-:W-:Y:S01]  /*4a90*/  FADD.FTZ R189, -R0, R189 ;  /* 0x000000bd00bd7221 */ /* 0x000fe20000010100 */
[----:B------:R-:W-:Y:S01]  /*4aa0*/  FFMA.FTZ R74, R84, R74, R85 ;  /* 0x0000004a544a7223 */ /* 0x000fe20000010055 */
[C---:B------:R-:W-:Y:S01]  /*4ab0*/  SHF.L.U32 R72, R53.reuse, 0x10, RZ ;  /* 0x0000001035487819 */ /* 0x040fe200000006ff */
[----:B------:R-:W-:Y:S01]  /*4ac0*/  FADD.FTZ R187, -R180, R187 ;  /* 0x000000bbb4bb7221 */ /* 0x000fe20000010100 */
[----:B------:R-:W-:Y:S01]  /*4ad0*/  FADD.FTZ R81, -R64, R73 ;  /* 0x0000004940517221 */ /* 0x000fe20000010100 */
[----:B------:R-:W-:Y:S01]  /*4ae0*/  FADD.FTZ R75, -R74, R75 ;  /* 0x0000004b4a4b7221 */ /* 0x000fe20000010100 */
[----:B------:R-:W-:Y:S01]  /*4af0*/  FFMA.FTZ R64, R166, R189, R65 ;  /* 0x000000bda6407223 */ /* 0x000fe20000010041 */
[----:B------:R-:W-:Y:S01]  /*4b00*/  FFMA.FTZ R76, R84, R76, R85 ;  /* 0x0000004c544c7223 */ /* 0x000fe20000010055 */
[----:B------:R-:W-:Y:S01]  /*4b10*/  PRMT R65, R53, 0x7632, R65 ;  /* 0x0000763235417816 */ /* 0x000fe20000000041 */
[--C-:B------:R-:W-:Y:S01]  /*4b20*/  FFMA.FTZ R74, R166, R187, R72.reuse ;  /* 0x000000bba64a7223 */ /* 0x100fe20000010048 */
[----:B------:R-:W-:Y:S01]  /*4b30*/  PRMT R72, R54, 0x7632, R72 ;  /* 0x0000763236487816 */ /* 0x000fe20000000048 */
[C-C-:B------:R-:W-:Y:S01]  /*4b40*/  FFMA.FTZ R178, R84.reuse, R178, R85.reuse ;  /* 0x000000b254b27223 */ /* 0x140fe20000010055 */
[----:B------:R-:W-:Y:S01]  /*4b50*/  FFMA.FTZ R82, R84, R82, R85 ;  /* 0x0000005254527223 */ /* 0x000fe20000010055 */
[----:B------:R-:W-:Y:S01]  /*4b60*/  PRMT R0, R52, 0x7632, R0 ;  /* 0x0000763234007816 */ /* 0x000fe20000000000 */
[----:B------:R-:W-:Y:S01]  /*4b70*/  FADD.FTZ R77, -R76, R77 ;  /* 0x0000004d4c4d7221 */ /* 0x000fe20000010100 */
[----:B------:R-:W-:Y:S01]  /*4b80*/  PRMT R73, R55, 0x7632, R73 ;  /* 0x0000763237497816 */ /* 0x000fe20000000049 */
        /* <DEDUP_REMOVED lines=11> */
[----:B------:R-:W-:Y:S01]  /*4c40*/  SHF.L.U32 R178, R73, 0x10, RZ ;  /* 0x0000001049b27819 */ /* 0x000fe200000006ff */
[----:B------:R-:W-:Y:S01]  /*4c50*/  FFMA.FTZ R80, R166, R75, R72 ;  /* 0x0000004ba6507223 */ /* 0x000fe20000010048 */
[----:B-----5:R-:W-:Y:S01]  /*4c60*/  PRMT R66, R68, 0x7632, R66 ;  /* 0x0000763244427816 */ /* 0x020fe20000000042 */
[----:B------:R-:W-:Y:S01]  /*4c70*/  FFMA.FTZ R0, R166, R83, R0 ;  /* 0x00000053a6007223 */ /* 0x000fe20000010000 */
[----:B------:R-:W-:Y:S01]  /*4c80*/  PRMT R191, R70, 0x7632, R191 ;  /* 0x0000763246bf7816 */ /* 0x000fe200000000bf */
[C---:B------:R-:W-:Y:S01]  /*4c90*/  FFMA.FTZ R82, R166.reuse, R183, R82 ;  /* 0x000000b7a6527223 */ /* 0x040fe20000010052 */
[----:B------:R-:W-:Y:S01]  /*4ca0*/  PRMT R67, R69, 0x7632, R67 ;  /* 0x0000763245437816 */ /* 0x000fe20000000043 */
[----:B------:R-:W-:Y:S01]  /*4cb0*/  FFMA.FTZ R83, R166, R81, R178 ;  /* 0x00000051a6537223 */ /* 0x000fe200000100b2 */
[----:B------:R-:W-:Y:S01]  /*4cc0*/  PRMT R201, R71, 0x7632, R201 ;  /* 0x0000763247c97816 */ /* 0x000fe200000000c9 */
[-C--:B------:R-:W-:Y:S01]  /*4cd0*/  FMUL.FTZ R75, R74, R167.reuse ;  /* 0x000000a74a4b7220 */ /* 0x080fe20000410000 */
[----:B------:R-:W-:Y:S01]  /*4ce0*/  SHF.L.U32 R73, R66, 0x10, RZ ;  /* 0x0000001042497819 */ /* 0x000fe200000006ff */
[-C--:B------:R-:W-:Y:S01]  /*4cf0*/  FMUL.FTZ R72, R0, R167.reuse ;  /* 0x000000a700487220 */ /* 0x080fe20000410000 */
[C---:B------:R-:W-:Y:S01]  /*4d00*/  F2FP.BF16.F32.PACK_AB R65, R77.reuse, R74 ;  /* 0x0000004a4d41723e */ /* 0x040fe200000010ff */
[-C--:B------:R-:W-:Y:S01]  /*4d10*/  FMUL.FTZ R74, R77, R167.reuse ;  /* 0x000000a74d4a7220 */ /* 0x080fe20000410000 */
[----:B------:R-:W-:Y:S01]  /*4d20*/  SHF.L.U32 R69, R69, 0x10, RZ ;  /* 0x0000001045457819 */ /* 0x000fe200000006ff */
[-C--:B------:R-:W-:Y:S01]  /*4d30*/  FMUL.FTZ R77, R76, R167.reuse ;  /* 0x000000a74c4d7220 */ /* 0x080fe20000410000 */
[----:B------:R-:W-:Y:S01]  /*4d40*/  SHF.L.U32 R191, R191, 0x10, RZ ;  /* 0x00000010bfbf7819 */ /* 0x000fe200000006ff */
[-C--:B------:R-:W-:Y:S01]  /*4d50*/  FMUL.FTZ R206, R83, R167.reuse ;  /* 0x000000a753ce7220 */ /* 0x080fe20000410000 */
[C---:B------:R-:W-:Y:S01]  /*4d60*/  F2FP.BF16.F32.PACK_AB R66, R80.reuse, R76 ;  /* 0x0000004c5042723e */ /* 0x040fe200000010ff */
        /* <DEDUP_REMOVED lines=29> */
[----:B------:R-:W-:-:S07]  /*4f40*/  F2FP.BF16.F32.PACK_AB R71, R206, R71 ;  /* 0x00000047ce47723e */ /* 0x000fce00000010ff */
.L_x_2691:
        /* <DEDUP_REMOVED lines=12> */
[C-C-:B------:R-:W-:Y:S01]  /*5010*/  FFMA.FTZ R69, R84.reuse, R202, R85.reuse ;  /* 0x000000ca54457223 */ /* 0x140fe20000010055 */
[C-C-:B------:R-:W-:Y:S01]  /*5020*/  FFMA.FTZ R193, R84.reuse, R193, R85.reuse ;  /* 0x000000c154c17223 */ /* 0x140fe20000010055 */
[----:B------:R-:W-:Y:S01]  /*5030*/  FFMA.FTZ R65, R84, R190, R85 ;  /* 0x000000be54417223 */ /* 0x000fe20000010055 */
[----:B------:R-:W-:Y:S01]  /*5040*/  FADD.FTZ R68, -R64, R195 ;  /* 0x000000c340447221 */ /* 0x000fe20000010100 */
[--C-:B------:R-:W-:Y:S01]  /*5050*/  FFMA.FTZ R67, R84, R192, R85.reuse ;  /* 0x000000c054437223 */ /* 0x100fe20000010055 */
[----:B------:R-:W-:Y:S01]  /*5060*/  FADD.FTZ R198, -R69, R198 ;  /* 0x000000c645c67221 */ /* 0x000fe20000010100 */
[----:B------:R-:W-:Y:S01]  /*5070*/  PRMT R64, R56, 0x7632, R64 ;  /* 0x0000763238407816 */ /* 0x000fe20000000040 */
[--C-:B------:R-:W-:Y:S01]  /*5080*/  FFMA.FTZ R69, R84, R194, R85.reuse ;  /* 0x000000c254457223 */ /* 0x100fe20000010055 */
[----:B------:R-:W-:Y:S01]  /*5090*/  FADD.FTZ R193, -R193, R182 ;  /* 0x000000b6c1c17221 */ /* 0x000fe20000010100 */
[----:B------:R-:W-:Y:S01]  /*50a0*/  FADD.FTZ R184, -R65, R184 ;  /* 0x000000b841b87221 */ /* 0x000fe20000010100 */
[----:B------:R-:W-:Y:S01]  /*50b0*/  FADD.FTZ R182, -R67, R186 ;  /* 0x000000ba43b67221 */ /* 0x000fe20000010100 */
[----:B------:R-:W-:Y:S01]  /*50c0*/  SHF.L.U32 R65, R56, 0x10, RZ ;  /* 0x0000001038417819 */ /* 0x000fe200000006ff */
[----:B------:R-:W-:Y:S01]  /*50d0*/  FADD.FTZ R190, -R69, R188 ;  /* 0x000000bc45be7221 */ /* 0x000fe20000010100 */
[----:B------:R-:W-:Y:S01]  /*50e0*/  SHF.L.U32 R67, R64, 0x10, RZ ;  /* 0x0000001040437819 */ /* 0x000fe200000006ff */
[----:B------:R-:W-:Y:S01]  /*50f0*/  FFMA.FTZ R200, R84, R200, R85 ;  /* 0x000000c854c87223 */ /* 0x000fe20000010055 */
[----:B------:R-:W-:Y:S01]  /*5100*/  SHF.L.U32 R69, R57, 0x10, RZ ;  /* 0x0000001039457819 */ /* 0x000fe200000006ff */
[C---:B------:R-:W-:Y:S01]  /*5110*/  FFMA.FTZ R64, R166.reuse, R193, R65 ;  /* 0x000000c1a6407223 */ /* 0x040fe20000010041 */
[----:B------:R-:W-:Y:S01]  /*5120*/  PRMT R82, R59, 0x7632, R82 ;  /* 0x000076323b527816 */ /* 0x000fe20000000052 */
[C-C-:B------:R-:W-:Y:S01]  /*5130*/  FFMA.FTZ R65, R166.reuse, R68, R67.reuse ;  /* 0x00000044a6417223 */ /* 0x140fe20000010043 */
[----:B------:R-:W-:Y:S01]  /*5140*/  PRMT R67, R57, 0x7632, R67 ;  /* 0x0000763239437816 */ /* 0x000fe20000000043 */
[--C-:B------:R-:W-:Y:S01]  /*5150*/  FFMA.FTZ R68, R166, R184, R69.reuse ;  /* 0x000000b8a6447223 */ /* 0x100fe20000010045 */
[----:B------:R-:W-:Y:S01]  /*5160*/  PRMT R69, R58, 0x7632, R69 ;  /* 0x000076323a457816 */ /* 0x000fe20000000045 */
[----:B------:R-:W-:Y:S01]  /*5170*/  FFMA.FTZ R204, R84, R204, R85 ;  /* 0x000000cc54cc7223 */ /* 0x000fe20000010055 */
[----:B------:R-:W-:Y:S01]  /*5180*/  SHF.L.U32 R71, R58, 0x10, RZ ;  /* 0x000000103a477819 */ /* 0x000fe200000006ff */
[----:B------:R-:W-:Y:S01]  /*5190*/  FADD.FTZ R200, -R200, R197 ;  /* 0x000000c5c8c87221 */ /* 0x000fe20000010100 */
[----:B------:R-:W-:Y:S01]  /*51a0*/  SHF.L.U32 R81, R69, 0x10, RZ ;  /* 0x0000001045517819 */ /* 0x000fe200000006ff */
[----:B------:R-:W-:Y:S01]  /*51b0*/  FADD.FTZ R204, -R204, R199 ;  /* 0x000000c7cccc7221 */ /* 0x000fe20000010100 */
[----:B------:R-:W-:Y:S01]  /*51c0*/  SHF.L.U32 R83, R59, 0x10, RZ ;  /* 0x000000103b537819 */ /* 0x000fe200000006ff */
[C---:B------:R-:W-:Y:S01]  /*51d0*/  FFMA.FTZ R182, R166.reuse, R182, R71 ;  /* 0x000000b6a6b67223 */ /* 0x040fe20000010047 */
[----:B------:R-:W-:Y:S01]  /*51e0*/  SHF.L.U32 R67, R67, 0x10, RZ ;  /* 0x0000001043437819 */ /* 0x000fe200000006ff */
[----:B------:R-:W-:Y:S01]  /*51f0*/  FFMA.FTZ R81, R166, R198, R81 ;  /* 0x000000c6a6517223 */ /* 0x000fe20000010051 */
[----:B------:R-:W-:Y:S01]  /*5200*/  SHF.L.U32 R181, R82, 0x10, RZ ;  /* 0x0000001052b57819 */ /* 0x000fe200000006ff */
[----:B------:R-:W-:Y:S01]  /*5210*/  FFMA.FTZ R190, R166, R190, R83 ;  /* 0x000000bea6be7223 */ /* 0x000fe20000010053 */
[----:B-----5:R-:W-:Y:S01]  /*5220*/  PRMT R66, R72, 0x7632, R66 ;  /* 0x0000763248427816 */ /* 0x020fe20000000042 */
[C---:B------:R-:W-:Y:S01]  /*5230*/  FFMA.FTZ R69, R166.reuse, R200, R67 ;  /* 0x000000c8a6457223 */ /* 0x040fe20000010043 */
[C---:B------:R-:W-:Y:S01]  /*5240*/  PRMT R70, R73.reuse, 0x7632, R70 ;  /* 0x0000763249467816 */ /* 0x040fe20000000046 */
[----:B------:R-:W-:Y:S01]  /*5250*/  FFMA.FTZ R83, R166, R204, R181 ;  /* 0x000000cca6537223 */ /* 0x000fe200000100b5 */
[----:B------:R-:W-:Y:S01]  /*5260*/  SHF.L.U32 R80, R73, 0x10, RZ ;  /* 0x0000001049507819 */ /* 0x000fe200000006ff */
[-C--:B------:R-:W-:Y:S01]  /*5270*/  FMUL.FTZ R67, R64, R167.reuse ;  /* 0x000000a740437220 */ /* 0x080fe20000410000 */
[----:B------:R-:W-:Y:S01]  /*5280*/  PRMT R73, R74, 0x7632, R73 ;  /* 0x000076324a497816 */ /* 0x000fe20000000049 */
        /* <DEDUP_REMOVED lines=38> */
[----:B------:R-:W-:Y:S01]  /*54f0*/  F2FP.BF16.F32.PACK_AB R71, R192, R81 ;  /* 0x00000051c047723e */ /* 0x000fe200000010ff */
[----:B------:R-:W-:Y:S06]  /*5500*/  BRA `(.L_x_2693) ;  /* 0x0000000400307947 */ /* 0x000fec0003800000 */
.L_x_2692:
[C-C-:B0-----:R-:W-:Y:S01]  /*5510*/  FFMA.FTZ R69, R84.reuse, R190, R85.reuse ;  /* 0x000000be54457223 */ /* 0x141fe20000010055 */
[--C-:B------:R-:W-:Y:S01]  /*5520*/  FFMA.FTZ R193, R84, R193, R85.reuse ;  /* 0x000000c154c17223 */ /* 0x100fe20000010055 */
[----:B------:R-:W-:Y:S01]  /*5530*/  PRMT R68, R56, 0x7632, R68 ;  /* 0x0000763238447816 */ /* 0x000fe20000000044 */
[--C-:B------:R-:W-:Y:S01]  /*5540*/  FFMA.FTZ R201, R84, R194, R85.reuse ;  /* 0x000000c254c97223 */ /* 0x100fe20000010055 */
[----:B------:R-:W-:Y:S01]  /*5550*/  FADD.FTZ R71, -R69, R184 ;  /* 0x000000b845477221 */ /* 0x000fe20000010100 */
[----:B------:R-:W-:Y:S01]  /*5560*/  SHF.L.U32 R69, R56, 0x10, RZ ;  /* 0x0000001038457819 */ /* 0x000fe200000006ff */
[----:B------:R-:W-:Y:S01]  /*5570*/  FADD.FTZ R193, -R193, R182 ;  /* 0x000000b6c1c17221 */ /* 0x000fe20000010100 */
[----:B------:R-:W-:Y:S01]  /*5580*/  SHF.L.U32 R82, R57, 0x10, RZ ;  /* 0x0000001039527819 */ /* 0x000fe200000006ff */
[----:B------:R-:W-:Y:S01]  /*5590*/  FFMA.FTZ R196, R84, R196, R85 ;  /* 0x000000c454c47223 */ /* 0x000fe20000010055 */
[----:B------:R-:W-:Y:S01]  /*55a0*/  SHF.L.U32 R80, R68, 0x10, RZ ;  /* 0x0000001044507819 */ /* 0x000fe200000006ff */
[C---:B------:R-:W-:Y:S01]  /*55b0*/  FFMA.FTZ R68, R166.reuse, R193, R69 ;  /* 0x000000c1a6447223 */ /* 0x040fe20000010045 */
[C---:B-----5:R-:W-:Y:S01]  /*55c0*/  PRMT R81, R73.reuse, 0x7632, R81 ;  /* 0x0000763249517816 */ /* 0x060fe20000000051 */
[----:B------:R-:W-:Y:S01]  /*55d0*/  FFMA.FTZ R82, R166, R71, R82 ;  /* 0x00000047a6527223 */ /* 0x000fe20000010052 */
[----:B------:R-:W-:Y:S01]  /*55e0*/  SHF.L.U32 R206, R73, 0x10, RZ ;  /* 0x0000001049ce7819 */ /* 0x000fe200000006ff */
[C---:B------:R-:W-:Y:S01]  /*55f0*/  FFMA.FTZ R73, R84.reuse, R192, R85 ;  /* 0x000000c054497223 */ /* 0x040fe20000010055 */
[----:B------:R-:W-:Y:S01]  /*5600*/  PRMT R69, R57, 0x7632, R69 ;  /* 0x0000763239457816 */ /* 0x000fe20000000045 */
[----:B------:R-:W-:Y:S01]  /*5610*/  FFMA.FTZ R200, R84, R200, R85 ;  /* 0x000000c854c87223 */ /* 0x000fe20000010055 */
[----:B------:R-:W-:Y:S01]  /*5620*/  PRMT R71, R58, 0x7632, R71 ;  /* 0x000076323a477816 */ /* 0x000fe20000000047 */
[C-C-:B------:R-:W-:Y:S01]  /*5630*/  FFMA.FTZ R181, R84.reuse, R202, R85.reuse ;  /* 0x000000ca54b57223 */ /* 0x140fe20000010055 */
[----:B------:R-:W-:Y:S01]  /*5640*/  PRMT R182, R59, 0x7632, R182 ;  /* 0x000076323bb67816 */ /* 0x000fe200000000b6 */
[----:B------:R-:W-:Y:S01]  /*5650*/  FFMA.FTZ R204, R84, R204, R85 ;  /* 0x000000cc54cc7223 */ /* 0x000fe20000010055 */
[----:B------:R-:W-:Y:S01]  /*5660*/  FADD.FTZ R73, -R73, R186 ;  /* 0x000000ba49497221 */ /* 0x000fe20000010100 */
[----:B------:R-:W-:Y:S01]  /*5670*/  FADD.FTZ R201, -R201, R188 ;  /* 0x000000bcc9c97221 */ /* 0x000fe20000010100 */
[----:B------:R-:W-:Y:S01]  /*5680*/  SHF.L.U32 R69, R69, 0x10, RZ ;  /* 0x0000001045457819 */ /* 0x000fe200000006ff */
[----:B------:R-:W-:Y:S01]  /*5690*/  FADD.FTZ R195, -R196, R195 ;  /* 0x000000c3c4c37221 */ /* 0x000fe20000010100 */
        /* <DEDUP_REMOVED lines=8> */
[----:B------:R-:W-:Y:S01]  /*5720*/  FFMA.FTZ R182, R166, R197, R69 ;  /* 0x000000c5a6b67223 */ /* 0x000fe20000010045 */
[----:B------:R-:W-:Y:S01]  /*5730*/  PRMT R70, R72, 0x7632, R70 ;  /* 0x0000763248467816 */ /* 0x000fe20000000046 */
[----:B------:R-:W-:Y:S01]  /*5740*/  FFMA.FTZ R184, R166, R73, R184 ;  /* 0x00000049a6b87223 */ /* 0x000fe200000100b8 */
[----:B------:R-:W-:Y:S01]  /*5750*/  PRMT R83, R74, 0x7632, R83 ;  /* 0x000076324a537816 */ /* 0x000fe20000000053 */
[C---:B------:R-:W-:Y:S01]  /*5760*/  FFMA.FTZ R186, R166.reuse, R181, R186 ;  /* 0x000000b5a6ba7223 */ /* 0x040fe200000100ba */
[----:B------:R-:W-:Y:S01]  /*5770*/  FFMA.FTZ R188, R166, R201, R188 ;  /* 0x000000c9a6bc7223 */ /* 0x000fe200000100bc */
        /* <DEDUP_REMOVED lines=36> */
[----:B------:R-:W-:-:S07]  /*59c0*/  F2FP.BF16.F32.PACK_AB R71, R75, R190 ;  /* 0x000000be4b47723e */ /* 0x000fce00000010ff */
.L_x_2693:
        /* <DEDUP_REMOVED lines=8> */
[----:B0-----:R-:W-:Y:S01]  /*5a50*/  PRMT R65, R63, 0x7632, R65 ;  /* 0x000076323f417816 */ /* 0x001fe20000000041 */
[--C-:B------:R-:W-:Y:S01]  /*5a60*/  FFMA.FTZ R173, R84, R173, R85.reuse ;  /* 0x000000ad54ad7223 */ /* 0x100fe20000010055 */
[----:B------:R-:W-:Y:S01]  /*5a70*/  PRMT R64, R60, 0x7632, R64 ;  /* 0x000076323c407816 */ /* 0x000fe20000000040 */
[C-C-:B------:R-:W-:Y:S01]  /*5a80*/  FFMA.FTZ R168, R84.reuse, R168, R85.reuse ;  /* 0x000000a854a87223 */ /* 0x140fe20000010055 */
[C-C-:B------:R-:W-:Y:S01]  /*5a90*/  FFMA.FTZ R86, R84.reuse, R86, R85.reuse ;  /* 0x0000005654567223 */ /* 0x140fe20000010055 */
[----:B------:R-:W-:Y:S01]  /*5aa0*/  SHF.L.U32 R71, R65, 0x10, RZ ;  /* 0x0000001041477819 */ /* 0x000fe200000006ff */
[--C-:B------:R-:W-:Y:S01]  /*5ab0*/  FFMA.FTZ R174, R84, R174, R85.reuse ;  /* 0x000000ae54ae7223 */ /* 0x100fe20000010055 */
[----:B------:R-:W-:Y:S01]  /*5ac0*/  SHF.L.U32 R65, R60, 0x10, RZ ;  /* 0x000000103c417819 */ /* 0x000fe200000006ff */
[C-C-:B------:R-:W-:Y:S01]  /*5ad0*/  FFMA.FTZ R90, R84.reuse, R90, R85.reuse ;  /* 0x0000005a545a7223 */ /* 0x140fe20000010055 */
[C-C-:B------:R-:W-:Y:S01]  /*5ae0*/  FFMA.FTZ R172, R84.reuse, R172, R85.reuse ;  /* 0x000000ac54ac7223 */ /* 0x140fe20000010055 */
[C-C-:B------:R-:W-:Y:S01]  /*5af0*/  FFMA.FTZ R88, R84.reuse, R88, R85.reuse ;  /* 0x0000005854587223 */ /* 0x140fe20000010055 */
[----:B------:R-:W-:Y:S01]  /*5b00*/  FFMA.FTZ R170, R84, R170, R85 ;  /* 0x000000aa54aa7223 */ /* 0x000fe20000010055 */
[----:B------:R-:W-:Y:S01]  /*5b10*/  FADD.FTZ R176, -R173, R176 ;  /* 0x000000b0adb07221 */ /* 0x000fe20000010100 */
[----:B------:R-:W-:Y:S01]  /*5b20*/  SHF.L.U32 R67, R64, 0x10, RZ ;  /* 0x0000001040437819 */ /* 0x000fe200000006ff */
[----:B------:R-:W-:Y:S01]  /*5b30*/  FADD.FTZ R168, -R168, R171 ;  /* 0x000000aba8a87221 */ /* 0x000fe20000010100 */
[----:B------:R-:W-:Y:S01]  /*5b40*/  FADD.FTZ R85, -R86, R87 ;  /* 0x0000005756557221 */ /* 0x000fe20000010100 */
[C---:B------:R-:W-:Y:S01]  /*5b50*/  PRMT R68, R61.reuse, 0x7632, R68 ;  /* 0x000076323d447816 */ /* 0x040fe20000000044 */
[----:B------:R-:W-:Y:S01]  /*5b60*/  FFMA.FTZ R64, R166, R176, R65 ;  /* 0x000000b0a6407223 */ /* 0x000fe20000010041 */
[----:B------:R-:W-:Y:S01]  /*5b70*/  PRMT R70, R62, 0x7632, R70 ;  /* 0x000076323e467816 */ /* 0x000fe20000000046 */
[C---:B------:R-:W-:Y:S01]  /*5b80*/  FFMA.FTZ R85, R166.reuse, R85, R71 ;  /* 0x00000055a6557223 */ /* 0x040fe20000010047 */
[----:B------:R-:W-:Y:S01]  /*5b90*/  FFMA.FTZ R65, R166, R168, R67 ;  /* 0x000000a8a6417223 */ /* 0x000fe20000010043 */
[----:B------:R-:W-:Y:S01]  /*5ba0*/  SHF.L.U32 R67, R61, 0x10, RZ ;  /* 0x000000103d437819 */ /* 0x000fe200000006ff */
[----:B------:R-:W-:Y:S01]  /*5bb0*/  FADD.FTZ R174, -R174, R179 ;  /* 0x000000b3aeae7221 */ /* 0x000fe20000010100 */
[----:B------:R-:W-:Y:S01]  /*5bc0*/  SHF.L.U32 R71, R68, 0x10, RZ ;  /* 0x0000001044477819 */ /* 0x000fe200000006ff */
[----:B------:R-:W-:Y:S01]  /*5bd0*/  FADD.FTZ R90, -R90, R91 ;  /* 0x0000005b5a5a7221 */ /* 0x000fe20000010100 */
[C---:B-----5:R-:W-:Y:S01]  /*5be0*/  PRMT R84, R75.reuse, 0x7632, R84 ;  /* 0x000076324b547816 */ /* 0x060fe20000000054 */
[----:B------:R-:W-:Y:S01]  /*5bf0*/  FADD.FTZ R88, -R88, R89 ;  /* 0x0000005958587221 */ /* 0x000fe20000010100 */
[----:B------:R-:W-:Y:S01]  /*5c00*/  SHF.L.U32 R190, R75, 0x10, RZ ;  /* 0x000000104bbe7819 */ /* 0x000fe200000006ff */
[----:B------:R-:W-:Y:S01]  /*5c10*/  FADD.FTZ R170, -R170, R175 ;  /* 0x000000afaaaa7221 */ /* 0x000fe20000010100 */
        /* <DEDUP_REMOVED lines=9> */
[C---:B------:R-:W-:Y:S01]  /*5cb0*/  FFMA.FTZ R74, R166.reuse, R74, R75 ;  /* 0x0000004aa64a7223 */ /* 0x040fe2000001004b */
[C---:B------:R-:W-:Y:S01]  /*5cc0*/  PRMT R69, R73.reuse, 0x7632, R69 ;  /* 0x0000763249457816 */ /* 0x040fe20000000045 */
[C---:B------:R-:W-:Y:S01]  /*5cd0*/  FFMA.FTZ R81, R166.reuse, R88, R79 ;  /* 0x00000058a6517223 */ /* 0x040fe2000001004f */
[----:B------:R-:W-:Y:S01]  /*5ce0*/  SHF.L.U32 R78, R73, 0x10, RZ ;  /* 0x00000010494e7819 */ /* 0x000fe200000006ff */
[----:B------:R-:W-:Y:S01]  /*5cf0*/  FFMA.FTZ R73, R166, R90, R71 ;  /* 0x0000005aa6497223 */ /* 0x000fe20000010047 */
[----:B------:R-:W-:Y:S01]  /*5d00*/  PRMT R66, R72, 0x7632, R66 ;  /* 0x0000763248427816 */ /* 0x000fe20000000042 */
[----:B------:R-:W-:Y:S01]  /*5d10*/  FFMA.FTZ R166, R166, R170, R83 ;  /* 0x000000aaa6a67223 */ /* 0x000fe20000010053 */
[----:B------:R-:W-:Y:S01]  /*5d20*/  SHF.L.U32 R83, R80, 0x10, RZ ;  /* 0x0000001050537819 */ /* 0x000fe200000006ff */
[-C--:B------:R-:W-:Y:S01]  /*5d30*/  FMUL.FTZ R80, R73, R167.reuse ;  /* 0x000000a749507220 */ /* 0x080fe20000410000 */
[----:B------:R-:W-:Y:S01]  /*5d40*/  SHF.L.U32 R75, R66, 0x10, RZ ;  /* 0x00000010424b7819 */ /* 0x000fe200000006ff */
[-C--:B------:R-:W-:Y:S01]  /*5d50*/  FMUL.FTZ R71, R68, R167.reuse ;  /* 0x000000a744477220 */ /* 0x080fe20000410000 */
[----:B------:R-:W-:Y:S01]  /*5d60*/  F2FP.BF16.F32.PACK_AB R64, R65, R64 ;  /* 0x000000404140723e */ /* 0x000fe200000010ff */
[----:B------:R-:W-:Y:S01]  /*5d70*/  FMUL.FTZ R86, R85, R167 ;  /* 0x000000a755567220 */ /* 0x000fe20000410000 */
[----:B------:R-:W-:Y:S01]  /*5d80*/  SHF.L.U32 R79, R69, 0x10, RZ ;  /* 0x00000010454f7819 */ /* 0x000fe200000006ff */
[----:B------:R-:W-:Y:S01]  /*5d90*/  FMUL.FTZ R75, R70, R75 ;  /* 0x0000004b464b7220 */ /* 0x000fe20000410000 */
[----:B------:R-:W-:Y:S01]  /*5da0*/  SHF.L.U32 R87, R84, 0x10, RZ ;  /* 0x0000001054577819 */ /* 0x000fe200000006ff */
[-C--:B------:R-:W-:Y:S01]  /*5db0*/  FMUL.FTZ R84, R81, R167.reuse ;  /* 0x000000a751547220 */ /* 0x080fe20000410000 */
[----:B------:R-:W-:Y:S01]  /*5dc0*/  F2FP.BF16.F32.PACK_AB R65, R73, R68 ;  /* 0x000000444941723e */ /* 0x000fe200000010ff */
[-C--:B------:R-:W-:Y:S01]  /*5dd0*/  FMUL.FTZ R73, R74, R167.reuse ;  /* 0x000000a74a497220 */ /* 0x080fe20000410000 */
        /* <DEDUP_REMOVED lines=24> */
.L_x_2694:
[C-C-:B------:R-:W-:Y:S01]  /*5f60*/  FFMA.FTZ R173, R84.reuse, R173, R85.reuse ;  /* 0x000000ad54ad7223 */ /* 0x140fe20000010055 */
[C-C-:B------:R-:W-:Y:S01]  /*5f70*/  FFMA.FTZ R168, R84.reuse, R168, R85.reuse ;  /* 0x000000a854a87223 */ /* 0x140fe20000010055 */
[C-C-:B------:R-:W-:Y:S01]  /*5f80*/  FFMA.FTZ R174, R84.reuse, R174, R85.reuse ;  /* 0x000000ae54ae7223 */ /* 0x140fe20000010055 */
[C-C-:B------:R-:W-:Y:S01]  /*5f90*/  FFMA.FTZ R90, R84.reuse, R90, R85.reuse ;  /* 0x0000005a545a7223 */ /* 0x140fe20000010055 */
[C-C-:B------:R-:W-:Y:S01]  /*5fa0*/  FFMA.FTZ R172, R84.reuse, R172, R85.reuse ;  /* 0x000000ac54ac7223 */ /* 0x140fe20000010055 */
[C-C-:B------:R-:W-:Y:S01]  /*5fb0*/  FFMA.FTZ R88, R84.reuse, R88, R85.reuse ;  /* 0x0000005854587223 */ /* 0x140fe20000010055 */
[C---:B------:R-:W-:Y:S01]  /*5fc0*/  FFMA.FTZ R170, R84.reuse, R170, R85 ;  /* 0x000000aa54aa7223 */ /* 0x040fe20000010055 */
[----:B0-----:R-:W-:Y:S01]  /*5fd0*/  PRMT R69, R63, 0x7632, R69 ;  /* 0x000076323f457816 */ /* 0x001fe20000000045 */
[----:B------:R-:W-:Y:S01]  /*5fe0*/  FFMA.FTZ R84, R84, R86, R85 ;  /* 0x0000005654547223 */ /* 0x000fe20000010055 */
[----:B------:R-:W-:Y:S01]  /*5ff0*/  FADD.FTZ R171, -R168, R171 ;  /* 0x000000aba8ab7221 */ /* 0x000fe20000010100 */
[----:B-----5:R-:W-:Y:S01]  /*6000*/  PRMT R83, R74, 0x7632, R83 ;  /* 0x000076324a537816 */ /* 0x020fe20000000053 */
[----:B------:R-:W-:Y:S01]  /*6010*/  FADD.FTZ R89, -R88, R89 ;  /* 0x0000005958597221 */ /* 0x000fe20000010100 */
[----:B------:R-:W-:Y:S01]  /*6020*/  SHF.L.U32 R69, R69, 0x10, RZ ;  /* 0x0000001045457819 */ /* 0x000fe200000006ff */
[----:B------:R-:W-:Y:S01]  /*6030*/  FADD.FTZ R87, -R84, R87 ;  /* 0x0000005754577221 */ /* 0x000fe20000010100 */
[----:B------:R-:W-:Y:S01]  /*6040*/  SHF.L.U32 R86, R74, 0x10, RZ ;  /* 0x000000104a567819 */ /* 0x000fe200000006ff */
[----:B------:R-:W-:Y:S01]  /*6050*/  FADD.FTZ R173, -R173, R176 ;  /* 0x000000b0adad7221 */ /* 0x000fe20000010100 */
[----:B------:R-:W-:Y:S01]  /*6060*/  PRMT R68, R60, 0x7632, R68 ;  /* 0x000076323c447816 */ /* 0x000fe20000000044 */
[--C-:B------:R-:W-:Y:S01]  /*6070*/  FFMA.FTZ R168, R166, R87, R69.reuse ;  /* 0x00000057a6a87223 */ /* 0x100fe20000010045 */
[----:B------:R-:W-:Y:S01]  /*6080*/  PRMT R69, R61, 0x7632, R69 ;  /* 0x000076323d457816 */ /* 0x000fe20000000045 */
[----:B------:R-:W-:Y:S01]  /*6090*/  FADD.FTZ R91, -R90, R91 ;  /* 0x0000005b5a5b7221 */ /* 0x000fe20000010100 */
[----:B------:R-:W-:Y:S01]  /*60a0*/  PRMT R74, R62, 0x7632, R74 ;  /* 0x000076323e4a7816 */ /* 0x000fe2000000004a */
[----:B------:R-:W-:Y:S01]  /*60b0*/  FADD.FTZ R179, -R174, R179 ;  /* 0x000000b3aeb37221 */ /* 0x000fe20000010100 */
[C---:B------:R-:W-:Y:S01]  /*60c0*/  PRMT R78, R73.reuse, 0x7632, R78 ;  /* 0x00007632494e7816 */ /* 0x040fe2000000004e */
[----:B------:R-:W-:Y:S01]  /*60d0*/  FADD.FTZ R177, -R172, R177 ;  /* 0x000000b1acb17221 */ /* 0x000fe20000010100 */
[----:B------:R-:W-:Y:S01]  /*60e0*/  SHF.L.U32 R80, R73, 0x10, RZ ;  /* 0x0000001049507819 */ /* 0x000fe200000006ff */
[----:B------:R-:W-:Y:S01]  /*60f0*/  FADD.FTZ R175, -R170, R175 ;  /* 0x000000afaaaf7221 */ /* 0x000fe20000010100 */
[----:B------:R-:W-:Y:S01]  /*6100*/  SHF.L.U32 R70, R60, 0x10, RZ ;  /* 0x000000103c467819 */ /* 0x000fe200000006ff */
[----:B------:R-:W-:Y:S01]  /*6110*/  FMUL.FTZ R168, R168, R167 ;  /* 0x000000a7a8a87220 */ /* 0x000fe20000410000 */
[----:B------:R-:W-:-:S02]  /*6120*/  SHF.L.U32 R68, R68, 0x10, RZ ;  /* 0x0000001044447819 */ /* 0x000fc400000006ff */
[----:B------:R-:W-:Y:S01]  /*6130*/  SHF.L.U32 R73, R61, 0x10, RZ ;  /* 0x000000103d497819 */ /* 0x000fe200000006ff */
[C---:B------:R-:W-:Y:S01]  /*6140*/  FFMA.FTZ R70, R166.reuse, R173, R70 ;  /* 0x000000ada6467223 */ /* 0x040fe20000010046 */
[----:B------:R-:W-:Y:S01]  /*6150*/  SHF.L.U32 R82, R69, 0x10, RZ ;  /* 0x0000001045527819 */ /* 0x000fe200000006ff */
[----:B------:R-:W-:Y:S01]  /*6160*/  FFMA.FTZ R68, R166, R171, R68 ;  /* 0x000000aba6447223 */ /* 0x000fe20000010044 */
[----:B------:R-:W-:Y:S01]  /*6170*/  SHF.L.U32 R84, R62, 0x10, RZ ;  /* 0x000000103e547819 */ /* 0x000fe200000006ff */
[----:B------:R-:W-:Y:S01]  /*6180*/  FMUL.FTZ R69, R70, R167 ;  /* 0x000000a746457220 */ /* 0x000fe20000410000 */
[----:B------:R-:W-:Y:S01]  /*6190*/  SHF.L.U32 R88, R74, 0x10, RZ ;  /* 0x000000104a587819 */ /* 0x000fe200000006ff */
[C---:B------:R-:W-:Y:S01]  /*61a0*/  FFMA.FTZ R74, R166.reuse, R179, R73 ;  /* 0x000000b3a64a7223 */ /* 0x040fe20000010049 */
[----:B------:R-:W-:Y:S01]  /*61b0*/  SHF.L.U32 R90, R63, 0x10, RZ ;  /* 0x000000103f5a7819 */ /* 0x000fe200000006ff */
[----:B------:R-:W-:Y:S01]  /*61c0*/  FFMA.FTZ R82, R166, R91, R82 ;  /* 0x0000005ba6527223 */ /* 0x000fe20000010052 */
[----:B------:R-:W-:Y:S01]  /*61d0*/  PRMT R71, R72, 0x7632, R71 ;  /* 0x0000763248477816 */ /* 0x000fe20000000047 */
[C---:B------:R-:W-:Y:S01]  /*61e0*/  FFMA.FTZ R84, R166.reuse, R177, R84 ;  /* 0x000000b1a6547223 */ /* 0x040fe20000010054 */
[C---:B------:R-:W-:Y:S01]  /*61f0*/  FFMA.FTZ R88, R166.reuse, R89, R88 ;  /* 0x00000059a6587223 */ /* 0x040fe20000010058 */
[----:B------:R-:W-:Y:S01]  /*6200*/  FFMA.FTZ R90, R166, R175, R90 ;  /* 0x000000afa65a7223 */ /* 0x000fe2000001005a */
[----:B------:R-:W-:Y:S01]  /*6210*/  SHF.L.U32 R72, R72, 0x10, RZ ;  /* 0x0000001048487819 */ /* 0x000fe200000006ff */
[-C--:B------:R-:W-:Y:S01]  /*6220*/  FMUL.FTZ R70, R68, R167.reuse ;  /* 0x000000a744467220 */ /* 0x080fe20000410000 */
[----:B------:R-:W-:Y:S01]  /*6230*/  SHF.L.U32 R71, R71, 0x10, RZ ;  /* 0x0000001047477819 */ /* 0x000fe200000006ff */
[-C--:B------:R-:W-:Y:S01]  /*6240*/  FMUL.FTZ R73, R74, R167.reuse ;  /* 0x000000a74a497220 */ /* 0x080fe20000410000 */
[C---:B------:R-:W-:Y:S01]  /*6250*/  SHF.L.U32 R190, R75.reuse, 0x10, RZ ;  /* 0x000000104bbe7819 */ /* 0x040fe200000006ff */
[-C--:B------:R-:W-:Y:S01]  /*6260*/  FMUL.FTZ R82, R82, R167.reuse ;  /* 0x000000a752527220 */ /* 0x080fe20000410000 */
[-C--:B------:R-:W-:Y:S01]  /*6270*/  FMUL.FTZ R81, R84, R167.reuse ;  /* 0x000000a754517220 */ /* 0x080fe20000410000 */
[-C--:B------:R-:W-:Y:S01]  /*6280*/  FMUL.FTZ R88, R88, R167.reuse ;  /* 0x000000a758587220 */ /* 0x080fe20000410000 */
[----:B------:R-:W-:Y:S01]  /*6290*/  SHF.L.U32 R79, R78, 0x10, RZ ;  /* 0x000000104e4f7819 */ /* 0x000fe200000006ff */
[----:B------:R-:W-:Y:S01]  /*62a0*/  FMUL.FTZ R167, R90, R167 ;  /* 0x000000a75aa77220 */ /* 0x000fe20000410000 */
[----:B------:R-:W-:Y:S01]  /*62b0*/  PRMT R85, R75, 0x7632, R85 ;  /* 0x000076324b557816 */ /* 0x000fe20000000055 */
        /* <DEDUP_REMOVED lines=22> */
.L_x_2695:
[----:B------:R-:W0:Y:S01]  /*6420*/  @P1 LDC.64 R72, c[0x0][0x478] ;  /* 0x00011e00ff481b82 */ /* 0x000e220000000a00 */
[----:B------:R-:W-:-:S04]  /*6430*/  IMAD.WIDE.U32 R76, R165, 0x10, R76 ;  /* 0x00000010a54c7825 */ /* 0x000fc800078e004c */
[----:B0-----:R-:W-:-:S05]  /*6440*/  @P1 IMAD.WIDE.U32 R72, R165, 0x10, R72 ;  /* 0x00000010a5481825 */ /* 0x001fca00078e0048 */
[----:B------:R0:W-:Y:S04]  /*6450*/  @P1 STG.E.128 desc[UR6][R72.64], R64 ;  /* 0x0000004048001986 */ /* 0x0001e8000c101d06 */
[----:B------:R0:W-:Y:S02]  /*6460*/  STG.E.128 desc[UR6][R76.64], R68 ;  /* 0x000000444c007986 */ /* 0x0001e4000c101d06 */
.L_x_2689:
        /* <DEDUP_REMOVED lines=29> */
.L_x_2678:
        /* <DEDUP_REMOVED lines=72> */
.L_x_2677:
[----:B------:R-:W-:Y:S05]  /*6ac0*/  BSYNC B0 ;  /* 0x0000000000007941 */ /* 0x000fea0003800000 */
.L_x_2676:
        /* <DEDUP_REMOVED lines=34> */
[----:B-----5:R-:W-:-:S03]  /*6cf0*/  FADD.FTZ R36, RZ, R36 ;  /* 0x00000024ff247221 */ /* 0x020fc60000010000 */
[----:B------:R-:W5:Y:S01]  /*6d00*/  LDS R34, [R0+0x1c00] ;  /* 0x001c000000227984 */ /* 0x000f620000000800 */
[----:B--2---:R-:W-:Y:S01]  /*6d10*/  FADD.FTZ R2, R2, R73 ;  /* 0x0000004902027221 */ /* 0x004fe20000010000 */
[----:B-1----:R-:W-:Y:S02]  /*6d20*/  FADD.FTZ R3, R3, R68 ;  /* 0x0000004403037221 */ /* 0x002fe40000010000 */
[----:B------:R-:W-:Y:S01]  /*6d30*/  LDS R39, [R0+0x2a00] ;  /* 0x002a000000277984 */ /* 0x000fe20000000800 */
[----:B------:R-:W-:-:S03]  /*6d40*/  FADD.FTZ R32, RZ, R32 ;  /* 0x00000020ff207221 */ /* 0x000fc60000010000 */
[----:B------:R-:W-:Y:S01]  /*6d50*/  LDS R65, [R0+0x2c00] ;  /* 0x002c000000417984 */ /* 0x000fe20000000800 */
[----:B------:R-:W-:-:S03]  /*6d60*/  FADD.FTZ R28, RZ, R28 ;  /* 0x0000001cff1c7221 */ /* 0x000fc60000010000 */
[----:B------:R-:W-:Y:S01]  /*6d70*/  LDS R67, [R0+0x2e00] ;  /* 0x002e000000437984 */ /* 0x000fe20000000800 */
[----:B------:R-:W-:Y:S01]  /*6d80*/  FADD.FTZ R29, R64, R29 ;  /* 0x0000001d401d7221 */ /* 0x000fe20000010000 */
[----:B------:R-:W-:Y:S02]  /*6d90*/  FADD.FTZ R31, R36, R31 ;  /* 0x0000001f241f7221 */ /* 0x000fe40000010000 */
[----:B------:R-:W1:Y:S01]  /*6da0*/  LDS R36, [R0+0x2800] ;  /* 0x0028000000247984 */ /* 0x000e620000000800 */
        /* <DEDUP_REMOVED lines=8> */
[----:B-----5:R-:W-:-:S03]  /*6e30*/  FADD.FTZ R29, R29, R34 ;  /* 0x000000221d1d7221 */ /* 0x020fc60000010000 */
[----:B------:R-:W-:Y:S01]  /*6e40*/  LDS R34, [R0+0x2600] ;  /* 0x0026000000227984 */ /* 0x000fe20000000800 */
[----:B------:R-:W-:Y:S01]  /*6e50*/  BAR.SYNC.DEFER_BLOCKING 0x0 ;  /* 0x0000000000007b1d */ /* 0x000fe20000010000 */
[----:B-1----:R-:W-:Y:S01]  /*6e60*/  FADD.FTZ R29, R29, R36 ;  /* 0x000000241d1d7221 */ /* 0x002fe20000010000 */
[----:B--2---:R-:W-:-:S04]  /*6e70*/  FADD.FTZ R32, R32, R33 ;  /* 0x0000002120207221 */ /* 0x004fc80000010000 */
[----:B------:R-:W-:Y:S01]  /*6e80*/  STS.128 [R146], R60 ;  /* 0x0000003c92007388 */ /* 0x000fe20000000c00 */
[----:B0-----:R-:W-:Y:S01]  /*6e90*/  FADD.FTZ R28, R28, R35 ;  /* 0x000000231c1c7221 */ /* 0x001fe20000010000 */
[----:B------:R-:W-:Y:S02]  /*6ea0*/  FADD.FTZ R65, R32, R65 ;  /* 0x0000004120417221 */ /* 0x000fe40000010000 */
[----:B------:R-:W-:Y:S01]  /*6eb0*/  STS.128 [R146+0x10], R56 ;  /* 0x0000103892007388 */ /* 0x000fe20000000c00 */
[----:B---3--:R-:W-:Y:S01]  /*6ec0*/  FADD.FTZ R37, R2, R37 ;  /* 0x0000002502257221 */ /* 0x008fe20000010000 */
[----:B------:R-:W-:Y:S02]  /*6ed0*/  FADD.FTZ R67, R28, R67 ;  /* 0x000000431c437221 */ /* 0x000fe40000010000 */
[----:B------:R-:W-:Y:S01]  /*6ee0*/  STS.128 [R146+0x400], R52 ;  /* 0x0004003492007388 */ /* 0x000fe20000000c00 */
[----:B----4-:R-:W-:-:S03]  /*6ef0*/  FADD.FTZ R30, R31, R30 ;  /* 0x0000001e1f1e7221 */ /* 0x010fc60000010000 */
[----:B------:R-:W-:Y:S01]  /*6f00*/  STS.128 [R146+0x410], R48 ;  /* 0x0004103092007388 */ /* 0x000fe20000000c00 */
[----:B------:R-:W-:-:S03]  /*6f10*/  FADD.FTZ R39, R30, R39 ;  /* 0x000000271e277221 */ /* 0x000fc60000010000 */
        /* <DEDUP_REMOVED lines=57> */
[----:B------:R0:W-:Y:S01]  /*72b0*/  STS.128 [R146+0x810], R24 ;  /* 0x0008101892007388 */ /* 0x0001e20000000c00 */
[----:B------:R-:W-:Y:S01]  /*72c0*/  BAR.SYNC.DEFER_BLOCKING 0x0 ;  /* 0x0000000000007b1d */ /* 0x000fe20000010000 */
[----:B--2---:R-:W-:-:S07]  /*72d0*/  FADD.FTZ R9, R3, R34 ;  /* 0x0000002203097221 */ /* 0x004fce0000010000 */
[----:B------:R-:W0:Y:S01]  /*72e0*/  LDC R3, c[0x0][0x388] ;  /* 0x0000e200ff037b82 */ /* 0x000e220000000800 */
[----:B------:R-:W1:Y:S04]  /*72f0*/  LDS R56, [R0] ;  /* 0x0000000000387984 */ /* 0x000e680000000800 */
[----:B------:R-:W2:Y:S01]  /*7300*/  LDS R17, [R0+0xc00] ;  /* 0x000c000000117984 */ /* 0x000ea20000000800 */
[----:B0-----:R-:W-:Y:S01]  /*7310*/  IMAD R26, R3, UR4, RZ ;  /* 0x00000004031a7c24 */ /* 0x001fe2000f8e02ff */
[----:B------:R-:W0:Y:S02]  /*7320*/  LDCU.64 UR4, c[0x0][0x460] ;  /* 0x00008c00ff0477ac */ /* 0x000e240008000a00 */
[----:B------:R-:W3:Y:S02]  /*7330*/  LDS R2, [R0+0x1800] ;  /* 0x0018000000027984 */ /* 0x000ee40000000800 */
[----:B------:R-:W-:-:S02]  /*7340*/  IADD3 R26, P0, PT, R26, R147, RZ ;  /* 0x000000931a1a7210 */ /* 0x000fc40007f1e0ff */
[----:B------:R-:W4:Y:S02]  /*7350*/  LDS R6, [R0+0x200] ;  /* 0x0002000000067984 */ /* 0x000f240000000800 */
[----:B------:R-:W-:Y:S02]  /*7360*/  IADD3.X R3, PT, PT, RZ, RZ, RZ, P0, !PT ;  /* 0x000000ffff037210 */ /* 0x000fe400007fe4ff */
[----:B------:R-:W5:Y:S01]  /*7370*/  LDS R8, [R0+0x400] ;  /* 0x0004000000087984 */ /* 0x000f620000000800 */
[C---:B------:R-:W-:Y:S02]  /*7380*/  SHF.L.U32 R24, R26.reuse, 0x2, RZ ;  /* 0x000000021a187819 */ /* 0x040fe400000006ff */
[----:B------:R-:W-:Y:S01]  /*7390*/  SHF.L.U64.HI R26, R26, 0x2, R3 ;  /* 0x000000021a1a7819 */ /* 0x000fe20000010203 */
[----:B------:R-:W0:Y:S01]  /*73a0*/  LDS R14, [R0+0xe00] ;  /* 0x000e0000000e7984 */ /* 0x000e220000000800 */
[----:B------:R-:W-:-:S03]  /*73b0*/  IADD3 R4, P1, PT, R24, UR16, RZ ;  /* 0x0000001018047c10 */ /* 0x000fc6000ff3e0ff */
        /* <DEDUP_REMOVED lines=10> */
[----:B------:R-:W-:Y:S01]  /*7460*/  IADD3 R2, P0, PT, R24, UR18, RZ ;  /* 0x0000001218027c10 */ /* 0x000fe2000ff1e0ff */
[----:B----4-:R-:W-:Y:S02]  /*7470*/  FADD.FTZ R7, RZ, R6 ;  /* 0x00000006ff077221 */ /* 0x010fe40000010000 */
[----:B------:R-:W4:Y:S01]  /*7480*/  LDS R31, [R0+0x2600] ;  /* 0x00260000001f7984 */ /* 0x000f220000000800 */
[----:B------:R-:W-:Y:S01]  /*7490*/  IADD3.X R3, PT, PT, R26, UR19, RZ, P0, !PT ;  /* 0x000000131a037c10 */ /* 0x000fe200087fe4ff */
[----:B-----5:R-:W-:Y:S02]  /*74a0*/  FADD.FTZ R8, RZ, R8 ;  /* 0x00000008ff087221 */ /* 0x020fe40000010000 */
[----:B------:R-:W5:Y:S01]  /*74b0*/  LDS R12, [R0+0xa00] ;  /* 0x000a0000000c7984 */ /* 0x000f620000000800 */
[----:B0-----:R-:W-:Y:S01]  /*74c0*/  IADD3 R6, P0, PT, R24, UR4, RZ ;  /* 0x0000000418067c10 */ /* 0x001fe2000ff1e0ff */
[----:B------:R-:W-:-:S02]  /*74d0*/  FADD.FTZ R14, R7, R14 ;  /* 0x0000000e070e7221 */ /* 0x000fc40000010000 */
[----:B------:R-:W0:Y:S01]  /*74e0*/  LDS R16, [R0+0x1400] ;  /* 0x0014000000107984 */ /* 0x000e220000000800 */
[----:B------:R-:W-:Y:S01]  /*74f0*/  IADD3.X R7, PT, PT, R26, UR5, RZ, P0, !PT ;  /* 0x000000051a077c10 */ /* 0x000fe200087fe4ff */
[----:B------:R-:W-:Y:S02]  /*7500*/  FADD.FTZ R10, RZ, R10 ;  /* 0x0000000aff0a7221 */ /* 0x000fe40000010000 */
[----:B------:R-:W0:Y:S01]  /*7510*/  LDS R23, [R0+0x1e00] ;  /* 0x001e000000177984 */ /* 0x000e220000000800 */
[----:B------:R-:W-:-:S03]  /*7520*/  FADD.FTZ R27, R5, R20 ;  /* 0x00000014051b7221 */ /* 0x000fc60000010000 */
[----:B------:R-:W0:Y:S01]  /*7530*/  LDS R33, [R0+0x2800] ;  /* 0x0028000000217984 */ /* 0x000e220000000800 */
[----:B------:R-:W-:Y:S01]  /*7540*/  IADD3.X R5, PT, PT, R26, UR17, RZ, P1, !PT ;  /* 0x000000111a057c10 */ /* 0x000fe20008ffe4ff */
[----:B------:R-:W-:Y:S02]  /*7550*/  FADD.FTZ R8, R8, R13 ;  /* 0x0000000d08087221 */ /* 0x000fe40000010000 */
        /* <DEDUP_REMOVED lines=12> */
[----:B-----5:R-:W-:-:S03]  /*7620*/  FADD.FTZ R12, RZ, R12 ;  /* 0x0000000cff0c7221 */ /* 0x020fc60000010000 */
        /* <DEDUP_REMOVED lines=27> */
.L_x_2681:
        /* <DEDUP_REMOVED lines=8> */
.L_x_2698:
[----:B------:R-:W-:Y:S05]  /*7860*/  BSYNC B2 ;  /* 0x0000000000027941 */ /* 0x000fea0003800000 */
.L_x_2697:
        /* <DEDUP_REMOVED lines=8> */
.L_x_2699:
[----:B------:R-:W-:Y:S01]  /*78f0*/  FADD.FTZ R69, R69, R70 ;  /* 0x0000004645457221 */ /* 0x000fe20000010000 */
[----:B------:R-:W-:-:S04]  /*7900*/  HFMA2 R201, -RZ, RZ, 0, 1.1920928955078125e-07 ;  /* 0x00000002ffc97431 */ /* 0x000fc800000001ff */
[----:B------:R-:W-:Y:S02]  /*7910*/  MOV R206, R69 ;  /* 0x0000004500ce7202 */ /* 0x000fe40000000f00 */
[----:B------:R-:W-:-:S07]  /*7920*/  MOV R71, R191 ;  /* 0x000000bf00477202 */ /* 0x000fce0000000f00 */
[----:B------:R-:W-:Y:S05]  /*7930*/  WARPSYNC.COLLECTIVE R85, `(.L_x_2700) ;  /* 0x0000000055087348 */ /* 0x000fea0003c00000 */
[----:B------:R0:W1:Y:S02]  /*7940*/  SHFL.BFLY P3, R191, R206, R201, R208 ;  /* 0x0c0000c9cebf7389 */ /* 0x00006400000600d0 */
[----:B01----:R-:W-:Y:S05]  /*7950*/  ENDCOLLECTIVE ;  /* 0x000000000000791b */ /* 0x003fea0003800000 */
.L_x_2700:
[----:B------:R-:W-:-:S05]  /*7960*/  FADD.FTZ R71, R71, R68 ;  /* 0x0000004447477221 */ /* 0x000fca0000010000 */
[----:B------:R-:W-:Y:S02]  /*7970*/  MOV R206, R71 ;  /* 0x0000004700ce7202 */ /* 0x000fe40000000f00 */
[----:B------:R-:W-:-:S07]  /*7980*/  MOV R78, R191 ;  /* 0x000000bf004e7202 */ /* 0x000fce0000000f00 */
[----:B------:R-:W-:Y:S05]  /*7990*/  WARPSYNC.COLLECTIVE R85, `(.L_x_2701) ;  /* 0x0000000055087348 */ /* 0x000fea0003c00000 */
[----:B------:R0:W1:Y:S02]  /*79a0*/  SHFL.BFLY P3, R191, R206, R201, R208 ;  /* 0x0c0000c9cebf7389 */ /* 0x00006400000600d0 */
[----:B01----:R-:W-:Y:S05]  /*79b0*/  ENDCOLLECTIVE ;  /* 0x000000000000791b */ /* 0x003fea0003800000 */
.L_x_2701:
[----:B------:R-:W-:Y:S01]  /*79c0*/  FADD.FTZ R78, R69, R78 ;  /* 0x0000004e454e7221 */ /* 0x000fe20000010000 */
[----:B------:R-:W-:-:S04]  /*79d0*/  HFMA2 R201, -RZ, RZ, 0, 2.384185791015625e-07 ;  /* 0x00000004ffc97431 */ /* 0x000fc800000001ff */
[----:B------:R-:W-:Y:S02]  /*79e0*/  MOV R206, R78 ;  /* 0x0000004e00ce7202 */ /* 0x000fe40000000f00 */
[----:B------:R-:W-:-:S07]  /*79f0*/  MOV R84, R191 ;  /* 0x000000bf00547202 */ /* 0x000fce0000000f00 */
[----:B------:R-:W-:Y:S05]  /*7a00*/  WARPSYNC.COLLECTIVE R85, `(.L_x_2702) ;  /* 0x0000000055087348 */ /* 0x000fea0003c00000 */
[----:B------:R0:W1:Y:S02]  /*7a10*/  SHFL.BFLY P3, R191, R206, R201, R208 ;  /* 0x0c0000c9cebf7389 */ /* 0x00006400000600d0 */
[----:B01----:R-:W-:Y:S05]  /*7a20*/  ENDCOLLECTIVE ;  /* 0x000000000000791b */ /* 0x003fea0003800000 */
.L_x_2702:
[----:B------:R-:W-:-:S05]  /*7a30*/  FADD.FTZ R84, R71, R84 ;  /* 0x0000005447547221 */ /* 0x000fca0000010000 */
[----:B------:R-:W-:Y:S02]  /*7a40*/  MOV R206, R84 ;  /* 0x0000005400ce7202 */ /* 0x000fe40000000f00 */
[----:B------:R-:W-:-:S07]  /*7a50*/  MOV R79, R191 ;  /* 0x000000bf004f7202 */ /* 0x000fce0000000f00 */
[----:B------:R-:W-:Y:S05]  /*7a60*/  WARPSYNC.COLLECTIVE R85, `(.L_x_2703) ;  /* 0x0000000055087348 */ /* 0x000fea0003c00000 */
[----:B------:R0:W1:Y:S02]  /*7a70*/  SHFL.BFLY P3, R191, R206, R201, R208 ;  /* 0x0c0000c9cebf7389 */ /* 0x00006400000600d0 */
[----:B01----:R-:W-:Y:S05]  /*7a80*/  ENDCOLLECTIVE ;  /* 0x000000000000791b */ /* 0x003fea0003800000 */
.L_x_2703:
[----:B------:R-:W-:Y:S01]  /*7a90*/  FADD.FTZ R79, R78, R79 ;  /* 0x0000004f4e4f7221 */ /* 0x000fe20000010000 */
[----:B------:R-:W-:-:S04]  /*7aa0*/  HFMA2 R201, -RZ, RZ, 0, 4.76837158203125e-07 ;  /* 0x00000008ffc97431 */ /* 0x000fc800000001ff */
[----:B------:R-:W-:Y:S02]  /*7ab0*/  MOV R206, R79 ;  /* 0x0000004f00ce7202 */ /* 0x000fe40000000f00 */
[----:B------:R-:W-:-:S07]  /*7ac0*/  MOV R81, R191 ;  /* 0x000000bf00517202 */ /* 0x000fce0000000f00 */
[----:B------:R-:W-:Y:S05]  /*7ad0*/  WARPSYNC.COLLECTIVE R85, `(.L_x_2704) ;  /* 0x0000000055087348 */ /* 0x000fea0003c00000 */
[----:B------:R0:W1:Y:S02]  /*7ae0*/  SHFL.BFLY P3, R191, R206, R201, R208 ;  /* 0x0c0000c9cebf7389 */ /* 0x00006400000600d0 */
[----:B01----:R-:W-:Y:S05]  /*7af0*/  ENDCOLLECTIVE ;  /* 0x000000000000791b */ /* 0x003fea0003800000 */
.L_x_2704:
[----:B------:R-:W-:-:S05]  /*7b00*/  FADD.FTZ R81, R84, R81 ;  /* 0x0000005154517221 */ /* 0x000fca0000010000 */
[----:B------:R-:W-:Y:S02]  /*7b10*/  MOV R206, R81 ;  /* 0x0000005100ce7202 */ /* 0x000fe40000000f00 */
[----:B------:R-:W-:-:S07]  /*7b20*/  MOV R68, R191 ;  /* 0x000000bf00447202 */ /* 0x000fce0000000f00 */
[----:B------:R-:W-:Y:S05]  /*7b30*/  WARPSYNC.COLLECTIVE R85, `(.L_x_2705) ;  /* 0x0000000055087348 */ /* 0x000fea0003c00000 */
[----:B------:R0:W1:Y:S02]  /*7b40*/  SHFL.BFLY P3, R191, R206, R201, R208 ;  /* 0x0c0000c9cebf7389 */ /* 0x00006400000600d0 */
[----:B01----:R-:W-:Y:S05]  /*7b50*/  ENDCOLLECTIVE ;  /* 0x000000000000791b */ /* 0x003fea0003800000 */
.L_x_2705:
[----:B------:R-:W-:Y:S01]  /*7b60*/  FADD.FTZ R68, R79, R68 ;  /* 0x000000444f447221 */ /* 0x000fe20000010000 */
[----:B------:R-:W-:-:S04]  /*7b70*/  HFMA2 R201, -RZ, RZ, 0, 9.5367431640625e-07 ;  /* 0x00000010ffc97431 */ /* 0x000fc800000001ff */
[----:B------:R-:W-:Y:S02]  /*7b80*/  MOV R206, R68 ;  /* 0x0000004400ce7202 */ /* 0x000fe40000000f00 */
[----:B------:R-:W-:-:S07]  /*7b90*/  MOV R70, R191 ;  /* 0x000000bf00467202 */ /* 0x000fce0000000f00 */
[----:B------:R-:W-:Y:S05]  /*7ba0*/  WARPSYNC.COLLECTIVE R85, `(.L_x_2706) ;  /* 0x0000000055087348 */ /* 0x000fea0003c00000 */
[----:B------:R0:W1:Y:S02]  /*7bb0*/  SHFL.BFLY P3, R191, R206, R201, R208 ;  /* 0x0c0000c9cebf7389 */ /* 0x00006400000600d0 */
[----:B01----:R-:W-:Y:S05]  /*7bc0*/  ENDCOLLECTIVE ;  /* 0x000000000000791b */ /* 0x003fea0003800000 */
.L_x_2706:
[----:B------:R-:W-:-:S05]  /*7bd0*/  FADD.FTZ R70, R81, R70 ;  /* 0x0000004651467221 */ /* 0x000fca0000010000 */
[----:B------:R-:W-:Y:S02]  /*7be0*/  MOV R206, R70 ;  /* 0x0000004600ce7202 */ /* 0x000fe40000000f00 */
[----:B------:R-:W-:-:S07]  /*7bf0*/  MOV R69, R191 ;  /* 0x000000bf00457202 */ /* 0x000fce0000000f00 */
[----:B------:R-:W-:Y:S05]  /*7c00*/  WARPSYNC.COLLECTIVE R85, `(.L_x_2707) ;  /* 0x0000000055087348 */ /* 0x000fea0003c00000 */
[----:B------:R0:W1:Y:S02]  /*7c10*/  SHFL.BFLY P3, R191, R206, R201, R208 ;  /* 0x0c0000c9cebf7389 */ /* 0x00006400000600d0 */
[----:B01----:R-:W-:Y:S05]  /*7c20*/  ENDCOLLECTIVE ;  /* 0x000000000000791b */ /* 0x003fea0003800000 */
.L_x_2707:
[----:B------:R-:W-:Y:S01]  /*7c30*/  MOV R71, R191 ;  /* 0x000000bf00477202 */ /* 0x000fe20000000f00 */
[----:B------:R-:W-:Y:S06]  /*7c40*/  BRA `(.L_x_2708) ;  /* 0xffffffac006c7947 */ /* 0x000fec000383ffff */
.L_x_2709:
        /* <DEDUP_REMOVED lines=11> */
.L_x_14456:


//--------------------- .text._ZN10layer_norm13ln_bwd_kernelINS_13Kernel_traitsIf13__nv_bfloat16S2_S2_fjLj768ELj1ELj4ELj1ELj16ENS_18Kernel_traits_baseILj768EfS2_S2_S2_fjLj128EEEEELb0ELb1ELb1ELb0EEEvNS_9BwdParamsE --------------------------
	.section	.text._ZN10layer_norm13ln_bwd_kernelINS_13Kernel_traitsIf13__nv_bfloat16S2_S2_fjLj768ELj1ELj4ELj1ELj16ENS_18Kernel_traits_baseILj768EfS2_S2_S2_fjLj128EEEEELb0ELb1ELb1ELb0EEEvNS_9BwdParamsE,"ax",@progbits
	.align	128
        .global         _ZN10layer_norm13ln_bwd_kernelINS_13Kernel_traitsIf13__nv_bfloat16S2_S2_fjLj768ELj1ELj4ELj1ELj16ENS_18Kernel_traits_baseILj768EfS2_S2_S2_fjLj128EEEEELb0ELb1ELb1ELb0EEEvNS_9BwdParamsE
        .type           _ZN10layer_norm13ln_bwd_kernelINS_13Kernel_traitsIf13__nv_bfloat16S2_S2_fjLj768ELj1ELj4ELj1ELj16ENS_18Kernel_traits_baseILj768EfS2_S2_S2_fjLj128EEEEELb0ELb1ELb1ELb0EEEvNS_9BwdParamsE,@function
        .size           _ZN10layer_norm13ln_bwd_kernelINS_13Kernel_traitsIf13__nv_bfloat16S2_S2_fjLj768ELj1ELj4ELj1ELj16ENS_18Kernel_traits_baseILj768EfS2_S2_S2_fjLj128EEEEELb0ELb1ELb1ELb0EEEvNS_9BwdParamsE,(.L_x_14457 - _ZN10layer_norm13ln_bwd_kernelINS_13Kernel_traitsIf13__nv_bfloat16S2_S2_fjLj768ELj1ELj4ELj1ELj16ENS_18Kernel_traits_baseILj768EfS2_S2_S2_fjLj128EEEEELb0ELb1ELb1ELb0EEEvNS_9BwdParamsE)
        .other          _ZN10layer_norm13ln_bwd_kernelINS_13Kernel_traitsIf13__nv_bfloat16S2_S2_fjLj768ELj1ELj4ELj1ELj16ENS_18Kernel_traits_baseILj768EfS2_S2_S2_fjLj128EEEEELb0ELb1ELb1ELb0EEEvNS_9BwdParamsE,@"STO_CUDA_ENTRY STV_DEFAULT"
_ZN10layer_norm13ln_bwd_kernelINS_13Kernel_traitsIf13__nv_bfloat16S2_S2_fjLj768ELj1ELj4ELj1ELj16ENS_18Kernel_traits_baseILj768EfS2_S2_S2_fjLj128EEEEELb0ELb1ELb1ELb0EEEvNS_9BwdParamsE:
.text._ZN10layer_norm13ln_bwd_kernelINS_13Kernel_traitsIf13__nv_bfloat16S2_S2_fjLj768ELj1ELj4ELj1ELj16ENS_18Kernel_traits_baseILj768EfS2_S2_S2_fjLj128EEEEELb0ELb1ELb1ELb0EEEvNS_9BwdParamsE:
        /* <DEDUP_REMOVED lines=16> */
[----:B------:R-:W2:Y:S01]  /*0100*/  S2UR UR4, SR_CTAID.X ;  /* 0x00000000000479c3 */ /* 0x000ea20000002500 */
[----:B------:R-:W-:Y:S01]  /*0110*/  MOV R67, R154 ;  /* 0x0000009a00437202 */ /* 0x000fe20000000f00 */
[----:B------:R-:W0:Y:S01]  /*0120*/  LDCU.64 UR10, c[0x0][0x3c0] ;  /* 0x00007800ff0a77ac */ /* 0x000e220008000a00 */
[----:B------:R-:W-:-:S04]  /*0130*/  LEA.HI.SX32 R156, R0, R3, 0x1d ;  /* 0x00000003009c7211 */ /* 0x000fc800078feaff */
[C---:B------:R-:W-:Y:S02]  /*0140*/  ISETP.GE.U32.AND P0, PT, R156.reuse, 0x20, PT ;  /* 0x000000209c00780c */ /* 0x040fe40003f06070 */
[C---:B------:R-:W-:Y:S02]  /*0150*/  ISETP.GE.U32.AND P1, PT, R156.reuse, 0x40, PT ;  /* 0x000000409c00780c */ /* 0x040fe40003f26070 */
[----:B------:R-:W-:-:S09]  /*0160*/  ISETP.GE.U32.AND P2, PT, R156, 0x60, PT ;  /* 0x000000609c00780c */ /* 0x000fd20003f46070 */
[----:B------:R-:W3:Y:S08]  /*0170*/  @P0 LDC.64 R2, c[0x0][0x3d0] ;  /* 0x0000f400ff020b82 */ /* 0x000ef00000000a00 */
[----:B------:R-:W4:Y:S08]  /*0180*/  @P0 LDC.64 R52, c[0x0][0x3e8] ;  /* 0x0000fa00ff340b82 */ /* 0x000f300000000a00 */
[----:B------:R-:W1:Y:S08]  /*0190*/  @P1 LDC.64 R54, c[0x0][0x3d0] ;  /* 0x0000f400ff361b82 */ /* 0x000e700000000a00 */
[----:B------:R-:W0:Y:S01]  /*01a0*/  @P1 LDC.64 R56, c[0x0][0x3e8] ;  /* 0x0000fa00ff381b82 */ /* 0x000e220000000a00 */
[----:B---3--:R-:W-:Y:S01]  /*01b0*/  @P0 IMAD.WIDE.U32 R2, R67, 0x20, R2 ;  /* 0x0000002043020825 */ /* 0x008fe200078e0002 */
[----:B--2---:R-:W-:-:S04]  /*01c0*/  USHF.L.U32 UR4, UR4, 0x2, URZ ;  /* 0x0000000204047899 */ /* 0x004fc800080006ff */
[----:B------:R-:W5:Y:S02]  /*01d0*/  @P0 LDG.E.128 R4, desc[UR6][R2.64] ;  /* 0x0000000602040981 */ /* 0x000f64000c1e1d00 */
[----:B------:R-:W2:Y:S01]  /*01e0*/  @P2 LDC.64 R62, c[0x0][0x3d0] ;  /* 0x0000f400ff3e2b82 */ /* 0x000ea20000000a00 */
[C---:B----4-:R-:W-:Y:S01]  /*01f0*/  @P0 IMAD.WIDE.U32 R52, R67.reuse, 0x20, R52 ;  /* 0x0000002043340825 */ /* 0x050fe200078e0034 */
[----:B------:R3:W5:Y:S01]  /*0200*/  @P0 LDG.E.128 R8, desc[UR6][R2.64+0x10] ;  /* 0x0000100602080981 */ /* 0x000762000c1e1d00 */
[----:B------:R-:W-:-:S03]  /*0210*/  @P0 LOP3.LUT R67, R67, 0x20, RZ, 0xfc, !PT ;  /* 0x0000002043430812 */ /* 0x000fc600078efcff */
[----:B------:R-:W5:Y:S02]  /*0220*/  @P0 LDG.E.128 R12, desc[UR6][R52.64] ;  /* 0x00000006340c0981 */ /* 0x000f64000c1e1d00 */
[----:B------:R-:W4:Y:S01]  /*0230*/  @P2 LDC.64 R64, c[0x0][0x3e8] ;  /* 0x0000fa00ff402b82 */ /* 0x000f220000000a00 */
[C---:B-1----:R-:W-:Y:S01]  /*0240*/  @P1 IMAD.WIDE.U32 R58, R67.reuse, 0x20, R54 ;  /* 0x00000020433a1825 */ /* 0x042fe200078e0036 */
[----:B------:R1:W5:Y:S01]  /*0250*/  @P0 LDG.E.128 R16, desc[UR6][R52.64+0x10] ;  /* 0x0000100634100981 */ /* 0x000362000c1e1d00 */
[----:B---3--:R-:W-:Y:S02]  /*0260*/  SHF.R.U32.HI R2, RZ, 0x5, R152 ;  /* 0x00000005ff027819 */ /* 0x008fe40000011698 */
[----:B------:R-:W-:Y:S01]  /*0270*/  CS2R R68, SRZ ;  /* 0x0000000000447805 */ /* 0x000fe2000001ff00 */
[----:B------:R-:W5:Y:S01]  /*0280*/  @P1 LDG.E.128 R20, desc[UR6][R58.64] ;  /* 0x000000063a141981 */ /* 0x000f62000c1e1d00 */
[----:B------:R-:W-:Y:S01]  /*0290*/  LOP3.LUT R2, R2, UR4, RZ, 0xfc, !PT ;  /* 0x0000000402027c12 */ /* 0x000fe2000f8efcff */
[C---:B0-----:R-:W-:Y:S01]  /*02a0*/  @P1 IMAD.WIDE.U32 R60, R67.reuse, 0x20, R56 ;  /* 0x00000020433c1825 */ /* 0x041fe200078e0038 */
[----:B------:R-:W-:Y:S01]  /*02b0*/  @P1 IADD3 R67, PT, PT, R67, 0x20, RZ ;  /* 0x0000002043431810 */ /* 0x000fe20007ffe0ff */
[----:B------:R0:W5:Y:S01]  /*02c0*/  @P1 LDG.E.128 R24, desc[UR6][R58.64+0x10] ;  /* 0x000010063a181981 */ /* 0x000162000c1e1d00 */
[----:B------:R-:W-:-:S02]  /*02d0*/  ISETP.GE.AND P0, PT, R2, UR5, PT ;  /* 0x0000000502007c0c */ /* 0x000fc4000bf06270 */
[----:B-1----:R-:W-:Y:S02]  /*02e0*/  CS2R R52, SRZ ;  /* 0x0000000000347805 */ /* 0x002fe4000001ff00 */
[----:B------:R-:W-:Y:S01]  /*02f0*/  CS2R R70, SRZ ;  /* 0x0000000000467805 */ /* 0x000fe2000001ff00 */
[----:B------:R-:W5:Y:S01]  /*0300*/  @P1 LDG.E.128 R28, desc[UR6][R60.64] ;  /* 0x000000063c1c1981 */ /* 0x000f62000c1e1d00 */
[C---:B--2---:R-:W-:Y:S01]  /*0310*/  @P2 IMAD.WIDE.U32 R54, R67.reuse, 0x20, R62 ;  /* 0x0000002043362825 */ /* 0x044fe200078e003e */
[----:B------:R-:W-:Y:S02]  /*0320*/  CS2R R62, SRZ ;  /* 0x00000000003e7805 */ /* 0x000fe4000001ff00 */
[----:B------:R-:W-:Y:S01]  /*0330*/  CS2R R72, SRZ ;  /* 0x0000000000487805 */ /* 0x000fe2000001ff00 */
[----:B------:R1:W5:Y:S01]  /*0340*/  @P1 LDG.E.128 R32, desc[UR6][R60.64+0x10] ;  /* 0x000010063c201981 */ /* 0x000362000c1e1d00 */
[----:B----4-:R-:W-:-:S03]  /*0350*/  @P2 IMAD.WIDE.U32 R56, R67, 0x20, R64 ;  /* 0x0000002043382825 */ /* 0x010fc600078e0040 */
[----:B------:R-:W5:Y:S01]  /*0360*/  @P2 LDG.E.128 R36, desc[UR6][R54.64] ;  /* 0x0000000636242981 */ /* 0x000f62000c1e1d00 */
[----:B0-----:R-:W-:Y:S02]  /*0370*/  CS2R R58, SRZ ;  /* 0x00000000003a7805 */ /* 0x001fe4000001ff00 */
[----:B------:R-:W-:Y:S02]  /*0380*/  CS2R R64, SRZ ;  /* 0x0000000000407805 */ /* 0x000fe4000001ff00 */
[----:B------:R-:W-:Y:S01]  /*0390*/  CS2R R66, SRZ ;  /* 0x0000000000427805 */ /* 0x000fe2000001ff00 */
[----:B------:R0:W5:Y:S01]  /*03a0*/  @P2 LDG.E.128 R40, desc[UR6][R54.64+0x10] ;  /* 0x0000100636282981 */ /* 0x000162000c1e1d00 */
[----:B-1----:R-:W-:Y:S02]  /*03b0*/  CS2R R60, SRZ ;  /* 0x00000000003c7805 */ /* 0x002fe4000001ff00 */
[----:B------:R-:W-:Y:S02]  /*03c0*/  CS2R R74, SRZ ;  /* 0x00000000004a7805 */ /* 0x000fe4000001ff00 */
[----:B------:R-:W-:Y:S01]  /*03d0*/  CS2R R76, SRZ ;  /* 0x00000000004c7805 */ /* 0x000fe2000001ff00 */
[----:B------:R-:W5:Y:S01]  /*03e0*/  @P2 LDG.E.128 R44, desc[UR6][R56.64] ;  /* 0x00000006382c2981 */ /* 0x000f62000c1e1d00 */
[----:B------:R-:W-:-:S02]  /*03f0*/  CS2R R78, SRZ ;  /* 0x00000000004e7805 */ /* 0x000fc4000001ff00 */
[----:B------:R-:W-:Y:S02]  /*0400*/  CS2R R80, SRZ ;  /* 0x0000000000507805 */ /* 0x000fe4000001ff00 */
[----:B------:R-:W-:Y:S01]  /*0410*/  CS2R R82, SRZ ;  /* 0x0000000000527805 */ /* 0x000fe2000001ff00 */
[----:B------:R1:W5:Y:S01]  /*0420*/  @P2 LDG.E.128 R48, desc[UR6][R56.64+0x10] ;  /* 0x0000100638302981 */ /* 0x000362000c1e1d00 */
[----:B------:R-:W-:Y:S02]  /*0430*/  CS2R R84, SRZ ;  /* 0x0000000000547805 */ /* 0x000fe4000001ff00 */
[----:B0-----:R-:W-:Y:S02]  /*0440*/  CS2R R54, SRZ ;  /* 0x0000000000367805 */ /* 0x001fe4000001ff00 */
[----:B------:R-:W-:Y:S02]  /*0450*/  CS2R R86, SRZ ;  /* 0x0000000000567805 */ /* 0x000fe4000001ff00 */
[----:B------:R-:W-:-:S02]  /*0460*/  CS2R R88, SRZ ;  /* 0x0000000000587805 */ /* 0x000fc4000001ff00 */
[----:B------:R-:W-:Y:S02]  /*0470*/  CS2R R90, SRZ ;  /* 0x00000000005a7805 */ /* 0x000fe4000001ff00 */
[----:B------:R-:W-:Y:S02]  /*0480*/  CS2R R92, SRZ ;  /* 0x00000000005c7805 */ /* 0x000fe4000001ff00 */
[----:B------:R-:W-:Y:S02]  /*0490*/  CS2R R94, SRZ ;  /* 0x00000000005e7805 */ /* 0x000fe4000001ff00 */
[----:B------:R-:W-:Y:S02]  /*04a0*/  CS2R R96, SRZ ;  /* 0x0000000000607805 */ /* 0x000fe4000001ff00 */
        /* <DEDUP_REMOVED lines=13> */
[----:B------:R-:W-:Y:S01]  /*0580*/  CS2R R122, SRZ ;  /* 0x00000000007a7805 */ /* 0x000fe2000001ff00 */
[----:B------:R-:W-:Y:S06]  /*0590*/  @P0 BRA `(.L_x_2710) ;  /* 0x0000006c00b00947 */ /* 0x000fec0003800000 */
        /* <DEDUP_REMOVED lines=36> */
.L_x_2788:
        /* <DEDUP_REMOVED lines=20> */
[----:B------:R-:W-:Y:S02]  /*0920*/  CS2R R210, SRZ ;  /* 0x0000000000d27805 */ /* 0x000fe4000001ff00 */
[----:B------:R-:W-:Y:S01]  /*0930*/  ISETP.GE.U32.AND P3, PT, R156, 0x20, PT ;  /* 0x000000209c00780c */ /* 0x000fe20003f66070 */
        /* <DEDUP_REMOVED lines=8> */
[----:B------:R-:W-:Y:S02]  /*09c0*/  LEA.HI.SX32 R207, R151, R154, 0x1d ;  /* 0x0000009a97cf7211 */ /* 0x000fe400078feaff */
        /* <DEDUP_REMOVED lines=18> */
[----:B--2---:R-:W-:Y:S02]  /*0af0*/  PRMT R3, R148, 0x7632, R3 ;  /* 0x0000763294037816 */ /* 0x004fe40000000003 */
[C---:B------:R-:W-:Y:S02]  /*0b00*/  PRMT R160, R149.reuse, 0x7632, R160 ;  /* 0x0000763295a07816 */ /* 0x040fe400000000a0 */
[----:B------:R-:W-:Y:S02]  /*0b10*/  SHF.L.U32 R163, R149, 0x10, RZ ;  /* 0x0000001095a37819 */ /* 0x000fe400000006ff */
[----:B------:R-:W-:-:S02]  /*0b20*/  PRMT R166, R151, 0x7632, R166 ;  /* 0x0000763297a67816 */ /* 0x000fc400000000a6 */
[----:B------:R-:W-:Y:S02]  /*0b30*/  SHF.L.U32 R171, R151, 0x10, RZ ;  /* 0x0000001097ab7819 */ /* 0x000fe400000006ff */
[----:B------:R-:W-:Y:S02]  /*0b40*/  SHF.L.U32 R161, R148, 0x10, RZ ;  /* 0x0000001094a17819 */ /* 0x000fe400000006ff */
[----:B---3--:R-:W-:Y:S01]  /*0b50*/  PRMT R149, R152, 0x7632, R149 ;  /* 0x0000763298957816 */ /* 0x008fe20000000095 */
[----:B------:R-:W-:Y:S01]  /*0b60*/  FADD.FTZ R168, -R208, R171 ;  /* 0x000000abd0a87221 */ /* 0x000fe20000010100 */
[----:B------:R-:W-:Y:S01]  /*0b70*/  SHF.L.U32 R151, R152, 0x10, RZ ;  /* 0x0000001098977819 */ /* 0x000fe200000006ff */
[----:B------:R-:W-:Y:S01]  /*0b80*/  FADD.FTZ R148, -R208, R161 ;  /* 0x000000a1d0947221 */ /* 0x000fe20000010100 */
[C---:B------:R-:W-:Y:S02]  /*0b90*/  PRMT R152, R153.reuse, 0x7632, R152 ;  /* 0x0000763299987816 */ /* 0x040fe40000000098 */
[----:B------:R-:W-:Y:S01]  /*0ba0*/  SHF.L.U32 R165, R153, 0x10, RZ ;  /* 0x0000001099a57819 */ /* 0x000fe200000006ff */
[----:B0-----:R-:W-:Y:S01]  /*0bb0*/  FMUL.FTZ R158, R4, R151 ;  /* 0x00000097049e7220 */ /* 0x001fe20000410000 */
[----:B------:R-:W-:Y:S01]  /*0bc0*/  SHF.L.U32 R153, R3, 0x10, RZ ;  /* 0x0000001003997819 */ /* 0x000fe200000006ff */
[----:B-----5:R-:W-:Y:S01]  /*0bd0*/  FMUL.FTZ R3, R205, R148 ;  /* 0x00000094cd037220 */ /* 0x020fe20000410000 */
[----:B------:R-:W-:Y:S01]  /*0be0*/  PRMT R162, R150, 0x7632, R162 ;  /* 0x0000763296a27816 */ /* 0x000fe200000000a2 */
[----:B------:R-:W-:Y:S01]  /*0bf0*/  FADD.FTZ R78, R78, R165 ;  /* 0x000000a54e4e7221 */ /* 0x000fe20000010000 */
[----:B------:R-:W-:Y:S01]  /*0c00*/  SHF.L.U32 R167, R150, 0x10, RZ ;  /* 0x0000001096a77819 */ /* 0x000fe200000006ff */
[----:B------:R-:W-:Y:S01]  /*0c10*/  FADD.FTZ R150, -R208, R163 ;  /* 0x000000a3d0967221 */ /* 0x000fe20000010100 */
[----:B------:R-:W-:Y:S01]  /*0c20*/  SHF.L.U32 R171, R166, 0x10, RZ ;  /* 0x00000010a6ab7819 */ /* 0x000fe200000006ff */
[----:B------:R-:W-:Y:S01]  /*0c30*/  FADD.FTZ R166, -R208, R153 ;  /* 0x00000099d0a67221 */ /* 0x000fe20000010100 */
[----:B------:R-:W-:Y:S01]  /*0c40*/  SHF.L.U32 R148, R149, 0x10, RZ ;  /* 0x0000001095947819 */ /* 0x000fe200000006ff */
[----:B------:R-:W-:Y:S01]  /*0c50*/  FMUL.FTZ R159, R205, R150 ;  /* 0x00000096cd9f7220 */ /* 0x000fe20000410000 */
[----:B------:R-:W-:Y:S01]  /*0c60*/  PRMT R170, R155, 0x7632, R170 ;  /* 0x000076329baa7816 */ /* 0x000fe200000000aa */
[----:B------:R-:W-:Y:S01]  /*0c70*/  FMUL.FTZ R166, R205, R166 ;  /* 0x000000a6cda67220 */ /* 0x000fe20000410000 */
[----:B------:R-:W-:Y:S01]  /*0c80*/  SHF.L.U32 R211, R155, 0x10, RZ ;  /* 0x000000109bd37819 */ /* 0x000fe200000006ff */
[-C--:B------:R-:W-:Y:S01]  /*0c90*/  FFMA.FTZ R54, R159, R165.reuse, R54 ;  /* 0x000000a59f367223 */ /* 0x080fe20000010036 */
[----:B------:R-:W-:Y:S01]  /*0ca0*/  SHF.L.U32 R155, R160, 0x10, RZ ;  /* 0x00000010a09b7819 */ /* 0x000fe200000006ff */
[----:B------:R-:W-:Y:S01]  /*0cb0*/  FMUL.FTZ R160, R6, R165 ;  /* 0x000000a506a07220 */ /* 0x000fe20000410000 */
[----:B------:R-:W-:Y:S01]  /*0cc0*/  FADD.FTZ R77, R77, R148 ;  /* 0x000000944d4d7221 */ /* 0x000fe20000010000 */
[-C--:B------:R-:W-:Y:S01]  /*0cd0*/  FFMA.FTZ R53, R166, R148.reuse, R53 ;  /* 0x00000094a6357223 */ /* 0x080fe20000010035 */
[----:B------:R-:W-:Y:S01]  /*0ce0*/  FMUL.FTZ R165, R5, R148 ;  /* 0x0000009405a57220 */ /* 0x000fe20000410000 */
[----:B------:R-:W-:Y:S01]  /*0cf0*/  FADD.FTZ R148, RZ, R158 ;  /* 0x0000009eff947221 */ /* 0x000fe20000010000 */
[C---:B------:R-:W-:Y:S01]  /*0d00*/  PRMT R164, R154.reuse, 0x7632, R164 ;  /* 0x000076329aa47816 */ /* 0x040fe200000000a4 */
[C---:B------:R-:W-:Y:S01]  /*0d10*/  FFMA.FTZ R149, R3.reuse, R158, RZ ;  /* 0x0000009e03957223 */ /* 0x040fe200000100ff */
[----:B------:R-:W-:Y:S01]  /*0d20*/  SHF.L.U32 R169, R154, 0x10, RZ ;  /* 0x000000109aa97819 */ /* 0x000fe200000006ff */
[----:B------:R-:W-:Y:S01]  /*0d30*/  FADD.FTZ R154, -R208, R167 ;  /* 0x000000a7d09a7221 */ /* 0x000fe20000010100 */
[----:B------:R-:W-:Y:S01]  /*0d40*/  SHF.L.U32 R167, R162, 0x10, RZ ;  /* 0x00000010a2a77819 */ /* 0x000fe200000006ff */
[----:B------:R-:W-:Y:S01]  /*0d50*/  FADD.FTZ R76, R76, R151 ;  /* 0x000000974c4c7221 */ /* 0x000fe20000010000 */
[----:B------:R-:W-:Y:S01]  /*0d60*/  FFMA.FTZ R52, R3, R151, R52 ;  /* 0x0000009703347223 */ /* 0x000fe20000010034 */
[----:B------:R-:W-:Y:S01]  /*0d70*/  SHF.L.U32 R152, R152, 0x10, RZ ;  /* 0x0000001098987819 */ /* 0x000fe200000006ff */
[C---:B------:R-:W-:Y:S01]  /*0d80*/  FMUL.FTZ R163, R205.reuse, R168 ;  /* 0x000000a8cda37220 */ /* 0x040fe20000410000 */
[----:B------:R-:W-:Y:S01]  /*0d90*/  FADD.FTZ R151, R148, R165 ;  /* 0x000000a594977221 */ /* 0x000fe20000010000 */
[----:B------:R-:W-:Y:S01]  /*0da0*/  FADD.FTZ R168, -R208, R155 ;  /* 0x0000009bd0a87221 */ /* 0x000fe20000010100 */
[----:B------:R-:W-:Y:S01]  /*0db0*/  FFMA.FTZ R148, R166, R165, R149 ;  /* 0x000000a5a6947223 */ /* 0x000fe20000010095 */
[----:B------:R-:W-:Y:S01]  /*0dc0*/  SHF.L.U32 R210, R170, 0x10, RZ ;  /* 0x00000010aad27819 */ /* 0x000fe200000006ff */
[----:B------:R-:W-:Y:S01]  /*0dd0*/  FADD.FTZ R170, -R208, R167 ;  /* 0x000000a7d0aa7221 */ /* 0x000fe20000010100 */
[----:B------:R-:W-:Y:S01]  /*0de0*/  FMUL.FTZ R168, R205, R168 ;  /* 0x000000a8cda87220 */ /* 0x000fe20000410000 */
[----:B------:R-:W-:Y:S01]  /*0df0*/  FMUL.FTZ R167, R7, R152 ;  /* 0x0000009807a77220 */ /* 0x000fe20000410000 */
[----:B------:R-:W-:Y:S01]  /*0e00*/  FADD.FTZ R150, R151, R160 ;  /* 0x000000a097967221 */ /* 0x000fe20000010000 */
[----:B------:R-:W-:Y:S01]  /*0e10*/  FFMA.FTZ R149, R159, R160, R148 ;  /* 0x000000a09f957223 */ /* 0x000fe20000010094 */
        /* <DEDUP_REMOVED lines=29> */
.L_x_2714:
[----:B------:R-:W-:Y:S05]  /*0ff0*/  BSYNC.RECONVERGENT B1 ;  /* 0x0000000000017941 */ /* 0x000fea0003800200 */
.L_x_2713:
        /* <DEDUP_REMOVED lines=15> */
[----:B--2---:R-:W-:Y:S02]  /*10f0*/  SHF.L.U32 R185, R150, 0x10, RZ ;  /* 0x0000001096b97819 */ /* 0x004fe400000006ff */
[----:B------:R-:W-:Y:S02]  /*1100*/  SHF.L.U32 R177, R148, 0x10, RZ ;  /* 0x0000001094b17819 */ /* 0x000fe400000006ff */
[----:B------:R-:W-:Y:S02]  /*1110*/  PRMT R182, R150, 0x7632, R182 ;  /* 0x0000763296b67816 */ /* 0x000fe400000000b6 */
[----:B------:R-:W-:Y:S01]  /*1120*/  SHF.L.U32 R187, R151, 0x10, RZ ;  /* 0x0000001097bb7819 */ /* 0x000fe200000006ff */
[----:B------:R-:W-:Y:S01]  /*1130*/  FADD.FTZ R150, -R208, R177 ;  /* 0x000000b1d0967221 */ /* 0x000fe20000010100 */
[----:B---3--:R-:W-:-:S02]  /*1140*/  PRMT R178, R154, 0x7632, R178 ;  /* 0x000076329ab27816 */ /* 0x008fc400000000b2 */
[----:B------:R-:W-:Y:S01]  /*1150*/  SHF.L.U32 R179, R154, 0x10, RZ ;  /* 0x000000109ab37819 */ /* 0x000fe200000006ff */
[----:B------:R-:W-:Y:S01]  /*1160*/  FADD.FTZ R154, -R208, R185 ;  /* 0x000000b9d09a7221 */ /* 0x000fe20000010100 */
[----:B------:R-:W-:Y:S02]  /*1170*/  PRMT R173, R148, 0x7632, R173 ;  /* 0x0000763294ad7816 */ /* 0x000fe400000000ad */
[----:B------:R-:W-:Y:S01]  /*1180*/  PRMT R176, R149, 0x7632, R176 ;  /* 0x0000763295b07816 */ /* 0x000fe200000000b0 */
[----:B-----5:R-:W-:Y:S01]  /*1190*/  FMUL.FTZ R177, R205, R154 ;  /* 0x0000009acdb17220 */ /* 0x020fe20000410000 */
[----:B------:R-:W-:Y:S01]  /*11a0*/  SHF.L.U32 R183, R149, 0x10, RZ ;  /* 0x0000001095b77819 */ /* 0x000fe200000006ff */
[----:B------:R-:W-:Y:S01]  /*11b0*/  FADD.FTZ R88, R88, R179 ;  /* 0x000000b358587221 */ /* 0x000fe20000010000 */
[C---:B------:R-:W-:Y:S01]  /*11c0*/  PRMT R148, R152.reuse, 0x7632, R148 ;  /* 0x0000763298947816 */ /* 0x040fe20000000094 */
[-C--:B------:R-:W-:Y:S01]  /*11d0*/  FFMA.FTZ R64, R177, R179.reuse, R64 ;  /* 0x000000b3b1407223 */ /* 0x080fe20000010040 */
[----:B------:R-:W-:Y:S01]  /*11e0*/  SHF.L.U32 R149, R152, 0x10, RZ ;  /* 0x0000001098957819 */ /* 0x000fe200000006ff */
[----:B------:R-:W-:Y:S01]  /*11f0*/  FADD.FTZ R152, -R208, R183 ;  /* 0x000000b7d0987221 */ /* 0x000fe20000010100 */
[----:B------:R-:W-:Y:S01]  /*1200*/  SHF.L.U32 R185, R182, 0x10, RZ ;  /* 0x00000010b6b97819 */ /* 0x000fe200000006ff */
[----:B------:R-:W-:Y:S01]  /*1210*/  FADD.FTZ R182, -R208, R187 ;  /* 0x000000bbd0b67221 */ /* 0x000fe20000010100 */
[----:B------:R-:W-:Y:S01]  /*1220*/  SHF.L.U32 R181, R173, 0x10, RZ ;  /* 0x00000010adb57819 */ /* 0x000fe200000006ff */
[C---:B------:R-:W-:Y:S01]  /*1230*/  FMUL.FTZ R173, R205.reuse, R150 ;  /* 0x00000096cdad7220 */ /* 0x040fe20000410000 */
[----:B------:R-:W-:Y:S01]  /*1240*/  SHF.L.U32 R154, R178, 0x10, RZ ;  /* 0x00000010b29a7819 */ /* 0x000fe200000006ff */
[----:B------:R-:W-:Y:S01]  /*1250*/  FMUL.FTZ R178, R24, R179 ;  /* 0x000000b318b27220 */ /* 0x000fe20000410000 */
[----:B------:R-:W-:Y:S01]  /*1260*/  SHF.L.U32 R150, R148, 0x10, RZ ;  /* 0x0000001094967819 */ /* 0x000fe200000006ff */
[-C--:B0-----:R-:W-:Y:S01]  /*1270*/  FMUL.FTZ R174, R20, R149.reuse ;  /* 0x0000009514ae7220 */ /* 0x081fe20000410000 */
[----:B------:R-:W-:Y:S01]  /*1280*/  FMUL.FTZ R179, R205, R182 ;  /* 0x000000b6cdb37220 */ /* 0x000fe20000410000 */
[----:B------:R-:W-:Y:S01]  /*1290*/  FADD.FTZ R182, -R208, R181 ;  /* 0x000000b5d0b67221 */ /* 0x000fe20000010100 */
[----:B------:R-:W-:Y:S01]  /*12a0*/  PRMT R184, R151, 0x7632, R184 ;  /* 0x0000763297b87816 */ /* 0x000fe200000000b8 */
[----:B------:R-:W-:Y:S01]  /*12b0*/  FADD.FTZ R84, R84, R149 ;  /* 0x0000009554547221 */ /* 0x000fe20000010000 */
[----:B------:R-:W-:Y:S01]  /*12c0*/  PRMT R151, R153, 0x7632, R151 ;  /* 0x0000763299977816 */ /* 0x000fe20000000097 */
[----:B------:R-:W-:Y:S01]  /*12d0*/  FFMA.FTZ R60, R173, R149, R60 ;  /* 0x00000095ad3c7223 */ /* 0x000fe2000001003c */
[----:B------:R-:W-:Y:S01]  /*12e0*/  SHF.L.U32 R153, R153, 0x10, RZ ;  /* 0x0000001099997819 */ /* 0x000fe200000006ff */
[----:B------:R-:W-:Y:S01]  /*12f0*/  FADD.FTZ R148, R211, R174 ;  /* 0x000000aed3947221 */ /* 0x000fe20000010000 */
[----:B------:R-:W-:Y:S01]  /*1300*/  SHF.L.U32 R183, R176, 0x10, RZ ;  /* 0x00000010b0b77819 */ /* 0x000fe200000006ff */
[----:B------:R-:W-:Y:S01]  /*1310*/  FMUL.FTZ R181, R21, R150 ;  /* 0x0000009615b57220 */ /* 0x000fe20000410000 */
[----:B------:R-:W-:Y:S01]  /*1320*/  FMUL.FTZ R182, R205, R182 ;  /* 0x000000b6cdb67220 */ /* 0x000fe20000410000 */
[----:B------:R-:W-:Y:S01]  /*1330*/  FFMA.FTZ R149, R173, R174, R210 ;  /* 0x000000aead957223 */ /* 0x000fe200000100d2 */
[----:B------:R-:W-:Y:S01]  /*1340*/  FMUL.FTZ R175, R205, R152 ;  /* 0x00000098cdaf7220 */ /* 0x000fe20000410000 */
[----:B------:R-:W-:Y:S01]  /*1350*/  SHF.L.U32 R152, R151, 0x10, RZ ;  /* 0x0000001097987819 */ /* 0x000fe200000006ff */
[----:B------:R-:W-:Y:S01]  /*1360*/  FADD.FTZ R151, R148, R181 ;  /* 0x000000b594977221 */ /* 0x000fe20000010000 */
[----:B------:R-:W-:Y:S01]  /*1370*/  SHF.L.U32 R187, R184, 0x10, RZ ;  /* 0x00000010b8bb7819 */ /* 0x000fe200000006ff */
[----:B------:R-:W-:Y:S01]  /*1380*/  FMUL.FTZ R176, R22, R153 ;  /* 0x0000009916b07220 */ /* 0x000fe20000410000 */
[----:B------:R-:W-:Y:S01]  /*1390*/  FADD.FTZ R184, -R208, R183 ;  /* 0x000000b7d0b87221 */ /* 0x000fe20000010100 */
[C---:B------:R-:W-:Y:S01]  /*13a0*/  FFMA.FTZ R148, R182.reuse, R181, R149 ;  /* 0x000000b5b6947223 */ /* 0x040fe20000010095 */
[----:B------:R-:W-:Y:S01]  /*13b0*/  FADD.FTZ R85, R85, R150 ;  /* 0x0000009655557221 */ /* 0x000fe20000010000 */
[----:B------:R-:W-:Y:S01]  /*13c0*/  FFMA.FTZ R61, R182, R150, R61 ;  /* 0x00000096b63d7223 */ /* 0x000fe2000001003d */
[----:B------:R-:W-:Y:S01]  /*13d0*/  FMUL.FTZ R184, R205, R184 ;  /* 0x000000b8cdb87220 */ /* 0x000fe20000410000 */
[----:B------:R-:W-:Y:S01]  /*13e0*/  FMUL.FTZ R183, R23, R152 ;  /* 0x0000009817b77220 */ /* 0x000fe20000410000 */
[----:B------:R-:W-:Y:S01]  /*13f0*/  FADD.FTZ R150, R151, R176 ;  /* 0x000000b097967221 */ /* 0x000fe20000010000 */
[----:B------:R-:W-:Y:S01]  /*1400*/  FFMA.FTZ R149, R175, R176, R148 ;  /* 0x000000b0af957223 */ /* 0x000fe20000010094 */
[----:B------:R-:W-:Y:S01]  /*1410*/  FADD.FTZ R186, -R208, R185 ;  /* 0x000000b9d0ba7221 */ /* 0x000fe20000010100 */
[C---:B------:R-:W-:Y:S01]  /*1420*/  PRMT R180, R155.reuse, 0x7632, R180 ;  /* 0x000076329bb47816 */ /* 0x040fe200000000b4 */
        /* <DEDUP_REMOVED lines=28> */
.L_x_2716:
[----:B------:R-:W-:Y:S05]  /*15f0*/  BSYNC.RECONVERGENT B1 ;  /* 0x0000000000017941 */ /* 0x000fea0003800200 */
.L_x_2715:
        /* <DEDUP_REMOVED lines=12> */
[C---:B--2---:R-:W-:Y:S01]  /*16c0*/  PRMT R192, R149.reuse, 0x7632, R192 ;  /* 0x0000763295c07816 */ /* 0x044fe200000000c0 */
[----:B------:R-:W-:Y:S01]  /*16d0*/  IMAD.U32 R193, R148, 0x10000, RZ ;  /* 0x0001000094c17824 */ /* 0x000fe200078e00ff */
[----:B------:R-:W-:Y:S02]  /*16e0*/  SHF.L.U32 R149, R149, 0x10, RZ ;  /* 0x0000001095957819 */ /* 0x000fe400000006ff */
[C---:B------:R-:W-:Y:S02]  /*16f0*/  PRMT R195, R150.reuse, 0x7632, R195 ;  /* 0x0000763296c37816 */ /* 0x040fe400000000c3 */
[----:B------:R-:W-:Y:S01]  /*1700*/  SHF.L.U32 R197, R150, 0x10, RZ ;  /* 0x0000001096c57819 */ /* 0x000fe200000006ff */
[----:B------:R-:W-:Y:S01]  /*1710*/  FADD.FTZ R194, -R208, R149 ;  /* 0x00000095d0c27221 */ /* 0x000fe20000010100 */
[C---:B------:R-:W-:Y:S02]  /*1720*/  PRMT R150, R151.reuse, 0x7632, R150 ;  /* 0x0000763297967816 */ /* 0x040fe40000000096 */
[----:B------:R-:W-:-:S02]  /*1730*/  SHF.L.U32 R151, R151, 0x10, RZ ;  /* 0x0000001097977819 */ /* 0x000fc400000006ff */
[----:B------:R-:W-:Y:S01]  /*1740*/  SHF.L.U32 R149, R192, 0x10, RZ ;  /* 0x00000010c0957819 */ /* 0x000fe200000006ff */
[----:B------:R-:W-:Y:S01]  /*1750*/  FADD.FTZ R192, -R208, R197 ;  /* 0x000000c5d0c07221 */ /* 0x000fe20000010100 */
[----:B------:R-:W-:Y:S01]  /*1760*/  PRMT R189, R148, 0x7632, R189 ;  /* 0x0000763294bd7816 */ /* 0x000fe200000000bd */
[----:B------:R-:W-:Y:S01]  /*1770*/  FADD.FTZ R202, -R208, R151 ;  /* 0x00000097d0ca7221 */ /* 0x000fe20000010100 */
[----:B---3--:R-:W-:Y:S01]  /*1780*/  SHF.L.U32 R151, R152, 0x10, RZ ;  /* 0x0000001098977819 */ /* 0x008fe200000006ff */
[C---:B------:R-:W-:Y:S01]  /*1790*/  FADD.FTZ R198, -R208.reuse, R149 ;  /* 0x00000095d0c67221 */ /* 0x040fe20000010100 */
[----:B------:R-:W-:Y:S01]  /*17a0*/  SHF.L.U32 R189, R189, 0x10, RZ ;  /* 0x00000010bdbd7819 */ /* 0x000fe200000006ff */
[----:B------:R-:W-:Y:S01]  /*17b0*/  FADD.FTZ R148, -R208, R193 ;  /* 0x000000c1d0947221 */ /* 0x000fe20000010100 */
[----:B------:R-:W-:Y:S01]  /*17c0*/  PRMT R149, R152, 0x7632, R149 ;  /* 0x0000763298957816 */ /* 0x000fe20000000095 */
[----:B-----5:R-:W-:Y:S01]  /*17d0*/  FMUL.FTZ R193, R205, R192 ;  /* 0x000000c0cdc17220 */ /* 0x020fe20000410000 */
[----:B0-----:R-:W-:Y:S01]  /*17e0*/  SHF.L.U32 R191, R150, 0x10, RZ ;  /* 0x0000001096bf7819 */ /* 0x001fe200000006ff */
[----:B------:R-:W-:Y:S01]  /*17f0*/  FADD.FTZ R196, -R208, R189 ;  /* 0x000000bdd0c47221 */ /* 0x000fe20000010100 */
[----:B------:R-:W-:Y:S01]  /*1800*/  SHF.L.U32 R197, R154, 0x10, RZ ;  /* 0x000000109ac57819 */ /* 0x000fe200000006ff */
[----:B------:R-:W-:Y:S01]  /*1810*/  FMUL.FTZ R190, R36, R151 ;  /* 0x0000009724be7220 */ /* 0x000fe20000410000 */
[----:B------:R-:W-:Y:S01]  /*1820*/  SHF.L.U32 R150, R149, 0x10, RZ ;  /* 0x0000001095967819 */ /* 0x000fe200000006ff */
[----:B------:R-:W-:Y:S01]  /*1830*/  FADD.FTZ R204, -R208, R191 ;  /* 0x000000bfd0cc7221 */ /* 0x000fe20000010100 */
[C---:B------:R-:W-:Y:S01]  /*1840*/  FMUL.FTZ R189, R205.reuse, R148 ;  /* 0x00000094cdbd7220 */ /* 0x040fe20000410000 */
[----:B------:R-:W-:Y:S01]  /*1850*/  FMUL.FTZ R191, R205, R194 ;  /* 0x000000c2cdbf7220 */ /* 0x000fe20000410000 */
[----:B------:R-:W-:Y:S01]  /*1860*/  PRMT R152, R153, 0x7632, R152 ;  /* 0x0000763299987816 */ /* 0x000fe20000000098 */
[----:B------:R-:W-:Y:S01]  /*1870*/  FADD.FTZ R96, R96, R197 ;  /* 0x000000c560607221 */ /* 0x000fe20000010000 */
[-C--:B------:R-:W-:Y:S01]  /*1880*/  FFMA.FTZ R72, R193, R197.reuse, R72 ;  /* 0x000000c5c1487223 */ /* 0x080fe20000010048 */
[----:B------:R-:W-:Y:S01]  /*1890*/  FMUL.FTZ R194, R40, R197 ;  /* 0x000000c528c27220 */ /* 0x000fe20000410000 */
[----:B------:R-:W-:Y:S01]  /*18a0*/  SHF.L.U32 R153, R153, 0x10, RZ ;  /* 0x0000001099997819 */ /* 0x000fe200000006ff */
[----:B------:R-:W-:Y:S01]  /*18b0*/  FADD.FTZ R148, R211, R190 ;  /* 0x000000bed3947221 */ /* 0x000fe20000010000 */
[----:B------:R-:W-:Y:S01]  /*18c0*/  FMUL.FTZ R197, R37, R150 ;  /* 0x0000009625c57220 */ /* 0x000fe20000410000 */
[----:B------:R-:W-:Y:S01]  /*18d0*/  FMUL.FTZ R196, R205, R196 ;  /* 0x000000c4cdc47220 */ /* 0x000fe20000410000 */
[----:B------:R-:W-:Y:S01]  /*18e0*/  FFMA.FTZ R149, R189, R190, R210 ;  /* 0x000000bebd957223 */ /* 0x000fe200000100d2 */
[----:B------:R-:W-:Y:S01]  /*18f0*/  SHF.L.U32 R195, R195, 0x10, RZ ;  /* 0x00000010c3c37819 */ /* 0x000fe200000006ff */
[----:B------:R-:W-:Y:S01]  /*1900*/  FADD.FTZ R92, R92, R151 ;  /* 0x000000975c5c7221 */ /* 0x000fe20000010000 */
[----:B------:R-:W-:Y:S01]  /*1910*/  FFMA.FTZ R68, R189, R151, R68 ;  /* 0x00000097bd447223 */ /* 0x000fe20000010044 */
[----:B------:R-:W-:Y:S01]  /*1920*/  PRMT R199, R155, 0x7632, R199 ;  /* 0x000076329bc77816 */ /* 0x000fe200000000c7 */
[----:B------:R-:W-:Y:S01]  /*1930*/  FADD.FTZ R151, R148, R197 ;  /* 0x000000c594977221 */ /* 0x000fe20000010000 */
[----:B------:R-:W-:Y:S01]  /*1940*/  SHF.L.U32 R152, R152, 0x10, RZ ;  /* 0x0000001098987819 */ /* 0x000fe200000006ff */
[----:B------:R-:W-:Y:S01]  /*1950*/  FMUL.FTZ R192, R38, R153 ;  /* 0x0000009926c07220 */ /* 0x000fe20000410000 */
[----:B------:R-:W-:Y:S01]  /*1960*/  FFMA.FTZ R148, R196, R197, R149 ;  /* 0x000000c5c4947223 */ /* 0x000fe20000010095 */
[--C-:B------:R-:W-:Y:S01]  /*1970*/  FADD.FTZ R200, -R208, R195.reuse ;  /* 0x000000c3d0c87221 */ /* 0x100fe20000010100 */
[----:B------:R-:W-:Y:S01]  /*1980*/  PRMT R195, R154, 0x7632, R195 ;  /* 0x000076329ac37816 */ /* 0x000fe200000000c3 */
        /* <DEDUP_REMOVED lines=26> */
[----:B------:R-:W-:Y:S01]  /*1b30*/  FADD.FTZ R95, R95, R152 ;  /* 0x000000985f5f7221 */ /* 0x000fe20000010000 */
[----:B------:R-:W-:Y:S01]  /*1b40*/  FFMA.FTZ R71, R198, R152, R71 ;  /* 0x00000098c6477223 */ /* 0x000fe20000010047 */
        /* <DEDUP_REMOVED lines=8> */
.L_x_2712:
        /* <DEDUP_REMOVED lines=23> */
.L_x_2717:
[----:B------:R-:W-:Y:S05]  /*1d40*/  BSYNC.RECONVERGENT B0 ;  /* 0x0000000000007941 */ /* 0x000fea0003800200 */
.L_x_2711:
        /* <DEDUP_REMOVED lines=21> */
.L_x_2810:
[----:B------:R-:W3:Y:S01]  /*1ea0*/  S2R R152, SR_TID.X ;  /* 0x0000000000987919 */ /* 0x000ee20000002100 */
[----:B------:R-:W-:Y:S01]  /*1eb0*/  @P2 IADD3 R206, PT, PT, R206, -0x1, RZ ;  /* 0xffffffffcece2810 */ /* 0x000fe20007ffe0ff */
[----:B-1----:R-:W-:Y:S01]  /*1ec0*/  FADD.FTZ R148, R155, R148 ;  /* 0x000000949b947221 */ /* 0x002fe20000010000 */
[----:B------:R-:W-:Y:S01]  /*1ed0*/  ISETP.GE.U32.AND P3, PT, R156, 0x20, PT ;  /* 0x000000209c00780c */ /* 0x000fe20003f66070 */
[----:B------:R-:W-:Y:S02]  /*1ee0*/  HFMA2 R153, -RZ, RZ, 0, 0 ;  /* 0x00000000ff997431 */ /* 0x000fe400000001ff */
[----:B--2---:R-:W-:Y:S01]  /*1ef0*/  FADD.FTZ R149, R154, R149 ;  /* 0x000000959a957221 */ /* 0x004fe20000010000 */
[----:B------:R-:W-:Y:S02]  /*1f00*/  @P2 IMAD R206, R206, R157, RZ ;  /* 0x0000009dcece2224 */ /* 0x000fe400078e02ff */
[----:B------:R-:W-:Y:S01]  /*1f10*/  FMUL.FTZ R148, R148, UR9 ;  /* 0x0000000994947c20 */ /* 0x000fe20008410000 */
[----:B------:R-:W-:Y:S01]  /*1f20*/  ISETP.NE.AND P0, PT, RZ, UR8, PT ;  /* 0x00000008ff007c0c */ /* 0x000fe2000bf05270 */
[----:B------:R-:W-:Y:S01]  /*1f30*/  BSSY.RECONVERGENT B0, `(.L_x_2719) ;  /* 0x00001d0000007945 */ /* 0x000fe20003800200 */
[----:B0-----:R-:W-:-:S02]  /*1f40*/  MOV R155, R207 ;  /* 0x000000cf009b7202 */ /* 0x001fc40000000f00 */
[----:B------:R-:W-:Y:S02]  /*1f50*/  @P2 SHF.R.S32.HI R151, RZ, 0x1f, R206 ;  /* 0x0000001fff972819 */ /* 0x000fe400000114ce */
[----:B------:R-:W-:Y:S02]  /*1f60*/  FSEL R207, R148, RZ, !P0 ;  /* 0x000000ff94cf7208 */ /* 0x000fe40004000000 */
[----:B------:R-:W-:Y:S01]  /*1f70*/  @P2 LEA.HI R151, R151, R206, RZ, 0x3 ;  /* 0x000000ce97972211 */ /* 0x000fe200078f18ff */
[----:B------:R-:W-:Y:S01]  /*1f80*/  FMUL.FTZ R206, R149, UR9 ;  /* 0x0000000995ce7c20 */ /* 0x000fe20008410000 */
        /* <DEDUP_REMOVED lines=8> */
.L_x_2722:
[----:B------:R-:W-:Y:S05]  /*2010*/  BSYNC.RECONVERGENT B1 ;  /* 0x0000000000017941 */ /* 0x000fea0003800200 */
.L_x_2721:
        /* <DEDUP_REMOVED lines=15> */
[----:B------:R-:W-:-:S05]  /*2110*/  FSEL R148, R148, RZ, P0 ;  /* 0x000000ff94947208 */ /* 0x000fca0000000000 */
[----:B------:R-:W-:Y:S01]  /*2120*/  FMUL.FTZ R149, R148, UR14 ;  /* 0x0000000e94957c20 */ /* 0x000fe20008410000 */
[----:B-----5:R-:W-:-:S03]  /*2130*/  SHF.L.U32 R148, R136, 0x10, RZ ;  /* 0x0000001088947819 */ /* 0x020fc600000006ff */
[----:B------:R-:W-:Y:S02]  /*2140*/  FMUL.FTZ R150, R12, R149 ;  /* 0x000000950c967220 */ /* 0x000fe40000410000 */
[----:B------:R-:W-:-:S03]  /*2150*/  FFMA.FTZ R100, R149, R148, R100 ;  /* 0x0000009495647223 */ /* 0x000fc60000010064 */
[----:B------:R-:W-:-:S04]  /*2160*/  F2FP.BF16.F32.PACK_AB R150, RZ, R150 ;  /* 0x00000096ff96723e */ /* 0x000fc800000010ff */
[----:B------:R-:W-:-:S07]  /*2170*/  PRMT R140, R150, 0x7610, R140 ;  /* 0x00007610968c7816 */ /* 0x000fce000000008c */
.L_x_2727:
[----:B------:R-:W-:Y:S05]  /*2180*/  BSYNC.RECONVERGENT B2 ;  /* 0x0000000000027941 */ /* 0x000fea0003800200 */
.L_x_2726:
[----:B------:R-:W-:Y:S04]  /*2190*/  BSSY.RECONVERGENT B2, `(.L_x_2728) ;  /* 0x000000e000027945 */ /* 0x000fe80003800200 */
[----:B------:R-:W-:Y:S05]  /*21a0*/  @!P2 BRA `(.L_x_2729) ;  /* 0x000000000030a947 */ /* 0x000fea0003800000 */
[----:B------:R-:W-:Y:S01]  /*21b0*/  FFMA.FTZ R148, R166, R206, R207 ;  /* 0x000000cea6947223 */ /* 0x000fe200000100cf */
[----:B------:R-:W-:Y:S02]  /*21c0*/  ISETP.GT.AND P0, PT, R0, RZ, PT ;  /* 0x000000ff0000720c */ /* 0x000fe40003f04270 */
        /* <DEDUP_REMOVED lines=10> */
.L_x_2729:
[----:B------:R-:W-:Y:S05]  /*2270*/  BSYNC.RECONVERGENT B2 ;  /* 0x0000000000027941 */ /* 0x000fea0003800200 */
.L_x_2728:
        /* <DEDUP_REMOVED lines=13> */
.L_x_2731:
[----:B------:R-:W-:Y:S05]  /*2350*/  BSYNC.RECONVERGENT B2 ;  /* 0x0000000000027941 */ /* 0x000fea0003800200 */
.L_x_2730:
        /* <DEDUP_REMOVED lines=14> */
.L_x_2733:
[----:B------:R-:W-:Y:S05]  /*2440*/  BSYNC.RECONVERGENT B2 ;  /* 0x0000000000027941 */ /* 0x000fea0003800200 */
.L_x_2732:
        /* <DEDUP_REMOVED lines=13> */
.L_x_2735:
[----:B------:R-:W-:Y:S05]  /*2520*/  BSYNC.RECONVERGENT B2 ;  /* 0x0000000000027941 */ /* 0x000fea0003800200 */
.L_x_2734:
        /* <DEDUP_REMOVED lines=14> */
.L_x_2737:
[----:B------:R-:W-:Y:S05]  /*2610*/  BSYNC.RECONVERGENT B2 ;  /* 0x0000000000027941 */ /* 0x000fea0003800200 */
.L_x_2736:
        /* <DEDUP_REMOVED lines=13> */
.L_x_2739:
[----:B------:R-:W-:Y:S05]  /*26f0*/  BSYNC.RECONVERGENT B2 ;  /* 0x0000000000027941 */ /* 0x000fea0003800200 */
.L_x_2738:
        /* <DEDUP_REMOVED lines=12> */
[----:B------:R-:W-:Y:S01]  /*27c0*/  PRMT R143, R143, 0x5410, R150 ;  /* 0x000054108f8f7816 */ /* 0x000fe20000000096 */
[----:B------:R-:W-:Y:S06]  /*27d0*/  BRA `(.L_x_2740) ;  /* 0x0000001000e87947 */ /* 0x000fec0003800000 */
.L_x_2725:
[----:B------:R-:W0:Y:S01]  /*27e0*/  @P2 LDC R147, c[0x0][0x40c] ;  /* 0x00010300ff932b82 */ /* 0x000e220000000800 */
[-CC-:B------:R-:W-:Y:S01]  /*27f0*/  FFMA.FTZ R145, R3, R206.reuse, R207.reuse ;  /* 0x000000ce03917223 */ /* 0x180fe200000100cf */
[----:B------:R-:W-:Y:S01]  /*2800*/  ISETP.GT.AND P0, PT, R0, RZ, PT ;  /* 0x000000ff0000720c */ /* 0x000fe20003f04270 */
[-CC-:B------:R-:W-:Y:S01]  /*2810*/  FFMA.FTZ R146, R166, R206.reuse, R207.reuse ;  /* 0x000000cea6927223 */ /* 0x180fe200000100cf */
[-C--:B------:R-:W-:Y:S01]  /*2820*/  FFMA.FTZ R150, R168, R206.reuse, R207 ;  /* 0x000000cea8967223 */ /* 0x080fe200000100cf */
[----:B------:R-:W-:Y:S01]  /*2830*/  FADD.FTZ R144, R158, -R145 ;  /* 0x800000919e907221 */ /* 0x000fe20000010000 */
[--C-:B------:R-:W-:Y:S01]  /*2840*/  FFMA.FTZ R216, R170, R206, R207.reuse ;  /* 0x000000ceaad87223 */ /* 0x100fe200000100cf */
[----:B------:R-:W-:Y:S01]  /*2850*/  FADD.FTZ R146, R165, -R146 ;  /* 0x80000092a5927221 */ /* 0x000fe20000010000 */
[----:B------:R-:W1:Y:S01]  /*2860*/  @P2 LDC R212, c[0x0][0x40c] ;  /* 0x00010300ffd42b82 */ /* 0x000e620000000800 */
[----:B------:R-:W-:Y:S01]  /*2870*/  FMUL.FTZ R144, R205, R144 ;  /* 0x00000090cd907220 */ /* 0x000fe20000410000 */
[----:B------:R-:W-:Y:S01]  /*2880*/  FADD.FTZ R150, R167, -R150 ;  /* 0x80000096a7967221 */ /* 0x000fe20000010000 */
[----:B------:R-:W-:Y:S01]  /*2890*/  FMUL.FTZ R146, R205, R146 ;  /* 0x00000092cd927220 */ /* 0x000fe20000410000 */
[-CC-:B------:R-:W-:Y:S01]  /*28a0*/  FFMA.FTZ R149, R161, R206.reuse, R207.reuse ;  /* 0x000000cea1957223 */ /* 0x180fe200000100cf */
[----:B------:R-:W-:Y:S01]  /*28b0*/  FFMA.FTZ R213, R163, R206, R207 ;  /* 0x000000cea3d57223 */ /* 0x000fe200000100cf */
[----:B------:R-:W-:Y:S01]  /*28c0*/  FSEL R144, R144, RZ, P0 ;  /* 0x000000ff90907208 */ /* 0x000fe20000000000 */
[----:B------:R-:W-:Y:S01]  /*28d0*/  FMUL.FTZ R150, R205, R150 ;  /* 0x00000096cd967220 */ /* 0x000fe20000410000 */
[----:B------:R-:W2:Y:S01]  /*28e0*/  @P2 LDC R209, c[0x0][0x40c] ;  /* 0x00010300ffd12b82 */ /* 0x000ea20000000800 */
[----:B------:R-:W-:Y:S01]  /*28f0*/  FADD.FTZ R210, R162, -R149 ;  /* 0x80000095a2d27221 */ /* 0x000fe20000010000 */
[----:B-----5:R-:W-:-:S02]  /*2900*/  @P2 SHF.L.U32 R221, R136, 0x10, RZ ;  /* 0x0000001088dd2819 */ /* 0x020fc400000006ff */
[----:B------:R-:W-:Y:S01]  /*2910*/  FSEL R150, R150, RZ, P0 ;  /* 0x000000ff96967208 */ /* 0x000fe20000000000 */
[----:B------:R-:W-:Y:S01]  /*2920*/  FMUL.FTZ R210, R205, R210 ;  /* 0x000000d2cdd27220 */ /* 0x000fe20000410000 */
[----:B0-----:R-:W-:Y:S02]  /*2930*/  @P2 FMUL.FTZ R145, R144, R147 ;  /* 0x0000009390912220 */ /* 0x001fe40000410000 */
[----:B------:R-:W0:Y:S01]  /*2940*/  @P2 LDC R214, c[0x0][0x40c] ;  /* 0x00010300ffd62b82 */ /* 0x000e220000000800 */
[----:B------:R-:W-:Y:S01]  /*2950*/  FFMA.FTZ R147, R159, R206, R207 ;  /* 0x000000ce9f937223 */ /* 0x000fe200000100cf */
[----:B------:R-:W-:Y:S01]  /*2960*/  FSEL R210, R210, RZ, P0 ;  /* 0x000000ffd2d27208 */ /* 0x000fe20000000000 */
[----:B------:R-:W-:Y:S01]  /*2970*/  @P2 FFMA.FTZ R100, R221, R145, R100 ;  /* 0x00000091dd642223 */ /* 0x000fe20000010064 */
[----:B------:R-:W-:Y:S01]  /*2980*/  F2FP.BF16.F32.PACK_AB R144, RZ, R144 ;  /* 0x00000090ff90723e */ /* 0x000fe200000010ff */
[----:B------:R-:W-:Y:S01]  /*2990*/  FADD.FTZ R148, R160, -R147 ;  /* 0x80000093a0947221 */ /* 0x000fe20000010000 */
[----:B------:R-:W-:-:S02]  /*29a0*/  FSEL R147, R146, RZ, P0 ;  /* 0x000000ff92937208 */ /* 0x000fc40000000000 */
[----:B------:R-:W3:Y:S01]  /*29b0*/  @P2 LDC R220, c[0x0][0x40c] ;  /* 0x00010300ffdc2b82 */ /* 0x000ee20000000800 */
[----:B------:R-:W-:Y:S01]  /*29c0*/  FMUL.FTZ R148, R205, R148 ;  /* 0x00000094cd947220 */ /* 0x000fe20000410000 */
[----:B------:R-:W-:Y:S01]  /*29d0*/  F2FP.BF16.F32.PACK_AB R218, RZ, R210 ;  /* 0x000000d2ffda723e */ /* 0x000fe200000010ff */
[----:B-1----:R-:W-:Y:S01]  /*29e0*/  @P2 FMUL.FTZ R146, R147, R212 ;  /* 0x000000d493922220 */ /* 0x002fe20000410000 */
[----:B------:R-:W-:Y:S01]  /*29f0*/  FADD.FTZ R212, R169, -R216 ;  /* 0x800000d8a9d47221 */ /* 0x000fe20000010000 */
[----:B------:R-:W-:Y:S01]  /*2a00*/  FADD.FTZ R216, R164, -R213 ;  /* 0x800000d5a4d87221 */ /* 0x000fe20000010000 */
[----:B------:R-:W-:Y:S02]  /*2a10*/  FSEL R149, R148, RZ, P0 ;  /* 0x000000ff94957208 */ /* 0x000fe40000000000 */
[----:B------:R-:W1:Y:S01]  /*2a20*/  @P2 LDC R215, c[0x0][0x40c] ;  /* 0x00010300ffd72b82 */ /* 0x000e620000000800 */
[----:B------:R-:W-:Y:S01]  /*2a30*/  F2FP.BF16.F32.PACK_AB R148, RZ, R147 ;  /* 0x00000093ff94723e */ /* 0x000fe200000010ff */
[C---:B------:R-:W-:Y:S01]  /*2a40*/  FMUL.FTZ R147, R205.reuse, R212 ;  /* 0x000000d4cd937220 */ /* 0x040fe20000410000 */
[----:B--2---:R-:W-:Y:S01]  /*2a50*/  @P2 FMUL.FTZ R212, R150, R209 ;  /* 0x000000d196d42220 */ /* 0x004fe20000410000 */
[----:B------:R-:W-:Y:S01]  /*2a60*/  FMUL.FTZ R216, R205, R216 ;  /* 0x000000d8cdd87220 */ /* 0x000fe20000410000 */
[----:B------:R-:W-:-:S02]  /*2a70*/  F2FP.BF16.F32.PACK_AB R150, RZ, R150 ;  /* 0x00000096ff96723e */ /* 0x000fc400000010ff */
[----:B------:R-:W-:Y:S01]  /*2a80*/  FSEL R209, R147, RZ, P0 ;  /* 0x000000ff93d17208 */ /* 0x000fe20000000000 */
[----:B------:R-:W2:Y:S01]  /*2a90*/  @P2 LDC R217, c[0x0][0x40c] ;  /* 0x00010300ffd92b82 */ /* 0x000ea20000000800 */
[----:B------:R-:W-:Y:S01]  /*2aa0*/  @P2 FMUL.FTZ R147, R12, R145 ;  /* 0x000000910c932220 */ /* 0x000fe20000410000 */
[----:B0-----:R-:W-:Y:S01]  /*2ab0*/  @P2 FMUL.FTZ R211, R149, R214 ;  /* 0x000000d695d32220 */ /* 0x001fe20000410000 */
[----:B------:R-:W-:Y:S01]  /*2ac0*/  F2FP.BF16.F32.PACK_AB R219, RZ, R209 ;  /* 0x000000d1ffdb723e */ /* 0x000fe200000010ff */
[----:B------:R-:W-:Y:S01]  /*2ad0*/  @P2 FMUL.FTZ R213, R15, R212 ;  /* 0x000000d40fd52220 */ /* 0x000fe20000410000 */
[----:B------:R-:W-:Y:S02]  /*2ae0*/  @P2 PRMT R145, R137, 0x7632, R145 ;  /* 0x0000763289912816 */ /* 0x000fe40000000091 */
[----:B------:R-:W-:Y:S01]  /*2af0*/  @P2 F2FP.BF16.F32.PACK_AB R147, RZ, R147 ;  /* 0x00000093ff93223e */ /* 0x000fe200000010ff */
[----:B---3--:R-:W-:Y:S01]  /*2b00*/  @P2 FMUL.FTZ R214, R209, R220 ;  /* 0x000000dcd1d62220 */ /* 0x008fe20000410000 */
[----:B------:R-:W-:Y:S01]  /*2b10*/  @P2 FMUL.FTZ R209, R13, R146 ;  /* 0x000000920dd12220 */ /* 0x000fe20000410000 */
[----:B------:R-:W-:Y:S01]  /*2b20*/  FSEL R220, R216, RZ, P0 ;  /* 0x000000ffd8dc7208 */ /* 0x000fe20000000000 */
[----:B------:R-:W-:Y:S01]  /*2b30*/  FFMA.FTZ R216, R172, R206, R207 ;  /* 0x000000ceacd87223 */ /* 0x000fe200000100cf */
[----:B------:R-:W-:-:S02]  /*2b40*/  @P2 PRMT R140, R147, 0x7610, R140 ;  /* 0x00007610938c2816 */ /* 0x000fc4000000008c */
[----:B------:R-:W-:Y:S01]  /*2b50*/  @P2 F2FP.BF16.F32.PACK_AB R209, RZ, R209 ;  /* 0x000000d1ffd1223e */ /* 0x000fe200000010ff */
[----:B------:R-:W-:Y:S01]  /*2b60*/  FADD.FTZ R216, R171, -R216 ;  /* 0x800000d8abd87221 */ /* 0x000fe20000010000 */
[----:B-1----:R-:W-:Y:S01]  /*2b70*/  @P2 FMUL.FTZ R215, R210, R215 ;  /* 0x000000d7d2d72220 */ /* 0x002fe20000410000 */
[----:B------:R-:W-:Y:S01]  /*2b80*/  @P2 FMUL.FTZ R210, R14, R211 ;  /* 0x000000d30ed22220 */ /* 0x000fe20000410000 */
[----:B------:R-:W-:Y:S01]  /*2b90*/  @P2 PRMT R140, R140, 0x5410, R209 ;  /* 0x000054108c8c2816 */ /* 0x000fe200000000d1 */
[----:B------:R-:W-:Y:S01]  /*2ba0*/  FMUL.FTZ R216, R205, R216 ;  /* 0x000000d8cdd87220 */ /* 0x000fe20000410000 */
[----:B------:R-:W-:Y:S01]  /*2bb0*/  @P2 FMUL.FTZ R147, R16, R215 ;  /* 0x000000d710932220 */ /* 0x000fe20000410000 */
[----:B------:R-:W-:Y:S02]  /*2bc0*/  @P2 F2FP.BF16.F32.PACK_AB R213, RZ, R213 ;  /* 0x000000d5ffd5223e */ /* 0x000fe400000010ff */
[----:B------:R-:W-:Y:S01]  /*2bd0*/  @P2 F2FP.BF16.F32.PACK_AB R210, RZ, R210 ;  /* 0x000000d2ffd2223e */ /* 0x000fe200000010ff */
[----:B--2---:R-:W-:Y:S01]  /*2be0*/  @P2 FMUL.FTZ R217, R220, R217 ;  /* 0x000000d9dcd92220 */ /* 0x004fe20000410000 */
[----:B------:R-:W-:-:S02]  /*2bf0*/  @P2 F2FP.BF16.F32.PACK_AB R209, RZ, R147 ;  /* 0x00000093ffd1223e */ /* 0x000fc400000010ff */
[----:B------:R-:W-:Y:S02]  /*2c00*/  @P2 PRMT R147, R136, 0x7632, R147 ;  /* 0x0000763288932816 */ /* 0x000fe40000000093 */
[----:B------:R-:W-:Y:S01]  /*2c10*/  @P2 PRMT R141, R210, 0x7610, R141 ;  /* 0x00007610d28d2816 */ /* 0x000fe2000000008d */
[----:B------:R-:W-:Y:S01]  /*2c20*/  @P2 FMUL.FTZ R210, R17, R214 ;  /* 0x000000d611d22220 */ /* 0x000fe20000410000 */
[----:B------:R-:W-:Y:S02]  /*2c30*/  @P2 SHF.L.U32 R147, R147, 0x10, RZ ;  /* 0x0000001093932819 */ /* 0x000fe400000006ff */
[----:B------:R-:W-:Y:S02]  /*2c40*/  @P2 SHF.L.U32 R145, R145, 0x10, RZ ;  /* 0x0000001091912819 */ /* 0x000fe400000006ff */
[----:B------:R-:W-:Y:S01]  /*2c50*/  @P2 PRMT R142, R209, 0x7610, R142 ;  /* 0x00007610d18e2816 */ /* 0x000fe2000000008e */
[----:B------:R-:W-:Y:S01]  /*2c60*/  @P2 FFMA.FTZ R101, R146, R147, R101 ;  /* 0x0000009392652223 */ /* 0x000fe20000010065 */
[----:B------:R-:W-:Y:S01]  /*2c70*/  @P2 PRMT R141, R141, 0x5410, R213 ;  /* 0x000054108d8d2816 */ /* 0x000fe200000000d5 */
[----:B------:R-:W-:Y:S01]  /*2c80*/  @P2 FMUL.FTZ R213, R18, R217 ;  /* 0x000000d912d52220 */ /* 0x000fe20000410000 */
[----:B------:R-:W-:Y:S01]  /*2c90*/  @P2 SHF.L.U32 R209, R137, 0x10, RZ ;  /* 0x0000001089d12819 */ /* 0x000fe200000006ff */
[----:B------:R-:W-:Y:S01]  /*2ca0*/  @P2 FFMA.FTZ R103, R212, R145, R103 ;  /* 0x00000091d4672223 */ /* 0x000fe20000010067 */
[C---:B------:R-:W-:Y:S01]  /*2cb0*/  @P2 PRMT R146, R138.reuse, 0x7632, R146 ;  /* 0x000076328a922816 */ /* 0x040fe20000000092 */
        /* <DEDUP_REMOVED lines=26> */
.L_x_2724:
[----:B------:R-:W-:Y:S02]  /*2e60*/  MOV R151, UR20 ;  /* 0x0000001400977c02 */ /* 0x000fe40008000f00 */
[----:B------:R-:W-:Y:S02]  /*2e70*/  MOV R208, UR21 ;  /* 0x0000001500d07c02 */ /* 0x000fe40008000f00 */
[----:B------:R-:W-:-:S04]  /*2e80*/  ISETP.NE.U32.AND P0, PT, R151, RZ, PT ;  /* 0x000000ff9700720c */ /* 0x000fc80003f05070 */
[----:B------:R-:W-:-:S13]  /*2e90*/  ISETP.NE.AND.EX P0, PT, R208, RZ, PT, P0 ;  /* 0x000000ffd000720c */ /* 0x000fda0003f05300 */
[----:B------:R-:W-:Y:S05]  /*2ea0*/  @P0 BRA `(.L_x_2741) ;  /* 0x0000000400880947 */ /* 0x000fea0003800000 */
[----:B------:R-:W-:Y:S01]  /*2eb0*/  ISETP.GT.AND P0, PT, R0, RZ, PT ;  /* 0x000000ff0000720c */ /* 0x000fe20003f04270 */
[----:B------:R-:W0:Y:S01]  /*2ec0*/  @P2 LDC R211, c[0x0][0x40c] ;  /* 0x00010300ffd32b82 */ /* 0x000e220000000800 */
[C---:B------:R-:W-:Y:S02]  /*2ed0*/  PRMT R149, R124.reuse, 0x7632, R149 ;  /* 0x000076327c957816 */ /* 0x040fe40000000095 */
[----:B------:R-:W-:Y:S02]  /*2ee0*/  SHF.L.U32 R148, R124, 0x10, RZ ;  /* 0x000000107c947819 */ /* 0x000fe400000006ff */
[----:B------:R-:W-:Y:S02]  /*2ef0*/  SHF.L.U32 R150, R149, 0x10, RZ ;  /* 0x0000001095967819 */ /* 0x000fe400000006ff */
[C---:B------:R-:W-:Y:S01]  /*2f00*/  SHF.L.U32 R210, R125.reuse, 0x10, RZ ;  /* 0x000000107dd27819 */ /* 0x040fe200000006ff */
[----:B------:R-:W1:Y:S01]  /*2f10*/  @P2 LDC R213, c[0x0][0x40c] ;  /* 0x00010300ffd52b82 */ /* 0x000e620000000800 */
[----:B------:R-:W-:-:S03]  /*2f20*/  PRMT R209, R125, 0x7632, R209 ;  /* 0x000076327dd17816 */ /* 0x000fc600000000d1 */
[-CC-:B------:R-:W-:Y:S01]  /*2f30*/  @P0 FFMA.FTZ R215, R159, R206.reuse, R207.reuse ;  /* 0x000000ce9fd70223 */ /* 0x180fe200000100cf */
[-CC-:B------:R-:W-:Y:S01]  /*2f40*/  @P0 FFMA.FTZ R149, R3, R206.reuse, R207.reuse ;  /* 0x000000ce03950223 */ /* 0x180fe200000100cf */
[-CC-:B------:R-:W-:Y:S01]  /*2f50*/  @P0 FFMA.FTZ R216, R168, R206.reuse, R207.reuse ;  /* 0x000000cea8d80223 */ /* 0x180fe200000100cf */
[-C--:B------:R-:W-:Y:S01]  /*2f60*/  @P0 FFMA.FTZ R214, R166, R206.reuse, R207 ;  /* 0x000000cea6d60223 */ /* 0x080fe200000100cf */
[----:B------:R-:W2:Y:S01]  /*2f70*/  @P2 LDC R217, c[0x0][0x40c] ;  /* 0x00010300ffd92b82 */ /* 0x000ea20000000800 */
[----:B------:R-:W-:Y:S01]  /*2f80*/  @P0 FADD.FTZ R215, R160, -R215 ;  /* 0x800000d7a0d70221 */ /* 0x000fe20000010000 */
[----:B------:R-:W-:Y:S01]  /*2f90*/  @P0 FADD.FTZ R149, R158, -R149 ;  /* 0x800000959e950221 */ /* 0x000fe20000010000 */
[----:B------:R-:W-:Y:S01]  /*2fa0*/  SHF.L.U32 R212, R209, 0x10, RZ ;  /* 0x00000010d1d47819 */ /* 0x000fe200000006ff */
[----:B------:R-:W-:Y:S01]  /*2fb0*/  @P0 FADD.FTZ R219, R167, -R216 ;  /* 0x800000d8a7db0221 */ /* 0x000fe20000010000 */
[C---:B------:R-:W-:Y:S01]  /*2fc0*/  @P0 FFMA.FTZ R210, R205.reuse, R215, R210 ;  /* 0x000000d7cdd20223 */ /* 0x040fe200000100d2 */
[----:B------:R-:W-:Y:S01]  /*2fd0*/  @P0 FFMA.FTZ R148, R205, R149, R148 ;  /* 0x00000095cd940223 */ /* 0x000fe20000010094 */
[----:B------:R-:W-:Y:S01]  /*2fe0*/  @P0 FADD.FTZ R209, R165, -R214 ;  /* 0x800000d6a5d10221 */ /* 0x000fe20000010000 */
[----:B------:R-:W3:Y:S01]  /*2ff0*/  @P2 LDC R221, c[0x0][0x40c] ;  /* 0x00010300ffdd2b82 */ /* 0x000ee20000000800 */
[C---:B------:R-:W-:Y:S01]  /*3000*/  @P0 FFMA.FTZ R212, R205.reuse, R219, R212 ;  /* 0x000000dbcdd40223 */ /* 0x040fe200000100d4 */
[----:B0-----:R-:W-:Y:S01]  /*3010*/  @P2 FMUL.FTZ R149, R148, R211 ;  /* 0x000000d394952220 */ /* 0x001fe20000410000 */
[----:B------:R-:W-:Y:S01]  /*3020*/  @P0 FFMA.FTZ R150, R205, R209, R150 ;  /* 0x000000d1cd960223 */ /* 0x000fe20000010096 */
[----:B------:R-:W-:Y:S01]  /*3030*/  PRMT R148, R126, 0x7632, R148 ;  /* 0x000076327e947816 */ /* 0x000fe20000000094 */
[-CC-:B------:R-:W-:Y:S01]  /*3040*/  @P0 FFMA.FTZ R209, R161, R206.reuse, R207.reuse ;  /* 0x000000cea1d10223 */ /* 0x180fe200000100cf */
[----:B------:R-:W-:Y:S01]  /*3050*/  @P0 FFMA.FTZ R218, R170, R206, R207 ;  /* 0x000000ceaada0223 */ /* 0x000fe200000100cf */
[----:B------:R-:W-:Y:S01]  /*3060*/  SHF.L.U32 R214, R126, 0x10, RZ ;  /* 0x000000107ed67819 */ /* 0x000fe200000006ff */
[----:B------:R-:W0:Y:S01]  /*3070*/  @P2 LDC R215, c[0x0][0x40c] ;  /* 0x00010300ffd72b82 */ /* 0x000e220000000800 */
[----:B------:R-:W-:Y:S01]  /*3080*/  SHF.L.U32 R216, R148, 0x10, RZ ;  /* 0x0000001094d87819 */ /* 0x000fe200000006ff */
[----:B------:R-:W-:Y:S01]  /*3090*/  @P0 FADD.FTZ R209, R162, -R209 ;  /* 0x800000d1a2d10221 */ /* 0x000fe20000010000 */
[----:B------:R-:W-:Y:S01]  /*30a0*/  @P0 FADD.FTZ R211, R169, -R218 ;  /* 0x800000daa9d30221 */ /* 0x000fe20000010000 */
[----:B------:R-:W-:Y:S01]  /*30b0*/  @P2 FMUL.FTZ R148, R12, R149 ;  /* 0x000000950c942220 */ /* 0x000fe20000410000 */
[----:B-1----:R-:W-:Y:S01]  /*30c0*/  @P2 FMUL.FTZ R150, R150, R213 ;  /* 0x000000d596962220 */ /* 0x002fe20000410000 */
[C---:B------:R-:W-:Y:S01]  /*30d0*/  @P0 FFMA.FTZ R214, R205.reuse, R209, R214 ;  /* 0x000000d1cdd60223 */ /* 0x040fe200000100d6 */
[----:B------:R-:W-:Y:S01]  /*30e0*/  @P0 FFMA.FTZ R216, R205, R211, R216 ;  /* 0x000000d3cdd80223 */ /* 0x000fe200000100d8 */
[----:B------:R-:W1:Y:S01]  /*30f0*/  @P2 LDC R219, c[0x0][0x40c] ;  /* 0x00010300ffdb2b82 */ /* 0x000e620000000800 */
[----:B--2---:R-:W-:Y:S01]  /*3100*/  @P2 FMUL.FTZ R211, R210, R217 ;  /* 0x000000d9d2d32220 */ /* 0x004fe20000410000 */
[----:B------:R-:W-:Y:S01]  /*3110*/  @P2 FMUL.FTZ R209, R13, R150 ;  /* 0x000000960dd12220 */ /* 0x000fe20000410000 */
[----:B------:R-:W-:Y:S01]  /*3120*/  @P2 F2FP.BF16.F32.PACK_AB R148, RZ, R148 ;  /* 0x00000094ff94223e */ /* 0x000fe200000010ff */
[----:B------:R-:W-:Y:S01]  /*3130*/  @P0 FFMA.FTZ R213, R163, R206, R207 ;  /* 0x000000cea3d50223 */ /* 0x000fe200000100cf */
[----:B------:R-:W-:Y:S01]  /*3140*/  @P2 FMUL.FTZ R210, R14, R211 ;  /* 0x000000d30ed22220 */ /* 0x000fe20000410000 */
[----:B------:R-:W-:-:S02]  /*3150*/  SHF.L.U32 R218, R127, 0x10, RZ ;  /* 0x000000107fda7819 */ /* 0x000fc400000006ff */
[----:B------:R-:W2:Y:S01]  /*3160*/  @P2 LDC R223, c[0x0][0x40c] ;  /* 0x00010300ffdf2b82 */ /* 0x000ea20000000800 */
[----:B---3--:R-:W-:Y:S01]  /*3170*/  @P2 FMUL.FTZ R212, R212, R221 ;  /* 0x000000ddd4d42220 */ /* 0x008fe20000410000 */
[----:B------:R-:W-:Y:S01]  /*3180*/  @P0 FADD.FTZ R217, R164, -R213 ;  /* 0x800000d5a4d90221 */ /* 0x000fe20000010000 */
[----:B------:R-:W-:Y:S02]  /*3190*/  @P2 F2FP.BF16.F32.PACK_AB R209, RZ, R209 ;  /* 0x000000d1ffd1223e */ /* 0x000fe400000010ff */
[----:B------:R-:W-:Y:S01]  /*31a0*/  @P2 PRMT R140, R148, 0x7610, R140 ;  /* 0x00007610948c2816 */ /* 0x000fe2000000008c */
[----:B------:R-:W-:Y:S01]  /*31b0*/  @P2 FMUL.FTZ R213, R15, R212 ;  /* 0x000000d40fd52220 */ /* 0x000fe20000410000 */
[----:B-----5:R-:W-:Y:S01]  /*31c0*/  @P2 PRMT R148, R136, 0x7632, R148 ;  /* 0x0000763288942816 */ /* 0x020fe20000000094 */
[----:B------:R-:W-:Y:S01]  /*31d0*/  @P0 FFMA.FTZ R218, R205, R217, R218 ;  /* 0x000000d9cdda0223 */ /* 0x000fe200000100da */
[----:B------:R-:W-:Y:S02]  /*31e0*/  @P2 F2FP.BF16.F32.PACK_AB R210, RZ, R210 ;  /* 0x000000d2ffd2223e */ /* 0x000fe400000010ff */
[----:B------:R-:W-:Y:S01]  /*31f0*/  @P2 PRMT R140, R140, 0x5410, R209 ;  /* 0x000054108c8c2816 */ /* 0x000fe200000000d1 */
[----:B0-----:R-:W-:Y:S01]  /*3200*/  @P2 FMUL.FTZ R209, R214, R215 ;  /* 0x000000d7d6d12220 */ /* 0x001fe20000410000 */
[----:B------:R-:W-:-:S02]  /*3210*/  @P2 SHF.L.U32 R217, R136, 0x10, RZ ;  /* 0x0000001088d92819 */ /* 0x000fc400000006ff */
[----:B------:R-:W-:Y:S01]  /*3220*/  @P2 SHF.L.U32 R148, R148, 0x10, RZ ;  /* 0x0000001094942819 */ /* 0x000fe200000006ff */
[----:B-1----:R-:W-:Y:S01]  /*3230*/  @P2 FMUL.FTZ R216, R216, R219 ;  /* 0x000000dbd8d82220 */ /* 0x002fe20000410000 */
[----:B------:R-:W-:Y:S01]  /*3240*/  @P2 F2FP.BF16.F32.PACK_AB R213, RZ, R213 ;  /* 0x000000d5ffd5223e */ /* 0x000fe200000010ff */
[----:B------:R-:W-:Y:S01]  /*3250*/  @P2 FFMA.FTZ R100, R217, R149, R100 ;  /* 0x00000095d9642223 */ /* 0x000fe20000010064 */
[----:B------:R-:W-:Y:S01]  /*3260*/  @P2 PRMT R141, R210, 0x7610, R141 ;  /* 0x00007610d28d2816 */ /* 0x000fe2000000008d */
[----:B------:R-:W-:Y:S01]  /*3270*/  @P2 FMUL.FTZ R210, R16, R209 ;  /* 0x000000d110d22220 */ /* 0x000fe20000410000 */
[----:B------:R-:W-:Y:S01]  /*3280*/  @P2 SHF.L.U32 R217, R137, 0x10, RZ ;  /* 0x0000001089d92819 */ /* 0x000fe200000006ff */
[----:B------:R-:W-:Y:S01]  /*3290*/  @P2 FFMA.FTZ R101, R150, R148, R101 ;  /* 0x0000009496652223 */ /* 0x000fe20000010065 */
[----:B------:R-:W-:Y:S01]  /*32a0*/  @P2 PRMT R141, R141, 0x5410, R213 ;  /* 0x000054108d8d2816 */ /* 0x000fe200000000d5 */
[----:B--2---:R-:W-:Y:S01]  /*32b0*/  @P2 FMUL.FTZ R215, R218, R223 ;  /* 0x000000dfdad72220 */ /* 0x004fe20000410000 */
[----:B------:R-:W-:Y:S01]  /*32c0*/  @P2 FMUL.FTZ R213, R17, R216 ;  /* 0x000000d811d52220 */ /* 0x000fe20000410000 */
[----:B------:R-:W-:Y:S01]  /*32d0*/  @P2 PRMT R149, R137, 0x7632, R149 ;  /* 0x0000763289952816 */ /* 0x000fe20000000095 */
[----:B------:R-:W-:Y:S01]  /*32e0*/  @P2 FFMA.FTZ R102, R217, R211, R102 ;  /* 0x000000d3d9662223 */ /* 0x000fe20000010066 */
[----:B------:R-:W-:Y:S01]  /*32f0*/  @P2 FMUL.FTZ R214, R18, R215 ;  /* 0x000000d712d62220 */ /* 0x000fe20000410000 */
        /* <DEDUP_REMOVED lines=18> */
[----:B------:R-:W-:Y:S02]  /*3420*/  PRMT R149, R139, 0x7632, R149 ;  /* 0x000076328b957816 */ /* 0x000fe40000000095 */
[----:B------:R-:W-:Y:S01]  /*3430*/  SHF.L.U32 R148, R148, 0x10, RZ ;  /* 0x0000001094947819 */ /* 0x000fe200000006ff */
        /* <DEDUP_REMOVED lines=9> */
.L_x_2741:
[----:B------:R-:W-:Y:S01]  /*34d0*/  ISETP.GT.AND P0, PT, R0, RZ, PT ;  /* 0x000000ff0000720c */ /* 0x000fe20003f04270 */
[-C--:B------:R-:W-:Y:S01]  /*34e0*/  @P1 FFMA.FTZ R147, R3, R206.reuse, R207 ;  /* 0x000000ce03931223 */ /* 0x080fe200000100cf */
[----:B------:R-:W-:Y:S01]  /*34f0*/  SHF.L.U32 R150, R125, 0x10, RZ ;  /* 0x000000107d967819 */ /* 0x000fe200000006ff */
[----:B------:R-:W0:Y:S01]  /*3500*/  @P2 LDC R211, c[0x0][0x40c] ;  /* 0x00010300ffd32b82 */ /* 0x000e220000000800 */
[----:B------:R-:W-:Y:S01]  /*3510*/  PRMT R145, R124, 0x7632, R145 ;  /* 0x000076327c917816 */ /* 0x000fe20000000091 */
[----:B------:R-:W-:Y:S01]  /*3520*/  @P1 FADD.FTZ R147, R158, -R147 ;  /* 0x800000939e931221 */ /* 0x000fe20000010000 */
[----:B------:R-:W-:Y:S02]  /*3530*/  SHF.L.U32 R144, R124, 0x10, RZ ;  /* 0x000000107c907819 */ /* 0x000fe400000006ff */
[----:B------:R-:W-:Y:S02]  /*3540*/  SHF.L.U32 R148, R145, 0x10, RZ ;  /* 0x0000001091947819 */ /* 0x000fe400000006ff */
[----:B------:R-:W-:Y:S01]  /*3550*/  SHF.L.U32 R214, R126, 0x10, RZ ;  /* 0x000000107ed67819 */ /* 0x000fe200000006ff */
[----:B------:R-:W-:Y:S01]  /*3560*/  @P1 FFMA.FTZ R144, R205, R147, R144 ;  /* 0x00000093cd901223 */ /* 0x000fe20000010090 */
[----:B------:R-:W1:Y:S01]  /*3570*/  @P2 LDC R209, c[0x0][0x40c] ;  /* 0x00010300ffd12b82 */ /* 0x000e620000000800 */
[-CC-:B------:R-:W-:Y:S01]  /*3580*/  @P0 FFMA.FTZ R149, R159, R206.reuse, R207.reuse ;  /* 0x000000ce9f950223 */ /* 0x180fe200000100cf */
[-CC-:B------:R-:W-:Y:S01]  /*3590*/  @P0 FFMA.FTZ R146, R166, R206.reuse, R207.reuse ;  /* 0x000000cea6920223 */ /* 0x180fe200000100cf */
[-CC-:B------:R-:W-:Y:S01]  /*35a0*/  @P0 FFMA.FTZ R216, R170, R206.reuse, R207.reuse ;  /* 0x000000ceaad80223 */ /* 0x180fe200000100cf */
[----:B------:R-:W-:Y:S01]  /*35b0*/  @P0 FFMA.FTZ R210, R168, R206, R207 ;  /* 0x000000cea8d20223 */ /* 0x000fe200000100cf */
[----:B------:R-:W-:Y:S01]  /*35c0*/  @P0 FADD.FTZ R149, R160, -R149 ;  /* 0x80000095a0950221 */ /* 0x000fe20000010000 */
[--C-:B------:R-:W-:Y:S01]  /*35d0*/  @P0 FADD.FTZ R145, R165, -R146.reuse ;  /* 0x80000092a5910221 */ /* 0x100fe20000010000 */
[----:B------:R-:W-:Y:S01]  /*35e0*/  PRMT R146, R126, 0x7632, R146 ;  /* 0x000076327e927816 */ /* 0x000fe20000000092 */
[----:B------:R-:W-:Y:S01]  /*35f0*/  @P0 FADD.FTZ R147, R169, -R216 ;  /* 0x800000d8a9930221 */ /* 0x000fe20000010000 */
[C---:B------:R-:W-:Y:S01]  /*3600*/  @P0 FFMA.FTZ R150, R205.reuse, R149, R150 ;  /* 0x00000095cd960223 */ /* 0x040fe20000010096 */
[----:B------:R-:W-:Y:S01]  /*3610*/  @P0 FFMA.FTZ R148, R205, R145, R148 ;  /* 0x00000091cd940223 */ /* 0x000fe20000010094 */
[----:B------:R-:W2:Y:S01]  /*3620*/  @P2 LDC R149, c[0x0][0x40c] ;  /* 0x00010300ff952b82 */ /* 0x000ea20000000800 */
[----:B------:R-:W-:Y:S01]  /*3630*/  PRMT R145, R125, 0x7632, R145 ;  /* 0x000076327d917816 */ /* 0x000fe20000000091 */
[----:B------:R-:W-:Y:S01]  /*3640*/  @P0 FADD.FTZ R210, R167, -R210 ;  /* 0x800000d2a7d20221 */ /* 0x000fe20000010000 */
[----:B------:R-:W-:-:S02]  /*3650*/  SHF.L.U32 R218, R146, 0x10, RZ ;  /* 0x0000001092da7819 */ /* 0x000fc400000006ff */
[----:B------:R-:W-:Y:S01]  /*3660*/  SHF.L.U32 R212, R145, 0x10, RZ ;  /* 0x0000001091d47819 */ /* 0x000fe200000006ff */
[----:B------:R-:W-:Y:S01]  /*3670*/  @P0 FFMA.FTZ R145, R161, R206, R207 ;  /* 0x000000cea1910223 */ /* 0x000fe200000100cf */
[----:B------:R-:W-:Y:S01]  /*3680*/  SHF.L.U32 R146, R127, 0x10, RZ ;  /* 0x000000107f927819 */ /* 0x000fe200000006ff */
[----:B------:R-:W3:Y:S01]  /*3690*/  @P2 LDC R224, c[0x0][0x40c] ;  /* 0x00010300ffe02b82 */ /* 0x000ee20000000800 */
[C---:B------:R-:W-:Y:S01]  /*36a0*/  @P0 FFMA.FTZ R218, R205.reuse, R147, R218 ;  /* 0x00000093cdda0223 */ /* 0x040fe200000100da */
[----:B------:R-:W-:Y:S01]  /*36b0*/  @P0 FFMA.FTZ R212, R205, R210, R212 ;  /* 0x000000d2cdd40223 */ /* 0x000fe200000100d4 */
[----:B------:R-:W-:Y:S01]  /*36c0*/  PRMT R147, R127, 0x7632, R147 ;  /* 0x000076327f937816 */ /* 0x000fe20000000093 */
[-C--:B------:R-:W-:Y:S01]  /*36d0*/  @P0 FFMA.FTZ R210, R172, R206.reuse, R207 ;  /* 0x000000ceacd20223 */ /* 0x080fe200000100cf */
[----:B------:R-:W-:Y:S01]  /*36e0*/  @P0 FADD.FTZ R145, R162, -R145 ;  /* 0x80000091a2910221 */ /* 0x000fe20000010000 */
[----:B0-----:R-:W-:Y:S01]  /*36f0*/  @P2 FMUL.FTZ R216, R212, R211 ;  /* 0x000000d3d4d82220 */ /* 0x001fe20000410000 */
[----:B------:R-:W-:Y:S01]  /*3700*/  SHF.L.U32 R147, R147, 0x10, RZ ;  /* 0x0000001093937819 */ /* 0x000fe200000006ff */
[----:B------:R-:W0:Y:S01]  /*3710*/  @P2 LDC R221, c[0x0][0x40c] ;  /* 0x00010300ffdd2b82 */ /* 0x000e220000000800 */
[----:B------:R-:W-:Y:S01]  /*3720*/  @P0 FADD.FTZ R210, R171, -R210 ;  /* 0x800000d2abd20221 */ /* 0x000fe20000010000 */
[----:B------:R-:W-:Y:S01]  /*3730*/  @P0 FFMA.FTZ R214, R205, R145, R214 ;  /* 0x00000091cdd60223 */ /* 0x000fe200000100d6 */
[----:B------:R-:W-:Y:S01]  /*3740*/  @P0 FFMA.FTZ R145, R163, R206, R207 ;  /* 0x000000cea3910223 */ /* 0x000fe200000100cf */
[----:B-1----:R-:W-:Y:S01]  /*3750*/  @P2 FMUL.FTZ R209, R144, R209 ;  /* 0x000000d190d12220 */ /* 0x002fe20000410000 */
[C---:B------:R-:W-:Y:S01]  /*3760*/  @P0 FFMA.FTZ R147, R205.reuse, R210, R147 ;  /* 0x000000d2cd930223 */ /* 0x040fe20000010093 */
[----:B-----5:R-:W-:Y:S01]  /*3770*/  @P2 SHF.L.U32 R227, R136, 0x10, RZ ;  /* 0x0000001088e32819 */ /* 0x020fe200000006ff */
[----:B------:R-:W-:Y:S01]  /*3780*/  @P0 FADD.FTZ R145, R164, -R145 ;  /* 0x80000091a4910221 */ /* 0x000fe20000010000 */
[----:B------:R-:W1:Y:S01]  /*3790*/  @P2 LDC R213, c[0x0][0x40c] ;  /* 0x00010300ffd52b82 */ /* 0x000e620000000800 */
[----:B--2---:R-:W-:Y:S01]  /*37a0*/  @P2 FMUL.FTZ R210, R148, R149 ;  /* 0x0000009594d22220 */ /* 0x004fe20000410000 */
[----:B------:R-:W-:Y:S01]  /*37b0*/  F2FP.BF16.F32.PACK_AB R149, RZ, R212 ;  /* 0x000000d4ff95723e */ /* 0x000fe200000010ff */
[----:B------:R-:W-:Y:S01]  /*37c0*/  @P0 FFMA.FTZ R146, R205, R145, R146 ;  /* 0x00000091cd920223 */ /* 0x000fe20000010092 */
[----:B------:R-:W-:Y:S01]  /*37d0*/  F2FP.BF16.F32.PACK_AB R145, RZ, R150 ;  /* 0x00000096ff91723e */ /* 0x000fe200000010ff */
[----:B------:R-:W-:Y:S01]  /*37e0*/  @P2 FMUL.FTZ R211, R13, R210 ;  /* 0x000000d20dd32220 */ /* 0x000fe20000410000 */
[----:B------:R-:W-:Y:S01]  /*37f0*/  F2FP.BF16.F32.PACK_AB R225, RZ, R214 ;  /* 0x000000d6ffe1723e */ /* 0x000fe200000010ff */
[----:B------:R-:W-:Y:S01]  /*3800*/  @P2 FFMA.FTZ R100, R227, R209, R100 ;  /* 0x000000d1e3642223 */ /* 0x000fe20000010064 */
[----:B------:R-:W2:Y:S01]  /*3810*/  @P2 LDC R217, c[0x0][0x40c] ;  /* 0x00010300ffd92b82 */ /* 0x000ea20000000800 */
[----:B---3--:R-:W-:Y:S01]  /*3820*/  @P2 FMUL.FTZ R224, R147, R224 ;  /* 0x000000e093e02220 */ /* 0x008fe20000410000 */
[----:B------:R-:W-:Y:S01]  /*3830*/  @P2 F2FP.BF16.F32.PACK_AB R212, RZ, R211 ;  /* 0x000000d3ffd4223e */ /* 0x000fe200000010ff */
[----:B------:R-:W-:Y:S01]  /*3840*/  @P2 FMUL.FTZ R211, R15, R216 ;  /* 0x000000d80fd32220 */ /* 0x000fe20000410000 */
[----:B------:R-:W-:Y:S01]  /*3850*/  F2FP.BF16.F32.PACK_AB R147, R147, R146 ;  /* 0x000000929393723e */ /* 0x000fe200000010ff */
[----:B------:R-:W-:Y:S01]  /*3860*/  @P2 FMUL.FTZ R223, R19, R224 ;  /* 0x000000e013df2220 */ /* 0x000fe20000410000 */
[----:B------:R-:W-:-:S02]  /*3870*/  F2FP.BF16.F32.PACK_AB R226, RZ, R218 ;  /* 0x000000daffe2723e */ /* 0x000fc400000010ff */
[----:B------:R-:W3:Y:S01]  /*3880*/  @P2 LDC R215, c[0x0][0x40c] ;  /* 0x00010300ffd72b82 */ /* 0x000ee20000000800 */
[----:B0-----:R-:W-:Y:S01]  /*3890*/  @P2 FMUL.FTZ R221, R146, R221 ;  /* 0x000000dd92dd2220 */ /* 0x001fe20000410000 */
[C---:B------:R-:W-:Y:S02]  /*38a0*/  @P2 PRMT R146, R137.reuse, 0x7632, R146 ;  /* 0x0000763289922816 */ /* 0x040fe40000000092 */
[----:B------:R-:W-:Y:S01]  /*38b0*/  F2FP.BF16.F32.PACK_AB R144, RZ, R144 ;  /* 0x00000090ff90723e */ /* 0x000fe200000010ff */
[----:B------:R-:W-:Y:S01]  /*38c0*/  @P2 FMUL.FTZ R222, R18, R221 ;  /* 0x000000dd12de2220 */ /* 0x000fe20000410000 */
[----:B------:R-:W-:Y:S01]  /*38d0*/  @P2 SHF.L.U32 R146, R146, 0x10, RZ ;  /* 0x0000001092922819 */ /* 0x000fe200000006ff */
[----:B-1----:R-:W-:Y:S01]  /*38e0*/  @P2 FMUL.FTZ R213, R150, R213 ;  /* 0x000000d596d52220 */ /* 0x002fe20000410000 */
[----:B------:R-:W-:Y:S01]  /*38f0*/  @P2 FMUL.FTZ R150, R12, R209 ;  /* 0x000000d10c962220 */ /* 0x000fe20000410000 */
[----:B------:R-:W-:Y:S02]  /*3900*/  @P2 SHF.L.U32 R209, R137, 0x10, RZ ;  /* 0x0000001089d12819 */ /* 0x000fe400000006ff */
[----:B------:R-:W-:Y:S01]  /*3910*/  @P2 FFMA.FTZ R103, R216, R146, R103 ;  /* 0x00000092d8672223 */ /* 0x000fe20000010067 */
[----:B------:R-:W-:-:S02]  /*3920*/  @P2 PRMT R146, R139, 0x7632, R146 ;  /* 0x000076328b922816 */ /* 0x000fc40000000092 */
[----:B------:R-:W-:Y:S01]  /*3930*/  @P2 F2FP.BF16.F32.PACK_AB R150, RZ, R150 ;  /* 0x00000096ff96223e */ /* 0x000fe200000010ff */
[----:B------:R-:W-:Y:S01]  /*3940*/  @P2 FFMA.FTZ R102, R209, R213, R102 ;  /* 0x000000d5d1662223 */ /* 0x000fe20000010066 */
[----:B--2---:R-:W-:Y:S01]  /*3950*/  @P2 FMUL.FTZ R217, R214, R217 ;  /* 0x000000d9d6d92220 */ /* 0x004fe20000410000 */
[----:B------:R-:W-:Y:S01]  /*3960*/  @P2 FMUL.FTZ R214, R14, R213 ;  /* 0x000000d50ed62220 */ /* 0x000fe20000410000 */
[----:B------:R-:W-:Y:S01]  /*3970*/  @P2 PRMT R140, R150, 0x7610, R140 ;  /* 0x00007610968c2816 */ /* 0x000fe2000000008c */
[----:B------:R-:W-:Y:S01]  /*3980*/  @P2 IMAD.U32 R146, R146, 0x10000, RZ ;  /* 0x0001000092922824 */ /* 0x000fe200078e00ff */
[----:B------:R-:W-:Y:S02]  /*3990*/  @P2 PRMT R150, R138, 0x7632, R150 ;  /* 0x000076328a962816 */ /* 0x000fe40000000096 */
[----:B------:R-:W-:Y:S01]  /*39a0*/  @P2 F2FP.BF16.F32.PACK_AB R214, RZ, R214 ;  /* 0x000000d6ffd6223e */ /* 0x000fe200000010ff */
[----:B------:R-:W-:Y:S01]  /*39b0*/  @P2 FFMA.FTZ R107, R224, R146, R107 ;  /* 0x00000092e06b2223 */ /* 0x000fe2000001006b */
[----:B---3--:R-:W-:Y:S01]  /*39c0*/  @P2 FMUL.FTZ R220, R218, R215 ;  /* 0x000000d7dadc2220 */ /* 0x008fe20000410000 */
[----:B------:R-:W-:Y:S01]  /*39d0*/  @P2 F2FP.BF16.F32.PACK_AB R215, RZ, R211 ;  /* 0x000000d3ffd7223e */ /* 0x000fe200000010ff */
[----:B------:R-:W-:Y:S01]  /*39e0*/  @P2 FMUL.FTZ R218, R16, R217 ;  /* 0x000000d910da2220 */ /* 0x000fe20000410000 */
[----:B------:R-:W-:Y:S01]  /*39f0*/  @P2 PRMT R211, R136, 0x7632, R211 ;  /* 0x0000763288d32816 */ /* 0x000fe200000000d3 */
[----:B------:R-:W-:Y:S01]  /*3a00*/  @P2 FMUL.FTZ R219, R17, R220 ;  /* 0x000000dc11db2220 */ /* 0x000fe20000410000 */
[----:B------:R-:W-:-:S02]  /*3a10*/  @P2 F2FP.BF16.F32.PACK_AB R222, RZ, R222 ;  /* 0x000000deffde223e */ /* 0x000fc400000010ff */
[----:B------:R-:W-:Y:S02]  /*3a20*/  @P2 SHF.L.U32 R211, R211, 0x10, RZ ;  /* 0x00000010d3d32819 */ /* 0x000fe400000006ff */
[----:B------:R-:W-:Y:S02]  /*3a30*/  @P2 F2FP.BF16.F32.PACK_AB R218, RZ, R218 ;  /* 0x000000daffda223e */ /* 0x000fe400000010ff */
[----:B------:R-:W-:Y:S01]  /*3a40*/  @P2 SHF.L.U32 R209, R138, 0x10, RZ ;  /* 0x000000108ad12819 */ /* 0x000fe200000006ff */
[----:B------:R-:W-:Y:S01]  /*3a50*/  @P2 FFMA.FTZ R101, R210, R211, R101 ;  /* 0x000000d3d2652223 */ /* 0x000fe20000010065 */
[----:B------:R-:W-:Y:S02]  /*3a60*/  @P2 SHF.L.U32 R150, R150, 0x10, RZ ;  /* 0x0000001096962819 */ /* 0x000fe400000006ff */
        /* <DEDUP_REMOVED lines=15> */
[----:B------:R-:W-:Y:S02]  /*3b60*/  PRMT R145, R145, 0x5410, R149 ;  /* 0x0000541091917816 */ /* 0x000fe40000000095 */
[----:B------:R-:W-:-:S07]  /*3b70*/  PRMT R144, R144, 0x5410, R148 ;  /* 0x0000541090907816 */ /* 0x000fce0000000094 */
.L_x_2740:
[----:B------:R-:W-:Y:S05]  /*3b80*/  BSYNC.RECONVERGENT B1 ;  /* 0x0000000000017941 */ /* 0x000fea0003800200 */
.L_x_2723:
        /* <DEDUP_REMOVED lines=10> */
.L_x_2720:
[----:B------:R-:W-:Y:S05]  /*3c30*/  BSYNC.RECONVERGENT B0 ;  /* 0x0000000000007941 */ /* 0x000fea0003800200 */
.L_x_2719:
        /* <DEDUP_REMOVED lines=8> */
.L_x_2745:
[----:B------:R-:W-:Y:S05]  /*3cc0*/  BSYNC.RECONVERGENT B1 ;  /* 0x0000000000017941 */ /* 0x000fea0003800200 */
.L_x_2744:
        /* <DEDUP_REMOVED lines=10> */
[C---:B0-----:R-:W-:Y:S02]  /*3d70*/  SHF.L.U32 R144, R128.reuse, 0x10, RZ ;  /* 0x0000001080907819 */ /* 0x041fe400000006ff */
[----:B------:R-:W-:Y:S02]  /*3d80*/  PRMT R146, R128, 0x7632, R146 ;  /* 0x0000763280927816 */ /* 0x000fe40000000092 */
[----:B------:R-:W-:Y:S02]  /*3d90*/  SHF.L.U32 R208, R129, 0x10, RZ ;  /* 0x0000001081d07819 */ /* 0x000fe400000006ff */
[----:B------:R-:W-:Y:S01]  /*3da0*/  SHF.L.U32 R146, R146, 0x10, RZ ;  /* 0x0000001092927819 */ /* 0x000fe200000006ff */
[----:B------:R-:W0:Y:S01]  /*3db0*/  @P2 LDC R211, c[0x0][0x40c] ;  /* 0x00010300ffd32b82 */ /* 0x000e220000000800 */
[----:B------:R-:W-:-:S02]  /*3dc0*/  SHF.L.U32 R214, R130, 0x10, RZ ;  /* 0x0000001082d67819 */ /* 0x000fc400000006ff */
[----:B------:R-:W-:Y:S01]  /*3dd0*/  PRMT R151, R131, 0x7632, R151 ;  /* 0x0000763283977816 */ /* 0x000fe20000000097 */
[-CC-:B------:R-:W-:Y:S01]  /*3de0*/  @P1 FFMA.FTZ R145, R173, R206.reuse, R207.reuse ;  /* 0x000000cead911223 */ /* 0x180fe200000100cf */
[-CC-:B------:R-:W-:Y:S01]  /*3df0*/  @P1 FFMA.FTZ R148, R182, R206.reuse, R207.reuse ;  /* 0x000000ceb6941223 */ /* 0x180fe200000100cf */
[-CC-:B------:R-:W-:Y:S01]  /*3e00*/  @P1 FFMA.FTZ R149, R175, R206.reuse, R207.reuse ;  /* 0x000000ceaf951223 */ /* 0x180fe200000100cf */
[-C--:B------:R-:W-:Y:S01]  /*3e10*/  @P1 FFMA.FTZ R212, R188, R206.reuse, R207 ;  /* 0x000000cebcd41223 */ /* 0x080fe200000100cf */
[----:B------:R-:W-:Y:S01]  /*3e20*/  @P1 FADD.FTZ R145, R174, -R145 ;  /* 0x80000091ae911221 */ /* 0x000fe20000010000 */
[----:B------:R-:W-:Y:S01]  /*3e30*/  @P1 FADD.FTZ R147, R181, -R148 ;  /* 0x80000094b5931221 */ /* 0x000fe20000010000 */
[----:B------:R-:W2:Y:S01]  /*3e40*/  @P2 LDC R213, c[0x0][0x40c] ;  /* 0x00010300ffd52b82 */ /* 0x000ea20000000800 */
[-C--:B------:R-:W-:Y:S01]  /*3e50*/  @P1 FFMA.FTZ R148, R184, R206.reuse, R207 ;  /* 0x000000ceb8941223 */ /* 0x080fe200000100cf */
[----:B------:R-:W-:Y:S01]  /*3e60*/  @P1 FFMA.FTZ R144, R205, R145, R144 ;  /* 0x00000091cd901223 */ /* 0x000fe20000010090 */
[----:B------:R-:W-:Y:S01]  /*3e70*/  PRMT R145, R129, 0x7632, R145 ;  /* 0x0000763281917816 */ /* 0x000fe20000000091 */
[----:B------:R-:W-:Y:S01]  /*3e80*/  @P1 FFMA.FTZ R146, R205, R147, R146 ;  /* 0x00000093cd921223 */ /* 0x000fe20000010092 */
[----:B------:R-:W-:Y:S01]  /*3e90*/  @P1 FADD.FTZ R148, R183, -R148 ;  /* 0x80000094b7941221 */ /* 0x000fe20000010000 */
[----:B------:R-:W-:Y:S01]  /*3ea0*/  @P1 FFMA.FTZ R147, R177, R206, R207 ;  /* 0x000000ceb1931223 */ /* 0x000fe200000100cf */
[----:B------:R-:W-:Y:S01]  /*3eb0*/  SHF.L.U32 R210, R145, 0x10, RZ ;  /* 0x0000001091d27819 */ /* 0x000fe200000006ff */
[----:B------:R-:W3:Y:S01]  /*3ec0*/  @P2 LDC R219, c[0x0][0x40c] ;  /* 0x00010300ffdb2b82 */ /* 0x000ee20000000800 */
[----:B------:R-:W-:Y:S01]  /*3ed0*/  @P1 FADD.FTZ R149, R176, -R149 ;  /* 0x80000095b0951221 */ /* 0x000fe20000010000 */
[----:B------:R-:W-:Y:S01]  /*3ee0*/  PRMT R145, R130, 0x7632, R145 ;  /* 0x0000763282917816 */ /* 0x000fe20000000091 */
[----:B------:R-:W-:Y:S01]  /*3ef0*/  @P1 FADD.FTZ R147, R178, -R147 ;  /* 0x80000093b2931221 */ /* 0x000fe20000010000 */
[C---:B------:R-:W-:Y:S01]  /*3f00*/  @P1 FFMA.FTZ R210, R205.reuse, R148, R210 ;  /* 0x00000094cdd21223 */ /* 0x040fe200000100d2 */
[-CC-:B------:R-:W-:Y:S01]  /*3f10*/  @P1 FFMA.FTZ R148, R186, R206.reuse, R207.reuse ;  /* 0x000000ceba941223 */ /* 0x180fe200000100cf */
[----:B------:R-:W-:Y:S01]  /*3f20*/  @P1 FFMA.FTZ R208, R205, R149, R208 ;  /* 0x00000095cdd01223 */ /* 0x000fe200000100d0 */
[----:B------:R-:W-:Y:S01]  /*3f30*/  @P1 FFMA.FTZ R149, R179, R206, R207 ;  /* 0x000000ceb3951223 */ /* 0x000fe200000100cf */
[----:B------:R-:W4:Y:S01]  /*3f40*/  @P2 LDC R223, c[0x0][0x40c] ;  /* 0x00010300ffdf2b82 */ /* 0x000f220000000800 */
[----:B------:R-:W-:Y:S01]  /*3f50*/  SHF.L.U32 R216, R145, 0x10, RZ ;  /* 0x0000001091d87819 */ /* 0x000fe200000006ff */
[----:B------:R-:W-:Y:S01]  /*3f60*/  @P1 FADD.FTZ R145, R185, -R148 ;  /* 0x80000094b9911221 */ /* 0x000fe20000010000 */
[----:B------:R-:W-:Y:S01]  /*3f70*/  @P1 FFMA.FTZ R214, R205, R147, R214 ;  /* 0x00000093cdd61223 */ /* 0x000fe200000100d6 */
[----:B------:R-:W-:Y:S01]  /*3f80*/  SHF.L.U32 R147, R131, 0x10, RZ ;  /* 0x0000001083937819 */ /* 0x000fe200000006ff */
[----:B------:R-:W-:Y:S01]  /*3f90*/  @P1 FADD.FTZ R150, R180, -R149 ;  /* 0x80000095b4961221 */ /* 0x000fe20000010000 */
[----:B------:R-:W-:Y:S01]  /*3fa0*/  @P1 FFMA.FTZ R216, R205, R145, R216 ;  /* 0x00000091cdd81223 */ /* 0x000fe200000100d8 */
[----:B-1----:R-:W-:Y:S01]  /*3fb0*/  @P2 FMUL.FTZ R145, R144, R209 ;  /* 0x000000d190912220 */ /* 0x002fe20000410000 */
[----:B------:R-:W1:Y:S01]  /*3fc0*/  @P2 LDC R221, c[0x0][0x40c] ;  /* 0x00010300ffdd2b82 */ /* 0x000e620000000800 */
[----:B------:R-:W-:Y:S01]  /*3fd0*/  SHF.L.U32 R148, R151, 0x10, RZ ;  /* 0x0000001097947819 */ /* 0x000fe200000006ff */
[----:B------:R-:W-:Y:S01]  /*3fe0*/  @P1 FFMA.FTZ R147, R205, R150, R147 ;  /* 0x00000096cd931223 */ /* 0x000fe20000010093 */
[----:B------:R-:W-:Y:S01]  /*3ff0*/  @P1 FADD.FTZ R149, R187, -R212 ;  /* 0x800000d4bb951221 */ /* 0x000fe20000010000 */
[----:B0-----:R-:W-:Y:S01]  /*4000*/  @P2 FMUL.FTZ R150, R146, R211 ;  /* 0x000000d392962220 */ /* 0x001fe20000410000 */
[----:B------:R-:W-:Y:S01]  /*4010*/  F2FP.BF16.F32.PACK_AB R215, RZ, R146 ;  /* 0x00000092ffd7723e */ /* 0x000fe200000010ff */
[----:B------:R-:W-:Y:S01]  /*4020*/  @P2 FMUL.FTZ R146, R28, R145 ;  /* 0x000000911c922220 */ /* 0x000fe20000410000 */
[----:B--2---:R-:W-:Y:S01]  /*4030*/  @P2 FMUL.FTZ R151, R208, R213 ;  /* 0x000000d5d0972220 */ /* 0x004fe20000410000 */
[----:B------:R-:W0:Y:S01]  /*4040*/  @P2 LDC R220, c[0x0][0x40c] ;  /* 0x00010300ffdc2b82 */ /* 0x000e220000000800 */
[----:B------:R-:W-:Y:S01]  /*4050*/  @P1 FFMA.FTZ R148, R205, R149, R148 ;  /* 0x00000095cd941223 */ /* 0x000fe20000010094 */
[----:B------:R-:W-:Y:S01]  /*4060*/  F2FP.BF16.F32.PACK_AB R217, RZ, R208 ;  /* 0x000000d0ffd9723e */ /* 0x000fe200000010ff */
[----:B------:R-:W-:Y:S01]  /*4070*/  @P2 FMUL.FTZ R149, R29, R150 ;  /* 0x000000961d952220 */ /* 0x000fe20000410000 */
[----:B---3--:R-:W-:Y:S01]  /*4080*/  @P2 FMUL.FTZ R212, R210, R219 ;  /* 0x000000dbd2d42220 */ /* 0x008fe20000410000 */
[----:B------:R-:W-:Y:S01]  /*4090*/  @P2 F2FP.BF16.F32.PACK_AB R146, RZ, R146 ;  /* 0x00000092ff92223e */ /* 0x000fe200000010ff */
[----:B------:R-:W-:Y:S01]  /*40a0*/  @P2 FMUL.FTZ R208, R30, R151 ;  /* 0x000000971ed02220 */ /* 0x000fe20000410000 */
[----:B------:R-:W-:Y:S01]  /*40b0*/  F2FP.BF16.F32.PACK_AB R218, RZ, R210 ;  /* 0x000000d2ffda723e */ /* 0x000fe200000010ff */
[----:B------:R-:W-:Y:S01]  /*40c0*/  @P2 FMUL.FTZ R209, R31, R212 ;  /* 0x000000d41fd12220 */ /* 0x000fe20000410000 */
[----:B------:R-:W-:Y:S01]  /*40d0*/  @P2 F2FP.BF16.F32.PACK_AB R149, RZ, R149 ;  /* 0x00000095ff95223e */ /* 0x000fe200000010ff */
[----:B----4-:R-:W-:Y:S01]  /*40e0*/  @P2 FMUL.FTZ R210, R216, R223 ;  /* 0x000000dfd8d22220 */ /* 0x010fe20000410000 */
[----:B------:R-:W-:-:S02]  /*40f0*/  @P2 PRMT R140, R146, 0x7610, R140 ;  /* 0x00007610928c2816 */ /* 0x000fc4000000008c */
[----:B------:R-:W-:Y:S02]  /*4100*/  @P2 F2FP.BF16.F32.PACK_AB R208, RZ, R208 ;  /* 0x000000d0ffd0223e */ /* 0x000fe400000010ff */
[----:B------:R-:W-:Y:S01]  /*4110*/  @P2 PRMT R140, R140, 0x5410, R149 ;  /* 0x000054108c8c2816 */ /* 0x000fe20000000095 */
[----:B------:R-:W-:Y:S01]  /*4120*/  @P2 FMUL.FTZ R149, R33, R210 ;  /* 0x000000d221952220 */ /* 0x000fe20000410000 */
[----:B------:R-:W-:Y:S01]  /*4130*/  @P2 F2FP.BF16.F32.PACK_AB R209, RZ, R209 ;  /* 0x000000d1ffd1223e */ /* 0x000fe200000010ff */
[----:B-1----:R-:W-:Y:S01]  /*4140*/  @P2 FMUL.FTZ R211, R214, R221 ;  /* 0x000000ddd6d32220 */ /* 0x002fe20000410000 */
[----:B------:R-:W-:Y:S02]  /*4150*/  @P2 PRMT R141, R208, 0x7610, R141 ;  /* 0x00007610d08d2816 */ /* 0x000fe4000000008d */
[----:B-----5:R-:W-:Y:S01]  /*4160*/  @P2 SHF.L.U32 R221, R136, 0x10, RZ ;  /* 0x0000001088dd2819 */ /* 0x020fe200000006ff */
[----:B------:R-:W-:Y:S01]  /*4170*/  @P2 FMUL.FTZ R146, R32, R211 ;  /* 0x000000d320922220 */ /* 0x000fe20000410000 */
[----:B------:R-:W-:Y:S01]  /*4180*/  @P2 PRMT R141, R141, 0x5410, R209 ;  /* 0x000054108d8d2816 */ /* 0x000fe200000000d1 */
[----:B0-----:R-:W-:Y:S01]  /*4190*/  @P2 FMUL.FTZ R213, R147, R220 ;  /* 0x000000dc93d52220 */ /* 0x001fe20000410000 */
[----:B------:R-:W-:Y:S01]  /*41a0*/  @P2 F2FP.BF16.F32.PACK_AB R209, RZ, R149 ;  /* 0x00000095ffd1223e */ /* 0x000fe200000010ff */
[----:B------:R-:W-:Y:S01]  /*41b0*/  @P2 FFMA.FTZ R108, R221, R145, R108 ;  /* 0x00000091dd6c2223 */ /* 0x000fe2000001006c */
[----:B------:R-:W-:-:S02]  /*41c0*/  @P2 PRMT R149, R137, 0x7632, R149 ;  /* 0x0000763289952816 */ /* 0x000fc40000000095 */
[----:B------:R-:W-:Y:S02]  /*41d0*/  @P2 F2FP.BF16.F32.PACK_AB R208, RZ, R146 ;  /* 0x00000092ffd0223e */ /* 0x000fe400000010ff */
[----:B------:R-:W-:Y:S02]  /*41e0*/  @P2 SHF.L.U32 R149, R149, 0x10, RZ ;  /* 0x0000001095952819 */ /* 0x000fe400000006ff */
[----:B------:R-:W-:Y:S01]  /*41f0*/  F2FP.BF16.F32.PACK_AB R219, RZ, R214 ;  /* 0x000000d6ffdb723e */ /* 0x000fe200000010ff */
[----:B------:R-:W-:Y:S01]  /*4200*/  @P2 FMUL.FTZ R214, R34, R213 ;  /* 0x000000d522d62220 */ /* 0x000fe20000410000 */
[----:B------:R-:W-:Y:S01]  /*4210*/  @P2 PRMT R146, R136, 0x7632, R146 ;  /* 0x0000763288922816 */ /* 0x000fe20000000092 */
[----:B------:R-:W-:Y:S01]  /*4220*/  @P2 FFMA.FTZ R111, R212, R149, R111 ;  /* 0x00000095d46f2223 */ /* 0x000fe2000001006f */
[----:B------:R-:W-:Y:S02]  /*4230*/  @P2 PRMT R145, R138, 0x7632, R145 ;  /* 0x000076328a912816 */ /* 0x000fe40000000091 */
[----:B------:R-:W-:-:S02]  /*4240*/  @P2 SHF.L.U32 R146, R146, 0x10, RZ ;  /* 0x0000001092922819 */ /* 0x000fc400000006ff */
        /* <DEDUP_REMOVED lines=9> */
[----:B------:R-:W-:Y:S01]  /*42e0*/  F2FP.BF16.F32.PACK_AB R216, RZ, R216 ;  /* 0x000000d8ffd8723e */ /* 0x000fe200000010ff */
[----:B------:R-:W-:Y:S01]  /*42f0*/  @P2 FFMA.FTZ R114, R149, R213, R114 ;  /* 0x000000d595722223 */ /* 0x000fe20000010072 */
[----:B------:R-:W-:-:S02]  /*4300*/  @P2 F2FP.BF16.F32.PACK_AB R214, RZ, R214 ;  /* 0x000000d6ffd6223e */ /* 0x000fc400000010ff */
[----:B------:R-:W-:Y:S02]  /*4310*/  @P2 PRMT R142, R208, 0x7610, R142 ;  /* 0x00007610d08e2816 */ /* 0x000fe4000000008e */
        /* <DEDUP_REMOVED lines=15> */
.L_x_2748:
[----:B------:R-:W-:Y:S01]  /*4410*/  ISETP.GT.AND P1, PT, R0, RZ, PT ;  /* 0x000000ff0000720c */ /* 0x000fe20003f24270 */
[----:B------:R-:W1:Y:S01]  /*4420*/  @P2 LDC R209, c[0x0][0x40c] ;  /* 0x00010300ffd12b82 */ /* 0x000e620000000800 */
[C---:B0-----:R-:W-:Y:S02]  /*4430*/  PRMT R149, R128.reuse, 0x7632, R149 ;  /* 0x0000763280957816 */ /* 0x041fe40000000095 */
[----:B------:R-:W-:Y:S02]  /*4440*/  SHF.L.U32 R148, R128, 0x10, RZ ;  /* 0x0000001080947819 */ /* 0x000fe400000006ff */
[----:B------:R-:W-:Y:S02]  /*4450*/  SHF.L.U32 R150, R149, 0x10, RZ ;  /* 0x0000001095967819 */ /* 0x000fe400000006ff */
[C---:B------:R-:W-:Y:S01]  /*4460*/  SHF.L.U32 R208, R129.reuse, 0x10, RZ ;  /* 0x0000001081d07819 */ /* 0x040fe200000006ff */
[----:B------:R-:W0:Y:S01]  /*4470*/  @P2 LDC R211, c[0x0][0x40c] ;  /* 0x00010300ffd32b82 */ /* 0x000e220000000800 */
        /* <DEDUP_REMOVED lines=15> */
[----:B-1----:R-:W-:Y:S01]  /*4570*/  @P2 FMUL.FTZ R149, R148, R209 ;  /* 0x000000d194952220 */ /* 0x002fe20000410000 */
[----:B------:R-:W-:Y:S01]  /*4580*/  @P1 FFMA.FTZ R150, R205, R151, R150 ;  /* 0x00000097cd961223 */ /* 0x000fe20000010096 */
[----:B------:R-:W-:Y:S01]  /*4590*/  PRMT R148, R130, 0x7632, R148 ;  /* 0x0000763282947816 */ /* 0x000fe20000000094 */
[-CC-:B------:R-:W-:Y:S01]  /*45a0*/  @P1 FFMA.FTZ R151, R177, R206.reuse, R207.reuse ;  /* 0x000000ceb1971223 */ /* 0x180fe200000100cf */
[----:B------:R-:W-:Y:S01]  /*45b0*/  @P1 FFMA.FTZ R216, R186, R206, R207 ;  /* 0x000000cebad81223 */ /* 0x000fe200000100cf */
[----:B------:R-:W-:Y:S01]  /*45c0*/  SHF.L.U32 R212, R130, 0x10, RZ ;  /* 0x0000001082d47819 */ /* 0x000fe200000006ff */
[----:B------:R-:W1:Y:S01]  /*45d0*/  @P2 LDC R213, c[0x0][0x40c] ;  /* 0x00010300ffd52b82 */ /* 0x000e620000000800 */
[----:B------:R-:W-:Y:S01]  /*45e0*/  SHF.L.U32 R214, R148, 0x10, RZ ;  /* 0x0000001094d67819 */ /* 0x000fe200000006ff */
[----:B------:R-:W-:Y:S01]  /*45f0*/  @P1 FADD.FTZ R151, R178, -R151 ;  /* 0x80000097b2971221 */ /* 0x000fe20000010000 */
[----:B------:R-:W-:Y:S01]  /*4600*/  @P1 FADD.FTZ R209, R185, -R216 ;  /* 0x800000d8b9d11221 */ /* 0x000fe20000010000 */
[----:B------:R-:W-:Y:S01]  /*4610*/  @P2 FMUL.FTZ R148, R28, R149 ;  /* 0x000000951c942220 */ /* 0x000fe20000410000 */
[----:B0-----:R-:W-:Y:S01]  /*4620*/  @P2 FMUL.FTZ R150, R150, R211 ;  /* 0x000000d396962220 */ /* 0x001fe20000410000 */
[C---:B------:R-:W-:Y:S01]  /*4630*/  @P1 FFMA.FTZ R212, R205.reuse, R151, R212 ;  /* 0x00000097cdd41223 */ /* 0x040fe200000100d4 */
[----:B------:R-:W-:Y:S01]  /*4640*/  @P1 FFMA.FTZ R214, R205, R209, R214 ;  /* 0x000000d1cdd61223 */ /* 0x000fe200000100d6 */
[----:B------:R-:W0:Y:S01]  /*4650*/  @P2 LDC R217, c[0x0][0x40c] ;  /* 0x00010300ffd92b82 */ /* 0x000e220000000800 */
        /* <DEDUP_REMOVED lines=16> */
[----:B-1----:R-:W-:Y:S01]  /*4760*/  @P2 FMUL.FTZ R151, R212, R213 ;  /* 0x000000d5d4972220 */ /* 0x002fe20000410000 */
[----:B------:R-:W-:-:S02]  /*4770*/  @P2 SHF.L.U32 R215, R136, 0x10, RZ ;  /* 0x0000001088d72819 */ /* 0x000fc400000006ff */
[----:B------:R-:W-:Y:S01]  /*4780*/  @P2 SHF.L.U32 R148, R148, 0x10, RZ ;  /* 0x0000001094942819 */ /* 0x000fe200000006ff */
[----:B0-----:R-:W-:Y:S01]  /*4790*/  @P2 FMUL.FTZ R214, R214, R217 ;  /* 0x000000d9d6d62220 */ /* 0x001fe20000410000 */
        /* <DEDUP_REMOVED lines=41> */
.L_x_2747:
        /* <DEDUP_REMOVED lines=16> */
[-C--:B------:R-:W-:Y:S01]  /*4b30*/  FFMA.FTZ R216, R186, R206.reuse, R207 ;  /* 0x000000cebad87223 */ /* 0x080fe200000100cf */
[----:B------:R-:W-:Y:S01]  /*4b40*/  FADD.FTZ R212, R178, -R149 ;  /* 0x80000095b2d47221 */ /* 0x000fe20000010000 */
[----:B------:R-:W-:Y:S01]  /*4b50*/  FSEL R144, R144, RZ, P1 ;  /* 0x000000ff90907208 */ /* 0x000fe20000800000 */
[----:B------:R-:W-:Y:S01]  /*4b60*/  FFMA.FTZ R211, R179, R206, R207 ;  /* 0x000000ceb3d37223 */ /* 0x000fe200000100cf */
[----:B------:R-:W2:Y:S01]  /*4b70*/  @P2 LDC R210, c[0x0][0x40c] ;  /* 0x00010300ffd22b82 */ /* 0x000ea20000000800 */
[----:B------:R-:W-:Y:S01]  /*4b80*/  FADD.FTZ R216, R185, -R216 ;  /* 0x800000d8b9d87221 */ /* 0x000fe20000010000 */
[----:B-----5:R-:W-:-:S06]  /*4b90*/  @P2 SHF.L.U32 R219, R136, 0x10, RZ ;  /* 0x0000001088db2819 */ /* 0x020fcc00000006ff */
[----:B------:R-:W3:Y:S01]  /*4ba0*/  @P2 LDC R209, c[0x0][0x40c] ;  /* 0x00010300ffd12b82 */ /* 0x000ee20000000800 */
[----:B0-----:R-:W-:Y:S01]  /*4bb0*/  @P2 FMUL.FTZ R145, R144, R147 ;  /* 0x0000009390912220 */ /* 0x001fe20000410000 */
[----:B------:R-:W-:Y:S01]  /*4bc0*/  FFMA.FTZ R147, R175, R206, R207 ;  /* 0x000000ceaf937223 */ /* 0x000fe200000100cf */
[----:B------:R-:W-:Y:S02]  /*4bd0*/  F2FP.BF16.F32.PACK_AB R144, RZ, R144 ;  /* 0x00000090ff90723e */ /* 0x000fe400000010ff */
[----:B------:R-:W-:Y:S01]  /*4be0*/  @P2 FFMA.FTZ R108, R219, R145, R108 ;  /* 0x00000091db6c2223 */ /* 0x000fe2000001006c */
[----:B------:R-:W-:Y:S02]  /*4bf0*/  FADD.FTZ R148, R176, -R147 ;  /* 0x80000093b0947221 */ /* 0x000fe40000010000 */
[----:B------:R-:W0:Y:S02]  /*4c00*/  @P2 LDC R214, c[0x0][0x40c] ;  /* 0x00010300ffd62b82 */ /* 0x000e240000000800 */
[C---:B------:R-:W-:Y:S01]  /*4c10*/  FMUL.FTZ R147, R205.reuse, R148 ;  /* 0x00000094cd937220 */ /* 0x040fe20000410000 */
[----:B------:R-:W-:Y:S01]  /*4c20*/  FSEL R148, R146, RZ, P1 ;  /* 0x000000ff92947208 */ /* 0x000fe20000800000 */
[----:B------:R-:W-:-:S03]  /*4c30*/  FMUL.FTZ R146, R205, R150 ;  /* 0x00000096cd927220 */ /* 0x000fc60000410000 */
[----:B------:R-:W-:Y:S01]  /*4c40*/  FSEL R149, R147, RZ, P1 ;  /* 0x000000ff93957208 */ /* 0x000fe20000800000 */
[----:B------:R-:W4:Y:S01]  /*4c50*/  @P2 LDC R218, c[0x0][0x40c] ;  /* 0x00010300ffda2b82 */ /* 0x000f220000000800 */
[----:B------:R-:W-:Y:S01]  /*4c60*/  FSEL R150, R146, RZ, P1 ;  /* 0x000000ff92967208 */ /* 0x000fe20000800000 */
[C---:B------:R-:W-:Y:S01]  /*4c70*/  FMUL.FTZ R147, R205.reuse, R212 ;  /* 0x000000d4cd937220 */ /* 0x040fe20000410000 */
[----:B------:R-:W-:Y:S01]  /*4c80*/  FMUL.FTZ R146, R205, R216 ;  /* 0x000000d8cd927220 */ /* 0x000fe20000410000 */
[----:B-1----:R-:W-:Y:S01]  /*4c90*/  @P2 FMUL.FTZ R208, R148, R151 ;  /* 0x0000009794d02220 */ /* 0x002fe20000410000 */
[----:B--2---:R-:W-:Y:S01]  /*4ca0*/  @P2 FMUL.FTZ R151, R149, R210 ;  /* 0x000000d295972220 */ /* 0x004fe20000410000 */
[----:B------:R-:W-:Y:S01]  /*4cb0*/  F2FP.BF16.F32.PACK_AB R148, RZ, R148 ;  /* 0x00000094ff94723e */ /* 0x000fe200000010ff */
[----:B---3--:R-:W-:Y:S01]  /*4cc0*/  @P2 FMUL.FTZ R210, R150, R209 ;  /* 0x000000d196d22220 */ /* 0x008fe20000410000 */
[----:B------:R-:W1:Y:S01]  /*4cd0*/  @P2 LDC R215, c[0x0][0x40c] ;  /* 0x00010300ffd72b82 */ /* 0x000e620000000800 */
[----:B------:R-:W-:-:S02]  /*4ce0*/  FSEL R147, R147, RZ, P1 ;  /* 0x000000ff93937208 */ /* 0x000fc40000800000 */
[----:B------:R-:W-:Y:S01]  /*4cf0*/  FSEL R209, R146, RZ, P1 ;  /* 0x000000ff92d17208 */ /* 0x000fe20000800000 */
[----:B------:R-:W-:Y:S01]  /*4d00*/  @P2 FMUL.FTZ R146, R28, R145 ;  /* 0x000000911c922220 */ /* 0x000fe20000410000 */
[----:B------:R-:W-:Y:S01]  /*4d10*/  F2FP.BF16.F32.PACK_AB R216, RZ, R147 ;  /* 0x00000093ffd8723e */ /* 0x000fe200000010ff */
[----:B0-----:R-:W-:Y:S01]  /*4d20*/  @P2 FMUL.FTZ R213, R147, R214 ;  /* 0x000000d693d52220 */ /* 0x001fe20000410000 */
[----:B------:R-:W-:Y:S02]  /*4d30*/  @P2 FMUL.FTZ R147, R29, R208 ;  /* 0x000000d01d932220 */ /* 0x000fe40000410000 */
[----:B------:R-:W-:Y:S01]  /*4d40*/  @P2 F2FP.BF16.F32.PACK_AB R146, RZ, R146 ;  /* 0x00000092ff92223e */ /* 0x000fe200000010ff */
[----:B------:R-:W-:Y:S01]  /*4d50*/  FADD.FTZ R214, R180, -R211 ;  /* 0x800000d3b4d67221 */ /* 0x000fe20000010000 */
[----:B------:R-:W-:Y:S01]  /*4d60*/  F2FP.BF16.F32.PACK_AB R217, RZ, R209 ;  /* 0x000000d1ffd9723e */ /* 0x000fe200000010ff */
[----:B------:R-:W-:Y:S01]  /*4d70*/  @P2 FMUL.FTZ R211, R31, R210 ;  /* 0x000000d21fd32220 */ /* 0x000fe20000410000 */
[----:B------:R-:W-:Y:S01]  /*4d80*/  @P2 PRMT R140, R146, 0x7610, R140 ;  /* 0x00007610928c2816 */ /* 0x000fe2000000008c */
[----:B------:R-:W-:Y:S01]  /*4d90*/  @P2 FMUL.FTZ R146, R32, R213 ;  /* 0x000000d520922220 */ /* 0x000fe20000410000 */
[----:B------:R-:W-:Y:S01]  /*4da0*/  @P2 F2FP.BF16.F32.PACK_AB R147, RZ, R147 ;  /* 0x00000093ff93223e */ /* 0x000fe200000010ff */
[----:B----4-:R-:W-:Y:S01]  /*4db0*/  @P2 FMUL.FTZ R212, R209, R218 ;  /* 0x000000dad1d42220 */ /* 0x010fe20000410000 */
[----:B------:R-:W-:Y:S01]  /*4dc0*/  @P2 FMUL.FTZ R209, R30, R151 ;  /* 0x000000971ed12220 */ /* 0x000fe20000410000 */
[----:B------:R-:W-:Y:S01]  /*4dd0*/  FMUL.FTZ R214, R205, R214 ;  /* 0x000000d6cdd67220 */ /* 0x000fe20000410000 */
[----:B------:R-:W-:Y:S01]  /*4de0*/  @P2 PRMT R140, R140, 0x5410, R147 ;  /* 0x000054108c8c2816 */ /* 0x000fe20000000093 */
[----:B------:R-:W-:Y:S01]  /*4df0*/  FFMA.FTZ R218, R188, R206, R207 ;  /* 0x000000cebcda7223 */ /* 0x000fe200000100cf */
[----:B------:R-:W-:-:S02]  /*4e00*/  @P2 F2FP.BF16.F32.PACK_AB R147, RZ, R146 ;  /* 0x00000092ff93223e */ /* 0x000fc400000010ff */
[----:B------:R-:W-:Y:S01]  /*4e10*/  @P2 PRMT R146, R136, 0x7632, R146 ;  /* 0x0000763288922816 */ /* 0x000fe20000000092 */
[----:B------:R-:W-:Y:S01]  /*4e20*/  FADD.FTZ R218, R187, -R218 ;  /* 0x800000dabbda7221 */ /* 0x000fe20000010000 */
[----:B------:R-:W-:Y:S02]  /*4e30*/  @P2 F2FP.BF16.F32.PACK_AB R209, RZ, R209 ;  /* 0x000000d1ffd1223e */ /* 0x000fe400000010ff */
[----:B------:R-:W-:Y:S02]  /*4e40*/  FSEL R214, R214, RZ, P1 ;  /* 0x000000ffd6d67208 */ /* 0x000fe40000800000 */
[----:B------:R-:W-:Y:S01]  /*4e50*/  @P2 PRMT R142, R147, 0x7610, R142 ;  /* 0x00007610938e2816 */ /* 0x000fe2000000008e */
[C---:B------:R-:W-:Y:S01]  /*4e60*/  @P2 IMAD.U32 R147, R137.reuse, 0x10000, RZ ;  /* 0x0001000089932824 */ /* 0x040fe200078e00ff */
[----:B------:R-:W-:Y:S01]  /*4e70*/  @P2 SHF.L.U32 R146, R146, 0x10, RZ ;  /* 0x0000001092922819 */ /* 0x000fe200000006ff */
[----:B-1----:R-:W-:Y:S01]  /*4e80*/  @P2 FMUL.FTZ R215, R214, R215 ;  /* 0x000000d7d6d72220 */ /* 0x002fe20000410000 */
[----:B------:R-:W-:Y:S01]  /*4e90*/  @P2 PRMT R145, R137, 0x7632, R145 ;  /* 0x0000763289912816 */ /* 0x000fe20000000091 */
[----:B------:R-:W-:Y:S01]  /*4ea0*/  @P2 FFMA.FTZ R110, R147, R151, R110 ;  /* 0x00000097936e2223 */ /* 0x000fe2000001006e */
[----:B------:R-:W-:Y:S01]  /*4eb0*/  @P2 F2FP.BF16.F32.PACK_AB R211, RZ, R211 ;  /* 0x000000d3ffd3223e */ /* 0x000fe200000010ff */
[----:B------:R-:W-:Y:S01]  /*4ec0*/  @P2 FFMA.FTZ R109, R208, R146, R109 ;  /* 0x00000092d06d2223 */ /* 0x000fe2000001006d */
[----:B------:R-:W-:Y:S01]  /*4ed0*/  @P2 PRMT R141, R209, 0x7610, R141 ;  /* 0x00007610d18d2816 */ /* 0x000fe2000000008d */
[----:B------:R-:W-:Y:S01]  /*4ee0*/  @P2 FMUL.FTZ R209, R33, R212 ;  /* 0x000000d421d12220 */ /* 0x000fe20000410000 */
[----:B------:R-:W-:Y:S01]  /*4ef0*/  @P2 SHF.L.U32 R145, R145, 0x10, RZ ;  /* 0x0000001091912819 */ /* 0x000fe200000006ff */
[----:B------:R-:W-:Y:S01]  /*4f00*/  FMUL.FTZ R147, R205, R218 ;  /* 0x000000dacd937220 */ /* 0x000fe20000410000 */
[----:B------:R-:W-:Y:S01]  /*4f10*/  @P2 PRMT R141, R141, 0x5410, R211 ;  /* 0x000054108d8d2816 */ /* 0x000fe200000000d3 */
[----:B------:R-:W-:Y:S01]  /*4f20*/  @P2 FMUL.FTZ R211, R34, R215 ;  /* 0x000000d722d32220 */ /* 0x000fe20000410000 */
[----:B------:R-:W-:Y:S01]  /*4f30*/  @P2 PRMT R146, R138, 0x7632, R146 ;  /* 0x000076328a922816 */ /* 0x000fe20000000092 */
        /* <DEDUP_REMOVED lines=27> */
.L_x_2750:
[----:B------:R-:W-:Y:S04]  /*50f0*/  BSSY.RECONVERGENT B2, `(.L_x_2751) ;  /* 0x000000d000027945 */ /* 0x000fe80003800200 */
[----:B------:R-:W-:Y:S05]  /*5100*/  @!P2 BRA `(.L_x_2752) ;  /* 0x00000000002ca947 */ /* 0x000fea0003800000 */
[----:B0-----:R-:W-:Y:S01]  /*5110*/  FFMA.FTZ R149, R173, R206, R207 ;  /* 0x000000cead957223 */ /* 0x001fe200000100cf */
[----:B------:R-:W-:Y:S02]  /*5120*/  ISETP.GT.AND P1, PT, R0, RZ, PT ;  /* 0x000000ff0000720c */ /* 0x000fe40003f24270 */
[----:B-----5:R-:W-:Y:S01]  /*5130*/  SHF.L.U32 R151, R136, 0x10, RZ ;  /* 0x0000001088977819 */ /* 0x020fe200000006ff */
        /* <DEDUP_REMOVED lines=8> */
.L_x_2752:
[----:B------:R-:W-:Y:S05]  /*51c0*/  BSYNC.RECONVERGENT B2 ;  /* 0x0000000000027941 */ /* 0x000fea0003800200 */
.L_x_2751:
[----:B------:R-:W-:Y:S04]  /*51d0*/  BSSY.RECONVERGENT B2, `(.L_x_2753) ;  /* 0x000000e000027945 */ /* 0x000fe80003800200 */
[----:B------:R-:W-:Y:S05]  /*51e0*/  @!P2 BRA `(.L_x_2754) ;  /* 0x000000000030a947 */ /* 0x000fea0003800000 */
[----:B0-----:R-:W-:Y:S01]  /*51f0*/  FFMA.FTZ R148, R182, R206, R207 ;  /* 0x000000ceb6947223 */ /* 0x001fe200000100cf */
        /* <DEDUP_REMOVED lines=11> */
.L_x_2754:
[----:B------:R-:W-:Y:S05]  /*52b0*/  BSYNC.RECONVERGENT B2 ;  /* 0x0000000000027941 */ /* 0x000fea0003800200 */
.L_x_2753:
        /* <DEDUP_REMOVED lines=13> */
.L_x_2756:
[----:B------:R-:W-:Y:S05]  /*5390*/  BSYNC.RECONVERGENT B2 ;  /* 0x0000000000027941 */ /* 0x000fea0003800200 */
.L_x_2755:
        /* <DEDUP_REMOVED lines=14> */
.L_x_2758:
[----:B------:R-:W-:Y:S05]  /*5480*/  BSYNC.RECONVERGENT B2 ;  /* 0x0000000000027941 */ /* 0x000fea0003800200 */
.L_x_2757:
        /* <DEDUP_REMOVED lines=13> */
.L_x_2760:
[----:B------:R-:W-:Y:S05]  /*5560*/  BSYNC.RECONVERGENT B2 ;  /* 0x0000000000027941 */ /* 0x000fea0003800200 */
.L_x_2759:
        /* <DEDUP_REMOVED lines=14> */
.L_x_2762:
[----:B------:R-:W-:Y:S05]  /*5650*/  BSYNC.RECONVERGENT B2 ;  /* 0x0000000000027941 */ /* 0x000fea0003800200 */
.L_x_2761:
        /* <DEDUP_REMOVED lines=13> */
.L_x_2764:
[----:B------:R-:W-:Y:S05]  /*5730*/  BSYNC.RECONVERGENT B2 ;  /* 0x0000000000027941 */ /* 0x000fea0003800200 */
.L_x_2763:
        /* <DEDUP_REMOVED lines=13> */
.L_x_2749:
[----:B------:R-:W-:Y:S05]  /*5810*/  BSYNC.RECONVERGENT B1 ;  /* 0x0000000000017941 */ /* 0x000fea0003800200 */
.L_x_2746:
        /* <DEDUP_REMOVED lines=8> */
.L_x_2743:
[----:B------:R-:W-:Y:S05]  /*58a0*/  BSYNC.RECONVERGENT B0 ;  /* 0x0000000000007941 */ /* 0x000fea0003800200 */
.L_x_2742:
        /* <DEDUP_REMOVED lines=8> */
.L_x_2768:
[----:B------:R-:W-:Y:S05]  /*5930*/  BSYNC.RECONVERGENT B1 ;  /* 0x0000000000017941 */ /* 0x000fea0003800200 */
.L_x_2767:
        /* <DEDUP_REMOVED lines=14> */
[C---:B------:R-:W-:Y:S02]  /*5a20*/  SHF.L.U32 R0, R133.reuse, 0x10, RZ ;  /* 0x0000001085007819 */ /* 0x040fe400000006ff */
[----:B------:R-:W-:Y:S02]  /*5a30*/  PRMT R145, R132, 0x7632, R145 ;  /* 0x0000763284917816 */ /* 0x000fe40000000091 */
[----:B------:R-:W-:Y:S02]  /*5a40*/  PRMT R149, R133, 0x7632, R149 ;  /* 0x0000763285957816 */ /* 0x000fe40000000095 */
[----:B------:R-:W-:Y:S01]  /*5a50*/  SHF.L.U32 R148, R145, 0x10, RZ ;  /* 0x0000001091947819 */ /* 0x000fe200000006ff */
[----:B------:R-:W1:Y:S01]  /*5a60*/  @P2 LDC R212, c[0x0][0x40c] ;  /* 0x00010300ffd42b82 */ /* 0x000e620000000800 */
[----:B------:R-:W-:-:S02]  /*5a70*/  SHF.L.U32 R145, R149, 0x10, RZ ;  /* 0x0000001095917819 */ /* 0x000fc400000006ff */
[----:B------:R-:W-:Y:S01]  /*5a80*/  SHF.L.U32 R144, R132, 0x10, RZ ;  /* 0x0000001084907819 */ /* 0x000fe200000006ff */
        /* <DEDUP_REMOVED lines=10> */
[--C-:B------:R-:W-:Y:S01]  /*5b30*/  @P1 FADD.FTZ R149, R197, -R146.reuse ;  /* 0x80000092c5951221 */ /* 0x100fe20000010000 */
[----:B------:R-:W-:Y:S01]  /*5b40*/  PRMT R146, R134, 0x7632, R146 ;  /* 0x0000763286927816 */ /* 0x000fe20000000092 */
[----:B------:R-:W-:Y:S01]  /*5b50*/  @P1 FFMA.FTZ R0, R205, R151, R0 ;  /* 0x00000097cd001223 */ /* 0x000fe20000010000 */
[----:B------:R-:W-:Y:S01]  /*5b60*/  @P1 FADD.FTZ R147, R190, -R147 ;  /* 0x80000093be931221 */ /* 0x000fe20000010000 */
[----:B------:R-:W-:Y:S01]  /*5b70*/  SHF.L.U32 R208, R134, 0x10, RZ ;  /* 0x0000001086d07819 */ /* 0x000fe200000006ff */
[----:B------:R-:W-:Y:S01]  /*5b80*/  @P1 FADD.FTZ R150, R199, -R150 ;  /* 0x80000096c7961221 */ /* 0x000fe20000010000 */
[----:B------:R-:W-:Y:S01]  /*5b90*/  SHF.L.U32 R211, R146, 0x10, RZ ;  /* 0x0000001092d37819 */ /* 0x000fe200000006ff */
[----:B------:R-:W3:Y:S01]  /*5ba0*/  @P2 LDC R151, c[0x0][0x40c] ;  /* 0x00010300ff972b82 */ /* 0x000ee20000000800 */
[----:B------:R-:W-:Y:S01]  /*5bb0*/  @P1 FFMA.FTZ R144, R205, R147, R144 ;  /* 0x00000093cd901223 */ /* 0x000fe20000010090 */
[----:B------:R-:W-:Y:S01]  /*5bc0*/  PRMT R146, R135, 0x7632, R146 ;  /* 0x0000763287927816 */ /* 0x000fe20000000092 */
[----:B------:R-:W-:Y:S01]  /*5bd0*/  @P1 FADD.FTZ R209, R194, -R209 ;  /* 0x800000d1c2d11221 */ /* 0x000fe20000010000 */
[----:B------:R-:W-:Y:S01]  /*5be0*/  @P1 FADD.FTZ R206, R203, -R206 ;  /* 0x800000cecbce1221 */ /* 0x000fe20000010000 */
[C---:B------:R-:W-:Y:S01]  /*5bf0*/  @P1 FFMA.FTZ R148, R205.reuse, R149, R148 ;  /* 0x00000095cd941223 */ /* 0x040fe20000010094 */
[----:B------:R-:W-:Y:S01]  /*5c00*/  SHF.L.U32 R217, R146, 0x10, RZ ;  /* 0x0000001092d97819 */ /* 0x000fe200000006ff */
[C---:B------:R-:W-:Y:S01]  /*5c10*/  @P1 FFMA.FTZ R145, R205.reuse, R150, R145 ;  /* 0x00000096cd911223 */ /* 0x040fe20000010091 */
[----:B------:R-:W4:Y:S01]  /*5c20*/  @P2 LDC R221, c[0x0][0x40c] ;  /* 0x00010300ffdd2b82 */ /* 0x000f220000000800 */
[----:B------:R-:W-:Y:S01]  /*5c30*/  @P1 FFMA.FTZ R208, R205, R209, R208 ;  /* 0x000000d1cdd01223 */ /* 0x000fe200000100d0 */
[----:B------:R-:W-:Y:S01]  /*5c40*/  SHF.L.U32 R214, R135, 0x10, RZ ;  /* 0x0000001087d67819 */ /* 0x000fe200000006ff */
[----:B------:R-:W-:Y:S01]  /*5c50*/  @P1 FADD.FTZ R210, R201, -R210 ;  /* 0x800000d2c9d21221 */ /* 0x000fe20000010000 */
[----:B------:R-:W-:Y:S01]  /*5c60*/  @P1 FADD.FTZ R213, R202, -R213 ;  /* 0x800000d5cad51221 */ /* 0x000fe20000010000 */
[----:B------:R-:W-:Y:S01]  /*5c70*/  @P1 FFMA.FTZ R217, R205, R206, R217 ;  /* 0x000000cecdd91223 */ /* 0x000fe200000100d9 */
[----:B0-----:R-:W-:Y:S01]  /*5c80*/  @P2 FMUL.FTZ R150, R148, R215 ;  /* 0x000000d794962220 */ /* 0x001fe20000410000 */
[----:B-1----:R-:W-:Y:S01]  /*5c90*/  @P2 FMUL.FTZ R206, R145, R212 ;  /* 0x000000d491ce2220 */ /* 0x002fe20000410000 */
[----:B------:R-:W0:Y:S01]  /*5ca0*/  @P2 LDC R216, c[0x0][0x40c] ;  /* 0x00010300ffd82b82 */ /* 0x000e220000000800 */
[----:B--2---:R-:W-:Y:S01]  /*5cb0*/  @P2 FMUL.FTZ R147, R144, R207 ;  /* 0x000000cf90932220 */ /* 0x004fe20000410000 */
[C---:B------:R-:W-:Y:S01]  /*5cc0*/  @P1 FFMA.FTZ R211, R205.reuse, R210, R211 ;  /* 0x000000d2cdd31223 */ /* 0x040fe200000100d3 */
[----:B------:R-:W-:Y:S01]  /*5cd0*/  @P1 FFMA.FTZ R214, R205, R213, R214 ;  /* 0x000000d5cdd61223 */ /* 0x000fe200000100d6 */
[----:B------:R-:W-:Y:S01]  /*5ce0*/  F2FP.BF16.F32.PACK_AB R218, RZ, R144 ;  /* 0x00000090ffda723e */ /* 0x000fe200000010ff */
[----:B------:R-:W-:Y:S01]  /*5cf0*/  @P2 FMUL.FTZ R146, R44, R147 ;  /* 0x000000932c922220 */ /* 0x000fe20000410000 */
[----:B------:R-:W-:Y:S01]  /*5d00*/  F2FP.BF16.F32.PACK_AB R219, RZ, R148 ;  /* 0x00000094ffdb723e */ /* 0x000fe200000010ff */
[----:B------:R-:W-:Y:S01]  /*5d10*/  @P2 FMUL.FTZ R149, R45, R150 ;  /* 0x000000962d952220 */ /* 0x000fe20000410000 */
[----:B------:R-:W1:Y:S01]  /*5d20*/  @P2 LDC R223, c[0x0][0x40c] ;  /* 0x00010300ffdf2b82 */ /* 0x000e620000000800 */
[----:B---3--:R-:W-:Y:S01]  /*5d30*/  @P2 FMUL.FTZ R151, R0, R151 ;  /* 0x0000009700972220 */ /* 0x008fe20000410000 */
[----:B------:R-:W-:Y:S01]  /*5d40*/  @P2 F2FP.BF16.F32.PACK_AB R144, RZ, R146 ;  /* 0x00000092ff90223e */ /* 0x000fe200000010ff */
[----:B------:R-:W-:Y:S01]  /*5d50*/  @P2 FMUL.FTZ R148, R47, R206 ;  /* 0x000000ce2f942220 */ /* 0x000fe20000410000 */
[----:B------:R-:W-:Y:S01]  /*5d60*/  @P2 F2FP.BF16.F32.PACK_AB R149, RZ, R149 ;  /* 0x00000095ff95223e */ /* 0x000fe200000010ff */
[----:B------:R-:W-:Y:S01]  /*5d70*/  @P2 FMUL.FTZ R146, R46, R151 ;  /* 0x000000972e922220 */ /* 0x000fe20000410000 */
[----:B------:R-:W-:Y:S01]  /*5d80*/  @P2 PRMT R140, R144, 0x7610, R140 ;  /* 0x00007610908c2816 */ /* 0x000fe2000000008c */
[----:B----4-:R-:W-:Y:S01]  /*5d90*/  @P2 FMUL.FTZ R209, R208, R221 ;  /* 0x000000ddd0d12220 */ /* 0x010fe20000410000 */
[----:B------:R-:W-:-:S02]  /*5da0*/  @P2 SHF.L.U32 R221, R136, 0x10, RZ ;  /* 0x0000001088dd2819 */ /* 0x000fc400000006ff */
[----:B------:R-:W-:Y:S01]  /*5db0*/  @P2 F2FP.BF16.F32.PACK_AB R205, RZ, R146 ;  /* 0x00000092ffcd223e */ /* 0x000fe200000010ff */
[----:B------:R-:W-:Y:S01]  /*5dc0*/  @P2 FMUL.FTZ R210, R48, R209 ;  /* 0x000000d130d22220 */ /* 0x000fe20000410000 */
[----:B------:R-:W-:Y:S01]  /*5dd0*/  @P2 F2FP.BF16.F32.PACK_AB R207, RZ, R148 ;  /* 0x00000094ffcf223e */ /* 0x000fe200000010ff */
[----:B------:R-:W-:Y:S01]  /*5de0*/  @P2 FFMA.FTZ R116, R221, R147, R116 ;  /* 0x00000093dd742223 */ /* 0x000fe20000010074 */
[----:B------:R-:W-:Y:S01]  /*5df0*/  @P2 SHF.L.U32 R147, R137, 0x10, RZ ;  /* 0x0000001089932819 */ /* 0x000fe200000006ff */
[----:B0-----:R-:W-:Y:S01]  /*5e00*/  @P2 FMUL.FTZ R212, R211, R216 ;  /* 0x000000d8d3d42220 */ /* 0x001fe20000410000 */
[----:B------:R-:W-:Y:S02]  /*5e10*/  F2FP.BF16.F32.PACK_AB R145, R145, R0 ;  /* 0x000000009191723e */ /* 0x000fe400000010ff */
[----:B------:R-:W-:Y:S01]  /*5e20*/  @P2 PRMT R144, R138, 0x7632, R144 ;  /* 0x000076328a902816 */ /* 0x000fe20000000090 */
[----:B------:R-:W-:Y:S01]  /*5e30*/  @P2 FMUL.FTZ R213, R49, R212 ;  /* 0x000000d431d52220 */ /* 0x000fe20000410000 */
[----:B------:R-:W-:Y:S01]  /*5e40*/  @P2 PRMT R148, R136, 0x7632, R148 ;  /* 0x0000763288942816 */ /* 0x000fe20000000094 */
[----:B------:R-:W-:Y:S01]  /*5e50*/  @P2 FFMA.FTZ R118, R147, R151, R118 ;  /* 0x0000009793762223 */ /* 0x000fe20000010076 */
[----:B------:R-:W-:Y:S01]  /*5e60*/  @P2 PRMT R0, R137, 0x7632, R0 ;  /* 0x0000763289002816 */ /* 0x000fe20000000000 */
[----:B-1----:R-:W-:Y:S01]  /*5e70*/  @P2 FMUL.FTZ R215, R214, R223 ;  /* 0x000000dfd6d72220 */ /* 0x002fe20000410000 */
[----:B------:R-:W-:-:S02]  /*5e80*/  @P2 F2FP.BF16.F32.PACK_AB R210, RZ, R210 ;  /* 0x000000d2ffd2223e */ /* 0x000fc400000010ff */
[----:B------:R-:W-:Y:S01]  /*5e90*/  @P2 PRMT R140, R140, 0x5410, R149 ;  /* 0x000054108c8c2816 */ /* 0x000fe20000000095 */
[----:B------:R-:W-:Y:S01]  /*5ea0*/  @P2 FMUL.FTZ R146, R50, R215 ;  /* 0x000000d732922220 */ /* 0x000fe20000410000 */
        /* <DEDUP_REMOVED lines=15> */
[----:B------:R-:W-:Y:S02]  /*5fa0*/  @P2 PRMT R141, R141, 0x5410, R207 ;  /* 0x000054108d8d2816 */ /* 0x000fe400000000cf */
[----:B------:R-:W-:Y:S02]  /*5fb0*/  @P2 PRMT R142, R142, 0x5410, R213 ;  /* 0x000054108e8e2816 */ /* 0x000fe400000000d5 */
[----:B------:R-:W-:Y:S02]  /*5fc0*/  F2FP.BF16.F32.PACK_AB R147, R217, R214 ;  /* 0x000000d6d993723e */ /* 0x000fe400000010ff */
[----:B------:R-:W-:-:S02]  /*5fd0*/  @P2 PRMT R143, R216, 0x7610, R143 ;  /* 0x00007610d88f2816 */ /* 0x000fc4000000008f */
        /* <DEDUP_REMOVED lines=10> */
.L_x_2771:
[----:B------:R-:W-:Y:S01]  /*6080*/  ISETP.GT.AND P1, PT, R0, RZ, PT ;  /* 0x000000ff0000720c */ /* 0x000fe20003f24270 */
[----:B------:R-:W0:Y:S01]  /*6090*/  @P2 LDC R151, c[0x0][0x40c] ;  /* 0x00010300ff972b82 */ /* 0x000e220000000800 */
[----:B------:R-:W-:Y:S02]  /*60a0*/  PRMT R149, R133, 0x7632, R149 ;  /* 0x0000763285957816 */ /* 0x000fe40000000095 */
[C---:B------:R-:W-:Y:S02]  /*60b0*/  SHF.L.U32 R0, R132.reuse, 0x10, RZ ;  /* 0x0000001084007819 */ /* 0x040fe400000006ff */
[----:B------:R-:W-:Y:S02]  /*60c0*/  SHF.L.U32 R208, R149, 0x10, RZ ;  /* 0x0000001095d07819 */ /* 0x000fe400000006ff */
[----:B------:R-:W-:Y:S01]  /*60d0*/  SHF.L.U32 R150, R133, 0x10, RZ ;  /* 0x0000001085967819 */ /* 0x000fe200000006ff */
[----:B------:R-:W1:Y:S01]  /*60e0*/  @P2 LDC R215, c[0x0][0x40c] ;  /* 0x00010300ffd72b82 */ /* 0x000e620000000800 */
[----:B------:R-:W-:-:S02]  /*60f0*/  PRMT R148, R132, 0x7632, R148 ;  /* 0x0000763284947816 */ /* 0x000fc40000000094 */
[----:B------:R-:W-:Y:S01]  /*6100*/  SHF.L.U32 R216, R135, 0x10, RZ ;  /* 0x0000001087d87819 */ /* 0x000fe200000006ff */
        /* <DEDUP_REMOVED lines=8> */
[----:B------:R-:W-:Y:S01]  /*6190*/  SHF.L.U32 R148, R148, 0x10, RZ ;  /* 0x0000001094947819 */ /* 0x000fe200000006ff */
[C---:B------:R-:W-:Y:S01]  /*61a0*/  @P1 FFMA.FTZ R0, R205.reuse, R149, R0 ;  /* 0x00000095cd001223 */ /* 0x040fe20000010000 */
[----:B------:R-:W-:Y:S01]  /*61b0*/  @P1 FFMA.FTZ R150, R205, R213, R150 ;  /* 0x000000d5cd961223 */ /* 0x000fe20000010096 */
[----:B------:R-:W-:Y:S01]  /*61c0*/  @P1 FADD.FTZ R209, R197, -R210 ;  /* 0x800000d2c5d11221 */ /* 0x000fe20000010000 */
[----:B------:R-:W3:Y:S01]  /*61d0*/  @P2 LDC R211, c[0x0][0x40c] ;  /* 0x00010300ffd32b82 */ /* 0x000ee20000000800 */
[----:B0-----:R-:W-:Y:S01]  /*61e0*/  @P2 FMUL.FTZ R149, R0, R151 ;  /* 0x0000009700952220 */ /* 0x001fe20000410000 */
[-CC-:B------:R-:W-:Y:S01]  /*61f0*/  @P1 FFMA.FTZ R151, R193, R206.reuse, R207.reuse ;  /* 0x000000cec1971223 */ /* 0x180fe200000100cf */
[C---:B------:R-:W-:Y:S01]  /*6200*/  @P1 FFMA.FTZ R208, R205.reuse, R217, R208 ;  /* 0x000000d9cdd01223 */ /* 0x040fe200000100d0 */
[----:B------:R-:W-:Y:S01]  /*6210*/  PRMT R0, R134, 0x7632, R0 ;  /* 0x0000763286007816 */ /* 0x000fe20000000000 */
[----:B------:R-:W-:Y:S01]  /*6220*/  @P1 FFMA.FTZ R210, R200, R206, R207 ;  /* 0x000000cec8d21223 */ /* 0x000fe200000100cf */
[----:B------:R-:W-:Y:S01]  /*6230*/  SHF.L.U32 R212, R134, 0x10, RZ ;  /* 0x0000001086d47819 */ /* 0x000fe200000006ff */
[----:B------:R-:W-:Y:S01]  /*6240*/  @P1 FADD.FTZ R151, R194, -R151 ;  /* 0x80000097c2971221 */ /* 0x000fe20000010000 */
[----:B------:R-:W0:Y:S01]  /*6250*/  @P2 LDC R213, c[0x0][0x40c] ;  /* 0x00010300ffd52b82 */ /* 0x000e220000000800 */
[----:B------:R-:W-:Y:S01]  /*6260*/  @P1 FFMA.FTZ R148, R205, R209, R148 ;  /* 0x000000d1cd941223 */ /* 0x000fe20000010094 */
[----:B------:R-:W-:-:S02]  /*6270*/  IMAD.U32 R214, R0, 0x10000, RZ ;  /* 0x0001000000d67824 */ /* 0x000fc400078e00ff */
[----:B------:R-:W-:Y:S01]  /*6280*/  @P1 FADD.FTZ R209, R201, -R210 ;  /* 0x800000d2c9d11221 */ /* 0x000fe20000010000 */
[C---:B------:R-:W-:Y:S01]  /*6290*/  @P1 FFMA.FTZ R212, R205.reuse, R151, R212 ;  /* 0x00000097cdd41223 */ /* 0x040fe200000100d4 */
[----:B-1----:R-:W-:Y:S01]  /*62a0*/  @P2 FMUL.FTZ R151, R150, R215 ;  /* 0x000000d796972220 */ /* 0x002fe20000410000 */
[----:B------:R-:W-:Y:S01]  /*62b0*/  @P2 FMUL.FTZ R0, R44, R149 ;  /* 0x000000952c002220 */ /* 0x000fe20000410000 */
[----:B------:R-:W-:Y:S01]  /*62c0*/  @P1 FFMA.FTZ R214, R205, R209, R214 ;  /* 0x000000d1cdd61223 */ /* 0x000fe200000100d6 */
[----:B------:R-:W1:Y:S01]  /*62d0*/  @P2 LDC R217, c[0x0][0x40c] ;  /* 0x00010300ffd92b82 */ /* 0x000e620000000800 */
[----:B--2---:R-:W-:Y:S01]  /*62e0*/  @P2 FMUL.FTZ R210, R208, R219 ;  /* 0x000000dbd0d22220 */ /* 0x004fe20000410000 */
[----:B------:R-:W-:Y:S01]  /*62f0*/  @P1 FFMA.FTZ R209, R195, R206, R207 ;  /* 0x000000cec3d11223 */ /* 0x000fe200000100cf */
[----:B------:R-:W-:Y:S01]  /*6300*/  @P2 FMUL.FTZ R208, R46, R151 ;  /* 0x000000972ed02220 */ /* 0x000fe20000410000 */
[----:B------:R-:W-:Y:S02]  /*6310*/  @P2 F2FP.BF16.F32.PACK_AB R0, RZ, R0 ;  /* 0x00000000ff00223e */ /* 0x000fe400000010ff */
[----:B------:R-:W-:-:S02]  /*6320*/  @P2 SHF.L.U32 R215, R138, 0x10, RZ ;  /* 0x000000108ad72819 */ /* 0x000fc400000006ff */
[----:B------:R-:W2:Y:S01]  /*6330*/  @P2 LDC R221, c[0x0][0x40c] ;  /* 0x00010300ffdd2b82 */ /* 0x000ea20000000800 */
[----:B---3--:R-:W-:Y:S01]  /*6340*/  @P2 FMUL.FTZ R148, R148, R211 ;  /* 0x000000d394942220 */ /* 0x008fe20000410000 */
[----:B------:R-:W-:Y:S01]  /*6350*/  @P1 FADD.FTZ R211, R202, -R209 ;  /* 0x800000d1cad31221 */ /* 0x000fe20000010000 */
[----:B------:R-:W-:Y:S01]  /*6360*/  @P2 FMUL.FTZ R209, R47, R210 ;  /* 0x000000d22fd12220 */ /* 0x000fe20000410000 */
[----:B------:R-:W-:Y:S01]  /*6370*/  @P2 F2FP.BF16.F32.PACK_AB R208, RZ, R208 ;  /* 0x000000d0ffd0223e */ /* 0x000fe200000010ff */
[----:B------:R-:W-:Y:S01]  /*6380*/  @P2 FMUL.FTZ R150, R45, R148 ;  /* 0x000000942d962220 */ /* 0x000fe20000410000 */
[----:B------:R-:W-:Y:S01]  /*6390*/  @P2 PRMT R140, R0, 0x7610, R140 ;  /* 0x00007610008c2816 */ /* 0x000fe2000000008c */
[----:B------:R-:W-:Y:S01]  /*63a0*/  @P1 FFMA.FTZ R216, R205, R211, R216 ;  /* 0x000000d3cdd81223 */ /* 0x000fe200000100d8 */
[----:B------:R-:W-:Y:S01]  /*63b0*/  @P2 PRMT R0, R136, 0x7632, R0 ;  /* 0x0000763288002816 */ /* 0x000fe20000000000 */
[----:B0-----:R-:W-:Y:S01]  /*63c0*/  @P2 FMUL.FTZ R211, R212, R213 ;  /* 0x000000d5d4d32220 */ /* 0x001fe20000410000 */
[----:B------:R-:W-:-:S02]  /*63d0*/  @P2 F2FP.BF16.F32.PACK_AB R150, RZ, R150 ;  /* 0x00000096ff96223e */ /* 0x000fc400000010ff */
[----:B------:R-:W-:Y:S01]  /*63e0*/  @P2 F2FP.BF16.F32.PACK_AB R209, RZ, R209 ;  /* 0x000000d1ffd1223e */ /* 0x000fe200000010ff */
[----:B------:R-:W-:Y:S01]  /*63f0*/  @P2 FFMA.FTZ R120, R215, R211, R120 ;  /* 0x000000d3d7782223 */ /* 0x000fe20000010078 */
[----:B------:R-:W-:Y:S02]  /*6400*/  @P2 PRMT R141, R208, 0x7610, R141 ;  /* 0x00007610d08d2816 */ /* 0x000fe4000000008d */
[----:B------:R-:W-:Y:S01]  /*6410*/  @P2 SHF.L.U32 R213, R136, 0x10, RZ ;  /* 0x0000001088d52819 */ /* 0x000fe200000006ff */
[----:B-1----:R-:W-:Y:S01]  /*6420*/  @P2 FMUL.FTZ R214, R214, R217 ;  /* 0x000000d9d6d62220 */ /* 0x002fe20000410000 */
[----:B------:R-:W-:Y:S02]  /*6430*/  @P2 SHF.L.U32 R0, R0, 0x10, RZ ;  /* 0x0000001000002819 */ /* 0x000fe400000006ff */
[----:B------:R-:W-:Y:S01]  /*6440*/  @P2 PRMT R140, R140, 0x5410, R150 ;  /* 0x000054108c8c2816 */ /* 0x000fe20000000096 */
[----:B------:R-:W-:Y:S01]  /*6450*/  @P2 FMUL.FTZ R150, R48, R211 ;  /* 0x000000d330962220 */ /* 0x000fe20000410000 */
[----:B------:R-:W-:Y:S01]  /*6460*/  @P2 PRMT R141, R141, 0x5410, R209 ;  /* 0x000054108d8d2816 */ /* 0x000fe200000000d1 */
[----:B------:R-:W-:Y:S01]  /*6470*/  @P2 FFMA.FTZ R116, R213, R149, R116 ;  /* 0x00000095d5742223 */ /* 0x000fe20000010074 */
[----:B--2---:R-:W-:Y:S01]  /*6480*/  @P2 FMUL.FTZ R209, R216, R221 ;  /* 0x000000ddd8d12220 */ /* 0x004fe20000410000 */
[----:B------:R-:W-:Y:S01]  /*6490*/  @P2 SHF.L.U32 R213, R137, 0x10, RZ ;  /* 0x0000001089d52819 */ /* 0x000fe200000006ff */
        /* <DEDUP_REMOVED lines=32> */
.L_x_2770:
[----:B------:R-:W-:-:S04]  /*66a0*/  UISETP.NE.U32.AND UP0, UPT, UR20, URZ, UPT ;  /* 0x000000ff1400728c */ /* 0x000fc8000bf05070 */
[----:B------:R-:W-:-:S06]  /*66b0*/  UISETP.NE.AND.EX UP0, UPT, UR21, URZ, UPT, UP0 ;  /* 0x000000ff1500728c */ /* 0x000fcc000bf05300 */
[----:B------:R-:W-:-:S13]  /*66c0*/  PLOP3.LUT P0, PT, PT, PT, UP0, 0x80, 0x8 ;  /* 0x000000000008781c */ /* 0x000fda0003f0f008 */
[----:B------:R-:W-:Y:S05]  /*66d0*/  @!P0 BRA `(.L_x_2773) ;  /* 0x0000000400788947 */ /* 0x000fea0003800000 */
[----:B------:R-:W0:Y:S01]  /*66e0*/  @P2 LDC R146, c[0x0][0x40c] ;  /* 0x00010300ff922b82 */ /* 0x000e220000000800 */
[-CC-:B------:R-:W-:Y:S01]  /*66f0*/  FFMA.FTZ R144, R196, R206.reuse, R207.reuse ;  /* 0x000000cec4907223 */ /* 0x180fe200000100cf */
[-CC-:B------:R-:W-:Y:S01]  /*6700*/  FFMA.FTZ R209, R191, R206.reuse, R207.reuse ;  /* 0x000000cebfd17223 */ /* 0x180fe200000100cf */
[-CC-:B------:R-:W-:Y:S01]  /*6710*/  FFMA.FTZ R213, R193, R206.reuse, R207.reuse ;  /* 0x000000cec1d57223 */ /* 0x180fe200000100cf */
[-CC-:B------:R-:W-:Y:S01]  /*6720*/  FFMA.FTZ R217, R195, R206.reuse, R207.reuse ;  /* 0x000000cec3d97223 */ /* 0x180fe200000100cf */
[----:B------:R-:W-:Y:S01]  /*6730*/  FADD.FTZ R144, R197, -R144 ;  /* 0x80000090c5907221 */ /* 0x000fe20000010000 */
[-CC-:B------:R-:W-:Y:S01]  /*6740*/  FFMA.FTZ R145, R189, R206.reuse, R207.reuse ;  /* 0x000000cebd917223 */ /* 0x180fe200000100cf */
[-CC-:B------:R-:W-:Y:S01]  /*6750*/  FFMA.FTZ R208, R198, R206.reuse, R207.reuse ;  /* 0x000000cec6d07223 */ /* 0x180fe200000100cf */
[----:B------:R-:W1:Y:S01]  /*6760*/  @P2 LDC R211, c[0x0][0x40c] ;  /* 0x00010300ffd32b82 */ /* 0x000e620000000800 */
[-CC-:B------:R-:W-:Y:S01]  /*6770*/  FFMA.FTZ R214, R200, R206.reuse, R207.reuse ;  /* 0x000000cec8d67223 */ /* 0x180fe200000100cf */
[----:B------:R-:W-:Y:S01]  /*6780*/  FFMA.FTZ R222, R204, R206, R207 ;  /* 0x000000ceccde7223 */ /* 0x000fe200000100cf */
[----:B------:R-:W-:Y:S01]  /*6790*/  FADD.FTZ R206, R192, -R209 ;  /* 0x800000d1c0ce7221 */ /* 0x000fe20000010000 */
[C---:B------:R-:W-:Y:S01]  /*67a0*/  FMUL.FTZ R144, R205.reuse, R144 ;  /* 0x00000090cd907220 */ /* 0x040fe20000410000 */
[----:B------:R-:W-:Y:S01]  /*67b0*/  ISETP.GT.AND P1, PT, R0, RZ, PT ;  /* 0x000000ff0000720c */ /* 0x000fe20003f24270 */
[----:B------:R-:W-:Y:S01]  /*67c0*/  FADD.FTZ R212, R194, -R213 ;  /* 0x800000d5c2d47221 */ /* 0x000fe20000010000 */
[----:B------:R-:W-:Y:S01]  /*67d0*/  FADD.FTZ R220, R202, -R217 ;  /* 0x800000d9cadc7221 */ /* 0x000fe20000010000 */
[----:B------:R-:W2:Y:S01]  /*67e0*/  @P2 LDC R215, c[0x0][0x40c] ;  /* 0x00010300ffd72b82 */ /* 0x000ea20000000800 */
[----:B------:R-:W-:Y:S01]  /*67f0*/  FADD.FTZ R0, R190, -R145 ;  /* 0x80000091be007221 */ /* 0x000fe20000010000 */
[----:B------:R-:W-:Y:S01]  /*6800*/  FMUL.FTZ R145, R205, R206 ;  /* 0x000000cecd917220 */ /* 0x000fe20000410000 */
[----:B------:R-:W-:Y:S01]  /*6810*/  FSEL R219, R144, RZ, P1 ;  /* 0x000000ff90db7208 */ /* 0x000fe20000800000 */
[----:B------:R-:W-:Y:S01]  /*6820*/  FADD.FTZ R222, R203, -R222 ;  /* 0x800000decbde7221 */ /* 0x000fe20000010000 */
[C---:B------:R-:W-:Y:S01]  /*6830*/  FMUL.FTZ R207, R205.reuse, R212 ;  /* 0x000000d4cdcf7220 */ /* 0x040fe20000410000 */
[----:B------:R-:W-:Y:S01]  /*6840*/  FMUL.FTZ R209, R205, R220 ;  /* 0x000000dccdd17220 */ /* 0x000fe20000410000 */
[----:B------:R-:W-:Y:S01]  /*6850*/  FADD.FTZ R208, R199, -R208 ;  /* 0x800000d0c7d07221 */ /* 0x000fe20000010000 */
[----:B------:R-:W3:Y:S01]  /*6860*/  @P2 LDC R225, c[0x0][0x40c] ;  /* 0x00010300ffe12b82 */ /* 0x000ee20000000800 */
[----:B------:R-:W-:Y:S01]  /*6870*/  FMUL.FTZ R0, R205, R0 ;  /* 0x00000000cd007220 */ /* 0x000fe20000410000 */
[----:B------:R-:W-:Y:S01]  /*6880*/  FADD.FTZ R214, R201, -R214 ;  /* 0x800000d6c9d67221 */ /* 0x000fe20000010000 */
[----:B------:R-:W-:Y:S01]  /*6890*/  FMUL.FTZ R217, R205, R222 ;  /* 0x000000decdd97220 */ /* 0x000fe20000410000 */
[----:B------:R-:W-:Y:S01]  /*68a0*/  FSEL R220, R145, RZ, P1 ;  /* 0x000000ff91dc7208 */ /* 0x000fe20000800000 */
[----:B0-----:R-:W-:Y:S01]  /*68b0*/  @P2 FMUL.FTZ R206, R219, R146 ;  /* 0x00000092dbce2220 */ /* 0x001fe20000410000 */
[----:B------:R-:W-:Y:S01]  /*68c0*/  FSEL R222, R207, RZ, P1 ;  /* 0x000000ffcfde7208 */ /* 0x000fe20000800000 */
[----:B------:R-:W-:Y:S01]  /*68d0*/  FMUL.FTZ R146, R205, R208 ;  /* 0x000000d0cd927220 */ /* 0x000fe20000410000 */
[----:B------:R-:W0:Y:S01]  /*68e0*/  @P2 LDC R147, c[0x0][0x40c] ;  /* 0x00010300ff932b82 */ /* 0x000e220000000800 */
[----:B------:R-:W-:Y:S01]  /*68f0*/  FSEL R224, R209, RZ, P1 ;  /* 0x000000ffd1e07208 */ /* 0x000fe20000800000 */
[----:B------:R-:W-:Y:S01]  /*6900*/  FMUL.FTZ R208, R205, R214 ;  /* 0x000000d6cdd07220 */ /* 0x000fe20000410000 */
[----:B------:R-:W-:Y:S01]  /*6910*/  FSEL R218, R0, RZ, P1 ;  /* 0x000000ff00da7208 */ /* 0x000fe20000800000 */
[----:B-1----:R-:W-:Y:S01]  /*6920*/  @P2 FMUL.FTZ R207, R220, R211 ;  /* 0x000000d3dccf2220 */ /* 0x002fe20000410000 */
[----:B------:R-:W-:Y:S01]  /*6930*/  @P2 FMUL.FTZ R144, R45, R206 ;  /* 0x000000ce2d902220 */ /* 0x000fe20000410000 */
[----:B------:R-:W-:-:S02]  /*6940*/  FSEL R221, R146, RZ, P1 ;  /* 0x000000ff92dd7208 */ /* 0x000fc40000800000 */
[----:B------:R-:W1:Y:S01]  /*6950*/  @P2 LDC R210, c[0x0][0x40c] ;  /* 0x00010300ffd22b82 */ /* 0x000e620000000800 */
[----:B--2---:R-:W-:Y:S01]  /*6960*/  @P2 FMUL.FTZ R211, R222, R215 ;  /* 0x000000d7ded32220 */ /* 0x004fe20000410000 */
[----:B------:R-:W-:Y:S02]  /*6970*/  FSEL R223, R208, RZ, P1 ;  /* 0x000000ffd0df7208 */ /* 0x000fe40000800000 */
[----:B------:R-:W-:Y:S01]  /*6980*/  @P2 F2FP.BF16.F32.PACK_AB R205, RZ, R144 ;  /* 0x00000090ffcd223e */ /* 0x000fe200000010ff */
[----:B------:R-:W-:Y:S01]  /*6990*/  @P2 FMUL.FTZ R144, R46, R207 ;  /* 0x000000cf2e902220 */ /* 0x000fe20000410000 */
[----:B------:R-:W-:Y:S01]  /*69a0*/  @P2 FMUL.FTZ R146, R48, R211 ;  /* 0x000000d330922220 */ /* 0x000fe20000410000 */
[----:B------:R-:W-:Y:S01]  /*69b0*/  @P2 SHF.L.U32 R149, R149, 0x10, RZ ;  /* 0x0000001095952819 */ /* 0x000fe200000006ff */
[----:B------:R-:W2:Y:S01]  /*69c0*/  @P2 LDC R216, c[0x0][0x40c] ;  /* 0x00010300ffd82b82 */ /* 0x000ea20000000800 */
[----:B---3--:R-:W-:Y:S01]  /*69d0*/  @P2 FMUL.FTZ R215, R224, R225 ;  /* 0x000000e1e0d72220 */ /* 0x008fe20000410000 */
[----:B------:R-:W-:-:S02]  /*69e0*/  @P2 SHF.L.U32 R225, R136, 0x10, RZ ;  /* 0x0000001088e12819 */ /* 0x000fc400000006ff */
[----:B------:R-:W-:Y:S02]  /*69f0*/  @P2 F2FP.BF16.F32.PACK_AB R208, RZ, R144 ;  /* 0x00000090ffd0223e */ /* 0x000fe400000010ff */
[----:B------:R-:W-:Y:S01]  /*6a00*/  @P2 F2FP.BF16.F32.PACK_AB R212, RZ, R146 ;  /* 0x00000092ffd4223e */ /* 0x000fe200000010ff */
[----:B0-----:R-:W-:Y:S01]  /*6a10*/  @P2 FMUL.FTZ R147, R218, R147 ;  /* 0x00000093da932220 */ /* 0x001fe20000410000 */
[----:B------:R-:W-:Y:S02]  /*6a20*/  @P2 SHF.L.U32 R150, R150, 0x10, RZ ;  /* 0x0000001096962819 */ /* 0x000fe400000006ff */
[----:B------:R-:W-:Y:S01]  /*6a30*/  @P2 SHF.L.U32 R148, R148, 0x10, RZ ;  /* 0x0000001094942819 */ /* 0x000fe200000006ff */
[-C--:B------:R-:W-:Y:S01]  /*6a40*/  @P2 FMUL.FTZ R0, R44, R147.reuse ;  /* 0x000000932c002220 */ /* 0x080fe20000410000 */
[----:B------:R-:W-:Y:S01]  /*6a50*/  @P2 FFMA.FTZ R116, R225, R147, R116 ;  /* 0x00000093e1742223 */ /* 0x000fe20000010074 */
[----:B------:R-:W-:Y:S01]  /*6a60*/  @P2 SHF.L.U32 R147, R137, 0x10, RZ ;  /* 0x0000001089932819 */ /* 0x000fe200000006ff */
[----:B------:R-:W-:Y:S01]  /*6a70*/  @P2 FFMA.FTZ R117, R206, R150, R117 ;  /* 0x00000096ce752223 */ /* 0x000fe20000010075 */
[----:B-1----:R-:W-:Y:S01]  /*6a80*/  @P2 FMUL.FTZ R210, R221, R210 ;  /* 0x000000d2ddd22220 */ /* 0x002fe20000410000 */
[----:B------:R-:W-:-:S02]  /*6a90*/  @P2 F2FP.BF16.F32.PACK_AB R0, RZ, R0 ;  /* 0x00000000ff00223e */ /* 0x000fc400000010ff */
[----:B------:R-:W-:Y:S01]  /*6aa0*/  @P2 FFMA.FTZ R118, R147, R207, R118 ;  /* 0x000000cf93762223 */ /* 0x000fe20000010076 */
[----:B------:R-:W-:Y:S01]  /*6ab0*/  @P2 FMUL.FTZ R145, R47, R210 ;  /* 0x000000d22f912220 */ /* 0x000fe20000410000 */
[----:B------:R-:W-:Y:S01]  /*6ac0*/  @P2 SHF.L.U32 R147, R138, 0x10, RZ ;  /* 0x000000108a932819 */ /* 0x000fe200000006ff */
[----:B------:R-:W-:Y:S01]  /*6ad0*/  @P2 FFMA.FTZ R119, R210, R149, R119 ;  /* 0x00000095d2772223 */ /* 0x000fe20000010077 */
[----:B------:R-:W-:Y:S01]  /*6ae0*/  @P2 SHF.L.U32 R149, R139, 0x10, RZ ;  /* 0x000000108b952819 */ /* 0x000fe200000006ff */
[----:B--2---:R-:W-:Y:S01]  /*6af0*/  @P2 FMUL.FTZ R214, R223, R216 ;  /* 0x000000d8dfd62220 */ /* 0x004fe20000410000 */
[----:B------:R-:W-:Y:S01]  /*6b00*/  @P2 FMUL.FTZ R216, R50, R215 ;  /* 0x000000d732d82220 */ /* 0x000fe20000410000 */
[----:B------:R-:W-:Y:S01]  /*6b10*/  @P2 F2FP.BF16.F32.PACK_AB R209, RZ, R145 ;  /* 0x00000091ffd1223e */ /* 0x000fe200000010ff */
[----:B------:R-:W-:Y:S01]  /*6b20*/  @P2 FFMA.FTZ R120, R147, R211, R120 ;  /* 0x000000d393782223 */ /* 0x000fe20000010078 */
[----:B------:R-:W-:Y:S01]  /*6b30*/  @P2 FMUL.FTZ R213, R49, R214 ;  /* 0x000000d631d52220 */ /* 0x000fe20000410000 */
[----:B------:R-:W-:Y:S01]  /*6b40*/  @P2 PRMT R140, R0, 0x7610, R140 ;  /* 0x00007610008c2816 */ /* 0x000fe2000000008c */
[----:B------:R-:W-:Y:S01]  /*6b50*/  @P2 FFMA.FTZ R121, R214, R148, R121 ;  /* 0x00000094d6792223 */ /* 0x000fe20000010079 */
[----:B------:R-:W-:Y:S01]  /*6b60*/  @P2 F2FP.BF16.F32.PACK_AB R216, RZ, R216 ;  /* 0x000000d8ffd8223e */ /* 0x000fe200000010ff */
[----:B------:R-:W-:Y:S01]  /*6b70*/  @P2 FFMA.FTZ R122, R149, R215, R122 ;  /* 0x000000d7957a2223 */ /* 0x000fe2000001007a */
[----:B------:R-:W-:-:S02]  /*6b80*/  @P2 F2FP.BF16.F32.PACK_AB R213, RZ, R213 ;  /* 0x000000d5ffd5223e */ /* 0x000fc400000010ff */
[----:B------:R-:W-:Y:S02]  /*6b90*/  @P2 PRMT R141, R208, 0x7610, R141 ;  /* 0x00007610d08d2816 */ /* 0x000fe4000000008d */
[----:B------:R-:W-:Y:S02]  /*6ba0*/  FSEL R217, R217, RZ, P1 ;  /* 0x000000ffd9d97208 */ /* 0x000fe40000800000 */
        /* <DEDUP_REMOVED lines=11> */
[----:B------:R-:W-:-:S03]  /*6c60*/  SHF.L.U32 R151, R151, 0x10, RZ ;  /* 0x0000001097977819 */ /* 0x000fc600000006ff */
[----:B------:R-:W-:Y:S02]  /*6c70*/  FMUL.FTZ R148, R51, R0 ;  /* 0x0000000033947220 */ /* 0x000fe40000410000 */
[----:B------:R-:W-:-:S03]  /*6c80*/  FFMA.FTZ R123, R0, R151, R123 ;  /* 0x00000097007b7223 */ /* 0x000fc6000001007b */
[----:B------:R-:W-:-:S04]  /*6c90*/  F2FP.BF16.F32.PACK_AB R148, RZ, R148 ;  /* 0x00000094ff94723e */ /* 0x000fc800000010ff */
[----:B------:R-:W-:Y:S01]  /*6ca0*/  PRMT R143, R143, 0x5410, R148 ;  /* 0x000054108f8f7816 */ /* 0x000fe20000000094 */
[----:B------:R-:W-:Y:S06]  /*6cb0*/  BRA `(.L_x_2772) ;  /* 0x0000000400b87947 */ /* 0x000fec0003800000 */
.L_x_2773:
[----:B------:R-:W0:Y:S01]  /*6cc0*/  @P2 LDC R209, c[0x0][0x40c] ;  /* 0x00010300ffd12b82 */ /* 0x000e220000000800 */
[----:B------:R-:W-:Y:S01]  /*6cd0*/  FFMA.FTZ R208, R204, R206, R207 ;  /* 0x000000ceccd07223 */ /* 0x000fe200000100cf */
[----:B------:R-:W-:Y:S01]  /*6ce0*/  ISETP.GT.AND P1, PT, R0, RZ, PT ;  /* 0x000000ff0000720c */ /* 0x000fe20003f24270 */
[----:B------:R-:W-:Y:S01]  /*6cf0*/  BSSY.RECONVERGENT B2, `(.L_x_2774) ;  /* 0x0000013000027945 */ /* 0x000fe20003800200 */
[----:B------:R-:W-:Y:S01]  /*6d00*/  @P2 SHF.L.U32 R210, R151, 0x10, RZ ;  /* 0x0000001097d22819 */ /* 0x000fe200000006ff */
[----:B------:R-:W-:-:S04]  /*6d10*/  FADD.FTZ R208, R203, -R208 ;  /* 0x800000d0cbd07221 */ /* 0x000fc80000010000 */
        /* <DEDUP_REMOVED lines=16> */
.L_x_2775:
[----:B------:R-:W-:Y:S05]  /*6e20*/  BSYNC.RECONVERGENT B2 ;  /* 0x0000000000027941 */ /* 0x000fea0003800200 */
.L_x_2774:
        /* <DEDUP_REMOVED lines=13> */
.L_x_2777:
[----:B------:R-:W-:Y:S05]  /*6f00*/  BSYNC.RECONVERGENT B2 ;  /* 0x0000000000027941 */ /* 0x000fea0003800200 */
.L_x_2776:
        /* <DEDUP_REMOVED lines=13> */
.L_x_2779:
[----:B------:R-:W-:Y:S05]  /*6fe0*/  BSYNC.RECONVERGENT B2 ;  /* 0x0000000000027941 */ /* 0x000fea0003800200 */
.L_x_2778:
        /* <DEDUP_REMOVED lines=13> */
.L_x_2781:
[----:B------:R-:W-:Y:S05]  /*70c0*/  BSYNC.RECONVERGENT B2 ;  /* 0x0000000000027941 */ /* 0x000fea0003800200 */
.L_x_2780:
        /* <DEDUP_REMOVED lines=13> */
.L_x_2783:
[----:B------:R-:W-:Y:S05]  /*71a0*/  BSYNC.RECONVERGENT B2 ;  /* 0x0000000000027941 */ /* 0x000fea0003800200 */
.L_x_2782:
        /* <DEDUP_REMOVED lines=13> */
.L_x_2785:
[----:B------:R-:W-:Y:S05]  /*7280*/  BSYNC.RECONVERGENT B2 ;  /* 0x0000000000027941 */ /* 0x000fea0003800200 */
.L_x_2784:
[----:B------:R-:W-:Y:S04]  /*7290*/  BSSY.RECONVERGENT B2, `(.L_x_2786) ;  /* 0x000000d000027945 */ /* 0x000fe80003800200 */
[----:B------:R-:W-:Y:S05]  /*72a0*/  @!P2 BRA `(.L_x_2787) ;  /* 0x00000000002ca947 */ /* 0x000fea0003800000 */
[----:B------:R-:W-:Y:S01]  /*72b0*/  FFMA.FTZ R207, R195, R206, R207 ;  /* 0x000000cec3cf7223 */ /* 0x000fe200000100cf */
[----:B------:R-:W-:-:S03]  /*72c0*/  ISETP.GT.AND P1, PT, R0, RZ, PT ;  /* 0x000000ff0000720c */ /* 0x000fc60003f24270 */
        /* <DEDUP_REMOVED lines=9> */
.L_x_2787:
[----:B------:R-:W-:Y:S05]  /*7360*/  BSYNC.RECONVERGENT B2 ;  /* 0x0000000000027941 */ /* 0x000fea0003800200 */
.L_x_2786:
[----:B------:R-:W-:Y:S01]  /*7370*/  @P2 F2FP.BF16.F32.PACK_AB R151, RZ, R151 ;  /* 0x00000097ff97223e */ /* 0x000fe200000010ff */
[----:B------:R-:W-:-:S03]  /*7380*/  @P2 FFMA.FTZ R123, R210, R208, R123 ;  /* 0x000000d0d27b2223 */ /* 0x000fc6000001007b */
[----:B------:R-:W-:-:S07]  /*7390*/  @P2 PRMT R143, R143, 0x5410, R151 ;  /* 0x000054108f8f2816 */ /* 0x000fce0000000097 */
.L_x_2772:
[----:B------:R-:W-:Y:S05]  /*73a0*/  BSYNC.RECONVERGENT B1 ;  /* 0x0000000000017941 */ /* 0x000fea0003800200 */
.L_x_2769:
[----:B------:R-:W0:Y:S08]  /*73b0*/  @P0 LDC.64 R150, c[0x0][0x478] ;  /* 0x00011e00ff960b82 */ /* 0x000e300000000a00 */
[----:B------:R-:W1:Y:S01]  /*73c0*/  @P2 LDC.64 R148, c[0x0][0x468] ;  /* 0x00011a00ff942b82 */ /* 0x000e620000000a00 */
[----:B0-----:R-:W-:-:S05]  /*73d0*/  @P0 IMAD.WIDE.U32 R150, R155, 0x10, R150 ;  /* 0x000000109b960825 */ /* 0x001fca00078e0096 */
[----:B------:R3:W-:Y:S01]  /*73e0*/  @P0 STG.E.128 desc[UR6][R150.64], R144 ;  /* 0x0000009096000986 */ /* 0x0007e2000c101d06 */
[----:B-1----:R-:W-:-:S05]  /*73f0*/  @P2 IMAD.WIDE.U32 R148, R153, 0x10, R148 ;  /* 0x0000001099942825 */ /* 0x002fca00078e0094 */
[----:B------:R3:W-:Y:S02]  /*7400*/  @P2 STG.E.128 desc[UR6][R148.64], R140 ;  /* 0x0000008c94002986 */ /* 0x0007e4000c101d06 */
.L_x_2766:
[----:B------:R-:W-:Y:S05]  /*7410*/  BSYNC.RECONVERGENT B0 ;  /* 0x0000000000007941 */ /* 0x000fea0003800200 */
.L_x_2765:
[----:B0-23--:R-:W0:Y:S02]  /*7420*/  LDC.64 R148, c[0x0][0x380] ;  /* 0x0000e000ff947b82 */ /* 0x00de240000000a00 */
[----:B0-----:R-:W-:-:S04]  /*7430*/  LEA R2, R148, R2, 0x2 ;  /* 0x0000000294027211 */ /* 0x001fc800078e10ff */
[----:B------:R-:W-:-:S13]  /*7440*/  ISETP.GE.AND P0, PT, R2, R149, PT ;  /* 0x000000950200720c */ /* 0x000fda0003f06270 */
[----:B------:R-:W-:Y:S05]  /*7450*/  @!P0 BRA `(.L_x_2788) ;  /* 0xffffff9000e08947 */ /* 0x000fea000383ffff */
.L_x_2710:
        /* <DEDUP_REMOVED lines=87> */
[----:B------:R0:W-:Y:S01]  /*79d0*/  STS.128 [R154+0x810], R72 ;  /* 0x000810489a007388 */ /* 0x0001e20000000c00 */
        /* <DEDUP_REMOVED lines=92> */
[----:B------:R-:W-:Y:S01]  /*7fa0*/  FADD.FTZ R2, R2, R13 ;  /* 0x0000000d02027221 */ /* 0x000fe20000010000 */
[----:B------:R-:W-:Y:S02]  /*7fb0*/  IADD3.X R13, PT, PT, R38, UR5, RZ, P6, !PT ;  /* 0x00000005260d7c10 */ /* 0x000fe4000b7fe4ff */
        /* <DEDUP_REMOVED lines=13> */
[----:B------:R-:W-:Y:S01]  /*8090*/  MOV R2, R34 ;  /* 0x0000002200027202 */ /* 0x000fe20000000f00 */
[----:B------:R-:W-:Y:S01]  /*80a0*/  IMAD.MOV.U32 R7, RZ, RZ, R13 ;  /* 0x000000ffff077224 */ /* 0x000fe200078e000d */
[----:B0-----:R-:W-:Y:S02]  /*80b0*/  MOV R3, R73 ;  /* 0x0000004900037202 */ /* 0x001fe40000000f00 */
        /* <DEDUP_REMOVED lines=12> */
.L_x_2790:
[----:B------:R-:W-:Y:S05]  /*8180*/  BSYNC.RECONVERGENT B0 ;  /* 0x0000000000007941 */ /* 0x000fea0003800200 */
.L_x_2789:
        /* <DEDUP_REMOVED lines=18> */
.L_x_2792:
[----:B------:R-:W-:Y:S05]  /*82b0*/  BSYNC.RECONVERGENT B0 ;  /* 0x0000000000007941 */ /* 0x000fea0003800200 */
.L_x_2791:
        /* <DEDUP_REMOVED lines=18> */
.L_x_2794:
[----:B------:R-:W-:Y:S05]  /*83e0*/  BSYNC.RECONVERGENT B0 ;  /* 0x0000000000007941 */ /* 0x000fea0003800200 */
.L_x_2793:
        /* <DEDUP_REMOVED lines=18> */
.L_x_2796:
[----:B------:R-:W-:Y:S05]  /*8510*/  BSYNC.RECONVERGENT B0 ;  /* 0x0000000000007941 */ /* 0x000fea0003800200 */
.L_x_2795:
        /* <DEDUP_REMOVED lines=18> */
.L_x_2798:
[----:B------:R-:W-:Y:S05]  /*8640*/  BSYNC.RECONVERGENT B0 ;  /* 0x0000000000007941 */ /* 0x000fea0003800200 */
.L_x_2797:
        /* <DEDUP_REMOVED lines=11> */
.L_x_2718:
        /* <DEDUP_REMOVED lines=8> */
.L_x_2800:
[----:B------:R-:W-:Y:S05]  /*8780*/  BSYNC B0 ;  /* 0x0000000000007941 */ /* 0x000fea0003800000 */
.L_x_2799:
        /* <DEDUP_REMOVED lines=8> */
.L_x_2801:
[----:B------:R-:W-:Y:S01]  /*8810*/  FADD.FTZ R148, R148, R211 ;  /* 0x000000d394947221 */ /* 0x000fe20000010000 */
[----:B------:R-:W-:-:S04]  /*8820*/  HFMA2 R212, -RZ, RZ, 0, 1.1920928955078125e-07 ;  /* 0x00000002ffd47431 */ /* 0x000fc800000001ff */
[----:B------:R-:W-:Y:S02]  /*8830*/  MOV R213, R148 ;  /* 0x0000009400d57202 */ /* 0x000fe40000000f00 */
[----:B------:R-:W-:-:S07]  /*8840*/  MOV R149, R209 ;  /* 0x000000d100957202 */ /* 0x000fce0000000f00 */
[----:B------:R-:W-:Y:S05]  /*8850*/  WARPSYNC.COLLECTIVE R208, `(.L_x_2802) ;  /* 0x00000000d0087348 */ /* 0x000fea0003c00000 */
[----:B------:R0:W1:Y:S02]  /*8860*/  SHFL.BFLY P0, R209, R213, R212, R215 ;  /* 0x0c0000d4d5d17389 */ /* 0x00006400000000d7 */
[----:B01----:R-:W-:Y:S05]  /*8870*/  ENDCOLLECTIVE ;  /* 0x000000000000791b */ /* 0x003fea0003800000 */
.L_x_2802:
[----:B------:R-:W-:-:S05]  /*8880*/  FADD.FTZ R149, R149, R210 ;  /* 0x000000d295957221 */ /* 0x000fca0000010000 */
[----:B------:R-:W-:Y:S02]  /*8890*/  MOV R213, R149 ;  /* 0x0000009500d57202 */ /* 0x000fe40000000f00 */
[----:B------:R-:W-:-:S07]  /*88a0*/  MOV R151, R209 ;  /* 0x000000d100977202 */ /* 0x000fce0000000f00 */
[----:B------:R-:W-:Y:S05]  /*88b0*/  WARPSYNC.COLLECTIVE R208, `(.L_x_2803) ;  /* 0x00000000d0087348 */ /* 0x000fea0003c00000 */
[----:B------:R0:W1:Y:S02]  /*88c0*/  SHFL.BFLY P0, R209, R213, R212, R215 ;  /* 0x0c0000d4d5d17389 */ /* 0x00006400000000d7 */
[----:B01----:R-:W-:Y:S05]  /*88d0*/  ENDCOLLECTIVE ;  /* 0x000000000000791b */ /* 0x003fea0003800000 */
.L_x_2803:
[----:B------:R-:W-:Y:S01]  /*88e0*/  FADD.FTZ R151, R148, R151 ;  /* 0x0000009794977221 */ /* 0x000fe20000010000 */
[----:B------:R-:W-:-:S04]  /*88f0*/  HFMA2 R212, -RZ, RZ, 0, 2.384185791015625e-07 ;  /* 0x00000004ffd47431 */ /* 0x000fc800000001ff */
[----:B------:R-:W-:Y:S02]  /*8900*/  MOV R213, R151 ;  /* 0x0000009700d57202 */ /* 0x000fe40000000f00 */
[----:B------:R-:W-:-:S07]  /*8910*/  MOV R150, R209 ;  /* 0x000000d100967202 */ /* 0x000fce0000000f00 */
[----:B------:R-:W-:Y:S05]  /*8920*/  WARPSYNC.COLLECTIVE R208, `(.L_x_2804) ;  /* 0x00000000d0087348 */ /* 0x000fea0003c00000 */
[----:B------:R0:W1:Y:S02]  /*8930*/  SHFL.BFLY P0, R209, R213, R212, R215 ;  /* 0x0c0000d4d5d17389 */ /* 0x00006400000000d7 */
[----:B01----:R-:W-:Y:S05]  /*8940*/  ENDCOLLECTIVE ;  /* 0x000000000000791b */ /* 0x003fea0003800000 */
.L_x_2804:
[----:B------:R-:W-:-:S05]  /*8950*/  FADD.FTZ R150, R149, R150 ;  /* 0x0000009695967221 */ /* 0x000fca0000010000 */
[----:B------:R-:W-:Y:S02]  /*8960*/  MOV R213, R150 ;  /* 0x0000009600d57202 */ /* 0x000fe40000000f00 */
[----:B------:R-:W-:-:S07]  /*8970*/  MOV R152, R209 ;  /* 0x000000d100987202 */ /* 0x000fce0000000f00 */
[----:B------:R-:W-:Y:S05]  /*8980*/  WARPSYNC.COLLECTIVE R208, `(.L_x_2805) ;  /* 0x00000000d0087348 */ /* 0x000fea0003c00000 */
[----:B------:R0:W1:Y:S02]  /*8990*/  SHFL.BFLY P0, R209, R213, R212, R215 ;  /* 0x0c0000d4d5d17389 */ /* 0x00006400000000d7 */
[----:B01----:R-:W-:Y:S05]  /*89a0*/  ENDCOLLECTIVE ;  /* 0x000000000000791b */ /* 0x003fea0003800000 */
.L_x_2805:
[----:B------:R-:W-:Y:S01]  /*89b0*/  FADD.FTZ R152, R151, R152 ;  /* 0x0000009897987221 */ /* 0x000fe20000010000 */
[----:B------:R-:W-:-:S04]  /*89c0*/  HFMA2 R212, -RZ, RZ, 0, 4.76837158203125e-07 ;  /* 0x00000008ffd47431 */ /* 0x000fc800000001ff */
[----:B------:R-:W-:Y:S02]  /*89d0*/  MOV R213, R152 ;  /* 0x0000009800d57202 */ /* 0x000fe40000000f00 */
[----:B------:R-:W-:-:S07]  /*89e0*/  MOV R153, R209 ;  /* 0x000000d100997202 */ /* 0x000fce0000000f00 */
[----:B------:R-:W-:Y:S05]  /*89f0*/  WARPSYNC.COLLECTIVE R208, `(.L_x_2806) ;  /* 0x00000000d0087348 */ /* 0x000fea0003c00000 */
[----:B------:R0:W1:Y:S02]  /*8a00*/  SHFL.BFLY P0, R209, R213, R212, R215 ;  /* 0x0c0000d4d5d17389 */ /* 0x00006400000000d7 */
[----:B01----:R-:W-:Y:S05]  /*8a10*/  ENDCOLLECTIVE ;  /* 0x000000000000791b */ /* 0x003fea0003800000 */
.L_x_2806:
[----:B------:R-:W-:-:S05]  /*8a20*/  FADD.FTZ R153, R150, R153 ;  /* 0x0000009996997221 */ /* 0x000fca0000010000 */
[----:B------:R-:W-:Y:S02]  /*8a30*/  MOV R213, R153 ;  /* 0x0000009900d57202 */ /* 0x000fe40000000f00 */
[----:B------:R-:W-:-:S07]  /*8a40*/  MOV R155, R209 ;  /* 0x000000d1009b7202 */ /* 0x000fce0000000f00 */
[----:B------:R-:W-:Y:S05]  /*8a50*/  WARPSYNC.COLLECTIVE R208, `(.L_x_2807) ;  /* 0x00000000d0087348 */ /* 0x000fea0003c00000 */
[----:B------:R0:W1:Y:S02]  /*8a60*/  SHFL.BFLY P0, R209, R213, R212, R215 ;  /* 0x0c0000d4d5d17389 */ /* 0x00006400000000d7 */
[----:B01----:R-:W-:Y:S05]  /*8a70*/  ENDCOLLECTIVE ;  /* 0x000000000000791b */ /* 0x003fea0003800000 */
.L_x_2807:
[----:B------:R-:W-:Y:S01]  /*8a80*/  FADD.FTZ R155, R152, R155 ;  /* 0x0000009b989b7221 */ /* 0x000fe20000010000 */
[----:B------:R-:W-:-:S04]  /*8a90*/  HFMA2 R212, -RZ, RZ, 0, 9.5367431640625e-07 ;  /* 0x00000010ffd47431 */ /* 0x000fc800000001ff */
[----:B------:R-:W-:Y:S02]  /*8aa0*/  MOV R213, R155 ;  /* 0x0000009b00d57202 */ /* 0x000fe40000000f00 */
[----:B------:R-:W-:-:S07]  /*8ab0*/  MOV R154, R209 ;  /* 0x000000d1009a7202 */ /* 0x000fce0000000f00 */
[----:B------:R-:W-:Y:S05]  /*8ac0*/  WARPSYNC.COLLECTIVE R208, `(.L_x_2808) ;  /* 0x00000000d0087348 */ /* 0x000fea0003c00000 */
[----:B------:R0:W1:Y:S02]  /*8ad0*/  SHFL.BFLY P0, R209, R213, R212, R215 ;  /* 0x0c0000d4d5d17389 */ /* 0x00006400000000d7 */
[----:B01----:R-:W-:Y:S05]  /*8ae0*/  ENDCOLLECTIVE ;  /* 0x000000000000791b */ /* 0x003fea0003800000 */
.L_x_2808:
[----:B------:R-:W-:-:S05]  /*8af0*/  FADD.FTZ R154, R153, R154 ;  /* 0x0000009a999a7221 */ /* 0x000fca0000010000 */
[----:B------:R-:W-:Y:S02]  /*8b00*/  MOV R213, R154 ;  /* 0x0000009a00d57202 */ /* 0x000fe40000000f00 */
[----:B------:R-:W-:-:S07]  /*8b10*/  MOV R148, R209 ;  /* 0x000000d100947202 */ /* 0x000fce0000000f00 */
[----:B------:R-:W-:Y:S05]  /*8b20*/  WARPSYNC.COLLECTIVE R208, `(.L_x_2809) ;  /* 0x00000000d0087348 */ /* 0x000fea0003c00000 */
[----:B------:R0:W1:Y:S02]  /*8b30*/  SHFL.BFLY P0, R209, R213, R212, R215 ;  /* 0x0c0000d4d5d17389 */ /* 0x00006400000000d7 */
[----:B01----:R-:W-:Y:S05]  /*8b40*/  ENDCOLLECTIVE ;  /* 0x000000000000791b */ /* 0x003fea0003800000 */
.L_x_2809:
[----:B------:R-:W-:Y:S01]  /*8b50*/  MOV R149, R209 ;  /* 0x000000d100957202 */ /* 0x000fe20000000f00 */
[----:B------:R-:W-:Y:S06]  /*8b60*/  BRA `(.L_x_2810) ;  /* 0xffffff9000cc7947 */ /* 0x000fec000383ffff */
.L_x_2811:
        /* <DEDUP_REMOVED lines=9> */
.L_x_14457:


//--------------------- .text._ZN10layer_norm13ln_bwd_kernelINS_13Kernel_traitsIf13__nv_bfloat16S2_S2_fjLj768ELj1ELj4ELj1ELj16ENS_18Kernel_traits_baseILj768EfS2_S2_S2_fjLj128EEEEELb0ELb1ELb1ELb1EEEvNS_9BwdParamsE --------------------------
	.section	.text._ZN10layer_norm13ln_bwd_kernelINS_13Kernel_traitsIf13__nv_bfloat16S2_S2_fjLj768ELj1ELj4ELj1ELj16ENS_18Kernel_traits_baseILj768EfS2_S2_S2_fjLj128EEEEELb0ELb1ELb1ELb1EEEvNS_9BwdParamsE,"ax",@progbits
	.align	128
        .global         _ZN10layer_norm13ln_bwd_kernelINS_13Kernel_traitsIf13__nv_bfloat16S2_S2_fjLj768ELj1ELj4ELj1ELj16ENS_18Kernel_traits_baseILj768EfS2_S2_S2_fjLj128EEEEELb0ELb1ELb1ELb1EEEvNS_9BwdParamsE
        .type           _ZN10layer_norm13ln_bwd_kernelINS_13Kernel_traitsIf13__nv_bfloat16S2_S2_fjLj768ELj1ELj4ELj1ELj16ENS_18Kernel_traits_baseILj768EfS2_S2_S2_fjLj128EEEEELb0ELb1ELb1ELb1EEEvNS_9BwdParamsE,@function
        .size           _ZN10layer_norm13ln_bwd_kernelINS_13Kernel_traitsIf13__nv_bfloat16S2_S2_fjLj768ELj1ELj4ELj1ELj16ENS_18Kernel_traits_baseILj768EfS2_S2_S2_fjLj128EEEEELb0ELb1ELb1ELb1EEEvNS_9BwdParamsE,(.L_x_14458 - _ZN10layer_norm13ln_bwd_kernelINS_13Kernel_traitsIf13__nv_bfloat16S2_S2_fjLj768ELj1ELj4ELj1ELj16ENS_18Kernel_traits_baseILj768EfS2_S2_S2_fjLj128EEEEELb0ELb1ELb1ELb1EEEvNS_9BwdParamsE)
        .other          _ZN10layer_norm13ln_bwd_kernelINS_13Kernel_traitsIf13__nv_bfloat16S2_S2_fjLj768ELj1ELj4ELj1ELj16ENS_18Kernel_traits_baseILj768EfS2_S2_S2_fjLj128EEEEELb0ELb1ELb1ELb1EEEvNS_9BwdParamsE,@"STO_CUDA_ENTRY STV_DEFAULT"
_ZN10layer_norm13ln_bwd_kernelINS_13Kernel_traitsIf13__nv_bfloat16S2_S2_fjLj768ELj1ELj4ELj1ELj16ENS_18Kernel_traits_baseILj768EfS2_S2_S2_fjLj128EEEEELb0ELb1ELb1ELb1EEEvNS_9BwdParamsE:
.text._ZN10layer_norm13ln_bwd_kernelINS_13Kernel_traitsIf13__nv_bfloat16S2_S2_fjLj768ELj1ELj4ELj1ELj16ENS_18Kernel_traits_baseILj768EfS2_S2_S2_fjLj128EEEEELb0ELb1ELb1ELb1EEEvNS_9BwdParamsE:
        /* <DEDUP_REMOVED lines=70> */
[----:B------:R0:W5:Y:S01]  /*0460*/  LDG.E.128 R12, desc[UR6][R4.64] ;  /* 0x00000006040c7981 */ /* 0x000162000c1e1d00 */
[----:B------:R-:W-:-:S07]  /*0470*/  HFMA2 R128, -RZ, RZ, 0, 0 ;  /* 0x00000000ff807431 */ /* 0x000fce00000001ff */
.L_x_2879:
        /* <DEDUP_REMOVED lines=10> */
[----:B------:R-:W-:Y:S02]  /*0520*/  CS2R R206, SRZ ;  /* 0x0000000000ce7805 */ /* 0x000fe4000001ff00 */
[----:B----4-:R-:W-:-:S13]  /*0530*/  ISETP.GE.AND P3, PT, R2, 0x1, PT ;  /* 0x000000010200780c */ /* 0x010fda0003f66270 */
[----:B0-----:R-:W-:Y:S05]  /*0540*/  @!P3 BRA `(.L_x_2815) ;  /* 0x00000010007cb947 */ /* 0x001fea0003800000 */
[----:B------:R-:W-:Y:S01]  /*0550*/  IADD3 R151, PT, PT, R2, -0x1, RZ ;  /* 0xffffffff02977810 */ /* 0x000fe20007ffe0ff */
[----:B------:R-:W0:Y:S01]  /*0560*/  LDC.64 R156, c[0x0][0x3a8] ;  /* 0x0000ea00ff9c7b82 */ /* 0x000e220000000a00 */
[----:B------:R-:W-:-:S03]  /*0570*/  IMAD R3, R0, UR9, RZ ;  /* 0x0000000900037c24 */ /* 0x000fc6000f8e02ff */
[----:B------:R-:W-:Y:S02]  /*0580*/  IMAD R151, R151, UR9, RZ ;  /* 0x0000000997977c24 */ /* 0x000fe4000f8e02ff */
[----:B------:R-:W-:Y:S02]  /*0590*/  SHF.R.S32.HI R150, RZ, 0x1f, R3 ;  /* 0x0000001fff967819 */ /* 0x000fe40000011403 */
[----:B------:R-:W1:Y:S01]  /*05a0*/  LDC.64 R148, c[0x0][0x428] ;  /* 0x00010a00ff947b82 */ /* 0x000e620000000a00 */
[----:B------:R-:W-:Y:S02]  /*05b0*/  SHF.R.S32.HI R154, RZ, 0x1f, R151 ;  /* 0x0000001fff9a7819 */ /* 0x000fe40000011497 */
[----:B------:R-:W-:Y:S02]  /*05c0*/  LEA.HI R150, R150, R3, RZ, 0x3 ;  /* 0x0000000396967211 */ /* 0x000fe400078f18ff */
[----:B------:R-:W-:Y:S02]  /*05d0*/  LEA.HI R154, R154, R151, RZ, 0x3 ;  /* 0x000000979a9a7211 */ /* 0x000fe400078f18ff */
[----:B------:R-:W-:-:S02]  /*05e0*/  LEA.HI.SX32 R183, R150, R203, 0x1d ;  /* 0x000000cb96b77211 */ /* 0x000fc400078feaff */
[----:B------:R-:W-:Y:S02]  /*05f0*/  LEA.HI.SX32 R151, R154, R203, 0x1d ;  /* 0x000000cb9a977211 */ /* 0x000fe400078feaff */
[C---:B------:R-:W-:Y:S02]  /*0600*/  IADD3 R185, PT, PT, R183.reuse, 0x20, RZ ;  /* 0x00000020b7b97810 */ /* 0x040fe40007ffe0ff */
[----:B------:R-:W-:Y:S02]  /*0610*/  IADD3 R187, PT, PT, R183, 0x40, RZ ;  /* 0x00000040b7bb7810 */ /* 0x000fe40007ffe0ff */
[----:B------:R-:W-:Y:S01]  /*0620*/  IADD3 R161, PT, PT, R151, 0x20, RZ ;  /* 0x0000002097a17810 */ /* 0x000fe20007ffe0ff */
[----:B0-----:R-:W-:Y:S01]  /*0630*/  IMAD.WIDE.U32 R172, R183, 0x10, R156 ;  /* 0x00000010b7ac7825 */ /* 0x001fe200078e009c */
[----:B------:R-:W-:Y:S02]  /*0640*/  SHF.R.S32.HI R3, RZ, 0x1f, R0 ;  /* 0x0000001fff037819 */ /* 0x000fe40000011400 */
[----:B------:R-:W-:Y:S01]  /*0650*/  LEA R154, P0, R0, UR10, 0x2 ;  /* 0x0000000a009a7c11 */ /* 0x000fe2000f8010ff */
[----:B------:R-:W-:-:S02]  /*0660*/  IMAD.WIDE.U32 R168, R185, 0x10, R156 ;  /* 0x00000010b9a87825 */ /* 0x000fc400078e009c */
[----:B------:R-:W2:Y:S02]  /*0670*/  LDG.E.128 R172, desc[UR6][R172.64] ;  /* 0x00000006acac7981 */ /* 0x000ea4000c1e1d00 */
[----:B------:R-:W-:Y:S01]  /*0680*/  IMAD.WIDE.U32 R156, R187, 0x10, R156 ;  /* 0x00000010bb9c7825 */ /* 0x000fe200078e009c */
[----:B------:R-:W-:Y:S01]  /*0690*/  LEA.HI.X R155, R0, UR11, R3, 0x2, P0 ;  /* 0x0000000b009b7c11 */ /* 0x000fe200080f1403 */
[----:B------:R-:W3:Y:S02]  /*06a0*/  LDG.E.128 R168, desc[UR6][R168.64] ;  /* 0x00000006a8a87981 */ /* 0x000ee4000c1e1d00 */
[--C-:B-1----:R-:W-:Y:S02]  /*06b0*/  IMAD.WIDE.U32 R160, R161, 0x10, R148.reuse ;  /* 0x00000010a1a07825 */ /* 0x102fe400078e0094 */
[----:B------:R-:W4:Y:S02]  /*06c0*/  LDG.E.128 R156, desc[UR6][R156.64] ;  /* 0x000000069c9c7981 */ /* 0x000f24000c1e1d00 */
[C-C-:B------:R-:W-:Y:S01]  /*06d0*/  IMAD.WIDE.U32 R164, R151.reuse, 0x10, R148.reuse ;  /* 0x0000001097a47825 */ /* 0x140fe200078e0094 */
[----:B------:R-:W-:Y:S01]  /*06e0*/  IADD3 R151, PT, PT, R151, 0x40, RZ ;  /* 0x0000004097977810 */ /* 0x000fe20007ffe0ff */
[----:B------:R-:W3:Y:S04]  /*06f0*/  LDG.E.128 R160, desc[UR6][R160.64] ;  /* 0x00000006a0a07981 */ /* 0x000ee8000c1e1d00 */
[----:B------:R0:W3:Y:S01]  /*0700*/  LDG.E R3, desc[UR6][R154.64] ;  /* 0x000000069a037981 */ /* 0x0000e2000c1e1900 */
        /* <DEDUP_REMOVED lines=17> */
[----:B--2---:R-:W-:Y:S02]  /*0820*/  PRMT R180, R172, 0x7632, R180 ;  /* 0x00007632acb47816 */ /* 0x004fe400000000b4 */
[C---:B------:R-:W-:Y:S02]  /*0830*/  PRMT R186, R174.reuse, 0x7632, R186 ;  /* 0x00007632aeba7816 */ /* 0x040fe400000000ba */
[----:B------:R-:W-:Y:S02]  /*0840*/  SHF.L.U32 R187, R174, 0x10, RZ ;  /* 0x00000010aebb7819 */ /* 0x000fe400000006ff */
[C---:B----4-:R-:W-:Y:S02]  /*0850*/  PRMT R198, R159.reuse, 0x7632, R198 ;  /* 0x000076329fc67816 */ /* 0x050fe400000000c6 */
[----:B------:R-:W-:Y:S02]  /*0860*/  SHF.L.U32 R199, R159, 0x10, RZ ;  /* 0x000000109fc77819 */ /* 0x000fe400000006ff */
[----:B---3--:R-:W-:-:S02]  /*0870*/  PRMT R174, R162, 0x7632, R174 ;  /* 0x00007632a2ae7816 */ /* 0x008fc400000000ae */
[----:B0-----:R-:W-:Y:S02]  /*0880*/  SHF.L.U32 R179, R162, 0x10, RZ ;  /* 0x00000010a2b37819 */ /* 0x001fe400000006ff */
[----:B------:R-:W-:Y:S02]  /*0890*/  PRMT R162, R157, 0x7632, R162 ;  /* 0x000076329da27816 */ /* 0x000fe400000000a2 */
[----:B------:R-:W-:Y:S02]  /*08a0*/  FSEL R215, R3, RZ, !P1 ;  /* 0x000000ff03d77208 */ /* 0x000fe40004800000 */
[----:B------:R-:W-:Y:S02]  /*08b0*/  SHF.L.U32 R180, R180, 0x10, RZ ;  /* 0x00000010b4b47819 */ /* 0x000fe400000006ff */
[----:B------:R-:W-:Y:S02]  /*08c0*/  SHF.L.U32 R198, R198, 0x10, RZ ;  /* 0x00000010c6c67819 */ /* 0x000fe400000006ff */
[----:B------:R-:W-:-:S02]  /*08d0*/  SHF.L.U32 R182, R172, 0x10, RZ ;  /* 0x00000010acb67819 */ /* 0x000fc400000006ff */
[----:B------:R-:W-:Y:S02]  /*08e0*/  SHF.L.U32 R195, R171, 0x10, RZ ;  /* 0x00000010abc37819 */ /* 0x000fe400000006ff */
[----:B------:R-:W-:Y:S01]  /*08f0*/  SHF.L.U32 R162, R162, 0x10, RZ ;  /* 0x00000010a2a27819 */ /* 0x000fe200000006ff */
[----:B------:R-:W-:Y:S01]  /*0900*/  FADD.FTZ R225, -R215, R199 ;  /* 0x000000c7d7e17221 */ /* 0x000fe20000010100 */
[----:B------:R-:W-:Y:S02]  /*0910*/  PRMT R188, R175, 0x7632, R188 ;  /* 0x00007632afbc7816 */ /* 0x000fe400000000bc */
[C---:B------:R-:W-:Y:S02]  /*0920*/  PRMT R154, R164.reuse, 0x7632, R154 ;  /* 0x00007632a49a7816 */ /* 0x040fe4000000009a */
[C---:B------:R-:W-:Y:S02]  /*0930*/  PRMT R172, R161.reuse, 0x7632, R172 ;  /* 0x00007632a1ac7816 */ /* 0x040fe400000000ac */
[----:B------:R-:W-:Y:S01]  /*0940*/  SHF.L.U32 R181, R161, 0x10, RZ ;  /* 0x00000010a1b57819 */ /* 0x000fe200000006ff */
[C---:B------:R-:W-:Y:S01]  /*0950*/  FADD.FTZ R161, -R215.reuse, R180 ;  /* 0x000000b4d7a17221 */ /* 0x040fe20000010100 */
[----:B------:R-:W-:Y:S01]  /*0960*/  SHF.L.U32 R203, R164, 0x10, RZ ;  /* 0x00000010a4cb7819 */ /* 0x000fe200000006ff */
[----:B------:R-:W-:Y:S01]  /*0970*/  FADD.FTZ R199, -R215, R198 ;  /* 0x000000c6d7c77221 */ /* 0x000fe20000010100 */
[----:B------:R-:W-:Y:S01]  /*0980*/  SHF.L.U32 R189, R175, 0x10, RZ ;  /* 0x00000010afbd7819 */ /* 0x000fe200000006ff */
[C---:B------:R-:W-:Y:S01]  /*0990*/  FADD.FTZ R3, -R215.reuse, R182 ;  /* 0x000000b6d7037221 */ /* 0x040fe20000010100 */
[C---:B------:R-:W-:Y:S01]  /*09a0*/  FADD.FTZ R211, -R215.reuse, R195 ;  /* 0x000000c3d7d37221 */ /* 0x040fe20000010100 */
[C---:B------:R-:W-:Y:S01]  /*09b0*/  PRMT R198, R150.reuse, 0x7632, R198 ;  /* 0x0000763296c67816 */ /* 0x040fe200000000c6 */
[----:B------:R-:W-:Y:S01]  /*09c0*/  FADD.FTZ R195, -R215, R162 ;  /* 0x000000a2d7c37221 */ /* 0x000fe20000010100 */
[----:B------:R-:W-:Y:S01]  /*09d0*/  SHF.L.U32 R223, R150, 0x10, RZ ;  /* 0x0000001096df7819 */ /* 0x000fe200000006ff */
[----:B-----5:R-:W-:Y:S01]  /*09e0*/  FMUL.FTZ R162, R152, R161 ;  /* 0x000000a198a27220 */ /* 0x020fe20000410000 */
[----:B------:R-:W-:-:S02]  /*09f0*/  PRMT R184, R173, 0x7632, R184 ;  /* 0x00007632adb87816 */ /* 0x000fc400000000b8 */
[----:B------:R-:W-:Y:S02]  /*0a00*/  SHF.L.U32 R185, R173, 0x10, RZ ;  /* 0x00000010adb97819 */ /* 0x000fe400000006ff */
[C---:B------:R-:W-:Y:S02]  /*0a10*/  PRMT R178, R165.reuse, 0x7632, R178 ;  /* 0x00007632a5b27816 */ /* 0x040fe400000000b2 */
[----:B------:R-:W-:Y:S02]  /*0a20*/  SHF.L.U32 R175, R165, 0x10, RZ ;  /* 0x00000010a5af7819 */ /* 0x000fe400000006ff */
[C---:B------:R-:W-:Y:S02]  /*0a30*/  PRMT R192, R170.reuse, 0x7632, R192 ;  /* 0x00007632aac07816 */ /* 0x040fe400000000c0 */
[----:B------:R-:W-:Y:S02]  /*0a40*/  SHF.L.U32 R193, R170, 0x10, RZ ;  /* 0x00000010aac17819 */ /* 0x000fe400000006ff */
[----:B------:R-:W-:-:S02]  /*0a50*/  SHF.L.U32 R196, R157, 0x10, RZ ;  /* 0x000000109dc47819 */ /* 0x000fc400000006ff */
[----:B------:R-:W-:Y:S02]  /*0a60*/  SHF.L.U32 R188, R188, 0x10, RZ ;  /* 0x00000010bcbc7819 */ /* 0x000fe400000006ff */
[----:B------:R-:W-:Y:S01]  /*0a70*/  SHF.L.U32 R150, R154, 0x10, RZ ;  /* 0x000000109a967819 */ /* 0x000fe200000006ff */
[----:B------:R-:W-:Y:S01]  /*0a80*/  FMUL.FTZ R154, R56, R203 ;  /* 0x000000cb389a7220 */ /* 0x000fe20000410000 */
[C---:B------:R-:W-:Y:S02]  /*0a90*/  PRMT R173, R166.reuse, 0x7632, R173 ;  /* 0x00007632a6ad7816 */ /* 0x040fe400000000ad */
[----:B------:R-:W-:Y:S02]  /*0aa0*/  SHF.L.U32 R165, R166, 0x10, RZ ;  /* 0x00000010a6a57819 */ /* 0x000fe400000006ff */
[C---:B------:R-:W-:Y:S02]  /*0ab0*/  PRMT R170, R160.reuse, 0x7632, R170 ;  /* 0x00007632a0aa7816 */ /* 0x040fe400000000aa */
[----:B------:R-:W-:Y:S01]  /*0ac0*/  SHF.L.U32 R183, R160, 0x10, RZ ;  /* 0x00000010a0b77819 */ /* 0x000fe200000006ff */
[----:B------:R-:W-:Y:S01]  /*0ad0*/  FMUL.FTZ R3, R152, R3 ;  /* 0x0000000398037220 */ /* 0x000fe20000410000 */
[----:B------:R-:W-:-:S02]  /*0ae0*/  PRMT R166, R168, 0x7632, R166 ;  /* 0x00007632a8a67816 */ /* 0x000fc400000000a6 */
[----:B------:R-:W-:Y:S01]  /*0af0*/  PRMT R160, R156, 0x7632, R160 ;  /* 0x000076329ca07816 */ /* 0x000fe200000000a0 */
[C---:B------:R-:W-:Y:S01]  /*0b00*/  FADD.FTZ R159, -R215.reuse, R189 ;  /* 0x000000bdd79f7221 */ /* 0x040fe20000010100 */
[----:B------:R-:W-:Y:S01]  /*0b10*/  SHF.L.U32 R168, R168, 0x10, RZ ;  /* 0x00000010a8a87819 */ /* 0x000fe200000006ff */
[----:B------:R-:W-:Y:S01]  /*0b20*/  FADD.FTZ R217, -R215, R196 ;  /* 0x000000c4d7d97221 */ /* 0x000fe20000010100 */
[----:B------:R-:W-:Y:S01]  /*0b30*/  PRMT R164, R167, 0x7632, R164 ;  /* 0x00007632a7a47816 */ /* 0x000fe200000000a4 */
[----:B------:R-:W-:Y:S01]  /*0b40*/  FADD.FTZ R85, R85, R150 ;  /* 0x0000009655557221 */ /* 0x000fe20000010000 */
[----:B------:R-:W-:Y:S01]  /*0b50*/  PRMT R194, R171, 0x7632, R194 ;  /* 0x00007632abc27816 */ /* 0x000fe200000000c2 */
[----:B------:R-:W-:Y:S01]  /*0b60*/  FADD.FTZ R171, -R215, R188 ;  /* 0x000000bcd7ab7221 */ /* 0x000fe20000010100 */
[----:B------:R-:W-:Y:S01]  /*0b70*/  SHF.L.U32 R156, R156, 0x10, RZ ;  /* 0x000000109c9c7819 */ /* 0x000fe200000006ff */
[-C--:B------:R-:W-:Y:S01]  /*0b80*/  FFMA.FTZ R61, R162, R150.reuse, R61 ;  /* 0x00000096a23d7223 */ /* 0x080fe2000001003d */
[----:B------:R-:W-:Y:S01]  /*0b90*/  SHF.L.U32 R184, R184, 0x10, RZ ;  /* 0x00000010b8b87819 */ /* 0x000fe200000006ff */
[----:B------:R-:W-:Y:S01]  /*0ba0*/  FMUL.FTZ R161, R57, R150 ;  /* 0x0000009639a17220 */ /* 0x000fe20000410000 */
[----:B------:R-:W-:Y:S01]  /*0bb0*/  SHF.L.U32 R160, R160, 0x10, RZ ;  /* 0x00000010a0a07819 */ /* 0x000fe200000006ff */
[----:B------:R-:W-:Y:S01]  /*0bc0*/  FADD.FTZ R150, RZ, R154 ;  /* 0x0000009aff967221 */ /* 0x000fe20000010000 */
[----:B------:R-:W-:Y:S01]  /*0bd0*/  PRMT R196, R149, 0x7632, R196 ;  /* 0x0000763295c47816 */ /* 0x000fe200000000c4 */
[----:B------:R-:W-:Y:S01]  /*0be0*/  FADD.FTZ R155, -R215, R185 ;  /* 0x000000b9d79b7221 */ /* 0x000fe20000010100 */
[----:B------:R-:W-:Y:S01]  /*0bf0*/  SHF.L.U32 R219, R149, 0x10, RZ ;  /* 0x0000001095db7819 */ /* 0x000fe200000006ff */
[----:B------:R-:W-:Y:S01]  /*0c00*/  FFMA.FTZ R149, R3, R154, RZ ;  /* 0x0000009a03957223 */ /* 0x000fe200000100ff */
[----:B------:R-:W-:Y:S01]  /*0c10*/  SHF.L.U32 R167, R167, 0x10, RZ ;  /* 0x00000010a7a77819 */ /* 0x000fe200000006ff */
[----:B------:R-:W-:Y:S01]  /*0c20*/  FADD.FTZ R205, -R215, R168 ;  /* 0x000000a8d7cd7221 */ /* 0x000fe20000010100 */
[C---:B------:R-:W-:Y:S01]  /*0c30*/  PRMT R176, R163.reuse, 0x7632, R176 ;  /* 0x00007632a3b07816 */ /* 0x040fe200000000b0 */
[----:B------:R-:W-:Y:S01]  /*0c40*/  FMUL.FTZ R159, R152, R159 ;  /* 0x0000009f989f7220 */ /* 0x000fe20000410000 */
[----:B------:R-:W-:Y:S01]  /*0c50*/  SHF.L.U32 R177, R163, 0x10, RZ ;  /* 0x00000010a3b17819 */ /* 0x000fe200000006ff */
[C---:B------:R-:W-:Y:S01]  /*0c60*/  FADD.FTZ R163, -R215.reuse, R184 ;  /* 0x000000b8d7a37221 */ /* 0x040fe20000010100 */
[----:B------:R-:W-:Y:S01]  /*0c70*/  SHF.L.U32 R182, R164, 0x10, RZ ;  /* 0x00000010a4b67819 */ /* 0x000fe200000006ff */
[----:B------:R-:W-:Y:S01]  /*0c80*/  FADD.FTZ R213, -R215, R156 ;  /* 0x0000009cd7d57221 */ /* 0x000fe20000010100 */
[----:B------:R-:W-:Y:S01]  /*0c90*/  FADD.FTZ R84, R84, R203 ;  /* 0x000000cb54547221 */ /* 0x000fe20000010000 */
[----:B------:R-:W-:Y:S01]  /*0ca0*/  FFMA.FTZ R60, R3, R203, R60 ;  /* 0x000000cb033c7223 */ /* 0x000fe2000001003c */
[----:B------:R-:W-:Y:S01]  /*0cb0*/  SHF.L.U32 R178, R178, 0x10, RZ ;  /* 0x00000010b2b27819 */ /* 0x000fe200000006ff */
[----:B------:R-:W-:Y:S01]  /*0cc0*/  FMUL.FTZ R168, R152, R171 ;  /* 0x000000ab98a87220 */ /* 0x000fe20000410000 */
[C---:B------:R-:W-:Y:S01]  /*0cd0*/  FADD.FTZ R209, -R215.reuse, R193 ;  /* 0x000000c1d7d17221 */ /* 0x040fe20000010100 */
[----:B------:R-:W-:Y:S01]  /*0ce0*/  FMUL.FTZ R156, R58, R175 ;  /* 0x000000af3a9c7220 */ /* 0x000fe20000410000 */
[----:B------:R-:W-:Y:S01]  /*0cf0*/  FADD.FTZ R203, R150, R161 ;  /* 0x000000a196cb7221 */ /* 0x000fe20000010000 */
[----:B------:R-:W-:Y:S01]  /*0d00*/  PRMT R197, R158, 0x7632, R197 ;  /* 0x000076329ec57816 */ /* 0x000fe200000000c5 */
[----:B------:R-:W-:Y:S01]  /*0d10*/  FADD.FTZ R193, -R215, R160 ;  /* 0x000000a0d7c17221 */ /* 0x000fe20000010100 */
[----:B------:R-:W-:Y:S01]  /*0d20*/  FMUL.FTZ R155, R152, R155 ;  /* 0x0000009b989b7220 */ /* 0x000fe20000410000 */
[----:B------:R-:W-:Y:S01]  /*0d30*/  FFMA.FTZ R150, R162, R161, R149 ;  /* 0x000000a1a2967223 */ /* 0x000fe20000010095 */
[----:B------:R-:W-:Y:S01]  /*0d40*/  SHF.L.U32 R191, R169, 0x10, RZ ;  /* 0x00000010a9bf7819 */ /* 0x000fe200000006ff */
[----:B------:R-:W-:Y:S01]  /*0d50*/  FADD.FTZ R90, R90, R167 ;  /* 0x000000a75a5a7221 */ /* 0x000fe20000010000 */
[----:B------:R-:W-:Y:S01]  /*0d60*/  SHF.L.U32 R158, R158, 0x10, RZ ;  /* 0x000000109e9e7819 */ /* 0x000fe200000006ff */
[-C--:B------:R-:W-:Y:S01]  /*0d70*/  FFMA.FTZ R66, R159, R167.reuse, R66 ;  /* 0x000000a79f427223 */ /* 0x080fe20000010042 */
[----:B------:R-:W-:Y:S01]  /*0d80*/  FMUL.FTZ R160, R54, R167 ;  /* 0x000000a736a07220 */ /* 0x000fe20000410000 */
[----:B------:R-:W-:Y:S01]  /*0d90*/  FADD.FTZ R157, -R215, R187 ;  /* 0x000000bbd79d7221 */ /* 0x000fe20000010100 */
[----:B------:R-:W-:Y:S01]  /*0da0*/  FMUL.FTZ R164, R152, R163 ;  /* 0x000000a398a47220 */ /* 0x000fe20000410000 */
[----:B------:R-:W-:Y:S01]  /*0db0*/  FADD.FTZ R91, R91, R182 ;  /* 0x000000b65b5b7221 */ /* 0x000fe20000010000 */
[-C--:B------:R-:W-:Y:S01]  /*0dc0*/  FFMA.FTZ R67, R168, R182.reuse, R67 ;  /* 0x000000b6a8437223 */ /* 0x080fe20000010043 */
[----:B------:R-:W-:Y:S01]  /*0dd0*/  FMUL.FTZ R167, R55, R182 ;  /* 0x000000b637a77220 */ /* 0x000fe20000410000 */
[----:B------:R-:W-:Y:S01]  /*0de0*/  PRMT R190, R169, 0x7632, R190 ;  /* 0x00007632a9be7816 */ /* 0x000fe200000000be */
[----:B------:R-:W-:Y:S01]  /*0df0*/  FMUL.FTZ R163, R59, R178 ;  /* 0x000000b23ba37220 */ /* 0x000fe20000410000 */
[----:B------:R-:W-:Y:S01]  /*0e00*/  SHF.L.U32 R186, R186, 0x10, RZ ;  /* 0x00000010baba7819 */ /* 0x000fe200000006ff */
[----:B------:R-:W-:Y:S01]  /*0e10*/  FADD.FTZ R182, R203, R156 ;  /* 0x0000009ccbb67221 */ /* 0x000fe20000010000 */
[----:B------:R-:W-:Y:S01]  /*0e20*/  FFMA.FTZ R149, R155, R156, R150 ;  /* 0x0000009c9b957223 */ /* 0x000fe20000010096 */
[----:B------:R-:W-:Y:S01]  /*0e30*/  SHF.L.U32 R166, R166, 0x10, RZ ;  /* 0x00000010a6a67819 */ /* 0x000fe200000006ff */
[C---:B------:R-:W-:Y:S01]  /*0e40*/  FADD.FTZ R207, -R215.reuse, R191 ;  /* 0x000000bfd7cf7221 */ /* 0x040fe20000010100 */
[----:B------:R-:W-:Y:S01]  /*0e50*/  FADD.FTZ R221, -R215, R158 ;  /* 0x0000009ed7dd7221 */ /* 0x000fe20000010100 */
        /* <DEDUP_REMOVED lines=9> */
[----:B------:R-:W-:Y:S01]  /*0ef0*/  FFMA.FTZ R150, R164, R163, R149 ;  /* 0x000000a3a4967223 */ /* 0x000fe20000010095 */
[----:B------:R-:W-:Y:S01]  /*0f00*/  SHF.L.U32 R197, R197, 0x10, RZ ;  /* 0x00000010c5c57819 */ /* 0x000fe200000006ff */
[----:B------:R-:W-:Y:S01]  /*0f10*/  FADD.FTZ R88, R88, R165 ;  /* 0x000000a558587221 */ /* 0x000fe20000010000 */
[----:B------:R-:W-:Y:S01]  /*0f20*/  FFMA.FTZ R64, R157, R165, R64 ;  /* 0x000000a59d407223 */ /* 0x000fe20000010040 */
[----:B------:R-:W-:Y:S01]  /*0f30*/  SHF.L.U32 R194, R184, 0x10, RZ ;  /* 0x00000010b8c27819 */ /* 0x000fe200000006ff */
[----:B------:R-:W-:Y:S01]  /*0f40*/  FADD.FTZ R185, -R215, R166 ;  /* 0x000000a6d7b97221 */ /* 0x000fe20000010100 */
[----:B------:R-:W-:Y:S01]  /*0f50*/  FMUL.FTZ R165, R53, R180 ;  /* 0x000000b435a57220 */ /* 0x000fe20000410000 */
[----:B------:R-:W-:Y:S01]  /*0f60*/  FADD.FTZ R184, R203, R158 ;  /* 0x0000009ecbb87221 */ /* 0x000fe20000010000 */
[C---:B------:R-:W-:Y:S01]  /*0f70*/  FADD.FTZ R187, -R215.reuse, R187 ;  /* 0x000000bbd7bb7221 */ /* 0x040fe20000010100 */
[C---:B------:R-:W-:Y:S01]  /*0f80*/  FADD.FTZ R189, -R215.reuse, R189 ;  /* 0x000000bdd7bd7221 */ /* 0x040fe20000010100 */
[C---:B------:R-:W-:Y:S01]  /*0f90*/  FADD.FTZ R191, -R215.reuse, R191 ;  /* 0x000000bfd7bf7221 */ /* 0x040fe20000010100 */
[----:B------:R-:W-:Y:S01]  /*0fa0*/  FADD.FTZ R197, -R215, R197 ;  /* 0x000000c5d7c57221 */ /* 0x000fe20000010100 */
[----:B------:R-:W-:Y:S01]  /*0fb0*/  FMUL.FTZ R166, R152, R169 ;  /* 0x000000a998a67220 */ /* 0x000fe20000410000 */
[----:B------:R-:W-:Y:S01]  /*0fc0*/  FFMA.FTZ R149, R157, R158, R150 ;  /* 0x0000009e9d957223 */ /* 0x000fe20000010096 */
[----:B------:R-:W-:Y:S01]  /*0fd0*/  SHF.L.U32 R215, R148, 0x10, RZ ;  /* 0x0000001094d77819 */ /* 0x000fe200000006ff */
[----:B------:R-:W-:Y:S01]  /*0fe0*/  FADD.FTZ R203, R184, R165 ;  /* 0x000000a5b8cb7221 */ /* 0x000fe20000010000 */
[----:B------:R-:W-:Y:S01]  /*0ff0*/  PRMT R148, R151, 0x7632, R148 ;  /* 0x0000763297947816 */ /* 0x000fe20000000094 */
[----:B------:R-:W-:-:S03]  /*1000*/  FFMA.FTZ R150, R166, R165, R149 ;  /* 0x000000a5a6967223 */ /* 0x000fc60000010095 */
[----:B------:R-:W-:Y:S01]  /*1010*/  SHF.L.U32 R204, R148, 0x10, RZ ;  /* 0x0000001094cc7819 */ /* 0x000fe200000006ff */
[----:B------:R-:W-:Y:S01]  /*1020*/  FADD.FTZ R148, R203, R160 ;  /* 0x000000a0cb947221 */ /* 0x000fe20000010000 */
        /* <DEDUP_REMOVED lines=64> */
[----:B------:R-:W-:Y:S01]  /*1430*/  FADD.FTZ R203, R148, R193 ;  /* 0x000000c194cb7221 */ /* 0x000fe20000010000 */
[----:B------:R-:W-:Y:S01]  /*1440*/  FMUL.FTZ R179, R152, R217 ;  /* 0x000000d998b37220 */ /* 0x000fe20000410000 */
        /* <DEDUP_REMOVED lines=14> */
[C---:B------:R-:W-:Y:S01]  /*1530*/  FFMA.FTZ R148, R194.reuse, R195, R149 ;  /* 0x000000c3c2947223 */ /* 0x040fe20000010095 */
[----:B------:R-:W-:Y:S01]  /*1540*/  FADD.FTZ R103, R103, R196 ;  /* 0x000000c467677221 */ /* 0x000fe20000010000 */
[----:B------:R-:W-:Y:S01]  /*1550*/  FFMA.FTZ R79, R194, R196, R79 ;  /* 0x000000c4c24f7223 */ /* 0x000fe2000001004f */
[----:B------:R-:W-:Y:S01]  /*1560*/  SHF.L.U32 R151, R151, 0x10, RZ ;  /* 0x0000001097977819 */ /* 0x000fe200000006ff */
        /* <DEDUP_REMOVED lines=29> */
.L_x_2815:
        /* <DEDUP_REMOVED lines=18> */
.L_x_2816:
[----:B------:R-:W-:Y:S05]  /*1860*/  BSYNC.RECONVERGENT B1 ;  /* 0x0000000000017941 */ /* 0x000fea0003800200 */
.L_x_2814:
        /* <DEDUP_REMOVED lines=21> */
.L_x_2891:
[----:B------:R-:W3:Y:S01]  /*19c0*/  S2R R204, SR_TID.X ;  /* 0x0000000000cc7919 */ /* 0x000ee20000002100 */
[----:B------:R-:W4:Y:S01]  /*19d0*/  @P2 LDC.64 R148, c[0x0][0x390] ;  /* 0x0000e400ff942b82 */ /* 0x000f220000000a00 */
[----:B------:R-:W-:Y:S01]  /*19e0*/  @P2 IADD3 R202, PT, PT, R202, -0x1, RZ ;  /* 0xffffffffcaca2810 */ /* 0x000fe20007ffe0ff */
[----:B------:R-:W-:-:S04]  /*19f0*/  HFMA2 R205, -RZ, RZ, 0, 0 ;  /* 0x00000000ffcd7431 */ /* 0x000fc800000001ff */
        /* <DEDUP_REMOVED lines=21> */
[----:B------:R-:W-:Y:S02]  /*1b50*/  MOV R151, UR20 ;  /* 0x0000001400977c02 */ /* 0x000fe40008000f00 */
[----:B0-----:R-:W-:Y:S02]  /*1b60*/  MOV R206, UR21 ;  /* 0x0000001500ce7c02 */ /* 0x001fe40008000f00 */
[----:B------:R-:W-:-:S04]  /*1b70*/  ISETP.NE.U32.AND P1, PT, R151, RZ, PT ;  /* 0x000000ff9700720c */ /* 0x000fc80003f25070 */
[----:B------:R-:W-:-:S13]  /*1b80*/  ISETP.NE.AND.EX P1, PT, R206, RZ, PT, P1 ;  /* 0x000000ffce00720c */ /* 0x000fda0003f25310 */
[----:B------:R-:W-:Y:S05]  /*1b90*/  @P1 BRA `(.L_x_2820) ;  /* 0x0000000400cc1947 */ /* 0x000fea0003800000 */
[----:B------:R-:W-:Y:S04]  /*1ba0*/  BSSY.RECONVERGENT B2, `(.L_x_2821) ;  /* 0x000000d000027945 */ /* 0x000fe80003800200 */
[----:B------:R-:W-:Y:S05]  /*1bb0*/  @!P2 BRA `(.L_x_2822) ;  /* 0x00000000002ca947 */ /* 0x000fea0003800000 */
[----:B------:R-:W-:Y:S01]  /*1bc0*/  FFMA.FTZ R149, R3, R202, R153 ;  /* 0x000000ca03957223 */ /* 0x000fe20000010099 */
[----:B------:R-:W-:Y:S02]  /*1bd0*/  ISETP.GT.AND P1, PT, R2, RZ, PT ;  /* 0x000000ff0200720c */ /* 0x000fe40003f24270 */
[----:B-----5:R-:W-:Y:S01]  /*1be0*/  SHF.L.U32 R148, R144, 0x10, RZ ;  /* 0x0000001090947819 */ /* 0x020fe200000006ff */
[----:B------:R-:W-:-:S04]  /*1bf0*/  FADD.FTZ R149, R154, -R149 ;  /* 0x800000959a957221 */ /* 0x000fc80000010000 */
[----:B------:R-:W-:-:S05]  /*1c00*/  FMUL.FTZ R149, R152, R149 ;  /* 0x0000009598957220 */ /* 0x000fca0000410000 */
[----:B------:R-:W-:-:S05]  /*1c10*/  FSEL R149, R149, RZ, P1 ;  /* 0x000000ff95957208 */ /* 0x000fca0000800000 */
[----:B------:R-:W-:-:S04]  /*1c20*/  FMUL.FTZ R149, R149, UR13 ;  /* 0x0000000d95957c20 */ /* 0x000fc80008410000 */
[----:B------:R-:W-:Y:S01]  /*1c30*/  FMUL.FTZ R150, R12, R149 ;  /* 0x000000950c967220 */ /* 0x000fe20000410000 */
[----:B------:R-:W-:-:S04]  /*1c40*/  FFMA.FTZ R128, R149, R148, R128 ;  /* 0x0000009495807223 */ /* 0x000fc80000010080 */
[----:B------:R-:W-:-:S04]  /*1c50*/  F2FP.BF16.F32.PACK_AB R150, RZ, R150 ;  /* 0x00000096ff96723e */ /* 0x000fc800000010ff */
[----:B------:R-:W-:-:S07]  /*1c60*/  PRMT R132, R150, 0x7610, R132 ;  /* 0x0000761096847816 */ /* 0x000fce0000000084 */
.L_x_2822:
[----:B------:R-:W-:Y:S05]  /*1c70*/  BSYNC.RECONVERGENT B2 ;  /* 0x0000000000027941 */ /* 0x000fea0003800200 */
.L_x_2821:
        /* <DEDUP_REMOVED lines=14> */
.L_x_2824:
[----:B------:R-:W-:Y:S05]  /*1d60*/  BSYNC.RECONVERGENT B2 ;  /* 0x0000000000027941 */ /* 0x000fea0003800200 */
.L_x_2823:
        /* <DEDUP_REMOVED lines=13> */
.L_x_2826:
[----:B------:R-:W-:Y:S05]  /*1e40*/  BSYNC.RECONVERGENT B2 ;  /* 0x0000000000027941 */ /* 0x000fea0003800200 */
.L_x_2825:
        /* <DEDUP_REMOVED lines=14> */
.L_x_2828:
[----:B------:R-:W-:Y:S05]  /*1f30*/  BSYNC.RECONVERGENT B2 ;  /* 0x0000000000027941 */ /* 0x000fea0003800200 */
.L_x_2827:
        /* <DEDUP_REMOVED lines=13> */
.L_x_2830:
[----:B------:R-:W-:Y:S05]  /*2010*/  BSYNC.RECONVERGENT B2 ;  /* 0x0000000000027941 */ /* 0x000fea0003800200 */
.L_x_2829:
        /* <DEDUP_REMOVED lines=14> */
.L_x_2832:
[----:B------:R-:W-:Y:S05]  /*2100*/  BSYNC.RECONVERGENT B2 ;  /* 0x0000000000027941 */ /* 0x000fea0003800200 */
.L_x_2831:
        /* <DEDUP_REMOVED lines=13> */
.L_x_2834:
[----:B------:R-:W-:Y:S05]  /*21e0*/  BSYNC.RECONVERGENT B2 ;  /* 0x0000000000027941 */ /* 0x000fea0003800200 */
.L_x_2833:
[----:B------:R-:W-:Y:S05]  /*21f0*/  @!P2 BRA `(.L_x_2835) ;  /* 0x00000014002ca947 */ /* 0x000fea0003800000 */
[----:B------:R-:W-:Y:S01]  /*2200*/  FFMA.FTZ R148, R168, R202, R153 ;  /* 0x000000caa8947223 */ /* 0x000fe20000010099 */
[----:B------:R-:W-:-:S03]  /*2210*/  ISETP.GT.AND P1, PT, R2, RZ, PT ;  /* 0x000000ff0200720c */ /* 0x000fc60003f24270 */
[----:B------:R-:W-:-:S04]  /*2220*/  FADD.FTZ R149, R167, -R148 ;  /* 0x80000094a7957221 */ /* 0x000fc80000010000 */
[----:B------:R-:W-:-:S05]  /*2230*/  FMUL.FTZ R149, R152, R149 ;  /* 0x0000009598957220 */ /* 0x000fca0000410000 */
[----:B------:R-:W-:-:S05]  /*2240*/  FSEL R149, R149, RZ, P1 ;  /* 0x000000ff95957208 */ /* 0x000fca0000800000 */
[----:B------:R-:W-:Y:S01]  /*2250*/  FMUL.FTZ R148, R149, UR13 ;  /* 0x0000000d95947c20 */ /* 0x000fe20008410000 */
[----:B-----5:R-:W-:-:S03]  /*2260*/  PRMT R149, R147, 0x7632, R149 ;  /* 0x0000763293957816 */ /* 0x020fc60000000095 */
[----:B------:R-:W-:Y:S01]  /*2270*/  FMUL.FTZ R150, R19, R148 ;  /* 0x0000009413967220 */ /* 0x000fe20000410000 */
[----:B------:R-:W-:-:S04]  /*2280*/  SHF.L.U32 R149, R149, 0x10, RZ ;  /* 0x0000001095957819 */ /* 0x000fc800000006ff */
[----:B------:R-:W-:Y:S01]  /*2290*/  F2FP.BF16.F32.PACK_AB R150, RZ, R150 ;  /* 0x00000096ff96723e */ /* 0x000fe200000010ff */
[----:B------:R-:W-:-:S03]  /*22a0*/  FFMA.FTZ R127, R148, R149, R127 ;  /* 0x00000095947f7223 */ /* 0x000fc6000001007f */
[----:B------:R-:W-:Y:S01]  /*22b0*/  PRMT R135, R135, 0x5410, R150 ;  /* 0x0000541087877816 */ /* 0x000fe20000000096 */
[----:B------:R-:W-:Y:S06]  /*22c0*/  BRA `(.L_x_2835) ;  /* 0x0000001000f87947 */ /* 0x000fec0003800000 */
.L_x_2820:
[----:B------:R-:W0:Y:S01]  /*22d0*/  @P2 LDC R209, c[0x0][0x40c] ;  /* 0x00010300ffd12b82 */ /* 0x000e220000000800 */
[-CC-:B------:R-:W-:Y:S01]  /*22e0*/  FFMA.FTZ R137, R155, R202.reuse, R153.reuse ;  /* 0x000000ca9b897223 */ /* 0x180fe20000010099 */
[-CC-:B------:R-:W-:Y:S01]  /*22f0*/  FFMA.FTZ R149, R157, R202.reuse, R153.reuse ;  /* 0x000000ca9d957223 */ /* 0x180fe20000010099 */
[-C--:B------:R-:W-:Y:S01]  /*2300*/  FFMA.FTZ R136, R164, R202.reuse, R153 ;  /* 0x000000caa4887223 */ /* 0x080fe20000010099 */
[----:B------:R-:W-:Y:S01]  /*2310*/  ISETP.GT.AND P1, PT, R2, RZ, PT ;  /* 0x000000ff0200720c */ /* 0x000fe20003f24270 */
[----:B------:R-:W-:Y:S01]  /*2320*/  FADD.FTZ R137, R156, -R137 ;  /* 0x800000899c897221 */ /* 0x000fe20000010000 */
[----:B------:R-:W-:Y:S01]  /*2330*/  FADD.FTZ R149, R158, -R149 ;  /* 0x800000959e957221 */ /* 0x000fe20000010000 */
[----:B------:R-:W-:Y:S01]  /*2340*/  FADD.FTZ R139, R163, -R136 ;  /* 0x80000088a38b7221 */ /* 0x000fe20000010000 */
[----:B------:R-:W1:Y:S01]  /*2350*/  @P2 LDC R148, c[0x0][0x40c] ;  /* 0x00010300ff942b82 */ /* 0x000e620000000800 */
[C---:B------:R-:W-:Y:S01]  /*2360*/  FMUL.FTZ R137, R152.reuse, R137 ;  /* 0x0000008998897220 */ /* 0x040fe20000410000 */
[----:B------:R-:W-:Y:S01]  /*2370*/  FMUL.FTZ R149, R152, R149 ;  /* 0x0000009598957220 */ /* 0x000fe20000410000 */
[----:B------:R-:W-:Y:S01]  /*2380*/  FFMA.FTZ R208, R166, R202, R153 ;  /* 0x000000caa6d07223 */ /* 0x000fe20000010099 */
[----:B------:R-:W-:Y:S01]  /*2390*/  FMUL.FTZ R139, R152, R139 ;  /* 0x0000008b988b7220 */ /* 0x000fe20000410000 */
[----:B-----5:R-:W-:-:S02]  /*23a0*/  @P2 SHF.L.U32 R217, R147, 0x10, RZ ;  /* 0x0000001093d92819 */ /* 0x020fc400000006ff */
[----:B------:R-:W-:Y:S01]  /*23b0*/  FSEL R138, R137, RZ, P1 ;  /* 0x000000ff898a7208 */ /* 0x000fe20000800000 */
[----:B------:R-:W2:Y:S01]  /*23c0*/  @P2 LDC R150, c[0x0][0x40c] ;  /* 0x00010300ff962b82 */ /* 0x000ea20000000800 */
[----:B------:R-:W-:Y:S01]  /*23d0*/  FADD.FTZ R207, R165, -R208 ;  /* 0x800000d0a5cf7221 */ /* 0x000fe20000010000 */
[----:B------:R-:W-:Y:S02]  /*23e0*/  FSEL R149, R149, RZ, P1 ;  /* 0x000000ff95957208 */ /* 0x000fe40000800000 */
[----:B------:R-:W-:Y:S01]  /*23f0*/  FSEL R213, R139, RZ, P1 ;  /* 0x000000ff8bd57208 */ /* 0x000fe20000800000 */
[----:B------:R-:W-:Y:S01]  /*2400*/  FMUL.FTZ R207, R152, R207 ;  /* 0x000000cf98cf7220 */ /* 0x000fe20000410000 */
[----:B------:R-:W-:Y:S01]  /*2410*/  F2FP.BF16.F32.PACK_AB R212, RZ, R149 ;  /* 0x00000095ffd4723e */ /* 0x000fe200000010ff */
[----:B0-----:R-:W-:Y:S01]  /*2420*/  @P2 FMUL.FTZ R137, R138, R209 ;  /* 0x000000d18a892220 */ /* 0x001fe20000410000 */
[----:B------:R-:W0:Y:S02]  /*2430*/  @P2 LDC R210, c[0x0][0x40c] ;  /* 0x00010300ffd22b82 */ /* 0x000e240000000800 */
[----:B------:R-:W-:-:S04]  /*2440*/  FSEL R209, R207, RZ, P1 ;  /* 0x000000ffcfd17208 */ /* 0x000fc80000800000 */
[----:B------:R-:W-:Y:S01]  /*2450*/  F2FP.BF16.F32.PACK_AB R214, RZ, R209 ;  /* 0x000000d1ffd6723e */ /* 0x000fe200000010ff */
[----:B-1----:R-:W-:Y:S01]  /*2460*/  @P2 FMUL.FTZ R139, R149, R148 ;  /* 0x00000094958b2220 */ /* 0x002fe20000410000 */
[----:B------:R-:W-:Y:S01]  /*2470*/  FFMA.FTZ R149, R159, R202, R153 ;  /* 0x000000ca9f957223 */ /* 0x000fe20000010099 */
[----:B------:R-:W1:Y:S01]  /*2480*/  @P2 LDC R218, c[0x0][0x40c] ;  /* 0x00010300ffda2b82 */ /* 0x000e620000000800 */
[----:B------:R-:W-:Y:S02]  /*2490*/  @P2 FMUL.FTZ R148, R14, R137 ;  /* 0x000000890e942220 */ /* 0x000fe40000410000 */
[----:B------:R-:W-:Y:S01]  /*24a0*/  FADD.FTZ R207, R160, -R149 ;  /* 0x80000095a0cf7221 */ /* 0x000fe20000010000 */
[----:B--2---:R-:W-:Y:S02]  /*24b0*/  @P2 FMUL.FTZ R136, R213, R150 ;  /* 0x00000096d5882220 */ /* 0x004fe40000410000 */
[----:B------:R-:W-:Y:S02]  /*24c0*/  @P2 F2FP.BF16.F32.PACK_AB R148, RZ, R148 ;  /* 0x00000094ff94223e */ /* 0x000fe400000010ff */
[----:B------:R-:W2:Y:S01]  /*24d0*/  @P2 LDC R216, c[0x0][0x40c] ;  /* 0x00010300ffd82b82 */ /* 0x000ea20000000800 */
[----:B------:R-:W-:Y:S01]  /*24e0*/  FMUL.FTZ R207, R152, R207 ;  /* 0x000000cf98cf7220 */ /* 0x000fe20000410000 */
[----:B------:R-:W-:Y:S01]  /*24f0*/  @P2 FMUL.FTZ R149, R15, R136 ;  /* 0x000000880f952220 */ /* 0x000fe20000410000 */
[----:B------:R-:W-:Y:S01]  /*2500*/  @P2 PRMT R133, R148, 0x7610, R133 ;  /* 0x0000761094852816 */ /* 0x000fe20000000085 */
[----:B------:R-:W-:Y:S01]  /*2510*/  @P2 FMUL.FTZ R150, R16, R139 ;  /* 0x0000008b10962220 */ /* 0x000fe20000410000 */
[----:B------:R-:W-:-:S02]  /*2520*/  @P2 PRMT R148, R146, 0x7632, R148 ;  /* 0x0000763292942816 */ /* 0x000fc40000000094 */
[----:B------:R-:W-:Y:S01]  /*2530*/  @P2 F2FP.BF16.F32.PACK_AB R149, RZ, R149 ;  /* 0x00000095ff95223e */ /* 0x000fe200000010ff */
[----:B------:R-:W3:Y:S01]  /*2540*/  @P2 LDC R220, c[0x0][0x40c] ;  /* 0x00010300ffdc2b82 */ /* 0x000ee20000000800 */
[----:B------:R-:W-:Y:S01]  /*2550*/  FSEL R215, R207, RZ, P1 ;  /* 0x000000ffcfd77208 */ /* 0x000fe20000800000 */
[----:B0-----:R-:W-:Y:S01]  /*2560*/  @P2 FMUL.FTZ R208, R209, R210 ;  /* 0x000000d2d1d02220 */ /* 0x001fe20000410000 */
[----:B------:R-:W-:Y:S01]  /*2570*/  @P2 PRMT R133, R133, 0x5410, R149 ;  /* 0x0000541085852816 */ /* 0x000fe20000000095 */
[----:B------:R-:W-:Y:S01]  /*2580*/  FFMA.FTZ R149, R3, R202, R153 ;  /* 0x000000ca03957223 */ /* 0x000fe20000010099 */
[----:B------:R-:W-:Y:S02]  /*2590*/  @P2 F2FP.BF16.F32.PACK_AB R150, RZ, R150 ;  /* 0x00000096ff96223e */ /* 0x000fe400000010ff */
[----:B------:R-:W-:Y:S01]  /*25a0*/  @P2 SHF.L.U32 R148, R148, 0x10, RZ ;  /* 0x0000001094942819 */ /* 0x000fe200000006ff */
[----:B------:R-:W-:Y:S01]  /*25b0*/  FADD.FTZ R149, R154, -R149 ;  /* 0x800000959a957221 */ /* 0x000fe20000010000 */
[----:B-1----:R-:W-:Y:S01]  /*25c0*/  @P2 FMUL.FTZ R209, R215, R218 ;  /* 0x000000dad7d12220 */ /* 0x002fe20000410000 */
[----:B------:R-:W-:Y:S01]  /*25d0*/  FFMA.FTZ R218, R162, R202, R153 ;  /* 0x000000caa2da7223 */ /* 0x000fe20000010099 */
[----:B------:R-:W-:Y:S01]  /*25e0*/  @P2 PRMT R134, R150, 0x7610, R134 ;  /* 0x0000761096862816 */ /* 0x000fe20000000086 */
[----:B------:R-:W-:Y:S01]  /*25f0*/  FMUL.FTZ R149, R152, R149 ;  /* 0x0000009598957220 */ /* 0x000fe20000410000 */
[----:B------:R-:W-:Y:S01]  /*2600*/  @P2 FMUL.FTZ R150, R17, R208 ;  /* 0x000000d011962220 */ /* 0x000fe20000410000 */
[----:B------:R-:W-:Y:S01]  /*2610*/  FADD.FTZ R207, R161, -R218 ;  /* 0x800000daa1cf7221 */ /* 0x000fe20000010000 */
[----:B------:R-:W-:Y:S01]  /*2620*/  @P2 FFMA.FTZ R125, R208, R148, R125 ;  /* 0x00000094d07d2223 */ /* 0x000fe2000001007d */
[----:B------:R-:W-:Y:S01]  /*2630*/  @P2 FMUL.FTZ R210, R18, R209 ;  /* 0x000000d112d22220 */ /* 0x000fe20000410000 */
[----:B------:R-:W-:Y:S01]  /*2640*/  FSEL R211, R149, RZ, P1 ;  /* 0x000000ff95d37208 */ /* 0x000fe20000800000 */
[----:B------:R-:W-:Y:S01]  /*2650*/  FMUL.FTZ R207, R152, R207 ;  /* 0x000000cf98cf7220 */ /* 0x000fe20000410000 */
[----:B------:R-:W-:Y:S01]  /*2660*/  @P2 F2FP.BF16.F32.PACK_AB R150, RZ, R150 ;  /* 0x00000096ff96223e */ /* 0x000fe200000010ff */
[----:B------:R-:W-:Y:S01]  /*2670*/  @P2 FFMA.FTZ R126, R217, R209, R126 ;  /* 0x000000d1d97e2223 */ /* 0x000fe2000001007e */
[----:B------:R-:W-:Y:S01]  /*2680*/  PRMT R208, R212, 0x5410, R214 ;  /* 0x00005410d4d07816 */ /* 0x000fe200000000d6 */
[----:B--2---:R-:W-:Y:S01]  /*2690*/  @P2 FMUL.FTZ R149, R211, R216 ;  /* 0x000000d8d3952220 */ /* 0x004fe20000410000 */
[----:B------:R-:W-:Y:S01]  /*26a0*/  FSEL R207, R207, RZ, P1 ;  /* 0x000000ffcfcf7208 */ /* 0x000fe20000800000 */
[----:B------:R-:W-:Y:S01]  /*26b0*/  FFMA.FTZ R214, R168, R202, R153 ;  /* 0x000000caa8d67223 */ /* 0x000fe20000010099 */
[----:B------:R-:W-:Y:S01]  /*26c0*/  @P2 F2FP.BF16.F32.PACK_AB R210, RZ, R210 ;  /* 0x000000d2ffd2223e */ /* 0x000fe200000010ff */
[----:B------:R-:W-:Y:S01]  /*26d0*/  @P2 FMUL.FTZ R148, R12, R149 ;  /* 0x000000950c942220 */ /* 0x000fe20000410000 */
[----:B------:R-:W-:Y:S01]  /*26e0*/  F2FP.BF16.F32.PACK_AB R212, RZ, R138 ;  /* 0x0000008affd4723e */ /* 0x000fe200000010ff */
[----:B------:R-:W-:Y:S01]  /*26f0*/  FADD.FTZ R209, R167, -R214 ;  /* 0x800000d6a7d17221 */ /* 0x000fe20000010000 */
[----:B------:R-:W-:Y:S01]  /*2700*/  @P2 PRMT R134, R134, 0x5410, R150 ;  /* 0x0000541086862816 */ /* 0x000fe20000000096 */
[----:B---3--:R-:W-:Y:S01]  /*2710*/  @P2 FMUL.FTZ R150, R207, R220 ;  /* 0x000000dccf962220 */ /* 0x008fe20000410000 */
[----:B------:R-:W-:Y:S01]  /*2720*/  @P2 F2FP.BF16.F32.PACK_AB R148, RZ, R148 ;  /* 0x00000094ff94223e */ /* 0x000fe200000010ff */
[----:B------:R-:W-:Y:S01]  /*2730*/  FMUL.FTZ R209, R152, R209 ;  /* 0x000000d198d17220 */ /* 0x000fe20000410000 */
[----:B------:R-:W-:-:S02]  /*2740*/  @P2 PRMT R138, R144, 0x7632, R138 ;  /* 0x00007632908a2816 */ /* 0x000fc4000000008a */
[----:B------:R-:W-:Y:S02]  /*2750*/  @P2 SHF.L.U32 R217, R144, 0x10, RZ ;  /* 0x0000001090d92819 */ /* 0x000fe400000006ff */
[----:B------:R-:W-:Y:S02]  /*2760*/  @P2 PRMT R135, R210, 0x7610, R135 ;  /* 0x00007610d2872816 */ /* 0x000fe40000000087 */
[----:B------:R-:W-:Y:S01]  /*2770*/  @P2 PRMT R132, R148, 0x7610, R132 ;  /* 0x0000761094842816 */ /* 0x000fe20000000084 */
[----:B------:R-:W-:Y:S01]  /*2780*/  @P2 FFMA.FTZ R128, R217, R149, R128 ;  /* 0x00000095d9802223 */ /* 0x000fe20000010080 */
[----:B------:R-:W-:Y:S01]  /*2790*/  F2FP.BF16.F32.PACK_AB R210, RZ, R207 ;  /* 0x000000cfffd2723e */ /* 0x000fe200000010ff */
[----:B------:R-:W-:Y:S01]  /*27a0*/  @P2 FMUL.FTZ R207, R13, R150 ;  /* 0x000000960dcf2220 */ /* 0x000fe20000410000 */
[----:B------:R-:W-:Y:S02]  /*27b0*/  @P2 SHF.L.U32 R138, R138, 0x10, RZ ;  /* 0x000000108a8a2819 */ /* 0x000fe400000006ff */
[----:B------:R-:W-:-:S02]  /*27c0*/  @P2 PRMT R148, R145, 0x7632, R148 ;  /* 0x0000763291942816 */ /* 0x000fc40000000094 */
[----:B------:R-:W-:Y:S01]  /*27d0*/  @P2 SHF.L.U32 R149, R145, 0x10, RZ ;  /* 0x0000001091952819 */ /* 0x000fe200000006ff */
[----:B------:R-:W-:Y:S01]  /*27e0*/  @P2 FFMA.FTZ R129, R150, R138, R129 ;  /* 0x0000008a96812223 */ /* 0x000fe20000010081 */
[----:B------:R-:W-:Y:S02]  /*27f0*/  @P2 SHF.L.U32 R148, R148, 0x10, RZ ;  /* 0x0000001094942819 */ /* 0x000fe400000006ff */
[----:B------:R-:W-:Y:S01]  /*2800*/  @P2 SHF.L.U32 R217, R146, 0x10, RZ ;  /* 0x0000001092d92819 */ /* 0x000fe200000006ff */
[----:B------:R-:W-:Y:S01]  /*2810*/  @P2 FFMA.FTZ R130, R149, R137, R130 ;  /* 0x0000008995822223 */ /* 0x000fe20000010082 */
[----:B------:R-:W-:Y:S01]  /*2820*/  F2FP.BF16.F32.PACK_AB R211, RZ, R211 ;  /* 0x000000d3ffd3723e */ /* 0x000fe200000010ff */
[----:B------:R-:W-:Y:S01]  /*2830*/  @P2 FFMA.FTZ R131, R136, R148, R131 ;  /* 0x0000009488832223 */ /* 0x000fe20000010083 */
[----:B------:R-:W-:Y:S01]  /*2840*/  F2FP.BF16.F32.PACK_AB R213, RZ, R213 ;  /* 0x000000d5ffd5723e */ /* 0x000fe200000010ff */
[----:B------:R-:W-:Y:S01]  /*2850*/  @P2 FFMA.FTZ R124, R217, R139, R124 ;  /* 0x0000008bd97c2223 */ /* 0x000fe2000001007c */
[----:B------:R-:W-:-:S02]  /*2860*/  @P2 F2FP.BF16.F32.PACK_AB R207, RZ, R207 ;  /* 0x000000cfffcf223e */ /* 0x000fc400000010ff */
[----:B------:R-:W-:Y:S02]  /*2870*/  FSEL R150, R209, RZ, P1 ;  /* 0x000000ffd1967208 */ /* 0x000fe40000800000 */
[----:B------:R-:W-:Y:S02]  /*2880*/  @P2 PRMT R132, R132, 0x5410, R207 ;  /* 0x0000541084842816 */ /* 0x000fe400000000cf */
[----:B------:R-:W-:Y:S02]  /*2890*/  F2FP.BF16.F32.PACK_AB R139, R150, R215 ;  /* 0x000000d7968b723e */ /* 0x000fe400000010ff */
[----:B------:R-:W-:Y:S02]  /*28a0*/  MOV R138, R208 ;  /* 0x000000d0008a7202 */ /* 0x000fe40000000f00 */
[----:B------:R-:W-:Y:S02]  /*28b0*/  PRMT R137, R212, 0x5410, R213 ;  /* 0x00005410d4897816 */ /* 0x000fe400000000d5 */
[----:B------:R-:W-:Y:S01]  /*28c0*/  PRMT R136, R211, 0x5410, R210 ;  /* 0x00005410d3887816 */ /* 0x000fe200000000d2 */
[----:B------:R-:W-:Y:S06]  /*28d0*/  @!P2 BRA `(.L_x_2835) ;  /* 0x0000000c0074a947 */ /* 0x000fec0003800000 */
        /* <DEDUP_REMOVED lines=9> */
.L_x_2819:
[----:B------:R-:W-:Y:S02]  /*2970*/  MOV R151, UR20 ;  /* 0x0000001400977c02 */ /* 0x000fe40008000f00 */
[----:B0-----:R-:W-:Y:S02]  /*2980*/  MOV R206, UR21 ;  /* 0x0000001500ce7c02 */ /* 0x001fe40008000f00 */
[----:B------:R-:W-:-:S04]  /*2990*/  ISETP.NE.U32.AND P1, PT, R151, RZ, PT ;  /* 0x000000ff9700720c */ /* 0x000fc80003f25070 */
[----:B------:R-:W-:-:S13]  /*29a0*/  ISETP.NE.AND.EX P1, PT, R206, RZ, PT, P1 ;  /* 0x000000ffce00720c */ /* 0x000fda0003f25310 */
[----:B------:R-:W-:Y:S05]  /*29b0*/  @P1 BRA `(.L_x_2836) ;  /* 0x0000000400881947 */ /* 0x000fea0003800000 */
[----:B------:R-:W-:Y:S01]  /*29c0*/  ISETP.GT.AND P1, PT, R2, RZ, PT ;  /* 0x000000ff0200720c */ /* 0x000fe20003f24270 */
[----:B------:R-:W0:Y:S01]  /*29d0*/  @P2 LDC R208, c[0x0][0x40c] ;  /* 0x00010300ffd02b82 */ /* 0x000e220000000800 */
[----:B------:R-:W-:Y:S02]  /*29e0*/  PRMT R148, R8, 0x7632, R148 ;  /* 0x0000763208947816 */ /* 0x000fe40000000094 */
[----:B------:R-:W-:Y:S02]  /*29f0*/  PRMT R150, R9, 0x7632, R150 ;  /* 0x0000763209967816 */ /* 0x000fe40000000096 */
[----:B------:R-:W-:Y:S02]  /*2a00*/  SHF.L.U32 R207, R148, 0x10, RZ ;  /* 0x0000001094cf7819 */ /* 0x000fe400000006ff */
[----:B------:R-:W-:Y:S01]  /*2a10*/  SHF.L.U32 R149, R8, 0x10, RZ ;  /* 0x0000001008957819 */ /* 0x000fe200000006ff */
[----:B------:R-:W1:Y:S01]  /*2a20*/  @P2 LDC R212, c[0x0][0x40c] ;  /* 0x00010300ffd42b82 */ /* 0x000e620000000800 */
[----:B------:R-:W-:-:S02]  /*2a30*/  SHF.L.U32 R211, R150, 0x10, RZ ;  /* 0x0000001096d37819 */ /* 0x000fc400000006ff */
[----:B------:R-:W-:Y:S01]  /*2a40*/  SHF.L.U32 R209, R9, 0x10, RZ ;  /* 0x0000001009d17819 */ /* 0x000fe200000006ff */
[-CC-:B------:R-:W-:Y:S01]  /*2a50*/  @P1 FFMA.FTZ R214, R164, R202.reuse, R153.reuse ;  /* 0x000000caa4d61223 */ /* 0x180fe20000010099 */
[-CC-:B------:R-:W-:Y:S01]  /*2a60*/  @P1 FFMA.FTZ R213, R3, R202.reuse, R153.reuse ;  /* 0x000000ca03d51223 */ /* 0x180fe20000010099 */
[-CC-:B------:R-:W-:Y:S01]  /*2a70*/  @P1 FFMA.FTZ R148, R162, R202.reuse, R153.reuse ;  /* 0x000000caa2941223 */ /* 0x180fe20000010099 */
        /* <DEDUP_REMOVED lines=8> */
[----:B------:R-:W-:Y:S01]  /*2b00*/  @P1 FFMA.FTZ R207, R152, R148, R207 ;  /* 0x0000009498cf1223 */ /* 0x000fe200000100cf */
[----:B------:R-:W3:Y:S01]  /*2b10*/  @P2 LDC R216, c[0x0][0x40c] ;  /* 0x00010300ffd82b82 */ /* 0x000ee20000000800 */
[--C-:B------:R-:W-:Y:S01]  /*2b20*/  @P1 FFMA.FTZ R215, R157, R202, R153.reuse ;  /* 0x000000ca9dd71223 */ /* 0x100fe20000010099 */
[----:B0-----:R-:W-:Y:S01]  /*2b30*/  @P2 FMUL.FTZ R149, R149, R208 ;  /* 0x000000d095952220 */ /* 0x001fe20000410000 */
[----:B------:R-:W-:Y:S01]  /*2b40*/  PRMT R148, R10, 0x7632, R148 ;  /* 0x000076320a947816 */ /* 0x000fe20000000094 */
[----:B------:R-:W-:Y:S01]  /*2b50*/  @P1 FFMA.FTZ R208, R166, R202, R153 ;  /* 0x000000caa6d01223 */ /* 0x000fe20000010099 */
[----:B------:R-:W-:Y:S01]  /*2b60*/  @P1 FFMA.FTZ R209, R152, R150, R209 ;  /* 0x0000009698d11223 */ /* 0x000fe200000100d1 */
[----:B------:R-:W-:Y:S01]  /*2b70*/  @P1 FADD.FTZ R150, R158, -R215 ;  /* 0x800000d79e961221 */ /* 0x000fe20000010000 */
[----:B------:R-:W-:Y:S01]  /*2b80*/  SHF.L.U32 R215, R148, 0x10, RZ ;  /* 0x0000001094d77819 */ /* 0x000fe200000006ff */
[----:B------:R-:W0:Y:S01]  /*2b90*/  @P2 LDC R218, c[0x0][0x40c] ;  /* 0x00010300ffda2b82 */ /* 0x000e220000000800 */
[----:B------:R-:W-:Y:S01]  /*2ba0*/  SHF.L.U32 R213, R10, 0x10, RZ ;  /* 0x000000100ad57819 */ /* 0x000fe200000006ff */
[----:B------:R-:W-:Y:S01]  /*2bb0*/  @P1 FADD.FTZ R208, R165, -R208 ;  /* 0x800000d0a5d01221 */ /* 0x000fe20000010000 */
[----:B-1----:R-:W-:Y:S01]  /*2bc0*/  @P2 FMUL.FTZ R209, R209, R212 ;  /* 0x000000d4d1d12220 */ /* 0x002fe20000410000 */
[----:B------:R-:W-:Y:S01]  /*2bd0*/  @P2 FMUL.FTZ R148, R12, R149 ;  /* 0x000000950c942220 */ /* 0x000fe20000410000 */
[----:B------:R-:W-:Y:S01]  /*2be0*/  SHF.L.U32 R217, R11, 0x10, RZ ;  /* 0x000000100bd97819 */ /* 0x000fe200000006ff */
[C---:B------:R-:W-:Y:S01]  /*2bf0*/  @P1 FFMA.FTZ R215, R152.reuse, R208, R215 ;  /* 0x000000d098d71223 */ /* 0x040fe200000100d7 */
[----:B------:R-:W-:Y:S01]  /*2c00*/  @P1 FFMA.FTZ R213, R152, R150, R213 ;  /* 0x0000009698d51223 */ /* 0x000fe200000100d5 */
[----:B------:R-:W1:Y:S01]  /*2c10*/  @P2 LDC R214, c[0x0][0x40c] ;  /* 0x00010300ffd62b82 */ /* 0x000e620000000800 */
[----:B------:R-:W-:Y:S01]  /*2c20*/  @P2 FMUL.FTZ R208, R14, R209 ;  /* 0x000000d10ed02220 */ /* 0x000fe20000410000 */
[----:B--2---:R-:W-:Y:S01]  /*2c30*/  @P2 FMUL.FTZ R150, R207, R210 ;  /* 0x000000d2cf962220 */ /* 0x004fe20000410000 */
[----:B------:R-:W-:-:S02]  /*2c40*/  @P2 F2FP.BF16.F32.PACK_AB R148, RZ, R148 ;  /* 0x00000094ff94223e */ /* 0x000fc400000010ff */
[----:B-----5:R-:W-:Y:S01]  /*2c50*/  @P2 SHF.L.U32 R219, R146, 0x10, RZ ;  /* 0x0000001092db2819 */ /* 0x020fe200000006ff */
[----:B------:R-:W-:Y:S01]  /*2c60*/  @P2 FMUL.FTZ R207, R13, R150 ;  /* 0x000000960dcf2220 */ /* 0x000fe20000410000 */
[----:B------:R-:W-:Y:S01]  /*2c70*/  @P2 F2FP.BF16.F32.PACK_AB R208, RZ, R208 ;  /* 0x000000d0ffd0223e */ /* 0x000fe200000010ff */
[----:B------:R-:W2:Y:S01]  /*2c80*/  @P2 LDC R220, c[0x0][0x40c] ;  /* 0x00010300ffdc2b82 */ /* 0x000ea20000000800 */
[----:B---3--:R-:W-:Y:S01]  /*2c90*/  @P2 FMUL.FTZ R210, R211, R216 ;  /* 0x000000d8d3d22220 */ /* 0x008fe20000410000 */
[----:B------:R-:W-:Y:S01]  /*2ca0*/  @P1 FFMA.FTZ R211, R159, R202, R153 ;  /* 0x000000ca9fd31223 */ /* 0x000fe20000010099 */
[----:B------:R-:W-:Y:S02]  /*2cb0*/  @P2 PRMT R132, R148, 0x7610, R132 ;  /* 0x0000761094842816 */ /* 0x000fe40000000084 */
[----:B------:R-:W-:Y:S01]  /*2cc0*/  @P2 PRMT R133, R208, 0x7610, R133 ;  /* 0x00007610d0852816 */ /* 0x000fe20000000085 */
[----:B------:R-:W-:Y:S01]  /*2cd0*/  @P1 FADD.FTZ R212, R160, -R211 ;  /* 0x800000d3a0d41221 */ /* 0x000fe20000010000 */
[----:B------:R-:W-:Y:S01]  /*2ce0*/  @P2 FMUL.FTZ R211, R15, R210 ;  /* 0x000000d20fd32220 */ /* 0x000fe20000410000 */
[----:B------:R-:W-:Y:S01]  /*2cf0*/  @P2 PRMT R148, R144, 0x7632, R148 ;  /* 0x0000763290942816 */ /* 0x000fe20000000094 */
[----:B0-----:R-:W-:Y:S01]  /*2d00*/  @P2 FMUL.FTZ R208, R215, R218 ;  /* 0x000000dad7d02220 */ /* 0x001fe20000410000 */
[----:B------:R-:W-:Y:S01]  /*2d10*/  @P2 F2FP.BF16.F32.PACK_AB R207, RZ, R207 ;  /* 0x000000cfffcf223e */ /* 0x000fe200000010ff */
[----:B------:R-:W-:Y:S01]  /*2d20*/  @P1 FFMA.FTZ R217, R152, R212, R217 ;  /* 0x000000d498d91223 */ /* 0x000fe200000100d9 */
        /* <DEDUP_REMOVED lines=15> */
[----:B------:R-:W-:Y:S01]  /*2e20*/  @P2 PRMT R148, R146, 0x7632, R148 ;  /* 0x0000763292942816 */ /* 0x000fe20000000094 */
[----:B------:R-:W-:Y:S01]  /*2e30*/  @P2 FFMA.FTZ R124, R219, R213, R124 ;  /* 0x000000d5db7c2223 */ /* 0x000fe2000001007c */
[----:B------:R-:W-:-:S02]  /*2e40*/  @P2 F2FP.BF16.F32.PACK_AB R207, RZ, R207 ;  /* 0x000000cfffcf223e */ /* 0x000fc400000010ff */
        /* <DEDUP_REMOVED lines=13> */
[----:B------:R-:W-:-:S03]  /*2f20*/  @P1 FFMA.FTZ R150, R168, R202, R153 ;  /* 0x000000caa8961223 */ /* 0x000fc60000010099 */
[----:B------:R-:W-:Y:S01]  /*2f30*/  SHF.L.U32 R149, R148, 0x10, RZ ;  /* 0x0000001094957819 */ /* 0x000fe200000006ff */
[----:B------:R-:W-:-:S04]  /*2f40*/  @P1 FADD.FTZ R150, R167, -R150 ;  /* 0x80000096a7961221 */ /* 0x000fc80000010000 */
[----:B------:R-:W-:-:S04]  /*2f50*/  @P1 FFMA.FTZ R149, R152, R150, R149 ;  /* 0x0000009698951223 */ /* 0x000fc80000010095 */
        /* <DEDUP_REMOVED lines=8> */
.L_x_2836:
[----:B------:R-:W-:Y:S01]  /*2fe0*/  ISETP.GT.AND P1, PT, R2, RZ, PT ;  /* 0x000000ff0200720c */ /* 0x000fe20003f24270 */
[----:B------:R-:W0:Y:S01]  /*2ff0*/  @P2 LDC R208, c[0x0][0x40c] ;  /* 0x00010300ffd02b82 */ /* 0x000e220000000800 */
[----:B------:R-:W-:Y:S01]  /*3000*/  PRMT R136, R8, 0x7632, R136 ;  /* 0x0000763208887816 */ /* 0x000fe20000000088 */
[----:B------:R-:W-:Y:S01]  /*3010*/  @P3 FFMA.FTZ R137, R3, R202, R153 ;  /* 0x000000ca03893223 */ /* 0x000fe20000010099 */
[----:B------:R-:W-:Y:S02]  /*3020*/  SHF.L.U32 R213, R9, 0x10, RZ ;  /* 0x0000001009d57819 */ /* 0x000fe400000006ff */
[----:B------:R-:W-:Y:S01]  /*3030*/  SHF.L.U32 R211, R136, 0x10, RZ ;  /* 0x0000001088d37819 */ /* 0x000fe200000006ff */
[----:B------:R-:W-:Y:S01]  /*3040*/  @P3 FADD.FTZ R137, R154, -R137 ;  /* 0x800000899a893221 */ /* 0x000fe20000010000 */
[----:B------:R-:W-:Y:S01]  /*3050*/  SHF.L.U32 R207, R8, 0x10, RZ ;  /* 0x0000001008cf7819 */ /* 0x000fe200000006ff */
[----:B------:R-:W1:Y:S01]  /*3060*/  @P2 LDC R218, c[0x0][0x40c] ;  /* 0x00010300ffda2b82 */ /* 0x000e620000000800 */
[----:B------:R-:W-:-:S02]  /*3070*/  PRMT R149, R11, 0x7632, R149 ;  /* 0x000076320b957816 */ /* 0x000fc40000000095 */
[----:B-----5:R-:W-:Y:S01]  /*3080*/  @P2 SHF.L.U32 R225, R144, 0x10, RZ ;  /* 0x0000001090e12819 */ /* 0x020fe200000006ff */
[-CC-:B------:R-:W-:Y:S01]  /*3090*/  @P1 FFMA.FTZ R139, R155, R202.reuse, R153.reuse ;  /* 0x000000ca9b8b1223 */ /* 0x180fe20000010099 */
[-CC-:B------:R-:W-:Y:S01]  /*30a0*/  @P1 FFMA.FTZ R138, R162, R202.reuse, R153.reuse ;  /* 0x000000caa28a1223 */ /* 0x180fe20000010099 */
[-C--:B------:R-:W-:Y:S01]  /*30b0*/  @P1 FFMA.FTZ R150, R164, R202.reuse, R153 ;  /* 0x000000caa4961223 */ /* 0x080fe20000010099 */
[----:B------:R-:W-:Y:S01]  /*30c0*/  @P3 FFMA.FTZ R207, R152, R137, R207 ;  /* 0x0000008998cf3223 */ /* 0x000fe200000100cf */
[----:B------:R-:W-:Y:S01]  /*30d0*/  @P1 FADD.FTZ R136, R156, -R139 ;  /* 0x8000008b9c881221 */ /* 0x000fe20000010000 */
[----:B------:R-:W2:Y:S01]  /*30e0*/  @P2 LDC R148, c[0x0][0x40c] ;  /* 0x00010300ff942b82 */ /* 0x000ea20000000800 */
[----:B------:R-:W-:Y:S01]  /*30f0*/  @P1 FADD.FTZ R138, R161, -R138 ;  /* 0x8000008aa18a1221 */ /* 0x000fe20000010000 */
[----:B------:R-:W-:Y:S01]  /*3100*/  @P1 FFMA.FTZ R139, R157, R202, R153 ;  /* 0x000000ca9d8b1223 */ /* 0x000fe20000010099 */
[C---:B------:R-:W-:Y:S01]  /*3110*/  @P1 FFMA.FTZ R213, R152.reuse, R136, R213 ;  /* 0x0000008898d51223 */ /* 0x040fe200000100d5 */
[----:B------:R-:W-:Y:S01]  /*3120*/  PRMT R136, R9, 0x7632, R136 ;  /* 0x0000763209887816 */ /* 0x000fe20000000088 */
[----:B------:R-:W-:Y:S01]  /*3130*/  @P1 FFMA.FTZ R211, R152, R138, R211 ;  /* 0x0000008a98d31223 */ /* 0x000fe200000100d3 */
[----:B------:R-:W-:Y:S01]  /*3140*/  SHF.L.U32 R137, R10, 0x10, RZ ;  /* 0x000000100a897819 */ /* 0x000fe200000006ff */
[----:B------:R-:W-:Y:S01]  /*3150*/  @P1 FFMA.FTZ R212, R166, R202, R153 ;  /* 0x000000caa6d41223 */ /* 0x000fe20000010099 */
[----:B------:R-:W3:Y:S01]  /*3160*/  @P2 LDC R210, c[0x0][0x40c] ;  /* 0x00010300ffd22b82 */ /* 0x000ee20000000800 */
[----:B------:R-:W-:Y:S01]  /*3170*/  SHF.L.U32 R215, R136, 0x10, RZ ;  /* 0x0000001088d77819 */ /* 0x000fe200000006ff */
[----:B------:R-:W-:Y:S01]  /*3180*/  @P1 FADD.FTZ R136, R158, -R139 ;  /* 0x8000008b9e881221 */ /* 0x000fe20000010000 */
[----:B------:R-:W-:Y:S01]  /*3190*/  PRMT R138, R10, 0x7632, R138 ;  /* 0x000076320a8a7816 */ /* 0x000fe2000000008a */
[----:B------:R-:W-:Y:S01]  /*31a0*/  @P1 FADD.FTZ R150, R163, -R150 ;  /* 0x80000096a3961221 */ /* 0x000fe20000010000 */
[----:B------:R-:W-:Y:S01]  /*31b0*/  @P1 FADD.FTZ R212, R165, -R212 ;  /* 0x800000d4a5d41221 */ /* 0x000fe20000010000 */
[----:B------:R-:W-:Y:S01]  /*31c0*/  @P1 FFMA.FTZ R137, R152, R136, R137 ;  /* 0x0000008898891223 */ /* 0x000fe20000010089 */
[----:B------:R-:W-:Y:S01]  /*31d0*/  SHF.L.U32 R209, R138, 0x10, RZ ;  /* 0x000000108ad17819 */ /* 0x000fe200000006ff */
[----:B------:R-:W4:Y:S01]  /*31e0*/  @P2 LDC R214, c[0x0][0x40c] ;  /* 0x00010300ffd62b82 */ /* 0x000f220000000800 */
[----:B------:R-:W-:Y:S01]  /*31f0*/  @P1 FFMA.FTZ R136, R168, R202, R153 ;  /* 0x000000caa8881223 */ /* 0x000fe20000010099 */
[C---:B------:R-:W-:Y:S01]  /*3200*/  @P1 FFMA.FTZ R215, R152.reuse, R150, R215 ;  /* 0x0000009698d71223 */ /* 0x040fe200000100d7 */
[----:B------:R-:W-:Y:S01]  /*3210*/  SHF.L.U32 R149, R149, 0x10, RZ ;  /* 0x0000001095957819 */ /* 0x000fe200000006ff */
[C---:B------:R-:W-:Y:S01]  /*3220*/  @P1 FFMA.FTZ R209, R152.reuse, R212, R209 ;  /* 0x000000d498d11223 */ /* 0x040fe200000100d1 */
[----:B------:R-:W-:Y:S01]  /*3230*/  @P1 FADD.FTZ R136, R167, -R136 ;  /* 0x80000088a7881221 */ /* 0x000fe20000010000 */
[----:B0-----:R-:W-:Y:S01]  /*3240*/  @P2 FMUL.FTZ R208, R211, R208 ;  /* 0x000000d0d3d02220 */ /* 0x001fe20000410000 */
[----:B------:R-:W-:Y:S01]  /*3250*/  F2FP.BF16.F32.PACK_AB R216, RZ, R137 ;  /* 0x00000089ffd8723e */ /* 0x000fe200000010ff */
[----:B------:R-:W0:Y:S01]  /*3260*/  @P2 LDC R150, c[0x0][0x40c] ;  /* 0x00010300ff962b82 */ /* 0x000e220000000800 */
[----:B------:R-:W-:Y:S01]  /*3270*/  @P1 FFMA.FTZ R149, R152, R136, R149 ;  /* 0x0000008898951223 */ /* 0x000fe20000010095 */
[----:B------:R-:W-:Y:S01]  /*3280*/  F2FP.BF16.F32.PACK_AB R138, RZ, R209 ;  /* 0x000000d1ff8a723e */ /* 0x000fe200000010ff */
[----:B-1----:R-:W-:Y:S01]  /*3290*/  @P2 FMUL.FTZ R136, R209, R218 ;  /* 0x000000dad1882220 */ /* 0x002fe20000410000 */
[----:B--2---:R-:W-:Y:S01]  /*32a0*/  @P2 FMUL.FTZ R209, R207, R148 ;  /* 0x00000094cfd12220 */ /* 0x004fe20000410000 */
[----:B------:R-:W-:Y:S01]  /*32b0*/  F2FP.BF16.F32.PACK_AB R148, RZ, R207 ;  /* 0x000000cfff94723e */ /* 0x000fe200000010ff */
[----:B------:R-:W-:Y:S01]  /*32c0*/  @P2 FMUL.FTZ R207, R13, R208 ;  /* 0x000000d00dcf2220 */ /* 0x000fe20000410000 */
[----:B------:R-:W-:Y:S01]  /*32d0*/  @P1 FFMA.FTZ R217, R159, R202, R153 ;  /* 0x000000ca9fd91223 */ /* 0x000fe20000010099 */
[----:B------:R-:W1:Y:S01]  /*32e0*/  @P2 LDC R220, c[0x0][0x40c] ;  /* 0x00010300ffdc2b82 */ /* 0x000e620000000800 */
[----:B---3--:R-:W-:Y:S01]  /*32f0*/  @P2 FMUL.FTZ R137, R137, R210 ;  /* 0x000000d289892220 */ /* 0x008fe20000410000 */
[----:B------:R-:W-:Y:S01]  /*3300*/  SHF.L.U32 R139, R11, 0x10, RZ ;  /* 0x000000100b8b7819 */ /* 0x000fe200000006ff */
[----:B------:R-:W-:Y:S01]  /*3310*/  @P1 FADD.FTZ R217, R160, -R217 ;  /* 0x800000d9a0d91221 */ /* 0x000fe20000010000 */
[----:B------:R-:W-:Y:S01]  /*3320*/  @P2 F2FP.BF16.F32.PACK_AB R210, RZ, R207 ;  /* 0x000000cfffd2223e */ /* 0x000fe200000010ff */
[----:B------:R-:W-:Y:S01]  /*3330*/  @P2 FMUL.FTZ R207, R16, R137 ;  /* 0x0000008910cf2220 */ /* 0x000fe20000410000 */
[----:B------:R-:W-:Y:S01]  /*3340*/  PRMT R216, R216, 0x5410, R138 ;  /* 0x00005410d8d87816 */ /* 0x000fe2000000008a */
[----:B------:R-:W-:Y:S01]  /*3350*/  @P1 FFMA.FTZ R139, R152, R217, R139 ;  /* 0x000000d9988b1223 */ /* 0x000fe2000001008b */
[----:B------:R-:W2:Y:S01]  /*3360*/  @P2 LDC R226, c[0x0][0x40c] ;  /* 0x00010300ffe22b82 */ /* 0x000ea20000000800 */
[----:B----4-:R-:W-:Y:S01]  /*3370*/  @P2 FMUL.FTZ R214, R215, R214 ;  /* 0x000000d6d7d62220 */ /* 0x010fe20000410000 */
[----:B------:R-:W-:Y:S01]  /*3380*/  F2FP.BF16.F32.PACK_AB R224, RZ, R215 ;  /* 0x000000d7ffe0723e */ /* 0x000fe200000010ff */
[----:B------:R-:W-:Y:S01]  /*3390*/  @P2 FMUL.FTZ R138, R12, R209 ;  /* 0x000000d10c8a2220 */ /* 0x000fe20000410000 */
[----:B------:R-:W-:Y:S01]  /*33a0*/  @P2 F2FP.BF16.F32.PACK_AB R215, RZ, R207 ;  /* 0x000000cfffd7223e */ /* 0x000fe200000010ff */
[----:B------:R-:W-:Y:S01]  /*33b0*/  @P2 FMUL.FTZ R217, R17, R136 ;  /* 0x0000008811d92220 */ /* 0x000fe20000410000 */
[----:B------:R-:W-:Y:S01]  /*33c0*/  @P2 PRMT R207, R144, 0x7632, R207 ;  /* 0x0000763290cf2816 */ /* 0x000fe200000000cf */
[----:B------:R-:W-:Y:S01]  /*33d0*/  @P2 FFMA.FTZ R128, R225, R209, R128 ;  /* 0x000000d1e1802223 */ /* 0x000fe20000010080 */
[----:B------:R-:W-:Y:S01]  /*33e0*/  F2FP.BF16.F32.PACK_AB R222, RZ, R211 ;  /* 0x000000d3ffde723e */ /* 0x000fe200000010ff */
[----:B0-----:R-:W-:Y:S01]  /*33f0*/  @P2 FMUL.FTZ R211, R213, R150 ;  /* 0x00000096d5d32220 */ /* 0x001fe20000410000 */
[----:B------:R-:W-:Y:S01]  /*3400*/  @P2 F2FP.BF16.F32.PACK_AB R150, RZ, R138 ;  /* 0x0000008aff96223e */ /* 0x000fe200000010ff */
[----:B------:R-:W-:Y:S01]  /*3410*/  @P2 FMUL.FTZ R138, R15, R214 ;  /* 0x000000d60f8a2220 */ /* 0x000fe20000410000 */
[----:B------:R-:W-:Y:S01]  /*3420*/  @P2 SHF.L.U32 R207, R207, 0x10, RZ ;  /* 0x00000010cfcf2819 */ /* 0x000fe200000006ff */
[----:B------:R-:W-:Y:S01]  /*3430*/  @P2 FMUL.FTZ R212, R14, R211 ;  /* 0x000000d30ed42220 */ /* 0x000fe20000410000 */
[----:B------:R-:W-:Y:S01]  /*3440*/  @P2 PRMT R132, R150, 0x7610, R132 ;  /* 0x0000761096842816 */ /* 0x000fe20000000084 */
[----:B-1----:R-:W-:Y:S01]  /*3450*/  @P2 FMUL.FTZ R219, R139, R220 ;  /* 0x000000dc8bdb2220 */ /* 0x002fe20000410000 */
[----:B------:R-:W-:Y:S01]  /*3460*/  F2FP.BF16.F32.PACK_AB R139, R149, R139 ;  /* 0x0000008b958b723e */ /* 0x000fe200000010ff */
[----:B------:R-:W-:Y:S01]  /*3470*/  @P2 FFMA.FTZ R129, R208, R207, R129 ;  /* 0x000000cfd0812223 */ /* 0x000fe20000010081 */
[----:B------:R-:W-:Y:S01]  /*3480*/  @P2 PRMT R150, R146, 0x7632, R150 ;  /* 0x0000763292962816 */ /* 0x000fe20000000096 */
[----:B------:R-:W-:Y:S01]  /*3490*/  @P2 FMUL.FTZ R218, R18, R219 ;  /* 0x000000db12da2220 */ /* 0x000fe20000410000 */
[----:B------:R-:W-:-:S02]  /*34a0*/  @P2 PRMT R207, R147, 0x7632, R207 ;  /* 0x0000763293cf2816 */ /* 0x000fc400000000cf */
[----:B------:R-:W-:Y:S01]  /*34b0*/  @P2 F2FP.BF16.F32.PACK_AB R212, RZ, R212 ;  /* 0x000000d4ffd4223e */ /* 0x000fe200000010ff */
[----:B--2---:R-:W-:Y:S01]  /*34c0*/  @P2 FMUL.FTZ R220, R149, R226 ;  /* 0x000000e295dc2220 */ /* 0x004fe20000410000 */
[----:B------:R-:W-:Y:S02]  /*34d0*/  @P2 SHF.L.U32 R149, R145, 0x10, RZ ;  /* 0x0000001091952819 */ /* 0x000fe400000006ff */
[----:B------:R-:W-:Y:S01]  /*34e0*/  @P2 F2FP.BF16.F32.PACK_AB R218, RZ, R218 ;  /* 0x000000daffda223e */ /* 0x000fe200000010ff */
[----:B------:R-:W-:Y:S01]  /*34f0*/  @P2 FMUL.FTZ R221, R19, R220 ;  /* 0x000000dc13dd2220 */ /* 0x000fe20000410000 */
[----:B------:R-:W-:Y:S01]  /*3500*/  @P2 SHF.L.U32 R209, R146, 0x10, RZ ;  /* 0x0000001092d12819 */ /* 0x000fe200000006ff */
[----:B------:R-:W-:Y:S01]  /*3510*/  @P2 FFMA.FTZ R130, R149, R211, R130 ;  /* 0x000000d395822223 */ /* 0x000fe20000010082 */
[----:B------:R-:W-:Y:S02]  /*3520*/  @P2 PRMT R149, R145, 0x7632, R149 ;  /* 0x0000763291952816 */ /* 0x000fe40000000095 */
[----:B------:R-:W-:Y:S01]  /*3530*/  @P2 SHF.L.U32 R150, R150, 0x10, RZ ;  /* 0x0000001096962819 */ /* 0x000fe200000006ff */
[----:B------:R-:W-:Y:S01]  /*3540*/  @P2 FFMA.FTZ R124, R209, R137, R124 ;  /* 0x00000089d17c2223 */ /* 0x000fe2000001007c */
[----:B------:R-:W-:-:S02]  /*3550*/  F2FP.BF16.F32.PACK_AB R223, RZ, R213 ;  /* 0x000000d5ffdf723e */ /* 0x000fc400000010ff */
[----:B------:R-:W-:Y:S01]  /*3560*/  @P2 SHF.L.U32 R149, R149, 0x10, RZ ;  /* 0x0000001095952819 */ /* 0x000fe200000006ff */
[----:B------:R-:W-:Y:S01]  /*3570*/  @P2 FFMA.FTZ R125, R136, R150, R125 ;  /* 0x00000096887d2223 */ /* 0x000fe2000001007d */
[----:B------:R-:W-:Y:S02]  /*3580*/  @P2 SHF.L.U32 R211, R147, 0x10, RZ ;  /* 0x0000001093d32819 */ /* 0x000fe400000006ff */
[----:B------:R-:W-:Y:S01]  /*3590*/  @P2 SHF.L.U32 R207, R207, 0x10, RZ ;  /* 0x00000010cfcf2819 */ /* 0x000fe200000006ff */
        /* <DEDUP_REMOVED lines=8> */
[----:B------:R-:W-:Y:S02]  /*3620*/  @P2 PRMT R135, R218, 0x7610, R135 ;  /* 0x00007610da872816 */ /* 0x000fe40000000087 */
[-C--:B------:R-:W-:Y:S02]  /*3630*/  MOV R138, R216.reuse ;  /* 0x000000d8008a7202 */ /* 0x080fe40000000f00 */
[----:B------:R-:W-:Y:S02]  /*3640*/  @P2 MOV R138, R216 ;  /* 0x000000d8008a2202 */ /* 0x000fe40000000f00 */
[----:B------:R-:W-:-:S02]  /*3650*/  @P2 PRMT R132, R132, 0x5410, R210 ;  /* 0x0000541084842816 */ /* 0x000fc400000000d2 */
[----:B------:R-:W-:Y:S02]  /*3660*/  @P2 PRMT R133, R133, 0x5410, R213 ;  /* 0x0000541085852816 */ /* 0x000fe400000000d5 */
[----:B------:R-:W-:Y:S02]  /*3670*/  @P2 PRMT R134, R134, 0x5410, R217 ;  /* 0x0000541086862816 */ /* 0x000fe400000000d9 */
[----:B------:R-:W-:Y:S02]  /*3680*/  @P2 PRMT R135, R135, 0x5410, R221 ;  /* 0x0000541087872816 */ /* 0x000fe400000000dd */
[----:B------:R-:W-:Y:S02]  /*3690*/  PRMT R137, R223, 0x5410, R224 ;  /* 0x00005410df897816 */ /* 0x000fe400000000e0 */
[----:B------:R-:W-:-:S07]  /*36a0*/  PRMT R136, R148, 0x5410, R222 ;  /* 0x0000541094887816 */ /* 0x000fce00000000de */
.L_x_2835:
[----:B------:R-:W-:Y:S05]  /*36b0*/  BSYNC.RECONVERGENT B1 ;  /* 0x0000000000017941 */ /* 0x000fea0003800200 */
.L_x_2818:
        /* <DEDUP_REMOVED lines=14> */
.L_x_2838:
[----:B------:R-:W-:Y:S05]  /*37a0*/  BSYNC.RECONVERGENT B1 ;  /* 0x0000000000017941 */ /* 0x000fea0003800200 */
.L_x_2837:
[----:B------:R-:W-:Y:S04]  /*37b0*/  BSSY.RECONVERGENT B1, `(.L_x_2839) ;  /* 0x00001b0000017945 */ /* 0x000fe80003800200 */
[----:B------:R-:W-:Y:S05]  /*37c0*/  @!P0 BRA `(.L_x_2840) ;  /* 0x0000000c00448947 */ /* 0x000fea0003800000 */
[----:B------:R-:W-:Y:S05]  /*37d0*/  @!P1 BRA `(.L_x_2841) ;  /* 0x0000000400b89947 */ /* 0x000fea0003800000 */
[----:B------:R-:W-:Y:S01]  /*37e0*/  ISETP.GT.AND P3, PT, R2, RZ, PT ;  /* 0x000000ff0200720c */ /* 0x000fe20003f64270 */
[----:B0-----:R-:W0:Y:S01]  /*37f0*/  @P2 LDC R150, c[0x0][0x40c] ;  /* 0x00010300ff962b82 */ /* 0x001e220000000800 */
[C---:B------:R-:W-:Y:S02]  /*3800*/  PRMT R209, R4.reuse, 0x7632, R209 ;  /* 0x0000763204d17816 */ /* 0x040fe400000000d1 */
[----:B------:R-:W-:Y:S02]  /*3810*/  SHF.L.U32 R151, R4, 0x10, RZ ;  /* 0x0000001004977819 */ /* 0x000fe400000006ff */
[----:B------:R-:W-:Y:S02]  /*3820*/  SHF.L.U32 R209, R209, 0x10, RZ ;  /* 0x00000010d1d17819 */ /* 0x000fe400000006ff */
[----:B------:R-:W-:Y:S01]  /*3830*/  SHF.L.U32 R211, R5, 0x10, RZ ;  /* 0x0000001005d37819 */ /* 0x000fe200000006ff */
[----:B------:R-:W1:Y:S01]  /*3840*/  @P2 LDC R206, c[0x0][0x40c] ;  /* 0x00010300ffce2b82 */ /* 0x000e620000000800 */
[----:B------:R-:W-:-:S02]  /*3850*/  SHF.L.U32 R215, R6, 0x10, RZ ;  /* 0x0000001006d77819 */ /* 0x000fc400000006ff */
[----:B-----5:R-:W-:Y:S01]  /*3860*/  @P2 SHF.L.U32 R221, R147, 0x10, RZ ;  /* 0x0000001093dd2819 */ /* 0x020fe200000006ff */
        /* <DEDUP_REMOVED lines=11> */
[-C--:B------:R-:W-:Y:S01]  /*3920*/  @P3 FFMA.FTZ R136, R186, R202.reuse, R153 ;  /* 0x000000caba883223 */ /* 0x080fe20000010099 */
[----:B------:R-:W-:Y:S01]  /*3930*/  @P3 FADD.FTZ R138, R174, -R149 ;  /* 0x80000095ae8a3221 */ /* 0x000fe20000010000 */
[----:B------:R-:W-:Y:S01]  /*3940*/  @P3 FFMA.FTZ R213, R175, R202, R153 ;  /* 0x000000caafd53223 */ /* 0x000fe20000010099 */
[----:B------:R-:W-:Y:S01]  /*3950*/  SHF.L.U32 R137, R137, 0x10, RZ ;  /* 0x0000001089897819 */ /* 0x000fe200000006ff */
[----:B------:R-:W-:Y:S01]  /*3960*/  @P3 FADD.FTZ R136, R187, -R136 ;  /* 0x80000088bb883221 */ /* 0x000fe20000010000 */
[----:B------:R-:W3:Y:S01]  /*3970*/  @P2 LDC R212, c[0x0][0x40c] ;  /* 0x00010300ffd42b82 */ /* 0x000ee20000000800 */
[C---:B------:R-:W-:Y:S01]  /*3980*/  @P3 FFMA.FTZ R211, R152.reuse, R139, R211 ;  /* 0x0000008b98d33223 */ /* 0x040fe200000100d3 */
[C---:B------:R-:W-:Y:S01]  /*3990*/  @P3 FFMA.FTZ R215, R152.reuse, R138, R215 ;  /* 0x0000008a98d73223 */ /* 0x040fe200000100d7 */
[----:B------:R-:W-:Y:S01]  /*39a0*/  @P3 FFMA.FTZ R137, R152, R136, R137 ;  /* 0x0000008898893223 */ /* 0x000fe20000010089 */
[----:B------:R-:W-:Y:S01]  /*39b0*/  PRMT R136, R6, 0x7632, R136 ;  /* 0x0000763206887816 */ /* 0x000fe20000000088 */
[----:B------:R-:W-:Y:S01]  /*39c0*/  @P3 FADD.FTZ R138, R176, -R213 ;  /* 0x800000d5b08a3221 */ /* 0x000fe20000010000 */
[----:B0-----:R-:W-:Y:S01]  /*39d0*/  @P2 FMUL.FTZ R213, R211, R150 ;  /* 0x00000096d3d52220 */ /* 0x001fe20000410000 */
[C---:B------:R-:W-:Y:S01]  /*39e0*/  SHF.L.U32 R139, R7.reuse, 0x10, RZ ;  /* 0x00000010078b7819 */ /* 0x040fe200000006ff */
[----:B------:R-:W0:Y:S01]  /*39f0*/  @P2 LDC R218, c[0x0][0x40c] ;  /* 0x00010300ffda2b82 */ /* 0x000e220000000800 */
[----:B------:R-:W-:Y:S01]  /*3a00*/  SHF.L.U32 R219, R136, 0x10, RZ ;  /* 0x0000001088db7819 */ /* 0x000fe200000006ff */
[-C--:B------:R-:W-:Y:S01]  /*3a10*/  @P3 FFMA.FTZ R136, R188, R202.reuse, R153 ;  /* 0x000000cabc883223 */ /* 0x080fe20000010099 */
[----:B------:R-:W-:Y:S01]  /*3a20*/  PRMT R149, R7, 0x7632, R149 ;  /* 0x0000763207957816 */ /* 0x000fe20000000095 */
[----:B------:R-:W-:Y:S01]  /*3a30*/  @P3 FFMA.FTZ R148, R190, R202, R153 ;  /* 0x000000cabe943223 */ /* 0x000fe20000010099 */
[----:B-1----:R-:W-:Y:S01]  /*3a40*/  @P2 FMUL.FTZ R150, R137, R206 ;  /* 0x000000ce89962220 */ /* 0x002fe20000410000 */
[----:B------:R-:W-:Y:S01]  /*3a50*/  @P3 FADD.FTZ R136, R189, -R136 ;  /* 0x80000088bd883221 */ /* 0x000fe20000010000 */
[----:B------:R-:W-:Y:S01]  /*3a60*/  SHF.L.U32 R149, R149, 0x10, RZ ;  /* 0x0000001095957819 */ /* 0x000fe200000006ff */
[----:B------:R-:W1:Y:S01]  /*3a70*/  @P2 LDC R214, c[0x0][0x40c] ;  /* 0x00010300ffd62b82 */ /* 0x000e620000000800 */
[----:B------:R-:W-:Y:S01]  /*3a80*/  @P3 FADD.FTZ R148, R191, -R148 ;  /* 0x80000094bf943221 */ /* 0x000fe20000010000 */
[----:B------:R-:W-:Y:S01]  /*3a90*/  @P3 FFMA.FTZ R219, R152, R136, R219 ;  /* 0x0000008898db3223 */ /* 0x000fe200000100db */
[----:B------:R-:W-:Y:S01]  /*3aa0*/  @P2 FMUL.FTZ R136, R22, R213 ;  /* 0x000000d516882220 */ /* 0x000fe20000410000 */
[C---:B------:R-:W-:Y:S01]  /*3ab0*/  @P3 FFMA.FTZ R139, R152.reuse, R138, R139 ;  /* 0x0000008a988b3223 */ /* 0x040fe2000001008b */
[----:B--2---:R-:W-:Y:S01]  /*3ac0*/  @P2 FMUL.FTZ R217, R215, R208 ;  /* 0x000000d0d7d92220 */ /* 0x004fe20000410000 */
[----:B------:R-:W-:Y:S01]  /*3ad0*/  @P2 FMUL.FTZ R138, R23, R150 ;  /* 0x00000096178a2220 */ /* 0x000fe20000410000 */
[----:B------:R-:W-:Y:S01]  /*3ae0*/  @P3 FFMA.FTZ R149, R152, R148, R149 ;  /* 0x0000009498953223 */ /* 0x000fe20000010095 */
[----:B------:R-:W2:Y:S01]  /*3af0*/  @P2 LDC R216, c[0x0][0x40c] ;  /* 0x00010300ffd82b82 */ /* 0x000ea20000000800 */
[----:B------:R-:W-:Y:S01]  /*3b00*/  @P2 F2FP.BF16.F32.PACK_AB R136, RZ, R136 ;  /* 0x00000088ff88223e */ /* 0x000fe200000010ff */
[----:B---3--:R-:W-:Y:S01]  /*3b10*/  @P2 FMUL.FTZ R148, R219, R212 ;  /* 0x000000d4db942220 */ /* 0x008fe20000410000 */
[----:B------:R-:W-:-:S02]  /*3b20*/  F2FP.BF16.F32.PACK_AB R212, RZ, R219 ;  /* 0x000000dbffd4723e */ /* 0x000fc400000010ff */
[----:B------:R-:W-:Y:S01]  /*3b30*/  @P2 PRMT R133, R136, 0x7610, R133 ;  /* 0x0000761088852816 */ /* 0x000fe20000000085 */
[----:B------:R-:W-:Y:S01]  /*3b40*/  @P2 FMUL.FTZ R136, R24, R217 ;  /* 0x000000d918882220 */ /* 0x000fe20000410000 */
[----:B------:R-:W-:Y:S01]  /*3b50*/  @P2 F2FP.BF16.F32.PACK_AB R138, RZ, R138 ;  /* 0x0000008aff8a223e */ /* 0x000fe200000010ff */
[----:B0-----:R-:W-:Y:S01]  /*3b60*/  @P2 FMUL.FTZ R219, R139, R218 ;  /* 0x000000da8bdb2220 */ /* 0x001fe20000410000 */
[----:B------:R-:W-:Y:S01]  /*3b70*/  F2FP.BF16.F32.PACK_AB R210, RZ, R215 ;  /* 0x000000d7ffd2723e */ /* 0x000fe200000010ff */
[----:B------:R-:W-:Y:S01]  /*3b80*/  @P2 FMUL.FTZ R208, R25, R148 ;  /* 0x0000009419d02220 */ /* 0x000fe20000410000 */
[----:B------:R-:W-:Y:S01]  /*3b90*/  @P2 F2FP.BF16.F32.PACK_AB R136, RZ, R136 ;  /* 0x00000088ff88223e */ /* 0x000fe200000010ff */
[-C--:B------:R-:W-:Y:S01]  /*3ba0*/  @P2 FFMA.FTZ R118, R221, R219.reuse, R118 ;  /* 0x000000dbdd762223 */ /* 0x080fe20000010076 */
[----:B------:R-:W-:Y:S01]  /*3bb0*/  @P2 PRMT R133, R133, 0x5410, R138 ;  /* 0x0000541085852816 */ /* 0x000fe2000000008a */
[----:B------:R-:W-:Y:S01]  /*3bc0*/  @P2 FMUL.FTZ R138, R26, R219 ;  /* 0x000000db1a8a2220 */ /* 0x000fe20000410000 */
[----:B------:R-:W-:Y:S01]  /*3bd0*/  @P2 PRMT R134, R136, 0x7610, R134 ;  /* 0x0000761088862816 */ /* 0x000fe20000000086 */
[----:B-1----:R-:W-:Y:S01]  /*3be0*/  @P2 FMUL.FTZ R215, R151, R214 ;  /* 0x000000d697d72220 */ /* 0x002fe20000410000 */
[----:B------:R-:W-:-:S02]  /*3bf0*/  @P2 PRMT R206, R146, 0x7632, R206 ;  /* 0x0000763292ce2816 */ /* 0x000fc400000000ce */
[----:B------:R-:W-:Y:S01]  /*3c00*/  @P2 F2FP.BF16.F32.PACK_AB R138, RZ, R138 ;  /* 0x0000008aff8a223e */ /* 0x000fe200000010ff */
[----:B------:R-:W-:Y:S01]  /*3c10*/  @P2 FMUL.FTZ R136, R20, R215 ;  /* 0x000000d714882220 */ /* 0x000fe20000410000 */
[----:B------:R-:W-:Y:S02]  /*3c20*/  @P2 F2FP.BF16.F32.PACK_AB R208, RZ, R208 ;  /* 0x000000d0ffd0223e */ /* 0x000fe400000010ff */
[----:B------:R-:W-:Y:S02]  /*3c30*/  @P2 SHF.L.U32 R206, R206, 0x10, RZ ;  /* 0x00000010cece2819 */ /* 0x000fe400000006ff */
[----:B------:R-:W-:Y:S02]  /*3c40*/  @P2 F2FP.BF16.F32.PACK_AB R136, RZ, R136 ;  /* 0x00000088ff88223e */ /* 0x000fe400000010ff */
[----:B------:R-:W-:Y:S01]  /*3c50*/  @P2 PRMT R135, R138, 0x7610, R135 ;  /* 0x000076108a872816 */ /* 0x000fe20000000087 */
[----:B--2---:R-:W-:Y:S01]  /*3c60*/  @P2 FMUL.FTZ R138, R209, R216 ;  /* 0x000000d8d18a2220 */ /* 0x004fe20000410000 */
[----:B------:R-:W-:Y:S01]  /*3c70*/  @P2 PRMT R134, R134, 0x5410, R208 ;  /* 0x0000541086862816 */ /* 0x000fe200000000d0 */
[----:B------:R-:W-:Y:S01]  /*3c80*/  @P2 FFMA.FTZ R117, R148, R206, R117 ;  /* 0x000000ce94752223 */ /* 0x000fe20000010075 */
[----:B------:R-:W-:Y:S01]  /*3c90*/  F2FP.BF16.F32.PACK_AB R208, RZ, R137 ;  /* 0x00000089ffd0723e */ /* 0x000fe200000010ff */
[----:B------:R-:W-:Y:S01]  /*3ca0*/  @P2 FMUL.FTZ R148, R21, R138 ;  /* 0x0000008a15942220 */ /* 0x000fe20000410000 */
[----:B------:R-:W-:-:S02]  /*3cb0*/  @P2 SHF.L.U32 R219, R144, 0x10, RZ ;  /* 0x0000001090db2819 */ /* 0x000fc400000006ff */
[----:B------:R-:W-:Y:S02]  /*3cc0*/  @P2 PRMT R132, R136, 0x7610, R132 ;  /* 0x0000761088842816 */ /* 0x000fe40000000084 */
[----:B------:R-:W-:Y:S01]  /*3cd0*/  @P2 PRMT R137, R144, 0x7632, R137 ;  /* 0x0000763290892816 */ /* 0x000fe20000000089 */
[----:B------:R-:W-:Y:S01]  /*3ce0*/  @P2 FFMA.FTZ R120, R219, R215, R120 ;  /* 0x000000d7db782223 */ /* 0x000fe20000010078 */
[----:B------:R-:W-:Y:S02]  /*3cf0*/  @P2 PRMT R136, R145, 0x7632, R136 ;  /* 0x0000763291882816 */ /* 0x000fe40000000088 */
[----:B------:R-:W-:Y:S02]  /*3d00*/  @P2 SHF.L.U32 R137, R137, 0x10, RZ ;  /* 0x0000001089892819 */ /* 0x000fe400000006ff */
[----:B------:R-:W-:Y:S02]  /*3d10*/  @P2 SHF.L.U32 R136, R136, 0x10, RZ ;  /* 0x0000001088882819 */ /* 0x000fe400000006ff */
[----:B------:R-:W-:Y:S01]  /*3d20*/  @P2 SHF.L.U32 R215, R145, 0x10, RZ ;  /* 0x0000001091d72819 */ /* 0x000fe200000006ff */
[----:B------:R-:W-:Y:S01]  /*3d30*/  @P2 FFMA.FTZ R121, R138, R137, R121 ;  /* 0x000000898a792223 */ /* 0x000fe20000010079 */
[----:B------:R-:W-:Y:S01]  /*3d40*/  @P2 SHF.L.U32 R219, R146, 0x10, RZ ;  /* 0x0000001092db2819 */ /* 0x000fe200000006ff */
[----:B------:R-:W-:Y:S01]  /*3d50*/  @P2 FFMA.FTZ R123, R150, R136, R123 ;  /* 0x00000088967b2223 */ /* 0x000fe2000001007b */
[----:B------:R-:W-:Y:S01]  /*3d60*/  PRMT R206, R210, 0x5410, R212 ;  /* 0x00005410d2ce7816 */ /* 0x000fe200000000d4 */
[----:B------:R-:W-:Y:S01]  /*3d70*/  @P2 FFMA.FTZ R122, R215, R213, R122 ;  /* 0x000000d5d77a2223 */ /* 0x000fe2000001007a */
[----:B------:R-:W-:Y:S01]  /*3d80*/  F2FP.BF16.F32.PACK_AB R151, RZ, R151 ;  /* 0x00000097ff97723e */ /* 0x000fe200000010ff */
[----:B------:R-:W-:Y:S01]  /*3d90*/  @P2 FFMA.FTZ R116, R219, R217, R116 ;  /* 0x000000d9db742223 */ /* 0x000fe20000010074 */
[----:B------:R-:W-:-:S02]  /*3da0*/  F2FP.BF16.F32.PACK_AB R209, RZ, R209 ;  /* 0x000000d1ffd1723e */ /* 0x000fc400000010ff */
[----:B------:R-:W-:Y:S02]  /*3db0*/  F2FP.BF16.F32.PACK_AB R211, RZ, R211 ;  /* 0x000000d3ffd3723e */ /* 0x000fe400000010ff */
[----:B------:R-:W-:Y:S02]  /*3dc0*/  @P2 F2FP.BF16.F32.PACK_AB R148, RZ, R148 ;  /* 0x00000094ff94223e */ /* 0x000fe400000010ff */
[----:B------:R-:W-:Y:S02]  /*3dd0*/  F2FP.BF16.F32.PACK_AB R139, R149, R139 ;  /* 0x0000008b958b723e */ /* 0x000fe400000010ff */
[----:B------:R-:W-:Y:S02]  /*3de0*/  @P2 PRMT R132, R132, 0x5410, R148 ;  /* 0x0000541084842816 */ /* 0x000fe40000000094 */
[----:B------:R-:W-:Y:S02]  /*3df0*/  MOV R138, R206 ;  /* 0x000000ce008a7202 */ /* 0x000fe40000000f00 */
[----:B------:R-:W-:-:S02]  /*3e00*/  PRMT R137, R211, 0x5410, R208 ;  /* 0x00005410d3897816 */ /* 0x000fc400000000d0 */
        /* <DEDUP_REMOVED lines=11> */
.L_x_2841:
[----:B------:R-:W-:Y:S01]  /*3ec0*/  ISETP.GT.AND P3, PT, R2, RZ, PT ;  /* 0x000000ff0200720c */ /* 0x000fe20003f64270 */
[----:B------:R-:W1:Y:S01]  /*3ed0*/  @P2 LDC R206, c[0x0][0x40c] ;  /* 0x00010300ffce2b82 */ /* 0x000e620000000800 */
[----:B0-----:R-:W-:Y:S02]  /*3ee0*/  PRMT R148, R4, 0x7632, R148 ;  /* 0x0000763204947816 */ /* 0x001fe40000000094 */
        /* <DEDUP_REMOVED lines=20> */
[----:B-1----:R-:W-:Y:S01]  /*4030*/  @P2 FMUL.FTZ R149, R149, R206 ;  /* 0x000000ce95952220 */ /* 0x002fe20000410000 */
[----:B------:R-:W-:Y:S01]  /*4040*/  PRMT R148, R6, 0x7632, R148 ;  /* 0x0000763206947816 */ /* 0x000fe20000000094 */
[----:B------:R-:W-:Y:S01]  /*4050*/  @P3 FFMA.FTZ R206, R188, R202, R153 ;  /* 0x000000cabcce3223 */ /* 0x000fe20000010099 */
[----:B------:R-:W-:Y:S01]  /*4060*/  @P3 FFMA.FTZ R209, R152, R150, R209 ;  /* 0x0000009698d13223 */ /* 0x000fe200000100d1 */
[----:B------:R-:W-:Y:S01]  /*4070*/  @P3 FADD.FTZ R150, R174, -R215 ;  /* 0x800000d7ae963221 */ /* 0x000fe20000010000 */
[----:B------:R-:W-:Y:S01]  /*4080*/  SHF.L.U32 R215, R148, 0x10, RZ ;  /* 0x0000001094d77819 */ /* 0x000fe200000006ff */
[----:B------:R-:W1:Y:S01]  /*4090*/  @P2 LDC R216, c[0x0][0x40c] ;  /* 0x00010300ffd82b82 */ /* 0x000e620000000800 */
[----:B------:R-:W-:Y:S01]  /*40a0*/  SHF.L.U32 R213, R6, 0x10, RZ ;  /* 0x0000001006d57819 */ /* 0x000fe200000006ff */
[----:B------:R-:W-:Y:S01]  /*40b0*/  @P3 FADD.FTZ R206, R189, -R206 ;  /* 0x800000cebdce3221 */ /* 0x000fe20000010000 */
[----:B0-----:R-:W-:Y:S01]  /*40c0*/  @P2 FMUL.FTZ R209, R209, R210 ;  /* 0x000000d2d1d12220 */ /* 0x001fe20000410000 */
[----:B------:R-:W-:Y:S01]  /*40d0*/  @P2 FMUL.FTZ R148, R20, R149 ;  /* 0x0000009514942220 */ /* 0x000fe20000410000 */
[----:B------:R-:W-:Y:S01]  /*40e0*/  @P3 FFMA.FTZ R217, R175, R202, R153 ;  /* 0x000000caafd93223 */ /* 0x000fe20000010099 */
[C---:B------:R-:W-:Y:S01]  /*40f0*/  @P3 FFMA.FTZ R215, R152.reuse, R206, R215 ;  /* 0x000000ce98d73223 */ /* 0x040fe200000100d7 */
[----:B------:R-:W-:Y:S01]  /*4100*/  @P3 FFMA.FTZ R213, R152, R150, R213 ;  /* 0x0000009698d53223 */ /* 0x000fe200000100d5 */
[----:B------:R-:W0:Y:S01]  /*4110*/  @P2 LDC R212, c[0x0][0x40c] ;  /* 0x00010300ffd42b82 */ /* 0x000e220000000800 */
[----:B------:R-:W-:Y:S01]  /*4120*/  @P2 FMUL.FTZ R206, R22, R209 ;  /* 0x000000d116ce2220 */ /* 0x000fe20000410000 */
[----:B--2---:R-:W-:Y:S01]  /*4130*/  @P2 FMUL.FTZ R150, R151, R208 ;  /* 0x000000d097962220 */ /* 0x004fe20000410000 */
[----:B------:R-:W-:Y:S01]  /*4140*/  @P2 F2FP.BF16.F32.PACK_AB R148, RZ, R148 ;  /* 0x00000094ff94223e */ /* 0x000fe200000010ff */
[----:B------:R-:W-:-:S02]  /*4150*/  @P3 FADD.FTZ R217, R176, -R217 ;  /* 0x800000d9b0d93221 */ /* 0x000fc40000010000 */
[----:B------:R-:W-:Y:S01]  /*4160*/  @P2 FMUL.FTZ R151, R21, R150 ;  /* 0x0000009615972220 */ /* 0x000fe20000410000 */
[----:B------:R-:W-:Y:S01]  /*4170*/  @P2 F2FP.BF16.F32.PACK_AB R206, RZ, R206 ;  /* 0x000000ceffce223e */ /* 0x000fe200000010ff */
[----:B------:R-:W2:Y:S01]  /*4180*/  @P2 LDC R218, c[0x0][0x40c] ;  /* 0x00010300ffda2b82 */ /* 0x000ea20000000800 */
[----:B---3--:R-:W-:Y:S01]  /*4190*/  @P2 FMUL.FTZ R208, R211, R214 ;  /* 0x000000d6d3d02220 */ /* 0x008fe20000410000 */
[----:B------:R-:W-:Y:S02]  /*41a0*/  SHF.L.U32 R211, R7, 0x10, RZ ;  /* 0x0000001007d37819 */ /* 0x000fe400000006ff */
[----:B------:R-:W-:Y:S01]  /*41b0*/  @P2 PRMT R132, R148, 0x7610, R132 ;  /* 0x0000761094842816 */ /* 0x000fe20000000084 */
[----:B------:R-:W-:Y:S01]  /*41c0*/  @P2 FMUL.FTZ R210, R23, R208 ;  /* 0x000000d017d22220 */ /* 0x000fe20000410000 */
[----:B------:R-:W-:Y:S01]  /*41d0*/  @P2 PRMT R133, R206, 0x7610, R133 ;  /* 0x00007610ce852816 */ /* 0x000fe20000000085 */
[----:B------:R-:W-:Y:S01]  /*41e0*/  @P3 FFMA.FTZ R211, R152, R217, R211 ;  /* 0x000000d998d33223 */ /* 0x000fe200000100d3 */
[----:B-----5:R-:W-:Y:S01]  /*41f0*/  @P2 PRMT R148, R144, 0x7632, R148 ;  /* 0x0000763290942816 */ /* 0x020fe20000000094 */
[----:B-1----:R-:W-:Y:S01]  /*4200*/  @P2 FMUL.FTZ R206, R215, R216 ;  /* 0x000000d8d7ce2220 */ /* 0x002fe20000410000 */
[----:B------:R-:W-:-:S02]  /*4210*/  @P2 F2FP.BF16.F32.PACK_AB R151, RZ, R151 ;  /* 0x00000097ff97223e */ /* 0x000fc400000010ff */
[----:B------:R-:W-:Y:S02]  /*4220*/  @P2 SHF.L.U32 R215, R144, 0x10, RZ ;  /* 0x0000001090d72819 */ /* 0x000fe400000006ff */
        /* <DEDUP_REMOVED lines=43> */
.L_x_2840:
[----:B------:R-:W-:Y:S05]  /*44e0*/  @!P1 BRA `(.L_x_2843) ;  /* 0x0000000400a89947 */ /* 0x000fea0003800000 */
[----:B0-----:R-:W0:Y:S01]  /*44f0*/  @P2 LDC R139, c[0x0][0x40c] ;  /* 0x00010300ff8b2b82 */ /* 0x001e220000000800 */
[-CC-:B------:R-:W-:Y:S01]  /*4500*/  FFMA.FTZ R137, R171, R202.reuse, R153.reuse ;  /* 0x000000caab897223 */ /* 0x180fe20000010099 */
[-CC-:B------:R-:W-:Y:S01]  /*4510*/  FFMA.FTZ R149, R173, R202.reuse, R153.reuse ;  /* 0x000000caad957223 */ /* 0x180fe20000010099 */
[-C--:B------:R-:W-:Y:S01]  /*4520*/  FFMA.FTZ R136, R186, R202.reuse, R153 ;  /* 0x000000caba887223 */ /* 0x080fe20000010099 */
[----:B------:R-:W-:Y:S01]  /*4530*/  ISETP.GT.AND P3, PT, R2, RZ, PT ;  /* 0x000000ff0200720c */ /* 0x000fe20003f64270 */
[----:B------:R-:W-:Y:S01]  /*4540*/  FADD.FTZ R137, R172, -R137 ;  /* 0x80000089ac897221 */ /* 0x000fe20000010000 */
[----:B------:R-:W-:Y:S01]  /*4550*/  FADD.FTZ R151, R174, -R149 ;  /* 0x80000095ae977221 */ /* 0x000fe20000010000 */
[----:B------:R-:W-:Y:S01]  /*4560*/  FFMA.FTZ R148, R188, R202, R153 ;  /* 0x000000cabc947223 */ /* 0x000fe20000010099 */
[----:B------:R-:W1:Y:S01]  /*4570*/  @P2 LDC R209, c[0x0][0x40c] ;  /* 0x00010300ffd12b82 */ /* 0x000e620000000800 */
[C---:B------:R-:W-:Y:S01]  /*4580*/  FMUL.FTZ R138, R152.reuse, R137 ;  /* 0x00000089988a7220 */ /* 0x040fe20000410000 */
[----:B------:R-:W-:Y:S01]  /*4590*/  FMUL.FTZ R137, R152, R151 ;  /* 0x0000009798897220 */ /* 0x000fe20000410000 */
[----:B------:R-:W-:Y:S01]  /*45a0*/  FADD.FTZ R149, R187, -R136 ;  /* 0x80000088bb957221 */ /* 0x000fe20000010000 */
[----:B------:R-:W-:-:S02]  /*45b0*/  FADD.FTZ R151, R189, -R148 ;  /* 0x80000094bd977221 */ /* 0x000fc40000010000 */
[----:B------:R-:W-:Y:S01]  /*45c0*/  FSEL R138, R138, RZ, P3 ;  /* 0x000000ff8a8a7208 */ /* 0x000fe20001800000 */
[C---:B------:R-:W-:Y:S01]  /*45d0*/  FMUL.FTZ R136, R152.reuse, R149 ;  /* 0x0000009598887220 */ /* 0x040fe20000410000 */
[----:B------:R-:W2:Y:S01]  /*45e0*/  @P2 LDC R206, c[0x0][0x40c] ;  /* 0x00010300ffce2b82 */ /* 0x000ea20000000800 */
[----:B------:R-:W-:Y:S01]  /*45f0*/  FSEL R150, R137, RZ, P3 ;  /* 0x000000ff89967208 */ /* 0x000fe20001800000 */
[----:B------:R-:W-:Y:S02]  /*4600*/  FMUL.FTZ R149, R152, R151 ;  /* 0x0000009798957220 */ /* 0x000fe40000410000 */
[----:B------:R-:W-:Y:S02]  /*4610*/  FSEL R211, R136, RZ, P3 ;  /* 0x000000ff88d37208 */ /* 0x000fe40001800000 */
[----:B------:R-:W-:Y:S02]  /*4620*/  F2FP.BF16.F32.PACK_AB R210, RZ, R150 ;  /* 0x00000096ffd2723e */ /* 0x000fe400000010ff */
[----:B------:R-:W3:Y:S01]  /*4630*/  @P2 LDC R208, c[0x0][0x40c] ;  /* 0x00010300ffd02b82 */ /* 0x000ee20000000800 */
[----:B0-----:R-:W-:Y:S01]  /*4640*/  @P2 FMUL.FTZ R137, R138, R139 ;  /* 0x0000008b8a892220 */ /* 0x001fe20000410000 */
[----:B------:R-:W-:-:S03]  /*4650*/  FSEL R151, R149, RZ, P3 ;  /* 0x000000ff95977208 */ /* 0x000fc60001800000 */
[----:B------:R-:W-:Y:S01]  /*4660*/  @P2 FMUL.FTZ R148, R22, R137 ;  /* 0x0000008916942220 */ /* 0x000fe20000410000 */
[----:B------:R-:W-:Y:S02]  /*4670*/  F2FP.BF16.F32.PACK_AB R212, RZ, R151 ;  /* 0x00000097ffd4723e */ /* 0x000fe400000010ff */
[----:B------:R-:W0:Y:S01]  /*4680*/  @P2 LDC R216, c[0x0][0x40c] ;  /* 0x00010300ffd82b82 */ /* 0x000e220000000800 */
[----:B-1----:R-:W-:Y:S01]  /*4690*/  @P2 FMUL.FTZ R139, R150, R209 ;  /* 0x000000d1968b2220 */ /* 0x002fe20000410000 */
[----:B------:R-:W-:Y:S01]  /*46a0*/  FFMA.FTZ R209, R175, R202, R153 ;  /* 0x000000caafd17223 */ /* 0x000fe20000010099 */
[----:B------:R-:W-:Y:S02]  /*46b0*/  @P2 F2FP.BF16.F32.PACK_AB R148, RZ, R148 ;  /* 0x00000094ff94223e */ /* 0x000fe400000010ff */
[----:B------:R-:W-:Y:S01]  /*46c0*/  @P2 FMUL.FTZ R150, R24, R139 ;  /* 0x0000008b18962220 */ /* 0x000fe20000410000 */
[----:B------:R-:W-:Y:S01]  /*46d0*/  FADD.FTZ R209, R176, -R209 ;  /* 0x800000d1b0d17221 */ /* 0x000fe20000010000 */
[----:B------:R-:W-:Y:S01]  /*46e0*/  @P2 PRMT R133, R148, 0x7610, R133 ;  /* 0x0000761094852816 */ /* 0x000fe20000000085 */
[----:B--2---:R-:W-:Y:S01]  /*46f0*/  @P2 FMUL.FTZ R136, R211, R206 ;  /* 0x000000ced3882220 */ /* 0x004fe20000410000 */
[----:B------:R-:W1:Y:S01]  /*4700*/  @P2 LDC R217, c[0x0][0x40c] ;  /* 0x00010300ffd92b82 */ /* 0x000e620000000800 */
[----:B------:R-:W-:-:S02]  /*4710*/  @P2 F2FP.BF16.F32.PACK_AB R150, RZ, R150 ;  /* 0x00000096ff96223e */ /* 0x000fc400000010ff */
[----:B------:R-:W-:Y:S01]  /*4720*/  @P2 FMUL.FTZ R149, R23, R136 ;  /* 0x0000008817952220 */ /* 0x000fe20000410000 */
[----:B------:R-:W-:Y:S02]  /*4730*/  F2FP.BF16.F32.PACK_AB R211, RZ, R211 ;  /* 0x000000d3ffd3723e */ /* 0x000fe400000010ff */
[----:B------:R-:W-:Y:S01]  /*4740*/  @P2 PRMT R134, R150, 0x7610, R134 ;  /* 0x0000761096862816 */ /* 0x000fe20000000086 */
[----:B---3--:R-:W-:Y:S01]  /*4750*/  @P2 FMUL.FTZ R206, R151, R208 ;  /* 0x000000d097ce2220 */ /* 0x008fe20000410000 */
[----:B------:R-:W-:Y:S01]  /*4760*/  FMUL.FTZ R151, R152, R209 ;  /* 0x000000d198977220 */ /* 0x000fe20000410000 */
[----:B------:R-:W-:Y:S01]  /*4770*/  @P2 F2FP.BF16.F32.PACK_AB R149, RZ, R149 ;  /* 0x00000095ff95223e */ /* 0x000fe200000010ff */
[----:B------:R-:W2:Y:S01]  /*4780*/  @P2 LDC R214, c[0x0][0x40c] ;  /* 0x00010300ffd62b82 */ /* 0x000ea20000000800 */
[----:B------:R-:W-:Y:S01]  /*4790*/  @P2 FMUL.FTZ R148, R25, R206 ;  /* 0x000000ce19942220 */ /* 0x000fe20000410000 */
[-CC-:B------:R-:W-:Y:S01]  /*47a0*/  FFMA.FTZ R150, R184, R202.reuse, R153.reuse ;  /* 0x000000cab8967223 */ /* 0x180fe20000010099 */
[----:B------:R-:W-:Y:S01]  /*47b0*/  FSEL R213, R151, RZ, P3 ;  /* 0x000000ff97d57208 */ /* 0x000fe20001800000 */
[----:B------:R-:W-:Y:S01]  /*47c0*/  FFMA.FTZ R151, R169, R202, R153 ;  /* 0x000000caa9977223 */ /* 0x000fe20000010099 */
[--C-:B------:R-:W-:Y:S01]  /*47d0*/  @P2 PRMT R133, R133, 0x5410, R149.reuse ;  /* 0x0000541085852816 */ /* 0x100fe20000000095 */
[----:B------:R-:W-:Y:S01]  /*47e0*/  FADD.FTZ R219, R185, -R150 ;  /* 0x80000096b9db7221 */ /* 0x000fe20000010000 */
[----:B-----5:R-:W-:Y:S01]  /*47f0*/  @P2 PRMT R149, R146, 0x7632, R149 ;  /* 0x0000763292952816 */ /* 0x020fe20000000095 */
[----:B------:R-:W-:Y:S01]  /*4800*/  FADD.FTZ R215, R170, -R151 ;  /* 0x80000097aad77221 */ /* 0x000fe20000010000 */
[----:B0-----:R-:W-:Y:S01]  /*4810*/  @P2 FMUL.FTZ R209, R213, R216 ;  /* 0x000000d8d5d12220 */ /* 0x001fe20000410000 */
[----:B------:R-:W-:-:S02]  /*4820*/  @P2 F2FP.BF16.F32.PACK_AB R151, RZ, R148 ;  /* 0x00000094ff97223e */ /* 0x000fc400000010ff */
[----:B------:R-:W-:Y:S01]  /*4830*/  FMUL.FTZ R148, R152, R215 ;  /* 0x000000d798947220 */ /* 0x000fe20000410000 */
[----:B------:R-:W-:Y:S01]  /*4840*/  @P2 FMUL.FTZ R208, R26, R209 ;  /* 0x000000d11ad02220 */ /* 0x000fe20000410000 */
[----:B------:R-:W-:Y:S01]  /*4850*/  @P2 SHF.L.U32 R150, R149, 0x10, RZ ;  /* 0x0000001095962819 */ /* 0x000fe200000006ff */
[----:B------:R-:W-:Y:S01]  /*4860*/  FMUL.FTZ R149, R152, R219 ;  /* 0x000000db98957220 */ /* 0x000fe20000410000 */
[----:B------:R-:W-:Y:S02]  /*4870*/  @P2 PRMT R134, R134, 0x5410, R151 ;  /* 0x0000541086862816 */ /* 0x000fe40000000097 */
[----:B------:R-:W-:Y:S01]  /*4880*/  FSEL R148, R148, RZ, P3 ;  /* 0x000000ff94947208 */ /* 0x000fe20001800000 */
[----:B------:R-:W-:Y:S01]  /*4890*/  @P2 FFMA.FTZ R117, R206, R150, R117 ;  /* 0x00000096ce752223 */ /* 0x000fe20000010075 */
[----:B------:R-:W-:Y:S02]  /*48a0*/  @P2 F2FP.BF16.F32.PACK_AB R208, RZ, R208 ;  /* 0x000000d0ffd0223e */ /* 0x000fe400000010ff */
[----:B------:R-:W-:Y:S01]  /*48b0*/  FSEL R151, R149, RZ, P3 ;  /* 0x000000ff95977208 */ /* 0x000fe20001800000 */
[----:B-1----:R-:W-:Y:S01]  /*48c0*/  @P2 FMUL.FTZ R149, R148, R217 ;  /* 0x000000d994952220 */ /* 0x002fe20000410000 */
[----:B------:R-:W-:-:S02]  /*48d0*/  @P2 PRMT R135, R208, 0x7610, R135 ;  /* 0x00007610d0872816 */ /* 0x000fc40000000087 */
[----:B------:R-:W-:Y:S01]  /*48e0*/  PRMT R206, R210, 0x5410, R212 ;  /* 0x00005410d2ce7816 */ /* 0x000fe200000000d4 */
[----:B------:R-:W-:Y:S01]  /*48f0*/  FFMA.FTZ R212, R190, R202, R153 ;  /* 0x000000cabed47223 */ /* 0x000fe20000010099 */
[----:B------:R-:W-:Y:S01]  /*4900*/  F2FP.BF16.F32.PACK_AB R208, RZ, R148 ;  /* 0x00000094ffd0723e */ /* 0x000fe200000010ff */
[----:B------:R-:W-:Y:S01]  /*4910*/  @P2 FMUL.FTZ R148, R20, R149 ;  /* 0x0000009514942220 */ /* 0x000fe20000410000 */
[----:B------:R-:W-:Y:S01]  /*4920*/  F2FP.BF16.F32.PACK_AB R210, RZ, R138 ;  /* 0x0000008affd2723e */ /* 0x000fe200000010ff */
[----:B--2---:R-:W-:Y:S01]  /*4930*/  @P2 FMUL.FTZ R150, R151, R214 ;  /* 0x000000d697962220 */ /* 0x004fe20000410000 */
[----:B------:R-:W-:Y:S01]  /*4940*/  @P2 PRMT R138, R144, 0x7632, R138 ;  /* 0x00007632908a2816 */ /* 0x000fe2000000008a */
[----:B------:R-:W-:Y:S01]  /*4950*/  FADD.FTZ R217, R191, -R212 ;  /* 0x800000d4bfd97221 */ /* 0x000fe20000010000 */
[----:B------:R-:W-:Y:S02]  /*4960*/  @P2 SHF.L.U32 R215, R147, 0x10, RZ ;  /* 0x0000001093d72819 */ /* 0x000fe400000006ff */
[----:B------:R-:W-:-:S02]  /*4970*/  @P2 F2FP.BF16.F32.PACK_AB R148, RZ, R148 ;  /* 0x00000094ff94223e */ /* 0x000fc400000010ff */
[----:B------:R-:W-:Y:S01]  /*4980*/  @P2 SHF.L.U32 R138, R138, 0x10, RZ ;  /* 0x000000108a8a2819 */ /* 0x000fe200000006ff */
[----:B------:R-:W-:Y:S01]  /*4990*/  @P2 FFMA.FTZ R118, R215, R209, R118 ;  /* 0x000000d1d7762223 */ /* 0x000fe20000010076 */
[----:B------:R-:W-:Y:S02]  /*49a0*/  @P2 SHF.L.U32 R215, R144, 0x10, RZ ;  /* 0x0000001090d72819 */ /* 0x000fe400000006ff */
[----:B------:R-:W-:Y:S01]  /*49b0*/  @P2 PRMT R132, R148, 0x7610, R132 ;  /* 0x0000761094842816 */ /* 0x000fe20000000084 */
[----:B------:R-:W-:Y:S01]  /*49c0*/  @P2 FFMA.FTZ R121, R150, R138, R121 ;  /* 0x0000008a96792223 */ /* 0x000fe20000010079 */
[----:B------:R-:W-:Y:S01]  /*49d0*/  F2FP.BF16.F32.PACK_AB R209, RZ, R151 ;  /* 0x00000097ffd1723e */ /* 0x000fe200000010ff */
[----:B------:R-:W-:Y:S01]  /*49e0*/  @P2 FMUL.FTZ R151, R21, R150 ;  /* 0x0000009615972220 */ /* 0x000fe20000410000 */
[----:B------:R-:W-:Y:S01]  /*49f0*/  @P2 PRMT R148, R145, 0x7632, R148 ;  /* 0x0000763291942816 */ /* 0x000fe20000000094 */
[----:B------:R-:W-:Y:S01]  /*4a00*/  FMUL.FTZ R138, R152, R217 ;  /* 0x000000d9988a7220 */ /* 0x000fe20000410000 */
[----:B------:R-:W-:Y:S01]  /*4a10*/  @P2 FFMA.FTZ R120, R215, R149, R120 ;  /* 0x00000095d7782223 */ /* 0x000fe20000010078 */
[----:B------:R-:W-:-:S02]  /*4a20*/  @P2 SHF.L.U32 R149, R145, 0x10, RZ ;  /* 0x0000001091952819 */ /* 0x000fc400000006ff */
[----:B------:R-:W-:Y:S02]  /*4a30*/  @P2 SHF.L.U32 R148, R148, 0x10, RZ ;  /* 0x0000001094942819 */ /* 0x000fe400000006ff */
[----:B------:R-:W-:Y:S01]  /*4a40*/  @P2 SHF.L.U32 R215, R146, 0x10, RZ ;  /* 0x0000001092d72819 */ /* 0x000fe200000006ff */
[----:B------:R-:W-:Y:S01]  /*4a50*/  @P2 FFMA.FTZ R122, R149, R137, R122 ;  /* 0x00000089957a2223 */ /* 0x000fe2000001007a */
[----:B------:R-:W-:Y:S01]  /*4a60*/  @P2 F2FP.BF16.F32.PACK_AB R151, RZ, R151 ;  /* 0x00000097ff97223e */ /* 0x000fe200000010ff */
[----:B------:R-:W-:Y:S01]  /*4a70*/  @P2 FFMA.FTZ R123, R136, R148, R123 ;  /* 0x00000094887b2223 */ /* 0x000fe2000001007b */
[----:B------:R-:W-:Y:S01]  /*4a80*/  FSEL R150, R138, RZ, P3 ;  /* 0x000000ff8a967208 */ /* 0x000fe20001800000 */
[----:B------:R-:W-:Y:S01]  /*4a90*/  @P2 FFMA.FTZ R116, R215, R139, R116 ;  /* 0x0000008bd7742223 */ /* 0x000fe20000010074 */
[----:B------:R-:W-:Y:S02]  /*4aa0*/  @P2 PRMT R132, R132, 0x5410, R151 ;  /* 0x0000541084842816 */ /* 0x000fe40000000097 */
[----:B------:R-:W-:-:S02]  /*4ab0*/  F2FP.BF16.F32.PACK_AB R139, R150, R213 ;  /* 0x000000d5968b723e */ /* 0x000fc400000010ff */
        /* <DEDUP_REMOVED lines=13> */
.L_x_2843:
        /* <DEDUP_REMOVED lines=13> */
.L_x_2845:
[----:B------:R-:W-:Y:S05]  /*4c60*/  BSYNC.RECONVERGENT B2 ;  /* 0x0000000000027941 */ /* 0x000fea0003800200 */
.L_x_2844:
        /* <DEDUP_REMOVED lines=14> */
.L_x_2847:
[----:B------:R-:W-:Y:S05]  /*4d50*/  BSYNC.RECONVERGENT B2 ;  /* 0x0000000000027941 */ /* 0x000fea0003800200 */
.L_x_2846:
        /* <DEDUP_REMOVED lines=13> */
.L_x_2849:
[----:B------:R-:W-:Y:S05]  /*4e30*/  BSYNC.RECONVERGENT B2 ;  /* 0x0000000000027941 */ /* 0x000fea0003800200 */
.L_x_2848:
        /* <DEDUP_REMOVED lines=14> */
.L_x_2851:
[----:B------:R-:W-:Y:S05]  /*4f20*/  BSYNC.RECONVERGENT B2 ;  /* 0x0000000000027941 */ /* 0x000fea0003800200 */
.L_x_2850:
        /* <DEDUP_REMOVED lines=13> */
.L_x_2853:
[----:B------:R-:W-:Y:S05]  /*5000*/  BSYNC.RECONVERGENT B2 ;  /* 0x0000000000027941 */ /* 0x000fea0003800200 */
.L_x_2852:
        /* <DEDUP_REMOVED lines=14> */
.L_x_2855:
[----:B------:R-:W-:Y:S05]  /*50f0*/  BSYNC.RECONVERGENT B2 ;  /* 0x0000000000027941 */ /* 0x000fea0003800200 */
.L_x_2854:
        /* <DEDUP_REMOVED lines=13> */
.L_x_2857:
[----:B------:R-:W-:Y:S05]  /*51d0*/  BSYNC.RECONVERGENT B2 ;  /* 0x0000000000027941 */ /* 0x000fea0003800200 */
.L_x_2856:
        /* <DEDUP_REMOVED lines=13> */
.L_x_2842:
[----:B------:R-:W-:Y:S05]  /*52b0*/  BSYNC.RECONVERGENT B1 ;  /* 0x0000000000017941 */ /* 0x000fea0003800200 */
.L_x_2839:
        /* <DEDUP_REMOVED lines=13> */
.L_x_2859:
[----:B------:R-:W-:Y:S05]  /*5390*/  BSYNC.RECONVERGENT B1 ;  /* 0x0000000000017941 */ /* 0x000fea0003800200 */
.L_x_2858:
        /* <DEDUP_REMOVED lines=9> */
[----:B------:R-:W-:Y:S02]  /*5430*/  SHF.L.U32 R137, R141, 0x10, RZ ;  /* 0x000000108d897819 */ /* 0x000fe400000006ff */
[C---:B------:R-:W-:Y:S02]  /*5440*/  PRMT R136, R140.reuse, 0x7632, R136 ;  /* 0x000076328c887816 */ /* 0x040fe40000000088 */
        /* <DEDUP_REMOVED lines=13> */
[----:B------:R-:W-:Y:S01]  /*5520*/  @P0 FADD.FTZ R138, R195, -R138 ;  /* 0x8000008ac38a0221 */ /* 0x000fe20000010000 */
[----:B------:R-:W-:Y:S01]  /*5530*/  @P0 FFMA.FTZ R211, R181, R202, R153 ;  /* 0x000000cab5d30223 */ /* 0x000fe20000010099 */
[C---:B------:R-:W-:Y:S01]  /*5540*/  @P0 FFMA.FTZ R137, R152.reuse, R2, R137 ;  /* 0x0000000298890223 */ /* 0x040fe20000010089 */
[----:B------:R-:W-:Y:S01]  /*5550*/  PRMT R2, R141, 0x7632, R2 ;  /* 0x000076328d027816 */ /* 0x000fe20000000002 */
[----:B------:R-:W3:Y:S01]  /*5560*/  @P2 LDC R210, c[0x0][0x40c] ;  /* 0x00010300ffd22b82 */ /* 0x000ee20000000800 */
[----:B------:R-:W-:Y:S01]  /*5570*/  @P0 FFMA.FTZ R139, R152, R149, R139 ;  /* 0x00000095988b0223 */ /* 0x000fe2000001008b */
[-CC-:B------:R-:W-:Y:S01]  /*5580*/  @P0 FFMA.FTZ R148, R196, R202.reuse, R153.reuse ;  /* 0x000000cac4940223 */ /* 0x180fe20000010099 */
[----:B------:R-:W-:Y:S01]  /*5590*/  SHF.L.U32 R207, R2, 0x10, RZ ;  /* 0x0000001002cf7819 */ /* 0x000fe200000006ff */
[-C--:B------:R-:W-:Y:S01]  /*55a0*/  @P0 FFMA.FTZ R217, R183, R202.reuse, R153 ;  /* 0x000000cab7d90223 */ /* 0x080fe20000010099 */
[----:B------:R-:W-:Y:S01]  /*55b0*/  PRMT R149, R143, 0x7632, R149 ;  /* 0x000076328f957816 */ /* 0x000fe20000000095 */
[----:B------:R-:W-:Y:S01]  /*55c0*/  @P0 FFMA.FTZ R136, R152, R151, R136 ;  /* 0x0000009798880223 */ /* 0x000fe20000010088 */
[----:B------:R-:W-:Y:S01]  /*55d0*/  @P0 FFMA.FTZ R206, R200, R202, R153 ;  /* 0x000000cac8ce0223 */ /* 0x000fe20000010099 */
[----:B------:R-:W4:Y:S01]  /*55e0*/  @P2 LDC R214, c[0x0][0x40c] ;  /* 0x00010300ffd62b82 */ /* 0x000f220000000800 */
[----:B------:R-:W-:Y:S01]  /*55f0*/  @P0 FFMA.FTZ R207, R152, R138, R207 ;  /* 0x0000008a98cf0223 */ /* 0x000fe200000100cf */
[----:B------:R-:W-:Y:S01]  /*5600*/  PRMT R138, R142, 0x7632, R138 ;  /* 0x000076328e8a7816 */ /* 0x000fe2000000008a */
[----:B------:R-:W-:Y:S01]  /*5610*/  @P0 FADD.FTZ R2, R182, -R211 ;  /* 0x800000d3b6020221 */ /* 0x000fe20000010000 */
[----:B------:R-:W-:Y:S01]  /*5620*/  SHF.L.U32 R216, R149, 0x10, RZ ;  /* 0x0000001095d87819 */ /* 0x000fe200000006ff */
[----:B------:R-:W-:Y:S01]  /*5630*/  @P0 FADD.FTZ R150, R197, -R148 ;  /* 0x80000094c5960221 */ /* 0x000fe20000010000 */
[----:B------:R-:W-:Y:S01]  /*5640*/  @P0 FADD.FTZ R202, R198, -R217 ;  /* 0x800000d9c6ca0221 */ /* 0x000fe20000010000 */
[----:B0-----:R-:W-:Y:S01]  /*5650*/  @P2 FMUL.FTZ R149, R139, R208 ;  /* 0x000000d08b952220 */ /* 0x001fe20000410000 */
[----:B------:R-:W0:Y:S01]  /*5660*/  @P2 LDC R218, c[0x0][0x40c] ;  /* 0x00010300ffda2b82 */ /* 0x000e220000000800 */
[----:B-1----:R-:W-:Y:S01]  /*5670*/  @P2 FMUL.FTZ R148, R136, R219 ;  /* 0x000000db88942220 */ /* 0x002fe20000410000 */
[----:B------:R-:W-:Y:S01]  /*5680*/  SHF.L.U32 R213, R138, 0x10, RZ ;  /* 0x000000108ad57819 */ /* 0x000fe200000006ff */
[C---:B------:R-:W-:Y:S01]  /*5690*/  @P0 FFMA.FTZ R209, R152.reuse, R2, R209 ;  /* 0x0000000298d10223 */ /* 0x040fe200000100d1 */
[----:B------:R-:W-:Y:S01]  /*56a0*/  @P0 FFMA.FTZ R215, R152, R202, R215 ;  /* 0x000000ca98d70223 */ /* 0x000fe200000100d7 */
[----:B------:R-:W-:Y:S01]  /*56b0*/  @P0 FADD.FTZ R151, R199, -R206 ;  /* 0x800000cec7970221 */ /* 0x000fe20000010000 */
[----:B------:R-:W-:Y:S01]  /*56c0*/  @P2 FMUL.FTZ R2, R28, R149 ;  /* 0x000000951c022220 */ /* 0x000fe20000410000 */
[----:B------:R-:W-:Y:S01]  /*56d0*/  @P2 FMUL.FTZ R138, R29, R148 ;  /* 0x000000941d8a2220 */ /* 0x000fe20000410000 */
[----:B------:R-:W1:Y:S01]  /*56e0*/  @P2 LDC R220, c[0x0][0x40c] ;  /* 0x00010300ffdc2b82 */ /* 0x000e620000000800 */
[----:B--2---:R-:W-:Y:S01]  /*56f0*/  @P2 FMUL.FTZ R202, R207, R212 ;  /* 0x000000d4cfca2220 */ /* 0x004fe20000410000 */
[----:B------:R-:W-:Y:S01]  /*5700*/  @P0 FFMA.FTZ R213, R152, R150, R213 ;  /* 0x0000009698d50223 */ /* 0x000fe200000100d5 */
[----:B---3--:R-:W-:Y:S01]  /*5710*/  @P2 FMUL.FTZ R153, R137, R210 ;  /* 0x000000d289992220 */ /* 0x008fe20000410000 */
[----:B------:R-:W-:Y:S01]  /*5720*/  @P2 SHF.L.U32 R219, R144, 0x10, RZ ;  /* 0x0000001090db2819 */ /* 0x000fe200000006ff */
[----:B------:R-:W-:Y:S01]  /*5730*/  @P0 FFMA.FTZ R216, R152, R151, R216 ;  /* 0x0000009798d80223 */ /* 0x000fe200000100d8 */
[----:B------:R-:W-:Y:S01]  /*5740*/  F2FP.BF16.F32.PACK_AB R136, R136, R139 ;  /* 0x0000008b8888723e */ /* 0x000fe200000010ff */
[----:B------:R-:W-:Y:S01]  /*5750*/  @P2 FMUL.FTZ R150, R31, R202 ;  /* 0x000000ca1f962220 */ /* 0x000fe20000410000 */
[----:B----4-:R-:W-:Y:S01]  /*5760*/  @P2 FMUL.FTZ R211, R209, R214 ;  /* 0x000000d6d1d32220 */ /* 0x010fe20000410000 */
[----:B------:R-:W-:Y:S01]  /*5770*/  @P2 PRMT R139, R145, 0x7632, R139 ;  /* 0x00007632918b2816 */ /* 0x000fe2000000008b */
[----:B------:R-:W-:Y:S01]  /*5780*/  @P2 FFMA.FTZ R112, R219, R149, R112 ;  /* 0x00000095db702223 */ /* 0x000fe20000010070 */
[----:B------:R-:W-:Y:S01]  /*5790*/  @P2 F2FP.BF16.F32.PACK_AB R2, RZ, R2 ;  /* 0x00000002ff02223e */ /* 0x000fe200000010ff */
[----:B------:R-:W-:Y:S01]  /*57a0*/  @P2 FMUL.FTZ R208, R32, R211 ;  /* 0x000000d320d02220 */ /* 0x000fe20000410000 */
[----:B------:R-:W-:Y:S01]  /*57b0*/  @P2 F2FP.BF16.F32.PACK_AB R151, RZ, R138 ;  /* 0x0000008aff97223e */ /* 0x000fe200000010ff */
[----:B------:R-:W-:Y:S01]  /*57c0*/  @P2 FMUL.FTZ R138, R30, R153 ;  /* 0x000000991e8a2220 */ /* 0x000fe20000410000 */
[----:B------:R-:W-:Y:S01]  /*57d0*/  @P2 SHF.L.U32 R139, R139, 0x10, RZ ;  /* 0x000000108b8b2819 */ /* 0x000fe200000006ff */
[----:B0-----:R-:W-:Y:S01]  /*57e0*/  @P2 FMUL.FTZ R210, R213, R218 ;  /* 0x000000dad5d22220 */ /* 0x001fe20000410000 */
[----:B------:R-:W-:-:S02]  /*57f0*/  @P2 SHF.L.U32 R149, R145, 0x10, RZ ;  /* 0x0000001091952819 */ /* 0x000fc400000006ff */
[----:B------:R-:W-:Y:S01]  /*5800*/  @P2 F2FP.BF16.F32.PACK_AB R206, RZ, R150 ;  /* 0x00000096ffce223e */ /* 0x000fe200000010ff */
[----:B------:R-:W-:Y:S01]  /*5810*/  @P2 FMUL.FTZ R212, R33, R210 ;  /* 0x000000d221d42220 */ /* 0x000fe20000410000 */
[----:B------:R-:W-:Y:S01]  /*5820*/  @P2 PRMT R132, R2, 0x7610, R132 ;  /* 0x0000761002842816 */ /* 0x000fe20000000084 */
[----:B------:R-:W-:Y:S01]  /*5830*/  @P2 FFMA.FTZ R115, R202, R139, R115 ;  /* 0x0000008bca732223 */ /* 0x000fe20000010073 */
[----:B------:R-:W-:Y:S01]  /*5840*/  @P2 PRMT R150, R144, 0x7632, R150 ;  /* 0x0000763290962816 */ /* 0x000fe20000000096 */
[----:B-1----:R-:W-:Y:S01]  /*5850*/  @P2 FMUL.FTZ R217, R215, R220 ;  /* 0x000000dcd7d92220 */ /* 0x002fe20000410000 */
[----:B------:R-:W-:Y:S01]  /*5860*/  @P2 PRMT R2, R146, 0x7632, R2 ;  /* 0x0000763292022816 */ /* 0x000fe20000000002 */
[----:B------:R-:W-:Y:S01]  /*5870*/  @P2 FFMA.FTZ R114, R149, R153, R114 ;  /* 0x0000009995722223 */ /* 0x000fe20000010072 */
[----:B------:R-:W-:Y:S01]  /*5880*/  @P2 F2FP.BF16.F32.PACK_AB R152, RZ, R138 ;  /* 0x0000008aff98223e */ /* 0x000fe200000010ff */
[----:B------:R-:W-:Y:S01]  /*5890*/  @P2 FMUL.FTZ R214, R34, R217 ;  /* 0x000000d922d62220 */ /* 0x000fe20000410000 */
[----:B------:R-:W-:-:S02]  /*58a0*/  @P2 F2FP.BF16.F32.PACK_AB R208, RZ, R208 ;  /* 0x000000d0ffd0223e */ /* 0x000fc400000010ff */
        /* <DEDUP_REMOVED lines=28> */
.L_x_2862:
        /* <DEDUP_REMOVED lines=22> */
[----:B------:R-:W-:Y:S01]  /*5bd0*/  @P0 FFMA.FTZ R151, R152, R2, R151 ;  /* 0x0000000298970223 */ /* 0x000fe20000010097 */
[----:B------:R-:W-:Y:S01]  /*5be0*/  PRMT R2, R142, 0x7632, R2 ;  /* 0x000076328e027816 */ /* 0x000fe20000000002 */
[----:B------:R-:W-:Y:S01]  /*5bf0*/  @P0 FFMA.FTZ R207, R152, R148, R207 ;  /* 0x0000009498cf0223 */ /* 0x000fe200000100cf */
[----:B0-----:R-:W-:Y:S01]  /*5c00*/  @P2 FMUL.FTZ R149, R149, R150 ;  /* 0x0000009695952220 */ /* 0x001fe20000410000 */
[----:B------:R-:W-:Y:S01]  /*5c10*/  SHF.L.U32 R211, R142, 0x10, RZ ;  /* 0x000000108ed37819 */ /* 0x000fe200000006ff */
[----:B------:R-:W-:Y:S01]  /*5c20*/  @P0 FFMA.FTZ R150, R196, R202, R153 ;  /* 0x000000cac4960223 */ /* 0x000fe20000010099 */
[----:B------:R-:W-:Y:S01]  /*5c30*/  @P0 FADD.FTZ R148, R182, -R213 ;  /* 0x800000d5b6940221 */ /* 0x000fe20000010000 */
[----:B------:R-:W0:Y:S01]  /*5c40*/  @P2 LDC R210, c[0x0][0x40c] ;  /* 0x00010300ffd22b82 */ /* 0x000e220000000800 */
[----:B------:R-:W-:Y:S01]  /*5c50*/  SHF.L.U32 R213, R2, 0x10, RZ ;  /* 0x0000001002d57819 */ /* 0x000fe200000006ff */
[----:B------:R-:W-:Y:S01]  /*5c60*/  @P2 FMUL.FTZ R2, R28, R149 ;  /* 0x000000951c022220 */ /* 0x000fe20000410000 */
[----:B------:R-:W-:Y:S01]  /*5c70*/  @P0 FADD.FTZ R150, R197, -R150 ;  /* 0x80000096c5960221 */ /* 0x000fe20000010000 */
[C---:B------:R-:W-:Y:S01]  /*5c80*/  @P0 FFMA.FTZ R211, R152.reuse, R148, R211 ;  /* 0x0000009498d30223 */ /* 0x040fe200000100d3 */
[----:B-1----:R-:W-:Y:S01]  /*5c90*/  @P2 FMUL.FTZ R148, R151, R206 ;  /* 0x000000ce97942220 */ /* 0x002fe20000410000 */
[----:B------:R-:W-:Y:S01]  /*5ca0*/  @P0 FFMA.FTZ R215, R183, R202, R153 ;  /* 0x000000cab7d70223 */ /* 0x000fe20000010099 */
[----:B------:R-:W-:Y:S01]  /*5cb0*/  @P0 FFMA.FTZ R213, R152, R150, R213 ;  /* 0x0000009698d50223 */ /* 0x000fe200000100d5 */
[----:B------:R-:W1:Y:S01]  /*5cc0*/  @P2 LDC R214, c[0x0][0x40c] ;  /* 0x00010300ffd62b82 */ /* 0x000e620000000800 */
[----:B--2---:R-:W-:Y:S01]  /*5cd0*/  @P2 FMUL.FTZ R207, R207, R208 ;  /* 0x000000d0cfcf2220 */ /* 0x004fe20000410000 */
[----:B------:R-:W-:Y:S01]  /*5ce0*/  @P2 F2FP.BF16.F32.PACK_AB R2, RZ, R2 ;  /* 0x00000002ff02223e */ /* 0x000fe200000010ff */
[----:B------:R-:W-:Y:S01]  /*5cf0*/  @P2 FMUL.FTZ R150, R29, R148 ;  /* 0x000000941d962220 */ /* 0x000fe20000410000 */
[----:B------:R-:W-:Y:S01]  /*5d00*/  @P0 FADD.FTZ R215, R198, -R215 ;  /* 0x800000d7c6d70221 */ /* 0x000fe20000010000 */
[----:B------:R-:W-:Y:S01]  /*5d10*/  @P2 FMUL.FTZ R151, R30, R207 ;  /* 0x000000cf1e972220 */ /* 0x000fe20000410000 */
[----:B------:R-:W-:-:S02]  /*5d20*/  @P2 PRMT R132, R2, 0x7610, R132 ;  /* 0x0000761002842816 */ /* 0x000fc40000000084 */
[----:B------:R-:W2:Y:S01]  /*5d30*/  @P2 LDC R216, c[0x0][0x40c] ;  /* 0x00010300ffd82b82 */ /* 0x000ea20000000800 */
[----:B---3--:R-:W-:Y:S01]  /*5d40*/  @P2 FMUL.FTZ R206, R209, R212 ;  /* 0x000000d4d1ce2220 */ /* 0x008fe20000410000 */
[----:B------:R-:W-:Y:S02]  /*5d50*/  SHF.L.U32 R209, R143, 0x10, RZ ;  /* 0x000000108fd17819 */ /* 0x000fe400000006ff */
[----:B------:R-:W-:Y:S01]  /*5d60*/  @P2 PRMT R2, R144, 0x7632, R2 ;  /* 0x0000763290022816 */ /* 0x000fe20000000002 */
[----:B------:R-:W-:Y:S01]  /*5d70*/  @P2 FMUL.FTZ R208, R31, R206 ;  /* 0x000000ce1fd02220 */ /* 0x000fe20000410000 */
[----:B------:R-:W-:Y:S01]  /*5d80*/  @P2 F2FP.BF16.F32.PACK_AB R150, RZ, R150 ;  /* 0x00000096ff96223e */ /* 0x000fe200000010ff */
[----:B------:R-:W-:Y:S01]  /*5d90*/  @P0 FFMA.FTZ R209, R152, R215, R209 ;  /* 0x000000d798d10223 */ /* 0x000fe200000100d1 */
[----:B0-----:R-:W-:Y:S01]  /*5da0*/  @P2 FMUL.FTZ R211, R211, R210 ;  /* 0x000000d2d3d32220 */ /* 0x001fe20000410000 */
[----:B------:R-:W-:Y:S02]  /*5db0*/  @P2 F2FP.BF16.F32.PACK_AB R151, RZ, R151 ;  /* 0x00000097ff97223e */ /* 0x000fe400000010ff */
[----:B------:R-:W-:-:S02]  /*5dc0*/  @P2 SHF.L.U32 R2, R2, 0x10, RZ ;  /* 0x0000001002022819 */ /* 0x000fc400000006ff */
[----:B------:R-:W-:Y:S02]  /*5dd0*/  @P2 F2FP.BF16.F32.PACK_AB R208, RZ, R208 ;  /* 0x000000d0ffd0223e */ /* 0x000fe400000010ff */
[----:B------:R-:W-:Y:S01]  /*5de0*/  @P2 PRMT R132, R132, 0x5410, R150 ;  /* 0x0000541084842816 */ /* 0x000fe20000000096 */
[----:B-1----:R-:W-:Y:S01]  /*5df0*/  @P2 FMUL.FTZ R210, R213, R214 ;  /* 0x000000d6d5d22220 */ /* 0x002fe20000410000 */
[----:B------:R-:W-:Y:S01]  /*5e00*/  @P2 SHF.L.U32 R213, R144, 0x10, RZ ;  /* 0x0000001090d52819 */ /* 0x000fe200000006ff */
[----:B------:R-:W-:Y:S01]  /*5e10*/  @P2 FMUL.FTZ R150, R32, R211 ;  /* 0x000000d320962220 */ /* 0x000fe20000410000 */
[----:B------:R-:W-:Y:S01]  /*5e20*/  @P2 PRMT R133, R151, 0x7610, R133 ;  /* 0x0000761097852816 */ /* 0x000fe20000000085 */
[----:B------:R-:W-:Y:S01]  /*5e30*/  @P2 FFMA.FTZ R113, R148, R2, R113 ;  /* 0x0000000294712223 */ /* 0x000fe20000010071 */
[----:B------:R-:W-:Y:S01]  /*5e40*/  @P2 FMUL.FTZ R151, R33, R210 ;  /* 0x000000d221972220 */ /* 0x000fe20000410000 */
[----:B------:R-:W-:Y:S01]  /*5e50*/  @P2 FFMA.FTZ R112, R213, R149, R112 ;  /* 0x00000095d5702223 */ /* 0x000fe20000010070 */
[----:B------:R-:W-:Y:S01]  /*5e60*/  @P2 SHF.L.U32 R213, R145, 0x10, RZ ;  /* 0x0000001091d52819 */ /* 0x000fe200000006ff */
[----:B--2---:R-:W-:Y:S01]  /*5e70*/  @P2 FMUL.FTZ R209, R209, R216 ;  /* 0x000000d8d1d12220 */ /* 0x004fe20000410000 */
[----:B------:R-:W-:-:S02]  /*5e80*/  @P2 PRMT R133, R133, 0x5410, R208 ;  /* 0x0000541085852816 */ /* 0x000fc400000000d0 */
[----:B------:R-:W-:Y:S01]  /*5e90*/  @P2 PRMT R149, R145, 0x7632, R149 ;  /* 0x0000763291952816 */ /* 0x000fe20000000095 */
[----:B------:R-:W-:Y:S01]  /*5ea0*/  @P2 FMUL.FTZ R208, R34, R209 ;  /* 0x000000d122d02220 */ /* 0x000fe20000410000 */
[C---:B------:R-:W-:Y:S01]  /*5eb0*/  @P2 PRMT R2, R146.reuse, 0x7632, R2 ;  /* 0x0000763292022816 */ /* 0x040fe20000000002 */
[----:B------:R-:W-:Y:S01]  /*5ec0*/  @P2 FFMA.FTZ R114, R213, R207, R114 ;  /* 0x000000cfd5722223 */ /* 0x000fe20000010072 */
        /* <DEDUP_REMOVED lines=28> */
.L_x_2861:
[----:B------:R-:W-:Y:S05]  /*6090*/  @!P1 BRA `(.L_x_2864) ;  /* 0x0000000400789947 */ /* 0x000fea0003800000 */
[----:B------:R-:W0:Y:S01]  /*60a0*/  @P2 LDC R138, c[0x0][0x40c] ;  /* 0x00010300ff8a2b82 */ /* 0x000e220000000800 */
        /* <DEDUP_REMOVED lines=10> */
[----:B------:R-:W1:Y:S01]  /*6150*/  @P2 LDC R209, c[0x0][0x40c] ;  /* 0x00010300ffd12b82 */ /* 0x000e620000000800 */
[----:B------:R-:W-:Y:S01]  /*6160*/  FADD.FTZ R137, R178, -R137 ;  /* 0x80000089b2897221 */ /* 0x000fe20000010000 */
[----:B------:R-:W-:Y:S01]  /*6170*/  FADD.FTZ R207, R180, -R207 ;  /* 0x800000cfb4cf7221 */ /* 0x000fe20000010000 */
[----:B------:R-:W-:Y:S01]  /*6180*/  FMUL.FTZ R136, R152, R153 ;  /* 0x0000009998887220 */ /* 0x000fe20000410000 */
[----:B------:R-:W-:Y:S01]  /*6190*/  FADD.FTZ R153, R195, -R206 ;  /* 0x800000cec3997221 */ /* 0x000fe20000010000 */
[----:B------:R-:W-:Y:S01]  /*61a0*/  FADD.FTZ R211, R182, -R211 ;  /* 0x800000d3b6d37221 */ /* 0x000fe20000010000 */
[----:B------:R-:W-:Y:S01]  /*61b0*/  FADD.FTZ R219, R198, -R219 ;  /* 0x800000dbc6db7221 */ /* 0x000fe20000010000 */
[----:B------:R-:W-:Y:S01]  /*61c0*/  FADD.FTZ R221, R199, -R202 ;  /* 0x800000cac7dd7221 */ /* 0x000fe20000010000 */
[----:B------:R-:W2:Y:S01]  /*61d0*/  @P2 LDC R213, c[0x0][0x40c] ;  /* 0x00010300ffd52b82 */ /* 0x000ea20000000800 */
[----:B------:R-:W-:Y:S01]  /*61e0*/  FSEL R217, R136, RZ, P0 ;  /* 0x000000ff88d97208 */ /* 0x000fe20000000000 */
[C---:B------:R-:W-:Y:S01]  /*61f0*/  FMUL.FTZ R2, R152.reuse, R137 ;  /* 0x0000008998027220 */ /* 0x040fe20000410000 */
[C---:B------:R-:W-:Y:S01]  /*6200*/  FMUL.FTZ R137, R152.reuse, R207 ;  /* 0x000000cf98897220 */ /* 0x040fe20000410000 */
[C---:B------:R-:W-:Y:S01]  /*6210*/  FMUL.FTZ R207, R152.reuse, R219 ;  /* 0x000000db98cf7220 */ /* 0x040fe20000410000 */
[----:B------:R-:W-:Y:S01]  /*6220*/  FADD.FTZ R215, R197, -R210 ;  /* 0x800000d2c5d77221 */ /* 0x000fe20000010000 */
[----:B0-----:R-:W-:Y:S01]  /*6230*/  @P2 FMUL.FTZ R202, R217, R138 ;  /* 0x0000008ad9ca2220 */ /* 0x001fe20000410000 */
[C---:B------:R-:W-:Y:S01]  /*6240*/  FMUL.FTZ R138, R152.reuse, R153 ;  /* 0x00000099988a7220 */ /* 0x040fe20000410000 */
[----:B------:R-:W0:Y:S01]  /*6250*/  @P2 LDC R223, c[0x0][0x40c] ;  /* 0x00010300ffdf2b82 */ /* 0x000e220000000800 */
[C---:B------:R-:W-:Y:S01]  /*6260*/  FMUL.FTZ R153, R152.reuse, R211 ;  /* 0x000000d398997220 */ /* 0x040fe20000410000 */
[----:B------:R-:W-:Y:S01]  /*6270*/  FSEL R218, R137, RZ, P0 ;  /* 0x000000ff89da7208 */ /* 0x000fe20000000000 */
[C---:B------:R-:W-:Y:S01]  /*6280*/  FMUL.FTZ R206, R152.reuse, R215 ;  /* 0x000000d798ce7220 */ /* 0x040fe20000410000 */
[----:B------:R-:W-:Y:S01]  /*6290*/  FSEL R222, R207, RZ, P0 ;  /* 0x000000ffcfde7208 */ /* 0x000fe20000000000 */
[----:B------:R-:W-:Y:S01]  /*62a0*/  @P2 FMUL.FTZ R136, R29, R202 ;  /* 0x000000ca1d882220 */ /* 0x000fe20000410000 */
[----:B------:R-:W-:Y:S01]  /*62b0*/  FSEL R220, R153, RZ, P0 ;  /* 0x000000ff99dc7208 */ /* 0x000fe20000000000 */
[----:B------:R-:W-:Y:S01]  /*62c0*/  FMUL.FTZ R215, R152, R221 ;  /* 0x000000dd98d77220 */ /* 0x000fe20000410000 */
[----:B------:R-:W3:Y:S01]  /*62d0*/  @P2 LDC R139, c[0x0][0x40c] ;  /* 0x00010300ff8b2b82 */ /* 0x000ee20000000800 */
[----:B------:R-:W-:Y:S01]  /*62e0*/  FSEL R216, R2, RZ, P0 ;  /* 0x000000ff02d87208 */ /* 0x000fe20000000000 */
[----:B-1----:R-:W-:Y:S01]  /*62f0*/  @P2 FMUL.FTZ R153, R218, R209 ;  /* 0x000000d1da992220 */ /* 0x002fe20000410000 */
[----:B------:R-:W-:-:S02]  /*6300*/  FSEL R219, R138, RZ, P0 ;  /* 0x000000ff8adb7208 */ /* 0x000fc40000000000 */
[----:B------:R-:W-:Y:S02]  /*6310*/  FSEL R221, R206, RZ, P0 ;  /* 0x000000ffcedd7208 */ /* 0x000fe40000000000 */
[----:B------:R-:W-:Y:S01]  /*6320*/  @P2 F2FP.BF16.F32.PACK_AB R152, RZ, R136 ;  /* 0x00000088ff98223e */ /* 0x000fe200000010ff */
[----:B------:R-:W1:Y:S01]  /*6330*/  @P2 LDC R208, c[0x0][0x40c] ;  /* 0x00010300ffd02b82 */ /* 0x000e620000000800 */
[----:B--2---:R-:W-:Y:S01]  /*6340*/  @P2 FMUL.FTZ R209, R220, R213 ;  /* 0x000000d5dcd12220 */ /* 0x004fe20000410000 */
[----:B------:R-:W-:Y:S01]  /*6350*/  @P2 FMUL.FTZ R136, R30, R153 ;  /* 0x000000991e882220 */ /* 0x000fe20000410000 */
[----:B------:R-:W-:Y:S02]  /*6360*/  @P2 SHF.L.U32 R149, R149, 0x10, RZ ;  /* 0x0000001095952819 */ /* 0x000fe400000006ff */
[----:B------:R-:W-:Y:S01]  /*6370*/  @P2 FMUL.FTZ R138, R32, R209 ;  /* 0x000000d1208a2220 */ /* 0x000fe20000410000 */
[----:B------:R-:W-:Y:S02]  /*6380*/  @P2 SHF.L.U32 R150, R150, 0x10, RZ ;  /* 0x0000001096962819 */ /* 0x000fe400000006ff */
[----:B------:R-:W2:Y:S01]  /*6390*/  @P2 LDC R212, c[0x0][0x40c] ;  /* 0x00010300ffd42b82 */ /* 0x000ea20000000800 */
[----:B0-----:R-:W-:Y:S01]  /*63a0*/  @P2 FMUL.FTZ R213, R222, R223 ;  /* 0x000000dfded52220 */ /* 0x001fe20000410000 */
[----:B------:R-:W-:Y:S01]  /*63b0*/  @P2 SHF.L.U32 R223, R144, 0x10, RZ ;  /* 0x0000001090df2819 */ /* 0x000fe200000006ff */
[----:B------:R-:W-:Y:S01]  /*63c0*/  @P2 FFMA.FTZ R113, R202, R150, R113 ;  /* 0x00000096ca712223 */ /* 0x000fe20000010071 */
[----:B------:R-:W-:Y:S01]  /*63d0*/  @P2 F2FP.BF16.F32.PACK_AB R206, RZ, R136 ;  /* 0x00000088ffce223e */ /* 0x000fe200000010ff */
[----:B------:R-:W-:Y:S01]  /*63e0*/  @P2 FMUL.FTZ R214, R34, R213 ;  /* 0x000000d522d62220 */ /* 0x000fe20000410000 */
[----:B------:R-:W-:Y:S01]  /*63f0*/  @P2 F2FP.BF16.F32.PACK_AB R210, RZ, R138 ;  /* 0x0000008affd2223e */ /* 0x000fe200000010ff */
[----:B---3--:R-:W-:Y:S01]  /*6400*/  @P2 FMUL.FTZ R139, R216, R139 ;  /* 0x0000008bd88b2220 */ /* 0x008fe20000410000 */
[----:B------:R-:W-:-:S02]  /*6410*/  @P2 SHF.L.U32 R148, R148, 0x10, RZ ;  /* 0x0000001094942819 */ /* 0x000fc400000006ff */
[----:B------:R-:W-:Y:S01]  /*6420*/  @P2 F2FP.BF16.F32.PACK_AB R214, RZ, R214 ;  /* 0x000000d6ffd6223e */ /* 0x000fe200000010ff */
[-C--:B------:R-:W-:Y:S01]  /*6430*/  @P2 FMUL.FTZ R2, R28, R139.reuse ;  /* 0x0000008b1c022220 */ /* 0x080fe20000410000 */
[----:B------:R-:W-:Y:S01]  /*6440*/  @P2 FFMA.FTZ R112, R223, R139, R112 ;  /* 0x0000008bdf702223 */ /* 0x000fe20000010070 */
[----:B------:R-:W-:Y:S01]  /*6450*/  @P2 SHF.L.U32 R139, R145, 0x10, RZ ;  /* 0x00000010918b2819 */ /* 0x000fe200000006ff */
[----:B-1----:R-:W-:Y:S02]  /*6460*/  @P2 FMUL.FTZ R208, R219, R208 ;  /* 0x000000d0dbd02220 */ /* 0x002fe40000410000 */
[----:B------:R-:W-:Y:S02]  /*6470*/  @P2 F2FP.BF16.F32.PACK_AB R2, RZ, R2 ;  /* 0x00000002ff02223e */ /* 0x000fe400000010ff */
[----:B------:R-:W-:Y:S01]  /*6480*/  @P2 FFMA.FTZ R114, R139, R153, R114 ;  /* 0x000000998b722223 */ /* 0x000fe20000010072 */
[----:B------:R-:W-:Y:S01]  /*6490*/  @P2 FMUL.FTZ R137, R31, R208 ;  /* 0x000000d01f892220 */ /* 0x000fe20000410000 */
[----:B------:R-:W-:Y:S01]  /*64a0*/  @P2 SHF.L.U32 R139, R146, 0x10, RZ ;  /* 0x00000010928b2819 */ /* 0x000fe200000006ff */
[----:B------:R-:W-:Y:S01]  /*64b0*/  @P2 FFMA.FTZ R115, R208, R149, R115 ;  /* 0x00000095d0732223 */ /* 0x000fe20000010073 */
[----:B------:R-:W-:Y:S01]  /*64c0*/  @P2 SHF.L.U32 R149, R147, 0x10, RZ ;  /* 0x0000001093952819 */ /* 0x000fe200000006ff */
[----:B--2---:R-:W-:Y:S01]  /*64d0*/  @P2 FMUL.FTZ R212, R221, R212 ;  /* 0x000000d4ddd42220 */ /* 0x004fe20000410000 */
[----:B------:R-:W-:Y:S01]  /*64e0*/  @P2 F2FP.BF16.F32.PACK_AB R207, RZ, R137 ;  /* 0x00000089ffcf223e */ /* 0x000fe200000010ff */
[----:B------:R-:W-:Y:S01]  /*64f0*/  @P2 FFMA.FTZ R108, R139, R209, R108 ;  /* 0x000000d18b6c2223 */ /* 0x000fe2000001006c */
[----:B------:R-:W-:Y:S01]  /*6500*/  @P2 PRMT R132, R2, 0x7610, R132 ;  /* 0x0000761002842816 */ /* 0x000fe20000000084 */
[----:B------:R-:W-:Y:S01]  /*6510*/  @P2 FMUL.FTZ R211, R33, R212 ;  /* 0x000000d421d32220 */ /* 0x000fe20000410000 */
[----:B------:R-:W-:Y:S01]  /*6520*/  @P2 PRMT R133, R206, 0x7610, R133 ;  /* 0x00007610ce852816 */ /* 0x000fe20000000085 */
[----:B------:R-:W-:Y:S01]  /*6530*/  @P2 FFMA.FTZ R109, R212, R148, R109 ;  /* 0x00000094d46d2223 */ /* 0x000fe2000001006d */
[----:B------:R-:W-:Y:S01]  /*6540*/  FSEL R215, R215, RZ, P0 ;  /* 0x000000ffd7d77208 */ /* 0x000fe20000000000 */
[----:B------:R-:W-:Y:S01]  /*6550*/  @P2 FFMA.FTZ R110, R149, R213, R110 ;  /* 0x000000d5956e2223 */ /* 0x000fe2000001006e */
[----:B------:R-:W-:-:S02]  /*6560*/  @P2 F2FP.BF16.F32.PACK_AB R211, RZ, R211 ;  /* 0x000000d3ffd3223e */ /* 0x000fc400000010ff */
        /* <DEDUP_REMOVED lines=17> */
.L_x_2864:
        /* <DEDUP_REMOVED lines=22> */
.L_x_2866:
[----:B------:R-:W-:Y:S05]  /*67e0*/  BSYNC.RECONVERGENT B2 ;  /* 0x0000000000027941 */ /* 0x000fea0003800200 */
.L_x_2865:
        /* <DEDUP_REMOVED lines=13> */
.L_x_2868:
[----:B------:R-:W-:Y:S05]  /*68c0*/  BSYNC.RECONVERGENT B2 ;  /* 0x0000000000027941 */ /* 0x000fea0003800200 */
.L_x_2867:
        /* <DEDUP_REMOVED lines=13> */
.L_x_2870:
[----:B------:R-:W-:Y:S05]  /*69a0*/  BSYNC.RECONVERGENT B2 ;  /* 0x0000000000027941 */ /* 0x000fea0003800200 */
.L_x_2869:
        /* <DEDUP_REMOVED lines=13> */
.L_x_2872:
[----:B------:R-:W-:Y:S05]  /*6a80*/  BSYNC.RECONVERGENT B2 ;  /* 0x0000000000027941 */ /* 0x000fea0003800200 */
.L_x_2871:
        /* <DEDUP_REMOVED lines=13> */
.L_x_2874:
[----:B------:R-:W-:Y:S05]  /*6b60*/  BSYNC.RECONVERGENT B2 ;  /* 0x0000000000027941 */ /* 0x000fea0003800200 */
.L_x_2873:
        /* <DEDUP_REMOVED lines=13> */
.L_x_2876:
[----:B------:R-:W-:Y:S05]  /*6c40*/  BSYNC.RECONVERGENT B2 ;  /* 0x0000000000027941 */ /* 0x000fea0003800200 */
.L_x_2875:
        /* <DEDUP_REMOVED lines=13> */
.L_x_2878:
[----:B------:R-:W-:Y:S05]  /*6d20*/  BSYNC.RECONVERGENT B2 ;  /* 0x0000000000027941 */ /* 0x000fea0003800200 */
.L_x_2877:
[----:B------:R-:W-:Y:S01]  /*6d30*/  @P2 F2FP.BF16.F32.PACK_AB R151, RZ, R151 ;  /* 0x00000097ff97223e */ /* 0x000fe200000010ff */
[----:B------:R-:W-:-:S03]  /*6d40*/  @P2 FFMA.FTZ R111, R208, R206, R111 ;  /* 0x000000ced06f2223 */ /* 0x000fc6000001006f */
[----:B------:R-:W-:-:S07]  /*6d50*/  @P2 PRMT R135, R135, 0x5410, R151 ;  /* 0x0000541087872816 */ /* 0x000fce0000000097 */
.L_x_2863:
[----:B------:R-:W-:Y:S05]  /*6d60*/  BSYNC.RECONVERGENT B1 ;  /* 0x0000000000017941 */ /* 0x000fea0003800200 */
.L_x_2860:
        /* <DEDUP_REMOVED lines=11> */
.L_x_2813:
[----:B------:R-:W-:Y:S05]  /*6e20*/  BSYNC B0 ;  /* 0x0000000000007941 */ /* 0x000fea0003800000 */
.L_x_2812:
        /* <DEDUP_REMOVED lines=209> */
.L_x_2817:
        /* <DEDUP_REMOVED lines=8> */
.L_x_2881:
[----:B------:R-:W-:Y:S05]  /*7bc0*/  BSYNC B1 ;  /* 0x0000000000017941 */ /* 0x000fea0003800000 */
.L_x_2880:
        /* <DEDUP_REMOVED lines=8> */
.L_x_2882:
[----:B------:R-:W-:Y:S01]  /*7c50*/  FADD.FTZ R149, R149, R206 ;  /* 0x000000ce95957221 */ /* 0x000fe20000010000 */
[----:B------:R-:W-:-:S04]  /*7c60*/  HFMA2 R212, -RZ, RZ, 0, 1.1920928955078125e-07 ;  /* 0x00000002ffd47431 */ /* 0x000fc800000001ff */
[----:B------:R-:W-:Y:S02]  /*7c70*/  MOV R211, R149 ;  /* 0x0000009500d37202 */ /* 0x000fe40000000f00 */
[----:B------:R-:W-:-:S07]  /*7c80*/  MOV R148, R205 ;  /* 0x000000cd00947202 */ /* 0x000fce0000000f00 */
[----:B------:R-:W-:Y:S05]  /*7c90*/  WARPSYNC.COLLECTIVE R210, `(.L_x_2883) ;  /* 0x00000000d2087348 */ /* 0x000fea0003c00000 */
[----:B------:R0:W1:Y:S02]  /*7ca0*/  SHFL.BFLY P1, R205, R211, R212, R213 ;  /* 0x0c0000d4d3cd7389 */ /* 0x00006400000200d5 */
[----:B01----:R-:W-:Y:S05]  /*7cb0*/  ENDCOLLECTIVE ;  /* 0x000000000000791b */ /* 0x003fea0003800000 */
.L_x_2883:
[----:B------:R-:W-:-:S05]  /*7cc0*/  FADD.FTZ R148, R148, R207 ;  /* 0x000000cf94947221 */ /* 0x000fca0000010000 */
[----:B------:R-:W-:Y:S02]  /*7cd0*/  MOV R211, R148 ;  /* 0x0000009400d37202 */ /* 0x000fe40000000f00 */
[----:B------:R-:W-:-:S07]  /*7ce0*/  MOV R150, R205 ;  /* 0x000000cd00967202 */ /* 0x000fce0000000f00 */
[----:B------:R-:W-:Y:S05]  /*7cf0*/  WARPSYNC.COLLECTIVE R210, `(.L_x_2884) ;  /* 0x00000000d2087348 */ /* 0x000fea0003c00000 */
[----:B------:R0:W1:Y:S02]  /*7d00*/  SHFL.BFLY P1, R205, R211, R212, R213 ;  /* 0x0c0000d4d3cd7389 */ /* 0x00006400000200d5 */
[----:B01----:R-:W-:Y:S05]  /*7d10*/  ENDCOLLECTIVE ;  /* 0x000000000000791b */ /* 0x003fea0003800000 */
.L_x_2884:
[----:B------:R-:W-:Y:S01]  /*7d20*/  FADD.FTZ R150, R149, R150 ;  /* 0x0000009695967221 */ /* 0x000fe20000010000 */
[----:B------:R-:W-:-:S04]  /*7d30*/  HFMA2 R212, -RZ, RZ, 0, 2.384185791015625e-07 ;  /* 0x00000004ffd47431 */ /* 0x000fc800000001ff */
[----:B------:R-:W-:Y:S02]  /*7d40*/  MOV R211, R150 ;  /* 0x0000009600d37202 */ /* 0x000fe40000000f00 */
[----:B------:R-:W-:-:S07]  /*7d50*/  MOV R151, R205 ;  /* 0x000000cd00977202 */ /* 0x000fce0000000f00 */
[----:B------:R-:W-:Y:S05]  /*7d60*/  WARPSYNC.COLLECTIVE R210, `(.L_x_2885) ;  /* 0x00000000d2087348 */ /* 0x000fea0003c00000 */
[----:B------:R0:W1:Y:S02]  /*7d70*/  SHFL.BFLY P1, R205, R211, R212, R213 ;  /* 0x0c0000d4d3cd7389 */ /* 0x00006400000200d5 */
[----:B01----:R-:W-:Y:S05]  /*7d80*/  ENDCOLLECTIVE ;  /* 0x000000000000791b */ /* 0x003fea0003800000 */
.L_x_2885:
[----:B------:R-:W-:-:S05]  /*7d90*/  FADD.FTZ R151, R148, R151 ;  /* 0x0000009794977221 */ /* 0x000fca0000010000 */
[----:B------:R-:W-:Y:S02]  /*7da0*/  MOV R211, R151 ;  /* 0x0000009700d37202 */ /* 0x000fe40000000f00 */
[----:B------:R-:W-:-:S07]  /*7db0*/  MOV R203, R205 ;  /* 0x000000cd00cb7202 */ /* 0x000fce0000000f00 */
[----:B------:R-:W-:Y:S05]  /*7dc0*/  WARPSYNC.COLLECTIVE R210, `(.L_x_2886) ;  /* 0x00000000d2087348 */ /* 0x000fea0003c00000 */
[----:B------:R0:W1:Y:S02]  /*7dd0*/  SHFL.BFLY P1, R205, R211, R212, R213 ;  /* 0x0c0000d4d3cd7389 */ /* 0x00006400000200d5 */
[----:B01----:R-:W-:Y:S05]  /*7de0*/  ENDCOLLECTIVE ;  /* 0x000000000000791b */ /* 0x003fea0003800000 */
.L_x_2886:
[----:B------:R-:W-:Y:S01]  /*7df0*/  FADD.FTZ R203, R150, R203 ;  /* 0x000000cb96cb7221 */ /* 0x000fe20000010000 */
[----:B------:R-:W-:-:S04]  /*7e00*/  HFMA2 R212, -RZ, RZ, 0, 4.76837158203125e-07 ;  /* 0x00000008ffd47431 */ /* 0x000fc800000001ff */
[----:B------:R-:W-:Y:S02]  /*7e10*/  MOV R211, R203 ;  /* 0x000000cb00d37202 */ /* 0x000fe40000000f00 */
[----:B------:R-:W-:-:S07]  /*7e20*/  MOV R204, R205 ;  /* 0x000000cd00cc7202 */ /* 0x000fce0000000f00 */
[----:B------:R-:W-:Y:S05]  /*7e30*/  WARPSYNC.COLLECTIVE R210, `(.L_x_2887) ;  /* 0x00000000d2087348 */ /* 0x000fea0003c00000 */
[----:B------:R0:W1:Y:S02]  /*7e40*/  SHFL.BFLY P1, R205, R211, R212, R213 ;  /* 0x0c0000d4d3cd7389 */ /* 0x00006400000200d5 */
[----:B01----:R-:W-:Y:S05]  /*7e50*/  ENDCOLLECTIVE ;  /* 0x000000000000791b */ /* 0x003fea0003800000 */
.L_x_2887:
[----:B------:R-:W-:-:S05]  /*7e60*/  FADD.FTZ R204, R151, R204 ;  /* 0x000000cc97cc7221 */ /* 0x000fca0000010000 */
[----:B------:R-:W-:Y:S02]  /*7e70*/  MOV R211, R204 ;  /* 0x000000cc00d37202 */ /* 0x000fe40000000f00 */
[----:B------:R-:W-:-:S07]  /*7e80*/  MOV R206, R205 ;  /* 0x000000cd00ce7202 */ /* 0x000fce0000000f00 */
[----:B------:R-:W-:Y:S05]  /*7e90*/  WARPSYNC.COLLECTIVE R210, `(.L_x_2888) ;  /* 0x00000000d2087348 */ /* 0x000fea0003c00000 */
[----:B------:R0:W1:Y:S02]  /*7ea0*/  SHFL.BFLY P1, R205, R211, R212, R213 ;  /* 0x0c0000d4d3cd7389 */ /* 0x00006400000200d5 */
[----:B01----:R-:W-:Y:S05]  /*7eb0*/  ENDCOLLECTIVE ;  /* 0x000000000000791b */ /* 0x003fea0003800000 */
.L_x_2888:
[----:B------:R-:W-:Y:S01]  /*7ec0*/  FADD.FTZ R206, R203, R206 ;  /* 0x000000cecbce7221 */ /* 0x000fe20000010000 */
[----:B------:R-:W-:-:S04]  /*7ed0*/  HFMA2 R212, -RZ, RZ, 0, 9.5367431640625e-07 ;  /* 0x00000010ffd47431 */ /* 0x000fc800000001ff */
[----:B------:R-:W-:Y:S01]  /*7ee0*/  MOV R211, R206 ;  /* 0x000000ce00d37202 */ /* 0x000fe20000000f00 */
[----:B------:R-:W-:-:S07]  /*7ef0*/  FADD.FTZ R207, R204, R205 ;  /* 0x000000cdcccf7221 */ /* 0x000fce0000010000 */
[----:B------:R-:W-:Y:S05]  /*7f00*/  WARPSYNC.COLLECTIVE R210, `(.L_x_2889) ;  /* 0x00000000d2087348 */ /* 0x000fea0003c00000 */
[----:B------:R0:W1:Y:S02]  /*7f10*/  SHFL.BFLY P1, R205, R211, R212, R213 ;  /* 0x0c0000d4d3cd7389 */ /* 0x00006400000200d5 */
[----:B01----:R-:W-:Y:S05]  /*7f20*/  ENDCOLLECTIVE ;  /* 0x000000000000791b */ /* 0x003fea0003800000 */
.L_x_2889:
[----:B------:R-:W-:Y:S02]  /*7f30*/  MOV R211, R207 ;  /* 0x000000cf00d37202 */ /* 0x000fe40000000f00 */
[----:B------:R-:W-:-:S07]  /*7f40*/  MOV R209, R205 ;  /* 0x000000cd00d17202 */ /* 0x000fce0000000f00 */
[----:B------:R-:W-:Y:S05]  /*7f50*/  WARPSYNC.COLLECTIVE R210, `(.L_x_2890) ;  /* 0x00000000d2087348 */ /* 0x000fea0003c00000 */
[----:B------:R0:W1:Y:S02]  /*7f60*/  SHFL.BFLY P1, R205, R211, R212, R213 ;  /* 0x0c0000d4d3cd7389 */ /* 0x00006400000200d5 */
[----:B01----:R-:W-:Y:S05]  /*7f70*/  ENDCOLLECTIVE ;  /* 0x000000000000791b */ /* 0x003fea0003800000 */
.L_x_2890:
[----:B------:R-:W-:Y:S01]  /*7f80*/  MOV R208, R205 ;  /* 0x000000cd00d07202 */ /* 0x000fe20000000f00 */
[----:B------:R-:W-:Y:S06]  /*7f90*/  BRA `(.L_x_2891) ;  /* 0xffffff9800887947 */ /* 0x000fec000383ffff */
.L_x_2892:
        /* <DEDUP_REMOVED lines=14> */
.L_x_14458:


//--------------------- .text._ZN10layer_norm13ln_bwd_kernelINS_13Kernel_traitsIf13__nv_bfloat16S2_S2_fjLj768ELj1ELj4ELj1ELj16ENS_18Kernel_traits_baseILj768EfS2_S2_S2_fjLj128EEEEELb1ELb0ELb0ELb0EEEvNS_9BwdParamsE --------------------------
	.section	.text._ZN10layer_norm13ln_bwd_kernelINS_13Kernel_traitsIf13__nv_bfloat16S2_S2_fjLj768ELj1ELj4ELj1ELj16ENS_18Kernel_traits_baseILj768EfS2_S2_S2_fjLj128EEEEELb1ELb0ELb0ELb0EEEvNS_9BwdParamsE,"ax",@progbits
	.align	128
        .global         _ZN10layer_norm13ln_bwd_kernelINS_13Kernel_traitsIf13__nv_bfloat16S2_S2_fjLj768ELj1ELj4ELj1ELj16ENS_18Kernel_traits_baseILj768EfS2_S2_S2_fjLj128EEEEELb1ELb0ELb0ELb0EEEvNS_9BwdParamsE
        .type           _ZN10layer_norm13ln_bwd_kernelINS_13Kernel_traitsIf13__nv_bfloat16S2_S2_fjLj768ELj1ELj4ELj1ELj16ENS_18Kernel_traits_baseILj768EfS2_S2_S2_fjLj128EEEEELb1ELb0ELb0ELb0EEEvNS_9BwdParamsE,@function
        .size           _ZN10layer_norm13ln_bwd_kernelINS_13Kernel_traitsIf13__nv_bfloat16S2_S2_fjLj768ELj1ELj4ELj1ELj16ENS_18Kernel_traits_baseILj768EfS2_S2_S2_fjLj128EEEEELb1ELb0ELb0ELb0EEEvNS_9BwdParamsE,(.L_x_14459 - _ZN10layer_norm13ln_bwd_kernelINS_13Kernel_traitsIf13__nv_bfloat16S2_S2_fjLj768ELj1ELj4ELj1ELj16ENS_18Kernel_traits_baseILj768EfS2_S2_S2_fjLj128EEEEELb1ELb0ELb0ELb0EEEvNS_9BwdParamsE)
        .other          _ZN10layer_norm13ln_bwd_kernelINS_13Kernel_traitsIf13__nv_bfloat16S2_S2_fjLj768ELj1ELj4ELj1ELj16ENS_18Kernel_traits_baseILj768EfS2_S2_S2_fjLj128EEEEELb1ELb0ELb0ELb0EEEvNS_9BwdParamsE,@"STO_CUDA_ENTRY STV_DEFAULT"
_ZN10layer_norm13ln_bwd_kernelINS_13Kernel_traitsIf13__nv_bfloat16S2_S2_fjLj768ELj1ELj4ELj1ELj16ENS_18Kernel_traits_baseILj768EfS2_S2_S2_fjLj128EEEEELb1ELb0ELb0ELb0EEEvNS_9BwdParamsE:
.text._ZN10layer_norm13ln_bwd_kernelINS_13Kernel_traitsIf13__nv_bfloat16S2_S2_fjLj768ELj1ELj4ELj1ELj16ENS_18Kernel_traits_baseILj768EfS2_S2_S2_fjLj128EEEEELb1ELb0ELb0ELb0EEEvNS_9BwdParamsE:
        /* <DEDUP_REMOVED lines=15> */
[----:B------:R-:W-:-:S04]  /*00f0*/  LOP3.LUT R112, R114, 0x1f, RZ, 0x3c, !PT ;  /* 0x0000001f72707812 */ /* 0x000fc800078e3cff */
[----:B------:R-:W-:Y:S02]  /*0100*/  LEA.HI.SX32 R112, R3, R112, 0x1d ;  /* 0x0000007003707211 */ /* 0x000fe400078feaff */
[----:B------:R-:W-:Y:S02]  /*0110*/  MOV R3, R114 ;  /* 0x0000007200037202 */ /* 0x000fe40000000f00 */
        /* <DEDUP_REMOVED lines=74> */
.L_x_2922:
        /* <DEDUP_REMOVED lines=11> */
[----:B------:R-:W-:-:S03]  /*0670*/  ISETP.GE.U32.AND P5, PT, R112, 0x20, PT ;  /* 0x000000207000780c */ /* 0x000fc60003fa6070 */
[----:B------:R-:W-:-:S05]  /*0680*/  IMAD R19, R113, R2, RZ ;  /* 0x0000000271137224 */ /* 0x000fca00078e02ff */
[----:B------:R-:W-:Y:S01]  /*0690*/  SHF.R.S32.HI R110, RZ, 0x1f, R19 ;  /* 0x0000001fff6e7819 */ /* 0x000fe20000011413 */
[----:B------:R-:W-:-:S03]  /*06a0*/  HFMA2 R146, -RZ, RZ, 1.875, 0 ;  /* 0x3f800000ff927431 */ /* 0x000fc600000001ff */
[----:B------:R-:W-:Y:S01]  /*06b0*/  LEA.HI R19, R110, R19, RZ, 0x3 ;  /* 0x000000136e137211 */ /* 0x000fe200078f18ff */
[----:B------:R-:W-:Y:S01]  /*06c0*/  BSSY.RECONVERGENT B0, `(.L_x_2894) ;  /* 0x000006d000007945 */ /* 0x000fe20003800200 */
[----:B------:R-:W-:Y:S02]  /*06d0*/  ISETP.NE.U32.AND P1, PT, RZ, UR10, PT ;  /* 0x0000000aff007c0c */ /* 0x000fe4000bf25070 */
[----:B------:R-:W-:Y:S01]  /*06e0*/  ISETP.NE.AND P6, PT, RZ, UR8, PT ;  /* 0x00000008ff007c0c */ /* 0x000fe2000bfc5270 */
[----:B------:R-:W-:Y:S01]  /*06f0*/  HFMA2 R156, -RZ, RZ, 0, 0 ;  /* 0x00000000ff9c7431 */ /* 0x000fe200000001ff */
[C---:B------:R-:W-:Y:S02]  /*0700*/  ISETP.GE.U32.AND P4, PT, R112.reuse, 0x40, PT ;  /* 0x000000407000780c */ /* 0x040fe40003f86070 */
[----:B------:R-:W-:Y:S02]  /*0710*/  ISETP.GE.U32.AND P3, PT, R112, 0x60, PT ;  /* 0x000000607000780c */ /* 0x000fe40003f66070 */
[----:B-1----:R-:W-:-:S04]  /*0720*/  LOP3.LUT R114, R0, 0x1f, RZ, 0xc0, !PT ;  /* 0x0000001f00727812 */ /* 0x002fc800078ec0ff */
[----:B------:R-:W-:Y:S02]  /*0730*/  LEA.HI.SX32 R19, R19, R114, 0x1d ;  /* 0x0000007213137211 */ /* 0x000fe400078feaff */
[----:B------:R-:W-:Y:S02]  /*0740*/  ISETP.NE.AND.EX P1, PT, RZ, UR11, PT, P1 ;  /* 0x0000000bff007c0c */ /* 0x000fe4000bf25310 */
[----:B------:R-:W-:Y:S02]  /*0750*/  MOV R155, RZ ;  /* 0x000000ff009b7202 */ /* 0x000fe40000000f00 */
[----:B------:R-:W-:Y:S02]  /*0760*/  MOV R154, R19 ;  /* 0x00000013009a7202 */ /* 0x000fe40000000f00 */
[----:B---3--:R-:W-:Y:S02]  /*0770*/  @P0 SHF.L.U32 R146, R104, 0x10, RZ ;  /* 0x0000001068920819 */ /* 0x008fe400000006ff */
[----:B----4-:R-:W-:Y:S01]  /*0780*/  FSEL R149, R106, RZ, !P6 ;  /* 0x000000ff6a957208 */ /* 0x010fe20007000000 */
        /* <DEDUP_REMOVED lines=11> */
[----:B------:R-:W5:Y:S07]  /*0840*/  LDG.E.64 R158, desc[UR6][R132.64] ;  /* 0x00000006849e7981 */ /* 0x000f6e000c1e1b00 */
[----:B------:R-:W0:Y:S02]  /*0850*/  @P2 LDC.64 R134, c[0x0][0x438] ;  /* 0x00010e00ff862b82 */ /* 0x000e240000000a00 */
[----:B0-----:R-:W-:-:S05]  /*0860*/  @P2 IMAD.WIDE.U32 R134, R19, 0x10, R134 ;  /* 0x0000001013862825 */ /* 0x001fca00078e0086 */
[----:B------:R0:W5:Y:S01]  /*0870*/  @P2 LDG.E.128 R96, desc[UR6][R134.64] ;  /* 0x0000000686602981 */ /* 0x000162000c1e1d00 */
[----:B------:R-:W-:Y:S02]  /*0880*/  IADD3 R154, PT, PT, R19, 0x20, RZ ;  /* 0x00000020139a7810 */ /* 0x000fe40007ffe0ff */
[C---:B---3--:R-:W-:Y:S02]  /*0890*/  PRMT R130, R104.reuse, 0x7632, R130 ;  /* 0x0000763268827816 */ /* 0x048fe40000000082 */
[----:B------:R-:W-:Y:S02]  /*08a0*/  SHF.L.U32 R104, R104, 0x10, RZ ;  /* 0x0000001068687819 */ /* 0x000fe400000006ff */
[----:B------:R-:W-:Y:S02]  /*08b0*/  SHF.L.U32 R142, R107, 0x10, RZ ;  /* 0x000000106b8e7819 */ /* 0x000fe400000006ff */
[C---:B------:R-:W-:Y:S02]  /*08c0*/  PRMT R136, R105.reuse, 0x7632, R136 ;  /* 0x0000763269887816 */ /* 0x040fe40000000088 */
[----:B------:R-:W-:Y:S01]  /*08d0*/  SHF.L.U32 R138, R105, 0x10, RZ ;  /* 0x00000010698a7819 */ /* 0x000fe200000006ff */
[----:B------:R-:W-:Y:S01]  /*08e0*/  FADD.FTZ R147, -R149, R104 ;  /* 0x0000006895937221 */ /* 0x000fe20000010100 */
[----:B----4-:R-:W-:-:S02]  /*08f0*/  PRMT R105, R108, 0x7632, R105 ;  /* 0x000076326c697816 */ /* 0x010fc40000000069 */
[----:B------:R-:W-:Y:S01]  /*0900*/  SHF.L.U32 R130, R130, 0x10, RZ ;  /* 0x0000001082827819 */ /* 0x000fe200000006ff */
[----:B0-----:R-:W-:Y:S01]  /*0910*/  FADD.FTZ R135, -R149, R142 ;  /* 0x0000008e95877221 */ /* 0x001fe20000010100 */
[----:B------:R-:W-:Y:S01]  /*0920*/  PRMT R141, R107, 0x7632, R141 ;  /* 0x000076326b8d7816 */ /* 0x000fe2000000008d */
[----:B-----5:R-:W-:Y:S01]  /*0930*/  FMUL.FTZ R147, R148, R147 ;  /* 0x0000009394937220 */ /* 0x020fe20000410000 */
[----:B------:R-:W-:Y:S02]  /*0940*/  SHF.L.U32 R145, R108, 0x10, RZ ;  /* 0x000000106c917819 */ /* 0x000fe400000006ff */
[----:B------:R-:W-:Y:S02]  /*0950*/  PRMT R107, R109, 0x7632, R107 ;  /* 0x000076326d6b7816 */ /* 0x000fe4000000006b */
[----:B------:R-:W-:Y:S02]  /*0960*/  SHF.L.U32 R136, R136, 0x10, RZ ;  /* 0x0000001088887819 */ /* 0x000fe400000006ff */
[----:B------:R-:W-:Y:S01]  /*0970*/  SHF.L.U32 R142, R105, 0x10, RZ ;  /* 0x00000010698e7819 */ /* 0x000fe200000006ff */
[C---:B------:R-:W-:Y:S01]  /*0980*/  FADD.FTZ R105, -R149.reuse, R130 ;  /* 0x0000008295697221 */ /* 0x040fe20000010100 */
[C---:B------:R-:W-:Y:S01]  /*0990*/  SHF.L.U32 R140, R106.reuse, 0x10, RZ ;  /* 0x000000106a8c7819 */ /* 0x040fe200000006ff */
[----:B------:R-:W-:Y:S01]  /*09a0*/  FADD.FTZ R143, -R149, R138 ;  /* 0x0000008a958f7221 */ /* 0x000fe20000010100 */
[----:B------:R-:W-:Y:S01]  /*09b0*/  PRMT R137, R106, 0x7632, R137 ;  /* 0x000076326a897816 */ /* 0x000fe20000000089 */
[----:B------:R-:W-:Y:S01]  /*09c0*/  FADD.FTZ R72, R72, R145 ;  /* 0x0000009148487221 */ /* 0x000fe20000010000 */
[----:B------:R-:W-:Y:S01]  /*09d0*/  SHF.L.U32 R138, R107, 0x10, RZ ;  /* 0x000000106b8a7819 */ /* 0x000fe200000006ff */
[----:B------:R-:W-:Y:S01]  /*09e0*/  FFMA.FTZ R48, R147, R145, R48 ;  /* 0x0000009193307223 */ /* 0x000fe20000010030 */
[----:B------:R-:W-:Y:S01]  /*09f0*/  FADD.FTZ R107, -R149, R136 ;  /* 0x00000088956b7221 */ /* 0x000fe20000010100 */
[----:B------:R-:W-:Y:S01]  /*0a00*/  FMUL.FTZ R144, R148, R105 ;  /* 0x0000006994907220 */ /* 0x000fe20000410000 */
[----:B------:R-:W-:Y:S01]  /*0a10*/  FMUL.FTZ R145, R24, R145 ;  /* 0x0000009118917220 */ /* 0x000fe20000410000 */
        /* <DEDUP_REMOVED lines=8> */
[----:B------:R-:W-:Y:S01]  /*0aa0*/  FMUL.FTZ R140, R148, R107 ;  /* 0x0000006b948c7220 */ /* 0x000fe20000410000 */
[----:B------:R-:W-:Y:S01]  /*0ab0*/  FMUL.FTZ R142, R25, R142 ;  /* 0x0000008e198e7220 */ /* 0x000fe20000410000 */
[----:B------:R-:W-:Y:S01]  /*0ac0*/  FADD.FTZ R105, RZ, R145 ;  /* 0x00000091ff697221 */ /* 0x000fe20000010000 */
[----:B------:R-:W-:Y:S01]  /*0ad0*/  FFMA.FTZ R107, R147, R145, RZ ;  /* 0x00000091936b7223 */ /* 0x000fe200000100ff */
[----:B------:R-:W-:Y:S01]  /*0ae0*/  SHF.L.U32 R104, R141, 0x10, RZ ;  /* 0x000000108d687819 */ /* 0x000fe200000006ff */
[----:B------:R-:W-:Y:S01]  /*0af0*/  FADD.FTZ R74, R74, R109 ;  /* 0x0000006d4a4a7221 */ /* 0x000fe20000010000 */
[-C--:B------:R-:W-:Y:S01]  /*0b00*/  FFMA.FTZ R50, R143, R109.reuse, R50 ;  /* 0x0000006d8f327223 */ /* 0x080fe20000010032 */
[----:B------:R-:W-:Y:S01]  /*0b10*/  FMUL.FTZ R141, R26, R109 ;  /* 0x0000006d1a8d7220 */ /* 0x000fe20000410000 */
[----:B------:R-:W-:Y:S01]  /*0b20*/  SHF.L.U32 R134, R108, 0x10, RZ ;  /* 0x000000106c867819 */ /* 0x000fe200000006ff */
[----:B------:R-:W-:Y:S01]  /*0b30*/  FADD.FTZ R109, -R149, R110 ;  /* 0x0000006e956d7221 */ /* 0x000fe20000010100 */
[----:B------:R-:W-:Y:S01]  /*0b40*/  FADD.FTZ R108, R105, R142 ;  /* 0x0000008e696c7221 */ /* 0x000fe20000010000 */
[----:B------:R-:W-:Y:S01]  /*0b50*/  FFMA.FTZ R110, R144, R142, R107 ;  /* 0x0000008e906e7223 */ /* 0x000fe2000001006b */
[----:B------:R-:W-:Y:S01]  /*0b60*/  FADD.FTZ R75, R75, R138 ;  /* 0x0000008a4b4b7221 */ /* 0x000fe20000010000 */
[-C--:B------:R-:W-:Y:S01]  /*0b70*/  FFMA.FTZ R51, R140, R138.reuse, R51 ;  /* 0x0000008a8c337223 */ /* 0x080fe20000010033 */
        /* <DEDUP_REMOVED lines=14> */
[C---:B------:R-:W-:Y:S01]  /*0c60*/  FFMA.FTZ R107, R139.reuse, R137, R110 ;  /* 0x000000898b6b7223 */ /* 0x040fe2000001006e */
[----:B------:R-:W-:Y:S01]  /*0c70*/  FADD.FTZ R76, R76, R133 ;  /* 0x000000854c4c7221 */ /* 0x000fe20000010000 */
        /* <DEDUP_REMOVED lines=8> */
[-C--:B------:R-:W-:Y:S01]  /*0d00*/  FMUL.FTZ R130, R31, R106.reuse ;  /* 0x0000006a1f827220 */ /* 0x080fe20000410000 */
[----:B------:R-:W-:Y:S01]  /*0d10*/  FADD.FTZ R155, R104, R133 ;  /* 0x00000085689b7221 */ /* 0x000fe20000010000 */
[C---:B------:R-:W-:Y:S01]  /*0d20*/  FFMA.FTZ R105, R135.reuse, R133, R108 ;  /* 0x0000008587697223 */ /* 0x040fe2000001006c */
[----:B------:R-:W-:Y:S01]  /*0d30*/  FADD.FTZ R78, R78, R111 ;  /* 0x0000006f4e4e7221 */ /* 0x000fe20000010000 */
[----:B------:R-:W-:Y:S01]  /*0d40*/  FFMA.FTZ R54, R135, R111, R54 ;  /* 0x0000006f87367223 */ /* 0x000fe20000010036 */
[----:B------:R-:W-:Y:S01]  /*0d50*/  FADD.FTZ R79, R79, R106 ;  /* 0x0000006a4f4f7221 */ /* 0x000fe20000010000 */
[C---:B------:R-:W-:Y:S01]  /*0d60*/  FFMA.FTZ R55, R132.reuse, R106, R55 ;  /* 0x0000006a84377223 */ /* 0x040fe20000010037 */
[----:B------:R-:W-:Y:S01]  /*0d70*/  FADD.FTZ R155, R155, R130 ;  /* 0x000000829b9b7221 */ /* 0x000fe20000010000 */
[----:B------:R-:W-:-:S07]  /*0d80*/  FFMA.FTZ R156, R132, R130, R105 ;  /* 0x00000082849c7223 */ /* 0x000fce0000010069 */
.L_x_2895:
[----:B------:R-:W-:Y:S05]  /*0d90*/  BSYNC.RECONVERGENT B0 ;  /* 0x0000000000007941 */ /* 0x000fea0003800200 */
.L_x_2894:
        /* <DEDUP_REMOVED lines=19> */
[C---:B------:R-:W-:Y:S02]  /*0ed0*/  PRMT R122, R105.reuse, 0x7632, R122 ;  /* 0x00007632697a7816 */ /* 0x040fe4000000007a */
[----:B------:R-:W-:Y:S02]  /*0ee0*/  SHF.L.U32 R124, R105, 0x10, RZ ;  /* 0x00000010697c7819 */ /* 0x000fe400000006ff */
[----:B------:R-:W-:-:S02]  /*0ef0*/  PRMT R123, R106, 0x7632, R123 ;  /* 0x000076326a7b7816 */ /* 0x000fc4000000007b */
[----:B------:R-:W-:Y:S01]  /*0f00*/  SHF.L.U32 R128, R106, 0x10, RZ ;  /* 0x000000106a807819 */ /* 0x000fe200000006ff */
[----:B------:R-:W-:Y:S01]  /*0f10*/  FADD.FTZ R131, -R149, R120 ;  /* 0x0000007895837221 */ /* 0x000fe20000010100 */
[----:B----4-:R-:W-:Y:S02]  /*0f20*/  PRMT R105, R109, 0x7632, R105 ;  /* 0x000076326d697816 */ /* 0x010fe40000000069 */
[----:B------:R-:W-:Y:S02]  /*0f30*/  SHF.L.U32 R106, R115, 0x10, RZ ;  /* 0x00000010736a7819 */ /* 0x000fe400000006ff */
[C---:B------:R-:W-:Y:S02]  /*0f40*/  PRMT R126, R108.reuse, 0x7632, R126 ;  /* 0x000076326c7e7816 */ /* 0x040fe4000000007e */
[----:B------:R-:W-:Y:S02]  /*0f50*/  SHF.L.U32 R129, R108, 0x10, RZ ;  /* 0x000000106c817819 */ /* 0x000fe400000006ff */
[----:B------:R-:W-:Y:S01]  /*0f60*/  SHF.L.U32 R108, R122, 0x10, RZ ;  /* 0x000000107a6c7819 */ /* 0x000fe200000006ff */
[----:B-----5:R-:W-:Y:S01]  /*0f70*/  FMUL.FTZ R131, R148, R131 ;  /* 0x0000008394837220 */ /* 0x020fe20000410000 */
[----:B------:R-:W-:Y:S01]  /*0f80*/  SHF.L.U32 R122, R105, 0x10, RZ ;  /* 0x00000010697a7819 */ /* 0x000fe200000006ff */
[----:B------:R-:W-:Y:S01]  /*0f90*/  FADD.FTZ R105, -R149, R106 ;  /* 0x0000006a95697221 */ /* 0x000fe20000010100 */
[----:B------:R-:W-:-:S02]  /*0fa0*/  PRMT R125, R107, 0x7632, R125 ;  /* 0x000076326b7d7816 */ /* 0x000fc4000000007d */
[----:B------:R-:W-:Y:S01]  /*0fb0*/  SHF.L.U32 R160, R107, 0x10, RZ ;  /* 0x000000106ba07819 */ /* 0x000fe200000006ff */
[----:B------:R-:W-:Y:S01]  /*0fc0*/  FADD.FTZ R107, -R149, R128 ;  /* 0x00000080956b7221 */ /* 0x000fe20000010100 */
[----:B------:R-:W-:Y:S01]  /*0fd0*/  SHF.L.U32 R126, R126, 0x10, RZ ;  /* 0x000000107e7e7819 */ /* 0x000fe200000006ff */
[----:B------:R-:W-:Y:S01]  /*0fe0*/  FADD.FTZ R56, R56, R129 ;  /* 0x0000008138387221 */ /* 0x000fe20000010000 */
[----:B------:R-:W-:Y:S01]  /*0ff0*/  FFMA.FTZ R80, R131, R129, R80 ;  /* 0x0000008183507223 */ /* 0x000fe20000010050 */
[----:B------:R-:W-:Y:S01]  /*1000*/  FMUL.FTZ R128, R148, R105 ;  /* 0x0000006994807220 */ /* 0x000fe20000410000 */
[----:B0-----:R-:W-:Y:S01]  /*1010*/  PRMT R118, R110, 0x7632, R118 ;  /* 0x000076326e767816 */ /* 0x001fe20000000076 */
[----:B------:R-:W-:Y:S01]  /*1020*/  FMUL.FTZ R129, R32, R129 ;  /* 0x0000008120817220 */ /* 0x000fe20000410000 */
[----:B------:R-:W-:Y:S01]  /*1030*/  SHF.L.U32 R121, R110, 0x10, RZ ;  /* 0x000000106e797819 */ /* 0x000fe200000006ff */
[----:B------:R-:W-:Y:S01]  /*1040*/  FADD.FTZ R127, -R149, R124 ;  /* 0x0000007c957f7221 */ /* 0x000fe20000010100 */
[----:B------:R-:W-:Y:S01]  /*1050*/  SHF.L.U32 R110, R123, 0x10, RZ ;  /* 0x000000107b6e7819 */ /* 0x000fe200000006ff */
[----:B------:R-:W-:Y:S01]  /*1060*/  FMUL.FTZ R123, R148, R107 ;  /* 0x0000006b947b7220 */ /* 0x000fe20000410000 */
[----:B------:R-:W-:Y:S01]  /*1070*/  SHF.L.U32 R109, R109, 0x10, RZ ;  /* 0x000000106d6d7819 */ /* 0x000fe200000006ff */
[----:B------:R-:W-:Y:S01]  /*1080*/  FADD.FTZ R107, -R149, R108 ;  /* 0x0000006c956b7221 */ /* 0x000fe20000010100 */
[----:B------:R-:W-:Y:S01]  /*1090*/  FADD.FTZ R57, R57, R126 ;  /* 0x0000007e39397221 */ /* 0x000fe20000010000 */
[-C--:B------:R-:W-:Y:S01]  /*10a0*/  FFMA.FTZ R81, R128, R126.reuse, R81 ;  /* 0x0000007e80517223 */ /* 0x080fe20000010051 */
[----:B------:R-:W-:Y:S01]  /*10b0*/  FADD.FTZ R155, R155, R129 ;  /* 0x000000819b9b7221 */ /* 0x000fe20000010000 */
[----:B------:R-:W-:Y:S01]  /*10c0*/  FMUL.FTZ R126, R33, R126 ;  /* 0x0000007e217e7220 */ /* 0x000fe20000410000 */
[----:B------:R-:W-:Y:S01]  /*10d0*/  FFMA.FTZ R105, R131, R129, R156 ;  /* 0x0000008183697223 */ /* 0x000fe2000001009c */
[C---:B------:R-:W-:Y:S01]  /*10e0*/  FMUL.FTZ R127, R148.reuse, R127 ;  /* 0x0000007f947f7220 */ /* 0x040fe20000410000 */
[----:B------:R-:W-:Y:S01]  /*10f0*/  SHF.L.U32 R116, R125, 0x10, RZ ;  /* 0x000000107d747819 */ /* 0x000fe200000006ff */
[----:B------:R-:W-:Y:S01]  /*1100*/  FMUL.FTZ R124, R148, R107 ;  /* 0x0000006b947c7220 */ /* 0x000fe20000410000 */
[-C--:B------:R-:W-:Y:S01]  /*1110*/  FMUL.FTZ R125, R34, R109.reuse ;  /* 0x0000006d227d7220 */ /* 0x080fe20000410000 */
        /* <DEDUP_REMOVED lines=11> */
[----:B------:R-:W-:Y:S01]  /*11d0*/  FADD.FTZ R119, -R149, R160 ;  /* 0x000000a095777221 */ /* 0x000fe20000010100 */
[----:B------:R-:W-:Y:S01]  /*11e0*/  FADD.FTZ R60, R60, R121 ;  /* 0x000000793c3c7221 */ /* 0x000fe20000010000 */
[----:B------:R-:W-:Y:S01]  /*11f0*/  FFMA.FTZ R84, R123, R121, R84 ;  /* 0x000000797b547223 */ /* 0x000fe20000010054 */
        /* <DEDUP_REMOVED lines=27> */
.L_x_2897:
[----:B------:R-:W-:Y:S05]  /*13b0*/  BSYNC.RECONVERGENT B0 ;  /* 0x0000000000007941 */ /* 0x000fea0003800200 */
.L_x_2896:
        /* <DEDUP_REMOVED lines=16> */
[C---:B---3--:R-:W-:Y:S02]  /*14c0*/  PRMT R3, R8.reuse, 0x7632, R3 ;  /* 0x0000763208037816 */ /* 0x048fe40000000003 */
[----:B------:R-:W-:Y:S02]  /*14d0*/  SHF.L.U32 R8, R8, 0x10, RZ ;  /* 0x0000001008087819 */ /* 0x000fe400000006ff */
[C---:B------:R-:W-:Y:S02]  /*14e0*/  PRMT R16, R9.reuse, 0x7632, R16 ;  /* 0x0000763209107816 */ /* 0x040fe40000000010 */
[----:B------:R-:W-:Y:S02]  /*14f0*/  SHF.L.U32 R18, R9, 0x10, RZ ;  /* 0x0000001009127819 */ /* 0x000fe400000006ff */
[C---:B------:R-:W-:Y:S02]  /*1500*/  PRMT R9, R10.reuse, 0x7632, R9 ;  /* 0x000076320a097816 */ /* 0x040fe40000000009 */
[----:B------:R-:W-:Y:S01]  /*1510*/  SHF.L.U32 R10, R10, 0x10, RZ ;  /* 0x000000100a0a7819 */ /* 0x000fe200000006ff */
[----:B------:R-:W-:Y:S01]  /*1520*/  FADD.FTZ R17, -R149, R8 ;  /* 0x0000000895117221 */ /* 0x000fe20000010100 */
[----:B------:R-:W-:-:S03]  /*1530*/  SHF.L.U32 R8, R3, 0x10, RZ ;  /* 0x0000001003087819 */ /* 0x000fc600000006ff */
[----:B------:R-:W-:Y:S01]  /*1540*/  FADD.FTZ R111, -R149, R10 ;  /* 0x0000000a956f7221 */ /* 0x000fe20000010100 */
[----:B------:R-:W-:Y:S02]  /*1550*/  SHF.L.U32 R10, R9, 0x10, RZ ;  /* 0x00000010090a7819 */ /* 0x000fe400000006ff */
[C---:B------:R-:W-:Y:S02]  /*1560*/  PRMT R104, R11.reuse, 0x7632, R104 ;  /* 0x000076320b687816 */ /* 0x040fe40000000068 */
[----:B------:R-:W-:Y:S01]  /*1570*/  SHF.L.U32 R106, R11, 0x10, RZ ;  /* 0x000000100b6a7819 */ /* 0x000fe200000006ff */
[C---:B------:R-:W-:Y:S01]  /*1580*/  FADD.FTZ R11, -R149.reuse, R8 ;  /* 0x00000008950b7221 */ /* 0x040fe20000010100 */
[----:B------:R-:W-:Y:S01]  /*1590*/  SHF.L.U32 R16, R16, 0x10, RZ ;  /* 0x0000001010107819 */ /* 0x000fe200000006ff */
[----:B0-----:R-:W-:Y:S01]  /*15a0*/  FADD.FTZ R15, -R149, R10 ;  /* 0x0000000a950f7221 */ /* 0x001fe20000010100 */
[C---:B----4-:R-:W-:Y:S02]  /*15b0*/  PRMT R8, R4.reuse, 0x7632, R8 ;  /* 0x0000763204087816 */ /* 0x050fe40000000008 */
[----:B------:R-:W-:-:S02]  /*15c0*/  SHF.L.U32 R105, R4, 0x10, RZ ;  /* 0x0000001004697819 */ /* 0x000fc400000006ff */
[----:B------:R-:W-:Y:S01]  /*15d0*/  PRMT R10, R5, 0x7632, R10 ;  /* 0x00007632050a7816 */ /* 0x000fe2000000000a */
[C---:B------:R-:W-:Y:S01]  /*15e0*/  FADD.FTZ R13, -R149.reuse, R16 ;  /* 0x00000010950d7221 */ /* 0x040fe20000010100 */
[----:B------:R-:W-:Y:S01]  /*15f0*/  PRMT R14, R6, 0x7632, R14 ;  /* 0x00007632060e7816 */ /* 0x000fe2000000000e */
[----:B-----5:R-:W-:Y:S01]  /*1600*/  FMUL.FTZ R3, R148, R17 ;  /* 0x0000001194037220 */ /* 0x020fe20000410000 */
[----:B------:R-:W-:Y:S01]  /*1610*/  SHF.L.U32 R12, R8, 0x10, RZ ;  /* 0x00000010080c7819 */ /* 0x000fe200000006ff */
[----:B------:R-:W-:Y:S01]  /*1620*/  FMUL.FTZ R4, R40, R105 ;  /* 0x0000006928047220 */ /* 0x000fe20000410000 */
[----:B------:R-:W-:Y:S01]  /*1630*/  SHF.L.U32 R16, R10, 0x10, RZ ;  /* 0x000000100a107819 */ /* 0x000fe200000006ff */
[----:B------:R-:W-:Y:S01]  /*1640*/  FADD.FTZ R107, -R149, R18 ;  /* 0x00000012956b7221 */ /* 0x000fe20000010100 */
[----:B------:R-:W-:Y:S01]  /*1650*/  FMUL.FTZ R10, R148, R11 ;  /* 0x0000000b940a7220 */ /* 0x000fe20000410000 */
[----:B------:R-:W-:Y:S01]  /*1660*/  SHF.L.U32 R109, R5, 0x10, RZ ;  /* 0x00000010056d7819 */ /* 0x000fe200000006ff */
[----:B------:R-:W-:Y:S01]  /*1670*/  FADD.FTZ R88, R88, R105 ;  /* 0x0000006958587221 */ /* 0x000fe20000010000 */
[----:B------:R-:W-:Y:S01]  /*1680*/  SHF.L.U32 R18, R14, 0x10, RZ ;  /* 0x000000100e127819 */ /* 0x000fe200000006ff */
[----:B------:R-:W-:Y:S01]  /*1690*/  FFMA.FTZ R64, R3, R105, R64 ;  /* 0x0000006903407223 */ /* 0x000fe20000010040 */
[----:B------:R-:W-:Y:S01]  /*16a0*/  FADD.FTZ R14, R155, R4 ;  /* 0x000000049b0e7221 */ /* 0x000fe20000010000 */
[----:B------:R-:W-:Y:S01]  /*16b0*/  FMUL.FTZ R11, R41, R12 ;  /* 0x0000000c290b7220 */ /* 0x000fe20000410000 */
[----:B------:R-:W-:Y:S01]  /*16c0*/  FFMA.FTZ R105, R3, R4, R156 ;  /* 0x0000000403697223 */ /* 0x000fe2000001009c */
[----:B------:R-:W-:Y:S01]  /*16d0*/  FADD.FTZ R89, R89, R12 ;  /* 0x0000000c59597221 */ /* 0x000fe20000010000 */
[----:B------:R-:W-:Y:S01]  /*16e0*/  FFMA.FTZ R65, R10, R12, R65 ;  /* 0x0000000c0a417223 */ /* 0x000fe20000010041 */
[----:B------:R-:W-:Y:S01]  /*16f0*/  SHF.L.U32 R157, R6, 0x10, RZ ;  /* 0x00000010069d7819 */ /* 0x000fe200000006ff */
[C---:B------:R-:W-:Y:S01]  /*1700*/  FMUL.FTZ R5, R148.reuse, R107 ;  /* 0x0000006b94057220 */ /* 0x040fe20000410000 */
[----:B------:R-:W-:Y:S01]  /*1710*/  FMUL.FTZ R12, R148, R13 ;  /* 0x0000000d940c7220 */ /* 0x000fe20000410000 */
        /* <DEDUP_REMOVED lines=9> */
[C---:B------:R-:W-:Y:S01]  /*17b0*/  FADD.FTZ R9, -R149.reuse, R106 ;  /* 0x0000006a95097221 */ /* 0x040fe20000010100 */
[--C-:B------:R-:W-:Y:S01]  /*17c0*/  FADD.FTZ R149, -R149, R104.reuse ;  /* 0x0000006895957221 */ /* 0x100fe20000010100 */
[C---:B------:R-:W-:Y:S01]  /*17d0*/  PRMT R104, R7.reuse, 0x7632, R104 ;  /* 0x0000763207687816 */ /* 0x040fe20000000068 */
[----:B------:R-:W-:Y:S01]  /*17e0*/  FMUL.FTZ R14, R148, R15 ;  /* 0x0000000f940e7220 */ /* 0x000fe20000410000 */
        /* <DEDUP_REMOVED lines=29> */
.L_x_2899:
[----:B------:R-:W-:Y:S05]  /*19c0*/  BSYNC.RECONVERGENT B0 ;  /* 0x0000000000007941 */ /* 0x000fea0003800200 */
.L_x_2898:
        /* <DEDUP_REMOVED lines=20> */
.L_x_2934:
        /* <DEDUP_REMOVED lines=16> */
[----:B------:R-:W-:Y:S01]  /*1c10*/  ISETP.GE.U32.AND P1, PT, R158, RZ, PT ;  /* 0x000000ff9e00720c */ /* 0x000fe20003f26070 */
[----:B0-----:R-:W-:Y:S01]  /*1c20*/  FADD.FTZ R111, R133, -R104 ;  /* 0x80000068856f7221 */ /* 0x001fe20000010000 */
[----:B------:R-:W-:Y:S01]  /*1c30*/  FADD.FTZ R149, R130, -R105 ;  /* 0x8000006982957221 */ /* 0x000fe20000010000 */
[----:B------:R-:W-:Y:S01]  /*1c40*/  FADD.FTZ R107, R134, -R107 ;  /* 0x8000006b866b7221 */ /* 0x000fe20000010000 */
[----:B------:R-:W-:Y:S01]  /*1c50*/  FFMA.FTZ R104, R139, R109, R108 ;  /* 0x0000006d8b687223 */ /* 0x000fe2000001006c */
[C---:B-----5:R-:W-:Y:S01]  /*1c60*/  FMUL.FTZ R111, R148.reuse, R111 ;  /* 0x0000006f946f7220 */ /* 0x060fe20000410000 */
[C---:B------:R-:W-:Y:S01]  /*1c70*/  FMUL.FTZ R149, R148.reuse, R149 ;  /* 0x0000009594957220 */ /* 0x040fe20000410000 */
[C---:B------:R-:W-:Y:S01]  /*1c80*/  FMUL.FTZ R107, R148.reuse, R107 ;  /* 0x0000006b946b7220 */ /* 0x040fe20000410000 */
[----:B------:R-:W-:Y:S01]  /*1c90*/  FADD.FTZ R105, R137, -R104 ;  /* 0x8000006889697221 */ /* 0x000fe20000010000 */
[-C--:B------:R-:W-:Y:S01]  /*1ca0*/  FMUL.FTZ R111, R111, R146.reuse ;  /* 0x000000926f6f7220 */ /* 0x080fe20000410000 */
[-C--:B------:R-:W-:Y:S01]  /*1cb0*/  FMUL.FTZ R149, R149, R146.reuse ;  /* 0x0000009295957220 */ /* 0x080fe20000410000 */
[-C--:B------:R-:W-:Y:S01]  /*1cc0*/  FMUL.FTZ R107, R107, R146.reuse ;  /* 0x000000926b6b7220 */ /* 0x080fe20000410000 */
[----:B------:R-:W-:Y:S01]  /*1cd0*/  FMUL.FTZ R105, R148, R105 ;  /* 0x0000006994697220 */ /* 0x000fe20000410000 */
[----:B------:R-:W-:Y:S01]  /*1ce0*/  FMUL.FTZ R111, R111, UR14 ;  /* 0x0000000e6f6f7c20 */ /* 0x000fe20008410000 */
[----:B------:R-:W-:Y:S01]  /*1cf0*/  FMUL.FTZ R149, R149, UR14 ;  /* 0x0000000e95957c20 */ /* 0x000fe20008410000 */
[----:B------:R-:W-:Y:S01]  /*1d00*/  LOP3.LUT P5, RZ, R159, 0xff0000, RZ, 0xc0, !PT ;  /* 0x00ff00009fff7812 */ /* 0x000fe200078ac0ff */
[----:B------:R-:W-:Y:S01]  /*1d10*/  FMUL.FTZ R107, R107, UR14 ;  /* 0x0000000e6b6b7c20 */ /* 0x000fe20008410000 */
[----:B------:R-:W-:Y:S01]  /*1d20*/  ISETP.GE.U32.AND.EX P1, PT, R159, 0x1000000, PT, P1 ;  /* 0x010000009f00780c */ /* 0x000fe20003f26110 */
[----:B------:R-:W-:Y:S01]  /*1d30*/  FMUL.FTZ R105, R105, R146 ;  /* 0x0000009269697220 */ /* 0x000fe20000410000 */
[----:B------:R-:W-:-:S02]  /*1d40*/  LOP3.LUT P6, RZ, R159, 0xff00, RZ, 0xc0, !PT ;  /* 0x0000ff009fff7812 */ /* 0x000fc400078cc0ff */
[----:B------:R-:W-:Y:S01]  /*1d50*/  FSEL R111, R111, RZ, P5 ;  /* 0x000000ff6f6f7208 */ /* 0x000fe20002800000 */
[----:B------:R-:W-:Y:S01]  /*1d60*/  FMUL.FTZ R105, R105, UR14 ;  /* 0x0000000e69697c20 */ /* 0x000fe20008410000 */
[----:B------:R-:W-:Y:S01]  /*1d70*/  FSEL R104, R149, RZ, P1 ;  /* 0x000000ff95687208 */ /* 0x000fe20000800000 */
[--C-:B------:R-:W-:Y:S01]  /*1d80*/  FFMA.FTZ R149, R140, R109, R108.reuse ;  /* 0x0000006d8c957223 */ /* 0x100fe2000001006c */
[----:B------:R-:W-:Y:S02]  /*1d90*/  FSEL R106, R107, RZ, P6 ;  /* 0x000000ff6b6a7208 */ /* 0x000fe40003000000 */
[----:B------:R-:W-:Y:S01]  /*1da0*/  LOP3.LUT P2, RZ, R159, 0xff, RZ, 0xc0, !PT ;  /* 0x000000ff9fff7812 */ /* 0x000fe2000784c0ff */
[----:B------:R-:W-:Y:S01]  /*1db0*/  FADD.FTZ R157, R138, -R149 ;  /* 0x800000958a9d7221 */ /* 0x000fe20000010000 */
[----:B------:R-:W-:Y:S01]  /*1dc0*/  F2FP.BF16.F32.PACK_AB R107, R104, R111 ;  /* 0x0000006f686b723e */ /* 0x000fe200000010ff */
[----:B------:R-:W-:Y:S01]  /*1dd0*/  FFMA.FTZ R104, R143, R109, R108 ;  /* 0x0000006d8f687223 */ /* 0x000fe2000001006c */
[----:B------:R-:W-:Y:S01]  /*1de0*/  FSEL R105, R105, RZ, P2 ;  /* 0x000000ff69697208 */ /* 0x000fe20001000000 */
[----:B------:R-:W-:Y:S01]  /*1df0*/  FMUL.FTZ R157, R148, R157 ;  /* 0x0000009d949d7220 */ /* 0x000fe20000410000 */
[----:B------:R-:W-:Y:S01]  /*1e00*/  LOP3.LUT P5, RZ, R158, 0xff0000, RZ, 0xc0, !PT ;  /* 0x00ff00009eff7812 */ /* 0x000fe200078ac0ff */
[----:B------:R-:W-:Y:S01]  /*1e10*/  FADD.FTZ R111, R141, -R104 ;  /* 0x800000688d6f7221 */ /* 0x000fe20000010000 */
[----:B------:R-:W-:Y:S01]  /*1e20*/  F2FP.BF16.F32.PACK_AB R106, R106, R105 ;  /* 0x000000696a6a723e */ /* 0x000fe200000010ff */
[-CC-:B------:R-:W-:Y:S01]  /*1e30*/  FFMA.FTZ R105, R144, R109.reuse, R108.reuse ;  /* 0x0000006d90697223 */ /* 0x180fe2000001006c */
[----:B------:R-:W-:Y:S01]  /*1e40*/  FFMA.FTZ R104, R147, R109, R108 ;  /* 0x0000006d93687223 */ /* 0x000fe2000001006c */
[----:B------:R-:W-:Y:S01]  /*1e50*/  FMUL.FTZ R155, R148, R111 ;  /* 0x0000006f949b7220 */ /* 0x000fe20000410000 */
[-C--:B------:R-:W-:Y:S01]  /*1e60*/  FMUL.FTZ R157, R157, R146.reuse ;  /* 0x000000929d9d7220 */ /* 0x080fe20000410000 */
[----:B------:R-:W0:Y:S01]  /*1e70*/  LDC.64 R110, c[0x0][0x468] ;  /* 0x00011a00ff6e7b82 */ /* 0x000e220000000a00 */
[----:B------:R-:W-:Y:S01]  /*1e80*/  FADD.FTZ R149, R142, -R105 ;  /* 0x800000698e957221 */ /* 0x000fe20000010000 */
[----:B------:R-:W-:Y:S01]  /*1e90*/  FADD.FTZ R105, R145, -R104 ;  /* 0x8000006891697221 */ /* 0x000fe20000010000 */
[-C--:B------:R-:W-:Y:S01]  /*1ea0*/  FMUL.FTZ R155, R155, R146.reuse ;  /* 0x000000929b9b7220 */ /* 0x080fe20000410000 */
[----:B------:R-:W-:Y:S01]  /*1eb0*/  FMUL.FTZ R157, R157, UR14 ;  /* 0x0000000e9d9d7c20 */ /* 0x000fe20008410000 */
[C---:B------:R-:W-:Y:S01]  /*1ec0*/  FMUL.FTZ R149, R148.reuse, R149 ;  /* 0x0000009594957220 */ /* 0x040fe20000410000 */
[----:B------:R-:W-:Y:S01]  /*1ed0*/  FMUL.FTZ R105, R148, R105 ;  /* 0x0000006994697220 */ /* 0x000fe20000410000 */
[----:B------:R-:W-:Y:S01]  /*1ee0*/  FMUL.FTZ R155, R155, UR14 ;  /* 0x0000000e9b9b7c20 */ /* 0x000fe20008410000 */
[C---:B------:R-:W-:Y:S01]  /*1ef0*/  LOP3.LUT P6, RZ, R158.reuse, 0xff000000, RZ, 0xc0, !PT ;  /* 0xff0000009eff7812 */ /* 0x040fe200078cc0ff */
[-C--:B------:R-:W-:Y:S01]  /*1f00*/  FMUL.FTZ R149, R149, R146.reuse ;  /* 0x0000009295957220 */ /* 0x080fe20000410000 */
[----:B------:R-:W-:Y:S01]  /*1f10*/  FMUL.FTZ R105, R105, R146 ;  /* 0x0000009269697220 */ /* 0x000fe20000410000 */
[----:B------:R-:W-:-:S02]  /*1f20*/  LOP3.LUT P2, RZ, R158, 0xff00, RZ, 0xc0, !PT ;  /* 0x0000ff009eff7812 */ /* 0x000fc4000784c0ff */
[----:B------:R-:W-:Y:S01]  /*1f30*/  FMUL.FTZ R149, R149, UR14 ;  /* 0x0000000e95957c20 */ /* 0x000fe20008410000 */
[----:B------:R-:W-:Y:S01]  /*1f40*/  FMUL.FTZ R105, R105, UR14 ;  /* 0x0000000e69697c20 */ /* 0x000fe20008410000 */
[----:B------:R-:W-:Y:S02]  /*1f50*/  LOP3.LUT P1, RZ, R158, 0xff, RZ, 0xc0, !PT ;  /* 0x000000ff9eff7812 */ /* 0x000fe4000782c0ff */
[----:B------:R-:W-:Y:S02]  /*1f60*/  FSEL R155, R155, RZ, P5 ;  /* 0x000000ff9b9b7208 */ /* 0x000fe40002800000 */
[----:B------:R-:W-:Y:S02]  /*1f70*/  FSEL R154, R157, RZ, P6 ;  /* 0x000000ff9d9a7208 */ /* 0x000fe40003000000 */
[----:B------:R-:W-:Y:S02]  /*1f80*/  FSEL R149, R149, RZ, P2 ;  /* 0x000000ff95957208 */ /* 0x000fe40001000000 */
[----:B------:R-:W-:Y:S01]  /*1f90*/  FSEL R104, R105, RZ, P1 ;  /* 0x000000ff69687208 */ /* 0x000fe20000800000 */
[----:B0-----:R-:W-:Y:S01]  /*1fa0*/  IMAD.WIDE.U32 R110, R19, 0x10, R110 ;  /* 0x00000010136e7825 */ /* 0x001fe200078e006e */
[----:B------:R-:W-:-:S02]  /*1fb0*/  F2FP.BF16.F32.PACK_AB R105, R154, R155 ;  /* 0x0000009b9a69723e */ /* 0x000fc400000010ff */
[----:B------:R-:W-:Y:S02]  /*1fc0*/  F2FP.BF16.F32.PACK_AB R104, R149, R104 ;  /* 0x000000689568723e */ /* 0x000fe400000010ff */
[----:B------:R-:W-:-:S03]  /*1fd0*/  IADD3 R19, PT, PT, R19, 0x20, RZ ;  /* 0x0000002013137810 */ /* 0x000fc60007ffe0ff */
[----:B------:R1:W-:Y:S04]  /*1fe0*/  STG.E.128 desc[UR6][R110.64], R104 ;  /* 0x000000686e007986 */ /* 0x0003e8000c101d06 */
.L_x_2905:
[----:B------:R-:W-:Y:S05]  /*1ff0*/  BSYNC.RECONVERGENT B1 ;  /* 0x0000000000017941 */ /* 0x000fea0003800200 */
.L_x_2904:
[----:B------:R-:W-:Y:S04]  /*2000*/  BSSY.RECONVERGENT B1, `(.L_x_2906) ;  /* 0x0000043000017945 */ /* 0x000fe80003800200 */
[----:B------:R-:W-:Y:S05]  /*2010*/  @!P4 BRA `(.L_x_2907) ;  /* 0x000000040004c947 */ /* 0x000fea0003800000 */
[-CC-:B-1----:R-:W-:Y:S01]  /*2020*/  FFMA.FTZ R104, R119, R109.reuse, R108.reuse ;  /* 0x0000006d77687223 */ /* 0x182fe2000001006c */
        /* <DEDUP_REMOVED lines=64> */
.L_x_2907:
[----:B------:R-:W-:Y:S05]  /*2430*/  BSYNC.RECONVERGENT B1 ;  /* 0x0000000000017941 */ /* 0x000fea0003800200 */
.L_x_2906:
[----:B------:R-:W-:Y:S05]  /*2440*/  @!P3 BRA `(.L_x_2908) ;  /* 0x000000300054b947 */ /* 0x000fea0003800000 */
[-CC-:B-12---:R-:W-:Y:S01]  /*2450*/  FFMA.FTZ R107, R7, R109.reuse, R108.reuse ;  /* 0x0000006d076b7223 */ /* 0x186fe2000001006c */
[-CC-:B------:R-:W-:Y:S01]  /*2460*/  FFMA.FTZ R154, R18, R109.reuse, R108.reuse ;  /* 0x0000006d129a7223 */ /* 0x180fe2000001006c */
[-CC-:B0-----:R-:W-:Y:S01]  /*2470*/  FFMA.FTZ R111, R9, R109.reuse, R108.reuse ;  /* 0x0000006d096f7223 */ /* 0x181fe2000001006c */
        /* <DEDUP_REMOVED lines=29> */
[----:B------:R-:W-:Y:S01]  /*2650*/  ISETP.GE.U32.AND P1, PT, R150, RZ, PT ;  /* 0x000000ff9600720c */ /* 0x000fe20003f26070 */
[----:B------:R-:W0:Y:S01]  /*2660*/  LDC.64 R108, c[0x0][0x468] ;  /* 0x00011a00ff6c7b82 */ /* 0x000e220000000a00 */
[----:B------:R-:W-:Y:S01]  /*2670*/  FMUL.FTZ R157, R157, UR14 ;  /* 0x0000000e9d9d7c20 */ /* 0x000fe20008410000 */
[----:B------:R-:W-:Y:S01]  /*2680*/  FMUL.FTZ R161, R161, UR14 ;  /* 0x0000000ea1a17c20 */ /* 0x000fe20008410000 */
[----:B------:R-:W-:Y:S01]  /*2690*/  LOP3.LUT P2, RZ, R151, 0xff0000, RZ, 0xc0, !PT ;  /* 0x00ff000097ff7812 */ /* 0x000fe2000784c0ff */
[----:B------:R-:W-:Y:S01]  /*26a0*/  FMUL.FTZ R149, R149, UR14 ;  /* 0x0000000e95957c20 */ /* 0x000fe20008410000 */
[----:B------:R-:W-:Y:S01]  /*26b0*/  ISETP.GE.U32.AND.EX P1, PT, R151, 0x1000000, PT, P1 ;  /* 0x010000009700780c */ /* 0x000fe20003f26110 */
[----:B------:R-:W-:Y:S01]  /*26c0*/  FMUL.FTZ R155, R155, UR14 ;  /* 0x0000000e9b9b7c20 */ /* 0x000fe20008410000 */
[----:B------:R-:W-:Y:S01]  /*26d0*/  FSEL R107, R157, RZ, P2 ;  /* 0x000000ff9d6b7208 */ /* 0x000fe20001000000 */
[----:B------:R-:W-:Y:S01]  /*26e0*/  FMUL.FTZ R104, R104, UR14 ;  /* 0x0000000e68687c20 */ /* 0x000fe20008410000 */
[----:B------:R-:W-:Y:S01]  /*26f0*/  FSEL R106, R161, RZ, P1 ;  /* 0x000000ffa16a7208 */ /* 0x000fe20000800000 */
[----:B------:R-:W-:Y:S01]  /*2700*/  FMUL.FTZ R111, R111, UR14 ;  /* 0x0000000e6f6f7c20 */ /* 0x000fe20008410000 */
[----:B------:R-:W-:Y:S01]  /*2710*/  LOP3.LUT P1, RZ, R151, 0xff, RZ, 0xc0, !PT ;  /* 0x000000ff97ff7812 */ /* 0x000fe2000782c0ff */
[----:B------:R-:W-:Y:S01]  /*2720*/  FMUL.FTZ R105, R105, UR14 ;  /* 0x0000000e69697c20 */ /* 0x000fe20008410000 */
[----:B------:R-:W-:Y:S01]  /*2730*/  LOP3.LUT P2, RZ, R151, 0xff00, RZ, 0xc0, !PT ;  /* 0x0000ff0097ff7812 */ /* 0x000fe2000784c0ff */
[----:B------:R-:W-:Y:S01]  /*2740*/  FMUL.FTZ R146, R146, UR14 ;  /* 0x0000000e92927c20 */ /* 0x000fe20008410000 */
[----:B------:R-:W-:-:S02]  /*2750*/  F2FP.BF16.F32.PACK_AB R107, R106, R107 ;  /* 0x0000006b6a6b723e */ /* 0x000fc400000010ff */
[----:B------:R-:W-:Y:S02]  /*2760*/  FSEL R106, R149, RZ, P1 ;  /* 0x000000ff956a7208 */ /* 0x000fe40000800000 */
[----:B------:R-:W-:Y:S02]  /*2770*/  FSEL R155, R155, RZ, P2 ;  /* 0x000000ff9b9b7208 */ /* 0x000fe40001000000 */
[C---:B------:R-:W-:Y:S02]  /*2780*/  LOP3.LUT P3, RZ, R150.reuse, 0xff0000, RZ, 0xc0, !PT ;  /* 0x00ff000096ff7812 */ /* 0x040fe4000786c0ff */
[C---:B------:R-:W-:Y:S01]  /*2790*/  LOP3.LUT P4, RZ, R150.reuse, 0xff000000, RZ, 0xc0, !PT ;  /* 0xff00000096ff7812 */ /* 0x040fe2000788c0ff */
[----:B0-----:R-:W-:Y:S01]  /*27a0*/  IMAD.WIDE.U32 R108, R19, 0x10, R108 ;  /* 0x00000010136c7825 */ /* 0x001fe200078e006c */
[C---:B------:R-:W-:Y:S02]  /*27b0*/  LOP3.LUT P2, RZ, R150.reuse, 0xff00, RZ, 0xc0, !PT ;  /* 0x0000ff0096ff7812 */ /* 0x040fe4000784c0ff */
[----:B------:R-:W-:-:S02]  /*27c0*/  LOP3.LUT P1, RZ, R150, 0xff, RZ, 0xc0, !PT ;  /* 0x000000ff96ff7812 */ /* 0x000fc4000782c0ff */
[----:B------:R-:W-:Y:S02]  /*27d0*/  FSEL R110, R104, RZ, P3 ;  /* 0x000000ff686e7208 */ /* 0x000fe40001800000 */
[----:B------:R-:W-:Y:S02]  /*27e0*/  FSEL R149, R111, RZ, P4 ;  /* 0x000000ff6f957208 */ /* 0x000fe40002000000 */
[----:B------:R-:W-:Y:S02]  /*27f0*/  FSEL R111, R105, RZ, P2 ;  /* 0x000000ff696f7208 */ /* 0x000fe40001000000 */
[----:B------:R-:W-:Y:S02]  /*2800*/  FSEL R104, R146, RZ, P1 ;  /* 0x000000ff92687208 */ /* 0x000fe40000800000 */
[----:B------:R-:W-:Y:S02]  /*2810*/  F2FP.BF16.F32.PACK_AB R106, R155, R106 ;  /* 0x0000006a9b6a723e */ /* 0x000fe400000010ff */
[----:B------:R-:W-:-:S02]  /*2820*/  F2FP.BF16.F32.PACK_AB R105, R149, R110 ;  /* 0x0000006e9569723e */ /* 0x000fc400000010ff */
[----:B------:R-:W-:-:S05]  /*2830*/  F2FP.BF16.F32.PACK_AB R104, R111, R104 ;  /* 0x000000686f68723e */ /* 0x000fca00000010ff */
[----:B------:R4:W-:Y:S01]  /*2840*/  STG.E.128 desc[UR6][R108.64], R104 ;  /* 0x000000686c007986 */ /* 0x0009e2000c101d06 */
[----:B------:R-:W-:Y:S05]  /*2850*/  BRA `(.L_x_2908) ;  /* 0x0000002c00507947 */ /* 0x000fea0003800000 */
.L_x_2903:
        /* <DEDUP_REMOVED lines=9> */
[-C--:B------:R-:W-:Y:S01]  /*28f0*/  FFMA.FTZ R104, R143, R109.reuse, R108 ;  /* 0x0000006d8f687223 */ /* 0x080fe2000001006c */
[----:B------:R-:W-:Y:S01]  /*2900*/  FADD.FTZ R157, R138, -R155 ;  /* 0x8000009b8a9d7221 */ /* 0x000fe20000010000 */
[----:B------:R-:W-:Y:S01]  /*2910*/  FADD.FTZ R161, R137, -R106 ;  /* 0x8000006a89a17221 */ /* 0x000fe20000010000 */
[-C--:B------:R-:W-:Y:S01]  /*2920*/  FFMA.FTZ R155, R136, R109.reuse, R108 ;  /* 0x0000006d889b7223 */ /* 0x080fe2000001006c */
[----:B------:R-:W-:Y:S01]  /*2930*/  FADD.FTZ R149, R141, -R104 ;  /* 0x800000688d957221 */ /* 0x000fe20000010000 */
[-CC-:B------:R-:W-:Y:S01]  /*2940*/  FFMA.FTZ R104, R135, R109.reuse, R108.reuse ;  /* 0x0000006d87687223 */ /* 0x180fe2000001006c */
[----:B------:R-:W-:Y:S01]  /*2950*/  FFMA.FTZ R106, R132, R109, R108 ;  /* 0x0000006d846a7223 */ /* 0x000fe2000001006c */
        /* <DEDUP_REMOVED lines=19> */
[----:B------:R-:W-:Y:S01]  /*2a90*/  F2FP.BF16.F32.PACK_AB R107, R161, R165 ;  /* 0x000000a5a16b723e */ /* 0x000fe200000010ff */
        /* <DEDUP_REMOVED lines=9> */
[C---:B------:R-:W-:Y:S01]  /*2b30*/  LOP3.LUT P5, RZ, R159.reuse, 0xff0000, RZ, 0xc0, !PT ;  /* 0x00ff00009fff7812 */ /* 0x040fe200078ac0ff */
[-C--:B------:R-:W-:Y:S01]  /*2b40*/  FMUL.FTZ R154, R154, R146.reuse ;  /* 0x000000929a9a7220 */ /* 0x080fe20000410000 */
[----:B------:R-:W-:Y:S01]  /*2b50*/  LOP3.LUT P2, RZ, R159, 0xff, RZ, 0xc0, !PT ;  /* 0x000000ff9fff7812 */ /* 0x000fe2000784c0ff */
[----:B------:R-:W-:Y:S01]  /*2b60*/  FMUL.FTZ R155, R155, R146 ;  /* 0x000000929b9b7220 */ /* 0x000fe20000410000 */
[----:B------:R-:W-:Y:S01]  /*2b70*/  ISETP.GE.U32.AND.EX P1, PT, R159, 0x1000000, PT, P1 ;  /* 0x010000009f00780c */ /* 0x000fe20003f26110 */
        /* <DEDUP_REMOVED lines=9> */
[----:B------:R-:W-:Y:S02]  /*2c10*/  FSEL R105, R160, RZ, P6 ;  /* 0x000000ffa0697208 */ /* 0x000fe40003000000 */
[C---:B------:R-:W-:Y:S02]  /*2c20*/  LOP3.LUT P5, RZ, R158.reuse, 0xff0000, RZ, 0xc0, !PT ;  /* 0x00ff00009eff7812 */ /* 0x040fe400078ac0ff */
[C---:B------:R-:W-:Y:S02]  /*2c30*/  LOP3.LUT P6, RZ, R158.reuse, 0xff000000, RZ, 0xc0, !PT ;  /* 0xff0000009eff7812 */ /* 0x040fe400078cc0ff */
[----:B------:R-:W-:-:S02]  /*2c40*/  LOP3.LUT P1, RZ, R158, 0xff, RZ, 0xc0, !PT ;  /* 0x000000ff9eff7812 */ /* 0x000fc4000782c0ff */
[----:B------:R-:W-:Y:S02]  /*2c50*/  LOP3.LUT P2, RZ, R158, 0xff00, RZ, 0xc0, !PT ;  /* 0x0000ff009eff7812 */ /* 0x000fe4000784c0ff */
[----:B------:R-:W-:Y:S02]  /*2c60*/  F2FP.BF16.F32.PACK_AB R107, R104, R107 ;  /* 0x0000006b686b723e */ /* 0x000fe400000010ff */
[----:B------:R-:W-:Y:S02]  /*2c70*/  F2FP.BF16.F32.PACK_AB R106, R105, R106 ;  /* 0x0000006a696a723e */ /* 0x000fe400000010ff */
[----:B------:R-:W-:Y:S02]  /*2c80*/  FSEL R105, R149, RZ, P5 ;  /* 0x000000ff95697208 */ /* 0x000fe40002800000 */
[----:B------:R-:W-:Y:S01]  /*2c90*/  FSEL R154, R154, RZ, P6 ;  /* 0x000000ff9a9a7208 */ /* 0x000fe20003000000 */
[----:B0-----:R-:W-:Y:S01]  /*2ca0*/  IMAD.WIDE.U32 R110, R19, 0x10, R110 ;  /* 0x00000010136e7825 */ /* 0x001fe200078e006e */
[----:B------:R-:W-:-:S02]  /*2cb0*/  FSEL R104, R156, RZ, P1 ;  /* 0x000000ff9c687208 */ /* 0x000fc40000800000 */
[----:B------:R-:W-:Y:S02]  /*2cc0*/  FSEL R155, R155, RZ, P2 ;  /* 0x000000ff9b9b7208 */ /* 0x000fe40001000000 */
[----:B------:R-:W-:Y:S02]  /*2cd0*/  F2FP.BF16.F32.PACK_AB R105, R154, R105 ;  /* 0x000000699a69723e */ /* 0x000fe400000010ff */
[----:B------:R-:W-:Y:S02]  /*2ce0*/  F2FP.BF16.F32.PACK_AB R104, R155, R104 ;  /* 0x000000689b68723e */ /* 0x000fe400000010ff */
[----:B------:R-:W-:-:S03]  /*2cf0*/  IADD3 R19, PT, PT, R19, 0x20, RZ ;  /* 0x0000002013137810 */ /* 0x000fc60007ffe0ff */
[----:B------:R1:W-:Y:S04]  /*2d00*/  STG.E.128 desc[UR6][R110.64], R104 ;  /* 0x000000686e007986 */ /* 0x0003e8000c101d06 */
.L_x_2910:
[----:B------:R-:W-:Y:S05]  /*2d10*/  BSYNC.RECONVERGENT B1 ;  /* 0x0000000000017941 */ /* 0x000fea0003800200 */
.L_x_2909:
        /* <DEDUP_REMOVED lines=74> */
.L_x_2912:
[----:B------:R-:W-:Y:S05]  /*31c0*/  BSYNC.RECONVERGENT B1 ;  /* 0x0000000000017941 */ /* 0x000fea0003800200 */
.L_x_2911:
        /* <DEDUP_REMOVED lines=26> */
[----:B-1----:R-:W-:Y:S01]  /*3370*/  IMAD.WIDE.U32 R108, R19, 0x10, R104 ;  /* 0x00000010136c7825 */ /* 0x002fe200078e0068 */
[----:B------:R-:W-:-:S03]  /*3380*/  F2FP.BF16.F32.PACK_AB R104, R110, R155 ;  /* 0x0000009b6e68723e */ /* 0x000fc600000010ff */
[-C--:B------:R-:W-:Y:S01]  /*3390*/  FMUL.FTZ R155, R155, R146.reuse ;  /* 0x000000929b9b7220 */ /* 0x080fe20000410000 */
[----:B------:R-:W-:Y:S01]  /*33a0*/  F2FP.BF16.F32.PACK_AB R105, R154, R157 ;  /* 0x0000009d9a69723e */ /* 0x000fe200000010ff */
[----:B------:R-:W-:Y:S01]  /*33b0*/  FMUL.FTZ R110, R110, R146 ;  /* 0x000000926e6e7220 */ /* 0x000fe20000410000 */
[----:B------:R-:W-:Y:S01]  /*33c0*/  F2FP.BF16.F32.PACK_AB R106, R149, R156 ;  /* 0x0000009c956a723e */ /* 0x000fe200000010ff */
[-C--:B------:R-:W-:Y:S01]  /*33d0*/  FMUL.FTZ R157, R157, R146.reuse ;  /* 0x000000929d9d7220 */ /* 0x080fe20000410000 */
[----:B------:R-:W-:Y:S01]  /*33e0*/  F2FP.BF16.F32.PACK_AB R107, R111, R165 ;  /* 0x000000a56f6b723e */ /* 0x000fe200000010ff */
[-C--:B------:R-:W-:Y:S01]  /*33f0*/  FMUL.FTZ R165, R165, R146.reuse ;  /* 0x00000092a5a57220 */ /* 0x080fe20000410000 */
[-C--:B------:R-:W-:Y:S01]  /*3400*/  FMUL.FTZ R111, R111, R146.reuse ;  /* 0x000000926f6f7220 */ /* 0x080fe20000410000 */
[----:B------:R-:W-:Y:S01]  /*3410*/  ISETP.GE.U32.AND P1, PT, R150, RZ, PT ;  /* 0x000000ff9600720c */ /* 0x000fe20003f26070 */
[-C--:B------:R-:W-:Y:S01]  /*3420*/  FMUL.FTZ R154, R154, R146.reuse ;  /* 0x000000929a9a7220 */ /* 0x080fe20000410000 */
[----:B------:R0:W-:Y:S01]  /*3430*/  STG.E.128 desc[UR6][R108.64], R104 ;  /* 0x000000686c007986 */ /* 0x0001e2000c101d06 */
[----:B------:R-:W-:Y:S01]  /*3440*/  FMUL.FTZ R165, R165, UR14 ;  /* 0x0000000ea5a57c20 */ /* 0x000fe20008410000 */
[----:B------:R-:W-:Y:S01]  /*3450*/  FMUL.FTZ R111, R111, UR14 ;  /* 0x0000000e6f6f7c20 */ /* 0x000fe20008410000 */
[-C--:B------:R-:W-:Y:S01]  /*3460*/  FMUL.FTZ R156, R156, R146.reuse ;  /* 0x000000929c9c7220 */ /* 0x080fe20000410000 */
[----:B------:R-:W-:Y:S01]  /*3470*/  LOP3.LUT P2, RZ, R151, 0xff0000, RZ, 0xc0, !PT ;  /* 0x00ff000097ff7812 */ /* 0x000fe2000784c0ff */
[----:B------:R-:W-:Y:S01]  /*3480*/  FMUL.FTZ R146, R149, R146 ;  /* 0x0000009295927220 */ /* 0x000fe20000410000 */
[----:B------:R-:W-:Y:S01]  /*3490*/  ISETP.GE.U32.AND.EX P1, PT, R151, 0x1000000, PT, P1 ;  /* 0x010000009700780c */ /* 0x000fe20003f26110 */
[----:B------:R-:W-:Y:S01]  /*34a0*/  FMUL.FTZ R156, R156, UR14 ;  /* 0x0000000e9c9c7c20 */ /* 0x000fe20008410000 */
[----:B------:R-:W-:Y:S01]  /*34b0*/  FMUL.FTZ R157, R157, UR14 ;  /* 0x0000000e9d9d7c20 */ /* 0x000fe20008410000 */
[----:B------:R-:W-:Y:S01]  /*34c0*/  FMUL.FTZ R146, R146, UR14 ;  /* 0x0000000e92927c20 */ /* 0x000fe20008410000 */
[----:B------:R-:W-:Y:S01]  /*34d0*/  FMUL.FTZ R154, R154, UR14 ;  /* 0x0000000e9a9a7c20 */ /* 0x000fe20008410000 */
[----:B------:R-:W-:Y:S01]  /*34e0*/  FMUL.FTZ R155, R155, UR14 ;  /* 0x0000000e9b9b7c20 */ /* 0x000fe20008410000 */
[----:B------:R-:W-:Y:S01]  /*34f0*/  FMUL.FTZ R110, R110, UR14 ;  /* 0x0000000e6e6e7c20 */ /* 0x000fe20008410000 */
[----:B------:R-:W-:-:S02]  /*3500*/  LOP3.LUT P3, RZ, R150, 0xff0000, RZ, 0xc0, !PT ;  /* 0x00ff000096ff7812 */ /* 0x000fc4000786c0ff */
[----:B------:R-:W-:Y:S01]  /*3510*/  LOP3.LUT P4, RZ, R150, 0xff000000, RZ, 0xc0, !PT ;  /* 0xff00000096ff7812 */ /* 0x000fe2000788c0ff */
[----:B0-----:R-:W0:Y:S01]  /*3520*/  LDC.64 R108, c[0x0][0x468] ;  /* 0x00011a00ff6c7b82 */ /* 0x001e220000000a00 */
[----:B------:R-:W-:Y:S02]  /*3530*/  FSEL R107, R165, RZ, P2 ;  /* 0x000000ffa56b7208 */ /* 0x000fe40001000000 */
[----:B------:R-:W-:Y:S02]  /*3540*/  FSEL R104, R111, RZ, P1 ;  /* 0x000000ff6f687208 */ /* 0x000fe40000800000 */
[C---:B------:R-:W-:Y:S02]  /*3550*/  LOP3.LUT P1, RZ, R151.reuse, 0xff, RZ, 0xc0, !PT ;  /* 0x000000ff97ff7812 */ /* 0x040fe4000782c0ff */
[----:B------:R-:W-:Y:S02]  /*3560*/  LOP3.LUT P2, RZ, R151, 0xff00, RZ, 0xc0, !PT ;  /* 0x0000ff0097ff7812 */ /* 0x000fe4000784c0ff */
[----:B------:R-:W-:-:S02]  /*3570*/  FSEL R106, R156, RZ, P1 ;  /* 0x000000ff9c6a7208 */ /* 0x000fc40000800000 */
[----:B------:R-:W-:Y:S02]  /*3580*/  FSEL R105, R146, RZ, P2 ;  /* 0x000000ff92697208 */ /* 0x000fe40001000000 */
[C---:B------:R-:W-:Y:S02]  /*3590*/  LOP3.LUT P1, RZ, R150.reuse, 0xff, RZ, 0xc0, !PT ;  /* 0x000000ff96ff7812 */ /* 0x040fe4000782c0ff */
[----:B------:R-:W-:Y:S02]  /*35a0*/  LOP3.LUT P2, RZ, R150, 0xff00, RZ, 0xc0, !PT ;  /* 0x0000ff0096ff7812 */ /* 0x000fe4000784c0ff */
[----:B------:R-:W-:Y:S02]  /*35b0*/  F2FP.BF16.F32.PACK_AB R107, R104, R107 ;  /* 0x0000006b686b723e */ /* 0x000fe400000010ff */
[----:B------:R-:W-:Y:S02]  /*35c0*/  F2FP.BF16.F32.PACK_AB R106, R105, R106 ;  /* 0x0000006a696a723e */ /* 0x000fe400000010ff */
[----:B------:R-:W-:-:S02]  /*35d0*/  FSEL R105, R157, RZ, P3 ;  /* 0x000000ff9d697208 */ /* 0x000fc40001800000 */
[----:B------:R-:W-:Y:S01]  /*35e0*/  FSEL R154, R154, RZ, P4 ;  /* 0x000000ff9a9a7208 */ /* 0x000fe20002000000 */
[----:B0-----:R-:W-:Y:S01]  /*35f0*/  IMAD.WIDE.U32 R108, R19, 0x10, R108 ;  /* 0x00000010136c7825 */ /* 0x001fe200078e006c */
[----:B------:R-:W-:Y:S02]  /*3600*/  FSEL R104, R155, RZ, P1 ;  /* 0x000000ff9b687208 */ /* 0x000fe40000800000 */
[----:B------:R-:W-:Y:S02]  /*3610*/  FSEL R111, R110, RZ, P2 ;  /* 0x000000ff6e6f7208 */ /* 0x000fe40001000000 */
[----:B------:R-:W-:Y:S02]  /*3620*/  F2FP.BF16.F32.PACK_AB R105, R154, R105 ;  /* 0x000000699a69723e */ /* 0x000fe400000010ff */
[----:B------:R-:W-:-:S05]  /*3630*/  F2FP.BF16.F32.PACK_AB R104, R111, R104 ;  /* 0x000000686f68723e */ /* 0x000fca00000010ff */
[----:B------:R3:W-:Y:S01]  /*3640*/  STG.E.128 desc[UR6][R108.64], R104 ;  /* 0x000000686c007986 */ /* 0x0007e2000c101d06 */
[----:B------:R-:W-:Y:S05]  /*3650*/  BRA `(.L_x_2908) ;  /* 0x0000001c00d07947 */ /* 0x000fea0003800000 */
.L_x_2902:
[----:B------:R-:W-:-:S04]  /*3660*/  UISETP.NE.U32.AND UP0, UPT, UR12, URZ, UPT ;  /* 0x000000ff0c00728c */ /* 0x000fc8000bf05070 */
[----:B------:R-:W-:-:S09]  /*3670*/  UISETP.NE.AND.EX UP0, UPT, UR13, URZ, UPT, UP0 ;  /* 0x000000ff0d00728c */ /* 0x000fd2000bf05300 */
[----:B------:R-:W-:Y:S05]  /*3680*/  BRA.U UP0, `(.L_x_2913) ;  /* 0x0000000d00bc7547 */ /* 0x000fea000b800000 */
[----:B------:R-:W-:Y:S01]  /*3690*/  ISETP.GT.U32.AND P1, PT, R112, 0x1f, PT ;  /* 0x0000001f7000780c */ /* 0x000fe20003f24070 */
[----:B------:R-:W-:-:S12]  /*36a0*/  BSSY.RECONVERGENT B1, `(.L_x_2914) ;  /* 0x000004f000017945 */ /* 0x000fd80003800200 */
[----:B------:R-:W-:Y:S05]  /*36b0*/  @!P1 BRA `(.L_x_2915) ;  /* 0x0000000400349947 */ /* 0x000fea0003800000 */
[-C--:B------:R-:W-:Y:S01]  /*36c0*/  FFMA.FTZ R105, R132, R109.reuse, R108 ;  /* 0x0000006d84697223 */ /* 0x080fe2000001006c */
[----:B------:R-:W-:Y:S01]  /*36d0*/  PRMT R104, R98, 0x7632, R104 ;  /* 0x0000763262687816 */ /* 0x000fe20000000068 */
[-CC-:B0-----:R-:W-:Y:S01]  /*36e0*/  FFMA.FTZ R111, R136, R109.reuse, R108.reuse ;  /* 0x0000006d886f7223 */ /* 0x181fe2000001006c */
[-CC-:B------:R-:W-:Y:S01]  /*36f0*/  FFMA.FTZ R155, R144, R109.reuse, R108.reuse ;  /* 0x0000006d909b7223 */ /* 0x180fe2000001006c */
[--C-:B------:R-:W-:Y:S01]  /*3700*/  FADD.FTZ R106, R130, -R105.reuse ;  /* 0x80000069826a7221 */ /* 0x100fe20000010000 */
[----:B------:R-:W-:Y:S01]  /*3710*/  PRMT R105, R99, 0x7632, R105 ;  /* 0x0000763263697816 */ /* 0x000fe20000000069 */
[-C--:B------:R-:W-:Y:S01]  /*3720*/  FFMA.FTZ R110, R143, R109.reuse, R108 ;  /* 0x0000006d8f6e7223 */ /* 0x080fe2000001006c */
[----:B------:R-:W-:Y:S01]  /*3730*/  SHF.L.U32 R107, R104, 0x10, RZ ;  /* 0x00000010686b7819 */ /* 0x000fe200000006ff */
[----:B------:R-:W-:Y:S01]  /*3740*/  FADD.FTZ R104, R134, -R111 ;  /* 0x8000006f86687221 */ /* 0x000fe20000010000 */
[----:B------:R-:W-:Y:S01]  /*3750*/  SHF.L.U32 R105, R105, 0x10, RZ ;  /* 0x0000001069697819 */ /* 0x000fe200000006ff */
[----:B------:R-:W-:Y:S01]  /*3760*/  FADD.FTZ R110, R141, -R110 ;  /* 0x8000006e8d6e7221 */ /* 0x000fe20000010000 */
[----:B------:R-:W-:Y:S01]  /*3770*/  SHF.L.U32 R157, R99, 0x10, RZ ;  /* 0x00000010639d7819 */ /* 0x000fe200000006ff */
[----:B-----5:R-:W-:Y:S01]  /*3780*/  FFMA.FTZ R107, R148, R104, R107 ;  /* 0x00000068946b7223 */ /* 0x020fe2000001006b */
[----:B------:R-:W-:Y:S01]  /*3790*/  PRMT R104, R96, 0x7632, R104 ;  /* 0x0000763260687816 */ /* 0x000fe20000000068 */
[----:B------:R-:W-:Y:S01]  /*37a0*/  FFMA.FTZ R111, R148, R106, R105 ;  /* 0x0000006a946f7223 */ /* 0x000fe20000010069 */
[-CC-:B------:R-:W-:Y:S01]  /*37b0*/  FFMA.FTZ R105, R140, R109.reuse, R108.reuse ;  /* 0x0000006d8c697223 */ /* 0x180fe2000001006c */
[----:B------:R-:W-:Y:S01]  /*37c0*/  ISETP.GE.U32.AND P1, PT, R158, RZ, PT ;  /* 0x000000ff9e00720c */ /* 0x000fe20003f26070 */
[-C--:B------:R-:W-:Y:S01]  /*37d0*/  FMUL.FTZ R107, R107, R146.reuse ;  /* 0x000000926b6b7220 */ /* 0x080fe20000410000 */
[----:B------:R-:W-:Y:S01]  /*37e0*/  SHF.L.U32 R149, R104, 0x10, RZ ;  /* 0x0000001068957819 */ /* 0x000fe200000006ff */
[--C-:B------:R-:W-:Y:S01]  /*37f0*/  FADD.FTZ R106, R138, -R105.reuse ;  /* 0x800000698a6a7221 */ /* 0x100fe20000010000 */
[----:B------:R-:W-:Y:S01]  /*3800*/  PRMT R105, R97, 0x7632, R105 ;  /* 0x0000763261697816 */ /* 0x000fe20000000069 */
[----:B------:R-:W-:Y:S01]  /*3810*/  FADD.FTZ R104, R142, -R155 ;  /* 0x8000009b8e687221 */ /* 0x000fe20000010000 */
[----:B------:R-:W-:Y:S01]  /*3820*/  SHF.L.U32 R155, R98, 0x10, RZ ;  /* 0x00000010629b7819 */ /* 0x000fe200000006ff */
[----:B------:R-:W-:Y:S01]  /*3830*/  FMUL.FTZ R111, R111, R146 ;  /* 0x000000926f6f7220 */ /* 0x000fe20000410000 */
[----:B------:R-:W-:Y:S01]  /*3840*/  SHF.L.U32 R105, R105, 0x10, RZ ;  /* 0x0000001069697819 */ /* 0x000fe200000006ff */
[C---:B------:R-:W-:Y:S01]  /*3850*/  FFMA.FTZ R149, R148.reuse, R104, R149 ;  /* 0x0000006894957223 */ /* 0x040fe20000010095 */
[-CC-:B------:R-:W-:Y:S01]  /*3860*/  FFMA.FTZ R104, R139, R109.reuse, R108.reuse ;  /* 0x0000006d8b687223 */ /* 0x180fe2000001006c */
[----:B------:R-:W-:Y:S01]  /*3870*/  FMUL.FTZ R111, R111, UR14 ;  /* 0x0000000e6f6f7c20 */ /* 0x000fe20008410000 */
[----:B------:R-:W-:Y:S01]  /*3880*/  LOP3.LUT P5, RZ, R159, 0xff0000, RZ, 0xc0, !PT ;  /* 0x00ff00009fff7812 */ /* 0x000fe200078ac0ff */
[C---:B------:R-:W-:Y:S01]  /*3890*/  FFMA.FTZ R105, R148.reuse, R106, R105 ;  /* 0x0000006a94697223 */ /* 0x040fe20000010069 */
[----:B------:R-:W-:Y:S01]  /*38a0*/  FFMA.FTZ R106, R135, R109, R108 ;  /* 0x0000006d876a7223 */ /* 0x000fe2000001006c */
[----:B------:R-:W-:Y:S01]  /*38b0*/  FADD.FTZ R104, R137, -R104 ;  /* 0x8000006889687221 */ /* 0x000fe20000010000 */
[----:B------:R-:W-:Y:S01]  /*38c0*/  ISETP.GE.U32.AND.EX P1, PT, R159, 0x1000000, PT, P1 ;  /* 0x010000009f00780c */ /* 0x000fe20003f26110 */
[----:B------:R-:W-:Y:S01]  /*38d0*/  FMUL.FTZ R107, R107, UR14 ;  /* 0x0000000e6b6b7c20 */ /* 0x000fe20008410000 */
[----:B------:R-:W-:Y:S01]  /*38e0*/  FADD.FTZ R106, R133, -R106 ;  /* 0x8000006a856a7221 */ /* 0x000fe20000010000 */
[C---:B------:R-:W-:Y:S01]  /*38f0*/  FFMA.FTZ R155, R148.reuse, R104, R155 ;  /* 0x00000068949b7223 */ /* 0x040fe2000001009b */
[----:B------:R-:W-:Y:S01]  /*3900*/  LOP3.LUT P2, RZ, R159, 0xff, RZ, 0xc0, !PT ;  /* 0x000000ff9fff7812 */ /* 0x000fe2000784c0ff */
[----:B------:R-:W-:Y:S01]  /*3910*/  FMUL.FTZ R105, R105, R146 ;  /* 0x0000009269697220 */ /* 0x000fe20000410000 */
[----:B------:R-:W-:Y:S01]  /*3920*/  FFMA.FTZ R157, R148, R106, R157 ;  /* 0x0000006a949d7223 */ /* 0x000fe2000001009d */
[-C--:B------:R-:W-:Y:S01]  /*3930*/  FMUL.FTZ R155, R155, R146.reuse ;  /* 0x000000929b9b7220 */ /* 0x080fe20000410000 */
[----:B------:R-:W-:Y:S01]  /*3940*/  LOP3.LUT P6, RZ, R159, 0xff00, RZ, 0xc0, !PT ;  /* 0x0000ff009fff7812 */ /* 0x000fe200078cc0ff */
[-C--:B------:R-:W-:Y:S01]  /*3950*/  FMUL.FTZ R149, R149, R146.reuse ;  /* 0x0000009295957220 */ /* 0x080fe20000410000 */
[----:B------:R-:W-:Y:S01]  /*3960*/  FMUL.FTZ R157, R157, R146 ;  /* 0x000000929d9d7220 */ /* 0x000fe20000410000 */
[----:B------:R-:W-:Y:S01]  /*3970*/  FMUL.FTZ R155, R155, UR14 ;  /* 0x0000000e9b9b7c20 */ /* 0x000fe20008410000 */
[----:B------:R-:W-:Y:S01]  /*3980*/  FSEL R104, R111, RZ, P1 ;  /* 0x000000ff6f687208 */ /* 0x000fe20000800000 */
[----:B------:R-:W-:Y:S01]  /*3990*/  FMUL.FTZ R149, R149, UR14 ;  /* 0x0000000e95957c20 */ /* 0x000fe20008410000 */
[----:B------:R-:W-:Y:S01]  /*39a0*/  FMUL.FTZ R157, R157, UR14 ;  /* 0x0000000e9d9d7c20 */ /* 0x000fe20008410000 */
[----:B------:R-:W-:-:S02]  /*39b0*/  FSEL R111, R107, RZ, P6 ;  /* 0x000000ff6b6f7208 */ /* 0x000fc40003000000 */
[----:B------:R-:W-:Y:S02]  /*39c0*/  FSEL R106, R155, RZ, P2 ;  /* 0x000000ff9b6a7208 */ /* 0x000fe40001000000 */
[----:B------:R-:W-:Y:S02]  /*39d0*/  FSEL R157, R157, RZ, P5 ;  /* 0x000000ff9d9d7208 */ /* 0x000fe40002800000 */
[----:B------:R-:W-:Y:S02]  /*39e0*/  F2FP.BF16.F32.PACK_AB R106, R111, R106 ;  /* 0x0000006a6f6a723e */ /* 0x000fe400000010ff */
[----:B------:R-:W-:Y:S01]  /*39f0*/  F2FP.BF16.F32.PACK_AB R107, R104, R157 ;  /* 0x0000009d686b723e */ /* 0x000fe200000010ff */
[----:B------:R-:W-:Y:S01]  /*3a00*/  FFMA.FTZ R104, R147, R109, R108 ;  /* 0x0000006d93687223 */ /* 0x000fe2000001006c */
[----:B------:R-:W-:Y:S02]  /*3a10*/  SHF.L.U32 R155, R97, 0x10, RZ ;  /* 0x00000010619b7819 */ /* 0x000fe400000006ff */
[----:B------:R-:W-:Y:S01]  /*3a20*/  SHF.L.U32 R111, R96, 0x10, RZ ;  /* 0x00000010606f7819 */ /* 0x000fe200000006ff */
[----:B------:R-:W-:Y:S01]  /*3a30*/  FADD.FTZ R104, R145, -R104 ;  /* 0x8000006891687221 */ /* 0x000fe20000010000 */
[----:B------:R-:W-:Y:S01]  /*3a40*/  LOP3.LUT P6, RZ, R158, 0xff000000, RZ, 0xc0, !PT ;  /* 0xff0000009eff7812 */ /* 0x000fe200078cc0ff */
[----:B------:R-:W-:Y:S01]  /*3a50*/  FFMA.FTZ R157, R148, R110, R155 ;  /* 0x0000006e949d7223 */ /* 0x000fe2000001009b */
[----:B------:R-:W-:Y:S01]  /*3a60*/  LOP3.LUT P5, RZ, R158, 0xff0000, RZ, 0xc0, !PT ;  /* 0x00ff00009eff7812 */ /* 0x000fe200078ac0ff */
[----:B------:R-:W-:Y:S01]  /*3a70*/  FFMA.FTZ R155, R148, R104, R111 ;  /* 0x00000068949b7223 */ /* 0x000fe2000001006f */
[----:B------:R-:W-:Y:S01]  /*3a80*/  FMUL.FTZ R104, R105, UR14 ;  /* 0x0000000e69687c20 */ /* 0x000fe20008410000 */
[----:B------:R-:W0:Y:S01]  /*3a90*/  LDC.64 R110, c[0x0][0x468] ;  /* 0x00011a00ff6e7b82 */ /* 0x000e220000000a00 */
        /* <DEDUP_REMOVED lines=9> */
[----:B------:R-:W-:-:S02]  /*3b30*/  FSEL R104, R155, RZ, P1 ;  /* 0x000000ff9b687208 */ /* 0x000fc40000800000 */
[----:B------:R-:W-:Y:S02]  /*3b40*/  F2FP.BF16.F32.PACK_AB R105, R154, R105 ;  /* 0x000000699a69723e */ /* 0x000fe400000010ff */
[----:B------:R-:W-:Y:S01]  /*3b50*/  F2FP.BF16.F32.PACK_AB R104, R149, R104 ;  /* 0x000000689568723e */ /* 0x000fe200000010ff */
[C---:B0-----:R-:W-:Y:S01]  /*3b60*/  IMAD.WIDE.U32 R110, R19.reuse, 0x10, R110 ;  /* 0x00000010136e7825 */ /* 0x041fe200078e006e */
[----:B------:R-:W-:-:S04]  /*3b70*/  IADD3 R19, PT, PT, R19, 0x20, RZ ;  /* 0x0000002013137810 */ /* 0x000fc80007ffe0ff */
[----:B------:R1:W-:Y:S03]  /*3b80*/  STG.E.128 desc[UR6][R110.64], R104 ;  /* 0x000000686e007986 */ /* 0x0003e6000c101d06 */
.L_x_2915:
[----:B------:R-:W-:Y:S05]  /*3b90*/  BSYNC.RECONVERGENT B1 ;  /* 0x0000000000017941 */ /* 0x000fea0003800200 */
.L_x_2914:
[----:B------:R-:W-:Y:S04]  /*3ba0*/  BSSY.RECONVERGENT B1, `(.L_x_2916) ;  /* 0x000004f000017945 */ /* 0x000fe80003800200 */
[----:B------:R-:W-:Y:S05]  /*3bb0*/  @!P4 BRA `(.L_x_2917) ;  /* 0x000000040034c947 */ /* 0x000fea0003800000 */
[-CC-:B-1----:R-:W-:Y:S01]  /*3bc0*/  FFMA.FTZ R104, R116, R109.reuse, R108.reuse ;  /* 0x0000006d74687223 */ /* 0x182fe2000001006c */
[----:B------:R-:W-:Y:S01]  /*3bd0*/  PRMT R105, R23, 0x7632, R105 ;  /* 0x0000763217697816 */ /* 0x000fe20000000069 */
[-CC-:B0-----:R-:W-:Y:S01]  /*3be0*/  FFMA.FTZ R111, R120, R109.reuse, R108.reuse ;  /* 0x0000006d786f7223 */ /* 0x181fe2000001006c */
[-C--:B------:R-:W-:Y:S01]  /*3bf0*/  FFMA.FTZ R155, R128, R109.reuse, R108 ;  /* 0x0000006d809b7223 */ /* 0x080fe2000001006c */
[--C-:B------:R-:W-:Y:S01]  /*3c00*/  FADD.FTZ R106, R115, -R104.reuse ;  /* 0x80000068736a7221 */ /* 0x100fe20000010000 */
[----:B------:R-:W-:Y:S01]  /*3c10*/  PRMT R104, R22, 0x7632, R104 ;  /* 0x0000763216687816 */ /* 0x000fe20000000068 */
[-CC-:B------:R-:W-:Y:S01]  /*3c20*/  FFMA.FTZ R110, R127, R109.reuse, R108.reuse ;  /* 0x0000006d7f6e7223 */ /* 0x180fe2000001006c */
[----:B------:R-:W-:Y:S02]  /*3c30*/  SHF.L.U32 R105, R105, 0x10, RZ ;  /* 0x0000001069697819 */ /* 0x000fe400000006ff */
[----:B------:R-:W-:Y:S01]  /*3c40*/  SHF.L.U32 R107, R104, 0x10, RZ ;  /* 0x00000010686b7819 */ /* 0x000fe200000006ff */
[----:B------:R-:W-:Y:S01]  /*3c50*/  FADD.FTZ R104, R118, -R111 ;  /* 0x8000006f76687221 */ /* 0x000fe20000010000 */
[----:B------:R-:W-:Y:S01]  /*3c60*/  SHF.L.U32 R157, R23, 0x10, RZ ;  /* 0x00000010179d7819 */ /* 0x000fe200000006ff */
[----:B-----5:R-:W-:Y:S01]  /*3c70*/  FFMA.FTZ R111, R148, R106, R105 ;  /* 0x0000006a946f7223 */ /* 0x020fe20000010069 */
[-C--:B------:R-:W-:Y:S01]  /*3c80*/  FFMA.FTZ R105, R124, R109.reuse, R108 ;  /* 0x0000006d7c697223 */ /* 0x080fe2000001006c */
[----:B------:R-:W-:Y:S01]  /*3c90*/  FFMA.FTZ R107, R148, R104, R107 ;  /* 0x00000068946b7223 */ /* 0x000fe2000001006b */
[----:B------:R-:W-:Y:S01]  /*3ca0*/  PRMT R104, R20, 0x7632, R104 ;  /* 0x0000763214687816 */ /* 0x000fe20000000068 */
[-C--:B------:R-:W-:Y:S01]  /*3cb0*/  FMUL.FTZ R111, R111, R146.reuse ;  /* 0x000000926f6f7220 */ /* 0x080fe20000410000 */
[--C-:B------:R-:W-:Y:S01]  /*3cc0*/  FADD.FTZ R106, R122, -R105.reuse ;  /* 0x800000697a6a7221 */ /* 0x100fe20000010000 */
[----:B------:R-:W-:Y:S01]  /*3cd0*/  PRMT R105, R21, 0x7632, R105 ;  /* 0x0000763215697816 */ /* 0x000fe20000000069 */
[----:B------:R-:W-:Y:S01]  /*3ce0*/  FMUL.FTZ R107, R107, R146 ;  /* 0x000000926b6b7220 */ /* 0x000fe20000410000 */
[----:B------:R-:W-:Y:S01]  /*3cf0*/  SHF.L.U32 R149, R104, 0x10, RZ ;  /* 0x0000001068957819 */ /* 0x000fe200000006ff */
[----:B------:R-:W-:Y:S01]  /*3d00*/  FADD.FTZ R104, R126, -R155 ;  /* 0x8000009b7e687221 */ /* 0x000fe20000010000 */
[----:B------:R-:W-:Y:S01]  /*3d10*/  SHF.L.U32 R105, R105, 0x10, RZ ;  /* 0x0000001069697819 */ /* 0x000fe200000006ff */
[----:B------:R-:W-:Y:S01]  /*3d20*/  FMUL.FTZ R111, R111, UR14 ;  /* 0x0000000e6f6f7c20 */ /* 0x000fe20008410000 */
[----:B------:R-:W-:Y:S01]  /*3d30*/  SHF.L.U32 R155, R22, 0x10, RZ ;  /* 0x00000010169b7819 */ /* 0x000fe200000006ff */
[C---:B------:R-:W-:Y:S01]  /*3d40*/  FFMA.FTZ R149, R148.reuse, R104, R149 ;  /* 0x0000006894957223 */ /* 0x040fe20000010095 */
[-CC-:B------:R-:W-:Y:S01]  /*3d50*/  FFMA.FTZ R104, R123, R109.reuse, R108.reuse ;  /* 0x0000006d7b687223 */ /* 0x180fe2000001006c */
[----:B------:R-:W-:Y:S01]  /*3d60*/  FFMA.FTZ R105, R148, R106, R105 ;  /* 0x0000006a94697223 */ /* 0x000fe20000010069 */
[----:B------:R-:W-:Y:S01]  /*3d70*/  FFMA.FTZ R106, R119, R109, R108 ;  /* 0x0000006d776a7223 */ /* 0x000fe2000001006c */
[----:B------:R-:W-:Y:S01]  /*3d80*/  ISETP.GE.U32.AND P1, PT, R152, RZ, PT ;  /* 0x000000ff9800720c */ /* 0x000fe20003f26070 */
[----:B------:R-:W-:Y:S01]  /*3d90*/  FADD.FTZ R104, R121, -R104 ;  /* 0x8000006879687221 */ /* 0x000fe20000010000 */
[----:B------:R-:W-:Y:S01]  /*3da0*/  LOP3.LUT P5, RZ, R153, 0xff0000, RZ, 0xc0, !PT ;  /* 0x00ff000099ff7812 */ /* 0x000fe200078ac0ff */
[----:B------:R-:W-:Y:S01]  /*3db0*/  FADD.FTZ R106, R117, -R106 ;  /* 0x8000006a756a7221 */ /* 0x000fe20000010000 */
[----:B------:R-:W-:Y:S01]  /*3dc0*/  ISETP.GE.U32.AND.EX P1, PT, R153, 0x1000000, PT, P1 ;  /* 0x010000009900780c */ /* 0x000fe20003f26110 */
[C---:B------:R-:W-:Y:S01]  /*3dd0*/  FFMA.FTZ R155, R148.reuse, R104, R155 ;  /* 0x00000068949b7223 */ /* 0x040fe2000001009b */
[----:B------:R-:W-:Y:S01]  /*3de0*/  FMUL.FTZ R107, R107, UR14 ;  /* 0x0000000e6b6b7c20 */ /* 0x000fe20008410000 */
[----:B------:R-:W-:Y:S01]  /*3df0*/  FFMA.FTZ R157, R148, R106, R157 ;  /* 0x0000006a949d7223 */ /* 0x000fe2000001009d */
[----:B------:R-:W-:Y:S01]  /*3e00*/  LOP3.LUT P2, RZ, R153, 0xff, RZ, 0xc0, !PT ;  /* 0x000000ff99ff7812 */ /* 0x000fe2000784c0ff */
[-C--:B------:R-:W-:Y:S01]  /*3e10*/  FMUL.FTZ R155, R155, R146.reuse ;  /* 0x000000929b9b7220 */ /* 0x080fe20000410000 */
[----:B------:R-:W-:Y:S01]  /*3e20*/  LOP3.LUT P4, RZ, R153, 0xff00, RZ, 0xc0, !PT ;  /* 0x0000ff0099ff7812 */ /* 0x000fe2000788c0ff */
[-C--:B------:R-:W-:Y:S01]  /*3e30*/  FMUL.FTZ R157, R157, R146.reuse ;  /* 0x000000929d9d7220 */ /* 0x080fe20000410000 */
[----:B------:R-:W-:Y:S01]  /*3e40*/  FSEL R104, R111, RZ, P1 ;  /* 0x000000ff6f687208 */ /* 0x000fe20000800000 */
[----:B------:R-:W-:Y:S01]  /*3e50*/  FMUL.FTZ R155, R155, UR14 ;  /* 0x0000000e9b9b7c20 */ /* 0x000fe20008410000 */
[----:B------:R-:W-:Y:S01]  /*3e60*/  FSEL R111, R107, RZ, P4 ;  /* 0x000000ff6b6f7208 */ /* 0x000fe20002000000 */
[----:B------:R-:W-:Y:S01]  /*3e70*/  FMUL.FTZ R157, R157, UR14 ;  /* 0x0000000e9d9d7c20 */ /* 0x000fe20008410000 */
[----:B------:R-:W-:Y:S01]  /*3e80*/  FADD.FTZ R110, R125, -R110 ;  /* 0x8000006e7d6e7221 */ /* 0x000fe20000010000 */
[-C--:B------:R-:W-:Y:S01]  /*3e90*/  FMUL.FTZ R105, R105, R146.reuse ;  /* 0x0000009269697220 */ /* 0x080fe20000410000 */
[----:B------:R-:W-:Y:S01]  /*3ea0*/  FSEL R106, R155, RZ, P2 ;  /* 0x000000ff9b6a7208 */ /* 0x000fe20001000000 */
[----:B------:R-:W-:Y:S01]  /*3eb0*/  FMUL.FTZ R149, R149, R146 ;  /* 0x0000009295957220 */ /* 0x000fe20000410000 */
[----:B------:R-:W-:-:S02]  /*3ec0*/  FSEL R157, R157, RZ, P5 ;  /* 0x000000ff9d9d7208 */ /* 0x000fc40002800000 */
[----:B------:R-:W-:Y:S01]  /*3ed0*/  F2FP.BF16.F32.PACK_AB R106, R111, R106 ;  /* 0x0000006a6f6a723e */ /* 0x000fe200000010ff */
[----:B------:R-:W-:Y:S01]  /*3ee0*/  FMUL.FTZ R149, R149, UR14 ;  /* 0x0000000e95957c20 */ /* 0x000fe20008410000 */
        /* <DEDUP_REMOVED lines=26> */
.L_x_2917:
[----:B------:R-:W-:Y:S05]  /*4090*/  BSYNC.RECONVERGENT B1 ;  /* 0x0000000000017941 */ /* 0x000fea0003800200 */
.L_x_2916:
[----:B------:R-:W-:Y:S05]  /*40a0*/  @!P3 BRA `(.L_x_2908) ;  /* 0x00000014003cb947 */ /* 0x000fea0003800000 */
[----:B-12---:R-:W-:Y:S01]  /*40b0*/  PRMT R104, R103, 0x7632, R104 ;  /* 0x0000763267687816 */ /* 0x006fe20000000068 */
[-CC-:B------:R-:W-:Y:S01]  /*40c0*/  FFMA.FTZ R106, R18, R109.reuse, R108.reuse ;  /* 0x0000006d126a7223 */ /* 0x180fe2000001006c */
[-CC-:B------:R-:W-:Y:S01]  /*40d0*/  FFMA.FTZ R157, R9, R109.reuse, R108.reuse ;  /* 0x0000006d099d7223 */ /* 0x180fe2000001006c */
[-C--:B------:R-:W-:Y:S01]  /*40e0*/  FFMA.FTZ R155, R7, R109.reuse, R108 ;  /* 0x0000006d079b7223 */ /* 0x080fe2000001006c */
[----:B------:R-:W-:Y:S01]  /*40f0*/  SHF.L.U32 R105, R104, 0x10, RZ ;  /* 0x0000001068697819 */ /* 0x000fe200000006ff */
[----:B------:R-:W-:Y:S01]  /*4100*/  FADD.FTZ R106, R17, -R106 ;  /* 0x8000006a116a7221 */ /* 0x000fe20000010000 */
[-CC-:B------:R-:W-:Y:S01]  /*4110*/  FFMA.FTZ R154, R14, R109.reuse, R108.reuse ;  /* 0x0000006d0e9a7223 */ /* 0x180fe2000001006c */
[-CC-:B0-----:R-:W-:Y:S01]  /*4120*/  FFMA.FTZ R111, R5, R109.reuse, R108.reuse ;  /* 0x0000006d056f7223 */ /* 0x181fe2000001006c */
[-C--:B------:R-:W-:Y:S01]  /*4130*/  FFMA.FTZ R110, R12, R109.reuse, R108 ;  /* 0x0000006d0c6e7223 */ /* 0x080fe2000001006c */
[----:B-----5:R-:W-:Y:S01]  /*4140*/  FFMA.FTZ R105, R148, R106, R105 ;  /* 0x0000006a94697223 */ /* 0x020fe20000010069 */
[----:B------:R-:W-:Y:S01]  /*4150*/  PRMT R106, R102, 0x7632, R106 ;  /* 0x00007632666a7816 */ /* 0x000fe2000000006a */
        /* <DEDUP_REMOVED lines=12> */
[----:B------:R-:W-:Y:S01]  /*4220*/  FMUL.FTZ R105, R105, R146 ;  /* 0x0000009269697220 */ /* 0x000fe20000410000 */
[----:B------:R-:W-:Y:S01]  /*4230*/  FFMA.FTZ R107, R148, R110, R107 ;  /* 0x0000006e946b7223 */ /* 0x000fe2000001006b */
[----:B------:R-:W-:Y:S01]  /*4240*/  ISETP.GE.U32.AND P1, PT, R150, RZ, PT ;  /* 0x000000ff9600720c */ /* 0x000fe20003f26070 */
[----:B------:R-:W-:Y:S01]  /*4250*/  FMUL.FTZ R157, R157, R146 ;  /* 0x000000929d9d7220 */ /* 0x000fe20000410000 */
[C---:B------:R-:W-:Y:S01]  /*4260*/  FFMA.FTZ R155, R148.reuse, R104, R155 ;  /* 0x00000068949b7223 */ /* 0x040fe2000001009b */
[----:B------:R-:W-:Y:S01]  /*4270*/  FFMA.FTZ R109, R148, R154, R109 ;  /* 0x0000009a946d7223 */ /* 0x000fe2000001006d */
[----:B------:R-:W-:Y:S01]  /*4280*/  FADD.FTZ R110, R6, -R111 ;  /* 0x8000006f066e7221 */ /* 0x000fe20000010000 */
[----:B------:R-:W-:Y:S01]  /*4290*/  SHF.L.U32 R111, R100, 0x10, RZ ;  /* 0x00000010646f7819 */ /* 0x000fe200000006ff */
[----:B------:R-:W-:Y:S01]  /*42a0*/  FADD.FTZ R106, R4, -R149 ;  /* 0x80000095046a7221 */ /* 0x000fe20000010000 */
[----:B------:R-:W-:Y:S01]  /*42b0*/  FMUL.FTZ R157, R157, UR14 ;  /* 0x0000000e9d9d7c20 */ /* 0x000fe20008410000 */
[----:B------:R-:W-:Y:S01]  /*42c0*/  FMUL.FTZ R105, R105, UR14 ;  /* 0x0000000e69697c20 */ /* 0x000fe20008410000 */
[----:B------:R-:W-:Y:S01]  /*42d0*/  LOP3.LUT P2, RZ, R151, 0xff0000, RZ, 0xc0, !PT ;  /* 0x00ff000097ff7812 */ /* 0x000fe2000784c0ff */
[-C--:B------:R-:W-:Y:S01]  /*42e0*/  FMUL.FTZ R155, R155, R146.reuse ;  /* 0x000000929b9b7220 */ /* 0x080fe20000410000 */
[----:B------:R-:W-:Y:S01]  /*42f0*/  ISETP.GE.U32.AND.EX P1, PT, R151, 0x1000000, PT, P1 ;  /* 0x010000009700780c */ /* 0x000fe20003f26110 */
[----:B------:R-:W-:Y:S01]  /*4300*/  FMUL.FTZ R109, R109, R146 ;  /* 0x000000926d6d7220 */ /* 0x000fe20000410000 */
[----:B------:R-:W-:Y:S01]  /*4310*/  PRMT R104, R100, 0x7632, R104 ;  /* 0x0000763264687816 */ /* 0x000fe20000000068 */
[----:B------:R-:W-:Y:S01]  /*4320*/  FFMA.FTZ R111, R148, R106, R111 ;  /* 0x0000006a946f7223 */ /* 0x000fe2000001006f */
[----:B------:R-:W-:Y:S01]  /*4330*/  FSEL R157, R157, RZ, P2 ;  /* 0x000000ff9d9d7208 */ /* 0x000fe20001000000 */
[----:B------:R-:W-:Y:S01]  /*4340*/  FMUL.FTZ R155, R155, UR14 ;  /* 0x0000000e9b9b7c20 */ /* 0x000fe20008410000 */
[----:B------:R-:W-:Y:S01]  /*4350*/  FSEL R106, R105, RZ, P1 ;  /* 0x000000ff696a7208 */ /* 0x000fe20000800000 */
[----:B------:R-:W-:Y:S01]  /*4360*/  FADD.FTZ R108, R11, -R108 ;  /* 0x8000006c0b6c7221 */ /* 0x000fe20000010000 */
[----:B------:R-:W-:Y:S01]  /*4370*/  SHF.L.U32 R149, R104, 0x10, RZ ;  /* 0x0000001068957819 */ /* 0x000fe200000006ff */
[----:B------:R-:W-:Y:S01]  /*4380*/  FMUL.FTZ R109, R109, UR14 ;  /* 0x0000000e6d6d7c20 */ /* 0x000fe20008410000 */
[----:B------:R-:W-:Y:S01]  /*4390*/  LOP3.LUT P1, RZ, R151, 0xff, RZ, 0xc0, !PT ;  /* 0x000000ff97ff7812 */ /* 0x000fe2000782c0ff */
[----:B------:R-:W-:Y:S01]  /*43a0*/  FMUL.FTZ R105, R107, R146 ;  /* 0x000000926b697220 */ /* 0x000fe20000410000 */
[----:B------:R-:W-:Y:S01]  /*43b0*/  LOP3.LUT P2, RZ, R151, 0xff00, RZ, 0xc0, !PT ;  /* 0x0000ff0097ff7812 */ /* 0x000fe2000784c0ff */
[----:B------:R-:W-:Y:S01]  /*43c0*/  FFMA.FTZ R149, R148, R108, R149 ;  /* 0x0000006c94957223 */ /* 0x000fe20000010095 */
[----:B------:R-:W-:Y:S01]  /*43d0*/  F2FP.BF16.F32.PACK_AB R107, R106, R157 ;  /* 0x0000009d6a6b723e */ /* 0x000fe200000010ff */
[-C--:B------:R-:W-:Y:S01]  /*43e0*/  FMUL.FTZ R111, R111, R146.reuse ;  /* 0x000000926f6f7220 */ /* 0x080fe20000410000 */
[----:B------:R-:W-:Y:S01]  /*43f0*/  FSEL R106, R155, RZ, P1 ;  /* 0x000000ff9b6a7208 */ /* 0x000fe20000800000 */
[----:B------:R-:W-:Y:S01]  /*4400*/  FMUL.FTZ R149, R149, R146 ;  /* 0x0000009295957220 */ /* 0x000fe20000410000 */
[----:B------:R-:W-:Y:S01]  /*4410*/  FSEL R155, R109, RZ, P2 ;  /* 0x000000ff6d9b7208 */ /* 0x000fe20001000000 */
[----:B------:R-:W-:Y:S01]  /*4420*/  FMUL.FTZ R111, R111, UR14 ;  /* 0x0000000e6f6f7c20 */ /* 0x000fe20008410000 */
[----:B------:R-:W0:Y:S01]  /*4430*/  LDC.64 R108, c[0x0][0x468] ;  /* 0x00011a00ff6c7b82 */ /* 0x000e220000000a00 */
[----:B------:R-:W-:Y:S01]  /*4440*/  SHF.L.U32 R161, R101, 0x10, RZ ;  /* 0x0000001065a17819 */ /* 0x000fe200000006ff */
[----:B------:R-:W-:Y:S01]  /*4450*/  FMUL.FTZ R149, R149, UR14 ;  /* 0x0000000e95957c20 */ /* 0x000fe20008410000 */
[----:B------:R-:W-:-:S02]  /*4460*/  LOP3.LUT P3, RZ, R150, 0xff0000, RZ, 0xc0, !PT ;  /* 0x00ff000096ff7812 */ /* 0x000fc4000786c0ff */
[----:B------:R-:W-:Y:S01]  /*4470*/  LOP3.LUT P4, RZ, R150, 0xff000000, RZ, 0xc0, !PT ;  /* 0xff00000096ff7812 */ /* 0x000fe2000788c0ff */
[----:B------:R-:W-:Y:S01]  /*4480*/  FFMA.FTZ R161, R148, R110, R161 ;  /* 0x0000006e94a17223 */ /* 0x000fe200000100a1 */
[----:B------:R-:W-:Y:S01]  /*4490*/  FMUL.FTZ R110, R105, UR14 ;  /* 0x0000000e696e7c20 */ /* 0x000fe20008410000 */
[C---:B------:R-:W-:Y:S02]  /*44a0*/  LOP3.LUT P1, RZ, R150.reuse, 0xff, RZ, 0xc0, !PT ;  /* 0x000000ff96ff7812 */ /* 0x040fe4000782c0ff */
[----:B------:R-:W-:Y:S01]  /*44b0*/  FMUL.FTZ R104, R161, R146 ;  /* 0x00000092a1687220 */ /* 0x000fe20000410000 */
[----:B------:R-:W-:Y:S02]  /*44c0*/  LOP3.LUT P2, RZ, R150, 0xff00, RZ, 0xc0, !PT ;  /* 0x0000ff0096ff7812 */ /* 0x000fe4000784c0ff */
[----:B------:R-:W-:Y:S01]  /*44d0*/  FSEL R110, R110, RZ, P4 ;  /* 0x000000ff6e6e7208 */ /* 0x000fe20002000000 */
[----:B------:R-:W-:Y:S01]  /*44e0*/  FMUL.FTZ R104, R104, UR14 ;  /* 0x0000000e68687c20 */ /* 0x000fe20008410000 */
[----:B------:R-:W-:-:S02]  /*44f0*/  FSEL R149, R149, RZ, P2 ;  /* 0x000000ff95957208 */ /* 0x000fc40001000000 */
[----:B------:R-:W-:Y:S02]  /*4500*/  F2FP.BF16.F32.PACK_AB R106, R155, R106 ;  /* 0x0000006a9b6a723e */ /* 0x000fe400000010ff */
[----:B------:R-:W-:Y:S02]  /*4510*/  FSEL R105, R104, RZ, P3 ;  /* 0x000000ff68697208 */ /* 0x000fe40001800000 */
[----:B------:R-:W-:Y:S02]  /*4520*/  FSEL R104, R111, RZ, P1 ;  /* 0x000000ff6f687208 */ /* 0x000fe40000800000 */
[----:B------:R-:W-:Y:S01]  /*4530*/  F2FP.BF16.F32.PACK_AB R105, R110, R105 ;  /* 0x000000696e69723e */ /* 0x000fe200000010ff */
[----:B0-----:R-:W-:Y:S01]  /*4540*/  IMAD.WIDE.U32 R108, R19, 0x10, R108 ;  /* 0x00000010136c7825 */ /* 0x001fe200078e006c */
[----:B------:R-:W-:-:S05]  /*4550*/  F2FP.BF16.F32.PACK_AB R104, R149, R104 ;  /* 0x000000689568723e */ /* 0x000fca00000010ff */
[----:B------:R0:W-:Y:S01]  /*4560*/  STG.E.128 desc[UR6][R108.64], R104 ;  /* 0x000000686c007986 */ /* 0x0001e2000c101d06 */
[----:B------:R-:W-:Y:S05]  /*4570*/  BRA `(.L_x_2908) ;  /* 0x0000001000087947 */ /* 0x000fea0003800000 */
.L_x_2913:
[----:B------:R-:W-:Y:S04]  /*4580*/  BSSY.RECONVERGENT B1, `(.L_x_2918) ;  /* 0x0000056000017945 */ /* 0x000fe80003800200 */
[----:B------:R-:W-:Y:S05]  /*4590*/  @!P5 BRA `(.L_x_2919) ;  /* 0x000000040050d947 */ /* 0x000fea0003800000 */
[----:B------:R-:W-:Y:S01]  /*45a0*/  PRMT R106, R97, 0x7632, R106 ;  /* 0x00007632616a7816 */ /* 0x000fe2000000006a */
[-C--:B------:R-:W-:Y:S01]  /*45b0*/  FFMA.FTZ R107, R140, R109.reuse, R108 ;  /* 0x0000006d8c6b7223 */ /* 0x080fe2000001006c */
[----:B------:R-:W-:Y:S01]  /*45c0*/  PRMT R104, R96, 0x7632, R104 ;  /* 0x0000763260687816 */ /* 0x000fe20000000068 */
[----:B------:R-:W-:Y:S01]  /*45d0*/  FFMA.FTZ R105, R144, R109, R108 ;  /* 0x0000006d90697223 */ /* 0x000fe2000001006c */
[----:B------:R-:W-:Y:S01]  /*45e0*/  SHF.L.U32 R106, R106, 0x10, RZ ;  /* 0x000000106a6a7819 */ /* 0x000fe200000006ff */
[----:B------:R-:W-:Y:S01]  /*45f0*/  FADD.FTZ R107, R138, -R107 ;  /* 0x8000006b8a6b7221 */ /* 0x000fe20000010000 */
[----:B------:R-:W-:Y:S01]  /*4600*/  SHF.L.U32 R155, R104, 0x10, RZ ;  /* 0x00000010689b7819 */ /* 0x000fe200000006ff */
[----:B------:R-:W-:Y:S01]  /*4610*/  FADD.FTZ R105, R142, -R105 ;  /* 0x800000698e697221 */ /* 0x000fe20000010000 */
[----:B------:R-:W-:Y:S01]  /*4620*/  PRMT R104, R98, 0x7632, R104 ;  /* 0x0000763262687816 */ /* 0x000fe20000000068 */
[--C-:B-----5:R-:W-:Y:S01]  /*4630*/  FFMA.FTZ R149, R148, R107, R106.reuse ;  /* 0x0000006b94957223 */ /* 0x120fe2000001006a */
[----:B------:R-:W-:Y:S01]  /*4640*/  PRMT R106, R99, 0x7632, R106 ;  /* 0x00007632636a7816 */ /* 0x000fe2000000006a */
[--C-:B------:R-:W-:Y:S01]  /*4650*/  FFMA.FTZ R107, R132, R109, R108.reuse ;  /* 0x0000006d846b7223 */ /* 0x100fe2000001006c */
[----:B------:R-:W-:Y:S01]  /*4660*/  FFMA.FTZ R155, R148, R105, R155 ;  /* 0x00000069949b7223 */ /* 0x000fe2000001009b */
[-CC-:B------:R-:W-:Y:S01]  /*4670*/  FFMA.FTZ R105, R136, R109.reuse, R108.reuse ;  /* 0x0000006d88697223 */ /* 0x180fe2000001006c */
[----:B------:R-:W-:Y:S01]  /*4680*/  SHF.L.U32 R106, R106, 0x10, RZ ;  /* 0x000000106a6a7819 */ /* 0x000fe200000006ff */
[----:B0-----:R-:W0:Y:S01]  /*4690*/  LDC.64 R110, c[0x0][0x478] ;  /* 0x00011e00ff6e7b82 */ /* 0x001e220000000a00 */
[----:B------:R-:W-:Y:S01]  /*46a0*/  FADD.FTZ R107, R130, -R107 ;  /* 0x8000006b826b7221 */ /* 0x000fe20000010000 */
[----:B------:R-:W-:Y:S01]  /*46b0*/  SHF.L.U32 R157, R104, 0x10, RZ ;  /* 0x00000010689d7819 */ /* 0x000fe200000006ff */
[----:B------:R-:W-:Y:S01]  /*46c0*/  FADD.FTZ R105, R134, -R105 ;  /* 0x8000006986697221 */ /* 0x000fe20000010000 */
[----:B------:R-:W-:Y:S01]  /*46d0*/  FFMA.FTZ R104, R147, R109, R108 ;  /* 0x0000006d93687223 */ /* 0x000fe2000001006c */
[C---:B------:R-:W-:Y:S01]  /*46e0*/  FFMA.FTZ R161, R148.reuse, R107, R106 ;  /* 0x0000006b94a17223 */ /* 0x040fe2000001006a */
[----:B------:R-:W-:Y:S01]  /*46f0*/  FFMA.FTZ R106, R143, R109, R108 ;  /* 0x0000006d8f6a7223 */ /* 0x000fe2000001006c */
[----:B------:R-:W-:Y:S01]  /*4700*/  FFMA.FTZ R157, R148, R105, R157 ;  /* 0x00000069949d7223 */ /* 0x000fe2000001009d */
[----:B------:R-:W-:Y:S01]  /*4710*/  SHF.L.U32 R107, R96, 0x10, RZ ;  /* 0x00000010606b7819 */ /* 0x000fe200000006ff */
[----:B------:R-:W-:Y:S01]  /*4720*/  FADD.FTZ R105, R145, -R104 ;  /* 0x8000006891697221 */ /* 0x000fe20000010000 */
[----:B------:R-:W-:Y:S01]  /*4730*/  SHF.L.U32 R156, R97, 0x10, RZ ;  /* 0x00000010619c7819 */ /* 0x000fe200000006ff */
[-C--:B------:R-:W-:Y:S01]  /*4740*/  FFMA.FTZ R104, R139, R109.reuse, R108 ;  /* 0x0000006d8b687223 */ /* 0x080fe2000001006c */
[----:B------:R-:W-:Y:S01]  /*4750*/  FADD.FTZ R163, R141, -R106 ;  /* 0x8000006a8da37221 */ /* 0x000fe20000010000 */
[----:B------:R-:W-:Y:S01]  /*4760*/  FFMA.FTZ R106, R135, R109, R108 ;  /* 0x0000006d876a7223 */ /* 0x000fe2000001006c */
[C---:B------:R-:W-:Y:S01]  /*4770*/  FFMA.FTZ R154, R148.reuse, R105, R107 ;  /* 0x00000069949a7223 */ /* 0x040fe2000001006b */
[----:B------:R-:W-:Y:S01]  /*4780*/  FADD.FTZ R105, R137, -R104 ;  /* 0x8000006889697221 */ /* 0x000fe20000010000 */
[----:B------:R-:W-:Y:S01]  /*4790*/  FFMA.FTZ R156, R148, R163, R156 ;  /* 0x000000a3949c7223 */ /* 0x000fe2000001009c */
[----:B------:R-:W-:Y:S01]  /*47a0*/  SHF.L.U32 R107, R98, 0x10, RZ ;  /* 0x00000010626b7819 */ /* 0x000fe200000006ff */
[----:B------:R-:W-:Y:S01]  /*47b0*/  FADD.FTZ R163, R133, -R106 ;  /* 0x8000006a85a37221 */ /* 0x000fe20000010000 */
[----:B------:R-:W-:-:S02]  /*47c0*/  SHF.L.U32 R104, R99, 0x10, RZ ;  /* 0x0000001063687819 */ /* 0x000fc400000006ff */
[----:B------:R-:W-:Y:S01]  /*47d0*/  ISETP.GE.U32.AND P1, PT, R158, RZ, PT ;  /* 0x000000ff9e00720c */ /* 0x000fe20003f26070 */
[C---:B------:R-:W-:Y:S01]  /*47e0*/  FFMA.FTZ R160, R148.reuse, R105, R107 ;  /* 0x0000006994a07223 */ /* 0x040fe2000001006b */
[----:B------:R-:W-:Y:S01]  /*47f0*/  F2FP.BF16.F32.PACK_AB R105, R149, R156 ;  /* 0x0000009c9569723e */ /* 0x000fe200000010ff */
[----:B------:R-:W-:Y:S01]  /*4800*/  FFMA.FTZ R163, R148, R163, R104 ;  /* 0x000000a394a37223 */ /* 0x000fe20000010068 */
[----:B0-----:R-:W-:Y:S01]  /*4810*/  IMAD.WIDE.U32 R110, R19, 0x10, R110 ;  /* 0x00000010136e7825 */ /* 0x001fe200078e006e */
[----:B------:R-:W-:-:S03]  /*4820*/  F2FP.BF16.F32.PACK_AB R104, R155, R154 ;  /* 0x0000009a9b68723e */ /* 0x000fc600000010ff */
[----:B------:R-:W-:Y:S01]  /*4830*/  FMUL.FTZ R156, R156, R146 ;  /* 0x000000929c9c7220 */ /* 0x000fe20000410000 */
[----:B------:R-:W-:Y:S01]  /*4840*/  F2FP.BF16.F32.PACK_AB R106, R157, R160 ;  /* 0x000000a09d6a723e */ /* 0x000fe200000010ff */
[-C--:B------:R-:W-:Y:S01]  /*4850*/  FMUL.FTZ R160, R160, R146.reuse ;  /* 0x00000092a0a07220 */ /* 0x080fe20000410000 */
[----:B------:R-:W-:Y:S01]  /*4860*/  F2FP.BF16.F32.PACK_AB R107, R161, R163 ;  /* 0x000000a3a16b723e */ /* 0x000fe200000010ff */
[-C--:B------:R-:W-:Y:S01]  /*4870*/  FMUL.FTZ R163, R163, R146.reuse ;  /* 0x00000092a3a37220 */ /* 0x080fe20000410000 */
[-C--:B------:R-:W-:Y:S01]  /*4880*/  FMUL.FTZ R161, R161, R146.reuse ;  /* 0x00000092a1a17220 */ /* 0x080fe20000410000 */
[-C--:B------:R-:W-:Y:S01]  /*4890*/  FMUL.FTZ R157, R157, R146.reuse ;  /* 0x000000929d9d7220 */ /* 0x080fe20000410000 */
[----:B------:R-:W-:Y:S01]  /*48a0*/  LOP3.LUT P5, RZ, R159, 0xff0000, RZ, 0xc0, !PT ;  /* 0x00ff00009fff7812 */ /* 0x000fe200078ac0ff */
[----:B------:R0:W-:Y:S01]  /*48b0*/  STG.E.128 desc[UR6][R110.64], R104 ;  /* 0x000000686e007986 */ /* 0x0001e2000c101d06 */
[----:B------:R-:W-:Y:S01]  /*48c0*/  FMUL.FTZ R163, R163, UR14 ;  /* 0x0000000ea3a37c20 */ /* 0x000fe20008410000 */
[----:B------:R-:W-:Y:S01]  /*48d0*/  FMUL.FTZ R161, R161, UR14 ;  /* 0x0000000ea1a17c20 */ /* 0x000fe20008410000 */
[----:B------:R-:W-:Y:S01]  /*48e0*/  FMUL.FTZ R160, R160, UR14 ;  /* 0x0000000ea0a07c20 */ /* 0x000fe20008410000 */
[----:B------:R-:W-:Y:S01]  /*48f0*/  FMUL.FTZ R157, R157, UR14 ;  /* 0x0000000e9d9d7c20 */ /* 0x000fe20008410000 */
[----:B------:R-:W-:Y:S01]  /*4900*/  LOP3.LUT P2, RZ, R159, 0xff, RZ, 0xc0, !PT ;  /* 0x000000ff9fff7812 */ /* 0x000fe2000784c0ff */
[-C--:B------:R-:W-:Y:S01]  /*4910*/  FMUL.FTZ R149, R149, R146.reuse ;  /* 0x0000009295957220 */ /* 0x080fe20000410000 */
[C---:B------:R-:W-:Y:S01]  /*4920*/  ISETP.GE.U32.AND.EX P1, PT, R159.reuse, 0x1000000, PT, P1 ;  /* 0x010000009f00780c */ /* 0x040fe20003f26110 */
[-C--:B------:R-:W-:Y:S01]  /*4930*/  FMUL.FTZ R154, R154, R146.reuse ;  /* 0x000000929a9a7220 */ /* 0x080fe20000410000 */
[----:B------:R-:W-:Y:S01]  /*4940*/  LOP3.LUT P6, RZ, R159, 0xff00, RZ, 0xc0, !PT ;  /* 0x0000ff009fff7812 */ /* 0x000fe200078cc0ff */
[----:B------:R-:W-:Y:S01]  /*4950*/  FMUL.FTZ R155, R155, R146 ;  /* 0x000000929b9b7220 */ /* 0x000fe20000410000 */
[----:B------:R-:W-:Y:S01]  /*4960*/  FMUL.FTZ R156, R156, UR14 ;  /* 0x0000000e9c9c7c20 */ /* 0x000fe20008410000 */
[----:B------:R-:W-:Y:S01]  /*4970*/  FMUL.FTZ R149, R149, UR14 ;  /* 0x0000000e95957c20 */ /* 0x000fe20008410000 */
[----:B------:R-:W-:Y:S01]  /*4980*/  FSEL R157, R157, RZ, P6 ;  /* 0x000000ff9d9d7208 */ /* 0x000fe20003000000 */
[----:B------:R-:W-:Y:S01]  /*4990*/  FMUL.FTZ R154, R154, UR14 ;  /* 0x0000000e9a9a7c20 */ /* 0x000fe20008410000 */
        /* <DEDUP_REMOVED lines=20> */
.L_x_2919:
[----:B------:R-:W-:Y:S05]  /*4ae0*/  BSYNC.RECONVERGENT B1 ;  /* 0x0000000000017941 */ /* 0x000fea0003800200 */
.L_x_2918:
[----:B------:R-:W-:Y:S04]  /*4af0*/  BSSY.RECONVERGENT B1, `(.L_x_2920) ;  /* 0x0000056000017945 */ /* 0x000fe80003800200 */
[----:B------:R-:W-:Y:S05]  /*4b00*/  @!P4 BRA `(.L_x_2921) ;  /* 0x000000040050c947 */ /* 0x000fea0003800000 */
[----:B-1----:R-:W-:Y:S01]  /*4b10*/  PRMT R106, R21, 0x7632, R106 ;  /* 0x00007632156a7816 */ /* 0x002fe2000000006a */
[-C--:B------:R-:W-:Y:S01]  /*4b20*/  FFMA.FTZ R107, R124, R109.reuse, R108 ;  /* 0x0000006d7c6b7223 */ /* 0x080fe2000001006c */
[----:B------:R-:W-:Y:S01]  /*4b30*/  PRMT R104, R20, 0x7632, R104 ;  /* 0x0000763214687816 */ /* 0x000fe20000000068 */
[-CC-:B------:R-:W-:Y:S01]  /*4b40*/  FFMA.FTZ R105, R128, R109.reuse, R108.reuse ;  /* 0x0000006d80697223 */ /* 0x180fe2000001006c */
[----:B------:R-:W-:Y:S01]  /*4b50*/  SHF.L.U32 R106, R106, 0x10, RZ ;  /* 0x000000106a6a7819 */ /* 0x000fe200000006ff */
[----:B------:R-:W-:Y:S01]  /*4b60*/  FADD.FTZ R107, R122, -R107 ;  /* 0x8000006b7a6b7221 */ /* 0x000fe20000010000 */
[----:B------:R-:W-:Y:S01]  /*4b70*/  SHF.L.U32 R155, R104, 0x10, RZ ;  /* 0x00000010689b7819 */ /* 0x000fe200000006ff */
[----:B------:R-:W-:Y:S01]  /*4b80*/  FADD.FTZ R105, R126, -R105 ;  /* 0x800000697e697221 */ /* 0x000fe20000010000 */
[----:B0-----:R-:W-:Y:S01]  /*4b90*/  FFMA.FTZ R110, R116, R109, R108 ;  /* 0x0000006d746e7223 */ /* 0x001fe2000001006c */
[C-C-:B-----5:R-:W-:Y:S01]  /*4ba0*/  FFMA.FTZ R149, R148.reuse, R107, R106.reuse ;  /* 0x0000006b94957223 */ /* 0x160fe2000001006a */
[----:B------:R-:W-:Y:S01]  /*4bb0*/  PRMT R106, R23, 0x7632, R106 ;  /* 0x00007632176a7816 */ /* 0x000fe2000000006a */
[----:B------:R-:W-:Y:S01]  /*4bc0*/  FFMA.FTZ R155, R148, R105, R155 ;  /* 0x00000069949b7223 */ /* 0x000fe2000001009b */
[----:B------:R-:W-:Y:S01]  /*4bd0*/  PRMT R104, R22, 0x7632, R104 ;  /* 0x0000763216687816 */ /* 0x000fe20000000068 */
[-C--:B------:R-:W-:Y:S01]  /*4be0*/  FFMA.FTZ R105, R120, R109.reuse, R108 ;  /* 0x0000006d78697223 */ /* 0x080fe2000001006c */
[----:B------:R-:W-:Y:S01]  /*4bf0*/  FADD.FTZ R161, R115, -R110 ;  /* 0x8000006e73a17221 */ /* 0x000fe20000010000 */
[----:B------:R-:W-:Y:S01]  /*4c00*/  SHF.L.U32 R106, R106, 0x10, RZ ;  /* 0x000000106a6a7819 */ /* 0x000fe200000006ff */
[----:B------:R-:W0:Y:S01]  /*4c10*/  LDC.64 R110, c[0x0][0x478] ;  /* 0x00011e00ff6e7b82 */ /* 0x000e220000000a00 */
        /* <DEDUP_REMOVED lines=25> */
[C---:B------:R-:W-:Y:S01]  /*4db0*/  F2FP.BF16.F32.PACK_AB R106, R157.reuse, R160 ;  /* 0x000000a09d6a723e */ /* 0x040fe200000010ff */
[-C--:B------:R-:W-:Y:S01]  /*4dc0*/  FMUL.FTZ R157, R157, R146.reuse ;  /* 0x000000929d9d7220 */ /* 0x080fe20000410000 */
[----:B------:R-:W-:Y:S01]  /*4dd0*/  F2FP.BF16.F32.PACK_AB R107, R161, R163 ;  /* 0x000000a3a16b723e */ /* 0x000fe200000010ff */
        /* <DEDUP_REMOVED lines=14> */
[----:B------:R-:W-:Y:S01]  /*4ec0*/  ISETP.GE.U32.AND.EX P1, PT, R153, 0x1000000, PT, P1 ;  /* 0x010000009900780c */ /* 0x000fe20003f26110 */
[----:B------:R-:W-:Y:S01]  /*4ed0*/  FMUL.FTZ R156, R156, UR14 ;  /* 0x0000000e9c9c7c20 */ /* 0x000fe20008410000 */
[----:B------:R-:W-:Y:S01]  /*4ee0*/  FSEL R157, R157, RZ, P4 ;  /* 0x000000ff9d9d7208 */ /* 0x000fe20002000000 */
[----:B------:R-:W-:Y:S01]  /*4ef0*/  FMUL.FTZ R149, R149, UR14 ;  /* 0x0000000e95957c20 */ /* 0x000fe20008410000 */
[----:B------:R-:W-:Y:S01]  /*4f00*/  LOP3.LUT P4, RZ, R152, 0xff0000, RZ, 0xc0, !PT ;  /* 0x00ff000098ff7812 */ /* 0x000fe2000788c0ff */
        /* <DEDUP_REMOVED lines=20> */
.L_x_2921:
[----:B------:R-:W-:Y:S05]  /*5050*/  BSYNC.RECONVERGENT B1 ;  /* 0x0000000000017941 */ /* 0x000fea0003800200 */
.L_x_2920:
[----:B------:R-:W-:Y:S05]  /*5060*/  @!P3 BRA `(.L_x_2908) ;  /* 0x00000004004cb947 */ /* 0x000fea0003800000 */
[-CC-:B------:R-:W-:Y:S01]  /*5070*/  FFMA.FTZ R154, R18, R109.reuse, R108.reuse ;  /* 0x0000006d129a7223 */ /* 0x180fe2000001006c */
[-CC-:B------:R-:W-:Y:S01]  /*5080*/  FFMA.FTZ R163, R3, R109.reuse, R108.reuse ;  /* 0x0000006d03a37223 */ /* 0x180fe2000001006c */
[-CC-:B012---:R-:W-:Y:S01]  /*5090*/  FFMA.FTZ R110, R10, R109.reuse, R108.reuse ;  /* 0x0000006d0a6e7223 */ /* 0x187fe2000001006c */
[-CC-:B------:R-:W-:Y:S01]  /*50a0*/  FFMA.FTZ R161, R5, R109.reuse, R108.reuse ;  /* 0x0000006d05a17223 */ /* 0x180fe2000001006c */
[-CC-:B------:R-:W-:Y:S01]  /*50b0*/  FFMA.FTZ R106, R12, R109.reuse, R108.reuse ;  /* 0x0000006d0c6a7223 */ /* 0x180fe2000001006c */
[-CC-:B------:R-:W-:Y:S01]  /*50c0*/  FFMA.FTZ R105, R7, R109.reuse, R108.reuse ;  /* 0x0000006d07697223 */ /* 0x180fe2000001006c */
[-CC-:B------:R-:W-:Y:S01]  /*50d0*/  FFMA.FTZ R104, R14, R109.reuse, R108.reuse ;  /* 0x0000006d0e687223 */ /* 0x180fe2000001006c */
[--C-:B------:R-:W-:Y:S01]  /*50e0*/  FFMA.FTZ R107, R9, R109, R108.reuse ;  /* 0x0000006d096b7223 */ /* 0x100fe2000001006c */
        /* <DEDUP_REMOVED lines=8> */
[----:B------:R-:W-:Y:S01]  /*5170*/  PRMT R110, R102, 0x7632, R110 ;  /* 0x00007632666e7816 */ /* 0x000fe2000000006e */
[C-C-:B-----5:R-:W-:Y:S01]  /*5180*/  FFMA.FTZ R155, R148.reuse, R155, R108.reuse ;  /* 0x0000009b949b7223 */ /* 0x160fe2000001006c */
[----:B------:R-:W-:Y:S01]  /*5190*/  PRMT R108, R101, 0x7632, R108 ;  /* 0x00007632656c7816 */ /* 0x000fe2000000006c */
[----:B------:R-:W-:Y:S01]  /*51a0*/  FFMA.FTZ R157, R148, R157, R109 ;  /* 0x0000009d949d7223 */ /* 0x000fe2000001006d */
[----:B------:R-:W-:Y:S01]  /*51b0*/  SHF.L.U32 R161, R100, 0x10, RZ ;  /* 0x0000001064a17819 */ /* 0x000fe200000006ff */
[----:B------:R-:W-:Y:S01]  /*51c0*/  FADD.FTZ R163, R4, -R163 ;  /* 0x800000a304a37221 */ /* 0x000fe20000010000 */
[----:B------:R-:W-:Y:S01]  /*51d0*/  SHF.L.U32 R109, R108, 0x10, RZ ;  /* 0x000000106c6d7819 */ /* 0x000fe200000006ff */
[----:B------:R-:W-:Y:S01]  /*51e0*/  FADD.FTZ R149, R15, -R104 ;  /* 0x800000680f957221 */ /* 0x000fe20000010000 */
[----:B------:R-:W-:Y:S01]  /*51f0*/  SHF.L.U32 R110, R110, 0x10, RZ ;  /* 0x000000106e6e7819 */ /* 0x000fe200000006ff */
[----:B------:R-:W-:Y:S01]  /*5200*/  FFMA.FTZ R154, R148, R163, R161 ;  /* 0x000000a3949a7223 */ /* 0x000fe200000100a1 */
[----:B------:R-:W-:Y:S01]  /*5210*/  FADD.FTZ R161, R16, -R107 ;  /* 0x8000006b10a17221 */ /* 0x000fe20000010000 */
[----:B------:R-:W-:Y:S01]  /*5220*/  FFMA.FTZ R111, R148, R111, R109 ;  /* 0x0000006f946f7223 */ /* 0x000fe2000001006d */
[----:B------:R-:W-:Y:S01]  /*5230*/  SHF.L.U32 R107, R102, 0x10, RZ ;  /* 0x00000010666b7819 */ /* 0x000fe200000006ff */
[----:B------:R-:W0:Y:S01]  /*5240*/  LDC.64 R108, c[0x0][0x478] ;  /* 0x00011e00ff6c7b82 */ /* 0x000e220000000a00 */
[----:B------:R-:W-:Y:S01]  /*5250*/  FFMA.FTZ R149, R148, R149, R110 ;  /* 0x0000009594957223 */ /* 0x000fe2000001006e */
[----:B------:R-:W-:Y:S01]  /*5260*/  SHF.L.U32 R110, R101, 0x10, RZ ;  /* 0x00000010656e7819 */ /* 0x000fe200000006ff */
[----:B------:R-:W-:Y:S01]  /*5270*/  FADD.FTZ R105, R8, -R105 ;  /* 0x8000006908697221 */ /* 0x000fe20000010000 */
[----:B------:R-:W-:-:S02]  /*5280*/  SHF.L.U32 R104, R103, 0x10, RZ ;  /* 0x0000001067687819 */ /* 0x000fc400000006ff */
[----:B------:R-:W-:Y:S01]  /*5290*/  ISETP.GE.U32.AND P1, PT, R150, RZ, PT ;  /* 0x000000ff9600720c */ /* 0x000fe20003f26070 */
[C---:B------:R-:W-:Y:S01]  /*52a0*/  FFMA.FTZ R110, R148.reuse, R165, R110 ;  /* 0x000000a5946e7223 */ /* 0x040fe2000001006e */
[C---:B------:R-:W-:Y:S01]  /*52b0*/  FFMA.FTZ R156, R148.reuse, R105, R107 ;  /* 0x00000069949c7223 */ /* 0x040fe2000001006b */
[----:B------:R-:W-:Y:S01]  /*52c0*/  FFMA.FTZ R161, R148, R161, R104 ;  /* 0x000000a194a17223 */ /* 0x000fe20000010068 */
[----:B------:R-:W-:Y:S01]  /*52d0*/  F2FP.BF16.F32.PACK_AB R104, R155, R154 ;  /* 0x0000009a9b68723e */ /* 0x000fe200000010ff */
[----:B------:R-:W-:Y:S01]  /*52e0*/  FMUL.FTZ R154, R154, R146 ;  /* 0x000000929a9a7220 */ /* 0x000fe20000410000 */
[----:B------:R-:W-:Y:S01]  /*52f0*/  F2FP.BF16.F32.PACK_AB R105, R111, R110 ;  /* 0x0000006e6f69723e */ /* 0x000fe200000010ff */
[----:B------:R-:W-:Y:S01]  /*5300*/  FMUL.FTZ R155, R155, R146 ;  /* 0x000000929b9b7220 */ /* 0x000fe20000410000 */
[----:B------:R-:W-:Y:S01]  /*5310*/  F2FP.BF16.F32.PACK_AB R106, R149, R156 ;  /* 0x0000009c956a723e */ /* 0x000fe200000010ff */
[-C--:B------:R-:W-:Y:S01]  /*5320*/  FMUL.FTZ R110, R110, R146.reuse ;  /* 0x000000926e6e7220 */ /* 0x080fe20000410000 */
[----:B------:R-:W-:Y:S01]  /*5330*/  F2FP.BF16.F32.PACK_AB R107, R157, R161 ;  /* 0x000000a19d6b723e */ /* 0x000fe200000010ff */
[-C--:B------:R-:W-:Y:S01]  /*5340*/  FMUL.FTZ R161, R161, R146.reuse ;  /* 0x00000092a1a17220 */ /* 0x080fe20000410000 */
[-C--:B------:R-:W-:Y:S01]  /*5350*/  FMUL.FTZ R157, R157, R146.reuse ;  /* 0x000000929d9d7220 */ /* 0x080fe20000410000 */
[-C--:B------:R-:W-:Y:S01]  /*5360*/  FMUL.FTZ R111, R111, R146.reuse ;  /* 0x000000926f6f7220 */ /* 0x080fe20000410000 */
[----:B------:R-:W-:Y:S01]  /*5370*/  FMUL.FTZ R156, R156, R146 ;  /* 0x000000929c9c7220 */ /* 0x000fe20000410000 */
[----:B------:R-:W-:Y:S01]  /*5380*/  FMUL.FTZ R161, R161, UR14 ;  /* 0x0000000ea1a17c20 */ /* 0x000fe20008410000 */
[----:B------:R-:W-:Y:S01]  /*5390*/  FMUL.FTZ R157, R157, UR14 ;  /* 0x0000000e9d9d7c20 */ /* 0x000fe20008410000 */
[----:B------:R-:W-:Y:S01]  /*53a0*/  LOP3.LUT P2, RZ, R151, 0xff0000, RZ, 0xc0, !PT ;  /* 0x00ff000097ff7812 */ /* 0x000fe2000784c0ff */
[----:B0-----:R-:W-:Y:S01]  /*53b0*/  IMAD.WIDE.U32 R108, R19, 0x10, R108 ;  /* 0x00000010136c7825 */ /* 0x001fe200078e006c */
[----:B------:R-:W-:-:S03]  /*53c0*/  ISETP.GE.U32.AND.EX P1, PT, R151, 0x1000000, PT, P1 ;  /* 0x010000009700780c */ /* 0x000fc60003f26110 */
[----:B------:R-:W-:Y:S01]  /*53d0*/  FMUL.FTZ R146, R149, R146 ;  /* 0x0000009295927220 */ /* 0x000fe20000410000 */
[----:B------:R-:W-:Y:S01]  /*53e0*/  FMUL.FTZ R156, R156, UR14 ;  /* 0x0000000e9c9c7c20 */ /* 0x000fe20008410000 */
[----:B------:R-:W-:Y:S01]  /*53f0*/  FMUL.FTZ R110, R110, UR14 ;  /* 0x0000000e6e6e7c20 */ /* 0x000fe20008410000 */
[----:B------:R0:W-:Y:S01]  /*5400*/  STG.E.128 desc[UR6][R108.64], R104 ;  /* 0x000000686c007986 */ /* 0x0001e2000c101d06 */
[----:B------:R-:W-:Y:S01]  /*5410*/  FMUL.FTZ R146, R146, UR14 ;  /* 0x0000000e92927c20 */ /* 0x000fe20008410000 */
[----:B------:R-:W-:Y:S01]  /*5420*/  LOP3.LUT P3, RZ, R150, 0xff0000, RZ, 0xc0, !PT ;  /* 0x00ff000096ff7812 */ /* 0x000fe2000786c0ff */
[----:B------:R-:W-:Y:S01]  /*5430*/  FMUL.FTZ R111, R111, UR14 ;  /* 0x0000000e6f6f7c20 */ /* 0x000fe20008410000 */
[----:B------:R-:W-:Y:S01]  /*5440*/  FMUL.FTZ R154, R154, UR14 ;  /* 0x0000000e9a9a7c20 */ /* 0x000fe20008410000 */
[----:B------:R-:W-:Y:S01]  /*5450*/  FMUL.FTZ R155, R155, UR14 ;  /* 0x0000000e9b9b7c20 */ /* 0x000fe20008410000 */
[----:B------:R-:W-:Y:S01]  /*5460*/  LOP3.LUT P4, RZ, R150, 0xff000000, RZ, 0xc0, !PT ;  /* 0xff00000096ff7812 */ /* 0x000fe2000788c0ff */
[----:B0-----:R-:W0:Y:S01]  /*5470*/  LDC.64 R108, c[0x0][0x468] ;  /* 0x00011a00ff6c7b82 */ /* 0x001e220000000a00 */
[----:B------:R-:W-:-:S02]  /*5480*/  FSEL R107, R161, RZ, P2 ;  /* 0x000000ffa16b7208 */ /* 0x000fc40001000000 */
[----:B------:R-:W-:Y:S02]  /*5490*/  FSEL R104, R157, RZ, P1 ;  /* 0x000000ff9d687208 */ /* 0x000fe40000800000 */
[C---:B------:R-:W-:Y:S02]  /*54a0*/  LOP3.LUT P1, RZ, R151.reuse, 0xff, RZ, 0xc0, !PT ;  /* 0x000000ff97ff7812 */ /* 0x040fe4000782c0ff */
[----:B------:R-:W-:Y:S02]  /*54b0*/  LOP3.LUT P2, RZ, R151, 0xff00, RZ, 0xc0, !PT ;  /* 0x0000ff0097ff7812 */ /* 0x000fe4000784c0ff */
[----:B------:R-:W-:Y:S02]  /*54c0*/  FSEL R106, R156, RZ, P1 ;  /* 0x000000ff9c6a7208 */ /* 0x000fe40000800000 */
[----:B------:R-:W-:Y:S02]  /*54d0*/  FSEL R105, R146, RZ, P2 ;  /* 0x000000ff92697208 */ /* 0x000fe40001000000 */
        /* <DEDUP_REMOVED lines=10> */
[----:B------:R-:W-:-:S05]  /*5580*/  F2FP.BF16.F32.PACK_AB R104, R155, R104 ;  /* 0x000000689b68723e */ /* 0x000fca00000010ff */
[----:B------:R0:W-:Y:S02]  /*5590*/  STG.E.128 desc[UR6][R108.64], R104 ;  /* 0x000000686c007986 */ /* 0x0001e4000c101d06 */
.L_x_2908:
[----:B------:R-:W-:Y:S05]  /*55a0*/  BSYNC.RECONVERGENT B0 ;  /* 0x0000000000007941 */ /* 0x000fea0003800200 */
.L_x_2901:
[----:B01234-:R-:W0:Y:S02]  /*55b0*/  LDC.64 R104, c[0x0][0x380] ;  /* 0x0000e000ff687b82 */ /* 0x01fe240000000a00 */
[----:B0-----:R-:W-:-:S04]  /*55c0*/  LEA R113, R104, R113, 0x2 ;  /* 0x0000007168717211 */ /* 0x001fc800078e10ff */
[----:B------:R-:W-:-:S13]  /*55d0*/  ISETP.GE.AND P1, PT, R113, R105, PT ;  /* 0x000000697100720c */ /* 0x000fda0003f26270 */
[----:B------:R-:W-:Y:S05]  /*55e0*/  @!P1 BRA `(.L_x_2922) ;  /* 0xffffffac00f49947 */ /* 0x000fea000383ffff */
.L_x_2893:
        /* <DEDUP_REMOVED lines=196> */
.L_x_2900:
        /* <DEDUP_REMOVED lines=8> */
.L_x_2924:
[----:B------:R-:W-:Y:S05]  /*62b0*/  BSYNC B0 ;  /* 0x0000000000007941 */ /* 0x000fea0003800000 */
.L_x_2923:
        /* <DEDUP_REMOVED lines=8> */
.L_x_2925:
[----:B------:R-:W-:Y:S01]  /*6340*/  FADD.FTZ R104, R104, R155 ;  /* 0x0000009b68687221 */ /* 0x000fe20000010000 */
[----:B------:R-:W-:-:S04]  /*6350*/  HFMA2 R157, -RZ, RZ, 0, 1.1920928955078125e-07 ;  /* 0x00000002ff9d7431 */ /* 0x000fc800000001ff */
[----:B------:R-:W-:Y:S02]  /*6360*/  MOV R160, R104 ;  /* 0x0000006800a07202 */ /* 0x000fe40000000f00 */
[----:B------:R-:W-:-:S07]  /*6370*/  MOV R105, R154 ;  /* 0x0000009a00697202 */ /* 0x000fce0000000f00 */
[----:B------:R-:W-:Y:S05]  /*6380*/  WARPSYNC.COLLECTIVE R149, `(.L_x_2926) ;  /* 0x0000000095087348 */ /* 0x000fea0003c00000 */
[----:B------:R0:W1:Y:S02]  /*6390*/  SHFL.BFLY P2, R154, R160, R157, R162 ;  /* 0x0c00009da09a7389 */ /* 0x00006400000400a2 */
[----:B01----:R-:W-:Y:S05]  /*63a0*/  ENDCOLLECTIVE ;  /* 0x000000000000791b */ /* 0x003fea0003800000 */
.L_x_2926:
[----:B------:R-:W-:-:S05]  /*63b0*/  FADD.FTZ R105, R105, R156 ;  /* 0x0000009c69697221 */ /* 0x000fca0000010000 */
[----:B------:R-:W-:Y:S02]  /*63c0*/  MOV R160, R105 ;  /* 0x0000006900a07202 */ /* 0x000fe40000000f00 */
[----:B------:R-:W-:-:S07]  /*63d0*/  MOV R107, R154 ;  /* 0x0000009a006b7202 */ /* 0x000fce0000000f00 */
[----:B------:R-:W-:Y:S05]  /*63e0*/  WARPSYNC.COLLECTIVE R149, `(.L_x_2927) ;  /* 0x0000000095087348 */ /* 0x000fea0003c00000 */
[----:B------:R0:W1:Y:S02]  /*63f0*/  SHFL.BFLY P2, R154, R160, R157, R162 ;  /* 0x0c00009da09a7389 */ /* 0x00006400000400a2 */
[----:B01----:R-:W-:Y:S05]  /*6400*/  ENDCOLLECTIVE ;  /* 0x000000000000791b */ /* 0x003fea0003800000 */
.L_x_2927:
[----:B------:R-:W-:Y:S01]  /*6410*/  FADD.FTZ R107, R104, R107 ;  /* 0x0000006b686b7221 */ /* 0x000fe20000010000 */
[----:B------:R-:W-:-:S04]  /*6420*/  HFMA2 R157, -RZ, RZ, 0, 2.384185791015625e-07 ;  /* 0x00000004ff9d7431 */ /* 0x000fc800000001ff */
[----:B------:R-:W-:Y:S02]  /*6430*/  MOV R160, R107 ;  /* 0x0000006b00a07202 */ /* 0x000fe40000000f00 */
[----:B------:R-:W-:-:S07]  /*6440*/  MOV R106, R154 ;  /* 0x0000009a006a7202 */ /* 0x000fce0000000f00 */
[----:B------:R-:W-:Y:S05]  /*6450*/  WARPSYNC.COLLECTIVE R149, `(.L_x_2928) ;  /* 0x0000000095087348 */ /* 0x000fea0003c00000 */
[----:B------:R0:W1:Y:S02]  /*6460*/  SHFL.BFLY P2, R154, R160, R157, R162 ;  /* 0x0c00009da09a7389 */ /* 0x00006400000400a2 */
[----:B01----:R-:W-:Y:S05]  /*6470*/  ENDCOLLECTIVE ;  /* 0x000000000000791b */ /* 0x003fea0003800000 */
.L_x_2928:
[----:B------:R-:W-:-:S05]  /*6480*/  FADD.FTZ R106, R105, R106 ;  /* 0x0000006a696a7221 */ /* 0x000fca0000010000 */
[----:B------:R-:W-:Y:S02]  /*6490*/  MOV R160, R106 ;  /* 0x0000006a00a07202 */ /* 0x000fe40000000f00 */
[----:B------:R-:W-:-:S07]  /*64a0*/  MOV R108, R154 ;  /* 0x0000009a006c7202 */ /* 0x000fce0000000f00 */
[----:B------:R-:W-:Y:S05]  /*64b0*/  WARPSYNC.COLLECTIVE R149, `(.L_x_2929) ;  /* 0x0000000095087348 */ /* 0x000fea0003c00000 */
[----:B------:R0:W1:Y:S02]  /*64c0*/  SHFL.BFLY P2, R154, R160, R157, R162 ;  /* 0x0c00009da09a7389 */ /* 0x00006400000400a2 */
[----:B01----:R-:W-:Y:S05]  /*64d0*/  ENDCOLLECTIVE ;  /* 0x000000000000791b */ /* 0x003fea0003800000 */
.L_x_2929:
[----:B------:R-:W-:Y:S01]  /*64e0*/  FADD.FTZ R108, R107, R108 ;  /* 0x0000006c6b6c7221 */ /* 0x000fe20000010000 */
[----:B------:R-:W-:-:S04]  /*64f0*/  HFMA2 R157, -RZ, RZ, 0, 4.76837158203125e-07 ;  /* 0x00000008ff9d7431 */ /* 0x000fc800000001ff */
[----:B------:R-:W-:Y:S02]  /*6500*/  MOV R160, R108 ;  /* 0x0000006c00a07202 */ /* 0x000fe40000000f00 */
[----:B------:R-:W-:-:S07]  /*6510*/  MOV R109, R154 ;  /* 0x0000009a006d7202 */ /* 0x000fce0000000f00 */
[----:B------:R-:W-:Y:S05]  /*6520*/  WARPSYNC.COLLECTIVE R149, `(.L_x_2930) ;  /* 0x0000000095087348 */ /* 0x000fea0003c00000 */
[----:B------:R0:W1:Y:S02]  /*6530*/  SHFL.BFLY P2, R154, R160, R157, R162 ;  /* 0x0c00009da09a7389 */ /* 0x00006400000400a2 */
[----:B01----:R-:W-:Y:S05]  /*6540*/  ENDCOLLECTIVE ;  /* 0x000000000000791b */ /* 0x003fea0003800000 */
.L_x_2930:
[----:B------:R-:W-:-:S05]  /*6550*/  FADD.FTZ R109, R106, R109 ;  /* 0x0000006d6a6d7221 */ /* 0x000fca0000010000 */
[----:B------:R-:W-:Y:S02]  /*6560*/  MOV R160, R109 ;  /* 0x0000006d00a07202 */ /* 0x000fe40000000f00 */
[----:B------:R-:W-:-:S07]  /*6570*/  MOV R111, R154 ;  /* 0x0000009a006f7202 */ /* 0x000fce0000000f00 */
[----:B------:R-:W-:Y:S05]  /*6580*/  WARPSYNC.COLLECTIVE R149, `(.L_x_2931) ;  /* 0x0000000095087348 */ /* 0x000fea0003c00000 */
[----:B------:R0:W1:Y:S02]  /*6590*/  SHFL.BFLY P2, R154, R160, R157, R162 ;  /* 0x0c00009da09a7389 */ /* 0x00006400000400a2 */
[----:B01----:R-:W-:Y:S05]  /*65a0*/  ENDCOLLECTIVE ;  /* 0x000000000000791b */ /* 0x003fea0003800000 */
.L_x_2931:
[----:B------:R-:W-:Y:S01]  /*65b0*/  FADD.FTZ R111, R108, R111 ;  /* 0x0000006f6c6f7221 */ /* 0x000fe20000010000 */
[----:B------:R-:W-:-:S04]  /*65c0*/  HFMA2 R157, -RZ, RZ, 0, 9.5367431640625e-07 ;  /* 0x00000010ff9d7431 */ /* 0x000fc800000001ff */
[----:B------:R-:W-:Y:S02]  /*65d0*/  MOV R160, R111 ;  /* 0x0000006f00a07202 */ /* 0x000fe40000000f00 */
[----:B------:R-:W-:-:S07]  /*65e0*/  MOV R110, R154 ;  /* 0x0000009a006e7202 */ /* 0x000fce0000000f00 */
[----:B------:R-:W-:Y:S05]  /*65f0*/  WARPSYNC.COLLECTIVE R149, `(.L_x_2932) ;  /* 0x0000000095087348 */ /* 0x000fea0003c00000 */
[----:B------:R0:W1:Y:S02]  /*6600*/  SHFL.BFLY P2, R154, R160, R157, R162 ;  /* 0x0c00009da09a7389 */ /* 0x00006400000400a2 */
[----:B01----:R-:W-:Y:S05]  /*6610*/  ENDCOLLECTIVE ;  /* 0x000000000000791b */ /* 0x003fea0003800000 */
.L_x_2932:
[----:B------:R-:W-:-:S05]  /*6620*/  FADD.FTZ R110, R109, R110 ;  /* 0x0000006e6d6e7221 */ /* 0x000fca0000010000 */
[----:B------:R-:W-:Y:S02]  /*6630*/  MOV R160, R110 ;  /* 0x0000006e00a07202 */ /* 0x000fe40000000f00 */
[----:B------:R-:W-:-:S07]  /*6640*/  MOV R104, R154 ;  /* 0x0000009a00687202 */ /* 0x000fce0000000f00 */
[----:B------:R-:W-:Y:S05]  /*6650*/  WARPSYNC.COLLECTIVE R149, `(.L_x_2933) ;  /* 0x0000000095087348 */ /* 0x000fea0003c00000 */
[----:B------:R0:W1:Y:S02]  /*6660*/  SHFL.BFLY P2, R154, R160, R157, R162 ;  /* 0x0c00009da09a7389 */ /* 0x00006400000400a2 */
[----:B01----:R-:W-:Y:S05]  /*6670*/  ENDCOLLECTIVE ;  /* 0x000000000000791b */ /* 0x003fea0003800000 */
.L_x_2933:
[----:B------:R-:W-:Y:S01]  /*6680*/  MOV R105, R154 ;  /* 0x0000009a00697202 */ /* 0x000fe20000000f00 */
[----:B------:R-:W-:Y:S06]  /*6690*/  BRA `(.L_x_2934) ;  /* 0xffffffb4001c7947 */ /* 0x000fec000383ffff */
.L_x_2935:
        /* <DEDUP_REMOVED lines=14> */
.L_x_14459:


//--------------------- .text._ZN10layer_norm13ln_bwd_kernelINS_13Kernel_traitsIf13__nv_bfloat16S2_S2_fjLj768ELj1ELj4ELj1ELj16ENS_18Kernel_traits_baseILj768EfS2_S2_S2_fjLj128EEEEELb1ELb0ELb0ELb1EEEvNS_9BwdParamsE --------------------------
	.section	.text._ZN10layer_norm13ln_bwd_kernelINS_13Kernel_traitsIf13__nv_bfloat16S2_S2_fjLj768ELj1ELj4ELj1ELj16ENS_18Kernel_traits_baseILj768EfS2_S2_S2_fjLj128EEEEELb1ELb0ELb0ELb1EEEvNS_9BwdParamsE,"ax",@progbits
	.align	128
        .global         _ZN10layer_norm13ln_bwd_kernelINS_13Kernel_traitsIf13__nv_bfloat16S2_S2_fjLj768ELj1ELj4ELj1ELj16ENS_18Kernel_traits_baseILj768EfS2_S2_S2_fjLj128EEEEELb1ELb0ELb0ELb1EEEvNS_9BwdParamsE
        .type           _ZN10layer_norm13ln_bwd_kernelINS_13Kernel_traitsIf13__nv_bfloat16S2_S2_fjLj768ELj1ELj4ELj1ELj16ENS_18Kernel_traits_baseILj768EfS2_S2_S2_fjLj128EEEEELb1ELb0ELb0ELb1EEEvNS_9BwdParamsE,@function
        .size           _ZN10layer_norm13ln_bwd_kernelINS_13Kernel_traitsIf13__nv_bfloat16S2_S2_fjLj768ELj1ELj4ELj1ELj16ENS_18Kernel_traits_baseILj768EfS2_S2_S2_fjLj128EEEEELb1ELb0ELb0ELb1EEEvNS_9BwdParamsE,(.L_x_14460 - _ZN10layer_norm13ln_bwd_kernelINS_13Kernel_traitsIf13__nv_bfloat16S2_S2_fjLj768ELj1ELj4ELj1ELj16ENS_18Kernel_traits_baseILj768EfS2_S2_S2_fjLj128EEEEELb1ELb0ELb0ELb1EEEvNS_9BwdParamsE)
        .other          _ZN10layer_norm13ln_bwd_kernelINS_13Kernel_traitsIf13__nv_bfloat16S2_S2_fjLj768ELj1ELj4ELj1ELj16ENS_18Kernel_traits_baseILj768EfS2_S2_S2_fjLj128EEEEELb1ELb0ELb0ELb1EEEvNS_9BwdParamsE,@"STO_CUDA_ENTRY STV_DEFAULT"
_ZN10layer_norm13ln_bwd_kernelINS_13Kernel_traitsIf13__nv_bfloat16S2_S2_fjLj768ELj1ELj4ELj1ELj16ENS_18Kernel_traits_baseILj768EfS2_S2_S2_fjLj128EEEEELb1ELb0ELb0ELb1EEEvNS_9BwdParamsE:
.text._ZN10layer_norm13ln_bwd_kernelINS_13Kernel_traitsIf13__nv_bfloat16S2_S2_fjLj768ELj1ELj4ELj1ELj16ENS_18Kernel_traits_baseILj768EfS2_S2_S2_fjLj128EEEEELb1ELb0ELb0ELb1EEEvNS_9BwdParamsE:
        /* <DEDUP_REMOVED lines=47> */
[----:B------:R0:W5:Y:S04]  /*02f0*/  LDG.E.128 R16, desc[UR6][R2.64+0x410] ;  /* 0x0004100602107981 */ /* 0x000168000c1e1d00 */
        /* <DEDUP_REMOVED lines=30> */
.L_x_2951:
        /* <DEDUP_REMOVED lines=34> */
[----:B------:R-:W4:Y:S04]  /*0700*/  LDG.E.128 R56, desc[UR6][R56.64] ;  /* 0x0000000638387981 */ /* 0x000f28000c1e1d00 */
[----:B------:R-:W4:Y:S01]  /*0710*/  LDG.E.128 R60, desc[UR6][R60.64] ;  /* 0x000000063c3c7981 */ /* 0x000f22000c1e1d00 */
[----:B------:R-:W-:-:S06]  /*0720*/  IMAD.WIDE.U32 R64, R124, 0x10, R64 ;  /* 0x000000107c407825 */ /* 0x000fcc00078e0040 */
[----:B------:R-:W4:Y:S01]  /*0730*/  LDG.E.128 R64, desc[UR6][R64.64] ;  /* 0x0000000640407981 */ /* 0x000f22000c1e1d00 */
[----:B--2---:R-:W-:-:S04]  /*0740*/  IMAD.WIDE.U32 R70, R128, 0x8, R2 ;  /* 0x0000000880467825 */ /* 0x004fc800078e0002 */
[--C-:B------:R-:W-:Y:S02]  /*0750*/  IMAD.WIDE.U32 R68, R127, 0x8, R2.reuse ;  /* 0x000000087f447825 */ /* 0x100fe400078e0002 */
[----:B------:R-:W5:Y:S02]  /*0760*/  LDG.E.64 R70, desc[UR6][R70.64] ;  /* 0x0000000646467981 */ /* 0x000f64000c1e1b00 */
[----:B------:R-:W-:Y:S02]  /*0770*/  IMAD.WIDE.U32 R2, R124, 0x8, R2 ;  /* 0x000000087c027825 */ /* 0x000fe400078e0002 */
[----:B------:R-:W5:Y:S04]  /*0780*/  LDG.E.64 R68, desc[UR6][R68.64] ;  /* 0x0000000644447981 */ /* 0x000f68000c1e1b00 */
[----:B------:R-:W5:Y:S01]  /*0790*/  LDG.E.64 R2, desc[UR6][R2.64] ;  /* 0x0000000602027981 */ /* 0x000f62000c1e1b00 */
[----:B---3--:R-:W-:-:S02]  /*07a0*/  PRMT R129, R44, 0x7632, R129 ;  /* 0x000076322c817816 */ /* 0x008fc40000000081 */
[----:B------:R-:W-:Y:S02]  /*07b0*/  SHF.L.U32 R131, R44, 0x10, RZ ;  /* 0x000000102c837819 */ /* 0x000fe400000006ff */
[C---:B------:R-:W-:Y:S02]  /*07c0*/  PRMT R44, R45.reuse, 0x7632, R44 ;  /* 0x000076322d2c7816 */ /* 0x040fe4000000002c */
[----:B------:R-:W-:Y:S02]  /*07d0*/  SHF.L.U32 R45, R45, 0x10, RZ ;  /* 0x000000102d2d7819 */ /* 0x000fe400000006ff */
[C---:B----4-:R-:W-:Y:S02]  /*07e0*/  PRMT R132, R48.reuse, 0x7632, R132 ;  /* 0x0000763230847816 */ /* 0x050fe40000000084 */
[----:B------:R-:W-:Y:S02]  /*07f0*/  SHF.L.U32 R137, R48, 0x10, RZ ;  /* 0x0000001030897819 */ /* 0x000fe400000006ff */
[----:B------:R-:W-:-:S02]  /*0800*/  PRMT R48, R49, 0x7632, R48 ;  /* 0x0000763231307816 */ /* 0x000fc40000000030 */
[----:B------:R-:W-:Y:S01]  /*0810*/  SHF.L.U32 R139, R49, 0x10, RZ ;  /* 0x00000010318b7819 */ /* 0x000fe200000006ff */
[----:B------:R-:W-:Y:S01]  /*0820*/  FADD.FTZ R49, -R0, R45 ;  /* 0x0000002d00317221 */ /* 0x000fe20000010100 */
[C---:B------:R-:W-:Y:S02]  /*0830*/  SHF.L.U32 R143, R50.reuse, 0x10, RZ ;  /* 0x00000010328f7819 */ /* 0x040fe400000006ff */
[----:B------:R-:W-:Y:S02]  /*0840*/  SHF.L.U32 R135, R47, 0x10, RZ ;  /* 0x000000102f877819 */ /* 0x000fe400000006ff */
[----:B------:R-:W-:Y:S02]  /*0850*/  PRMT R134, R50, 0x7632, R134 ;  /* 0x0000763232867816 */ /* 0x000fe40000000086 */
[----:B------:R-:W-:Y:S02]  /*0860*/  SHF.L.U32 R151, R52, 0x10, RZ ;  /* 0x0000001034977819 */ /* 0x000fe400000006ff */
[----:B------:R-:W-:-:S02]  /*0870*/  SHF.L.U32 R153, R53, 0x10, RZ ;  /* 0x0000001035997819 */ /* 0x000fc400000006ff */
[----:B------:R-:W-:Y:S02]  /*0880*/  SHF.L.U32 R159, R54, 0x10, RZ ;  /* 0x00000010369f7819 */ /* 0x000fe400000006ff */
[----:B------:R-:W-:Y:S02]  /*0890*/  SHF.L.U32 R163, R55, 0x10, RZ ;  /* 0x0000001037a37819 */ /* 0x000fe400000006ff */
[----:B------:R-:W-:Y:S02]  /*08a0*/  SHF.L.U32 R45, R44, 0x10, RZ ;  /* 0x000000102c2d7819 */ /* 0x000fe400000006ff */
[C---:B------:R-:W-:Y:S02]  /*08b0*/  PRMT R130, R46.reuse, 0x7632, R130 ;  /* 0x000076322e827816 */ /* 0x040fe40000000082 */
[----:B------:R-:W-:Y:S02]  /*08c0*/  SHF.L.U32 R133, R46, 0x10, RZ ;  /* 0x000000102e857819 */ /* 0x000fe400000006ff */
[----:B------:R-:W-:-:S02]  /*08d0*/  PRMT R50, R51, 0x7632, R50 ;  /* 0x0000763233327816 */ /* 0x000fc40000000032 */
[----:B------:R-:W-:Y:S02]  /*08e0*/  PRMT R136, R52, 0x7632, R136 ;  /* 0x0000763234887816 */ /* 0x000fe40000000088 */
[----:B------:R-:W-:Y:S02]  /*08f0*/  PRMT R138, R54, 0x7632, R138 ;  /* 0x00007632368a7816 */ /* 0x000fe4000000008a */
[----:B------:R-:W-:Y:S02]  /*0900*/  PRMT R46, R47, 0x7632, R46 ;  /* 0x000076322f2e7816 */ /* 0x000fe4000000002e */
[----:B------:R-:W-:Y:S02]  /*0910*/  PRMT R52, R53, 0x7632, R52 ;  /* 0x0000763235347816 */ /* 0x000fe40000000034 */
[----:B------:R-:W-:Y:S01]  /*0920*/  PRMT R54, R55, 0x7632, R54 ;  /* 0x0000763237367816 */ /* 0x000fe20000000036 */
[C---:B------:R-:W-:Y:S01]  /*0930*/  FADD.FTZ R147, -R0.reuse, R143 ;  /* 0x0000008f00937221 */ /* 0x040fe20000010100 */
        /* <DEDUP_REMOVED lines=19> */
[C---:B------:R-:W-:Y:S02]  /*0a70*/  PRMT R158, R56.reuse, 0x7632, R158 ;  /* 0x00007632389e7816 */ /* 0x040fe4000000009e */
[----:B------:R-:W-:Y:S01]  /*0a80*/  SHF.L.U32 R45, R56, 0x10, RZ ;  /* 0x00000010382d7819 */ /* 0x000fe200000006ff */
[C---:B------:R-:W-:Y:S01]  /*0a90*/  FADD.FTZ R131, -R0.reuse, R131 ;  /* 0x0000008300837221 */ /* 0x040fe20000010100 */
[C---:B------:R-:W-:Y:S01]  /*0aa0*/  FADD.FTZ R53, -R0.reuse, R137 ;  /* 0x0000008900357221 */ /* 0x040fe20000010100 */
        /* <DEDUP_REMOVED lines=18> */
[C---:B------:R-:W-:Y:S01]  /*0bd0*/  FMUL.FTZ R60, R126.reuse, R161 ;  /* 0x000000a17e3c7220 */ /* 0x040fe20000410000 */
[C---:B------:R-:W-:Y:S01]  /*0be0*/  PRMT R160, R57.reuse, 0x7632, R160 ;  /* 0x0000763239a07816 */ /* 0x040fe200000000a0 */
[----:B------:R-:W-:Y:S01]  /*0bf0*/  FADD.FTZ R50, RZ, R143 ;  /* 0x0000008fff327221 */ /* 0x000fe20000010000 */
[----:B------:R-:W-:Y:S01]  /*0c00*/  SHF.L.U32 R47, R57, 0x10, RZ ;  /* 0x00000010392f7819 */ /* 0x000fe200000006ff */
[----:B------:R-:W-:Y:S01]  /*0c10*/  FMUL.FTZ R161, R5, R158 ;  /* 0x0000009e05a17220 */ /* 0x000fe20000410000 */
[----:B------:R-:W-:Y:S01]  /*0c20*/  FMUL.FTZ R169, R126, R169 ;  /* 0x000000a97ea97220 */ /* 0x000fe20000410000 */
[----:B------:R-:W-:Y:S01]  /*0c30*/  FFMA.FTZ R52, R0, R143, RZ ;  /* 0x0000008f00347223 */ /* 0x000fe200000100ff */
[----:B------:R-:W-:Y:S01]  /*0c40*/  SHF.L.U32 R160, R160, 0x10, RZ ;  /* 0x00000010a0a07819 */ /* 0x000fe200000006ff */
[----:B------:R-:W-:Y:S01]  /*0c50*/  FMUL.FTZ R150, R126, R49 ;  /* 0x000000317e967220 */ /* 0x000fe20000410000 */
[----:B------:R-:W-:Y:S01]  /*0c60*/  FMUL.FTZ R44, R6, R47 ;  /* 0x0000002f062c7220 */ /* 0x000fe20000410000 */
        /* <DEDUP_REMOVED lines=15> */
[C---:B------:R-:W-:Y:S01]  /*0d60*/  FMUL.FTZ R130, R126.reuse, R141 ;  /* 0x0000008d7e827220 */ /* 0x040fe20000410000 */
        /* <DEDUP_REMOVED lines=12> */
[----:B------:R-:W-:-:S02]  /*0e30*/  PRMT R166, R61, 0x7632, R166 ;  /* 0x000076323da67816 */ /* 0x000fc400000000a6 */
[----:B------:R-:W-:Y:S01]  /*0e40*/  SHF.L.U32 R139, R61, 0x10, RZ ;  /* 0x000000103d8b7819 */ /* 0x000fe200000006ff */
[C---:B------:R-:W-:Y:S01]  /*0e50*/  FMUL.FTZ R61, R126.reuse, R157 ;  /* 0x0000009d7e3d7220 */ /* 0x040fe20000410000 */
[----:B------:R-:W-:Y:S01]  /*0e60*/  FMUL.FTZ R157, R11, R164 ;  /* 0x000000a40b9d7220 */ /* 0x000fe20000410000 */
[----:B------:R-:W-:Y:S01]  /*0e70*/  FADD.FTZ R134, R49, R136 ;  /* 0x0000008831867221 */ /* 0x000fe20000010000 */
[----:B------:R-:W-:Y:S01]  /*0e80*/  FMUL.FTZ R174, R126, R137 ;  /* 0x000000897eae7220 */ /* 0x000fe20000410000 */
[----:B------:R-:W-:Y:S01]  /*0e90*/  FFMA.FTZ R133, R155, R136, R50 ;  /* 0x000000889b857223 */ /* 0x000fe20000010032 */
[----:B------:R-:W-:Y:S01]  /*0ea0*/  PRMT R165, R64, 0x7632, R165 ;  /* 0x0000763240a57816 */ /* 0x000fe200000000a5 */
[----:B------:R-:W-:Y:S01]  /*0eb0*/  FADD.FTZ R137, R134, R157 ;  /* 0x0000009d86897221 */ /* 0x000fe20000010000 */
[----:B------:R-:W-:Y:S01]  /*0ec0*/  SHF.L.U32 R148, R64, 0x10, RZ ;  /* 0x0000001040947819 */ /* 0x000fe200000006ff */
[----:B------:R-:W-:Y:S01]  /*0ed0*/  FMUL.FTZ R64, R12, R54 ;  /* 0x000000360c407220 */ /* 0x000fe20000410000 */
[----:B------:R-:W-:Y:S01]  /*0ee0*/  SHF.L.U32 R159, R159, 0x10, RZ ;  /* 0x000000109f9f7819 */ /* 0x000fe200000006ff */
[----:B------:R-:W-:Y:S01]  /*0ef0*/  FFMA.FTZ R134, R174, R157, R133 ;  /* 0x0000009dae867223 */ /* 0x000fe20000010085 */
[----:B------:R-:W-:Y:S01]  /*0f00*/  PRMT R170, R65, 0x7632, R170 ;  /* 0x0000763241aa7816 */ /* 0x000fe200000000aa */
[----:B------:R-:W-:Y:S01]  /*0f10*/  FADD.FTZ R138, R137, R64 ;  /* 0x00000040898a7221 */ /* 0x000fe20000010000 */
[----:B------:R-:W-:Y:S01]  /*0f20*/  SHF.L.U32 R151, R65, 0x10, RZ ;  /* 0x0000001041977819 */ /* 0x000fe200000006ff */
[----:B------:R-:W-:Y:S01]  /*0f30*/  FMUL.FTZ R65, R13, R159 ;  /* 0x0000009f0d417220 */ /* 0x000fe20000410000 */
[----:B------:R-:W-:Y:S01]  /*0f40*/  FMUL.FTZ R146, R126, R145 ;  /* 0x000000917e927220 */ /* 0x000fe20000410000 */
[----:B------:R-:W-:Y:S01]  /*0f50*/  FFMA.FTZ R133, R131, R64, R134 ;  /* 0x0000004083857223 */ /* 0x000fe20000010086 */
[C---:B------:R-:W-:Y:S01]  /*0f60*/  PRMT R168, R63.reuse, 0x7632, R168 ;  /* 0x000076323fa87816 */ /* 0x040fe200000000a8 */
[----:B------:R-:W-:Y:S01]  /*0f70*/  FADD.FTZ R134, R138, R65 ;  /* 0x000000418a867221 */ /* 0x000fe20000010000 */
[----:B------:R-:W-:Y:S01]  /*0f80*/  SHF.L.U32 R142, R63, 0x10, RZ ;  /* 0x000000103f8e7819 */ /* 0x000fe200000006ff */
[----:B------:R-:W-:Y:S01]  /*0f90*/  FMUL.FTZ R63, R14, R139 ;  /* 0x0000008b0e3f7220 */ /* 0x000fe20000410000 */
[----:B------:R-:W-:Y:S01]  /*0fa0*/  SHF.L.U32 R166, R166, 0x10, RZ ;  /* 0x00000010a6a67819 */ /* 0x000fe200000006ff */
[----:B------:R-:W-:Y:S01]  /*0fb0*/  FFMA.FTZ R133, R146, R65, R133 ;  /* 0x0000004192857223 */ /* 0x000fe20000010085 */
[----:B------:R-:W-:Y:S01]  /*0fc0*/  SHF.L.U32 R140, R62, 0x10, RZ ;  /* 0x000000103e8c7819 */ /* 0x000fe200000006ff */
[----:B------:R-:W-:Y:S01]  /*0fd0*/  FMUL.FTZ R154, R126, R177 ;  /* 0x000000b17e9a7220 */ /* 0x000fe20000410000 */
[----:B------:R-:W-:Y:S01]  /*0fe0*/  PRMT R167, R66, 0x7632, R167 ;  /* 0x0000763242a77816 */ /* 0x000fe200000000a7 */
[----:B------:R-:W-:Y:S01]  /*0ff0*/  FADD.FTZ R177, R134, R63 ;  /* 0x0000003f86b17221 */ /* 0x000fe20000010000 */
[----:B------:R-:W-:Y:S01]  /*1000*/  SHF.L.U32 R153, R66, 0x10, RZ ;  /* 0x0000001042997819 */ /* 0x000fe200000006ff */
[----:B------:R-:W-:Y:S01]  /*1010*/  FMUL.FTZ R66, R15, R166 ;  /* 0x000000a60f427220 */ /* 0x000fe20000410000 */
[----:B------:R-:W-:Y:S01]  /*1020*/  PRMT R163, R62, 0x7632, R163 ;  /* 0x000076323ea37816 */ /* 0x000fe200000000a3 */
[----:B------:R-:W-:Y:S01]  /*1030*/  FMUL.FTZ R145, R126, R175 ;  /* 0x000000af7e917220 */ /* 0x000fe20000410000 */
[----:B------:R-:W-:Y:S01]  /*1040*/  FFMA.FTZ R176, R130, R63, R133 ;  /* 0x0000003f82b07223 */ /* 0x000fe20000010085 */
[----:B------:R-:W-:Y:S01]  /*1050*/  FMUL.FTZ R62, R16, R140 ;  /* 0x0000008c103e7220 */ /* 0x000fe20000410000 */
[----:B------:R-:W-:Y:S01]  /*1060*/  SHF.L.U32 R163, R163, 0x10, RZ ;  /* 0x00000010a3a37819 */ /* 0x000fe200000006ff */
[----:B------:R-:W-:Y:S01]  /*1070*/  FADD.FTZ R177, R177, R66 ;  /* 0x00000042b1b17221 */ /* 0x000fe20000010000 */
[----:B------:R-:W-:Y:S01]  /*1080*/  FFMA.FTZ R176, R145, R66, R176 ;  /* 0x0000004291b07223 */ /* 0x000fe200000100b0 */
[----:B------:R-:W-:-:S02]  /*1090*/  PRMT R172, R67, 0x7632, R172 ;  /* 0x0000763243ac7816 */ /* 0x000fc400000000ac */
        /* <DEDUP_REMOVED lines=9> */
[----:B------:R-:W-:Y:S02]  /*1130*/  FMUL.FTZ R144, R19, R168 ;  /* 0x000000a813907220 */ /* 0x000fe40000410000 */
        /* <DEDUP_REMOVED lines=63> */
.L_x_2939:
        /* <DEDUP_REMOVED lines=15> */
[----:B------:R-:W-:Y:S02]  /*1620*/  IMAD.WIDE.U32 R64, R124, 0x10, R2 ;  /* 0x000000107c407825 */ /* 0x000fe400078e0002 */
[----:B------:R-:W0:Y:S04]  /*1630*/  LDC.64 R2, c[0x0][0x3b0] ;  /* 0x0000ec00ff027b82 */ /* 0x000e280000000a00 */
        /* <DEDUP_REMOVED lines=13> */
[----:B--2---:R-:W-:-:S02]  /*1710*/  PRMT R129, R44, 0x7632, R129 ;  /* 0x000076322c817816 */ /* 0x004fc40000000081 */
[----:B------:R-:W-:Y:S02]  /*1720*/  SHF.L.U32 R131, R44, 0x10, RZ ;  /* 0x000000102c837819 */ /* 0x000fe400000006ff */
[C---:B------:R-:W-:Y:S02]  /*1730*/  PRMT R44, R45.reuse, 0x7632, R44 ;  /* 0x000076322d2c7816 */ /* 0x040fe4000000002c */
[----:B------:R-:W-:Y:S02]  /*1740*/  SHF.L.U32 R45, R45, 0x10, RZ ;  /* 0x000000102d2d7819 */ /* 0x000fe400000006ff */
[C---:B---3--:R-:W-:Y:S02]  /*1750*/  PRMT R132, R48.reuse, 0x7632, R132 ;  /* 0x0000763230847816 */ /* 0x048fe40000000084 */
[----:B------:R-:W-:Y:S02]  /*1760*/  SHF.L.U32 R137, R48, 0x10, RZ ;  /* 0x0000001030897819 */ /* 0x000fe400000006ff */
[----:B------:R-:W-:-:S02]  /*1770*/  PRMT R48, R49, 0x7632, R48 ;  /* 0x0000763231307816 */ /* 0x000fc40000000030 */
[----:B------:R-:W-:Y:S01]  /*1780*/  SHF.L.U32 R139, R49, 0x10, RZ ;  /* 0x00000010318b7819 */ /* 0x000fe200000006ff */
[----:B------:R-:W-:Y:S01]  /*1790*/  FADD.FTZ R49, -R0, R45 ;  /* 0x0000002d00317221 */ /* 0x000fe20000010100 */
[C---:B------:R-:W-:Y:S02]  /*17a0*/  SHF.L.U32 R143, R50.reuse, 0x10, RZ ;  /* 0x00000010328f7819 */ /* 0x040fe400000006ff */
[----:B------:R-:W-:Y:S02]  /*17b0*/  SHF.L.U32 R135, R47, 0x10, RZ ;  /* 0x000000102f877819 */ /* 0x000fe400000006ff */
[----:B------:R-:W-:Y:S02]  /*17c0*/  PRMT R134, R50, 0x7632, R134 ;  /* 0x0000763232867816 */ /* 0x000fe40000000086 */
[----:B----4-:R-:W-:Y:S02]  /*17d0*/  SHF.L.U32 R151, R52, 0x10, RZ ;  /* 0x0000001034977819 */ /* 0x010fe400000006ff */
        /* <DEDUP_REMOVED lines=203> */
.L_x_2940:
        /* <DEDUP_REMOVED lines=70> */
.L_x_2963:
[----:B-1----:R-:W-:Y:S01]  /*28f0*/  FADD.FTZ R45, R148, R45 ;  /* 0x0000002d942d7221 */ /* 0x002fe20000010000 */
[----:B--2---:R-:W-:-:S03]  /*2900*/  FADD.FTZ R54, R135, R54 ;  /* 0x0000003687367221 */ /* 0x004fc60000010000 */
[----:B------:R-:W-:Y:S01]  /*2910*/  FMUL.FTZ R45, R45, UR15 ;  /* 0x0000000f2d2d7c20 */ /* 0x000fe20008410000 */
[----:B------:R-:W-:-:S04]  /*2920*/  FMUL.FTZ R140, R54, UR15 ;  /* 0x0000000f368c7c20 */ /* 0x000fc80008410000 */
[----:B0-----:R-:W-:Y:S01]  /*2930*/  FSEL R135, R45, RZ, !P2 ;  /* 0x000000ff2d877208 */ /* 0x001fe20005000000 */
        /* <DEDUP_REMOVED lines=23> */
[----:B------:R-:W-:Y:S01]  /*2ab0*/  LOP3.LUT P5, RZ, R70, 0xff, RZ, 0xc0, !PT ;  /* 0x000000ff46ff7812 */ /* 0x000fe200078ac0ff */
[----:B------:R-:W-:Y:S01]  /*2ac0*/  FFMA.FTZ R131, R140, R131, R135 ;  /* 0x000000838c837223 */ /* 0x000fe20000010087 */
[C---:B------:R-:W-:Y:S01]  /*2ad0*/  FFMA.FTZ R0, R126.reuse, R143, R163 ;  /* 0x0000008f7e007223 */ /* 0x040fe200000100a3 */
[----:B------:R-:W-:Y:S01]  /*2ae0*/  FFMA.FTZ R60, R126, R161, R159 ;  /* 0x000000a17e3c7223 */ /* 0x000fe2000001009f */
[----:B------:R-:W-:Y:S01]  /*2af0*/  LOP3.LUT P2, RZ, R70, 0xff00, RZ, 0xc0, !PT ;  /* 0x0000ff0046ff7812 */ /* 0x000fe2000784c0ff */
[--C-:B------:R-:W-:Y:S01]  /*2b00*/  FFMA.FTZ R143, R140, R150, R135.reuse ;  /* 0x000000968c8f7223 */ /* 0x100fe20000010087 */
[-C--:B------:R-:W-:Y:S01]  /*2b10*/  FMUL.FTZ R0, R0, R125.reuse ;  /* 0x0000007d00007220 */ /* 0x080fe20000410000 */
[----:B------:R-:W-:Y:S01]  /*2b20*/  FMUL.FTZ R60, R60, R125 ;  /* 0x0000007d3c3c7220 */ /* 0x000fe20000410000 */
[----:B------:R-:W-:Y:S01]  /*2b30*/  ISETP.GE.U32.AND P1, PT, R70, RZ, PT ;  /* 0x000000ff4600720c */ /* 0x000fe20003f26070 */
[--C-:B------:R-:W-:Y:S01]  /*2b40*/  FFMA.FTZ R150, R140, R171, R135.reuse ;  /* 0x000000ab8c967223 */ /* 0x100fe20000010087 */
[----:B------:R-:W-:Y:S01]  /*2b50*/  FMUL.FTZ R0, R0, UR4 ;  /* 0x0000000400007c20 */ /* 0x000fe20008410000 */
[----:B------:R-:W-:Y:S01]  /*2b60*/  FMUL.FTZ R60, R60, UR4 ;  /* 0x000000043c3c7c20 */ /* 0x000fe20008410000 */
[C-C-:B------:R-:W-:Y:S01]  /*2b70*/  FFMA.FTZ R167, R140.reuse, R61, R135.reuse ;  /* 0x0000003d8ca77223 */ /* 0x140fe20000010087 */
[--C-:B------:R-:W-:Y:S01]  /*2b80*/  FFMA.FTZ R174, R140, R174, R135.reuse ;  /* 0x000000ae8cae7223 */ /* 0x100fe20000010087 */
[----:B------:R-:W-:Y:S01]  /*2b90*/  LOP3.LUT P6, RZ, R71, 0xff, RZ, 0xc0, !PT ;  /* 0x000000ff47ff7812 */ /* 0x000fe200078cc0ff */
[----:B------:R-:W-:Y:S01]  /*2ba0*/  FADD.FTZ R143, -R143, R44 ;  /* 0x0000002c8f8f7221 */ /* 0x000fe20000010100 */
[----:B------:R-:W-:Y:S01]  /*2bb0*/  FSEL R0, R0, RZ, P5 ;  /* 0x000000ff00007208 */ /* 0x000fe20002800000 */
[--C-:B------:R-:W-:Y:S01]  /*2bc0*/  FFMA.FTZ R163, R140, R152, R135.reuse ;  /* 0x000000988ca37223 */ /* 0x100fe20000010087 */
[----:B------:R-:W-:Y:S01]  /*2bd0*/  FSEL R61, R60, RZ, P2 ;  /* 0x000000ff3c3d7208 */ /* 0x000fe20001000000 */
[C-C-:B------:R-:W-:Y:S01]  /*2be0*/  FFMA.FTZ R155, R140.reuse, R155, R135.reuse ;  /* 0x0000009b8c9b7223 */ /* 0x140fe20000010087 */
[C---:B------:R-:W-:Y:S01]  /*2bf0*/  LOP3.LUT P5, RZ, R71.reuse, 0xff00, RZ, 0xc0, !PT ;  /* 0x0000ff0047ff7812 */ /* 0x040fe200078ac0ff */
[----:B------:R-:W-:Y:S01]  /*2c00*/  FFMA.FTZ R146, R140, R146, R135 ;  /* 0x000000928c927223 */ /* 0x000fe20000010087 */
[----:B------:R-:W-:Y:S01]  /*2c10*/  LOP3.LUT P2, RZ, R71, 0xff0000, RZ, 0xc0, !PT ;  /* 0x00ff000047ff7812 */ /* 0x000fe2000784c0ff */
[----:B------:R-:W-:Y:S01]  /*2c20*/  FADD.FTZ R131, -R131, R64 ;  /* 0x0000004083837221 */ /* 0x000fe20000010100 */
[----:B------:R-:W-:Y:S01]  /*2c30*/  ISETP.GE.U32.AND.EX P1, PT, R71, 0x1000000, PT, P1 ;  /* 0x010000004700780c */ /* 0x000fe20003f26110 */
[----:B------:R-:W-:Y:S01]  /*2c40*/  FADD.FTZ R147, -R150, R147 ;  /* 0x0000009396937221 */ /* 0x000fe20000010100 */
[----:B------:R-:W-:Y:S01]  /*2c50*/  SHF.L.U32 R71, R158, 0x10, RZ ;  /* 0x000000109e477819 */ /* 0x000fe200000006ff */
[----:B------:R-:W-:Y:S01]  /*2c60*/  FADD.FTZ R157, -R174, R157 ;  /* 0x0000009dae9d7221 */ /* 0x000fe20000010100 */
[----:B------:R-:W-:Y:S01]  /*2c70*/  SHF.L.U32 R44, R29, 0x10, RZ ;  /* 0x000000101d2c7819 */ /* 0x000fe200000006ff */
[C-C-:B------:R-:W-:Y:S01]  /*2c80*/  FFMA.FTZ R152, R140.reuse, R173, R135.reuse ;  /* 0x000000ad8c987223 */ /* 0x140fe20000010087 */
[----:B------:R-:W-:Y:S01]  /*2c90*/  SHF.L.U32 R64, R153, 0x10, RZ ;  /* 0x0000001099407819 */ /* 0x000fe200000006ff */
[C-C-:B------:R-:W-:Y:S01]  /*2ca0*/  FFMA.FTZ R165, R140.reuse, R129, R135.reuse ;  /* 0x000000818ca57223 */ /* 0x140fe20000010087 */
[----:B------:R-:W-:Y:S01]  /*2cb0*/  FFMA.FTZ R160, R140, R130, R135 ;  /* 0x000000828ca07223 */ /* 0x000fe20000010087 */
[----:B------:R-:W-:Y:S01]  /*2cc0*/  FADD.FTZ R163, -R163, R46 ;  /* 0x0000002ea3a37221 */ /* 0x000fe20000010100 */
[----:B------:R-:W-:Y:S01]  /*2cd0*/  FADD.FTZ R155, -R155, R136 ;  /* 0x000000889b9b7221 */ /* 0x000fe20000010100 */
[----:B------:R-:W-:Y:S01]  /*2ce0*/  FADD.FTZ R129, -R146, R65 ;  /* 0x0000004192817221 */ /* 0x000fe20000010100 */
[----:B------:R-:W-:Y:S01]  /*2cf0*/  LOP3.LUT P4, RZ, R70, 0xff0000, RZ, 0xc0, !PT ;  /* 0x00ff000046ff7812 */ /* 0x000fe2000788c0ff */
[----:B------:R-:W-:Y:S01]  /*2d00*/  FFMA.FTZ R46, R126, R147, R71 ;  /* 0x000000937e2e7223 */ /* 0x000fe20000010047 */
[----:B------:R-:W-:Y:S01]  /*2d10*/  LOP3.LUT P3, RZ, R70, 0xff000000, RZ, 0xc0, !PT ;  /* 0xff00000046ff7812 */ /* 0x000fe2000786c0ff */
[C---:B------:R-:W-:Y:S01]  /*2d20*/  FFMA.FTZ R44, R126.reuse, R143, R44 ;  /* 0x0000008f7e2c7223 */ /* 0x040fe2000001002c */
[----:B------:R-:W-:Y:S01]  /*2d30*/  SHF.L.U32 R65, R31, 0x10, RZ ;  /* 0x000000101f417819 */ /* 0x000fe200000006ff */
[----:B------:R-:W-:Y:S01]  /*2d40*/  FFMA.FTZ R70, R126, R157, R64 ;  /* 0x0000009d7e467223 */ /* 0x000fe20000010040 */
[----:B------:R-:W-:Y:S01]  /*2d50*/  SHF.L.U32 R136, R151, 0x10, RZ ;  /* 0x0000001097887819 */ /* 0x000fe200000006ff */
[----:B------:R-:W-:Y:S01]  /*2d60*/  FADD.FTZ R149, -R152, R149 ;  /* 0x0000009598957221 */ /* 0x000fe20000010100 */
[----:B------:R-:W-:Y:S01]  /*2d70*/  SHF.L.U32 R130, R32, 0x10, RZ ;  /* 0x0000001020827819 */ /* 0x000fe200000006ff */
[-C--:B------:R-:W-:Y:S01]  /*2d80*/  FMUL.FTZ R44, R44, R125.reuse ;  /* 0x0000007d2c2c7220 */ /* 0x080fe20000410000 */
[----:B------:R-:W-:Y:S01]  /*2d90*/  SHF.L.U32 R156, R156, 0x10, RZ ;  /* 0x000000109c9c7819 */ /* 0x000fe200000006ff */
[----:B------:R-:W-:Y:S01]  /*2da0*/  FMUL.FTZ R46, R46, R125 ;  /* 0x0000007d2e2e7220 */ /* 0x000fe20000410000 */
[----:B------:R-:W-:Y:S01]  /*2db0*/  SHF.L.U32 R60, R30, 0x10, RZ ;  /* 0x000000101e3c7819 */ /* 0x000fe200000006ff */
[C---:B------:R-:W-:Y:S01]  /*2dc0*/  FFMA.FTZ R64, R126.reuse, R155, R65 ;  /* 0x0000009b7e407223 */ /* 0x040fe20000010041 */
[C---:B------:R-:W-:Y:S01]  /*2dd0*/  FFMA.FTZ R136, R126.reuse, R129, R136 ;  /* 0x000000817e887223 */ /* 0x040fe20000010088 */
[----:B------:R-:W-:Y:S01]  /*2de0*/  FFMA.FTZ R130, R126, R131, R130 ;  /* 0x000000837e827223 */ /* 0x000fe20000010082 */
[----:B------:R-:W-:Y:S01]  /*2df0*/  FMUL.FTZ R70, R70, R125 ;  /* 0x0000007d46467220 */ /* 0x000fe20000410000 */
[C---:B------:R-:W-:Y:S01]  /*2e00*/  FFMA.FTZ R156, R126.reuse, R149, R156 ;  /* 0x000000957e9c7223 */ /* 0x040fe2000001009c */
[----:B------:R-:W-:Y:S01]  /*2e10*/  FFMA.FTZ R60, R126, R163, R60 ;  /* 0x000000a37e3c7223 */ /* 0x000fe2000001003c */
[----:B------:R-:W-:Y:S01]  /*2e20*/  FMUL.FTZ R44, R44, UR4 ;  /* 0x000000042c2c7c20 */ /* 0x000fe20008410000 */
[----:B------:R-:W-:Y:S01]  /*2e30*/  FMUL.FTZ R46, R46, UR4 ;  /* 0x000000042e2e7c20 */ /* 0x000fe20008410000 */
[-C--:B------:R-:W-:Y:S01]  /*2e40*/  FMUL.FTZ R64, R64, R125.reuse ;  /* 0x0000007d40407220 */ /* 0x080fe20000410000 */
[-C--:B------:R-:W-:Y:S01]  /*2e50*/  FMUL.FTZ R130, R130, R125.reuse ;  /* 0x0000007d82827220 */ /* 0x080fe20000410000 */
[-C--:B------:R-:W-:Y:S01]  /*2e60*/  FMUL.FTZ R136, R136, R125.reuse ;  /* 0x0000007d88887220 */ /* 0x080fe20000410000 */
[----:B------:R-:W-:Y:S01]  /*2e70*/  FMUL.FTZ R70, R70, UR4 ;  /* 0x0000000446467c20 */ /* 0x000fe20008410000 */
[-C--:B------:R-:W-:Y:S01]  /*2e80*/  FMUL.FTZ R60, R60, R125.reuse ;  /* 0x0000007d3c3c7220 */ /* 0x080fe20000410000 */
[----:B------:R-:W-:Y:S01]  /*2e90*/  FMUL.FTZ R156, R156, R125 ;  /* 0x0000007d9c9c7220 */ /* 0x000fe20000410000 */
[----:B------:R-:W-:Y:S01]  /*2ea0*/  FSEL R44, R44, RZ, P4 ;  /* 0x000000ff2c2c7208 */ /* 0x000fe20002000000 */
[----:B------:R-:W-:Y:S01]  /*2eb0*/  FMUL.FTZ R64, R64, UR4 ;  /* 0x0000000440407c20 */ /* 0x000fe20008410000 */
[----:B------:R-:W-:Y:S01]  /*2ec0*/  FSEL R65, R46, RZ, P3 ;  /* 0x000000ff2e417208 */ /* 0x000fe20001800000 */
[----:B------:R-:W-:Y:S01]  /*2ed0*/  FMUL.FTZ R130, R130, UR4 ;  /* 0x0000000482827c20 */ /* 0x000fe20008410000 */
[----:B------:R-:W-:Y:S01]  /*2ee0*/  FMUL.FTZ R136, R136, UR4 ;  /* 0x0000000488887c20 */ /* 0x000fe20008410000 */
[--C-:B------:R-:W-:Y:S01]  /*2ef0*/  FFMA.FTZ R175, R140, R175, R135.reuse ;  /* 0x000000af8caf7223 */ /* 0x100fe20000010087 */
[----:B------:R-:W-:Y:S01]  /*2f00*/  LOP3.LUT P4, RZ, R68, 0xff, RZ, 0xc0, !PT ;  /* 0x000000ff44ff7812 */ /* 0x000fe2000788c0ff */
[----:B------:R-:W-:Y:S01]  /*2f10*/  FMUL.FTZ R60, R60, UR4 ;  /* 0x000000043c3c7c20 */ /* 0x000fe20008410000 */
[----:B------:R-:W-:Y:S01]  /*2f20*/  LOP3.LUT P3, RZ, R68, 0xff00, RZ, 0xc0, !PT ;  /* 0x0000ff0044ff7812 */ /* 0x000fe2000786c0ff */
[----:B------:R-:W-:Y:S01]  /*2f30*/  FMUL.FTZ R156, R156, UR4 ;  /* 0x000000049c9c7c20 */ /* 0x000fe20008410000 */
[----:B------:R-:W-:Y:S01]  /*2f40*/  FSEL R131, R70, RZ, P1 ;  /* 0x000000ff46837208 */ /* 0x000fe20000800000 */
[----:B------:R-:W-:Y:S01]  /*2f50*/  FADD.FTZ R165, -R165, R62 ;  /* 0x0000003ea5a57221 */ /* 0x000fe20000010100 */
[----:B------:R-:W-:Y:S01]  /*2f60*/  ISETP.GE.U32.AND P1, PT, R68, RZ, PT ;  /* 0x000000ff4400720c */ /* 0x000fe20003f26070 */
[----:B------:R-:W-:Y:S01]  /*2f70*/  FADD.FTZ R167, -R167, R56 ;  /* 0x00000038a7a77221 */ /* 0x000fe20000010100 */
[----:B------:R-:W-:Y:S01]  /*2f80*/  SHF.L.U32 R56, R33, 0x10, RZ ;  /* 0x0000001021387819 */ /* 0x000fe200000006ff */
[--C-:B------:R-:W-:Y:S01]  /*2f90*/  FFMA.FTZ R145, R140, R145, R135.reuse ;  /* 0x000000918c917223 */ /* 0x100fe20000010087 */
        /* <DEDUP_REMOVED lines=10> */
[----:B------:R-:W-:Y:S01]  /*3040*/  SHF.L.U32 R148, R148, 0x10, RZ ;  /* 0x0000001094947819 */ /* 0x000fe200000006ff */
[----:B------:R-:W-:Y:S01]  /*3050*/  FADD.FTZ R175, -R175, R144 ;  /* 0x00000090afaf7221 */ /* 0x000fe20000010100 */
[----:B------:R-:W-:Y:S01]  /*3060*/  FSEL R64, R64, RZ, P2 ;  /* 0x000000ff40407208 */ /* 0x000fe20001000000 */
[----:B------:R-:W-:Y:S01]  /*3070*/  FADD.FTZ R145, -R145, R66 ;  /* 0x0000004291917221 */ /* 0x000fe20000010100 */
[----:B------:R-:W-:Y:S01]  /*3080*/  FSEL R130, R130, RZ, P4 ;  /* 0x000000ff82827208 */ /* 0x000fe20002000000 */
[----:B------:R-:W-:Y:S01]  /*3090*/  FFMA.FTZ R56, R126, R63, R56 ;  /* 0x0000003f7e387223 */ /* 0x000fe20000010038 */
[----:B------:R-:W-:Y:S01]  /*30a0*/  FSEL R135, R136, RZ, P3 ;  /* 0x000000ff88877208 */ /* 0x000fe20001800000 */
[----:B------:R-:W-:Y:S01]  /*30b0*/  FFMA.FTZ R62, R126, R165, R62 ;  /* 0x000000a57e3e7223 */ /* 0x000fe2000001003e */
[----:B------:R-:W-:Y:S01]  /*30c0*/  FSEL R46, R60, RZ, P6 ;  /* 0x000000ff3c2e7208 */ /* 0x000fe20003000000 */
[----:B------:R-:W-:Y:S01]  /*30d0*/  FADD.FTZ R67, -R154, R67 ;  /* 0x000000439a437221 */ /* 0x000fe20000010100 */
[----:B------:R-:W-:Y:S01]  /*30e0*/  FSEL R71, R156, RZ, P5 ;  /* 0x000000ff9c477208 */ /* 0x000fe20002800000 */
[----:B------:R-:W-:Y:S01]  /*30f0*/  FADD.FTZ R141, -R141, R132 ;  /* 0x000000848d8d7221 */ /* 0x000fe20000010100 */
[C---:B------:R-:W-:Y:S01]  /*3100*/  LOP3.LUT P2, RZ, R69.reuse, 0xff, RZ, 0xc0, !PT ;  /* 0x000000ff45ff7812 */ /* 0x040fe2000784c0ff */
[----:B------:R-:W-:Y:S01]  /*3110*/  FFMA.FTZ R148, R126, R175, R148 ;  /* 0x000000af7e947223 */ /* 0x000fe20000010094 */
[C---:B------:R-:W-:Y:S01]  /*3120*/  LOP3.LUT P4, RZ, R69.reuse, 0xff00, RZ, 0xc0, !PT ;  /* 0x0000ff0045ff7812 */ /* 0x040fe2000788c0ff */
[-C--:B------:R-:W-:Y:S01]  /*3130*/  FMUL.FTZ R56, R56, R125.reuse ;  /* 0x0000007d38387220 */ /* 0x080fe20000410000 */
[C---:B------:R-:W-:Y:S01]  /*3140*/  LOP3.LUT P3, RZ, R69.reuse, 0xff0000, RZ, 0xc0, !PT ;  /* 0x00ff000045ff7812 */ /* 0x040fe2000786c0ff */
[-C--:B------:R-:W-:Y:S01]  /*3150*/  FMUL.FTZ R62, R62, R125.reuse ;  /* 0x0000007d3e3e7220 */ /* 0x080fe20000410000 */
[----:B------:R-:W-:Y:S01]  /*3160*/  ISETP.GE.U32.AND.EX P1, PT, R69, 0x1000000, PT, P1 ;  /* 0x010000004500780c */ /* 0x000fe20003f26110 */
[----:B------:R-:W-:Y:S01]  /*3170*/  FADD.FTZ R69, -R162, R57 ;  /* 0x00000039a2457221 */ /* 0x000fe20000010100 */
[----:B------:R-:W-:Y:S01]  /*3180*/  LOP3.LUT P6, RZ, R68, 0xff0000, RZ, 0xc0, !PT ;  /* 0x00ff000044ff7812 */ /* 0x000fe200078cc0ff */
[----:B------:R-:W-:Y:S01]  /*3190*/  FMUL.FTZ R148, R148, R125 ;  /* 0x0000007d94947220 */ /* 0x000fe20000410000 */
[----:B------:R-:W-:Y:S01]  /*31a0*/  LOP3.LUT P5, RZ, R68, 0xff000000, RZ, 0xc0, !PT ;  /* 0xff00000044ff7812 */ /* 0x000fe200078ac0ff */
[----:B------:R-:W-:Y:S01]  /*31b0*/  FMUL.FTZ R56, R56, UR4 ;  /* 0x0000000438387c20 */ /* 0x000fe20008410000 */
[----:B------:R-:W-:Y:S01]  /*31c0*/  SHF.L.U32 R139, R139, 0x10, RZ ;  /* 0x000000108b8b7819 */ /* 0x000fe200000006ff */
[----:B------:R-:W-:Y:S01]  /*31d0*/  FMUL.FTZ R62, R62, UR4 ;  /* 0x000000043e3e7c20 */ /* 0x000fe20008410000 */
[----:B------:R-:W-:Y:S01]  /*31e0*/  SHF.L.U32 R142, R142, 0x10, RZ ;  /* 0x000000108e8e7819 */ /* 0x000fe200000006ff */
[----:B------:R-:W-:Y:S01]  /*31f0*/  FMUL.FTZ R148, R148, UR4 ;  /* 0x0000000494947c20 */ /* 0x000fe20008410000 */
[----:B------:R-:W-:Y:S01]  /*3200*/  SHF.L.U32 R57, R35, 0x10, RZ ;  /* 0x0000001023397819 */ /* 0x000fe200000006ff */
[----:B------:R-:W-:Y:S01]  /*3210*/  FFMA.FTZ R60, R126, R145, R139 ;  /* 0x000000917e3c7223 */ /* 0x000fe2000001008b */
[----:B------:R-:W-:Y:S01]  /*3220*/  SHF.L.U32 R68, R36, 0x10, RZ ;  /* 0x0000001024447819 */ /* 0x000fe200000006ff */
[C---:B------:R-:W-:Y:S01]  /*3230*/  FFMA.FTZ R142, R126.reuse, R67, R142 ;  /* 0x000000437e8e7223 */ /* 0x040fe2000001008e */
[----:B------:R-:W-:Y:S01]  /*3240*/  SHF.L.U32 R70, R37, 0x10, RZ ;  /* 0x0000001025467819 */ /* 0x000fe200000006ff */
[----:B------:R-:W-:Y:S01]  /*3250*/  FFMA.FTZ R66, R126, R141, R57 ;  /* 0x0000008d7e427223 */ /* 0x000fe20000010039 */
[----:B------:R-:W-:Y:S01]  /*3260*/  FMUL.FTZ R60, R60, R125 ;  /* 0x0000007d3c3c7220 */ /* 0x000fe20000410000 */
[----:B------:R-:W-:Y:S01]  /*3270*/  FFMA.FTZ R68, R126, R167, R68 ;  /* 0x000000a77e447223 */ /* 0x000fe20000010044 */
[----:B------:R-:W-:Y:S01]  /*3280*/  FMUL.FTZ R142, R142, R125 ;  /* 0x0000007d8e8e7220 */ /* 0x000fe20000410000 */
[----:B------:R-:W-:Y:S01]  /*3290*/  FFMA.FTZ R70, R126, R69, R70 ;  /* 0x000000457e467223 */ /* 0x000fe20000010046 */
[-C--:B------:R-:W-:Y:S01]  /*32a0*/  FMUL.FTZ R66, R66, R125.reuse ;  /* 0x0000007d42427220 */ /* 0x080fe20000410000 */
[-C--:B------:R-:W-:Y:S01]  /*32b0*/  FMUL.FTZ R68, R68, R125.reuse ;  /* 0x0000007d44447220 */ /* 0x080fe20000410000 */
[----:B------:R-:W-:Y:S01]  /*32c0*/  FMUL.FTZ R57, R60, UR4 ;  /* 0x000000043c397c20 */ /* 0x000fe20008410000 */
[----:B------:R-:W-:Y:S01]  /*32d0*/  FMUL.FTZ R70, R70, R125 ;  /* 0x0000007d46467220 */ /* 0x000fe20000410000 */
[----:B------:R-:W-:Y:S01]  /*32e0*/  FSEL R60, R56, RZ, P6 ;  /* 0x000000ff383c7208 */ /* 0x000fe20003000000 */
[----:B------:R-:W-:Y:S01]  /*32f0*/  FMUL.FTZ R142, R142, UR4 ;  /* 0x000000048e8e7c20 */ /* 0x000fe20008410000 */
[----:B------:R-:W-:Y:S01]  /*3300*/  FSEL R62, R62, RZ, P2 ;  /* 0x000000ff3e3e7208 */ /* 0x000fe20001000000 */
        /* <DEDUP_REMOVED lines=8> */
[----:B------:R-:W-:Y:S01]  /*3390*/  FADD.FTZ R49, -R134, R49 ;  /* 0x0000003186317221 */ /* 0x000fe20000010100 */
[----:B------:R-:W-:Y:S01]  /*33a0*/  ISETP.GE.U32.AND P1, PT, R2, RZ, PT ;  /* 0x000000ff0200720c */ /* 0x000fe20003f26070 */
[----:B------:R-:W-:Y:S01]  /*33b0*/  FADD.FTZ R53, -R138, R53 ;  /* 0x000000358a357221 */ /* 0x000fe20000010100 */
[----:B------:R-:W-:Y:S01]  /*33c0*/  FSEL R63, R57, RZ, P5 ;  /* 0x000000ff393f7208 */ /* 0x000fe20002800000 */
[----:B------:R-:W-:Y:S01]  /*33d0*/  FADD.FTZ R59, -R59, R48 ;  /* 0x000000303b3b7221 */ /* 0x000fe20000010100 */
[----:B------:R-:W-:Y:S01]  /*33e0*/  FSEL R67, R142, RZ, P4 ;  /* 0x000000ff8e437208 */ /* 0x000fe20002000000 */
[----:B------:R-:W-:Y:S01]  /*33f0*/  FADD.FTZ R133, -R133, R50 ;  /* 0x0000003285857221 */ /* 0x000fe20000010100 */
[----:B------:R-:W-:-:S02]  /*3400*/  FSEL R66, R66, RZ, P3 ;  /* 0x000000ff42427208 */ /* 0x000fc40001800000 */
[----:B------:R-:W-:Y:S02]  /*3410*/  FSEL R68, R68, RZ, P6 ;  /* 0x000000ff44447208 */ /* 0x000fe40003000000 */
[----:B------:R-:W-:Y:S02]  /*3420*/  FSEL R70, R70, RZ, P2 ;  /* 0x000000ff46467208 */ /* 0x000fe40001000000 */
[C---:B------:R-:W-:Y:S02]  /*3430*/  LOP3.LUT P5, RZ, R2.reuse, 0xff00, RZ, 0xc0, !PT ;  /* 0x0000ff0002ff7812 */ /* 0x040fe400078ac0ff */
[----:B------:R-:W-:Y:S02]  /*3440*/  LOP3.LUT P4, RZ, R2, 0xff000000, RZ, 0xc0, !PT ;  /* 0xff00000002ff7812 */ /* 0x000fe4000788c0ff */
[C---:B------:R-:W-:Y:S02]  /*3450*/  LOP3.LUT P3, RZ, R3.reuse, 0xff, RZ, 0xc0, !PT ;  /* 0x000000ff03ff7812 */ /* 0x040fe4000786c0ff */
[----:B------:R-:W-:-:S02]  /*3460*/  LOP3.LUT P6, RZ, R3, 0xff00, RZ, 0xc0, !PT ;  /* 0x0000ff0003ff7812 */ /* 0x000fc400078cc0ff */
[C---:B------:R-:W-:Y:S02]  /*3470*/  LOP3.LUT P2, RZ, R3.reuse, 0xff0000, RZ, 0xc0, !PT ;  /* 0x00ff000003ff7812 */ /* 0x040fe4000784c0ff */
[----:B------:R-:W-:Y:S02]  /*3480*/  ISETP.GE.U32.AND.EX P1, PT, R3, 0x1000000, PT, P1 ;  /* 0x010000000300780c */ /* 0x000fe40003f26110 */
[----:B------:R-:W0:Y:S01]  /*3490*/  LDC.64 R2, c[0x0][0x468] ;  /* 0x00011a00ff027b82 */ /* 0x000e220000000a00 */
[----:B------:R-:W-:Y:S02]  /*34a0*/  SHF.L.U32 R57, R54, 0x10, RZ ;  /* 0x0000001036397819 */ /* 0x000fe400000006ff */
[----:B------:R-:W-:Y:S02]  /*34b0*/  SHF.L.U32 R54, R47, 0x10, RZ ;  /* 0x000000102f367819 */ /* 0x000fe400000006ff */
        /* <DEDUP_REMOVED lines=22> */
[----:B------:R-:W-:Y:S01]  /*3620*/  F2FP.BF16.F32.PACK_AB R45, R65, R44 ;  /* 0x0000002c412d723e */ /* 0x000fe200000010ff */
[----:B0-----:R-:W-:Y:S01]  /*3630*/  IMAD.WIDE.U32 R128, R128, 0x10, R2 ;  /* 0x0000001080807825 */ /* 0x001fe200078e0002 */
[----:B------:R-:W-:-:S02]  /*3640*/  F2FP.BF16.F32.PACK_AB R44, R61, R0 ;  /* 0x000000003d2c723e */ /* 0x000fc400000010ff */
[----:B------:R-:W-:Y:S01]  /*3650*/  F2FP.BF16.F32.PACK_AB R49, R63, R60 ;  /* 0x0000003c3f31723e */ /* 0x000fe200000010ff */
[--C-:B------:R-:W-:Y:S01]  /*3660*/  IMAD.WIDE.U32 R56, R127, 0x10, R2.reuse ;  /* 0x000000107f387825 */ /* 0x100fe200078e0002 */
[----:B------:R-:W-:Y:S02]  /*3670*/  FSEL R54, R54, RZ, P3 ;  /* 0x000000ff36367208 */ /* 0x000fe40001800000 */
[----:B------:R-:W-:Y:S01]  /*3680*/  FSEL R58, R58, RZ, P2 ;  /* 0x000000ff3a3a7208 */ /* 0x000fe20001000000 */
[----:B------:R-:W-:Y:S01]  /*3690*/  IMAD.WIDE.U32 R2, R124, 0x10, R2 ;  /* 0x000000107c027825 */ /* 0x000fe200078e0002 */
        /* <DEDUP_REMOVED lines=17> */
.L_x_2943:
[C-C-:B------:R-:W-:Y:S01]  /*37b0*/  FFMA.FTZ R155, R140.reuse, R155, R135.reuse ;  /* 0x0000009b8c9b7223 */ /* 0x140fe20000010087 */
[C-C-:B------:R-:W-:Y:S01]  /*37c0*/  FFMA.FTZ R174, R140.reuse, R174, R135.reuse ;  /* 0x000000ae8cae7223 */ /* 0x140fe20000010087 */
[----:B------:R-:W-:Y:S01]  /*37d0*/  SHF.L.U32 R41, R31, 0x10, RZ ;  /* 0x000000101f297819 */ /* 0x000fe200000006ff */
[----:B------:R-:W-:Y:S01]  /*37e0*/  FFMA.FTZ R42, R140, R169, R135 ;  /* 0x000000a98c2a7223 */ /* 0x000fe20000010087 */
[----:B------:R-:W-:Y:S01]  /*37f0*/  FADD.FTZ R155, -R155, R136 ;  /* 0x000000889b9b7221 */ /* 0x000fe20000010100 */
[----:B------:R-:W-:Y:S01]  /*3800*/  SHF.L.U32 R136, R153, 0x10, RZ ;  /* 0x0000001099887819 */ /* 0x000fe200000006ff */
[----:B------:R-:W-:Y:S01]  /*3810*/  FADD.FTZ R157, -R174, R157 ;  /* 0x0000009dae9d7221 */ /* 0x000fe20000010100 */
[----:B------:R-:W-:Y:S01]  /*3820*/  ISETP.GE.U32.AND P5, PT, R70, RZ, PT ;  /* 0x000000ff4600720c */ /* 0x000fe20003fa6070 */
[C---:B------:R-:W-:Y:S01]  /*3830*/  FFMA.FTZ R40, R126.reuse, R155, R41 ;  /* 0x0000009b7e287223 */ /* 0x040fe20000010029 */
[----:B------:R-:W-:Y:S01]  /*3840*/  LOP3.LUT P3, RZ, R71, 0xff0000, RZ, 0xc0, !PT ;  /* 0x00ff000047ff7812 */ /* 0x000fe2000786c0ff */
[----:B------:R-:W-:Y:S01]  /*3850*/  FFMA.FTZ R41, R126, R157, R136 ;  /* 0x0000009d7e297223 */ /* 0x000fe20000010088 */
[----:B------:R-:W-:Y:S01]  /*3860*/  LOP3.LUT P4, RZ, R70, 0xff, RZ, 0xc0, !PT ;  /* 0x000000ff46ff7812 */ /* 0x000fe2000788c0ff */
[-C--:B------:R-:W-:Y:S01]  /*3870*/  FMUL.FTZ R43, R40, R125.reuse ;  /* 0x0000007d282b7220 */ /* 0x080fe20000410000 */
[C---:B------:R-:W-:Y:S01]  /*3880*/  LOP3.LUT P6, RZ, R70.reuse, 0xff00, RZ, 0xc0, !PT ;  /* 0x0000ff0046ff7812 */ /* 0x040fe200078cc0ff */
[----:B------:R-:W-:Y:S01]  /*3890*/  FMUL.FTZ R136, R41, R125 ;  /* 0x0000007d29887220 */ /* 0x000fe20000410000 */
[----:B------:R-:W-:Y:S01]  /*38a0*/  LOP3.LUT P2, RZ, R70, 0xff0000, RZ, 0xc0, !PT ;  /* 0x00ff000046ff7812 */ /* 0x000fe2000784c0ff */
[----:B------:R-:W-:Y:S01]  /*38b0*/  FMUL.FTZ R43, R43, UR4 ;  /* 0x000000042b2b7c20 */ /* 0x000fe20008410000 */
[----:B------:R-:W-:Y:S01]  /*38c0*/  ISETP.GE.U32.AND.EX P5, PT, R71, 0x1000000, PT, P5 ;  /* 0x010000004700780c */ /* 0x000fe20003fa6150 */
[----:B------:R-:W-:Y:S01]  /*38d0*/  FMUL.FTZ R136, R136, UR4 ;  /* 0x0000000488887c20 */ /* 0x000fe20008410000 */
[----:B------:R-:W-:Y:S01]  /*38e0*/  LOP3.LUT P1, RZ, R70, 0xff000000, RZ, 0xc0, !PT ;  /* 0xff00000046ff7812 */ /* 0x000fe2000782c0ff */
[----:B------:R-:W-:Y:S01]  /*38f0*/  FADD.FTZ R161, -R42, R161 ;  /* 0x000000a12aa17221 */ /* 0x000fe20000010100 */
[C-C-:B------:R-:W-:Y:S01]  /*3900*/  FFMA.FTZ R0, R140.reuse, R0, R135.reuse ;  /* 0x000000008c007223 */ /* 0x140fe20000010087 */
[----:B------:R-:W-:Y:S01]  /*3910*/  FSEL R70, R43, RZ, P3 ;  /* 0x000000ff2b467208 */ /* 0x000fe20001800000 */
[C-C-:B------:R-:W-:Y:S01]  /*3920*/  FFMA.FTZ R42, R140.reuse, R173, R135.reuse ;  /* 0x000000ad8c2a7223 */ /* 0x140fe20000010087 */
[--C-:B------:R-:W-:Y:S01]  /*3930*/  FFMA.FTZ R43, R140, R150, R135.reuse ;  /* 0x000000968c2b7223 */ /* 0x100fe20000010087 */
[----:B------:R-:W-:Y:S01]  /*3940*/  FSEL R153, R136, RZ, P5 ;  /* 0x000000ff88997208 */ /* 0x000fe20002800000 */
[----:B------:R-:W-:Y:S01]  /*3950*/  FFMA.FTZ R175, R140, R175, R135 ;  /* 0x000000af8caf7223 */ /* 0x000fe20000010087 */
[----:B------:R-:W-:Y:S01]  /*3960*/  FADD.FTZ R143, -R0, R143 ;  /* 0x0000008f008f7221 */ /* 0x000fe20000010100 */
[----:B------:R-:W-:Y:S01]  /*3970*/  SHF.L.U32 R150, R156, 0x10, RZ ;  /* 0x000000109c967819 */ /* 0x000fe200000006ff */
[----:B------:R-:W-:Y:S01]  /*3980*/  FFMA.FTZ R141, R140, R141, R135 ;  /* 0x0000008d8c8d7223 */ /* 0x000fe20000010087 */
[C---:B------:R-:W-:Y:S01]  /*3990*/  LOP3.LUT P3, RZ, R71.reuse, 0xff, RZ, 0xc0, !PT ;  /* 0x000000ff47ff7812 */ /* 0x040fe2000786c0ff */
[----:B------:R-:W-:Y:S01]  /*39a0*/  FADD.FTZ R149, -R42, R149 ;  /* 0x000000952a957221 */ /* 0x000fe20000010100 */
[----:B------:R-:W-:Y:S01]  /*39b0*/  LOP3.LUT P5, RZ, R71, 0xff00, RZ, 0xc0, !PT ;  /* 0x0000ff0047ff7812 */ /* 0x000fe200078ac0ff */
[C-C-:B------:R-:W-:Y:S01]  /*39c0*/  FFMA.FTZ R136, R140.reuse, R171, R135.reuse ;  /* 0x000000ab8c887223 */ /* 0x140fe20000010087 */
[----:B------:R-:W-:Y:S01]  /*39d0*/  SHF.L.U32 R0, R29, 0x10, RZ ;  /* 0x000000101d007819 */ /* 0x000fe200000006ff */
[----:B------:R-:W-:Y:S01]  /*39e0*/  FFMA.FTZ R71, R140, R152, R135 ;  /* 0x000000988c477223 */ /* 0x000fe20000010087 */
[----:B------:R-:W-:Y:S01]  /*39f0*/  FADD.FTZ R155, -R43, R44 ;  /* 0x0000002c2b9b7221 */ /* 0x000fe20000010100 */
[----:B------:R-:W-:Y:S01]  /*3a00*/  SHF.L.U32 R43, R28, 0x10, RZ ;  /* 0x000000101c2b7819 */ /* 0x000fe200000006ff */
[----:B------:R-:W-:Y:S01]  /*3a10*/  FADD.FTZ R175, -R175, R144 ;  /* 0x00000090afaf7221 */ /* 0x000fe20000010100 */
[----:B------:R-:W-:Y:S01]  /*3a20*/  SHF.L.U32 R42, R35, 0x10, RZ ;  /* 0x00000010232a7819 */ /* 0x000fe200000006ff */
[----:B------:R-:W-:Y:S01]  /*3a30*/  FADD.FTZ R141, -R141, R132 ;  /* 0x000000848d8d7221 */ /* 0x000fe20000010100 */
[----:B------:R-:W-:Y:S01]  /*3a40*/  SHF.L.U32 R144, R158, 0x10, RZ ;  /* 0x000000109e907819 */ /* 0x000fe200000006ff */
[----:B------:R-:W-:Y:S01]  /*3a50*/  FFMA.FTZ R150, R126, R149, R150 ;  /* 0x000000957e967223 */ /* 0x000fe20000010096 */
[----:B------:R-:W-:Y:S01]  /*3a60*/  FADD.FTZ R147, -R136, R147 ;  /* 0x0000009388937221 */ /* 0x000fe20000010100 */
[----:B------:R-:W-:Y:S01]  /*3a70*/  FADD.FTZ R71, -R71, R46 ;  /* 0x0000002e47477221 */ /* 0x000fe20000010100 */
[----:B------:R-:W-:Y:S01]  /*3a80*/  FFMA.FTZ R155, R126, R155, R0 ;  /* 0x0000009b7e9b7223 */ /* 0x000fe20000010000 */
[----:B------:R-:W-:Y:S01]  /*3a90*/  SHF.L.U32 R152, R30, 0x10, RZ ;  /* 0x000000101e987819 */ /* 0x000fe200000006ff */
[----:B------:R-:W-:Y:S01]  /*3aa0*/  FFMA.FTZ R144, R126, R147, R144 ;  /* 0x000000937e907223 */ /* 0x000fe20000010090 */
[----:B------:R-:W-:Y:S01]  /*3ab0*/  SHF.L.U32 R46, R148, 0x10, RZ ;  /* 0x00000010942e7819 */ /* 0x000fe200000006ff */
[----:B------:R-:W-:Y:S01]  /*3ac0*/  FFMA.FTZ R148, R126, R143, R43 ;  /* 0x0000008f7e947223 */ /* 0x000fe2000001002b */
[----:B------:R-:W-:Y:S01]  /*3ad0*/  FMUL.FTZ R43, R150, R125 ;  /* 0x0000007d962b7220 */ /* 0x000fe20000410000 */
[C---:B------:R-:W-:Y:S01]  /*3ae0*/  FFMA.FTZ R143, R126.reuse, R141, R42 ;  /* 0x0000008d7e8f7223 */ /* 0x040fe2000001002a */
[----:B------:R-:W-:Y:S01]  /*3af0*/  SHF.L.U32 R159, R159, 0x10, RZ ;  /* 0x000000109f9f7819 */ /* 0x000fe200000006ff */
[----:B------:R-:W-:Y:S01]  /*3b00*/  FMUL.FTZ R42, R155, R125 ;  /* 0x0000007d9b2a7220 */ /* 0x000fe20000410000 */
[----:B------:R-:W-:Y:S01]  /*3b10*/  FFMA.FTZ R152, R126, R71, R152 ;  /* 0x000000477e987223 */ /* 0x000fe20000010098 */
[----:B------:R-:W-:Y:S01]  /*3b20*/  FMUL.FTZ R71, R43, UR4 ;  /* 0x000000042b477c20 */ /* 0x000fe20008410000 */
[----:B------:R-:W-:Y:S01]  /*3b30*/  FMUL.FTZ R43, R144, R125 ;  /* 0x0000007d902b7220 */ /* 0x000fe20000410000 */
[----:B------:R-:W-:Y:S01]  /*3b40*/  FMUL.FTZ R132, R42, UR4 ;  /* 0x000000042a847c20 */ /* 0x000fe20008410000 */
[----:B------:R-:W-:Y:S01]  /*3b50*/  FFMA.FTZ R44, R126, R161, R159 ;  /* 0x000000a17e2c7223 */ /* 0x000fe2000001009f */
[-C--:B------:R-:W-:Y:S01]  /*3b60*/  FMUL.FTZ R42, R148, R125.reuse ;  /* 0x0000007d942a7220 */ /* 0x080fe20000410000 */
[----:B------:R-:W-:Y:S01]  /*3b70*/  FMUL.FTZ R141, R43, UR4 ;  /* 0x000000042b8d7c20 */ /* 0x000fe20008410000 */
[-C--:B------:R-:W-:Y:S01]  /*3b80*/  FMUL.FTZ R0, R152, R125.reuse ;  /* 0x0000007d98007220 */ /* 0x080fe20000410000 */
[-C--:B------:R-:W-:Y:S01]  /*3b90*/  FMUL.FTZ R43, R44, R125.reuse ;  /* 0x0000007d2c2b7220 */ /* 0x080fe20000410000 */
[----:B------:R-:W-:Y:S01]  /*3ba0*/  FMUL.FTZ R42, R42, UR4 ;  /* 0x000000042a2a7c20 */ /* 0x000fe20008410000 */
[----:B------:R-:W-:Y:S01]  /*3bb0*/  FMUL.FTZ R147, R143, R125 ;  /* 0x0000007d8f937220 */ /* 0x000fe20000410000 */
[----:B------:R-:W-:Y:S01]  /*3bc0*/  FMUL.FTZ R0, R0, UR4 ;  /* 0x0000000400007c20 */ /* 0x000fe20008410000 */
[----:B------:R-:W-:Y:S01]  /*3bd0*/  FMUL.FTZ R43, R43, UR4 ;  /* 0x000000042b2b7c20 */ /* 0x000fe20008410000 */
[--C-:B------:R-:W-:Y:S01]  /*3be0*/  FFMA.FTZ R129, R140, R129, R135.reuse ;  /* 0x000000818c817223 */ /* 0x100fe20000010087 */
[----:B------:R-:W-:Y:S01]  /*3bf0*/  FSEL R136, R42, RZ, P4 ;  /* 0x000000ff2a887208 */ /* 0x000fe20002000000 */
[----:B------:R-:W-:Y:S01]  /*3c00*/  FMUL.FTZ R42, R147, UR4 ;  /* 0x00000004932a7c20 */ /* 0x000fe20008410000 */
[----:B------:R-:W-:Y:S01]  /*3c10*/  LOP3.LUT P4, RZ, R69, 0xff0000, RZ, 0xc0, !PT ;  /* 0x00ff000045ff7812 */ /* 0x000fe2000788c0ff */
[--C-:B------:R-:W-:Y:S01]  /*3c20*/  FFMA.FTZ R158, R140, R58, R135.reuse ;  /* 0x0000003a8c9e7223 */ /* 0x100fe20000010087 */
[----:B------:R-:W-:Y:S01]  /*3c30*/  FSEL R0, R0, RZ, P3 ;  /* 0x000000ff00007208 */ /* 0x000fe20001800000 */
[C-C-:B------:R-:W-:Y:S01]  /*3c40*/  FFMA.FTZ R130, R140.reuse, R130, R135.reuse ;  /* 0x000000828c827223 */ /* 0x140fe20000010087 */
[----:B------:R-:W-:Y:S01]  /*3c50*/  FSEL R71, R71, RZ, P5 ;  /* 0x000000ff47477208 */ /* 0x000fe20002800000 */
[--C-:B------:R-:W-:Y:S01]  /*3c60*/  FFMA.FTZ R61, R140, R61, R135.reuse ;  /* 0x0000003d8c3d7223 */ /* 0x100fe20000010087 */
[----:B------:R-:W-:Y:S01]  /*3c70*/  FSEL R132, R132, RZ, P2 ;  /* 0x000000ff84847208 */ /* 0x000fe20001000000 */
[----:B------:R-:W-:Y:S01]  /*3c80*/  FADD.FTZ R129, -R129, R62 ;  /* 0x0000003e81817221 */ /* 0x000fe20000010100 */
[----:B------:R-:W-:Y:S01]  /*3c90*/  FSEL R141, R141, RZ, P1 ;  /* 0x000000ff8d8d7208 */ /* 0x000fe20000800000 */
[C-C-:B------:R-:W-:Y:S01]  /*3ca0*/  FFMA.FTZ R145, R140.reuse, R145, R135.reuse ;  /* 0x000000918c917223 */ /* 0x140fe20000010087 */
[----:B------:R-:W-:Y:S01]  /*3cb0*/  FSEL R147, R43, RZ, P6 ;  /* 0x000000ff2b937208 */ /* 0x000fe20003000000 */
[--C-:B------:R-:W-:Y:S01]  /*3cc0*/  FFMA.FTZ R131, R140, R131, R135.reuse ;  /* 0x000000838c837223 */ /* 0x100fe20000010087 */
[----:B------:R-:W-:Y:S01]  /*3cd0*/  SHF.L.U32 R58, R34, 0x10, RZ ;  /* 0x00000010223a7819 */ /* 0x000fe200000006ff */
[----:B------:R-:W-:Y:S01]  /*3ce0*/  FFMA.FTZ R160, R140, R134, R135 ;  /* 0x000000868ca07223 */ /* 0x000fe20000010087 */
[----:B------:R-:W-:Y:S01]  /*3cf0*/  LOP3.LUT P3, RZ, R68, 0xff, RZ, 0xc0, !PT ;  /* 0x000000ff44ff7812 */ /* 0x000fe2000786c0ff */
[----:B------:R-:W-:Y:S01]  /*3d00*/  FADD.FTZ R63, -R130, R63 ;  /* 0x0000003f823f7221 */ /* 0x000fe20000010100 */
[C---:B------:R-:W-:Y:S01]  /*3d10*/  LOP3.LUT P5, RZ, R68.reuse, 0xff00, RZ, 0xc0, !PT ;  /* 0x0000ff0044ff7812 */ /* 0x040fe200078ac0ff */
[----:B------:R-:W-:Y:S01]  /*3d20*/  FADD.FTZ R61, -R61, R56 ;  /* 0x000000383d3d7221 */ /* 0x000fe20000010100 */
[----:B------:R-:W-:Y:S01]  /*3d30*/  LOP3.LUT P2, RZ, R68, 0xff0000, RZ, 0xc0, !PT ;  /* 0x00ff000044ff7812 */ /* 0x000fe2000784c0ff */
[----:B------:R-:W-:Y:S01]  /*3d40*/  FFMA.FTZ R134, R126, R129, R58 ;  /* 0x000000817e867223 */ /* 0x000fe2000001003a */
[----:B------:R-:W-:Y:S01]  /*3d50*/  ISETP.GE.U32.AND P1, PT, R68, RZ, PT ;  /* 0x000000ff4400720c */ /* 0x000fe20003f26070 */
[----:B------:R-:W-:Y:S01]  /*3d60*/  FFMA.FTZ R154, R140, R154, R135 ;  /* 0x0000009a8c9a7223 */ /* 0x000fe20000010087 */
[----:B------:R-:W-:Y:S01]  /*3d70*/  LOP3.LUT P6, RZ, R68, 0xff000000, RZ, 0xc0, !PT ;  /* 0xff00000044ff7812 */ /* 0x000fe200078cc0ff */
[----:B------:R-:W-:Y:S01]  /*3d80*/  FADD.FTZ R145, -R145, R66 ;  /* 0x0000004291917221 */ /* 0x000fe20000010100 */
[----:B------:R-:W-:Y:S01]  /*3d90*/  FSEL R68, R42, RZ, P4 ;  /* 0x000000ff2a447208 */ /* 0x000fe20002000000 */
[----:B------:R-:W-:Y:S01]  /*3da0*/  FADD.FTZ R131, -R131, R64 ;  /* 0x0000004083837221 */ /* 0x000fe20000010100 */
[----:B------:R-:W-:Y:S01]  /*3db0*/  SHF.L.U32 R42, R33, 0x10, RZ ;  /* 0x00000010212a7819 */ /* 0x000fe200000006ff */
[----:B------:R-:W-:Y:S01]  /*3dc0*/  FFMA.FTZ R46, R126, R175, R46 ;  /* 0x000000af7e2e7223 */ /* 0x000fe2000001002e */
[----:B------:R-:W-:Y:S01]  /*3dd0*/  SHF.L.U32 R56, R139, 0x10, RZ ;  /* 0x000000108b387819 */ /* 0x000fe200000006ff */
[----:B------:R-:W-:Y:S01]  /*3de0*/  FADD.FTZ R67, -R154, R67 ;  /* 0x000000439a437221 */ /* 0x000fe20000010100 */
[----:B------:R-:W-:Y:S01]  /*3df0*/  SHF.L.U32 R43, R32, 0x10, RZ ;  /* 0x00000010202b7819 */ /* 0x000fe200000006ff */
[----:B------:R-:W-:Y:S01]  /*3e00*/  FFMA.FTZ R66, R126, R63, R42 ;  /* 0x0000003f7e427223 */ /* 0x000fe2000001002a */
[----:B------:R-:W-:Y:S01]  /*3e10*/  FMUL.FTZ R42, R134, R125 ;  /* 0x0000007d862a7220 */ /* 0x000fe20000410000 */
[----:B------:R-:W-:Y:S01]  /*3e20*/  SHF.L.U32 R142, R142, 0x10, RZ ;  /* 0x000000108e8e7819 */ /* 0x000fe200000006ff */
[C---:B------:R-:W-:Y:S01]  /*3e30*/  FFMA.FTZ R145, R126.reuse, R145, R56 ;  /* 0x000000917e917223 */ /* 0x040fe20000010038 */
[----:B------:R-:W-:Y:S01]  /*3e40*/  FFMA.FTZ R56, R126, R131, R43 ;  /* 0x000000837e387223 */ /* 0x000fe2000001002b */
[C-C-:B------:R-:W-:Y:S01]  /*3e50*/  FFMA.FTZ R146, R140.reuse, R146, R135.reuse ;  /* 0x000000928c927223 */ /* 0x140fe20000010087 */
[--C-:B------:R-:W-:Y:S01]  /*3e60*/  FFMA.FTZ R60, R140, R60, R135.reuse ;  /* 0x0000003c8c3c7223 */ /* 0x100fe20000010087 */
[----:B------:R-:W-:Y:S01]  /*3e70*/  FMUL.FTZ R43, R42, UR4 ;  /* 0x000000042a2b7c20 */ /* 0x000fe20008410000 */
[----:B------:R-:W-:Y:S01]  /*3e80*/  FMUL.FTZ R149, R46, R125 ;  /* 0x0000007d2e957220 */ /* 0x000fe20000410000 */
[----:B------:R-:W-:Y:S01]  /*3e90*/  LOP3.LUT P4, RZ, R69, 0xff, RZ, 0xc0, !PT ;  /* 0x000000ff45ff7812 */ /* 0x000fe2000788c0ff */
[----:B------:R-:W-:Y:S01]  /*3ea0*/  FFMA.FTZ R142, R126, R67, R142 ;  /* 0x000000437e8e7223 */ /* 0x000fe2000001008e */
[----:B------:R-:W-:Y:S01]  /*3eb0*/  FMUL.FTZ R42, R66, R125 ;  /* 0x0000007d422a7220 */ /* 0x000fe20000410000 */
[----:B------:R-:W-:Y:S01]  /*3ec0*/  FFMA.FTZ R157, R140, R59, R135 ;  /* 0x0000003b8c9d7223 */ /* 0x000fe20000010087 */
[----:B------:R-:W-:Y:S01]  /*3ed0*/  SHF.L.U32 R151, R151, 0x10, RZ ;  /* 0x0000001097977819 */ /* 0x000fe200000006ff */
[----:B------:R-:W-:Y:S01]  /*3ee0*/  FADD.FTZ R65, -R146, R65 ;  /* 0x0000004192417221 */ /* 0x000fe20000010100 */
[----:B------:R-:W-:Y:S01]  /*3ef0*/  FADD.FTZ R59, -R60, R57 ;  /* 0x000000393c3b7221 */ /* 0x000fe20000010100 */
[----:B------:R-:W-:Y:S01]  /*3f00*/  SHF.L.U32 R58, R36, 0x10, RZ ;  /* 0x00000010243a7819 */ /* 0x000fe200000006ff */
[----:B------:R-:W-:Y:S01]  /*3f10*/  FMUL.FTZ R149, R149, UR4 ;  /* 0x0000000495957c20 */ /* 0x000fe20008410000 */
[----:B------:R-:W-:Y:S01]  /*3f20*/  SHF.L.U32 R60, R37, 0x10, RZ ;  /* 0x00000010253c7819 */ /* 0x000fe200000006ff */
[----:B------:R-:W-:Y:S01]  /*3f30*/  FMUL.FTZ R57, R142, R125 ;  /* 0x0000007d8e397220 */ /* 0x000fe20000410000 */
[----:B------:R-:W-:Y:S01]  /*3f40*/  FSEL R67, R43, RZ, P4 ;  /* 0x000000ff2b437208 */ /* 0x000fe20002000000 */
[----:B------:R-:W-:Y:S01]  /*3f50*/  FMUL.FTZ R43, R42, UR4 ;  /* 0x000000042a2b7c20 */ /* 0x000fe20008410000 */
[----:B------:R-:W-:Y:S01]  /*3f60*/  ISETP.GE.U32.AND.EX P1, PT, R69, 0x1000000, PT, P1 ;  /* 0x010000004500780c */ /* 0x000fe20003f26110 */
[C-C-:B------:R-:W-:Y:S01]  /*3f70*/  FFMA.FTZ R156, R140.reuse, R138, R135.reuse ;  /* 0x0000008a8c9c7223 */ /* 0x140fe20000010087 */
[C-C-:B------:R-:W-:Y:S01]  /*3f80*/  FFMA.FTZ R137, R140.reuse, R137, R135.reuse ;  /* 0x000000898c897223 */ /* 0x140fe20000010087 */
[----:B------:R-:W-:Y:S01]  /*3f90*/  FFMA.FTZ R133, R140, R133, R135 ;  /* 0x000000858c857223 */ /* 0x000fe20000010087 */
[C---:B------:R-:W-:Y:S01]  /*3fa0*/  FFMA.FTZ R151, R126.reuse, R65, R151 ;  /* 0x000000417e977223 */ /* 0x040fe20000010097 */
[C---:B------:R-:W-:Y:S01]  /*3fb0*/  FFMA.FTZ R140, R126.reuse, R61, R58 ;  /* 0x0000003d7e8c7223 */ /* 0x040fe2000001003a */
[----:B------:R-:W-:Y:S01]  /*3fc0*/  FSEL R149, R149, RZ, P1 ;  /* 0x000000ff95957208 */ /* 0x000fe20000800000 */
[----:B------:R-:W-:Y:S01]  /*3fd0*/  FFMA.FTZ R146, R126, R59, R60 ;  /* 0x0000003b7e927223 */ /* 0x000fe2000001003c */
[----:B------:R-:W-:Y:S01]  /*3fe0*/  FMUL.FTZ R58, R57, UR4 ;  /* 0x00000004393a7c20 */ /* 0x000fe20008410000 */
[----:B------:R-:W-:Y:S01]  /*3ff0*/  LOP3.LUT P1, RZ, R69, 0xff00, RZ, 0xc0, !PT ;  /* 0x0000ff0045ff7812 */ /* 0x000fe2000782c0ff */
[-C--:B------:R-:W-:Y:S01]  /*4000*/  FMUL.FTZ R57, R145, R125.reuse ;  /* 0x0000007d91397220 */ /* 0x080fe20000410000 */
[----:B------:R-:W-:Y:S01]  /*4010*/  FSEL R59, R43, RZ, P2 ;  /* 0x000000ff2b3b7208 */ /* 0x000fe20001000000 */
[-C--:B------:R-:W-:Y:S01]  /*4020*/  FMUL.FTZ R43, R151, R125.reuse ;  /* 0x0000007d972b7220 */ /* 0x080fe20000410000 */
[----:B------:R-:W-:Y:S01]  /*4030*/  FSEL R138, R58, RZ, P1 ;  /* 0x000000ff3a8a7208 */ /* 0x000fe20000800000 */
        /* <DEDUP_REMOVED lines=8> */
[----:B------:R-:W-:Y:S01]  /*40c0*/  LOP3.LUT P4, RZ, R2, 0xff, RZ, 0xc0, !PT ;  /* 0x000000ff02ff7812 */ /* 0x000fe2000788c0ff */
[----:B------:R-:W-:Y:S01]  /*40d0*/  FADD.FTZ R53, -R156, R53 ;  /* 0x000000359c357221 */ /* 0x000fe20000010100 */
[C---:B------:R-:W-:Y:S01]  /*40e0*/  LOP3.LUT P2, RZ, R2.reuse, 0xff0000, RZ, 0xc0, !PT ;  /* 0x00ff000002ff7812 */ /* 0x040fe2000784c0ff */
[----:B------:R-:W-:Y:S01]  /*40f0*/  FADD.FTZ R137, -R137, R52 ;  /* 0x0000003489897221 */ /* 0x000fe20000010100 */
[----:B------:R-:W-:Y:S01]  /*4100*/  FSEL R58, R43, RZ, P5 ;  /* 0x000000ff2b3a7208 */ /* 0x000fe20002800000 */
[----:B------:R-:W-:Y:S01]  /*4110*/  FADD.FTZ R157, -R157, R48 ;  /* 0x000000309d9d7221 */ /* 0x000fe20000010100 */
[----:B------:R-:W-:Y:S01]  /*4120*/  ISETP.GE.U32.AND P5, PT, R2, RZ, PT ;  /* 0x000000ff0200720c */ /* 0x000fe20003fa6070 */
[----:B------:R-:W-:Y:S01]  /*4130*/  FADD.FTZ R133, -R133, R50 ;  /* 0x0000003285857221 */ /* 0x000fe20000010100 */
[----:B------:R-:W-:-:S02]  /*4140*/  FSEL R130, R57, RZ, P6 ;  /* 0x000000ff39827208 */ /* 0x000fc40003000000 */
[----:B------:R-:W-:Y:S02]  /*4150*/  FSEL R57, R42, RZ, P3 ;  /* 0x000000ff2a397208 */ /* 0x000fe40001800000 */
[----:B------:R-:W-:Y:S01]  /*4160*/  FSEL R69, R60, RZ, P4 ;  /* 0x000000ff3c457208 */ /* 0x000fe20002000000 */
[----:B------:R-:W0:Y:S01]  /*4170*/  LDC.64 R42, c[0x0][0x478] ;  /* 0x00011e00ff2a7b82 */ /* 0x000e220000000a00 */
[----:B------:R-:W-:Y:S01]  /*4180*/  FSEL R131, R61, RZ, P2 ;  /* 0x000000ff3d837208 */ /* 0x000fe20001000000 */
[----:B------:R-:W-:Y:S01]  /*4190*/  FADD.FTZ R61, -R158, R51 ;  /* 0x000000339e3d7221 */ /* 0x000fe20000010100 */
[C---:B------:R-:W-:Y:S02]  /*41a0*/  LOP3.LUT P1, RZ, R2.reuse, 0xff00, RZ, 0xc0, !PT ;  /* 0x0000ff0002ff7812 */ /* 0x040fe4000782c0ff */
[----:B------:R-:W-:Y:S02]  /*41b0*/  LOP3.LUT P6, RZ, R2, 0xff000000, RZ, 0xc0, !PT ;  /* 0xff00000002ff7812 */ /* 0x000fe400078cc0ff */
[----:B------:R-:W-:-:S02]  /*41c0*/  LOP3.LUT P3, RZ, R3, 0xff, RZ, 0xc0, !PT ;  /* 0x000000ff03ff7812 */ /* 0x000fc4000786c0ff */
[C---:B------:R-:W-:Y:S02]  /*41d0*/  LOP3.LUT P4, RZ, R3.reuse, 0xff00, RZ, 0xc0, !PT ;  /* 0x0000ff0003ff7812 */ /* 0x040fe4000788c0ff */
[C---:B------:R-:W-:Y:S02]  /*41e0*/  LOP3.LUT P2, RZ, R3.reuse, 0xff0000, RZ, 0xc0, !PT ;  /* 0x00ff000003ff7812 */ /* 0x040fe4000784c0ff */
[----:B------:R-:W-:Y:S02]  /*41f0*/  ISETP.GE.U32.AND.EX P5, PT, R3, 0x1000000, PT, P5 ;  /* 0x010000000300780c */ /* 0x000fe40003fa6150 */
[----:B------:R-:W1:Y:S01]  /*4200*/  LDC.64 R2, c[0x0][0x468] ;  /* 0x00011a00ff027b82 */ /* 0x000e620000000a00 */
[----:B------:R-:W-:Y:S02]  /*4210*/  SHF.L.U32 R51, R54, 0x10, RZ ;  /* 0x0000001036337819 */ /* 0x000fe400000006ff */
[----:B------:R-:W-:Y:S01]  /*4220*/  SHF.L.U32 R52, R55, 0x10, RZ ;  /* 0x0000001037347819 */ /* 0x000fe200000006ff */
[----:B------:R-:W-:Y:S01]  /*4230*/  FADD.FTZ R55, -R160, R49 ;  /* 0x00000031a0377221 */ /* 0x000fe20000010100 */
[----:B------:R-:W-:Y:S01]  /*4240*/  F2FP.BF16.F32.PACK_AB R48, R44, R148 ;  /* 0x000000942c30723e */ /* 0x000fe200000010ff */
[C---:B------:R-:W-:Y:S01]  /*4250*/  FFMA.FTZ R54, R126.reuse, R53, R51 ;  /* 0x000000357e367223 */ /* 0x040fe20000010033 */
[----:B------:R-:W-:Y:S01]  /*4260*/  F2FP.BF16.F32.PACK_AB R51, R41, R40 ;  /* 0x000000282933723e */ /* 0x000fe200000010ff */
[----:B------:R-:W-:Y:S01]  /*4270*/  FFMA.FTZ R137, R126, R137, R52 ;  /* 0x000000897e897223 */ /* 0x000fe20000010034 */
[----:B------:R-:W-:Y:S01]  /*4280*/  SHF.L.U32 R47, R47, 0x10, RZ ;  /* 0x000000102f2f7819 */ /* 0x000fe200000006ff */
[----:B0-----:R-:W-:Y:S01]  /*4290*/  IMAD.WIDE.U32 R52, R128, 0x10, R42 ;  /* 0x0000001080347825 */ /* 0x001fe200078e002a */
[----:B------:R-:W-:-:S02]  /*42a0*/  SHF.L.U32 R60, R45, 0x10, RZ ;  /* 0x000000102d3c7819 */ /* 0x000fc400000006ff */
[----:B------:R-:W-:Y:S01]  /*42b0*/  SHF.L.U32 R40, R38, 0x10, RZ ;  /* 0x0000001026287819 */ /* 0x000fe200000006ff */
[C---:B------:R-:W-:Y:S01]  /*42c0*/  FFMA.FTZ R55, R126.reuse, R55, R47 ;  /* 0x000000377e377223 */ /* 0x040fe2000001002f */
[----:B------:R-:W-:Y:S01]  /*42d0*/  SHF.L.U32 R44, R39, 0x10, RZ ;  /* 0x00000010272c7819 */ /* 0x000fe200000006ff */
[----:B------:R-:W-:Y:S01]  /*42e0*/  FFMA.FTZ R133, R126, R133, R60 ;  /* 0x000000857e857223 */ /* 0x000fe2000001003c */
[----:B------:R-:W-:Y:S01]  /*42f0*/  F2FP.BF16.F32.PACK_AB R49, R144, R155 ;  /* 0x0000009b9031723e */ /* 0x000fe200000010ff */
[----:B------:R-:W-:Y:S01]  /*4300*/  FFMA.FTZ R144, R126, R61, R40 ;  /* 0x0000003d7e907223 */ /* 0x000fe20000010028 */
[----:B------:R-:W-:-:S04]  /*4310*/  IMAD.WIDE.U32 R60, R127, 0x10, R42 ;  /* 0x000000107f3c7825 */ /* 0x000fc800078e002a */
[----:B------:R-:W-:Y:S01]  /*4320*/  FFMA.FTZ R126, R126, R157, R44 ;  /* 0x0000009d7e7e7223 */ /* 0x000fe2000001002c */
[----:B------:R-:W-:Y:S01]  /*4330*/  F2FP.BF16.F32.PACK_AB R45, R145, R66 ;  /* 0x00000042912d723e */ /* 0x000fe200000010ff */
[----:B------:R-:W-:Y:S01]  /*4340*/  FMUL.FTZ R66, R144, R125 ;  /* 0x0000007d90427220 */ /* 0x000fe20000410000 */
[----:B------:R-:W-:Y:S01]  /*4350*/  IMAD.WIDE.U32 R62, R124, 0x10, R42 ;  /* 0x000000107c3e7825 */ /* 0x000fe200078e002a */
[----:B------:R-:W-:-:S03]  /*4360*/  F2FP.BF16.F32.PACK_AB R44, R151, R56 ;  /* 0x00000038972c723e */ /* 0x000fc600000010ff */
[----:B------:R-:W-:Y:S01]  /*4370*/  FMUL.FTZ R56, R54, R125 ;  /* 0x0000007d36387220 */ /* 0x000fe20000410000 */
[----:B------:R-:W-:Y:S01]  /*4380*/  F2FP.BF16.F32.PACK_AB R41, R137, R146 ;  /* 0x000000928929723e */ /* 0x000fe200000010ff */
[----:B-1----:R-:W-:-:S04]  /*4390*/  IMAD.WIDE.U32 R128, R128, 0x10, R2 ;  /* 0x0000001080807825 */ /* 0x002fc800078e0002 */
[----:B------:R-:W-:Y:S01]  /*43a0*/  FMUL.FTZ R137, R137, R125 ;  /* 0x0000007d89897220 */ /* 0x000fe20000410000 */
[----:B------:R-:W-:Y:S01]  /*43b0*/  F2FP.BF16.F32.PACK_AB R50, R150, R152 ;  /* 0x000000989632723e */ /* 0x000fe200000010ff */
[----:B------:R-:W-:Y:S01]  /*43c0*/  FMUL.FTZ R66, R66, UR4 ;  /* 0x0000000442427c20 */ /* 0x000fe20008410000 */
[----:B------:R-:W-:-:S04]  /*43d0*/  IMAD.WIDE.U32 R64, R127, 0x10, R2 ;  /* 0x000000107f407825 */ /* 0x000fc800078e0002 */
[----:B------:R-:W-:Y:S01]  /*43e0*/  FMUL.FTZ R127, R126, R125 ;  /* 0x0000007d7e7f7220 */ /* 0x000fe20000410000 */
[----:B------:R-:W-:Y:S01]  /*43f0*/  FMUL.FTZ R56, R56, UR4 ;  /* 0x0000000438387c20 */ /* 0x000fe20008410000 */
[----:B------:R-:W-:Y:S01]  /*4400*/  FMUL.FTZ R137, R137, UR4 ;  /* 0x0000000489897c20 */ /* 0x000fe20008410000 */
[----:B------:R-:W-:-:S04]  /*4410*/  IMAD.WIDE.U32 R2, R124, 0x10, R2 ;  /* 0x000000107c027825 */ /* 0x000fc800078e0002 */
[-C--:B------:R-:W-:Y:S01]  /*4420*/  FMUL.FTZ R124, R55, R125.reuse ;  /* 0x0000007d377c7220 */ /* 0x080fe20000410000 */
[----:B------:R-:W-:Y:S01]  /*4430*/  FMUL.FTZ R125, R133, R125 ;  /* 0x0000007d857d7220 */ /* 0x000fe20000410000 */
[----:B------:R-:W-:Y:S01]  /*4440*/  FMUL.FTZ R127, R127, UR4 ;  /* 0x000000047f7f7c20 */ /* 0x000fe20008410000 */
[----:B------:R0:W-:Y:S01]  /*4450*/  STG.E.128 desc[UR6][R52.64], R48 ;  /* 0x0000003034007986 */ /* 0x0001e2000c101d06 */
[----:B------:R-:W-:Y:S01]  /*4460*/  FMUL.FTZ R124, R124, UR4 ;  /* 0x000000047c7c7c20 */ /* 0x000fe20008410000 */
[----:B------:R-:W-:Y:S01]  /*4470*/  FMUL.FTZ R125, R125, UR4 ;  /* 0x000000047d7d7c20 */ /* 0x000fe20008410000 */
[----:B------:R-:W-:Y:S02]  /*4480*/  F2FP.BF16.F32.PACK_AB R47, R46, R143 ;  /* 0x0000008f2e2f723e */ /* 0x000fe400000010ff */
[----:B------:R-:W-:Y:S02]  /*4490*/  FSEL R56, R56, RZ, P1 ;  /* 0x000000ff38387208 */ /* 0x000fe40000800000 */
[----:B------:R-:W-:-:S02]  /*44a0*/  F2FP.BF16.F32.PACK_AB R46, R142, R134 ;  /* 0x000000868e2e723e */ /* 0x000fc400000010ff */
[----:B------:R-:W-:Y:S02]  /*44b0*/  F2FP.BF16.F32.PACK_AB R40, R54, R140 ;  /* 0x0000008c3628723e */ /* 0x000fe400000010ff */
[----:B------:R-:W-:Y:S02]  /*44c0*/  F2FP.BF16.F32.PACK_AB R42, R55, R144 ;  /* 0x00000090372a723e */ /* 0x000fe400000010ff */
[----:B------:R-:W-:Y:S02]  /*44d0*/  F2FP.BF16.F32.PACK_AB R55, R149, R68 ;  /* 0x000000449537723e */ /* 0x000fe400000010ff */
[----:B------:R-:W-:Y:S02]  /*44e0*/  F2FP.BF16.F32.PACK_AB R54, R138, R67 ;  /* 0x000000438a36723e */ /* 0x000fe400000010ff */
[----:B------:R-:W-:Y:S02]  /*44f0*/  F2FP.BF16.F32.PACK_AB R43, R133, R126 ;  /* 0x0000007e852b723e */ /* 0x000fe400000010ff */
[----:B0-----:R-:W-:-:S02]  /*4500*/  F2FP.BF16.F32.PACK_AB R52, R58, R57 ;  /* 0x000000393a34723e */ /* 0x001fc400000010ff */
[----:B------:R-:W-:Y:S02]  /*4510*/  F2FP.BF16.F32.PACK_AB R50, R71, R0 ;  /* 0x000000004732723e */ /* 0x000fe400000010ff */
[----:B------:R-:W-:Y:S02]  /*4520*/  F2FP.BF16.F32.PACK_AB R53, R130, R59 ;  /* 0x0000003b8235723e */ /* 0x000fe400000010ff */
[----:B------:R-:W-:Y:S02]  /*4530*/  FSEL R58, R66, RZ, P3 ;  /* 0x000000ff423a7208 */ /* 0x000fe40001800000 */
[----:B------:R-:W-:Y:S02]  /*4540*/  FSEL R57, R124, RZ, P4 ;  /* 0x000000ff7c397208 */ /* 0x000fe40002000000 */
[----:B------:R-:W-:Y:S02]  /*4550*/  F2FP.BF16.F32.PACK_AB R51, R153, R70 ;  /* 0x000000469933723e */ /* 0x000fe400000010ff */
[----:B------:R-:W-:-:S02]  /*4560*/  F2FP.BF16.F32.PACK_AB R49, R141, R132 ;  /* 0x000000848d31723e */ /* 0x000fc400000010ff */
[----:B------:R-:W-:Y:S02]  /*4570*/  F2FP.BF16.F32.PACK_AB R48, R147, R136 ;  /* 0x000000889330723e */ /* 0x000fe400000010ff */
[----:B------:R-:W-:Y:S02]  /*4580*/  FSEL R59, R127, RZ, P2 ;  /* 0x000000ff7f3b7208 */ /* 0x000fe40001000000 */
[----:B------:R-:W-:Y:S01]  /*4590*/  FSEL R66, R125, RZ, P5 ;  /* 0x000000ff7d427208 */ /* 0x000fe20002800000 */
[----:B------:R1:W-:Y:S01]  /*45a0*/  STG.E.128 desc[UR6][R128.64], R48 ;  /* 0x0000003080007986 */ /* 0x0003e2000c101d06 */
[----:B------:R-:W-:Y:S02]  /*45b0*/  FSEL R0, R137, RZ, P6 ;  /* 0x000000ff89007208 */ /* 0x000fe40003000000 */
[----:B------:R-:W-:Y:S01]  /*45c0*/  F2FP.BF16.F32.PACK_AB R58, R57, R58 ;  /* 0x0000003a393a723e */ /* 0x000fe200000010ff */
[----:B------:R1:W-:Y:S01]  /*45d0*/  STG.E.128 desc[UR6][R60.64], R44 ;  /* 0x0000002c3c007986 */ /* 0x0003e2000c101d06 */
[----:B------:R-:W-:-:S02]  /*45e0*/  F2FP.BF16.F32.PACK_AB R59, R66, R59 ;  /* 0x0000003b423b723e */ /* 0x000fc400000010ff */
[----:B------:R-:W-:Y:S01]  /*45f0*/  F2FP.BF16.F32.PACK_AB R57, R0, R131 ;  /* 0x000000830039723e */ /* 0x000fe200000010ff */
[----:B------:R1:W-:Y:S01]  /*4600*/  STG.E.128 desc[UR6][R64.64], R52 ;  /* 0x0000003440007986 */ /* 0x0003e2000c101d06 */
[----:B------:R-:W-:-:S03]  /*4610*/  F2FP.BF16.F32.PACK_AB R56, R56, R69 ;  /* 0x000000453838723e */ /* 0x000fc600000010ff */
[----:B------:R1:W-:Y:S04]  /*4620*/  STG.E.128 desc[UR6][R62.64], R40 ;  /* 0x000000283e007986 */ /* 0x0003e8000c101d06 */
[----:B------:R1:W-:Y:S01]  /*4630*/  STG.E.128 desc[UR6][R2.64], R56 ;  /* 0x0000003802007986 */ /* 0x0003e2000c101d06 */
[----:B------:R-:W-:Y:S05]  /*4640*/  BRA `(.L_x_2944) ;  /* 0x0000001800487947 */ /* 0x000fea0003800000 */
.L_x_2942:
        /* <DEDUP_REMOVED lines=9> */
[----:B------:R-:W-:Y:S01]  /*46e0*/  FADD.FTZ R47, -R47, R46 ;  /* 0x0000002e2f2f7221 */ /* 0x000fe20000010100 */
[--C-:B------:R-:W-:Y:S01]  /*46f0*/  FFMA.FTZ R142, R140, R171, R135.reuse ;  /* 0x000000ab8c8e7223 */ /* 0x100fe20000010087 */
        /* <DEDUP_REMOVED lines=10> */
[--C-:B------:R-:W-:Y:S01]  /*47a0*/  FFMA.FTZ R0, R140, R0, R135.reuse ;  /* 0x000000008c007223 */ /* 0x100fe20000010087 */
[----:B------:R-:W-:Y:S01]  /*47b0*/  LOP3.LUT P6, RZ, R70, 0xff0000, RZ, 0xc0, !PT ;  /* 0x00ff000046ff7812 */ /* 0x000fe200078cc0ff */
        /* <DEDUP_REMOVED lines=15> */
[----:B------:R-:W-:Y:S01]  /*48b0*/  ISETP.GE.U32.AND P2, PT, R70, RZ, PT ;  /* 0x000000ff4600720c */ /* 0x000fe20003f46070 */
[----:B------:R-:W-:Y:S01]  /*48c0*/  FMUL.FTZ R0, R126, R143 ;  /* 0x0000008f7e007220 */ /* 0x000fe20000410000 */
[----:B------:R-:W-:Y:S01]  /*48d0*/  LOP3.LUT P3, RZ, R70, 0xff, RZ, 0xc0, !PT ;  /* 0x000000ff46ff7812 */ /* 0x000fe2000786c0ff */
        /* <DEDUP_REMOVED lines=24> */
.L_x_2945:
[C-C-:B------:R-:W-:Y:S01]  /*4a60*/  FFMA.FTZ R41, R140.reuse, R152, R135.reuse ;  /* 0x000000988c297223 */ /* 0x140fe20000010087 */
[C-C-:B------:R-:W-:Y:S01]  /*4a70*/  FFMA.FTZ R174, R140.reuse, R174, R135.reuse ;  /* 0x000000ae8cae7223 */ /* 0x140fe20000010087 */
[----:B------:R-:W-:Y:S01]  /*4a80*/  FFMA.FTZ R40, R140, R169, R135 ;  /* 0x000000a98c287223 */ /* 0x000fe20000010087 */
[----:B------:R-:W-:Y:S01]  /*4a90*/  LOP3.LUT P5, RZ, R71, 0xff, RZ, 0xc0, !PT ;  /* 0x000000ff47ff7812 */ /* 0x000fe200078ac0ff */
[----:B------:R-:W-:Y:S01]  /*4aa0*/  FADD.FTZ R41, -R41, R46 ;  /* 0x0000002e29297221 */ /* 0x000fe20000010100 */
[----:B------:R-:W-:Y:S01]  /*4ab0*/  FADD.FTZ R157, -R174, R157 ;  /* 0x0000009dae9d7221 */ /* 0x000fe20000010100 */
[----:B------:R-:W-:Y:S01]  /*4ac0*/  FFMA.FTZ R155, R140, R155, R135 ;  /* 0x0000009b8c9b7223 */ /* 0x000fe20000010087 */
[----:B------:R-:W-:Y:S01]  /*4ad0*/  FADD.FTZ R161, -R40, R161 ;  /* 0x000000a128a17221 */ /* 0x000fe20000010100 */
[C---:B------:R-:W-:Y:S01]  /*4ae0*/  FMUL.FTZ R42, R126.reuse, R41 ;  /* 0x000000297e2a7220 */ /* 0x040fe20000410000 */
[----:B------:R-:W-:Y:S01]  /*4af0*/  FMUL.FTZ R157, R126, R157 ;  /* 0x0000009d7e9d7220 */ /* 0x000fe20000410000 */
[C-C-:B------:R-:W-:Y:S01]  /*4b00*/  FFMA.FTZ R40, R140.reuse, R171, R135.reuse ;  /* 0x000000ab8c287223 */ /* 0x140fe20000010087 */
[--C-:B------:R-:W-:Y:S01]  /*4b10*/  FFMA.FTZ R54, R140, R173, R135.reuse ;  /* 0x000000ad8c367223 */ /* 0x100fe20000010087 */
[-C--:B------:R-:W-:Y:S01]  /*4b20*/  FMUL.FTZ R41, R42, R125.reuse ;  /* 0x0000007d2a297220 */ /* 0x080fe20000410000 */
[----:B------:R-:W-:Y:S01]  /*4b30*/  FFMA.FTZ R0, R140, R0, R135 ;  /* 0x000000008c007223 */ /* 0x000fe20000010087 */
[----:B------:R-:W-:Y:S01]  /*4b40*/  FADD.FTZ R155, -R155, R136 ;  /* 0x000000889b9b7221 */ /* 0x000fe20000010100 */
[----:B------:R-:W-:Y:S01]  /*4b50*/  FMUL.FTZ R45, R157, R125 ;  /* 0x0000007d9d2d7220 */ /* 0x000fe20000410000 */
[----:B------:R-:W-:Y:S01]  /*4b60*/  FMUL.FTZ R41, R41, UR4 ;  /* 0x0000000429297c20 */ /* 0x000fe20008410000 */
[----:B------:R-:W-:Y:S01]  /*4b70*/  ISETP.GE.U32.AND P2, PT, R70, RZ, PT ;  /* 0x000000ff4600720c */ /* 0x000fe20003f46070 */
[----:B------:R-:W-:Y:S01]  /*4b80*/  FADD.FTZ R147, -R40, R147 ;  /* 0x0000009328937221 */ /* 0x000fe20000010100 */
[----:B------:R-:W-:Y:S01]  /*4b90*/  FADD.FTZ R149, -R54, R149 ;  /* 0x0000009536957221 */ /* 0x000fe20000010100 */
[----:B------:R-:W-:Y:S01]  /*4ba0*/  FADD.FTZ R143, -R0, R143 ;  /* 0x0000008f008f7221 */ /* 0x000fe20000010100 */
[----:B------:R-:W-:Y:S01]  /*4bb0*/  FSEL R46, R41, RZ, P5 ;  /* 0x000000ff292e7208 */ /* 0x000fe20002800000 */
[----:B------:R-:W-:Y:S01]  /*4bc0*/  FFMA.FTZ R41, R140, R150, R135 ;  /* 0x000000968c297223 */ /* 0x000fe20000010087 */
[C---:B------:R-:W-:Y:S01]  /*4bd0*/  FMUL.FTZ R136, R126.reuse, R155 ;  /* 0x0000009b7e887220 */ /* 0x040fe20000410000 */
[----:B------:R-:W-:Y:S01]  /*4be0*/  FMUL.FTZ R45, R45, UR4 ;  /* 0x000000042d2d7c20 */ /* 0x000fe20008410000 */
[----:B------:R-:W-:Y:S01]  /*4bf0*/  ISETP.GE.U32.AND.EX P2, PT, R71, 0x1000000, PT, P2 ;  /* 0x010000004700780c */ /* 0x000fe20003f46120 */
[----:B------:R-:W-:Y:S01]  /*4c00*/  FADD.FTZ R41, -R41, R44 ;  /* 0x0000002c29297221 */ /* 0x000fe20000010100 */
[C---:B------:R-:W-:Y:S01]  /*4c10*/  FMUL.FTZ R147, R126.reuse, R147 ;  /* 0x000000937e937220 */ /* 0x040fe20000410000 */
[C---:B------:R-:W-:Y:S01]  /*4c20*/  FMUL.FTZ R149, R126.reuse, R149 ;  /* 0x000000957e957220 */ /* 0x040fe20000410000 */
[C---:B------:R-:W-:Y:S01]  /*4c30*/  FMUL.FTZ R40, R126.reuse, R161 ;  /* 0x000000a17e287220 */ /* 0x040fe20000410000 */
[C---:B------:R-:W-:Y:S01]  /*4c40*/  FMUL.FTZ R44, R126.reuse, R41 ;  /* 0x000000297e2c7220 */ /* 0x040fe20000410000 */
[----:B------:R-:W-:Y:S01]  /*4c50*/  FMUL.FTZ R0, R126, R143 ;  /* 0x0000008f7e007220 */ /* 0x000fe20000410000 */
[-C--:B------:R-:W-:Y:S01]  /*4c60*/  FMUL.FTZ R43, R136, R125.reuse ;  /* 0x0000007d882b7220 */ /* 0x080fe20000410000 */
[----:B------:R-:W-:Y:S01]  /*4c70*/  FSEL R142, R45, RZ, P2 ;  /* 0x000000ff2d8e7208 */ /* 0x000fe20001000000 */
[-C--:B------:R-:W-:Y:S01]  /*4c80*/  FMUL.FTZ R45, R44, R125.reuse ;  /* 0x0000007d2c2d7220 */ /* 0x080fe20000410000 */
[----:B------:R-:W-:Y:S01]  /*4c90*/  F2FP.BF16.F32.PACK_AB R41, R147, R44 ;  /* 0x0000002c9329723e */ /* 0x000fe200000010ff */
[CC--:B------:R-:W-:Y:S01]  /*4ca0*/  FMUL.FTZ R44, R40.reuse, R125.reuse ;  /* 0x0000007d282c7220 */ /* 0x0c0fe20000410000 */
[----:B------:R-:W-:Y:S01]  /*4cb0*/  FMUL.FTZ R43, R43, UR4 ;  /* 0x000000042b2b7c20 */ /* 0x000fe20008410000 */
[C---:B------:R-:W-:Y:S01]  /*4cc0*/  F2FP.BF16.F32.PACK_AB R42, R149.reuse, R42 ;  /* 0x0000002a952a723e */ /* 0x040fe200000010ff */
[-C--:B------:R-:W-:Y:S01]  /*4cd0*/  FMUL.FTZ R149, R149, R125.reuse ;  /* 0x0000007d95957220 */ /* 0x080fe20000410000 */
[----:B------:R-:W-:Y:S01]  /*4ce0*/  F2FP.BF16.F32.PACK_AB R40, R40, R0 ;  /* 0x000000002828723e */ /* 0x000fe200000010ff */
        /* <DEDUP_REMOVED lines=22> */
[----:B------:R-:W-:Y:S02]  /*4e50*/  F2FP.BF16.F32.PACK_AB R45, R54, R45 ;  /* 0x0000002d362d723e */ /* 0x000fe400000010ff */
[----:B------:R-:W-:-:S07]  /*4e60*/  F2FP.BF16.F32.PACK_AB R44, R55, R0 ;  /* 0x00000000372c723e */ /* 0x000fce00000010ff */
.L_x_2946:
        /* <DEDUP_REMOVED lines=9> */
[--C-:B------:R-:W-:Y:S01]  /*4f00*/  FFMA.FTZ R129, R140, R129, R135.reuse ;  /* 0x000000818c817223 */ /* 0x100fe20000010087 */
[----:B------:R-:W-:Y:S01]  /*4f10*/  LOP3.LUT P6, RZ, R69, 0xff0000, RZ, 0xc0, !PT ;  /* 0x00ff000045ff7812 */ /* 0x000fe200078cc0ff */
[----:B------:R-:W-:Y:S01]  /*4f20*/  FADD.FTZ R141, -R141, R132 ;  /* 0x000000848d8d7221 */ /* 0x000fe20000010100 */
[----:B0-----:R-:W-:Y:S01]  /*4f30*/  FADD.FTZ R43, -R175, R144 ;  /* 0x00000090af2b7221 */ /* 0x001fe20000010100 */
        /* <DEDUP_REMOVED lines=9> */
[C-C-:B------:R-:W-:Y:S01]  /*4fd0*/  FFMA.FTZ R130, R140.reuse, R130, R135.reuse ;  /* 0x000000828c827223 */ /* 0x140fe20000010087 */
[----:B------:R-:W-:Y:S01]  /*4fe0*/  FMUL.FTZ R41, R41, UR4 ;  /* 0x0000000429297c20 */ /* 0x000fe20008410000 */
[C-C-:B------:R-:W-:Y:S01]  /*4ff0*/  FFMA.FTZ R145, R140.reuse, R145, R135.reuse ;  /* 0x000000918c917223 */ /* 0x140fe20000010087 */
[--C-:B------:R-:W-:Y:S01]  /*5000*/  FFMA.FTZ R146, R140, R146, R135.reuse ;  /* 0x000000928c927223 */ /* 0x100fe20000010087 */
[----:B------:R-:W-:Y:S01]  /*5010*/  FMUL.FTZ R44, R44, UR4 ;  /* 0x000000042c2c7c20 */ /* 0x000fe20008410000 */
[----:B------:R-:W-:Y:S01]  /*5020*/  FFMA.FTZ R131, R140, R131, R135 ;  /* 0x000000838c837223 */ /* 0x000fe20000010087 */
[----:B------:R-:W-:Y:S01]  /*5030*/  FSEL R70, R41, RZ, P6 ;  /* 0x000000ff29467208 */ /* 0x000fe20003000000 */
[----:B------:R-:W-:Y:S01]  /*5040*/  FADD.FTZ R41, -R154, R67 ;  /* 0x000000439a297221 */ /* 0x000fe20000010100 */
[----:B------:R-:W-:Y:S01]  /*5050*/  ISETP.GE.U32.AND.EX P2, PT, R69, 0x1000000, PT, P2 ;  /* 0x010000004500780c */ /* 0x000fe20003f46120 */
[----:B------:R-:W-:Y:S01]  /*5060*/  FMUL.FTZ R0, R0, UR4 ;  /* 0x0000000400007c20 */ /* 0x000fe20008410000 */
[----:B------:R-:W-:Y:S01]  /*5070*/  FADD.FTZ R63, -R130, R63 ;  /* 0x0000003f823f7221 */ /* 0x000fe20000010100 */
[----:B------:R-:W-:Y:S01]  /*5080*/  FADD.FTZ R145, -R145, R66 ;  /* 0x0000004291917221 */ /* 0x000fe20000010100 */
[----:B------:R-:W-:Y:S01]  /*5090*/  LOP3.LUT P5, RZ, R69, 0xff, RZ, 0xc0, !PT ;  /* 0x000000ff45ff7812 */ /* 0x000fe200078ac0ff */
        /* <DEDUP_REMOVED lines=8> */
[C---:B------:R-:W-:Y:S01]  /*5120*/  LOP3.LUT P6, RZ, R68.reuse, 0xff0000, RZ, 0xc0, !PT ;  /* 0x00ff000044ff7812 */ /* 0x040fe200078cc0ff */
[-C--:B------:R-:W-:Y:S01]  /*5130*/  FMUL.FTZ R47, R41, R125.reuse ;  /* 0x0000007d292f7220 */ /* 0x080fe20000410000 */
[----:B------:R-:W-:Y:S01]  /*5140*/  LOP3.LUT P2, RZ, R68, 0xff000000, RZ, 0xc0, !PT ;  /* 0xff00000044ff7812 */ /* 0x000fe2000784c0ff */
[----:B------:R-:W-:Y:S01]  /*5150*/  FMUL.FTZ R45, R44, R125 ;  /* 0x0000007d2c2d7220 */ /* 0x000fe20000410000 */
[----:B------:R-:W-:Y:S01]  /*5160*/  FSEL R68, R0, RZ, P5 ;  /* 0x000000ff00447208 */ /* 0x000fe20002800000 */
[C---:B------:R-:W-:Y:S01]  /*5170*/  FMUL.FTZ R0, R126.reuse, R131 ;  /* 0x000000837e007220 */ /* 0x040fe20000410000 */
[----:B------:R-:W-:Y:S01]  /*5180*/  F2FP.BF16.F32.PACK_AB R43, R43, R40 ;  /* 0x000000282b2b723e */ /* 0x000fe200000010ff */
[----:B------:R-:W-:Y:S01]  /*5190*/  FMUL.FTZ R40, R126, R65 ;  /* 0x000000417e287220 */ /* 0x000fe20000410000 */
[----:B------:R-:W-:Y:S01]  /*51a0*/  F2FP.BF16.F32.PACK_AB R42, R41, R42 ;  /* 0x0000002a292a723e */ /* 0x000fe200000010ff */
[----:B------:R-:W-:Y:S01]  /*51b0*/  FMUL.FTZ R47, R47, UR4 ;  /* 0x000000042f2f7c20 */ /* 0x000fe20008410000 */
        /* <DEDUP_REMOVED lines=9> */
[----:B------:R-:W-:-:S02]  /*5250*/  LOP3.LUT P5, RZ, R69, 0xff00, RZ, 0xc0, !PT ;  /* 0x0000ff0045ff7812 */ /* 0x000fc400078ac0ff */
[----:B------:R-:W-:Y:S02]  /*5260*/  FSEL R45, R45, RZ, P6 ;  /* 0x000000ff2d2d7208 */ /* 0x000fe40003000000 */
[----:B------:R-:W-:Y:S02]  /*5270*/  FSEL R65, R47, RZ, P5 ;  /* 0x000000ff2f417208 */ /* 0x000fe40002800000 */
[----:B------:R-:W-:Y:S02]  /*5280*/  FSEL R62, R46, RZ, P2 ;  /* 0x000000ff2e3e7208 */ /* 0x000fe40001000000 */
[----:B------:R-:W-:Y:S02]  /*5290*/  FSEL R63, R44, RZ, P4 ;  /* 0x000000ff2c3f7208 */ /* 0x000fe40002000000 */
[----:B------:R-:W-:Y:S02]  /*52a0*/  FSEL R0, R0, RZ, P3 ;  /* 0x000000ff00007208 */ /* 0x000fe40001800000 */
[----:B------:R-:W-:-:S02]  /*52b0*/  F2FP.BF16.F32.PACK_AB R47, R71, R70 ;  /* 0x00000046472f723e */ /* 0x000fc400000010ff */
[----:B------:R-:W-:Y:S02]  /*52c0*/  F2FP.BF16.F32.PACK_AB R46, R65, R68 ;  /* 0x00000044412e723e */ /* 0x000fe400000010ff */
[----:B------:R-:W-:Y:S02]  /*52d0*/  F2FP.BF16.F32.PACK_AB R45, R62, R45 ;  /* 0x0000002d3e2d723e */ /* 0x000fe400000010ff */
[----:B------:R-:W-:Y:S01]  /*52e0*/  F2FP.BF16.F32.PACK_AB R44, R63, R0 ;  /* 0x000000003f2c723e */ /* 0x000fe200000010ff */
[----:B------:R-:W-:Y:S06]  /*52f0*/  BRA `(.L_x_2948) ;  /* 0x0000000000f47947 */ /* 0x000fec0003800000 */
.L_x_2947:
[C-C-:B------:R-:W-:Y:S01]  /*5300*/  FFMA.FTZ R146, R140.reuse, R146, R135.reuse ;  /* 0x000000928c927223 */ /* 0x140fe20000010087 */
[C-C-:B------:R-:W-:Y:S01]  /*5310*/  FFMA.FTZ R129, R140.reuse, R129, R135.reuse ;  /* 0x000000818c817223 */ /* 0x140fe20000010087 */
[C-C-:B------:R-:W-:Y:S01]  /*5320*/  FFMA.FTZ R130, R140.reuse, R130, R135.reuse ;  /* 0x000000828c827223 */ /* 0x140fe20000010087 */
[----:B------:R-:W-:Y:S01]  /*5330*/  FFMA.FTZ R145, R140, R145, R135 ;  /* 0x000000918c917223 */ /* 0x000fe20000010087 */
[----:B------:R-:W-:Y:S01]  /*5340*/  FADD.FTZ R65, -R146, R65 ;  /* 0x0000004192417221 */ /* 0x000fe20000010100 */
[----:B------:R-:W-:Y:S01]  /*5350*/  FADD.FTZ R129, -R129, R62 ;  /* 0x0000003e81817221 */ /* 0x000fe20000010100 */
[----:B------:R-:W-:Y:S01]  /*5360*/  FADD.FTZ R63, -R130, R63 ;  /* 0x0000003f823f7221 */ /* 0x000fe20000010100 */
[--C-:B------:R-:W-:Y:S01]  /*5370*/  FFMA.FTZ R154, R140, R154, R135.reuse ;  /* 0x0000009a8c9a7223 */ /* 0x100fe20000010087 */
[C---:B------:R-:W-:Y:S01]  /*5380*/  FMUL.FTZ R0, R126.reuse, R65 ;  /* 0x000000417e007220 */ /* 0x040fe20000410000 */
[----:B0-----:R-:W-:Y:S01]  /*5390*/  FMUL.FTZ R46, R126, R129 ;  /* 0x000000817e2e7220 */ /* 0x001fe20000410000 */
[C-C-:B------:R-:W-:Y:S01]  /*53a0*/  FFMA.FTZ R141, R140.reuse, R141, R135.reuse ;  /* 0x0000008d8c8d7223 */ /* 0x140fe20000010087 */
[--C-:B------:R-:W-:Y:S01]  /*53b0*/  FFMA.FTZ R175, R140, R175, R135.reuse ;  /* 0x000000af8caf7223 */ /* 0x100fe20000010087 */
[-C--:B------:R-:W-:Y:S01]  /*53c0*/  FMUL.FTZ R0, R0, R125.reuse ;  /* 0x0000007d00007220 */ /* 0x080fe20000410000 */
[----:B------:R-:W-:Y:S01]  /*53d0*/  FMUL.FTZ R46, R46, R125 ;  /* 0x0000007d2e2e7220 */ /* 0x000fe20000410000 */
[----:B------:R-:W-:Y:S01]  /*53e0*/  FFMA.FTZ R131, R140, R131, R135 ;  /* 0x000000838c837223 */ /* 0x000fe20000010087 */
[----:B------:R-:W-:Y:S01]  /*53f0*/  LOP3.LUT P2, RZ, R68, 0xff00, RZ, 0xc0, !PT ;  /* 0x0000ff0044ff7812 */ /* 0x000fe2000784c0ff */
[----:B------:R-:W-:Y:S01]  /*5400*/  FMUL.FTZ R0, R0, UR4 ;  /* 0x0000000400007c20 */ /* 0x000fe20008410000 */
[----:B------:R-:W-:Y:S01]  /*5410*/  FMUL.FTZ R46, R46, UR4 ;  /* 0x000000042e2e7c20 */ /* 0x000fe20008410000 */
[----:B------:R-:W-:Y:S01]  /*5420*/  LOP3.LUT P3, RZ, R69, 0xff, RZ, 0xc0, !PT ;  /* 0x000000ff45ff7812 */ /* 0x000fe2000786c0ff */
[----:B------:R-:W-:Y:S01]  /*5430*/  FMUL.FTZ R44, R126, R63 ;  /* 0x0000003f7e2c7220 */ /* 0x000fe20000410000 */
        /* <DEDUP_REMOVED lines=13> */
[----:B------:R-:W-:Y:S01]  /*5510*/  ISETP.GE.U32.AND P2, PT, R68, RZ, PT ;  /* 0x000000ff4400720c */ /* 0x000fe20003f46070 */
[----:B------:R-:W-:Y:S01]  /*5520*/  FMUL.FTZ R0, R126, R131 ;  /* 0x000000837e007220 */ /* 0x000fe20000410000 */
[----:B------:R-:W-:Y:S01]  /*5530*/  LOP3.LUT P3, RZ, R68, 0xff, RZ, 0xc0, !PT ;  /* 0x000000ff44ff7812 */ /* 0x000fe2000786c0ff */
[----:B------:R-:W-:Y:S01]  /*5540*/  FMUL.FTZ R68, R126, R175 ;  /* 0x000000af7e447220 */ /* 0x000fe20000410000 */
[----:B------:R-:W-:Y:S01]  /*5550*/  FMUL.FTZ R44, R44, UR4 ;  /* 0x000000042c2c7c20 */ /* 0x000fe20008410000 */
        /* <DEDUP_REMOVED lines=22> */
[----:B------:R-:W-:-:S07]  /*56c0*/  F2FP.BF16.F32.PACK_AB R44, R63, R0 ;  /* 0x000000003f2c723e */ /* 0x000fce00000010ff */
.L_x_2948:
        /* <DEDUP_REMOVED lines=11> */
[----:B------:R-:W-:Y:S01]  /*5780*/  FADD.FTZ R57, -R60, R57 ;  /* 0x000000393c397221 */ /* 0x000fe20000010100 */
[----:B------:R-:W-:Y:S01]  /*5790*/  FADD.FTZ R51, -R58, R51 ;  /* 0x000000333a337221 */ /* 0x000fe20000010100 */
[----:B------:R-:W-:Y:S01]  /*57a0*/  LOP3.LUT P5, RZ, R2, 0xff0000, RZ, 0xc0, !PT ;  /* 0x00ff000002ff7812 */ /* 0x000fe200078ac0ff */
[C---:B------:R-:W-:Y:S01]  /*57b0*/  FMUL.FTZ R0, R126.reuse, R53 ;  /* 0x000000357e007220 */ /* 0x040fe20000410000 */
[C---:B0-----:R-:W-:Y:S01]  /*57c0*/  FMUL.FTZ R42, R126.reuse, R57 ;  /* 0x000000397e2a7220 */ /* 0x041fe20000410000 */
[----:B------:R-:W-:Y:S01]  /*57d0*/  FMUL.FTZ R44, R126, R51 ;  /* 0x000000337e2c7220 */ /* 0x000fe20000410000 */
[----:B------:R-:W-:Y:S01]  /*57e0*/  LOP3.LUT P6, RZ, R3, 0xff, RZ, 0xc0, !PT ;  /* 0x000000ff03ff7812 */ /* 0x000fe200078cc0ff */
        /* <DEDUP_REMOVED lines=17> */
[----:B------:R-:W-:Y:S01]  /*5900*/  LOP3.LUT P5, RZ, R3, 0xff00, RZ, 0xc0, !PT ;  /* 0x0000ff0003ff7812 */ /* 0x000fe200078ac0ff */
[----:B------:R-:W-:Y:S01]  /*5910*/  FADD.FTZ R47, -R133, R50 ;  /* 0x00000032852f7221 */ /* 0x000fe20000010100 */
[----:B------:R-:W-:Y:S01]  /*5920*/  LOP3.LUT P6, RZ, R3, 0xff0000, RZ, 0xc0, !PT ;  /* 0x00ff000003ff7812 */ /* 0x000fe200078cc0ff */
[----:B------:R-:W-:Y:S01]  /*5930*/  FADD.FTZ R61, -R61, R56 ;  /* 0x000000383d3d7221 */ /* 0x000fe20000010100 */
[----:B------:R-:W-:Y:S01]  /*5940*/  ISETP.GE.U32.AND.EX P2, PT, R3, 0x1000000, PT, P2 ;  /* 0x010000000300780c */ /* 0x000fe20003f46120 */
[----:B------:R-:W-:Y:S01]  /*5950*/  FADD.FTZ R3, -R134, R49 ;  /* 0x0000003186037221 */ /* 0x000fe20000010100 */
[----:B------:R-:W-:Y:S01]  /*5960*/  LOP3.LUT P3, RZ, R2, 0xff, RZ, 0xc0, !PT ;  /* 0x000000ff02ff7812 */ /* 0x000fe2000786c0ff */
[----:B------:R-:W-:Y:S01]  /*5970*/  FMUL.FTZ R48, R126, R59 ;  /* 0x0000003b7e307220 */ /* 0x000fe20000410000 */
[----:B------:R-:W-:Y:S01]  /*5980*/  LOP3.LUT P4, RZ, R2, 0xff000000, RZ, 0xc0, !PT ;  /* 0xff00000002ff7812 */ /* 0x000fe2000788c0ff */
[C---:B------:R-:W-:Y:S01]  /*5990*/  FMUL.FTZ R2, R126.reuse, R137 ;  /* 0x000000897e027220 */ /* 0x040fe20000410000 */
[C---:B------:R-:W-:Y:S01]  /*59a0*/  FMUL.FTZ R3, R126.reuse, R3 ;  /* 0x000000037e037220 */ /* 0x040fe20000410000 */
[C---:B------:R-:W-:Y:S01]  /*59b0*/  FMUL.FTZ R47, R126.reuse, R47 ;  /* 0x0000002f7e2f7220 */ /* 0x040fe20000410000 */
[----:B------:R-:W-:-:S02]  /*59c0*/  FMUL.FTZ R40, R126, R61 ;  /* 0x0000003d7e287220 */ /* 0x000fc40000410000 */
        /* <DEDUP_REMOVED lines=24> */
.L_x_2949:
        /* <DEDUP_REMOVED lines=9> */
[C---:B0-----:R-:W-:Y:S01]  /*5be0*/  FMUL.FTZ R46, R126.reuse, R51 ;  /* 0x000000337e2e7220 */ /* 0x041fe20000410000 */
[----:B------:R-:W-:Y:S01]  /*5bf0*/  FMUL.FTZ R44, R126, R57 ;  /* 0x000000397e2c7220 */ /* 0x000fe20000410000 */
[--C-:B------:R-:W-:Y:S01]  /*5c00*/  FFMA.FTZ R59, R140, R59, R135.reuse ;  /* 0x0000003b8c3b7223 */ /* 0x100fe20000010087 */
[-C--:B------:R-:W-:Y:S01]  /*5c10*/  FMUL.FTZ R0, R0, R125.reuse ;  /* 0x0000007d00007220 */ /* 0x080fe20000410000 */
[-C--:B------:R-:W-:Y:S01]  /*5c20*/  FMUL.FTZ R46, R46, R125.reuse ;  /* 0x0000007d2e2e7220 */ /* 0x080fe20000410000 */
[----:B------:R-:W-:Y:S01]  /*5c30*/  FMUL.FTZ R44, R44, R125 ;  /* 0x0000007d2c2c7220 */ /* 0x000fe20000410000 */
[C-C-:B------:R-:W-:Y:S01]  /*5c40*/  FFMA.FTZ R133, R140.reuse, R133, R135.reuse ;  /* 0x000000858c857223 */ /* 0x140fe20000010087 */
[----:B------:R-:W-:Y:S01]  /*5c50*/  FFMA.FTZ R61, R140, R61, R135 ;  /* 0x0000003d8c3d7223 */ /* 0x000fe20000010087 */
[----:B------:R-:W-:Y:S01]  /*5c60*/  FMUL.FTZ R0, R0, UR4 ;  /* 0x0000000400007c20 */ /* 0x000fe20008410000 */
[----:B------:R-:W-:Y:S01]  /*5c70*/  FMUL.FTZ R46, R46, UR4 ;  /* 0x000000042e2e7c20 */ /* 0x000fe20008410000 */
[----:B------:R-:W-:Y:S01]  /*5c80*/  LOP3.LUT P2, RZ, R2, 0xff00, RZ, 0xc0, !PT ;  /* 0x0000ff0002ff7812 */ /* 0x000fe2000784c0ff */
[----:B------:R-:W-:Y:S01]  /*5c90*/  FMUL.FTZ R44, R44, UR4 ;  /* 0x000000042c2c7c20 */ /* 0x000fe20008410000 */
[----:B------:R-:W-:Y:S01]  /*5ca0*/  LOP3.LUT P3, RZ, R3, 0xff, RZ, 0xc0, !PT ;  /* 0x000000ff03ff7812 */ /* 0x000fe2000786c0ff */
[----:B------:R-:W-:Y:S01]  /*5cb0*/  FADD.FTZ R137, -R137, R52 ;  /* 0x0000003489897221 */ /* 0x000fe20000010100 */
[----:B------:R-:W-:Y:S01]  /*5cc0*/  LOP3.LUT P6, RZ, R2, 0xff0000, RZ, 0xc0, !PT ;  /* 0x00ff000002ff7812 */ /* 0x000fe200078cc0ff */
        /* <DEDUP_REMOVED lines=9> */
[-C--:B------:R-:W-:Y:S01]  /*5d60*/  FMUL.FTZ R0, R0, R125.reuse ;  /* 0x0000007d00007220 */ /* 0x080fe20000410000 */
[----:B------:R-:W-:Y:S01]  /*5d70*/  ISETP.GE.U32.AND P2, PT, R2, RZ, PT ;  /* 0x000000ff0200720c */ /* 0x000fe20003f46070 */
[----:B------:R-:W-:Y:S01]  /*5d80*/  FMUL.FTZ R48, R48, R125 ;  /* 0x0000007d30307220 */ /* 0x000fe20000410000 */
[----:B------:R-:W-:Y:S01]  /*5d90*/  FSEL R45, R44, RZ, P6 ;  /* 0x000000ff2c2d7208 */ /* 0x000fe20003000000 */
[----:B------:R-:W-:Y:S01]  /*5da0*/  FMUL.FTZ R44, R126, R59 ;  /* 0x0000003b7e2c7220 */ /* 0x000fe20000410000 */
[----:B------:R-:W-:Y:S01]  /*5db0*/  LOP3.LUT P3, RZ, R2, 0xff, RZ, 0xc0, !PT ;  /* 0x000000ff02ff7812 */ /* 0x000fe2000786c0ff */
[C---:B------:R-:W-:Y:S01]  /*5dc0*/  FMUL.FTZ R2, R126.reuse, R49 ;  /* 0x000000317e027220 */ /* 0x040fe20000410000 */
[----:B------:R-:W-:Y:S01]  /*5dd0*/  FMUL.FTZ R126, R126, R61 ;  /* 0x0000003d7e7e7220 */ /* 0x000fe20000410000 */
[-C--:B------:R-:W-:Y:S01]  /*5de0*/  FMUL.FTZ R44, R44, R125.reuse ;  /* 0x0000007d2c2c7220 */ /* 0x080fe20000410000 */
[C---:B------:R-:W-:Y:S01]  /*5df0*/  LOP3.LUT P6, RZ, R3.reuse, 0xff0000, RZ, 0xc0, !PT ;  /* 0x00ff000003ff7812 */ /* 0x040fe200078cc0ff */
        /* <DEDUP_REMOVED lines=8> */
[----:B------:R-:W-:Y:S02]  /*5e80*/  ISETP.GE.U32.AND.EX P2, PT, R3, 0x1000000, PT, P2 ;  /* 0x010000000300780c */ /* 0x000fe40003f46120 */
[----:B------:R-:W-:Y:S02]  /*5e90*/  FSEL R47, R44, RZ, P6 ;  /* 0x000000ff2c2f7208 */ /* 0x000fe40003000000 */
[----:B------:R-:W-:Y:S02]  /*5ea0*/  FSEL R48, R48, RZ, P2 ;  /* 0x000000ff30307208 */ /* 0x000fe40001000000 */
[----:B------:R-:W-:Y:S02]  /*5eb0*/  FSEL R3, R2, RZ, P5 ;  /* 0x000000ff02037208 */ /* 0x000fe40002800000 */
[----:B------:R-:W-:Y:S02]  /*5ec0*/  FSEL R0, R0, RZ, P4 ;  /* 0x000000ff00007208 */ /* 0x000fe40002000000 */
[----:B------:R-:W-:-:S02]  /*5ed0*/  FSEL R44, R126, RZ, P3 ;  /* 0x000000ff7e2c7208 */ /* 0x000fc40001800000 */
[----:B------:R-:W-:Y:S02]  /*5ee0*/  F2FP.BF16.F32.PACK_AB R47, R48, R47 ;  /* 0x0000002f302f723e */ /* 0x000fe400000010ff */
[----:B------:R-:W-:Y:S02]  /*5ef0*/  F2FP.BF16.F32.PACK_AB R46, R3, R46 ;  /* 0x0000002e032e723e */ /* 0x000fe400000010ff */
[----:B------:R-:W-:Y:S02]  /*5f00*/  F2FP.BF16.F32.PACK_AB R45, R0, R45 ;  /* 0x0000002d002d723e */ /* 0x000fe400000010ff */
[----:B------:R-:W-:-:S07]  /*5f10*/  F2FP.BF16.F32.PACK_AB R44, R51, R44 ;  /* 0x0000002c332c723e */ /* 0x000fce00000010ff */
.L_x_2950:
[----:B------:R-:W0:Y:S01]  /*5f20*/  @P1 LDC.64 R2, c[0x0][0x478] ;  /* 0x00011e00ff021b82 */ /* 0x000e220000000a00 */
[----:B------:R-:W-:-:S04]  /*5f30*/  IMAD.WIDE.U32 R54, R124, 0x10, R54 ;  /* 0x000000107c367825 */ /* 0x000fc800078e0036 */
[----:B0-----:R-:W-:-:S05]  /*5f40*/  @P1 IMAD.WIDE.U32 R2, R124, 0x10, R2 ;  /* 0x000000107c021825 */ /* 0x001fca00078e0002 */
[----:B------:R0:W-:Y:S04]  /*5f50*/  @P1 STG.E.128 desc[UR6][R2.64], R40 ;  /* 0x0000002802001986 */ /* 0x0001e8000c101d06 */
[----:B------:R0:W-:Y:S02]  /*5f60*/  STG.E.128 desc[UR6][R54.64], R44 ;  /* 0x0000002c36007986 */ /* 0x0001e4000c101d06 */
.L_x_2944:
[----:B012---:R-:W0:Y:S02]  /*5f70*/  LDC.64 R2, c[0x0][0x380] ;  /* 0x0000e000ff027b82 */ /* 0x007e240000000a00 */
[----:B0-----:R-:W-:-:S04]  /*5f80*/  LEA R123, R2, R123, 0x2 ;  /* 0x0000007b027b7211 */ /* 0x001fc800078e10ff */
[----:B------:R-:W-:-:S13]  /*5f90*/  ISETP.GE.AND P1, PT, R123, R3, PT ;  /* 0x000000037b00720c */ /* 0x000fda0003f26270 */
[----:B------:R-:W-:Y:S05]  /*5fa0*/  @!P1 BRA `(.L_x_2951) ;  /* 0xffffffa4004c9947 */ /* 0x000fea000383ffff */
[----:B------:R-:W-:Y:S05]  /*5fb0*/  BSYNC B1 ;  /* 0x0000000000017941 */ /* 0x000fea0003800000 */
.L_x_2938:
        /* <DEDUP_REMOVED lines=24> */
.L_x_2937:
[----:B------:R-:W-:Y:S05]  /*6140*/  BSYNC B0 ;  /* 0x0000000000007941 */ /* 0x000fea0003800000 */
.L_x_2936:
        /* <DEDUP_REMOVED lines=14> */
[----:B------:R0:W-:Y:S01]  /*6230*/  STS.128 [R116+0x810], R24 ;  /* 0x0008101874007388 */ /* 0x0001e20000000c00 */
[----:B------:R-:W-:Y:S08]  /*6240*/  BAR.SYNC.DEFER_BLOCKING 0x0 ;  /* 0x0000000000007b1d */ /* 0x000ff00000010000 */
[----:B0-----:R-:W0:Y:S01]  /*6250*/  LDC R24, c[0x0][0x388] ;  /* 0x0000e200ff187b82 */ /* 0x001e220000000800 */
[----:B------:R-:W2:Y:S04]  /*6260*/  LDS R3, [R0+0x200] ;  /* 0x0002000000037984 */ /* 0x000ea80000000800 */
[----:B------:R-:W3:Y:S04]  /*6270*/  LDS R8, [R0+0xe00] ;  /* 0x000e000000087984 */ /* 0x000ee80000000800 */
[----:B------:R-:W4:Y:S04]  /*6280*/  LDS R2, [R0] ;  /* 0x0000000000027984 */ /* 0x000f280000000800 */
[----:B------:R-:W5:Y:S04]  /*6290*/  LDS R29, [R0+0xc00] ;  /* 0x000c0000001d7984 */ /* 0x000f680000000800 */
[----:B------:R-:W1:Y:S04]  /*62a0*/  LDS R4, [R0+0x400] ;  /* 0x0004000000047984 */ /* 0x000e680000000800 */
[----:B------:R-:W0:Y:S04]  /*62b0*/  LDS R5, [R0+0x600] ;  /* 0x0006000000057984 */ /* 0x000e280000000800 */
[----:B------:R-:W0:Y:S04]  /*62c0*/  LDS R6, [R0+0x800] ;  /* 0x0008000000067984 */ /* 0x000e280000000800 */
[----:B------:R-:W0:Y:S04]  /*62d0*/  LDS R7, [R0+0xa00] ;  /* 0x000a000000077984 */ /* 0x000e280000000800 */
[----:B------:R-:W0:Y:S04]  /*62e0*/  LDS R9, [R0+0x1000] ;  /* 0x0010000000097984 */ /* 0x000e280000000800 */
[----:B------:R-:W0:Y:S01]  /*62f0*/  LDS R10, [R0+0x1200] ;  /* 0x00120000000a7984 */ /* 0x000e220000000800 */
        /* <DEDUP_REMOVED lines=8> */
[----:B-1----:R-:W-:-:S03]  /*6380*/  FADD.FTZ R4, RZ, R4 ;  /* 0x00000004ff047221 */ /* 0x002fc60000010000 */
[----:B------:R-:W1:Y:S01]  /*6390*/  LDS R15, [R0+0x1c00] ;  /* 0x001c0000000f7984 */ /* 0x000e620000000800 */
[----:B0-----:R-:W-:-:S03]  /*63a0*/  FADD.FTZ R5, RZ, R5 ;  /* 0x00000005ff057221 */ /* 0x001fc60000010000 */
[----:B------:R-:W0:Y:S01]  /*63b0*/  LDS R16, [R0+0x1e00] ;  /* 0x001e000000107984 */ /* 0x000e220000000800 */
[----:B------:R-:W-:-:S03]  /*63c0*/  FADD.FTZ R6, RZ, R6 ;  /* 0x00000006ff067221 */ /* 0x000fc60000010000 */
[----:B------:R-:W0:Y:S01]  /*63d0*/  LDS R17, [R0+0x2000] ;  /* 0x0020000000117984 */ /* 0x000e220000000800 */
[----:B------:R-:W-:-:S03]  /*63e0*/  FADD.FTZ R7, RZ, R7 ;  /* 0x00000007ff077221 */ /* 0x000fc60000010000 */
[----:B------:R-:W0:Y:S01]  /*63f0*/  LDS R18, [R0+0x2200] ;  /* 0x0022000000127984 */ /* 0x000e220000000800 */
[----:B------:R-:W-:-:S03]  /*6400*/  FADD.FTZ R4, R4, R9 ;  /* 0x0000000904047221 */ /* 0x000fc60000010000 */
[----:B------:R-:W0:Y:S01]  /*6410*/  LDS R19, [R0+0x2400] ;  /* 0x0024000000137984 */ /* 0x000e220000000800 */
[----:B------:R-:W-:-:S03]  /*6420*/  FADD.FTZ R5, R5, R10 ;  /* 0x0000000a05057221 */ /* 0x000fc60000010000 */
[----:B------:R-:W0:Y:S04]  /*6430*/  LDS R20, [R0+0x2600] ;  /* 0x0026000000147984 */ /* 0x000e280000000800 */
[----:B------:R-:W0:Y:S01]  /*6440*/  LDS R21, [R0+0x2800] ;  /* 0x0028000000157984 */ /* 0x000e220000000800 */
[----:B--2---:R-:W-:-:S03]  /*6450*/  FADD.FTZ R6, R6, R11 ;  /* 0x0000000b06067221 */ /* 0x004fc60000010000 */
[----:B------:R-:W2:Y:S01]  /*6460*/  LDS R22, [R0+0x2a00] ;  /* 0x002a000000167984 */ /* 0x000ea20000000800 */
[----:B---3--:R-:W-:-:S03]  /*6470*/  FADD.FTZ R7, R7, R12 ;  /* 0x0000000c07077221 */ /* 0x008fc60000010000 */
[----:B------:R-:W3:Y:S01]  /*6480*/  LDS R23, [R0+0x2c00] ;  /* 0x002c000000177984 */ /* 0x000ee20000000800 */
[----:B----4-:R-:W-:-:S03]  /*6490*/  FADD.FTZ R2, R2, R13 ;  /* 0x0000000d02027221 */ /* 0x010fc60000010000 */
[----:B------:R-:W4:Y:S01]  /*64a0*/  LDS R8, [R0+0x2e00] ;  /* 0x002e000000087984 */ /* 0x000f220000000800 */
[----:B-----5:R-:W-:Y:S01]  /*64b0*/  FADD.FTZ R3, R3, R14 ;  /* 0x0000000e03037221 */ /* 0x020fe20000010000 */
[----:B------:R-:W-:Y:S01]  /*64c0*/  BAR.SYNC.DEFER_BLOCKING 0x0 ;  /* 0x0000000000007b1d */ /* 0x000fe20000010000 */
[----:B-1----:R-:W-:Y:S01]  /*64d0*/  FADD.FTZ R4, R4, R15 ;  /* 0x0000000f04047221 */ /* 0x002fe20000010000 */
[----:B0-----:R-:W-:Y:S01]  /*64e0*/  FADD.FTZ R5, R5, R16 ;  /* 0x0000001005057221 */ /* 0x001fe20000010000 */
[----:B------:R-:W-:Y:S01]  /*64f0*/  FADD.FTZ R6, R6, R17 ;  /* 0x0000001106067221 */ /* 0x000fe20000010000 */
[----:B------:R-:W-:Y:S01]  /*6500*/  FADD.FTZ R7, R7, R18 ;  /* 0x0000001207077221 */ /* 0x000fe20000010000 */
[----:B------:R-:W-:Y:S01]  /*6510*/  FADD.FTZ R19, R2, R19 ;  /* 0x0000001302137221 */ /* 0x000fe20000010000 */
[----:B------:R-:W-:Y:S02]  /*6520*/  IMAD R2, R24, UR8, RZ ;  /* 0x0000000818027c24 */ /* 0x000fe4000f8e02ff */
[----:B------:R-:W-:Y:S01]  /*6530*/  FADD.FTZ R9, R3, R20 ;  /* 0x0000001403097221 */ /* 0x000fe20000010000 */
[----:B------:R-:W-:Y:S01]  /*6540*/  STS.128 [R116], R72 ;  /* 0x0000004874007388 */ /* 0x000fe20000000c00 */
[----:B------:R-:W-:-:S03]  /*6550*/  FADD.FTZ R21, R4, R21 ;  /* 0x0000001504157221 */ /* 0x000fc60000010000 */
[----:B------:R-:W-:Y:S01]  /*6560*/  STS.128 [R116+0x10], R76 ;  /* 0x0000104c74007388 */ /* 0x000fe20000000c00 */
[----:B--2---:R-:W-:Y:S01]  /*6570*/  FADD.FTZ R11, R5, R22 ;  /* 0x00000016050b7221 */ /* 0x004fe20000010000 */
[----:B------:R-:W-:Y:S02]  /*6580*/  IADD3 R5, P0, PT, R2, R117, RZ ;  /* 0x0000007502057210 */ /* 0x000fe40007f1e0ff */
[----:B------:R-:W-:Y:S01]  /*6590*/  STS.128 [R116+0x400], R80 ;  /* 0x0004005074007388 */ /* 0x000fe20000000c00 */
[----:B---3--:R-:W-:Y:S01]  /*65a0*/  FADD.FTZ R23, R6, R23 ;  /* 0x0000001706177221 */ /* 0x008fe20000010000 */
[----:B------:R-:W-:Y:S02]  /*65b0*/  IADD3.X R2, PT, PT, RZ, RZ, RZ, P0, !PT ;  /* 0x000000ffff027210 */ /* 0x000fe400007fe4ff */
[----:B------:R-:W-:Y:S01]  /*65c0*/  STS.128 [R116+0x410], R84 ;  /* 0x0004105474007388 */ /* 0x000fe20000000c00 */
[----:B------:R-:W-:Y:S01]  /*65d0*/  SHF.L.U32 R4, R5, 0x2, RZ ;  /* 0x0000000205047819 */ /* 0x000fe200000006ff */
[----:B----4-:R-:W-:Y:S01]  /*65e0*/  FADD.FTZ R7, R7, R8 ;  /* 0x0000000807077221 */ /* 0x010fe20000010000 */
[----:B------:R-:W-:Y:S01]  /*65f0*/  SHF.L.U64.HI R5, R5, 0x2, R2 ;  /* 0x0000000205057819 */ /* 0x000fe20000010202 */
[----:B------:R-:W-:Y:S01]  /*6600*/  STS.128 [R116+0x800], R88 ;  /* 0x0008005874007388 */ /* 0x000fe20000000c00 */
[----:B------:R-:W-:-:S02]  /*6610*/  IADD3 R2, P0, PT, R4, UR22, RZ ;  /* 0x0000001604027c10 */ /* 0x000fc4000ff1e0ff */
[----:B------:R-:W-:Y:S01]  /*6620*/  IADD3 R4, P1, PT, R4, UR20, RZ ;  /* 0x0000001404047c10 */ /* 0x000fe2000ff3e0ff */
[----:B------:R-:W-:Y:S01]  /*6630*/  STS.128 [R116+0x810], R92 ;  /* 0x0008105c74007388 */ /* 0x000fe20000000c00 */
[C---:B------:R-:W-:Y:S02]  /*6640*/  IADD3.X R3, PT, PT, R5.reuse, UR23, RZ, P0, !PT ;  /* 0x0000001705037c10 */ /* 0x040fe400087fe4ff */
        /* <DEDUP_REMOVED lines=63> */
.L_x_2941:
        /* <DEDUP_REMOVED lines=8> */
.L_x_2953:
[----:B------:R-:W-:Y:S05]  /*6ac0*/  BSYNC B2 ;  /* 0x0000000000027941 */ /* 0x000fea0003800000 */
.L_x_2952:
        /* <DEDUP_REMOVED lines=8> */
.L_x_2954:
[----:B------:R-:W-:Y:S01]  /*6b50*/  FADD.FTZ R45, R45, R176 ;  /* 0x000000b02d2d7221 */ /* 0x000fe20000010000 */
[----:B------:R-:W-:-:S04]  /*6b60*/  HFMA2 R153, -RZ, RZ, 0, 1.1920928955078125e-07 ;  /* 0x00000002ff997431 */ /* 0x000fc800000001ff */
[----:B------:R-:W-:Y:S02]  /*6b70*/  MOV R156, R45 ;  /* 0x0000002d009c7202 */ /* 0x000fe40000000f00 */
[----:B------:R-:W-:-:S07]  /*6b80*/  MOV R54, R151 ;  /* 0x0000009700367202 */ /* 0x000fce0000000f00 */
[----:B------:R-:W-:Y:S05]  /*6b90*/  WARPSYNC.COLLECTIVE R139, `(.L_x_2955) ;  /* 0x000000008b087348 */ /* 0x000fea0003c00000 */
[----:B------:R0:W1:Y:S02]  /*6ba0*/  SHFL.BFLY P3, R151, R156, R153, R158 ;  /* 0x0c0000999c977389 */ /* 0x000064000006009e */
[----:B01----:R-:W-:Y:S05]  /*6bb0*/  ENDCOLLECTIVE ;  /* 0x000000000000791b */ /* 0x003fea0003800000 */
.L_x_2955:
[----:B------:R-:W-:-:S05]  /*6bc0*/  FADD.FTZ R54, R54, R177 ;  /* 0x000000b136367221 */ /* 0x000fca0000010000 */
[----:B------:R-:W-:Y:S02]  /*6bd0*/  MOV R156, R54 ;  /* 0x00000036009c7202 */ /* 0x000fe40000000f00 */
[----:B------:R-:W-:-:S07]  /*6be0*/  MOV R140, R151 ;  /* 0x00000097008c7202 */ /* 0x000fce0000000f00 */
[----:B------:R-:W-:Y:S05]  /*6bf0*/  WARPSYNC.COLLECTIVE R139, `(.L_x_2956) ;  /* 0x000000008b087348 */ /* 0x000fea0003c00000 */
[----:B------:R0:W1:Y:S02]  /*6c00*/  SHFL.BFLY P3, R151, R156, R153, R158 ;  /* 0x0c0000999c977389 */ /* 0x000064000006009e */
[----:B01----:R-:W-:Y:S05]  /*6c10*/  ENDCOLLECTIVE ;  /* 0x000000000000791b */ /* 0x003fea0003800000 */
.L_x_2956:
[----:B------:R-:W-:Y:S01]  /*6c20*/  FADD.FTZ R140, R45, R140 ;  /* 0x0000008c2d8c7221 */ /* 0x000fe20000010000 */
[----:B------:R-:W-:-:S04]  /*6c30*/  HFMA2 R153, -RZ, RZ, 0, 2.384185791015625e-07 ;  /* 0x00000004ff997431 */ /* 0x000fc800000001ff */
[----:B------:R-:W-:Y:S02]  /*6c40*/  MOV R156, R140 ;  /* 0x0000008c009c7202 */ /* 0x000fe40000000f00 */
[----:B------:R-:W-:-:S07]  /*6c50*/  MOV R47, R151 ;  /* 0x00000097002f7202 */ /* 0x000fce0000000f00 */
[----:B------:R-:W-:Y:S05]  /*6c60*/  WARPSYNC.COLLECTIVE R139, `(.L_x_2957) ;  /* 0x000000008b087348 */ /* 0x000fea0003c00000 */
[----:B------:R0:W1:Y:S02]  /*6c70*/  SHFL.BFLY P3, R151, R156, R153, R158 ;  /* 0x0c0000999c977389 */ /* 0x000064000006009e */
[----:B01----:R-:W-:Y:S05]  /*6c80*/  ENDCOLLECTIVE ;  /* 0x000000000000791b */ /* 0x003fea0003800000 */
.L_x_2957:
[----:B------:R-:W-:-:S05]  /*6c90*/  FADD.FTZ R47, R54, R47 ;  /* 0x0000002f362f7221 */ /* 0x000fca0000010000 */
[----:B------:R-:W-:Y:S02]  /*6ca0*/  MOV R156, R47 ;  /* 0x0000002f009c7202 */ /* 0x000fe40000000f00 */
[----:B------:R-:W-:-:S07]  /*6cb0*/  MOV R55, R151 ;  /* 0x0000009700377202 */ /* 0x000fce0000000f00 */
[----:B------:R-:W-:Y:S05]  /*6cc0*/  WARPSYNC.COLLECTIVE R139, `(.L_x_2958) ;  /* 0x000000008b087348 */ /* 0x000fea0003c00000 */
[----:B------:R0:W1:Y:S02]  /*6cd0*/  SHFL.BFLY P3, R151, R156, R153, R158 ;  /* 0x0c0000999c977389 */ /* 0x000064000006009e */
[----:B01----:R-:W-:Y:S05]  /*6ce0*/  ENDCOLLECTIVE ;  /* 0x000000000000791b */ /* 0x003fea0003800000 */
.L_x_2958:
[----:B------:R-:W-:Y:S01]  /*6cf0*/  FADD.FTZ R55, R140, R55 ;  /* 0x000000378c377221 */ /* 0x000fe20000010000 */
[----:B------:R-:W-:-:S04]  /*6d00*/  HFMA2 R153, -RZ, RZ, 0, 4.76837158203125e-07 ;  /* 0x00000008ff997431 */ /* 0x000fc800000001ff */
[----:B------:R-:W-:Y:S02]  /*6d10*/  MOV R156, R55 ;  /* 0x00000037009c7202 */ /* 0x000fe40000000f00 */
[----:B------:R-:W-:-:S07]  /*6d20*/  MOV R142, R151 ;  /* 0x00000097008e7202 */ /* 0x000fce0000000f00 */
[----:B------:R-:W-:Y:S05]  /*6d30*/  WARPSYNC.COLLECTIVE R139, `(.L_x_2959) ;  /* 0x000000008b087348 */ /* 0x000fea0003c00000 */
[----:B------:R0:W1:Y:S02]  /*6d40*/  SHFL.BFLY P3, R151, R156, R153, R158 ;  /* 0x0c0000999c977389 */ /* 0x000064000006009e */
[----:B01----:R-:W-:Y:S05]  /*6d50*/  ENDCOLLECTIVE ;  /* 0x000000000000791b */ /* 0x003fea0003800000 */
.L_x_2959:
[----:B------:R-:W-:-:S05]  /*6d60*/  FADD.FTZ R142, R47, R142 ;  /* 0x0000008e2f8e7221 */ /* 0x000fca0000010000 */
[----:B------:R-:W-:Y:S02]  /*6d70*/  MOV R156, R142 ;  /* 0x0000008e009c7202 */ /* 0x000fe40000000f00 */
[----:B------:R-:W-:-:S07]  /*6d80*/  MOV R148, R151 ;  /* 0x0000009700947202 */ /* 0x000fce0000000f00 */
[----:B------:R-:W-:Y:S05]  /*6d90*/  WARPSYNC.COLLECTIVE R139, `(.L_x_2960) ;  /* 0x000000008b087348 */ /* 0x000fea0003c00000 */
[----:B------:R0:W1:Y:S02]  /*6da0*/  SHFL.BFLY P3, R151, R156, R153, R158 ;  /* 0x0c0000999c977389 */ /* 0x000064000006009e */
[----:B01----:R-:W-:Y:S05]  /*6db0*/  ENDCOLLECTIVE ;  /* 0x000000000000791b */ /* 0x003fea0003800000 */
.L_x_2960:
[----:B------:R-:W-:Y:S01]  /*6dc0*/  FADD.FTZ R148, R55, R148 ;  /* 0x0000009437947221 */ /* 0x000fe20000010000 */
[----:B------:R-:W-:-:S04]  /*6dd0*/  HFMA2 R153, -RZ, RZ, 0, 9.5367431640625e-07 ;  /* 0x00000010ff997431 */ /* 0x000fc800000001ff */
[----:B------:R-:W-:Y:S02]  /*6de0*/  MOV R156, R148 ;  /* 0x00000094009c7202 */ /* 0x000fe40000000f00 */
[----:B------:R-:W-:-:S07]  /*6df0*/  MOV R135, R151 ;  /* 0x0000009700877202 */ /* 0x000fce0000000f00 */
[----:B------:R-:W-:Y:S05]  /*6e00*/  WARPSYNC.COLLECTIVE R139, `(.L_x_2961) ;  /* 0x000000008b087348 */ /* 0x000fea0003c00000 */
[----:B------:R0:W1:Y:S02]  /*6e10*/  SHFL.BFLY P3, R151, R156, R153, R158 ;  /* 0x0c0000999c977389 */ /* 0x000064000006009e */
[----:B01----:R-:W-:Y:S05]  /*6e20*/  ENDCOLLECTIVE ;  /* 0x000000000000791b */ /* 0x003fea0003800000 */
.L_x_2961:
[----:B------:R-:W-:-:S05]  /*6e30*/  FADD.FTZ R135, R142, R135 ;  /* 0x000000878e877221 */ /* 0x000fca0000010000 */
[----:B------:R-:W-:Y:S02]  /*6e40*/  MOV R156, R135 ;  /* 0x00000087009c7202 */ /* 0x000fe40000000f00 */
[----:B------:R-:W-:-:S07]  /*6e50*/  MOV R45, R151 ;  /* 0x00000097002d7202 */ /* 0x000fce0000000f00 */
[----:B------:R-:W-:Y:S05]  /*6e60*/  WARPSYNC.COLLECTIVE R139, `(.L_x_2962) ;  /* 0x000000008b087348 */ /* 0x000fea0003c00000 */
[----:B------:R0:W1:Y:S02]  /*6e70*/  SHFL.BFLY P3, R151, R156, R153, R158 ;  /* 0x0c0000999c977389 */ /* 0x000064000006009e */
[----:B01----:R-:W-:Y:S05]  /*6e80*/  ENDCOLLECTIVE ;  /* 0x000000000000791b */ /* 0x003fea0003800000 */
.L_x_2962:
[----:B------:R-:W-:Y:S01]  /*6e90*/  MOV R54, R151 ;  /* 0x0000009700367202 */ /* 0x000fe20000000f00 */
[----:B------:R-:W-:Y:S06]  /*6ea0*/  BRA `(.L_x_2963) ;  /* 0xffffffb800907947 */ /* 0x000fec000383ffff */
.L_x_2964:
        /* <DEDUP_REMOVED lines=13> */
.L_x_14460:


//--------------------- .text._ZN10layer_norm22ln_bwd_finalize_kernelINS_22Kernel_traits_finalizeILj768Ef13__nv_bfloat16S2_S2_fjLb0ELj1024ELj4ENS_18Kernel_traits_baseILj768EfS2_S2_S2_fjLj1024EEEEELb0ELb0EEEvNS_9BwdParamsE --------------------------
	.section	.text._ZN10layer_norm22ln_bwd_finalize_kernelINS_22Kernel_traits_finalizeILj768Ef13__nv_bfloat16S2_S2_fjLb0ELj1024ELj4ENS_18Kernel_traits_baseILj768EfS2_S2_S2_fjLj1024EEEEELb0ELb0EEEvNS_9BwdParamsE,"ax",@progbits
	.align	128
        .global         _ZN10layer_norm22ln_bwd_finalize_kernelINS_22Kernel_traits_finalizeILj768Ef13__nv_bfloat16S2_S2_fjLb0ELj1024ELj4ENS_18Kernel_traits_baseILj768EfS2_S2_S2_fjLj1024EEEEELb0ELb0EEEvNS_9BwdParamsE
        .type           _ZN10layer_norm22ln_bwd_finalize_kernelINS_22Kernel_traits_finalizeILj768Ef13__nv_bfloat16S2_S2_fjLb0ELj1024ELj4ENS_18Kernel_traits_baseILj768EfS2_S2_S2_fjLj1024EEEEELb0ELb0EEEvNS_9BwdParamsE,@function
        .size           _ZN10layer_norm22ln_bwd_finalize_kernelINS_22Kernel_traits_finalizeILj768Ef13__nv_bfloat16S2_S2_fjLb0ELj1024ELj4ENS_18Kernel_traits_baseILj768EfS2_S2_S2_fjLj1024EEEEELb0ELb0EEEvNS_9BwdParamsE,(.L_x_14461 - _ZN10layer_norm22ln_bwd_finalize_kernelINS_22Kernel_traits_finalizeILj768Ef13__nv_bfloat16S2_S2_fjLb0ELj1024ELj4ENS_18Kernel_traits_baseILj768EfS2_S2_S2_fjLj1024EEEEELb0ELb0EEEvNS_9BwdParamsE)
        .other          _ZN10layer_norm22ln_bwd_finalize_kernelINS_22Kernel_traits_finalizeILj768Ef13__nv_bfloat16S2_S2_fjLb0ELj1024ELj4ENS_18Kernel_traits_baseILj768EfS2_S2_S2_fjLj1024EEEEELb0ELb0EEEvNS_9BwdParamsE,@"STO_CUDA_ENTRY STV_DEFAULT"
_ZN10layer_norm22ln_bwd_finalize_kernelINS_22Kernel_traits_finalizeILj768Ef13__nv_bfloat16S2_S2_fjLb0ELj1024ELj4ENS_18Kernel_traits_baseILj768EfS2_S2_S2_fjLj1024EEEEELb0ELb0EEEvNS_9BwdParamsE:
.text._ZN10layer_norm22ln_bwd_finalize_kernelINS_22Kernel_traits_finalizeILj768Ef13__nv_bfloat16S2_S2_fjLb0ELj1024ELj4ENS_18Kernel_traits_baseILj768EfS2_S2_S2_fjLj1024EEEEELb0ELb0EEEvNS_9BwdParamsE:
        /* <DEDUP_REMOVED lines=13> */
[----:B------:R-:W-:Y:S02]  /*00d0*/  LOP3.LUT R57, R0, 0x1f, RZ, 0xc0, !PT ;  /* 0x0000001f00397812 */ /* 0x000fe400078ec0ff */
[----:B------:R-:W-:Y:S02]  /*00e0*/  MOV R2, RZ ;  /* 0x000000ff00027202 */ /* 0x000fe40000000f00 */
[----:B-1----:R-:W-:-:S04]  /*00f0*/  ISETP.GE.U32.AND P0, PT, R3, UR8, PT ;  /* 0x0000000803007c0c */ /* 0x002fc8000bf06070 */
[----:B0-----:R-:W-:-:S13]  /*0100*/  ISETP.GE.U32.OR P0, PT, R7, R54, P0 ;  /* 0x000000360700720c */ /* 0x001fda0000706470 */
        /* <DEDUP_REMOVED lines=12> */
[C---:B------:R-:W-:Y:S01]  /*01d0*/  LOP3.LUT R7, R3.reuse, 0x140, RZ, 0xfc, !PT ;  /* 0x0000014003077812 */ /* 0x040fe200078efcff */
[-CC-:B------:R-:W-:Y:S01]  /*01e0*/  IMAD R32, R32, R54.reuse, R5.reuse ;  /* 0x0000003620207224 */ /* 0x180fe200078e0205 */
[C---:B------:R-:W-:Y:S02]  /*01f0*/  LOP3.LUT R9, R3.reuse, 0x160, RZ, 0xfc, !PT ;  /* 0x0000016003097812 */ /* 0x040fe400078efcff */
[----:B------:R-:W-:Y:S01]  /*0200*/  LOP3.LUT R11, R3, 0x180, RZ, 0xfc, !PT ;  /* 0x00000180030b7812 */ /* 0x000fe200078efcff */
[-CC-:B------:R-:W-:Y:S01]  /*0210*/  IMAD R8, R7, R54.reuse, R5.reuse ;  /* 0x0000003607087224 */ /* 0x180fe200078e0205 */
[----:B------:R-:W-:Y:S01]  /*0220*/  LOP3.LUT R0, R3, 0x100, RZ, 0xfc, !PT ;  /* 0x0000010003007812 */ /* 0x000fe200078efcff */
[-CC-:B------:R-:W-:Y:S01]  /*0230*/  IMAD R10, R9, R54.reuse, R5.reuse ;  /* 0x00000036090a7224 */ /* 0x180fe200078e0205 */
[----:B------:R-:W-:Y:S01]  /*0240*/  LOP3.LUT R13, R3, 0x1a0, RZ, 0xfc, !PT ;  /* 0x000001a0030d7812 */ /* 0x000fe200078efcff */
[-CC-:B------:R-:W-:Y:S01]  /*0250*/  IMAD R12, R11, R54.reuse, R5.reuse ;  /* 0x000000360b0c7224 */ /* 0x180fe200078e0205 */
[C---:B------:R-:W-:Y:S01]  /*0260*/  LOP3.LUT R15, R3.reuse, 0x1c0, RZ, 0xfc, !PT ;  /* 0x000001c0030f7812 */ /* 0x040fe200078efcff */
[-CC-:B------:R-:W-:Y:S01]  /*0270*/  IMAD R4, R0, R54.reuse, R5.reuse ;  /* 0x0000003600047224 */ /* 0x180fe200078e0205 */
        /* <DEDUP_REMOVED lines=17> */
[--C-:B------:R-:W-:Y:S01]  /*0390*/  IMAD R28, R27, R54, R5.reuse ;  /* 0x000000361b1c7224 */ /* 0x100fe200078e0205 */
[----:B------:R-:W-:Y:S01]  /*03a0*/  IADD3 R7, PT, PT, R57, R8, RZ ;  /* 0x0000000839077210 */ /* 0x000fe20007ffe0ff */
[----:B------:R-:W-:-:S02]  /*03b0*/  IMAD R30, R29, R54, R5 ;  /* 0x000000361d1e7224 */ /* 0x000fc400078e0205 */
[----:B------:R-:W-:Y:S02]  /*03c0*/  HFMA2 R2, -RZ, RZ, 0, 0 ;  /* 0x00000000ff027431 */ /* 0x000fe400000001ff */
[----:B------:R-:W-:Y:S01]  /*03d0*/  IMAD R0, R3, R54, R5 ;  /* 0x0000003603007224 */ /* 0x000fe200078e0205 */
[C---:B------:R-:W-:Y:S02]  /*03e0*/  IADD3 R8, PT, PT, R57.reuse, R10, RZ ;  /* 0x0000000a39087210 */ /* 0x040fe40007ffe0ff */
[C---:B------:R-:W-:Y:S02]  /*03f0*/  IADD3 R9, PT, PT, R57.reuse, R12, RZ ;  /* 0x0000000c39097210 */ /* 0x040fe40007ffe0ff */
[C---:B------:R-:W-:Y:S02]  /*0400*/  IADD3 R17, PT, PT, R57.reuse, R4, RZ ;  /* 0x0000000439117210 */ /* 0x040fe40007ffe0ff */
[C---:B------:R-:W-:Y:S02]  /*0410*/  IADD3 R10, PT, PT, R57.reuse, R14, RZ ;  /* 0x0000000e390a7210 */ /* 0x040fe40007ffe0ff */
[----:B------:R-:W-:-:S02]  /*0420*/  IADD3 R11, PT, PT, R57, R16, RZ ;  /* 0x00000010390b7210 */ /* 0x000fc40007ffe0ff */
[C---:B------:R-:W-:Y:S02]  /*0430*/  IADD3 R12, PT, PT, R57.reuse, R18, RZ ;  /* 0x00000012390c7210 */ /* 0x040fe40007ffe0ff */
[C---:B------:R-:W-:Y:S02]  /*0440*/  IADD3 R5, PT, PT, R57.reuse, R32, RZ ;  /* 0x0000002039057210 */ /* 0x040fe40007ffe0ff */
[----:B------:R-:W-:Y:S02]  /*0450*/  IADD3 R0, PT, PT, R57, R0, RZ ;  /* 0x0000000039007210 */ /* 0x000fe40007ffe0ff */
[----:B------:R-:W-:Y:S02]  /*0460*/  IADD3 R19, PT, PT, -R19, RZ, RZ ;  /* 0x000000ff13137210 */ /* 0x000fe40007ffe1ff */
[C---:B------:R-:W-:Y:S02]  /*0470*/  IADD3 R6, PT, PT, R57.reuse, R6, RZ ;  /* 0x0000000639067210 */ /* 0x040fe40007ffe0ff */
[----:B------:R-:W-:-:S02]  /*0480*/  IADD3 R13, PT, PT, R57, R20, RZ ;  /* 0x00000014390d7210 */ /* 0x000fc40007ffe0ff */
[C---:B------:R-:W-:Y:S02]  /*0490*/  IADD3 R14, PT, PT, R57.reuse, R22, RZ ;  /* 0x00000016390e7210 */ /* 0x040fe40007ffe0ff */
[C---:B------:R-:W-:Y:S02]  /*04a0*/  IADD3 R15, PT, PT, R57.reuse, R24, RZ ;  /* 0x00000018390f7210 */ /* 0x040fe40007ffe0ff */
[C---:B------:R-:W-:Y:S02]  /*04b0*/  IADD3 R16, PT, PT, R57.reuse, R26, RZ ;  /* 0x0000001a39107210 */ /* 0x040fe40007ffe0ff */
[C---:B------:R-:W-:Y:S02]  /*04c0*/  IADD3 R4, PT, PT, R57.reuse, R28, RZ ;  /* 0x0000001c39047210 */ /* 0x040fe40007ffe0ff */
[----:B------:R-:W-:-:S07]  /*04d0*/  IADD3 R18, PT, PT, R57, R30, RZ ;  /* 0x0000001e39127210 */ /* 0x000fce0007ffe0ff */
.L_x_2969:
        /* <DEDUP_REMOVED lines=118> */
.L_x_2968:
[----:B------:R-:W-:Y:S05]  /*0c40*/  BSYNC.RECONVERGENT B1 ;  /* 0x0000000000017941 */ /* 0x000fea0003800200 */
.L_x_2967:
        /* <DEDUP_REMOVED lines=16> */
[----:B0-----:R-:W-:-:S04]  /*0d50*/  IMAD.WIDE.U32 R14, R9, 0x4, R6 ;  /* 0x00000004090e7825 */ /* 0x001fc800078e0006 */
[----:B------:R-:W-:Y:S01]  /*0d60*/  IMAD.WIDE.U32 R18, R21, 0x4, R6 ;  /* 0x0000000415127825 */ /* 0x000fe200078e0006 */
[----:B------:R0:W2:Y:S03]  /*0d70*/  LDG.E R10, desc[UR6][R14.64] ;  /* 0x000000060e0a7981 */ /* 0x0000a6000c1e1900 */
[--C-:B-1----:R-:W-:Y:S02]  /*0d80*/  IMAD.WIDE.U32 R16, R9, 0x4, R4.reuse ;  /* 0x0000000409107825 */ /* 0x102fe400078e0004 */
[----:B------:R1:W3:Y:S02]  /*0d90*/  LDG.E R9, desc[UR6][R18.64] ;  /* 0x0000000612097981 */ /* 0x0002e4000c1e1900 */
[----:B------:R-:W-:Y:S02]  /*0da0*/  IMAD.WIDE.U32 R20, R21, 0x4, R4 ;  /* 0x0000000415147825 */ /* 0x000fe400078e0004 */
[----:B------:R4:W5:Y:S02]  /*0db0*/  LDG.E R13, desc[UR6][R16.64] ;  /* 0x00000006100d7981 */ /* 0x000964000c1e1900 */
[----:B------:R-:W-:-:S02]  /*0dc0*/  IMAD.WIDE.U32 R22, R25, 0x4, R6 ;  /* 0x0000000419167825 */ /* 0x000fc400078e0006 */
[----:B------:R-:W5:Y:S02]  /*0dd0*/  LDG.E R32, desc[UR6][R20.64] ;  /* 0x0000000614207981 */ /* 0x000f64000c1e1900 */
[----:B------:R-:W-:Y:S01]  /*0de0*/  IMAD.WIDE.U32 R24, R25, 0x4, R4 ;  /* 0x0000000419187825 */ /* 0x000fe200078e0004 */
[CC--:B0-----:R-:W-:Y:S01]  /*0df0*/  LEA R15, R54.reuse, R35.reuse, 0x5 ;  /* 0x00000023360f7211 */ /* 0x0c1fe200078e28ff */
[----:B------:R0:W5:Y:S02]  /*0e00*/  LDG.E R12, desc[UR6][R22.64] ;  /* 0x00000006160c7981 */ /* 0x000164000c1e1900 */
[C---:B------:R-:W-:Y:S02]  /*0e10*/  IMAD.WIDE.U32 R26, R31.reuse, 0x4, R6 ;  /* 0x000000041f1a7825 */ /* 0x040fe400078e0006 */
[----:B------:R-:W5:Y:S02]  /*0e20*/  LDG.E R24, desc[UR6][R24.64] ;  /* 0x0000000618187981 */ /* 0x000f64000c1e1900 */
[--C-:B-1----:R-:W-:Y:S01]  /*0e30*/  IMAD.WIDE.U32 R18, R31, 0x4, R4.reuse ;  /* 0x000000041f127825 */ /* 0x102fe200078e0004 */
[----:B----4-:R-:W-:Y:S01]  /*0e40*/  LEA R17, R54, R35, 0x6 ;  /* 0x0000002336117211 */ /* 0x010fe200078e30ff */
[----:B------:R-:W4:Y:S02]  /*0e50*/  LDG.E R26, desc[UR6][R26.64] ;  /* 0x000000061a1a7981 */ /* 0x000f24000c1e1900 */
[----:B------:R-:W-:-:S02]  /*0e60*/  IMAD.WIDE.U32 R30, R35, 0x4, R4 ;  /* 0x00000004231e7825 */ /* 0x000fc400078e0004 */
[----:B------:R-:W4:Y:S02]  /*0e70*/  LDG.E R18, desc[UR6][R18.64] ;  /* 0x0000000612127981 */ /* 0x000f24000c1e1900 */
[--C-:B------:R-:W-:Y:S02]  /*0e80*/  IMAD.WIDE.U32 R28, R35, 0x4, R6.reuse ;  /* 0x00000004231c7825 */ /* 0x100fe400078e0006 */
[----:B------:R-:W4:Y:S02]  /*0e90*/  LDG.E R30, desc[UR6][R30.64] ;  /* 0x000000061e1e7981 */ /* 0x000f24000c1e1900 */
[C---:B0-----:R-:W-:Y:S02]  /*0ea0*/  IMAD.WIDE.U32 R22, R15.reuse, 0x4, R6 ;  /* 0x000000040f167825 */ /* 0x041fe400078e0006 */
[----:B------:R0:W4:Y:S02]  /*0eb0*/  LDG.E R11, desc[UR6][R28.64] ;  /* 0x000000061c0b7981 */ /* 0x000124000c1e1900 */
[----:B------:R-:W-:-:S02]  /*0ec0*/  IMAD.WIDE.U32 R20, R15, 0x4, R4 ;  /* 0x000000040f147825 */ /* 0x000fc400078e0004 */
[----:B------:R-:W4:Y:S02]  /*0ed0*/  LDG.E R22, desc[UR6][R22.64] ;  /* 0x0000000616167981 */ /* 0x000f24000c1e1900 */
[C---:B------:R-:W-:Y:S02]  /*0ee0*/  IMAD.WIDE.U32 R14, R17.reuse, 0x4, R6 ;  /* 0x00000004110e7825 */ /* 0x040fe400078e0006 */
[----:B------:R-:W4:Y:S01]  /*0ef0*/  LDG.E R20, desc[UR6][R20.64] ;  /* 0x0000000614147981 */ /* 0x000f22000c1e1900 */
[----:B0-----:R-:W-:Y:S01]  /*0f00*/  LEA R29, R54, R17, 0x5 ;  /* 0x00000011361d7211 */ /* 0x001fe200078e28ff */
[----:B------:R-:W-:Y:S02]  /*0f10*/  IMAD.WIDE.U32 R16, R17, 0x4, R4 ;  /* 0x0000000411107825 */ /* 0x000fe400078e0004 */
[----:B------:R-:W4:Y:S02]  /*0f20*/  LDG.E R14, desc[UR6][R14.64] ;  /* 0x000000060e0e7981 */ /* 0x000f24000c1e1900 */
[----:B------:R-:W-:-:S02]  /*0f30*/  IMAD.WIDE.U32 R6, R29, 0x4, R6 ;  /* 0x000000041d067825 */ /* 0x000fc400078e0006 */
[----:B------:R-:W4:Y:S02]  /*0f40*/  LDG.E R16, desc[UR6][R16.64] ;  /* 0x0000000610107981 */ /* 0x000f24000c1e1900 */
[----:B------:R-:W-:Y:S02]  /*0f50*/  IMAD.WIDE.U32 R4, R29, 0x4, R4 ;  /* 0x000000041d047825 */ /* 0x000fe400078e0004 */
[----:B------:R-:W4:Y:S04]  /*0f60*/  LDG.E R6, desc[UR6][R6.64] ;  /* 0x0000000606067981 */ /* 0x000f28000c1e1900 */
[----:B------:R-:W4:Y:S01]  /*0f70*/  LDG.E R4, desc[UR6][R4.64] ;  /* 0x0000000604047981 */ /* 0x000f22000c1e1900 */
[----:B------:R-:W-:Y:S01]  /*0f80*/  IADD3 R3, PT, PT, R3, 0x100, RZ ;  /* 0x0000010003037810 */ /* 0x000fe20007ffe0ff */
[----:B--2---:R-:W-:-:S04]  /*0f90*/  FADD.FTZ R10, R43, R10 ;  /* 0x0000000a2b0a7221 */ /* 0x004fc80000010000 */
[----:B---3--:R-:W-:Y:S01]  /*0fa0*/  FADD.FTZ R9, R10, R9 ;  /* 0x000000090a097221 */ /* 0x008fe20000010000 */
[----:B-----5:R-:W-:-:S04]  /*0fb0*/  FADD.FTZ R13, R2, R13 ;  /* 0x0000000d020d7221 */ /* 0x020fc80000010000 */
[----:B------:R-:W-:Y:S01]  /*0fc0*/  FADD.FTZ R13, R13, R32 ;  /* 0x000000200d0d7221 */ /* 0x000fe20000010000 */
[----:B------:R-:W-:-:S03]  /*0fd0*/  FADD.FTZ R9, R9, R12 ;  /* 0x0000000c09097221 */ /* 0x000fc60000010000 */
[----:B------:R-:W-:Y:S01]  /*0fe0*/  FADD.FTZ R13, R13, R24 ;  /* 0x000000180d0d7221 */ /* 0x000fe20000010000 */
[----:B----4-:R-:W-:-:S03]  /*0ff0*/  FADD.FTZ R26, R9, R26 ;  /* 0x0000001a091a7221 */ /* 0x010fc60000010000 */
[----:B------:R-:W-:-:S04]  /*1000*/  FADD.FTZ R13, R13, R18 ;  /* 0x000000120d0d7221 */ /* 0x000fc80000010000 */
[----:B------:R-:W-:Y:S01]  /*1010*/  FADD.FTZ R13, R13, R30 ;  /* 0x0000001e0d0d7221 */ /* 0x000fe20000010000 */
[----:B------:R-:W-:-:S04]  /*1020*/  FADD.FTZ R11, R26, R11 ;  /* 0x0000000b1a0b7221 */ /* 0x000fc80000010000 */
[----:B------:R-:W-:Y:S01]  /*1030*/  FADD.FTZ R11, R11, R22 ;  /* 0x000000160b0b7221 */ /* 0x000fe20000010000 */
[----:B------:R-:W-:-:S03]  /*1040*/  FADD.FTZ R13, R13, R20 ;  /* 0x000000140d0d7221 */ /* 0x000fc60000010000 */
[----:B------:R-:W-:Y:S01]  /*1050*/  FADD.FTZ R11, R11, R14 ;  /* 0x0000000e0b0b7221 */ /* 0x000fe20000010000 */
[----:B------:R-:W-:-:S03]  /*1060*/  FADD.FTZ R13, R13, R16 ;  /* 0x000000100d0d7221 */ /* 0x000fc60000010000 */
[----:B------:R-:W-:Y:S01]  /*1070*/  FADD.FTZ R43, R11, R6 ;  /* 0x000000060b2b7221 */ /* 0x000fe20000010000 */
[----:B------:R-:W-:-:S07]  /*1080*/  FADD.FTZ R2, R13, R4 ;  /* 0x000000040d027221 */ /* 0x000fce0000010000 */
.L_x_2971:
[----:B------:R-:W-:Y:S05]  /*1090*/  BSYNC.RECONVERGENT B1 ;  /* 0x0000000000017941 */ /* 0x000fea0003800200 */
.L_x_2970:
        /* <DEDUP_REMOVED lines=37> */
.L_x_2973:
[----:B------:R-:W-:Y:S05]  /*12f0*/  BSYNC.RECONVERGENT B1 ;  /* 0x0000000000017941 */ /* 0x000fea0003800200 */
.L_x_2972:
[----:B------:R-:W-:Y:S05]  /*1300*/  @!P1 BRA `(.L_x_2966) ;  /* 0x00000000003c9947 */ /* 0x000fea0003800000 */
[----:B------:R-:W0:Y:S01]  /*1310*/  LDC.64 R8, c[0x0][0x440] ;  /* 0x00011000ff087b82 */ /* 0x000e220000000a00 */
[----:B------:R-:W-:Y:S01]  /*1320*/  IMAD R0, R3, R54, R0 ;  /* 0x0000003603007224 */ /* 0x000fe200078e0200 */
[----:B------:R-:W-:-:S04]  /*1330*/  IADD3 R12, PT, PT, -R55, RZ, RZ ;  /* 0x000000ff370c7210 */ /* 0x000fc80007ffe1ff */
[----:B------:R-:W-:Y:S02]  /*1340*/  IADD3 R3, PT, PT, R57, R0, RZ ;  /* 0x0000000039037210 */ /* 0x000fe40007ffe0ff */
[----:B------:R-:W1:Y:S05]  /*1350*/  LDC.64 R10, c[0x0][0x448] ;  /* 0x00011200ff0a7b82 */ /* 0x000e6a0000000a00 */
.L_x_2974:
        /* <DEDUP_REMOVED lines=10> */
.L_x_2966:
[----:B------:R-:W-:Y:S05]  /*1400*/  BSYNC.RECONVERGENT B0 ;  /* 0x0000000000007941 */ /* 0x000fea0003800200 */
.L_x_2965:
[----:B------:R-:W0:Y:S01]  /*1410*/  S2R R3, SR_TID.X ;  /* 0x0000000000037919 */ /* 0x000e220000002100 */
[----:B------:R-:W1:Y:S01]  /*1420*/  S2UR UR5, SR_CgaCtaId ;  /* 0x00000000000579c3 */ /* 0x000e620000008800 */
[----:B------:R-:W-:Y:S01]  /*1430*/  UMOV UR4, 0x400 ;  /* 0x0000040000047882 */ /* 0x000fe20000000000 */
[C---:B------:R-:W-:Y:S02]  /*1440*/  SHF.L.U32 R5, R57.reuse, 0x7, RZ ;  /* 0x0000000739057819 */ /* 0x040fe400000006ff */
[----:B------:R-:W-:Y:S02]  /*1450*/  SHF.L.U32 R58, R58, 0x4, RZ ;  /* 0x000000043a3a7819 */ /* 0x000fe400000006ff */
[----:B------:R-:W-:Y:S02]  /*1460*/  ISETP.NE.AND P0, PT, R57, RZ, PT ;  /* 0x000000ff3900720c */ /* 0x000fe40003f05270 */
[----:B------:R-:W-:-:S04]  /*1470*/  LOP3.LUT R58, R58, 0x7ffffff0, RZ, 0xc0, !PT ;  /* 0x7ffffff03a3a7812 */ /* 0x000fc800078ec0ff */
[----:B------:R-:W-:Y:S01]  /*1480*/  IADD3 R11, PT, PT, R57, R58, RZ ;  /* 0x0000003a390b7210 */ /* 0x000fe20007ffe0ff */
[----:B-1----:R-:W-:Y:S01]  /*1490*/  ULEA UR4, UR5, UR4, 0x18 ;  /* 0x0000000405047291 */ /* 0x002fe2000f8ec0ff */
[----:B0-----:R-:W-:-:S04]  /*14a0*/  SHF.R.U32.HI R12, RZ, 0x5, R3 ;  /* 0x00000005ff0c7819 */ /* 0x001fc80000011603 */
[----:B------:R-:W-:-:S04]  /*14b0*/  LOP3.LUT R0, R12, 0x1f, R3, 0x78, !PT ;  /* 0x0000001f0c007812 */ /* 0x000fc800078e7803 */
[C---:B------:R-:W-:Y:S02]  /*14c0*/  LOP3.LUT R3, R0.reuse, 0x3e0, R3, 0xf8, !PT ;  /* 0x000003e000037812 */ /* 0x040fe400078ef803 */
[----:B------:R-:W-:Y:S02]  /*14d0*/  SHF.L.U32 R0, R0, 0x2, RZ ;  /* 0x0000000200007819 */ /* 0x000fe400000006ff */
[----:B------:R-:W-:Y:S02]  /*14e0*/  LEA R3, R3, UR4, 0x2 ;  /* 0x0000000403037c11 */ /* 0x000fe4000f8e10ff */
[----:B------:R-:W-:-:S03]  /*14f0*/  LOP3.LUT R0, R5, R0, RZ, 0xfc, !PT ;  /* 0x0000000005007212 */ /* 0x000fc600078efcff */
[----:B------:R-:W-:Y:S04]  /*1500*/  STS [R3], R2 ;  /* 0x0000000203007388 */ /* 0x000fe80000000800 */
        /* <DEDUP_REMOVED lines=35> */
[----:B0-----:R-:W0:Y:S04]  /*1740*/  LDC.64 R6, c[0x0][0x488] ;  /* 0x00012200ff067b82 */ /* 0x001e280000000a00 */
[----:B------:R-:W1:Y:S04]  /*1750*/  LDS.64 R4, [R57+0x2000] ;  /* 0x0020000039047984 */ /* 0x000e680000000a00 */
[----:B------:R-:W2:Y:S01]  /*1760*/  LDS.64 R2, [R57+0x2080] ;  /* 0x0020800039027984 */ /* 0x000ea20000000a00 */
[----:B------:R-:W3:Y:S01]  /*1770*/  LDC.64 R8, c[0x0][0x480] ;  /* 0x00012000ff087b82 */ /* 0x000ee20000000a00 */
[----:B0-----:R-:W-:-:S04]  /*1780*/  IMAD.WIDE.U32 R6, R11, 0x8, R6 ;  /* 0x000000080b067825 */ /* 0x001fc800078e0006 */
[----:B---3--:R-:W-:Y:S01]  /*1790*/  IMAD.WIDE.U32 R8, R11, 0x8, R8 ;  /* 0x000000080b087825 */ /* 0x008fe200078e0008 */
[----:B-1----:R-:W-:Y:S04]  /*17a0*/  STG.E.64 desc[UR6][R6.64], R4 ;  /* 0x0000000406007986 */ /* 0x002fe8000c101b06 */
[----:B--2---:R-:W-:Y:S01]  /*17b0*/  STG.E.64 desc[UR6][R8.64], R2 ;  /* 0x0000000208007986 */ /* 0x004fe2000c101b06 */
[----:B------:R-:W-:Y:S05]  /*17c0*/  EXIT ;  /* 0x000000000000794d */ /* 0x000fea0003800000 */
.L_x_2975:
        /* <DEDUP_REMOVED lines=11> */
.L_x_14461:


//--------------------- .text._ZN10layer_norm13ln_bwd_kernelINS_13Kernel_traitsIf13__nv_bfloat16S2_S2_fjLj768ELj1ELj4ELj1ELj16ENS_18Kernel_traits_baseILj768EfS2_S2_S2_fjLj128EEEEELb1ELb0ELb1ELb0EEEvNS_9BwdParamsE --------------------------
	.section	.text._ZN10layer_norm13ln_bwd_kernelINS_13Kernel_traitsIf13__nv_bfloat16S2_S2_fjLj768ELj1ELj4ELj1ELj16ENS_18Kernel_traits_baseILj768EfS2_S2_S2_fjLj128EEEEELb1ELb0ELb1ELb0EEEvNS_9BwdParamsE,"ax",@progbits
	.align	128
        .global         _ZN10layer_norm13ln_bwd_kernelINS_13Kernel_traitsIf13__nv_bfloat16S2_S2_fjLj768ELj1ELj4ELj1ELj16ENS_18Kernel_traits_baseILj768EfS2_S2_S2_fjLj128EEEEELb1ELb0ELb1ELb0EEEvNS_9BwdParamsE
        .type           _ZN10layer_norm13ln_bwd_kernelINS_13Kernel_traitsIf13__nv_bfloat16S2_S2_fjLj768ELj1ELj4ELj1ELj16ENS_18Kernel_traits_baseILj768EfS2_S2_S2_fjLj128EEEEELb1ELb0ELb1ELb0EEEvNS_9BwdParamsE,@function
        .size           _ZN10layer_norm13ln_bwd_kernelINS_13Kernel_traitsIf13__nv_bfloat16S2_S2_fjLj768ELj1ELj4ELj1ELj16ENS_18Kernel_traits_baseILj768EfS2_S2_S2_fjLj128EEEEELb1ELb0ELb1ELb0EEEvNS_9BwdParamsE,(.L_x_14462 - _ZN10layer_norm13ln_bwd_kernelINS_13Kernel_traitsIf13__nv_bfloat16S2_S2_fjLj768ELj1ELj4ELj1ELj16ENS_18Kernel_traits_baseILj768EfS2_S2_S2_fjLj128EEEEELb1ELb0ELb1ELb0EEEvNS_9BwdParamsE)
        .other          _ZN10layer_norm13ln_bwd_kernelINS_13Kernel_traitsIf13__nv_bfloat16S2_S2_fjLj768ELj1ELj4ELj1ELj16ENS_18Kernel_traits_baseILj768EfS2_S2_S2_fjLj128EEEEELb1ELb0ELb1ELb0EEEvNS_9BwdParamsE,@"STO_CUDA_ENTRY STV_DEFAULT"
_ZN10layer_norm13ln_bwd_kernelINS_13Kernel_traitsIf13__nv_bfloat16S2_S2_fjLj768ELj1ELj4ELj1ELj16ENS_18Kernel_traits_baseILj768EfS2_S2_S2_fjLj128EEEEELb1ELb0ELb1ELb0EEEvNS_9BwdParamsE:
.text._ZN10layer_norm13ln_bwd_kernelINS_13Kernel_traitsIf13__nv_bfloat16S2_S2_fjLj768ELj1ELj4ELj1ELj16ENS_18Kernel_traits_baseILj768EfS2_S2_S2_fjLj128EEEEELb1ELb0ELb1ELb0EEEvNS_9BwdParamsE:
        /* <DEDUP_REMOVED lines=29> */
[----:B---3--:R-:W-:-:S03]  /*01d0*/  @P1 IMAD.WIDE.U32 R8, R3, 0x20, R6 ;  /* 0x0000002003081825 */ /* 0x008fc600078e0006 */
[----:B------:R3:W5:Y:S01]  /*01e0*/  @P0 LDG.E.128 R76, desc[UR6][R4.64+0x10] ;  /* 0x00001006044c0981 */ /* 0x000762000c1e1d00 */
[----:B------:R-:W-:-:S03]  /*01f0*/  @P1 VIADD R3, R3, 0x20 ;  /* 0x0000002003031836 */ /* 0x000fc60000000000 */
        /* <DEDUP_REMOVED lines=57> */
.L_x_3049:
[----:B0-----:R-:W0:Y:S08]  /*0590*/  LDC.64 R100, c[0x0][0x3f8] ;  /* 0x0000fe00ff647b82 */ /* 0x001e300000000a00 */
[----:B-1----:R-:W1:Y:S08]  /*05a0*/  LDC.64 R98, c[0x0][0x3c8] ;  /* 0x0000f200ff627b82 */ /* 0x002e700000000a00 */
[----:B------:R-:W2:Y:S01]  /*05b0*/  LDC.64 R102, c[0x0][0x3f0] ;  /* 0x0000fc00ff667b82 */ /* 0x000ea20000000a00 */
        /* <DEDUP_REMOVED lines=13> */
[----:B------:R-:W-:Y:S01]  /*0690*/  BSSY.RECONVERGENT B1, `(.L_x_2979) ;  /* 0x000007a000017945 */ /* 0x000fe20003800200 */
[----:B------:R-:W-:Y:S02]  /*06a0*/  MOV R0, UR14 ;  /* 0x0000000e00007c02 */ /* 0x000fe40008000f00 */
[----:B------:R-:W-:Y:S02]  /*06b0*/  CS2R R166, SRZ ;  /* 0x0000000000a67805 */ /* 0x000fe4000001ff00 */
[----:B------:R-:W-:Y:S02]  /*06c0*/  IADD3 R101, PT, PT, R110, -0x1, RZ ;  /* 0xffffffff6e657810 */ /* 0x000fe40007ffe0ff */
[C---:B------:R-:W-:Y:S01]  /*06d0*/  ISETP.GE.U32.AND P5, PT, R2.reuse, 0x20, PT ;  /* 0x000000200200780c */ /* 0x040fe20003fa6070 */
[-C--:B------:R-:W-:Y:S01]  /*06e0*/  IMAD R97, R111, R0.reuse, RZ ;  /* 0x000000006f617224 */ /* 0x080fe200078e02ff */
[----:B------:R-:W-:Y:S01]  /*06f0*/  ISETP.NE.AND P0, PT, RZ, UR8, PT ;  /* 0x00000008ff007c0c */ /* 0x000fe2000bf05270 */
[----:B------:R-:W-:Y:S01]  /*0700*/  IMAD R101, R101, R0, RZ ;  /* 0x0000000065657224 */ /* 0x000fe200078e02ff */
[----:B------:R-:W-:-:S02]  /*0710*/  ISETP.GE.U32.AND P3, PT, R2, 0x40, PT ;  /* 0x000000400200780c */ /* 0x000fc40003f66070 */
[----:B------:R-:W-:Y:S01]  /*0720*/  SHF.R.S32.HI R100, RZ, 0x1f, R97 ;  /* 0x0000001fff647819 */ /* 0x000fe20000011461 */
[----:B------:R-:W-:Y:S01]  /*0730*/  @P1 VIADD R103, R159, 0xffffffff ;  /* 0xffffffff9f671836 */ /* 0x000fe20000000000 */
[----:B------:R-:W-:Y:S02]  /*0740*/  SHF.R.S32.HI R102, RZ, 0x1f, R101 ;  /* 0x0000001fff667819 */ /* 0x000fe40000011465 */
[----:B------:R-:W-:Y:S01]  /*0750*/  LEA.HI R97, R100, R97, RZ, 0x3 ;  /* 0x0000006164617211 */ /* 0x000fe200078f18ff */
[----:B------:R-:W-:Y:S01]  /*0760*/  @P1 IMAD R103, R103, R0, RZ ;  /* 0x0000000067671224 */ /* 0x000fe200078e02ff */
[----:B------:R-:W-:Y:S02]  /*0770*/  LEA.HI R101, R102, R101, RZ, 0x3 ;  /* 0x0000006566657211 */ /* 0x000fe400078f18ff */
[----:B------:R-:W-:Y:S02]  /*0780*/  LEA.HI.SX32 R161, R97, R96, 0x1d ;  /* 0x0000006061a17211 */ /* 0x000fe400078feaff */
[----:B------:R-:W-:-:S02]  /*0790*/  @P1 SHF.R.S32.HI R162, RZ, 0x1f, R103 ;  /* 0x0000001fffa21819 */ /* 0x000fc40000011467 */
[----:B------:R-:W-:Y:S02]  /*07a0*/  ISETP.GE.U32.AND P2, PT, R2, 0x60, PT ;  /* 0x000000600200780c */ /* 0x000fe40003f46070 */
[----:B------:R-:W-:Y:S01]  /*07b0*/  @P1 LEA.HI R103, R162, R103, RZ, 0x3 ;  /* 0x00000067a2671211 */ /* 0x000fe200078f18ff */
[----:B------:R-:W-:Y:S01]  /*07c0*/  HFMA2 R162, -RZ, RZ, 0, 0 ;  /* 0x00000000ffa27431 */ /* 0x000fe200000001ff */
[-C--:B------:R-:W-:Y:S02]  /*07d0*/  LEA.HI.SX32 R165, R101, R96.reuse, 0x1d ;  /* 0x0000006065a57211 */ /* 0x080fe400078feaff */
[----:B------:R-:W-:Y:S02]  /*07e0*/  MOV R164, R161 ;  /* 0x000000a100a47202 */ /* 0x000fe40000000f00 */
        /* <DEDUP_REMOVED lines=20> */
[C---:B---3--:R-:W-:Y:S01]  /*0930*/  PRMT R3, R96.reuse, 0x7632, R3 ;  /* 0x0000763260037816 */ /* 0x048fe20000000003 */
[----:B------:R-:W-:Y:S01]  /*0940*/  IMAD.U32 R96, R96, 0x10000, RZ ;  /* 0x0001000060607824 */ /* 0x000fe200078e00ff */
[C---:B------:R-:W-:Y:S02]  /*0950*/  SHF.L.U32 R120, R98.reuse, 0x10, RZ ;  /* 0x0000001062787819 */ /* 0x040fe400000006ff */
[----:B------:R-:W-:Y:S01]  /*0960*/  SHF.L.U32 R118, R97, 0x10, RZ ;  /* 0x0000001061767819 */ /* 0x000fe200000006ff */
[----:B------:R-:W-:Y:S01]  /*0970*/  IMAD.U32 R126, R99, 0x10000, RZ ;  /* 0x00010000637e7824 */ /* 0x000fe200078e00ff */
[----:B------:R-:W-:Y:S01]  /*0980*/  PRMT R116, R97, 0x7632, R116 ;  /* 0x0000763261747816 */ /* 0x000fe20000000074 */
[----:B------:R-:W-:Y:S01]  /*0990*/  FADD.FTZ R97, -R163, R96 ;  /* 0x00000060a3617221 */ /* 0x000fe20000010100 */
[----:B------:R-:W-:-:S02]  /*09a0*/  PRMT R117, R98, 0x7632, R117 ;  /* 0x0000763262757816 */ /* 0x000fc40000000075 */
[----:B------:R-:W-:Y:S02]  /*09b0*/  PRMT R122, R99, 0x7632, R122 ;  /* 0x00007632637a7816 */ /* 0x000fe4000000007a */
[C---:B----4-:R-:W-:Y:S02]  /*09c0*/  PRMT R125, R103.reuse, 0x7632, R125 ;  /* 0x00007632677d7816 */ /* 0x050fe4000000007d */
[----:B------:R-:W-:Y:S01]  /*09d0*/  SHF.L.U32 R127, R103, 0x10, RZ ;  /* 0x00000010677f7819 */ /* 0x000fe200000006ff */
[----:B------:R-:W-:Y:S01]  /*09e0*/  FADD.FTZ R103, -R163, R120 ;  /* 0x00000078a3677221 */ /* 0x000fe20000010100 */
[C---:B------:R-:W-:Y:S01]  /*09f0*/  PRMT R98, R100.reuse, 0x7632, R98 ;  /* 0x0000763264627816 */ /* 0x040fe20000000062 */
[----:B------:R-:W-:Y:S01]  /*0a00*/  IMAD.U32 R96, R3, 0x10000, RZ ;  /* 0x0001000003607824 */ /* 0x000fe200078e00ff */
[----:B------:R-:W-:Y:S01]  /*0a10*/  SHF.L.U32 R99, R100, 0x10, RZ ;  /* 0x0000001064637819 */ /* 0x000fe200000006ff */
[C---:B------:R-:W-:Y:S01]  /*0a20*/  IMAD.U32 R121, R102.reuse, 0x10000, RZ ;  /* 0x0001000066797824 */ /* 0x040fe200078e00ff */
[----:B------:R-:W-:Y:S01]  /*0a30*/  PRMT R119, R102, 0x7632, R119 ;  /* 0x0000763266777816 */ /* 0x000fe20000000077 */
[----:B0-----:R-:W-:Y:S01]  /*0a40*/  FADD.FTZ R115, -R163, R118 ;  /* 0x00000076a3737221 */ /* 0x001fe20000010100 */
[----:B------:R-:W-:Y:S01]  /*0a50*/  SHF.L.U32 R102, R116, 0x10, RZ ;  /* 0x0000001074667819 */ /* 0x000fe200000006ff */
[C---:B------:R-:W-:Y:S01]  /*0a60*/  FMUL.FTZ R3, R112.reuse, R97 ;  /* 0x0000006170037220 */ /* 0x040fe20000410000 */
[----:B------:R-:W-:Y:S01]  /*0a70*/  SHF.L.U32 R124, R117, 0x10, RZ ;  /* 0x00000010757c7819 */ /* 0x000fe200000006ff */
[----:B------:R-:W-:Y:S01]  /*0a80*/  FMUL.FTZ R117, R112, R103 ;  /* 0x0000006770757220 */ /* 0x000fe20000410000 */
[----:B------:R-:W-:Y:S01]  /*0a90*/  PRMT R100, R101, 0x7632, R100 ;  /* 0x0000763265647816 */ /* 0x000fe20000000064 */
[----:B------:R-:W-:Y:S01]  /*0aa0*/  FMUL.FTZ R114, R80, R99 ;  /* 0x0000006350727220 */ /* 0x000fe20000410000 */
[----:B------:R-:W-:Y:S01]  /*0ab0*/  SHF.L.U32 R98, R98, 0x10, RZ ;  /* 0x0000001062627819 */ /* 0x000fe200000006ff */
[----:B------:R-:W-:Y:S01]  /*0ac0*/  FADD.FTZ R97, -R163, R96 ;  /* 0x00000060a3617221 */ /* 0x000fe20000010100 */
[----:B------:R-:W-:Y:S01]  /*0ad0*/  SHF.L.U32 R101, R101, 0x10, RZ ;  /* 0x0000001065657819 */ /* 0x000fe200000006ff */
[----:B------:R-:W-:Y:S01]  /*0ae0*/  FMUL.FTZ R115, R112, R115 ;  /* 0x0000007370737220 */ /* 0x000fe20000410000 */
[----:B------:R-:W-:Y:S01]  /*0af0*/  FADD.FTZ R123, -R163, R126 ;  /* 0x0000007ea37b7221 */ /* 0x000fe20000010100 */
[----:B------:R-:W-:Y:S01]  /*0b00*/  FADD.FTZ R32, R32, R99 ;  /* 0x0000006320207221 */ /* 0x000fe20000010000 */
[----:B------:R-:W-:Y:S01]  /*0b10*/  FFMA.FTZ R56, R3, R99, R56 ;  /* 0x0000006303387223 */ /* 0x000fe20000010038 */
[----:B------:R-:W-:-:S02]  /*0b20*/  IMAD.U32 R126, R122, 0x10000, RZ ;  /* 0x000100007a7e7824 */ /* 0x000fc400078e00ff */
[----:B------:R-:W-:Y:S01]  /*0b30*/  FADD.FTZ R28, R28, R121 ;  /* 0x000000791c1c7221 */ /* 0x000fe20000010000 */
[-C--:B------:R-:W-:Y:S01]  /*0b40*/  FFMA.FTZ R52, R117, R121.reuse, R52 ;  /* 0x0000007975347223 */ /* 0x080fe20000010034 */
[----:B------:R-:W-:Y:S01]  /*0b50*/  FMUL.FTZ R118, R76, R121 ;  /* 0x000000794c767220 */ /* 0x000fe20000410000 */
[----:B------:R-:W-:Y:S01]  /*0b60*/  FADD.FTZ R99, -R163, R102 ;  /* 0x00000066a3637221 */ /* 0x000fe20000010100 */
[----:B------:R-:W-:Y:S01]  /*0b70*/  FMUL.FTZ R122, R112, R97 ;  /* 0x00000061707a7220 */ /* 0x000fe20000410000 */
[----:B------:R-:W-:Y:S01]  /*0b80*/  FMUL.FTZ R121, R81, R98 ;  /* 0x0000006251797220 */ /* 0x000fe20000410000 */
[----:B------:R-:W-:Y:S01]  /*0b90*/  FADD.FTZ R96, RZ, R114 ;  /* 0x00000072ff607221 */ /* 0x000fe20000010000 */
[----:B------:R-:W-:Y:S01]  /*0ba0*/  FADD.FTZ R34, R34, R101 ;  /* 0x0000006522227221 */ /* 0x000fe20000010000 */
[-C--:B------:R-:W-:Y:S01]  /*0bb0*/  FFMA.FTZ R58, R115, R101.reuse, R58 ;  /* 0x00000065733a7223 */ /* 0x080fe2000001003a */
[----:B------:R-:W-:Y:S01]  /*0bc0*/  FMUL.FTZ R116, R82, R101 ;  /* 0x0000006552747220 */ /* 0x000fe20000410000 */
[----:B------:R-:W-:Y:S01]  /*0bd0*/  FFMA.FTZ R97, R3, R114, RZ ;  /* 0x0000007203617223 */ /* 0x000fe200000100ff */
[----:B------:R-:W-:Y:S01]  /*0be0*/  FADD.FTZ R101, -R163, R124 ;  /* 0x0000007ca3657221 */ /* 0x000fe20000010100 */
[----:B------:R-:W-:Y:S01]  /*0bf0*/  FMUL.FTZ R124, R112, R99 ;  /* 0x00000063707c7220 */ /* 0x000fe20000410000 */
[----:B------:R-:W-:Y:S01]  /*0c00*/  SHF.L.U32 R100, R100, 0x10, RZ ;  /* 0x0000001064647819 */ /* 0x000fe200000006ff */
[----:B------:R-:W-:Y:S01]  /*0c10*/  FADD.FTZ R99, R96, R121 ;  /* 0x0000007960637221 */ /* 0x000fe20000010000 */
[----:B------:R-:W-:Y:S01]  /*0c20*/  FFMA.FTZ R96, R122, R121, R97 ;  /* 0x000000797a607223 */ /* 0x000fe20000010061 */
[----:B------:R-:W-:-:S02]  /*0c30*/  IMAD.U32 R128, R119, 0x10000, RZ ;  /* 0x0001000077807824 */ /* 0x000fc400078e00ff */
[----:B------:R-:W-:Y:S01]  /*0c40*/  FMUL.FTZ R119, R112, R123 ;  /* 0x0000007b70777220 */ /* 0x000fe20000410000 */
[----:B------:R-:W-:Y:S01]  /*0c50*/  FADD.FTZ R33, R33, R98 ;  /* 0x0000006221217221 */ /* 0x000fe20000010000 */
[----:B------:R-:W-:Y:S01]  /*0c60*/  FFMA.FTZ R57, R122, R98, R57 ;  /* 0x000000627a397223 */ /* 0x000fe20000010039 */
[----:B------:R-:W-:Y:S01]  /*0c70*/  FMUL.FTZ R123, R83, R100 ;  /* 0x00000064537b7220 */ /* 0x000fe20000410000 */
[----:B------:R-:W-:Y:S01]  /*0c80*/  FADD.FTZ R98, R99, R116 ;  /* 0x0000007463627221 */ /* 0x000fe20000010000 */
[----:B------:R-:W-:-:S03]  /*0c90*/  FFMA.FTZ R97, R115, R116, R96 ;  /* 0x0000007473617223 */ /* 0x000fc60000010060 */
        /* <DEDUP_REMOVED lines=8> */
[----:B------:R-:W-:Y:S02]  /*0d20*/  FMUL.FTZ R120, R78, R127 ;  /* 0x0000007f4e787220 */ /* 0x000fe40000410000 */
[----:B------:R-:W-:Y:S01]  /*0d30*/  FADD.FTZ R99, R98, R125 ;  /* 0x0000007d62637221 */ /* 0x000fe20000010000 */
[C---:B------:R-:W-:Y:S01]  /*0d40*/  FFMA.FTZ R96, R126.reuse, R125, R97 ;  /* 0x0000007d7e607223 */ /* 0x040fe20000010061 */
        /* <DEDUP_REMOVED lines=14> */
.L_x_2980:
[----:B------:R-:W-:Y:S05]  /*0e30*/  BSYNC.RECONVERGENT B1 ;  /* 0x0000000000017941 */ /* 0x000fea0003800200 */
.L_x_2979:
        /* <DEDUP_REMOVED lines=13> */
[C---:B0-----:R-:W-:Y:S02]  /*0f10*/  @P0 IMAD.WIDE.U32 R130, R164.reuse, 0x10, R106 ;  /* 0x00000010a4820825 */ /* 0x041fe400078e006a */
[----:B------:R-:W5:Y:S04]  /*0f20*/  LDG.E.64 R106, desc[UR6][R132.64] ;  /* 0x00000006846a7981 */ /* 0x000f68000c1e1b00 */
[----:B------:R0:W5:Y:S01]  /*0f30*/  @P0 LDG.E.128 R4, desc[UR6][R130.64] ;  /* 0x0000000682040981 */ /* 0x000162000c1e1d00 */
[----:B------:R-:W-:Y:S01]  /*0f40*/  VIADD R165, R165, 0x20 ;  /* 0x00000020a5a57836 */ /* 0x000fe20000000000 */
[----:B------:R-:W-:Y:S01]  /*0f50*/  IADD3 R164, PT, PT, R164, 0x20, RZ ;  /* 0x00000020a4a47810 */ /* 0x000fe20007ffe0ff */
[----:B------:R-:W-:Y:S01]  /*0f60*/  VIADD R162, R162, 0x20 ;  /* 0x00000020a2a27836 */ /* 0x000fe20000000000 */
[----:B---3--:R-:W-:-:S02]  /*0f70*/  SHF.L.U32 R138, R96, 0x10, RZ ;  /* 0x00000010608a7819 */ /* 0x008fc400000006ff */
[----:B------:R-:W-:Y:S02]  /*0f80*/  PRMT R129, R96, 0x7632, R129 ;  /* 0x0000763260817816 */ /* 0x000fe40000000081 */
[----:B------:R-:W-:Y:S01]  /*0f90*/  SHF.L.U32 R140, R97, 0x10, RZ ;  /* 0x00000010618c7819 */ /* 0x000fe200000006ff */
[----:B0-----:R-:W-:Y:S01]  /*0fa0*/  FADD.FTZ R131, -R163, R138 ;  /* 0x0000008aa3837221 */ /* 0x001fe20000010100 */
[----:B------:R-:W-:Y:S02]  /*0fb0*/  PRMT R137, R97, 0x7632, R137 ;  /* 0x0000763261897816 */ /* 0x000fe40000000089 */
[C---:B------:R-:W-:Y:S01]  /*0fc0*/  PRMT R139, R98.reuse, 0x7632, R139 ;  /* 0x00007632628b7816 */ /* 0x040fe2000000008b */
[----:B------:R-:W-:Y:S01]  /*0fd0*/  IMAD.U32 R98, R98, 0x10000, RZ ;  /* 0x0001000062627824 */ /* 0x000fe200078e00ff */
[----:B----4-:R-:W-:Y:S02]  /*0fe0*/  SHF.L.U32 R97, R100, 0x10, RZ ;  /* 0x0000001064617819 */ /* 0x010fe400000006ff */
[----:B------:R-:W-:Y:S01]  /*0ff0*/  SHF.L.U32 R138, R129, 0x10, RZ ;  /* 0x00000010818a7819 */ /* 0x000fe200000006ff */
[----:B------:R-:W-:Y:S01]  /*1000*/  FMUL.FTZ R129, R112, R131 ;  /* 0x0000008370817220 */ /* 0x000fe20000410000 */
[----:B------:R-:W-:Y:S01]  /*1010*/  PRMT R96, R100, 0x7632, R96 ;  /* 0x0000763264607816 */ /* 0x000fe20000000060 */
[----:B------:R-:W-:Y:S01]  /*1020*/  FADD.FTZ R133, -R163, R140 ;  /* 0x0000008ca3857221 */ /* 0x000fe20000010100 */
[----:B------:R-:W-:-:S02]  /*1030*/  PRMT R141, R99, 0x7632, R141 ;  /* 0x00007632638d7816 */ /* 0x000fc4000000008d */
[----:B------:R-:W-:Y:S02]  /*1040*/  SHF.L.U32 R144, R99, 0x10, RZ ;  /* 0x0000001063907819 */ /* 0x000fe400000006ff */
[----:B------:R-:W-:Y:S02]  /*1050*/  PRMT R99, R101, 0x7632, R99 ;  /* 0x0000763265637816 */ /* 0x000fe40000000063 */
[----:B------:R-:W-:Y:S01]  /*1060*/  SHF.L.U32 R140, R137, 0x10, RZ ;  /* 0x00000010898c7819 */ /* 0x000fe200000006ff */
[----:B------:R-:W-:Y:S01]  /*1070*/  FADD.FTZ R137, -R163, R98 ;  /* 0x00000062a3897221 */ /* 0x000fe20000010100 */
[----:B------:R-:W-:Y:S01]  /*1080*/  SHF.L.U32 R98, R96, 0x10, RZ ;  /* 0x0000001060627819 */ /* 0x000fe200000006ff */
[----:B------:R-:W-:Y:S01]  /*1090*/  FADD.FTZ R24, R24, R97 ;  /* 0x0000006118187221 */ /* 0x000fe20000010000 */
[-C--:B------:R-:W-:Y:S01]  /*10a0*/  FFMA.FTZ R48, R129, R97.reuse, R48 ;  /* 0x0000006181307223 */ /* 0x080fe20000010030 */
[----:B------:R-:W-:Y:S01]  /*10b0*/  FMUL.FTZ R130, R72, R97 ;  /* 0x0000006148827220 */ /* 0x000fe20000410000 */
[----:B------:R-:W-:Y:S01]  /*10c0*/  FADD.FTZ R97, -R163, R138 ;  /* 0x0000008aa3617221 */ /* 0x000fe20000010100 */
[----:B------:R-:W-:Y:S01]  /*10d0*/  FMUL.FTZ R131, R112, R133 ;  /* 0x0000008570837220 */ /* 0x000fe20000410000 */
[----:B------:R-:W-:-:S02]  /*10e0*/  IMAD.U32 R100, R99, 0x10000, RZ ;  /* 0x0001000063647824 */ /* 0x000fc400078e00ff */
[C---:B------:R-:W-:Y:S01]  /*10f0*/  FMUL.FTZ R133, R112.reuse, R137 ;  /* 0x0000008970857220 */ /* 0x040fe20000410000 */
[----:B------:R-:W-:Y:S01]  /*1100*/  FADD.FTZ R99, -R163, R140 ;  /* 0x0000008ca3637221 */ /* 0x000fe20000010100 */
[----:B------:R-:W-:Y:S01]  /*1110*/  FMUL.FTZ R138, R112, R97 ;  /* 0x00000061708a7220 */ /* 0x000fe20000410000 */
[----:B------:R-:W-:Y:S01]  /*1120*/  FADD.FTZ R96, R167, R130 ;  /* 0x00000082a7607221 */ /* 0x000fe20000010000 */
[----:B------:R-:W-:Y:S01]  /*1130*/  FMUL.FTZ R137, R73, R98 ;  /* 0x0000006249897220 */ /* 0x000fe20000410000 */
[----:B------:R-:W-:Y:S02]  /*1140*/  IMAD.U32 R101, R101, 0x10000, RZ ;  /* 0x0001000065657824 */ /* 0x000fe400078e00ff */
[----:B------:R-:W-:Y:S01]  /*1150*/  FFMA.FTZ R97, R129, R130, R166 ;  /* 0x0000008281617223 */ /* 0x000fe200000100a6 */
[C---:B------:R-:W-:Y:S01]  /*1160*/  PRMT R134, R102.reuse, 0x7632, R134 ;  /* 0x0000763266867816 */ /* 0x040fe20000000086 */
[----:B------:R-:W-:Y:S01]  /*1170*/  IMAD.U32 R142, R139, 0x10000, RZ ;  /* 0x000100008b8e7824 */ /* 0x000fe200078e00ff */
[----:B------:R-:W-:Y:S01]  /*1180*/  SHF.L.U32 R135, R102, 0x10, RZ ;  /* 0x0000001066877819 */ /* 0x000fe200000006ff */
[----:B------:R-:W-:Y:S01]  /*1190*/  FMUL.FTZ R140, R112, R99 ;  /* 0x00000063708c7220 */ /* 0x000fe20000410000 */
[----:B------:R-:W-:Y:S01]  /*11a0*/  FADD.FTZ R139, -R163, R144 ;  /* 0x00000090a38b7221 */ /* 0x000fe20000010100 */
[----:B------:R-:W-:Y:S01]  /*11b0*/  FADD.FTZ R99, R96, R137 ;  /* 0x0000008960637221 */ /* 0x000fe20000010000 */
[----:B------:R-:W-:Y:S01]  /*11c0*/  FMUL.FTZ R132, R74, R101 ;  /* 0x000000654a847220 */ /* 0x000fe20000410000 */
[----:B------:R-:W-:Y:S01]  /*11d0*/  FFMA.FTZ R96, R138, R137, R97 ;  /* 0x000000898a607223 */ /* 0x000fe20000010061 */
[----:B------:R-:W-:Y:S01]  /*11e0*/  SHF.L.U32 R102, R134, 0x10, RZ ;  /* 0x0000001086667819 */ /* 0x000fe200000006ff */
[----:B------:R-:W-:Y:S01]  /*11f0*/  FADD.FTZ R20, R20, R135 ;  /* 0x0000008714147221 */ /* 0x000fe20000010000 */
[-C--:B------:R-:W-:Y:S01]  /*1200*/  FFMA.FTZ R44, R133, R135.reuse, R44 ;  /* 0x00000087852c7223 */ /* 0x080fe2000001002c */
[----:B------:R-:W-:Y:S01]  /*1210*/  FMUL.FTZ R134, R68, R135 ;  /* 0x0000008744867220 */ /* 0x000fe20000410000 */
[----:B------:R-:W-:Y:S01]  /*1220*/  FMUL.FTZ R135, R112, R139 ;  /* 0x0000008b70877220 */ /* 0x000fe20000410000 */
[----:B------:R-:W-:Y:S01]  /*1230*/  FADD.FTZ R25, R25, R98 ;  /* 0x0000006219197221 */ /* 0x000fe20000010000 */
[----:B------:R-:W-:Y:S01]  /*1240*/  FFMA.FTZ R49, R138, R98, R49 ;  /* 0x000000628a317223 */ /* 0x000fe20000010031 */
[----:B------:R-:W-:Y:S01]  /*1250*/  FMUL.FTZ R139, R75, R100 ;  /* 0x000000644b8b7220 */ /* 0x000fe20000410000 */
[----:B------:R-:W-:Y:S01]  /*1260*/  FADD.FTZ R98, R99, R132 ;  /* 0x0000008463627221 */ /* 0x000fe20000010000 */
[C---:B------:R-:W-:Y:S01]  /*1270*/  FFMA.FTZ R97, R131.reuse, R132, R96 ;  /* 0x0000008483617223 */ /* 0x040fe20000010060 */
[----:B------:R-:W-:Y:S01]  /*1280*/  FADD.FTZ R26, R26, R101 ;  /* 0x000000651a1a7221 */ /* 0x000fe20000010000 */
[----:B------:R-:W-:Y:S01]  /*1290*/  FFMA.FTZ R50, R131, R101, R50 ;  /* 0x0000006583327223 */ /* 0x000fe20000010032 */
[----:B------:R-:W-:Y:S01]  /*12a0*/  FADD.FTZ R101, -R163, R142 ;  /* 0x0000008ea3657221 */ /* 0x000fe20000010100 */
[----:B------:R-:W-:Y:S01]  /*12b0*/  FADD.FTZ R99, R98, R139 ;  /* 0x0000008b62637221 */ /* 0x000fe20000010000 */
[----:B------:R-:W-:Y:S01]  /*12c0*/  FFMA.FTZ R96, R140, R139, R97 ;  /* 0x0000008b8c607223 */ /* 0x000fe20000010061 */
[----:B------:R-:W-:-:S02]  /*12d0*/  PRMT R136, R103, 0x7632, R136 ;  /* 0x0000763267887816 */ /* 0x000fc40000000088 */
[----:B------:R-:W-:Y:S01]  /*12e0*/  SHF.L.U32 R103, R103, 0x10, RZ ;  /* 0x0000001067677819 */ /* 0x000fe200000006ff */
[----:B------:R-:W-:Y:S01]  /*12f0*/  FMUL.FTZ R142, R112, R101 ;  /* 0x00000065708e7220 */ /* 0x000fe20000410000 */
        /* <DEDUP_REMOVED lines=23> */
.L_x_2982:
[----:B------:R-:W-:Y:S05]  /*1470*/  BSYNC.RECONVERGENT B1 ;  /* 0x0000000000017941 */ /* 0x000fea0003800200 */
.L_x_2981:
        /* <DEDUP_REMOVED lines=16> */
[----:B------:R-:W-:Y:S01]  /*1580*/  SHF.L.U32 R100, R100, 0x10, RZ ;  /* 0x0000001064647819 */ /* 0x000fe200000006ff */
[C---:B------:R-:W-:Y:S01]  /*1590*/  IMAD.U32 R148, R101.reuse, 0x10000, RZ ;  /* 0x0001000065947824 */ /* 0x040fe200078e00ff */
[----:B------:R-:W-:Y:S02]  /*15a0*/  PRMT R145, R101, 0x7632, R145 ;  /* 0x0000763265917816 */ /* 0x000fe40000000091 */
[C---:B------:R-:W-:Y:S01]  /*15b0*/  PRMT R149, R102.reuse, 0x7632, R149 ;  /* 0x0000763266957816 */ /* 0x040fe20000000095 */
[----:B------:R-:W-:Y:S01]  /*15c0*/  FADD.FTZ R101, -R163, R100 ;  /* 0x00000064a3657221 */ /* 0x000fe20000010100 */
[----:B------:R-:W-:Y:S01]  /*15d0*/  PRMT R152, R103, 0x7632, R152 ;  /* 0x0000763267987816 */ /* 0x000fe20000000098 */
[----:B------:R-:W-:Y:S01]  /*15e0*/  IMAD.U32 R100, R113, 0x10000, RZ ;  /* 0x0001000071647824 */ /* 0x000fe200078e00ff */
[----:B------:R-:W-:-:S02]  /*15f0*/  SHF.L.U32 R150, R102, 0x10, RZ ;  /* 0x0000001066967819 */ /* 0x000fc400000006ff */
[----:B------:R-:W-:Y:S02]  /*1600*/  SHF.L.U32 R154, R103, 0x10, RZ ;  /* 0x00000010679a7819 */ /* 0x000fe400000006ff */
[----:B------:R-:W-:Y:S02]  /*1610*/  SHF.L.U32 R102, R145, 0x10, RZ ;  /* 0x0000001091667819 */ /* 0x000fe400000006ff */
[----:B0-----:R-:W-:Y:S01]  /*1620*/  SHF.L.U32 R146, R149, 0x10, RZ ;  /* 0x0000001095927819 */ /* 0x001fe200000006ff */
[C-C-:B------:R-:W-:Y:S01]  /*1630*/  FADD.FTZ R149, -R163.reuse, R100.reuse ;  /* 0x00000064a3957221 */ /* 0x140fe20000010100 */
[----:B------:R-:W-:Y:S01]  /*1640*/  IMAD.U32 R152, R152, 0x10000, RZ ;  /* 0x0001000098987824 */ /* 0x000fe200078e00ff */
[C---:B----4-:R-:W-:Y:S01]  /*1650*/  PRMT R100, R96.reuse, 0x7632, R100 ;  /* 0x0000763260647816 */ /* 0x050fe20000000064 */
[C---:B------:R-:W-:Y:S01]  /*1660*/  FADD.FTZ R147, -R163.reuse, R148 ;  /* 0x00000094a3937221 */ /* 0x040fe20000010100 */
[----:B------:R-:W-:Y:S01]  /*1670*/  SHF.L.U32 R103, R96, 0x10, RZ ;  /* 0x0000001060677819 */ /* 0x000fe200000006ff */
[C---:B------:R-:W-:Y:S01]  /*1680*/  FADD.FTZ R151, -R163.reuse, R150 ;  /* 0x00000096a3977221 */ /* 0x040fe20000010100 */
[C---:B------:R-:W-:Y:S01]  /*1690*/  FADD.FTZ R165, -R163.reuse, R154 ;  /* 0x0000009aa3a57221 */ /* 0x040fe20000010100 */
[C---:B------:R-:W-:Y:S01]  /*16a0*/  FADD.FTZ R153, -R163.reuse, R102 ;  /* 0x00000066a3997221 */ /* 0x040fe20000010100 */
[----:B------:R-:W-:Y:S01]  /*16b0*/  FADD.FTZ R157, -R163, R146 ;  /* 0x00000092a39d7221 */ /* 0x000fe20000010100 */
[----:B------:R-:W-:Y:S01]  /*16c0*/  PRMT R96, R97, 0x7632, R96 ;  /* 0x0000763261607816 */ /* 0x000fe20000000060 */
[--C-:B------:R-:W-:Y:S01]  /*16d0*/  FADD.FTZ R163, -R163, R152.reuse ;  /* 0x00000098a3a37221 */ /* 0x100fe20000010100 */
[----:B------:R-:W-:Y:S01]  /*16e0*/  SHF.L.U32 R97, R97, 0x10, RZ ;  /* 0x0000001061617819 */ /* 0x000fe200000006ff */
[----:B------:R-:W-:Y:S01]  /*16f0*/  FMUL.FTZ R146, R64, R103 ;  /* 0x0000006740927220 */ /* 0x000fe20000410000 */
[----:B------:R-:W-:Y:S01]  /*1700*/  SHF.L.U32 R100, R100, 0x10, RZ ;  /* 0x0000001064647819 */ /* 0x000fe200000006ff */
[C---:B------:R-:W-:Y:S01]  /*1710*/  FMUL.FTZ R145, R112.reuse, R147 ;  /* 0x0000009370917220 */ /* 0x040fe20000410000 */
[----:B------:R-:W-:Y:S01]  /*1720*/  PRMT R152, R99, 0x7632, R152 ;  /* 0x0000763263987816 */ /* 0x000fe20000000098 */
[----:B------:R-:W-:Y:S01]  /*1730*/  FMUL.FTZ R113, R112, R101 ;  /* 0x0000006570717220 */ /* 0x000fe20000410000 */
[C---:B------:R-:W-:Y:S01]  /*1740*/  PRMT R102, R98.reuse, 0x7632, R102 ;  /* 0x0000763262667816 */ /* 0x040fe20000000066 */
[----:B------:R-:W-:-:S02]  /*1750*/  IMAD.U32 R155, R98, 0x10000, RZ ;  /* 0x00010000629b7824 */ /* 0x000fc400078e00ff */
[----:B------:R-:W-:Y:S01]  /*1760*/  FMUL.FTZ R147, R112, R151 ;  /* 0x0000009770937220 */ /* 0x000fe20000410000 */
[----:B------:R-:W-:Y:S02]  /*1770*/  IMAD.U32 R98, R96, 0x10000, RZ ;  /* 0x0001000060627824 */ /* 0x000fe400078e00ff */
[----:B------:R-:W-:Y:S01]  /*1780*/  FADD.FTZ R18, R18, R97 ;  /* 0x0000006112127221 */ /* 0x000fe20000010000 */
[-C--:B------:R-:W-:Y:S01]  /*1790*/  FFMA.FTZ R42, R145, R97.reuse, R42 ;  /* 0x00000061912a7223 */ /* 0x080fe2000001002a */
[----:B------:R-:W-:Y:S01]  /*17a0*/  FMUL.FTZ R148, R66, R97 ;  /* 0x0000006142947220 */ /* 0x000fe20000410000 */
[----:B------:R-:W-:Y:S01]  /*17b0*/  SHF.L.U32 R162, R152, 0x10, RZ ;  /* 0x0000001098a27819 */ /* 0x000fe200000006ff */
[----:B------:R-:W-:Y:S01]  /*17c0*/  FADD.FTZ R96, R167, R146 ;  /* 0x00000092a7607221 */ /* 0x000fe20000010000 */
[----:B------:R-:W-:Y:S01]  /*17d0*/  FMUL.FTZ R151, R65, R100 ;  /* 0x0000006441977220 */ /* 0x000fe20000410000 */
[C---:B------:R-:W-:Y:S01]  /*17e0*/  FMUL.FTZ R152, R112.reuse, R149 ;  /* 0x0000009570987220 */ /* 0x040fe20000410000 */
[----:B------:R-:W-:Y:S01]  /*17f0*/  FFMA.FTZ R97, R113, R146, R166 ;  /* 0x0000009271617223 */ /* 0x000fe200000100a6 */
        /* <DEDUP_REMOVED lines=40> */
.L_x_2978:
[----:B-----5:R-:W-:Y:S01]  /*1a80*/  ISETP.GE.AND P1, PT, R159, 0x1, PT ;  /* 0x000000019f00780c */ /* 0x020fe20003f26270 */
[----:B------:R-:W-:Y:S01]  /*1a90*/  IMAD.U32 R0, RZ, RZ, UR14 ;  /* 0x0000000eff007e24 */ /* 0x000fe2000f8e00ff */
[----:B------:R-:W-:Y:S01]  /*1aa0*/  UISETP.NE.U32.AND UP0, UPT, UR10, URZ, UPT ;  /* 0x000000ff0a00728c */ /* 0x000fe2000bf05070 */
[----:B------:R-:W-:Y:S02]  /*1ab0*/  HFMA2 R173, -RZ, RZ, 0, 0 ;  /* 0x00000000ffad7431 */ /* 0x000fe400000001ff */
[----:B------:R-:W-:Y:S01]  /*1ac0*/  IMAD R97, R111, R0, RZ ;  /* 0x000000006f617224 */ /* 0x000fe200078e02ff */
[----:B------:R-:W-:-:S04]  /*1ad0*/  UISETP.NE.AND.EX UP0, UPT, UR11, URZ, UPT, UP0 ;  /* 0x000000ff0b00728c */ /* 0x000fc8000bf05300 */
[----:B------:R-:W-:-:S03]  /*1ae0*/  SHF.R.S32.HI R98, RZ, 0x1f, R97 ;  /* 0x0000001fff627819 */ /* 0x000fc60000011461 */
        /* <DEDUP_REMOVED lines=26> */
.L_x_2984:
[C---:B------:R-:W-:Y:S02]  /*1c90*/  ISETP.GE.U32.AND P5, PT, R2.reuse, 0x20, PT ;  /* 0x000000200200780c */ /* 0x040fe40003fa6070 */
[C---:B------:R-:W-:Y:S02]  /*1ca0*/  ISETP.GE.U32.AND P3, PT, R2.reuse, 0x40, PT ;  /* 0x000000400200780c */ /* 0x040fe40003f66070 */
[----:B------:R-:W-:-:S09]  /*1cb0*/  ISETP.GE.U32.AND P2, PT, R2, 0x60, PT ;  /* 0x000000600200780c */ /* 0x000fd20003f46070 */
[----:B------:R-:W0:Y:S08]  /*1cc0*/  @P5 LDC.64 R98, c[0x0][0x3b0] ;  /* 0x0000ec00ff625b82 */ /* 0x000e300000000a00 */
[----:B------:R-:W1:Y:S08]  /*1cd0*/  @P5 LDC.64 R96, c[0x0][0x438] ;  /* 0x00010e00ff605b82 */ /* 0x000e700000000a00 */
[----:B------:R-:W2:Y:S08]  /*1ce0*/  @P3 LDC.64 R162, c[0x0][0x3b0] ;  /* 0x0000ec00ffa23b82 */ /* 0x000eb00000000a00 */
[----:B------:R-:W3:Y:S01]  /*1cf0*/  @P3 LDC.64 R100, c[0x0][0x438] ;  /* 0x00010e00ff643b82 */ /* 0x000ee20000000a00 */
[----:B0-----:R-:W-:-:S04]  /*1d00*/  @P5 IMAD.WIDE.U32 R102, R173, 0x8, R98 ;  /* 0x00000008ad665825 */ /* 0x001fc800078e0062 */
[----:B------:R-:W-:Y:S01]  /*1d10*/  @P5 VIADD R173, R173, 0x20 ;  /* 0x00000020adad5836 */ /* 0x000fe20000000000 */
        /* <DEDUP_REMOVED lines=16> */
[----:B------:R-:W-:-:S07]  /*1e20*/  CS2R R166, SRZ ;  /* 0x0000000000a67805 */ /* 0x000fce000001ff00 */
.L_x_2983:
[----:B------:R-:W-:Y:S05]  /*1e30*/  BSYNC.RECONVERGENT B0 ;  /* 0x0000000000007941 */ /* 0x000fea0003800200 */
.L_x_2977:
        /* <DEDUP_REMOVED lines=22> */
.L_x_3061:
[----:B------:R-:W0:Y:S01]  /*1fa0*/  S2R R97, SR_TID.X ;  /* 0x0000000000617919 */ /* 0x000e220000002100 */
[----:B------:R-:W-:Y:S01]  /*1fb0*/  @P1 IADD3 R159, PT, PT, R159, -0x1, RZ ;  /* 0xffffffff9f9f1810 */ /* 0x000fe20007ffe0ff */
[----:B-1----:R-:W-:Y:S01]  /*1fc0*/  FADD.FTZ R100, R162, R163 ;  /* 0x000000a3a2647221 */ /* 0x002fe20000010000 */
[----:B--2---:R-:W-:Y:S01]  /*1fd0*/  FADD.FTZ R101, R96, R165 ;  /* 0x000000a560657221 */ /* 0x004fe20000010000 */
[----:B------:R-:W-:Y:S01]  /*1fe0*/  ISETP.NE.AND P0, PT, RZ, UR8, PT ;  /* 0x00000008ff007c0c */ /* 0x000fe2000bf05270 */
[----:B------:R-:W-:Y:S01]  /*1ff0*/  BSSY.RECONVERGENT B1, `(.L_x_2986) ;  /* 0x00001b1000017945 */ /* 0x000fe20003800200 */
[----:B------:R-:W-:Y:S02]  /*2000*/  @P1 IMAD R159, R159, R0, RZ ;  /* 0x000000009f9f1224 */ /* 0x000fe400078e02ff */
[----:B------:R-:W-:Y:S01]  /*2010*/  FMUL.FTZ R100, R100, UR9 ;  /* 0x0000000964647c20 */ /* 0x000fe20008410000 */
[----:B------:R-:W-:Y:S02]  /*2020*/  IMAD.MOV.U32 R99, RZ, RZ, R161 ;  /* 0x000000ffff637224 */ /* 0x000fe400078e00a1 */
[----:B------:R-:W-:Y:S01]  /*2030*/  FMUL.FTZ R101, R101, UR9 ;  /* 0x0000000965657c20 */ /* 0x000fe20008410000 */
[----:B------:R-:W-:-:S02]  /*2040*/  @P1 SHF.R.S32.HI R98, RZ, 0x1f, R159 ;  /* 0x0000001fff621819 */ /* 0x000fc4000001149f */
[----:B------:R-:W-:Y:S02]  /*2050*/  FSEL R100, R100, RZ, !P0 ;  /* 0x000000ff64647208 */ /* 0x000fe40004000000 */
[----:B------:R-:W-:Y:S01]  /*2060*/  @P1 LEA.HI R159, R98, R159, RZ, 0x3 ;  /* 0x0000009f629f1211 */ /* 0x000fe200078f18ff */
[----:B------:R-:W-:Y:S01]  /*2070*/  HFMA2 R98, -RZ, RZ, 0, 0 ;  /* 0x00000000ff627431 */ /* 0x000fe200000001ff */
        /* <DEDUP_REMOVED lines=29> */
.L_x_2992:
[----:B------:R-:W-:Y:S05]  /*2250*/  BSYNC.RECONVERGENT B2 ;  /* 0x0000000000027941 */ /* 0x000fea0003800200 */
.L_x_2991:
        /* <DEDUP_REMOVED lines=13> */
.L_x_2994:
[----:B------:R-:W-:Y:S05]  /*2330*/  BSYNC.RECONVERGENT B2 ;  /* 0x0000000000027941 */ /* 0x000fea0003800200 */
.L_x_2993:
        /* <DEDUP_REMOVED lines=13> */
.L_x_2996:
[----:B------:R-:W-:Y:S05]  /*2410*/  BSYNC.RECONVERGENT B2 ;  /* 0x0000000000027941 */ /* 0x000fea0003800200 */
.L_x_2995:
        /* <DEDUP_REMOVED lines=13> */
.L_x_2998:
[----:B------:R-:W-:Y:S05]  /*24f0*/  BSYNC.RECONVERGENT B2 ;  /* 0x0000000000027941 */ /* 0x000fea0003800200 */
.L_x_2997:
        /* <DEDUP_REMOVED lines=13> */
.L_x_3000:
[----:B------:R-:W-:Y:S05]  /*25d0*/  BSYNC.RECONVERGENT B2 ;  /* 0x0000000000027941 */ /* 0x000fea0003800200 */
.L_x_2999:
        /* <DEDUP_REMOVED lines=13> */
.L_x_3002:
[----:B------:R-:W-:Y:S05]  /*26b0*/  BSYNC.RECONVERGENT B2 ;  /* 0x0000000000027941 */ /* 0x000fea0003800200 */
.L_x_3001:
        /* <DEDUP_REMOVED lines=13> */
.L_x_3004:
[----:B------:R-:W-:Y:S05]  /*2790*/  BSYNC.RECONVERGENT B2 ;  /* 0x0000000000027941 */ /* 0x000fea0003800200 */
.L_x_3003:
        /* <DEDUP_REMOVED lines=14> */
.L_x_2990:
        /* <DEDUP_REMOVED lines=12> */
[-CC-:B------:R-:W-:Y:S01]  /*2940*/  FFMA.FTZ R173, R117, R101.reuse, R100.reuse ;  /* 0x0000006575ad7223 */ /* 0x180fe20000010064 */
[----:B------:R-:W-:Y:S01]  /*2950*/  FFMA.FTZ R179, R119, R101, R100 ;  /* 0x0000006577b37223 */ /* 0x000fe20000010064 */
[----:B------:R-:W-:Y:S01]  /*2960*/  FSEL R170, R95, RZ, P0 ;  /* 0x000000ff5faa7208 */ /* 0x000fe20000000000 */
[----:B------:R-:W-:Y:S01]  /*2970*/  FADD.FTZ R171, R123, -R172 ;  /* 0x800000ac7bab7221 */ /* 0x000fe20000010000 */
[----:B------:R-:W-:Y:S01]  /*2980*/  FSEL R168, R93, RZ, P0 ;  /* 0x000000ff5da87208 */ /* 0x000fe20000000000 */
[----:B------:R-:W2:Y:S01]  /*2990*/  @P1 LDC.64 R164, c[0x0][0x408] ;  /* 0x00010200ffa41b82 */ /* 0x000ea20000000a00 */
[----:B------:R-:W-:Y:S01]  /*29a0*/  FMUL.FTZ R169, R112, R169 ;  /* 0x000000a970a97220 */ /* 0x000fe20000410000 */
[----:B------:R-:W-:Y:S01]  /*29b0*/  FFMA.FTZ R176, R126, R101, R100 ;  /* 0x000000657eb07223 */ /* 0x000fe20000010064 */
[----:B------:R-:W-:Y:S01]  /*29c0*/  FADD.FTZ R173, R118, -R173 ;  /* 0x800000ad76ad7221 */ /* 0x000fe20000010000 */
[----:B------:R-:W-:Y:S01]  /*29d0*/  FADD.FTZ R179, R120, -R179 ;  /* 0x800000b378b37221 */ /* 0x000fe20000010000 */
[----:B------:R-:W-:Y:S01]  /*29e0*/  FMUL.FTZ R171, R112, R171 ;  /* 0x000000ab70ab7220 */ /* 0x000fe20000410000 */
[----:B------:R-:W-:Y:S01]  /*29f0*/  FADD.FTZ R177, R125, -R176 ;  /* 0x800000b07db17221 */ /* 0x000fe20000010000 */
[----:B0-----:R-:W-:Y:S01]  /*2a00*/  @P1 FMUL.FTZ R95, R170, R167 ;  /* 0x000000a7aa5f1220 */ /* 0x001fe20000410000 */
[C---:B------:R-:W-:Y:S01]  /*2a10*/  FMUL.FTZ R173, R112.reuse, R173 ;  /* 0x000000ad70ad7220 */ /* 0x040fe20000410000 */
[----:B------:R-:W-:Y:S01]  /*2a20*/  FSEL R172, R169, RZ, P0 ;  /* 0x000000ffa9ac7208 */ /* 0x000fe20000000000 */
[C---:B------:R-:W-:Y:S01]  /*2a30*/  FMUL.FTZ R179, R112.reuse, R179 ;  /* 0x000000b370b37220 */ /* 0x040fe20000410000 */
[----:B------:R-:W-:Y:S01]  /*2a40*/  @P1 FMUL.FTZ R161, R95, R166 ;  /* 0x000000a65fa11220 */ /* 0x000fe20000410000 */
[----:B------:R-:W-:Y:S01]  /*2a50*/  FMUL.FTZ R177, R112, R177 ;  /* 0x000000b170b17220 */ /* 0x000fe20000410000 */
[----:B------:R-:W0:Y:S01]  /*2a60*/  @P1 LDC.64 R166, c[0x0][0x408] ;  /* 0x00010200ffa61b82 */ /* 0x000e220000000a00 */
[----:B------:R-:W-:Y:S01]  /*2a70*/  FSEL R171, R171, RZ, P0 ;  /* 0x000000ffabab7208 */ /* 0x000fe20000000000 */
[----:B-1----:R-:W-:Y:S01]  /*2a80*/  @P1 FMUL.FTZ R93, R168, R163 ;  /* 0x000000a3a85d1220 */ /* 0x002fe20000410000 */
[----:B------:R-:W-:Y:S01]  /*2a90*/  FSEL R176, R173, RZ, P0 ;  /* 0x000000ffadb07208 */ /* 0x000fe20000000000 */
[----:B------:R-:W-:Y:S01]  /*2aa0*/  FFMA.FTZ R180, R128, R101, R100 ;  /* 0x0000006580b47223 */ /* 0x000fe20000010064 */
[----:B------:R-:W-:Y:S01]  /*2ab0*/  FSEL R178, R179, RZ, P0 ;  /* 0x000000ffb3b27208 */ /* 0x000fe20000000000 */
[----:B------:R-:W-:Y:S01]  /*2ac0*/  @P1 FMUL.FTZ R159, R93, R162 ;  /* 0x000000a25d9f1220 */ /* 0x000fe20000410000 */
[----:B------:R-:W-:Y:S01]  /*2ad0*/  FSEL R177, R177, RZ, P0 ;  /* 0x000000ffb1b17208 */ /* 0x000fe20000000000 */
[----:B------:R-:W1:Y:S01]  /*2ae0*/  @P1 LDC.64 R94, c[0x0][0x408] ;  /* 0x00010200ff5e1b82 */ /* 0x000e620000000a00 */
[----:B------:R-:W-:Y:S01]  /*2af0*/  @P1 LOP3.LUT P6, RZ, R104, 0xff, RZ, 0xc0, !PT ;  /* 0x000000ff68ff1812 */ /* 0x000fe200078cc0ff */
[----:B--2---:R-:W-:Y:S01]  /*2b00*/  @P1 FMUL.FTZ R165, R172, R165 ;  /* 0x000000a5aca51220 */ /* 0x004fe20000410000 */
[----:B------:R-:W-:-:S02]  /*2b10*/  @P1 LOP3.LUT P4, RZ, R104, 0xff0000, RZ, 0xc0, !PT ;  /* 0x00ff000068ff1812 */ /* 0x000fc4000788c0ff */
[----:B------:R-:W-:Y:S01]  /*2b20*/  @P1 FSEL R159, R159, RZ, P6 ;  /* 0x000000ff9f9f1208 */ /* 0x000fe20003000000 */
[----:B------:R-:W-:Y:S02]  /*2b30*/  @P1 FMUL.FTZ R164, R165, R164 ;  /* 0x000000a4a5a41220 */ /* 0x000fe40000410000 */
[----:B------:R-:W2:Y:S01]  /*2b40*/  @P1 LDC.64 R92, c[0x0][0x408] ;  /* 0x00010200ff5c1b82 */ /* 0x000ea20000000a00 */
[C---:B------:R-:W-:Y:S02]  /*2b50*/  @P1 LOP3.LUT P5, RZ, R104.reuse, 0xff00, RZ, 0xc0, !PT ;  /* 0x0000ff0068ff1812 */ /* 0x040fe400078ac0ff */
[----:B------:R-:W-:Y:S02]  /*2b60*/  @P1 LOP3.LUT P6, RZ, R104, 0xff000000, RZ, 0xc0, !PT ;  /* 0xff00000068ff1812 */ /* 0x000fe400078cc0ff */
[----:B------:R-:W-:Y:S02]  /*2b70*/  @P1 FSEL R164, R164, RZ, P4 ;  /* 0x000000ffa4a41208 */ /* 0x000fe40002000000 */
[----:B------:R-:W-:Y:S01]  /*2b80*/  @P1 LOP3.LUT P4, RZ, R105, 0xff, RZ, 0xc0, !PT ;  /* 0x000000ff69ff1812 */ /* 0x000fe2000788c0ff */
[----:B------:R-:W3:Y:S01]  /*2b90*/  @P1 LDC.64 R162, c[0x0][0x408] ;  /* 0x00010200ffa21b82 */ /* 0x000ee20000000a00 */
[----:B0-----:R-:W-:Y:S01]  /*2ba0*/  @P1 FMUL.FTZ R167, R171, R167 ;  /* 0x000000a7aba71220 */ /* 0x001fe20000410000 */
[----:B------:R-:W-:-:S02]  /*2bb0*/  @P1 FSEL R161, R161, RZ, P5 ;  /* 0x000000ffa1a11208 */ /* 0x000fc40002800000 */
[----:B------:R-:W-:Y:S01]  /*2bc0*/  @P1 LOP3.LUT P5, RZ, R105, 0xff00, RZ, 0xc0, !PT ;  /* 0x0000ff0069ff1812 */ /* 0x000fe200078ac0ff */
[----:B------:R-:W-:Y:S01]  /*2bd0*/  @P1 FMUL.FTZ R166, R167, R166 ;  /* 0x000000a6a7a61220 */ /* 0x000fe20000410000 */
[----:B------:R-:W-:Y:S01]  /*2be0*/  @P1 F2FP.BF16.F32.PACK_AB R159, RZ, R159 ;  /* 0x0000009fff9f123e */ /* 0x000fe200000010ff */
        /* <DEDUP_REMOVED lines=10> */
[----:B------:R-:W-:Y:S01]  /*2c90*/  FADD.FTZ R93, R127, -R180 ;  /* 0x800000b47f5d7221 */ /* 0x000fe20000010000 */
[----:B------:R-:W-:Y:S01]  /*2ca0*/  @P1 F2FP.BF16.F32.PACK_AB R95, RZ, R94 ;  /* 0x0000005eff5f123e */ /* 0x000fe200000010ff */
[----:B---3--:R-:W-:Y:S02]  /*2cb0*/  @P1 FMUL.FTZ R163, R177, R163 ;  /* 0x000000a3b1a31220 */ /* 0x008fe40000410000 */
[----:B------:R-:W-:Y:S01]  /*2cc0*/  FMUL.FTZ R165, R112, R93 ;  /* 0x0000005d70a57220 */ /* 0x000fe20000410000 */
[----:B------:R-:W-:Y:S01]  /*2cd0*/  @P1 FSEL R92, R92, RZ, P6 ;  /* 0x000000ff5c5c1208 */ /* 0x000fe20003000000 */
[----:B------:R-:W-:Y:S01]  /*2ce0*/  @P1 FMUL.FTZ R162, R163, R162 ;  /* 0x000000a2a3a21220 */ /* 0x000fe20000410000 */
[----:B------:R-:W-:Y:S02]  /*2cf0*/  @P1 PRMT R88, R159, 0x7610, R88 ;  /* 0x000076109f581816 */ /* 0x000fe40000000058 */
[----:B------:R-:W-:-:S02]  /*2d00*/  @P1 F2FP.BF16.F32.PACK_AB R163, RZ, R92 ;  /* 0x0000005cffa3123e */ /* 0x000fc400000010ff */
[----:B------:R-:W-:Y:S02]  /*2d10*/  @P1 FSEL R162, R162, RZ, P5 ;  /* 0x000000ffa2a21208 */ /* 0x000fe40002800000 */
[----:B------:R-:W-:Y:S02]  /*2d20*/  FSEL R165, R165, RZ, P0 ;  /* 0x000000ffa5a57208 */ /* 0x000fe40000000000 */
[----:B------:R-:W-:Y:S02]  /*2d30*/  @P1 F2FP.BF16.F32.PACK_AB R162, RZ, R162 ;  /* 0x000000a2ffa2123e */ /* 0x000fe400000010ff */
        /* <DEDUP_REMOVED lines=19> */
.L_x_2989:
        /* <DEDUP_REMOVED lines=85> */
[----:B------:R-:W-:-:S03]  /*33c0*/  IMAD.U32 R159, R159, 0x10000, RZ ;  /* 0x000100009f9f7824 */ /* 0x000fc600078e00ff */
        /* <DEDUP_REMOVED lines=10> */
.L_x_3006:
[----:B------:R-:W-:Y:S01]  /*3470*/  ISETP.GT.AND P0, PT, R110, RZ, PT ;  /* 0x000000ff6e00720c */ /* 0x000fe20003f04270 */
[----:B------:R-:W-:Y:S01]  /*3480*/  @P4 FFMA.FTZ R93, R3, R101, R100 ;  /* 0x00000065035d4223 */ /* 0x000fe20000010064 */
[----:B------:R-:W-:Y:S01]  /*3490*/  SHF.L.U32 R178, R9, 0x10, RZ ;  /* 0x0000001009b27819 */ /* 0x000fe200000006ff */
[----:B------:R-:W-:Y:S01]  /*34a0*/  IMAD.U32 R177, R8, 0x10000, RZ ;  /* 0x0001000008b17824 */ /* 0x000fe200078e00ff */
[----:B------:R-:W-:Y:S01]  /*34b0*/  SHF.L.U32 R176, R165, 0x10, RZ ;  /* 0x00000010a5b07819 */ /* 0x000fe200000006ff */
[----:B------:R-:W-:Y:S01]  /*34c0*/  @P4 FADD.FTZ R93, R114, -R93 ;  /* 0x8000005d725d4221 */ /* 0x000fe20000010000 */
[----:B------:R-:W-:Y:S01]  /*34d0*/  SHF.L.U32 R179, R164, 0x10, RZ ;  /* 0x00000010a4b37819 */ /* 0x000fe200000006ff */
[----:B------:R-:W0:Y:S01]  /*34e0*/  @P1 LDC.64 R172, c[0x0][0x408] ;  /* 0x00010200ffac1b82 */ /* 0x000e220000000a00 */
[----:B------:R-:W-:Y:S02]  /*34f0*/  IMAD.U32 R183, R159, 0x10000, RZ ;  /* 0x000100009fb77824 */ /* 0x000fe400078e00ff */
[----:B------:R-:W-:Y:S01]  /*3500*/  @P4 FFMA.FTZ R177, R112, R93, R177 ;  /* 0x0000005d70b14223 */ /* 0x000fe200000100b1 */
[----:B------:R-:W-:-:S02]  /*3510*/  SHF.L.U32 R181, R10, 0x10, RZ ;  /* 0x000000100ab57819 */ /* 0x000fc400000006ff */
        /* <DEDUP_REMOVED lines=18> */
[----:B------:R-:W-:Y:S01]  /*3640*/  SHF.L.U32 R180, R161, 0x10, RZ ;  /* 0x00000010a1b47819 */ /* 0x000fe200000006ff */
[----:B------:R-:W-:Y:S01]  /*3650*/  @P0 FADD.FTZ R161, R125, -R184 ;  /* 0x800000b87da10221 */ /* 0x000fe20000010000 */
[----:B------:R-:W3:Y:S01]  /*3660*/  @P1 LDC.64 R92, c[0x0][0x408] ;  /* 0x00010200ff5c1b82 */ /* 0x000ee20000000a00 */
[----:B------:R-:W-:Y:S01]  /*3670*/  @P0 FADD.FTZ R186, R127, -R186 ;  /* 0x800000ba7fba0221 */ /* 0x000fe20000010000 */
[----:B0-----:R-:W-:Y:S01]  /*3680*/  @P1 FMUL.FTZ R173, R177, R173 ;  /* 0x000000adb1ad1220 */ /* 0x001fe20000410000 */
[C---:B------:R-:W-:Y:S01]  /*3690*/  @P0 FFMA.FTZ R181, R112.reuse, R159, R181 ;  /* 0x0000009f70b50223 */ /* 0x040fe200000100b5 */
[C---:B------:R-:W-:Y:S01]  /*36a0*/  @P0 FFMA.FTZ R182, R112.reuse, R185, R182 ;  /* 0x000000b970b60223 */ /* 0x040fe200000100b6 */
[C---:B------:R-:W-:Y:S01]  /*36b0*/  @P0 FFMA.FTZ R180, R112.reuse, R161, R180 ;  /* 0x000000a170b40223 */ /* 0x040fe200000100b4 */
[----:B------:R-:W-:Y:S01]  /*36c0*/  @P0 FFMA.FTZ R183, R112, R186, R183 ;  /* 0x000000ba70b70223 */ /* 0x000fe200000100b7 */
[----:B------:R-:W-:Y:S01]  /*36d0*/  @P1 FMUL.FTZ R172, R173, R172 ;  /* 0x000000acadac1220 */ /* 0x000fe20000410000 */
        /* <DEDUP_REMOVED lines=8> */
[----:B------:R-:W-:Y:S02]  /*3760*/  @P1 LOP3.LUT P5, RZ, R104, 0xff0000, RZ, 0xc0, !PT ;  /* 0x00ff000068ff1812 */ /* 0x000fe400078ac0ff */
[----:B------:R-:W-:Y:S01]  /*3770*/  @P1 FSEL R172, R172, RZ, P0 ;  /* 0x000000ffacac1208 */ /* 0x000fe20000000000 */
[----:B------:R-:W-:Y:S01]  /*3780*/  @P1 FMUL.FTZ R162, R163, R162 ;  /* 0x000000a2a3a21220 */ /* 0x000fe20000410000 */
[----:B------:R-:W-:-:S02]  /*3790*/  @P1 ISETP.GE.U32.AND P0, PT, R104, RZ, PT ;  /* 0x000000ff6800120c */ /* 0x000fc40003f06070 */
[----:B------:R-:W2:Y:S01]  /*37a0*/  @P1 LDC.64 R170, c[0x0][0x408] ;  /* 0x00010200ffaa1b82 */ /* 0x000ea20000000a00 */
[----:B---3--:R-:W-:Y:S01]  /*37b0*/  @P1 FMUL.FTZ R93, R179, R93 ;  /* 0x0000005db35d1220 */ /* 0x008fe20000410000 */
[----:B------:R-:W-:Y:S02]  /*37c0*/  @P1 FSEL R162, R162, RZ, P4 ;  /* 0x000000ffa2a21208 */ /* 0x000fe40002000000 */
[----:B------:R-:W-:Y:S01]  /*37d0*/  @P1 LOP3.LUT P4, RZ, R105, 0xff0000, RZ, 0xc0, !PT ;  /* 0x00ff000069ff1812 */ /* 0x000fe2000788c0ff */
[----:B------:R-:W-:Y:S01]  /*37e0*/  @P1 FMUL.FTZ R92, R93, R92 ;  /* 0x0000005c5d5c1220 */ /* 0x000fe20000410000 */
[----:B------:R-:W-:Y:S02]  /*37f0*/  @P1 ISETP.GE.U32.AND.EX P0, PT, R105, 0x1000000, PT, P0 ;  /* 0x010000006900180c */ /* 0x000fe40003f06100 */
[----:B------:R-:W3:Y:S01]  /*3800*/  @P1 LDC.64 R166, c[0x0][0x408] ;  /* 0x00010200ffa61b82 */ /* 0x000ee20000000a00 */
[----:B0-----:R-:W-:Y:S01]  /*3810*/  @P1 FMUL.FTZ R95, R178, R95 ;  /* 0x0000005fb25f1220 */ /* 0x001fe20000410000 */
[----:B------:R-:W-:-:S02]  /*3820*/  @P1 FSEL R92, R92, RZ, P6 ;  /* 0x000000ff5c5c1208 */ /* 0x000fc40003000000 */
[----:B------:R-:W-:Y:S01]  /*3830*/  @P1 LOP3.LUT P6, RZ, R105, 0xff, RZ, 0xc0, !PT ;  /* 0x000000ff69ff1812 */ /* 0x000fe200078cc0ff */
[----:B------:R-:W-:Y:S01]  /*3840*/  @P1 FMUL.FTZ R94, R95, R94 ;  /* 0x0000005e5f5e1220 */ /* 0x000fe20000410000 */
[----:B------:R-:W-:Y:S01]  /*3850*/  @P1 F2FP.BF16.F32.PACK_AB R172, RZ, R172 ;  /* 0x000000acffac123e */ /* 0x000fe200000010ff */
[----:B-1----:R-:W-:Y:S01]  /*3860*/  @P1 FMUL.FTZ R169, R182, R169 ;  /* 0x000000a9b6a91220 */ /* 0x002fe20000410000 */
[----:B------:R-:W-:Y:S02]  /*3870*/  @P1 FSEL R164, R164, RZ, P6 ;  /* 0x000000ffa4a41208 */ /* 0x000fe40003000000 */
        /* <DEDUP_REMOVED lines=12> */
[----:B------:R-:W-:Y:S01]  /*3940*/  @P1 F2FP.BF16.F32.PACK_AB R161, RZ, R92 ;  /* 0x0000005cffa1123e */ /* 0x000fe200000010ff */
[----:B------:R-:W-:Y:S01]  /*3950*/  @P1 FMUL.FTZ R166, R167, R166 ;  /* 0x000000a6a7a61220 */ /* 0x000fe20000410000 */
[----:B------:R-:W-:-:S02]  /*3960*/  @P1 F2FP.BF16.F32.PACK_AB R170, RZ, R170 ;  /* 0x000000aaffaa123e */ /* 0x000fc400000010ff */
[----:B------:R-:W-:Y:S02]  /*3970*/  @P1 PRMT R88, R172, 0x7610, R88 ;  /* 0x00007610ac581816 */ /* 0x000fe40000000058 */
[----:B------:R-:W-:Y:S02]  /*3980*/  @P1 FSEL R166, R166, RZ, P0 ;  /* 0x000000ffa6a61208 */ /* 0x000fe40000000000 */
[----:B------:R-:W-:Y:S02]  /*3990*/  @P1 PRMT R89, R159, 0x7610, R89 ;  /* 0x000076109f591816 */ /* 0x000fe40000000059 */
[----:B------:R-:W-:Y:S02]  /*39a0*/  @P1 F2FP.BF16.F32.PACK_AB R166, RZ, R166 ;  /* 0x000000a6ffa6123e */ /* 0x000fe400000010ff */
[----:B------:R-:W-:Y:S02]  /*39b0*/  @P1 PRMT R90, R164, 0x7610, R90 ;  /* 0x00007610a45a1816 */ /* 0x000fe4000000005a */
[----:B------:R-:W-:-:S02]  /*39c0*/  @P1 PRMT R91, R168, 0x7610, R91 ;  /* 0x00007610a85b1816 */ /* 0x000fc4000000005b */
[----:B------:R-:W-:Y:S02]  /*39d0*/  F2FP.BF16.F32.PACK_AB R92, R176, R177 ;  /* 0x000000b1b05c723e */ /* 0x000fe400000010ff */
[----:B------:R-:W-:Y:S02]  /*39e0*/  F2FP.BF16.F32.PACK_AB R93, R179, R178 ;  /* 0x000000b2b35d723e */ /* 0x000fe400000010ff */
[----:B------:R-:W-:Y:S02]  /*39f0*/  F2FP.BF16.F32.PACK_AB R94, R180, R181 ;  /* 0x000000b5b45e723e */ /* 0x000fe400000010ff */
[----:B------:R-:W-:Y:S02]  /*3a00*/  F2FP.BF16.F32.PACK_AB R95, R183, R182 ;  /* 0x000000b6b75f723e */ /* 0x000fe400000010ff */
[----:B------:R-:W-:Y:S02]  /*3a10*/  @P1 PRMT R88, R88, 0x5410, R162 ;  /* 0x0000541058581816 */ /* 0x000fe400000000a2 */
[----:B------:R-:W-:-:S02]  /*3a20*/  @P1 PRMT R89, R89, 0x5410, R161 ;  /* 0x0000541059591816 */ /* 0x000fc400000000a1 */
[----:B------:R-:W-:Y:S02]  /*3a30*/  @P1 PRMT R90, R90, 0x5410, R170 ;  /* 0x000054105a5a1816 */ /* 0x000fe400000000aa */
[----:B------:R-:W-:-:S07]  /*3a40*/  @P1 PRMT R91, R91, 0x5410, R166 ;  /* 0x000054105b5b1816 */ /* 0x000fce00000000a6 */
.L_x_3005:
[----:B------:R-:W-:Y:S05]  /*3a50*/  BSYNC.RECONVERGENT B0 ;  /* 0x0000000000007941 */ /* 0x000fea0003800200 */
.L_x_2988:
[----:B------:R-:W-:Y:S01]  /*3a60*/  ISETP.NE.U32.AND P0, PT, R174, RZ, PT ;  /* 0x000000ffae00720c */ /* 0x000fe20003f05070 */
[----:B------:R-:W0:Y:S03]  /*3a70*/  @P1 LDC.64 R164, c[0x0][0x468] ;  /* 0x00011a00ffa41b82 */ /* 0x000e260000000a00 */
[----:B------:R-:W-:-:S13]  /*3a80*/  ISETP.NE.AND.EX P0, PT, R175, RZ, PT, P0 ;  /* 0x000000ffaf00720c */ /* 0x000fda0003f05300 */
[----:B------:R-:W1:Y:S01]  /*3a90*/  @P0 LDC.64 R162, c[0x0][0x478] ;  /* 0x00011e00ffa20b82 */ /* 0x000e620000000a00 */
[----:B0-----:R-:W-:-:S04]  /*3aa0*/  @P1 IMAD.WIDE.U32 R164, R98, 0x10, R164 ;  /* 0x0000001062a41825 */ /* 0x001fc800078e00a4 */
[----:B------:R-:W-:Y:S02]  /*3ab0*/  VIADD R98, R98, 0x20 ;  /* 0x0000002062627836 */ /* 0x000fe40000000000 */
[C---:B-1----:R-:W-:Y:S01]  /*3ac0*/  @P0 IMAD.WIDE.U32 R162, R99.reuse, 0x10, R162 ;  /* 0x0000001063a20825 */ /* 0x042fe200078e00a2 */
[----:B------:R-:W-:-:S04]  /*3ad0*/  IADD3 R99, PT, PT, R99, 0x20, RZ ;  /* 0x0000002063637810 */ /* 0x000fc80007ffe0ff */
[----:B------:R0:W-:Y:S04]  /*3ae0*/  @P0 STG.E.128 desc[UR6][R162.64], R92 ;  /* 0x0000005ca2000986 */ /* 0x0001e8000c101d06 */
[----:B------:R0:W-:Y:S02]  /*3af0*/  @P1 STG.E.128 desc[UR6][R164.64], R88 ;  /* 0x00000058a4001986 */ /* 0x0001e4000c101d06 */
.L_x_2987:
[----:B------:R-:W-:Y:S05]  /*3b00*/  BSYNC.RECONVERGENT B1 ;  /* 0x0000000000017941 */ /* 0x000fea0003800200 */
.L_x_2986:
        /* <DEDUP_REMOVED lines=11> */
[----:B0-----:R-:W0:Y:S01]  /*3bc0*/  @P1 LDC.64 R162, c[0x0][0x408] ;  /* 0x00010200ffa21b82 */ /* 0x001e220000000a00 */
[----:B------:R-:W-:Y:S01]  /*3bd0*/  SHF.L.U32 R171, R5, 0x10, RZ ;  /* 0x0000001005ab7819 */ /* 0x000fe200000006ff */
[----:B------:R-:W-:Y:S01]  /*3be0*/  IMAD.U32 R173, R6, 0x10000, RZ ;  /* 0x0001000006ad7824 */ /* 0x000fe200078e00ff */
[C---:B------:R-:W-:Y:S01]  /*3bf0*/  PRMT R161, R4.reuse, 0x7632, R161 ;  /* 0x0000763204a17816 */ /* 0x040fe200000000a1 */
[----:B------:R-:W-:Y:S01]  /*3c00*/  IMAD.U32 R175, R7, 0x10000, RZ ;  /* 0x0001000007af7824 */ /* 0x000fe200078e00ff */
[----:B------:R-:W-:Y:S02]  /*3c10*/  SHF.L.U32 R159, R4, 0x10, RZ ;  /* 0x00000010049f7819 */ /* 0x000fe400000006ff */
[----:B------:R-:W-:Y:S01]  /*3c20*/  SHF.L.U32 R170, R161, 0x10, RZ ;  /* 0x00000010a1aa7819 */ /* 0x000fe200000006ff */
[----:B------:R-:W1:Y:S01]  /*3c30*/  @P1 LDC.64 R168, c[0x0][0x408] ;  /* 0x00010200ffa81b82 */ /* 0x000e620000000a00 */
[----:B------:R-:W-:-:S02]  /*3c40*/  PRMT R176, R7, 0x7632, R176 ;  /* 0x0000763207b07816 */ /* 0x000fc400000000b0 */
[----:B------:R-:W-:Y:S01]  /*3c50*/  @P1 LOP3.LUT P4, RZ, R106, 0xff000000, RZ, 0xc0, !PT ;  /* 0xff0000006aff1812 */ /* 0x000fe2000788c0ff */
[-C--:B------:R-:W-:Y:S01]  /*3c60*/  @P0 FFMA.FTZ R94, R140, R101.reuse, R100 ;  /* 0x000000658c5e0223 */ /* 0x080fe20000010064 */
[----:B------:R-:W-:Y:S01]  /*3c70*/  @!P0 PRMT R92, R5, 0x7632, R92 ;  /* 0x00007632055c8816 */ /* 0x000fe2000000005c */
[-C--:B------:R-:W-:Y:S01]  /*3c80*/  @P0 FFMA.FTZ R93, R131, R101.reuse, R100 ;  /* 0x00000065835d0223 */ /* 0x080fe20000010064 */
[----:B------:R-:W-:Y:S01]  /*3c90*/  @P0 SHF.L.U32 R103, R103, 0x10, RZ ;  /* 0x0000001067670819 */ /* 0x000fe200000006ff */
[----:B------:R-:W-:Y:S01]  /*3ca0*/  @P0 FADD.FTZ R95, R139, -R94 ;  /* 0x8000005e8b5f0221 */ /* 0x000fe20000010000 */
[--C-:B------:R-:W-:Y:S01]  /*3cb0*/  @P0 FFMA.FTZ R164, R138, R101, R100.reuse ;  /* 0x000000658aa40223 */ /* 0x100fe20000010064 */
[----:B------:R-:W-:Y:S02]  /*3cc0*/  @!P0 IMAD.U32 R172, R92, 0x10000, RZ ;  /* 0x000100005cac8824 */ /* 0x000fe400078e00ff */
[----:B------:R-:W-:Y:S01]  /*3cd0*/  @P0 FADD.FTZ R92, R132, -R93 ;  /* 0x8000005d845c0221 */ /* 0x000fe20000010000 */
[C---:B------:R-:W-:Y:S01]  /*3ce0*/  @P0 FFMA.FTZ R172, R112.reuse, R95, R103 ;  /* 0x0000005f70ac0223 */ /* 0x040fe20000010067 */
[-CC-:B------:R-:W-:Y:S01]  /*3cf0*/  @P0 FFMA.FTZ R103, R129, R101.reuse, R100.reuse ;  /* 0x0000006581670223 */ /* 0x180fe20000010064 */
[----:B------:R-:W-:Y:S01]  /*3d00*/  @P0 FFMA.FTZ R165, R133, R101, R100 ;  /* 0x0000006585a50223 */ /* 0x000fe20000010064 */
[----:B------:R-:W-:Y:S01]  /*3d10*/  @P0 FFMA.FTZ R171, R112, R92, R171 ;  /* 0x0000005c70ab0223 */ /* 0x000fe200000100ab */
[----:B------:R-:W-:Y:S01]  /*3d20*/  @P0 FADD.FTZ R161, R137, -R164 ;  /* 0x800000a489a10221 */ /* 0x000fe20000010000 */
[----:B------:R-:W-:Y:S01]  /*3d30*/  @P0 FADD.FTZ R103, R130, -R103 ;  /* 0x8000006782670221 */ /* 0x000fe20000010000 */
[----:B------:R-:W-:Y:S01]  /*3d40*/  @P0 FADD.FTZ R166, R134, -R165 ;  /* 0x800000a586a60221 */ /* 0x000fe20000010000 */
[----:B------:R-:W2:Y:S01]  /*3d50*/  @P1 LDC.64 R94, c[0x0][0x408] ;  /* 0x00010200ff5e1b82 */ /* 0x000ea20000000a00 */
[C---:B------:R-:W-:Y:S01]  /*3d60*/  @P0 FFMA.FTZ R170, R112.reuse, R161, R170 ;  /* 0x000000a170aa0223 */ /* 0x040fe200000100aa */
[C---:B------:R-:W-:Y:S01]  /*3d70*/  @P0 FFMA.FTZ R159, R112.reuse, R103, R159 ;  /* 0x00000067709f0223 */ /* 0x040fe2000001009f */
[----:B------:R-:W-:Y:S01]  /*3d80*/  @P0 FFMA.FTZ R173, R112, R166, R173 ;  /* 0x000000a670ad0223 */ /* 0x000fe200000100ad */
[----:B------:R-:W-:Y:S01]  /*3d90*/  SHF.L.U32 R161, R102, 0x10, RZ ;  /* 0x0000001066a17819 */ /* 0x000fe200000006ff */
[-CC-:B------:R-:W-:Y:S01]  /*3da0*/  @P0 FFMA.FTZ R177, R135, R101.reuse, R100.reuse ;  /* 0x0000006587b10223 */ /* 0x180fe20000010064 */
[-CC-:B------:R-:W-:Y:S01]  /*3db0*/  @P0 FFMA.FTZ R174, R142, R101.reuse, R100.reuse ;  /* 0x000000658eae0223 */ /* 0x180fe20000010064 */
[----:B------:R-:W-:Y:S01]  /*3dc0*/  @P0 FFMA.FTZ R180, R144, R101, R100 ;  /* 0x0000006590b40223 */ /* 0x000fe20000010064 */
[----:B------:R-:W3:Y:S01]  /*3dd0*/  @P1 LDC.64 R92, c[0x0][0x408] ;  /* 0x00010200ff5c1b82 */ /* 0x000ee20000000a00 */
[----:B------:R-:W-:Y:S01]  /*3de0*/  SHF.L.U32 R178, R176, 0x10, RZ ;  /* 0x00000010b0b27819 */ /* 0x000fe200000006ff */
[----:B------:R-:W-:Y:S01]  /*3df0*/  @P0 FADD.FTZ R176, R136, -R177 ;  /* 0x800000b188b00221 */ /* 0x000fe20000010000 */
[----:B0-----:R-:W-:Y:S01]  /*3e00*/  @P1 FMUL.FTZ R163, R172, R163 ;  /* 0x000000a3aca31220 */ /* 0x001fe20000410000 */
[----:B------:R-:W-:Y:S01]  /*3e10*/  @P0 FADD.FTZ R174, R141, -R174 ;  /* 0x800000ae8dae0221 */ /* 0x000fe20000010000 */
[----:B------:R-:W-:Y:S01]  /*3e20*/  @P0 FADD.FTZ R177, R143, -R180 ;  /* 0x800000b48fb10221 */ /* 0x000fe20000010000 */
[----:B-1----:R-:W-:Y:S01]  /*3e30*/  @P1 FMUL.FTZ R169, R171, R169 ;  /* 0x000000a9aba91220 */ /* 0x002fe20000410000 */
[----:B------:R-:W-:Y:S01]  /*3e40*/  @P1 FMUL.FTZ R162, R163, R162 ;  /* 0x000000a2a3a21220 */ /* 0x000fe20000410000 */
[----:B------:R-:W0:Y:S01]  /*3e50*/  @P1 LDC.64 R164, c[0x0][0x408] ;  /* 0x00010200ffa41b82 */ /* 0x000e220000000a00 */
[C---:B------:R-:W-:Y:S01]  /*3e60*/  @P0 FFMA.FTZ R161, R112.reuse, R174, R161 ;  /* 0x000000ae70a10223 */ /* 0x040fe200000100a1 */
[C---:B------:R-:W-:Y:S01]  /*3e70*/  @P0 FFMA.FTZ R175, R112.reuse, R176, R175 ;  /* 0x000000b070af0223 */ /* 0x040fe200000100af */
[----:B------:R-:W-:Y:S01]  /*3e80*/  @P0 FFMA.FTZ R178, R112, R177, R178 ;  /* 0x000000b170b20223 */ /* 0x000fe200000100b2 */
[----:B------:R-:W-:Y:S01]  /*3e90*/  @P1 FMUL.FTZ R168, R169, R168 ;  /* 0x000000a8a9a81220 */ /* 0x000fe20000410000 */
[----:B------:R-:W-:-:S02]  /*3ea0*/  @P1 LOP3.LUT P0, RZ, R106, 0xff0000, RZ, 0xc0, !PT ;  /* 0x00ff00006aff1812 */ /* 0x000fc4000780c0ff */
[----:B------:R-:W-:Y:S01]  /*3eb0*/  @P1 FSEL R162, R162, RZ, P4 ;  /* 0x000000ffa2a21208 */ /* 0x000fe20002000000 */
[----:B------:R-:W1:Y:S01]  /*3ec0*/  @P1 LDC.64 R102, c[0x0][0x408] ;  /* 0x00010200ff661b82 */ /* 0x000e620000000a00 */
[----:B--2---:R-:W-:Y:S01]  /*3ed0*/  @P1 FMUL.FTZ R95, R159, R95 ;  /* 0x0000005f9f5f1220 */ /* 0x004fe20000410000 */
[----:B------:R-:W-:Y:S02]  /*3ee0*/  @P1 FSEL R168, R168, RZ, P0 ;  /* 0x000000ffa8a81208 */ /* 0x000fe40000000000 */
[C---:B------:R-:W-:Y:S01]  /*3ef0*/  @P1 LOP3.LUT P4, RZ, R106.reuse, 0xff, RZ, 0xc0, !PT ;  /* 0x000000ff6aff1812 */ /* 0x040fe2000788c0ff */
[----:B------:R-:W-:Y:S01]  /*3f00*/  @P1 FMUL.FTZ R94, R95, R94 ;  /* 0x0000005e5f5e1220 */ /* 0x000fe20000410000 */
[----:B------:R-:W-:Y:S02]  /*3f10*/  @P1 LOP3.LUT P5, RZ, R106, 0xff00, RZ, 0xc0, !PT ;  /* 0x0000ff006aff1812 */ /* 0x000fe400078ac0ff */
[----:B------:R-:W2:Y:S01]  /*3f20*/  @P1 LDC.64 R166, c[0x0][0x408] ;  /* 0x00010200ffa61b82 */ /* 0x000ea20000000a00 */
[----:B---3--:R-:W-:Y:S01]  /*3f30*/  @P1 FMUL.FTZ R93, R170, R93 ;  /* 0x0000005daa5d1220 */ /* 0x008fe20000410000 */
[----:B------:R-:W-:-:S02]  /*3f40*/  @P1 LOP3.LUT P0, RZ, R107, 0xff, RZ, 0xc0, !PT ;  /* 0x000000ff6bff1812 */ /* 0x000fc4000780c0ff */
[----:B------:R-:W-:Y:S01]  /*3f50*/  @P1 FSEL R94, R94, RZ, P4 ;  /* 0x000000ff5e5e1208 */ /* 0x000fe20002000000 */
[----:B------:R-:W-:Y:S01]  /*3f60*/  @P1 FMUL.FTZ R92, R93, R92 ;  /* 0x0000005c5d5c1220 */ /* 0x000fe20000410000 */
[----:B------:R-:W-:Y:S01]  /*3f70*/  @P1 LOP3.LUT P4, RZ, R107, 0xff00, RZ, 0xc0, !PT ;  /* 0x0000ff006bff1812 */ /* 0x000fe2000788c0ff */
[----:B0-----:R-:W-:Y:S01]  /*3f80*/  @P1 FMUL.FTZ R165, R173, R165 ;  /* 0x000000a5ada51220 */ /* 0x001fe20000410000 */
[----:B------:R-:W-:Y:S02]  /*3f90*/  @P1 F2FP.BF16.F32.PACK_AB R168, RZ, R168 ;  /* 0x000000a8ffa8123e */ /* 0x000fe400000010ff */
[----:B------:R-:W-:Y:S01]  /*3fa0*/  @P1 FSEL R92, R92, RZ, P5 ;  /* 0x000000ff5c5c1208 */ /* 0x000fe20002800000 */
[----:B------:R-:W-:Y:S01]  /*3fb0*/  @P1 FMUL.FTZ R164, R165, R164 ;  /* 0x000000a4a5a41220 */ /* 0x000fe20000410000 */
[----:B------:R-:W-:Y:S02]  /*3fc0*/  @P1 LOP3.LUT P5, RZ, R107, 0xff0000, RZ, 0xc0, !PT ;  /* 0x00ff00006bff1812 */ /* 0x000fe400078ac0ff */
[----:B------:R-:W-:Y:S01]  /*3fd0*/  @P1 F2FP.BF16.F32.PACK_AB R95, RZ, R94 ;  /* 0x0000005eff5f123e */ /* 0x000fe200000010ff */
[----:B-1----:R-:W-:Y:S01]  /*3fe0*/  @P1 FMUL.FTZ R103, R161, R103 ;  /* 0x00000067a1671220 */ /* 0x002fe20000410000 */
[----:B------:R-:W-:-:S02]  /*3ff0*/  @P1 FSEL R164, R164, RZ, P0 ;  /* 0x000000ffa4a41208 */ /* 0x000fc40000000000 */
[----:B------:R-:W-:Y:S01]  /*4000*/  @P1 F2FP.BF16.F32.PACK_AB R162, RZ, R162 ;  /* 0x000000a2ffa2123e */ /* 0x000fe200000010ff */
[----:B------:R-:W-:Y:S01]  /*4010*/  @P1 FMUL.FTZ R102, R103, R102 ;  /* 0x0000006667661220 */ /* 0x000fe20000410000 */
[----:B------:R-:W-:Y:S02]  /*4020*/  @P1 F2FP.BF16.F32.PACK_AB R164, RZ, R164 ;  /* 0x000000a4ffa4123e */ /* 0x000fe400000010ff */
[----:B------:R-:W-:Y:S01]  /*4030*/  @P1 PRMT R89, R168, 0x7610, R89 ;  /* 0x00007610a8591816 */ /* 0x000fe20000000059 */
[----:B--2---:R-:W-:Y:S01]  /*4040*/  @P1 FMUL.FTZ R167, R175, R167 ;  /* 0x000000a7afa71220 */ /* 0x004fe20000410000 */
        /* <DEDUP_REMOVED lines=25> */
.L_x_3011:
[----:B------:R-:W-:Y:S01]  /*41e0*/  ISETP.GT.AND P0, PT, R110, RZ, PT ;  /* 0x000000ff6e00720c */ /* 0x000fe20003f04270 */
[----:B0-----:R-:W0:Y:S01]  /*41f0*/  @P1 LDC.64 R164, c[0x0][0x408] ;  /* 0x00010200ffa41b82 */ /* 0x001e220000000a00 */
[----:B------:R-:W-:Y:S01]  /*4200*/  PRMT R102, R4, 0x7632, R102 ;  /* 0x0000763204667816 */ /* 0x000fe20000000066 */
[----:B------:R-:W-:Y:S01]  /*4210*/  IMAD.U32 R172, R6, 0x10000, RZ ;  /* 0x0001000006ac7824 */ /* 0x000fe200078e00ff */
[----:B------:R-:W-:Y:S02]  /*4220*/  SHF.L.U32 R103, R4, 0x10, RZ ;  /* 0x0000001004677819 */ /* 0x000fe400000006ff */
[C---:B------:R-:W-:Y:S01]  /*4230*/  SHF.L.U32 R171, R5.reuse, 0x10, RZ ;  /* 0x0000001005ab7819 */ /* 0x040fe200000006ff */
[----:B------:R-:W-:Y:S01]  /*4240*/  IMAD.U32 R159, R102, 0x10000, RZ ;  /* 0x00010000669f7824 */ /* 0x000fe200078e00ff */
[----:B------:R-:W-:Y:S01]  /*4250*/  PRMT R102, R5, 0x7632, R102 ;  /* 0x0000763205667816 */ /* 0x000fe20000000066 */
[----:B------:R-:W1:Y:S01]  /*4260*/  @P1 LDC.64 R168, c[0x0][0x408] ;  /* 0x00010200ffa81b82 */ /* 0x000e620000000a00 */
[----:B------:R-:W-:-:S02]  /*4270*/  PRMT R173, R6, 0x7632, R173 ;  /* 0x0000763206ad7816 */ /* 0x000fc400000000ad */
        /* <DEDUP_REMOVED lines=8> */
[-CC-:B------:R-:W-:Y:S01]  /*4300*/  @P0 FFMA.FTZ R175, R135, R101.reuse, R100.reuse ;  /* 0x0000006587af0223 */ /* 0x180fe20000010064 */
[----:B------:R-:W-:Y:S01]  /*4310*/  @P0 FFMA.FTZ R159, R112, R162, R159 ;  /* 0x000000a2709f0223 */ /* 0x000fe2000001009f */
[--C-:B------:R-:W-:Y:S01]  /*4320*/  @P0 FFMA.FTZ R162, R140, R101, R100.reuse ;  /* 0x000000658ca20223 */ /* 0x100fe20000010064 */
[C---:B------:R-:W-:Y:S01]  /*4330*/  @P0 FFMA.FTZ R103, R112.reuse, R161, R103 ;  /* 0x000000a170670223 */ /* 0x040fe20000010067 */
[----:B------:R-:W-:Y:S01]  /*4340*/  @P0 FFMA.FTZ R161, R131, R101, R100 ;  /* 0x0000006583a10223 */ /* 0x000fe20000010064 */
[----:B------:R-:W-:Y:S01]  /*4350*/  @P0 FFMA.FTZ R172, R112, R167, R172 ;  /* 0x000000a770ac0223 */ /* 0x000fe200000100ac */
[----:B------:R-:W-:Y:S01]  /*4360*/  @P0 FADD.FTZ R163, R139, -R162 ;  /* 0x800000a28ba30221 */ /* 0x000fe20000010000 */
[----:B0-----:R-:W-:Y:S01]  /*4370*/  @P1 FMUL.FTZ R165, R103, R165 ;  /* 0x000000a567a51220 */ /* 0x001fe20000410000 */
[----:B------:R-:W-:Y:S01]  /*4380*/  @P0 FADD.FTZ R161, R132, -R161 ;  /* 0x800000a184a10221 */ /* 0x000fe20000010000 */
[----:B------:R-:W0:Y:S01]  /*4390*/  @P1 LDC.64 R102, c[0x0][0x408] ;  /* 0x00010200ff661b82 */ /* 0x000e220000000a00 */
[C---:B------:R-:W-:Y:S01]  /*43a0*/  @P0 FFMA.FTZ R170, R112.reuse, R163, R170 ;  /* 0x000000a370aa0223 */ /* 0x040fe200000100aa */
[----:B------:R-:W-:Y:S01]  /*43b0*/  SHF.L.U32 R174, R7, 0x10, RZ ;  /* 0x0000001007ae7819 */ /* 0x000fe200000006ff */
[----:B------:R-:W-:Y:S01]  /*43c0*/  @P0 FFMA.FTZ R171, R112, R161, R171 ;  /* 0x000000a170ab0223 */ /* 0x000fe200000100ab */
[----:B-1----:R-:W-:Y:S01]  /*43d0*/  @P1 FMUL.FTZ R169, R159, R169 ;  /* 0x000000a99fa91220 */ /* 0x002fe20000410000 */
[----:B------:R-:W-:Y:S01]  /*43e0*/  @P1 FMUL.FTZ R159, R165, R164 ;  /* 0x000000a4a59f1220 */ /* 0x000fe20000410000 */
[----:B------:R-:W-:Y:S01]  /*43f0*/  SHF.L.U32 R173, R173, 0x10, RZ ;  /* 0x00000010adad7819 */ /* 0x000fe200000006ff */
[----:B------:R-:W-:Y:S01]  /*4400*/  @P0 FADD.FTZ R176, R141, -R176 ;  /* 0x800000b08db00221 */ /* 0x000fe20000010000 */
[----:B------:R-:W1:Y:S01]  /*4410*/  @P1 LDC.64 R162, c[0x0][0x408] ;  /* 0x00010200ffa21b82 */ /* 0x000e620000000a00 */
[----:B------:R-:W-:Y:S01]  /*4420*/  @P1 FMUL.FTZ R161, R169, R168 ;  /* 0x000000a8a9a11220 */ /* 0x000fe20000410000 */
[----:B------:R-:W-:Y:S01]  /*4430*/  @P0 FADD.FTZ R175, R136, -R175 ;  /* 0x800000af88af0221 */ /* 0x000fe20000010000 */
[----:B------:R-:W-:Y:S01]  /*4440*/  @P1 LOP3.LUT P4, RZ, R106, 0xff, RZ, 0xc0, !PT ;  /* 0x000000ff6aff1812 */ /* 0x000fe2000788c0ff */
[----:B------:R-:W-:Y:S01]  /*4450*/  @P0 FFMA.FTZ R173, R112, R176, R173 ;  /* 0x000000b070ad0223 */ /* 0x000fe200000100ad */
[----:B------:R-:W-:Y:S01]  /*4460*/  @P1 LOP3.LUT P5, RZ, R106, 0xff00, RZ, 0xc0, !PT ;  /* 0x0000ff006aff1812 */ /* 0x000fe200078ac0ff */
[----:B------:R-:W-:Y:S01]  /*4470*/  @P0 FFMA.FTZ R174, R112, R175, R174 ;  /* 0x000000af70ae0223 */ /* 0x000fe200000100ae */
[----:B------:R-:W-:Y:S01]  /*4480*/  @P1 FSEL R159, R159, RZ, P4 ;  /* 0x000000ff9f9f1208 */ /* 0x000fe20002000000 */
[----:B------:R-:W2:Y:S01]  /*4490*/  @P1 LDC.64 R164, c[0x0][0x408] ;  /* 0x00010200ffa41b82 */ /* 0x000ea20000000a00 */
[----:B------:R-:W-:-:S02]  /*44a0*/  @P1 FSEL R161, R161, RZ, P5 ;  /* 0x000000ffa1a11208 */ /* 0x000fc40002800000 */
[C---:B------:R-:W-:Y:S02]  /*44b0*/  @P1 LOP3.LUT P6, RZ, R106.reuse, 0xff0000, RZ, 0xc0, !PT ;  /* 0x00ff00006aff1812 */ /* 0x040fe400078cc0ff */
[----:B------:R-:W-:Y:S02]  /*44c0*/  @P1 LOP3.LUT P4, RZ, R106, 0xff000000, RZ, 0xc0, !PT ;  /* 0xff0000006aff1812 */ /* 0x000fe4000788c0ff */
[----:B------:R-:W-:Y:S01]  /*44d0*/  @P1 LOP3.LUT P5, RZ, R107, 0xff, RZ, 0xc0, !PT ;  /* 0x000000ff6bff1812 */ /* 0x000fe200078ac0ff */
[----:B------:R-:W3:Y:S01]  /*44e0*/  @P1 LDC.64 R166, c[0x0][0x408] ;  /* 0x00010200ffa61b82 */ /* 0x000ee20000000a00 */
[----:B0-----:R-:W-:Y:S01]  /*44f0*/  @P1 FMUL.FTZ R103, R171, R103 ;  /* 0x00000067ab671220 */ /* 0x001fe20000410000 */
[----:B------:R-:W-:Y:S02]  /*4500*/  @P1 F2FP.BF16.F32.PACK_AB R159, RZ, R159 ;  /* 0x0000009fff9f123e */ /* 0x000fe400000010ff */
[----:B------:R-:W-:Y:S01]  /*4510*/  @P1 F2FP.BF16.F32.PACK_AB R161, RZ, R161 ;  /* 0x000000a1ffa1123e */ /* 0x000fe200000010ff */
[----:B------:R-:W-:Y:S01]  /*4520*/  @P1 FMUL.FTZ R102, R103, R102 ;  /* 0x0000006667661220 */ /* 0x000fe20000410000 */
[----:B------:R-:W-:-:S02]  /*4530*/  @P1 PRMT R88, R159, 0x7610, R88 ;  /* 0x000076109f581816 */ /* 0x000fc40000000058 */
        /* <DEDUP_REMOVED lines=29> */
[----:B------:R-:W-:-:S04]  /*4710*/  @P0 FFMA.FTZ R162, R144, R101, R100 ;  /* 0x0000006590a20223 */ /* 0x000fc80000010064 */
[----:B------:R-:W-:Y:S02]  /*4720*/  IMAD.U32 R103, R102, 0x10000, RZ ;  /* 0x0001000066677824 */ /* 0x000fe400078e00ff */
        /* <DEDUP_REMOVED lines=10> */
.L_x_3010:
        /* <DEDUP_REMOVED lines=16> */
[-C--:B------:R-:W-:Y:S01]  /*48d0*/  FFMA.FTZ R173, R133, R101.reuse, R100 ;  /* 0x0000006585ad7223 */ /* 0x080fe20000010064 */
[----:B------:R-:W-:Y:S01]  /*48e0*/  FADD.FTZ R169, R139, -R166 ;  /* 0x800000a68ba97221 */ /* 0x000fe20000010000 */
[----:B------:R-:W-:Y:S01]  /*48f0*/  FSEL R170, R92, RZ, P0 ;  /* 0x000000ff5caa7208 */ /* 0x000fe20000000000 */
[--C-:B------:R-:W-:Y:S01]  /*4900*/  FFMA.FTZ R168, R142, R101, R100.reuse ;  /* 0x000000658ea87223 */ /* 0x100fe20000010064 */
        /* <DEDUP_REMOVED lines=9> */
[----:B------:R-:W0:Y:S01]  /*49a0*/  @P1 LDC.64 R102, c[0x0][0x408] ;  /* 0x00010200ff661b82 */ /* 0x000e220000000a00 */
[----:B------:R-:W-:Y:S01]  /*49b0*/  FMUL.FTZ R168, R112, R173 ;  /* 0x000000ad70a87220 */ /* 0x000fe20000410000 */
[----:B------:R-:W-:Y:S01]  /*49c0*/  FSEL R172, R166, RZ, P0 ;  /* 0x000000ffa6ac7208 */ /* 0x000fe20000000000 */
[----:B------:R-:W-:Y:S01]  /*49d0*/  @P1 FMUL.FTZ R159, R93, R94 ;  /* 0x0000005e5d9f1220 */ /* 0x000fe20000410000 */
[C---:B------:R-:W-:Y:S01]  /*49e0*/  FMUL.FTZ R166, R112.reuse, R175 ;  /* 0x000000af70a67220 */ /* 0x040fe20000410000 */
[----:B------:R-:W-:Y:S01]  /*49f0*/  FMUL.FTZ R169, R112, R177 ;  /* 0x000000b170a97220 */ /* 0x000fe20000410000 */
[----:B------:R-:W-:Y:S01]  /*4a00*/  FSEL R167, R167, RZ, P0 ;  /* 0x000000ffa7a77208 */ /* 0x000fe20000000000 */
[----:B-1----:R-:W-:Y:S01]  /*4a10*/  @P1 FMUL.FTZ R95, R171, R163 ;  /* 0x000000a3ab5f1220 */ /* 0x002fe20000410000 */
[----:B------:R-:W1:Y:S01]  /*4a20*/  @P1 LDC.64 R92, c[0x0][0x408] ;  /* 0x00010200ff5c1b82 */ /* 0x000e620000000a00 */
[----:B------:R-:W-:Y:S01]  /*4a30*/  FSEL R168, R168, RZ, P0 ;  /* 0x000000ffa8a87208 */ /* 0x000fe20000000000 */
[----:B------:R-:W-:Y:S01]  /*4a40*/  FFMA.FTZ R176, R144, R101, R100 ;  /* 0x0000006590b07223 */ /* 0x000fe20000010064 */
[----:B------:R-:W-:Y:S01]  /*4a50*/  @P1 FMUL.FTZ R161, R95, R162 ;  /* 0x000000a25fa11220 */ /* 0x000fe20000410000 */
[----:B------:R-:W-:-:S02]  /*4a60*/  FSEL R166, R166, RZ, P0 ;  /* 0x000000ffa6a67208 */ /* 0x000fc40000000000 */
[----:B------:R-:W-:Y:S02]  /*4a70*/  FSEL R174, R169, RZ, P0 ;  /* 0x000000ffa9ae7208 */ /* 0x000fe40000000000 */
[----:B------:R-:W3:Y:S01]  /*4a80*/  @P1 LDC.64 R162, c[0x0][0x408] ;  /* 0x00010200ffa21b82 */ /* 0x000ee20000000a00 */
[----:B--2---:R-:W-:Y:S01]  /*4a90*/  @P1 FMUL.FTZ R165, R172, R165 ;  /* 0x000000a5aca51220 */ /* 0x004fe20000410000 */
[C---:B------:R-:W-:Y:S02]  /*4aa0*/  @P1 LOP3.LUT P6, RZ, R106.reuse, 0xff, RZ, 0xc0, !PT ;  /* 0x000000ff6aff1812 */ /* 0x040fe400078cc0ff */
[----:B------:R-:W-:Y:S01]  /*4ab0*/  @P1 LOP3.LUT P4, RZ, R106, 0xff0000, RZ, 0xc0, !PT ;  /* 0x00ff00006aff1812 */ /* 0x000fe2000788c0ff */
[----:B------:R-:W-:Y:S01]  /*4ac0*/  @P1 FMUL.FTZ R164, R165, R164 ;  /* 0x000000a4a5a41220 */ /* 0x000fe20000410000 */
[----:B------:R-:W-:Y:S02]  /*4ad0*/  @P1 FSEL R159, R159, RZ, P6 ;  /* 0x000000ff9f9f1208 */ /* 0x000fe40003000000 */
[----:B------:R-:W2:Y:S01]  /*4ae0*/  @P1 LDC.64 R94, c[0x0][0x408] ;  /* 0x00010200ff5e1b82 */ /* 0x000ea20000000a00 */
[----:B0-----:R-:W-:Y:S01]  /*4af0*/  @P1 FMUL.FTZ R103, R168, R103 ;  /* 0x00000067a8671220 */ /* 0x001fe20000410000 */
[----:B------:R-:W-:-:S02]  /*4b00*/  @P1 LOP3.LUT P5, RZ, R106, 0xff00, RZ, 0xc0, !PT ;  /* 0x0000ff006aff1812 */ /* 0x000fc400078ac0ff */
[----:B------:R-:W-:Y:S01]  /*4b10*/  @P1 LOP3.LUT P6, RZ, R106, 0xff000000, RZ, 0xc0, !PT ;  /* 0xff0000006aff1812 */ /* 0x000fe200078cc0ff */
[----:B------:R-:W-:Y:S01]  /*4b20*/  @P1 FMUL.FTZ R102, R103, R102 ;  /* 0x0000006667661220 */ /* 0x000fe20000410000 */
[----:B------:R-:W-:Y:S01]  /*4b30*/  @P1 FSEL R164, R164, RZ, P4 ;  /* 0x000000ffa4a41208 */ /* 0x000fe20002000000 */
[----:B-1----:R-:W-:Y:S01]  /*4b40*/  @P1 FMUL.FTZ R93, R174, R93 ;  /* 0x0000005dae5d1220 */ /* 0x002fe20000410000 */
[----:B------:R-:W-:Y:S02]  /*4b50*/  @P1 LOP3.LUT P4, RZ, R107, 0xff, RZ, 0xc0, !PT ;  /* 0x000000ff6bff1812 */ /* 0x000fe4000788c0ff */
[----:B------:R-:W-:Y:S01]  /*4b60*/  @P1 FSEL R161, R161, RZ, P5 ;  /* 0x000000ffa1a11208 */ /* 0x000fe20002800000 */
[----:B------:R-:W-:Y:S01]  /*4b70*/  @P1 FMUL.FTZ R92, R93, R92 ;  /* 0x0000005c5d5c1220 */ /* 0x000fe20000410000 */
[----:B------:R-:W-:Y:S02]  /*4b80*/  @P1 LOP3.LUT P5, RZ, R107, 0xff00, RZ, 0xc0, !PT ;  /* 0x0000ff006bff1812 */ /* 0x000fe400078ac0ff */
[----:B------:R-:W-:Y:S01]  /*4b90*/  @P1 FSEL R102, R102, RZ, P4 ;  /* 0x000000ff66661208 */ /* 0x000fe20002000000 */
[----:B---3--:R-:W-:Y:S01]  /*4ba0*/  @P1 FMUL.FTZ R163, R167, R163 ;  /* 0x000000a3a7a31220 */ /* 0x008fe20000410000 */
[----:B------:R-:W-:-:S02]  /*4bb0*/  @P1 F2FP.BF16.F32.PACK_AB R159, RZ, R159 ;  /* 0x0000009fff9f123e */ /* 0x000fc400000010ff */
[----:B------:R-:W-:Y:S01]  /*4bc0*/  @P1 F2FP.BF16.F32.PACK_AB R164, RZ, R164 ;  /* 0x000000a4ffa4123e */ /* 0x000fe200000010ff */
[----:B------:R-:W-:Y:S01]  /*4bd0*/  @P1 FMUL.FTZ R162, R163, R162 ;  /* 0x000000a2a3a21220 */ /* 0x000fe20000410000 */
[----:B------:R-:W-:Y:S02]  /*4be0*/  @P1 F2FP.BF16.F32.PACK_AB R102, RZ, R102 ;  /* 0x00000066ff66123e */ /* 0x000fe400000010ff */
[----:B------:R-:W-:Y:S01]  /*4bf0*/  @P1 PRMT R88, R159, 0x7610, R88 ;  /* 0x000076109f581816 */ /* 0x000fe20000000058 */
[----:B--2---:R-:W-:Y:S01]  /*4c00*/  @P1 FMUL.FTZ R95, R166, R95 ;  /* 0x0000005fa65f1220 */ /* 0x004fe20000410000 */
[----:B------:R-:W-:Y:S02]  /*4c10*/  @P1 FSEL R162, R162, RZ, P6 ;  /* 0x000000ffa2a21208 */ /* 0x000fe40003000000 */
[----:B------:R-:W-:Y:S01]  /*4c20*/  @P1 LOP3.LUT P6, RZ, R107, 0xff0000, RZ, 0xc0, !PT ;  /* 0x00ff00006bff1812 */ /* 0x000fe200078cc0ff */
[----:B------:R-:W-:Y:S01]  /*4c30*/  @P1 FMUL.FTZ R94, R95, R94 ;  /* 0x0000005e5f5e1220 */ /* 0x000fe20000410000 */
[----:B------:R-:W-:Y:S01]  /*4c40*/  FADD.FTZ R95, R143, -R176 ;  /* 0x800000b08f5f7221 */ /* 0x000fe20000010000 */
[----:B------:R-:W-:-:S02]  /*4c50*/  @P1 F2FP.BF16.F32.PACK_AB R161, RZ, R161 ;  /* 0x000000a1ffa1123e */ /* 0x000fc400000010ff */
[----:B------:R-:W-:Y:S01]  /*4c60*/  @P1 FSEL R92, R92, RZ, P6 ;  /* 0x000000ff5c5c1208 */ /* 0x000fe20003000000 */
[----:B------:R-:W-:Y:S01]  /*4c70*/  FMUL.FTZ R95, R112, R95 ;  /* 0x0000005f705f7220 */ /* 0x000fe20000410000 */
[----:B------:R-:W-:Y:S02]  /*4c80*/  @P1 FSEL R94, R94, RZ, P5 ;  /* 0x000000ff5e5e1208 */ /* 0x000fe40002800000 */
[----:B------:R-:W-:Y:S02]  /*4c90*/  @P1 F2FP.BF16.F32.PACK_AB R162, RZ, R162 ;  /* 0x000000a2ffa2123e */ /* 0x000fe400000010ff */
[----:B------:R-:W-:Y:S02]  /*4ca0*/  @P1 F2FP.BF16.F32.PACK_AB R103, RZ, R94 ;  /* 0x0000005eff67123e */ /* 0x000fe400000010ff */
[----:B------:R-:W-:Y:S02]  /*4cb0*/  @P1 F2FP.BF16.F32.PACK_AB R163, RZ, R92 ;  /* 0x0000005cffa3123e */ /* 0x000fe400000010ff */
        /* <DEDUP_REMOVED lines=20> */
.L_x_3013:
        /* <DEDUP_REMOVED lines=13> */
.L_x_3015:
[----:B------:R-:W-:Y:S05]  /*4ed0*/  BSYNC.RECONVERGENT B2 ;  /* 0x0000000000027941 */ /* 0x000fea0003800200 */
.L_x_3014:
        /* <DEDUP_REMOVED lines=13> */
.L_x_3017:
[----:B------:R-:W-:Y:S05]  /*4fb0*/  BSYNC.RECONVERGENT B2 ;  /* 0x0000000000027941 */ /* 0x000fea0003800200 */
.L_x_3016:
        /* <DEDUP_REMOVED lines=13> */
.L_x_3019:
[----:B------:R-:W-:Y:S05]  /*5090*/  BSYNC.RECONVERGENT B2 ;  /* 0x0000000000027941 */ /* 0x000fea0003800200 */
.L_x_3018:
        /* <DEDUP_REMOVED lines=13> */
.L_x_3021:
[----:B------:R-:W-:Y:S05]  /*5170*/  BSYNC.RECONVERGENT B2 ;  /* 0x0000000000027941 */ /* 0x000fea0003800200 */
.L_x_3020:
        /* <DEDUP_REMOVED lines=13> */
.L_x_3023:
[----:B------:R-:W-:Y:S05]  /*5250*/  BSYNC.RECONVERGENT B2 ;  /* 0x0000000000027941 */ /* 0x000fea0003800200 */
.L_x_3022:
        /* <DEDUP_REMOVED lines=13> */
.L_x_3025:
[----:B------:R-:W-:Y:S05]  /*5330*/  BSYNC.RECONVERGENT B2 ;  /* 0x0000000000027941 */ /* 0x000fea0003800200 */
.L_x_3024:
        /* <DEDUP_REMOVED lines=13> */
.L_x_3027:
[----:B------:R-:W-:Y:S05]  /*5410*/  BSYNC.RECONVERGENT B2 ;  /* 0x0000000000027941 */ /* 0x000fea0003800200 */
.L_x_3026:
        /* <DEDUP_REMOVED lines=12> */
[----:B0-----:R-:W-:-:S07]  /*54e0*/  PRMT R91, R91, 0x5410, R103 ;  /* 0x000054105b5b7816 */ /* 0x001fce0000000067 */
.L_x_3012:
[----:B------:R-:W-:Y:S05]  /*54f0*/  BSYNC.RECONVERGENT B0 ;  /* 0x0000000000007941 */ /* 0x000fea0003800200 */
.L_x_3009:
[----:B------:R-:W1:Y:S08]  /*5500*/  @P3 LDC.64 R102, c[0x0][0x478] ;  /* 0x00011e00ff663b82 */ /* 0x000e700000000a00 */
[----:B0-----:R-:W0:Y:S01]  /*5510*/  @P1 LDC.64 R162, c[0x0][0x468] ;  /* 0x00011a00ffa21b82 */ /* 0x001e220000000a00 */
[C---:B-1----:R-:W-:Y:S01]  /*5520*/  @P3 IMAD.WIDE.U32 R102, R99.reuse, 0x10, R102 ;  /* 0x0000001063663825 */ /* 0x042fe200078e0066 */
[----:B------:R-:W-:-:S04]  /*5530*/  IADD3 R99, PT, PT, R99, 0x20, RZ ;  /* 0x0000002063637810 */ /* 0x000fc80007ffe0ff */
[----:B------:R1:W-:Y:S01]  /*5540*/  @P3 STG.E.128 desc[UR6][R102.64], R92 ;  /* 0x0000005c66003986 */ /* 0x0003e2000c101d06 */
[C---:B0-----:R-:W-:Y:S01]  /*5550*/  @P1 IMAD.WIDE.U32 R162, R98.reuse, 0x10, R162 ;  /* 0x0000001062a21825 */ /* 0x041fe200078e00a2 */
[----:B------:R-:W-:-:S04]  /*5560*/  IADD3 R98, PT, PT, R98, 0x20, RZ ;  /* 0x0000002062627810 */ /* 0x000fc80007ffe0ff */
[----:B------:R1:W-:Y:S03]  /*5570*/  @P1 STG.E.128 desc[UR6][R162.64], R88 ;  /* 0x00000058a2001986 */ /* 0x0003e6000c101d06 */
.L_x_3008:
[----:B------:R-:W-:Y:S05]  /*5580*/  BSYNC.RECONVERGENT B1 ;  /* 0x0000000000017941 */ /* 0x000fea0003800200 */
.L_x_3007:
        /* <DEDUP_REMOVED lines=12> */
[C---:B-1----:R-:W-:Y:S01]  /*5650*/  PRMT R92, R84.reuse, 0x7632, R92 ;  /* 0x00007632545c7816 */ /* 0x042fe2000000005c */
[----:B------:R-:W-:Y:S01]  /*5660*/  IMAD.U32 R159, R84, 0x10000, RZ ;  /* 0x00010000549f7824 */ /* 0x000fe200078e00ff */
[----:B------:R-:W-:Y:S02]  /*5670*/  SHF.L.U32 R161, R85, 0x10, RZ ;  /* 0x0000001055a17819 */ /* 0x000fe400000006ff */
[----:B------:R-:W-:Y:S02]  /*5680*/  SHF.L.U32 R110, R92, 0x10, RZ ;  /* 0x000000105c6e7819 */ /* 0x000fe400000006ff */
[C---:B------:R-:W-:Y:S01]  /*5690*/  PRMT R170, R86.reuse, 0x7632, R170 ;  /* 0x0000763256aa7816 */ /* 0x040fe200000000aa */
[----:B------:R-:W1:Y:S01]  /*56a0*/  @P1 LDC.64 R166, c[0x0][0x408] ;  /* 0x00010200ffa61b82 */ /* 0x000e620000000a00 */
        /* <DEDUP_REMOVED lines=9> */
[--C-:B------:R-:W-:Y:S01]  /*5740*/  @P0 FFMA.FTZ R175, R149, R101, R100.reuse ;  /* 0x0000006595af0223 */ /* 0x100fe20000010064 */
[----:B------:R-:W-:Y:S01]  /*5750*/  PRMT R100, R85, 0x7632, R100 ;  /* 0x0000763255647816 */ /* 0x000fe20000000064 */
[----:B------:R-:W-:Y:S01]  /*5760*/  @P0 FADD.FTZ R95, R151, -R92 ;  /* 0x8000005c975f0221 */ /* 0x000fe20000010000 */
[----:B------:R-:W-:Y:S01]  /*5770*/  @P0 FADD.FTZ R93, R146, -R93 ;  /* 0x8000005d925d0221 */ /* 0x000fe20000010000 */
[----:B------:R-:W-:Y:S01]  /*5780*/  @P0 FADD.FTZ R101, R153, -R102 ;  /* 0x8000006699650221 */ /* 0x000fe20000010000 */
[----:B------:R-:W2:Y:S01]  /*5790*/  @P1 LDC.64 R162, c[0x0][0x408] ;  /* 0x00010200ffa21b82 */ /* 0x000ea20000000a00 */
[----:B------:R-:W-:-:S02]  /*57a0*/  IMAD.U32 R168, R100, 0x10000, RZ ;  /* 0x0001000064a87824 */ /* 0x000fc400078e00ff */
[----:B------:R-:W-:Y:S01]  /*57b0*/  @P0 FFMA.FTZ R110, R112, R95, R110 ;  /* 0x0000005f706e0223 */ /* 0x000fe2000001006e */
[----:B------:R-:W-:Y:S01]  /*57c0*/  @P0 FADD.FTZ R100, R148, -R103 ;  /* 0x8000006794640221 */ /* 0x000fe20000010000 */
[C---:B------:R-:W-:Y:S01]  /*57d0*/  @P0 FFMA.FTZ R159, R112.reuse, R93, R159 ;  /* 0x0000005d709f0223 */ /* 0x040fe2000001009f */
[----:B------:R-:W-:Y:S01]  /*57e0*/  @P0 FFMA.FTZ R168, R112, R101, R168 ;  /* 0x0000006570a80223 */ /* 0x000fe200000100a8 */
[----:B------:R-:W-:Y:S01]  /*57f0*/  @P0 FADD.FTZ R171, R150, -R171 ;  /* 0x800000ab96ab0221 */ /* 0x000fe20000010000 */
[C---:B------:R-:W-:Y:S01]  /*5800*/  @P0 FFMA.FTZ R161, R112.reuse, R100, R161 ;  /* 0x0000006470a10223 */ /* 0x040fe200000100a1 */
[----:B------:R-:W3:Y:S01]  /*5810*/  @P1 LDC.64 R94, c[0x0][0x408] ;  /* 0x00010200ff5e1b82 */ /* 0x000ee20000000a00 */
[--C-:B------:R-:W-:Y:S01]  /*5820*/  @P0 FADD.FTZ R173, R155, -R172.reuse ;  /* 0x800000ac9bad0221 */ /* 0x100fe20000010000 */
[C---:B------:R-:W-:Y:S01]  /*5830*/  PRMT R172, R87.reuse, 0x7632, R172 ;  /* 0x0000763257ac7816 */ /* 0x040fe200000000ac */
[----:B------:R-:W-:Y:S01]  /*5840*/  @P0 FFMA.FTZ R169, R112, R171, R169 ;  /* 0x000000ab70a90223 */ /* 0x000fe200000100a9 */
[----:B0-----:R-:W-:Y:S01]  /*5850*/  @P1 FMUL.FTZ R165, R110, R165 ;  /* 0x000000a56ea51220 */ /* 0x001fe20000410000 */
[----:B------:R-:W-:-:S02]  /*5860*/  IMAD.U32 R171, R87, 0x10000, RZ ;  /* 0x0001000057ab7824 */ /* 0x000fc400078e00ff */
[----:B------:R-:W-:Y:S01]  /*5870*/  @P0 FADD.FTZ R175, R158, -R175 ;  /* 0x800000af9eaf0221 */ /* 0x000fe20000010000 */
[----:B------:R-:W-:Y:S01]  /*5880*/  @P0 FFMA.FTZ R170, R112, R173, R170 ;  /* 0x000000ad70aa0223 */ /* 0x000fe200000100aa */
[----:B------:R-:W0:Y:S01]  /*5890*/  @P1 LDC.64 R102, c[0x0][0x408] ;  /* 0x00010200ff661b82 */ /* 0x000e220000000a00 */
[----:B------:R-:W-:Y:S01]  /*58a0*/  SHF.L.U32 R172, R172, 0x10, RZ ;  /* 0x00000010acac7819 */ /* 0x000fe200000006ff */
[----:B------:R-:W-:Y:S01]  /*58b0*/  @P0 FADD.FTZ R173, R157, -R174 ;  /* 0x800000ae9dad0221 */ /* 0x000fe20000010000 */
[----:B-1----:R-:W-:Y:S01]  /*58c0*/  @P1 FMUL.FTZ R167, R159, R167 ;  /* 0x000000a79fa71220 */ /* 0x002fe20000410000 */
[----:B------:R-:W-:Y:S01]  /*58d0*/  @P1 FMUL.FTZ R164, R165, R164 ;  /* 0x000000a4a5a41220 */ /* 0x000fe20000410000 */
[----:B------:R-:W-:Y:S01]  /*58e0*/  @P0 FFMA.FTZ R171, R112, R175, R171 ;  /* 0x000000af70ab0223 */ /* 0x000fe200000100ab */
[----:B------:R-:W-:Y:S01]  /*58f0*/  @P1 LOP3.LUT P3, RZ, R108, 0xff00, RZ, 0xc0, !PT ;  /* 0x0000ff006cff1812 */ /* 0x000fe2000786c0ff */
[----:B------:R-:W-:Y:S01]  /*5900*/  @P0 FFMA.FTZ R172, R112, R173, R172 ;  /* 0x000000ad70ac0223 */ /* 0x000fe200000100ac */
[----:B------:R-:W1:Y:S01]  /*5910*/  @P1 LDC.64 R92, c[0x0][0x408] ;  /* 0x00010200ff5c1b82 */ /* 0x000e620000000a00 */
[----:B------:R-:W-:Y:S01]  /*5920*/  @P1 FMUL.FTZ R166, R167, R166 ;  /* 0x000000a6a7a61220 */ /* 0x000fe20000410000 */
[----:B--2---:R-:W-:Y:S01]  /*5930*/  @P1 FMUL.FTZ R163, R170, R163 ;  /* 0x000000a3aaa31220 */ /* 0x004fe20000410000 */
[----:B------:R-:W-:-:S02]  /*5940*/  @P1 LOP3.LUT P0, RZ, R108, 0xff, RZ, 0xc0, !PT ;  /* 0x000000ff6cff1812 */ /* 0x000fc4000780c0ff */
[----:B------:R-:W-:Y:S01]  /*5950*/  @P1 LOP3.LUT P4, RZ, R108, 0xff0000, RZ, 0xc0, !PT ;  /* 0x00ff00006cff1812 */ /* 0x000fe2000788c0ff */
[----:B------:R-:W-:Y:S01]  /*5960*/  @P1 FMUL.FTZ R162, R163, R162 ;  /* 0x000000a2a3a21220 */ /* 0x000fe20000410000 */
[----:B------:R-:W-:Y:S01]  /*5970*/  @P1 FSEL R164, R164, RZ, P3 ;  /* 0x000000ffa4a41208 */ /* 0x000fe20001800000 */
[----:B------:R-:W2:Y:S01]  /*5980*/  @P1 LDC.64 R100, c[0x0][0x408] ;  /* 0x00010200ff641b82 */ /* 0x000ea20000000a00 */
[----:B---3--:R-:W-:Y:S01]  /*5990*/  @P1 FMUL.FTZ R95, R161, R95 ;  /* 0x0000005fa15f1220 */ /* 0x008fe20000410000 */
[----:B------:R-:W-:Y:S02]  /*59a0*/  @P1 LOP3.LUT P3, RZ, R109, 0xff, RZ, 0xc0, !PT ;  /* 0x000000ff6dff1812 */ /* 0x000fe4000786c0ff */
[----:B------:R-:W-:Y:S01]  /*59b0*/  @P1 FSEL R166, R166, RZ, P0 ;  /* 0x000000ffa6a61208 */ /* 0x000fe20000000000 */
[----:B------:R-:W-:Y:S01]  /*59c0*/  @P1 FMUL.FTZ R94, R95, R94 ;  /* 0x0000005e5f5e1220 */ /* 0x000fe20000410000 */
[----:B------:R-:W-:Y:S01]  /*59d0*/  @P1 LOP3.LUT P0, RZ, R108, 0xff000000, RZ, 0xc0, !PT ;  /* 0xff0000006cff1812 */ /* 0x000fe2000780c0ff */
[----:B0-----:R-:W-:Y:S01]  /*59e0*/  @P1 FMUL.FTZ R103, R169, R103 ;  /* 0x00000067a9671220 */ /* 0x001fe20000410000 */
[----:B------:R-:W-:-:S02]  /*59f0*/  @P1 LOP3.LUT P5, RZ, R109, 0xff0000, RZ, 0xc0, !PT ;  /* 0x00ff00006dff1812 */ /* 0x000fc400078ac0ff */
[----:B------:R-:W-:Y:S01]  /*5a00*/  @P1 FSEL R94, R94, RZ, P4 ;  /* 0x000000ff5e5e1208 */ /* 0x000fe20002000000 */
[----:B------:R-:W-:Y:S01]  /*5a10*/  @P1 FMUL.FTZ R102, R103, R102 ;  /* 0x0000006667661220 */ /* 0x000fe20000410000 */
[----:B------:R-:W-:Y:S02]  /*5a20*/  @P1 LOP3.LUT P4, RZ, R109, 0xff00, RZ, 0xc0, !PT ;  /* 0x0000ff006dff1812 */ /* 0x000fe4000788c0ff */
[----:B------:R-:W-:Y:S01]  /*5a30*/  @P1 F2FP.BF16.F32.PACK_AB R166, RZ, R166 ;  /* 0x000000a6ffa6123e */ /* 0x000fe200000010ff */
[----:B-1----:R-:W-:Y:S01]  /*5a40*/  @P1 FMUL.FTZ R93, R168, R93 ;  /* 0x0000005da85d1220 */ /* 0x002fe20000410000 */
[----:B------:R-:W-:Y:S02]  /*5a50*/  @P1 FSEL R102, R102, RZ, P3 ;  /* 0x000000ff66661208 */ /* 0x000fe40001800000 */
[----:B------:R-:W-:Y:S01]  /*5a60*/  @P1 F2FP.BF16.F32.PACK_AB R95, RZ, R94 ;  /* 0x0000005eff5f123e */ /* 0x000fe200000010ff */
[----:B------:R-:W-:Y:S01]  /*5a70*/  @P1 FMUL.FTZ R92, R93, R92 ;  /* 0x0000005c5d5c1220 */ /* 0x000fe20000410000 */
[----:B------:R-:W-:-:S02]  /*5a80*/  @P1 FSEL R162, R162, RZ, P4 ;  /* 0x000000ffa2a21208 */ /* 0x000fc40002000000 */
        /* <DEDUP_REMOVED lines=8> */
[----:B------:R-:W-:Y:S02]  /*5b10*/  @P1 F2FP.BF16.F32.PACK_AB R100, RZ, R92 ;  /* 0x0000005cff64123e */ /* 0x000fe400000010ff */
[----:B------:R-:W-:Y:S02]  /*5b20*/  @P1 F2FP.BF16.F32.PACK_AB R101, RZ, R93 ;  /* 0x0000005dff65123e */ /* 0x000fe400000010ff */
        /* <DEDUP_REMOVED lines=19> */
.L_x_3032:
[----:B------:R-:W-:Y:S01]  /*5c60*/  ISETP.GT.AND P0, PT, R110, RZ, PT ;  /* 0x000000ff6e00720c */ /* 0x000fe20003f04270 */
[----:B------:R-:W2:Y:S01]  /*5c70*/  @P1 LDC.64 R166, c[0x0][0x408] ;  /* 0x00010200ffa61b82 */ /* 0x000ea20000000a00 */
[C---:B-1----:R-:W-:Y:S02]  /*5c80*/  PRMT R102, R84.reuse, 0x7632, R102 ;  /* 0x0000763254667816 */ /* 0x042fe40000000066 */
[----:B------:R-:W-:Y:S02]  /*5c90*/  SHF.L.U32 R103, R84, 0x10, RZ ;  /* 0x0000001054677819 */ /* 0x000fe400000006ff */
[----:B------:R-:W-:Y:S01]  /*5ca0*/  SHF.L.U32 R161, R85, 0x10, RZ ;  /* 0x0000001055a17819 */ /* 0x000fe200000006ff */
[----:B------:R-:W-:Y:S01]  /*5cb0*/  IMAD.U32 R102, R102, 0x10000, RZ ;  /* 0x0001000066667824 */ /* 0x000fe200078e00ff */
[C---:B------:R-:W-:Y:S01]  /*5cc0*/  SHF.L.U32 R170, R86.reuse, 0x10, RZ ;  /* 0x0000001056aa7819 */ /* 0x040fe200000006ff */
[----:B0-----:R-:W0:Y:S01]  /*5cd0*/  @P1 LDC.64 R164, c[0x0][0x408] ;  /* 0x00010200ffa41b82 */ /* 0x001e220000000a00 */
        /* <DEDUP_REMOVED lines=11> */
[C---:B------:R-:W-:Y:S01]  /*5d90*/  @P0 FFMA.FTZ R102, R112.reuse, R163, R102 ;  /* 0x000000a370660223 */ /* 0x040fe20000010066 */
[----:B------:R-:W-:Y:S01]  /*5da0*/  @P0 FFMA.FTZ R161, R112, R110, R161 ;  /* 0x0000006e70a10223 */ /* 0x000fe200000100a1 */
[--C-:B------:R-:W-:Y:S01]  /*5db0*/  @P0 FFMA.FTZ R110, R154, R101, R100.reuse ;  /* 0x000000659a6e0223 */ /* 0x100fe20000010064 */
[----:B--2---:R-:W-:Y:S01]  /*5dc0*/  @P1 FMUL.FTZ R167, R103, R167 ;  /* 0x000000a767a71220 */ /* 0x004fe20000410000 */
[----:B------:R-:W-:Y:S01]  /*5dd0*/  @P0 FFMA.FTZ R103, R147, R101, R100 ;  /* 0x0000006593670223 */ /* 0x000fe20000010064 */
[----:B------:R-:W1:Y:S01]  /*5de0*/  @P1 LDC.64 R162, c[0x0][0x408] ;  /* 0x00010200ffa21b82 */ /* 0x000e620000000a00 */
[----:B------:R-:W-:Y:S01]  /*5df0*/  @P0 FADD.FTZ R110, R153, -R110 ;  /* 0x8000006e996e0221 */ /* 0x000fe20000010000 */
[----:B------:R-:W-:Y:S01]  /*5e00*/  SHF.L.U32 R173, R172, 0x10, RZ ;  /* 0x00000010acad7819 */ /* 0x000fe200000006ff */
[----:B------:R-:W-:Y:S01]  /*5e10*/  @P0 FADD.FTZ R159, R150, -R103 ;  /* 0x80000067969f0221 */ /* 0x000fe20000010000 */
[----:B------:R-:W-:Y:S01]  /*5e20*/  @P0 FADD.FTZ R176, R155, -R176 ;  /* 0x800000b09bb00221 */ /* 0x000fe20000010000 */
[----:B------:R-:W-:Y:S01]  /*5e30*/  @P0 FADD.FTZ R175, R158, -R175 ;  /* 0x800000af9eaf0221 */ /* 0x000fe20000010000 */
[----:B0-----:R-:W-:Y:S01]  /*5e40*/  @P1 FMUL.FTZ R165, R102, R165 ;  /* 0x000000a566a51220 */ /* 0x001fe20000410000 */
[----:B------:R-:W-:Y:S01]  /*5e50*/  PRMT R102, R85, 0x7632, R102 ;  /* 0x0000763255667816 */ /* 0x000fe20000000066 */
[----:B------:R-:W-:Y:S01]  /*5e60*/  @P0 FFMA.FTZ R170, R112, R159, R170 ;  /* 0x0000009f70aa0223 */ /* 0x000fe200000100aa */
[----:B------:R-:W0:Y:S01]  /*5e70*/  @P1 LDC.64 R168, c[0x0][0x408] ;  /* 0x00010200ffa81b82 */ /* 0x000e220000000a00 */
[----:B------:R-:W-:Y:S01]  /*5e80*/  @P1 FMUL.FTZ R159, R165, R164 ;  /* 0x000000a4a59f1220 */ /* 0x000fe20000410000 */
[----:B------:R-:W-:Y:S01]  /*5e90*/  @P1 LOP3.LUT P3, RZ, R108, 0xff, RZ, 0xc0, !PT ;  /* 0x000000ff6cff1812 */ /* 0x000fe2000786c0ff */
[----:B------:R-:W-:Y:S01]  /*5ea0*/  IMAD.U32 R171, R102, 0x10000, RZ ;  /* 0x0001000066ab7824 */ /* 0x000fe200078e00ff */
[----:B------:R-:W-:Y:S01]  /*5eb0*/  @P1 LOP3.LUT P4, RZ, R108, 0xff00, RZ, 0xc0, !PT ;  /* 0x0000ff006cff1812 */ /* 0x000fe2000788c0ff */
[C---:B------:R-:W-:Y:S01]  /*5ec0*/  @P0 FFMA.FTZ R173, R112.reuse, R176, R173 ;  /* 0x000000b070ad0223 */ /* 0x040fe200000100ad */
[C---:B------:R-:W-:Y:S01]  /*5ed0*/  @P0 FFMA.FTZ R174, R112.reuse, R175, R174 ;  /* 0x000000af70ae0223 */ /* 0x040fe200000100ae */
[----:B------:R-:W-:Y:S01]  /*5ee0*/  @P0 FFMA.FTZ R171, R112, R110, R171 ;  /* 0x0000006e70ab0223 */ /* 0x000fe200000100ab */
[----:B------:R-:W2:Y:S01]  /*5ef0*/  @P1 LDC.64 R164, c[0x0][0x408] ;  /* 0x00010200ffa41b82 */ /* 0x000ea20000000a00 */
[----:B------:R-:W-:Y:S01]  /*5f00*/  @P1 FMUL.FTZ R110, R167, R166 ;  /* 0x000000a6a76e1220 */ /* 0x000fe20000410000 */
[----:B------:R-:W-:-:S02]  /*5f10*/  @P1 FSEL R159, R159, RZ, P4 ;  /* 0x000000ff9f9f1208 */ /* 0x000fc40002000000 */
[----:B------:R-:W-:Y:S02]  /*5f20*/  @P1 LOP3.LUT P4, RZ, R109, 0xff, RZ, 0xc0, !PT ;  /* 0x000000ff6dff1812 */ /* 0x000fe4000788c0ff */
[----:B------:R-:W-:Y:S01]  /*5f30*/  @P1 FSEL R110, R110, RZ, P3 ;  /* 0x000000ff6e6e1208 */ /* 0x000fe20001800000 */
[----:B-1----:R-:W-:Y:S01]  /*5f40*/  @P1 FMUL.FTZ R163, R161, R163 ;  /* 0x000000a3a1a31220 */ /* 0x002fe20000410000 */
[----:B------:R-:W1:Y:S01]  /*5f50*/  @P1 LDC.64 R102, c[0x0][0x408] ;  /* 0x00010200ff661b82 */ /* 0x000e620000000a00 */
[----:B------:R-:W-:Y:S02]  /*5f60*/  @P1 LOP3.LUT P3, RZ, R108, 0xff0000, RZ, 0xc0, !PT ;  /* 0x00ff00006cff1812 */ /* 0x000fe4000786c0ff */
[----:B------:R-:W-:Y:S01]  /*5f70*/  @P1 FMUL.FTZ R162, R163, R162 ;  /* 0x000000a2a3a21220 */ /* 0x000fe20000410000 */
[C---:B------:R-:W-:Y:S02]  /*5f80*/  @P1 LOP3.LUT P5, RZ, R109.reuse, 0xff00, RZ, 0xc0, !PT ;  /* 0x0000ff006dff1812 */ /* 0x040fe400078ac0ff */
[----:B------:R-:W-:-:S02]  /*5f90*/  @P1 LOP3.LUT P6, RZ, R109, 0xff0000, RZ, 0xc0, !PT ;  /* 0x00ff00006dff1812 */ /* 0x000fc400078cc0ff */
[----:B------:R-:W3:Y:S01]  /*5fa0*/  @P1 LDC.64 R166, c[0x0][0x408] ;  /* 0x00010200ffa61b82 */ /* 0x000ee20000000a00 */
[----:B0-----:R-:W-:Y:S01]  /*5fb0*/  @P1 FMUL.FTZ R169, R174, R169 ;  /* 0x000000a9aea91220 */ /* 0x001fe20000410000 */
[----:B------:R-:W-:Y:S02]  /*5fc0*/  @P1 FSEL R162, R162, RZ, P3 ;  /* 0x000000ffa2a21208 */ /* 0x000fe40001800000 */
[----:B------:R-:W-:Y:S01]  /*5fd0*/  @P1 LOP3.LUT P3, RZ, R108, 0xff000000, RZ, 0xc0, !PT ;  /* 0xff0000006cff1812 */ /* 0x000fe2000786c0ff */
[----:B------:R-:W-:Y:S01]  /*5fe0*/  @P1 FMUL.FTZ R168, R169, R168 ;  /* 0x000000a8a9a81220 */ /* 0x000fe20000410000 */
[----:B------:R-:W-:Y:S01]  /*5ff0*/  @P1 F2FP.BF16.F32.PACK_AB R110, RZ, R110 ;  /* 0x0000006eff6e123e */ /* 0x000fe200000010ff */
[----:B--2---:R-:W-:Y:S01]  /*6000*/  @P1 FMUL.FTZ R165, R170, R165 ;  /* 0x000000a5aaa51220 */ /* 0x004fe20000410000 */
[----:B------:R-:W-:Y:S02]  /*6010*/  @P1 F2FP.BF16.F32.PACK_AB R162, RZ, R162 ;  /* 0x000000a2ffa2123e */ /* 0x000fe400000010ff */
[----:B------:R-:W-:Y:S01]  /*6020*/  @P1 FSEL R168, R168, RZ, P6 ;  /* 0x000000ffa8a81208 */ /* 0x000fe20003000000 */
[----:B------:R-:W-:Y:S01]  /*6030*/  @P1 FMUL.FTZ R164, R165, R164 ;  /* 0x000000a4a5a41220 */ /* 0x000fe20000410000 */
[----:B------:R-:W-:-:S02]  /*6040*/  @P1 F2FP.BF16.F32.PACK_AB R159, RZ, R159 ;  /* 0x0000009fff9f123e */ /* 0x000fc400000010ff */
[----:B------:R-:W-:Y:S01]  /*6050*/  @P1 PRMT R88, R110, 0x7610, R88 ;  /* 0x000076106e581816 */ /* 0x000fe20000000058 */
[----:B-1----:R-:W-:Y:S01]  /*6060*/  @P1 FMUL.FTZ R103, R171, R103 ;  /* 0x00000067ab671220 */ /* 0x002fe20000410000 */
[----:B------:R-:W-:Y:S02]  /*6070*/  @P1 FSEL R164, R164, RZ, P4 ;  /* 0x000000ffa4a41208 */ /* 0x000fe40002000000 */
[----:B------:R-:W-:Y:S01]  /*6080*/  @P1 F2FP.BF16.F32.PACK_AB R168, RZ, R168 ;  /* 0x000000a8ffa8123e */ /* 0x000fe200000010ff */
[----:B------:R-:W-:Y:S01]  /*6090*/  @P1 FMUL.FTZ R102, R103, R102 ;  /* 0x0000006667661220 */ /* 0x000fe20000410000 */
[----:B------:R-:W-:Y:S02]  /*60a0*/  @P1 F2FP.BF16.F32.PACK_AB R164, RZ, R164 ;  /* 0x000000a4ffa4123e */ /* 0x000fe400000010ff */
[----:B------:R-:W-:Y:S01]  /*60b0*/  @P1 PRMT R89, R162, 0x7610, R89 ;  /* 0x00007610a2591816 */ /* 0x000fe20000000059 */
[----:B---3--:R-:W-:Y:S01]  /*60c0*/  @P1 FMUL.FTZ R167, R173, R167 ;  /* 0x000000a7ada71220 */ /* 0x008fe20000410000 */
[----:B------:R-:W-:-:S02]  /*60d0*/  @P1 FSEL R102, R102, RZ, P3 ;  /* 0x000000ff66661208 */ /* 0x000fc40001800000 */
[----:B------:R-:W-:Y:S01]  /*60e0*/  @P1 PRMT R90, R164, 0x7610, R90 ;  /* 0x00007610a45a1816 */ /* 0x000fe2000000005a */
[----:B------:R-:W-:Y:S01]  /*60f0*/  @P1 FMUL.FTZ R166, R167, R166 ;  /* 0x000000a6a7a61220 */ /* 0x000fe20000410000 */
[----:B------:R-:W-:Y:S02]  /*6100*/  @P1 F2FP.BF16.F32.PACK_AB R102, RZ, R102 ;  /* 0x00000066ff66123e */ /* 0x000fe400000010ff */
[----:B------:R-:W-:Y:S02]  /*6110*/  @P1 PRMT R88, R88, 0x5410, R159 ;  /* 0x0000541058581816 */ /* 0x000fe4000000009f */
[----:B------:R-:W-:Y:S02]  /*6120*/  @P1 FSEL R166, R166, RZ, P5 ;  /* 0x000000ffa6a61208 */ /* 0x000fe40002800000 */
[----:B------:R-:W-:Y:S02]  /*6130*/  @P1 PRMT R89, R89, 0x5410, R102 ;  /* 0x0000541059591816 */ /* 0x000fe40000000066 */
[----:B------:R-:W-:-:S02]  /*6140*/  @P1 F2FP.BF16.F32.PACK_AB R166, RZ, R166 ;  /* 0x000000a6ffa6123e */ /* 0x000fc400000010ff */
[----:B------:R-:W-:Y:S02]  /*6150*/  @P1 PRMT R91, R168, 0x7610, R91 ;  /* 0x00007610a85b1816 */ /* 0x000fe4000000005b */
        /* <DEDUP_REMOVED lines=15> */
.L_x_3031:
[----:B------:R-:W-:-:S04]  /*6250*/  UISETP.NE.U32.AND UP0, UPT, UR20, URZ, UPT ;  /* 0x000000ff1400728c */ /* 0x000fc8000bf05070 */
[----:B------:R-:W-:-:S06]  /*6260*/  UISETP.NE.AND.EX UP0, UPT, UR21, URZ, UPT, UP0 ;  /* 0x000000ff1500728c */ /* 0x000fcc000bf05300 */
[----:B------:R-:W-:-:S13]  /*6270*/  PLOP3.LUT P2, PT, PT, PT, UP0, 0x80, 0x8 ;  /* 0x000000000008781c */ /* 0x000fda0003f4f008 */
[----:B------:R-:W-:Y:S05]  /*6280*/  @!P2 BRA `(.L_x_3034) ;  /* 0x00000004007ca947 */ /* 0x000fea0003800000 */
[----:B0-----:R-:W0:Y:S01]  /*6290*/  @P1 LDC.64 R164, c[0x0][0x408] ;  /* 0x00010200ffa41b82 */ /* 0x001e220000000a00 */
[----:B------:R-:W-:Y:S01]  /*62a0*/  ISETP.GT.AND P0, PT, R110, RZ, PT ;  /* 0x000000ff6e00720c */ /* 0x000fe20003f04270 */
[-CC-:B------:R-:W-:Y:S01]  /*62b0*/  FFMA.FTZ R159, R113, R101.reuse, R100.reuse ;  /* 0x00000065719f7223 */ /* 0x180fe20000010064 */
[-CC-:B------:R-:W-:Y:S01]  /*62c0*/  FFMA.FTZ R110, R152, R101.reuse, R100.reuse ;  /* 0x00000065986e7223 */ /* 0x180fe20000010064 */
[-CC-:B------:R-:W-:Y:S01]  /*62d0*/  FFMA.FTZ R169, R145, R101.reuse, R100.reuse ;  /* 0x0000006591a97223 */ /* 0x180fe20000010064 */
[-CC-:B------:R-:W-:Y:S01]  /*62e0*/  FFMA.FTZ R168, R154, R101.reuse, R100.reuse ;  /* 0x000000659aa87223 */ /* 0x180fe20000010064 */
[-CC-:B------:R-:W-:Y:S01]  /*62f0*/  FFMA.FTZ R173, R147, R101.reuse, R100.reuse ;  /* 0x0000006593ad7223 */ /* 0x180fe20000010064 */
[-CC-:B------:R-:W-:Y:S01]  /*6300*/  FFMA.FTZ R170, R156, R101.reuse, R100.reuse ;  /* 0x000000659caa7223 */ /* 0x180fe20000010064 */
[----:B------:R-:W2:Y:S01]  /*6310*/  @P1 LDC.64 R166, c[0x0][0x408] ;  /* 0x00010200ffa61b82 */ /* 0x000ea20000000a00 */
[-CC-:B------:R-:W-:Y:S01]  /*6320*/  FFMA.FTZ R177, R149, R101.reuse, R100.reuse ;  /* 0x0000006595b17223 */ /* 0x180fe20000010064 */
[----:B------:R-:W-:Y:S01]  /*6330*/  FFMA.FTZ R172, R160, R101, R100 ;  /* 0x00000065a0ac7223 */ /* 0x000fe20000010064 */
[----:B------:R-:W-:Y:S01]  /*6340*/  FADD.FTZ R159, R146, -R159 ;  /* 0x8000009f929f7221 */ /* 0x000fe20000010000 */
[----:B------:R-:W-:Y:S01]  /*6350*/  FADD.FTZ R161, R151, -R110 ;  /* 0x8000006e97a17221 */ /* 0x000fe20000010000 */
[----:B------:R-:W-:Y:S01]  /*6360*/  FADD.FTZ R169, R148, -R169 ;  /* 0x800000a994a97221 */ /* 0x000fe20000010000 */
[----:B------:R-:W-:Y:S01]  /*6370*/  FADD.FTZ R173, R150, -R173 ;  /* 0x800000ad96ad7221 */ /* 0x000fe20000010000 */
[C---:B------:R-:W-:Y:S01]  /*6380*/  FMUL.FTZ R110, R112.reuse, R159 ;  /* 0x0000009f706e7220 */ /* 0x040fe20000410000 */
[----:B-1----:R-:W1:Y:S01]  /*6390*/  @P1 LDC.64 R162, c[0x0][0x408] ;  /* 0x00010200ffa21b82 */ /* 0x002e620000000a00 */
[----:B------:R-:W-:Y:S01]  /*63a0*/  FMUL.FTZ R159, R112, R161 ;  /* 0x000000a1709f7220 */ /* 0x000fe20000410000 */
[----:B------:R-:W-:Y:S01]  /*63b0*/  FADD.FTZ R179, R157, -R172 ;  /* 0x800000ac9db37221 */ /* 0x000fe20000010000 */
[----:B------:R-:W-:Y:S01]  /*63c0*/  FADD.FTZ R177, R158, -R177 ;  /* 0x800000b19eb17221 */ /* 0x000fe20000010000 */
[----:B------:R-:W-:Y:S01]  /*63d0*/  FSEL R172, R110, RZ, P0 ;  /* 0x000000ff6eac7208 */ /* 0x000fe20000000000 */
[----:B------:R-:W-:Y:S01]  /*63e0*/  FADD.FTZ R171, R153, -R168 ;  /* 0x800000a899ab7221 */ /* 0x000fe20000010000 */
[C---:B------:R-:W-:Y:S01]  /*63f0*/  FMUL.FTZ R110, R112.reuse, R169 ;  /* 0x000000a9706e7220 */ /* 0x040fe20000410000 */
[----:B------:R-:W-:Y:S01]  /*6400*/  FADD.FTZ R175, R155, -R170 ;  /* 0x800000aa9baf7221 */ /* 0x000fe20000010000 */
[----:B------:R-:W3:Y:S01]  /*6410*/  @P1 LDC.64 R100, c[0x0][0x408] ;  /* 0x00010200ff641b82 */ /* 0x000ee20000000a00 */
[C---:B------:R-:W-:Y:S01]  /*6420*/  FMUL.FTZ R168, R112.reuse, R173 ;  /* 0x000000ad70a87220 */ /* 0x040fe20000410000 */
[----:B------:R-:W-:Y:S01]  /*6430*/  FSEL R159, R159, RZ, P0 ;  /* 0x000000ff9f9f7208 */ /* 0x000fe20000000000 */
[C---:B------:R-:W-:Y:S01]  /*6440*/  FMUL.FTZ R170, R112.reuse, R177 ;  /* 0x000000b170aa7220 */ /* 0x040fe20000410000 */
[C---:B------:R-:W-:Y:S01]  /*6450*/  FMUL.FTZ R161, R112.reuse, R171 ;  /* 0x000000ab70a17220 */ /* 0x040fe20000410000 */
[----:B------:R-:W-:Y:S01]  /*6460*/  FMUL.FTZ R169, R112, R175 ;  /* 0x000000af70a97220 */ /* 0x000fe20000410000 */
[----:B------:R-:W-:Y:S01]  /*6470*/  FSEL R110, R110, RZ, P0 ;  /* 0x000000ff6e6e7208 */ /* 0x000fe20000000000 */
[----:B0-----:R-:W-:Y:S01]  /*6480*/  @P1 FMUL.FTZ R165, R159, R165 ;  /* 0x000000a59fa51220 */ /* 0x001fe20000410000 */
[----:B------:R-:W0:Y:S01]  /*6490*/  @P1 LDC.64 R92, c[0x0][0x408] ;  /* 0x00010200ff5c1b82 */ /* 0x000e220000000a00 */
[----:B------:R-:W-:Y:S01]  /*64a0*/  FSEL R168, R168, RZ, P0 ;  /* 0x000000ffa8a87208 */ /* 0x000fe20000000000 */
[----:B--2---:R-:W-:Y:S01]  /*64b0*/  @P1 FMUL.FTZ R167, R172, R167 ;  /* 0x000000a7aca71220 */ /* 0x004fe20000410000 */
[----:B------:R-:W-:Y:S01]  /*64c0*/  FSEL R170, R170, RZ, P0 ;  /* 0x000000ffaaaa7208 */ /* 0x000fe20000000000 */
[----:B------:R-:W-:Y:S01]  /*64d0*/  @P1 FMUL.FTZ R164, R165, R164 ;  /* 0x000000a4a5a41220 */ /* 0x000fe20000410000 */
[----:B------:R-:W-:Y:S01]  /*64e0*/  FSEL R161, R161, RZ, P0 ;  /* 0x000000ffa1a17208 */ /* 0x000fe20000000000 */
[----:B------:R-:W-:Y:S01]  /*64f0*/  @P1 FMUL.FTZ R166, R167, R166 ;  /* 0x000000a6a7a61220 */ /* 0x000fe20000410000 */
[----:B------:R-:W-:Y:S01]  /*6500*/  FSEL R169, R169, RZ, P0 ;  /* 0x000000ffa9a97208 */ /* 0x000fe20000000000 */
[----:B------:R-:W2:Y:S01]  /*6510*/  @P1 LDC.64 R102, c[0x0][0x408] ;  /* 0x00010200ff661b82 */ /* 0x000ea20000000a00 */
[----:B-1----:R-:W-:Y:S01]  /*6520*/  @P1 FMUL.FTZ R163, R110, R163 ;  /* 0x000000a36ea31220 */ /* 0x002fe20000410000 */
[----:B------:R-:W-:Y:S01]  /*6530*/  @P1 LOP3.LUT P4, RZ, R108, 0xff00, RZ, 0xc0, !PT ;  /* 0x0000ff006cff1812 */ /* 0x000fe2000788c0ff */
[----:B------:R-:W-:Y:S01]  /*6540*/  FMUL.FTZ R112, R112, R179 ;  /* 0x000000b370707220 */ /* 0x000fe20000410000 */
[C---:B------:R-:W-:Y:S01]  /*6550*/  @P1 LOP3.LUT P3, RZ, R108.reuse, 0xff, RZ, 0xc0, !PT ;  /* 0x000000ff6cff1812 */ /* 0x040fe2000786c0ff */
[----:B------:R-:W-:Y:S01]  /*6560*/  @P1 FMUL.FTZ R162, R163, R162 ;  /* 0x000000a2a3a21220 */ /* 0x000fe20000410000 */
[----:B------:R-:W-:-:S02]  /*6570*/  @P1 LOP3.LUT P5, RZ, R108, 0xff0000, RZ, 0xc0, !PT ;  /* 0x00ff00006cff1812 */ /* 0x000fc400078ac0ff */
[----:B------:R-:W1:Y:S01]  /*6580*/  @P1 LDC.64 R94, c[0x0][0x408] ;  /* 0x00010200ff5e1b82 */ /* 0x000e620000000a00 */
[----:B---3--:R-:W-:Y:S01]  /*6590*/  @P1 FMUL.FTZ R101, R168, R101 ;  /* 0x00000065a8651220 */ /* 0x008fe20000410000 */
[----:B------:R-:W-:Y:S02]  /*65a0*/  @P1 FSEL R164, R164, RZ, P4 ;  /* 0x000000ffa4a41208 */ /* 0x000fe40002000000 */
[----:B------:R-:W-:Y:S01]  /*65b0*/  @P1 LOP3.LUT P4, RZ, R109, 0xff, RZ, 0xc0, !PT ;  /* 0x000000ff6dff1812 */ /* 0x000fe2000788c0ff */
[----:B------:R-:W-:Y:S01]  /*65c0*/  @P1 FMUL.FTZ R100, R101, R100 ;  /* 0x0000006465641220 */ /* 0x000fe20000410000 */
[----:B------:R-:W-:Y:S01]  /*65d0*/  @P1 LOP3.LUT P6, RZ, R109, 0xff0000, RZ, 0xc0, !PT ;  /* 0x00ff00006dff1812 */ /* 0x000fe200078cc0ff */
[----:B0-----:R-:W-:Y:S01]  /*65e0*/  @P1 FMUL.FTZ R93, R170, R93 ;  /* 0x0000005daa5d1220 */ /* 0x001fe20000410000 */
[----:B------:R-:W-:Y:S02]  /*65f0*/  @P1 FSEL R166, R166, RZ, P3 ;  /* 0x000000ffa6a61208 */ /* 0x000fe40001800000 */
[----:B------:R-:W-:Y:S01]  /*6600*/  @P1 FSEL R162, R162, RZ, P5 ;  /* 0x000000ffa2a21208 */ /* 0x000fe20002800000 */
[----:B------:R-:W-:Y:S01]  /*6610*/  @P1 FMUL.FTZ R92, R93, R92 ;  /* 0x0000005c5d5c1220 */ /* 0x000fe20000410000 */
[----:B------:R-:W-:-:S02]  /*6620*/  @P1 LOP3.LUT P3, RZ, R108, 0xff000000, RZ, 0xc0, !PT ;  /* 0xff0000006cff1812 */ /* 0x000fc4000786c0ff */
[----:B------:R-:W-:Y:S01]  /*6630*/  @P1 LOP3.LUT P5, RZ, R109, 0xff00, RZ, 0xc0, !PT ;  /* 0x0000ff006dff1812 */ /* 0x000fe200078ac0ff */
[----:B--2---:R-:W-:Y:S01]  /*6640*/  @P1 FMUL.FTZ R103, R161, R103 ;  /* 0x00000067a1671220 */ /* 0x004fe20000410000 */
[----:B------:R-:W-:Y:S02]  /*6650*/  @P1 FSEL R100, R100, RZ, P4 ;  /* 0x000000ff64641208 */ /* 0x000fe40002000000 */
[----:B------:R-:W-:Y:S01]  /*6660*/  @P1 FSEL R92, R92, RZ, P6 ;  /* 0x000000ff5c5c1208 */ /* 0x000fe20003000000 */
[----:B------:R-:W-:Y:S01]  /*6670*/  @P1 FMUL.FTZ R102, R103, R102 ;  /* 0x0000006667661220 */ /* 0x000fe20000410000 */
[----:B------:R-:W-:Y:S02]  /*6680*/  @P1 F2FP.BF16.F32.PACK_AB R166, RZ, R166 ;  /* 0x000000a6ffa6123e */ /* 0x000fe400000010ff */
[----:B------:R-:W-:Y:S01]  /*6690*/  @P1 F2FP.BF16.F32.PACK_AB R162, RZ, R162 ;  /* 0x000000a2ffa2123e */ /* 0x000fe200000010ff */
[----:B-1----:R-:W-:Y:S01]  /*66a0*/  @P1 FMUL.FTZ R95, R169, R95 ;  /* 0x0000005fa95f1220 */ /* 0x002fe20000410000 */
[----:B------:R-:W-:-:S02]  /*66b0*/  @P1 FSEL R102, R102, RZ, P3 ;  /* 0x000000ff66661208 */ /* 0x000fc40001800000 */
[----:B------:R-:W-:Y:S01]  /*66c0*/  @P1 F2FP.BF16.F32.PACK_AB R100, RZ, R100 ;  /* 0x00000064ff64123e */ /* 0x000fe200000010ff */
[----:B------:R-:W-:Y:S01]  /*66d0*/  @P1 FMUL.FTZ R94, R95, R94 ;  /* 0x0000005e5f5e1220 */ /* 0x000fe20000410000 */
[----:B------:R-:W-:Y:S02]  /*66e0*/  @P1 F2FP.BF16.F32.PACK_AB R103, RZ, R92 ;  /* 0x0000005cff67123e */ /* 0x000fe400000010ff */
[----:B------:R-:W-:Y:S02]  /*66f0*/  F2FP.BF16.F32.PACK_AB R92, R159, R172 ;  /* 0x000000ac9f5c723e */ /* 0x000fe400000010ff */
[----:B------:R-:W-:Y:S02]  /*6700*/  @P1 FSEL R94, R94, RZ, P5 ;  /* 0x000000ff5e5e1208 */ /* 0x000fe40002800000 */
[----:B------:R-:W-:Y:S02]  /*6710*/  @P1 F2FP.BF16.F32.PACK_AB R164, RZ, R164 ;  /* 0x000000a4ffa4123e */ /* 0x000fe400000010ff */
[----:B------:R-:W-:-:S02]  /*6720*/  @P1 F2FP.BF16.F32.PACK_AB R102, RZ, R102 ;  /* 0x00000066ff66123e */ /* 0x000fc400000010ff */
[----:B------:R-:W-:Y:S02]  /*6730*/  @P1 F2FP.BF16.F32.PACK_AB R101, RZ, R94 ;  /* 0x0000005eff65123e */ /* 0x000fe400000010ff */
[----:B------:R-:W-:Y:S02]  /*6740*/  @P1 PRMT R88, R166, 0x7610, R88 ;  /* 0x00007610a6581816 */ /* 0x000fe40000000058 */
[----:B------:R-:W-:Y:S02]  /*6750*/  FSEL R159, R112, RZ, P0 ;  /* 0x000000ff709f7208 */ /* 0x000fe40000000000 */
[----:B------:R-:W-:Y:S02]  /*6760*/  @P1 PRMT R89, R162, 0x7610, R89 ;  /* 0x00007610a2591816 */ /* 0x000fe40000000059 */
[----:B------:R-:W-:Y:S02]  /*6770*/  @P1 PRMT R90, R100, 0x7610, R90 ;  /* 0x00007610645a1816 */ /* 0x000fe4000000005a */
        /* <DEDUP_REMOVED lines=16> */
.L_x_3034:
[----:B01----:R-:W0:Y:S01]  /*6880*/  @P1 LDC.64 R162, c[0x0][0x408] ;  /* 0x00010200ffa21b82 */ /* 0x003e220000000a00 */
        /* <DEDUP_REMOVED lines=23> */
.L_x_3036:
[----:B------:R-:W-:Y:S05]  /*6a00*/  BSYNC.RECONVERGENT B2 ;  /* 0x0000000000027941 */ /* 0x000fea0003800200 */
.L_x_3035:
        /* <DEDUP_REMOVED lines=13> */
.L_x_3038:
[----:B------:R-:W-:Y:S05]  /*6ae0*/  BSYNC.RECONVERGENT B2 ;  /* 0x0000000000027941 */ /* 0x000fea0003800200 */
.L_x_3037:
        /* <DEDUP_REMOVED lines=13> */
.L_x_3040:
[----:B------:R-:W-:Y:S05]  /*6bc0*/  BSYNC.RECONVERGENT B2 ;  /* 0x0000000000027941 */ /* 0x000fea0003800200 */
.L_x_3039:
        /* <DEDUP_REMOVED lines=13> */
.L_x_3042:
[----:B------:R-:W-:Y:S05]  /*6ca0*/  BSYNC.RECONVERGENT B2 ;  /* 0x0000000000027941 */ /* 0x000fea0003800200 */
.L_x_3041:
        /* <DEDUP_REMOVED lines=13> */
.L_x_3044:
[----:B------:R-:W-:Y:S05]  /*6d80*/  BSYNC.RECONVERGENT B2 ;  /* 0x0000000000027941 */ /* 0x000fea0003800200 */
.L_x_3043:
        /* <DEDUP_REMOVED lines=13> */
.L_x_3046:
[----:B------:R-:W-:Y:S05]  /*6e60*/  BSYNC.RECONVERGENT B2 ;  /* 0x0000000000027941 */ /* 0x000fea0003800200 */
.L_x_3045:
        /* <DEDUP_REMOVED lines=13> */
.L_x_3048:
[----:B------:R-:W-:Y:S05]  /*6f40*/  BSYNC.RECONVERGENT B2 ;  /* 0x0000000000027941 */ /* 0x000fea0003800200 */
.L_x_3047:
[----:B------:R-:W-:-:S04]  /*6f50*/  @P1 F2FP.BF16.F32.PACK_AB R102, RZ, R102 ;  /* 0x00000066ff66123e */ /* 0x000fc800000010ff */
[----:B------:R-:W-:-:S07]  /*6f60*/  @P1 PRMT R91, R91, 0x5410, R102 ;  /* 0x000054105b5b1816 */ /* 0x000fce0000000066 */
.L_x_3033:
[----:B------:R-:W-:Y:S05]  /*6f70*/  BSYNC.RECONVERGENT B0 ;  /* 0x0000000000007941 */ /* 0x000fea0003800200 */
.L_x_3030:
[----:B------:R-:W0:Y:S08]  /*6f80*/  @P2 LDC.64 R100, c[0x0][0x478] ;  /* 0x00011e00ff642b82 */ /* 0x000e300000000a00 */
[----:B------:R-:W1:Y:S01]  /*6f90*/  @P1 LDC.64 R102, c[0x0][0x468] ;  /* 0x00011a00ff661b82 */ /* 0x000e620000000a00 */
[----:B0-----:R-:W-:-:S05]  /*6fa0*/  @P2 IMAD.WIDE.U32 R100, R99, 0x10, R100 ;  /* 0x0000001063642825 */ /* 0x001fca00078e0064 */
[----:B------:R2:W-:Y:S01]  /*6fb0*/  @P2 STG.E.128 desc[UR6][R100.64], R92 ;  /* 0x0000005c64002986 */ /* 0x0005e2000c101d06 */
[----:B-1----:R-:W-:-:S05]  /*6fc0*/  @P1 IMAD.WIDE.U32 R98, R98, 0x10, R102 ;  /* 0x0000001062621825 */ /* 0x002fca00078e0066 */
[----:B------:R2:W-:Y:S02]  /*6fd0*/  @P1 STG.E.128 desc[UR6][R98.64], R88 ;  /* 0x0000005862001986 */ /* 0x0005e4000c101d06 */
.L_x_3029:
[----:B------:R-:W-:Y:S05]  /*6fe0*/  BSYNC.RECONVERGENT B1 ;  /* 0x0000000000017941 */ /* 0x000fea0003800200 */
.L_x_3028:
[----:B--2---:R-:W2:Y:S02]  /*6ff0*/  LDC.64 R98, c[0x0][0x380] ;  /* 0x0000e000ff627b82 */ /* 0x004ea40000000a00 */
[----:B--2---:R-:W-:-:S04]  /*7000*/  LEA R111, R98, R111, 0x2 ;  /* 0x0000006f626f7211 */ /* 0x004fc800078e10ff */
[----:B------:R-:W-:-:S13]  /*7010*/  ISETP.GE.AND P0, PT, R111, R99, PT ;  /* 0x000000636f00720c */ /* 0x000fda0003f06270 */
[----:B------:R-:W-:Y:S05]  /*7020*/  @!P0 BRA `(.L_x_3049) ;  /* 0xffffff9400588947 */ /* 0x000fea000383ffff */
.L_x_2976:
[----:B------:R-:W2:Y:S01]  /*7030*/  S2R R3, SR_CgaCtaId ;  /* 0x0000000000037919 */ /* 0x000ea20000008800 */
[----:B------:R-:W-:Y:S01]  /*7040*/  SHF.R.U32.HI R5, RZ, 0x5, R97 ;  /* 0x00000005ff057819 */ /* 0x000fe20000011661 */
[----:B------:R-:W-:Y:S05]  /*7050*/  WARPSYNC.ALL ;  /* 0x0000000000007948 */ /* 0x000fea0003800000 */
[----:B------:R-:W-:Y:S01]  /*7060*/  MOV R2, 0x400 ;  /* 0x0000040000027802 */ /* 0x000fe20000000f00 */
[----:B------:R-:W-:Y:S01]  /*7070*/  IMAD R96, R5, 0x60, R96 ;  /* 0x0000006005607824 */ /* 0x000fe200078e0260 */
[----:B------:R-:W3:Y:S01]  /*7080*/  S2UR UR4, SR_CTAID.X ;  /* 0x00000000000479c3 */ /* 0x000ee20000002500 */
[----:B------:R-:W4:Y:S01]  /*7090*/  LDCU.128 UR16, c[0x0][0x440] ;  /* 0x00008800ff1077ac */ /* 0x000f220008000c00 */
[----:B--2---:R-:W-:Y:S01]  /*70a0*/  LEA R2, R3, R2, 0x18 ;  /* 0x0000000203027211 */ /* 0x004fe200078ec0ff */
[----:B---3--:R-:W-:Y:S01]  /*70b0*/  IMAD R4, R0, UR4, RZ ;  /* 0x0000000400047c24 */ /* 0x008fe2000f8e02ff */
[----:B------:R-:W-:-:S02]  /*70c0*/  LOP3.LUT R3, R97, 0x7f, RZ, 0x3c, !PT ;  /* 0x0000007f61037812 */ /* 0x000fc400078e3cff */
[----:B------:R-:W-:-:S03]  /*70d0*/  LEA R96, R96, R2, 0x5 ;  /* 0x0000000260607211 */ /* 0x000fc600078e28ff */
[----:B-----5:R-:W-:Y:S01]  /*70e0*/  IMAD.IADD R60, R3, 0x1, R0 ;  /* 0x00000001033c7824 */ /* 0x020fe200078e0200 */
[----:B------:R-:W-:Y:S01]  /*70f0*/  LEA R0, R97, R2, 0x2 ;  /* 0x0000000261007211 */ /* 0x000fe200078e10ff */
[----:B------:R2:W-:Y:S01]  /*7100*/  STS.128 [R96], R32 ;  /* 0x0000002060007388 */ /* 0x0005e20000000c00 */
[----:B------:R-:W-:Y:S02]  /*7110*/  IADD3 R97, P0, PT, R4, R97, RZ ;  /* 0x0000006104617210 */ /* 0x000fe40007f1e0ff */
[C---:B------:R-:W-:Y:S01]  /*7120*/  ISETP.GE.U32.AND P5, PT, R60.reuse, 0x80, PT ;  /* 0x000000803c00780c */ /* 0x040fe20003fa6070 */
        /* <DEDUP_REMOVED lines=8> */
[----:B--2---:R-:W-:-:S03]  /*71b0*/  IMAD.SHL.U32 R34, R97, 0x4, RZ ;  /* 0x0000000461227824 */ /* 0x004fc600078e00ff */
[----:B------:R-:W-:Y:S01]  /*71c0*/  STS.128 [R96+0x810], R12 ;  /* 0x0008100c60007388 */ /* 0x000fe20000000c00 */
[----:B---3--:R-:W-:Y:S01]  /*71d0*/  IADD3.X R28, PT, PT, RZ, RZ, RZ, P0, !PT ;  /* 0x000000ffff1c7210 */ /* 0x008fe200007fe4ff */
[----:B------:R-:W-:Y:S03]  /*71e0*/  BAR.SYNC.DEFER_BLOCKING 0x0 ;  /* 0x0000000000007b1d */ /* 0x000fe60000010000 */
[----:B------:R-:W-:Y:S02]  /*71f0*/  SHF.L.U64.HI R35, R97, 0x2, R28 ;  /* 0x0000000261237819 */ /* 0x000fe4000001021c */
[----:B------:R-:W-:Y:S01]  /*7200*/  ISETP.GE.U32.AND P0, PT, R60, 0x300, PT ;  /* 0x000003003c00780c */ /* 0x000fe20003f06070 */
[----:B------:R-:W2:Y:S04]  /*7210*/  LDS R2, [R0] ;  /* 0x0000000000027984 */ /* 0x000ea80000000800 */
[----:B------:R-:W3:Y:S04]  /*7220*/  LDS R9, [R0+0xc00] ;  /* 0x000c000000097984 */ /* 0x000ee80000000800 */
[----:B------:R-:W0:Y:S04]  /*7230*/  LDS R3, [R0+0x200] ;  /* 0x0002000000037984 */ /* 0x000e280000000800 */
[----:B------:R-:W1:Y:S04]  /*7240*/  LDS R8, [R0+0xe00] ;  /* 0x000e000000087984 */ /* 0x000e680000000800 */
[----:B------:R-:W4:Y:S04]  /*7250*/  LDS R4, [R0+0x400] ;  /* 0x0004000000047984 */ /* 0x000f280000000800 */
[----:B------:R-:W4:Y:S04]  /*7260*/  LDS R11, [R0+0x1000] ;  /* 0x00100000000b7984 */ /* 0x000f280000000800 */
[----:B------:R-:W4:Y:S04]  /*7270*/  LDS R5, [R0+0x600] ;  /* 0x0006000000057984 */ /* 0x000f280000000800 */
[----:B------:R-:W4:Y:S04]  /*7280*/  LDS R10, [R0+0x1200] ;  /* 0x00120000000a7984 */ /* 0x000f280000000800 */
[----:B------:R-:W4:Y:S04]  /*7290*/  LDS R6, [R0+0x800] ;  /* 0x0008000000067984 */ /* 0x000f280000000800 */
[----:B------:R-:W4:Y:S04]  /*72a0*/  LDS R13, [R0+0x1400] ;  /* 0x00140000000d7984 */ /* 0x000f280000000800 */
[----:B------:R-:W4:Y:S01]  /*72b0*/  LDS R7, [R0+0xa00] ;  /* 0x000a000000077984 */ /* 0x000f220000000800 */
[----:B--2---:R-:W-:-:S03]  /*72c0*/  FADD.FTZ R2, RZ, R2 ;  /* 0x00000002ff027221 */ /* 0x004fc60000010000 */
[----:B------:R-:W2:Y:S01]  /*72d0*/  LDS R12, [R0+0x1600] ;  /* 0x00160000000c7984 */ /* 0x000ea20000000800 */
[----:B---3--:R-:W-:-:S03]  /*72e0*/  FADD.FTZ R2, R2, R9 ;  /* 0x0000000902027221 */ /* 0x008fc60000010000 */
[----:B------:R-:W3:Y:S01]  /*72f0*/  LDS R15, [R0+0x1800] ;  /* 0x00180000000f7984 */ /* 0x000ee20000000800 */
[----:B0-----:R-:W-:-:S03]  /*7300*/  FADD.FTZ R3, RZ, R3 ;  /* 0x00000003ff037221 */ /* 0x001fc60000010000 */
[----:B------:R-:W0:Y:S01]  /*7310*/  LDS R14, [R0+0x1a00] ;  /* 0x001a0000000e7984 */ /* 0x000e220000000800 */
[----:B-1----:R-:W-:-:S03]  /*7320*/  FADD.FTZ R3, R3, R8 ;  /* 0x0000000803037221 */ /* 0x002fc60000010000 */
[----:B------:R-:W1:Y:S01]  /*7330*/  LDS R17, [R0+0x1c00] ;  /* 0x001c000000117984 */ /* 0x000e620000000800 */
        /* <DEDUP_REMOVED lines=14> */
[----:B--2---:R-:W-:-:S03]  /*7420*/  FADD.FTZ R7, R7, R12 ;  /* 0x0000000c07077221 */ /* 0x004fc60000010000 */
[----:B------:R-:W2:Y:S01]  /*7430*/  LDS R25, [R0+0x2c00] ;  /* 0x002c000000197984 */ /* 0x000ea20000000800 */
[----:B---3--:R-:W-:-:S03]  /*7440*/  FADD.FTZ R2, R2, R15 ;  /* 0x0000000f02027221 */ /* 0x008fc60000010000 */
[----:B------:R-:W3:Y:S01]  /*7450*/  LDS R24, [R0+0x2e00] ;  /* 0x002e000000187984 */ /* 0x000ee20000000800 */
[----:B0-----:R-:W-:Y:S01]  /*7460*/  FADD.FTZ R3, R3, R14 ;  /* 0x0000000e03037221 */ /* 0x001fe20000010000 */
[----:B------:R-:W-:Y:S01]  /*7470*/  BAR.SYNC.DEFER_BLOCKING 0x0 ;  /* 0x0000000000007b1d */ /* 0x000fe20000010000 */
[----:B-1----:R-:W-:Y:S01]  /*7480*/  FADD.FTZ R4, R4, R17 ;  /* 0x0000001104047221 */ /* 0x002fe20000010000 */
        /* <DEDUP_REMOVED lines=14> */
[----:B------:R0:W-:Y:S01]  /*7570*/  STS.128 [R96+0x810], R36 ;  /* 0x0008102460007388 */ /* 0x0001e20000000c00 */
[----:B------:R-:W-:Y:S01]  /*7580*/  BAR.SYNC.DEFER_BLOCKING 0x0 ;  /* 0x0000000000007b1d */ /* 0x000fe20000010000 */
[----:B0-----:R-:W-:-:S04]  /*7590*/  IADD3 R36, P6, PT, R34, UR18, RZ ;  /* 0x0000001222247c10 */ /* 0x001fc8000ffde0ff */
[C---:B------:R-:W-:Y:S02]  /*75a0*/  IADD3.X R37, PT, PT, R35.reuse, UR19, RZ, P6, !PT ;  /* 0x0000001323257c10 */ /* 0x040fe4000b7fe4ff */
[----:B------:R-:W-:Y:S02]  /*75b0*/  IADD3 R34, P6, PT, R34, UR16, RZ ;  /* 0x0000001022227c10 */ /* 0x000fe4000ffde0ff */
[----:B------:R-:W-:Y:S02]  /*75c0*/  @P5 MOV R2, R36 ;  /* 0x0000002400025202 */ /* 0x000fe40000000f00 */
[-C--:B------:R-:W-:Y:S01]  /*75d0*/  @P5 MOV R3, R37.reuse ;  /* 0x0000002500035202 */ /* 0x080fe20000000f00 */
[----:B------:R-:W0:Y:S01]  /*75e0*/  LDS R26, [R0] ;  /* 0x00000000001a7984 */ /* 0x000e220000000800 */
[----:B------:R-:W-:Y:S02]  /*75f0*/  IADD3.X R35, PT, PT, R35, UR17, RZ, P6, !PT ;  /* 0x0000001123237c10 */ /* 0x000fe4000b7fe4ff */
[----:B------:R-:W-:Y:S01]  /*7600*/  @P5 IADD3 R36, P6, PT, R36, 0x200, RZ ;  /* 0x0000020024245810 */ /* 0x000fe20007fde0ff */
[----:B------:R-:W1:Y:S03]  /*7610*/  LDS R29, [R0+0xc00] ;  /* 0x000c0000001d7984 */ /* 0x000e660000000800 */
[----:B------:R-:W-:Y:S01]  /*7620*/  @P5 IADD3.X R37, PT, PT, RZ, R37, RZ, P6, !PT ;  /* 0x00000025ff255210 */ /* 0x000fe200037fe4ff */
        /* <DEDUP_REMOVED lines=24> */
[----:B------:R-:W-:Y:S01]  /*77b0*/  LDS R18, [R0+0x2a00] ;  /* 0x002a000000127984 */ /* 0x000fe20000000800 */
        /* <DEDUP_REMOVED lines=10> */
[----:B--2---:R-:W-:Y:S01]  /*7860*/  FADD.FTZ R4, RZ, R4 ;  /* 0x00000004ff047221 */ /* 0x004fe20000010000 */
[----:B---3--:R-:W-:Y:S01]  /*7870*/  @P5 IMAD.MOV.U32 R2, RZ, RZ, R34 ;  /* 0x000000ffff025224 */ /* 0x008fe200078e0022 */
[-C--:B------:R-:W-:Y:S01]  /*7880*/  @P5 MOV R3, R35.reuse ;  /* 0x0000002300035202 */ /* 0x080fe20000000f00 */
[----:B------:R-:W2:Y:S01]  /*7890*/  LDS R19, [R0+0x2e00] ;  /* 0x002e000000137984 */ /* 0x000ea20000000800 */
[----:B------:R-:W-:Y:S01]  /*78a0*/  @P5 IADD3 R34, P6, PT, R34, 0x200, RZ ;  /* 0x0000020022225810 */ /* 0x000fe20007fde0ff */
[----:B------:R-:W-:Y:S01]  /*78b0*/  FADD.FTZ R5, R10, R5 ;  /* 0x000000050a057221 */ /* 0x000fe20000010000 */
[----:B----4-:R-:W-:Y:S01]  /*78c0*/  FADD.FTZ R7, R4, R7 ;  /* 0x0000000704077221 */ /* 0x010fe20000010000 */
[----:B------:R3:W-:Y:S01]  /*78d0*/  @P5 STG.E desc[UR6][R2.64], R21 ;  /* 0x0000001502005986 */ /* 0x0007e2000c101906 */
[----:B------:R-:W-:Y:S01]  /*78e0*/  @P5 IADD3.X R35, PT, PT, RZ, R35, RZ, P6, !PT ;  /* 0x00000023ff235210 */ /* 0x000fe200037fe4ff */
[----:B------:R-:W-:Y:S01]  /*78f0*/  FADD.FTZ R5, R5, R12 ;  /* 0x0000000c05057221 */ /* 0x000fe20000010000 */
[----:B------:R-:W-:Y:S01]  /*7900*/  FADD.FTZ R6, RZ, R6 ;  /* 0x00000006ff067221 */ /* 0x000fe20000010000 */
[----:B---3--:R-:W-:Y:S01]  /*7910*/  @P4 IMAD.MOV.U32 R2, RZ, RZ, R36 ;  /* 0x000000ffff024224 */ /* 0x008fe200078e0024 */
[----:B------:R-:W-:Y:S01]  /*7920*/  @P4 MOV R3, R37 ;  /* 0x0000002500034202 */ /* 0x000fe20000000f00 */
[----:B------:R-:W-:Y:S01]  /*7930*/  FADD.FTZ R7, R7, R14 ;  /* 0x0000000e07077221 */ /* 0x000fe20000010000 */
[----:B------:R-:W-:-:S03]  /*7940*/  @P4 IADD3 R36, P5, PT, R36, 0x200, RZ ;  /* 0x0000020024244810 */ /* 0x000fc60007fbe0ff */
[----:B------:R3:W-:Y:S01]  /*7950*/  @P4 STG.E desc[UR6][R2.64], R27 ;  /* 0x0000001b02004986 */ /* 0x0007e2000c101906 */
[----:B------:R-:W-:Y:S01]  /*7960*/  @P4 IADD3.X R37, PT, PT, RZ, R37, RZ, P5, !PT ;  /* 0x00000025ff254210 */ /* 0x000fe20002ffe4ff */
[----:B------:R-:W-:Y:S01]  /*7970*/  FADD.FTZ R17, R6, R17 ;  /* 0x0000001106117221 */ /* 0x000fe20000010000 */
[----:B0-----:R-:W-:Y:S01]  /*7980*/  FADD.FTZ R15, R7, R20 ;  /* 0x00000014070f7221 */ /* 0x001fe20000010000 */
[----:B---3--:R-:W-:Y:S01]  /*7990*/  @P4 IMAD.MOV.U32 R2, RZ, RZ, R34 ;  /* 0x000000ffff024224 */ /* 0x008fe200078e0022 */
[----:B------:R-:W-:Y:S01]  /*79a0*/  @P4 MOV R3, R35 ;  /* 0x0000002300034202 */ /* 0x000fe20000000f00 */
[----:B-1----:R-:W-:Y:S01]  /*79b0*/  FADD.FTZ R16, R17, R16 ;  /* 0x0000001011107221 */ /* 0x002fe20000010000 */
[----:B------:R-:W-:-:S03]  /*79c0*/  @P4 IADD3 R34, P6, PT, R34, 0x200, RZ ;  /* 0x0000020022224810 */ /* 0x000fc60007fde0ff */
[----:B------:R0:W-:Y:S01]  /*79d0*/  @P4 STG.E desc[UR6][R2.64], R9 ;  /* 0x0000000902004986 */ /* 0x0001e2000c101906 */
[----:B--2---:R-:W-:Y:S01]  /*79e0*/  FADD.FTZ R19, R16, R19 ;  /* 0x0000001310137221 */ /* 0x004fe20000010000 */
[----:B------:R-:W-:Y:S01]  /*79f0*/  @P4 IMAD.X R35, RZ, RZ, R35, P6 ;  /* 0x000000ffff234224 */ /* 0x000fe200030e0623 */
[----:B0-----:R-:W-:Y:S01]  /*7a00*/  @P3 MOV R2, R36 ;  /* 0x0000002400023202 */ /* 0x001fe20000000f00 */
[----:B------:R-:W-:Y:S01]  /*7a10*/  FADD.FTZ R9, R5, R18 ;  /* 0x0000001205097221 */ /* 0x000fe20000010000 */
[----:B------:R-:W-:Y:S02]  /*7a20*/  @P3 MOV R3, R37 ;  /* 0x0000002500033202 */ /* 0x000fe40000000f00 */
[----:B------:R-:W-:-:S03]  /*7a30*/  @P3 IADD3 R36, P4, PT, R36, 0x200, RZ ;  /* 0x0000020024243810 */ /* 0x000fc60007f9e0ff */
[----:B------:R0:W-:Y:S01]  /*7a40*/  @P3 STG.E desc[UR6][R2.64], R29 ;  /* 0x0000001d02003986 */ /* 0x0001e2000c101906 */
[----:B------:R-:W-:Y:S01]  /*7a50*/  @P3 IADD3.X R37, PT, PT, RZ, R37, RZ, P4, !PT ;  /* 0x00000025ff253210 */ /* 0x000fe200027fe4ff */
[----:B0-----:R-:W-:Y:S01]  /*7a60*/  @P3 IMAD.MOV.U32 R2, RZ, RZ, R34 ;  /* 0x000000ffff023224 */ /* 0x001fe200078e0022 */
[----:B------:R-:W-:Y:S02]  /*7a70*/  @P3 MOV R3, R35 ;  /* 0x0000002300033202 */ /* 0x000fe40000000f00 */
[----:B------:R-:W-:-:S03]  /*7a80*/  @P3 IADD3 R34, P5, PT, R34, 0x200, RZ ;  /* 0x0000020022223810 */ /* 0x000fc60007fbe0ff */
[----:B------:R0:W-:Y:S02]  /*7a90*/  @P3 STG.E desc[UR6][R2.64], R23 ;  /* 0x0000001702003986 */ /* 0x0001e4000c101906 */
[----:B------:R-:W-:Y:S02]  /*7aa0*/  @P3 IMAD.X R35, RZ, RZ, R35, P5 ;  /* 0x000000ffff233224 */ /* 0x000fe400028e0623 */
[----:B------:R-:W-:Y:S01]  /*7ab0*/  @P2 IMAD.MOV.U32 R4, RZ, RZ, R34 ;  /* 0x000000ffff042224 */ /* 0x000fe200078e0022 */
[----:B------:R-:W-:Y:S02]  /*7ac0*/  @P2 IADD3 R34, P4, PT, R34, 0x200, RZ ;  /* 0x0000020022222810 */ /* 0x000fe40007f9e0ff */
[----:B------:R-:W-:-:S03]  /*7ad0*/  @P2 MOV R5, R35 ;  /* 0x0000002300052202 */ /* 0x000fc60000000f00 */
[----:B------:R-:W-:Y:S01]  /*7ae0*/  @P2 IMAD.X R35, RZ, RZ, R35, P4 ;  /* 0x000000ffff232224 */ /* 0x000fe200020e0623 */
[----:B0-----:R-:W-:Y:S01]  /*7af0*/  @P2 MOV R2, R36 ;  /* 0x0000002400022202 */ /* 0x001fe20000000f00 */
[----:B------:R-:W-:Y:S01]  /*7b00*/  @P1 IMAD.MOV.U32 R6, RZ, RZ, R34 ;  /* 0x000000ffff061224 */ /* 0x000fe200078e0022 */
[----:B------:R-:W-:Y:S02]  /*7b10*/  @P2 IADD3 R36, P3, PT, R36, 0x200, RZ ;  /* 0x0000020024242810 */ /* 0x000fe40007f7e0ff */
[-C--:B------:R-:W-:Y:S02]  /*7b20*/  @P2 MOV R3, R37.reuse ;  /* 0x0000002500032202 */ /* 0x080fe40000000f00 */
[----:B------:R-:W-:Y:S02]  /*7b30*/  @P2 IADD3.X R37, PT, PT, RZ, R37, RZ, P3, !PT ;  /* 0x00000025ff252210 */ /* 0x000fe40001ffe4ff */
[----:B------:R-:W-:Y:S01]  /*7b40*/  @P1 IADD3 R34, P4, PT, R34, 0x200, RZ ;  /* 0x0000020022221810 */ /* 0x000fe20007f9e0ff */
[----:B------:R0:W-:Y:S01]  /*7b50*/  @P2 STG.E desc[UR6][R2.64], R9 ;  /* 0x0000000902002986 */ /* 0x0001e2000c101906 */
[----:B------:R-:W-:-:S03]  /*7b60*/  @P1 MOV R7, R35 ;  /* 0x0000002300071202 */ /* 0x000fc60000000f00 */
[----:B------:R1:W-:Y:S01]  /*7b70*/  @P2 STG.E desc[UR6][R4.64], R11 ;  /* 0x0000000b04002986 */ /* 0x0003e2000c101906 */
[----:B------:R-:W-:Y:S01]  /*7b80*/  @P1 IMAD.X R35, RZ, RZ, R35, P4 ;  /* 0x000000ffff231224 */ /* 0x000fe200020e0623 */
[----:B0-----:R-:W-:Y:S02]  /*7b90*/  @P1 MOV R2, R36 ;  /* 0x0000002400021202 */ /* 0x001fe40000000f00 */
[----:B------:R-:W-:Y:S02]  /*7ba0*/  @P1 MOV R3, R37 ;  /* 0x0000002500031202 */ /* 0x000fe40000000f00 */
[----:B------:R-:W-:Y:S01]  /*7bb0*/  @P1 IADD3 R36, P3, PT, R36, 0x200, RZ ;  /* 0x0000020024241810 */ /* 0x000fe20007f7e0ff */
[----:B-1----:R-:W-:Y:S01]  /*7bc0*/  IMAD.MOV.U32 R4, RZ, RZ, R34 ;  /* 0x000000ffff047224 */ /* 0x002fe200078e0022 */
[----:B------:R-:W-:Y:S01]  /*7bd0*/  MOV R5, R35 ;  /* 0x0000002300057202 */ /* 0x000fe20000000f00 */
[----:B------:R0:W-:Y:S01]  /*7be0*/  @P1 STG.E desc[UR6][R2.64], R15 ;  /* 0x0000000f02001986 */ /* 0x0001e2000c101906 */
[----:B------:R-:W-:-:S03]  /*7bf0*/  @P1 IADD3.X R37, PT, PT, RZ, R37, RZ, P3, !PT ;  /* 0x00000025ff251210 */ /* 0x000fc60001ffe4ff */
[----:B------:R1:W-:Y:S01]  /*7c00*/  @P1 STG.E desc[UR6][R6.64], R25 ;  /* 0x0000001906001986 */ /* 0x0003e2000c101906 */
[----:B0-----:R-:W-:Y:S02]  /*7c10*/  MOV R2, R36 ;  /* 0x0000002400027202 */ /* 0x001fe40000000f00 */
[----:B------:R-:W-:Y:S01]  /*7c20*/  MOV R3, R37 ;  /* 0x0000002500037202 */ /* 0x000fe20000000f00 */
[----:B------:R-:W-:Y:S06]  /*7c30*/  @!P0 EXIT ;  /* 0x000000000000894d */ /* 0x000fec0003800000 */
[----:B------:R-:W-:Y:S04]  /*7c40*/  STG.E desc[UR6][R2.64], R19 ;  /* 0x0000001302007986 */ /* 0x000fe8000c101906 */
[----:B------:R-:W-:Y:S01]  /*7c50*/  STG.E desc[UR6][R4.64], R13 ;  /* 0x0000000d04007986 */ /* 0x000fe2000c101906 */
[----:B------:R-:W-:Y:S05]  /*7c60*/  EXIT ;  /* 0x000000000000794d */ /* 0x000fea0003800000 */
.L_x_2985:
[----:B------:R-:W-:Y:S01]  /*7c70*/  HFMA2 R171, -RZ, RZ, 0, 1.847743988037109375e-06 ;  /* 0x0000001fffab7431 */ /* 0x000fe200000001ff */
[----:B------:R-:W-:Y:S01]  /*7c80*/  BSSY B0, `(.L_x_3050) ;  /* 0x0000007000007945 */ /* 0x000fe20003800000 */
[----:B------:R-:W-:Y:S01]  /*7c90*/  MOV R169, R167 ;  /* 0x000000a700a97202 */ /* 0x000fe20000000f00 */
[----:B------:R-:W-:Y:S01]  /*7ca0*/  IMAD.MOV.U32 R168, RZ, RZ, 0x1 ;  /* 0x00000001ffa87424 */ /* 0x000fe200078e00ff */
[----:B0-----:R-:W-:-:S07]  /*7cb0*/  MOV R164, 0xffffffff ;  /* 0xffffffff00a47802 */ /* 0x001fce0000000f00 */
[----:B-----5:R-:W-:Y:S05]  /*7cc0*/  WARPSYNC.COLLECTIVE R164, `(.L_x_3051) ;  /* 0x00000000a4087348 */ /* 0x020fea0003c00000 */
[----:B------:R0:W1:Y:S02]  /*7cd0*/  SHFL.BFLY P0, R102, R169, R168, R171 ;  /* 0x0c0000a8a9667389 */ /* 0x00006400000000ab */
[----:B01---5:R-:W-:Y:S05]  /*7ce0*/  ENDCOLLECTIVE ;  /* 0x000000000000791b */ /* 0x023fea0003800000 */
.L_x_3051:
[----:B------:R-:W-:Y:S05]  /*7cf0*/  BSYNC B0 ;  /* 0x0000000000007941 */ /* 0x000fea0003800000 */
.L_x_3050:
[----:B------:R-:W-:Y:S01]  /*7d00*/  HFMA2 R168, -RZ, RZ, 0, 5.9604644775390625e-08 ;  /* 0x00000001ffa87431 */ /* 0x000fe200000001ff */
[----:B------:R-:W-:Y:S01]  /*7d10*/  MOV R169, R166 ;  /* 0x000000a600a97202 */ /* 0x000fe20000000f00 */
[----:B------:R-:W-:Y:S01]  /*7d20*/  IMAD.MOV.U32 R171, RZ, RZ, 0x1f ;  /* 0x0000001fffab7424 */ /* 0x000fe200078e00ff */
[----:B------:R-:W-:Y:S01]  /*7d30*/  MOV R164, 0xffffffff ;  /* 0xffffffff00a47802 */ /* 0x000fe20000000f00 */
[----:B------:R-:W-:-:S07]  /*7d40*/  IMAD.MOV.U32 R96, RZ, RZ, R102 ;  /* 0x000000ffff607224 */ /* 0x000fce00078e0066 */
[----:B------:R-:W-:Y:S05]  /*7d50*/  WARPSYNC.COLLECTIVE R164, `(.L_x_3052) ;  /* 0x00000000a4087348 */ /* 0x000fea0003c00000 */
[----:B------:R0:W1:Y:S02]  /*7d60*/  SHFL.BFLY P0, R102, R169, R168, R171 ;  /* 0x0c0000a8a9667389 */ /* 0x00006400000000ab */
[----:B01----:R-:W-:Y:S05]  /*7d70*/  ENDCOLLECTIVE ;  /* 0x000000000000791b */ /* 0x003fea0003800000 */
.L_x_3052:
[----:B------:R-:W-:Y:S01]  /*7d80*/  FADD.FTZ R96, R96, R167 ;  /* 0x000000a760607221 */ /* 0x000fe20000010000 */
[----:B------:R-:W-:-:S03]  /*7d90*/  HFMA2 R168, -RZ, RZ, 0, 1.1920928955078125e-07 ;  /* 0x00000002ffa87431 */ /* 0x000fc600000001ff */
[----:B------:R-:W-:Y:S01]  /*7da0*/  IMAD.MOV.U32 R169, RZ, RZ, R96 ;  /* 0x000000ffffa97224 */ /* 0x000fe200078e0060 */
[----:B------:R-:W-:-:S07]  /*7db0*/  MOV R97, R102 ;  /* 0x0000006600617202 */ /* 0x000fce0000000f00 */
[----:B------:R-:W-:Y:S05]  /*7dc0*/  WARPSYNC.COLLECTIVE R164, `(.L_x_3053) ;  /* 0x00000000a4087348 */ /* 0x000fea0003c00000 */
[----:B------:R0:W1:Y:S02]  /*7dd0*/  SHFL.BFLY P0, R102, R169, R168, R171 ;  /* 0x0c0000a8a9667389 */ /* 0x00006400000000ab */
[----:B01----:R-:W-:Y:S05]  /*7de0*/  ENDCOLLECTIVE ;  /* 0x000000000000791b */ /* 0x003fea0003800000 */
.L_x_3053:
[----:B------:R-:W-:-:S04]  /*7df0*/  FADD.FTZ R97, R97, R166 ;  /* 0x000000a661617221 */ /* 0x000fc80000010000 */
[----:B------:R-:W-:Y:S01]  /*7e00*/  IMAD.MOV.U32 R169, RZ, RZ, R97 ;  /* 0x000000ffffa97224 */ /* 0x000fe200078e0061 */
[----:B------:R-:W-:-:S07]  /*7e10*/  MOV R99, R102 ;  /* 0x0000006600637202 */ /* 0x000fce0000000f00 */
[----:B------:R-:W-:Y:S05]  /*7e20*/  WARPSYNC.COLLECTIVE R164, `(.L_x_3054) ;  /* 0x00000000a4087348 */ /* 0x000fea0003c00000 */
[----:B------:R0:W1:Y:S02]  /*7e30*/  SHFL.BFLY P0, R102, R169, R168, R171 ;  /* 0x0c0000a8a9667389 */ /* 0x00006400000000ab */
[----:B01----:R-:W-:Y:S05]  /*7e40*/  ENDCOLLECTIVE ;  /* 0x000000000000791b */ /* 0x003fea0003800000 */
.L_x_3054:
[----:B------:R-:W-:-:S05]  /*7e50*/  FADD.FTZ R99, R96, R99 ;  /* 0x0000006360637221 */ /* 0x000fca0000010000 */
[----:B------:R-:W-:Y:S01]  /*7e60*/  MOV R169, R99 ;  /* 0x0000006300a97202 */ /* 0x000fe20000000f00 */
[----:B------:R-:W-:Y:S01]  /*7e70*/  IMAD.MOV.U32 R168, RZ, RZ, 0x4 ;  /* 0x00000004ffa87424 */ /* 0x000fe200078e00ff */
[----:B------:R-:W-:-:S07]  /*7e80*/  MOV R98, R102 ;  /* 0x0000006600627202 */ /* 0x000fce0000000f00 */
[----:B------:R-:W-:Y:S05]  /*7e90*/  WARPSYNC.COLLECTIVE R164, `(.L_x_3055) ;  /* 0x00000000a4087348 */ /* 0x000fea0003c00000 */
[----:B------:R0:W1:Y:S02]  /*7ea0*/  SHFL.BFLY P0, R102, R169, R168, R171 ;  /* 0x0c0000a8a9667389 */ /* 0x00006400000000ab */
[----:B01----:R-:W-:Y:S05]  /*7eb0*/  ENDCOLLECTIVE ;  /* 0x000000000000791b */ /* 0x003fea0003800000 */
.L_x_3055:
[----:B------:R-:W-:-:S05]  /*7ec0*/  FADD.FTZ R98, R97, R98 ;  /* 0x0000006261627221 */ /* 0x000fca0000010000 */
[----:B------:R-:W-:Y:S02]  /*7ed0*/  MOV R169, R98 ;  /* 0x0000006200a97202 */ /* 0x000fe40000000f00 */
[----:B------:R-:W-:-:S07]  /*7ee0*/  MOV R100, R102 ;  /* 0x0000006600647202 */ /* 0x000fce0000000f00 */
[----:B------:R-:W-:Y:S05]  /*7ef0*/  WARPSYNC.COLLECTIVE R164, `(.L_x_3056) ;  /* 0x00000000a4087348 */ /* 0x000fea0003c00000 */
[----:B------:R0:W1:Y:S02]  /*7f00*/  SHFL.BFLY P0, R102, R169, R168, R171 ;  /* 0x0c0000a8a9667389 */ /* 0x00006400000000ab */
[----:B01----:R-:W-:Y:S05]  /*7f10*/  ENDCOLLECTIVE ;  /* 0x000000000000791b */ /* 0x003fea0003800000 */
.L_x_3056:
[----:B------:R-:W-:Y:S01]  /*7f20*/  FADD.FTZ R100, R99, R100 ;  /* 0x0000006463647221 */ /* 0x000fe20000010000 */
[----:B------:R-:W-:-:S04]  /*7f30*/  HFMA2 R168, -RZ, RZ, 0, 4.76837158203125e-07 ;  /* 0x00000008ffa87431 */ /* 0x000fc800000001ff */
[----:B------:R-:W-:Y:S01]  /*7f40*/  MOV R169, R100 ;  /* 0x0000006400a97202 */ /* 0x000fe20000000f00 */
[----:B------:R-:W-:-:S07]  /*7f50*/  IMAD.MOV.U32 R101, RZ, RZ, R102 ;  /* 0x000000ffff657224 */ /* 0x000fce00078e0066 */
[----:B------:R-:W-:Y:S05]  /*7f60*/  WARPSYNC.COLLECTIVE R164, `(.L_x_3057) ;  /* 0x00000000a4087348 */ /* 0x000fea0003c00000 */
[----:B------:R0:W1:Y:S02]  /*7f70*/  SHFL.BFLY P0, R102, R169, R168, R171 ;  /* 0x0c0000a8a9667389 */ /* 0x00006400000000ab */
[----:B01----:R-:W-:Y:S05]  /*7f80*/  ENDCOLLECTIVE ;  /* 0x000000000000791b */ /* 0x003fea0003800000 */
.L_x_3057:
[----:B------:R-:W-:-:S05]  /*7f90*/  FADD.FTZ R101, R98, R101 ;  /* 0x0000006562657221 */ /* 0x000fca0000010000 */
[----:B------:R-:W-:Y:S01]  /*7fa0*/  MOV R169, R101 ;  /* 0x0000006500a97202 */ /* 0x000fe20000000f00 */
[----:B------:R-:W-:-:S07]  /*7fb0*/  IMAD.MOV.U32 R103, RZ, RZ, R102 ;  /* 0x000000ffff677224 */ /* 0x000fce00078e0066 */
[----:B------:R-:W-:Y:S05]  /*7fc0*/  WARPSYNC.COLLECTIVE R164, `(.L_x_3058) ;  /* 0x00000000a4087348 */ /* 0x000fea0003c00000 */
[----:B------:R0:W1:Y:S02]  /*7fd0*/  SHFL.BFLY P0, R102, R169, R168, R171 ;  /* 0x0c0000a8a9667389 */ /* 0x00006400000000ab */
[----:B01----:R-:W-:Y:S05]  /*7fe0*/  ENDCOLLECTIVE ;  /* 0x000000000000791b */ /* 0x003fea0003800000 */
.L_x_3058:
[--C-:B------:R-:W-:Y:S01]  /*7ff0*/  FADD.FTZ R162, R100, R103.reuse ;  /* 0x0000006764a27221 */ /* 0x100fe20000010000 */
[----:B------:R-:W-:-:S04]  /*8000*/  PRMT R103, R5, 0x7632, R103 ;  /* 0x0000763205677816 */ /* 0x000fc80000000067 */
[----:B------:R-:W-:Y:S01]  /*8010*/  MOV R169, R162 ;  /* 0x000000a200a97202 */ /* 0x000fe20000000f00 */
[----:B------:R-:W-:Y:S02]  /*8020*/  IMAD.MOV.U32 R168, RZ, RZ, 0x10 ;  /* 0x00000010ffa87424 */ /* 0x000fe400078e00ff */
[----:B------:R-:W-:-:S07]  /*8030*/  FADD.FTZ R96, R101, R102 ;  /* 0x0000006665607221 */ /* 0x000fce0000010000 */
[----:B------:R-:W-:Y:S05]  /*8040*/  WARPSYNC.COLLECTIVE R164, `(.L_x_3059) ;  /* 0x00000000a4087348 */ /* 0x000fea0003c00000 */
[----:B------:R0:W1:Y:S02]  /*8050*/  SHFL.BFLY P0, R102, R169, R168, R171 ;  /* 0x0c0000a8a9667389 */ /* 0x00006400000000ab */
[----:B01----:R-:W-:Y:S05]  /*8060*/  ENDCOLLECTIVE ;  /* 0x000000000000791b */ /* 0x003fea0003800000 */
.L_x_3059:
[----:B------:R-:W-:Y:S02]  /*8070*/  MOV R169, R96 ;  /* 0x0000006000a97202 */ /* 0x000fe40000000f00 */
[----:B------:R-:W-:-:S07]  /*8080*/  MOV R163, R102 ;  /* 0x0000006600a37202 */ /* 0x000fce0000000f00 */
[----:B------:R-:W-:Y:S05]  /*8090*/  WARPSYNC.COLLECTIVE R164, `(.L_x_3060) ;  /* 0x00000000a4087348 */ /* 0x000fea0003c00000 */
[----:B------:R0:W1:Y:S02]  /*80a0*/  SHFL.BFLY P0, R102, R169, R168, R171 ;  /* 0x0c0000a8a9667389 */ /* 0x00006400000000ab */
[----:B01----:R-:W-:Y:S05]  /*80b0*/  ENDCOLLECTIVE ;  /* 0x000000000000791b */ /* 0x003fea0003800000 */
.L_x_3060:
[----:B------:R-:W-:Y:S02]  /*80c0*/  MOV R165, R102 ;  /* 0x0000006600a57202 */ /* 0x000fe40000000f00 */
[----:B------:R-:W-:Y:S01]  /*80d0*/  PRMT R102, R6, 0x7632, R102 ;  /* 0x0000763206667816 */ /* 0x000fe20000000066 */
[----:B------:R-:W-:Y:S06]  /*80e0*/  BRA `(.L_x_3061) ;  /* 0xffffff9c00ac7947 */ /* 0x000fec000383ffff */
.L_x_3062:
        /* <DEDUP_REMOVED lines=9> */
.L_x_14462:


//--------------------- .text._ZN10layer_norm22ln_bwd_finalize_kernelINS_22Kernel_traits_finalizeILj768Ef13__nv_bfloat16S2_S2_fjLb0ELj1024ELj4ENS_18Kernel_traits_baseILj768EfS2_S2_S2_fjLj1024EEEEELb0ELb1EEEvNS_9BwdParamsE --------------------------
	.section	.text._ZN10layer_norm22ln_bwd_finalize_kernelINS_22Kernel_traits_finalizeILj768Ef13__nv_bfloat16S2_S2_fjLb0ELj1024ELj4ENS_18Kernel_traits_baseILj768EfS2_S2_S2_fjLj1024EEEEELb0ELb1EEEvNS_9BwdParamsE,"ax",@progbits
	.align	128
        .global         _ZN10layer_norm22ln_bwd_finalize_kernelINS_22Kernel_traits_finalizeILj768Ef13__nv_bfloat16S2_S2_fjLb0ELj1024ELj4ENS_18Kernel_traits_baseILj768EfS2_S2_S2_fjLj1024EEEEELb0ELb1EEEvNS_9BwdParamsE
        .type           _ZN10layer_norm22ln_bwd_finalize_kernelINS_22Kernel_traits_finalizeILj768Ef13__nv_bfloat16S2_S2_fjLb0ELj1024ELj4ENS_18Kernel_traits_baseILj768EfS2_S2_S2_fjLj1024EEEEELb0ELb1EEEvNS_9BwdParamsE,@function
        .size           _ZN10layer_norm22ln_bwd_finalize_kernelINS_22Kernel_traits_finalizeILj768Ef13__nv_bfloat16S2_S2_fjLb0ELj1024ELj4ENS_18Kernel_traits_baseILj768EfS2_S2_S2_fjLj1024EEEEELb0ELb1EEEvNS_9BwdParamsE,(.L_x_14463 - _ZN10layer_norm22ln_bwd_finalize_kernelINS_22Kernel_traits_finalizeILj768Ef13__nv_bfloat16S2_S2_fjLb0ELj1024ELj4ENS_18Kernel_traits_baseILj768EfS2_S2_S2_fjLj1024EEEEELb0ELb1EEEvNS_9BwdParamsE)
        .other          _ZN10layer_norm22ln_bwd_finalize_kernelINS_22Kernel_traits_finalizeILj768Ef13__nv_bfloat16S2_S2_fjLb0ELj1024ELj4ENS_18Kernel_traits_baseILj768EfS2_S2_S2_fjLj1024EEEEELb0ELb1EEEvNS_9BwdParamsE,@"STO_CUDA_ENTRY STV_DEFAULT"
_ZN10layer_norm22ln_bwd_finalize_kernelINS_22Kernel_traits_finalizeILj768Ef13__nv_bfloat16S2_S2_fjLb0ELj1024ELj4ENS_18Kernel_traits_baseILj768EfS2_S2_S2_fjLj1024EEEEELb0ELb1EEEvNS_9BwdParamsE:
.text._ZN10layer_norm22ln_bwd_finalize_kernelINS_22Kernel_traits_finalizeILj768Ef13__nv_bfloat16S2_S2_fjLb0ELj1024ELj4ENS_18Kernel_traits_baseILj768EfS2_S2_S2_fjLj1024EEEEELb0ELb1EEEvNS_9BwdParamsE:
        /* <DEDUP_REMOVED lines=28> */
[C---:B------:R-:W-:Y:S02]  /*01c0*/  LOP3.LUT R7, R3.reuse, 0x160, RZ, 0xfc, !PT ;  /* 0x0000016003077812 */ /* 0x040fe400078efcff */
        /* <DEDUP_REMOVED lines=10> */
[----:B------:R-:W-:Y:S01]  /*0270*/  LOP3.LUT R21, R3, 0xe0, RZ, 0xfc, !PT ;  /* 0x000000e003157812 */ /* 0x000fe200078efcff */
[-CC-:B0-----:R-:W-:Y:S01]  /*0280*/  IMAD R8, R7, R55.reuse, R0.reuse ;  /* 0x0000003707087224 */ /* 0x181fe200078e0200 */
[----:B------:R-:W-:Y:S01]  /*0290*/  LOP3.LUT R23, R3, 0x40, RZ, 0xfc, !PT ;  /* 0x0000004003177812 */ /* 0x000fe200078efcff */
[-CC-:B------:R-:W-:Y:S01]  /*02a0*/  IMAD R10, R9, R55.reuse, R0.reuse ;  /* 0x00000037090a7224 */ /* 0x180fe200078e0200 */
[----:B------:R-:W-:Y:S01]  /*02b0*/  LOP3.LUT R25, R3, 0x60, RZ, 0xfc, !PT ;  /* 0x0000006003197812 */ /* 0x000fe200078efcff */
[-CC-:B------:R-:W-:Y:S01]  /*02c0*/  IMAD R34, R34, R55.reuse, R0.reuse ;  /* 0x0000003722227224 */ /* 0x180fe200078e0200 */
[----:B------:R-:W-:Y:S01]  /*02d0*/  LOP3.LUT R27, R54, 0xffffff0, RZ, 0xc0, !PT ;  /* 0x0ffffff0361b7812 */ /* 0x000fe200078ec0ff */
[-CC-:B------:R-:W-:Y:S01]  /*02e0*/  IMAD R16, R2, R55.reuse, R0.reuse ;  /* 0x0000003702107224 */ /* 0x180fe200078e0200 */
[----:B------:R-:W-:Y:S01]  /*02f0*/  IADD3 R7, PT, PT, R57, R8, RZ ;  /* 0x0000000839077210 */ /* 0x000fe20007ffe0ff */
[----:B------:R-:W-:-:S02]  /*0300*/  IMAD R4, R4, R55, R0 ;  /* 0x0000003704047224 */ /* 0x000fc400078e0200 */
[----:B------:R-:W-:Y:S02]  /*0310*/  HFMA2 R2, -RZ, RZ, 0, 0 ;  /* 0x00000000ff027431 */ /* 0x000fe400000001ff */
        /* <DEDUP_REMOVED lines=19> */
[----:B------:R-:W-:Y:S01]  /*0450*/  IADD3 R18, PT, PT, R57, R22, RZ ;  /* 0x0000001639127210 */ /* 0x000fe20007ffe0ff */
[----:B------:R-:W-:Y:S01]  /*0460*/  IMAD R0, R3, R55, R0 ;  /* 0x0000003703007224 */ /* 0x000fe200078e0200 */
[----:B------:R-:W-:-:S02]  /*0470*/  IADD3 R13, PT, PT, R57, R24, RZ ;  /* 0x00000018390d7210 */ /* 0x000fc40007ffe0ff */
[C---:B------:R-:W-:Y:S02]  /*0480*/  IADD3 R14, PT, PT, R57.reuse, R26, RZ ;  /* 0x0000001a390e7210 */ /* 0x040fe40007ffe0ff */
[C---:B------:R-:W-:Y:S02]  /*0490*/  IADD3 R15, PT, PT, R57.reuse, R28, RZ ;  /* 0x0000001c390f7210 */ /* 0x040fe40007ffe0ff */
[C---:B------:R-:W-:Y:S02]  /*04a0*/  IADD3 R4, PT, PT, R57.reuse, R30, RZ ;  /* 0x0000001e39047210 */ /* 0x040fe40007ffe0ff */
[C---:B------:R-:W-:Y:S02]  /*04b0*/  IADD3 R17, PT, PT, R57.reuse, R32, RZ ;  /* 0x0000002039117210 */ /* 0x040fe40007ffe0ff */
[----:B------:R-:W-:-:S07]  /*04c0*/  IADD3 R0, PT, PT, R57, R0, RZ ;  /* 0x0000000039007210 */ /* 0x000fce0007ffe0ff */
.L_x_3067:
        /* <DEDUP_REMOVED lines=118> */
.L_x_3066:
[----:B------:R-:W-:Y:S05]  /*0c30*/  BSYNC.RECONVERGENT B1 ;  /* 0x0000000000017941 */ /* 0x000fea0003800200 */
.L_x_3065:
        /* <DEDUP_REMOVED lines=17> */
[----:B------:R-:W-:Y:S01]  /*0d50*/  IMAD.WIDE.U32 R18, R21, 0x4, R6 ;  /* 0x0000000415127825 */ /* 0x000fe200078e0006 */
[----:B------:R0:W3:Y:S03]  /*0d60*/  LDG.E R10, desc[UR6][R14.64] ;  /* 0x000000060e0a7981 */ /* 0x0000e6000c1e1900 */
[--C-:B--2---:R-:W-:Y:S01]  /*0d70*/  IMAD.WIDE.U32 R16, R9, 0x4, R4.reuse ;  /* 0x0000000409107825 */ /* 0x104fe200078e0004 */
[----:B------:R-:W-:Y:S01]  /*0d80*/  LEA R31, R32, R25, 0x5 ;  /* 0x00000019201f7211 */ /* 0x000fe200078e28ff */
[----:B------:R1:W2:Y:S02]  /*0d90*/  LDG.E R9, desc[UR6][R18.64] ;  /* 0x0000000612097981 */ /* 0x0002a4000c1e1900 */
[----:B------:R-:W-:Y:S02]  /*0da0*/  IMAD.WIDE.U32 R20, R21, 0x4, R4 ;  /* 0x0000000415147825 */ /* 0x000fe400078e0004 */
[----:B------:R4:W5:Y:S02]  /*0db0*/  LDG.E R13, desc[UR6][R16.64] ;  /* 0x00000006100d7981 */ /* 0x000964000c1e1900 */
[----:B------:R-:W-:-:S02]  /*0dc0*/  IMAD.WIDE.U32 R22, R25, 0x4, R6 ;  /* 0x0000000419167825 */ /* 0x000fc400078e0006 */
[----:B------:R-:W5:Y:S02]  /*0dd0*/  LDG.E R28, desc[UR6][R20.64] ;  /* 0x00000006141c7981 */ /* 0x000f64000c1e1900 */
[----:B------:R-:W-:Y:S02]  /*0de0*/  IMAD.WIDE.U32 R24, R25, 0x4, R4 ;  /* 0x0000000419187825 */ /* 0x000fe400078e0004 */
[----:B------:R4:W5:Y:S02]  /*0df0*/  LDG.E R12, desc[UR6][R22.64] ;  /* 0x00000006160c7981 */ /* 0x000964000c1e1900 */
[C---:B0-----:R-:W-:Y:S02]  /*0e00*/  IMAD.WIDE.U32 R14, R31.reuse, 0x4, R6 ;  /* 0x000000041f0e7825 */ /* 0x041fe400078e0006 */
[----:B------:R0:W5:Y:S02]  /*0e10*/  LDG.E R30, desc[UR6][R24.64] ;  /* 0x00000006181e7981 */ /* 0x000164000c1e1900 */
[--C-:B-1----:R-:W-:Y:S01]  /*0e20*/  IMAD.WIDE.U32 R18, R31, 0x4, R4.reuse ;  /* 0x000000041f127825 */ /* 0x102fe200078e0004 */
[----:B------:R-:W-:Y:S01]  /*0e30*/  LEA R31, R32, R33, 0x5 ;  /* 0x00000021201f7211 */ /* 0x000fe200078e28ff */
[----:B------:R-:W5:Y:S02]  /*0e40*/  LDG.E R14, desc[UR6][R14.64] ;  /* 0x000000060e0e7981 */ /* 0x000f64000c1e1900 */
[----:B----4-:R-:W-:-:S02]  /*0e50*/  IMAD.WIDE.U32 R16, R33, 0x4, R4 ;  /* 0x0000000421107825 */ /* 0x010fc400078e0004 */
[----:B------:R-:W4:Y:S02]  /*0e60*/  LDG.E R18, desc[UR6][R18.64] ;  /* 0x0000000612127981 */ /* 0x000f24000c1e1900 */
[--C-:B------:R-:W-:Y:S01]  /*0e70*/  IMAD.WIDE.U32 R26, R33, 0x4, R6.reuse ;  /* 0x00000004211a7825 */ /* 0x100fe200078e0006 */
[C---:B------:R-:W-:Y:S01]  /*0e80*/  LEA R33, R32.reuse, R33, 0x6 ;  /* 0x0000002120217211 */ /* 0x040fe200078e30ff */
[----:B------:R-:W4:Y:S02]  /*0e90*/  LDG.E R16, desc[UR6][R16.64] ;  /* 0x0000000610107981 */ /* 0x000f24000c1e1900 */
[C---:B------:R-:W-:Y:S02]  /*0ea0*/  IMAD.WIDE.U32 R22, R31.reuse, 0x4, R6 ;  /* 0x000000041f167825 */ /* 0x040fe400078e0006 */
[----:B------:R1:W4:Y:S02]  /*0eb0*/  LDG.E R11, desc[UR6][R26.64] ;  /* 0x000000061a0b7981 */ /* 0x000324000c1e1900 */
[--C-:B------:R-:W-:Y:S01]  /*0ec0*/  IMAD.WIDE.U32 R20, R31, 0x4, R4.reuse ;  /* 0x000000041f147825 */ /* 0x100fe200078e0004 */
[----:B------:R-:W-:Y:S01]  /*0ed0*/  LEA R31, R32, R33, 0x5 ;  /* 0x00000021201f7211 */ /* 0x000fe200078e28ff */
[----:B------:R-:W4:Y:S02]  /*0ee0*/  LDG.E R22, desc[UR6][R22.64] ;  /* 0x0000000616167981 */ /* 0x000f24000c1e1900 */
[----:B0-----:R-:W-:-:S02]  /*0ef0*/  IMAD.WIDE.U32 R24, R33, 0x4, R4 ;  /* 0x0000000421187825 */ /* 0x001fc400078e0004 */
[----:B------:R-:W4:Y:S02]  /*0f00*/  LDG.E R20, desc[UR6][R20.64] ;  /* 0x0000000614147981 */ /* 0x000f24000c1e1900 */
[--C-:B-1----:R-:W-:Y:S02]  /*0f10*/  IMAD.WIDE.U32 R26, R33, 0x4, R6.reuse ;  /* 0x00000004211a7825 */ /* 0x102fe400078e0006 */
[----:B------:R-:W4:Y:S02]  /*0f20*/  LDG.E R24, desc[UR6][R24.64] ;  /* 0x0000000618187981 */ /* 0x000f24000c1e1900 */
[C---:B------:R-:W-:Y:S02]  /*0f30*/  IMAD.WIDE.U32 R6, R31.reuse, 0x4, R6 ;  /* 0x000000041f067825 */ /* 0x040fe400078e0006 */
[----:B------:R-:W4:Y:S02]  /*0f40*/  LDG.E R26, desc[UR6][R26.64] ;  /* 0x000000061a1a7981 */ /* 0x000f24000c1e1900 */
[----:B------:R-:W-:-:S02]  /*0f50*/  IMAD.WIDE.U32 R4, R31, 0x4, R4 ;  /* 0x000000041f047825 */ /* 0x000fc400078e0004 */
[----:B------:R-:W4:Y:S04]  /*0f60*/  LDG.E R6, desc[UR6][R6.64] ;  /* 0x0000000606067981 */ /* 0x000f28000c1e1900 */
[----:B------:R-:W4:Y:S01]  /*0f70*/  LDG.E R4, desc[UR6][R4.64] ;  /* 0x0000000604047981 */ /* 0x000f22000c1e1900 */
[----:B------:R-:W-:Y:S01]  /*0f80*/  IADD3 R3, PT, PT, R3, 0x100, RZ ;  /* 0x0000010003037810 */ /* 0x000fe20007ffe0ff */
[----:B---3--:R-:W-:-:S04]  /*0f90*/  FADD.FTZ R10, R43, R10 ;  /* 0x0000000a2b0a7221 */ /* 0x008fc80000010000 */
[----:B--2---:R-:W-:Y:S01]  /*0fa0*/  FADD.FTZ R9, R10, R9 ;  /* 0x000000090a097221 */ /* 0x004fe20000010000 */
[----:B-----5:R-:W-:-:S04]  /*0fb0*/  FADD.FTZ R13, R2, R13 ;  /* 0x0000000d020d7221 */ /* 0x020fc80000010000 */
[----:B------:R-:W-:Y:S01]  /*0fc0*/  FADD.FTZ R13, R13, R28 ;  /* 0x0000001c0d0d7221 */ /* 0x000fe20000010000 */
[----:B------:R-:W-:-:S03]  /*0fd0*/  FADD.FTZ R9, R9, R12 ;  /* 0x0000000c09097221 */ /* 0x000fc60000010000 */
[----:B------:R-:W-:Y:S01]  /*0fe0*/  FADD.FTZ R13, R13, R30 ;  /* 0x0000001e0d0d7221 */ /* 0x000fe20000010000 */
[----:B------:R-:W-:-:S03]  /*0ff0*/  FADD.FTZ R14, R9, R14 ;  /* 0x0000000e090e7221 */ /* 0x000fc60000010000 */
[----:B----4-:R-:W-:-:S04]  /*1000*/  FADD.FTZ R13, R13, R18 ;  /* 0x000000120d0d7221 */ /* 0x010fc80000010000 */
        /* <DEDUP_REMOVED lines=8> */
.L_x_3069:
[----:B------:R-:W-:Y:S05]  /*1090*/  BSYNC.RECONVERGENT B1 ;  /* 0x0000000000017941 */ /* 0x000fea0003800200 */
.L_x_3068:
        /* <DEDUP_REMOVED lines=38> */
.L_x_3071:
[----:B------:R-:W-:Y:S05]  /*1300*/  BSYNC.RECONVERGENT B1 ;  /* 0x0000000000017941 */ /* 0x000fea0003800200 */
.L_x_3070:
[----:B------:R-:W-:Y:S05]  /*1310*/  @!P1 BRA `(.L_x_3064) ;  /* 0x0000000000409947 */ /* 0x000fea0003800000 */
[----:B------:R-:W0:Y:S01]  /*1320*/  LDC R14, c[0x0][0x388] ;  /* 0x0000e200ff0e7b82 */ /* 0x000e220000000800 */
[----:B------:R-:W-:-:S07]  /*1330*/  IADD3 R12, PT, PT, -R54, RZ, RZ ;  /* 0x000000ff360c7210 */ /* 0x000fce0007ffe1ff */
[----:B------:R-:W1:Y:S08]  /*1340*/  LDC.64 R8, c[0x0][0x440] ;  /* 0x00011000ff087b82 */ /* 0x000e700000000a00 */
[----:B------:R-:W2:Y:S01]  /*1350*/  LDC.64 R10, c[0x0][0x448] ;  /* 0x00011200ff0a7b82 */ /* 0x000ea20000000a00 */
[----:B0-----:R-:W-:-:S05]  /*1360*/  IMAD R0, R3, R14, R0 ;  /* 0x0000000e03007224 */ /* 0x001fca00078e0200 */
[----:B------:R-:W-:-:S07]  /*1370*/  IADD3 R3, PT, PT, R57, R0, RZ ;  /* 0x0000000039037210 */ /* 0x000fce0007ffe0ff */
.L_x_3072:
        /* <DEDUP_REMOVED lines=10> */
.L_x_3064:
[----:B------:R-:W-:Y:S05]  /*1420*/  BSYNC.RECONVERGENT B0 ;  /* 0x0000000000007941 */ /* 0x000fea0003800200 */
.L_x_3063:
[----:B------:R-:W0:Y:S01]  /*1430*/  S2R R3, SR_TID.X ;  /* 0x0000000000037919 */ /* 0x000e220000002100 */
[----:B------:R-:W1:Y:S01]  /*1440*/  S2UR UR5, SR_CgaCtaId ;  /* 0x00000000000579c3 */ /* 0x000e620000008800 */
[----:B------:R-:W-:Y:S01]  /*1450*/  UMOV UR4, 0x400 ;  /* 0x0000040000047882 */ /* 0x000fe20000000000 */
[C---:B------:R-:W-:Y:S02]  /*1460*/  SHF.L.U32 R5, R57.reuse, 0x7, RZ ;  /* 0x0000000739057819 */ /* 0x040fe400000006ff */
[C---:B------:R-:W-:Y:S02]  /*1470*/  ISETP.NE.AND P1, PT, R57.reuse, RZ, PT ;  /* 0x000000ff3900720c */ /* 0x040fe40003f25270 */
[----:B------:R-:W-:Y:S01]  /*1480*/  ISETP.GT.U32.AND P0, PT, R57, 0xf, PT ;  /* 0x0000000f3900780c */ /* 0x000fe20003f04070 */
[----:B-1----:R-:W-:Y:S01]  /*1490*/  ULEA UR4, UR5, UR4, 0x18 ;  /* 0x0000000405047291 */ /* 0x002fe2000f8ec0ff */
[----:B0-----:R-:W-:-:S04]  /*14a0*/  SHF.R.U32.HI R12, RZ, 0x5, R3 ;  /* 0x00000005ff0c7819 */ /* 0x001fc80000011603 */
[C-C-:B------:R-:W-:Y:S02]  /*14b0*/  LOP3.LUT R0, R12.reuse, 0x1f, R3.reuse, 0x78, !PT ;  /* 0x0000001f0c007812 */ /* 0x140fe400078e7803 */
[----:B------:R-:W-:Y:S02]  /*14c0*/  ISETP.NE.OR P0, PT, R12, 0x1f, P0 ;  /* 0x0000001f0c00780c */ /* 0x000fe40000705670 */
        /* <DEDUP_REMOVED lines=44> */
[----:B-1----:R-:W-:Y:S04]  /*1790*/  STG.E.64 desc[UR6][R6.64], R4 ;  /* 0x0000000406007986 */ /* 0x002fe8000c101b06 */
[----:B--2---:R-:W-:Y:S01]  /*17a0*/  STG.E.64 desc[UR6][R8.64], R2 ;  /* 0x0000000208007986 */ /* 0x004fe2000c101b06 */
[----:B------:R-:W-:Y:S05]  /*17b0*/  EXIT ;  /* 0x000000000000794d */ /* 0x000fea0003800000 */
.L_x_3073:
        /* <DEDUP_REMOVED lines=12> */
.L_x_14463:


//--------------------- .text._ZN10layer_norm13ln_bwd_kernelINS_13Kernel_traitsIf13__nv_bfloat16S2_S2_fjLj768ELj1ELj4ELj1ELj16ENS_18Kernel_traits_baseILj768EfS2_S2_S2_fjLj128EEEEELb1ELb0ELb1ELb1EEEvNS_9BwdParamsE --------------------------
	.section	.text._ZN10layer_norm13ln_bwd_kernelINS_13Kernel_traitsIf13__nv_bfloat16S2_S2_fjLj768ELj1ELj4ELj1ELj16ENS_18Kernel_traits_baseILj768EfS2_S2_S2_fjLj128EEEEELb1ELb0ELb1ELb1EEEvNS_9BwdParamsE,"ax",@progbits
	.align	128
        .global         _ZN10layer_norm13ln_bwd_kernelINS_13Kernel_traitsIf13__nv_bfloat16S2_S2_fjLj768ELj1ELj4ELj1ELj16ENS_18Kernel_traits_baseILj768EfS2_S2_S2_fjLj128EEEEELb1ELb0ELb1ELb1EEEvNS_9BwdParamsE
        .type           _ZN10layer_norm13ln_bwd_kernelINS_13Kernel_traitsIf13__nv_bfloat16S2_S2_fjLj768ELj1ELj4ELj1ELj16ENS_18Kernel_traits_baseILj768EfS2_S2_S2_fjLj128EEEEELb1ELb0ELb1ELb1EEEvNS_9BwdParamsE,@function
        .size           _ZN10layer_norm13ln_bwd_kernelINS_13Kernel_traitsIf13__nv_bfloat16S2_S2_fjLj768ELj1ELj4ELj1ELj16ENS_18Kernel_traits_baseILj768EfS2_S2_S2_fjLj128EEEEELb1ELb0ELb1ELb1EEEvNS_9BwdParamsE,(.L_x_14464 - _ZN10layer_norm13ln_bwd_kernelINS_13Kernel_traitsIf13__nv_bfloat16S2_S2_fjLj768ELj1ELj4ELj1ELj16ENS_18Kernel_traits_baseILj768EfS2_S2_S2_fjLj128EEEEELb1ELb0ELb1ELb1EEEvNS_9BwdParamsE)
        .other          _ZN10layer_norm13ln_bwd_kernelINS_13Kernel_traitsIf13__nv_bfloat16S2_S2_fjLj768ELj1ELj4ELj1ELj16ENS_18Kernel_traits_baseILj768EfS2_S2_S2_fjLj128EEEEELb1ELb0ELb1ELb1EEEvNS_9BwdParamsE,@"STO_CUDA_ENTRY STV_DEFAULT"
_ZN10layer_norm13ln_bwd_kernelINS_13Kernel_traitsIf13__nv_bfloat16S2_S2_fjLj768ELj1ELj4ELj1ELj16ENS_18Kernel_traits_baseILj768EfS2_S2_S2_fjLj128EEEEELb1ELb0ELb1ELb1EEEvNS_9BwdParamsE:
.text._ZN10layer_norm13ln_bwd_kernelINS_13Kernel_traitsIf13__nv_bfloat16S2_S2_fjLj768ELj1ELj4ELj1ELj16ENS_18Kernel_traits_baseILj768EfS2_S2_S2_fjLj128EEEEELb1ELb0ELb1ELb1EEEvNS_9BwdParamsE:
        /* <DEDUP_REMOVED lines=51> */
.L_x_3137:
[----:B------:R-:W1:Y:S08]  /*0330*/  LDC.64 R100, c[0x0][0x3f8] ;  /* 0x0000fe00ff647b82 */ /* 0x000e700000000a00 */
[----:B------:R-:W2:Y:S08]  /*0340*/  LDC.64 R152, c[0x0][0x3f0] ;  /* 0x0000fc00ff987b82 */ /* 0x000eb00000000a00 */
[----:B------:R-:W3:Y:S01]  /*0350*/  LDC.64 R98, c[0x0][0x3c8] ;  /* 0x0000f200ff627b82 */ /* 0x000ee20000000a00 */
[----:B-1----:R-:W-:-:S07]  /*0360*/  IMAD.WIDE R100, R0, 0x4, R100 ;  /* 0x0000000400647825 */ /* 0x002fce00078e0264 */
[----:B------:R-:W1:Y:S01]  /*0370*/  LDC.64 R96, c[0x0][0x3c0] ;  /* 0x0000f000ff607b82 */ /* 0x000e620000000a00 */
[----:B0-----:R-:W4:Y:S01]  /*0380*/  LDG.E R2, desc[UR6][R100.64] ;  /* 0x0000000664027981 */ /* 0x001f22000c1e1900 */
[----:B--2---:R-:W-:-:S06]  /*0390*/  IMAD.WIDE R152, R0, 0x4, R152 ;  /* 0x0000000400987825 */ /* 0x004fcc00078e0298 */
[----:B-----5:R0:W5:Y:S01]  /*03a0*/  LDG.E R152, desc[UR6][R152.64] ;  /* 0x0000000698987981 */ /* 0x020162000c1e1900 */
[----:B---3--:R-:W-:-:S05]  /*03b0*/  IMAD.WIDE R98, R0, 0x4, R98 ;  /* 0x0000000400627825 */ /* 0x008fca00078e0262 */
[----:B------:R0:W5:Y:S01]  /*03c0*/  LDG.E R102, desc[UR6][R98.64] ;  /* 0x0000000662667981 */ /* 0x000162000c1e1900 */
[----:B------:R-:W-:Y:S01]  /*03d0*/  BSSY.RECONVERGENT B1, `(.L_x_3076) ;  /* 0x000015e000017945 */ /* 0x000fe20003800200 */
[----:B----4-:R-:W-:-:S13]  /*03e0*/  ISETP.GE.AND P1, PT, R2, 0x1, PT ;  /* 0x000000010200780c */ /* 0x010fda0003f26270 */
        /* <DEDUP_REMOVED lines=12> */
[----:B------:R-:W-:Y:S01]  /*04b0*/  IADD3 R137, PT, PT, R135, 0x20, RZ ;  /* 0x0000002087897810 */ /* 0x000fe20007ffe0ff */
[----:B------:R-:W-:Y:S01]  /*04c0*/  IMAD.WIDE R96, R0, 0x4, R96 ;  /* 0x0000000400607825 */ /* 0x000fe200078e0260 */
[----:B------:R-:W-:Y:S01]  /*04d0*/  IADD3 R117, PT, PT, R3, 0x20, RZ ;  /* 0x0000002003757810 */ /* 0x000fe20007ffe0ff */
[----:B------:R-:W2:Y:S02]  /*04e0*/  LDC.64 R100, c[0x0][0x3b0] ;  /* 0x0000ec00ff647b82 */ /* 0x000ea40000000a00 */
[C-C-:B0-----:R-:W-:Y:S01]  /*04f0*/  IMAD.WIDE.U32 R104, R135.reuse, 0x10, R124.reuse ;  /* 0x0000001087687825 */ /* 0x141fe200078e007c */
[----:B------:R-:W-:Y:S01]  /*0500*/  IADD3 R139, PT, PT, R135, 0x40, RZ ;  /* 0x00000040878b7810 */ /* 0x000fe20007ffe0ff */
[----:B------:R0:W3:Y:S02]  /*0510*/  LDG.E R151, desc[UR6][R96.64] ;  /* 0x0000000660977981 */ /* 0x0000e4000c1e1900 */
[----:B------:R-:W-:-:S02]  /*0520*/  IMAD.WIDE.U32 R112, R137, 0x10, R124 ;  /* 0x0000001089707825 */ /* 0x000fc400078e007c */
[----:B------:R-:W4:Y:S02]  /*0530*/  LDG.E.128 R104, desc[UR6][R104.64] ;  /* 0x0000000668687981 */ /* 0x000f24000c1e1d00 */
[----:B-1----:R-:W-:Y:S02]  /*0540*/  IMAD.WIDE.U32 R116, R117, 0x10, R120 ;  /* 0x0000001075747825 */ /* 0x002fe400078e0078 */
[----:B------:R-:W4:Y:S02]  /*0550*/  LDG.E.128 R112, desc[UR6][R112.64] ;  /* 0x0000000670707981 */ /* 0x000f24000c1e1d00 */
[----:B------:R-:W-:Y:S02]  /*0560*/  IMAD.WIDE.U32 R124, R139, 0x10, R124 ;  /* 0x000000108b7c7825 */ /* 0x000fe400078e007c */
[----:B------:R-:W4:Y:S02]  /*0570*/  LDG.E.128 R116, desc[UR6][R116.64] ;  /* 0x0000000674747981 */ /* 0x000f24000c1e1d00 */
[C-C-:B------:R-:W-:Y:S01]  /*0580*/  IMAD.WIDE.U32 R108, R3.reuse, 0x10, R120.reuse ;  /* 0x00000010036c7825 */ /* 0x140fe200078e0078 */
[----:B------:R-:W-:Y:S01]  /*0590*/  IADD3 R3, PT, PT, R3, 0x40, RZ ;  /* 0x0000004003037810 */ /* 0x000fe20007ffe0ff */
[----:B------:R-:W4:Y:S04]  /*05a0*/  LDG.E.128 R124, desc[UR6][R124.64] ;  /* 0x000000067c7c7981 */ /* 0x000f28000c1e1d00 */
[----:B------:R-:W4:Y:S01]  /*05b0*/  LDG.E.128 R108, desc[UR6][R108.64] ;  /* 0x000000066c6c7981 */ /* 0x000f22000c1e1d00 */
[----:B------:R-:W-:-:S06]  /*05c0*/  IMAD.WIDE.U32 R120, R3, 0x10, R120 ;  /* 0x0000001003787825 */ /* 0x000fcc00078e0078 */
[----:B------:R-:W4:Y:S01]  /*05d0*/  LDG.E.128 R120, desc[UR6][R120.64] ;  /* 0x0000000678787981 */ /* 0x000f22000c1e1d00 */
[----:B-----5:R-:W-:-:S13]  /*05e0*/  ISETP.GE.AND P2, PT, R152, 0x1, PT ;  /* 0x000000019800780c */ /* 0x020fda0003f46270 */
[----:B------:R-:W-:-:S05]  /*05f0*/  @P2 IADD3 R3, PT, PT, R152, -0x1, RZ ;  /* 0xffffffff98032810 */ /* 0x000fca0007ffe0ff */
[----:B------:R-:W-:-:S05]  /*0600*/  @P2 IMAD R3, R3, UR8, RZ ;  /* 0x0000000803032c24 */ /* 0x000fca000f8e02ff */
[----:B0-----:R-:W-:-:S04]  /*0610*/  @P2 SHF.R.S32.HI R96, RZ, 0x1f, R3 ;  /* 0x0000001fff602819 */ /* 0x001fc80000011403 */
        /* <DEDUP_REMOVED lines=11> */
[----:B------:R-:W-:Y:S01]  /*06d0*/  IMAD.U32 R157, RZ, RZ, UR14 ;  /* 0x0000000eff9d7e24 */ /* 0x000fe2000f8e00ff */
[----:B------:R-:W-:-:S04]  /*06e0*/  MOV R156, UR15 ;  /* 0x0000000f009c7c02 */ /* 0x000fc80008000f00 */
[----:B------:R-:W-:-:S04]  /*06f0*/  ISETP.NE.U32.AND P0, PT, R157, RZ, PT ;  /* 0x000000ff9d00720c */ /* 0x000fc80003f05070 */
[----:B------:R-:W-:-:S13]  /*0700*/  ISETP.NE.AND.EX P0, PT, R156, RZ, PT, P0 ;  /* 0x000000ff9c00720c */ /* 0x000fda0003f05300 */
[----:B------:R-:W0:Y:S08]  /*0710*/  @P0 LDC.64 R128, c[0x0][0x438] ;  /* 0x00010e00ff800b82 */ /* 0x000e300000000a00 */
[----:B------:R-:W1:Y:S08]  /*0720*/  @P0 LDC.64 R130, c[0x0][0x438] ;  /* 0x00010e00ff820b82 */ /* 0x000e700000000a00 */
[----:B------:R-:W2:Y:S01]  /*0730*/  @P0 LDC.64 R132, c[0x0][0x438] ;  /* 0x00010e00ff840b82 */ /* 0x000ea20000000a00 */
[----:B0-----:R-:W-:-:S05]  /*0740*/  @P0 IMAD.WIDE.U32 R128, R135, 0x10, R128 ;  /* 0x0000001087800825 */ /* 0x001fca00078e0080 */
[----:B------:R-:W5:Y:S01]  /*0750*/  @P0 LDG.E.128 R12, desc[UR6][R128.64] ;  /* 0x00000006800c0981 */ /* 0x000f62000c1e1d00 */
[----:B-1----:R-:W-:-:S05]  /*0760*/  @P0 IMAD.WIDE.U32 R130, R137, 0x10, R130 ;  /* 0x0000001089820825 */ /* 0x002fca00078e0082 */
[----:B------:R0:W5:Y:S01]  /*0770*/  @P0 LDG.E.128 R8, desc[UR6][R130.64] ;  /* 0x0000000682080981 */ /* 0x000162000c1e1d00 */
[----:B--2---:R-:W-:-:S05]  /*0780*/  @P0 IMAD.WIDE.U32 R132, R139, 0x10, R132 ;  /* 0x000000108b840825 */ /* 0x004fca00078e0084 */
[----:B------:R1:W5:Y:S01]  /*0790*/  @P0 LDG.E.128 R4, desc[UR6][R132.64] ;  /* 0x0000000684040981 */ /* 0x000362000c1e1d00 */
[----:B------:R-:W-:-:S04]  /*07a0*/  ISETP.NE.AND P0, PT, RZ, UR9, PT ;  /* 0x00000009ff007c0c */ /* 0x000fc8000bf05270 */
[----:B---3--:R-:W-:Y:S02]  /*07b0*/  FSEL R163, R151, RZ, !P0 ;  /* 0x000000ff97a37208 */ /* 0x008fe40004000000 */
[----:B----4-:R-:W-:Y:S02]  /*07c0*/  PRMT R103, R105, 0x7632, R103 ;  /* 0x0000763269677816 */ /* 0x010fe40000000067 */
[----:B------:R-:W-:Y:S02]  /*07d0*/  PRMT R3, R104, 0x7632, R3 ;  /* 0x0000763268037816 */ /* 0x000fe40000000003 */
[----:B------:R-:W-:Y:S02]  /*07e0*/  PRMT R135, R106, 0x7632, R135 ;  /* 0x000076326a877816 */ /* 0x000fe40000000087 */
[----:B------:R-:W-:Y:S02]  /*07f0*/  SHF.L.U32 R103, R103, 0x10, RZ ;  /* 0x0000001067677819 */ /* 0x000fe400000006ff */
[----:B------:R-:W-:-:S02]  /*0800*/  SHF.L.U32 R3, R3, 0x10, RZ ;  /* 0x0000001003037819 */ /* 0x000fc400000006ff */
[----:B------:R-:W-:Y:S02]  /*0810*/  PRMT R147, R115, 0x7632, R147 ;  /* 0x0000763273937816 */ /* 0x000fe40000000093 */
[C---:B------:R-:W-:Y:S02]  /*0820*/  PRMT R139, R116.reuse, 0x7632, R139 ;  /* 0x00007632748b7816 */ /* 0x040fe4000000008b */
        /* <DEDUP_REMOVED lines=8> */
[----:B------:R-:W-:Y:S02]  /*08b0*/  PRMT R118, R125, 0x7632, R118 ;  /* 0x000076327d767816 */ /* 0x000fe40000000076 */
[----:B------:R-:W-:-:S02]  /*08c0*/  PRMT R154, R126, 0x7632, R154 ;  /* 0x000076327e9a7816 */ /* 0x000fc4000000009a */
[----:B------:R-:W-:Y:S01]  /*08d0*/  PRMT R158, R127, 0x7632, R158 ;  /* 0x000076327f9e7816 */ /* 0x000fe2000000009e */
[----:B------:R-:W-:Y:S01]  /*08e0*/  IMAD.U32 R135, R135, 0x10000, RZ ;  /* 0x0001000087877824 */ /* 0x000fe200078e00ff */
[----:B------:R-:W-:Y:S02]  /*08f0*/  SHF.L.U32 R104, R104, 0x10, RZ ;  /* 0x0000001068687819 */ /* 0x000fe400000006ff */
[C---:B0-----:R-:W-:Y:S02]  /*0900*/  PRMT R130, R110.reuse, 0x7632, R130 ;  /* 0x000076326e827816 */ /* 0x041fe40000000082 */
[----:B-1----:R-:W-:Y:S02]  /*0910*/  SHF.L.U32 R133, R110, 0x10, RZ ;  /* 0x000000106e857819 */ /* 0x002fe400000006ff */
[----:B------:R-:W-:Y:S01]  /*0920*/  SHF.L.U32 R142, R113, 0x10, RZ ;  /* 0x00000010718e7819 */ /* 0x000fe200000006ff */
[----:B------:R-:W-:Y:S01]  /*0930*/  FADD.FTZ R113, -R163, R103 ;  /* 0x00000067a3717221 */ /* 0x000fe20000010100 */
[----:B------:R-:W-:Y:S01]  /*0940*/  PRMT R110, R111, 0x7632, R110 ;  /* 0x000076326f6e7816 */ /* 0x000fe2000000006e */
[----:B------:R-:W-:Y:S01]  /*0950*/  IMAD.U32 R134, R105, 0x10000, RZ ;  /* 0x0001000069867824 */ /* 0x000fe200078e00ff */
[----:B------:R-:W-:Y:S01]  /*0960*/  SHF.L.U32 R137, R111, 0x10, RZ ;  /* 0x000000106f897819 */ /* 0x000fe200000006ff */
[----:B------:R-:W-:Y:S01]  /*0970*/  FADD.FTZ R111, -R163, R3 ;  /* 0x00000003a36f7221 */ /* 0x000fe20000010100 */
[----:B------:R-:W-:-:S02]  /*0980*/  SHF.L.U32 R159, R127, 0x10, RZ ;  /* 0x000000107f9f7819 */ /* 0x000fc400000006ff */
[----:B------:R-:W-:Y:S02]  /*0990*/  SHF.L.U32 R128, R106, 0x10, RZ ;  /* 0x000000106a807819 */ /* 0x000fe400000006ff */
[----:B------:R-:W-:Y:S02]  /*09a0*/  SHF.L.U32 R151, R125, 0x10, RZ ;  /* 0x000000107d977819 */ /* 0x000fe400000006ff */
[----:B------:R-:W-:Y:S01]  /*09b0*/  SHF.L.U32 R103, R147, 0x10, RZ ;  /* 0x0000001093677819 */ /* 0x000fe200000006ff */
[----:B------:R-:W-:Y:S01]  /*09c0*/  IMAD.U32 R112, R112, 0x10000, RZ ;  /* 0x0001000070707824 */ /* 0x000fe200078e00ff */
[----:B------:R-:W-:Y:S01]  /*09d0*/  SHF.L.U32 R132, R107, 0x10, RZ ;  /* 0x000000106b847819 */ /* 0x000fe200000006ff */
[----:B------:R-:W-:Y:S01]  /*09e0*/  IMAD.U32 R118, R118, 0x10000, RZ ;  /* 0x0001000076767824 */ /* 0x000fe200078e00ff */
        /* <DEDUP_REMOVED lines=10> */
[----:B------:R-:W-:Y:S01]  /*0a90*/  SHF.L.U32 R158, R158, 0x10, RZ ;  /* 0x000000109e9e7819 */ /* 0x000fe200000006ff */
[C---:B------:R-:W-:Y:S01]  /*0aa0*/  FADD.FTZ R105, -R163.reuse, R104 ;  /* 0x00000068a3697221 */ /* 0x040fe20000010100 */
[C---:B------:R-:W-:Y:S01]  /*0ab0*/  PRMT R106, R108.reuse, 0x7632, R106 ;  /* 0x000076326c6a7816 */ /* 0x040fe2000000006a */
[C---:B------:R-:W-:Y:S01]  /*0ac0*/  FADD.FTZ R135, -R163.reuse, R135 ;  /* 0x00000087a3877221 */ /* 0x040fe20000010100 */
[----:B------:R-:W-:Y:S01]  /*0ad0*/  SHF.L.U32 R129, R108, 0x10, RZ ;  /* 0x000000106c817819 */ /* 0x000fe200000006ff */
[----:B------:R-:W-:Y:S01]  /*0ae0*/  FADD.FTZ R107, -R163, R134 ;  /* 0x00000086a36b7221 */ /* 0x000fe20000010100 */
[----:B------:R-:W-:Y:S01]  /*0af0*/  PRMT R108, R109, 0x7632, R108 ;  /* 0x000076326d6c7816 */ /* 0x000fe2000000006c */
[----:B------:R-:W-:Y:S01]  /*0b00*/  FADD.FTZ R179, -R163, R159 ;  /* 0x0000009fa3b37221 */ /* 0x000fe20000010100 */
[----:B------:R-:W-:Y:S01]  /*0b10*/  SHF.L.U32 R131, R109, 0x10, RZ ;  /* 0x000000106d837819 */ /* 0x000fe200000006ff */
[----:B------:R-:W-:Y:S01]  /*0b20*/  IMAD.U32 R155, R119, 0x10000, RZ ;  /* 0x00010000779b7824 */ /* 0x000fe200078e00ff */
[----:B------:R-:W-:Y:S01]  /*0b30*/  PRMT R144, R117, 0x7632, R144 ;  /* 0x0000763275907816 */ /* 0x000fe20000000090 */
[----:B------:R-:W-:Y:S01]  /*0b40*/  FADD.FTZ R109, -R163, R128 ;  /* 0x00000080a36d7221 */ /* 0x000fe20000010100 */
[----:B------:R-:W-:Y:S01]  /*0b50*/  SHF.L.U32 R145, R117, 0x10, RZ ;  /* 0x0000001075917819 */ /* 0x000fe200000006ff */
[----:B------:R-:W-:Y:S01]  /*0b60*/  FADD.FTZ R167, -R163, R151 ;  /* 0x00000097a3a77221 */ /* 0x000fe20000010100 */
[----:B------:R-:W-:Y:S01]  /*0b70*/  PRMT R150, R119, 0x7632, R150 ;  /* 0x0000763277967816 */ /* 0x000fe20000000096 */
        /* <DEDUP_REMOVED lines=16> */
[----:B------:R-:W-:Y:S01]  /*0c80*/  SHF.L.U32 R130, R130, 0x10, RZ ;  /* 0x0000001082827819 */ /* 0x000fe200000006ff */
[----:B------:R-:W-:Y:S01]  /*0c90*/  FMUL.FTZ R3, R102, R105 ;  /* 0x0000006966037220 */ /* 0x000fe20000410000 */
[----:B------:R-:W-:Y:S01]  /*0ca0*/  PRMT R128, R120, 0x7632, R128 ;  /* 0x0000763278807816 */ /* 0x000fe20000000080 */
[----:B------:R-:W-:Y:S01]  /*0cb0*/  FMUL.FTZ R116, R102, R135 ;  /* 0x0000008766747220 */ /* 0x000fe20000410000 */
[----:B------:R-:W-:Y:S01]  /*0cc0*/  SHF.L.U32 R163, R120, 0x10, RZ ;  /* 0x0000001078a37819 */ /* 0x000fe200000006ff */
[----:B------:R-:W-:Y:S01]  /*0cd0*/  FMUL.FTZ R105, R102, R107 ;  /* 0x0000006b66697220 */ /* 0x000fe20000410000 */
[----:B------:R-:W-:-:S02]  /*0ce0*/  IMAD.U32 R120, R106, 0x10000, RZ ;  /* 0x000100006a787824 */ /* 0x000fc400078e00ff */
[----:B------:R-:W-:Y:S01]  /*0cf0*/  FMUL.FTZ R104, R36, R129 ;  /* 0x0000008124687220 */ /* 0x000fe20000410000 */
[C---:B------:R-:W-:Y:S01]  /*0d00*/  FMUL.FTZ R107, R102.reuse, R109 ;  /* 0x0000006d666b7220 */ /* 0x040fe20000410000 */
[C---:B------:R-:W-:Y:S01]  /*0d10*/  FMUL.FTZ R109, R102.reuse, R115 ;  /* 0x00000073666d7220 */ /* 0x040fe20000410000 */
[----:B------:R-:W-:Y:S01]  /*0d20*/  FMUL.FTZ R112, R102, R111 ;  /* 0x0000006f66707220 */ /* 0x000fe20000410000 */
[----:B------:R-:W-:Y:S01]  /*0d30*/  FADD.FTZ R81, R81, R130 ;  /* 0x0000008251517221 */ /* 0x000fe20000010000 */
[-C--:B------:R-:W-:Y:S01]  /*0d40*/  FFMA.FTZ R45, R116, R130.reuse, R45 ;  /* 0x00000082742d7223 */ /* 0x080fe2000001002d */
[----:B------:R-:W-:Y:S01]  /*0d50*/  FMUL.FTZ R115, R33, R130 ;  /* 0x0000008221737220 */ /* 0x000fe20000410000 */
[----:B------:R-:W-:Y:S01]  /*0d60*/  FMUL.FTZ R111, R37, R120 ;  /* 0x00000078256f7220 */ /* 0x000fe20000410000 */
[----:B------:R-:W-:Y:S01]  /*0d70*/  FADD.FTZ R130, RZ, R104 ;  /* 0x00000068ff827221 */ /* 0x000fe20000010000 */
[----:B------:R-:W-:Y:S01]  /*0d80*/  FFMA.FTZ R135, R3, R104, RZ ;  /* 0x0000006803877223 */ /* 0x000fe200000100ff */
[----:B------:R-:W-:Y:S01]  /*0d90*/  PRMT R134, R122, 0x7632, R134 ;  /* 0x000076327a867816 */ /* 0x000fe20000000086 */
[----:B------:R-:W-:Y:S01]  /*0da0*/  FADD.FTZ R82, R82, R137 ;  /* 0x0000008952527221 */ /* 0x000fe20000010000 */
[----:B------:R-:W-:Y:S01]  /*0db0*/  SHF.L.U32 R175, R122, 0x10, RZ ;  /* 0x000000107aaf7819 */ /* 0x000fe200000006ff */
[-C--:B------:R-:W-:Y:S01]  /*0dc0*/  FFMA.FTZ R46, R109, R137.reuse, R46 ;  /* 0x000000896d2e7223 */ /* 0x080fe2000001002e */
[----:B------:R-:W-:Y:S01]  /*0dd0*/  SHF.L.U32 R124, R110, 0x10, RZ ;  /* 0x000000106e7c7819 */ /* 0x000fe200000006ff */
[----:B------:R-:W-:Y:S01]  /*0de0*/  FMUL.FTZ R110, R34, R137 ;  /* 0x00000089226e7220 */ /* 0x000fe20000410000 */
[----:B------:R-:W-:Y:S01]  /*0df0*/  PRMT R132, R121, 0x7632, R132 ;  /* 0x0000763279847816 */ /* 0x000fe20000000084 */
[----:B------:R-:W-:Y:S01]  /*0e00*/  FMUL.FTZ R106, R38, R131 ;  /* 0x00000083266a7220 */ /* 0x000fe20000410000 */
[----:B------:R-:W-:Y:S01]  /*0e10*/  SHF.L.U32 R122, R108, 0x10, RZ ;  /* 0x000000106c7a7819 */ /* 0x000fe200000006ff */
[----:B------:R-:W-:Y:S01]  /*0e20*/  FADD.FTZ R137, R130, R111 ;  /* 0x0000006f82897221 */ /* 0x000fe20000010000 */
[----:B------:R-:W-:Y:S01]  /*0e30*/  FFMA.FTZ R130, R112, R111, R135 ;  /* 0x0000006f70827223 */ /* 0x000fe20000010087 */
[----:B------:R-:W-:Y:S01]  /*0e40*/  FMUL.FTZ R114, R102, R113 ;  /* 0x0000007166727220 */ /* 0x000fe20000410000 */
        /* <DEDUP_REMOVED lines=9> */
[----:B------:R-:W-:Y:S01]  /*0ee0*/  FFMA.FTZ R135, R107, R108, R132 ;  /* 0x0000006c6b877223 */ /* 0x000fe20000010084 */
[----:B------:R-:W-:Y:S02]  /*0ef0*/  PRMT R136, R123, 0x7632, R136 ;  /* 0x000076327b887816 */ /* 0x000fe40000000088 */
[----:B------:R-:W-:Y:S01]  /*0f00*/  FADD.FTZ R137, R134, R115 ;  /* 0x0000007386897221 */ /* 0x000fe20000010000 */
[----:B------:R-:W-:Y:S01]  /*0f10*/  FFMA.FTZ R134, R116, R115, R135 ;  /* 0x0000007374867223 */ /* 0x000fe20000010087 */
[----:B------:R-:W-:Y:S01]  /*0f20*/  FMUL.FTZ R118, R102, R117 ;  /* 0x0000007566767220 */ /* 0x000fe20000410000 */
[----:B------:R-:W-:Y:S01]  /*0f30*/  SHF.L.U32 R160, R136, 0x10, RZ ;  /* 0x0000001088a07819 */ /* 0x000fe200000006ff */
[----:B------:R-:W-:Y:S01]  /*0f40*/  FMUL.FTZ R117, R35, R124 ;  /* 0x0000007c23757220 */ /* 0x000fe20000410000 */
[----:B------:R-:W-:Y:S01]  /*0f50*/  FADD.FTZ R136, R137, R110 ;  /* 0x0000006e89887221 */ /* 0x000fe20000010000 */
[----:B------:R-:W-:Y:S01]  /*0f60*/  FFMA.FTZ R135, R109, R110, R134 ;  /* 0x0000006e6d877223 */ /* 0x000fe20000010086 */
[----:B------:R-:W-:Y:S01]  /*0f70*/  SHF.L.U32 R138, R139, 0x10, RZ ;  /* 0x000000108b8a7819 */ /* 0x000fe200000006ff */
[----:B------:R-:W-:Y:S01]  /*0f80*/  FADD.FTZ R85, R85, R120 ;  /* 0x0000007855557221 */ /* 0x000fe20000010000 */
[----:B------:R-:W-:Y:S01]  /*0f90*/  FFMA.FTZ R41, R112, R120, R41 ;  /* 0x0000007870297223 */ /* 0x000fe20000010029 */
[----:B------:R-:W-:Y:S01]  /*0fa0*/  FMUL.FTZ R134, R102, R143 ;  /* 0x0000008f66867220 */ /* 0x000fe20000410000 */
        /* <DEDUP_REMOVED lines=11> */
[----:B------:R-:W-:Y:S01]  /*1060*/  SHF.L.U32 R144, R144, 0x10, RZ ;  /* 0x0000001090907819 */ /* 0x000fe200000006ff */
[----:B------:R-:W-:Y:S01]  /*1070*/  FMUL.FTZ R122, R30, R145 ;  /* 0x000000911e7a7220 */ /* 0x000fe20000410000 */
[----:B------:R-:W-:Y:S01]  /*1080*/  SHF.L.U32 R169, R121, 0x10, RZ ;  /* 0x0000001079a97819 */ /* 0x000fe200000006ff */
[----:B------:R-:W-:Y:S01]  /*1090*/  FADD.FTZ R139, R138, R135 ;  /* 0x000000878a8b7221 */ /* 0x000fe20000010000 */
[----:B------:R-:W-:Y:S01]  /*10a0*/  FMUL.FTZ R121, R102, R125 ;  /* 0x0000007d66797220 */ /* 0x000fe20000410000 */
[----:B------:R-:W-:Y:S01]  /*10b0*/  FFMA.FTZ R138, R134, R135, R137 ;  /* 0x00000087868a7223 */ /* 0x000fe20000010089 */
[----:B------:R-:W-:Y:S01]  /*10c0*/  FMUL.FTZ R137, R31, R144 ;  /* 0x000000901f897220 */ /* 0x000fe20000410000 */
        /* <DEDUP_REMOVED lines=17> */
[----:B------:R-:W-:-:S02]  /*11e0*/  IMAD.U32 R150, R150, 0x10000, RZ ;  /* 0x0001000096967824 */ /* 0x000fc400078e00ff */
[----:B------:R-:W-:Y:S01]  /*11f0*/  FMUL.FTZ R126, R26, R155 ;  /* 0x0000009b1a7e7220 */ /* 0x000fe20000410000 */
[----:B------:R-:W-:Y:S01]  /*1200*/  FADD.FTZ R143, R142, R139 ;  /* 0x0000008b8e8f7221 */ /* 0x000fe20000010000 */
[----:B------:R-:W-:Y:S01]  /*1210*/  FMUL.FTZ R125, R102, R153 ;  /* 0x00000099667d7220 */ /* 0x000fe20000410000 */
[----:B------:R-:W-:Y:S01]  /*1220*/  FFMA.FTZ R142, R138, R139, R141 ;  /* 0x0000008b8a8e7223 */ /* 0x000fe2000001008d */
        /* <DEDUP_REMOVED lines=42> */
[----:B------:R-:W-:Y:S01]  /*14d0*/  FMUL.FTZ R146, R102, R177 ;  /* 0x000000b166927220 */ /* 0x000fe20000410000 */
[----:B------:R-:W-:Y:S01]  /*14e0*/  FMUL.FTZ R147, R17, R158 ;  /* 0x0000009e11937220 */ /* 0x000fe20000410000 */
        /* <DEDUP_REMOVED lines=30> */
.L_x_3077:
[----:B-----5:R-:W-:Y:S01]  /*16d0*/  ISETP.GE.AND P2, PT, R152, 0x1, PT ;  /* 0x000000019800780c */ /* 0x020fe20003f46270 */
[----:B------:R-:W-:Y:S01]  /*16e0*/  HFMA2 R149, -RZ, RZ, 0, 0 ;  /* 0x00000000ff957431 */ /* 0x000fe200000001ff */
[----:B------:R-:W-:Y:S02]  /*16f0*/  MOV R157, UR14 ;  /* 0x0000000e009d7c02 */ /* 0x000fe40008000f00 */
[----:B------:R-:W-:Y:S02]  /*1700*/  MOV R156, UR15 ;  /* 0x0000000f009c7c02 */ /* 0x000fe40008000f00 */
[----:B------:R-:W-:-:S04]  /*1710*/  ISETP.NE.U32.AND P0, PT, R157, RZ, PT ;  /* 0x000000ff9d00720c */ /* 0x000fc80003f05070 */
[----:B------:R-:W-:-:S03]  /*1720*/  ISETP.NE.AND.EX P0, PT, R156, RZ, PT, P0 ;  /* 0x000000ff9c00720c */ /* 0x000fc60003f05300 */
[----:B------:R-:W0:Y:S01]  /*1730*/  @P2 LDC R97, c[0x0][0x388] ;  /* 0x0000e200ff612b82 */ /* 0x000e220000000800 */
[----:B------:R-:W-:-:S09]  /*1740*/  @P2 VIADD R96, R152, 0xffffffff ;  /* 0xffffffff98602836 */ /* 0x000fd20000000000 */
        /* <DEDUP_REMOVED lines=38> */
.L_x_3078:
[----:B------:R-:W-:Y:S05]  /*19b0*/  BSYNC.RECONVERGENT B1 ;  /* 0x0000000000017941 */ /* 0x000fea0003800200 */
.L_x_3076:
        /* <DEDUP_REMOVED lines=27> */
.L_x_3149:
        /* <DEDUP_REMOVED lines=40> */
.L_x_3084:
[----:B------:R-:W-:Y:S05]  /*1df0*/  BSYNC.RECONVERGENT B2 ;  /* 0x0000000000027941 */ /* 0x000fea0003800200 */
.L_x_3083:
        /* <DEDUP_REMOVED lines=13> */
.L_x_3086:
[----:B------:R-:W-:Y:S05]  /*1ed0*/  BSYNC.RECONVERGENT B2 ;  /* 0x0000000000027941 */ /* 0x000fea0003800200 */
.L_x_3085:
        /* <DEDUP_REMOVED lines=13> */
.L_x_3088:
[----:B------:R-:W-:Y:S05]  /*1fb0*/  BSYNC.RECONVERGENT B2 ;  /* 0x0000000000027941 */ /* 0x000fea0003800200 */
.L_x_3087:
        /* <DEDUP_REMOVED lines=13> */
.L_x_3090:
[----:B------:R-:W-:Y:S05]  /*2090*/  BSYNC.RECONVERGENT B2 ;  /* 0x0000000000027941 */ /* 0x000fea0003800200 */
.L_x_3089:
        /* <DEDUP_REMOVED lines=13> */
.L_x_3092:
[----:B------:R-:W-:Y:S05]  /*2170*/  BSYNC.RECONVERGENT B2 ;  /* 0x0000000000027941 */ /* 0x000fea0003800200 */
.L_x_3091:
        /* <DEDUP_REMOVED lines=13> */
.L_x_3094:
[----:B------:R-:W-:Y:S05]  /*2250*/  BSYNC.RECONVERGENT B2 ;  /* 0x0000000000027941 */ /* 0x000fea0003800200 */
.L_x_3093:
        /* <DEDUP_REMOVED lines=13> */
.L_x_3096:
[----:B------:R-:W-:Y:S05]  /*2330*/  BSYNC.RECONVERGENT B2 ;  /* 0x0000000000027941 */ /* 0x000fea0003800200 */
.L_x_3095:
        /* <DEDUP_REMOVED lines=14> */
.L_x_3082:
[----:B------:R-:W0:Y:S01]  /*2420*/  @P2 LDC.64 R162, c[0x0][0x408] ;  /* 0x00010200ffa22b82 */ /* 0x000e220000000a00 */
[-CC-:B------:R-:W-:Y:S01]  /*2430*/  FFMA.FTZ R93, R3, R154.reuse, R155.reuse ;  /* 0x0000009a035d7223 */ /* 0x180fe2000001009b */
[-CC-:B------:R-:W-:Y:S01]  /*2440*/  FFMA.FTZ R92, R112, R154.reuse, R155.reuse ;  /* 0x0000009a705c7223 */ /* 0x180fe2000001009b */
[----:B------:R-:W-:Y:S01]  /*2450*/  ISETP.GT.AND P0, PT, R2, RZ, PT ;  /* 0x000000ff0200720c */ /* 0x000fe20003f04270 */
[-C--:B------:R-:W-:Y:S01]  /*2460*/  FFMA.FTZ R176, R114, R154.reuse, R155 ;  /* 0x0000009a72b07223 */ /* 0x080fe2000001009b */
[----:B------:R-:W-:Y:S01]  /*2470*/  FADD.FTZ R93, R104, -R93 ;  /* 0x8000005d685d7221 */ /* 0x000fe20000010000 */
[----:B------:R-:W-:Y:S01]  /*2480*/  FADD.FTZ R95, R111, -R92 ;  /* 0x8000005c6f5f7221 */ /* 0x000fe20000010000 */
[-CC-:B------:R-:W-:Y:S01]  /*2490*/  FFMA.FTZ R178, R116, R154.reuse, R155.reuse ;  /* 0x0000009a74b27223 */ /* 0x180fe2000001009b */
[----:B------:R-:W1:Y:S01]  /*24a0*/  @P2 LDC.64 R168, c[0x0][0x408] ;  /* 0x00010200ffa82b82 */ /* 0x000e620000000a00 */
[C---:B------:R-:W-:Y:S01]  /*24b0*/  FMUL.FTZ R93, R102.reuse, R93 ;  /* 0x0000005d665d7220 */ /* 0x040fe20000410000 */
[C---:B------:R-:W-:Y:S01]  /*24c0*/  FMUL.FTZ R95, R102.reuse, R95 ;  /* 0x0000005f665f7220 */ /* 0x040fe20000410000 */
[----:B------:R-:W-:Y:S01]  /*24d0*/  FADD.FTZ R171, R113, -R176 ;  /* 0x800000b071ab7221 */ /* 0x000fe20000010000 */
[-CC-:B------:R-:W-:Y:S01]  /*24e0*/  FFMA.FTZ R173, R107, R154.reuse, R155.reuse ;  /* 0x0000009a6bad7223 */ /* 0x180fe2000001009b */
[----:B------:R-:W-:Y:S01]  /*24f0*/  FADD.FTZ R177, R115, -R178 ;  /* 0x800000b273b17221 */ /* 0x000fe20000010000 */
[----:B------:R-:W-:Y:S01]  /*2500*/  FSEL R170, R93, RZ, P0 ;  /* 0x000000ff5daa7208 */ /* 0x000fe20000000000 */
[----:B------:R-:W-:Y:S01]  /*2510*/  FMUL.FTZ R171, R102, R171 ;  /* 0x000000ab66ab7220 */ /* 0x000fe20000410000 */
[----:B------:R-:W-:Y:S01]  /*2520*/  FSEL R172, R95, RZ, P0 ;  /* 0x000000ff5fac7208 */ /* 0x000fe20000000000 */
[----:B------:R-:W2:Y:S01]  /*2530*/  @P2 LDC.64 R92, c[0x0][0x408] ;  /* 0x00010200ff5c2b82 */ /* 0x000ea20000000a00 */
[----:B------:R-:W-:Y:S01]  /*2540*/  FFMA.FTZ R179, R109, R154, R155 ;  /* 0x0000009a6db37223 */ /* 0x000fe2000001009b */
[----:B------:R-:W-:Y:S01]  /*2550*/  FADD.FTZ R173, R108, -R173 ;  /* 0x800000ad6cad7221 */ /* 0x000fe20000010000 */
[----:B------:R-:W-:Y:S01]  /*2560*/  FMUL.FTZ R177, R102, R177 ;  /* 0x000000b166b17220 */ /* 0x000fe20000410000 */
[----:B------:R-:W-:Y:S01]  /*2570*/  FSEL R171, R171, RZ, P0 ;  /* 0x000000ffabab7208 */ /* 0x000fe20000000000 */
[----:B------:R-:W-:Y:S01]  /*2580*/  FADD.FTZ R179, R110, -R179 ;  /* 0x800000b36eb37221 */ /* 0x000fe20000010000 */
[----:B------:R-:W-:Y:S01]  /*2590*/  FMUL.FTZ R173, R102, R173 ;  /* 0x000000ad66ad7220 */ /* 0x000fe20000410000 */
[----:B0-----:R-:W-:Y:S01]  /*25a0*/  @P2 FMUL.FTZ R95, R170, R163 ;  /* 0x000000a3aa5f2220 */ /* 0x001fe20000410000 */
[----:B------:R-:W0:Y:S01]  /*25b0*/  @P2 LDC.64 R166, c[0x0][0x408] ;  /* 0x00010200ffa62b82 */ /* 0x000e220000000a00 */
[----:B------:R-:W-:Y:S01]  /*25c0*/  FSEL R177, R177, RZ, P0 ;  /* 0x000000ffb1b17208 */ /* 0x000fe20000000000 */
[----:B------:R-:W-:Y:S01]  /*25d0*/  FMUL.FTZ R179, R102, R179 ;  /* 0x000000b366b37220 */ /* 0x000fe20000410000 */
[----:B------:R-:W-:Y:S01]  /*25e0*/  @P2 FMUL.FTZ R161, R95, R162 ;  /* 0x000000a25fa12220 */ /* 0x000fe20000410000 */
[----:B------:R-:W-:-:S02]  /*25f0*/  FSEL R178, R173, RZ, P0 ;  /* 0x000000ffadb27208 */ /* 0x000fc40000000000 */
[----:B------:R-:W-:Y:S01]  /*2600*/  @P2 LOP3.LUT P1, RZ, R96, 0xff, RZ, 0xc0, !PT ;  /* 0x000000ff60ff2812 */ /* 0x000fe2000782c0ff */
[----:B-1----:R-:W-:Y:S01]  /*2610*/  @P2 FMUL.FTZ R163, R172, R169 ;  /* 0x000000a9aca32220 */ /* 0x002fe20000410000 */
[----:B------:R-:W-:Y:S01]  /*2620*/  FFMA.FTZ R169, R105, R154, R155 ;  /* 0x0000009a69a97223 */ /* 0x000fe2000001009b */
[----:B------:R-:W1:Y:S01]  /*2630*/  @P2 LDC.64 R94, c[0x0][0x408] ;  /* 0x00010200ff5e2b82 */ /* 0x000e620000000a00 */
[----:B------:R-:W-:Y:S01]  /*2640*/  @P2 LOP3.LUT P4, RZ, R96, 0xff0000, RZ, 0xc0, !PT ;  /* 0x00ff000060ff2812 */ /* 0x000fe2000788c0ff */
[----:B------:R-:W-:Y:S01]  /*2650*/  @P2 FMUL.FTZ R168, R163, R168 ;  /* 0x000000a8a3a82220 */ /* 0x000fe20000410000 */
[----:B------:R-:W-:Y:S01]  /*2660*/  FADD.FTZ R169, R106, -R169 ;  /* 0x800000a96aa97221 */ /* 0x000fe20000010000 */
[----:B------:R-:W-:Y:S02]  /*2670*/  FSEL R180, R179, RZ, P0 ;  /* 0x000000ffb3b47208 */ /* 0x000fe40000000000 */
[----:B------:R-:W-:Y:S01]  /*2680*/  @P2 FSEL R161, R161, RZ, P1 ;  /* 0x000000ffa1a12208 */ /* 0x000fe20000800000 */
[----:B------:R-:W-:Y:S01]  /*2690*/  FMUL.FTZ R169, R102, R169 ;  /* 0x000000a966a97220 */ /* 0x000fe20000410000 */
[----:B------:R-:W3:Y:S01]  /*26a0*/  @P2 LDC.64 R162, c[0x0][0x408] ;  /* 0x00010200ffa22b82 */ /* 0x000ee20000000a00 */
[----:B------:R-:W-:-:S02]  /*26b0*/  @P2 LOP3.LUT P1, RZ, R96, 0xff000000, RZ, 0xc0, !PT ;  /* 0xff00000060ff2812 */ /* 0x000fc4000782c0ff */
[----:B------:R-:W-:Y:S02]  /*26c0*/  @P2 LOP3.LUT P3, RZ, R96, 0xff00, RZ, 0xc0, !PT ;  /* 0x0000ff0060ff2812 */ /* 0x000fe4000786c0ff */
[----:B------:R-:W-:Y:S01]  /*26d0*/  FSEL R176, R169, RZ, P0 ;  /* 0x000000ffa9b07208 */ /* 0x000fe20000000000 */
[----:B0-----:R-:W-:Y:S02]  /*26e0*/  @P2 FMUL.FTZ R167, R171, R167 ;  /* 0x000000a7aba72220 */ /* 0x001fe40000410000 */
[----:B------:R-:W0:Y:S01]  /*26f0*/  @P2 LDC.64 R164, c[0x0][0x408] ;  /* 0x00010200ffa42b82 */ /* 0x000e220000000a00 */
[----:B------:R-:W-:Y:S01]  /*2700*/  @P2 FSEL R168, R168, RZ, P3 ;  /* 0x000000ffa8a82208 */ /* 0x000fe20001800000 */
[----:B--2---:R-:W-:Y:S01]  /*2710*/  @P2 FMUL.FTZ R93, R176, R93 ;  /* 0x0000005db05d2220 */ /* 0x004fe20000410000 */
[----:B------:R-:W-:Y:S01]  /*2720*/  @P2 FMUL.FTZ R166, R167, R166 ;  /* 0x000000a6a7a62220 */ /* 0x000fe20000410000 */
[----:B------:R-:W-:Y:S02]  /*2730*/  @P2 LOP3.LUT P3, RZ, R97, 0xff00, RZ, 0xc0, !PT ;  /* 0x0000ff0061ff2812 */ /* 0x000fe4000786c0ff */
[----:B------:R-:W-:Y:S01]  /*2740*/  @P2 FMUL.FTZ R92, R93, R92 ;  /* 0x0000005c5d5c2220 */ /* 0x000fe20000410000 */
[----:B------:R-:W-:Y:S01]  /*2750*/  @P2 F2FP.BF16.F32.PACK_AB R161, RZ, R161 ;  /* 0x000000a1ffa1223e */ /* 0x000fe200000010ff */
[----:B-1----:R-:W-:Y:S01]  /*2760*/  @P2 FMUL.FTZ R95, R177, R95 ;  /* 0x0000005fb15f2220 */ /* 0x002fe20000410000 */
[----:B------:R-:W-:-:S02]  /*2770*/  @P2 FSEL R166, R166, RZ, P1 ;  /* 0x000000ffa6a62208 */ /* 0x000fc40000800000 */
[----:B------:R-:W-:Y:S01]  /*2780*/  @P2 FSEL R92, R92, RZ, P4 ;  /* 0x000000ff5c5c2208 */ /* 0x000fe20002000000 */
[----:B------:R-:W-:Y:S01]  /*2790*/  @P2 FMUL.FTZ R94, R95, R94 ;  /* 0x0000005e5f5e2220 */ /* 0x000fe20000410000 */
[C---:B------:R-:W-:Y:S02]  /*27a0*/  @P2 LOP3.LUT P1, RZ, R97.reuse, 0xff, RZ, 0xc0, !PT ;  /* 0x000000ff61ff2812 */ /* 0x040fe4000782c0ff */
[----:B------:R-:W-:Y:S01]  /*27b0*/  @P2 F2FP.BF16.F32.PACK_AB R95, RZ, R92 ;  /* 0x0000005cff5f223e */ /* 0x000fe200000010ff */
[----:B---3--:R-:W-:Y:S01]  /*27c0*/  @P2 FMUL.FTZ R163, R178, R163 ;  /* 0x000000a3b2a32220 */ /* 0x008fe20000410000 */
[----:B------:R-:W-:Y:S01]  /*27d0*/  FFMA.FTZ R92, R118, R154, R155 ;  /* 0x0000009a765c7223 */ /* 0x000fe2000001009b */
[----:B------:R-:W-:Y:S02]  /*27e0*/  @P2 LOP3.LUT P4, RZ, R97, 0xff0000, RZ, 0xc0, !PT ;  /* 0x00ff000061ff2812 */ /* 0x000fe4000788c0ff */
[----:B------:R-:W-:Y:S01]  /*27f0*/  @P2 FMUL.FTZ R162, R163, R162 ;  /* 0x000000a2a3a22220 */ /* 0x000fe20000410000 */
[----:B------:R-:W-:Y:S01]  /*2800*/  FADD.FTZ R93, R117, -R92 ;  /* 0x8000005c755d7221 */ /* 0x000fe20000010000 */
[----:B------:R-:W-:Y:S01]  /*2810*/  @P2 FSEL R94, R94, RZ, P3 ;  /* 0x000000ff5e5e2208 */ /* 0x000fe20001800000 */
[----:B0-----:R-:W-:-:S02]  /*2820*/  @P2 FMUL.FTZ R165, R180, R165 ;  /* 0x000000a5b4a52220 */ /* 0x001fc40000410000 */
[----:B------:R-:W-:Y:S02]  /*2830*/  @P2 FSEL R162, R162, RZ, P1 ;  /* 0x000000ffa2a22208 */ /* 0x000fe40000800000 */
[----:B------:R-:W-:Y:S01]  /*2840*/  @P2 F2FP.BF16.F32.PACK_AB R168, RZ, R168 ;  /* 0x000000a8ffa8223e */ /* 0x000fe200000010ff */
[----:B------:R-:W-:Y:S01]  /*2850*/  @P2 FMUL.FTZ R164, R165, R164 ;  /* 0x000000a4a5a42220 */ /* 0x000fe20000410000 */
[----:B------:R-:W-:Y:S01]  /*2860*/  FMUL.FTZ R165, R102, R93 ;  /* 0x0000005d66a57220 */ /* 0x000fe20000410000 */
[----:B------:R-:W-:Y:S02]  /*2870*/  @P2 F2FP.BF16.F32.PACK_AB R162, RZ, R162 ;  /* 0x000000a2ffa2223e */ /* 0x000fe400000010ff */
[----:B------:R-:W-:Y:S02]  /*2880*/  @P2 F2FP.BF16.F32.PACK_AB R166, RZ, R166 ;  /* 0x000000a6ffa6223e */ /* 0x000fe400000010ff */
[----:B------:R-:W-:Y:S02]  /*2890*/  @P2 FSEL R164, R164, RZ, P4 ;  /* 0x000000ffa4a42208 */ /* 0x000fe40002000000 */
        /* <DEDUP_REMOVED lines=23> */
.L_x_3081:
        /* <DEDUP_REMOVED lines=25> */
[C---:B------:R-:W-:Y:S01]  /*2ba0*/  @P0 FFMA.FTZ R177, R102.reuse, R164, R177 ;  /* 0x000000a466b10223 */ /* 0x040fe200000100b1 */
[----:B------:R-:W-:Y:S01]  /*2bb0*/  @P0 FADD.FTZ R171, R113, -R162 ;  /* 0x800000a271ab0221 */ /* 0x000fe20000010000 */
[----:B0-----:R-:W-:Y:S01]  /*2bc0*/  @P2 FMUL.FTZ R169, R163, R169 ;  /* 0x000000a9a3a92220 */ /* 0x001fe20000410000 */
[-C--:B------:R-:W-:Y:S01]  /*2bd0*/  @P0 FFMA.FTZ R163, R107, R154.reuse, R155 ;  /* 0x0000009a6ba30223 */ /* 0x080fe2000001009b */
[----:B------:R-:W0:Y:S01]  /*2be0*/  @P2 LDC.64 R164, c[0x0][0x408] ;  /* 0x00010200ffa42b82 */ /* 0x000e220000000a00 */
[----:B------:R-:W-:Y:S01]  /*2bf0*/  @P0 FFMA.FTZ R179, R102, R171, R179 ;  /* 0x000000ab66b30223 */ /* 0x000fe200000100b3 */
[----:B------:R-:W-:Y:S01]  /*2c00*/  @P0 FFMA.FTZ R183, R109, R154, R155 ;  /* 0x0000009a6db70223 */ /* 0x000fe2000001009b */
[----:B------:R-:W-:Y:S01]  /*2c10*/  @P0 FADD.FTZ R173, R108, -R163 ;  /* 0x800000a36cad0221 */ /* 0x000fe20000010000 */
[----:B------:R-:W-:Y:S01]  /*2c20*/  @P0 FADD.FTZ R180, R115, -R180 ;  /* 0x800000b473b40221 */ /* 0x000fe20000010000 */
[----:B------:R-:W-:Y:S01]  /*2c30*/  @P2 LOP3.LUT P1, RZ, R96, 0xff, RZ, 0xc0, !PT ;  /* 0x000000ff60ff2812 */ /* 0x000fe2000782c0ff */
[----:B-1----:R-:W-:Y:S01]  /*2c40*/  @P2 FMUL.FTZ R167, R170, R167 ;  /* 0x000000a7aaa72220 */ /* 0x002fe20000410000 */
[----:B------:R-:W-:Y:S01]  /*2c50*/  @P0 FFMA.FTZ R178, R102, R173, R178 ;  /* 0x000000ad66b20223 */ /* 0x000fe200000100b2 */
[----:B------:R-:W-:Y:S01]  /*2c60*/  @P2 FMUL.FTZ R173, R169, R168 ;  /* 0x000000a8a9ad2220 */ /* 0x000fe20000410000 */
[----:B------:R-:W1:Y:S01]  /*2c70*/  @P2 LDC.64 R162, c[0x0][0x408] ;  /* 0x00010200ffa22b82 */ /* 0x000e620000000a00 */
[----:B------:R-:W-:Y:S01]  /*2c80*/  @P2 FMUL.FTZ R176, R167, R166 ;  /* 0x000000a6a7b02220 */ /* 0x000fe20000410000 */
[----:B------:R-:W-:Y:S01]  /*2c90*/  @P0 FADD.FTZ R183, R110, -R183 ;  /* 0x800000b76eb70221 */ /* 0x000fe20000010000 */
[----:B------:R-:W-:Y:S01]  /*2ca0*/  @P2 LOP3.LUT P3, RZ, R96, 0xff00, RZ, 0xc0, !PT ;  /* 0x0000ff0060ff2812 */ /* 0x000fe2000786c0ff */
[C---:B------:R-:W-:Y:S01]  /*2cb0*/  @P0 FFMA.FTZ R181, R102.reuse, R180, R181 ;  /* 0x000000b466b50223 */ /* 0x040fe200000100b5 */
[----:B------:R-:W-:Y:S01]  /*2cc0*/  @P2 FSEL R173, R173, RZ, P1 ;  /* 0x000000ffadad2208 */ /* 0x000fe20000800000 */
[----:B------:R-:W-:Y:S01]  /*2cd0*/  @P0 FFMA.FTZ R172, R102, R183, R172 ;  /* 0x000000b766ac0223 */ /* 0x000fe200000100ac */
[----:B------:R-:W-:Y:S01]  /*2ce0*/  @P2 FSEL R176, R176, RZ, P3 ;  /* 0x000000ffb0b02208 */ /* 0x000fe20001800000 */
[----:B------:R-:W2:Y:S01]  /*2cf0*/  @P2 LDC.64 R166, c[0x0][0x408] ;  /* 0x00010200ffa62b82 */ /* 0x000ea20000000a00 */
[----:B------:R-:W-:-:S02]  /*2d00*/  @P2 LOP3.LUT P1, RZ, R96, 0xff0000, RZ, 0xc0, !PT ;  /* 0x00ff000060ff2812 */ /* 0x000fc4000782c0ff */
[C---:B------:R-:W-:Y:S02]  /*2d10*/  @P2 LOP3.LUT P3, RZ, R97.reuse, 0xff, RZ, 0xc0, !PT ;  /* 0x000000ff61ff2812 */ /* 0x040fe4000786c0ff */
[----:B------:R-:W-:Y:S01]  /*2d20*/  @P2 LOP3.LUT P4, RZ, R97, 0xff00, RZ, 0xc0, !PT ;  /* 0x0000ff0061ff2812 */ /* 0x000fe2000788c0ff */
[----:B0-----:R-:W-:Y:S02]  /*2d30*/  @P2 FMUL.FTZ R165, R177, R165 ;  /* 0x000000a5b1a52220 */ /* 0x001fe40000410000 */
[----:B------:R-:W0:Y:S01]  /*2d40*/  @P2 LDC.64 R170, c[0x0][0x408] ;  /* 0x00010200ffaa2b82 */ /* 0x000e220000000a00 */
[----:B------:R-:W-:Y:S01]  /*2d50*/  @P2 LOP3.LUT P5, RZ, R97, 0xff0000, RZ, 0xc0, !PT ;  /* 0x00ff000061ff2812 */ /* 0x000fe200078ac0ff */
[----:B------:R-:W-:Y:S01]  /*2d60*/  @P2 FMUL.FTZ R164, R165, R164 ;  /* 0x000000a4a5a42220 */ /* 0x000fe20000410000 */
[----:B------:R-:W-:Y:S02]  /*2d70*/  @P2 F2FP.BF16.F32.PACK_AB R173, RZ, R173 ;  /* 0x000000adffad223e */ /* 0x000fe400000010ff */
[----:B------:R-:W-:-:S03]  /*2d80*/  @P2 F2FP.BF16.F32.PACK_AB R176, RZ, R176 ;  /* 0x000000b0ffb0223e */ /* 0x000fc600000010ff */
[----:B------:R-:W3:Y:S01]  /*2d90*/  @P2 LDC.64 R168, c[0x0][0x408] ;  /* 0x00010200ffa82b82 */ /* 0x000ee20000000a00 */
        /* <DEDUP_REMOVED lines=11> */
[----:B0-----:R-:W-:Y:S01]  /*2e50*/  @P2 FMUL.FTZ R171, R181, R171 ;  /* 0x000000abb5ab2220 */ /* 0x001fe20000410000 */
[----:B------:R-:W-:Y:S02]  /*2e60*/  @P2 FSEL R166, R166, RZ, P3 ;  /* 0x000000ffa6a62208 */ /* 0x000fe40001800000 */
[----:B------:R-:W-:Y:S01]  /*2e70*/  @P2 PRMT R88, R88, 0x5410, R176 ;  /* 0x0000541058582816 */ /* 0x000fe200000000b0 */
[----:B------:R-:W-:Y:S01]  /*2e80*/  @P2 FMUL.FTZ R170, R171, R170 ;  /* 0x000000aaabaa2220 */ /* 0x000fe20000410000 */
[----:B------:R-:W-:Y:S02]  /*2e90*/  @P2 F2FP.BF16.F32.PACK_AB R166, RZ, R166 ;  /* 0x000000a6ffa6223e */ /* 0x000fe400000010ff */
[----:B------:R-:W-:Y:S01]  /*2ea0*/  @P2 PRMT R89, R89, 0x5410, R162 ;  /* 0x0000541059592816 */ /* 0x000fe200000000a2 */
[----:B---3--:R-:W-:Y:S01]  /*2eb0*/  @P2 FMUL.FTZ R169, R172, R169 ;  /* 0x000000a9aca92220 */ /* 0x008fe20000410000 */
        /* <DEDUP_REMOVED lines=21> */
.L_x_3098:
        /* <DEDUP_REMOVED lines=8> */
[----:B------:R-:W-:Y:S01]  /*3090*/  SHF.L.U32 R180, R14, 0x10, RZ ;  /* 0x000000100eb47819 */ /* 0x000fe200000006ff */
[----:B------:R-:W-:Y:S01]  /*30a0*/  @P1 FFMA.FTZ R177, R102, R93, R177 ;  /* 0x0000005d66b11223 */ /* 0x000fe200000100b1 */
[----:B------:R-:W-:-:S02]  /*30b0*/  SHF.L.U32 R178, R162, 0x10, RZ ;  /* 0x00000010a2b27819 */ /* 0x000fc400000006ff */
[----:B------:R-:W-:Y:S01]  /*30c0*/  SHF.L.U32 R182, R161, 0x10, RZ ;  /* 0x00000010a1b67819 */ /* 0x000fe200000006ff */
        /* <DEDUP_REMOVED lines=8> */
[----:B------:R-:W1:Y:S01]  /*3150*/  @P2 LDC.64 R172, c[0x0][0x408] ;  /* 0x00010200ffac2b82 */ /* 0x000e620000000a00 */
[C---:B------:R-:W-:Y:S01]  /*3160*/  @P0 FFMA.FTZ R176, R102.reuse, R95, R176 ;  /* 0x0000005f66b00223 */ /* 0x040fe200000100b0 */
[----:B------:R-:W-:Y:S01]  /*3170*/  @P0 FADD.FTZ R95, R113, -R92 ;  /* 0x8000005c715f0221 */ /* 0x000fe20000010000 */
[----:B------:R-:W-:Y:S01]  /*3180*/  @P0 FADD.FTZ R94, R115, -R94 ;  /* 0x8000005e735e0221 */ /* 0x000fe20000010000 */
[C---:B------:R-:W-:Y:S01]  /*3190*/  @P0 FFMA.FTZ R179, R102.reuse, R93, R179 ;  /* 0x0000005d66b30223 */ /* 0x040fe200000100b3 */
[C---:B------:R-:W-:Y:S01]  /*31a0*/  @P0 FFMA.FTZ R180, R102.reuse, R163, R180 ;  /* 0x000000a366b40223 */ /* 0x040fe200000100b4 */
[C---:B------:R-:W-:Y:S01]  /*31b0*/  @P0 FFMA.FTZ R178, R102.reuse, R95, R178 ;  /* 0x0000005f66b20223 */ /* 0x040fe200000100b2 */
[----:B------:R-:W-:Y:S01]  /*31c0*/  @P0 FFMA.FTZ R181, R102, R94, R181 ;  /* 0x0000005e66b50223 */ /* 0x000fe200000100b5 */
[----:B------:R-:W2:Y:S01]  /*31d0*/  @P2 LDC.64 R168, c[0x0][0x408] ;  /* 0x00010200ffa82b82 */ /* 0x000ea20000000a00 */
[-CC-:B------:R-:W-:Y:S01]  /*31e0*/  @P0 FFMA.FTZ R183, R109, R154.reuse, R155.reuse ;  /* 0x0000009a6db70223 */ /* 0x180fe2000001009b */
[----:B------:R-:W-:Y:S01]  /*31f0*/  SHF.L.U32 R161, R15, 0x10, RZ ;  /* 0x000000100fa17819 */ /* 0x000fe200000006ff */
[----:B------:R-:W-:Y:S01]  /*3200*/  @P0 FFMA.FTZ R184, R118, R154, R155 ;  /* 0x0000009a76b80223 */ /* 0x000fe2000001009b */
[----:B0-----:R-:W-:Y:S01]  /*3210*/  @P2 FMUL.FTZ R171, R176, R171 ;  /* 0x000000abb0ab2220 */ /* 0x001fe20000410000 */
[----:B------:R-:W-:Y:S01]  /*3220*/  @P0 FADD.FTZ R183, R110, -R183 ;  /* 0x800000b76eb70221 */ /* 0x000fe20000010000 */
[----:B------:R-:W-:Y:S01]  /*3230*/  @P2 LOP3.LUT P1, RZ, R96, 0xff00, RZ, 0xc0, !PT ;  /* 0x0000ff0060ff2812 */ /* 0x000fe2000782c0ff */
[----:B------:R-:W-:Y:S01]  /*3240*/  @P0 FADD.FTZ R185, R117, -R184 ;  /* 0x800000b875b90221 */ /* 0x000fe20000010000 */
[----:B------:R-:W0:Y:S01]  /*3250*/  @P2 LDC.64 R92, c[0x0][0x408] ;  /* 0x00010200ff5c2b82 */ /* 0x000e220000000a00 */
[C---:B------:R-:W-:Y:S01]  /*3260*/  @P0 FFMA.FTZ R161, R102.reuse, R183, R161 ;  /* 0x000000b766a10223 */ /* 0x040fe200000100a1 */
[----:B------:R-:W-:Y:S01]  /*3270*/  @P2 FMUL.FTZ R170, R171, R170 ;  /* 0x000000aaabaa2220 */ /* 0x000fe20000410000 */
[----:B------:R-:W-:Y:S01]  /*3280*/  @P0 FFMA.FTZ R182, R102, R185, R182 ;  /* 0x000000b966b60223 */ /* 0x000fe200000100b6 */
[----:B------:R-:W-:-:S02]  /*3290*/  @P2 LOP3.LUT P0, RZ, R96, 0xff, RZ, 0xc0, !PT ;  /* 0x000000ff60ff2812 */ /* 0x000fc4000780c0ff */
[----:B------:R-:W-:Y:S02]  /*32a0*/  @P2 LOP3.LUT P6, RZ, R96, 0xff0000, RZ, 0xc0, !PT ;  /* 0x00ff000060ff2812 */ /* 0x000fe400078cc0ff */
[----:B------:R-:W3:Y:S01]  /*32b0*/  @P2 LDC.64 R162, c[0x0][0x408] ;  /* 0x00010200ffa22b82 */ /* 0x000ee20000000a00 */
[----:B-1----:R-:W-:Y:S01]  /*32c0*/  @P2 FMUL.FTZ R173, R177, R173 ;  /* 0x000000adb1ad2220 */ /* 0x002fe20000410000 */
[----:B------:R-:W-:Y:S02]  /*32d0*/  @P2 FSEL R170, R170, RZ, P1 ;  /* 0x000000ffaaaa2208 */ /* 0x000fe40000800000 */
[----:B------:R-:W-:Y:S01]  /*32e0*/  @P2 LOP3.LUT P4, RZ, R97, 0xff, RZ, 0xc0, !PT ;  /* 0x000000ff61ff2812 */ /* 0x000fe2000788c0ff */
[----:B------:R-:W-:Y:S01]  /*32f0*/  @P2 FMUL.FTZ R172, R173, R172 ;  /* 0x000000acadac2220 */ /* 0x000fe20000410000 */
[----:B------:R-:W-:Y:S02]  /*3300*/  @P2 LOP3.LUT P1, RZ, R97, 0xff0000, RZ, 0xc0, !PT ;  /* 0x00ff000061ff2812 */ /* 0x000fe4000782c0ff */
[----:B------:R-:W1:Y:S01]  /*3310*/  @P2 LDC.64 R166, c[0x0][0x408] ;  /* 0x00010200ffa62b82 */ /* 0x000e620000000a00 */
[----:B--2---:R-:W-:Y:S01]  /*3320*/  @P2 FMUL.FTZ R169, R179, R169 ;  /* 0x000000a9b3a92220 */ /* 0x004fe20000410000 */
[----:B------:R-:W-:-:S02]  /*3330*/  @P2 FSEL R172, R172, RZ, P0 ;  /* 0x000000ffacac2208 */ /* 0x000fc40000000000 */
[C---:B------:R-:W-:Y:S01]  /*3340*/  @P2 ISETP.GE.U32.AND P0, PT, R96.reuse, RZ, PT ;  /* 0x000000ff6000220c */ /* 0x040fe20003f06070 */
[----:B------:R-:W-:Y:S01]  /*3350*/  @P2 FMUL.FTZ R168, R169, R168 ;  /* 0x000000a8a9a82220 */ /* 0x000fe20000410000 */
[----:B------:R-:W-:Y:S02]  /*3360*/  @P2 LOP3.LUT P5, RZ, R96, 0xff000000, RZ, 0xc0, !PT ;  /* 0xff00000060ff2812 */ /* 0x000fe400078ac0ff */
[----:B------:R-:W2:Y:S01]  /*3370*/  @P2 LDC.64 R164, c[0x0][0x408] ;  /* 0x00010200ffa42b82 */ /* 0x000ea20000000a00 */
[----:B0-----:R-:W-:Y:S01]  /*3380*/  @P2 FMUL.FTZ R93, R180, R93 ;  /* 0x0000005db45d2220 */ /* 0x001fe20000410000 */
[C---:B------:R-:W-:Y:S02]  /*3390*/  @P2 LOP3.LUT P3, RZ, R97.reuse, 0xff00, RZ, 0xc0, !PT ;  /* 0x0000ff0061ff2812 */ /* 0x040fe4000786c0ff */
[----:B------:R-:W-:Y:S01]  /*33a0*/  @P2 ISETP.GE.U32.AND.EX P0, PT, R97, 0x1000000, PT, P0 ;  /* 0x010000006100280c */ /* 0x000fe20003f06100 */
[----:B------:R-:W-:Y:S01]  /*33b0*/  @P2 FMUL.FTZ R92, R93, R92 ;  /* 0x0000005c5d5c2220 */ /* 0x000fe20000410000 */
[----:B------:R-:W-:-:S02]  /*33c0*/  @P2 FSEL R168, R168, RZ, P6 ;  /* 0x000000ffa8a82208 */ /* 0x000fc40003000000 */
[----:B------:R-:W0:Y:S01]  /*33d0*/  @P2 LDC.64 R94, c[0x0][0x408] ;  /* 0x00010200ff5e2b82 */ /* 0x000e220000000a00 */
[----:B---3--:R-:W-:Y:S01]  /*33e0*/  @P2 FMUL.FTZ R163, R161, R163 ;  /* 0x000000a3a1a32220 */ /* 0x008fe20000410000 */
[----:B------:R-:W-:Y:S02]  /*33f0*/  @P2 FSEL R92, R92, RZ, P4 ;  /* 0x000000ff5c5c2208 */ /* 0x000fe40002000000 */
[----:B------:R-:W-:Y:S01]  /*3400*/  @P2 F2FP.BF16.F32.PACK_AB R172, RZ, R172 ;  /* 0x000000acffac223e */ /* 0x000fe200000010ff */
[----:B------:R-:W-:Y:S01]  /*3410*/  @P2 FMUL.FTZ R162, R163, R162 ;  /* 0x000000a2a3a22220 */ /* 0x000fe20000410000 */
        /* <DEDUP_REMOVED lines=17> */
[----:B------:R-:W-:Y:S02]  /*3530*/  @P2 F2FP.BF16.F32.PACK_AB R164, RZ, R164 ;  /* 0x000000a4ffa4223e */ /* 0x000fe400000010ff */
[----:B------:R-:W-:Y:S02]  /*3540*/  @P2 PRMT R91, R162, 0x7610, R91 ;  /* 0x00007610a25b2816 */ /* 0x000fe4000000005b */
[----:B------:R-:W-:Y:S02]  /*3550*/  @P2 FSEL R94, R94, RZ, P0 ;  /* 0x000000ff5e5e2208 */ /* 0x000fe40000000000 */
[----:B------:R-:W-:Y:S02]  /*3560*/  F2FP.BF16.F32.PACK_AB R92, R176, R177 ;  /* 0x000000b1b05c723e */ /* 0x000fe400000010ff */
[----:B------:R-:W-:-:S02]  /*3570*/  @P2 F2FP.BF16.F32.PACK_AB R97, RZ, R94 ;  /* 0x0000005eff61223e */ /* 0x000fc400000010ff */
[----:B------:R-:W-:Y:S02]  /*3580*/  F2FP.BF16.F32.PACK_AB R93, R178, R179 ;  /* 0x000000b3b25d723e */ /* 0x000fe400000010ff */
[----:B------:R-:W-:Y:S02]  /*3590*/  F2FP.BF16.F32.PACK_AB R94, R181, R180 ;  /* 0x000000b4b55e723e */ /* 0x000fe400000010ff */
[----:B------:R-:W-:Y:S02]  /*35a0*/  F2FP.BF16.F32.PACK_AB R95, R182, R161 ;  /* 0x000000a1b65f723e */ /* 0x000fe400000010ff */
[----:B------:R-:W-:Y:S02]  /*35b0*/  @P2 PRMT R88, R88, 0x5410, R170 ;  /* 0x0000541058582816 */ /* 0x000fe400000000aa */
[----:B------:R-:W-:Y:S02]  /*35c0*/  @P2 PRMT R89, R89, 0x5410, R166 ;  /* 0x0000541059592816 */ /* 0x000fe400000000a6 */
[----:B------:R-:W-:-:S02]  /*35d0*/  @P2 PRMT R90, R90, 0x5410, R164 ;  /* 0x000054105a5a2816 */ /* 0x000fc400000000a4 */
[----:B------:R-:W-:-:S07]  /*35e0*/  @P2 PRMT R91, R91, 0x5410, R97 ;  /* 0x000054105b5b2816 */ /* 0x000fce0000000061 */
.L_x_3097:
[----:B------:R-:W-:Y:S05]  /*35f0*/  BSYNC.RECONVERGENT B1 ;  /* 0x0000000000017941 */ /* 0x000fea0003800200 */
.L_x_3080:
        /* <DEDUP_REMOVED lines=14> */
[----:B0-----:R-:W0:Y:S01]  /*36e0*/  @P2 LDC.64 R162, c[0x0][0x408] ;  /* 0x00010200ffa22b82 */ /* 0x001e220000000a00 */
[----:B------:R-:W-:Y:S01]  /*36f0*/  PRMT R92, R8, 0x7632, R92 ;  /* 0x00007632085c7816 */ /* 0x000fe2000000005c */
[----:B------:R-:W-:Y:S01]  /*3700*/  IMAD.U32 R170, R10, 0x10000, RZ ;  /* 0x000100000aaa7824 */ /* 0x000fe200078e00ff */
[----:B------:R-:W-:Y:S02]  /*3710*/  SHF.L.U32 R161, R8, 0x10, RZ ;  /* 0x0000001008a17819 */ /* 0x000fe400000006ff */
[----:B------:R-:W-:Y:S02]  /*3720*/  SHF.L.U32 R168, R92, 0x10, RZ ;  /* 0x000000105ca87819 */ /* 0x000fe400000006ff */
[----:B------:R-:W-:Y:S01]  /*3730*/  SHF.L.U32 R169, R9, 0x10, RZ ;  /* 0x0000001009a97819 */ /* 0x000fe200000006ff */
[----:B------:R-:W1:Y:S01]  /*3740*/  @P2 LDC.64 R166, c[0x0][0x408] ;  /* 0x00010200ffa62b82 */ /* 0x000e620000000a00 */
[----:B------:R-:W-:-:S02]  /*3750*/  PRMT R172, R10, 0x7632, R172 ;  /* 0x000076320aac7816 */ /* 0x000fc400000000ac */
[----:B------:R-:W-:Y:S01]  /*3760*/  PRMT R176, R11, 0x7632, R176 ;  /* 0x000076320bb07816 */ /* 0x000fe200000000b0 */
[-CC-:B------:R-:W-:Y:S01]  /*3770*/  @P3 FFMA.FTZ R94, R134, R154.reuse, R155.reuse ;  /* 0x0000009a865e3223 */ /* 0x180fe2000001009b */
[-CC-:B------:R-:W-:Y:S01]  /*3780*/  @P3 FFMA.FTZ R93, R119, R154.reuse, R155.reuse ;  /* 0x0000009a775d3223 */ /* 0x180fe2000001009b */
[-CC-:B------:R-:W-:Y:S01]  /*3790*/  @P3 FFMA.FTZ R97, R121, R154.reuse, R155.reuse ;  /* 0x0000009a79613223 */ /* 0x180fe2000001009b */
[-C--:B------:R-:W-:Y:S01]  /*37a0*/  @P3 FFMA.FTZ R96, R136, R154.reuse, R155 ;  /* 0x0000009a88603223 */ /* 0x080fe2000001009b */
[--C-:B------:R-:W-:Y:S01]  /*37b0*/  @P3 FADD.FTZ R95, R135, -R94.reuse ;  /* 0x8000005e875f3221 */ /* 0x100fe20000010000 */
[----:B------:R-:W-:Y:S01]  /*37c0*/  @P3 FADD.FTZ R93, R120, -R93 ;  /* 0x8000005d785d3221 */ /* 0x000fe20000010000 */
[----:B------:R-:W-:Y:S01]  /*37d0*/  @P3 FADD.FTZ R92, R122, -R97 ;  /* 0x800000617a5c3221 */ /* 0x000fe20000010000 */
[----:B------:R-:W-:Y:S01]  /*37e0*/  PRMT R94, R9, 0x7632, R94 ;  /* 0x00007632095e7816 */ /* 0x000fe2000000005e */
[C---:B------:R-:W-:Y:S01]  /*37f0*/  @P3 FFMA.FTZ R168, R102.reuse, R95, R168 ;  /* 0x0000005f66a83223 */ /* 0x040fe200000100a8 */
[----:B------:R-:W-:Y:S01]  /*3800*/  @P3 FFMA.FTZ R95, R123, R154, R155 ;  /* 0x0000009a7b5f3223 */ /* 0x000fe2000001009b */
[C---:B------:R-:W-:Y:S01]  /*3810*/  @P3 FFMA.FTZ R161, R102.reuse, R93, R161 ;  /* 0x0000005d66a13223 */ /* 0x040fe200000100a1 */
[----:B------:R-:W-:Y:S01]  /*3820*/  @P3 FFMA.FTZ R169, R102, R92, R169 ;  /* 0x0000005c66a93223 */ /* 0x000fe200000100a9 */
[----:B------:R-:W-:Y:S01]  /*3830*/  SHF.L.U32 R171, R94, 0x10, RZ ;  /* 0x000000105eab7819 */ /* 0x000fe200000006ff */
[----:B------:R-:W-:Y:S01]  /*3840*/  @P3 FADD.FTZ R96, R137, -R96 ;  /* 0x8000006089603221 */ /* 0x000fe20000010000 */
[----:B------:R-:W-:Y:S01]  /*3850*/  @P3 FADD.FTZ R95, R124, -R95 ;  /* 0x8000005f7c5f3221 */ /* 0x000fe20000010000 */
[----:B------:R-:W2:Y:S01]  /*3860*/  @P2 LDC.64 R92, c[0x0][0x408] ;  /* 0x00010200ff5c2b82 */ /* 0x000ea20000000a00 */
[----:B------:R-:W-:Y:S01]  /*3870*/  SHF.L.U32 R173, R172, 0x10, RZ ;  /* 0x00000010acad7819 */ /* 0x000fe200000006ff */
[C---:B------:R-:W-:Y:S01]  /*3880*/  @P3 FFMA.FTZ R171, R102.reuse, R96, R171 ;  /* 0x0000006066ab3223 */ /* 0x040fe200000100ab */
[----:B------:R-:W-:Y:S01]  /*3890*/  @P3 FFMA.FTZ R170, R102, R95, R170 ;  /* 0x0000005f66aa3223 */ /* 0x000fe200000100aa */
[-CC-:B------:R-:W-:Y:S01]  /*38a0*/  @P3 FFMA.FTZ R172, R138, R154.reuse, R155.reuse ;  /* 0x0000009a8aac3223 */ /* 0x180fe2000001009b */
[-CC-:B------:R-:W-:Y:S01]  /*38b0*/  @P3 FFMA.FTZ R175, R125, R154.reuse, R155.reuse ;  /* 0x0000009a7daf3223 */ /* 0x180fe2000001009b */
[----:B------:R-:W-:Y:S01]  /*38c0*/  @P3 FFMA.FTZ R178, R140, R154, R155 ;  /* 0x0000009a8cb23223 */ /* 0x000fe2000001009b */
[----:B------:R-:W-:Y:S01]  /*38d0*/  SHF.L.U32 R174, R11, 0x10, RZ ;  /* 0x000000100bae7819 */ /* 0x000fe200000006ff */
[----:B------:R-:W3:Y:S01]  /*38e0*/  @P2 LDC.64 R164, c[0x0][0x408] ;  /* 0x00010200ffa42b82 */ /* 0x000ee20000000a00 */
[----:B------:R-:W-:Y:S01]  /*38f0*/  SHF.L.U32 R177, R176, 0x10, RZ ;  /* 0x00000010b0b17819 */ /* 0x000fe200000006ff */
[----:B0-----:R-:W-:Y:S01]  /*3900*/  @P2 FMUL.FTZ R163, R168, R163 ;  /* 0x000000a3a8a32220 */ /* 0x001fe20000410000 */
[----:B------:R-:W-:Y:S01]  /*3910*/  @P3 FADD.FTZ R172, R139, -R172 ;  /* 0x800000ac8bac3221 */ /* 0x000fe20000010000 */
        /* <DEDUP_REMOVED lines=10> */
[----:B------:R-:W-:Y:S01]  /*39c0*/  @P2 LOP3.LUT P3, RZ, R98, 0xff, RZ, 0xc0, !PT ;  /* 0x000000ff62ff2812 */ /* 0x000fe2000786c0ff */
[----:B------:R-:W1:Y:S01]  /*39d0*/  @P2 LDC.64 R96, c[0x0][0x408] ;  /* 0x00010200ff602b82 */ /* 0x000e620000000a00 */
[----:B--2---:R-:W-:Y:S01]  /*39e0*/  @P2 FMUL.FTZ R93, R169, R93 ;  /* 0x0000005da95d2220 */ /* 0x004fe20000410000 */
[----:B------:R-:W-:Y:S02]  /*39f0*/  @P2 FSEL R162, R162, RZ, P4 ;  /* 0x000000ffa2a22208 */ /* 0x000fe40002000000 */
[----:B------:R-:W-:Y:S01]  /*3a00*/  @P2 FSEL R166, R166, RZ, P3 ;  /* 0x000000ffa6a62208 */ /* 0x000fe20001800000 */
[----:B------:R-:W-:Y:S01]  /*3a10*/  @P2 FMUL.FTZ R92, R93, R92 ;  /* 0x0000005c5d5c2220 */ /* 0x000fe20000410000 */
[C---:B------:R-:W-:Y:S02]  /*3a20*/  @P2 LOP3.LUT P4, RZ, R98.reuse, 0xff0000, RZ, 0xc0, !PT ;  /* 0x00ff000062ff2812 */ /* 0x040fe4000788c0ff */
[----:B------:R-:W2:Y:S01]  /*3a30*/  @P2 LDC.64 R94, c[0x0][0x408] ;  /* 0x00010200ff5e2b82 */ /* 0x000ea20000000a00 */
[----:B---3--:R-:W-:Y:S01]  /*3a40*/  @P2 FMUL.FTZ R165, R171, R165 ;  /* 0x000000a5aba52220 */ /* 0x008fe20000410000 */
[----:B------:R-:W-:-:S02]  /*3a50*/  @P2 LOP3.LUT P5, RZ, R98, 0xff000000, RZ, 0xc0, !PT ;  /* 0xff00000062ff2812 */ /* 0x000fc400078ac0ff */
[----:B------:R-:W-:Y:S01]  /*3a60*/  @P2 LOP3.LUT P3, RZ, R99, 0xff, RZ, 0xc0, !PT ;  /* 0x000000ff63ff2812 */ /* 0x000fe2000786c0ff */
[----:B------:R-:W-:Y:S01]  /*3a70*/  @P2 FMUL.FTZ R164, R165, R164 ;  /* 0x000000a4a5a42220 */ /* 0x000fe20000410000 */
[----:B------:R-:W-:Y:S01]  /*3a80*/  @P2 FSEL R92, R92, RZ, P4 ;  /* 0x000000ff5c5c2208 */ /* 0x000fe20002000000 */
[----:B0-----:R-:W-:Y:S01]  /*3a90*/  @P2 FMUL.FTZ R157, R170, R157 ;  /* 0x0000009daa9d2220 */ /* 0x001fe20000410000 */
[----:B------:R-:W-:Y:S02]  /*3aa0*/  @P2 LOP3.LUT P4, RZ, R99, 0xff00, RZ, 0xc0, !PT ;  /* 0x0000ff0063ff2812 */ /* 0x000fe4000788c0ff */
        /* <DEDUP_REMOVED lines=15> */
[----:B------:R-:W-:Y:S02]  /*3ba0*/  @P2 F2FP.BF16.F32.PACK_AB R96, RZ, R96 ;  /* 0x00000060ff60223e */ /* 0x000fe400000010ff */
[----:B------:R-:W-:Y:S02]  /*3bb0*/  @P2 FSEL R94, R94, RZ, P5 ;  /* 0x000000ff5e5e2208 */ /* 0x000fe40002800000 */
[----:B------:R-:W-:Y:S02]  /*3bc0*/  @P2 PRMT R89, R95, 0x7610, R89 ;  /* 0x000076105f592816 */ /* 0x000fe40000000059 */
[----:B------:R-:W-:Y:S02]  /*3bd0*/  @P2 F2FP.BF16.F32.PACK_AB R97, RZ, R94 ;  /* 0x0000005eff61223e */ /* 0x000fe400000010ff */
        /* <DEDUP_REMOVED lines=18> */
.L_x_3101:
[----:B------:R-:W-:Y:S01]  /*3d00*/  ISETP.GT.AND P3, PT, R2, RZ, PT ;  /* 0x000000ff0200720c */ /* 0x000fe20003f64270 */
[----:B0-----:R-:W0:Y:S01]  /*3d10*/  @P2 LDC.64 R162, c[0x0][0x408] ;  /* 0x00010200ffa22b82 */ /* 0x001e220000000a00 */
[C---:B------:R-:W-:Y:S01]  /*3d20*/  SHF.L.U32 R97, R8.reuse, 0x10, RZ ;  /* 0x0000001008617819 */ /* 0x040fe200000006ff */
[C---:B------:R-:W-:Y:S01]  /*3d30*/  IMAD.U32 R169, R9.reuse, 0x10000, RZ ;  /* 0x0001000009a97824 */ /* 0x040fe200078e00ff */
[----:B------:R-:W-:Y:S02]  /*3d40*/  PRMT R96, R8, 0x7632, R96 ;  /* 0x0000763208607816 */ /* 0x000fe40000000060 */
[----:B------:R-:W-:Y:S02]  /*3d50*/  SHF.L.U32 R171, R10, 0x10, RZ ;  /* 0x000000100aab7819 */ /* 0x000fe400000006ff */
[----:B------:R-:W-:Y:S01]  /*3d60*/  SHF.L.U32 R156, R96, 0x10, RZ ;  /* 0x00000010609c7819 */ /* 0x000fe200000006ff */
[----:B------:R-:W1:Y:S01]  /*3d70*/  @P2 LDC.64 R166, c[0x0][0x408] ;  /* 0x00010200ffa62b82 */ /* 0x000e620000000a00 */
[----:B------:R-:W-:-:S02]  /*3d80*/  PRMT R96, R9, 0x7632, R96 ;  /* 0x0000763209607816 */ /* 0x000fc40000000060 */
[----:B------:R-:W-:Y:S01]  /*3d90*/  PRMT R172, R10, 0x7632, R172 ;  /* 0x000076320aac7816 */ /* 0x000fe200000000ac */
[-CC-:B------:R-:W-:Y:S01]  /*3da0*/  @P3 FFMA.FTZ R157, R119, R154.reuse, R155.reuse ;  /* 0x0000009a779d3223 */ /* 0x180fe2000001009b */
[-CC-:B------:R-:W-:Y:S01]  /*3db0*/  @P3 FFMA.FTZ R164, R134, R154.reuse, R155.reuse ;  /* 0x0000009a86a43223 */ /* 0x180fe2000001009b */
[----:B------:R-:W-:Y:S01]  /*3dc0*/  SHF.L.U32 R170, R96, 0x10, RZ ;  /* 0x0000001060aa7819 */ /* 0x000fe200000006ff */
[-C--:B------:R-:W-:Y:S01]  /*3dd0*/  @P3 FFMA.FTZ R165, R123, R154.reuse, R155 ;  /* 0x0000009a7ba53223 */ /* 0x080fe2000001009b */
[----:B------:R-:W-:Y:S01]  /*3de0*/  @P3 FADD.FTZ R157, R120, -R157 ;  /* 0x8000009d789d3221 */ /* 0x000fe20000010000 */
[----:B------:R-:W-:Y:S01]  /*3df0*/  @P3 FADD.FTZ R161, R135, -R164 ;  /* 0x800000a487a13221 */ /* 0x000fe20000010000 */
[-C--:B------:R-:W-:Y:S01]  /*3e00*/  @P3 FFMA.FTZ R164, R136, R154.reuse, R155 ;  /* 0x0000009a88a43223 */ /* 0x080fe2000001009b */
[----:B------:R-:W-:Y:S01]  /*3e10*/  SHF.L.U32 R173, R172, 0x10, RZ ;  /* 0x00000010acad7819 */ /* 0x000fe200000006ff */
[C---:B------:R-:W-:Y:S01]  /*3e20*/  @P3 FFMA.FTZ R97, R102.reuse, R157, R97 ;  /* 0x0000009d66613223 */ /* 0x040fe20000010061 */
[----:B------:R-:W-:Y:S01]  /*3e30*/  @P3 FFMA.FTZ R157, R121, R154, R155 ;  /* 0x0000009a799d3223 */ /* 0x000fe2000001009b */
[----:B------:R-:W-:Y:S01]  /*3e40*/  @P3 FFMA.FTZ R156, R102, R161, R156 ;  /* 0x000000a1669c3223 */ /* 0x000fe2000001009c */
[----:B------:R-:W-:Y:S01]  /*3e50*/  @P3 FADD.FTZ R161, R137, -R164 ;  /* 0x800000a489a13221 */ /* 0x000fe20000010000 */
[----:B0-----:R-:W-:Y:S01]  /*3e60*/  @P2 FMUL.FTZ R163, R97, R163 ;  /* 0x000000a361a32220 */ /* 0x001fe20000410000 */
[----:B------:R-:W-:Y:S01]  /*3e70*/  @P3 FADD.FTZ R157, R122, -R157 ;  /* 0x8000009d7a9d3221 */ /* 0x000fe20000010000 */
[----:B------:R-:W-:Y:S01]  /*3e80*/  @P3 FADD.FTZ R164, R124, -R165 ;  /* 0x800000a57ca43221 */ /* 0x000fe20000010000 */
[C---:B------:R-:W-:Y:S01]  /*3e90*/  @P3 FFMA.FTZ R170, R102.reuse, R161, R170 ;  /* 0x000000a166aa3223 */ /* 0x040fe200000100aa */
[----:B------:R-:W0:Y:S01]  /*3ea0*/  @P2 LDC.64 R96, c[0x0][0x408] ;  /* 0x00010200ff602b82 */ /* 0x000e220000000a00 */
[C---:B------:R-:W-:Y:S01]  /*3eb0*/  @P3 FFMA.FTZ R169, R102.reuse, R157, R169 ;  /* 0x0000009d66a93223 */ /* 0x040fe200000100a9 */
[----:B------:R-:W-:Y:S01]  /*3ec0*/  @P2 FMUL.FTZ R161, R163, R162 ;  /* 0x000000a2a3a12220 */ /* 0x000fe20000410000 */
[----:B------:R-:W-:Y:S01]  /*3ed0*/  @P3 FFMA.FTZ R171, R102, R164, R171 ;  /* 0x000000a466ab3223 */ /* 0x000fe200000100ab */
[----:B-1----:R-:W-:Y:S01]  /*3ee0*/  @P2 FMUL.FTZ R167, R156, R167 ;  /* 0x000000a79ca72220 */ /* 0x002fe20000410000 */
[-CC-:B------:R-:W-:Y:S01]  /*3ef0*/  @P3 FFMA.FTZ R172, R138, R154.reuse, R155.reuse ;  /* 0x0000009a8aac3223 */ /* 0x180fe2000001009b */
[----:B------:R-:W-:Y:S01]  /*3f00*/  @P3 FFMA.FTZ R175, R125, R154, R155 ;  /* 0x0000009a7daf3223 */ /* 0x000fe2000001009b */
[----:B------:R-:W-:Y:S01]  /*3f10*/  SHF.L.U32 R174, R11, 0x10, RZ ;  /* 0x000000100bae7819 */ /* 0x000fe200000006ff */
[----:B------:R-:W1:Y:S01]  /*3f20*/  @P2 LDC.64 R156, c[0x0][0x408] ;  /* 0x00010200ff9c2b82 */ /* 0x000e620000000a00 */
[----:B------:R-:W-:Y:S01]  /*3f30*/  @P2 FMUL.FTZ R168, R167, R166 ;  /* 0x000000a6a7a82220 */ /* 0x000fe20000410000 */
[----:B------:R-:W-:Y:S01]  /*3f40*/  @P3 FADD.FTZ R172, R139, -R172 ;  /* 0x800000ac8bac3221 */ /* 0x000fe20000010000 */
[----:B------:R-:W-:Y:S01]  /*3f50*/  @P3 FADD.FTZ R175, R126, -R175 ;  /* 0x800000af7eaf3221 */ /* 0x000fe20000010000 */
[----:B------:R-:W-:-:S02]  /*3f60*/  @P2 LOP3.LUT P4, RZ, R98, 0xff, RZ, 0xc0, !PT ;  /* 0x000000ff62ff2812 */ /* 0x000fc4000788c0ff */
[----:B------:R-:W-:Y:S01]  /*3f70*/  @P2 LOP3.LUT P5, RZ, R98, 0xff00, RZ, 0xc0, !PT ;  /* 0x0000ff0062ff2812 */ /* 0x000fe200078ac0ff */
[C---:B------:R-:W-:Y:S01]  /*3f80*/  @P3 FFMA.FTZ R173, R102.reuse, R172, R173 ;  /* 0x000000ac66ad3223 */ /* 0x040fe200000100ad */
[----:B------:R-:W2:Y:S01]  /*3f90*/  @P2 LDC.64 R162, c[0x0][0x408] ;  /* 0x00010200ffa22b82 */ /* 0x000ea20000000a00 */
[----:B------:R-:W-:Y:S01]  /*3fa0*/  @P3 FFMA.FTZ R174, R102, R175, R174 ;  /* 0x000000af66ae3223 */ /* 0x000fe200000100ae */
[----:B------:R-:W-:Y:S02]  /*3fb0*/  @P2 FSEL R161, R161, RZ, P4 ;  /* 0x000000ffa1a12208 */ /* 0x000fe40002000000 */
[----:B------:R-:W-:Y:S02]  /*3fc0*/  @P2 FSEL R168, R168, RZ, P5 ;  /* 0x000000ffa8a82208 */ /* 0x000fe40002800000 */
[C---:B------:R-:W-:Y:S02]  /*3fd0*/  @P2 LOP3.LUT P6, RZ, R98.reuse, 0xff0000, RZ, 0xc0, !PT ;  /* 0x00ff000062ff2812 */ /* 0x040fe400078cc0ff */
        /* <DEDUP_REMOVED lines=17> */
[----:B------:R-:W-:Y:S01]  /*40f0*/  @P2 PRMT R88, R161, 0x7610, R88 ;  /* 0x00007610a1582816 */ /* 0x000fe20000000058 */
[----:B---3--:R-:W-:Y:S01]  /*4100*/  @P2 FMUL.FTZ R165, R173, R165 ;  /* 0x000000a5ada52220 */ /* 0x008fe20000410000 */
[----:B------:R-:W-:Y:S02]  /*4110*/  @P2 FSEL R162, R162, RZ, P5 ;  /* 0x000000ffa2a22208 */ /* 0x000fe40002800000 */
[----:B------:R-:W-:Y:S01]  /*4120*/  @P2 F2FP.BF16.F32.PACK_AB R156, RZ, R156 ;  /* 0x0000009cff9c223e */ /* 0x000fe200000010ff */
[----:B------:R-:W-:Y:S01]  /*4130*/  @P2 FMUL.FTZ R164, R165, R164 ;  /* 0x000000a4a5a42220 */ /* 0x000fe20000410000 */
[----:B------:R-:W-:-:S02]  /*4140*/  @P2 F2FP.BF16.F32.PACK_AB R162, RZ, R162 ;  /* 0x000000a2ffa2223e */ /* 0x000fc400000010ff */
[----:B------:R-:W-:Y:S01]  /*4150*/  @P2 PRMT R89, R96, 0x7610, R89 ;  /* 0x0000761060592816 */ /* 0x000fe20000000059 */
        /* <DEDUP_REMOVED lines=25> */
.L_x_3100:
        /* <DEDUP_REMOVED lines=11> */
[----:B------:R-:W-:Y:S01]  /*43a0*/  FMUL.FTZ R93, R102, R97 ;  /* 0x00000061665d7220 */ /* 0x000fe20000410000 */
[-CC-:B------:R-:W-:Y:S01]  /*43b0*/  FFMA.FTZ R168, R138, R154.reuse, R155.reuse ;  /* 0x0000009a8aa87223 */ /* 0x180fe2000001009b */
[----:B------:R-:W-:Y:S01]  /*43c0*/  FADD.FTZ R167, R137, -R166 ;  /* 0x800000a689a77221 */ /* 0x000fe20000010000 */
[-C--:B------:R-:W-:Y:S01]  /*43d0*/  FFMA.FTZ R175, R125, R154.reuse, R155 ;  /* 0x0000009a7daf7223 */ /* 0x080fe2000001009b */
[----:B------:R-:W-:Y:S01]  /*43e0*/  FSEL R170, R92, RZ, P3 ;  /* 0x000000ff5caa7208 */ /* 0x000fe20001800000 */
[----:B------:R-:W-:Y:S01]  /*43f0*/  FADD.FTZ R171, R124, -R171 ;  /* 0x800000ab7cab7221 */ /* 0x000fe20000010000 */
[----:B------:R-:W-:Y:S01]  /*4400*/  FSEL R169, R93, RZ, P3 ;  /* 0x000000ff5da97208 */ /* 0x000fe20001800000 */
[----:B------:R-:W2:Y:S01]  /*4410*/  @P2 LDC.64 R162, c[0x0][0x408] ;  /* 0x00010200ffa22b82 */ /* 0x000ea20000000a00 */
[----:B------:R-:W-:Y:S01]  /*4420*/  FADD.FTZ R173, R139, -R168 ;  /* 0x800000a88bad7221 */ /* 0x000fe20000010000 */
[----:B------:R-:W-:Y:S01]  /*4430*/  FMUL.FTZ R166, R102, R167 ;  /* 0x000000a766a67220 */ /* 0x000fe20000410000 */
[----:B------:R-:W-:Y:S01]  /*4440*/  FADD.FTZ R175, R126, -R175 ;  /* 0x800000af7eaf7221 */ /* 0x000fe20000010000 */
[----:B------:R-:W-:Y:S01]  /*4450*/  FMUL.FTZ R167, R102, R171 ;  /* 0x000000ab66a77220 */ /* 0x000fe20000410000 */
[----:B------:R-:W-:Y:S01]  /*4460*/  @P2 LOP3.LUT P6, RZ, R98, 0xff, RZ, 0xc0, !PT ;  /* 0x000000ff62ff2812 */ /* 0x000fe200078cc0ff */
[----:B------:R-:W-:Y:S01]  /*4470*/  FFMA.FTZ R176, R140, R154, R155 ;  /* 0x0000009a8cb07223 */ /* 0x000fe2000001009b */
[----:B0-----:R-:W-:Y:S01]  /*4480*/  @P2 FMUL.FTZ R93, R170, R95 ;  /* 0x0000005faa5d2220 */ /* 0x001fe20000410000 */
[----:B------:R-:W0:Y:S01]  /*4490*/  @P2 LDC.64 R156, c[0x0][0x408] ;  /* 0x00010200ff9c2b82 */ /* 0x000e220000000a00 */
[----:B------:R-:W-:Y:S01]  /*44a0*/  FMUL.FTZ R168, R102, R175 ;  /* 0x000000af66a87220 */ /* 0x000fe20000410000 */
[----:B------:R-:W-:Y:S01]  /*44b0*/  FSEL R166, R166, RZ, P3 ;  /* 0x000000ffa6a67208 */ /* 0x000fe20001800000 */
[----:B------:R-:W-:Y:S01]  /*44c0*/  @P2 FMUL.FTZ R161, R93, R94 ;  /* 0x0000005e5da12220 */ /* 0x000fe20000410000 */
[----:B------:R-:W-:-:S02]  /*44d0*/  FSEL R174, R167, RZ, P3 ;  /* 0x000000ffa7ae7208 */ /* 0x000fc40001800000 */
[----:B------:R-:W-:Y:S01]  /*44e0*/  FSEL R168, R168, RZ, P3 ;  /* 0x000000ffa8a87208 */ /* 0x000fe20001800000 */
[----:B-1----:R-:W-:Y:S01]  /*44f0*/  @P2 FMUL.FTZ R95, R169, R165 ;  /* 0x000000a5a95f2220 */ /* 0x002fe20000410000 */
[----:B------:R-:W1:Y:S01]  /*4500*/  @P2 LDC.64 R96, c[0x0][0x408] ;  /* 0x00010200ff602b82 */ /* 0x000e620000000a00 */
[----:B------:R-:W-:Y:S01]  /*4510*/  FFMA.FTZ R165, R121, R154, R155 ;  /* 0x0000009a79a57223 */ /* 0x000fe2000001009b */
[----:B------:R-:W-:Y:S01]  /*4520*/  @P2 LOP3.LUT P4, RZ, R98, 0xff0000, RZ, 0xc0, !PT ;  /* 0x00ff000062ff2812 */ /* 0x000fe2000788c0ff */
[----:B------:R-:W-:Y:S01]  /*4530*/  @P2 FMUL.FTZ R164, R95, R164 ;  /* 0x000000a45fa42220 */ /* 0x000fe20000410000 */
[----:B------:R-:W-:Y:S01]  /*4540*/  @P2 FSEL R161, R161, RZ, P6 ;  /* 0x000000ffa1a12208 */ /* 0x000fe20003000000 */
[----:B------:R-:W-:Y:S01]  /*4550*/  FADD.FTZ R165, R122, -R165 ;  /* 0x800000a57aa57221 */ /* 0x000fe20000010000 */
[----:B------:R-:W-:Y:S02]  /*4560*/  @P2 LOP3.LUT P5, RZ, R98, 0xff00, RZ, 0xc0, !PT ;  /* 0x0000ff0062ff2812 */ /* 0x000fe400078ac0ff */
[----:B------:R-:W3:Y:S01]  /*4570*/  @P2 LDC.64 R94, c[0x0][0x408] ;  /* 0x00010200ff5e2b82 */ /* 0x000ee20000000a00 */
[----:B------:R-:W-:Y:S01]  /*4580*/  FMUL.FTZ R165, R102, R165 ;  /* 0x000000a566a57220 */ /* 0x000fe20000410000 */
[----:B------:R-:W-:-:S02]  /*4590*/  @P2 LOP3.LUT P6, RZ, R98, 0xff000000, RZ, 0xc0, !PT ;  /* 0xff00000062ff2812 */ /* 0x000fc400078cc0ff */
[----:B------:R-:W-:Y:S02]  /*45a0*/  @P2 FSEL R164, R164, RZ, P5 ;  /* 0x000000ffa4a42208 */ /* 0x000fe40002800000 */
[----:B------:R-:W-:Y:S01]  /*45b0*/  FSEL R172, R165, RZ, P3 ;  /* 0x000000ffa5ac7208 */ /* 0x000fe20001800000 */
[----:B------:R-:W-:Y:S01]  /*45c0*/  FMUL.FTZ R165, R102, R173 ;  /* 0x000000ad66a57220 */ /* 0x000fe20000410000 */
[----:B------:R-:W4:Y:S01]  /*45d0*/  @P2 LDC.64 R92, c[0x0][0x408] ;  /* 0x00010200ff5c2b82 */ /* 0x000f220000000a00 */
[----:B0-----:R-:W-:Y:S01]  /*45e0*/  @P2 FMUL.FTZ R157, R166, R157 ;  /* 0x0000009da69d2220 */ /* 0x001fe20000410000 */
[----:B------:R-:W-:Y:S01]  /*45f0*/  @P2 LOP3.LUT P5, RZ, R99, 0xff00, RZ, 0xc0, !PT ;  /* 0x0000ff0063ff2812 */ /* 0x000fe200078ac0ff */
[----:B--2---:R-:W-:Y:S01]  /*4600*/  @P2 FMUL.FTZ R163, R172, R163 ;  /* 0x000000a3aca32220 */ /* 0x004fe20000410000 */
[----:B------:R-:W-:Y:S01]  /*4610*/  FSEL R165, R165, RZ, P3 ;  /* 0x000000ffa5a57208 */ /* 0x000fe20001800000 */
[----:B------:R-:W-:Y:S01]  /*4620*/  @P2 FMUL.FTZ R156, R157, R156 ;  /* 0x0000009c9d9c2220 */ /* 0x000fe20000410000 */
[----:B------:R-:W-:Y:S01]  /*4630*/  @P2 F2FP.BF16.F32.PACK_AB R161, RZ, R161 ;  /* 0x000000a1ffa1223e */ /* 0x000fe200000010ff */
[----:B------:R-:W-:Y:S01]  /*4640*/  @P2 FMUL.FTZ R162, R163, R162 ;  /* 0x000000a2a3a22220 */ /* 0x000fe20000410000 */
[----:B-1----:R-:W-:Y:S01]  /*4650*/  @P2 FMUL.FTZ R97, R174, R97 ;  /* 0x00000061ae612220 */ /* 0x002fe20000410000 */
[----:B------:R-:W-:-:S02]  /*4660*/  @P2 F2FP.BF16.F32.PACK_AB R164, RZ, R164 ;  /* 0x000000a4ffa4223e */ /* 0x000fc400000010ff */
[----:B------:R-:W-:Y:S01]  /*4670*/  @P2 FSEL R156, R156, RZ, P6 ;  /* 0x000000ff9c9c2208 */ /* 0x000fe20003000000 */
[----:B------:R-:W-:Y:S01]  /*4680*/  @P2 FMUL.FTZ R96, R97, R96 ;  /* 0x0000006061602220 */ /* 0x000fe20000410000 */
[----:B------:R-:W-:Y:S02]  /*4690*/  @P2 FSEL R162, R162, RZ, P4 ;  /* 0x000000ffa2a22208 */ /* 0x000fe40002000000 */
[----:B------:R-:W-:Y:S01]  /*46a0*/  @P2 LOP3.LUT P4, RZ, R99, 0xff, RZ, 0xc0, !PT ;  /* 0x000000ff63ff2812 */ /* 0x000fe2000788c0ff */
[----:B---3--:R-:W-:Y:S01]  /*46b0*/  @P2 FMUL.FTZ R95, R165, R95 ;  /* 0x0000005fa55f2220 */ /* 0x008fe20000410000 */
[----:B------:R-:W-:Y:S02]  /*46c0*/  @P2 LOP3.LUT P6, RZ, R99, 0xff0000, RZ, 0xc0, !PT ;  /* 0x00ff000063ff2812 */ /* 0x000fe400078cc0ff */
[----:B------:R-:W-:Y:S01]  /*46d0*/  @P2 FSEL R96, R96, RZ, P4 ;  /* 0x000000ff60602208 */ /* 0x000fe20002000000 */
[----:B------:R-:W-:Y:S01]  /*46e0*/  @P2 FMUL.FTZ R94, R95, R94 ;  /* 0x0000005e5f5e2220 */ /* 0x000fe20000410000 */
[----:B------:R-:W-:Y:S01]  /*46f0*/  FADD.FTZ R95, R141, -R176 ;  /* 0x800000b08d5f7221 */ /* 0x000fe20000010000 */
[----:B------:R-:W-:Y:S01]  /*4700*/  @P2 F2FP.BF16.F32.PACK_AB R162, RZ, R162 ;  /* 0x000000a2ffa2223e */ /* 0x000fe200000010ff */
[----:B----4-:R-:W-:-:S02]  /*4710*/  @P2 FMUL.FTZ R93, R168, R93 ;  /* 0x0000005da85d2220 */ /* 0x010fc40000410000 */
[----:B------:R-:W-:Y:S01]  /*4720*/  FMUL.FTZ R95, R102, R95 ;  /* 0x0000005f665f7220 */ /* 0x000fe20000410000 */
[----:B------:R-:W-:Y:S01]  /*4730*/  @P2 FSEL R94, R94, RZ, P5 ;  /* 0x000000ff5e5e2208 */ /* 0x000fe20002800000 */
[----:B------:R-:W-:Y:S01]  /*4740*/  @P2 FMUL.FTZ R92, R93, R92 ;  /* 0x0000005c5d5c2220 */ /* 0x000fe20000410000 */
[----:B------:R-:W-:Y:S02]  /*4750*/  @P2 F2FP.BF16.F32.PACK_AB R96, RZ, R96 ;  /* 0x00000060ff60223e */ /* 0x000fe400000010ff */
[----:B------:R-:W-:Y:S02]  /*4760*/  @P2 PRMT R88, R161, 0x7610, R88 ;  /* 0x00007610a1582816 */ /* 0x000fe40000000058 */
[----:B------:R-:W-:Y:S02]  /*4770*/  @P2 FSEL R92, R92, RZ, P6 ;  /* 0x000000ff5c5c2208 */ /* 0x000fe40003000000 */
[----:B------:R-:W-:Y:S02]  /*4780*/  @P2 F2FP.BF16.F32.PACK_AB R156, RZ, R156 ;  /* 0x0000009cff9c223e */ /* 0x000fe400000010ff */
[----:B------:R-:W-:-:S02]  /*4790*/  @P2 F2FP.BF16.F32.PACK_AB R97, RZ, R94 ;  /* 0x0000005eff61223e */ /* 0x000fc400000010ff */
[----:B------:R-:W-:Y:S02]  /*47a0*/  @P2 F2FP.BF16.F32.PACK_AB R157, RZ, R92 ;  /* 0x0000005cff9d223e */ /* 0x000fe400000010ff */
        /* <DEDUP_REMOVED lines=20> */
.L_x_3103:
        /* <DEDUP_REMOVED lines=13> */
.L_x_3105:
[----:B------:R-:W-:Y:S05]  /*49c0*/  BSYNC.RECONVERGENT B2 ;  /* 0x0000000000027941 */ /* 0x000fea0003800200 */
.L_x_3104:
        /* <DEDUP_REMOVED lines=13> */
.L_x_3107:
[----:B------:R-:W-:Y:S05]  /*4aa0*/  BSYNC.RECONVERGENT B2 ;  /* 0x0000000000027941 */ /* 0x000fea0003800200 */
.L_x_3106:
        /* <DEDUP_REMOVED lines=13> */
.L_x_3109:
[----:B------:R-:W-:Y:S05]  /*4b80*/  BSYNC.RECONVERGENT B2 ;  /* 0x0000000000027941 */ /* 0x000fea0003800200 */
.L_x_3108:
        /* <DEDUP_REMOVED lines=13> */
.L_x_3111:
[----:B------:R-:W-:Y:S05]  /*4c60*/  BSYNC.RECONVERGENT B2 ;  /* 0x0000000000027941 */ /* 0x000fea0003800200 */
.L_x_3110:
        /* <DEDUP_REMOVED lines=13> */
.L_x_3113:
[----:B------:R-:W-:Y:S05]  /*4d40*/  BSYNC.RECONVERGENT B2 ;  /* 0x0000000000027941 */ /* 0x000fea0003800200 */
.L_x_3112:
        /* <DEDUP_REMOVED lines=13> */
.L_x_3115:
[----:B------:R-:W-:Y:S05]  /*4e20*/  BSYNC.RECONVERGENT B2 ;  /* 0x0000000000027941 */ /* 0x000fea0003800200 */
.L_x_3114:
        /* <DEDUP_REMOVED lines=13> */
.L_x_3117:
[----:B------:R-:W-:Y:S05]  /*4f00*/  BSYNC.RECONVERGENT B2 ;  /* 0x0000000000027941 */ /* 0x000fea0003800200 */
.L_x_3116:
        /* <DEDUP_REMOVED lines=13> */
.L_x_3102:
[----:B------:R-:W-:Y:S05]  /*4fe0*/  BSYNC.RECONVERGENT B1 ;  /* 0x0000000000017941 */ /* 0x000fea0003800200 */
.L_x_3099:
[----:B0-----:R-:W0:Y:S01]  /*4ff0*/  @P0 LDC.64 R96, c[0x0][0x478] ;  /* 0x00011e00ff600b82 */ /* 0x001e220000000a00 */
[----:B------:R-:W-:Y:S01]  /*5000*/  @P0 IADD3 R157, PT, PT, R153, 0x20, RZ ;  /* 0x00000020999d0810 */ /* 0x000fe20007ffe0ff */
[----:B------:R-:W-:Y:S01]  /*5010*/  @P2 VIADD R161, R152, 0x20 ;  /* 0x0000002098a12836 */ /* 0x000fe20000000000 */
[----:B------:R-:W-:Y:S05]  /*5020*/  BSSY.RECONVERGENT B1, `(.L_x_3118) ;  /* 0x000019a000017945 */ /* 0x000fea0003800200 */
        /* <DEDUP_REMOVED lines=8> */
[----:B------:R-:W1:Y:S01]  /*50b0*/  @P2 LDC.64 R156, c[0x0][0x408] ;  /* 0x00010200ff9c2b82 */ /* 0x000e620000000a00 */
[C---:B0-----:R-:W-:Y:S02]  /*50c0*/  PRMT R96, R4.reuse, 0x7632, R96 ;  /* 0x0000763204607816 */ /* 0x041fe40000000060 */
[----:B------:R-:W-:Y:S02]  /*50d0*/  SHF.L.U32 R2, R4, 0x10, RZ ;  /* 0x0000001004027819 */ /* 0x000fe400000006ff */
[----:B------:R-:W-:Y:S02]  /*50e0*/  SHF.L.U32 R161, R96, 0x10, RZ ;  /* 0x0000001060a17819 */ /* 0x000fe400000006ff */
[----:B------:R-:W-:Y:S01]  /*50f0*/  PRMT R162, R5, 0x7632, R162 ;  /* 0x0000763205a27816 */ /* 0x000fe200000000a2 */
[----:B------:R-:W0:Y:S01]  /*5100*/  @P2 LDC.64 R158, c[0x0][0x408] ;  /* 0x00010200ff9e2b82 */ /* 0x000e220000000a00 */
        /* <DEDUP_REMOVED lines=8> */
[-CC-:B------:R-:W-:Y:S01]  /*5190*/  @P1 FFMA.FTZ R97, R129, R154.reuse, R155.reuse ;  /* 0x0000009a81611223 */ /* 0x180fe2000001009b */
[-CC-:B------:R-:W-:Y:S01]  /*51a0*/  @P1 FFMA.FTZ R164, R144, R154.reuse, R155.reuse ;  /* 0x0000009a90a41223 */ /* 0x180fe2000001009b */
[-CC-:B------:R-:W-:Y:S01]  /*51b0*/  @P1 FFMA.FTZ R167, R131, R154.reuse, R155.reuse ;  /* 0x0000009a83a71223 */ /* 0x180fe2000001009b */
[----:B------:R-:W-:Y:S01]  /*51c0*/  @!P1 SHF.L.U32 R171, R92, 0x10, RZ ;  /* 0x000000105cab9819 */ /* 0x000fe200000006ff */
[-CC-:B------:R-:W-:Y:S01]  /*51d0*/  @P1 FFMA.FTZ R168, R146, R154.reuse, R155.reuse ;  /* 0x0000009a92a81223 */ /* 0x180fe2000001009b */
[----:B------:R-:W-:Y:S01]  /*51e0*/  @P1 FFMA.FTZ R169, R133, R154, R155 ;  /* 0x0000009a85a91223 */ /* 0x000fe2000001009b */
[----:B------:R-:W-:Y:S01]  /*51f0*/  @P1 FADD.FTZ R93, R128, -R93 ;  /* 0x8000005d805d1221 */ /* 0x000fe20000010000 */
[----:B------:R-:W-:Y:S01]  /*5200*/  @P1 FFMA.FTZ R171, R102, R95, R99 ;  /* 0x0000005f66ab1223 */ /* 0x000fe20000010063 */
[----:B------:R-:W-:Y:S01]  /*5210*/  SHF.L.U32 R160, R5, 0x10, RZ ;  /* 0x0000001005a07819 */ /* 0x000fe200000006ff */
[----:B------:R-:W-:Y:S01]  /*5220*/  @P1 FADD.FTZ R154, R143, -R98 ;  /* 0x800000628f9a1221 */ /* 0x000fe20000010000 */
[----:B------:R-:W-:Y:S01]  /*5230*/  @P1 FADD.FTZ R155, R130, -R97 ;  /* 0x80000061829b1221 */ /* 0x000fe20000010000 */
[----:B------:R-:W2:Y:S01]  /*5240*/  @P2 LDC.64 R94, c[0x0][0x408] ;  /* 0x00010200ff5e2b82 */ /* 0x000ea20000000a00 */
[C---:B------:R-:W-:Y:S01]  /*5250*/  @P1 FFMA.FTZ R2, R102.reuse, R93, R2 ;  /* 0x0000005d66021223 */ /* 0x040fe20000010002 */
[C---:B------:R-:W-:Y:S01]  /*5260*/  @P1 FFMA.FTZ R161, R102.reuse, R154, R161 ;  /* 0x0000009a66a11223 */ /* 0x040fe200000100a1 */
[----:B------:R-:W-:Y:S01]  /*5270*/  @P1 FFMA.FTZ R160, R102, R155, R160 ;  /* 0x0000009b66a01223 */ /* 0x000fe200000100a0 */
[----:B------:R-:W-:-:S02]  /*5280*/  IMAD.U32 R163, R162, 0x10000, RZ ;  /* 0x00010000a2a37824 */ /* 0x000fc400078e00ff */
[----:B------:R-:W-:Y:S01]  /*5290*/  @P1 FADD.FTZ R162, R132, -R167 ;  /* 0x800000a784a21221 */ /* 0x000fe20000010000 */
[----:B------:R-:W-:Y:S01]  /*52a0*/  SHF.L.U32 R167, R166, 0x10, RZ ;  /* 0x00000010a6a77819 */ /* 0x000fe200000006ff */
[----:B-1----:R-:W-:Y:S01]  /*52b0*/  @P2 FMUL.FTZ R157, R161, R157 ;  /* 0x0000009da19d2220 */ /* 0x002fe20000410000 */
[----:B------:R-:W1:Y:S01]  /*52c0*/  @P2 LDC.64 R98, c[0x0][0x408] ;  /* 0x00010200ff622b82 */ /* 0x000e620000000a00 */
[----:B------:R-:W-:Y:S01]  /*52d0*/  @P1 FFMA.FTZ R165, R102, R162, R165 ;  /* 0x000000a266a51223 */ /* 0x000fe200000100a5 */
[----:B------:R-:W-:Y:S01]  /*52e0*/  SHF.L.U32 R162, R7, 0x10, RZ ;  /* 0x0000001007a27819 */ /* 0x000fe200000006ff */
[----:B------:R-:W-:Y:S01]  /*52f0*/  @P1 FADD.FTZ R164, R145, -R164 ;  /* 0x800000a491a41221 */ /* 0x000fe20000010000 */
[----:B------:R-:W-:Y:S01]  /*5300*/  @P1 FADD.FTZ R168, R147, -R168 ;  /* 0x800000a893a81221 */ /* 0x000fe20000010000 */
[----:B------:R-:W-:Y:S01]  /*5310*/  @P1 FADD.FTZ R169, R148, -R169 ;  /* 0x800000a994a91221 */ /* 0x000fe20000010000 */
[----:B0-----:R-:W-:Y:S01]  /*5320*/  @P2 FMUL.FTZ R159, R2, R159 ;  /* 0x0000009f029f2220 */ /* 0x001fe20000410000 */
[----:B------:R-:W-:Y:S01]  /*5330*/  @P2 FMUL.FTZ R156, R157, R156 ;  /* 0x0000009c9d9c2220 */ /* 0x000fe20000410000 */
[----:B------:R-:W0:Y:S01]  /*5340*/  @P2 LDC.64 R92, c[0x0][0x408] ;  /* 0x00010200ff5c2b82 */ /* 0x000e220000000a00 */
[C---:B------:R-:W-:Y:S01]  /*5350*/  @P1 FFMA.FTZ R163, R102.reuse, R164, R163 ;  /* 0x000000a466a31223 */ /* 0x040fe200000100a3 */
[C---:B------:R-:W-:Y:S01]  /*5360*/  @P1 FFMA.FTZ R167, R102.reuse, R168, R167 ;  /* 0x000000a866a71223 */ /* 0x040fe200000100a7 */
[----:B------:R-:W-:Y:S01]  /*5370*/  @P1 FFMA.FTZ R162, R102, R169, R162 ;  /* 0x000000a966a21223 */ /* 0x000fe200000100a2 */
[C---:B------:R-:W-:Y:S01]  /*5380*/  @P2 LOP3.LUT P3, RZ, R100.reuse, 0xff00, RZ, 0xc0, !PT ;  /* 0x0000ff0064ff2812 */ /* 0x040fe2000786c0ff */
[----:B------:R-:W-:Y:S01]  /*5390*/  @P2 FMUL.FTZ R158, R159, R158 ;  /* 0x0000009e9f9e2220 */ /* 0x000fe20000410000 */
[----:B------:R-:W-:-:S02]  /*53a0*/  @P2 LOP3.LUT P1, RZ, R100, 0xff, RZ, 0xc0, !PT ;  /* 0x000000ff64ff2812 */ /* 0x000fc4000782c0ff */
[----:B------:R-:W3:Y:S01]  /*53b0*/  @P2 LDC.64 R96, c[0x0][0x408] ;  /* 0x00010200ff602b82 */ /* 0x000ee20000000a00 */
[----:B--2---:R-:W-:Y:S01]  /*53c0*/  @P2 FMUL.FTZ R95, R160, R95 ;  /* 0x0000005fa05f2220 */ /* 0x004fe20000410000 */
[----:B------:R-:W-:Y:S02]  /*53d0*/  @P2 LOP3.LUT P4, RZ, R100, 0xff0000, RZ, 0xc0, !PT ;  /* 0x00ff000064ff2812 */ /* 0x000fe4000788c0ff */
[----:B------:R-:W-:Y:S01]  /*53e0*/  @P2 FSEL R156, R156, RZ, P3 ;  /* 0x000000ff9c9c2208 */ /* 0x000fe20001800000 */
[----:B------:R-:W-:Y:S01]  /*53f0*/  @P2 FMUL.FTZ R94, R95, R94 ;  /* 0x0000005e5f5e2220 */ /* 0x000fe20000410000 */
[----:B------:R-:W-:Y:S02]  /*5400*/  @P2 LOP3.LUT P3, RZ, R101, 0xff, RZ, 0xc0, !PT ;  /* 0x000000ff65ff2812 */ /* 0x000fe4000786c0ff */
[----:B------:R-:W2:Y:S01]  /*5410*/  @P2 LDC.64 R154, c[0x0][0x408] ;  /* 0x00010200ff9a2b82 */ /* 0x000ea20000000a00 */
[----:B-1----:R-:W-:Y:S01]  /*5420*/  @P2 FMUL.FTZ R99, R165, R99 ;  /* 0x00000063a5632220 */ /* 0x002fe20000410000 */
[----:B------:R-:W-:-:S02]  /*5430*/  @P2 FSEL R158, R158, RZ, P1 ;  /* 0x000000ff9e9e2208 */ /* 0x000fc40000800000 */
[----:B------:R-:W-:Y:S01]  /*5440*/  @P2 FSEL R94, R94, RZ, P4 ;  /* 0x000000ff5e5e2208 */ /* 0x000fe20002000000 */
[----:B------:R-:W-:Y:S01]  /*5450*/  @P2 FMUL.FTZ R98, R99, R98 ;  /* 0x0000006263622220 */ /* 0x000fe20000410000 */
[----:B------:R-:W-:Y:S01]  /*5460*/  @P2 LOP3.LUT P1, RZ, R100, 0xff000000, RZ, 0xc0, !PT ;  /* 0xff00000064ff2812 */ /* 0x000fe2000782c0ff */
[----:B0-----:R-:W-:Y:S01]  /*5470*/  @P2 FMUL.FTZ R93, R163, R93 ;  /* 0x0000005da35d2220 */ /* 0x001fe20000410000 */
[C---:B------:R-:W-:Y:S02]  /*5480*/  @P2 LOP3.LUT P4, RZ, R101.reuse, 0xff00, RZ, 0xc0, !PT ;  /* 0x0000ff0065ff2812 */ /* 0x040fe4000788c0ff */
[----:B------:R-:W-:Y:S01]  /*5490*/  @P2 LOP3.LUT P5, RZ, R101, 0xff0000, RZ, 0xc0, !PT ;  /* 0x00ff000065ff2812 */ /* 0x000fe200078ac0ff */
[----:B------:R-:W-:Y:S01]  /*54a0*/  @P2 FMUL.FTZ R92, R93, R92 ;  /* 0x0000005c5d5c2220 */ /* 0x000fe20000410000 */
[----:B------:R-:W-:Y:S02]  /*54b0*/  @P2 FSEL R98, R98, RZ, P3 ;  /* 0x000000ff62622208 */ /* 0x000fe40001800000 */
[----:B------:R-:W-:Y:S01]  /*54c0*/  @P2 F2FP.BF16.F32.PACK_AB R158, RZ, R158 ;  /* 0x0000009eff9e223e */ /* 0x000fe200000010ff */
[----:B---3--:R-:W-:Y:S01]  /*54d0*/  @P2 FMUL.FTZ R97, R167, R97 ;  /* 0x00000061a7612220 */ /* 0x008fe20000410000 */
[----:B------:R-:W-:-:S02]  /*54e0*/  @P2 F2FP.BF16.F32.PACK_AB R95, RZ, R94 ;  /* 0x0000005eff5f223e */ /* 0x000fc400000010ff */
[----:B------:R-:W-:Y:S01]  /*54f0*/  @P2 FSEL R92, R92, RZ, P1 ;  /* 0x000000ff5c5c2208 */ /* 0x000fe20000800000 */
[----:B------:R-:W-:Y:S01]  /*5500*/  @P2 FMUL.FTZ R96, R97, R96 ;  /* 0x0000006061602220 */ /* 0x000fe20000410000 */
[----:B------:R-:W-:Y:S02]  /*5510*/  @P2 F2FP.BF16.F32.PACK_AB R98, RZ, R98 ;  /* 0x00000062ff62223e */ /* 0x000fe400000010ff */
[----:B------:R-:W-:Y:S01]  /*5520*/  @P2 F2FP.BF16.F32.PACK_AB R156, RZ, R156 ;  /* 0x0000009cff9c223e */ /* 0x000fe200000010ff */
        /* <DEDUP_REMOVED lines=27> */
.L_x_3120:
[----:B------:R-:W-:Y:S01]  /*56e0*/  ISETP.GT.AND P1, PT, R2, RZ, PT ;  /* 0x000000ff0200720c */ /* 0x000fe20003f24270 */
[----:B0-----:R-:W0:Y:S01]  /*56f0*/  @P2 LDC.64 R96, c[0x0][0x408] ;  /* 0x00010200ff602b82 */ /* 0x001e220000000a00 */
[----:B------:R-:W-:Y:S01]  /*5700*/  SHF.L.U32 R159, R159, 0x10, RZ ;  /* 0x000000109f9f7819 */ /* 0x000fe200000006ff */
[----:B------:R-:W-:Y:S01]  /*5710*/  IMAD.U32 R165, R6, 0x10000, RZ ;  /* 0x0001000006a57824 */ /* 0x000fe200078e00ff */
[----:B------:R-:W-:Y:S02]  /*5720*/  SHF.L.U32 R157, R4, 0x10, RZ ;  /* 0x00000010049d7819 */ /* 0x000fe400000006ff */
        /* <DEDUP_REMOVED lines=18> */
[----:B------:R-:W-:Y:S01]  /*5850*/  @P1 FFMA.FTZ R159, R131, R154, R155 ;  /* 0x0000009a839f1223 */ /* 0x000fe2000001009b */
[----:B------:R-:W-:Y:S01]  /*5860*/  SHF.L.U32 R163, R5, 0x10, RZ ;  /* 0x0000001005a37819 */ /* 0x000fe200000006ff */
[----:B------:R-:W0:Y:S01]  /*5870*/  @P2 LDC.64 R160, c[0x0][0x408] ;  /* 0x00010200ffa02b82 */ /* 0x000e220000000a00 */
[----:B------:R-:W-:Y:S01]  /*5880*/  @P2 FMUL.FTZ R162, R97, R96 ;  /* 0x0000006061a22220 */ /* 0x000fe20000410000 */
[----:B------:R-:W-:Y:S01]  /*5890*/  @P1 FADD.FTZ R158, R132, -R159 ;  /* 0x8000009f849e1221 */ /* 0x000fe20000010000 */
[-CC-:B------:R-:W-:Y:S01]  /*58a0*/  @P1 FFMA.FTZ R170, R146, R154.reuse, R155.reuse ;  /* 0x0000009a92aa1223 */ /* 0x180fe2000001009b */
[-CC-:B------:R-:W-:Y:S01]  /*58b0*/  @P1 FFMA.FTZ R169, R133, R154.reuse, R155.reuse ;  /* 0x0000009a85a91223 */ /* 0x180fe2000001009b */
[----:B-1----:R-:W-:Y:S01]  /*58c0*/  @P2 FMUL.FTZ R99, R157, R99 ;  /* 0x000000639d632220 */ /* 0x002fe20000410000 */
[----:B------:R-:W-:Y:S01]  /*58d0*/  @P1 FFMA.FTZ R157, R129, R154, R155 ;  /* 0x0000009a819d1223 */ /* 0x000fe2000001009b */
[----:B------:R-:W-:Y:S01]  /*58e0*/  @P1 FFMA.FTZ R165, R102, R158, R165 ;  /* 0x0000009e66a51223 */ /* 0x000fe200000100a5 */
[----:B------:R-:W1:Y:S01]  /*58f0*/  @P2 LDC.64 R96, c[0x0][0x408] ;  /* 0x00010200ff602b82 */ /* 0x000e620000000a00 */
[----:B------:R-:W-:Y:S01]  /*5900*/  @P1 FADD.FTZ R170, R147, -R170 ;  /* 0x800000aa93aa1221 */ /* 0x000fe20000010000 */
[----:B------:R-:W-:Y:S01]  /*5910*/  @P1 FADD.FTZ R2, R130, -R157 ;  /* 0x8000009d82021221 */ /* 0x000fe20000010000 */
[----:B------:R-:W-:Y:S01]  /*5920*/  @P1 FADD.FTZ R169, R148, -R169 ;  /* 0x800000a994a91221 */ /* 0x000fe20000010000 */
[----:B------:R-:W-:Y:S01]  /*5930*/  @P2 LOP3.LUT P4, RZ, R100, 0xff00, RZ, 0xc0, !PT ;  /* 0x0000ff0064ff2812 */ /* 0x000fe2000788c0ff */
[C---:B------:R-:W-:Y:S01]  /*5940*/  @P1 FFMA.FTZ R167, R102.reuse, R170, R167 ;  /* 0x000000aa66a71223 */ /* 0x040fe200000100a7 */
[C---:B------:R-:W-:Y:S01]  /*5950*/  @P1 FFMA.FTZ R163, R102.reuse, R2, R163 ;  /* 0x0000000266a31223 */ /* 0x040fe200000100a3 */
[----:B------:R-:W-:Y:S01]  /*5960*/  @P2 FMUL.FTZ R2, R99, R98 ;  /* 0x0000006263022220 */ /* 0x000fe20000410000 */
[----:B------:R-:W2:Y:S01]  /*5970*/  @P2 LDC.64 R158, c[0x0][0x408] ;  /* 0x00010200ff9e2b82 */ /* 0x000ea20000000a00 */
[----:B------:R-:W-:Y:S01]  /*5980*/  @P1 FFMA.FTZ R168, R102, R169, R168 ;  /* 0x000000a966a81223 */ /* 0x000fe200000100a8 */
[----:B------:R-:W-:-:S02]  /*5990*/  @P2 FSEL R162, R162, RZ, P4 ;  /* 0x000000ffa2a22208 */ /* 0x000fc40002000000 */
[----:B------:R-:W-:Y:S02]  /*59a0*/  @P2 FSEL R2, R2, RZ, P3 ;  /* 0x000000ff02022208 */ /* 0x000fe40001800000 */
[----:B------:R-:W-:Y:S02]  /*59b0*/  @P2 LOP3.LUT P3, RZ, R100, 0xff0000, RZ, 0xc0, !PT ;  /* 0x00ff000064ff2812 */ /* 0x000fe4000786c0ff */
[----:B------:R-:W3:Y:S01]  /*59c0*/  @P2 LDC.64 R156, c[0x0][0x408] ;  /* 0x00010200ff9c2b82 */ /* 0x000ee20000000a00 */
[----:B0-----:R-:W-:Y:S01]  /*59d0*/  @P2 FMUL.FTZ R161, R163, R161 ;  /* 0x000000a1a3a12220 */ /* 0x001fe20000410000 */
[C---:B------:R-:W-:Y:S02]  /*59e0*/  @P2 LOP3.LUT P4, RZ, R101.reuse, 0xff, RZ, 0xc0, !PT ;  /* 0x000000ff65ff2812 */ /* 0x040fe4000788c0ff */
[----:B------:R-:W-:Y:S01]  /*59f0*/  @P2 LOP3.LUT P5, RZ, R101, 0xff00, RZ, 0xc0, !PT ;  /* 0x0000ff0065ff2812 */ /* 0x000fe200078ac0ff */
[----:B------:R-:W-:Y:S01]  /*5a00*/  @P2 FMUL.FTZ R160, R161, R160 ;  /* 0x000000a0a1a02220 */ /* 0x000fe20000410000 */
[----:B------:R-:W-:-:S02]  /*5a10*/  @P2 LOP3.LUT P6, RZ, R101, 0xff0000, RZ, 0xc0, !PT ;  /* 0x00ff000065ff2812 */ /* 0x000fc400078cc0ff */
[----:B------:R-:W0:Y:S01]  /*5a20*/  @P2 LDC.64 R98, c[0x0][0x408] ;  /* 0x00010200ff622b82 */ /* 0x000e220000000a00 */
[----:B-1----:R-:W-:Y:S01]  /*5a30*/  @P2 FMUL.FTZ R97, R168, R97 ;  /* 0x00000061a8612220 */ /* 0x002fe20000410000 */
        /* <DEDUP_REMOVED lines=10> */
[----:B---3--:R-:W-:Y:S01]  /*5ae0*/  @P2 FMUL.FTZ R157, R164, R157 ;  /* 0x0000009da49d2220 */ /* 0x008fe20000410000 */
[----:B------:R-:W-:Y:S02]  /*5af0*/  @P2 FSEL R158, R158, RZ, P4 ;  /* 0x000000ff9e9e2208 */ /* 0x000fe40002000000 */
[----:B------:R-:W-:Y:S01]  /*5b00*/  @P2 F2FP.BF16.F32.PACK_AB R96, RZ, R96 ;  /* 0x00000060ff60223e */ /* 0x000fe200000010ff */
        /* <DEDUP_REMOVED lines=28> */
.L_x_3119:
[----:B------:R-:W-:Y:S05]  /*5cd0*/  @!P0 BRA `(.L_x_3122) ;  /* 0x00000004007c8947 */ /* 0x000fea0003800000 */
[----:B------:R-:W1:Y:S01]  /*5ce0*/  @P2 LDC.64 R156, c[0x0][0x408] ;  /* 0x00010200ff9c2b82 */ /* 0x000e620000000a00 */
        /* <DEDUP_REMOVED lines=15> */
[----:B------:R-:W-:Y:S01]  /*5de0*/  FMUL.FTZ R160, R102, R163 ;  /* 0x000000a366a07220 */ /* 0x000fe20000410000 */
[----:B------:R-:W-:Y:S01]  /*5df0*/  FADD.FTZ R169, R132, -R169 ;  /* 0x800000a984a97221 */ /* 0x000fe20000010000 */
[----:B------:R-:W3:Y:S01]  /*5e00*/  @P2 LDC.64 R154, c[0x0][0x408] ;  /* 0x00010200ff9a2b82 */ /* 0x000ee20000000a00 */
[----:B------:R-:W-:Y:S01]  /*5e10*/  FADD.FTZ R171, R147, -R162 ;  /* 0x800000a293ab7221 */ /* 0x000fe20000010000 */
[----:B------:R-:W-:Y:S01]  /*5e20*/  FSEL R166, R2, RZ, P1 ;  /* 0x000000ff02a67208 */ /* 0x000fe20000800000 */
[----:B------:R-:W-:Y:S01]  /*5e30*/  FMUL.FTZ R2, R102, R165 ;  /* 0x000000a566027220 */ /* 0x000fe20000410000 */
[----:B------:R-:W-:Y:S01]  /*5e40*/  FADD.FTZ R173, R148, -R173 ;  /* 0x800000ad94ad7221 */ /* 0x000fe20000010000 */
[----:B------:R-:W-:Y:S01]  /*5e50*/  FMUL.FTZ R162, R102, R169 ;  /* 0x000000a966a27220 */ /* 0x000fe20000410000 */
[----:B------:R-:W-:Y:S01]  /*5e60*/  FSEL R160, R160, RZ, P1 ;  /* 0x000000ffa0a07208 */ /* 0x000fe20000800000 */
[----:B------:R-:W-:Y:S01]  /*5e70*/  FADD.FTZ R175, R151, -R164 ;  /* 0x800000a497af7221 */ /* 0x000fe20000010000 */
[----:B0-----:R-:W0:Y:S01]  /*5e80*/  @P2 LDC.64 R96, c[0x0][0x408] ;  /* 0x00010200ff602b82 */ /* 0x001e220000000a00 */
[C---:B------:R-:W-:Y:S01]  /*5e90*/  FMUL.FTZ R161, R102.reuse, R167 ;  /* 0x000000a766a17220 */ /* 0x040fe20000410000 */
[C---:B------:R-:W-:Y:S01]  /*5ea0*/  FMUL.FTZ R163, R102.reuse, R171 ;  /* 0x000000ab66a37220 */ /* 0x040fe20000410000 */
[----:B------:R-:W-:Y:S01]  /*5eb0*/  FMUL.FTZ R164, R102, R173 ;  /* 0x000000ad66a47220 */ /* 0x000fe20000410000 */
[----:B------:R-:W-:Y:S01]  /*5ec0*/  FSEL R168, R2, RZ, P1 ;  /* 0x000000ff02a87208 */ /* 0x000fe20000800000 */
[----:B-1----:R-:W-:Y:S01]  /*5ed0*/  @P2 FMUL.FTZ R157, R160, R157 ;  /* 0x0000009da09d2220 */ /* 0x002fe20000410000 */
[----:B------:R-:W-:Y:S01]  /*5ee0*/  FSEL R162, R162, RZ, P1 ;  /* 0x000000ffa2a27208 */ /* 0x000fe20000800000 */
[----:B------:R-:W-:Y:S01]  /*5ef0*/  FMUL.FTZ R102, R102, R175 ;  /* 0x000000af66667220 */ /* 0x000fe20000410000 */
[----:B------:R-:W1:Y:S01]  /*5f00*/  @P2 LDC.64 R98, c[0x0][0x408] ;  /* 0x00010200ff622b82 */ /* 0x000e620000000a00 */
        /* <DEDUP_REMOVED lines=13> */
[----:B0-----:R-:W-:Y:S01]  /*5fe0*/  @P2 FMUL.FTZ R97, R162, R97 ;  /* 0x00000061a2612220 */ /* 0x001fe20000410000 */
[----:B------:R-:W-:-:S02]  /*5ff0*/  @P2 FSEL R156, R156, RZ, P4 ;  /* 0x000000ff9c9c2208 */ /* 0x000fc40002000000 */
[----:B------:R-:W-:Y:S01]  /*6000*/  @P2 LOP3.LUT P4, RZ, R101, 0xff, RZ, 0xc0, !PT ;  /* 0x000000ff65ff2812 */ /* 0x000fe2000788c0ff */
[----:B------:R-:W-:Y:S01]  /*6010*/  @P2 FMUL.FTZ R96, R97, R96 ;  /* 0x0000006061602220 */ /* 0x000fe20000410000 */
[----:B------:R-:W-:Y:S01]  /*6020*/  @P2 FSEL R158, R158, RZ, P3 ;  /* 0x000000ff9e9e2208 */ /* 0x000fe20001800000 */
[----:B-1----:R-:W-:Y:S01]  /*6030*/  @P2 FMUL.FTZ R99, R161, R99 ;  /* 0x00000063a1632220 */ /* 0x002fe20000410000 */
        /* <DEDUP_REMOVED lines=41> */
.L_x_3122:
[----:B0-----:R-:W0:Y:S01]  /*62d0*/  @P2 LDC.64 R98, c[0x0][0x408] ;  /* 0x00010200ff622b82 */ /* 0x001e220000000a00 */
        /* <DEDUP_REMOVED lines=23> */
.L_x_3124:
[----:B------:R-:W-:Y:S05]  /*6450*/  BSYNC.RECONVERGENT B2 ;  /* 0x0000000000027941 */ /* 0x000fea0003800200 */
.L_x_3123:
        /* <DEDUP_REMOVED lines=13> */
.L_x_3126:
[----:B------:R-:W-:Y:S05]  /*6530*/  BSYNC.RECONVERGENT B2 ;  /* 0x0000000000027941 */ /* 0x000fea0003800200 */
.L_x_3125:
        /* <DEDUP_REMOVED lines=13> */
.L_x_3128:
[----:B------:R-:W-:Y:S05]  /*6610*/  BSYNC.RECONVERGENT B2 ;  /* 0x0000000000027941 */ /* 0x000fea0003800200 */
.L_x_3127:
        /* <DEDUP_REMOVED lines=13> */
.L_x_3130:
[----:B------:R-:W-:Y:S05]  /*66f0*/  BSYNC.RECONVERGENT B2 ;  /* 0x0000000000027941 */ /* 0x000fea0003800200 */
.L_x_3129:
        /* <DEDUP_REMOVED lines=13> */
.L_x_3132:
[----:B------:R-:W-:Y:S05]  /*67d0*/  BSYNC.RECONVERGENT B2 ;  /* 0x0000000000027941 */ /* 0x000fea0003800200 */
.L_x_3131:
        /* <DEDUP_REMOVED lines=13> */
.L_x_3134:
[----:B------:R-:W-:Y:S05]  /*68b0*/  BSYNC.RECONVERGENT B2 ;  /* 0x0000000000027941 */ /* 0x000fea0003800200 */
.L_x_3133:
        /* <DEDUP_REMOVED lines=13> */
.L_x_3136:
[----:B------:R-:W-:Y:S05]  /*6990*/  BSYNC.RECONVERGENT B2 ;  /* 0x0000000000027941 */ /* 0x000fea0003800200 */
.L_x_3135:
[----:B------:R-:W-:-:S04]  /*69a0*/  @P2 F2FP.BF16.F32.PACK_AB R96, RZ, R96 ;  /* 0x00000060ff60223e */ /* 0x000fc800000010ff */
[----:B------:R-:W-:-:S07]  /*69b0*/  @P2 PRMT R91, R91, 0x5410, R96 ;  /* 0x000054105b5b2816 */ /* 0x000fce0000000060 */
.L_x_3121:
[----:B------:R-:W-:Y:S05]  /*69c0*/  BSYNC.RECONVERGENT B1 ;  /* 0x0000000000017941 */ /* 0x000fea0003800200 */
.L_x_3118:
        /* <DEDUP_REMOVED lines=12> */
.L_x_3075:
[----:B------:R-:W-:Y:S05]  /*6a90*/  BSYNC B0 ;  /* 0x0000000000007941 */ /* 0x000fea0003800000 */
.L_x_3074:
        /* <DEDUP_REMOVED lines=9> */
[----:B------:R-:W-:Y:S01]  /*6b30*/  LEA R103, R103, R0, 0x5 ;  /* 0x0000000067677211 */ /* 0x000fe200078e28ff */
[----:B------:R-:W-:-:S04]  /*6b40*/  IMAD R0, R149, 0x4, R0 ;  /* 0x0000000495007824 */ /* 0x000fc800078e0200 */
[----:B------:R-:W-:Y:S01]  /*6b50*/  STS.128 [R103], R84 ;  /* 0x0000005467007388 */ /* 0x000fe20000000c00 */
[----:B-1----:R-:W-:-:S03]  /*6b60*/  IMAD R24, R24, UR4, RZ ;  /* 0x0000000418187c24 */ /* 0x002fc6000f8e02ff */
[----:B------:R-:W-:Y:S04]  /*6b70*/  STS.128 [R103+0x10], R80 ;  /* 0x0000105067007388 */ /* 0x000fe80000000c00 */
[----:B------:R-:W-:Y:S04]  /*6b80*/  STS.128 [R103+0x400], R76 ;  /* 0x0004004c67007388 */ /* 0x000fe80000000c00 */
        /* <DEDUP_REMOVED lines=8> */
[----:B------:R-:W5:Y:S04]  /*6c10*/  LDS R8, [R0+0xe00] ;  /* 0x000e000000087984 */ /* 0x000f680000000800 */
[----:B------:R-:W2:Y:S04]  /*6c20*/  LDS R10, [R0+0x1200] ;  /* 0x00120000000a7984 */ /* 0x000ea80000000800 */
[----:B------:R-:W2:Y:S04]  /*6c30*/  LDS R15, [R0+0x1800] ;  /* 0x00180000000f7984 */ /* 0x000ea80000000800 */
[----:B------:R-:W2:Y:S04]  /*6c40*/  LDS R4, [R0+0x400] ;  /* 0x0004000000047984 */ /* 0x000ea80000000800 */
[----:B------:R-:W2:Y:S04]  /*6c50*/  LDS R6, [R0+0x800] ;  /* 0x0008000000067984 */ /* 0x000ea80000000800 */
[----:B------:R-:W2:Y:S01]  /*6c60*/  LDS R7, [R0+0xa00] ;  /* 0x000a000000077984 */ /* 0x000ea20000000800 */
[----:B0-----:R-:W-:-:S03]  /*6c70*/  FADD.FTZ R2, RZ, R2 ;  /* 0x00000002ff027221 */ /* 0x001fc60000010000 */
[----:B------:R-:W0:Y:S01]  /*6c80*/  LDS R11, [R0+0x1000] ;  /* 0x00100000000b7984 */ /* 0x000e220000000800 */
[----:B-1----:R-:W-:-:S03]  /*6c90*/  FADD.FTZ R3, RZ, R3 ;  /* 0x00000003ff037221 */ /* 0x002fc60000010000 */
[----:B------:R-:W1:Y:S01]  /*6ca0*/  LDS R13, [R0+0x1400] ;  /* 0x00140000000d7984 */ /* 0x000e620000000800 */
[----:B---3--:R-:W-:-:S03]  /*6cb0*/  FADD.FTZ R2, R2, R9 ;  /* 0x0000000902027221 */ /* 0x008fc60000010000 */
[----:B------:R-:W3:Y:S01]  /*6cc0*/  LDS R12, [R0+0x1600] ;  /* 0x00160000000c7984 */ /* 0x000ee20000000800 */
[----:B----4-:R-:W-:-:S03]  /*6cd0*/  FADD.FTZ R5, RZ, R5 ;  /* 0x00000005ff057221 */ /* 0x010fc60000010000 */
[----:B------:R-:W4:Y:S01]  /*6ce0*/  LDS R14, [R0+0x1a00] ;  /* 0x001a0000000e7984 */ /* 0x000f220000000800 */
[----:B-----5:R-:W-:-:S03]  /*6cf0*/  FADD.FTZ R3, R3, R8 ;  /* 0x0000000803037221 */ /* 0x020fc60000010000 */
[----:B------:R-:W5:Y:S01]  /*6d00*/  LDS R17, [R0+0x1c00] ;  /* 0x001c000000117984 */ /* 0x000f620000000800 */
[----:B--2---:R-:W-:-:S03]  /*6d10*/  FADD.FTZ R5, R5, R10 ;  /* 0x0000000a05057221 */ /* 0x004fc60000010000 */
[----:B------:R-:W2:Y:S01]  /*6d20*/  LDS R16, [R0+0x1e00] ;  /* 0x001e000000107984 */ /* 0x000ea20000000800 */
[----:B------:R-:W-:-:S03]  /*6d30*/  FADD.FTZ R2, R2, R15 ;  /* 0x0000000f02027221 */ /* 0x000fc60000010000 */
[----:B------:R-:W2:Y:S01]  /*6d40*/  LDS R19, [R0+0x2000] ;  /* 0x0020000000137984 */ /* 0x000ea20000000800 */
[----:B------:R-:W-:-:S03]  /*6d50*/  FADD.FTZ R4, RZ, R4 ;  /* 0x00000004ff047221 */ /* 0x000fc60000010000 */
[----:B------:R-:W2:Y:S01]  /*6d60*/  LDS R18, [R0+0x2200] ;  /* 0x0022000000127984 */ /* 0x000ea20000000800 */
[----:B------:R-:W-:-:S03]  /*6d70*/  FADD.FTZ R6, RZ, R6 ;  /* 0x00000006ff067221 */ /* 0x000fc60000010000 */
[----:B------:R-:W2:Y:S01]  /*6d80*/  LDS R9, [R0+0x2400] ;  /* 0x0024000000097984 */ /* 0x000ea20000000800 */
[----:B------:R-:W-:-:S03]  /*6d90*/  FADD.FTZ R7, RZ, R7 ;  /* 0x00000007ff077221 */ /* 0x000fc60000010000 */
[----:B------:R-:W2:Y:S04]  /*6da0*/  LDS R20, [R0+0x2600] ;  /* 0x0026000000147984 */ /* 0x000ea80000000800 */
[----:B------:R-:W2:Y:S01]  /*6db0*/  LDS R21, [R0+0x2800] ;  /* 0x0028000000157984 */ /* 0x000ea20000000800 */
[----:B0-----:R-:W-:-:S03]  /*6dc0*/  FADD.FTZ R4, R4, R11 ;  /* 0x0000000b04047221 */ /* 0x001fc60000010000 */
[----:B------:R-:W0:Y:S01]  /*6dd0*/  LDS R8, [R0+0x2a00] ;  /* 0x002a000000087984 */ /* 0x000e220000000800 */
[----:B-1----:R-:W-:-:S03]  /*6de0*/  FADD.FTZ R6, R6, R13 ;  /* 0x0000000d06067221 */ /* 0x002fc60000010000 */
[----:B------:R-:W1:Y:S01]  /*6df0*/  LDS R15, [R0+0x2c00] ;  /* 0x002c0000000f7984 */ /* 0x000e620000000800 */
[----:B---3--:R-:W-:-:S03]  /*6e00*/  FADD.FTZ R7, R7, R12 ;  /* 0x0000000c07077221 */ /* 0x008fc60000010000 */
[----:B------:R-:W3:Y:S01]  /*6e10*/  LDS R10, [R0+0x2e00] ;  /* 0x002e0000000a7984 */ /* 0x000ee20000000800 */
[----:B----4-:R-:W-:Y:S01]  /*6e20*/  FADD.FTZ R3, R3, R14 ;  /* 0x0000000e03037221 */ /* 0x010fe20000010000 */
[----:B------:R-:W-:Y:S01]  /*6e30*/  BAR.SYNC.DEFER_BLOCKING 0x0 ;  /* 0x0000000000007b1d */ /* 0x000fe20000010000 */
[----:B-----5:R-:W-:Y:S01]  /*6e40*/  FADD.FTZ R4, R4, R17 ;  /* 0x0000001104047221 */ /* 0x020fe20000010000 */
        /* <DEDUP_REMOVED lines=9> */
[----:B------:R-:W-:Y:S02]  /*6ee0*/  IADD3 R5, P0, PT, R24, R149, RZ ;  /* 0x0000009518057210 */ /* 0x000fe40007f1e0ff */
[----:B------:R-:W-:Y:S01]  /*6ef0*/  STS.128 [R103+0x400], R48 ;  /* 0x0004003067007388 */ /* 0x000fe20000000c00 */
[----:B-1----:R-:W-:Y:S01]  /*6f00*/  FADD.FTZ R15, R6, R15 ;  /* 0x0000000f060f7221 */ /* 0x002fe20000010000 */
[----:B------:R-:W-:Y:S02]  /*6f10*/  IADD3.X R2, PT, PT, RZ, RZ, RZ, P0, !PT ;  /* 0x000000ffff027210 */ /* 0x000fe400007fe4ff */
[----:B------:R-:W-:Y:S01]  /*6f20*/  STS.128 [R103+0x410], R52 ;  /* 0x0004103467007388 */ /* 0x000fe20000000c00 */
[----:B------:R-:W-:Y:S01]  /*6f30*/  SHF.L.U32 R4, R5, 0x2, RZ ;  /* 0x0000000205047819 */ /* 0x000fe200000006ff */
[----:B---3--:R-:W-:Y:S01]  /*6f40*/  FADD.FTZ R7, R7, R10 ;  /* 0x0000000a07077221 */ /* 0x008fe20000010000 */
        /* <DEDUP_REMOVED lines=69> */
.L_x_3079:
        /* <DEDUP_REMOVED lines=8> */
.L_x_3139:
[----:B------:R-:W-:Y:S05]  /*7420*/  BSYNC B1 ;  /* 0x0000000000017941 */ /* 0x000fea0003800000 */
.L_x_3138:
[----:B------:R-:W-:Y:S02]  /*7430*/  HFMA2 R168, -RZ, RZ, 0, 5.9604644775390625e-08 ;  /* 0x00000001ffa87431 */ /* 0x000fe400000001ff */
[----:B------:R-:W-:Y:S01]  /*7440*/  IMAD.MOV.U32 R167, RZ, RZ, R154 ;  /* 0x000000ffffa77224 */ /* 0x000fe200078e009a */
[----:B------:R-:W-:Y:S02]  /*7450*/  MOV R169, 0x1f ;  /* 0x0000001f00a97802 */ /* 0x000fe40000000f00 */
[----:B------:R-:W-:Y:S02]  /*7460*/  MOV R166, 0xffffffff ;  /* 0xffffffff00a67802 */ /* 0x000fe40000000f00 */
[----:B------:R-:W-:Y:S02]  /*7470*/  MOV R103, R164 ;  /* 0x000000a400677202 */ /* 0x000fe40000000f00 */
[----:B------:R-:W-:-:S07]  /*7480*/  PRMT R159, R4, 0x7632, R159 ;  /* 0x00007632049f7816 */ /* 0x000fce000000009f */
[----:B------:R-:W-:Y:S05]  /*7490*/  WARPSYNC.COLLECTIVE R166, `(.L_x_3140) ;  /* 0x00000000a6087348 */ /* 0x000fea0003c00000 */
[----:B------:R0:W1:Y:S02]  /*74a0*/  SHFL.BFLY P0, R164, R167, R168, R169 ;  /* 0x0c0000a8a7a47389 */ /* 0x00006400000000a9 */
[----:B01----:R-:W-:Y:S05]  /*74b0*/  ENDCOLLECTIVE ;  /* 0x000000000000791b */ /* 0x003fea0003800000 */
.L_x_3140:
[----:B------:R-:W-:Y:S01]  /*74c0*/  PRMT R161, R15, 0x7632, R161 ;  /* 0x000076320fa17816 */ /* 0x000fe200000000a1 */
[----:B------:R-:W-:Y:S01]  /*74d0*/  FADD.FTZ R103, R103, R158 ;  /* 0x0000009e67677221 */ /* 0x000fe20000010000 */
        /* <DEDUP_REMOVED lines=8> */
.L_x_3141:
[----:B------:R-:W-:-:S04]  /*7560*/  FADD.FTZ R149, R149, R154 ;  /* 0x0000009a95957221 */ /* 0x000fc80000010000 */
[----:B------:R-:W-:Y:S01]  /*7570*/  IMAD.MOV.U32 R167, RZ, RZ, R149 ;  /* 0x000000ffffa77224 */ /* 0x000fe200078e0095 */
[----:B------:R-:W-:-:S07]  /*7580*/  MOV R160, R164 ;  /* 0x000000a400a07202 */ /* 0x000fce0000000f00 */
[----:B------:R-:W-:Y:S05]  /*7590*/  WARPSYNC.COLLECTIVE R166, `(.L_x_3142) ;  /* 0x00000000a6087348 */ /* 0x000fea0003c00000 */
[----:B------:R0:W1:Y:S02]  /*75a0*/  SHFL.BFLY P0, R164, R167, R168, R169 ;  /* 0x0c0000a8a7a47389 */ /* 0x00006400000000a9 */
[----:B01----:R-:W-:Y:S05]  /*75b0*/  ENDCOLLECTIVE ;  /* 0x000000000000791b */ /* 0x003fea0003800000 */
.L_x_3142:
[----:B------:R-:W-:Y:S01]  /*75c0*/  FADD.FTZ R160, R103, R160 ;  /* 0x000000a067a07221 */ /* 0x000fe20000010000 */
[----:B------:R-:W-:-:S04]  /*75d0*/  HFMA2 R168, -RZ, RZ, 0, 2.384185791015625e-07 ;  /* 0x00000004ffa87431 */ /* 0x000fc800000001ff */
[----:B------:R-:W-:Y:S02]  /*75e0*/  MOV R167, R160 ;  /* 0x000000a000a77202 */ /* 0x000fe40000000f00 */
[----:B------:R-:W-:-:S07]  /*75f0*/  MOV R162, R164 ;  /* 0x000000a400a27202 */ /* 0x000fce0000000f00 */
[----:B------:R-:W-:Y:S05]  /*7600*/  WARPSYNC.COLLECTIVE R166, `(.L_x_3143) ;  /* 0x00000000a6087348 */ /* 0x000fea0003c00000 */
[----:B------:R0:W1:Y:S02]  /*7610*/  SHFL.BFLY P0, R164, R167, R168, R169 ;  /* 0x0c0000a8a7a47389 */ /* 0x00006400000000a9 */
[----:B01----:R-:W-:Y:S05]  /*7620*/  ENDCOLLECTIVE ;  /* 0x000000000000791b */ /* 0x003fea0003800000 */
.L_x_3143:
[----:B------:R-:W-:-:S05]  /*7630*/  FADD.FTZ R162, R149, R162 ;  /* 0x000000a295a27221 */ /* 0x000fca0000010000 */
[----:B------:R-:W-:Y:S02]  /*7640*/  MOV R167, R162 ;  /* 0x000000a200a77202 */ /* 0x000fe40000000f00 */
[----:B------:R-:W-:-:S07]  /*7650*/  MOV R153, R164 ;  /* 0x000000a400997202 */ /* 0x000fce0000000f00 */
[----:B------:R-:W-:Y:S05]  /*7660*/  WARPSYNC.COLLECTIVE R166, `(.L_x_3144) ;  /* 0x00000000a6087348 */ /* 0x000fea0003c00000 */
[----:B------:R0:W1:Y:S02]  /*7670*/  SHFL.BFLY P0, R164, R167, R168, R169 ;  /* 0x0c0000a8a7a47389 */ /* 0x00006400000000a9 */
[----:B01----:R-:W-:Y:S05]  /*7680*/  ENDCOLLECTIVE ;  /* 0x000000000000791b */ /* 0x003fea0003800000 */
.L_x_3144:
[----:B------:R-:W-:Y:S01]  /*7690*/  FADD.FTZ R153, R160, R153 ;  /* 0x00000099a0997221 */ /* 0x000fe20000010000 */
[----:B------:R-:W-:-:S04]  /*76a0*/  PRMT R160, R7, 0x7632, R160 ;  /* 0x0000763207a07816 */ /* 0x000fc800000000a0 */
[----:B------:R-:W-:Y:S01]  /*76b0*/  MOV R167, R153 ;  /* 0x0000009900a77202 */ /* 0x000fe20000000f00 */
[----:B------:R-:W-:Y:S01]  /*76c0*/  IMAD.MOV.U32 R168, RZ, RZ, 0x8 ;  /* 0x00000008ffa87424 */ /* 0x000fe200078e00ff */
[----:B------:R-:W-:-:S07]  /*76d0*/  MOV R155, R164 ;  /* 0x000000a4009b7202 */ /* 0x000fce0000000f00 */
[----:B------:R-:W-:Y:S05]  /*76e0*/  WARPSYNC.COLLECTIVE R166, `(.L_x_3145) ;  /* 0x00000000a6087348 */ /* 0x000fea0003c00000 */
[----:B------:R0:W1:Y:S02]  /*76f0*/  SHFL.BFLY P0, R164, R167, R168, R169 ;  /* 0x0c0000a8a7a47389 */ /* 0x00006400000000a9 */
[----:B01----:R-:W-:Y:S05]  /*7700*/  ENDCOLLECTIVE ;  /* 0x000000000000791b */ /* 0x003fea0003800000 */
.L_x_3145:
[----:B------:R-:W-:Y:S01]  /*7710*/  FADD.FTZ R155, R162, R155 ;  /* 0x0000009ba29b7221 */ /* 0x000fe20000010000 */
[----:B------:R-:W-:-:S04]  /*7720*/  PRMT R162, R13, 0x7632, R162 ;  /* 0x000076320da27816 */ /* 0x000fc800000000a2 */
[----:B------:R-:W-:Y:S02]  /*7730*/  MOV R167, R155 ;  /* 0x0000009b00a77202 */ /* 0x000fe40000000f00 */
[----:B------:R-:W-:-:S07]  /*7740*/  MOV R154, R164 ;  /* 0x000000a4009a7202 */ /* 0x000fce0000000f00 */
[----:B------:R-:W-:Y:S05]  /*7750*/  WARPSYNC.COLLECTIVE R166, `(.L_x_3146) ;  /* 0x00000000a6087348 */ /* 0x000fea0003c00000 */
[----:B------:R0:W1:Y:S02]  /*7760*/  SHFL.BFLY P0, R164, R167, R168, R169 ;  /* 0x0c0000a8a7a47389 */ /* 0x00006400000000a9 */
[----:B01----:R-:W-:Y:S05]  /*7770*/  ENDCOLLECTIVE ;  /* 0x000000000000791b */ /* 0x003fea0003800000 */
.L_x_3146:
[----:B------:R-:W-:Y:S01]  /*7780*/  FADD.FTZ R154, R153, R154 ;  /* 0x0000009a999a7221 */ /* 0x000fe20000010000 */
[----:B------:R-:W-:-:S04]  /*7790*/  HFMA2 R168, -RZ, RZ, 0, 9.5367431640625e-07 ;  /* 0x00000010ffa87431 */ /* 0x000fc800000001ff */
[----:B------:R-:W-:Y:S02]  /*77a0*/  MOV R167, R154 ;  /* 0x0000009a00a77202 */ /* 0x000fe40000000f00 */
[----:B------:R-:W-:-:S07]  /*77b0*/  MOV R158, R164 ;  /* 0x000000a4009e7202 */ /* 0x000fce0000000f00 */
[----:B------:R-:W-:Y:S05]  /*77c0*/  WARPSYNC.COLLECTIVE R166, `(.L_x_3147) ;  /* 0x00000000a6087348 */ /* 0x000fea0003c00000 */
[----:B------:R0:W1:Y:S02]  /*77d0*/  SHFL.BFLY P0, R164, R167, R168, R169 ;  /* 0x0c0000a8a7a47389 */ /* 0x00006400000000a9 */
[----:B01----:R-:W-:Y:S05]  /*77e0*/  ENDCOLLECTIVE ;  /* 0x000000000000791b */ /* 0x003fea0003800000 */
.L_x_3147:
[--C-:B------:R-:W-:Y:S01]  /*77f0*/  FADD.FTZ R103, R155, R158.reuse ;  /* 0x0000009e9b677221 */ /* 0x100fe20000010000 */
[----:B------:R-:W-:-:S04]  /*7800*/  PRMT R158, R5, 0x7632, R158 ;  /* 0x00007632059e7816 */ /* 0x000fc8000000009e */
[----:B------:R-:W-:Y:S02]  /*7810*/  MOV R167, R103 ;  /* 0x0000006700a77202 */ /* 0x000fe40000000f00 */
[----:B------:R-:W-:-:S07]  /*7820*/  MOV R165, R164 ;  /* 0x000000a400a57202 */ /* 0x000fce0000000f00 */
[----:B------:R-:W-:Y:S05]  /*7830*/  WARPSYNC.COLLECTIVE R166, `(.L_x_3148) ;  /* 0x00000000a6087348 */ /* 0x000fea0003c00000 */
[----:B------:R0:W1:Y:S02]  /*7840*/  SHFL.BFLY P0, R164, R167, R168, R169 ;  /* 0x0c0000a8a7a47389 */ /* 0x00006400000000a9 */
[----:B01----:R-:W-:Y:S05]  /*7850*/  ENDCOLLECTIVE ;  /* 0x000000000000791b */ /* 0x003fea0003800000 */
.L_x_3148:
[----:B------:R-:W-:Y:S05]  /*7860*/  BRA `(.L_x_3149) ;  /* 0xffffffa000c07947 */ /* 0x000fea000383ffff */
.L_x_3150:
        /* <DEDUP_REMOVED lines=9> */
.L_x_14464:


//--------------------- .text._ZN10layer_norm13ln_bwd_kernelINS_13Kernel_traitsIf13__nv_bfloat16S2_S2_fjLj768ELj1ELj4ELj1ELj16ENS_18Kernel_traits_baseILj768EfS2_S2_S2_fjLj128EEEEELb1ELb1ELb0ELb0EEEvNS_9BwdParamsE --------------------------
	.section	.text._ZN10layer_norm13ln_bwd_kernelINS_13Kernel_traitsIf13__nv_bfloat16S2_S2_fjLj768ELj1ELj4ELj1ELj16ENS_18Kernel_traits_baseILj768EfS2_S2_S2_fjLj128EEEEELb1ELb1ELb0ELb0EEEvNS_9BwdParamsE,"ax",@progbits
	.align	128
        .global         _ZN10layer_norm13ln_bwd_kernelINS_13Kernel_traitsIf13__nv_bfloat16S2_S2_fjLj768ELj1ELj4ELj1ELj16ENS_18Kernel_traits_baseILj768EfS2_S2_S2_fjLj128EEEEELb1ELb1ELb0ELb0EEEvNS_9BwdParamsE
        .type           _ZN10layer_norm13ln_bwd_kernelINS_13Kernel_traitsIf13__nv_bfloat16S2_S2_fjLj768ELj1ELj4ELj1ELj16ENS_18Kernel_traits_baseILj768EfS2_S2_S2_fjLj128EEEEELb1ELb1ELb0ELb0EEEvNS_9BwdParamsE,@function
        .size           _ZN10layer_norm13ln_bwd_kernelINS_13Kernel_traitsIf13__nv_bfloat16S2_S2_fjLj768ELj1ELj4ELj1ELj16ENS_18Kernel_traits_baseILj768EfS2_S2_S2_fjLj128EEEEELb1ELb1ELb0ELb0EEEvNS_9BwdParamsE,(.L_x_14465 - _ZN10layer_norm13ln_bwd_kernelINS_13Kernel_traitsIf13__nv_bfloat16S2_S2_fjLj768ELj1ELj4ELj1ELj16ENS_18Kernel_traits_baseILj768EfS2_S2_S2_fjLj128EEEEELb1ELb1ELb0ELb0EEEvNS_9BwdParamsE)
        .other          _ZN10layer_norm13ln_bwd_kernelINS_13Kernel_traitsIf13__nv_bfloat16S2_S2_fjLj768ELj1ELj4ELj1ELj16ENS_18Kernel_traits_baseILj768EfS2_S2_S2_fjLj128EEEEELb1ELb1ELb0ELb0EEEvNS_9BwdParamsE,@"STO_CUDA_ENTRY STV_DEFAULT"
_ZN10layer_norm13ln_bwd_kernelINS_13Kernel_traitsIf13__nv_bfloat16S2_S2_fjLj768ELj1ELj4ELj1ELj16ENS_18Kernel_traits_baseILj768EfS2_S2_S2_fjLj128EEEEELb1ELb1ELb0ELb0EEEvNS_9BwdParamsE:
.text._ZN10layer_norm13ln_bwd_kernelINS_13Kernel_traitsIf13__nv_bfloat16S2_S2_fjLj768ELj1ELj4ELj1ELj16ENS_18Kernel_traits_baseILj768EfS2_S2_S2_fjLj128EEEEELb1ELb1ELb0ELb0EEEvNS_9BwdParamsE:
        /* <DEDUP_REMOVED lines=29> */
[----:B------:R-:W-:Y:S02]  /*01d0*/  @P1 IADD3 R3, PT, PT, R3, 0x20, RZ ;  /* 0x0000002003031810 */ /* 0x000fe40007ffe0ff */
[----:B------:R0:W5:Y:S01]  /*01e0*/  @P1 LDG.E.128 R48, desc[UR6][R8.64+0x10] ;  /* 0x0000100608301981 */ /* 0x000162000c1e1d00 */
[----:B------:R-:W2:Y:S03]  /*01f0*/  @P0 LDC.64 R4, c[0x0][0x3d0] ;  /* 0x0000f400ff040b82 */ /* 0x000ea60000000a00 */
[----:B------:R0:W5:Y:S01]  /*0200*/  @P1 LDG.E.128 R52, desc[UR6][R10.64] ;  /* 0x000000060a341981 */ /* 0x000162000c1e1d00 */
[----:B---3--:R-:W-:-:S03]  /*0210*/  @P2 IMAD.WIDE.U32 R12, R3, 0x20, R12 ;  /* 0x00000020030c2825 */ /* 0x008fc600078e000c */
[----:B------:R0:W5:Y:S01]  /*0220*/  @P1 LDG.E.128 R56, desc[UR6][R10.64+0x10] ;  /* 0x000010060a381981 */ /* 0x000162000c1e1d00 */
[----:B------:R-:W3:Y:S03]  /*0230*/  @P0 LDC.64 R6, c[0x0][0x3e8] ;  /* 0x0000fa00ff060b82 */ /* 0x000ee60000000a00 */
[----:B------:R0:W5:Y:S01]  /*0240*/  @P2 LDG.E.128 R60, desc[UR6][R12.64] ;  /* 0x000000060c3c2981 */ /* 0x000162000c1e1d00 */
[----:B-1----:R-:W-:-:S03]  /*0250*/  @P2 IMAD.WIDE.U32 R14, R3, 0x20, R14 ;  /* 0x00000020030e2825 */ /* 0x002fc600078e000e */
[----:B------:R0:W5:Y:S04]  /*0260*/  @P2 LDG.E.128 R64, desc[UR6][R12.64+0x10] ;  /* 0x000010060c402981 */ /* 0x000168000c1e1d00 */
[----:B------:R0:W5:Y:S04]  /*0270*/  @P2 LDG.E.128 R68, desc[UR6][R14.64] ;  /* 0x000000060e442981 */ /* 0x000168000c1e1d00 */
[----:B------:R0:W5:Y:S01]  /*0280*/  @P2 LDG.E.128 R72, desc[UR6][R14.64+0x10] ;  /* 0x000010060e482981 */ /* 0x000162000c1e1d00 */
[----:B------:R-:W-:Y:S01]  /*0290*/  USHF.L.U32 UR4, UR5, 0x2, URZ ;  /* 0x0000000205047899 */ /* 0x000fe200080006ff */
[----:B------:R-:W-:Y:S01]  /*02a0*/  SHF.R.U32.HI R3, RZ, 0x5, R16 ;  /* 0x00000005ff037819 */ /* 0x000fe20000011610 */
[----:B--2---:R-:W-:-:S04]  /*02b0*/  @P0 IMAD.WIDE.U32 R4, R181, 0x20, R4 ;  /* 0x00000020b5040825 */ /* 0x004fc800078e0004 */
[----:B------:R-:W-:Y:S01]  /*02c0*/  LOP3.LUT R3, R3, UR4, RZ, 0xfc, !PT ;  /* 0x0000000403037c12 */ /* 0x000fe2000f8efcff */
[----:B------:R0:W5:Y:S01]  /*02d0*/  @P0 LDG.E.128 R28, desc[UR6][R4.64] ;  /* 0x00000006041c0981 */ /* 0x000162000c1e1d00 */
[----:B---3--:R-:W-:-:S03]  /*02e0*/  @P0 IMAD.WIDE.U32 R6, R181, 0x20, R6 ;  /* 0x00000020b5060825 */ /* 0x008fc600078e0006 */
[----:B------:R0:W5:Y:S04]  /*02f0*/  @P0 LDG.E.128 R32, desc[UR6][R4.64+0x10] ;  /* 0x0000100604200981 */ /* 0x000168000c1e1d00 */
[----:B------:R0:W5:Y:S04]  /*0300*/  @P0 LDG.E.128 R36, desc[UR6][R6.64] ;  /* 0x0000000606240981 */ /* 0x000168000c1e1d00 */
[----:B------:R0:W5:Y:S01]  /*0310*/  @P0 LDG.E.128 R40, desc[UR6][R6.64+0x10] ;  /* 0x0000100606280981 */ /* 0x000162000c1e1d00 */
[----:B------:R-:W-:Y:S01]  /*0320*/  ISETP.GE.AND P0, PT, R3, UR8, PT ;  /* 0x0000000803007c0c */ /* 0x000fe2000bf06270 */
[----:B------:R-:W-:Y:S01]  /*0330*/  BSSY B0, `(.L_x_3151) ;  /* 0x000076d000007945 */ /* 0x000fe20003800000 */
        /* <DEDUP_REMOVED lines=35> */
[----:B------:R-:W-:Y:S01]  /*0570*/  CS2R R142, SRZ ;  /* 0x00000000008e7805 */ /* 0x000fe2000001ff00 */
[----:B0-----:R-:W-:Y:S06]  /*0580*/  @P0 BRA `(.L_x_3152) ;  /* 0x00000074001c0947 */ /* 0x001fec0003800000 */
        /* <DEDUP_REMOVED lines=40> */
.L_x_3182:
[----:B0-----:R-:W0:Y:S08]  /*0810*/  LDC.64 R168, c[0x0][0x3c0] ;  /* 0x0000f000ffa87b82 */ /* 0x001e300000000a00 */
[----:B------:R-:W1:Y:S08]  /*0820*/  @P0 LDC.64 R164, c[0x0][0x3e0] ;  /* 0x0000f800ffa40b82 */ /* 0x000e700000000a00 */
[----:B------:R-:W2:Y:S01]  /*0830*/  LDC.64 R166, c[0x0][0x3c8] ;  /* 0x0000f200ffa67b82 */ /* 0x000ea20000000a00 */
[----:B0-----:R-:W-:-:S06]  /*0840*/  IMAD.WIDE R168, R3, 0x4, R168 ;  /* 0x0000000403a87825 */ /* 0x001fcc00078e02a8 */
[----:B------:R0:W3:Y:S01]  /*0850*/  LDG.E R168, desc[UR6][R168.64] ;  /* 0x00000006a8a87981 */ /* 0x0000e2000c1e1900 */
        /* <DEDUP_REMOVED lines=8> */
[----:B------:R-:W-:Y:S01]  /*08e0*/  ISETP.NE.AND P6, PT, R4, RZ, PT ;  /* 0x000000ff0400720c */ /* 0x000fe20003fc5270 */
[----:B------:R-:W-:Y:S01]  /*08f0*/  IMAD R170, R3, R2, RZ ;  /* 0x0000000203aa7224 */ /* 0x000fe200078e02ff */
[----:B------:R-:W-:Y:S02]  /*0900*/  ISETP.NE.U32.AND P1, PT, RZ, UR10, PT ;  /* 0x0000000aff007c0c */ /* 0x000fe4000bf25070 */
[----:B------:R-:W-:Y:S02]  /*0910*/  ISETP.GE.U32.AND P4, PT, R0, 0x40, PT ;  /* 0x000000400000780c */ /* 0x000fe40003f86070 */
[----:B------:R-:W-:-:S02]  /*0920*/  SHF.R.S32.HI R171, RZ, 0x1f, R170 ;  /* 0x0000001fffab7819 */ /* 0x000fc400000114aa */
[----:B------:R-:W-:Y:S02]  /*0930*/  ISETP.GE.U32.AND P3, PT, R0, 0x60, PT ;  /* 0x000000600000780c */ /* 0x000fe40003f66070 */
[----:B------:R-:W-:Y:S02]  /*0940*/  LEA.HI R170, R171, R170, RZ, 0x3 ;  /* 0x000000aaabaa7211 */ /* 0x000fe400078f18ff */
[----:B------:R-:W-:Y:S02]  /*0950*/  ISETP.NE.AND.EX P1, PT, RZ, UR11, PT, P1 ;  /* 0x0000000bff007c0c */ /* 0x000fe4000bf25310 */
[----:B------:R-:W-:Y:S01]  /*0960*/  LEA.HI.SX32 R198, R170, R181, 0x1d ;  /* 0x000000b5aac67211 */ /* 0x000fe200078feaff */
[----:B------:R-:W-:Y:S01]  /*0970*/  HFMA2 R170, -RZ, RZ, 0, 0 ;  /* 0x00000000ffaa7431 */ /* 0x000fe200000001ff */
[----:B0-----:R-:W-:Y:S02]  /*0980*/  MOV R169, RZ ;  /* 0x000000ff00a97202 */ /* 0x001fe40000000f00 */
[----:B---3--:R-:W-:-:S02]  /*0990*/  FSEL R202, R168, RZ, !P6 ;  /* 0x000000ffa8ca7208 */ /* 0x008fc40007000000 */
[----:B------:R-:W-:Y:S01]  /*09a0*/  MOV R168, R198 ;  /* 0x000000c600a87202 */ /* 0x000fe20000000f00 */
[----:B-1----:R-:W-:Y:S06]  /*09b0*/  @!P5 BRA `(.L_x_3154) ;  /* 0x00000004007cd947 */ /* 0x002fec0003800000 */
        /* <DEDUP_REMOVED lines=16> */
[C---:B------:R-:W-:Y:S02]  /*0ac0*/  PRMT R190, R167.reuse, 0x7632, R190 ;  /* 0x00007632a7be7816 */ /* 0x040fe400000000be */
[----:B------:R-:W-:Y:S01]  /*0ad0*/  SHF.L.U32 R191, R167, 0x10, RZ ;  /* 0x00000010a7bf7819 */ /* 0x000fe200000006ff */
[----:B------:R-:W-:Y:S01]  /*0ae0*/  FADD.FTZ R164, -R202, R185 ;  /* 0x000000b9caa47221 */ /* 0x000fe20000010100 */
[----:B------:R-:W-:Y:S02]  /*0af0*/  SHF.L.U32 R167, R184, 0x10, RZ ;  /* 0x00000010b8a77819 */ /* 0x000fe400000006ff */
[----:B------:R-:W-:-:S02]  /*0b00*/  PRMT R186, R165, 0x7632, R186 ;  /* 0x00007632a5ba7816 */ /* 0x000fc400000000ba */
[----:B------:R-:W-:Y:S01]  /*0b10*/  SHF.L.U32 R187, R165, 0x10, RZ ;  /* 0x00000010a5bb7819 */ /* 0x000fe200000006ff */
[C---:B-----5:R-:W-:Y:S01]  /*0b20*/  FMUL.FTZ R197, R199.reuse, R164 ;  /* 0x000000a4c7c57220 */ /* 0x060fe20000410000 */
[----:B----4-:R-:W-:Y:S01]  /*0b30*/  PRMT R165, R168, 0x7632, R165 ;  /* 0x00007632a8a57816 */ /* 0x010fe200000000a5 */
[----:B------:R-:W-:Y:S01]  /*0b40*/  FADD.FTZ R196, -R202, R167 ;  /* 0x000000a7cac47221 */ /* 0x000fe20000010100 */
[----:B------:R-:W-:Y:S02]  /*0b50*/  SHF.L.U32 R195, R168, 0x10, RZ ;  /* 0x00000010a8c37819 */ /* 0x000fe400000006ff */
[----:B------:R-:W-:Y:S01]  /*0b60*/  SHF.L.U32 R189, R166, 0x10, RZ ;  /* 0x00000010a6bd7819 */ /* 0x000fe200000006ff */
[----:B------:R-:W-:Y:S01]  /*0b70*/  FMUL.FTZ R196, R199, R196 ;  /* 0x000000c4c7c47220 */ /* 0x000fe20000410000 */
[----:B------:R-:W-:Y:S01]  /*0b80*/  SHF.L.U32 R194, R165, 0x10, RZ ;  /* 0x00000010a5c27819 */ /* 0x000fe200000006ff */
[----:B------:R-:W-:Y:S01]  /*0b90*/  FADD.FTZ R100, R100, R195 ;  /* 0x000000c364647221 */ /* 0x000fe20000010000 */
[-C--:B------:R-:W-:Y:S01]  /*0ba0*/  FFMA.FTZ R76, R197, R195.reuse, R76 ;  /* 0x000000c3c54c7223 */ /* 0x080fe2000001004c */
[----:B------:R-:W-:Y:S01]  /*0bb0*/  FMUL.FTZ R195, R28, R195 ;  /* 0x000000c31cc37220 */ /* 0x000fe20000410000 */
[----:B0-----:R-:W-:-:S02]  /*0bc0*/  PRMT R182, R170, 0x7632, R182 ;  /* 0x00007632aab67816 */ /* 0x001fc400000000b6 */
[----:B------:R-:W-:Y:S01]  /*0bd0*/  SHF.L.U32 R183, R170, 0x10, RZ ;  /* 0x00000010aab77819 */ /* 0x000fe200000006ff */
[----:B------:R-:W-:Y:S01]  /*0be0*/  FADD.FTZ R170, -R202, R189 ;  /* 0x000000bdcaaa7221 */ /* 0x000fe20000010100 */
[----:B------:R-:W-:Y:S01]  /*0bf0*/  PRMT R188, R166, 0x7632, R188 ;  /* 0x00007632a6bc7816 */ /* 0x000fe200000000bc */
[----:B------:R-:W-:Y:S01]  /*0c00*/  FADD.FTZ R166, -R202, R187 ;  /* 0x000000bbcaa67221 */ /* 0x000fe20000010100 */
[----:B------:R-:W-:Y:S01]  /*0c10*/  PRMT R168, R169, 0x7632, R168 ;  /* 0x00007632a9a87816 */ /* 0x000fe200000000a8 */
[----:B------:R-:W-:Y:S01]  /*0c20*/  FADD.FTZ R101, R101, R194 ;  /* 0x000000c265657221 */ /* 0x000fe20000010000 */
[C---:B------:R-:W-:Y:S01]  /*0c30*/  PRMT R192, R171.reuse, 0x7632, R192 ;  /* 0x00007632abc07816 */ /* 0x040fe200000000c0 */
[-C--:B------:R-:W-:Y:S01]  /*0c40*/  FFMA.FTZ R77, R196, R194.reuse, R77 ;  /* 0x000000c2c44d7223 */ /* 0x080fe2000001004d */
[----:B------:R-:W-:Y:S01]  /*0c50*/  SHF.L.U32 R203, R171, 0x10, RZ ;  /* 0x00000010abcb7819 */ /* 0x000fe200000006ff */
[----:B------:R-:W-:Y:S01]  /*0c60*/  FMUL.FTZ R194, R29, R194 ;  /* 0x000000c21dc27220 */ /* 0x000fe20000410000 */
[----:B------:R-:W-:Y:S01]  /*0c70*/  SHF.L.U32 R169, R169, 0x10, RZ ;  /* 0x00000010a9a97819 */ /* 0x000fe200000006ff */
[----:B------:R-:W-:Y:S01]  /*0c80*/  FADD.FTZ R165, RZ, R195 ;  /* 0x000000c3ffa57221 */ /* 0x000fe20000010000 */
[----:B------:R-:W-:Y:S01]  /*0c90*/  SHF.L.U32 R171, R186, 0x10, RZ ;  /* 0x00000010baab7819 */ /* 0x000fe200000006ff */
[----:B------:R-:W-:Y:S01]  /*0ca0*/  FFMA.FTZ R167, R197, R195, RZ ;  /* 0x000000c3c5a77223 */ /* 0x000fe200000100ff */
[----:B------:R-:W-:Y:S01]  /*0cb0*/  SHF.L.U32 R185, R188, 0x10, RZ ;  /* 0x00000010bcb97819 */ /* 0x000fe200000006ff */
[C---:B------:R-:W-:Y:S01]  /*0cc0*/  FMUL.FTZ R189, R199.reuse, R170 ;  /* 0x000000aac7bd7220 */ /* 0x040fe20000410000 */
[----:B------:R-:W-:Y:S01]  /*0cd0*/  FADD.FTZ R186, -R202, R191 ;  /* 0x000000bfcaba7221 */ /* 0x000fe20000010100 */
[----:B------:R-:W-:Y:S01]  /*0ce0*/  FMUL.FTZ R193, R199, R166 ;  /* 0x000000a6c7c17220 */ /* 0x000fe20000410000 */
[----:B------:R-:W-:Y:S01]  /*0cf0*/  SHF.L.U32 R168, R168, 0x10, RZ ;  /* 0x00000010a8a87819 */ /* 0x000fe200000006ff */
[----:B------:R-:W-:Y:S01]  /*0d00*/  FMUL.FTZ R191, R30, R169 ;  /* 0x000000a91ebf7220 */ /* 0x000fe20000410000 */
[----:B------:R-:W-:Y:S01]  /*0d10*/  SHF.L.U32 R170, R192, 0x10, RZ ;  /* 0x00000010c0aa7819 */ /* 0x000fe200000006ff */
[----:B------:R-:W-:Y:S01]  /*0d20*/  FADD.FTZ R192, -R202, R171 ;  /* 0x000000abcac07221 */ /* 0x000fe20000010100 */
        /* <DEDUP_REMOVED lines=17> */
[C---:B------:R-:W-:Y:S01]  /*0e40*/  FFMA.FTZ R167, R189.reuse, R187, R166 ;  /* 0x000000bbbda77223 */ /* 0x040fe200000100a6 */
[----:B------:R-:W-:Y:S01]  /*0e50*/  FADD.FTZ R104, R104, R183 ;  /* 0x000000b768687221 */ /* 0x000fe20000010000 */
[----:B------:R-:W-:Y:S01]  /*0e60*/  FFMA.FTZ R80, R189, R183, R80 ;  /* 0x000000b7bd507223 */ /* 0x000fe20000010050 */
[----:B------:R-:W-:Y:S01]  /*0e70*/  FMUL.FTZ R183, R199, R186 ;  /* 0x000000bac7b77220 */ /* 0x000fe20000410000 */
[----:B------:R-:W-:Y:S01]  /*0e80*/  FADD.FTZ R186, -R202, R211 ;  /* 0x000000d3caba7221 */ /* 0x000fe20000010100 */
        /* <DEDUP_REMOVED lines=18> */
.L_x_3154:
[----:B------:R-:W-:Y:S05]  /*0fb0*/  BSYNC.RECONVERGENT B1 ;  /* 0x0000000000017941 */ /* 0x000fea0003800200 */
.L_x_3153:
        /* <DEDUP_REMOVED lines=16> */
[----:B------:R-:W-:Y:S02]  /*10c0*/  IADD3 R168, PT, PT, R168, 0x20, RZ ;  /* 0x00000020a8a87810 */ /* 0x000fe40007ffe0ff */
[C---:B---3--:R-:W-:Y:S02]  /*10d0*/  SHF.L.U32 R17, R8.reuse, 0x10, RZ ;  /* 0x0000001008117819 */ /* 0x048fe400000006ff */
[----:B------:R-:W-:Y:S02]  /*10e0*/  SHF.L.U32 R171, R11, 0x10, RZ ;  /* 0x000000100bab7819 */ /* 0x000fe400000006ff */
[----:B------:R-:W-:Y:S01]  /*10f0*/  PRMT R5, R8, 0x7632, R5 ;  /* 0x0000763208057816 */ /* 0x000fe20000000005 */
[----:B0-----:R-:W-:Y:S01]  /*1100*/  FADD.FTZ R6, -R202, R17 ;  /* 0x00000011ca067221 */ /* 0x001fe20000010100 */
[----:B------:R-:W-:Y:S02]  /*1110*/  PRMT R16, R9, 0x7632, R16 ;  /* 0x0000763209107816 */ /* 0x000fe40000000010 */
[----:B------:R-:W-:-:S02]  /*1120*/  PRMT R164, R11, 0x7632, R164 ;  /* 0x000076320ba47816 */ /* 0x000fc400000000a4 */
[C---:B----4-:R-:W-:Y:S02]  /*1130*/  PRMT R8, R12.reuse, 0x7632, R8 ;  /* 0x000076320c087816 */ /* 0x050fe40000000008 */
[----:B------:R-:W-:Y:S02]  /*1140*/  SHF.L.U32 R7, R12, 0x10, RZ ;  /* 0x000000100c077819 */ /* 0x000fe400000006ff */
[C---:B------:R-:W-:Y:S02]  /*1150*/  PRMT R11, R13.reuse, 0x7632, R11 ;  /* 0x000076320d0b7816 */ /* 0x040fe4000000000b */
[----:B------:R-:W-:Y:S02]  /*1160*/  SHF.L.U32 R19, R13, 0x10, RZ ;  /* 0x000000100d137819 */ /* 0x000fe400000006ff */
[C---:B------:R-:W-:Y:S02]  /*1170*/  PRMT R20, R14.reuse, 0x7632, R20 ;  /* 0x000076320e147816 */ /* 0x040fe40000000014 */
[----:B------:R-:W-:Y:S01]  /*1180*/  SHF.L.U32 R167, R14, 0x10, RZ ;  /* 0x000000100ea77819 */ /* 0x000fe200000006ff */
[----:B------:R-:W-:Y:S01]  /*1190*/  FADD.FTZ R14, -R202, R171 ;  /* 0x000000abca0e7221 */ /* 0x000fe20000010100 */
[----:B------:R-:W-:-:S02]  /*11a0*/  SHF.L.U32 R13, R5, 0x10, RZ ;  /* 0x00000010050d7819 */ /* 0x000fc400000006ff */
[C---:B------:R-:W-:Y:S02]  /*11b0*/  PRMT R166, R15.reuse, 0x7632, R166 ;  /* 0x000076320fa67816 */ /* 0x040fe400000000a6 */
[----:B------:R-:W-:Y:S01]  /*11c0*/  SHF.L.U32 R203, R15, 0x10, RZ ;  /* 0x000000100fcb7819 */ /* 0x000fe200000006ff */
[----:B-----5:R-:W-:Y:S01]  /*11d0*/  FMUL.FTZ R5, R199, R6 ;  /* 0x00000006c7057220 */ /* 0x020fe20000410000 */
[----:B------:R-:W-:Y:S02]  /*11e0*/  PRMT R18, R10, 0x7632, R18 ;  /* 0x000076320a127816 */ /* 0x000fe40000000012 */
[----:B------:R-:W-:Y:S02]  /*11f0*/  SHF.L.U32 R15, R16, 0x10, RZ ;  /* 0x00000010100f7819 */ /* 0x000fe400000006ff */
[----:B------:R-:W-:Y:S01]  /*1200*/  SHF.L.U32 R171, R164, 0x10, RZ ;  /* 0x00000010a4ab7819 */ /* 0x000fe200000006ff */
[----:B------:R-:W-:Y:S01]  /*1210*/  FMUL.FTZ R6, R44, R7 ;  /* 0x000000072c067220 */ /* 0x000fe20000410000 */
[----:B------:R-:W-:-:S02]  /*1220*/  SHF.L.U32 R16, R8, 0x10, RZ ;  /* 0x0000001008107819 */ /* 0x000fc400000006ff */
[----:B------:R-:W-:Y:S01]  /*1230*/  SHF.L.U32 R164, R11, 0x10, RZ ;  /* 0x000000100ba47819 */ /* 0x000fe200000006ff */
        /* <DEDUP_REMOVED lines=9> */
[----:B------:R-:W-:Y:S01]  /*12d0*/  FADD.FTZ R10, -R202, R9 ;  /* 0x00000009ca0a7221 */ /* 0x000fe20000010100 */
[----:B------:R-:W-:Y:S01]  /*12e0*/  FMUL.FTZ R14, R199, R14 ;  /* 0x0000000ec70e7220 */ /* 0x000fe20000410000 */
[C---:B------:R-:W-:Y:S01]  /*12f0*/  FFMA.FTZ R15, R5.reuse, R6, R170 ;  /* 0x00000006050f7223 */ /* 0x040fe200000100aa */
[----:B------:R-:W-:Y:S01]  /*1300*/  SHF.L.U32 R212, R166, 0x10, RZ ;  /* 0x00000010a6d47819 */ /* 0x000fe200000006ff */
[----:B------:R-:W-:Y:S01]  /*1310*/  FADD.FTZ R166, -R202, R17 ;  /* 0x00000011caa67221 */ /* 0x000fe20000010100 */
        /* <DEDUP_REMOVED lines=11> */
[----:B------:R-:W-:Y:S01]  /*13d0*/  FADD.FTZ R12, -R202, R165 ;  /* 0x000000a5ca0c7221 */ /* 0x000fe20000010100 */
[C---:B------:R-:W-:Y:S01]  /*13e0*/  FFMA.FTZ R17, R7.reuse, R8, R18 ;  /* 0x0000000807117223 */ /* 0x040fe20000010012 */
        /* <DEDUP_REMOVED lines=15> */
[----:B------:R-:W-:Y:S01]  /*14e0*/  FMUL.FTZ R12, R50, R203 ;  /* 0x000000cb320c7220 */ /* 0x000fe20000410000 */
        /* <DEDUP_REMOVED lines=14> */
.L_x_3156:
[----:B------:R-:W-:Y:S05]  /*15d0*/  BSYNC.RECONVERGENT B1 ;  /* 0x0000000000017941 */ /* 0x000fea0003800200 */
.L_x_3155:
        /* <DEDUP_REMOVED lines=17> */
[C---:B------:R-:W-:Y:S02]  /*16f0*/  PRMT R21, R164.reuse, 0x7632, R21 ;  /* 0x00007632a4157816 */ /* 0x040fe40000000015 */
[----:B------:R-:W-:Y:S02]  /*1700*/  SHF.L.U32 R171, R164, 0x10, RZ ;  /* 0x00000010a4ab7819 */ /* 0x000fe400000006ff */
[----:B------:R-:W-:Y:S02]  /*1710*/  SHF.L.U32 R165, R165, 0x10, RZ ;  /* 0x00000010a5a57819 */ /* 0x000fe400000006ff */
[----:B0-----:R-:W-:Y:S02]  /*1720*/  SHF.L.U32 R23, R168, 0x10, RZ ;  /* 0x00000010a8177819 */ /* 0x001fe400000006ff */
[----:B------:R-:W-:-:S02]  /*1730*/  PRMT R172, R166, 0x7632, R172 ;  /* 0x00007632a6ac7816 */ /* 0x000fc400000000ac */
[----:B------:R-:W-:Y:S01]  /*1740*/  SHF.L.U32 R21, R21, 0x10, RZ ;  /* 0x0000001015157819 */ /* 0x000fe200000006ff */
[----:B------:R-:W-:Y:S01]  /*1750*/  FADD.FTZ R164, -R202, R171 ;  /* 0x000000abcaa47221 */ /* 0x000fe20000010100 */
[----:B------:R-:W-:Y:S01]  /*1760*/  SHF.L.U32 R173, R166, 0x10, RZ ;  /* 0x00000010a6ad7819 */ /* 0x000fe200000006ff */
[C---:B------:R-:W-:Y:S01]  /*1770*/  FADD.FTZ R174, -R202.reuse, R165 ;  /* 0x000000a5caae7221 */ /* 0x040fe20000010100 */
[----:B------:R-:W-:Y:S01]  /*1780*/  PRMT R166, R167, 0x7632, R166 ;  /* 0x00007632a7a67816 */ /* 0x000fe200000000a6 */
[----:B------:R-:W-:Y:S01]  /*1790*/  FADD.FTZ R168, -R202, R23 ;  /* 0x00000017caa87221 */ /* 0x000fe20000010100 */
[----:B------:R-:W-:Y:S01]  /*17a0*/  SHF.L.U32 R165, R172, 0x10, RZ ;  /* 0x00000010aca57819 */ /* 0x000fe200000006ff */
[----:B------:R-:W-:Y:S01]  /*17b0*/  FADD.FTZ R172, -R202, R21 ;  /* 0x00000015caac7221 */ /* 0x000fe20000010100 */
[C---:B----4-:R-:W-:Y:S01]  /*17c0*/  PRMT R22, R24.reuse, 0x7632, R22 ;  /* 0x0000763218167816 */ /* 0x050fe20000000016 */
[----:B-----5:R-:W-:Y:S01]  /*17d0*/  FMUL.FTZ R21, R199, R164 ;  /* 0x000000a4c7157220 */ /* 0x020fe20000410000 */
[----:B------:R-:W-:Y:S01]  /*17e0*/  SHF.L.U32 R23, R24, 0x10, RZ ;  /* 0x0000001018177819 */ /* 0x000fe200000006ff */
[C---:B------:R-:W-:Y:S01]  /*17f0*/  FADD.FTZ R178, -R202.reuse, R173 ;  /* 0x000000adcab27221 */ /* 0x040fe20000010100 */
[----:B------:R-:W-:Y:S01]  /*1800*/  SHF.L.U32 R167, R167, 0x10, RZ ;  /* 0x00000010a7a77819 */ /* 0x000fe200000006ff */
[----:B------:R-:W-:Y:S01]  /*1810*/  FADD.FTZ R180, -R202, R165 ;  /* 0x000000a5cab47221 */ /* 0x000fe20000010100 */
[----:B------:R-:W-:Y:S01]  /*1820*/  SHF.L.U32 R171, R166, 0x10, RZ ;  /* 0x00000010a6ab7819 */ /* 0x000fe200000006ff */
[----:B------:R-:W-:Y:S01]  /*1830*/  FADD.FTZ R116, R116, R23 ;  /* 0x0000001774747221 */ /* 0x000fe20000010000 */
[----:B------:R-:W-:Y:S01]  /*1840*/  SHF.L.U32 R166, R22, 0x10, RZ ;  /* 0x0000001016a67819 */ /* 0x000fe200000006ff */
[-C--:B------:R-:W-:Y:S01]  /*1850*/  FFMA.FTZ R92, R21, R23.reuse, R92 ;  /* 0x00000017155c7223 */ /* 0x080fe2000001005c */
[C---:B------:R-:W-:Y:S01]  /*1860*/  PRMT R24, R25.reuse, 0x7632, R24 ;  /* 0x0000763219187816 */ /* 0x040fe20000000018 */
[----:B------:R-:W-:Y:S01]  /*1870*/  FMUL.FTZ R22, R60, R23 ;  /* 0x000000173c167220 */ /* 0x000fe20000410000 */
[----:B------:R-:W-:Y:S01]  /*1880*/  SHF.L.U32 R165, R25, 0x10, RZ ;  /* 0x0000001019a57819 */ /* 0x000fe200000006ff */
[----:B------:R-:W-:Y:S01]  /*1890*/  FMUL.FTZ R23, R199, R174 ;  /* 0x000000aec7177220 */ /* 0x000fe20000410000 */
[----:B------:R-:W-:Y:S01]  /*18a0*/  PRMT R173, R27, 0x7632, R173 ;  /* 0x000076321bad7816 */ /* 0x000fe200000000ad */
[--C-:B------:R-:W-:Y:S01]  /*18b0*/  FADD.FTZ R210, -R202, R167.reuse ;  /* 0x000000a7cad27221 */ /* 0x100fe20000010100 */
[----:B------:R-:W-:Y:S01]  /*18c0*/  PRMT R167, R26, 0x7632, R167 ;  /* 0x000076321aa77816 */ /* 0x000fe200000000a7 */
[----:B------:R-:W-:Y:S01]  /*18d0*/  FADD.FTZ R118, R118, R165 ;  /* 0x000000a576767221 */ /* 0x000fe20000010000 */
[----:B------:R-:W-:Y:S01]  /*18e0*/  SHF.L.U32 R176, R24, 0x10, RZ ;  /* 0x0000001018b07819 */ /* 0x000fe200000006ff */
[-C--:B------:R-:W-:Y:S01]  /*18f0*/  FFMA.FTZ R94, R23, R165.reuse, R94 ;  /* 0x000000a5175e7223 */ /* 0x080fe2000001005e */
[----:B------:R-:W-:Y:S01]  /*1900*/  SHF.L.U32 R212, R173, 0x10, RZ ;  /* 0x00000010add47819 */ /* 0x000fe200000006ff */
[----:B------:R-:W-:Y:S01]  /*1910*/  FMUL.FTZ R24, R62, R165 ;  /* 0x000000a53e187220 */ /* 0x000fe20000410000 */
[----:B------:R-:W-:Y:S01]  /*1920*/  FADD.FTZ R164, R169, R22 ;  /* 0x00000016a9a47221 */ /* 0x000fe20000010000 */
[----:B------:R-:W-:Y:S01]  /*1930*/  FMUL.FTZ R173, R61, R166 ;  /* 0x000000a63dad7220 */ /* 0x000fe20000410000 */
[----:B------:R-:W-:Y:S01]  /*1940*/  FMUL.FTZ R172, R199, R172 ;  /* 0x000000acc7ac7220 */ /* 0x000fe20000410000 */
[----:B------:R-:W-:Y:S01]  /*1950*/  FFMA.FTZ R165, R21, R22, R170 ;  /* 0x0000001615a57223 */ /* 0x000fe200000100aa */
[----:B------:R-:W-:Y:S01]  /*1960*/  FMUL.FTZ R25, R199, R178 ;  /* 0x000000b2c7197220 */ /* 0x000fe20000410000 */
[----:B------:R-:W-:Y:S01]  /*1970*/  SHF.L.U32 R178, R167, 0x10, RZ ;  /* 0x00000010a7b27819 */ /* 0x000fe200000006ff */
[----:B------:R-:W-:Y:S01]  /*1980*/  FADD.FTZ R167, R164, R173 ;  /* 0x000000ada4a77221 */ /* 0x000fe20000010000 */
[----:B------:R-:W-:Y:S01]  /*1990*/  FFMA.FTZ R164, R172, R173, R165 ;  /* 0x000000adaca47223 */ /* 0x000fe200000100a5 */
        /* <DEDUP_REMOVED lines=36> */
.L_x_3158:
[----:B------:R-:W-:Y:S05]  /*1be0*/  BSYNC.RECONVERGENT B1 ;  /* 0x0000000000017941 */ /* 0x000fea0003800200 */
.L_x_3157:
        /* <DEDUP_REMOVED lines=21> */
.L_x_3204:
        /* <DEDUP_REMOVED lines=17> */
[-C--:B------:R-:W-:Y:S01]  /*1e50*/  FFMA.FTZ R171, R192, R202.reuse, R201 ;  /* 0x000000cac0ab7223 */ /* 0x080fe200000100c9 */
[----:B------:R-:W-:Y:S01]  /*1e60*/  LOP3.LUT P5, RZ, R208, 0xff000000, RZ, 0xc0, !PT ;  /* 0xff000000d0ff7812 */ /* 0x000fe200078ac0ff */
[----:B------:R-:W-:Y:S01]  /*1e70*/  FADD.FTZ R168, R191, -R168 ;  /* 0x800000a8bfa87221 */ /* 0x000fe20000010000 */
[----:B------:R-:W-:Y:S01]  /*1e80*/  LOP3.LUT P2, RZ, R209, 0xff, RZ, 0xc0, !PT ;  /* 0x000000ffd1ff7812 */ /* 0x000fe2000784c0ff */
[----:B------:R-:W-:Y:S01]  /*1e90*/  FADD.FTZ R210, R190, -R171 ;  /* 0x800000abbed27221 */ /* 0x000fe20000010000 */
[--C-:B------:R-:W-:Y:S01]  /*1ea0*/  FFMA.FTZ R213, R183, R202, R201.reuse ;  /* 0x000000cab7d57223 */ /* 0x100fe200000100c9 */
[C---:B0-----:R-:W-:Y:S01]  /*1eb0*/  FMUL.FTZ R169, R199.reuse, R168 ;  /* 0x000000a8c7a97220 */ /* 0x041fe20000410000 */
[----:B------:R-:W-:Y:S02]  /*1ec0*/  HFMA2 R218, -RZ, RZ, 0, 0 ;  /* 0x00000000ffda7431 */ /* 0x000fe400000001ff */
[----:B------:R-:W-:Y:S01]  /*1ed0*/  FMUL.FTZ R171, R199, R210 ;  /* 0x000000d2c7ab7220 */ /* 0x000fe20000410000 */
[----:B------:R-:W-:Y:S01]  /*1ee0*/  FFMA.FTZ R210, R189, R202, R201 ;  /* 0x000000cabdd27223 */ /* 0x000fe200000100c9 */
[-C--:B------:R-:W-:Y:S01]  /*1ef0*/  FMUL.FTZ R168, R169, R200.reuse ;  /* 0x000000c8a9a87220 */ /* 0x080fe20000410000 */
[----:B------:R-:W-:Y:S01]  /*1f00*/  HFMA2 R169, -RZ, RZ, 0, 0 ;  /* 0x00000000ffa97431 */ /* 0x000fe200000001ff */
[----:B-----5:R-:W-:Y:S01]  /*1f10*/  @P6 SHF.L.U32 R170, R165, 0x10, RZ ;  /* 0x00000010a5aa6819 */ /* 0x020fe200000006ff */
[----:B------:R-:W-:Y:S01]  /*1f20*/  FMUL.FTZ R171, R171, R200 ;  /* 0x000000c8abab7220 */ /* 0x000fe20000410000 */
[----:B------:R-:W-:Y:S01]  /*1f30*/  @P5 PRMT R165, R165, 0x7632, R165 ;  /* 0x00007632a5a55816 */ /* 0x000fe200000000a5 */
[----:B------:R-:W-:Y:S01]  /*1f40*/  FMUL.FTZ R203, R168, UR13 ;  /* 0x0000000da8cb7c20 */ /* 0x000fe20008410000 */
[----:B------:R-:W-:Y:S01]  /*1f50*/  FADD.FTZ R210, R187, -R210 ;  /* 0x800000d2bbd27221 */ /* 0x000fe20000010000 */
[----:B------:R-:W-:Y:S01]  /*1f60*/  FMUL.FTZ R211, R171, UR13 ;  /* 0x0000000dabd37c20 */ /* 0x000fe20008410000 */
[----:B------:R-:W-:Y:S01]  /*1f70*/  @P5 SHF.L.U32 R168, R165, 0x10, RZ ;  /* 0x00000010a5a85819 */ /* 0x000fe200000006ff */
[----:B------:R-:W-:Y:S01]  /*1f80*/  FMUL.FTZ R165, R38, R203 ;  /* 0x000000cb26a57220 */ /* 0x000fe20000410000 */
[----:B------:R-:W-:Y:S01]  /*1f90*/  @P6 FMUL.FTZ R169, R203, R170 ;  /* 0x000000aacba96220 */ /* 0x000fe20000410000 */
[----:B------:R-:W-:Y:S01]  /*1fa0*/  MOV R170, RZ ;  /* 0x000000ff00aa7202 */ /* 0x000fe20000000f00 */
[----:B------:R-:W-:Y:S01]  /*1fb0*/  FMUL.FTZ R171, R39, R211 ;  /* 0x000000d327ab7220 */ /* 0x000fe20000410000 */
[----:B------:R-:W-:Y:S01]  /*1fc0*/  @P5 FMUL.FTZ R170, R211, R168 ;  /* 0x000000a8d3aa5220 */ /* 0x000fe20000410000 */
[----:B------:R-:W-:Y:S01]  /*1fd0*/  FSEL R165, R165, RZ, P6 ;  /* 0x000000ffa5a57208 */ /* 0x000fe20003000000 */
[----:B------:R-:W-:Y:S01]  /*1fe0*/  FMUL.FTZ R203, R199, R210 ;  /* 0x000000d2c7cb7220 */ /* 0x000fe20000410000 */
[----:B------:R-:W-:Y:S01]  /*1ff0*/  LOP3.LUT P6, RZ, R209, 0xff00, RZ, 0xc0, !PT ;  /* 0x0000ff00d1ff7812 */ /* 0x000fe200078cc0ff */
[----:B------:R-:W-:Y:S01]  /*2000*/  FFMA.FTZ R211, R188, R202, R201 ;  /* 0x000000cabcd37223 */ /* 0x000fe200000100c9 */
[----:B------:R-:W-:Y:S01]  /*2010*/  FADD.FTZ R214, R182, -R213 ;  /* 0x800000d5b6d67221 */ /* 0x000fe20000010000 */
[----:B------:R-:W-:Y:S01]  /*2020*/  FMUL.FTZ R203, R203, R200 ;  /* 0x000000c8cbcb7220 */ /* 0x000fe20000410000 */
[----:B------:R-:W-:Y:S01]  /*2030*/  FSEL R168, R171, RZ, P5 ;  /* 0x000000ffaba87208 */ /* 0x000fe20002800000 */
[----:B------:R-:W-:Y:S01]  /*2040*/  FADD.FTZ R212, R184, -R211 ;  /* 0x800000d3b8d47221 */ /* 0x000fe20000010000 */
[----:B------:R-:W-:Y:S01]  /*2050*/  LOP3.LUT P5, RZ, R209, 0xff0000, RZ, 0xc0, !PT ;  /* 0x00ff0000d1ff7812 */ /* 0x000fe200078ac0ff */
[----:B------:R-:W-:Y:S01]  /*2060*/  FMUL.FTZ R217, R203, UR13 ;  /* 0x0000000dcbd97c20 */ /* 0x000fe20008410000 */
[----:B------:R-:W-:-:S02]  /*2070*/  HFMA2 R171, -RZ, RZ, 0, 0 ;  /* 0x00000000ffab7431 */ /* 0x000fc400000001ff */
[C---:B------:R-:W-:Y:S01]  /*2080*/  FMUL.FTZ R203, R199.reuse, R212 ;  /* 0x000000d4c7cb7220 */ /* 0x040fe20000410000 */
[C---:B------:R-:W-:Y:S01]  /*2090*/  @P2 SHF.L.U32 R210, R166.reuse, 0x10, RZ ;  /* 0x00000010a6d22819 */ /* 0x040fe200000006ff */
[----:B------:R-:W-:Y:S01]  /*20a0*/  FMUL.FTZ R211, R199, R214 ;  /* 0x000000d6c7d37220 */ /* 0x000fe20000410000 */
[----:B------:R-:W-:Y:S01]  /*20b0*/  MOV R212, RZ ;  /* 0x000000ff00d47202 */ /* 0x000fe20000000f00 */
[-C--:B------:R-:W-:Y:S01]  /*20c0*/  FMUL.FTZ R203, R203, R200.reuse ;  /* 0x000000c8cbcb7220 */ /* 0x080fe20000410000 */
[----:B------:R-:W-:Y:S01]  /*20d0*/  @P6 PRMT R166, R166, 0x7632, R166 ;  /* 0x00007632a6a66816 */ /* 0x000fe200000000a6 */
[----:B------:R-:W-:Y:S01]  /*20e0*/  FMUL.FTZ R211, R211, R200 ;  /* 0x000000c8d3d37220 */ /* 0x000fe20000410000 */
[----:B------:R-:W-:Y:S01]  /*20f0*/  @P2 FMUL.FTZ R171, R217, R210 ;  /* 0x000000d2d9ab2220 */ /* 0x000fe20000410000 */
[----:B------:R-:W-:Y:S01]  /*2100*/  FMUL.FTZ R203, R203, UR13 ;  /* 0x0000000dcbcb7c20 */ /* 0x000fe20008410000 */
[----:B------:R-:W-:Y:S01]  /*2110*/  @P6 SHF.L.U32 R210, R166, 0x10, RZ ;  /* 0x00000010a6d26819 */ /* 0x000fe200000006ff */
[----:B------:R-:W-:Y:S01]  /*2120*/  FMUL.FTZ R211, R211, UR13 ;  /* 0x0000000dd3d37c20 */ /* 0x000fe20008410000 */
[----:B------:R-:W-:Y:S01]  /*2130*/  FMUL.FTZ R166, R40, R217 ;  /* 0x000000d928a67220 */ /* 0x000fe20000410000 */
[----:B------:R-:W-:-:S02]  /*2140*/  @P5 SHF.L.U32 R213, R167, 0x10, RZ ;  /* 0x00000010a7d55819 */ /* 0x000fc400000006ff */
[----:B------:R-:W-:Y:S01]  /*2150*/  CS2R R214, SRZ ;  /* 0x0000000000d67805 */ /* 0x000fe2000001ff00 */
[----:B------:R-:W-:Y:S01]  /*2160*/  @P6 FMUL.FTZ R212, R203, R210 ;  /* 0x000000d2cbd46220 */ /* 0x000fe20000410000 */
[----:B------:R-:W-:Y:S01]  /*2170*/  FMUL.FTZ R203, R41, R203 ;  /* 0x000000cb29cb7220 */ /* 0x000fe20000410000 */
[----:B------:R-:W-:Y:S01]  /*2180*/  FMUL.FTZ R210, R42, R211 ;  /* 0x000000d32ad27220 */ /* 0x000fe20000410000 */
[----:B------:R-:W-:Y:S01]  /*2190*/  FSEL R220, R166, RZ, P2 ;  /* 0x000000ffa6dc7208 */ /* 0x000fe20001000000 */
[----:B------:R-:W-:Y:S01]  /*21a0*/  @P5 FMUL.FTZ R215, R211, R213 ;  /* 0x000000d5d3d75220 */ /* 0x000fe20000410000 */
[----:B------:R-:W-:Y:S01]  /*21b0*/  ISETP.GE.U32.AND P2, PT, R208, RZ, PT ;  /* 0x000000ffd000720c */ /* 0x000fe20003f46070 */
[----:B------:R-:W-:Y:S01]  /*21c0*/  FADD.FTZ R161, R161, R212 ;  /* 0x000000d4a1a17221 */ /* 0x000fe20000010000 */
[----:B------:R-:W-:Y:S01]  /*21d0*/  FSEL R221, R203, RZ, P6 ;  /* 0x000000ffcbdd7208 */ /* 0x000fe20003000000 */
[----:B------:R-:W-:Y:S01]  /*21e0*/  FADD.FTZ R160, R160, R171 ;  /* 0x000000aba0a07221 */ /* 0x000fe20000010000 */
[----:B------:R-:W-:Y:S01]  /*21f0*/  FSEL R223, R210, RZ, P5 ;  /* 0x000000ffd2df7208 */ /* 0x000fe20002800000 */
[----:B------:R-:W-:Y:S01]  /*2200*/  FFMA.FTZ R210, R186, R202, R201 ;  /* 0x000000cabad27223 */ /* 0x000fe200000100c9 */
[----:B------:R-:W-:Y:S01]  /*2210*/  LOP3.LUT P6, RZ, R208, 0xff, RZ, 0xc0, !PT ;  /* 0x000000ffd0ff7812 */ /* 0x000fe200078cc0ff */
[----:B------:R-:W-:Y:S01]  /*2220*/  FADD.FTZ R162, R162, R215 ;  /* 0x000000d7a2a27221 */ /* 0x000fe20000010000 */
[----:B------:R-:W-:Y:S01]  /*2230*/  LOP3.LUT P5, RZ, R208, 0xff00, RZ, 0xc0, !PT ;  /* 0x0000ff00d0ff7812 */ /* 0x000fe200078ac0ff */
[----:B------:R-:W-:Y:S01]  /*2240*/  FADD.FTZ R216, R185, -R210 ;  /* 0x800000d2b9d87221 */ /* 0x000fe20000010000 */
[----:B------:R-:W-:-:S02]  /*2250*/  ISETP.GE.U32.AND.EX P2, PT, R209, 0x1000000, PT, P2 ;  /* 0x01000000d100780c */ /* 0x000fc40003f46120 */
[----:B------:R-:W-:Y:S01]  /*2260*/  MOV R211, RZ ;  /* 0x000000ff00d37202 */ /* 0x000fe20000000f00 */
[----:B------:R-:W-:Y:S01]  /*2270*/  FMUL.FTZ R217, R199, R216 ;  /* 0x000000d8c7d97220 */ /* 0x000fe20000410000 */
[----:B------:R-:W-:-:S03]  /*2280*/  F2FP.BF16.F32.PACK_AB R165, R168, R165 ;  /* 0x000000a5a8a5723e */ /* 0x000fc600000010ff */
[----:B------:R-:W-:Y:S02]  /*2290*/  FMUL.FTZ R217, R217, R200 ;  /* 0x000000c8d9d97220 */ /* 0x000fe40000410000 */
[C---:B------:R-:W-:Y:S02]  /*22a0*/  @P6 SHF.L.U32 R166, R164.reuse, 0x10, RZ ;  /* 0x00000010a4a66819 */ /* 0x040fe400000006ff */
[----:B------:R-:W-:Y:S01]  /*22b0*/  @P5 PRMT R213, R164, 0x7632, R213 ;  /* 0x00007632a4d55816 */ /* 0x000fe200000000d5 */
[-C--:B------:R-:W-:Y:S01]  /*22c0*/  FFMA.FTZ R164, R197, R202.reuse, R201 ;  /* 0x000000cac5a47223 */ /* 0x080fe200000100c9 */
[----:B------:R-:W-:Y:S01]  /*22d0*/  @P2 PRMT R219, R167, 0x7632, R219 ;  /* 0x00007632a7db2816 */ /* 0x000fe200000000db */
[----:B------:R-:W-:Y:S01]  /*22e0*/  FFMA.FTZ R167, R196, R202, R201 ;  /* 0x000000cac4a77223 */ /* 0x000fe200000100c9 */
[----:B------:R-:W-:Y:S01]  /*22f0*/  @P5 SHF.L.U32 R213, R213, 0x10, RZ ;  /* 0x00000010d5d55819 */ /* 0x000fe200000006ff */
[----:B------:R-:W-:Y:S01]  /*2300*/  FADD.FTZ R164, R195, -R164 ;  /* 0x800000a4c3a47221 */ /* 0x000fe20000010000 */
[----:B------:R-:W-:Y:S01]  /*2310*/  @P2 SHF.L.U32 R219, R219, 0x10, RZ ;  /* 0x00000010dbdb2819 */ /* 0x000fe200000006ff */
[----:B------:R-:W-:-:S02]  /*2320*/  FADD.FTZ R210, R194, -R167 ;  /* 0x800000a7c2d27221 */ /* 0x000fc40000010000 */
[----:B------:R-:W-:Y:S01]  /*2330*/  FMUL.FTZ R167, R199, R164 ;  /* 0x000000a4c7a77220 */ /* 0x000fe20000410000 */
[----:B------:R-:W-:Y:S01]  /*2340*/  FMUL.FTZ R164, R217, UR13 ;  /* 0x0000000dd9a47c20 */ /* 0x000fe20008410000 */
[----:B------:R-:W-:Y:S01]  /*2350*/  FMUL.FTZ R203, R199, R210 ;  /* 0x000000d2c7cb7220 */ /* 0x000fe20000410000 */
[----:B------:R-:W-:Y:S01]  /*2360*/  FADD.FTZ R210, R127, R170 ;  /* 0x000000aa7fd27221 */ /* 0x000fe20000010000 */
[-C--:B------:R-:W-:Y:S01]  /*2370*/  FMUL.FTZ R167, R167, R200.reuse ;  /* 0x000000c8a7a77220 */ /* 0x080fe20000410000 */
[----:B------:R-:W-:Y:S01]  /*2380*/  @P2 FMUL.FTZ R218, R164, R219 ;  /* 0x000000dba4da2220 */ /* 0x000fe20000410000 */
[----:B------:R-:W-:Y:S01]  /*2390*/  FMUL.FTZ R203, R203, R200 ;  /* 0x000000c8cbcb7220 */ /* 0x000fe20000410000 */
[----:B------:R-:W-:Y:S01]  /*23a0*/  FMUL.FTZ R164, R43, R164 ;  /* 0x000000a42ba47220 */ /* 0x000fe20000410000 */
[----:B------:R-:W-:Y:S01]  /*23b0*/  FMUL.FTZ R167, R167, UR13 ;  /* 0x0000000da7a77c20 */ /* 0x000fe20008410000 */
[----:B------:R-:W-:Y:S01]  /*23c0*/  FADD.FTZ R163, R163, R218 ;  /* 0x000000daa3a37221 */ /* 0x000fe20000010000 */
[----:B------:R-:W-:Y:S01]  /*23d0*/  FMUL.FTZ R216, R203, UR13 ;  /* 0x0000000dcbd87c20 */ /* 0x000fe20008410000 */
[----:B------:R-:W-:Y:S01]  /*23e0*/  FADD.FTZ R203, R126, R169 ;  /* 0x000000a97ecb7221 */ /* 0x000fe20000010000 */
[----:B------:R-:W-:Y:S01]  /*23f0*/  FMUL.FTZ R126, R36, R167 ;  /* 0x000000a7247e7220 */ /* 0x000fe20000410000 */
[----:B------:R-:W-:Y:S01]  /*2400*/  FSEL R164, R164, RZ, P2 ;  /* 0x000000ffa4a47208 */ /* 0x000fe20001000000 */
[----:B------:R-:W-:Y:S01]  /*2410*/  FMUL.FTZ R127, R37, R216 ;  /* 0x000000d8257f7220 */ /* 0x000fe20000410000 */
[----:B------:R-:W-:Y:S01]  /*2420*/  @P6 FMUL.FTZ R211, R167, R166 ;  /* 0x000000a6a7d36220 */ /* 0x000fe20000410000 */
[----:B------:R-:W-:Y:S01]  /*2430*/  @P5 FMUL.FTZ R214, R216, R213 ;  /* 0x000000d5d8d65220 */ /* 0x000fe20000410000 */
[----:B------:R-:W-:-:S02]  /*2440*/  FSEL R126, R126, RZ, P6 ;  /* 0x000000ff7e7e7208 */ /* 0x000fc40003000000 */
[----:B------:R-:W-:Y:S01]  /*2450*/  FSEL R127, R127, RZ, P5 ;  /* 0x000000ff7f7f7208 */ /* 0x000fe20002800000 */
[----:B------:R-:W-:Y:S01]  /*2460*/  FADD.FTZ R212, R124, R211 ;  /* 0x000000d37cd47221 */ /* 0x000fe20000010000 */
[----:B------:R-:W-:Y:S01]  /*2470*/  F2FP.BF16.F32.PACK_AB R167, R164, R223 ;  /* 0x000000dfa4a7723e */ /* 0x000fe200000010ff */
[----:B------:R-:W-:Y:S01]  /*2480*/  FADD.FTZ R214, R125, R214 ;  /* 0x000000d67dd67221 */ /* 0x000fe20000010000 */
[----:B------:R-:W-:Y:S02]  /*2490*/  F2FP.BF16.F32.PACK_AB R166, R221, R220 ;  /* 0x000000dcdda6723e */ /* 0x000fe400000010ff */
[----:B------:R-:W-:Y:S01]  /*24a0*/  F2FP.BF16.F32.PACK_AB R164, R127, R126 ;  /* 0x0000007e7fa4723e */ /* 0x000fe200000010ff */
[----:B------:R-:W-:Y:S06]  /*24b0*/  BRA `(.L_x_3165) ;  /* 0x0000000400b47947 */ /* 0x000fec0003800000 */
.L_x_3164:
[-CC-:B------:R-:W-:Y:S01]  /*24c0*/  FFMA.FTZ R144, R193, R202.reuse, R201.reuse ;  /* 0x000000cac1907223 */ /* 0x180fe200000100c9 */
[----:B------:R-:W-:Y:S01]  /*24d0*/  LOP3.LUT P6, RZ, R208, 0xff0000, RZ, 0xc0, !PT ;  /* 0x00ff0000d0ff7812 */ /* 0x000fe200078cc0ff */
[----:B------:R-:W-:Y:S01]  /*24e0*/  FFMA.FTZ R145, R192, R202, R201 ;  /* 0x000000cac0917223 */ /* 0x000fe200000100c9 */
[----:B------:R-:W-:Y:S01]  /*24f0*/  LOP3.LUT P5, RZ, R208, 0xff000000, RZ, 0xc0, !PT ;  /* 0xff000000d0ff7812 */ /* 0x000fe200078ac0ff */
[----:B------:R-:W-:Y:S01]  /*2500*/  FADD.FTZ R144, R191, -R144 ;  /* 0x80000090bf907221 */ /* 0x000fe20000010000 */
[----:B------:R-:W-:Y:S02]  /*2510*/  HFMA2 R203, -RZ, RZ, 0, 0 ;  /* 0x00000000ffcb7431 */ /* 0x000fe400000001ff */
[----:B0-----:R-:W-:Y:S01]  /*2520*/  FADD.FTZ R170, R190, -R145 ;  /* 0x80000091beaa7221 */ /* 0x001fe20000010000 */
[----:B------:R-:W-:Y:S01]  /*2530*/  MOV R210, RZ ;  /* 0x000000ff00d27202 */ /* 0x000fe20000000f00 */
[----:B------:R-:W-:Y:S01]  /*2540*/  FMUL.FTZ R144, R199, R144 ;  /* 0x00000090c7907220 */ /* 0x000fe20000410000 */
[----:B------:R-:W-:Y:S01]  /*2550*/  LOP3.LUT P2, RZ, R209, 0xff, RZ, 0xc0, !PT ;  /* 0x000000ffd1ff7812 */ /* 0x000fe2000784c0ff */
[----:B------:R-:W-:Y:S01]  /*2560*/  FMUL.FTZ R145, R199, R170 ;  /* 0x000000aac7917220 */ /* 0x000fe20000410000 */
[--C-:B------:R-:W-:Y:S01]  /*2570*/  FFMA.FTZ R211, R188, R202, R201.reuse ;  /* 0x000000cabcd37223 */ /* 0x100fe200000100c9 */
[----:B------:R-:W-:Y:S01]  /*2580*/  FMUL.FTZ R146, R144, R200 ;  /* 0x000000c890927220 */ /* 0x000fe20000410000 */
[----:B------:R-:W-:Y:S01]  /*2590*/  FFMA.FTZ R213, R183, R202, R201 ;  /* 0x000000cab7d57223 */ /* 0x000fe200000100c9 */
[----:B-----5:R-:W-:-:S02]  /*25a0*/  @P6 SHF.L.U32 R168, R165, 0x10, RZ ;  /* 0x00000010a5a86819 */ /* 0x020fc400000006ff */
[----:B------:R-:W-:Y:S01]  /*25b0*/  FMUL.FTZ R147, R146, UR13 ;  /* 0x0000000d92937c20 */ /* 0x000fe20008410000 */
[----:B------:R-:W-:Y:S01]  /*25c0*/  @P5 PRMT R165, R165, 0x7632, R165 ;  /* 0x00007632a5a55816 */ /* 0x000fe200000000a5 */
[----:B------:R-:W-:Y:S01]  /*25d0*/  FMUL.FTZ R146, R145, R200 ;  /* 0x000000c891927220 */ /* 0x000fe20000410000 */
[----:B------:R-:W-:Y:S01]  /*25e0*/  FADD.FTZ R212, R182, -R213 ;  /* 0x800000d5b6d47221 */ /* 0x000fe20000010000 */
[----:B------:R-:W-:Y:S01]  /*25f0*/  @P6 FMUL.FTZ R203, R147, R168 ;  /* 0x000000a893cb6220 */ /* 0x000fe20000410000 */
[----:B------:R-:W-:Y:S01]  /*2600*/  FFMA.FTZ R168, R189, R202, R201 ;  /* 0x000000cabda87223 */ /* 0x000fe200000100c9 */
[----:B------:R-:W-:Y:S01]  /*2610*/  @P5 SHF.L.U32 R169, R165, 0x10, RZ ;  /* 0x00000010a5a95819 */ /* 0x000fe200000006ff */
[----:B------:R-:W-:Y:S01]  /*2620*/  FMUL.FTZ R146, R146, UR13 ;  /* 0x0000000d92927c20 */ /* 0x000fe20008410000 */
[----:B------:R-:W-:Y:S01]  /*2630*/  FMUL.FTZ R165, R38, R147 ;  /* 0x0000009326a57220 */ /* 0x000fe20000410000 */
[----:B------:R-:W-:Y:S01]  /*2640*/  FADD.FTZ R170, R187, -R168 ;  /* 0x800000a8bbaa7221 */ /* 0x000fe20000010000 */
[----:B------:R-:W-:-:S02]  /*2650*/  HFMA2 R147, -RZ, RZ, 0, 0 ;  /* 0x00000000ff937431 */ /* 0x000fc400000001ff */
[----:B------:R-:W-:Y:S01]  /*2660*/  @P5 FMUL.FTZ R210, R146, R169 ;  /* 0x000000a992d25220 */ /* 0x000fe20000410000 */
[----:B------:R-:W-:Y:S01]  /*2670*/  FMUL.FTZ R168, R39, R146 ;  /* 0x0000009227a87220 */ /* 0x000fe20000410000 */
[----:B------:R-:W-:Y:S01]  /*2680*/  FMUL.FTZ R169, R199, R170 ;  /* 0x000000aac7a97220 */ /* 0x000fe20000410000 */
[----:B------:R-:W-:Y:S01]  /*2690*/  FSEL R165, R165, RZ, P6 ;  /* 0x000000ffa5a57208 */ /* 0x000fe20003000000 */
[----:B------:R-:W-:Y:S01]  /*26a0*/  HFMA2 R213, -RZ, RZ, 0, 0 ;  /* 0x00000000ffd57431 */ /* 0x000fe200000001ff */
[----:B------:R-:W-:Y:S01]  /*26b0*/  LOP3.LUT P6, RZ, R209, 0xff00, RZ, 0xc0, !PT ;  /* 0x0000ff00d1ff7812 */ /* 0x000fe200078cc0ff */
[----:B------:R-:W-:Y:S01]  /*26c0*/  FMUL.FTZ R146, R169, R200 ;  /* 0x000000c8a9927220 */ /* 0x000fe20000410000 */
[----:B------:R-:W-:Y:S01]  /*26d0*/  FSEL R168, R168, RZ, P5 ;  /* 0x000000ffa8a87208 */ /* 0x000fe20002800000 */
[----:B------:R-:W-:Y:S01]  /*26e0*/  FADD.FTZ R203, R126, R203 ;  /* 0x000000cb7ecb7221 */ /* 0x000fe20000010000 */
[----:B------:R-:W-:Y:S01]  /*26f0*/  @P2 SHF.L.U32 R170, R166, 0x10, RZ ;  /* 0x00000010a6aa2819 */ /* 0x000fe200000006ff */
[----:B------:R-:W-:Y:S01]  /*2700*/  FMUL.FTZ R171, R146, UR13 ;  /* 0x0000000d92ab7c20 */ /* 0x000fe20008410000 */
[----:B------:R-:W-:Y:S01]  /*2710*/  FADD.FTZ R146, R184, -R211 ;  /* 0x800000d3b8927221 */ /* 0x000fe20000010000 */
[----:B------:R-:W-:Y:S01]  /*2720*/  LOP3.LUT P5, RZ, R209, 0xff0000, RZ, 0xc0, !PT ;  /* 0x00ff0000d1ff7812 */ /* 0x000fe200078ac0ff */
[----:B------:R-:W-:Y:S01]  /*2730*/  FMUL.FTZ R211, R199, R212 ;  /* 0x000000d4c7d37220 */ /* 0x000fe20000410000 */
[----:B------:R-:W-:Y:S01]  /*2740*/  @P2 FMUL.FTZ R147, R171, R170 ;  /* 0x000000aaab932220 */ /* 0x000fe20000410000 */
[----:B------:R-:W-:Y:S01]  /*2750*/  FMUL.FTZ R146, R199, R146 ;  /* 0x00000092c7927220 */ /* 0x000fe20000410000 */
[----:B------:R-:W-:Y:S01]  /*2760*/  MOV R216, RZ ;  /* 0x000000ff00d87202 */ /* 0x000fe20000000f00 */
[-C--:B------:R-:W-:Y:S01]  /*2770*/  FMUL.FTZ R170, R211, R200.reuse ;  /* 0x000000c8d3aa7220 */ /* 0x080fe20000410000 */
[----:B------:R-:W-:Y:S01]  /*2780*/  @P6 PRMT R212, R166, 0x7632, R212 ;  /* 0x00007632a6d46816 */ /* 0x000fe200000000d4 */
[----:B------:R-:W-:Y:S01]  /*2790*/  FMUL.FTZ R166, R146, R200 ;  /* 0x000000c892a67220 */ /* 0x000fe20000410000 */
[----:B------:R-:W-:Y:S01]  /*27a0*/  MOV R218, RZ ;  /* 0x000000ff00da7202 */ /* 0x000fe20000000f00 */
[----:B------:R-:W-:Y:S01]  /*27b0*/  FMUL.FTZ R215, R170, UR13 ;  /* 0x0000000daad77c20 */ /* 0x000fe20008410000 */
[----:B------:R-:W-:Y:S01]  /*27c0*/  @P6 SHF.L.U32 R217, R212, 0x10, RZ ;  /* 0x00000010d4d96819 */ /* 0x000fe200000006ff */
[----:B------:R-:W-:Y:S01]  /*27d0*/  FMUL.FTZ R212, R166, UR13 ;  /* 0x0000000da6d47c20 */ /* 0x000fe20008410000 */
[----:B------:R-:W-:Y:S01]  /*27e0*/  FMUL.FTZ R166, R40, R171 ;  /* 0x000000ab28a67220 */ /* 0x000fe20000410000 */
[----:B------:R-:W-:Y:S01]  /*27f0*/  @P5 SHF.L.U32 R214, R167, 0x10, RZ ;  /* 0x00000010a7d65819 */ /* 0x000fe200000006ff */
[----:B------:R-:W-:Y:S01]  /*2800*/  FMUL.FTZ R170, R42, R215 ;  /* 0x000000d72aaa7220 */ /* 0x000fe20000410000 */
[----:B------:R-:W-:Y:S01]  /*2810*/  FMUL.FTZ R171, R41, R212 ;  /* 0x000000d429ab7220 */ /* 0x000fe20000410000 */
[----:B------:R-:W-:Y:S01]  /*2820*/  @P6 FMUL.FTZ R216, R212, R217 ;  /* 0x000000d9d4d86220 */ /* 0x000fe20000410000 */
[----:B------:R-:W-:Y:S01]  /*2830*/  FSEL R166, R166, RZ, P2 ;  /* 0x000000ffa6a67208 */ /* 0x000fe20001000000 */
[----:B------:R-:W-:Y:S01]  /*2840*/  @P5 FMUL.FTZ R213, R215, R214 ;  /* 0x000000d6d7d55220 */ /* 0x000fe20000410000 */
[----:B------:R-:W-:Y:S01]  /*2850*/  FSEL R170, R170, RZ, P5 ;  /* 0x000000ffaaaa7208 */ /* 0x000fe20002800000 */
[-CC-:B------:R-:W-:Y:S01]  /*2860*/  FFMA.FTZ R212, R186, R202.reuse, R201.reuse ;  /* 0x000000cabad47223 */ /* 0x180fe200000100c9 */
[----:B------:R-:W-:Y:S01]  /*2870*/  FSEL R171, R171, RZ, P6 ;  /* 0x000000ffabab7208 */ /* 0x000fe20003000000 */
[----:B------:R-:W-:Y:S01]  /*2880*/  FFMA.FTZ R215, R196, R202, R201 ;  /* 0x000000cac4d77223 */ /* 0x000fe200000100c9 */
[C---:B------:R-:W-:Y:S01]  /*2890*/  LOP3.LUT P6, RZ, R208.reuse, 0xff, RZ, 0xc0, !PT ;  /* 0x000000ffd0ff7812 */ /* 0x040fe200078cc0ff */
[----:B------:R-:W-:Y:S01]  /*28a0*/  FADD.FTZ R224, R185, -R212 ;  /* 0x800000d4b9e07221 */ /* 0x000fe20000010000 */
[----:B------:R-:W-:Y:S01]  /*28b0*/  LOP3.LUT P5, RZ, R208, 0xff00, RZ, 0xc0, !PT ;  /* 0x0000ff00d0ff7812 */ /* 0x000fe200078ac0ff */
[----:B------:R-:W-:Y:S01]  /*28c0*/  FADD.FTZ R212, R194, -R215 ;  /* 0x800000d7c2d47221 */ /* 0x000fe20000010000 */
[----:B------:R-:W-:Y:S01]  /*28d0*/  ISETP.GE.U32.AND P2, PT, R208, RZ, PT ;  /* 0x000000ffd000720c */ /* 0x000fe20003f46070 */
[C---:B------:R-:W-:Y:S01]  /*28e0*/  FMUL.FTZ R224, R199.reuse, R224 ;  /* 0x000000e0c7e07220 */ /* 0x040fe20000410000 */
[----:B------:R-:W-:Y:S01]  /*28f0*/  MOV R214, RZ ;  /* 0x000000ff00d67202 */ /* 0x000fe20000000f00 */
[----:B------:R-:W-:Y:S01]  /*2900*/  FMUL.FTZ R219, R199, R212 ;  /* 0x000000d4c7db7220 */ /* 0x000fe20000410000 */
[----:B------:R-:W-:Y:S01]  /*2910*/  ISETP.GE.U32.AND.EX P2, PT, R209, 0x1000000, PT, P2 ;  /* 0x01000000d100780c */ /* 0x000fe20003f46120 */
[-C--:B------:R-:W-:Y:S01]  /*2920*/  FMUL.FTZ R215, R224, R200.reuse ;  /* 0x000000c8e0d77220 */ /* 0x080fe20000410000 */
[----:B------:R-:W-:Y:S01]  /*2930*/  FADD.FTZ R160, R160, R147 ;  /* 0x00000093a0a07221 */ /* 0x000fe20000010000 */
[----:B------:R-:W-:Y:S01]  /*2940*/  FMUL.FTZ R212, R219, R200 ;  /* 0x000000c8dbd47220 */ /* 0x000fe20000410000 */
[----:B------:R-:W-:Y:S01]  /*2950*/  F2FP.BF16.F32.PACK_AB R145, R145, R144 ;  /* 0x000000909191723e */ /* 0x000fe200000010ff */
[----:B------:R-:W-:Y:S01]  /*2960*/  FADD.FTZ R210, R127, R210 ;  /* 0x000000d27fd27221 */ /* 0x000fe20000010000 */
[C---:B------:R-:W-:Y:S01]  /*2970*/  @P6 SHF.L.U32 R222, R164.reuse, 0x10, RZ ;  /* 0x00000010a4de6819 */ /* 0x040fe200000006ff */
[----:B------:R-:W-:Y:S01]  /*2980*/  FADD.FTZ R161, R161, R216 ;  /* 0x000000d8a1a17221 */ /* 0x000fe20000010000 */
[----:B------:R-:W-:Y:S01]  /*2990*/  @P5 PRMT R220, R164, 0x7632, R220 ;  /* 0x00007632a4dc5816 */ /* 0x000fe200000000dc */
[----:B------:R-:W-:Y:S01]  /*29a0*/  FFMA.FTZ R164, R197, R202, R201 ;  /* 0x000000cac5a47223 */ /* 0x000fe200000100c9 */
[----:B------:R-:W-:Y:S01]  /*29b0*/  FADD.FTZ R162, R162, R213 ;  /* 0x000000d5a2a27221 */ /* 0x000fe20000010000 */
[----:B------:R-:W-:-:S02]  /*29c0*/  F2FP.BF16.F32.PACK_AB R147, R224, R211 ;  /* 0x000000d3e093723e */ /* 0x000fc400000010ff */
[----:B------:R-:W-:Y:S01]  /*29d0*/  FADD.FTZ R164, R195, -R164 ;  /* 0x800000a4c3a47221 */ /* 0x000fe20000010000 */
[----:B------:R-:W-:Y:S01]  /*29e0*/  @P2 PRMT R223, R167, 0x7632, R223 ;  /* 0x00007632a7df2816 */ /* 0x000fe200000000df */
[----:B------:R-:W-:Y:S01]  /*29f0*/  HFMA2 R167, -RZ, RZ, 0, 0 ;  /* 0x00000000ffa77431 */ /* 0x000fe200000001ff */
[----:B------:R-:W-:Y:S01]  /*2a00*/  @P5 SHF.L.U32 R221, R220, 0x10, RZ ;  /* 0x00000010dcdd5819 */ /* 0x000fe200000006ff */
[----:B------:R-:W-:Y:S01]  /*2a10*/  FMUL.FTZ R217, R199, R164 ;  /* 0x000000a4c7d97220 */ /* 0x000fe20000410000 */
[----:B------:R-:W-:Y:S01]  /*2a20*/  FMUL.FTZ R220, R215, UR13 ;  /* 0x0000000dd7dc7c20 */ /* 0x000fe20008410000 */
[----:B------:R-:W-:Y:S02]  /*2a30*/  @P2 SHF.L.U32 R223, R223, 0x10, RZ ;  /* 0x00000010dfdf2819 */ /* 0x000fe400000006ff */
[----:B------:R-:W-:Y:S01]  /*2a40*/  FMUL.FTZ R164, R217, R200 ;  /* 0x000000c8d9a47220 */ /* 0x000fe20000410000 */
[----:B------:R-:W-:Y:S01]  /*2a50*/  FMUL.FTZ R126, R43, R220 ;  /* 0x000000dc2b7e7220 */ /* 0x000fe20000410000 */
[----:B------:R-:W-:Y:S01]  /*2a60*/  F2FP.BF16.F32.PACK_AB R146, R146, R169 ;  /* 0x000000a99292723e */ /* 0x000fe200000010ff */
[----:B------:R-:W-:Y:S01]  /*2a70*/  @P2 FMUL.FTZ R218, R220, R223 ;  /* 0x000000dfdcda2220 */ /* 0x000fe20000410000 */
[----:B------:R-:W-:Y:S01]  /*2a80*/  FMUL.FTZ R215, R164, UR13 ;  /* 0x0000000da4d77c20 */ /* 0x000fe20008410000 */
[----:B------:R-:W-:Y:S01]  /*2a90*/  FMUL.FTZ R164, R212, UR13 ;  /* 0x0000000dd4a47c20 */ /* 0x000fe20008410000 */
[----:B------:R-:W-:Y:S01]  /*2aa0*/  F2FP.BF16.F32.PACK_AB R144, R219, R217 ;  /* 0x000000d9db90723e */ /* 0x000fe200000010ff */
[----:B------:R-:W-:Y:S01]  /*2ab0*/  FADD.FTZ R163, R163, R218 ;  /* 0x000000daa3a37221 */ /* 0x000fe20000010000 */
[----:B------:R-:W-:Y:S01]  /*2ac0*/  @P6 FMUL.FTZ R167, R215, R222 ;  /* 0x000000ded7a76220 */ /* 0x000fe20000410000 */
[----:B------:R-:W-:Y:S01]  /*2ad0*/  @P5 FMUL.FTZ R214, R164, R221 ;  /* 0x000000dda4d65220 */ /* 0x000fe20000410000 */
[----:B------:R-:W-:-:S02]  /*2ae0*/  F2FP.BF16.F32.PACK_AB R166, R171, R166 ;  /* 0x000000a6aba6723e */ /* 0x000fc400000010ff */
[----:B------:R-:W-:Y:S01]  /*2af0*/  FADD.FTZ R212, R124, R167 ;  /* 0x000000a77cd47221 */ /* 0x000fe20000010000 */
[----:B------:R-:W-:Y:S01]  /*2b00*/  FADD.FTZ R214, R125, R214 ;  /* 0x000000d67dd67221 */ /* 0x000fe20000010000 */
[----:B------:R-:W-:Y:S01]  /*2b10*/  FMUL.FTZ R124, R36, R215 ;  /* 0x000000d7247c7220 */ /* 0x000fe20000410000 */
[----:B------:R-:W-:Y:S01]  /*2b20*/  FMUL.FTZ R125, R37, R164 ;  /* 0x000000a4257d7220 */ /* 0x000fe20000410000 */
[----:B------:R-:W-:Y:S02]  /*2b30*/  FSEL R167, R126, RZ, P2 ;  /* 0x000000ff7ea77208 */ /* 0x000fe40001000000 */
[----:B------:R-:W-:Y:S02]  /*2b40*/  F2FP.BF16.F32.PACK_AB R165, R168, R165 ;  /* 0x000000a5a8a5723e */ /* 0x000fe400000010ff */
[----:B------:R-:W-:Y:S02]  /*2b50*/  FSEL R124, R124, RZ, P6 ;  /* 0x000000ff7c7c7208 */ /* 0x000fe40003000000 */
[----:B------:R-:W-:-:S02]  /*2b60*/  FSEL R125, R125, RZ, P5 ;  /* 0x000000ff7d7d7208 */ /* 0x000fc40002800000 */
[----:B------:R-:W-:Y:S02]  /*2b70*/  F2FP.BF16.F32.PACK_AB R167, R167, R170 ;  /* 0x000000aaa7a7723e */ /* 0x000fe400000010ff */
[----:B------:R-:W-:-:S07]  /*2b80*/  F2FP.BF16.F32.PACK_AB R164, R125, R124 ;  /* 0x0000007c7da4723e */ /* 0x000fce00000010ff */
.L_x_3165:
        /* <DEDUP_REMOVED lines=11> */
.L_x_3163:
[----:B------:R-:W-:Y:S05]  /*2c40*/  BSYNC.RECONVERGENT B2 ;  /* 0x0000000000027941 */ /* 0x000fea0003800200 */
.L_x_3162:
        /* <DEDUP_REMOVED lines=9> */
[C---:B------:R-:W-:Y:S01]  /*2ce0*/  LOP3.LUT P6, RZ, R206.reuse, 0xff0000, RZ, 0xc0, !PT ;  /* 0x00ff0000ceff7812 */ /* 0x040fe200078cc0ff */
[-C--:B------:R-:W-:Y:S01]  /*2cf0*/  FFMA.FTZ R203, R9, R202.reuse, R201 ;  /* 0x000000ca09cb7223 */ /* 0x080fe200000100c9 */
[----:B------:R-:W-:Y:S01]  /*2d00*/  LOP3.LUT P2, RZ, R206, 0xff000000, RZ, 0xc0, !PT ;  /* 0xff000000ceff7812 */ /* 0x000fe2000784c0ff */
[----:B------:R-:W-:Y:S01]  /*2d10*/  FADD.FTZ R144, R8, -R145 ;  /* 0x8000009108907221 */ /* 0x000fe20000010000 */
[----:B------:R-:W-:Y:S01]  /*2d20*/  FFMA.FTZ R211, R11, R202, R201 ;  /* 0x000000ca0bd37223 */ /* 0x000fe200000100c9 */
[----:B------:R-:W-:Y:S01]  /*2d30*/  LOP3.LUT P5, RZ, R207, 0xff, RZ, 0xc0, !PT ;  /* 0x000000ffcfff7812 */ /* 0x000fe200078ac0ff */
[----:B------:R-:W-:Y:S01]  /*2d40*/  FADD.FTZ R168, R10, -R203 ;  /* 0x800000cb0aa87221 */ /* 0x000fe20000010000 */
[----:B------:R-:W-:Y:S01]  /*2d50*/  FMUL.FTZ R145, R199, R144 ;  /* 0x00000090c7917220 */ /* 0x000fe20000410000 */
[----:B------:R-:W-:Y:S01]  /*2d60*/  FADD.FTZ R212, R12, -R211 ;  /* 0x800000d30cd47221 */ /* 0x000fe20000010000 */
[----:B------:R-:W-:Y:S01]  /*2d70*/  LOP3.LUT P4, RZ, R207, 0xff0000, RZ, 0xc0, !PT ;  /* 0x00ff0000cfff7812 */ /* 0x000fe2000788c0ff */
[----:B0-----:R-:W-:-:S02]  /*2d80*/  HFMA2 R169, -RZ, RZ, 0, 0 ;  /* 0x00000000ffa97431 */ /* 0x001fc400000001ff */
[----:B------:R-:W-:Y:S01]  /*2d90*/  FMUL.FTZ R144, R145, R200 ;  /* 0x000000c891907220 */ /* 0x000fe20000410000 */
[----:B------:R-:W-:Y:S01]  /*2da0*/  FMUL.FTZ R211, R199, R212 ;  /* 0x000000d4c7d37220 */ /* 0x000fe20000410000 */
[C---:B-----5:R-:W-:Y:S01]  /*2db0*/  @P6 SHF.L.U32 R146, R165.reuse, 0x10, RZ ;  /* 0x00000010a5926819 */ /* 0x060fe200000006ff */
[-CC-:B------:R-:W-:Y:S01]  /*2dc0*/  FFMA.FTZ R220, R20, R202.reuse, R201.reuse ;  /* 0x000000ca14dc7223 */ /* 0x180fe200000100c9 */
[----:B------:R-:W-:Y:S01]  /*2dd0*/  FMUL.FTZ R215, R144, UR13 ;  /* 0x0000000d90d77c20 */ /* 0x000fe20008410000 */
[----:B------:R-:W-:Y:S01]  /*2de0*/  FFMA.FTZ R144, R16, R202, R201 ;  /* 0x000000ca10907223 */ /* 0x000fe200000100c9 */
[----:B------:R-:W-:Y:S01]  /*2df0*/  @P2 PRMT R170, R165, 0x7632, R170 ;  /* 0x00007632a5aa2816 */ /* 0x000fe200000000aa */
[----:B------:R-:W-:Y:S01]  /*2e00*/  FMUL.FTZ R165, R199, R168 ;  /* 0x000000a8c7a57220 */ /* 0x000fe20000410000 */
[-C--:B------:R-:W-:Y:S01]  /*2e10*/  FMUL.FTZ R212, R211, R200.reuse ;  /* 0x000000c8d3d47220 */ /* 0x080fe20000410000 */
[----:B------:R-:W-:Y:S01]  /*2e20*/  FADD.FTZ R144, R15, -R144 ;  /* 0x800000900f907221 */ /* 0x000fe20000010000 */
[----:B------:R-:W-:Y:S01]  /*2e30*/  @P5 SHF.L.U32 R210, R166, 0x10, RZ ;  /* 0x00000010a6d25819 */ /* 0x000fe200000006ff */
[----:B------:R-:W-:Y:S01]  /*2e40*/  FMUL.FTZ R203, R165, R200 ;  /* 0x000000c8a5cb7220 */ /* 0x000fe20000410000 */
[----:B------:R-:W-:Y:S01]  /*2e50*/  @P2 SHF.L.U32 R170, R170, 0x10, RZ ;  /* 0x00000010aaaa2819 */ /* 0x000fe200000006ff */
[----:B------:R-:W-:Y:S01]  /*2e60*/  FMUL.FTZ R144, R199, R144 ;  /* 0x00000090c7907220 */ /* 0x000fe20000410000 */
[----:B------:R-:W-:Y:S01]  /*2e70*/  @P6 FMUL.FTZ R169, R215, R146 ;  /* 0x00000092d7a96220 */ /* 0x000fe20000410000 */
[----:B------:R-:W-:Y:S01]  /*2e80*/  FMUL.FTZ R217, R203, UR13 ;  /* 0x0000000dcbd97c20 */ /* 0x000fe20008410000 */
[----:B------:R-:W-:Y:S01]  /*2e90*/  FMUL.FTZ R212, R212, UR13 ;  /* 0x0000000dd4d47c20 */ /* 0x000fe20008410000 */
[----:B------:R-:W-:Y:S01]  /*2ea0*/  FMUL.FTZ R168, R144, R200 ;  /* 0x000000c890a87220 */ /* 0x000fe20000410000 */
[----:B------:R-:W-:-:S02]  /*2eb0*/  CS2R R146, SRZ ;  /* 0x0000000000927805 */ /* 0x000fc4000001ff00 */
[----:B------:R-:W-:Y:S01]  /*2ec0*/  MOV R171, RZ ;  /* 0x000000ff00ab7202 */ /* 0x000fe20000000f00 */
[----:B------:R-:W-:Y:S01]  /*2ed0*/  @P5 FMUL.FTZ R171, R217, R210 ;  /* 0x000000d2d9ab5220 */ /* 0x000fe20000410000 */
[----:B------:R-:W-:Y:S01]  /*2ee0*/  FMUL.FTZ R214, R168, UR13 ;  /* 0x0000000da8d67c20 */ /* 0x000fe20008410000 */
[----:B------:R-:W-:Y:S01]  /*2ef0*/  FMUL.FTZ R168, R54, R215 ;  /* 0x000000d736a87220 */ /* 0x000fe20000410000 */
[----:B------:R-:W-:Y:S01]  /*2f00*/  @P4 SHF.L.U32 R213, R167, 0x10, RZ ;  /* 0x00000010a7d54819 */ /* 0x000fe200000006ff */
[----:B------:R-:W-:Y:S01]  /*2f10*/  FMUL.FTZ R210, R58, R212 ;  /* 0x000000d43ad27220 */ /* 0x000fe20000410000 */
[----:B------:R-:W-:Y:S01]  /*2f20*/  FMUL.FTZ R203, R55, R214 ;  /* 0x000000d637cb7220 */ /* 0x000fe20000410000 */
[----:B------:R-:W-:Y:S01]  /*2f30*/  @P2 FMUL.FTZ R146, R214, R170 ;  /* 0x000000aad6922220 */ /* 0x000fe20000410000 */
[----:B------:R-:W-:Y:S01]  /*2f40*/  FMUL.FTZ R170, R56, R217 ;  /* 0x000000d938aa7220 */ /* 0x000fe20000410000 */
[----:B------:R-:W-:Y:S01]  /*2f50*/  FSEL R168, R168, RZ, P6 ;  /* 0x000000ffa8a87208 */ /* 0x000fe20003000000 */
[----:B------:R-:W-:Y:S01]  /*2f60*/  @P4 FMUL.FTZ R147, R212, R213 ;  /* 0x000000d5d4934220 */ /* 0x000fe20000410000 */
[----:B------:R-:W-:Y:S01]  /*2f70*/  FSEL R203, R203, RZ, P2 ;  /* 0x000000ffcbcb7208 */ /* 0x000fe20001000000 */
[----:B------:R-:W-:Y:S01]  /*2f80*/  FFMA.FTZ R212, R14, R202, R201 ;  /* 0x000000ca0ed47223 */ /* 0x000fe200000100c9 */
[----:B------:R-:W-:Y:S01]  /*2f90*/  ISETP.GE.U32.AND P2, PT, R206, RZ, PT ;  /* 0x000000ffce00720c */ /* 0x000fe20003f46070 */
[----:B------:R-:W-:Y:S01]  /*2fa0*/  FADD.FTZ R220, R19, -R220 ;  /* 0x800000dc13dc7221 */ /* 0x000fe20000010000 */
[----:B------:R-:W-:Y:S01]  /*2fb0*/  LOP3.LUT P6, RZ, R207, 0xff00, RZ, 0xc0, !PT ;  /* 0x0000ff00cfff7812 */ /* 0x000fe200078cc0ff */
[----:B------:R-:W-:Y:S01]  /*2fc0*/  FADD.FTZ R212, R13, -R212 ;  /* 0x800000d40dd47221 */ /* 0x000fe20000010000 */
[----:B------:R-:W-:Y:S01]  /*2fd0*/  FSEL R170, R170, RZ, P5 ;  /* 0x000000ffaaaa7208 */ /* 0x000fe20002800000 */
[C---:B------:R-:W-:Y:S01]  /*2fe0*/  FMUL.FTZ R225, R199.reuse, R220 ;  /* 0x000000dcc7e17220 */ /* 0x040fe20000410000 */
[----:B------:R-:W-:Y:S01]  /*2ff0*/  FSEL R210, R210, RZ, P4 ;  /* 0x000000ffd2d27208 */ /* 0x000fe20002000000 */
[----:B------:R-:W-:Y:S01]  /*3000*/  FMUL.FTZ R220, R199, R212 ;  /* 0x000000d4c7dc7220 */ /* 0x000fe20000410000 */
[C---:B------:R-:W-:Y:S01]  /*3010*/  LOP3.LUT P5, RZ, R206.reuse, 0xff, RZ, 0xc0, !PT ;  /* 0x000000ffceff7812 */ /* 0x040fe200078ac0ff */
[----:B------:R-:W-:Y:S01]  /*3020*/  HFMA2 R213, -RZ, RZ, 0, 0 ;  /* 0x00000000ffd57431 */ /* 0x000fe200000001ff */
[----:B------:R-:W-:Y:S01]  /*3030*/  LOP3.LUT P4, RZ, R206, 0xff00, RZ, 0xc0, !PT ;  /* 0x0000ff00ceff7812 */ /* 0x000fe2000788c0ff */
[----:B------:R-:W-:Y:S01]  /*3040*/  FADD.FTZ R131, R131, R146 ;  /* 0x0000009283837221 */ /* 0x000fe20000010000 */
[----:B------:R-:W-:Y:S01]  /*3050*/  ISETP.GE.U32.AND.EX P2, PT, R207, 0x1000000, PT, P2 ;  /* 0x01000000cf00780c */ /* 0x000fe20003f46120 */
[----:B------:R-:W-:Y:S01]  /*3060*/  HFMA2 R218, -RZ, RZ, 0, 0 ;  /* 0x00000000ffda7431 */ /* 0x000fe200000001ff */
[----:B------:R-:W-:Y:S01]  /*3070*/  MOV R214, RZ ;  /* 0x000000ff00d67202 */ /* 0x000fe20000000f00 */
[----:B------:R-:W-:Y:S01]  /*3080*/  FADD.FTZ R134, R134, R147 ;  /* 0x0000009386867221 */ /* 0x000fe20000010000 */
[----:B------:R-:W-:Y:S01]  /*3090*/  @P6 PRMT R217, R166, 0x7632, R217 ;  /* 0x00007632a6d96816 */ /* 0x000fe200000000d9 */
[----:B------:R-:W-:Y:S01]  /*30a0*/  FADD.FTZ R130, R130, R169 ;  /* 0x000000a982827221 */ /* 0x000fe20000010000 */
[----:B------:R-:W-:Y:S01]  /*30b0*/  MOV R222, RZ ;  /* 0x000000ff00de7202 */ /* 0x000fe20000000f00 */
[----:B------:R-:W-:Y:S01]  /*30c0*/  FADD.FTZ R132, R132, R171 ;  /* 0x000000ab84847221 */ /* 0x000fe20000010000 */
[----:B------:R-:W-:-:S02]  /*30d0*/  @P6 SHF.L.U32 R217, R217, 0x10, RZ ;  /* 0x00000010d9d96819 */ /* 0x000fc400000006ff */
        /* <DEDUP_REMOVED lines=8> */
[----:B------:R-:W-:Y:S01]  /*3160*/  FADD.FTZ R164, R6, -R167 ;  /* 0x800000a706a47221 */ /* 0x000fe20000010000 */
[----:B------:R-:W-:Y:S01]  /*3170*/  FMUL.FTZ R167, R220, R200 ;  /* 0x000000c8dca77220 */ /* 0x000fe20000410000 */
[----:B------:R-:W-:Y:S01]  /*3180*/  FMUL.FTZ R224, R199, R216 ;  /* 0x000000d8c7e07220 */ /* 0x000fe20000410000 */
[----:B------:R-:W-:Y:S01]  /*3190*/  FMUL.FTZ R216, R225, R200 ;  /* 0x000000c8e1d87220 */ /* 0x000fe20000410000 */
[----:B------:R-:W-:Y:S01]  /*31a0*/  FMUL.FTZ R221, R199, R164 ;  /* 0x000000a4c7dd7220 */ /* 0x000fe20000410000 */
[----:B------:R-:W-:Y:S01]  /*31b0*/  F2FP.BF16.F32.PACK_AB R145, R144, R145 ;  /* 0x000000919091723e */ /* 0x000fe200000010ff */
[-C--:B------:R-:W-:Y:S01]  /*31c0*/  FMUL.FTZ R212, R224, R200.reuse ;  /* 0x000000c8e0d47220 */ /* 0x080fe20000410000 */
[----:B------:R-:W-:Y:S01]  /*31d0*/  FMUL.FTZ R216, R216, UR13 ;  /* 0x0000000dd8d87c20 */ /* 0x000fe20008410000 */
[----:B------:R-:W-:Y:S01]  /*31e0*/  FMUL.FTZ R164, R221, R200 ;  /* 0x000000c8dda47220 */ /* 0x000fe20000410000 */
[----:B------:R-:W-:Y:S01]  /*31f0*/  F2FP.BF16.F32.PACK_AB R146, R224, R165 ;  /* 0x000000a5e092723e */ /* 0x000fe200000010ff */
[----:B------:R-:W-:Y:S01]  /*3200*/  FMUL.FTZ R212, R212, UR13 ;  /* 0x0000000dd4d47c20 */ /* 0x000fe20008410000 */
[----:B------:R-:W-:Y:S01]  /*3210*/  @P2 FMUL.FTZ R222, R216, R219 ;  /* 0x000000dbd8de2220 */ /* 0x000fe20000410000 */
[----:B------:R-:W-:Y:S01]  /*3220*/  FMUL.FTZ R223, R164, UR13 ;  /* 0x0000000da4df7c20 */ /* 0x000fe20008410000 */
[----:B------:R-:W-:Y:S01]  /*3230*/  FMUL.FTZ R164, R167, UR13 ;  /* 0x0000000da7a47c20 */ /* 0x000fe20008410000 */
[----:B------:R-:W-:Y:S01]  /*3240*/  FMUL.FTZ R165, R57, R212 ;  /* 0x000000d439a57220 */ /* 0x000fe20000410000 */
[----:B------:R-:W-:Y:S01]  /*3250*/  @P6 FMUL.FTZ R218, R212, R217 ;  /* 0x000000d9d4da6220 */ /* 0x000fe20000410000 */
[----:B------:R-:W-:Y:S01]  /*3260*/  @P5 FMUL.FTZ R213, R223, R166 ;  /* 0x000000a6dfd55220 */ /* 0x000fe20000410000 */
[----:B------:R-:W-:Y:S01]  /*3270*/  @P4 FMUL.FTZ R214, R164, R215 ;  /* 0x000000d7a4d64220 */ /* 0x000fe20000410000 */
[----:B------:R-:W-:Y:S01]  /*3280*/  FMUL.FTZ R166, R59, R216 ;  /* 0x000000d83ba67220 */ /* 0x000fe20000410000 */
[----:B------:R-:W-:Y:S01]  /*3290*/  FMUL.FTZ R164, R53, R164 ;  /* 0x000000a435a47220 */ /* 0x000fe20000410000 */
[----:B------:R-:W-:Y:S01]  /*32a0*/  FSEL R165, R165, RZ, P6 ;  /* 0x000000ffa5a57208 */ /* 0x000fe20003000000 */
[----:B------:R-:W-:Y:S01]  /*32b0*/  FADD.FTZ R214, R129, R214 ;  /* 0x000000d681d67221 */ /* 0x000fe20000010000 */
[----:B------:R-:W-:Y:S01]  /*32c0*/  FMUL.FTZ R129, R52, R223 ;  /* 0x000000df34817220 */ /* 0x000fe20000410000 */
[----:B------:R-:W-:Y:S01]  /*32d0*/  FSEL R167, R166, RZ, P2 ;  /* 0x000000ffa6a77208 */ /* 0x000fe20001000000 */
[----:B------:R-:W-:Y:S01]  /*32e0*/  FADD.FTZ R133, R133, R218 ;  /* 0x000000da85857221 */ /* 0x000fe20000010000 */
[----:B------:R-:W-:Y:S01]  /*32f0*/  FSEL R164, R164, RZ, P4 ;  /* 0x000000ffa4a47208 */ /* 0x000fe20002000000 */
[----:B------:R-:W-:Y:S01]  /*3300*/  FADD.FTZ R135, R135, R222 ;  /* 0x000000de87877221 */ /* 0x000fe20000010000 */
[----:B------:R-:W-:Y:S01]  /*3310*/  FSEL R129, R129, RZ, P5 ;  /* 0x000000ff81817208 */ /* 0x000fe20002800000 */
        /* <DEDUP_REMOVED lines=8> */
.L_x_3168:
[-C--:B0-----:R-:W-:Y:S01]  /*33a0*/  FFMA.FTZ R169, R7, R202.reuse, R201 ;  /* 0x000000ca07a97223 */ /* 0x081fe200000100c9 */
[C---:B------:R-:W-:Y:S01]  /*33b0*/  LOP3.LUT P6, RZ, R206.reuse, 0xff0000, RZ, 0xc0, !PT ;  /* 0x00ff0000ceff7812 */ /* 0x040fe200078cc0ff */
[----:B------:R-:W-:Y:S01]  /*33c0*/  HFMA2 R203, -RZ, RZ, 0, 0 ;  /* 0x00000000ffcb7431 */ /* 0x000fe200000001ff */
[----:B------:R-:W-:Y:S01]  /*33d0*/  LOP3.LUT P2, RZ, R206, 0xff000000, RZ, 0xc0, !PT ;  /* 0xff000000ceff7812 */ /* 0x000fe2000784c0ff */
[----:B------:R-:W-:Y:S01]  /*33e0*/  FADD.FTZ R168, R8, -R169 ;  /* 0x800000a908a87221 */ /* 0x000fe20000010000 */
[-CC-:B------:R-:W-:Y:S01]  /*33f0*/  FFMA.FTZ R213, R9, R202.reuse, R201.reuse ;  /* 0x000000ca09d57223 */ /* 0x180fe200000100c9 */
[----:B------:R-:W-:Y:S01]  /*3400*/  FFMA.FTZ R215, R11, R202, R201 ;  /* 0x000000ca0bd77223 */ /* 0x000fe200000100c9 */
[----:B------:R-:W-:Y:S01]  /*3410*/  LOP3.LUT P5, RZ, R207, 0xff, RZ, 0xc0, !PT ;  /* 0x000000ffcfff7812 */ /* 0x000fe200078ac0ff */
[----:B------:R-:W-:Y:S01]  /*3420*/  FMUL.FTZ R169, R199, R168 ;  /* 0x000000a8c7a97220 */ /* 0x000fe20000410000 */
[----:B------:R-:W-:Y:S01]  /*3430*/  FADD.FTZ R212, R10, -R213 ;  /* 0x800000d50ad47221 */ /* 0x000fe20000010000 */
[----:B------:R-:W-:Y:S01]  /*3440*/  FADD.FTZ R216, R12, -R215 ;  /* 0x800000d70cd87221 */ /* 0x000fe20000010000 */
[----:B------:R-:W-:Y:S01]  /*3450*/  LOP3.LUT P4, RZ, R207, 0xff0000, RZ, 0xc0, !PT ;  /* 0x00ff0000cfff7812 */ /* 0x000fe2000788c0ff */
[----:B------:R-:W-:Y:S01]  /*3460*/  FMUL.FTZ R168, R200, R169 ;  /* 0x000000a9c8a87220 */ /* 0x000fe20000410000 */
[----:B------:R-:W-:Y:S01]  /*3470*/  FMUL.FTZ R213, R199, R212 ;  /* 0x000000d4c7d57220 */ /* 0x000fe20000410000 */
[----:B-----5:R-:W-:Y:S01]  /*3480*/  @P6 SHF.L.U32 R170, R165, 0x10, RZ ;  /* 0x00000010a5aa6819 */ /* 0x020fe200000006ff */
[----:B------:R-:W-:Y:S01]  /*3490*/  FMUL.FTZ R215, R199, R216 ;  /* 0x000000d8c7d77220 */ /* 0x000fe20000410000 */
[----:B------:R-:W-:Y:S01]  /*34a0*/  FMUL.FTZ R211, R168, UR13 ;  /* 0x0000000da8d37c20 */ /* 0x000fe20008410000 */
[----:B------:R-:W-:-:S02]  /*34b0*/  @P2 PRMT R210, R165, 0x7632, R210 ;  /* 0x00007632a5d22816 */ /* 0x000fc400000000d2 */
[----:B------:R-:W-:Y:S02]  /*34c0*/  CS2R R168, SRZ ;  /* 0x0000000000a87805 */ /* 0x000fe4000001ff00 */
[----:B------:R-:W-:Y:S01]  /*34d0*/  MOV R171, RZ ;  /* 0x000000ff00ab7202 */ /* 0x000fe20000000f00 */
[----:B------:R-:W-:Y:S01]  /*34e0*/  @P6 FMUL.FTZ R203, R170, R211 ;  /* 0x000000d3aacb6220 */ /* 0x000fe20000410000 */
[-CC-:B------:R-:W-:Y:S01]  /*34f0*/  FFMA.FTZ R170, R16, R202.reuse, R201.reuse ;  /* 0x000000ca10aa7223 */ /* 0x180fe200000100c9 */
[----:B------:R-:W-:Y:S01]  /*3500*/  @P2 SHF.L.U32 R217, R210, 0x10, RZ ;  /* 0x00000010d2d92819 */ /* 0x000fe200000006ff */
[----:B------:R-:W-:Y:S01]  /*3510*/  FMUL.FTZ R210, R200, R215 ;  /* 0x000000d7c8d27220 */ /* 0x000fe20000410000 */
[----:B------:R-:W-:Y:S01]  /*3520*/  @P5 SHF.L.U32 R214, R166, 0x10, RZ ;  /* 0x00000010a6d65819 */ /* 0x000fe200000006ff */
[----:B------:R-:W-:Y:S01]  /*3530*/  FADD.FTZ R170, R15, -R170 ;  /* 0x800000aa0faa7221 */ /* 0x000fe20000010000 */
[----:B------:R-:W-:Y:S01]  /*3540*/  @P4 SHF.L.U32 R216, R167, 0x10, RZ ;  /* 0x00000010a7d84819 */ /* 0x000fe200000006ff */
[----:B------:R-:W-:Y:S01]  /*3550*/  FMUL.FTZ R215, R210, UR13 ;  /* 0x0000000dd2d77c20 */ /* 0x000fe20008410000 */
[----:B------:R-:W-:Y:S01]  /*3560*/  FFMA.FTZ R224, R20, R202, R201 ;  /* 0x000000ca14e07223 */ /* 0x000fe200000100c9 */
[----:B------:R-:W-:Y:S01]  /*3570*/  FMUL.FTZ R165, R199, R170 ;  /* 0x000000aac7a57220 */ /* 0x000fe20000410000 */
[----:B------:R-:W-:Y:S01]  /*3580*/  FMUL.FTZ R170, R200, R213 ;  /* 0x000000d5c8aa7220 */ /* 0x000fe20000410000 */
[----:B------:R-:W-:Y:S01]  /*3590*/  @P4 FMUL.FTZ R169, R216, R215 ;  /* 0x000000d7d8a94220 */ /* 0x000fe20000410000 */
[----:B------:R-:W-:Y:S01]  /*35a0*/  FADD.FTZ R224, R19, -R224 ;  /* 0x800000e013e07221 */ /* 0x000fe20000010000 */
[----:B------:R-:W-:Y:S01]  /*35b0*/  FMUL.FTZ R165, R200, R165 ;  /* 0x000000a5c8a57220 */ /* 0x000fe20000410000 */
[----:B------:R-:W-:Y:S01]  /*35c0*/  FMUL.FTZ R213, R170, UR13 ;  /* 0x0000000daad57c20 */ /* 0x000fe20008410000 */
[----:B------:R-:W-:-:S02]  /*35d0*/  HFMA2 R216, -RZ, RZ, 0, 0 ;  /* 0x00000000ffd87431 */ /* 0x000fc400000001ff */
[----:B------:R-:W-:Y:S01]  /*35e0*/  FMUL.FTZ R223, R199, R224 ;  /* 0x000000e0c7df7220 */ /* 0x000fe20000410000 */
[----:B------:R-:W-:Y:S01]  /*35f0*/  FMUL.FTZ R212, R165, UR13 ;  /* 0x0000000da5d47c20 */ /* 0x000fe20008410000 */
[----:B------:R-:W-:Y:S01]  /*3600*/  FMUL.FTZ R165, R54, R211 ;  /* 0x000000d336a57220 */ /* 0x000fe20000410000 */
[----:B------:R-:W-:Y:S01]  /*3610*/  FMUL.FTZ R210, R56, R213 ;  /* 0x000000d538d27220 */ /* 0x000fe20000410000 */
[----:B------:R-:W-:Y:S01]  /*3620*/  FMUL.FTZ R211, R58, R215 ;  /* 0x000000d73ad37220 */ /* 0x000fe20000410000 */
[----:B------:R-:W-:Y:S01]  /*3630*/  @P5 FMUL.FTZ R171, R214, R213 ;  /* 0x000000d5d6ab5220 */ /* 0x000fe20000410000 */
[-C--:B------:R-:W-:Y:S01]  /*3640*/  FMUL.FTZ R170, R55, R212.reuse ;  /* 0x000000d437aa7220 */ /* 0x080fe20000410000 */
[----:B------:R-:W-:Y:S01]  /*3650*/  FSEL R165, R165, RZ, P6 ;  /* 0x000000ffa5a57208 */ /* 0x000fe20003000000 */
[----:B------:R-:W-:Y:S01]  /*3660*/  @P2 FMUL.FTZ R168, R217, R212 ;  /* 0x000000d4d9a82220 */ /* 0x000fe20000410000 */
[----:B------:R-:W-:Y:S01]  /*3670*/  FSEL R210, R210, RZ, P5 ;  /* 0x000000ffd2d27208 */ /* 0x000fe20002800000 */
[----:B------:R-:W-:Y:S01]  /*3680*/  FFMA.FTZ R213, R5, R202, R201 ;  /* 0x000000ca05d57223 */ /* 0x000fe200000100c9 */
[----:B------:R-:W-:Y:S01]  /*3690*/  FSEL R211, R211, RZ, P4 ;  /* 0x000000ffd3d37208 */ /* 0x000fe20002000000 */
[----:B------:R-:W-:Y:S01]  /*36a0*/  FADD.FTZ R131, R131, R168 ;  /* 0x000000a883837221 */ /* 0x000fe20000010000 */
[----:B------:R-:W-:Y:S01]  /*36b0*/  LOP3.LUT P5, RZ, R206, 0xff, RZ, 0xc0, !PT ;  /* 0x000000ffceff7812 */ /* 0x000fe200078ac0ff */
[----:B------:R-:W-:Y:S01]  /*36c0*/  FADD.FTZ R134, R134, R169 ;  /* 0x000000a986867221 */ /* 0x000fe20000010000 */
[----:B------:R-:W-:Y:S01]  /*36d0*/  LOP3.LUT P4, RZ, R206, 0xff00, RZ, 0xc0, !PT ;  /* 0x0000ff00ceff7812 */ /* 0x000fe2000788c0ff */
[----:B------:R-:W-:Y:S01]  /*36e0*/  FADD.FTZ R130, R130, R203 ;  /* 0x000000cb82827221 */ /* 0x000fe20000010000 */
[----:B------:R-:W-:Y:S01]  /*36f0*/  LOP3.LUT P6, RZ, R207, 0xff00, RZ, 0xc0, !PT ;  /* 0x0000ff00cfff7812 */ /* 0x000fe200078cc0ff */
[----:B------:R-:W-:Y:S01]  /*3700*/  FADD.FTZ R132, R132, R171 ;  /* 0x000000ab84847221 */ /* 0x000fe20000010000 */
[----:B------:R-:W-:-:S02]  /*3710*/  FSEL R170, R170, RZ, P2 ;  /* 0x000000ffaaaa7208 */ /* 0x000fc40001000000 */
[----:B------:R-:W-:Y:S02]  /*3720*/  ISETP.GE.U32.AND P2, PT, R206, RZ, PT ;  /* 0x000000ffce00720c */ /* 0x000fe40003f46070 */
[----:B------:R-:W-:Y:S02]  /*3730*/  MOV R214, RZ ;  /* 0x000000ff00d67202 */ /* 0x000fe40000000f00 */
[----:B------:R-:W-:Y:S02]  /*3740*/  ISETP.GE.U32.AND.EX P2, PT, R207, 0x1000000, PT, P2 ;  /* 0x01000000cf00780c */ /* 0x000fe40003f46120 */
[C---:B------:R-:W-:Y:S02]  /*3750*/  @P5 SHF.L.U32 R222, R164.reuse, 0x10, RZ ;  /* 0x00000010a4de5819 */ /* 0x040fe400000006ff */
[----:B------:R-:W-:Y:S01]  /*3760*/  @P4 PRMT R212, R164, 0x7632, R212 ;  /* 0x00007632a4d44816 */ /* 0x000fe200000000d4 */
[-C--:B------:R-:W-:Y:S01]  /*3770*/  FFMA.FTZ R164, R18, R202.reuse, R201 ;  /* 0x000000ca12a47223 */ /* 0x080fe200000100c9 */
[----:B------:R-:W-:Y:S01]  /*3780*/  @P6 PRMT R215, R166, 0x7632, R215 ;  /* 0x00007632a6d76816 */ /* 0x000fe200000000d7 */
[----:B------:R-:W-:Y:S01]  /*3790*/  FFMA.FTZ R166, R14, R202, R201 ;  /* 0x000000ca0ea67223 */ /* 0x000fe200000100c9 */
[----:B------:R-:W-:Y:S01]  /*37a0*/  @P4 SHF.L.U32 R219, R212, 0x10, RZ ;  /* 0x00000010d4db4819 */ /* 0x000fe200000006ff */
[----:B------:R-:W-:Y:S01]  /*37b0*/  FADD.FTZ R220, R17, -R164 ;  /* 0x800000a411dc7221 */ /* 0x000fe20000010000 */
[----:B------:R-:W-:Y:S01]  /*37c0*/  FADD.FTZ R164, R6, -R213 ;  /* 0x800000d506a47221 */ /* 0x000fe20000010000 */
[----:B------:R-:W-:Y:S01]  /*37d0*/  @P6 SHF.L.U32 R221, R215, 0x10, RZ ;  /* 0x00000010d7dd6819 */ /* 0x000fe200000006ff */
[----:B------:R-:W-:Y:S01]  /*37e0*/  FADD.FTZ R166, R13, -R166 ;  /* 0x800000a60da67221 */ /* 0x000fe20000010000 */
[C---:B------:R-:W-:Y:S01]  /*37f0*/  FMUL.FTZ R213, R199.reuse, R220 ;  /* 0x000000dcc7d57220 */ /* 0x040fe20000410000 */
[----:B------:R-:W-:Y:S01]  /*3800*/  FMUL.FTZ R215, R199, R164 ;  /* 0x000000a4c7d77220 */ /* 0x000fe20000410000 */
[----:B------:R-:W-:Y:S01]  /*3810*/  @P2 PRMT R225, R167, 0x7632, R225 ;  /* 0x00007632a7e12816 */ /* 0x000fe200000000e1 */
[----:B------:R-:W-:Y:S01]  /*3820*/  FMUL.FTZ R217, R199, R166 ;  /* 0x000000a6c7d97220 */ /* 0x000fe20000410000 */
[C---:B------:R-:W-:Y:S01]  /*3830*/  FMUL.FTZ R212, R200.reuse, R213 ;  /* 0x000000d5c8d47220 */ /* 0x040fe20000410000 */
[C---:B------:R-:W-:Y:S01]  /*3840*/  FMUL.FTZ R213, R200.reuse, R223 ;  /* 0x000000dfc8d57220 */ /* 0x040fe20000410000 */
[----:B------:R-:W-:Y:S01]  /*3850*/  FMUL.FTZ R164, R200, R215 ;  /* 0x000000d7c8a47220 */ /* 0x000fe20000410000 */
[----:B------:R-:W-:-:S02]  /*3860*/  HFMA2 R167, -RZ, RZ, 0, 0 ;  /* 0x00000000ffa77431 */ /* 0x000fc400000001ff */
[----:B------:R-:W-:Y:S01]  /*3870*/  FMUL.FTZ R166, R200, R217 ;  /* 0x000000d9c8a67220 */ /* 0x000fe20000410000 */
[----:B------:R-:W-:Y:S01]  /*3880*/  FMUL.FTZ R220, R213, UR13 ;  /* 0x0000000dd5dc7c20 */ /* 0x000fe20008410000 */
[----:B------:R-:W-:Y:S01]  /*3890*/  FMUL.FTZ R213, R164, UR13 ;  /* 0x0000000da4d57c20 */ /* 0x000fe20008410000 */
[----:B------:R-:W-:Y:S01]  /*38a0*/  FMUL.FTZ R212, R212, UR13 ;  /* 0x0000000dd4d47c20 */ /* 0x000fe20008410000 */
[----:B------:R-:W-:Y:S01]  /*38b0*/  FMUL.FTZ R166, R166, UR13 ;  /* 0x0000000da6a67c20 */ /* 0x000fe20008410000 */
[----:B------:R-:W-:Y:S01]  /*38c0*/  @P2 SHF.L.U32 R225, R225, 0x10, RZ ;  /* 0x00000010e1e12819 */ /* 0x000fe200000006ff */
[-C--:B------:R-:W-:Y:S01]  /*38d0*/  @P5 FMUL.FTZ R167, R222, R213.reuse ;  /* 0x000000d5dea75220 */ /* 0x080fe20000410000 */
[----:B------:R-:W-:Y:S01]  /*38e0*/  FMUL.FTZ R168, R59, R220 ;  /* 0x000000dc3ba87220 */ /* 0x000fe20000410000 */
[----:B------:R-:W-:Y:S01]  /*38f0*/  @P4 FMUL.FTZ R214, R219, R166 ;  /* 0x000000a6dbd64220 */ /* 0x000fe20000410000 */
[----:B------:R-:W-:Y:S01]  /*3900*/  FMUL.FTZ R164, R52, R213 ;  /* 0x000000d534a47220 */ /* 0x000fe20000410000 */
[----:B------:R-:W-:Y:S01]  /*3910*/  FADD.FTZ R128, R128, R167 ;  /* 0x000000a780807221 */ /* 0x000fe20000010000 */
[----:B------:R-:W-:Y:S01]  /*3920*/  FMUL.FTZ R167, R57, R212 ;  /* 0x000000d439a77220 */ /* 0x000fe20000410000 */
[----:B------:R-:W-:Y:S01]  /*3930*/  FMUL.FTZ R166, R53, R166 ;  /* 0x000000a635a67220 */ /* 0x000fe20000410000 */
[----:B------:R-:W-:Y:S01]  /*3940*/  MOV R218, RZ ;  /* 0x000000ff00da7202 */ /* 0x000fe20000000f00 */
[----:B------:R-:W-:Y:S01]  /*3950*/  FADD.FTZ R214, R129, R214 ;  /* 0x000000d681d67221 */ /* 0x000fe20000010000 */
[----:B------:R-:W-:Y:S01]  /*3960*/  @P6 FMUL.FTZ R216, R221, R212 ;  /* 0x000000d4ddd86220 */ /* 0x000fe20000410000 */
[----:B------:R-:W-:Y:S01]  /*3970*/  @P2 FMUL.FTZ R218, R225, R220 ;  /* 0x000000dce1da2220 */ /* 0x000fe20000410000 */
[----:B------:R-:W-:-:S02]  /*3980*/  FSEL R168, R168, RZ, P2 ;  /* 0x000000ffa8a87208 */ /* 0x000fc40001000000 */
[----:B------:R-:W-:Y:S01]  /*3990*/  FSEL R169, R167, RZ, P6 ;  /* 0x000000ffa7a97208 */ /* 0x000fe20003000000 */
[----:B------:R-:W-:Y:S01]  /*39a0*/  FADD.FTZ R133, R133, R216 ;  /* 0x000000d885857221 */ /* 0x000fe20000010000 */
[----:B------:R-:W-:Y:S01]  /*39b0*/  FSEL R164, R164, RZ, P5 ;  /* 0x000000ffa4a47208 */ /* 0x000fe20002800000 */
[----:B------:R-:W-:Y:S01]  /*39c0*/  FADD.FTZ R135, R135, R218 ;  /* 0x000000da87877221 */ /* 0x000fe20000010000 */
[----:B------:R-:W-:Y:S02]  /*39d0*/  FSEL R129, R166, RZ, P4 ;  /* 0x000000ffa6817208 */ /* 0x000fe40002000000 */
[----:B------:R-:W-:Y:S02]  /*39e0*/  F2FP.BF16.F32.PACK_AB R167, R168, R211 ;  /* 0x000000d3a8a7723e */ /* 0x000fe400000010ff */
[----:B------:R-:W-:Y:S02]  /*39f0*/  F2FP.BF16.F32.PACK_AB R166, R169, R210 ;  /* 0x000000d2a9a6723e */ /* 0x000fe400000010ff */
[----:B------:R-:W-:-:S02]  /*3a00*/  F2FP.BF16.F32.PACK_AB R165, R170, R165 ;  /* 0x000000a5aaa5723e */ /* 0x000fc400000010ff */
[----:B------:R-:W-:-:S07]  /*3a10*/  F2FP.BF16.F32.PACK_AB R164, R129, R164 ;  /* 0x000000a481a4723e */ /* 0x000fce00000010ff */
.L_x_3169:
        /* <DEDUP_REMOVED lines=8> */
.L_x_3167:
[----:B------:R-:W-:Y:S05]  /*3aa0*/  BSYNC.RECONVERGENT B2 ;  /* 0x0000000000027941 */ /* 0x000fea0003800200 */
.L_x_3166:
[----:B------:R-:W-:Y:S05]  /*3ab0*/  @!P3 BRA `(.L_x_3170) ;  /* 0x0000003c00bcb947 */ /* 0x000fea0003800000 */
[----:B--23--:R-:W1:Y:S02]  /*3ac0*/  LDC.64 R164, c[0x0][0x390] ;  /* 0x0000e400ffa47b82 */ /* 0x00ce640000000a00 */
[----:B-1----:R-:W-:-:S06]  /*3ad0*/  IMAD.WIDE.U32 R164, R198, 0x10, R164 ;  /* 0x00000010c6a47825 */ /* 0x002fcc00078e00a4 */
[----:B------:R-:W5:Y:S01]  /*3ae0*/  LDG.E.128 R164, desc[UR6][R164.64] ;  /* 0x00000006a4a47981 */ /* 0x000f62000c1e1d00 */
[----:B------:R-:W-:-:S04]  /*3af0*/  ISETP.NE.U32.AND P1, PT, RZ, UR14, PT ;  /* 0x0000000eff007c0c */ /* 0x000fc8000bf25070 */
[----:B------:R-:W-:-:S13]  /*3b00*/  ISETP.NE.AND.EX P1, PT, RZ, UR15, PT, P1 ;  /* 0x0000000fff007c0c */ /* 0x000fda000bf25310 */
[----:B------:R-:W-:Y:S05]  /*3b10*/  @!P1 BRA `(.L_x_3171) ;  /* 0x0000000400b09947 */ /* 0x000fea0003800000 */
[C---:B------:R-:W-:Y:S01]  /*3b20*/  LOP3.LUT P2, RZ, R204.reuse, 0xff0000, RZ, 0xc0, !PT ;  /* 0x00ff0000ccff7812 */ /* 0x040fe2000784c0ff */
[-CC-:B------:R-:W-:Y:S01]  /*3b30*/  FFMA.FTZ R145, R23, R202.reuse, R201.reuse ;  /* 0x000000ca17917223 */ /* 0x180fe200000100c9 */
[----:B------:R-:W-:Y:S01]  /*3b40*/  LOP3.LUT P4, RZ, R204, 0xff000000, RZ, 0xc0, !PT ;  /* 0xff000000ccff7812 */ /* 0x000fe2000788c0ff */
[-CC-:B------:R-:W-:Y:S01]  /*3b50*/  FFMA.FTZ R168, R174, R202.reuse, R201.reuse ;  /* 0x000000caaea87223 */ /* 0x180fe200000100c9 */
[----:B0-----:R-:W-:Y:S01]  /*3b60*/  FFMA.FTZ R169, R25, R202, R201 ;  /* 0x000000ca19a97223 */ /* 0x001fe200000100c9 */
[----:B------:R-:W-:Y:S01]  /*3b70*/  FADD.FTZ R144, R24, -R145 ;  /* 0x8000009118907221 */ /* 0x000fe20000010000 */
[----:B------:R-:W-:Y:S01]  /*3b80*/  LOP3.LUT P3, RZ, R205, 0xff, RZ, 0xc0, !PT ;  /* 0x000000ffcdff7812 */ /* 0x000fe2000786c0ff */
[----:B------:R-:W-:Y:S01]  /*3b90*/  FADD.FTZ R168, R175, -R168 ;  /* 0x800000a8afa87221 */ /* 0x000fe20000010000 */
[----:B------:R-:W-:Y:S01]  /*3ba0*/  FADD.FTZ R170, R26, -R169 ;  /* 0x800000a91aaa7221 */ /* 0x000fe20000010000 */
[----:B------:R-:W-:Y:S01]  /*3bb0*/  FMUL.FTZ R145, R199, R144 ;  /* 0x00000090c7917220 */ /* 0x000fe20000410000 */
[----:B------:R-:W-:-:S02]  /*3bc0*/  HFMA2 R171, -RZ, RZ, 0, 0 ;  /* 0x00000000ffab7431 */ /* 0x000fc400000001ff */
[----:B------:R-:W-:Y:S01]  /*3bd0*/  FMUL.FTZ R144, R199, R168 ;  /* 0x000000a8c7907220 */ /* 0x000fe20000410000 */
[----:B------:R-:W-:Y:S02]  /*3be0*/  CS2R R146, SRZ ;  /* 0x0000000000927805 */ /* 0x000fe4000001ff00 */
[----:B-----5:R-:W-:Y:S01]  /*3bf0*/  @P2 SHF.L.U32 R169, R165, 0x10, RZ ;  /* 0x00000010a5a92819 */ /* 0x020fe200000006ff */
[----:B------:R-:W-:Y:S01]  /*3c00*/  FMUL.FTZ R168, R145, R200 ;  /* 0x000000c891a87220 */ /* 0x000fe20000410000 */
[----:B------:R-:W-:Y:S01]  /*3c10*/  @P4 PRMT R210, R165, 0x7632, R210 ;  /* 0x00007632a5d24816 */ /* 0x000fe200000000d2 */
[----:B------:R-:W-:Y:S01]  /*3c20*/  FMUL.FTZ R165, R199, R170 ;  /* 0x000000aac7a57220 */ /* 0x000fe20000410000 */
[-C--:B------:R-:W-:Y:S01]  /*3c30*/  FMUL.FTZ R170, R144, R200.reuse ;  /* 0x000000c890aa7220 */ /* 0x080fe20000410000 */
[----:B------:R-:W-:Y:S01]  /*3c40*/  FMUL.FTZ R168, R168, UR13 ;  /* 0x0000000da8a87c20 */ /* 0x000fe20008410000 */
[----:B------:R-:W-:Y:S01]  /*3c50*/  @P4 SHF.L.U32 R211, R210, 0x10, RZ ;  /* 0x00000010d2d34819 */ /* 0x000fe200000006ff */
[----:B------:R-:W-:Y:S01]  /*3c60*/  FMUL.FTZ R212, R165, R200 ;  /* 0x000000c8a5d47220 */ /* 0x000fe20000410000 */
[----:B------:R-:W-:Y:S01]  /*3c70*/  FMUL.FTZ R170, R170, UR13 ;  /* 0x0000000daaaa7c20 */ /* 0x000fe20008410000 */
[----:B------:R-:W-:Y:S01]  /*3c80*/  @P2 FMUL.FTZ R171, R168, R169 ;  /* 0x000000a9a8ab2220 */ /* 0x000fe20000410000 */
[----:B------:R-:W-:Y:S01]  /*3c90*/  FMUL.FTZ R168, R70, R168 ;  /* 0x000000a846a87220 */ /* 0x000fe20000410000 */
[----:B------:R-:W-:Y:S01]  /*3ca0*/  FMUL.FTZ R212, R212, UR13 ;  /* 0x0000000dd4d47c20 */ /* 0x000fe20008410000 */
[----:B------:R-:W-:Y:S01]  /*3cb0*/  @P4 FMUL.FTZ R146, R170, R211 ;  /* 0x000000d3aa924220 */ /* 0x000fe20000410000 */
[----:B------:R-:W-:Y:S01]  /*3cc0*/  FMUL.FTZ R169, R71, R170 ;  /* 0x000000aa47a97220 */ /* 0x000fe20000410000 */
[----:B------:R-:W-:Y:S01]  /*3cd0*/  @P3 SHF.L.U32 R213, R166, 0x10, RZ ;  /* 0x00000010a6d53819 */ /* 0x000fe200000006ff */
[----:B------:R-:W-:Y:S01]  /*3ce0*/  FMUL.FTZ R170, R72, R212 ;  /* 0x000000d448aa7220 */ /* 0x000fe20000410000 */
[----:B------:R-:W-:Y:S01]  /*3cf0*/  LOP3.LUT P5, RZ, R205, 0xff00, RZ, 0xc0, !PT ;  /* 0x0000ff00cdff7812 */ /* 0x000fe200078ac0ff */
[-CC-:B------:R-:W-:Y:S01]  /*3d00*/  FFMA.FTZ R214, R176, R202.reuse, R201.reuse ;  /* 0x000000cab0d67223 */ /* 0x180fe200000100c9 */
[----:B------:R-:W-:Y:S01]  /*3d10*/  FSEL R168, R168, RZ, P2 ;  /* 0x000000ffa8a87208 */ /* 0x000fe20001000000 */
[-CC-:B------:R-:W-:Y:S01]  /*3d20*/  FFMA.FTZ R216, R180, R202.reuse, R201.reuse ;  /* 0x000000cab4d87223 */ /* 0x180fe200000100c9 */
[----:B------:R-:W-:Y:S01]  /*3d30*/  ISETP.GE.U32.AND P2, PT, R204, RZ, PT ;  /* 0x000000ffcc00720c */ /* 0x000fe20003f46070 */
[----:B------:R-:W-:Y:S01]  /*3d40*/  @P3 FMUL.FTZ R147, R212, R213 ;  /* 0x000000d5d4933220 */ /* 0x000fe20000410000 */
[----:B------:R-:W-:Y:S01]  /*3d50*/  FSEL R169, R169, RZ, P4 ;  /* 0x000000ffa9a97208 */ /* 0x000fe20002000000 */
[-CC-:B------:R-:W-:Y:S01]  /*3d60*/  FFMA.FTZ R215, R27, R202.reuse, R201.reuse ;  /* 0x000000ca1bd77223 */ /* 0x180fe200000100c9 */
[----:B------:R-:W-:Y:S01]  /*3d70*/  LOP3.LUT P4, RZ, R204, 0xff, RZ, 0xc0, !PT ;  /* 0x000000ffccff7812 */ /* 0x000fe2000788c0ff */
[-CC-:B------:R-:W-:Y:S01]  /*3d80*/  FFMA.FTZ R203, R21, R202.reuse, R201.reuse ;  /* 0x000000ca15cb7223 */ /* 0x180fe200000100c9 */
[----:B------:R-:W-:Y:S01]  /*3d90*/  FSEL R170, R170, RZ, P3 ;  /* 0x000000ffaaaa7208 */ /* 0x000fe20001800000 */
[----:B------:R-:W-:Y:S01]  /*3da0*/  FFMA.FTZ R210, R172, R202, R201 ;  /* 0x000000caacd27223 */ /* 0x000fe200000100c9 */
[----:B------:R-:W-:Y:S01]  /*3db0*/  LOP3.LUT P3, RZ, R204, 0xff00, RZ, 0xc0, !PT ;  /* 0x0000ff00ccff7812 */ /* 0x000fe2000786c0ff */
[----:B------:R-:W-:Y:S01]  /*3dc0*/  FADD.FTZ R214, R177, -R214 ;  /* 0x800000d6b1d67221 */ /* 0x000fe20000010000 */
[----:B------:R-:W-:Y:S01]  /*3dd0*/  ISETP.GE.U32.AND.EX P2, PT, R205, 0x1000000, PT, P2 ;  /* 0x01000000cd00780c */ /* 0x000fe20003f46120 */
        /* <DEDUP_REMOVED lines=8> */
[----:B------:R-:W-:Y:S01]  /*3e60*/  FMUL.FTZ R216, R199, R210 ;  /* 0x000000d2c7d87220 */ /* 0x000fe20000410000 */
[----:B------:R-:W-:Y:S01]  /*3e70*/  @P5 PRMT R201, R166, 0x7632, R201 ;  /* 0x00007632a6c95816 */ /* 0x000fe200000000c9 */
[----:B------:R-:W-:Y:S01]  /*3e80*/  FMUL.FTZ R199, R217, R200 ;  /* 0x000000c8d9c77220 */ /* 0x000fe20000410000 */
[----:B------:R-:W-:-:S02]  /*3e90*/  LOP3.LUT P6, RZ, R205, 0xff0000, RZ, 0xc0, !PT ;  /* 0x00ff0000cdff7812 */ /* 0x000fc400078cc0ff */
[----:B------:R-:W-:Y:S02]  /*3ea0*/  CS2R R202, SRZ ;  /* 0x0000000000ca7805 */ /* 0x000fe4000001ff00 */
[C---:B------:R-:W-:Y:S01]  /*3eb0*/  @P4 SHF.L.U32 R166, R164.reuse, 0x10, RZ ;  /* 0x00000010a4a64819 */ /* 0x040fe200000006ff */
[----:B------:R-:W-:Y:S01]  /*3ec0*/  FMUL.FTZ R218, R199, UR13 ;  /* 0x0000000dc7da7c20 */ /* 0x000fe20008410000 */
[----:B------:R-:W-:Y:S01]  /*3ed0*/  @P5 SHF.L.U32 R201, R201, 0x10, RZ ;  /* 0x00000010c9c95819 */ /* 0x000fe200000006ff */
[----:B------:R-:W-:Y:S01]  /*3ee0*/  FADD.FTZ R139, R139, R146 ;  /* 0x000000928b8b7221 */ /* 0x000fe20000010000 */
[----:B------:R-:W-:Y:S01]  /*3ef0*/  @P3 PRMT R164, R164, 0x7632, R164 ;  /* 0x00007632a4a43816 */ /* 0x000fe200000000a4 */
[----:B------:R-:W-:Y:S01]  /*3f00*/  FADD.FTZ R138, R138, R171 ;  /* 0x000000ab8a8a7221 */ /* 0x000fe20000010000 */
[----:B------:R-:W-:Y:S01]  /*3f10*/  @P2 PRMT R212, R167, 0x7632, R212 ;  /* 0x00007632a7d42816 */ /* 0x000fe200000000d4 */
[----:B------:R-:W-:Y:S01]  /*3f20*/  HFMA2 R214, -RZ, RZ, 0, 0 ;  /* 0x00000000ffd67431 */ /* 0x000fe200000001ff */
[----:B------:R-:W-:Y:S01]  /*3f30*/  MOV R210, RZ ;  /* 0x000000ff00d27202 */ /* 0x000fe20000000f00 */
[----:B------:R-:W-:Y:S01]  /*3f40*/  @P5 FMUL.FTZ R210, R218, R201 ;  /* 0x000000c9dad25220 */ /* 0x000fe20000410000 */
[----:B------:R-:W-:Y:S01]  /*3f50*/  @P3 SHF.L.U32 R199, R164, 0x10, RZ ;  /* 0x00000010a4c73819 */ /* 0x000fe200000006ff */
[-C--:B------:R-:W-:Y:S01]  /*3f60*/  FMUL.FTZ R201, R219, R200.reuse ;  /* 0x000000c8dbc97220 */ /* 0x080fe20000410000 */
[----:B------:R-:W-:Y:S01]  /*3f70*/  @P2 SHF.L.U32 R213, R212, 0x10, RZ ;  /* 0x00000010d4d52819 */ /* 0x000fe200000006ff */
[-C--:B------:R-:W-:Y:S01]  /*3f80*/  FMUL.FTZ R212, R221, R200.reuse ;  /* 0x000000c8ddd47220 */ /* 0x080fe20000410000 */
[-C--:B------:R-:W-:Y:S01]  /*3f90*/  FMUL.FTZ R164, R215, R200.reuse ;  /* 0x000000c8d7a47220 */ /* 0x080fe20000410000 */
[----:B------:R-:W-:Y:S01]  /*3fa0*/  FMUL.FTZ R200, R216, R200 ;  /* 0x000000c8d8c87220 */ /* 0x000fe20000410000 */
[----:B------:R-:W-:Y:S01]  /*3fb0*/  FMUL.FTZ R220, R201, UR13 ;  /* 0x0000000dc9dc7c20 */ /* 0x000fe20008410000 */
[----:B------:R-:W-:Y:S01]  /*3fc0*/  FMUL.FTZ R222, R212, UR13 ;  /* 0x0000000dd4de7c20 */ /* 0x000fe20008410000 */
[----:B------:R-:W-:Y:S01]  /*3fd0*/  FMUL.FTZ R201, R164, UR13 ;  /* 0x0000000da4c97c20 */ /* 0x000fe20008410000 */
[----:B------:R-:W-:Y:S01]  /*3fe0*/  FMUL.FTZ R212, R200, UR13 ;  /* 0x0000000dc8d47c20 */ /* 0x000fe20008410000 */
[----:B------:R-:W-:Y:S01]  /*3ff0*/  @P6 SHF.L.U32 R211, R167, 0x10, RZ ;  /* 0x00000010a7d36819 */ /* 0x000fe200000006ff */
[----:B------:R-:W-:Y:S01]  /*4000*/  FMUL.FTZ R164, R73, R218 ;  /* 0x000000da49a47220 */ /* 0x000fe20000410000 */
[----:B------:R-:W-:Y:S01]  /*4010*/  MOV R167, RZ ;  /* 0x000000ff00a77202 */ /* 0x000fe20000000f00 */
[----:B------:R-:W-:Y:S01]  /*4020*/  @P4 FMUL.FTZ R167, R201, R166 ;  /* 0x000000a6c9a74220 */ /* 0x000fe20000410000 */
[----:B------:R-:W-:Y:S01]  /*4030*/  @P3 FMUL.FTZ R202, R212, R199 ;  /* 0x000000c7d4ca3220 */ /* 0x000fe20000410000 */
[----:B------:R-:W-:Y:S01]  /*4040*/  F2FP.BF16.F32.PACK_AB R146, R217, R165 ;  /* 0x000000a5d992723e */ /* 0x000fe200000010ff */
[----:B------:R-:W-:Y:S01]  /*4050*/  FMUL.FTZ R165, R74, R220 ;  /* 0x000000dc4aa57220 */ /* 0x000fe20000410000 */
[----:B------:R-:W-:Y:S01]  /*4060*/  FMUL.FTZ R166, R75, R222 ;  /* 0x000000de4ba67220 */ /* 0x000fe20000410000 */
[----:B------:R-:W-:Y:S01]  /*4070*/  FADD.FTZ R171, R136, R167 ;  /* 0x000000a788ab7221 */ /* 0x000fe20000010000 */
[----:B------:R-:W-:Y:S01]  /*4080*/  FADD.FTZ R200, R137, R202 ;  /* 0x000000ca89c87221 */ /* 0x000fe20000010000 */
[----:B------:R-:W-:Y:S01]  /*4090*/  FMUL.FTZ R136, R68, R201 ;  /* 0x000000c944887220 */ /* 0x000fe20000410000 */
[----:B------:R-:W-:Y:S01]  /*40a0*/  FMUL.FTZ R137, R69, R212 ;  /* 0x000000d445897220 */ /* 0x000fe20000410000 */
[----:B------:R-:W-:Y:S01]  /*40b0*/  FSEL R167, R165, RZ, P6 ;  /* 0x000000ffa5a77208 */ /* 0x000fe20003000000 */
[----:B------:R-:W-:Y:S01]  /*40c0*/  @P6 FMUL.FTZ R203, R220, R211 ;  /* 0x000000d3dccb6220 */ /* 0x000fe20000410000 */
[----:B------:R-:W-:Y:S01]  /*40d0*/  FSEL R166, R166, RZ, P2 ;  /* 0x000000ffa6a67208 */ /* 0x000fe20001000000 */
[----:B------:R-:W-:Y:S01]  /*40e0*/  @P2 FMUL.FTZ R214, R222, R213 ;  /* 0x000000d5ded62220 */ /* 0x000fe20000410000 */
[----:B------:R-:W-:Y:S01]  /*40f0*/  FSEL R165, R164, RZ, P5 ;  /* 0x000000ffa4a57208 */ /* 0x000fe20002800000 */
[----:B------:R-:W-:Y:S01]  /*4100*/  FADD.FTZ R140, R140, R147 ;  /* 0x000000938c8c7221 */ /* 0x000fe20000010000 */
[----:B------:R-:W-:Y:S01]  /*4110*/  FSEL R136, R136, RZ, P4 ;  /* 0x000000ff88887208 */ /* 0x000fe20002000000 */
[----:B------:R-:W-:Y:S01]  /*4120*/  FADD.FTZ R141, R141, R210 ;  /* 0x000000d28d8d7221 */ /* 0x000fe20000010000 */
[----:B------:R-:W-:Y:S01]  /*4130*/  FSEL R137, R137, RZ, P3 ;  /* 0x000000ff89897208 */ /* 0x000fe20001800000 */
[----:B------:R-:W-:Y:S01]  /*4140*/  FADD.FTZ R142, R142, R203 ;  /* 0x000000cb8e8e7221 */ /* 0x000fe20000010000 */
[----:B------:R-:W-:Y:S01]  /*4150*/  F2FP.BF16.F32.PACK_AB R167, R166, R167 ;  /* 0x000000a7a6a7723e */ /* 0x000fe200000010ff */
        /* <DEDUP_REMOVED lines=8> */
.L_x_3171:
[----:B------:R-:W-:Y:S01]  /*41e0*/  LOP3.LUT P2, RZ, R204, 0xff0000, RZ, 0xc0, !PT ;  /* 0x00ff0000ccff7812 */ /* 0x000fe2000784c0ff */
[-CC-:B------:R-:W-:Y:S01]  /*41f0*/  FFMA.FTZ R210, R174, R202.reuse, R201.reuse ;  /* 0x000000caaed27223 */ /* 0x180fe200000100c9 */
[----:B------:R-:W-:Y:S01]  /*4200*/  LOP3.LUT P4, RZ, R204, 0xff000000, RZ, 0xc0, !PT ;  /* 0xff000000ccff7812 */ /* 0x000fe2000788c0ff */
[-CC-:B------:R-:W-:Y:S01]  /*4210*/  FFMA.FTZ R203, R23, R202.reuse, R201.reuse ;  /* 0x000000ca17cb7223 */ /* 0x180fe200000100c9 */
[----:B------:R-:W-:Y:S01]  /*4220*/  FFMA.FTZ R213, R25, R202, R201 ;  /* 0x000000ca19d57223 */ /* 0x000fe200000100c9 */
[----:B------:R-:W-:Y:S01]  /*4230*/  FADD.FTZ R210, R175, -R210 ;  /* 0x800000d2afd27221 */ /* 0x000fe20000010000 */
[----:B------:R-:W-:Y:S01]  /*4240*/  LOP3.LUT P3, RZ, R205, 0xff, RZ, 0xc0, !PT ;  /* 0x000000ffcdff7812 */ /* 0x000fe2000786c0ff */
[----:B0-----:R-:W-:Y:S01]  /*4250*/  FADD.FTZ R170, R24, -R203 ;  /* 0x800000cb18aa7221 */ /* 0x001fe20000010000 */
[----:B------:R-:W-:Y:S01]  /*4260*/  FADD.FTZ R214, R26, -R213 ;  /* 0x800000d51ad67221 */ /* 0x000fe20000010000 */
[C---:B------:R-:W-:Y:S01]  /*4270*/  FMUL.FTZ R203, R199.reuse, R210 ;  /* 0x000000d2c7cb7220 */ /* 0x040fe20000410000 */
[----:B------:R-:W-:Y:S01]  /*4280*/  HFMA2 R171, -RZ, RZ, 0, 0 ;  /* 0x00000000ffab7431 */ /* 0x000fe200000001ff */
[----:B------:R-:W-:Y:S01]  /*4290*/  CS2R R168, SRZ ;  /* 0x0000000000a87805 */ /* 0x000fe2000001ff00 */
[----:B------:R-:W-:Y:S01]  /*42a0*/  FMUL.FTZ R215, R199, R214 ;  /* 0x000000d6c7d77220 */ /* 0x000fe20000410000 */
[C---:B-----5:R-:W-:Y:S01]  /*42b0*/  @P2 SHF.L.U32 R212, R165.reuse, 0x10, RZ ;  /* 0x00000010a5d42819 */ /* 0x060fe200000006ff */
[----:B------:R-:W-:Y:S01]  /*42c0*/  FFMA.FTZ R216, R176, R202, R201 ;  /* 0x000000cab0d87223 */ /* 0x000fe200000100c9 */
[----:B------:R-:W-:Y:S01]  /*42d0*/  @P4 PRMT R213, R165, 0x7632, R213 ;  /* 0x00007632a5d54816 */ /* 0x000fe200000000d5 */
[----:B------:R-:W-:Y:S01]  /*42e0*/  FMUL.FTZ R165, R199, R170 ;  /* 0x000000aac7a57220 */ /* 0x000fe20000410000 */
[C---:B------:R-:W-:Y:S01]  /*42f0*/  FMUL.FTZ R170, R200.reuse, R203 ;  /* 0x000000cbc8aa7220 */ /* 0x040fe20000410000 */
[C---:B------:R-:W-:Y:S01]  /*4300*/  FMUL.FTZ R203, R200.reuse, R215 ;  /* 0x000000d7c8cb7220 */ /* 0x040fe20000410000 */
[----:B------:R-:W-:Y:S01]  /*4310*/  @P4 SHF.L.U32 R213, R213, 0x10, RZ ;  /* 0x00000010d5d54819 */ /* 0x000fe200000006ff */
[----:B------:R-:W-:Y:S01]  /*4320*/  FMUL.FTZ R165, R200, R165 ;  /* 0x000000a5c8a57220 */ /* 0x000fe20000410000 */
[----:B------:R-:W-:Y:S01]  /*4330*/  FMUL.FTZ R170, R170, UR13 ;  /* 0x0000000daaaa7c20 */ /* 0x000fe20008410000 */
[----:B------:R-:W-:Y:S01]  /*4340*/  FMUL.FTZ R203, R203, UR13 ;  /* 0x0000000dcbcb7c20 */ /* 0x000fe20008410000 */
[-CC-:B------:R-:W-:Y:S01]  /*4350*/  FFMA.FTZ R217, R27, R202.reuse, R201.reuse ;  /* 0x000000ca1bd97223 */ /* 0x180fe200000100c9 */
[----:B------:R-:W-:Y:S01]  /*4360*/  FMUL.FTZ R165, R165, UR13 ;  /* 0x0000000da5a57c20 */ /* 0x000fe20008410000 */
[-CC-:B------:R-:W-:Y:S01]  /*4370*/  FFMA.FTZ R218, R180, R202.reuse, R201.reuse ;  /* 0x000000cab4da7223 */ /* 0x180fe200000100c9 */
[-CC-:B------:R-:W-:Y:S01]  /*4380*/  FFMA.FTZ R211, R21, R202.reuse, R201.reuse ;  /* 0x000000ca15d37223 */ /* 0x180fe200000100c9 */
[----:B------:R-:W-:Y:S01]  /*4390*/  FFMA.FTZ R210, R172, R202, R201 ;  /* 0x000000caacd27223 */ /* 0x000fe200000100c9 */
[-C--:B------:R-:W-:Y:S01]  /*43a0*/  @P4 FMUL.FTZ R168, R213, R170.reuse ;  /* 0x000000aad5a84220 */ /* 0x080fe20000410000 */
[----:B------:R-:W-:Y:S01]  /*43b0*/  @P3 SHF.L.U32 R214, R166, 0x10, RZ ;  /* 0x00000010a6d63819 */ /* 0x000fe200000006ff */
[----:B------:R-:W-:Y:S01]  /*43c0*/  @P2 FMUL.FTZ R171, R212, R165 ;  /* 0x000000a5d4ab2220 */ /* 0x000fe20000410000 */
[----:B------:R-:W-:Y:S01]  /*43d0*/  FMUL.FTZ R170, R71, R170 ;  /* 0x000000aa47aa7220 */ /* 0x000fe20000410000 */
[----:B------:R-:W-:Y:S01]  /*43e0*/  FMUL.FTZ R201, R72, R203 ;  /* 0x000000cb48c97220 */ /* 0x000fe20000410000 */
[----:B------:R-:W-:Y:S01]  /*43f0*/  FMUL.FTZ R165, R70, R165 ;  /* 0x000000a546a57220 */ /* 0x000fe20000410000 */
[----:B------:R-:W-:Y:S01]  /*4400*/  @P3 FMUL.FTZ R169, R214, R203 ;  /* 0x000000cbd6a93220 */ /* 0x000fe20000410000 */
[----:B------:R-:W-:Y:S01]  /*4410*/  LOP3.LUT P5, RZ, R205, 0xff00, RZ, 0xc0, !PT ;  /* 0x0000ff00cdff7812 */ /* 0x000fe200078ac0ff */
[----:B------:R-:W-:Y:S01]  /*4420*/  FADD.FTZ R216, R177, -R216 ;  /* 0x800000d8b1d87221 */ /* 0x000fe20000010000 */
[----:B------:R-:W-:Y:S01]  /*4430*/  FSEL R170, R170, RZ, P4 ;  /* 0x000000ffaaaa7208 */ /* 0x000fe20002000000 */
[----:B------:R-:W-:Y:S01]  /*4440*/  FADD.FTZ R218, R179, -R218 ;  /* 0x800000dab3da7221 */ /* 0x000fe20000010000 */
[----:B------:R-:W-:Y:S01]  /*4450*/  FSEL R201, R201, RZ, P3 ;  /* 0x000000ffc9c97208 */ /* 0x000fe20001800000 */
[----:B------:R-:W-:Y:S01]  /*4460*/  FMUL.FTZ R215, R199, R216 ;  /* 0x000000d8c7d77220 */ /* 0x000fe20000410000 */
[----:B------:R-:W-:Y:S01]  /*4470*/  FSEL R165, R165, RZ, P2 ;  /* 0x000000ffa5a57208 */ /* 0x000fe20001000000 */
[----:B------:R-:W-:Y:S01]  /*4480*/  FADD.FTZ R212, R178, -R217 ;  /* 0x800000d9b2d47221 */ /* 0x000fe20000010000 */
[----:B------:R-:W-:Y:S01]  /*4490*/  LOP3.LUT P4, RZ, R204, 0xff, RZ, 0xc0, !PT ;  /* 0x000000ffccff7812 */ /* 0x000fe2000788c0ff */
[----:B------:R-:W-:Y:S01]  /*44a0*/  FADD.FTZ R202, R22, -R211 ;  /* 0x800000d316ca7221 */ /* 0x000fe20000010000 */
[C---:B------:R-:W-:Y:S01]  /*44b0*/  LOP3.LUT P3, RZ, R204.reuse, 0xff00, RZ, 0xc0, !PT ;  /* 0x0000ff00ccff7812 */ /* 0x040fe2000786c0ff */
[----:B------:R-:W-:Y:S01]  /*44c0*/  FADD.FTZ R210, R173, -R210 ;  /* 0x800000d2add27221 */ /* 0x000fe20000010000 */
[----:B------:R-:W-:Y:S01]  /*44d0*/  ISETP.GE.U32.AND P2, PT, R204, RZ, PT ;  /* 0x000000ffcc00720c */ /* 0x000fe20003f46070 */
[----:B------:R-:W-:Y:S01]  /*44e0*/  FMUL.FTZ R219, R199, R218 ;  /* 0x000000dac7db7220 */ /* 0x000fe20000410000 */
[----:B------:R-:W-:Y:S01]  /*44f0*/  LOP3.LUT P6, RZ, R205, 0xff0000, RZ, 0xc0, !PT ;  /* 0x00ff0000cdff7812 */ /* 0x000fe200078cc0ff */
[----:B------:R-:W-:Y:S01]  /*4500*/  FMUL.FTZ R217, R199, R212 ;  /* 0x000000d4c7d97220 */ /* 0x000fe20000410000 */
[----:B------:R-:W-:Y:S01]  /*4510*/  ISETP.GE.U32.AND.EX P2, PT, R205, 0x1000000, PT, P2 ;  /* 0x01000000cd00780c */ /* 0x000fe20003f46120 */
[C---:B------:R-:W-:Y:S01]  /*4520*/  FMUL.FTZ R203, R199.reuse, R202 ;  /* 0x000000cac7cb7220 */ /* 0x040fe20000410000 */
[----:B------:R-:W-:Y:S01]  /*4530*/  FMUL.FTZ R211, R199, R210 ;  /* 0x000000d2c7d37220 */ /* 0x000fe20000410000 */
[----:B------:R-:W-:Y:S01]  /*4540*/  @P5 PRMT R166, R166, 0x7632, R166 ;  /* 0x00007632a6a65816 */ /* 0x000fe200000000a6 */
[----:B------:R-:W-:Y:S01]  /*4550*/  FMUL.FTZ R199, R200, R217 ;  /* 0x000000d9c8c77220 */ /* 0x000fe20000410000 */
[----:B------:R-:W-:Y:S01]  /*4560*/  @P4 SHF.L.U32 R218, R164, 0x10, RZ ;  /* 0x00000010a4da4819 */ /* 0x000fe200000006ff */
[----:B------:R-:W-:Y:S01]  /*4570*/  FMUL.FTZ R210, R200, R219 ;  /* 0x000000dbc8d27220 */ /* 0x000fe20000410000 */
[----:B------:R-:W-:Y:S01]  /*4580*/  @P3 PRMT R213, R164, 0x7632, R213 ;  /* 0x00007632a4d53816 */ /* 0x000fe200000000d5 */
[----:B------:R-:W-:Y:S01]  /*4590*/  FMUL.FTZ R164, R200, R215 ;  /* 0x000000d7c8a47220 */ /* 0x000fe20000410000 */
[----:B------:R-:W-:Y:S01]  /*45a0*/  MOV R202, RZ ;  /* 0x000000ff00ca7202 */ /* 0x000fe20000000f00 */
[----:B------:R-:W-:Y:S01]  /*45b0*/  FADD.FTZ R138, R138, R171 ;  /* 0x000000ab8a8a7221 */ /* 0x000fe20000010000 */
[C---:B------:R-:W-:Y:S01]  /*45c0*/  @P6 SHF.L.U32 R220, R167.reuse, 0x10, RZ ;  /* 0x00000010a7dc6819 */ /* 0x040fe200000006ff */
[----:B------:R-:W-:Y:S01]  /*45d0*/  FMUL.FTZ R214, R164, UR13 ;  /* 0x0000000da4d67c20 */ /* 0x000fe20008410000 */
[----:B------:R-:W-:Y:S01]  /*45e0*/  @P2 PRMT R216, R167, 0x7632, R216 ;  /* 0x00007632a7d82816 */ /* 0x000fe200000000d8 */
[----:B------:R-:W-:Y:S01]  /*45f0*/  FMUL.FTZ R164, R200, R203 ;  /* 0x000000cbc8a47220 */ /* 0x000fe20000410000 */
[----:B------:R-:W-:Y:S01]  /*4600*/  @P5 SHF.L.U32 R167, R166, 0x10, RZ ;  /* 0x00000010a6a75819 */ /* 0x000fe200000006ff */
[----:B------:R-:W-:Y:S01]  /*4610*/  FMUL.FTZ R200, R200, R211 ;  /* 0x000000d3c8c87220 */ /* 0x000fe20000410000 */
[----:B------:R-:W-:Y:S01]  /*4620*/  @P2 SHF.L.U32 R215, R216, 0x10, RZ ;  /* 0x00000010d8d72819 */ /* 0x000fe200000006ff */
[----:B------:R-:W-:Y:S01]  /*4630*/  FMUL.FTZ R211, R199, UR13 ;  /* 0x0000000dc7d37c20 */ /* 0x000fe20008410000 */
[----:B------:R-:W-:Y:S01]  /*4640*/  @P3 SHF.L.U32 R213, R213, 0x10, RZ ;  /* 0x00000010d5d53819 */ /* 0x000fe200000006ff */
[----:B------:R-:W-:Y:S01]  /*4650*/  FMUL.FTZ R216, R210, UR13 ;  /* 0x0000000dd2d87c20 */ /* 0x000fe20008410000 */
[----:B------:R-:W-:Y:S01]  /*4660*/  FMUL.FTZ R199, R164, UR13 ;  /* 0x0000000da4c77c20 */ /* 0x000fe20008410000 */
[----:B------:R-:W-:Y:S01]  /*4670*/  FMUL.FTZ R210, R200, UR13 ;  /* 0x0000000dc8d27c20 */ /* 0x000fe20008410000 */
[----:B------:R-:W-:Y:S01]  /*4680*/  @P5 FMUL.FTZ R202, R167, R214 ;  /* 0x000000d6a7ca5220 */ /* 0x000fe20000410000 */
[----:B------:R-:W-:Y:S01]  /*4690*/  CS2R R166, SRZ ;  /* 0x0000000000a67805 */ /* 0x000fe2000001ff00 */
[----:B------:R-:W-:-:S02]  /*46a0*/  HFMA2 R203, -RZ, RZ, 0, 0 ;  /* 0x00000000ffcb7431 */ /* 0x000fc400000001ff */
[----:B------:R-:W-:Y:S01]  /*46b0*/  @P4 FMUL.FTZ R167, R218, R199 ;  /* 0x000000c7daa74220 */ /* 0x000fe20000410000 */
[----:B------:R-:W-:Y:S01]  /*46c0*/  @P3 FMUL.FTZ R166, R213, R210 ;  /* 0x000000d2d5a63220 */ /* 0x000fe20000410000 */
[----:B------:R-:W-:Y:S01]  /*46d0*/  FMUL.FTZ R164, R73, R214 ;  /* 0x000000d649a47220 */ /* 0x000fe20000410000 */
[----:B------:R-:W-:Y:S01]  /*46e0*/  MOV R212, RZ ;  /* 0x000000ff00d47202 */ /* 0x000fe20000000f00 */
[----:B------:R-:W-:Y:S01]  /*46f0*/  FADD.FTZ R171, R136, R167 ;  /* 0x000000a788ab7221 */ /* 0x000fe20000010000 */
[----:B------:R-:W-:Y:S01]  /*4700*/  FADD.FTZ R200, R137, R166 ;  /* 0x000000a689c87221 */ /* 0x000fe20000010000 */
[----:B------:R-:W-:Y:S01]  /*4710*/  FMUL.FTZ R166, R74, R211 ;  /* 0x000000d34aa67220 */ /* 0x000fe20000410000 */
[----:B------:R-:W-:Y:S01]  /*4720*/  FMUL.FTZ R167, R75, R216 ;  /* 0x000000d84ba77220 */ /* 0x000fe20000410000 */
        /* <DEDUP_REMOVED lines=14> */
[----:B------:R-:W-:Y:S01]  /*4810*/  F2FP.BF16.F32.PACK_AB R166, R164, R201 ;  /* 0x000000c9a4a6723e */ /* 0x000fe200000010ff */
[----:B------:R-:W-:Y:S01]  /*4820*/  FADD.FTZ R143, R143, R212 ;  /* 0x000000d48f8f7221 */ /* 0x000fe20000010000 */
[----:B------:R-:W-:-:S02]  /*4830*/  F2FP.BF16.F32.PACK_AB R165, R170, R165 ;  /* 0x000000a5aaa5723e */ /* 0x000fc400000010ff */
[----:B------:R-:W-:-:S07]  /*4840*/  F2FP.BF16.F32.PACK_AB R164, R137, R136 ;  /* 0x0000008889a4723e */ /* 0x000fce00000010ff */
.L_x_3172:
        /* <DEDUP_REMOVED lines=9> */
.L_x_3161:
        /* <DEDUP_REMOVED lines=8> */
[-CC-:B0-----:R-:W-:Y:S01]  /*4960*/  FFMA.FTZ R170, R197, R202.reuse, R201.reuse ;  /* 0x000000cac5aa7223 */ /* 0x181fe200000100c9 */
[----:B------:R-:W-:Y:S01]  /*4970*/  SHF.L.U32 R168, R148, 0x10, RZ ;  /* 0x0000001094a87819 */ /* 0x000fe200000006ff */
[-CC-:B------:R-:W-:Y:S01]  /*4980*/  FFMA.FTZ R203, R196, R202.reuse, R201.reuse ;  /* 0x000000cac4cb7223 */ /* 0x180fe200000100c9 */
[----:B------:R-:W-:Y:S01]  /*4990*/  LOP3.LUT P6, RZ, R208, 0xff, RZ, 0xc0, !PT ;  /* 0x000000ffd0ff7812 */ /* 0x000fe200078cc0ff */
[----:B------:R-:W-:Y:S01]  /*49a0*/  FADD.FTZ R169, R195, -R170 ;  /* 0x800000aac3a97221 */ /* 0x000fe20000010000 */
[-C--:B------:R-:W-:Y:S01]  /*49b0*/  FFMA.FTZ R210, R193, R202.reuse, R201 ;  /* 0x000000cac1d27223 */ /* 0x080fe200000100c9 */
[----:B------:R-:W-:Y:S01]  /*49c0*/  PRMT R171, R149, 0x7632, R171 ;  /* 0x0000763295ab7816 */ /* 0x000fe200000000ab */
[----:B------:R-:W-:Y:S01]  /*49d0*/  FADD.FTZ R203, R194, -R203 ;  /* 0x800000cbc2cb7221 */ /* 0x000fe20000010000 */
[--C-:B------:R-:W-:Y:S01]  /*49e0*/  FFMA.FTZ R169, R199, R169, R168.reuse ;  /* 0x000000a9c7a97223 */ /* 0x100fe200000100a8 */
[----:B------:R-:W-:Y:S01]  /*49f0*/  PRMT R168, R148, 0x7632, R168 ;  /* 0x0000763294a87816 */ /* 0x000fe200000000a8 */
[----:B------:R-:W-:Y:S01]  /*4a00*/  FADD.FTZ R213, R191, -R210 ;  /* 0x800000d2bfd57221 */ /* 0x000fe20000010000 */
[----:B------:R-:W-:Y:S01]  /*4a10*/  SHF.L.U32 R170, R149, 0x10, RZ ;  /* 0x0000001095aa7819 */ /* 0x000fe200000006ff */
[-CC-:B------:R-:W-:Y:S01]  /*4a20*/  FFMA.FTZ R214, R189, R202.reuse, R201.reuse ;  /* 0x000000cabdd67223 */ /* 0x180fe200000100c9 */
[----:B------:R-:W-:Y:S01]  /*4a30*/  SHF.L.U32 R168, R168, 0x10, RZ ;  /* 0x00000010a8a87819 */ /* 0x000fe200000006ff */
[----:B------:R-:W-:Y:S01]  /*4a40*/  FFMA.FTZ R211, R192, R202, R201 ;  /* 0x000000cac0d37223 */ /* 0x000fe200000100c9 */
[----:B------:R-:W-:Y:S01]  /*4a50*/  SHF.L.U32 R210, R171, 0x10, RZ ;  /* 0x00000010abd27819 */ /* 0x000fe200000006ff */
[----:B------:R-:W-:Y:S01]  /*4a60*/  FMUL.FTZ R169, R169, R200 ;  /* 0x000000c8a9a97220 */ /* 0x000fe20000410000 */
[C---:B------:R-:W-:Y:S01]  /*4a70*/  LOP3.LUT P2, RZ, R208.reuse, 0xff0000, RZ, 0xc0, !PT ;  /* 0x00ff0000d0ff7812 */ /* 0x040fe2000784c0ff */
[C---:B------:R-:W-:Y:S01]  /*4a80*/  FFMA.FTZ R171, R199.reuse, R203, R168 ;  /* 0x000000cbc7ab7223 */ /* 0x040fe200000100a8 */
[C---:B------:R-:W-:Y:S01]  /*4a90*/  LOP3.LUT P5, RZ, R208.reuse, 0xff00, RZ, 0xc0, !PT ;  /* 0x0000ff00d0ff7812 */ /* 0x040fe200078ac0ff */
[----:B------:R-:W-:Y:S01]  /*4aa0*/  FFMA.FTZ R213, R199, R213, R170 ;  /* 0x000000d5c7d57223 */ /* 0x000fe200000100aa */
[----:B------:R-:W-:Y:S01]  /*4ab0*/  LOP3.LUT P1, RZ, R208, 0xff000000, RZ, 0xc0, !PT ;  /* 0xff000000d0ff7812 */ /* 0x000fe2000782c0ff */
[----:B------:R-:W-:Y:S01]  /*4ac0*/  FADD.FTZ R217, R187, -R214 ;  /* 0x800000d6bbd97221 */ /* 0x000fe20000010000 */
[C---:B------:R-:W-:Y:S01]  /*4ad0*/  PRMT R168, R150.reuse, 0x7632, R168 ;  /* 0x0000763296a87816 */ /* 0x040fe200000000a8 */
[----:B------:R-:W-:Y:S01]  /*4ae0*/  HFMA2 R203, -RZ, RZ, 0, 0 ;  /* 0x00000000ffcb7431 */ /* 0x000fe200000001ff */
[----:B------:R-:W-:Y:S01]  /*4af0*/  SHF.L.U32 R212, R150, 0x10, RZ ;  /* 0x0000001096d47819 */ /* 0x000fe200000006ff */
[----:B------:R-:W-:Y:S01]  /*4b00*/  FADD.FTZ R211, R190, -R211 ;  /* 0x800000d3bed37221 */ /* 0x000fe20000010000 */
[----:B------:R-:W-:Y:S01]  /*4b10*/  SHF.L.U32 R170, R168, 0x10, RZ ;  /* 0x00000010a8aa7819 */ /* 0x000fe200000006ff */
[----:B------:R-:W-:Y:S01]  /*4b20*/  FMUL.FTZ R169, R169, UR13 ;  /* 0x0000000da9a97c20 */ /* 0x000fe20008410000 */
[-CC-:B------:R-:W-:Y:S01]  /*4b30*/  FFMA.FTZ R219, R188, R202.reuse, R201.reuse ;  /* 0x000000cabcdb7223 */ /* 0x180fe200000100c9 */
[C---:B------:R-:W-:Y:S01]  /*4b40*/  FFMA.FTZ R217, R199.reuse, R217, R212 ;  /* 0x000000d9c7d97223 */ /* 0x040fe200000100d4 */
[----:B------:R-:W-:Y:S01]  /*4b50*/  FFMA.FTZ R215, R199, R211, R210 ;  /* 0x000000d3c7d77223 */ /* 0x000fe200000100d2 */
[-CC-:B------:R-:W-:Y:S01]  /*4b60*/  FFMA.FTZ R212, R186, R202.reuse, R201.reuse ;  /* 0x000000cabad47223 */ /* 0x180fe200000100c9 */
[----:B------:R-:W-:Y:S01]  /*4b70*/  FFMA.FTZ R221, R183, R202, R201 ;  /* 0x000000cab7dd7223 */ /* 0x000fe200000100c9 */
[C---:B------:R-:W-:Y:S01]  /*4b80*/  PRMT R211, R151.reuse, 0x7632, R211 ;  /* 0x0000763297d37816 */ /* 0x040fe200000000d3 */
[----:B------:R-:W-:Y:S01]  /*4b90*/  FADD.FTZ R219, R184, -R219 ;  /* 0x800000dbb8db7221 */ /* 0x000fe20000010000 */
[----:B------:R-:W-:Y:S01]  /*4ba0*/  SHF.L.U32 R210, R151, 0x10, RZ ;  /* 0x0000001097d27819 */ /* 0x000fe200000006ff */
[----:B------:R-:W-:Y:S01]  /*4bb0*/  FADD.FTZ R223, R185, -R212 ;  /* 0x800000d4b9df7221 */ /* 0x000fe20000010000 */
[-C--:B------:R-:W-:Y:S01]  /*4bc0*/  FMUL.FTZ R171, R171, R200.reuse ;  /* 0x000000c8abab7220 */ /* 0x080fe20000410000 */
[-C--:B------:R-:W-:Y:S01]  /*4bd0*/  FMUL.FTZ R215, R215, R200.reuse ;  /* 0x000000c8d7d77220 */ /* 0x080fe20000410000 */
[----:B------:R-:W-:Y:S01]  /*4be0*/  FADD.FTZ R221, R182, -R221 ;  /* 0x800000ddb6dd7221 */ /* 0x000fe20000010000 */
[----:B------:R-:W-:Y:S01]  /*4bf0*/  SHF.L.U32 R212, R211, 0x10, RZ ;  /* 0x00000010d3d47819 */ /* 0x000fe200000006ff */
[----:B------:R-:W-:Y:S01]  /*4c00*/  FFMA.FTZ R219, R199, R219, R170 ;  /* 0x000000dbc7db7223 */ /* 0x000fe200000100aa */
[----:B------:R-:W-:Y:S01]  /*4c10*/  FMUL.FTZ R213, R213, R200 ;  /* 0x000000c8d5d57220 */ /* 0x000fe20000410000 */
[----:B------:R-:W-:Y:S01]  /*4c20*/  FMUL.FTZ R171, R171, UR13 ;  /* 0x0000000dabab7c20 */ /* 0x000fe20008410000 */
[----:B------:R-:W-:Y:S01]  /*4c30*/  FMUL.FTZ R170, R215, UR13 ;  /* 0x0000000dd7aa7c20 */ /* 0x000fe20008410000 */
[C---:B------:R-:W-:Y:S01]  /*4c40*/  FFMA.FTZ R221, R199.reuse, R221, R210 ;  /* 0x000000ddc7dd7223 */ /* 0x040fe200000100d2 */
[----:B------:R-:W-:Y:S01]  /*4c50*/  FFMA.FTZ R223, R199, R223, R212 ;  /* 0x000000dfc7df7223 */ /* 0x000fe200000100d4 */
[----:B------:R-:W-:-:S02]  /*4c60*/  CS2R R210, SRZ ;  /* 0x0000000000d27805 */ /* 0x000fc4000001ff00 */
[----:B------:R-:W-:Y:S01]  /*4c70*/  MOV R212, RZ ;  /* 0x000000ff00d47202 */ /* 0x000fe20000000f00 */
[----:B------:R-:W-:Y:S01]  /*4c80*/  FMUL.FTZ R213, R213, UR13 ;  /* 0x0000000dd5d57c20 */ /* 0x000fe20008410000 */
        /* <DEDUP_REMOVED lines=8> */
[----:B--2---:R-:W-:-:S02]  /*4d10*/  @P6 SHF.L.U32 R168, R164, 0x10, RZ ;  /* 0x00000010a4a86819 */ /* 0x004fc400000006ff */
[----:B------:R-:W-:-:S03]  /*4d20*/  @P5 PRMT R164, R164, 0x7632, R164 ;  /* 0x00007632a4a45816 */ /* 0x000fc600000000a4 */
[----:B------:R-:W-:Y:S01]  /*4d30*/  @P6 FMUL.FTZ R203, R169, R168 ;  /* 0x000000a8a9cb6220 */ /* 0x000fe20000410000 */
[C---:B------:R-:W-:Y:S02]  /*4d40*/  @P2 SHF.L.U32 R168, R165.reuse, 0x10, RZ ;  /* 0x00000010a5a82819 */ /* 0x040fe400000006ff */
[----:B------:R-:W-:Y:S01]  /*4d50*/  @P1 PRMT R165, R165, 0x7632, R165 ;  /* 0x00007632a5a51816 */ /* 0x000fe200000000a5 */
[----:B------:R-:W-:Y:S01]  /*4d60*/  FADD.FTZ R124, R124, R203 ;  /* 0x000000cb7c7c7221 */ /* 0x000fe20000010000 */
[----:B------:R-:W-:Y:S01]  /*4d70*/  @P5 SHF.L.U32 R164, R164, 0x10, RZ ;  /* 0x00000010a4a45819 */ /* 0x000fe200000006ff */
[----:B------:R-:W-:Y:S01]  /*4d80*/  @P2 FMUL.FTZ R211, R213, R168 ;  /* 0x000000a8d5d32220 */ /* 0x000fe20000410000 */
[----:B------:R-:W-:Y:S01]  /*4d90*/  @P1 SHF.L.U32 R165, R165, 0x10, RZ ;  /* 0x00000010a5a51819 */ /* 0x000fe200000006ff */
[----:B------:R-:W-:Y:S02]  /*4da0*/  FMUL.FTZ R168, R38, R213 ;  /* 0x000000d526a87220 */ /* 0x000fe40000410000 */
[----:B------:R-:W-:Y:S01]  /*4db0*/  @P5 FMUL.FTZ R210, R171, R164 ;  /* 0x000000a4abd25220 */ /* 0x000fe20000410000 */
[----:B------:R-:W-:Y:S01]  /*4dc0*/  FMUL.FTZ R164, R36, R169 ;  /* 0x000000a924a47220 */ /* 0x000fe20000410000 */
[----:B------:R-:W-:Y:S01]  /*4dd0*/  @P1 FMUL.FTZ R212, R170, R165 ;  /* 0x000000a5aad41220 */ /* 0x000fe20000410000 */
[----:B------:R-:W-:Y:S01]  /*4de0*/  FMUL.FTZ R165, R37, R171 ;  /* 0x000000ab25a57220 */ /* 0x000fe20000410000 */
[----:B------:R-:W-:Y:S01]  /*4df0*/  FMUL.FTZ R169, R39, R170 ;  /* 0x000000aa27a97220 */ /* 0x000fe20000410000 */
[----:B------:R-:W-:Y:S01]  /*4e00*/  FSEL R215, R168, RZ, P2 ;  /* 0x000000ffa8d77208 */ /* 0x000fe20001000000 */
[----:B------:R-:W-:Y:S01]  /*4e10*/  FMUL.FTZ R168, R40, R220 ;  /* 0x000000dc28a87220 */ /* 0x000fe20000410000 */
[----:B------:R-:W-:Y:S01]  /*4e20*/  FSEL R213, R164, RZ, P6 ;  /* 0x000000ffa4d57208 */ /* 0x000fe20003000000 */
[----:B------:R-:W-:Y:S01]  /*4e30*/  FMUL.FTZ R170, R42, R221 ;  /* 0x000000dd2aaa7220 */ /* 0x000fe20000410000 */
[----:B------:R-:W-:Y:S01]  /*4e40*/  FSEL R214, R165, RZ, P5 ;  /* 0x000000ffa5d67208 */ /* 0x000fe20002800000 */
[----:B------:R-:W-:Y:S01]  /*4e50*/  FMUL.FTZ R171, R43, R224 ;  /* 0x000000e02bab7220 */ /* 0x000fe20000410000 */
[----:B------:R-:W0:Y:S01]  /*4e60*/  LDC.64 R164, c[0x0][0x468] ;  /* 0x00011a00ffa47b82 */ /* 0x000e220000000a00 */
[----:B------:R-:W-:Y:S01]  /*4e70*/  FSEL R216, R169, RZ, P1 ;  /* 0x000000ffa9d87208 */ /* 0x000fe20000800000 */
[----:B------:R-:W-:Y:S01]  /*4e80*/  FMUL.FTZ R169, R41, R219 ;  /* 0x000000db29a97220 */ /* 0x000fe20000410000 */
[----:B------:R-:W-:Y:S01]  /*4e90*/  ISETP.GE.U32.AND P1, PT, R208, RZ, PT ;  /* 0x000000ffd000720c */ /* 0x000fe20003f26070 */
[----:B------:R-:W-:Y:S01]  /*4ea0*/  FADD.FTZ R125, R125, R210 ;  /* 0x000000d27d7d7221 */ /* 0x000fe20000010000 */
[C---:B------:R-:W-:Y:S01]  /*4eb0*/  LOP3.LUT P6, RZ, R209.reuse, 0xff, RZ, 0xc0, !PT ;  /* 0x000000ffd1ff7812 */ /* 0x040fe200078cc0ff */
[----:B------:R-:W-:Y:S01]  /*4ec0*/  FADD.FTZ R126, R126, R211 ;  /* 0x000000d37e7e7221 */ /* 0x000fe20000010000 */
[----:B------:R-:W-:Y:S01]  /*4ed0*/  LOP3.LUT P5, RZ, R209, 0xff00, RZ, 0xc0, !PT ;  /* 0x0000ff00d1ff7812 */ /* 0x000fe200078ac0ff */
[----:B------:R-:W-:Y:S01]  /*4ee0*/  FADD.FTZ R127, R127, R212 ;  /* 0x000000d47f7f7221 */ /* 0x000fe20000010000 */
[----:B------:R-:W-:-:S02]  /*4ef0*/  LOP3.LUT P2, RZ, R209, 0xff0000, RZ, 0xc0, !PT ;  /* 0x00ff0000d1ff7812 */ /* 0x000fc4000784c0ff */
[----:B------:R-:W-:Y:S02]  /*4f00*/  ISETP.GE.U32.AND.EX P1, PT, R209, 0x1000000, PT, P1 ;  /* 0x01000000d100780c */ /* 0x000fe40003f26110 */
[----:B------:R-:W-:Y:S02]  /*4f10*/  FSEL R217, R168, RZ, P6 ;  /* 0x000000ffa8d97208 */ /* 0x000fe40003000000 */
[----:B------:R-:W-:Y:S02]  /*4f20*/  FSEL R218, R169, RZ, P5 ;  /* 0x000000ffa9da7208 */ /* 0x000fe40002800000 */
[----:B------:R-:W-:Y:S02]  /*4f30*/  FSEL R222, R170, RZ, P2 ;  /* 0x000000ffaade7208 */ /* 0x000fe40001000000 */
[----:B------:R-:W-:Y:S02]  /*4f40*/  FSEL R171, R171, RZ, P1 ;  /* 0x000000ffabab7208 */ /* 0x000fe40000800000 */
[----:B------:R-:W-:-:S02]  /*4f50*/  F2FP.BF16.F32.PACK_AB R168, R214, R213 ;  /* 0x000000d5d6a8723e */ /* 0x000fc400000010ff */
[----:B------:R-:W-:Y:S01]  /*4f60*/  F2FP.BF16.F32.PACK_AB R169, R216, R215 ;  /* 0x000000d7d8a9723e */ /* 0x000fe200000010ff */
[----:B0-----:R-:W-:Y:S01]  /*4f70*/  IMAD.WIDE.U32 R164, R198, 0x10, R164 ;  /* 0x00000010c6a47825 */ /* 0x001fe200078e00a4 */
[----:B------:R-:W-:-:S03]  /*4f80*/  F2FP.BF16.F32.PACK_AB R170, R218, R217 ;  /* 0x000000d9daaa723e */ /* 0x000fc600000010ff */
[----:B------:R-:W-:Y:S01]  /*4f90*/  HFMA2 R215, -RZ, RZ, 0, 0 ;  /* 0x00000000ffd77431 */ /* 0x000fe200000001ff */
[----:B------:R-:W-:Y:S02]  /*4fa0*/  F2FP.BF16.F32.PACK_AB R171, R171, R222 ;  /* 0x000000deabab723e */ /* 0x000fe400000010ff */
[C---:B------:R-:W-:Y:S02]  /*4fb0*/  @P5 PRMT R214, R166.reuse, 0x7632, R214 ;  /* 0x00007632a6d65816 */ /* 0x040fe400000000d6 */
[C---:B------:R-:W-:Y:S01]  /*4fc0*/  @P1 PRMT R217, R167.reuse, 0x7632, R217 ;  /* 0x00007632a7d91816 */ /* 0x040fe200000000d9 */
[----:B------:R1:W-:Y:S01]  /*4fd0*/  STG.E.128 desc[UR6][R164.64], R168 ;  /* 0x000000a8a4007986 */ /* 0x0003e2000c101d06 */
[----:B------:R-:W-:Y:S02]  /*4fe0*/  @P6 SHF.L.U32 R213, R166, 0x10, RZ ;  /* 0x00000010a6d56819 */ /* 0x000fe400000006ff */
        /* <DEDUP_REMOVED lines=12> */
[----:B------:R-:W-:Y:S01]  /*50b0*/  IADD3 R198, PT, PT, R198, 0x20, RZ ;  /* 0x00000020c6c67810 */ /* 0x000fe20007ffe0ff */
[----:B-1----:R-:W-:-:S07]  /*50c0*/  FADD.FTZ R163, R163, R218 ;  /* 0x000000daa3a37221 */ /* 0x002fce0000010000 */
.L_x_3175:
[----:B------:R-:W-:Y:S05]  /*50d0*/  BSYNC.RECONVERGENT B2 ;  /* 0x0000000000027941 */ /* 0x000fea0003800200 */
.L_x_3174:
[----:B------:R-:W-:Y:S04]  /*50e0*/  BSSY.RECONVERGENT B2, `(.L_x_3176) ;  /* 0x000007c000027945 */ /* 0x000fe80003800200 */
[----:B------:R-:W-:Y:S05]  /*50f0*/  @!P4 BRA `(.L_x_3177) ;  /* 0x0000000400e8c947 */ /* 0x000fea0003800000 */
[----:B------:R-:W1:Y:S02]  /*5100*/  LDC.64 R164, c[0x0][0x390] ;  /* 0x0000e400ffa47b82 */ /* 0x000e640000000a00 */
[----:B-1----:R-:W-:-:S06]  /*5110*/  IMAD.WIDE.U32 R164, R198, 0x10, R164 ;  /* 0x00000010c6a47825 */ /* 0x002fcc00078e00a4 */
[----:B------:R-:W2:Y:S01]  /*5120*/  LDG.E.128 R164, desc[UR6][R164.64] ;  /* 0x00000006a4a47981 */ /* 0x000ea2000c1e1d00 */
[-CC-:B------:R-:W-:Y:S01]  /*5130*/  FFMA.FTZ R203, R5, R202.reuse, R201.reuse ;  /* 0x000000ca05cb7223 */ /* 0x180fe200000100c9 */
[-C--:B0-----:R-:W-:Y:S01]  /*5140*/  FFMA.FTZ R170, R14, R202.reuse, R201 ;  /* 0x000000ca0eaa7223 */ /* 0x081fe200000100c9 */
[C---:B------:R-:W-:Y:S01]  /*5150*/  PRMT R169, R152.reuse, 0x7632, R169 ;  /* 0x0000763298a97816 */ /* 0x040fe200000000a9 */
[-C--:B------:R-:W-:Y:S01]  /*5160*/  FFMA.FTZ R213, R7, R202.reuse, R201 ;  /* 0x000000ca07d57223 */ /* 0x080fe200000100c9 */
[----:B------:R-:W-:Y:S01]  /*5170*/  SHF.L.U32 R168, R152, 0x10, RZ ;  /* 0x0000001098a87819 */ /* 0x000fe200000006ff */
[----:B------:R-:W-:Y:S01]  /*5180*/  FADD.FTZ R203, R6, -R203 ;  /* 0x800000cb06cb7221 */ /* 0x000fe20000010000 */
[----:B------:R-:W-:Y:S01]  /*5190*/  FADD.FTZ R211, R13, -R170 ;  /* 0x800000aa0dd37221 */ /* 0x000fe20000010000 */
[----:B------:R-:W-:Y:S01]  /*51a0*/  PRMT R171, R153, 0x7632, R171 ;  /* 0x0000763299ab7816 */ /* 0x000fe200000000ab */
[-C--:B------:R-:W-:Y:S01]  /*51b0*/  FFMA.FTZ R214, R16, R202.reuse, R201 ;  /* 0x000000ca10d67223 */ /* 0x080fe200000100c9 */
[----:B------:R-:W-:Y:S01]  /*51c0*/  SHF.L.U32 R170, R169, 0x10, RZ ;  /* 0x00000010a9aa7819 */ /* 0x000fe200000006ff */
[----:B------:R-:W-:Y:S01]  /*51d0*/  FADD.FTZ R213, R8, -R213 ;  /* 0x800000d508d57221 */ /* 0x000fe20000010000 */
[----:B------:R-:W-:Y:S01]  /*51e0*/  SHF.L.U32 R210, R153, 0x10, RZ ;  /* 0x0000001099d27819 */ /* 0x000fe200000006ff */
[----:B------:R-:W-:Y:S01]  /*51f0*/  FFMA.FTZ R169, R199, R203, R168 ;  /* 0x000000cbc7a97223 */ /* 0x000fe200000100a8 */
[-CC-:B------:R-:W-:Y:S01]  /*5200*/  FFMA.FTZ R203, R9, R202.reuse, R201.reuse ;  /* 0x000000ca09cb7223 */ /* 0x180fe200000100c9 */
[----:B------:R-:W-:Y:S01]  /*5210*/  SHF.L.U32 R212, R171, 0x10, RZ ;  /* 0x00000010abd47819 */ /* 0x000fe200000006ff */
[----:B------:R-:W-:Y:S01]  /*5220*/  FADD.FTZ R215, R15, -R214 ;  /* 0x800000d60fd77221 */ /* 0x000fe20000010000 */
[C---:B------:R-:W-:Y:S01]  /*5230*/  LOP3.LUT P4, RZ, R206.reuse, 0xff, RZ, 0xc0, !PT ;  /* 0x000000ffceff7812 */ /* 0x040fe2000788c0ff */
[C---:B------:R-:W-:Y:S01]  /*5240*/  FFMA.FTZ R171, R199.reuse, R211, R170 ;  /* 0x000000d3c7ab7223 */ /* 0x040fe200000100aa */
[----:B------:R-:W-:Y:S01]  /*5250*/  LOP3.LUT P1, RZ, R206, 0xff00, RZ, 0xc0, !PT ;  /* 0x0000ff00ceff7812 */ /* 0x000fe2000782c0ff */
[----:B------:R-:W-:Y:S01]  /*5260*/  FFMA.FTZ R211, R199, R213, R210 ;  /* 0x000000d5c7d37223 */ /* 0x000fe200000100d2 */
[----:B------:R-:W-:Y:S01]  /*5270*/  SHF.L.U32 R168, R154, 0x10, RZ ;  /* 0x000000109aa87819 */ /* 0x000fe200000006ff */
[-C--:B------:R-:W-:Y:S01]  /*5280*/  FFMA.FTZ R213, R11, R202.reuse, R201 ;  /* 0x000000ca0bd57223 */ /* 0x080fe200000100c9 */
[----:B------:R-:W-:Y:S01]  /*5290*/  FADD.FTZ R203, R10, -R203 ;  /* 0x800000cb0acb7221 */ /* 0x000fe20000010000 */
[----:B------:R-:W-:Y:S01]  /*52a0*/  FFMA.FTZ R215, R199, R215, R212 ;  /* 0x000000d7c7d77223 */ /* 0x000fe200000100d4 */
[----:B------:R-:W-:Y:S01]  /*52b0*/  PRMT R170, R154, 0x7632, R170 ;  /* 0x000076329aaa7816 */ /* 0x000fe200000000aa */
[----:B------:R-:W-:Y:S01]  /*52c0*/  FFMA.FTZ R212, R18, R202, R201 ;  /* 0x000000ca12d47223 */ /* 0x000fe200000100c9 */
[----:B------:R-:W-:Y:S01]  /*52d0*/  SHF.L.U32 R210, R155, 0x10, RZ ;  /* 0x000000109bd27819 */ /* 0x000fe200000006ff */
[----:B------:R-:W-:Y:S01]  /*52e0*/  FADD.FTZ R213, R12, -R213 ;  /* 0x800000d50cd57221 */ /* 0x000fe20000010000 */
[----:B------:R-:W-:Y:S01]  /*52f0*/  FFMA.FTZ R217, R199, R203, R168 ;  /* 0x000000cbc7d97223 */ /* 0x000fe200000100a8 */
[----:B------:R-:W-:Y:S01]  /*5300*/  LOP3.LUT P2, RZ, R206, 0xff0000, RZ, 0xc0, !PT ;  /* 0x00ff0000ceff7812 */ /* 0x000fe2000784c0ff */
[----:B------:R-:W-:Y:S01]  /*5310*/  FADD.FTZ R219, R17, -R212 ;  /* 0x800000d411db7221 */ /* 0x000fe20000010000 */
[----:B------:R-:W-:Y:S01]  /*5320*/  PRMT R168, R155, 0x7632, R168 ;  /* 0x000076329ba87816 */ /* 0x000fe200000000a8 */
[----:B------:R-:W-:Y:S01]  /*5330*/  FFMA.FTZ R221, R199, R213, R210 ;  /* 0x000000d5c7dd7223 */ /* 0x000fe200000100d2 */
[----:B------:R-:W-:Y:S01]  /*5340*/  SHF.L.U32 R170, R170, 0x10, RZ ;  /* 0x00000010aaaa7819 */ /* 0x000fe200000006ff */
[-C--:B------:R-:W-:Y:S01]  /*5350*/  FMUL.FTZ R171, R171, R200.reuse ;  /* 0x000000c8abab7220 */ /* 0x080fe20000410000 */
[----:B------:R-:W-:Y:S01]  /*5360*/  SHF.L.U32 R210, R168, 0x10, RZ ;  /* 0x00000010a8d27819 */ /* 0x000fe200000006ff */
[-C--:B------:R-:W-:Y:S01]  /*5370*/  FMUL.FTZ R169, R169, R200.reuse ;  /* 0x000000c8a9a97220 */ /* 0x080fe20000410000 */
[----:B------:R-:W-:Y:S01]  /*5380*/  FMUL.FTZ R211, R211, R200 ;  /* 0x000000c8d3d37220 */ /* 0x000fe20000410000 */
[----:B------:R-:W-:Y:S01]  /*5390*/  FFMA.FTZ R219, R199, R219, R170 ;  /* 0x000000dbc7db7223 */ /* 0x000fe200000100aa */
[----:B------:R-:W-:Y:S01]  /*53a0*/  FFMA.FTZ R170, R20, R202, R201 ;  /* 0x000000ca14aa7223 */ /* 0x000fe200000100c9 */
[----:B------:R-:W-:-:S02]  /*53b0*/  HFMA2 R203, -RZ, RZ, 0, 0 ;  /* 0x00000000ffcb7431 */ /* 0x000fc400000001ff */
[----:B------:R-:W-:Y:S01]  /*53c0*/  FMUL.FTZ R214, R171, UR13 ;  /* 0x0000000dabd67c20 */ /* 0x000fe20008410000 */
[----:B------:R-:W-:Y:S01]  /*53d0*/  FMUL.FTZ R169, R169, UR13 ;  /* 0x0000000da9a97c20 */ /* 0x000fe20008410000 */
[----:B------:R-:W-:Y:S01]  /*53e0*/  FADD.FTZ R216, R19, -R170 ;  /* 0x800000aa13d87221 */ /* 0x000fe20000010000 */
[----:B------:R-:W-:Y:S01]  /*53f0*/  FMUL.FTZ R211, R211, UR13 ;  /* 0x0000000dd3d37c20 */ /* 0x000fe20008410000 */
[----:B------:R-:W-:Y:S01]  /*5400*/  CS2R R212, SRZ ;  /* 0x0000000000d47805 */ /* 0x000fe2000001ff00 */
        /* <DEDUP_REMOVED lines=12> */
[----:B------:R-:W-:Y:S01]  /*54d0*/  LOP3.LUT P5, RZ, R207, 0xff, RZ, 0xc0, !PT ;  /* 0x000000ffcfff7812 */ /* 0x000fe200078ac0ff */
[----:B------:R-:W-:Y:S01]  /*54e0*/  FMUL.FTZ R171, R59, R224 ;  /* 0x000000e03bab7220 */ /* 0x000fe20000410000 */
[C---:B--2---:R-:W-:Y:S02]  /*54f0*/  @P4 SHF.L.U32 R168, R164.reuse, 0x10, RZ ;  /* 0x00000010a4a84819 */ /* 0x044fe400000006ff */
[----:B------:R-:W-:Y:S02]  /*5500*/  @P1 PRMT R164, R164, 0x7632, R164 ;  /* 0x00007632a4a41816 */ /* 0x000fe400000000a4 */
[----:B------:R-:W-:Y:S01]  /*5510*/  @P2 SHF.L.U32 R170, R165, 0x10, RZ ;  /* 0x00000010a5aa2819 */ /* 0x000fe200000006ff */
[----:B------:R-:W-:Y:S01]  /*5520*/  @P4 FMUL.FTZ R213, R169, R168 ;  /* 0x000000a8a9d54220 */ /* 0x000fe20000410000 */
[----:B------:R-:W-:Y:S01]  /*5530*/  @P1 SHF.L.U32 R164, R164, 0x10, RZ ;  /* 0x00000010a4a41819 */ /* 0x000fe200000006ff */
[----:B------:R-:W-:Y:S02]  /*5540*/  FMUL.FTZ R168, R53, R214 ;  /* 0x000000d635a87220 */ /* 0x000fe40000410000 */
[----:B------:R-:W-:Y:S01]  /*5550*/  @P6 PRMT R165, R165, 0x7632, R165 ;  /* 0x00007632a5a56816 */ /* 0x000fe200000000a5 */
[----:B------:R-:W-:Y:S01]  /*5560*/  @P2 FMUL.FTZ R203, R211, R170 ;  /* 0x000000aad3cb2220 */ /* 0x000fe20000410000 */
[----:B------:R-:W-:Y:S01]  /*5570*/  FMUL.FTZ R170, R58, R221 ;  /* 0x000000dd3aaa7220 */ /* 0x000fe20000410000 */
[----:B------:R-:W-:Y:S01]  /*5580*/  @P1 FMUL.FTZ R212, R214, R164 ;  /* 0x000000a4d6d41220 */ /* 0x000fe20000410000 */
[----:B------:R-:W-:Y:S01]  /*5590*/  FMUL.FTZ R164, R52, R169 ;  /* 0x000000a934a47220 */ /* 0x000fe20000410000 */
[----:B------:R-:W-:Y:S01]  /*55a0*/  FMUL.FTZ R169, R54, R211 ;  /* 0x000000d336a97220 */ /* 0x000fe20000410000 */
[----:B------:R-:W-:Y:S01]  /*55b0*/  FSEL R223, R168, RZ, P1 ;  /* 0x000000ffa8df7208 */ /* 0x000fe20000800000 */
[----:B------:R-:W0:Y:S01]  /*55c0*/  LDC.64 R210, c[0x0][0x468] ;  /* 0x00011a00ffd27b82 */ /* 0x000e220000000a00 */
[----:B------:R-:W-:Y:S01]  /*55d0*/  ISETP.GE.U32.AND P1, PT, R206, RZ, PT ;  /* 0x000000ffce00720c */ /* 0x000fe20003f26070 */
[----:B------:R-:W-:Y:S01]  /*55e0*/  FMUL.FTZ R168, R56, R225 ;  /* 0x000000e138a87220 */ /* 0x000fe20000410000 */
[----:B------:R-:W-:Y:S01]  /*55f0*/  FSEL R214, R164, RZ, P4 ;  /* 0x000000ffa4d67208 */ /* 0x000fe20002000000 */
[----:B------:R-:W-:Y:S01]  /*5600*/  FMUL.FTZ R164, R55, R220 ;  /* 0x000000dc37a47220 */ /* 0x000fe20000410000 */
[----:B------:R-:W-:Y:S01]  /*5610*/  FSEL R216, R169, RZ, P2 ;  /* 0x000000ffa9d87208 */ /* 0x000fe20001000000 */
[----:B------:R-:W-:Y:S01]  /*5620*/  FMUL.FTZ R169, R57, R222 ;  /* 0x000000de39a97220 */ /* 0x000fe20000410000 */
[C---:B------:R-:W-:Y:S01]  /*5630*/  LOP3.LUT P4, RZ, R207.reuse, 0xff00, RZ, 0xc0, !PT ;  /* 0x0000ff00cfff7812 */ /* 0x040fe2000788c0ff */
[----:B------:R-:W-:Y:S01]  /*5640*/  FADD.FTZ R128, R128, R213 ;  /* 0x000000d580807221 */ /* 0x000fe20000010000 */
[----:B------:R-:W-:Y:S01]  /*5650*/  LOP3.LUT P2, RZ, R207, 0xff0000, RZ, 0xc0, !PT ;  /* 0x00ff0000cfff7812 */ /* 0x000fe2000784c0ff */
[----:B------:R-:W-:Y:S01]  /*5660*/  FADD.FTZ R129, R129, R212 ;  /* 0x000000d481817221 */ /* 0x000fe20000010000 */
[----:B------:R-:W-:Y:S01]  /*5670*/  ISETP.GE.U32.AND.EX P1, PT, R207, 0x1000000, PT, P1 ;  /* 0x01000000cf00780c */ /* 0x000fe20003f26110 */
[----:B------:R-:W-:Y:S01]  /*5680*/  FADD.FTZ R130, R130, R203 ;  /* 0x000000cb82827221 */ /* 0x000fe20000010000 */
[----:B------:R-:W-:-:S02]  /*5690*/  FSEL R215, R164, RZ, P6 ;  /* 0x000000ffa4d77208 */ /* 0x000fc40003000000 */
[----:B------:R-:W-:Y:S02]  /*56a0*/  FSEL R164, R168, RZ, P5 ;  /* 0x000000ffa8a47208 */ /* 0x000fe40002800000 */
[----:B------:R-:W-:Y:S02]  /*56b0*/  FSEL R217, R169, RZ, P4 ;  /* 0x000000ffa9d97208 */ /* 0x000fe40002000000 */
[----:B------:R-:W-:Y:S02]  /*56c0*/  FSEL R218, R170, RZ, P2 ;  /* 0x000000ffaada7208 */ /* 0x000fe40001000000 */
[----:B------:R-:W-:Y:S02]  /*56d0*/  FSEL R171, R171, RZ, P1 ;  /* 0x000000ffabab7208 */ /* 0x000fe40000800000 */
[----:B------:R-:W-:Y:S01]  /*56e0*/  F2FP.BF16.F32.PACK_AB R168, R223, R214 ;  /* 0x000000d6dfa8723e */ /* 0x000fe200000010ff */
[----:B0-----:R-:W-:Y:S01]  /*56f0*/  IMAD.WIDE.U32 R210, R198, 0x10, R210 ;  /* 0x00000010c6d27825 */ /* 0x001fe200078e00d2 */
[----:B------:R-:W-:-:S02]  /*5700*/  F2FP.BF16.F32.PACK_AB R169, R215, R216 ;  /* 0x000000d8d7a9723e */ /* 0x000fc400000010ff */
[----:B------:R-:W-:Y:S01]  /*5710*/  F2FP.BF16.F32.PACK_AB R170, R217, R164 ;  /* 0x000000a4d9aa723e */ /* 0x000fe200000010ff */
[----:B------:R-:W-:Y:S01]  /*5720*/  HFMA2 R217, -RZ, RZ, 0, 0 ;  /* 0x00000000ffd97431 */ /* 0x000fe200000001ff */
[----:B------:R-:W-:Y:S02]  /*5730*/  F2FP.BF16.F32.PACK_AB R171, R171, R218 ;  /* 0x000000daabab723e */ /* 0x000fe400000010ff */
[C---:B------:R-:W-:Y:S02]  /*5740*/  @P4 PRMT R215, R166.reuse, 0x7632, R215 ;  /* 0x00007632a6d74816 */ /* 0x040fe400000000d7 */
[C---:B------:R-:W-:Y:S01]  /*5750*/  @P1 PRMT R219, R167.reuse, 0x7632, R219 ;  /* 0x00007632a7db1816 */ /* 0x040fe200000000db */
[----:B------:R1:W-:Y:S01]  /*5760*/  STG.E.128 desc[UR6][R210.64], R168 ;  /* 0x000000a8d2007986 */ /* 0x0003e2000c101d06 */
[----:B------:R-:W-:Y:S02]  /*5770*/  @P5 SHF.L.U32 R214, R166, 0x10, RZ ;  /* 0x00000010a6d65819 */ /* 0x000fe400000006ff */
[----:B------:R-:W-:-:S02]  /*5780*/  @P2 SHF.L.U32 R216, R167, 0x10, RZ ;  /* 0x00000010a7d82819 */ /* 0x000fc400000006ff */
[----:B------:R-:W-:Y:S02]  /*5790*/  CS2R R166, SRZ ;  /* 0x0000000000a67805 */ /* 0x000fe4000001ff00 */
[----:B------:R-:W-:Y:S01]  /*57a0*/  @P6 SHF.L.U32 R165, R165, 0x10, RZ ;  /* 0x00000010a5a56819 */ /* 0x000fe200000006ff */
[----:B------:R-:W-:Y:S01]  /*57b0*/  @P5 FMUL.FTZ R167, R225, R214 ;  /* 0x000000d6e1a75220 */ /* 0x000fe20000410000 */
[----:B------:R-:W-:Y:S01]  /*57c0*/  @P4 SHF.L.U32 R215, R215, 0x10, RZ ;  /* 0x00000010d7d74819 */ /* 0x000fe200000006ff */
[----:B------:R-:W-:Y:S01]  /*57d0*/  @P2 FMUL.FTZ R217, R221, R216 ;  /* 0x000000d8ddd92220 */ /* 0x000fe20000410000 */
[----:B------:R-:W-:Y:S01]  /*57e0*/  @P1 SHF.L.U32 R219, R219, 0x10, RZ ;  /* 0x00000010dbdb1819 */ /* 0x000fe200000006ff */
[----:B------:R-:W-:Y:S01]  /*57f0*/  FADD.FTZ R132, R132, R167 ;  /* 0x000000a784847221 */ /* 0x000fe20000010000 */
[----:B------:R-:W-:Y:S01]  /*5800*/  MOV R164, RZ ;  /* 0x000000ff00a47202 */ /* 0x000fe20000000f00 */
[----:B------:R-:W-:Y:S01]  /*5810*/  @P6 FMUL.FTZ R164, R220, R165 ;  /* 0x000000a5dca46220 */ /* 0x000fe20000410000 */
[----:B------:R-:W-:Y:S01]  /*5820*/  MOV R218, RZ ;  /* 0x000000ff00da7202 */ /* 0x000fe20000000f00 */
[----:B------:R-:W-:Y:S01]  /*5830*/  @P4 FMUL.FTZ R166, R222, R215 ;  /* 0x000000d7dea64220 */ /* 0x000fe20000410000 */
[----:B------:R-:W-:Y:S01]  /*5840*/  @P1 FMUL.FTZ R218, R224, R219 ;  /* 0x000000dbe0da1220 */ /* 0x000fe20000410000 */
[----:B------:R-:W-:Y:S01]  /*5850*/  FADD.FTZ R131, R131, R164 ;  /* 0x000000a483837221 */ /* 0x000fe20000010000 */
[----:B------:R-:W-:Y:S01]  /*5860*/  FADD.FTZ R134, R134, R217 ;  /* 0x000000d986867221 */ /* 0x000fe20000010000 */
[----:B------:R-:W-:Y:S01]  /*5870*/  FADD.FTZ R133, R133, R166 ;  /* 0x000000a685857221 */ /* 0x000fe20000010000 */
[----:B------:R-:W-:Y:S01]  /*5880*/  FADD.FTZ R135, R135, R218 ;  /* 0x000000da87877221 */ /* 0x000fe20000010000 */
[----:B-1----:R-:W-:-:S07]  /*5890*/  IADD3 R198, PT, PT, R198, 0x20, RZ ;  /* 0x00000020c6c67810 */ /* 0x002fce0007ffe0ff */
.L_x_3177:
[----:B------:R-:W-:Y:S05]  /*58a0*/  BSYNC.RECONVERGENT B2 ;  /* 0x0000000000027941 */ /* 0x000fea0003800200 */
.L_x_3176:
[----:B------:R-:W-:Y:S05]  /*58b0*/  @!P3 BRA `(.L_x_3170) ;  /* 0x00000020003cb947 */ /* 0x000fea0003800000 */
[----:B------:R-:W1:Y:S02]  /*58c0*/  LDC.64 R164, c[0x0][0x390] ;  /* 0x0000e400ffa47b82 */ /* 0x000e640000000a00 */
[----:B-1----:R-:W-:-:S06]  /*58d0*/  IMAD.WIDE.U32 R164, R198, 0x10, R164 ;  /* 0x00000010c6a47825 */ /* 0x002fcc00078e00a4 */
[----:B------:R-:W2:Y:S01]  /*58e0*/  LDG.E.128 R164, desc[UR6][R164.64] ;  /* 0x00000006a4a47981 */ /* 0x000ea2000c1e1d00 */
[-CC-:B------:R-:W-:Y:S01]  /*58f0*/  FFMA.FTZ R171, R21, R202.reuse, R201.reuse ;  /* 0x000000ca15ab7223 */ /* 0x180fe200000100c9 */
[-CC-:B------:R-:W-:Y:S01]  /*5900*/  FFMA.FTZ R210, R180, R202.reuse, R201.reuse ;  /* 0x000000cab4d27223 */ /* 0x180fe200000100c9 */
[----:B0-----:R-:W-:Y:S01]  /*5910*/  PRMT R170, R159, 0x7632, R170 ;  /* 0x000076329faa7816 */ /* 0x001fe200000000aa */
[-C--:B------:R-:W-:Y:S01]  /*5920*/  FFMA.FTZ R212, R172, R202.reuse, R201 ;  /* 0x000000caacd47223 */ /* 0x080fe200000100c9 */
[----:B------:R-:W-:Y:S01]  /*5930*/  SHF.L.U32 R168, R156, 0x10, RZ ;  /* 0x000000109ca87819 */ /* 0x000fe200000006ff */
[----:B------:R-:W-:Y:S01]  /*5940*/  FADD.FTZ R171, R22, -R171 ;  /* 0x800000ab16ab7221 */ /* 0x000fe20000010000 */
[----:B------:R-:W-:Y:S01]  /*5950*/  PRMT R169, R156, 0x7632, R169 ;  /* 0x000076329ca97816 */ /* 0x000fe200000000a9 */
[----:B------:R-:W-:Y:S01]  /*5960*/  FADD.FTZ R219, R179, -R210 ;  /* 0x800000d2b3db7221 */ /* 0x000fe20000010000 */
[----:B------:R-:W-:Y:S01]  /*5970*/  SHF.L.U32 R210, R170, 0x10, RZ ;  /* 0x00000010aad27819 */ /* 0x000fe200000006ff */
[----:B------:R-:W-:Y:S01]  /*5980*/  FADD.FTZ R203, R173, -R212 ;  /* 0x800000d4adcb7221 */ /* 0x000fe20000010000 */
[----:B------:R-:W-:Y:S01]  /*5990*/  SHF.L.U32 R170, R169, 0x10, RZ ;  /* 0x00000010a9aa7819 */ /* 0x000fe200000006ff */
[----:B------:R-:W-:Y:S01]  /*59a0*/  FFMA.FTZ R171, R199, R171, R168 ;  /* 0x000000abc7ab7223 */ /* 0x000fe200000100a8 */
[C---:B------:R-:W-:Y:S01]  /*59b0*/  LOP3.LUT P3, RZ, R204.reuse, 0xff, RZ, 0xc0, !PT ;  /* 0x000000ffccff7812 */ /* 0x040fe2000786c0ff */
[----:B------:R-:W0:Y:S01]  /*59c0*/  LDC.64 R168, c[0x0][0x468] ;  /* 0x00011a00ffa87b82 */ /* 0x000e220000000a00 */
[----:B------:R-:W-:Y:S01]  /*59d0*/  LOP3.LUT P2, RZ, R204, 0xff00, RZ, 0xc0, !PT ;  /* 0x0000ff00ccff7812 */ /* 0x000fe2000784c0ff */
[-CC-:B------:R-:W-:Y:S01]  /*59e0*/  FFMA.FTZ R211, R23, R202.reuse, R201.reuse ;  /* 0x000000ca17d37223 */ /* 0x180fe200000100c9 */
[--C-:B------:R-:W-:Y:S01]  /*59f0*/  FFMA.FTZ R203, R199, R203, R170.reuse ;  /* 0x000000cbc7cb7223 */ /* 0x100fe200000100aa */
[----:B------:R-:W-:Y:S01]  /*5a00*/  PRMT R170, R157, 0x7632, R170 ;  /* 0x000076329daa7816 */ /* 0x000fe200000000aa */
[-CC-:B------:R-:W-:Y:S01]  /*5a10*/  FFMA.FTZ R214, R174, R202.reuse, R201.reuse ;  /* 0x000000caaed67223 */ /* 0x180fe200000100c9 */
        /* <DEDUP_REMOVED lines=8> */
[C---:B------:R-:W-:Y:S01]  /*5aa0*/  FFMA.FTZ R219, R199.reuse, R219, R210 ;  /* 0x000000dbc7db7223 */ /* 0x040fe200000100d2 */
        /* <DEDUP_REMOVED lines=8> */
[-C--:B------:R-:W-:Y:S01]  /*5b30*/  FMUL.FTZ R203, R203, R200.reuse ;  /* 0x000000c8cbcb7220 */ /* 0x080fe20000410000 */
[C---:B------:R-:W-:Y:S01]  /*5b40*/  FFMA.FTZ R215, R199.reuse, R215, R202 ;  /* 0x000000d7c7d77223 */ /* 0x040fe200000100ca */
[----:B------:R-:W-:Y:S01]  /*5b50*/  FFMA.FTZ R217, R199, R217, R210 ;  /* 0x000000d9c7d97223 */ /* 0x000fe200000100d2 */
[-C--:B------:R-:W-:Y:S01]  /*5b60*/  FMUL.FTZ R171, R171, R200.reuse ;  /* 0x000000c8abab7220 */ /* 0x080fe20000410000 */
[----:B------:R-:W-:Y:S01]  /*5b70*/  FFMA.FTZ R199, R199, R221, R212 ;  /* 0x000000ddc7c77223 */ /* 0x000fe200000100d4 */
[----:B------:R-:W-:Y:S01]  /*5b80*/  FMUL.FTZ R203, R203, UR13 ;  /* 0x0000000dcbcb7c20 */ /* 0x000fe20008410000 */
[-C--:B------:R-:W-:Y:S01]  /*5b90*/  FMUL.FTZ R219, R219, R200.reuse ;  /* 0x000000c8dbdb7220 */ /* 0x080fe20000410000 */
[-C--:B------:R-:W-:Y:S01]  /*5ba0*/  FMUL.FTZ R211, R211, R200.reuse ;  /* 0x000000c8d3d37220 */ /* 0x080fe20000410000 */
[-C--:B------:R-:W-:Y:S01]  /*5bb0*/  FMUL.FTZ R213, R213, R200.reuse ;  /* 0x000000c8d5d57220 */ /* 0x080fe20000410000 */
[-C--:B------:R-:W-:Y:S01]  /*5bc0*/  FMUL.FTZ R215, R215, R200.reuse ;  /* 0x000000c8d7d77220 */ /* 0x080fe20000410000 */
[----:B------:R-:W-:Y:S01]  /*5bd0*/  FMUL.FTZ R171, R171, UR13 ;  /* 0x0000000dabab7c20 */ /* 0x000fe20008410000 */
[-C--:B------:R-:W-:Y:S01]  /*5be0*/  FMUL.FTZ R217, R217, R200.reuse ;  /* 0x000000c8d9d97220 */ /* 0x080fe20000410000 */
[----:B------:R-:W-:Y:S01]  /*5bf0*/  FMUL.FTZ R200, R199, R200 ;  /* 0x000000c8c7c87220 */ /* 0x000fe20000410000 */
[----:B------:R-:W-:Y:S01]  /*5c00*/  HFMA2 R201, -RZ, RZ, 0, 0 ;  /* 0x00000000ffc97431 */ /* 0x000fe200000001ff */
[----:B------:R-:W-:Y:S01]  /*5c10*/  MOV R202, RZ ;  /* 0x000000ff00ca7202 */ /* 0x000fe20000000f00 */
[----:B0-----:R-:W-:-:S04]  /*5c20*/  IMAD.WIDE.U32 R198, R198, 0x10, R168 ;  /* 0x00000010c6c67825 */ /* 0x001fc800078e00a8 */
[----:B------:R-:W-:Y:S01]  /*5c30*/  FMUL.FTZ R168, R69, R203 ;  /* 0x000000cb45a87220 */ /* 0x000fe20000410000 */
[----:B------:R-:W-:Y:S01]  /*5c40*/  FMUL.FTZ R221, R200, UR13 ;  /* 0x0000000dc8dd7c20 */ /* 0x000fe20008410000 */
[----:B------:R-:W-:Y:S01]  /*5c50*/  FMUL.FTZ R218, R219, UR13 ;  /* 0x0000000ddbda7c20 */ /* 0x000fe20008410000 */
[----:B------:R-:W-:Y:S01]  /*5c60*/  FMUL.FTZ R211, R211, UR13 ;  /* 0x0000000dd3d37c20 */ /* 0x000fe20008410000 */
[----:B------:R-:W-:Y:S01]  /*5c70*/  FMUL.FTZ R216, R213, UR13 ;  /* 0x0000000dd5d87c20 */ /* 0x000fe20008410000 */
[----:B------:R-:W-:Y:S01]  /*5c80*/  FMUL.FTZ R215, R215, UR13 ;  /* 0x0000000dd7d77c20 */ /* 0x000fe20008410000 */
[----:B------:R-:W-:Y:S01]  /*5c90*/  FMUL.FTZ R217, R217, UR13 ;  /* 0x0000000dd9d97c20 */ /* 0x000fe20008410000 */
[----:B------:R-:W-:Y:S01]  /*5ca0*/  ISETP.GE.U32.AND P1, PT, R204, RZ, PT ;  /* 0x000000ffcc00720c */ /* 0x000fe20003f26070 */
[----:B------:R-:W-:Y:S01]  /*5cb0*/  FMUL.FTZ R200, R75, R218 ;  /* 0x000000da4bc87220 */ /* 0x000fe20000410000 */
[----:B------:R-:W-:Y:S01]  /*5cc0*/  FSEL R210, R168, RZ, P2 ;  /* 0x000000ffa8d27208 */ /* 0x000fe20001000000 */
[----:B------:R-:W-:Y:S01]  /*5cd0*/  FMUL.FTZ R168, R71, R216 ;  /* 0x000000d847a87220 */ /* 0x000fe20000410000 */
[----:B------:R-:W-:Y:S01]  /*5ce0*/  FMUL.FTZ R169, R72, R215 ;  /* 0x000000d748a97220 */ /* 0x000fe20000410000 */
[----:B------:R-:W-:-:S02]  /*5cf0*/  LOP3.LUT P6, RZ, R204, 0xff0000, RZ, 0xc0, !PT ;  /* 0x00ff0000ccff7812 */ /* 0x000fc400078cc0ff */
[----:B------:R-:W-:Y:S02]  /*5d00*/  LOP3.LUT P5, RZ, R204, 0xff000000, RZ, 0xc0, !PT ;  /* 0xff000000ccff7812 */ /* 0x000fe400078ac0ff */
[C---:B------:R-:W-:Y:S02]  /*5d10*/  LOP3.LUT P4, RZ, R205.reuse, 0xff, RZ, 0xc0, !PT ;  /* 0x000000ffcdff7812 */ /* 0x040fe4000788c0ff */
[----:B------:R-:W-:Y:S02]  /*5d20*/  ISETP.GE.U32.AND.EX P1, PT, R205, 0x1000000, PT, P1 ;  /* 0x01000000cd00780c */ /* 0x000fe40003f26110 */
[----:B------:R-:W-:Y:S02]  /*5d30*/  FSEL R213, R168, RZ, P5 ;  /* 0x000000ffa8d57208 */ /* 0x000fe40002800000 */
[----:B------:R-:W-:Y:S02]  /*5d40*/  FSEL R212, R169, RZ, P4 ;  /* 0x000000ffa9d47208 */ /* 0x000fe40002000000 */
[----:B--2---:R-:W-:-:S02]  /*5d50*/  @P3 SHF.L.U32 R170, R164, 0x10, RZ ;  /* 0x00000010a4aa3819 */ /* 0x004fc400000006ff */
[----:B------:R-:W-:-:S03]  /*5d60*/  @P2 PRMT R164, R164, 0x7632, R164 ;  /* 0x00007632a4a42816 */ /* 0x000fc600000000a4 */
[----:B------:R-:W-:Y:S01]  /*5d70*/  @P3 FMUL.FTZ R201, R171, R170 ;  /* 0x000000aaabc93220 */ /* 0x000fe20000410000 */
[----:B------:R-:W-:Y:S01]  /*5d80*/  @P2 SHF.L.U32 R164, R164, 0x10, RZ ;  /* 0x00000010a4a42819 */ /* 0x000fe200000006ff */
[----:B------:R-:W-:Y:S02]  /*5d90*/  FMUL.FTZ R170, R73, R217 ;  /* 0x000000d949aa7220 */ /* 0x000fe40000410000 */
[----:B------:R-:W-:Y:S02]  /*5da0*/  FADD.FTZ R136, R136, R201 ;  /* 0x000000c988887221 */ /* 0x000fe40000010000 */
[----:B------:R-:W-:Y:S01]  /*5db0*/  @P2 FMUL.FTZ R202, R203, R164 ;  /* 0x000000a4cbca2220 */ /* 0x000fe20000410000 */
[----:B------:R-:W-:Y:S01]  /*5dc0*/  FMUL.FTZ R164, R68, R171 ;  /* 0x000000ab44a47220 */ /* 0x000fe20000410000 */
[----:B------:R-:W-:Y:S01]  /*5dd0*/  FMUL.FTZ R171, R74, R221 ;  /* 0x000000dd4aab7220 */ /* 0x000fe20000410000 */
[----:B------:R-:W-:Y:S01]  /*5de0*/  LOP3.LUT P2, RZ, R205, 0xff0000, RZ, 0xc0, !PT ;  /* 0x00ff0000cdff7812 */ /* 0x000fe2000784c0ff */
[----:B------:R-:W-:-:S02]  /*5df0*/  FADD.FTZ R137, R137, R202 ;  /* 0x000000ca89897221 */ /* 0x000fc40000010000 */
[----:B------:R-:W-:Y:S01]  /*5e00*/  FSEL R203, R164, RZ, P3 ;  /* 0x000000ffa4cb7208 */ /* 0x000fe20001800000 */
[----:B------:R-:W-:Y:S01]  /*5e10*/  FMUL.FTZ R164, R70, R211 ;  /* 0x000000d346a47220 */ /* 0x000fe20000410000 */
[----:B------:R-:W-:Y:S02]  /*5e20*/  LOP3.LUT P3, RZ, R205, 0xff00, RZ, 0xc0, !PT ;  /* 0x0000ff00cdff7812 */ /* 0x000fe4000786c0ff */
[----:B------:R-:W-:Y:S02]  /*5e30*/  FSEL R214, R171, RZ, P2 ;  /* 0x000000ffabd67208 */ /* 0x000fe40001000000 */
[----:B------:R-:W-:Y:S02]  /*5e40*/  FSEL R164, R164, RZ, P6 ;  /* 0x000000ffa4a47208 */ /* 0x000fe40003000000 */
[----:B------:R-:W-:Y:S02]  /*5e50*/  FSEL R219, R170, RZ, P3 ;  /* 0x000000ffaadb7208 */ /* 0x000fe40001800000 */
[----:B------:R-:W-:-:S02]  /*5e60*/  FSEL R171, R200, RZ, P1 ;  /* 0x000000ffc8ab7208 */ /* 0x000fc40000800000 */
[----:B------:R-:W-:Y:S01]  /*5e70*/  F2FP.BF16.F32.PACK_AB R168, R210, R203 ;  /* 0x000000cbd2a8723e */ /* 0x000fe200000010ff */
[----:B------:R-:W-:Y:S01]  /*5e80*/  HFMA2 R203, -RZ, RZ, 0, 0 ;  /* 0x00000000ffcb7431 */ /* 0x000fe200000001ff */
[----:B------:R-:W-:Y:S02]  /*5e90*/  F2FP.BF16.F32.PACK_AB R169, R213, R164 ;  /* 0x000000a4d5a9723e */ /* 0x000fe400000010ff */
[----:B------:R-:W-:Y:S02]  /*5ea0*/  F2FP.BF16.F32.PACK_AB R170, R219, R212 ;  /* 0x000000d4dbaa723e */ /* 0x000fe400000010ff */
[----:B------:R-:W-:Y:S02]  /*5eb0*/  F2FP.BF16.F32.PACK_AB R171, R171, R214 ;  /* 0x000000d6abab723e */ /* 0x000fe400000010ff */
[C---:B------:R-:W-:Y:S02]  /*5ec0*/  @P6 SHF.L.U32 R164, R165.reuse, 0x10, RZ ;  /* 0x00000010a5a46819 */ /* 0x040fe400000006ff */
[----:B------:R-:W-:Y:S01]  /*5ed0*/  @P5 PRMT R165, R165, 0x7632, R165 ;  /* 0x00007632a5a55816 */ /* 0x000fe200000000a5 */
[----:B------:R0:W-:Y:S01]  /*5ee0*/  STG.E.128 desc[UR6][R198.64], R168 ;  /* 0x000000a8c6007986 */ /* 0x0001e2000c101d06 */
[C---:B------:R-:W-:Y:S01]  /*5ef0*/  @P3 PRMT R210, R166.reuse, 0x7632, R210 ;  /* 0x00007632a6d23816 */ /* 0x040fe200000000d2 */
[----:B------:R-:W-:Y:S01]  /*5f00*/  @P6 FMUL.FTZ R203, R211, R164 ;  /* 0x000000a4d3cb6220 */ /* 0x000fe20000410000 */
[C---:B------:R-:W-:Y:S01]  /*5f10*/  @P1 PRMT R213, R167.reuse, 0x7632, R213 ;  /* 0x00007632a7d51816 */ /* 0x040fe200000000d5 */
[----:B------:R-:W-:Y:S01]  /*5f20*/  HFMA2 R211, -RZ, RZ, 0, 0 ;  /* 0x00000000ffd37431 */ /* 0x000fe200000001ff */
[----:B------:R-:W-:Y:S01]  /*5f30*/  @P4 SHF.L.U32 R200, R166, 0x10, RZ ;  /* 0x00000010a6c84819 */ /* 0x000fe200000006ff */
[----:B------:R-:W-:Y:S01]  /*5f40*/  FADD.FTZ R138, R138, R203 ;  /* 0x000000cb8a8a7221 */ /* 0x000fe20000010000 */
        /* <DEDUP_REMOVED lines=17> */
[----:B0-----:R-:W-:Y:S06]  /*6060*/  BRA `(.L_x_3170) ;  /* 0x0000001800507947 */ /* 0x001fec0003800000 */
.L_x_3173:
[----:B------:R-:W-:Y:S04]  /*6070*/  BSSY.RECONVERGENT B2, `(.L_x_3178) ;  /* 0x0000088000027945 */ /* 0x000fe80003800200 */
[----:B------:R-:W-:Y:S05]  /*6080*/  @!P5 BRA `(.L_x_3179) ;  /* 0x000000080018d947 */ /* 0x000fea0003800000 */
[----:B------:R-:W1:Y:S02]  /*6090*/  LDC.64 R144, c[0x0][0x390] ;  /* 0x0000e400ff907b82 */ /* 0x000e640000000a00 */
[----:B-1----:R-:W-:-:S06]  /*60a0*/  IMAD.WIDE.U32 R144, R198, 0x10, R144 ;  /* 0x00000010c6907825 */ /* 0x002fcc00078e0090 */
[----:B------:R-:W2:Y:S01]  /*60b0*/  LDG.E.128 R144, desc[UR6][R144.64] ;  /* 0x0000000690907981 */ /* 0x000ea2000c1e1d00 */
[-CC-:B------:R-:W-:Y:S01]  /*60c0*/  FFMA.FTZ R164, R197, R202.reuse, R201.reuse ;  /* 0x000000cac5a47223 */ /* 0x180fe200000100c9 */
[----:B------:R-:W-:Y:S01]  /*60d0*/  SHF.L.U32 R166, R148, 0x10, RZ ;  /* 0x0000001094a67819 */ /* 0x000fe200000006ff */
[-C--:B0-----:R-:W-:Y:S01]  /*60e0*/  FFMA.FTZ R169, R192, R202.reuse, R201 ;  /* 0x000000cac0a97223 */ /* 0x081fe200000100c9 */
[----:B------:R-:W-:Y:S01]  /*60f0*/  LOP3.LUT P6, RZ, R208, 0xff, RZ, 0xc0, !PT ;  /* 0x000000ffd0ff7812 */ /* 0x000fe200078cc0ff */
[----:B------:R-:W-:Y:S01]  /*6100*/  FADD.FTZ R164, R195, -R164 ;  /* 0x800000a4c3a47221 */ /* 0x000fe20000010000 */
[----:B------:R-:W-:Y:S01]  /*6110*/  PRMT R211, R149, 0x7632, R211 ;  /* 0x0000763295d37816 */ /* 0x000fe200000000d3 */
[--C-:B------:R-:W-:Y:S01]  /*6120*/  FFMA.FTZ R167, R196, R202, R201.reuse ;  /* 0x000000cac4a77223 */ /* 0x100fe200000100c9 */
[C---:B------:R-:W-:Y:S01]  /*6130*/  LOP3.LUT P2, RZ, R208.reuse, 0xff0000, RZ, 0xc0, !PT ;  /* 0x00ff0000d0ff7812 */ /* 0x040fe2000784c0ff */
[----:B------:R-:W-:Y:S01]  /*6140*/  FFMA.FTZ R165, R199, R164, R166 ;  /* 0x000000a4c7a57223 */ /* 0x000fe200000100a6 */
[----:B------:R-:W-:Y:S01]  /*6150*/  FFMA.FTZ R166, R193, R202, R201 ;  /* 0x000000cac1a67223 */ /* 0x000fe200000100c9 */
[----:B------:R-:W-:Y:S01]  /*6160*/  LOP3.LUT P5, RZ, R208, 0xff00, RZ, 0xc0, !PT ;  /* 0x0000ff00d0ff7812 */ /* 0x000fe200078ac0ff */
[----:B------:R-:W-:Y:S01]  /*6170*/  FADD.FTZ R212, R190, -R169 ;  /* 0x800000a9bed47221 */ /* 0x000fe20000010000 */
[----:B------:R-:W-:Y:S01]  /*6180*/  LOP3.LUT P1, RZ, R208, 0xff000000, RZ, 0xc0, !PT ;  /* 0xff000000d0ff7812 */ /* 0x000fe2000782c0ff */
[----:B------:R-:W-:Y:S01]  /*6190*/  FADD.FTZ R210, R191, -R166 ;  /* 0x800000a6bfd27221 */ /* 0x000fe20000010000 */
[----:B------:R-:W-:Y:S01]  /*61a0*/  PRMT R164, R148, 0x7632, R164 ;  /* 0x0000763294a47816 */ /* 0x000fe200000000a4 */
[----:B------:R-:W-:Y:S01]  /*61b0*/  FMUL.FTZ R166, R165, R200 ;  /* 0x000000c8a5a67220 */ /* 0x000fe20000410000 */
[----:B------:R-:W-:Y:S01]  /*61c0*/  SHF.L.U32 R211, R211, 0x10, RZ ;  /* 0x00000010d3d37819 */ /* 0x000fe200000006ff */
[----:B------:R-:W-:Y:S01]  /*61d0*/  FADD.FTZ R168, R194, -R167 ;  /* 0x800000a7c2a87221 */ /* 0x000fe20000010000 */
[----:B------:R-:W-:Y:S01]  /*61e0*/  SHF.L.U32 R170, R164, 0x10, RZ ;  /* 0x00000010a4aa7819 */ /* 0x000fe200000006ff */
[----:B------:R-:W-:Y:S01]  /*61f0*/  HFMA2 R203, -RZ, RZ, 0, 0 ;  /* 0x00000000ffcb7431 */ /* 0x000fe200000001ff */
[----:B------:R-:W-:Y:S01]  /*6200*/  SHF.L.U32 R171, R149, 0x10, RZ ;  /* 0x0000001095ab7819 */ /* 0x000fe200000006ff */
[C---:B------:R-:W-:Y:S01]  /*6210*/  FFMA.FTZ R217, R199.reuse, R212, R211 ;  /* 0x000000d4c7d97223 */ /* 0x040fe200000100d3 */
[----:B------:R-:W-:Y:S01]  /*6220*/  FMUL.FTZ R167, R166, UR13 ;  /* 0x0000000da6a77c20 */ /* 0x000fe20008410000 */
[C---:B------:R-:W-:Y:S01]  /*6230*/  FFMA.FTZ R169, R199.reuse, R168, R170 ;  /* 0x000000a8c7a97223 */ /* 0x040fe200000100aa */
[----:B------:R-:W-:Y:S01]  /*6240*/  MOV R212, RZ ;  /* 0x000000ff00d47202 */ /* 0x000fe20000000f00 */
[----:B------:R-:W-:Y:S01]  /*6250*/  FFMA.FTZ R171, R199, R210, R171 ;  /* 0x000000d2c7ab7223 */ /* 0x000fe200000100ab */
[----:B------:R-:W-:Y:S01]  /*6260*/  FMUL.FTZ R214, R217, R200 ;  /* 0x000000c8d9d67220 */ /* 0x000fe20000410000 */
[----:B------:R-:W-:Y:S01]  /*6270*/  CS2R R210, SRZ ;  /* 0x0000000000d27805 */ /* 0x000fe2000001ff00 */
[--C-:B------:R-:W-:Y:S01]  /*6280*/  FFMA.FTZ R215, R183, R202, R201.reuse ;  /* 0x000000cab7d77223 */ /* 0x100fe200000100c9 */
[----:B------:R-:W-:Y:S01]  /*6290*/  FMUL.FTZ R170, R171, R200 ;  /* 0x000000c8abaa7220 */ /* 0x000fe20000410000 */
[----:B------:R-:W-:Y:S01]  /*62a0*/  FMUL.FTZ R214, R214, UR13 ;  /* 0x0000000dd6d67c20 */ /* 0x000fe20008410000 */
[C---:B------:R-:W-:Y:S01]  /*62b0*/  PRMT R218, R151.reuse, 0x7632, R218 ;  /* 0x0000763297da7816 */ /* 0x040fe200000000da */
[----:B------:R-:W-:Y:S01]  /*62c0*/  FFMA.FTZ R216, R186, R202, R201 ;  /* 0x000000cabad87223 */ /* 0x000fe200000100c9 */
[----:B------:R-:W-:Y:S01]  /*62d0*/  FMUL.FTZ R213, R170, UR13 ;  /* 0x0000000daad57c20 */ /* 0x000fe20008410000 */
[----:B------:R-:W-:-:S02]  /*62e0*/  SHF.L.U32 R219, R151, 0x10, RZ ;  /* 0x0000001097db7819 */ /* 0x000fc400000006ff */
[----:B------:R-:W-:Y:S01]  /*62f0*/  F2FP.BF16.F32.PACK_AB R221, RZ, R171 ;  /* 0x000000abffdd723e */ /* 0x000fe200000010ff */
[----:B------:R-:W-:Y:S01]  /*6300*/  FADD.FTZ R216, R185, -R216 ;  /* 0x800000d8b9d87221 */ /* 0x000fe20000010000 */
[----:B------:R-:W-:Y:S02]  /*6310*/  F2FP.BF16.F32.PACK_AB R220, RZ, R169 ;  /* 0x000000a9ffdc723e */ /* 0x000fe400000010ff */
[----:B------:R-:W-:Y:S02]  /*6320*/  F2FP.BF16.F32.PACK_AB R222, RZ, R217 ;  /* 0x000000d9ffde723e */ /* 0x000fe400000010ff */
[C---:B--2---:R-:W-:Y:S02]  /*6330*/  @P6 SHF.L.U32 R164, R144.reuse, 0x10, RZ ;  /* 0x0000001090a46819 */ /* 0x044fe400000006ff */
[----:B------:R-:W-:Y:S02]  /*6340*/  @P2 SHF.L.U32 R166, R145, 0x10, RZ ;  /* 0x0000001091a62819 */ /* 0x000fe400000006ff */
[----:B------:R-:W-:Y:S01]  /*6350*/  @P5 PRMT R144, R144, 0x7632, R144 ;  /* 0x0000763290905816 */ /* 0x000fe20000000090 */
[----:B------:R-:W-:Y:S01]  /*6360*/  @P6 FMUL.FTZ R203, R167, R164 ;  /* 0x000000a4a7cb6220 */ /* 0x000fe20000410000 */
[----:B------:R-:W-:Y:S01]  /*6370*/  @P1 PRMT R145, R145, 0x7632, R145 ;  /* 0x0000763291911816 */ /* 0x000fe20000000091 */
[----:B------:R-:W-:Y:S01]  /*6380*/  FMUL.FTZ R164, R169, R200 ;  /* 0x000000c8a9a47220 */ /* 0x000fe20000410000 */
[----:B------:R-:W-:Y:S01]  /*6390*/  @P5 SHF.L.U32 R144, R144, 0x10, RZ ;  /* 0x0000001090905819 */ /* 0x000fe200000006ff */
[----:B------:R-:W-:Y:S01]  /*63a0*/  @P2 FMUL.FTZ R211, R213, R166 ;  /* 0x000000a6d5d32220 */ /* 0x000fe20000410000 */
[----:B------:R-:W-:Y:S01]  /*63b0*/  @P1 SHF.L.U32 R145, R145, 0x10, RZ ;  /* 0x0000001091911819 */ /* 0x000fe200000006ff */
[----:B------:R-:W-:Y:S01]  /*63c0*/  FMUL.FTZ R168, R164, UR13 ;  /* 0x0000000da4a87c20 */ /* 0x000fe20008410000 */
[----:B------:R-:W-:Y:S01]  /*63d0*/  FMUL.FTZ R164, R36, R167 ;  /* 0x000000a724a47220 */ /* 0x000fe20000410000 */
[----:B------:R-:W-:Y:S01]  /*63e0*/  FMUL.FTZ R167, R39, R214 ;  /* 0x000000d627a77220 */ /* 0x000fe20000410000 */
[--C-:B------:R-:W-:Y:S01]  /*63f0*/  FFMA.FTZ R166, R189, R202, R201.reuse ;  /* 0x000000cabda67223 */ /* 0x100fe200000100c9 */
[----:B------:R-:W-:Y:S01]  /*6400*/  @P5 FMUL.FTZ R210, R168, R144 ;  /* 0x00000090a8d25220 */ /* 0x000fe20000410000 */
[----:B------:R-:W-:Y:S01]  /*6410*/  @P1 FMUL.FTZ R212, R214, R145 ;  /* 0x00000091d6d41220 */ /* 0x000fe20000410000 */
[----:B------:R-:W-:Y:S01]  /*6420*/  FMUL.FTZ R145, R37, R168 ;  /* 0x000000a825917220 */ /* 0x000fe20000410000 */
[----:B------:R-:W-:Y:S01]  /*6430*/  FMUL.FTZ R144, R38, R213 ;  /* 0x000000d526907220 */ /* 0x000fe20000410000 */
[----:B------:R-:W-:Y:S01]  /*6440*/  FSEL R167, R167, RZ, P1 ;  /* 0x000000ffa7a77208 */ /* 0x000fe20000800000 */
[----:B------:R-:W-:Y:S01]  /*6450*/  FFMA.FTZ R213, R188, R202, R201 ;  /* 0x000000cabcd57223 */ /* 0x000fe200000100c9 */
[----:B------:R-:W-:Y:S01]  /*6460*/  ISETP.GE.U32.AND P1, PT, R208, RZ, PT ;  /* 0x000000ffd000720c */ /* 0x000fe20003f26070 */
[----:B------:R-:W-:Y:S01]  /*6470*/  FADD.FTZ R166, R187, -R166 ;  /* 0x800000a6bba67221 */ /* 0x000fe20000010000 */
[----:B------:R-:W-:Y:S01]  /*6480*/  PRMT R214, R150, 0x7632, R214 ;  /* 0x0000763296d67816 */ /* 0x000fe200000000d6 */
[----:B------:R-:W-:Y:S01]  /*6490*/  FADD.FTZ R170, R184, -R213 ;  /* 0x800000d5b8aa7221 */ /* 0x000fe20000010000 */
[----:B------:R-:W-:Y:S01]  /*64a0*/  FSEL R164, R164, RZ, P6 ;  /* 0x000000ffa4a47208 */ /* 0x000fe20003000000 */
[----:B------:R-:W-:Y:S01]  /*64b0*/  FADD.FTZ R124, R124, R203 ;  /* 0x000000cb7c7c7221 */ /* 0x000fe20000010000 */
[----:B------:R-:W-:Y:S01]  /*64c0*/  FSEL R145, R145, RZ, P5 ;  /* 0x000000ff91917208 */ /* 0x000fe20002800000 */
[----:B------:R-:W-:Y:S01]  /*64d0*/  FADD.FTZ R125, R125, R210 ;  /* 0x000000d27d7d7221 */ /* 0x000fe20000010000 */
[----:B------:R-:W-:Y:S01]  /*64e0*/  FSEL R144, R144, RZ, P2 ;  /* 0x000000ff90907208 */ /* 0x000fe20001000000 */
[----:B------:R-:W-:Y:S01]  /*64f0*/  FADD.FTZ R126, R126, R211 ;  /* 0x000000d37e7e7221 */ /* 0x000fe20000010000 */
[----:B------:R-:W-:Y:S01]  /*6500*/  LOP3.LUT P6, RZ, R209, 0xff, RZ, 0xc0, !PT ;  /* 0x000000ffd1ff7812 */ /* 0x000fe200078cc0ff */
[----:B------:R-:W-:Y:S01]  /*6510*/  FADD.FTZ R127, R127, R212 ;  /* 0x000000d47f7f7221 */ /* 0x000fe20000010000 */
[----:B------:R-:W-:-:S02]  /*6520*/  LOP3.LUT P5, RZ, R209, 0xff00, RZ, 0xc0, !PT ;  /* 0x0000ff00d1ff7812 */ /* 0x000fc400078ac0ff */
[C---:B------:R-:W-:Y:S02]  /*6530*/  LOP3.LUT P2, RZ, R209.reuse, 0xff0000, RZ, 0xc0, !PT ;  /* 0x00ff0000d1ff7812 */ /* 0x040fe4000784c0ff */
[----:B------:R-:W-:Y:S02]  /*6540*/  ISETP.GE.U32.AND.EX P1, PT, R209, 0x1000000, PT, P1 ;  /* 0x01000000d100780c */ /* 0x000fe40003f26110 */
[----:B------:R-:W-:Y:S01]  /*6550*/  SHF.L.U32 R213, R214, 0x10, RZ ;  /* 0x00000010d6d57819 */ /* 0x000fe200000006ff */
[----:B------:R-:W-:Y:S01]  /*6560*/  FADD.FTZ R214, R182, -R215 ;  /* 0x800000d7b6d67221 */ /* 0x000fe20000010000 */
[----:B------:R-:W-:Y:S02]  /*6570*/  SHF.L.U32 R168, R150, 0x10, RZ ;  /* 0x0000001096a87819 */ /* 0x000fe400000006ff */
[----:B------:R-:W-:Y:S01]  /*6580*/  SHF.L.U32 R215, R218, 0x10, RZ ;  /* 0x00000010dad77819 */ /* 0x000fe200000006ff */
[C---:B------:R-:W-:Y:S01]  /*6590*/  FFMA.FTZ R227, R199.reuse, R170, R213 ;  /* 0x000000aac7e37223 */ /* 0x040fe200000100d5 */
[C---:B------:R-:W-:Y:S01]  /*65a0*/  FFMA.FTZ R229, R199.reuse, R214, R219 ;  /* 0x000000d6c7e57223 */ /* 0x040fe200000100db */
[C---:B------:R-:W-:Y:S01]  /*65b0*/  FFMA.FTZ R225, R199.reuse, R166, R168 ;  /* 0x000000a6c7e17223 */ /* 0x040fe200000100a8 */
[----:B------:R-:W0:Y:S01]  /*65c0*/  LDC.64 R170, c[0x0][0x478] ;  /* 0x00011e00ffaa7b82 */ /* 0x000e220000000a00 */
[----:B------:R-:W-:Y:S01]  /*65d0*/  FFMA.FTZ R228, R199, R216, R215 ;  /* 0x000000d8c7e47223 */ /* 0x000fe200000100d7 */
[----:B------:R-:W-:Y:S01]  /*65e0*/  F2FP.BF16.F32.PACK_AB R224, RZ, R227 ;  /* 0x000000e3ffe0723e */ /* 0x000fe200000010ff */
[-C--:B------:R-:W-:Y:S01]  /*65f0*/  FMUL.FTZ R217, R225, R200.reuse ;  /* 0x000000c8e1d97220 */ /* 0x080fe20000410000 */
[----:B------:R-:W-:Y:S01]  /*6600*/  FMUL.FTZ R227, R227, R200 ;  /* 0x000000c8e3e37220 */ /* 0x000fe20000410000 */
[----:B------:R-:W-:-:S02]  /*6610*/  @P6 SHF.L.U32 R213, R146, 0x10, RZ ;  /* 0x0000001092d56819 */ /* 0x000fc400000006ff */
[----:B------:R-:W-:Y:S01]  /*6620*/  @P5 PRMT R216, R146, 0x7632, R216 ;  /* 0x0000763292d85816 */ /* 0x000fe200000000d8 */
[----:B------:R-:W1:Y:S01]  /*6630*/  LDC.64 R168, c[0x0][0x468] ;  /* 0x00011a00ffa87b82 */ /* 0x000e620000000a00 */
[----:B------:R-:W-:Y:S01]  /*6640*/  @P2 SHF.L.U32 R214, R147, 0x10, RZ ;  /* 0x0000001093d62819 */ /* 0x000fe200000006ff */
[-C--:B------:R-:W-:Y:S01]  /*6650*/  FMUL.FTZ R146, R229, R200.reuse ;  /* 0x000000c8e5927220 */ /* 0x080fe20000410000 */
[----:B------:R-:W-:Y:S01]  /*6660*/  @P1 PRMT R215, R147, 0x7632, R215 ;  /* 0x0000763293d71816 */ /* 0x000fe200000000d7 */
[----:B------:R-:W-:Y:S01]  /*6670*/  FMUL.FTZ R147, R228, R200 ;  /* 0x000000c8e4937220 */ /* 0x000fe20000410000 */
[----:B------:R-:W-:Y:S01]  /*6680*/  FMUL.FTZ R217, R217, UR13 ;  /* 0x0000000dd9d97c20 */ /* 0x000fe20008410000 */
[----:B------:R-:W-:Y:S01]  /*6690*/  FMUL.FTZ R226, R227, UR13 ;  /* 0x0000000de3e27c20 */ /* 0x000fe20008410000 */
[----:B------:R-:W-:Y:S01]  /*66a0*/  FMUL.FTZ R227, R146, UR13 ;  /* 0x0000000d92e37c20 */ /* 0x000fe20008410000 */
[----:B------:R-:W-:Y:S01]  /*66b0*/  FMUL.FTZ R230, R147, UR13 ;  /* 0x0000000d93e67c20 */ /* 0x000fe20008410000 */
[----:B------:R-:W-:Y:S01]  /*66c0*/  F2FP.BF16.F32.PACK_AB R219, RZ, R165 ;  /* 0x000000a5ffdb723e */ /* 0x000fe200000010ff */
[----:B------:R-:W-:Y:S01]  /*66d0*/  FMUL.FTZ R146, R40, R217 ;  /* 0x000000d928927220 */ /* 0x000fe20000410000 */
[----:B------:R-:W-:Y:S01]  /*66e0*/  FMUL.FTZ R165, R41, R226 ;  /* 0x000000e229a57220 */ /* 0x000fe20000410000 */
[----:B------:R-:W-:Y:S01]  /*66f0*/  FMUL.FTZ R166, R42, R227 ;  /* 0x000000e32aa67220 */ /* 0x000fe20000410000 */
[----:B------:R-:W-:Y:S01]  /*6700*/  FMUL.FTZ R218, R43, R230 ;  /* 0x000000e62bda7220 */ /* 0x000fe20000410000 */
[----:B------:R-:W-:-:S02]  /*6710*/  F2FP.BF16.F32.PACK_AB R223, RZ, R225 ;  /* 0x000000e1ffdf723e */ /* 0x000fc400000010ff */
[----:B------:R-:W-:Y:S01]  /*6720*/  FSEL R146, R146, RZ, P6 ;  /* 0x000000ff92927208 */ /* 0x000fe20003000000 */
[----:B0-----:R-:W-:Y:S01]  /*6730*/  IMAD.WIDE.U32 R170, R198, 0x10, R170 ;  /* 0x00000010c6aa7825 */ /* 0x001fe200078e00aa */
[----:B------:R-:W-:Y:S02]  /*6740*/  FSEL R225, R165, RZ, P5 ;  /* 0x000000ffa5e17208 */ /* 0x000fe40002800000 */
[----:B------:R-:W-:Y:S02]  /*6750*/  F2FP.BF16.F32.PACK_AB R147, R228, R229 ;  /* 0x000000e5e493723e */ /* 0x000fe400000010ff */
[----:B------:R-:W-:Y:S02]  /*6760*/  FSEL R229, R166, RZ, P2 ;  /* 0x000000ffa6e57208 */ /* 0x000fe40001000000 */
[----:B------:R-:W-:Y:S01]  /*6770*/  FSEL R218, R218, RZ, P1 ;  /* 0x000000ffdada7208 */ /* 0x000fe20000800000 */
[----:B-1----:R-:W-:Y:S01]  /*6780*/  IMAD.WIDE.U32 R168, R198, 0x10, R168 ;  /* 0x00000010c6a87825 */ /* 0x002fe200078e00a8 */
[----:B------:R-:W-:-:S02]  /*6790*/  F2FP.BF16.F32.PACK_AB R164, R145, R164 ;  /* 0x000000a491a4723e */ /* 0x000fc400000010ff */
[----:B------:R-:W-:Y:S02]  /*67a0*/  F2FP.BF16.F32.PACK_AB R165, R167, R144 ;  /* 0x00000090a7a5723e */ /* 0x000fe400000010ff */
[----:B------:R-:W-:Y:S02]  /*67b0*/  F2FP.BF16.F32.PACK_AB R166, R225, R146 ;  /* 0x00000092e1a6723e */ /* 0x000fe400000010ff */
[----:B------:R-:W-:Y:S02]  /*67c0*/  PRMT R144, R219, 0x5410, R220 ;  /* 0x00005410db907816 */ /* 0x000fe400000000dc */
[----:B------:R-:W-:Y:S02]  /*67d0*/  PRMT R145, R221, 0x5410, R222 ;  /* 0x00005410dd917816 */ /* 0x000fe400000000de */
[----:B------:R-:W-:Y:S02]  /*67e0*/  CS2R R220, SRZ ;  /* 0x0000000000dc7805 */ /* 0x000fe4000001ff00 */
[----:B------:R-:W-:Y:S01]  /*67f0*/  PRMT R146, R223, 0x5410, R224 ;  /* 0x00005410df927816 */ /* 0x000fe200000000e0 */
[----:B------:R-:W-:Y:S01]  /*6800*/  @P2 FMUL.FTZ R221, R227, R214 ;  /* 0x000000d6e3dd2220 */ /* 0x000fe20000410000 */
[----:B------:R-:W-:-:S02]  /*6810*/  F2FP.BF16.F32.PACK_AB R167, R218, R229 ;  /* 0x000000e5daa7723e */ /* 0x000fc400000010ff */
[----:B------:R-:W-:Y:S02]  /*6820*/  CS2R R218, SRZ ;  /* 0x0000000000da7805 */ /* 0x000fe4000001ff00 */
[----:B------:R-:W-:Y:S01]  /*6830*/  @P5 SHF.L.U32 R216, R216, 0x10, RZ ;  /* 0x00000010d8d85819 */ /* 0x000fe200000006ff */
[----:B------:R1:W-:Y:S01]  /*6840*/  STG.E.128 desc[UR6][R170.64], R144 ;  /* 0x00000090aa007986 */ /* 0x0003e2000c101d06 */
[----:B------:R-:W-:Y:S01]  /*6850*/  @P1 SHF.L.U32 R215, R215, 0x10, RZ ;  /* 0x00000010d7d71819 */ /* 0x000fe200000006ff */
[----:B------:R-:W-:Y:S01]  /*6860*/  @P6 FMUL.FTZ R219, R217, R213 ;  /* 0x000000d5d9db6220 */ /* 0x000fe20000410000 */
[----:B------:R-:W-:Y:S01]  /*6870*/  FADD.FTZ R162, R162, R221 ;  /* 0x000000dda2a27221 */ /* 0x000fe20000010000 */
[----:B------:R1:W-:Y:S01]  /*6880*/  STG.E.128 desc[UR6][R168.64], R164 ;  /* 0x000000a4a8007986 */ /* 0x0003e2000c101d06 */
[----:B------:R-:W-:Y:S01]  /*6890*/  @P5 FMUL.FTZ R218, R226, R216 ;  /* 0x000000d8e2da5220 */ /* 0x000fe20000410000 */
[----:B------:R-:W-:Y:S01]  /*68a0*/  @P1 FMUL.FTZ R220, R230, R215 ;  /* 0x000000d7e6dc1220 */ /* 0x000fe20000410000 */
[----:B------:R-:W-:Y:S01]  /*68b0*/  FADD.FTZ R160, R160, R219 ;  /* 0x000000dba0a07221 */ /* 0x000fe20000010000 */
[----:B------:R-:W-:Y:S01]  /*68c0*/  IADD3 R198, PT, PT, R198, 0x20, RZ ;  /* 0x00000020c6c67810 */ /* 0x000fe20007ffe0ff */
[----:B------:R-:W-:Y:S01]  /*68d0*/  FADD.FTZ R161, R161, R218 ;  /* 0x000000daa1a17221 */ /* 0x000fe20000010000 */
[----:B------:R-:W-:-:S07]  /*68e0*/  FADD.FTZ R163, R163, R220 ;  /* 0x000000dca3a37221 */ /* 0x000fce0000010000 */
.L_x_3179:
[----:B------:R-:W-:Y:S05]  /*68f0*/  BSYNC.RECONVERGENT B2 ;  /* 0x0000000000027941 */ /* 0x000fea0003800200 */
.L_x_3178:
[----:B------:R-:W-:Y:S04]  /*6900*/  BSSY.RECONVERGENT B2, `(.L_x_3180) ;  /* 0x0000088000027945 */ /* 0x000fe80003800200 */
[----:B------:R-:W-:Y:S05]  /*6910*/  @!P4 BRA `(.L_x_3181) ;  /* 0x000000080018c947 */ /* 0x000fea0003800000 */
[----:B-1----:R-:W1:Y:S02]  /*6920*/  LDC.64 R144, c[0x0][0x390] ;  /* 0x0000e400ff907b82 */ /* 0x002e640000000a00 */
[----:B-1----:R-:W-:-:S06]  /*6930*/  IMAD.WIDE.U32 R144, R198, 0x10, R144 ;  /* 0x00000010c6907825 */ /* 0x002fcc00078e0090 */
[----:B------:R-:W2:Y:S01]  /*6940*/  LDG.E.128 R144, desc[UR6][R144.64] ;  /* 0x0000000690907981 */ /* 0x000ea2000c1e1d00 */
[-CC-:B0-----:R-:W-:Y:S01]  /*6950*/  FFMA.FTZ R169, R7, R202.reuse, R201.reuse ;  /* 0x000000ca07a97223 */ /* 0x181fe200000100c9 */
[----:B------:R-:W-:Y:S01]  /*6960*/  LOP3.LUT P1, RZ, R206, 0xff0000, RZ, 0xc0, !PT ;  /* 0x00ff0000ceff7812 */ /* 0x000fe2000782c0ff */
[-C--:B------:R-:W-:Y:S01]  /*6970*/  FFMA.FTZ R165, R5, R202.reuse, R201 ;  /* 0x000000ca05a57223 */ /* 0x080fe200000100c9 */
[----:B------:R-:W-:Y:S01]  /*6980*/  SHF.L.U32 R203, R153, 0x10, RZ ;  /* 0x0000001099cb7819 */ /* 0x000fe200000006ff */
[----:B------:R-:W-:Y:S01]  /*6990*/  FADD.FTZ R170, R8, -R169 ;  /* 0x800000a908aa7221 */ /* 0x000fe20000010000 */
[----:B------:R-:W-:Y:S01]  /*69a0*/  PRMT R167, R152, 0x7632, R167 ;  /* 0x0000763298a77816 */ /* 0x000fe200000000a7 */
[----:B------:R-:W-:Y:S01]  /*69b0*/  FFMA.FTZ R168, R14, R202, R201 ;  /* 0x000000ca0ea87223 */ /* 0x000fe200000100c9 */
[----:B------:R-:W-:Y:S01]  /*69c0*/  LOP3.LUT P4, RZ, R206, 0xff, RZ, 0xc0, !PT ;  /* 0x000000ffceff7812 */ /* 0x000fe2000788c0ff */
[----:B------:R-:W-:Y:S01]  /*69d0*/  FADD.FTZ R164, R6, -R165 ;  /* 0x800000a506a47221 */ /* 0x000fe20000010000 */
[----:B------:R-:W-:Y:S01]  /*69e0*/  SHF.L.U32 R166, R152, 0x10, RZ ;  /* 0x0000001098a67819 */ /* 0x000fe200000006ff */
[----:B------:R-:W-:Y:S01]  /*69f0*/  FFMA.FTZ R223, R199, R170, R203 ;  /* 0x000000aac7df7223 */ /* 0x000fe200000100cb */
[----:B------:R-:W-:Y:S01]  /*6a00*/  LOP3.LUT P2, RZ, R206, 0xff00, RZ, 0xc0, !PT ;  /* 0x0000ff00ceff7812 */ /* 0x000fe2000784c0ff */
[----:B------:R-:W-:Y:S01]  /*6a10*/  FADD.FTZ R168, R13, -R168 ;  /* 0x800000a80da87221 */ /* 0x000fe20000010000 */
[----:B------:R-:W-:Y:S01]  /*6a20*/  SHF.L.U32 R167, R167, 0x10, RZ ;  /* 0x00000010a7a77819 */ /* 0x000fe200000006ff */
[----:B------:R-:W-:Y:S01]  /*6a30*/  FFMA.FTZ R169, R199, R164, R166 ;  /* 0x000000a4c7a97223 */ /* 0x000fe200000100a6 */
[----:B------:R-:W-:Y:S01]  /*6a40*/  PRMT R165, R153, 0x7632, R165 ;  /* 0x0000763299a57816 */ /* 0x000fe200000000a5 */
[----:B------:R-:W-:Y:S01]  /*6a50*/  FMUL.FTZ R170, R223, R200 ;  /* 0x000000c8dfaa7220 */ /* 0x000fe20000410000 */
[----:B------:R-:W-:Y:S01]  /*6a60*/  FFMA.FTZ R164, R16, R202, R201 ;  /* 0x000000ca10a47223 */ /* 0x000fe200000100c9 */
[----:B------:R-:W-:Y:S01]  /*6a70*/  FFMA.FTZ R171, R199, R168, R167 ;  /* 0x000000a8c7ab7223 */ /* 0x000fe200000100a7 */
[----:B------:R-:W-:Y:S01]  /*6a80*/  HFMA2 R203, -RZ, RZ, 0, 0 ;  /* 0x00000000ffcb7431 */ /* 0x000fe200000001ff */
[----:B------:R-:W-:Y:S01]  /*6a90*/  SHF.L.U32 R214, R165, 0x10, RZ ;  /* 0x00000010a5d67819 */ /* 0x000fe200000006ff */
[-C--:B------:R-:W-:Y:S01]  /*6aa0*/  FMUL.FTZ R166, R169, R200.reuse ;  /* 0x000000c8a9a67220 */ /* 0x080fe20000410000 */
[----:B------:R-:W-:Y:S01]  /*6ab0*/  FMUL.FTZ R170, R170, UR13 ;  /* 0x0000000daaaa7c20 */ /* 0x000fe20008410000 */
[----:B------:R-:W-:Y:S01]  /*6ac0*/  FADD.FTZ R212, R15, -R164 ;  /* 0x800000a40fd47221 */ /* 0x000fe20000010000 */
[----:B------:R-:W-:Y:S01]  /*6ad0*/  FMUL.FTZ R168, R171, R200 ;  /* 0x000000c8aba87220 */ /* 0x000fe20000410000 */
[----:B------:R-:W-:Y:S01]  /*6ae0*/  FMUL.FTZ R167, R166, UR13 ;  /* 0x0000000da6a77c20 */ /* 0x000fe20008410000 */
[----:B------:R-:W-:Y:S01]  /*6af0*/  CS2R R210, SRZ ;  /* 0x0000000000d27805 */ /* 0x000fe2000001ff00 */
[-CC-:B------:R-:W-:Y:S01]  /*6b00*/  FFMA.FTZ R213, R9, R202.reuse, R201.reuse ;  /* 0x000000ca09d57223 */ /* 0x180fe200000100c9 */
[----:B------:R-:W-:Y:S01]  /*6b10*/  FMUL.FTZ R168, R168, UR13 ;  /* 0x0000000da8a87c20 */ /* 0x000fe20008410000 */
[--C-:B------:R-:W-:Y:S01]  /*6b20*/  FFMA.FTZ R215, R11, R202, R201.reuse ;  /* 0x000000ca0bd77223 */ /* 0x100fe200000100c9 */
[--C-:B------:R-:W-:Y:S01]  /*6b30*/  FFMA.FTZ R217, R199, R212, R214.reuse ;  /* 0x000000d4c7d97223 */ /* 0x100fe200000100d6 */
[----:B------:R-:W-:Y:S01]  /*6b40*/  LOP3.LUT P6, RZ, R206, 0xff000000, RZ, 0xc0, !PT ;  /* 0xff000000ceff7812 */ /* 0x000fe200078cc0ff */
[----:B------:R-:W-:Y:S01]  /*6b50*/  FFMA.FTZ R212, R20, R202, R201 ;  /* 0x000000ca14d47223 */ /* 0x000fe200000100c9 */
[----:B------:R-:W-:Y:S01]  /*6b60*/  PRMT R214, R155, 0x7632, R214 ;  /* 0x000076329bd67816 */ /* 0x000fe200000000d6 */
[----:B------:R-:W-:Y:S01]  /*6b70*/  FMUL.FTZ R218, R217, R200 ;  /* 0x000000c8d9da7220 */ /* 0x000fe20000410000 */
[----:B------:R-:W-:Y:S01]  /*6b80*/  SHF.L.U32 R166, R154, 0x10, RZ ;  /* 0x000000109aa67819 */ /* 0x000fe200000006ff */
[----:B------:R-:W-:Y:S01]  /*6b90*/  FADD.FTZ R212, R19, -R212 ;  /* 0x800000d413d47221 */ /* 0x000fe20000010000 */
[----:B------:R-:W-:Y:S01]  /*6ba0*/  SHF.L.U32 R219, R155, 0x10, RZ ;  /* 0x000000109bdb7819 */ /* 0x000fe200000006ff */
[----:B------:R-:W-:Y:S01]  /*6bb0*/  FMUL.FTZ R218, R218, UR13 ;  /* 0x0000000ddada7c20 */ /* 0x000fe20008410000 */
[----:B------:R-:W-:-:S02]  /*6bc0*/  F2FP.BF16.F32.PACK_AB R222, RZ, R171 ;  /* 0x000000abffde723e */ /* 0x000fc400000010ff */
[----:B------:R-:W-:Y:S02]  /*6bd0*/  LOP3.LUT P5, RZ, R207, 0xff, RZ, 0xc0, !PT ;  /* 0x000000ffcfff7812 */ /* 0x000fe400078ac0ff */
[----:B------:R-:W-:Y:S02]  /*6be0*/  F2FP.BF16.F32.PACK_AB R223, RZ, R223 ;  /* 0x000000dfffdf723e */ /* 0x000fe400000010ff */
[----:B--2---:R-:W-:Y:S02]  /*6bf0*/  @P1 SHF.L.U32 R165, R145, 0x10, RZ ;  /* 0x0000001091a51819 */ /* 0x004fe400000006ff */
[C---:B------:R-:W-:Y:S02]  /*6c00*/  @P4 SHF.L.U32 R164, R144.reuse, 0x10, RZ ;  /* 0x0000001090a44819 */ /* 0x040fe400000006ff */
[----:B------:R-:W-:Y:S01]  /*6c10*/  @P2 PRMT R144, R144, 0x7632, R144 ;  /* 0x0000763290902816 */ /* 0x000fe20000000090 */
[----:B------:R-:W-:Y:S01]  /*6c20*/  @P1 FMUL.FTZ R203, R170, R165 ;  /* 0x000000a5aacb1220 */ /* 0x000fe20000410000 */
[----:B------:R-:W-:Y:S01]  /*6c30*/  FMUL.FTZ R165, R54, R170 ;  /* 0x000000aa36a57220 */ /* 0x000fe20000410000 */
[----:B------:R-:W-:Y:S01]  /*6c40*/  @P4 FMUL.FTZ R211, R167, R164 ;  /* 0x000000a4a7d34220 */ /* 0x000fe20000410000 */
[----:B------:R-:W-:Y:S01]  /*6c50*/  @P2 SHF.L.U32 R144, R144, 0x10, RZ ;  /* 0x0000001090902819 */ /* 0x000fe200000006ff */
[----:B------:R-:W-:Y:S01]  /*6c60*/  FMUL.FTZ R164, R52, R167 ;  /* 0x000000a734a47220 */ /* 0x000fe20000410000 */
[----:B------:R-:W-:Y:S01]  /*6c70*/  FMUL.FTZ R167, R53, R168 ;  /* 0x000000a835a77220 */ /* 0x000fe20000410000 */
[----:B------:R-:W-:Y:S01]  /*6c80*/  FSEL R165, R165, RZ, P1 ;  /* 0x000000ffa5a57208 */ /* 0x000fe20000800000 */
[----:B------:R-:W-:Y:S01]  /*6c90*/  FADD.FTZ R170, R12, -R215 ;  /* 0x800000d70caa7221 */ /* 0x000fe20000010000 */
[----:B------:R-:W-:Y:S01]  /*6ca0*/  ISETP.GE.U32.AND P1, PT, R206, RZ, PT ;  /* 0x000000ffce00720c */ /* 0x000fe20003f26070 */
[----:B------:R-:W-:Y:S01]  /*6cb0*/  @P2 FMUL.FTZ R210, R168, R144 ;  /* 0x00000090a8d22220 */ /* 0x000fe20000410000 */
[----:B------:R-:W-:Y:S01]  /*6cc0*/  FFMA.FTZ R168, R18, R202, R201 ;  /* 0x000000ca12a87223 */ /* 0x000fe200000100c9 */
[----:B------:R-:W-:Y:S01]  /*6cd0*/  PRMT R145, R154, 0x7632, R145 ;  /* 0x000076329a917816 */ /* 0x000fe20000000091 */
[----:B------:R-:W-:Y:S01]  /*6ce0*/  FADD.FTZ R144, R10, -R213 ;  /* 0x800000d50a907221 */ /* 0x000fe20000010000 */
[----:B------:R-:W-:Y:S01]  /*6cf0*/  FSEL R167, R167, RZ, P2 ;  /* 0x000000ffa7a77208 */ /* 0x000fe20001000000 */
[----:B------:R-:W-:Y:S01]  /*6d00*/  FADD.FTZ R168, R17, -R168 ;  /* 0x800000a811a87221 */ /* 0x000fe20000010000 */
[----:B------:R-:W-:Y:S01]  /*6d10*/  LOP3.LUT P2, RZ, R207, 0xff0000, RZ, 0xc0, !PT ;  /* 0x00ff0000cfff7812 */ /* 0x000fe2000784c0ff */
[----:B------:R-:W-:Y:S01]  /*6d20*/  FFMA.FTZ R221, R199, R144, R166 ;  /* 0x00000090c7dd7223 */ /* 0x000fe200000100a6 */
[----:B------:R-:W-:Y:S01]  /*6d30*/  ISETP.GE.U32.AND.EX P1, PT, R207, 0x1000000, PT, P1 ;  /* 0x01000000cf00780c */ /* 0x000fe20003f26110 */
[----:B------:R-:W-:Y:S01]  /*6d40*/  FFMA.FTZ R227, R199, R170, R219 ;  /* 0x000000aac7e37223 */ /* 0x000fe200000100db */
[----:B------:R-:W-:Y:S01]  /*6d50*/  SHF.L.U32 R213, R145, 0x10, RZ ;  /* 0x0000001091d57819 */ /* 0x000fe200000006ff */
[----:B------:R-:W0:Y:S01]  /*6d60*/  LDC.64 R170, c[0x0][0x478] ;  /* 0x00011e00ffaa7b82 */ /* 0x000e220000000a00 */
[----:B------:R-:W-:Y:S01]  /*6d70*/  SHF.L.U32 R215, R214, 0x10, RZ ;  /* 0x00000010d6d77819 */ /* 0x000fe200000006ff */
[----:B------:R-:W-:Y:S01]  /*6d80*/  FADD.FTZ R128, R128, R211 ;  /* 0x000000d380807221 */ /* 0x000fe20000010000 */
[----:B------:R-:W-:Y:S01]  /*6d90*/  FSEL R164, R164, RZ, P4 ;  /* 0x000000ffa4a47208 */ /* 0x000fe20002000000 */
[C---:B------:R-:W-:Y:S01]  /*6da0*/  FFMA.FTZ R225, R199.reuse, R168, R213 ;  /* 0x000000a8c7e17223 */ /* 0x040fe200000100d5 */
[----:B------:R-:W-:Y:S01]  /*6db0*/  F2FP.BF16.F32.PACK_AB R144, RZ, R169 ;  /* 0x000000a9ff90723e */ /* 0x000fe200000010ff */
[--C-:B------:R-:W-:Y:S01]  /*6dc0*/  FFMA.FTZ R166, R199, R212, R215.reuse ;  /* 0x000000d4c7a67223 */ /* 0x100fe200000100d7 */
[----:B------:R-:W-:Y:S01]  /*6dd0*/  LOP3.LUT P4, RZ, R207, 0xff00, RZ, 0xc0, !PT ;  /* 0x0000ff00cfff7812 */ /* 0x000fe2000788c0ff */
[----:B------:R-:W1:Y:S01]  /*6de0*/  LDC.64 R168, c[0x0][0x468] ;  /* 0x00011a00ffa87b82 */ /* 0x000e620000000a00 */
[----:B------:R-:W-:Y:S01]  /*6df0*/  @P6 PRMT R216, R145, 0x7632, R216 ;  /* 0x0000763291d86816 */ /* 0x000fe200000000d8 */
[-C--:B------:R-:W-:Y:S01]  /*6e00*/  FMUL.FTZ R220, R225, R200.reuse ;  /* 0x000000c8e1dc7220 */ /* 0x080fe20000410000 */
[----:B------:R-:W-:Y:S01]  /*6e10*/  @P2 SHF.L.U32 R213, R147, 0x10, RZ ;  /* 0x0000001093d52819 */ /* 0x000fe200000006ff */
[----:B------:R-:W-:Y:S01]  /*6e20*/  FADD.FTZ R129, R129, R210 ;  /* 0x000000d281817221 */ /* 0x000fe20000010000 */
[----:B------:R-:W-:Y:S01]  /*6e30*/  @P1 PRMT R214, R147, 0x7632, R214 ;  /* 0x0000763293d61816 */ /* 0x000fe200000000d6 */
[----:B------:R-:W-:Y:S01]  /*6e40*/  FMUL.FTZ R220, R220, UR13 ;  /* 0x0000000ddcdc7c20 */ /* 0x000fe20008410000 */
[----:B------:R-:W-:Y:S01]  /*6e50*/  F2FP.BF16.F32.PACK_AB R145, RZ, R217 ;  /* 0x000000d9ff91723e */ /* 0x000fe200000010ff */
[-C--:B------:R-:W-:Y:S01]  /*6e60*/  FMUL.FTZ R217, R221, R200.reuse ;  /* 0x000000c8ddd97220 */ /* 0x080fe20000410000 */
[----:B------:R-:W-:Y:S01]  /*6e70*/  F2FP.BF16.F32.PACK_AB R219, RZ, R221 ;  /* 0x000000ddffdb723e */ /* 0x000fe200000010ff */
[-C--:B------:R-:W-:Y:S01]  /*6e80*/  FMUL.FTZ R221, R227, R200.reuse ;  /* 0x000000c8e3dd7220 */ /* 0x080fe20000410000 */
[C---:B------:R-:W-:Y:S01]  /*6e90*/  F2FP.BF16.F32.PACK_AB R147, R166.reuse, R227 ;  /* 0x000000e3a693723e */ /* 0x040fe200000010ff */
[----:B------:R-:W-:Y:S01]  /*6ea0*/  FMUL.FTZ R166, R166, R200 ;  /* 0x000000c8a6a67220 */ /* 0x000fe20000410000 */
[----:B------:R-:W-:Y:S01]  /*6eb0*/  FMUL.FTZ R217, R217, UR13 ;  /* 0x0000000dd9d97c20 */ /* 0x000fe20008410000 */
[----:B------:R-:W-:Y:S01]  /*6ec0*/  FMUL.FTZ R221, R221, UR13 ;  /* 0x0000000ddddd7c20 */ /* 0x000fe20008410000 */
[----:B------:R-:W-:Y:S01]  /*6ed0*/  @P5 SHF.L.U32 R212, R146, 0x10, RZ ;  /* 0x0000001092d45819 */ /* 0x000fe200000006ff */
[----:B------:R-:W-:Y:S01]  /*6ee0*/  FMUL.FTZ R228, R166, UR13 ;  /* 0x0000000da6e47c20 */ /* 0x000fe20008410000 */
[----:B------:R-:W-:Y:S01]  /*6ef0*/  @P4 PRMT R215, R146, 0x7632, R215 ;  /* 0x0000763292d74816 */ /* 0x000fe200000000d7 */
[----:B------:R-:W-:Y:S01]  /*6f00*/  FMUL.FTZ R166, R55, R218 ;  /* 0x000000da37a67220 */ /* 0x000fe20000410000 */
[----:B------:R-:W-:Y:S01]  /*6f10*/  F2FP.BF16.F32.PACK_AB R146, RZ, R225 ;  /* 0x000000e1ff92723e */ /* 0x000fe200000010ff */
[----:B------:R-:W-:Y:S01]  /*6f20*/  FMUL.FTZ R224, R56, R217 ;  /* 0x000000d938e07220 */ /* 0x000fe20000410000 */
[----:B------:R-:W-:Y:S01]  /*6f30*/  FMUL.FTZ R225, R57, R220 ;  /* 0x000000dc39e17220 */ /* 0x000fe20000410000 */
[----:B------:R-:W-:Y:S01]  /*6f40*/  FMUL.FTZ R226, R58, R221 ;  /* 0x000000dd3ae27220 */ /* 0x000fe20000410000 */
[----:B------:R-:W-:Y:S01]  /*6f50*/  FMUL.FTZ R227, R59, R228 ;  /* 0x000000e43be37220 */ /* 0x000fe20000410000 */
[----:B------:R-:W-:Y:S01]  /*6f60*/  FSEL R166, R166, RZ, P6 ;  /* 0x000000ffa6a67208 */ /* 0x000fe20003000000 */
[----:B0-----:R-:W-:Y:S01]  /*6f70*/  IMAD.WIDE.U32 R170, R198, 0x10, R170 ;  /* 0x00000010c6aa7825 */ /* 0x001fe200078e00aa */
[----:B------:R-:W-:-:S03]  /*6f80*/  FSEL R224, R224, RZ, P5 ;  /* 0x000000ffe0e07208 */ /* 0x000fc60002800000 */
[----:B------:R-:W-:Y:S01]  /*6f90*/  FADD.FTZ R130, R130, R203 ;  /* 0x000000cb82827221 */ /* 0x000fe20000010000 */
[----:B------:R-:W-:Y:S01]  /*6fa0*/  FSEL R225, R225, RZ, P4 ;  /* 0x000000ffe1e17208 */ /* 0x000fe20002000000 */
[----:B-1----:R-:W-:Y:S01]  /*6fb0*/  IMAD.WIDE.U32 R168, R198, 0x10, R168 ;  /* 0x00000010c6a87825 */ /* 0x002fe200078e00a8 */
[----:B------:R-:W-:Y:S02]  /*6fc0*/  FSEL R226, R226, RZ, P2 ;  /* 0x000000ffe2e27208 */ /* 0x000fe40001000000 */
[----:B------:R-:W-:Y:S02]  /*6fd0*/  FSEL R227, R227, RZ, P1 ;  /* 0x000000ffe3e37208 */ /* 0x000fe40000800000 */
[----:B------:R-:W-:Y:S02]  /*6fe0*/  F2FP.BF16.F32.PACK_AB R164, R167, R164 ;  /* 0x000000a4a7a4723e */ /* 0x000fe400000010ff */
[----:B------:R-:W-:Y:S02]  /*6ff0*/  F2FP.BF16.F32.PACK_AB R165, R166, R165 ;  /* 0x000000a5a6a5723e */ /* 0x000fe400000010ff */
[----:B------:R-:W-:-:S02]  /*7000*/  PRMT R144, R144, 0x5410, R222 ;  /* 0x0000541090907816 */ /* 0x000fc400000000de */
[----:B------:R-:W-:Y:S02]  /*7010*/  PRMT R145, R223, 0x5410, R145 ;  /* 0x00005410df917816 */ /* 0x000fe40000000091 */
[----:B------:R-:W-:Y:S02]  /*7020*/  CS2R R222, SRZ ;  /* 0x0000000000de7805 */ /* 0x000fe4000001ff00 */
[----:B------:R-:W-:Y:S01]  /*7030*/  PRMT R146, R219, 0x5410, R146 ;  /* 0x00005410db927816 */ /* 0x000fe20000000092 */
[----:B------:R-:W-:Y:S01]  /*7040*/  @P5 FMUL.FTZ R223, R217, R212 ;  /* 0x000000d4d9df5220 */ /* 0x000fe20000410000 */
[----:B------:R-:W-:Y:S02]  /*7050*/  F2FP.BF16.F32.PACK_AB R166, R225, R224 ;  /* 0x000000e0e1a6723e */ /* 0x000fe400000010ff */
[----:B------:R-:W-:Y:S02]  /*7060*/  CS2R R224, SRZ ;  /* 0x0000000000e07805 */ /* 0x000fe4000001ff00 */
[----:B------:R-:W-:Y:S01]  /*7070*/  F2FP.BF16.F32.PACK_AB R167, R227, R226 ;  /* 0x000000e2e3a7723e */ /* 0x000fe200000010ff */
[----:B------:R2:W-:Y:S01]  /*7080*/  STG.E.128 desc[UR6][R170.64], R144 ;  /* 0x00000090aa007986 */ /* 0x0005e2000c101d06 */
[----:B------:R-:W-:Y:S01]  /*7090*/  @P6 SHF.L.U32 R219, R216, 0x10, RZ ;  /* 0x00000010d8db6819 */ /* 0x000fe200000006ff */
[----:B------:R-:W-:Y:S01]  /*70a0*/  @P2 FMUL.FTZ R225, R221, R213 ;  /* 0x000000d5dde12220 */ /* 0x000fe20000410000 */
[----:B------:R-:W-:Y:S01]  /*70b0*/  @P4 SHF.L.U32 R215, R215, 0x10, RZ ;  /* 0x00000010d7d74819 */ /* 0x000fe200000006ff */
[----:B------:R2:W-:Y:S01]  /*70c0*/  STG.E.128 desc[UR6][R168.64], R164 ;  /* 0x000000a4a8007986 */ /* 0x0005e2000c101d06 */
        /* <DEDUP_REMOVED lines=10> */
[----:B------:R-:W-:-:S07]  /*7170*/  IADD3 R198, PT, PT, R198, 0x20, RZ ;  /* 0x00000020c6c67810 */ /* 0x000fce0007ffe0ff */
.L_x_3181:
[----:B------:R-:W-:Y:S05]  /*7180*/  BSYNC.RECONVERGENT B2 ;  /* 0x0000000000027941 */ /* 0x000fea0003800200 */
.L_x_3180:
[----:B------:R-:W-:Y:S05]  /*7190*/  @!P3 BRA `(.L_x_3170) ;  /* 0x000000080004b947 */ /* 0x000fea0003800000 */
[----:B-12---:R-:W1:Y:S02]  /*71a0*/  LDC.64 R144, c[0x0][0x390] ;  /* 0x0000e400ff907b82 */ /* 0x006e640000000a00 */
[----:B-1----:R-:W-:-:S05]  /*71b0*/  IMAD.WIDE.U32 R144, R198, 0x10, R144 ;  /* 0x00000010c6907825 */ /* 0x002fca00078e0090 */
[----:B------:R1:W2:Y:S01]  /*71c0*/  LDG.E.128 R164, desc[UR6][R144.64] ;  /* 0x0000000690a47981 */ /* 0x0002a2000c1e1d00 */
[----:B------:R-:W-:Y:S01]  /*71d0*/  PRMT R203, R159, 0x7632, R203 ;  /* 0x000076329fcb7816 */ /* 0x000fe200000000cb */
[-CC-:B0-----:R-:W-:Y:S01]  /*71e0*/  FFMA.FTZ R170, R180, R202.reuse, R201.reuse ;  /* 0x000000cab4aa7223 */ /* 0x181fe200000100c9 */
[-CC-:B------:R-:W-:Y:S01]  /*71f0*/  FFMA.FTZ R147, R21, R202.reuse, R201.reuse ;  /* 0x000000ca15937223 */ /* 0x180fe200000100c9 */
[----:B------:R-:W-:Y:S01]  /*7200*/  PRMT R168, R156, 0x7632, R168 ;  /* 0x000076329ca87816 */ /* 0x000fe200000000a8 */
[-C--:B------:R-:W-:Y:S01]  /*7210*/  FFMA.FTZ R146, R172, R202.reuse, R201 ;  /* 0x000000caac927223 */ /* 0x080fe200000100c9 */
[----:B------:R-:W-:Y:S01]  /*7220*/  SHF.L.U32 R212, R203, 0x10, RZ ;  /* 0x00000010cbd47819 */ /* 0x000fe200000006ff */
[----:B------:R-:W-:Y:S01]  /*7230*/  FADD.FTZ R170, R179, -R170 ;  /* 0x800000aab3aa7221 */ /* 0x000fe20000010000 */
[----:B------:R-:W-:Y:S01]  /*7240*/  SHF.L.U32 R169, R156, 0x10, RZ ;  /* 0x000000109ca97819 */ /* 0x000fe200000006ff */
[----:B------:R-:W-:Y:S01]  /*7250*/  FADD.FTZ R146, R173, -R146 ;  /* 0x80000092ad927221 */ /* 0x000fe20000010000 */
[----:B-1----:R-:W-:Y:S01]  /*7260*/  FADD.FTZ R144, R22, -R147 ;  /* 0x8000009316907221 */ /* 0x002fe20000010000 */
[----:B------:R-:W-:Y:S01]  /*7270*/  SHF.L.U32 R145, R168, 0x10, RZ ;  /* 0x00000010a8917819 */ /* 0x000fe200000006ff */
[-CC-:B------:R-:W-:Y:S01]  /*7280*/  FFMA.FTZ R171, R23, R202.reuse, R201.reuse ;  /* 0x000000ca17ab7223 */ /* 0x180fe200000100c9 */
[-CC-:B------:R-:W-:Y:S01]  /*7290*/  FFMA.FTZ R210, R174, R202.reuse, R201.reuse ;  /* 0x000000caaed27223 */ /* 0x180fe200000100c9 */
[-CC-:B------:R-:W-:Y:S01]  /*72a0*/  FFMA.FTZ R211, R25, R202.reuse, R201.reuse ;  /* 0x000000ca19d37223 */ /* 0x180fe200000100c9 */
[-CC-:B------:R-:W-:Y:S01]  /*72b0*/  FFMA.FTZ R216, R176, R202.reuse, R201.reuse ;  /* 0x000000cab0d87223 */ /* 0x180fe200000100c9 */
[----:B------:R-:W-:Y:S01]  /*72c0*/  FFMA.FTZ R217, R27, R202, R201 ;  /* 0x000000ca1bd97223 */ /* 0x000fe200000100c9 */
[C---:B------:R-:W-:Y:S01]  /*72d0*/  FFMA.FTZ R147, R199.reuse, R170, R212 ;  /* 0x000000aac7937223 */ /* 0x040fe200000100d4 */
[C---:B------:R-:W-:Y:S01]  /*72e0*/  FFMA.FTZ R169, R199.reuse, R144, R169 ;  /* 0x00000090c7a97223 */ /* 0x040fe200000100a9 */
[----:B------:R-:W-:Y:S01]  /*72f0*/  FFMA.FTZ R170, R199, R146, R145 ;  /* 0x00000092c7aa7223 */ /* 0x000fe20000010091 */
[----:B------:R-:W0:Y:S01]  /*7300*/  LDC.64 R202, c[0x0][0x478] ;  /* 0x00011e00ffca7b82 */ /* 0x000e220000000a00 */
[----:B------:R-:W-:Y:S01]  /*7310*/  SHF.L.U32 R168, R157, 0x10, RZ ;  /* 0x000000109da87819 */ /* 0x000fe200000006ff */
[----:B------:R-:W-:Y:S01]  /*7320*/  FADD.FTZ R146, R24, -R171 ;  /* 0x800000ab18927221 */ /* 0x000fe20000010000 */
[C---:B------:R-:W-:Y:S01]  /*7330*/  LOP3.LUT P2, RZ, R204.reuse, 0xff00, RZ, 0xc0, !PT ;  /* 0x0000ff00ccff7812 */ /* 0x040fe2000784c0ff */
[----:B------:R-:W-:Y:S01]  /*7340*/  FADD.FTZ R210, R175, -R210 ;  /* 0x800000d2afd27221 */ /* 0x000fe20000010000 */
[----:B------:R-:W-:Y:S01]  /*7350*/  LOP3.LUT P3, RZ, R204, 0xff, RZ, 0xc0, !PT ;  /* 0x000000ffccff7812 */ /* 0x000fe2000786c0ff */
[----:B------:R-:W-:Y:S01]  /*7360*/  FFMA.FTZ R213, R199, R146, R168 ;  /* 0x00000092c7d57223 */ /* 0x000fe200000100a8 */
[----:B------:R-:W-:Y:S01]  /*7370*/  PRMT R201, R157, 0x7632, R201 ;  /* 0x000076329dc97816 */ /* 0x000fe200000000c9 */
[----:B------:R-:W1:Y:S01]  /*7380*/  LDC.64 R144, c[0x0][0x468] ;  /* 0x00011a00ff907b82 */ /* 0x000e620000000a00 */
[----:B------:R-:W-:Y:S01]  /*7390*/  PRMT R146, R158, 0x7632, R146 ;  /* 0x000076329e927816 */ /* 0x000fe20000000092 */
        /* <DEDUP_REMOVED lines=8> */
[----:B------:R-:W-:Y:S01]  /*7420*/  FFMA.FTZ R214, R199, R210, R201 ;  /* 0x000000d2c7d67223 */ /* 0x000fe200000100c9 */
[-C--:B------:R-:W-:Y:S01]  /*7430*/  FMUL.FTZ R146, R169, R200.reuse ;  /* 0x000000c8a9927220 */ /* 0x080fe20000410000 */
[----:B------:R-:W-:Y:S01]  /*7440*/  FMUL.FTZ R171, R170, R200 ;  /* 0x000000c8aaab7220 */ /* 0x000fe20000410000 */
[----:B------:R-:W-:Y:S01]  /*7450*/  FFMA.FTZ R216, R199, R216, R218 ;  /* 0x000000d8c7d87223 */ /* 0x000fe200000100da */
[----:B------:R-:W-:-:S02]  /*7460*/  HFMA2 R201, -RZ, RZ, 0, 0 ;  /* 0x00000000ffc97431 */ /* 0x000fc400000001ff */
[----:B------:R-:W-:Y:S01]  /*7470*/  FFMA.FTZ R219, R199, R220, R219 ;  /* 0x000000dcc7db7223 */ /* 0x000fe200000100db */
[----:B0-----:R-:W-:-:S04]  /*7480*/  IMAD.WIDE.U32 R202, R198, 0x10, R202 ;  /* 0x00000010c6ca7825 */ /* 0x001fc800078e00ca */
[----:B------:R-:W-:Y:S01]  /*7490*/  FMUL.FTZ R211, R146, UR13 ;  /* 0x0000000d92d37c20 */ /* 0x000fe20008410000 */
[----:B------:R-:W-:Y:S01]  /*74a0*/  FMUL.FTZ R212, R171, UR13 ;  /* 0x0000000dabd47c20 */ /* 0x000fe20008410000 */
[C---:B------:R-:W-:Y:S01]  /*74b0*/  F2FP.BF16.F32.PACK_AB R146, R216.reuse, R215 ;  /* 0x000000d7d892723e */ /* 0x040fe200000010ff */
[-C--:B------:R-:W-:Y:S01]  /*74c0*/  FMUL.FTZ R216, R216, R200.reuse ;  /* 0x000000c8d8d87220 */ /* 0x080fe20000410000 */
[----:B------:R-:W-:Y:S01]  /*74d0*/  FMUL.FTZ R171, R219, R200 ;  /* 0x000000c8dbab7220 */ /* 0x000fe20000410000 */
[----:B------:R-:W-:Y:S01]  /*74e0*/  MOV R210, RZ ;  /* 0x000000ff00d27202 */ /* 0x000fe20000000f00 */
[----:B-1----:R-:W-:Y:S01]  /*74f0*/  IMAD.WIDE.U32 R198, R198, 0x10, R144 ;  /* 0x00000010c6c67825 */ /* 0x002fe200078e0090 */
[----:B------:R-:W-:-:S03]  /*7500*/  F2FP.BF16.F32.PACK_AB R144, R170, R169 ;  /* 0x000000a9aa90723e */ /* 0x000fc600000010ff */
[-C--:B------:R-:W-:Y:S01]  /*7510*/  FMUL.FTZ R169, R213, R200.reuse ;  /* 0x000000c8d5a97220 */ /* 0x080fe20000410000 */
[C---:B------:R-:W-:Y:S01]  /*7520*/  F2FP.BF16.F32.PACK_AB R145, R214.reuse, R213 ;  /* 0x000000d5d691723e */ /* 0x040fe200000010ff */
        /* <DEDUP_REMOVED lines=11> */
[----:B------:R-:W-:Y:S01]  /*75e0*/  FMUL.FTZ R169, R72, R217 ;  /* 0x000000d948a97220 */ /* 0x000fe20000410000 */
[----:B------:R-:W-:Y:S01]  /*75f0*/  FMUL.FTZ R170, R73, R220 ;  /* 0x000000dc49aa7220 */ /* 0x000fe20000410000 */
[----:B------:R-:W-:Y:S01]  /*7600*/  FMUL.FTZ R200, R75, R222 ;  /* 0x000000de4bc87220 */ /* 0x000fe20000410000 */
[----:B------:R-:W-:-:S02]  /*7610*/  LOP3.LUT P6, RZ, R204, 0xff0000, RZ, 0xc0, !PT ;  /* 0x00ff0000ccff7812 */ /* 0x000fc400078cc0ff */
[----:B------:R-:W-:Y:S02]  /*7620*/  LOP3.LUT P5, RZ, R204, 0xff000000, RZ, 0xc0, !PT ;  /* 0xff000000ccff7812 */ /* 0x000fe400078ac0ff */
[C---:B------:R-:W-:Y:S02]  /*7630*/  LOP3.LUT P4, RZ, R205.reuse, 0xff, RZ, 0xc0, !PT ;  /* 0x000000ffcdff7812 */ /* 0x040fe4000788c0ff */
[----:B------:R-:W-:Y:S02]  /*7640*/  ISETP.GE.U32.AND.EX P1, PT, R205, 0x1000000, PT, P1 ;  /* 0x01000000cd00780c */ /* 0x000fe40003f26110 */
[----:B------:R-:W-:Y:S02]  /*7650*/  F2FP.BF16.F32.PACK_AB R147, R147, R219 ;  /* 0x000000db9393723e */ /* 0x000fe400000010ff */
[----:B------:R-:W-:-:S03]  /*7660*/  FSEL R214, R169, RZ, P4 ;  /* 0x000000ffa9d67208 */ /* 0x000fc60002000000 */
[----:B------:R0:W-:Y:S01]  /*7670*/  STG.E.128 desc[UR6][R202.64], R144 ;  /* 0x00000090ca007986 */ /* 0x0001e2000c101d06 */
[C---:B--2---:R-:W-:Y:S02]  /*7680*/  @P2 PRMT R168, R164.reuse, 0x7632, R168 ;  /* 0x00007632a4a82816 */ /* 0x044fe400000000a8 */
[----:B------:R-:W-:Y:S02]  /*7690*/  @P3 SHF.L.U32 R164, R164, 0x10, RZ ;  /* 0x00000010a4a43819 */ /* 0x000fe400000006ff */
[----:B------:R-:W-:-:S03]  /*76a0*/  @P2 SHF.L.U32 R168, R168, 0x10, RZ ;  /* 0x00000010a8a82819 */ /* 0x000fc600000006ff */
[----:B------:R-:W-:Y:S01]  /*76b0*/  @P3 FMUL.FTZ R201, R211, R164 ;  /* 0x000000a4d3c93220 */ /* 0x000fe20000410000 */
[----:B------:R-:W-:Y:S01]  /*76c0*/  FMUL.FTZ R164, R68, R211 ;  /* 0x000000d344a47220 */ /* 0x000fe20000410000 */
[----:B------:R-:W-:Y:S01]  /*76d0*/  @P2 FMUL.FTZ R210, R212, R168 ;  /* 0x000000a8d4d22220 */ /* 0x000fe20000410000 */
[----:B------:R-:W-:Y:S01]  /*76e0*/  FMUL.FTZ R168, R69, R212 ;  /* 0x000000d445a87220 */ /* 0x000fe20000410000 */
[----:B------:R-:W-:Y:S02]  /*76f0*/  FADD.FTZ R136, R136, R201 ;  /* 0x000000c988887221 */ /* 0x000fe40000010000 */
[----:B------:R-:W-:Y:S01]  /*7700*/  FSEL R211, R164, RZ, P3 ;  /* 0x000000ffa4d37208 */ /* 0x000fe20001800000 */
[----:B------:R-:W-:Y:S01]  /*7710*/  FMUL.FTZ R164, R70, R213 ;  /* 0x000000d546a47220 */ /* 0x000fe20000410000 */
[----:B------:R-:W-:Y:S01]  /*7720*/  FSEL R212, R168, RZ, P2 ;  /* 0x000000ffa8d47208 */ /* 0x000fe20001000000 */
[----:B------:R-:W-:Y:S01]  /*7730*/  FMUL.FTZ R168, R71, R218 ;  /* 0x000000da47a87220 */ /* 0x000fe20000410000 */
[----:B------:R-:W-:Y:S01]  /*7740*/  LOP3.LUT P2, RZ, R205, 0xff0000, RZ, 0xc0, !PT ;  /* 0x00ff0000cdff7812 */ /* 0x000fe2000784c0ff */
[----:B------:R-:W-:Y:S01]  /*7750*/  FADD.FTZ R137, R137, R210 ;  /* 0x000000d289897221 */ /* 0x000fe20000010000 */
[----:B------:R-:W-:-:S02]  /*7760*/  LOP3.LUT P3, RZ, R205, 0xff00, RZ, 0xc0, !PT ;  /* 0x0000ff00cdff7812 */ /* 0x000fc4000786c0ff */
[----:B------:R-:W-:Y:S02]  /*7770*/  FSEL R216, R171, RZ, P2 ;  /* 0x000000ffabd87208 */ /* 0x000fe40001000000 */
[----:B------:R-:W-:Y:S02]  /*7780*/  FSEL R164, R164, RZ, P6 ;  /* 0x000000ffa4a47208 */ /* 0x000fe40003000000 */
[----:B------:R-:W-:Y:S02]  /*7790*/  FSEL R215, R168, RZ, P5 ;  /* 0x000000ffa8d77208 */ /* 0x000fe40002800000 */
[----:B------:R-:W-:Y:S02]  /*77a0*/  FSEL R219, R170, RZ, P3 ;  /* 0x000000ffaadb7208 */ /* 0x000fe40001800000 */
[----:B------:R-:W-:Y:S02]  /*77b0*/  FSEL R171, R200, RZ, P1 ;  /* 0x000000ffc8ab7208 */ /* 0x000fe40000800000 */
[----:B------:R-:W-:Y:S01]  /*77c0*/  F2FP.BF16.F32.PACK_AB R168, R212, R211 ;  /* 0x000000d3d4a8723e */ /* 0x000fe200000010ff */
[----:B------:R-:W-:Y:S01]  /*77d0*/  HFMA2 R211, -RZ, RZ, 0, 0 ;  /* 0x00000000ffd37431 */ /* 0x000fe200000001ff */
[----:B------:R-:W-:-:S02]  /*77e0*/  F2FP.BF16.F32.PACK_AB R169, R215, R164 ;  /* 0x000000a4d7a9723e */ /* 0x000fc400000010ff */
        /* <DEDUP_REMOVED lines=27> */
[----:B0-----:R-:W-:-:S07]  /*79a0*/  FADD.FTZ R143, R143, R216 ;  /* 0x000000d88f8f7221 */ /* 0x001fce0000010000 */
.L_x_3170:
[----:B------:R-:W-:Y:S05]  /*79b0*/  BSYNC.RECONVERGENT B1 ;  /* 0x0000000000017941 */ /* 0x000fea0003800200 */
.L_x_3160:
[----:B-1234-:R-:W1:Y:S02]  /*79c0*/  LDC.64 R164, c[0x0][0x380] ;  /* 0x0000e000ffa47b82 */ /* 0x01ee640000000a00 */
[----:B-1----:R-:W-:-:S04]  /*79d0*/  LEA R3, R164, R3, 0x2 ;  /* 0x00000003a4037211 */ /* 0x002fc800078e10ff */
[----:B------:R-:W-:-:S13]  /*79e0*/  ISETP.GE.AND P1, PT, R3, R165, PT ;  /* 0x000000a50300720c */ /* 0x000fda0003f26270 */
[----:B------:R-:W-:Y:S05]  /*79f0*/  @!P1 BRA `(.L_x_3182) ;  /* 0xffffff8c00849947 */ /* 0x000fea000383ffff */
.L_x_3152:
[----:B------:R-:W-:Y:S05]  /*7a00*/  BSYNC B0 ;  /* 0x0000000000007941 */ /* 0x000fea0003800000 */
.L_x_3151:
        /* <DEDUP_REMOVED lines=210> */
.L_x_3184:
[----:B------:R-:W-:Y:S05]  /*8730*/  BSYNC.RECONVERGENT B0 ;  /* 0x0000000000007941 */ /* 0x000fea0003800200 */
.L_x_3183:
        /* <DEDUP_REMOVED lines=18> */
.L_x_3186:
[----:B------:R-:W-:Y:S05]  /*8860*/  BSYNC.RECONVERGENT B0 ;  /* 0x0000000000007941 */ /* 0x000fea0003800200 */
.L_x_3185:
        /* <DEDUP_REMOVED lines=18> */
.L_x_3188:
[----:B------:R-:W-:Y:S05]  /*8990*/  BSYNC.RECONVERGENT B0 ;  /* 0x0000000000007941 */ /* 0x000fea0003800200 */
.L_x_3187:
        /* <DEDUP_REMOVED lines=18> */
.L_x_3190:
[----:B------:R-:W-:Y:S05]  /*8ac0*/  BSYNC.RECONVERGENT B0 ;  /* 0x0000000000007941 */ /* 0x000fea0003800200 */
.L_x_3189:
        /* <DEDUP_REMOVED lines=18> */
.L_x_3192:
[----:B------:R-:W-:Y:S05]  /*8bf0*/  BSYNC.RECONVERGENT B0 ;  /* 0x0000000000007941 */ /* 0x000fea0003800200 */
.L_x_3191:
        /* <DEDUP_REMOVED lines=11> */
.L_x_3159:
        /* <DEDUP_REMOVED lines=8> */
.L_x_3194:
[----:B------:R-:W-:Y:S05]  /*8d30*/  BSYNC B1 ;  /* 0x0000000000017941 */ /* 0x000fea0003800000 */
.L_x_3193:
        /* <DEDUP_REMOVED lines=8> */
.L_x_3195:
[----:B------:R-:W-:Y:S01]  /*8dc0*/  FADD.FTZ R164, R164, R169 ;  /* 0x000000a9a4a47221 */ /* 0x000fe20000010000 */
[----:B------:R-:W-:-:S04]  /*8dd0*/  HFMA2 R203, -RZ, RZ, 0, 1.1920928955078125e-07 ;  /* 0x00000002ffcb7431 */ /* 0x000fc800000001ff */
[----:B------:R-:W-:Y:S02]  /*8de0*/  MOV R210, R164 ;  /* 0x000000a400d27202 */ /* 0x000fe40000000f00 */
[----:B------:R-:W-:-:S07]  /*8df0*/  MOV R165, R202 ;  /* 0x000000ca00a57202 */ /* 0x000fce0000000f00 */
[----:B------:R-:W-:Y:S05]  /*8e00*/  WARPSYNC.COLLECTIVE R201, `(.L_x_3196) ;  /* 0x00000000c9087348 */ /* 0x000fea0003c00000 */
[----:B------:R0:W1:Y:S02]  /*8e10*/  SHFL.BFLY P2, R202, R210, R203, R212 ;  /* 0x0c0000cbd2ca7389 */ /* 0x00006400000400d4 */
[----:B01----:R-:W-:Y:S05]  /*8e20*/  ENDCOLLECTIVE ;  /* 0x000000000000791b */ /* 0x003fea0003800000 */
.L_x_3196:
[----:B------:R-:W-:-:S05]  /*8e30*/  FADD.FTZ R165, R165, R170 ;  /* 0x000000aaa5a57221 */ /* 0x000fca0000010000 */
[----:B------:R-:W-:Y:S02]  /*8e40*/  MOV R210, R165 ;  /* 0x000000a500d27202 */ /* 0x000fe40000000f00 */
[----:B------:R-:W-:-:S07]  /*8e50*/  MOV R167, R202 ;  /* 0x000000ca00a77202 */ /* 0x000fce0000000f00 */
[----:B------:R-:W-:Y:S05]  /*8e60*/  WARPSYNC.COLLECTIVE R201, `(.L_x_3197) ;  /* 0x00000000c9087348 */ /* 0x000fea0003c00000 */
[----:B------:R0:W1:Y:S02]  /*8e70*/  SHFL.BFLY P2, R202, R210, R203, R212 ;  /* 0x0c0000cbd2ca7389 */ /* 0x00006400000400d4 */
[----:B01----:R-:W-:Y:S05]  /*8e80*/  ENDCOLLECTIVE ;  /* 0x000000000000791b */ /* 0x003fea0003800000 */
.L_x_3197:
[----:B------:R-:W-:Y:S01]  /*8e90*/  FADD.FTZ R167, R164, R167 ;  /* 0x000000a7a4a77221 */ /* 0x000fe20000010000 */
[----:B------:R-:W-:-:S04]  /*8ea0*/  HFMA2 R203, -RZ, RZ, 0, 2.384185791015625e-07 ;  /* 0x00000004ffcb7431 */ /* 0x000fc800000001ff */
[----:B------:R-:W-:Y:S02]  /*8eb0*/  MOV R210, R167 ;  /* 0x000000a700d27202 */ /* 0x000fe40000000f00 */
[----:B------:R-:W-:-:S07]  /*8ec0*/  MOV R166, R202 ;  /* 0x000000ca00a67202 */ /* 0x000fce0000000f00 */
[----:B------:R-:W-:Y:S05]  /*8ed0*/  WARPSYNC.COLLECTIVE R201, `(.L_x_3198) ;  /* 0x00000000c9087348 */ /* 0x000fea0003c00000 */
[----:B------:R0:W1:Y:S02]  /*8ee0*/  SHFL.BFLY P2, R202, R210, R203, R212 ;  /* 0x0c0000cbd2ca7389 */ /* 0x00006400000400d4 */
[----:B01----:R-:W-:Y:S05]  /*8ef0*/  ENDCOLLECTIVE ;  /* 0x000000000000791b */ /* 0x003fea0003800000 */
.L_x_3198:
[----:B------:R-:W-:-:S05]  /*8f00*/  FADD.FTZ R166, R165, R166 ;  /* 0x000000a6a5a67221 */ /* 0x000fca0000010000 */
[----:B------:R-:W-:Y:S02]  /*8f10*/  MOV R210, R166 ;  /* 0x000000a600d27202 */ /* 0x000fe40000000f00 */
[----:B------:R-:W-:-:S07]  /*8f20*/  MOV R168, R202 ;  /* 0x000000ca00a87202 */ /* 0x000fce0000000f00 */
[----:B------:R-:W-:Y:S05]  /*8f30*/  WARPSYNC.COLLECTIVE R201, `(.L_x_3199) ;  /* 0x00000000c9087348 */ /* 0x000fea0003c00000 */
[----:B------:R0:W1:Y:S02]  /*8f40*/  SHFL.BFLY P2, R202, R210, R203, R212 ;  /* 0x0c0000cbd2ca7389 */ /* 0x00006400000400d4 */
[----:B01----:R-:W-:Y:S05]  /*8f50*/  ENDCOLLECTIVE ;  /* 0x000000000000791b */ /* 0x003fea0003800000 */
.L_x_3199:
[----:B------:R-:W-:Y:S01]  /*8f60*/  FADD.FTZ R168, R167, R168 ;  /* 0x000000a8a7a87221 */ /* 0x000fe20000010000 */
[----:B------:R-:W-:-:S04]  /*8f70*/  HFMA2 R203, -RZ, RZ, 0, 4.76837158203125e-07 ;  /* 0x00000008ffcb7431 */ /* 0x000fc800000001ff */
[----:B------:R-:W-:Y:S02]  /*8f80*/  MOV R210, R168 ;  /* 0x000000a800d27202 */ /* 0x000fe40000000f00 */
[----:B------:R-:W-:-:S07]  /*8f90*/  MOV R171, R202 ;  /* 0x000000ca00ab7202 */ /* 0x000fce0000000f00 */
[----:B------:R-:W-:Y:S05]  /*8fa0*/  WARPSYNC.COLLECTIVE R201, `(.L_x_3200) ;  /* 0x00000000c9087348 */ /* 0x000fea0003c00000 */
[----:B------:R0:W1:Y:S02]  /*8fb0*/  SHFL.BFLY P2, R202, R210, R203, R212 ;  /* 0x0c0000cbd2ca7389 */ /* 0x00006400000400d4 */
[----:B01----:R-:W-:Y:S05]  /*8fc0*/  ENDCOLLECTIVE ;  /* 0x000000000000791b */ /* 0x003fea0003800000 */
.L_x_3200:
[----:B------:R-:W-:-:S05]  /*8fd0*/  FADD.FTZ R171, R166, R171 ;  /* 0x000000aba6ab7221 */ /* 0x000fca0000010000 */
[----:B------:R-:W-:Y:S02]  /*8fe0*/  MOV R210, R171 ;  /* 0x000000ab00d27202 */ /* 0x000fe40000000f00 */
[----:B------:R-:W-:-:S07]  /*8ff0*/  MOV R169, R202 ;  /* 0x000000ca00a97202 */ /* 0x000fce0000000f00 */
[----:B------:R-:W-:Y:S05]  /*9000*/  WARPSYNC.COLLECTIVE R201, `(.L_x_3201) ;  /* 0x00000000c9087348 */ /* 0x000fea0003c00000 */
[----:B------:R0:W1:Y:S02]  /*9010*/  SHFL.BFLY P2, R202, R210, R203, R212 ;  /* 0x0c0000cbd2ca7389 */ /* 0x00006400000400d4 */
[----:B01----:R-:W-:Y:S05]  /*9020*/  ENDCOLLECTIVE ;  /* 0x000000000000791b */ /* 0x003fea0003800000 */
.L_x_3201:
[----:B------:R-:W-:Y:S01]  /*9030*/  FADD.FTZ R169, R168, R169 ;  /* 0x000000a9a8a97221 */ /* 0x000fe20000010000 */
[----:B------:R-:W-:-:S04]  /*9040*/  HFMA2 R203, -RZ, RZ, 0, 9.5367431640625e-07 ;  /* 0x00000010ffcb7431 */ /* 0x000fc800000001ff */
[----:B------:R-:W-:Y:S02]  /*9050*/  MOV R210, R169 ;  /* 0x000000a900d27202 */ /* 0x000fe40000000f00 */
[----:B------:R-:W-:-:S07]  /*9060*/  MOV R170, R202 ;  /* 0x000000ca00aa7202 */ /* 0x000fce0000000f00 */
[----:B------:R-:W-:Y:S05]  /*9070*/  WARPSYNC.COLLECTIVE R201, `(.L_x_3202) ;  /* 0x00000000c9087348 */ /* 0x000fea0003c00000 */
[----:B------:R0:W1:Y:S02]  /*9080*/  SHFL.BFLY P2, R202, R210, R203, R212 ;  /* 0x0c0000cbd2ca7389 */ /* 0x00006400000400d4 */
[----:B01----:R-:W-:Y:S05]  /*9090*/  ENDCOLLECTIVE ;  /* 0x000000000000791b */ /* 0x003fea0003800000 */
.L_x_3202:
[----:B------:R-:W-:-:S05]  /*90a0*/  FADD.FTZ R170, R171, R170 ;  /* 0x000000aaabaa7221 */ /* 0x000fca0000010000 */
[----:B------:R-:W-:Y:S02]  /*90b0*/  MOV R210, R170 ;  /* 0x000000aa00d27202 */ /* 0x000fe40000000f00 */
[----:B------:R-:W-:-:S07]  /*90c0*/  MOV R164, R202 ;  /* 0x000000ca00a47202 */ /* 0x000fce0000000f00 */
[----:B------:R-:W-:Y:S05]  /*90d0*/  WARPSYNC.COLLECTIVE R201, `(.L_x_3203) ;  /* 0x00000000c9087348 */ /* 0x000fea0003c00000 */
[----:B------:R0:W1:Y:S02]  /*90e0*/  SHFL.BFLY P2, R202, R210, R203, R212 ;  /* 0x0c0000cbd2ca7389 */ /* 0x00006400000400d4 */
[----:B01----:R-:W-:Y:S05]  /*90f0*/  ENDCOLLECTIVE ;  /* 0x000000000000791b */ /* 0x003fea0003800000 */
.L_x_3203:
[----:B------:R-:W-:Y:S01]  /*9100*/  MOV R165, R202 ;  /* 0x000000ca00a57202 */ /* 0x000fe20000000f00 */
[----:B------:R-:W-:Y:S06]  /*9110*/  BRA `(.L_x_3204) ;  /* 0xffffff8c00087947 */ /* 0x000fec000383ffff */
.L_x_3205:
        /* <DEDUP_REMOVED lines=14> */
.L_x_14465:


//--------------------- .text._ZN10layer_norm13ln_bwd_kernelINS_13Kernel_traitsIf13__nv_bfloat16S2_S2_fjLj768ELj1ELj4ELj1ELj16ENS_18Kernel_traits_baseILj768EfS2_S2_S2_fjLj128EEEEELb1ELb1ELb0ELb1EEEvNS_9BwdParamsE --------------------------
	.section	.text._ZN10layer_norm13ln_bwd_kernelINS_13Kernel_traitsIf13__nv_bfloat16S2_S2_fjLj768ELj1ELj4ELj1ELj16ENS_18Kernel_traits_baseILj768EfS2_S2_S2_fjLj128EEEEELb1ELb1ELb0ELb1EEEvNS_9BwdParamsE,"ax",@progbits
	.align	128
        .global         _ZN10layer_norm13ln_bwd_kernelINS_13Kernel_traitsIf13__nv_bfloat16S2_S2_fjLj768ELj1ELj4ELj1ELj16ENS_18Kernel_traits_baseILj768EfS2_S2_S2_fjLj128EEEEELb1ELb1ELb0ELb1EEEvNS_9BwdParamsE
        .type           _ZN10layer_norm13ln_bwd_kernelINS_13Kernel_traitsIf13__nv_bfloat16S2_S2_fjLj768ELj1ELj4ELj1ELj16ENS_18Kernel_traits_baseILj768EfS2_S2_S2_fjLj128EEEEELb1ELb1ELb0ELb1EEEvNS_9BwdParamsE,@function
        .size           _ZN10layer_norm13ln_bwd_kernelINS_13Kernel_traitsIf13__nv_bfloat16S2_S2_fjLj768ELj1ELj4ELj1ELj16ENS_18Kernel_traits_baseILj768EfS2_S2_S2_fjLj128EEEEELb1ELb1ELb0ELb1EEEvNS_9BwdParamsE,(.L_x_14466 - _ZN10layer_norm13ln_bwd_kernelINS_13Kernel_traitsIf13__nv_bfloat16S2_S2_fjLj768ELj1ELj4ELj1ELj16ENS_18Kernel_traits_baseILj768EfS2_S2_S2_fjLj128EEEEELb1ELb1ELb0ELb1EEEvNS_9BwdParamsE)
        .other          _ZN10layer_norm13ln_bwd_kernelINS_13Kernel_traitsIf13__nv_bfloat16S2_S2_fjLj768ELj1ELj4ELj1ELj16ENS_18Kernel_traits_baseILj768EfS2_S2_S2_fjLj128EEEEELb1ELb1ELb0ELb1EEEvNS_9BwdParamsE,@"STO_CUDA_ENTRY STV_DEFAULT"
_ZN10layer_norm13ln_bwd_kernelINS_13Kernel_traitsIf13__nv_bfloat16S2_S2_fjLj768ELj1ELj4ELj1ELj16ENS_18Kernel_traits_baseILj768EfS2_S2_S2_fjLj128EEEEELb1ELb1ELb0ELb1EEEvNS_9BwdParamsE:
.text._ZN10layer_norm13ln_bwd_kernelINS_13Kernel_traitsIf13__nv_bfloat16S2_S2_fjLj768ELj1ELj4ELj1ELj16ENS_18Kernel_traits_baseILj768EfS2_S2_S2_fjLj128EEEEELb1ELb1ELb0ELb1EEEvNS_9BwdParamsE:
        /* <DEDUP_REMOVED lines=57> */
[----:B------:R-:W-:Y:S01]  /*0390*/  HFMA2 R169, -RZ, RZ, 0, 0 ;  /* 0x00000000ffa97431 */ /* 0x000fe200000001ff */
[----:B------:R-:W-:Y:S01]  /*03a0*/  BSSY B1, `(.L_x_3208) ;  /* 0x00007f0000017945 */ /* 0x000fe20003800000 */
[----:B------:R-:W-:-:S02]  /*03b0*/  CS2R R166, SRZ ;  /* 0x0000000000a67805 */ /* 0x000fc4000001ff00 */
        /* <DEDUP_REMOVED lines=11> */
[----:B--2---:R-:W-:-:S03]  /*0470*/  IMAD.WIDE.U32 R4, R0, 0x20, R4 ;  /* 0x0000002000047825 */ /* 0x004fc600078e0004 */
[----:B------:R-:W5:Y:S01]  /*0480*/  LDG.E.128 R60, desc[UR6][R2.64+0x800] ;  /* 0x00080006023c7981 */ /* 0x000f62000c1e1d00 */
[----:B------:R-:W-:Y:S02]  /*0490*/  CS2R R6, SRZ ;  /* 0x0000000000067805 */ /* 0x000fe4000001ff00 */
[----:B------:R-:W-:Y:S02]  /*04a0*/  CS2R R8, SRZ ;  /* 0x0000000000087805 */ /* 0x000fe4000001ff00 */
[----:B------:R-:W-:Y:S01]  /*04b0*/  CS2R R10, SRZ ;  /* 0x00000000000a7805 */ /* 0x000fe2000001ff00 */
        /* <DEDUP_REMOVED lines=22> */
[----:B0-----:R-:W-:Y:S02]  /*0620*/  MOV R3, RZ ;  /* 0x000000ff00037202 */ /* 0x001fe40000000f00 */
        /* <DEDUP_REMOVED lines=9> */
[----:B------:R-:W5:Y:S04]  /*06c0*/  LDG.E.128 R96, desc[UR6][R4.64+0x10] ;  /* 0x0000100604607981 */ /* 0x000f68000c1e1d00 */
[----:B------:R0:W5:Y:S02]  /*06d0*/  LDG.E.128 R100, desc[UR6][R4.64] ;  /* 0x0000000604647981 */ /* 0x000164000c1e1d00 */
[----:B0-----:R-:W-:-:S07]  /*06e0*/  CS2R R4, SRZ ;  /* 0x0000000000047805 */ /* 0x001fce000001ff00 */
.L_x_3226:
        /* <DEDUP_REMOVED lines=27> */
[----:B0-----:R-:W-:-:S06]  /*08a0*/  IMAD.WIDE.U32 R108, R174, 0x10, R116 ;  /* 0x00000010ae6c7825 */ /* 0x001fcc00078e0074 */
[----:B------:R-:W3:Y:S01]  /*08b0*/  LDG.E.128 R108, desc[UR6][R108.64] ;  /* 0x000000066c6c7981 */ /* 0x000ee2000c1e1d00 */
[----:B------:R-:W-:-:S04]  /*08c0*/  IMAD.WIDE.U32 R112, R173, 0x10, R116 ;  /* 0x00000010ad707825 */ /* 0x000fc800078e0074 */
[----:B------:R-:W-:Y:S02]  /*08d0*/  IMAD.WIDE.U32 R116, R168, 0x10, R116 ;  /* 0x00000010a8747825 */ /* 0x000fe400078e0074 */
[----:B------:R-:W4:Y:S02]  /*08e0*/  LDG.E.128 R112, desc[UR6][R112.64] ;  /* 0x0000000670707981 */ /* 0x000f24000c1e1d00 */
[--C-:B-1----:R-:W-:Y:S02]  /*08f0*/  IMAD.WIDE.U32 R120, R174, 0x10, R128.reuse ;  /* 0x00000010ae787825 */ /* 0x102fe400078e0080 */
[----:B------:R-:W4:Y:S02]  /*0900*/  LDG.E.128 R116, desc[UR6][R116.64] ;  /* 0x0000000674747981 */ /* 0x000f24000c1e1d00 */
[--C-:B------:R-:W-:Y:S02]  /*0910*/  IMAD.WIDE.U32 R124, R173, 0x10, R128.reuse ;  /* 0x00000010ad7c7825 */ /* 0x100fe400078e0080 */
[----:B------:R-:W4:Y:S02]  /*0920*/  LDG.E.128 R120, desc[UR6][R120.64] ;  /* 0x0000000678787981 */ /* 0x000f24000c1e1d00 */
[----:B------:R-:W-:-:S02]  /*0930*/  IMAD.WIDE.U32 R128, R168, 0x10, R128 ;  /* 0x00000010a8807825 */ /* 0x000fc400078e0080 */
        /* <DEDUP_REMOVED lines=12> */
[----:B------:R-:W-:-:S03]  /*0a00*/  PRMT R180, R111, 0x7632, R180 ;  /* 0x000076326fb47816 */ /* 0x000fc600000000b4 */
[----:B------:R-:W-:Y:S01]  /*0a10*/  FADD.FTZ R182, -R176, R109 ;  /* 0x0000006db0b67221 */ /* 0x000fe20000010100 */
[----:B------:R-:W-:Y:S02]  /*0a20*/  SHF.L.U32 R109, R108, 0x10, RZ ;  /* 0x000000106c6d7819 */ /* 0x000fe400000006ff */
[C---:B----4-:R-:W-:Y:S02]  /*0a30*/  PRMT R184, R113.reuse, 0x7632, R184 ;  /* 0x0000763271b87816 */ /* 0x050fe400000000b8 */
[----:B------:R-:W-:Y:S02]  /*0a40*/  SHF.L.U32 R187, R113, 0x10, RZ ;  /* 0x0000001071bb7819 */ /* 0x000fe400000006ff */
[C---:B------:R-:W-:Y:S02]  /*0a50*/  PRMT R186, R114.reuse, 0x7632, R186 ;  /* 0x0000763272ba7816 */ /* 0x040fe400000000ba */
[----:B------:R-:W-:Y:S01]  /*0a60*/  SHF.L.U32 R189, R114, 0x10, RZ ;  /* 0x0000001072bd7819 */ /* 0x000fe200000006ff */
[----:B------:R-:W-:Y:S01]  /*0a70*/  FADD.FTZ R234, -R176, R109 ;  /* 0x0000006db0ea7221 */ /* 0x000fe20000010100 */
[----:B------:R-:W-:-:S02]  /*0a80*/  PRMT R114, R115, 0x7632, R114 ;  /* 0x0000763273727816 */ /* 0x000fc40000000072 */
[----:B------:R-:W-:Y:S02]  /*0a90*/  SHF.L.U32 R113, R180, 0x10, RZ ;  /* 0x00000010b4717819 */ /* 0x000fe400000006ff */
[----:B------:R-:W-:Y:S02]  /*0aa0*/  SHF.L.U32 R175, R175, 0x10, RZ ;  /* 0x00000010afaf7819 */ /* 0x000fe400000006ff */
        /* <DEDUP_REMOVED lines=9> */
[----:B------:R-:W-:Y:S01]  /*0b40*/  SHF.L.U32 R119, R114, 0x10, RZ ;  /* 0x0000001072777819 */ /* 0x000fe200000006ff */
[----:B------:R-:W-:Y:S01]  /*0b50*/  FADD.FTZ R114, -R176, R113 ;  /* 0x00000071b0727221 */ /* 0x000fe20000010100 */
[----:B------:R-:W-:Y:S01]  /*0b60*/  PRMT R178, R110, 0x7632, R178 ;  /* 0x000076326eb27816 */ /* 0x000fe200000000b2 */
[----:B------:R-:W-:Y:S01]  /*0b70*/  FADD.FTZ R232, -R176, R175 ;  /* 0x000000afb0e87221 */ /* 0x000fe20000010100 */
[----:B------:R-:W-:-:S02]  /*0b80*/  PRMT R192, R117, 0x7632, R192 ;  /* 0x0000763275c07816 */ /* 0x000fc400000000c0 */
[----:B------:R-:W-:Y:S01]  /*0b90*/  SHF.L.U32 R195, R117, 0x10, RZ ;  /* 0x0000001075c37819 */ /* 0x000fe200000006ff */
[----:B------:R-:W-:Y:S01]  /*0ba0*/  FMUL.FTZ R175, R76, R109 ;  /* 0x0000006d4caf7220 */ /* 0x000fe20000410000 */
[----:B------:R-:W-:Y:S02]  /*0bb0*/  SHF.L.U32 R117, R186, 0x10, RZ ;  /* 0x00000010ba757819 */ /* 0x000fe400000006ff */
[----:B------:R-:W-:Y:S02]  /*0bc0*/  PRMT R113, R130, 0x7632, R113 ;  /* 0x0000763282717816 */ /* 0x000fe40000000071 */
[----:B------:R-:W-:Y:S01]  /*0bd0*/  SHF.L.U32 R228, R228, 0x10, RZ ;  /* 0x00000010e4e47819 */ /* 0x000fe200000006ff */
[----:B-----5:R-:W-:Y:S01]  /*0be0*/  FMUL.FTZ R112, R171, R112 ;  /* 0x00000070ab707220 */ /* 0x020fe20000410000 */
[----:B------:R-:W-:Y:S02]  /*0bf0*/  SHF.L.U32 R181, R111, 0x10, RZ ;  /* 0x000000106fb57819 */ /* 0x000fe400000006ff */
[----:B------:R-:W-:-:S02]  /*0c00*/  SHF.L.U32 R111, R178, 0x10, RZ ;  /* 0x00000010b26f7819 */ /* 0x000fc400000006ff */
[C---:B------:R-:W-:Y:S02]  /*0c10*/  PRMT R226, R121.reuse, 0x7632, R226 ;  /* 0x0000763279e27816 */ /* 0x040fe400000000e2 */
[----:B------:R-:W-:Y:S01]  /*0c20*/  SHF.L.U32 R217, R130, 0x10, RZ ;  /* 0x0000001082d97819 */ /* 0x000fe200000006ff */
[----:B------:R-:W-:Y:S01]  /*0c30*/  FADD.FTZ R206, -R176, R117 ;  /* 0x00000075b0ce7221 */ /* 0x000fe20000010100 */
[----:B------:R-:W-:Y:S02]  /*0c40*/  SHF.L.U32 R121, R121, 0x10, RZ ;  /* 0x0000001079797819 */ /* 0x000fe400000006ff */
[C---:B------:R-:W-:Y:S02]  /*0c50*/  PRMT R216, R126.reuse, 0x7632, R216 ;  /* 0x000076327ed87816 */ /* 0x040fe400000000d8 */
[----:B------:R-:W-:Y:S01]  /*0c60*/  SHF.L.U32 R209, R126, 0x10, RZ ;  /* 0x000000107ed17819 */ /* 0x000fe200000006ff */
[----:B------:R-:W-:Y:S01]  /*0c70*/  FMUL.FTZ R126, R77, R228 ;  /* 0x000000e44d7e7220 */ /* 0x000fe20000410000 */
[----:B------:R-:W-:Y:S01]  /*0c80*/  SHF.L.U32 R130, R113, 0x10, RZ ;  /* 0x0000001071827819 */ /* 0x000fe200000006ff */
[----:B------:R-:W-:Y:S01]  /*0c90*/  FADD.FTZ R113, RZ, R175 ;  /* 0x000000afff717221 */ /* 0x000fe20000010000 */
[----:B------:R-:W-:Y:S01]  /*0ca0*/  FMUL.FTZ R117, R171, R232 ;  /* 0x000000e8ab757220 */ /* 0x000fe20000410000 */
[----:B------:R-:W-:Y:S01]  /*0cb0*/  FFMA.FTZ R120, R112, R175, RZ ;  /* 0x000000af70787223 */ /* 0x000fe200000100ff */
[----:B------:R-:W-:Y:S01]  /*0cc0*/  SHF.L.U32 R179, R110, 0x10, RZ ;  /* 0x000000106eb37819 */ /* 0x000fe200000006ff */
[----:B------:R-:W-:Y:S01]  /*0cd0*/  FADD.FTZ R230, -R176, R111 ;  /* 0x0000006fb0e67221 */ /* 0x000fe20000010100 */
[----:B------:R-:W-:Y:S01]  /*0ce0*/  PRMT R220, R124, 0x7632, R220 ;  /* 0x000076327cdc7816 */ /* 0x000fe200000000dc */
[----:B------:R-:W-:Y:S01]  /*0cf0*/  FMUL.FTZ R205, R78, R121 ;  /* 0x000000794ecd7220 */ /* 0x000fe20000410000 */
[----:B------:R-:W-:Y:S01]  /*0d00*/  SHF.L.U32 R207, R124, 0x10, RZ ;  /* 0x000000107ccf7819 */ /* 0x000fe200000006ff */
[----:B------:R-:W-:Y:S01]  /*0d10*/  FADD.FTZ R124, R113, R126 ;  /* 0x0000007e717c7221 */ /* 0x000fe20000010000 */
[----:B------:R-:W-:Y:S01]  /*0d20*/  SHF.L.U32 R226, R226, 0x10, RZ ;  /* 0x00000010e2e27819 */ /* 0x000fe200000006ff */
[----:B------:R-:W-:Y:S01]  /*0d30*/  FFMA.FTZ R113, R117, R126, R120 ;  /* 0x0000007e75717223 */ /* 0x000fe20000010078 */
[----:B------:R-:W-:-:S02]  /*0d40*/  PRMT R224, R122, 0x7632, R224 ;  /* 0x000076327ae07816 */ /* 0x000fc400000000e0 */
[----:B------:R-:W-:Y:S01]  /*0d50*/  SHF.L.U32 R111, R122, 0x10, RZ ;  /* 0x000000107a6f7819 */ /* 0x000fe200000006ff */
[----:B------:R-:W-:Y:S01]  /*0d60*/  FMUL.FTZ R122, R171, R182 ;  /* 0x000000b6ab7a7220 */ /* 0x000fe20000410000 */
[----:B------:R-:W-:Y:S01]  /*0d70*/  FADD.FTZ R110, -R176, R179 ;  /* 0x000000b3b06e7221 */ /* 0x000fe20000010100 */
[----:B------:R-:W-:Y:S01]  /*0d80*/  FMUL.FTZ R203, R79, R226 ;  /* 0x000000e24fcb7220 */ /* 0x000fe20000410000 */
[----:B------:R-:W-:Y:S01]  /*0d90*/  FADD.FTZ R124, R124, R205 ;  /* 0x000000cd7c7c7221 */ /* 0x000fe20000010000 */
[----:B------:R-:W-:Y:S01]  /*0da0*/  SHF.L.U32 R191, R115, 0x10, RZ ;  /* 0x0000001073bf7819 */ /* 0x000fe200000006ff */
[----:B------:R-:W-:Y:S01]  /*0db0*/  FMUL.FTZ R120, R171, R234 ;  /* 0x000000eaab787220 */ /* 0x000fe20000410000 */
[----:B------:R-:W-:Y:S01]  /*0dc0*/  FFMA.FTZ R113, R122, R205, R113 ;  /* 0x000000cd7a717223 */ /* 0x000fe20000010071 */
[----:B------:R-:W-:Y:S01]  /*0dd0*/  SHF.L.U32 R115, R184, 0x10, RZ ;  /* 0x00000010b8737819 */ /* 0x000fe200000006ff */
[----:B------:R-:W-:Y:S01]  /*0de0*/  FADD.FTZ R208, -R176, R119 ;  /* 0x00000077b0d07221 */ /* 0x000fe20000010100 */
[----:B------:R-:W-:-:S02]  /*0df0*/  PRMT R212, R128, 0x7632, R212 ;  /* 0x0000763280d47816 */ /* 0x000fc400000000d4 */
[----:B------:R-:W-:Y:S01]  /*0e00*/  SHF.L.U32 R213, R128, 0x10, RZ ;  /* 0x0000001080d57819 */ /* 0x000fe200000006ff */
[----:B------:R-:W-:Y:S01]  /*0e10*/  FMUL.FTZ R128, R171, R110 ;  /* 0x0000006eab807220 */ /* 0x000fe20000410000 */
[C---:B------:R-:W-:Y:S01]  /*0e20*/  PRMT R222, R123.reuse, 0x7632, R222 ;  /* 0x000076327bde7816 */ /* 0x040fe200000000de */
[----:B------:R-:W-:Y:S01]  /*0e30*/  FADD.FTZ R110, R124, R203 ;  /* 0x000000cb7c6e7221 */ /* 0x000fe20000010000 */
[----:B------:R-:W-:Y:S01]  /*0e40*/  SHF.L.U32 R119, R123, 0x10, RZ ;  /* 0x000000107b777819 */ /* 0x000fe200000006ff */
[----:B------:R-:W-:Y:S01]  /*0e50*/  FMUL.FTZ R123, R72, R111 ;  /* 0x0000006f487b7220 */ /* 0x000fe20000410000 */
[----:B------:R-:W-:Y:S01]  /*0e60*/  SHF.L.U32 R224, R224, 0x10, RZ ;  /* 0x00000010e0e07819 */ /* 0x000fe200000006ff */
[----:B------:R-:W-:Y:S01]  /*0e70*/  FFMA.FTZ R113, R120, R203, R113 ;  /* 0x000000cb78717223 */ /* 0x000fe20000010071 */
[----:B------:R-:W-:Y:S01]  /*0e80*/  FADD.FTZ R202, -R176, R115 ;  /* 0x00000073b0ca7221 */ /* 0x000fe20000010100 */
[----:B------:R-:W-:Y:S01]  /*0e90*/  PRMT R188, R116, 0x7632, R188 ;  /* 0x0000763274bc7816 */ /* 0x000fe200000000bc */
[----:B------:R-:W-:Y:S01]  /*0ea0*/  FADD.FTZ R110, R110, R123 ;  /* 0x0000007b6e6e7221 */ /* 0x000fe20000010000 */
[----:B------:R-:W-:Y:S01]  /*0eb0*/  SHF.L.U32 R193, R116, 0x10, RZ ;  /* 0x0000001074c17819 */ /* 0x000fe200000006ff */
[----:B------:R-:W-:Y:S01]  /*0ec0*/  FMUL.FTZ R115, R73, R224 ;  /* 0x000000e049737220 */ /* 0x000fe20000410000 */
[----:B------:R-:W-:Y:S01]  /*0ed0*/  FADD.FTZ R116, -R176, R181 ;  /* 0x000000b5b0747221 */ /* 0x000fe20000010100 */
[----:B------:R-:W-:Y:S01]  /*0ee0*/  FMUL.FTZ R124, R171, R230 ;  /* 0x000000e6ab7c7220 */ /* 0x000fe20000410000 */
[----:B------:R-:W-:Y:S01]  /*0ef0*/  FFMA.FTZ R113, R128, R123, R113 ;  /* 0x0000007b80717223 */ /* 0x000fe20000010071 */
[C---:B------:R-:W-:Y:S01]  /*0f00*/  PRMT R214, R127.reuse, 0x7632, R214 ;  /* 0x000076327fd67816 */ /* 0x040fe200000000d6 */
[----:B------:R-:W-:Y:S01]  /*0f10*/  FADD.FTZ R110, R110, R115 ;  /* 0x000000736e6e7221 */ /* 0x000fe20000010000 */
[----:B------:R-:W-:Y:S01]  /*0f20*/  SHF.L.U32 R211, R127, 0x10, RZ ;  /* 0x000000107fd37819 */ /* 0x000fe200000006ff */
[----:B------:R-:W-:Y:S01]  /*0f30*/  FMUL.FTZ R127, R74, R119 ;  /* 0x000000774a7f7220 */ /* 0x000fe20000410000 */
[----:B------:R-:W-:Y:S01]  /*0f40*/  SHF.L.U32 R222, R222, 0x10, RZ ;  /* 0x00000010dede7819 */ /* 0x000fe200000006ff */
[----:B------:R-:W-:Y:S01]  /*0f50*/  FMUL.FTZ R116, R171, R116 ;  /* 0x00000074ab747220 */ /* 0x000fe20000410000 */
[----:B------:R-:W-:-:S02]  /*0f60*/  PRMT R210, R129, 0x7632, R210 ;  /* 0x0000763281d27816 */ /* 0x000fc400000000d2 */
[----:B------:R-:W-:Y:S01]  /*0f70*/  SHF.L.U32 R215, R129, 0x10, RZ ;  /* 0x0000001081d77819 */ /* 0x000fe200000006ff */
[----:B------:R-:W-:Y:S01]  /*0f80*/  FFMA.FTZ R129, R124, R115, R113 ;  /* 0x000000737c817223 */ /* 0x000fe20000010071 */
[----:B------:R-:W-:Y:S01]  /*0f90*/  SHF.L.U32 R183, R183, 0x10, RZ ;  /* 0x00000010b7b77819 */ /* 0x000fe200000006ff */
[----:B------:R-:W-:Y:S01]  /*0fa0*/  FMUL.FTZ R113, R75, R222 ;  /* 0x000000de4b717220 */ /* 0x000fe20000410000 */
[----:B------:R-:W-:Y:S01]  /*0fb0*/  FADD.FTZ R110, R110, R127 ;  /* 0x0000007f6e6e7221 */ /* 0x000fe20000010000 */
[----:B------:R-:W-:Y:S01]  /*0fc0*/  FADD.FTZ R194, -R176, R185 ;  /* 0x000000b9b0c27221 */ /* 0x000fe20000010100 */
[C---:B------:R-:W-:Y:S01]  /*0fd0*/  FMUL.FTZ R114, R171.reuse, R114 ;  /* 0x00000072ab727220 */ /* 0x040fe20000410000 */
[----:B------:R-:W-:Y:S01]  /*0fe0*/  FFMA.FTZ R129, R116, R127, R129 ;  /* 0x0000007f74817223 */ /* 0x000fe20000010081 */
[----:B------:R-:W-:Y:S01]  /*0ff0*/  FADD.FTZ R200, -R176, R189 ;  /* 0x000000bdb0c87221 */ /* 0x000fe20000010100 */
[----:B------:R-:W-:Y:S01]  /*1000*/  SHF.L.U32 R220, R220, 0x10, RZ ;  /* 0x00000010dcdc7819 */ /* 0x000fe200000006ff */
[----:B------:R-:W-:Y:S01]  /*1010*/  FMUL.FTZ R189, R68, R207 ;  /* 0x000000cf44bd7220 */ /* 0x000fe20000410000 */
[----:B------:R-:W-:Y:S01]  /*1020*/  SHF.L.U32 R181, R196, 0x10, RZ ;  /* 0x00000010c4b57819 */ /* 0x000fe200000006ff */
[----:B------:R-:W-:Y:S01]  /*1030*/  FADD.FTZ R110, R110, R113 ;  /* 0x000000716e6e7221 */ /* 0x000fe20000010000 */
[----:B------:R-:W-:Y:S01]  /*1040*/  FADD.FTZ R196, -R176, R183 ;  /* 0x000000b7b0c47221 */ /* 0x000fe20000010100 */
[----:B------:R-:W-:Y:S01]  /*1050*/  FMUL.FTZ R194, R171, R194 ;  /* 0x000000c2abc27220 */ /* 0x000fe20000410000 */
[----:B------:R-:W-:Y:S01]  /*1060*/  FFMA.FTZ R129, R114, R113, R129 ;  /* 0x0000007172817223 */ /* 0x000fe20000010081 */
[----:B------:R-:W-:Y:S01]  /*1070*/  SHF.L.U32 R177, R188, 0x10, RZ ;  /* 0x00000010bcb17819 */ /* 0x000fe200000006ff */
[----:B------:R-:W-:Y:S01]  /*1080*/  FADD.FTZ R188, -R176, R195 ;  /* 0x000000c3b0bc7221 */ /* 0x000fe20000010100 */
[----:B------:R-:W-:Y:S01]  /*1090*/  PRMT R218, R125, 0x7632, R218 ;  /* 0x000076327dda7816 */ /* 0x000fe200000000da */
[----:B------:R-:W-:Y:S01]  /*10a0*/  FMUL.FTZ R195, R69, R220 ;  /* 0x000000dc45c37220 */ /* 0x000fe20000410000 */
[----:B------:R-:W-:Y:S01]  /*10b0*/  SHF.L.U32 R125, R125, 0x10, RZ ;  /* 0x000000107d7d7819 */ /* 0x000fe200000006ff */
[----:B------:R-:W-:Y:S01]  /*10c0*/  FADD.FTZ R110, R110, R189 ;  /* 0x000000bd6e6e7221 */ /* 0x000fe20000010000 */
[----:B------:R-:W-:Y:S01]  /*10d0*/  FADD.FTZ R198, -R176, R187 ;  /* 0x000000bbb0c67221 */ /* 0x000fe20000010100 */
[C---:B------:R-:W-:Y:S01]  /*10e0*/  FMUL.FTZ R196, R171.reuse, R196 ;  /* 0x000000c4abc47220 */ /* 0x040fe20000410000 */
[----:B------:R-:W-:Y:S01]  /*10f0*/  FFMA.FTZ R129, R194, R189, R129 ;  /* 0x000000bdc2817223 */ /* 0x000fe20000010081 */
[----:B------:R-:W-:Y:S01]  /*1100*/  FADD.FTZ R204, -R176, R191 ;  /* 0x000000bfb0cc7221 */ /* 0x000fe20000010100 */
[----:B------:R-:W-:Y:S01]  /*1110*/  SHF.L.U32 R218, R218, 0x10, RZ ;  /* 0x00000010dada7819 */ /* 0x000fe200000006ff */
[----:B------:R-:W-:Y:S01]  /*1120*/  FMUL.FTZ R191, R70, R125 ;  /* 0x0000007d46bf7220 */ /* 0x000fe20000410000 */
[----:B------:R-:W-:Y:S01]  /*1130*/  FADD.FTZ R110, R110, R195 ;  /* 0x000000c36e6e7221 */ /* 0x000fe20000010000 */
[----:B------:R-:W-:Y:S01]  /*1140*/  FMUL.FTZ R198, R171, R198 ;  /* 0x000000c6abc67220 */ /* 0x000fe20000410000 */
[----:B------:R-:W-:Y:S01]  /*1150*/  FFMA.FTZ R129, R196, R195, R129 ;  /* 0x000000c3c4817223 */ /* 0x000fe20000010081 */
[----:B------:R-:W-:Y:S01]  /*1160*/  FADD.FTZ R186, -R176, R197 ;  /* 0x000000c5b0ba7221 */ /* 0x000fe20000010100 */
[----:B------:R-:W-:Y:S01]  /*1170*/  FMUL.FTZ R197, R71, R218 ;  /* 0x000000da47c57220 */ /* 0x000fe20000410000 */
[----:B------:R-:W-:Y:S01]  /*1180*/  FADD.FTZ R110, R110, R191 ;  /* 0x000000bf6e6e7221 */ /* 0x000fe20000010000 */
[----:B------:R-:W-:Y:S01]  /*1190*/  FMUL.FTZ R202, R171, R202 ;  /* 0x000000caabca7220 */ /* 0x000fe20000410000 */
[----:B------:R-:W-:Y:S01]  /*11a0*/  FFMA.FTZ R129, R198, R191, R129 ;  /* 0x000000bfc6817223 */ /* 0x000fe20000010081 */
[----:B------:R-:W-:-:S02]  /*11b0*/  SHF.L.U32 R185, R118, 0x10, RZ ;  /* 0x0000001076b97819 */ /* 0x000fc400000006ff */
[----:B------:R-:W-:Y:S01]  /*11c0*/  SHF.L.U32 R179, R192, 0x10, RZ ;  /* 0x00000010c0b37819 */ /* 0x000fe200000006ff */
[----:B------:R-:W-:Y:S01]  /*11d0*/  FMUL.FTZ R192, R64, R209 ;  /* 0x000000d140c07220 */ /* 0x000fe20000410000 */
[C---:B------:R-:W-:Y:S02]  /*11e0*/  PRMT R118, R131.reuse, 0x7632, R118 ;  /* 0x0000763283767816 */ /* 0x040fe40000000076 */
[----:B------:R-:W-:Y:S01]  /*11f0*/  SHF.L.U32 R219, R131, 0x10, RZ ;  /* 0x0000001083db7819 */ /* 0x000fe200000006ff */
[----:B------:R-:W-:Y:S01]  /*1200*/  FADD.FTZ R131, R110, R197 ;  /* 0x000000c56e837221 */ /* 0x000fe20000010000 */
[----:B------:R-:W-:Y:S01]  /*1210*/  SHF.L.U32 R216, R216, 0x10, RZ ;  /* 0x00000010d8d87819 */ /* 0x000fe200000006ff */
[----:B------:R-:W-:Y:S01]  /*1220*/  FMUL.FTZ R200, R171, R200 ;  /* 0x000000c8abc87220 */ /* 0x000fe20000410000 */
[----:B------:R-:W-:Y:S01]  /*1230*/  FFMA.FTZ R129, R202, R197, R129 ;  /* 0x000000c5ca817223 */ /* 0x000fe20000010081 */
[----:B------:R-:W-:Y:S01]  /*1240*/  FADD.FTZ R184, -R176, R199 ;  /* 0x000000c7b0b87221 */ /* 0x000fe20000010100 */
[----:B------:R-:W-:Y:S01]  /*1250*/  FADD.FTZ R110, R131, R192 ;  /* 0x000000c0836e7221 */ /* 0x000fe20000010000 */
[----:B------:R-:W-:Y:S01]  /*1260*/  FMUL.FTZ R199, R65, R216 ;  /* 0x000000d841c77220 */ /* 0x000fe20000410000 */
        /* <DEDUP_REMOVED lines=8> */
[----:B------:R-:W-:Y:S01]  /*12f0*/  FMUL.FTZ R201, R67, R214 ;  /* 0x000000d643c97220 */ /* 0x000fe20000410000 */
[----:B------:R-:W-:Y:S01]  /*1300*/  FADD.FTZ R110, R110, R193 ;  /* 0x000000c16e6e7221 */ /* 0x000fe20000010000 */
[C---:B------:R-:W-:Y:S01]  /*1310*/  FMUL.FTZ R208, R171.reuse, R208 ;  /* 0x000000d0abd07220 */ /* 0x040fe20000410000 */
[----:B------:R-:W-:Y:S01]  /*1320*/  FFMA.FTZ R129, R204, R193, R129 ;  /* 0x000000c1cc817223 */ /* 0x000fe20000010081 */
[----:B------:R-:W-:Y:S01]  /*1330*/  SHF.L.U32 R212, R212, 0x10, RZ ;  /* 0x00000010d4d47819 */ /* 0x000fe200000006ff */
[----:B------:R-:W-:Y:S01]  /*1340*/  FADD.FTZ R108, -R176, R177 ;  /* 0x000000b1b06c7221 */ /* 0x000fe20000010100 */
        /* <DEDUP_REMOVED lines=8> */
[C---:B------:R-:W-:Y:S01]  /*13d0*/  FADD.FTZ R180, -R176.reuse, R179 ;  /* 0x000000b3b0b47221 */ /* 0x040fe20000010100 */
[C---:B------:R-:W-:Y:S01]  /*13e0*/  FADD.FTZ R178, -R176.reuse, R181 ;  /* 0x000000b5b0b27221 */ /* 0x040fe20000010100 */
[----:B------:R-:W-:Y:S01]  /*13f0*/  FADD.FTZ R176, -R176, R185 ;  /* 0x000000b9b0b07221 */ /* 0x000fe20000010100 */
[----:B------:R-:W-:Y:S01]  /*1400*/  SHF.L.U32 R210, R210, 0x10, RZ ;  /* 0x00000010d2d27819 */ /* 0x000fe200000006ff */
[----:B------:R-:W-:Y:S01]  /*1410*/  FADD.FTZ R110, R221, R182 ;  /* 0x000000b6dd6e7221 */ /* 0x000fe20000010000 */
[----:B------:R-:W-:Y:S01]  /*1420*/  FMUL.FTZ R185, R62, R215 ;  /* 0x000000d73eb97220 */ /* 0x000fe20000410000 */
[----:B------:R-:W-:Y:S01]  /*1430*/  FMUL.FTZ R188, R171, R188 ;  /* 0x000000bcabbc7220 */ /* 0x000fe20000410000 */
        /* <DEDUP_REMOVED lines=10> */
[C---:B------:R-:W-:Y:S01]  /*14e0*/  FMUL.FTZ R178, R171.reuse, R178 ;  /* 0x000000b2abb27220 */ /* 0x040fe20000410000 */
[----:B------:R-:W-:Y:S01]  /*14f0*/  FADD.FTZ R110, R110, R183 ;  /* 0x000000b76e6e7221 */ /* 0x000fe20000010000 */
[----:B------:R-:W-:Y:S01]  /*1500*/  FFMA.FTZ R221, R186, R183, R221 ;  /* 0x000000b7badd7223 */ /* 0x000fe200000100dd */
[----:B------:R-:W-:Y:S01]  /*1510*/  SHF.L.U32 R118, R118, 0x10, RZ ;  /* 0x0000001076767819 */ /* 0x000fe200000006ff */
        /* <DEDUP_REMOVED lines=35> */
.L_x_3209:
        /* <DEDUP_REMOVED lines=20> */
[----:B------:R-:W5:Y:S02]  /*1890*/  LDG.E.64 R156, desc[UR6][R156.64] ;  /* 0x000000069c9c7981 */ /* 0x000f64000c1e1b00 */
[----:B------:R-:W-:Y:S02]  /*18a0*/  IMAD.WIDE.U32 R138, R168, 0x8, R138 ;  /* 0x00000008a88a7825 */ /* 0x000fe400078e008a */
[----:B------:R-:W5:Y:S04]  /*18b0*/  LDG.E.64 R146, desc[UR6][R146.64] ;  /* 0x0000000692927981 */ /* 0x000f68000c1e1b00 */
[----:B------:R-:W5:Y:S01]  /*18c0*/  LDG.E.64 R138, desc[UR6][R138.64] ;  /* 0x000000068a8a7981 */ /* 0x000f62000c1e1b00 */
[----:B0-----:R-:W-:-:S04]  /*18d0*/  IMAD.WIDE.U32 R52, R174, 0x10, R44 ;  /* 0x00000010ae347825 */ /* 0x001fc800078e002c */
        /* <DEDUP_REMOVED lines=9> */
[----:B------:R-:W-:-:S03]  /*1970*/  PRMT R180, R111, 0x7632, R180 ;  /* 0x000076326fb47816 */ /* 0x000fc600000000b4 */
[----:B------:R-:W-:Y:S01]  /*1980*/  FADD.FTZ R182, -R176, R109 ;  /* 0x0000006db0b67221 */ /* 0x000fe20000010100 */
[----:B------:R-:W-:Y:S02]  /*1990*/  SHF.L.U32 R109, R108, 0x10, RZ ;  /* 0x000000106c6d7819 */ /* 0x000fe400000006ff */
[C---:B---3--:R-:W-:Y:S02]  /*19a0*/  PRMT R184, R113.reuse, 0x7632, R184 ;  /* 0x0000763271b87816 */ /* 0x048fe400000000b8 */
[----:B------:R-:W-:Y:S02]  /*19b0*/  SHF.L.U32 R187, R113, 0x10, RZ ;  /* 0x0000001071bb7819 */ /* 0x000fe400000006ff */
[C---:B------:R-:W-:Y:S02]  /*19c0*/  PRMT R186, R114.reuse, 0x7632, R186 ;  /* 0x0000763272ba7816 */ /* 0x040fe400000000ba */
[----:B------:R-:W-:Y:S01]  /*19d0*/  SHF.L.U32 R189, R114, 0x10, RZ ;  /* 0x0000001072bd7819 */ /* 0x000fe200000006ff */
[----:B------:R-:W-:Y:S01]  /*19e0*/  FADD.FTZ R234, -R176, R109 ;  /* 0x0000006db0ea7221 */ /* 0x000fe20000010100 */
[----:B------:R-:W-:-:S02]  /*19f0*/  PRMT R114, R115, 0x7632, R114 ;  /* 0x0000763273727816 */ /* 0x000fc40000000072 */
[----:B------:R-:W-:Y:S02]  /*1a00*/  SHF.L.U32 R113, R180, 0x10, RZ ;  /* 0x00000010b4717819 */ /* 0x000fe400000006ff */
[----:B------:R-:W-:Y:S02]  /*1a10*/  SHF.L.U32 R175, R175, 0x10, RZ ;  /* 0x00000010afaf7819 */ /* 0x000fe400000006ff */
[C---:B----4-:R-:W-:Y:S02]  /*1a20*/  PRMT R196, R118.reuse, 0x7632, R196 ;  /* 0x0000763276c47816 */ /* 0x050fe400000000c4 */
[----:B------:R-:W-:Y:S02]  /*1a30*/  SHF.L.U32 R197, R118, 0x10, RZ ;  /* 0x0000001076c57819 */ /* 0x000fe400000006ff */
[----:B------:R-:W-:Y:S02]  /*1a40*/  PRMT R183, R112, 0x7632, R183 ;  /* 0x0000763270b77816 */ /* 0x000fe400000000b7 */
[----:B------:R-:W-:-:S02]  /*1a50*/  PRMT R228, R120, 0x7632, R228 ;  /* 0x0000763278e47816 */ /* 0x000fc400000000e4 */
[----:B------:R-:W-:Y:S02]  /*1a60*/  SHF.L.U32 R109, R120, 0x10, RZ ;  /* 0x00000010786d7819 */ /* 0x000fe400000006ff */
        /* <DEDUP_REMOVED lines=196> */
.L_x_3210:
        /* <DEDUP_REMOVED lines=68> */
.L_x_3238:
        /* <DEDUP_REMOVED lines=12> */
[----:B------:R-:W-:Y:S01]  /*2bb0*/  LOP3.LUT P2, RZ, R156, 0xff0000, RZ, 0xc0, !PT ;  /* 0x00ff00009cff7812 */ /* 0x000fe2000784c0ff */
[--C-:B------:R-:W-:Y:S01]  /*2bc0*/  FFMA.FTZ R122, R130, R122, R125.reuse ;  /* 0x0000007a827a7223 */ /* 0x100fe2000001007d */
[----:B------:R-:W-:Y:S01]  /*2bd0*/  LOP3.LUT P3, RZ, R156, 0xff000000, RZ, 0xc0, !PT ;  /* 0xff0000009cff7812 */ /* 0x000fe2000786c0ff */
[----:B------:R-:W-:Y:S01]  /*2be0*/  FFMA.FTZ R128, R130, R128, R125 ;  /* 0x0000008082807223 */ /* 0x000fe2000001007d */
[----:B------:R-:W-:Y:S01]  /*2bf0*/  LOP3.LUT P6, RZ, R157, 0xff, RZ, 0xc0, !PT ;  /* 0x000000ff9dff7812 */ /* 0x000fe200078cc0ff */
[----:B------:R-:W-:Y:S01]  /*2c00*/  FADD.FTZ R122, -R122, R205 ;  /* 0x000000cd7a7a7221 */ /* 0x000fe20000010100 */
[----:B------:R-:W-:Y:S01]  /*2c10*/  FFMA.FTZ R120, R130, R120, R125 ;  /* 0x0000007882787223 */ /* 0x000fe2000001007d */
[----:B------:R-:W-:Y:S01]  /*2c20*/  FADD.FTZ R212, -R128, R123 ;  /* 0x0000007b80d47221 */ /* 0x000fe20000010100 */
[----:B------:R-:W-:Y:S01]  /*2c30*/  UMOV UR4, UR5 ;  /* 0x0000000500047c82 */ /* 0x000fe20008000000 */
[----:B------:R-:W-:Y:S02]  /*2c40*/  HFMA2 R123, -RZ, RZ, 0, 0 ;  /* 0x00000000ff7b7431 */ /* 0x000fe400000001ff */
[----:B------:R-:W-:Y:S01]  /*2c50*/  FADD.FTZ R210, -R120, R203 ;  /* 0x000000cb78d27221 */ /* 0x000fe20000010100 */
[----:B------:R-:W-:Y:S01]  /*2c60*/  FMUL.FTZ R207, R171, R212 ;  /* 0x000000d4abcf7220 */ /* 0x000fe20000410000 */
[----:B------:R-:W-:-:S02]  /*2c70*/  CS2R R120, SRZ ;  /* 0x0000000000787805 */ /* 0x000fc4000001ff00 */
[----:B-----5:R-:W-:Y:S01]  /*2c80*/  @P2 SHF.L.U32 R128, R109, 0x10, RZ ;  /* 0x000000106d802819 */ /* 0x020fe200000006ff */
[----:B------:R-:W-:Y:S01]  /*2c90*/  FMUL.FTZ R203, R171, R210 ;  /* 0x000000d2abcb7220 */ /* 0x000fe20000410000 */
[----:B------:R-:W-:Y:S01]  /*2ca0*/  @P3 PRMT R205, R109, 0x7632, R205 ;  /* 0x000076326dcd3816 */ /* 0x000fe200000000cd */
[----:B------:R-:W-:Y:S01]  /*2cb0*/  FMUL.FTZ R109, R171, R122 ;  /* 0x0000007aab6d7220 */ /* 0x000fe20000410000 */
[-C--:B------:R-:W-:Y:S01]  /*2cc0*/  FMUL.FTZ R207, R207, R172.reuse ;  /* 0x000000accfcf7220 */ /* 0x080fe20000410000 */
[----:B------:R-:W-:Y:S01]  /*2cd0*/  @P6 SHF.L.U32 R122, R110, 0x10, RZ ;  /* 0x000000106e7a6819 */ /* 0x000fe200000006ff */
[-C--:B------:R-:W-:Y:S01]  /*2ce0*/  FMUL.FTZ R203, R203, R172.reuse ;  /* 0x000000accbcb7220 */ /* 0x080fe20000410000 */
[----:B------:R-:W-:Y:S01]  /*2cf0*/  FMUL.FTZ R109, R109, R172 ;  /* 0x000000ac6d6d7220 */ /* 0x000fe20000410000 */
[----:B------:R-:W-:Y:S01]  /*2d00*/  FMUL.FTZ R207, R207, UR4 ;  /* 0x00000004cfcf7c20 */ /* 0x000fe20008410000 */
[----:B------:R-:W-:Y:S01]  /*2d10*/  LOP3.LUT P5, RZ, R157, 0xff00, RZ, 0xc0, !PT ;  /* 0x0000ff009dff7812 */ /* 0x000fe200078ac0ff */
[----:B------:R-:W-:Y:S01]  /*2d20*/  FMUL.FTZ R210, R203, UR4 ;  /* 0x00000004cbd27c20 */ /* 0x000fe20008410000 */
[----:B------:R-:W-:Y:S01]  /*2d30*/  FMUL.FTZ R109, R109, UR4 ;  /* 0x000000046d6d7c20 */ /* 0x000fe20008410000 */
[----:B------:R-:W-:Y:S01]  /*2d40*/  @P3 SHF.L.U32 R205, R205, 0x10, RZ ;  /* 0x00000010cdcd3819 */ /* 0x000fe200000006ff */
[----:B------:R-:W-:Y:S01]  /*2d50*/  @P6 FMUL.FTZ R123, R207, R122 ;  /* 0x0000007acf7b6220 */ /* 0x000fe20000410000 */
[----:B------:R-:W-:Y:S01]  /*2d60*/  FFMA.FTZ R124, R130, R124, R125 ;  /* 0x0000007c827c7223 */ /* 0x000fe2000001007d */
[----:B------:R-:W-:Y:S01]  /*2d70*/  @P2 FMUL.FTZ R121, R109, R128 ;  /* 0x000000806d792220 */ /* 0x000fe20000410000 */
[----:B------:R-:W-:Y:S01]  /*2d80*/  FMUL.FTZ R109, R102, R109 ;  /* 0x0000006d666d7220 */ /* 0x000fe20000410000 */
[----:B------:R-:W-:Y:S01]  /*2d90*/  FMUL.FTZ R122, R96, R207 ;  /* 0x000000cf607a7220 */ /* 0x000fe20000410000 */
[----:B------:R-:W-:Y:S01]  /*2da0*/  @P3 FMUL.FTZ R120, R210, R205 ;  /* 0x000000cdd2783220 */ /* 0x000fe20000410000 */
[----:B------:R-:W-:Y:S01]  /*2db0*/  FADD.FTZ R124, -R124, R115 ;  /* 0x000000737c7c7221 */ /* 0x000fe20000010100 */
[----:B------:R-:W-:Y:S01]  /*2dc0*/  FMUL.FTZ R210, R103, R210 ;  /* 0x000000d267d27220 */ /* 0x000fe20000410000 */
[----:B------:R-:W-:Y:S01]  /*2dd0*/  FSEL R109, R109, RZ, P2 ;  /* 0x000000ff6d6d7208 */ /* 0x000fe20001000000 */
[----:B------:R-:W-:Y:S01]  /*2de0*/  FFMA.FTZ R114, R130, R114, R125 ;  /* 0x0000007282727223 */ /* 0x000fe2000001007d */
[----:B------:R-:W-:Y:S01]  /*2df0*/  ISETP.GE.U32.AND P2, PT, R156, RZ, PT ;  /* 0x000000ff9c00720c */ /* 0x000fe20003f46070 */
[----:B------:R-:W-:Y:S01]  /*2e00*/  FMUL.FTZ R115, R171, R124 ;  /* 0x0000007cab737220 */ /* 0x000fe20000410000 */
[----:B------:R-:W-:Y:S01]  /*2e10*/  FSEL R203, R122, RZ, P6 ;  /* 0x000000ff7acb7208 */ /* 0x000fe20003000000 */
[----:B------:R-:W-:Y:S01]  /*2e20*/  FADD.FTZ R212, -R114, R113 ;  /* 0x0000007172d47221 */ /* 0x000fe20000010100 */
[C---:B------:R-:W-:Y:S01]  /*2e30*/  LOP3.LUT P6, RZ, R157.reuse, 0xff0000, RZ, 0xc0, !PT ;  /* 0x00ff00009dff7812 */ /* 0x040fe200078cc0ff */
[--C-:B------:R-:W-:Y:S01]  /*2e40*/  FFMA.FTZ R116, R130, R116, R125.reuse ;  /* 0x0000007482747223 */ /* 0x100fe2000001007d */
[----:B------:R-:W-:Y:S01]  /*2e50*/  ISETP.GE.U32.AND.EX P2, PT, R157, 0x1000000, PT, P2 ;  /* 0x010000009d00780c */ /* 0x000fe20003f46120 */
[----:B------:R-:W-:Y:S01]  /*2e60*/  FMUL.FTZ R115, R115, R172 ;  /* 0x000000ac73737220 */ /* 0x000fe20000410000 */
[----:B------:R-:W-:Y:S01]  /*2e70*/  LOP3.LUT P4, RZ, R156, 0xff, RZ, 0xc0, !PT ;  /* 0x000000ff9cff7812 */ /* 0x000fe2000788c0ff */
[--C-:B------:R-:W-:Y:S01]  /*2e80*/  FFMA.FTZ R117, R130, R117, R125.reuse ;  /* 0x0000007582757223 */ /* 0x100fe2000001007d */
[----:B------:R-:W-:Y:S01]  /*2e90*/  FSEL R210, R210, RZ, P3 ;  /* 0x000000ffd2d27208 */ /* 0x000fe20001800000 */
[----:B------:R-:W-:Y:S01]  /*2ea0*/  FFMA.FTZ R112, R130, R112, R125 ;  /* 0x0000007082707223 */ /* 0x000fe2000001007d */
[----:B------:R-:W-:Y:S01]  /*2eb0*/  LOP3.LUT P3, RZ, R156, 0xff00, RZ, 0xc0, !PT ;  /* 0x0000ff009cff7812 */ /* 0x000fe2000786c0ff */
[----:B------:R-:W-:Y:S01]  /*2ec0*/  FADD.FTZ R116, -R116, R127 ;  /* 0x0000007f74747221 */ /* 0x000fe20000010100 */
[----:B------:R-:W-:Y:S01]  /*2ed0*/  @P5 PRMT R113, R110, 0x7632, R113 ;  /* 0x000076326e715816 */ /* 0x000fe20000000071 */
[----:B------:R-:W-:Y:S01]  /*2ee0*/  FMUL.FTZ R214, R115, UR4 ;  /* 0x0000000473d67c20 */ /* 0x000fe20008410000 */
[----:B------:R-:W-:Y:S01]  /*2ef0*/  FADD.FTZ R126, -R117, R126 ;  /* 0x0000007e757e7221 */ /* 0x000fe20000010100 */
[----:B------:R-:W-:Y:S01]  /*2f00*/  FADD.FTZ R112, -R112, R175 ;  /* 0x000000af70707221 */ /* 0x000fe20000010100 */
[----:B------:R-:W-:Y:S01]  /*2f10*/  @P5 SHF.L.U32 R113, R113, 0x10, RZ ;  /* 0x0000001071715819 */ /* 0x000fe200000006ff */
[C---:B------:R-:W-:Y:S01]  /*2f20*/  FMUL.FTZ R115, R171.reuse, R116 ;  /* 0x00000074ab737220 */ /* 0x040fe20000410000 */
[----:B------:R-:W-:Y:S01]  /*2f30*/  MOV R124, RZ ;  /* 0x000000ff007c7202 */ /* 0x000fe20000000f00 */
[----:B------:R-:W-:Y:S01]  /*2f40*/  FMUL.FTZ R117, R171, R212 ;  /* 0x000000d4ab757220 */ /* 0x000fe20000410000 */
[C---:B------:R-:W-:Y:S01]  /*2f50*/  @P6 SHF.L.U32 R114, R111.reuse, 0x10, RZ ;  /* 0x000000106f726819 */ /* 0x040fe200000006ff */
[----:B------:R-:W-:Y:S01]  /*2f60*/  @P5 FMUL.FTZ R124, R214, R113 ;  /* 0x00000071d67c5220 */ /* 0x000fe20000410000 */
[----:B------:R-:W-:Y:S01]  /*2f70*/  @P2 PRMT R127, R111, 0x7632, R127 ;  /* 0x000076326f7f2816 */ /* 0x000fe2000000007f */
[C---:B------:R-:W-:Y:S01]  /*2f80*/  FMUL.FTZ R113, R171.reuse, R126 ;  /* 0x0000007eab717220 */ /* 0x040fe20000410000 */
[----:B------:R-:W-:Y:S01]  /*2f90*/  FMUL.FTZ R111, R171, R112 ;  /* 0x00000070ab6f7220 */ /* 0x000fe20000410000 */
[C---:B------:R-:W-:Y:S01]  /*2fa0*/  @P4 SHF.L.U32 R110, R108.reuse, 0x10, RZ ;  /* 0x000000106c6e4819 */ /* 0x040fe200000006ff */
[-C--:B------:R-:W-:Y:S01]  /*2fb0*/  FMUL.FTZ R115, R115, R172.reuse ;  /* 0x000000ac73737220 */ /* 0x080fe20000410000 */
[----:B------:R-:W-:Y:S01]  /*2fc0*/  @P3 PRMT R108, R108, 0x7632, R108 ;  /* 0x000076326c6c3816 */ /* 0x000fe2000000006c */
[-C--:B------:R-:W-:Y:S01]  /*2fd0*/  FMUL.FTZ R113, R113, R172.reuse ;  /* 0x000000ac71717220 */ /* 0x080fe20000410000 */
[-C--:B------:R-:W-:Y:S01]  /*2fe0*/  FMUL.FTZ R111, R111, R172.reuse ;  /* 0x000000ac6f6f7220 */ /* 0x080fe20000410000 */
[----:B------:R-:W-:Y:S01]  /*2ff0*/  FMUL.FTZ R117, R117, R172 ;  /* 0x000000ac75757220 */ /* 0x000fe20000410000 */
[----:B------:R-:W-:Y:S01]  /*3000*/  HFMA2 R122, -RZ, RZ, 0, 0 ;  /* 0x00000000ff7a7431 */ /* 0x000fe200000001ff */
[----:B------:R-:W-:Y:S01]  /*3010*/  @P3 SHF.L.U32 R108, R108, 0x10, RZ ;  /* 0x000000106c6c3819 */ /* 0x000fe200000006ff */
[----:B------:R-:W-:Y:S01]  /*3020*/  FMUL.FTZ R175, R115, UR4 ;  /* 0x0000000473af7c20 */ /* 0x000fe20008410000 */
[----:B------:R-:W-:Y:S01]  /*3030*/  FMUL.FTZ R115, R111, UR4 ;  /* 0x000000046f737c20 */ /* 0x000fe20008410000 */
[----:B------:R-:W-:Y:S01]  /*3040*/  FMUL.FTZ R116, R113, UR4 ;  /* 0x0000000471747c20 */ /* 0x000fe20008410000 */
[----:B------:R-:W-:Y:S01]  /*3050*/  FMUL.FTZ R126, R117, UR4 ;  /* 0x00000004757e7c20 */ /* 0x000fe20008410000 */
[----:B------:R-:W-:Y:S01]  /*3060*/  MOV R128, RZ ;  /* 0x000000ff00807202 */ /* 0x000fe20000000f00 */
[----:B------:R-:W-:Y:S01]  /*3070*/  @P4 FMUL.FTZ R122, R115, R110 ;  /* 0x0000006e737a4220 */ /* 0x000fe20000410000 */
[----:B------:R-:W-:Y:S01]  /*3080*/  @P3 FMUL.FTZ R128, R116, R108 ;  /* 0x0000006c74803220 */ /* 0x000fe20000410000 */
[----:B------:R-:W-:Y:S01]  /*3090*/  FMUL.FTZ R112, R98, R175 ;  /* 0x000000af62707220 */ /* 0x000fe20000410000 */
[----:B------:R-:W-:Y:S01]  /*30a0*/  FMUL.FTZ R113, R99, R126 ;  /* 0x0000007e63717220 */ /* 0x000fe20000410000 */
[----:B------:R-:W-:Y:S01]  /*30b0*/  FMUL.FTZ R111, R97, R214 ;  /* 0x000000d6616f7220 */ /* 0x000fe20000410000 */
[----:B------:R-:W-:Y:S01]  /*30c0*/  FMUL.FTZ R108, R100, R115 ;  /* 0x00000073646c7220 */ /* 0x000fe20000410000 */
[----:B------:R-:W-:Y:S01]  /*30d0*/  FMUL.FTZ R110, R101, R116 ;  /* 0x00000074656e7220 */ /* 0x000fe20000410000 */
[----:B------:R-:W-:-:S02]  /*30e0*/  CS2R R156, SRZ ;  /* 0x00000000009c7805 */ /* 0x000fc4000001ff00 */
[----:B------:R-:W-:Y:S01]  /*30f0*/  @P2 SHF.L.U32 R127, R127, 0x10, RZ ;  /* 0x000000107f7f2819 */ /* 0x000fe200000006ff */
[----:B------:R-:W-:Y:S01]  /*3100*/  @P6 FMUL.FTZ R157, R175, R114 ;  /* 0x00000072af9d6220 */ /* 0x000fe20000410000 */
[----:B------:R-:W-:Y:S02]  /*3110*/  FSEL R114, R112, RZ, P6 ;  /* 0x000000ff70727208 */ /* 0x000fe40003000000 */
[----:B------:R-:W-:Y:S01]  /*3120*/  FSEL R113, R113, RZ, P2 ;  /* 0x000000ff71717208 */ /* 0x000fe20001000000 */
[----:B------:R-:W-:Y:S01]  /*3130*/  @P2 FMUL.FTZ R156, R126, R127 ;  /* 0x0000007f7e9c2220 */ /* 0x000fe20000410000 */
[----:B------:R-:W-:Y:S02]  /*3140*/  FSEL R112, R111, RZ, P5 ;  /* 0x000000ff6f707208 */ /* 0x000fe40002800000 */
[----:B------:R-:W-:Y:S02]  /*3150*/  FSEL R108, R108, RZ, P4 ;  /* 0x000000ff6c6c7208 */ /* 0x000fe40002000000 */
[----:B------:R-:W-:-:S02]  /*3160*/  FSEL R115, R110, RZ, P3 ;  /* 0x000000ff6e737208 */ /* 0x000fc40001800000 */
[----:B------:R-:W-:Y:S02]  /*3170*/  F2FP.BF16.F32.PACK_AB R111, R113, R114 ;  /* 0x00000072716f723e */ /* 0x000fe400000010ff */
[----:B------:R-:W-:Y:S02]  /*3180*/  F2FP.BF16.F32.PACK_AB R110, R112, R203 ;  /* 0x000000cb706e723e */ /* 0x000fe400000010ff */
[----:B------:R-:W-:Y:S02]  /*3190*/  F2FP.BF16.F32.PACK_AB R109, R210, R109 ;  /* 0x0000006dd26d723e */ /* 0x000fe400000010ff */
[----:B------:R-:W-:Y:S01]  /*31a0*/  F2FP.BF16.F32.PACK_AB R108, R115, R108 ;  /* 0x0000006c736c723e */ /* 0x000fe200000010ff */
[----:B------:R-:W-:Y:S06]  /*31b0*/  BRA `(.L_x_3214) ;  /* 0x0000000400907947 */ /* 0x000fec0003800000 */
.L_x_3213:
[----:B------:R-:W-:Y:S01]  /*31c0*/  LOP3.LUT P3, RZ, R156, 0xff000000, RZ, 0xc0, !PT ;  /* 0xff0000009cff7812 */ /* 0x000fe2000786c0ff */
[C-C-:B------:R-:W-:Y:S01]  /*31d0*/  FFMA.FTZ R120, R130.reuse, R120, R125.reuse ;  /* 0x0000007882787223 */ /* 0x140fe2000001007d */
[--C-:B------:R-:W-:Y:S01]  /*31e0*/  FFMA.FTZ R122, R130, R122, R125.reuse ;  /* 0x0000007a827a7223 */ /* 0x100fe2000001007d */
[----:B------:R-:W-:Y:S01]  /*31f0*/  LOP3.LUT P2, RZ, R156, 0xff0000, RZ, 0xc0, !PT ;  /* 0x00ff00009cff7812 */ /* 0x000fe2000784c0ff */
[----:B------:R-:W-:Y:S01]  /*3200*/  FFMA.FTZ R128, R130, R128, R125 ;  /* 0x0000008082807223 */ /* 0x000fe2000001007d */
[----:B------:R-:W-:Y:S01]  /*3210*/  FADD.FTZ R104, -R120, R203 ;  /* 0x000000cb78687221 */ /* 0x000fe20000010100 */
[----:B------:R-:W-:Y:S01]  /*3220*/  FADD.FTZ R122, -R122, R205 ;  /* 0x000000cd7a7a7221 */ /* 0x000fe20000010100 */
[----:B------:R-:W-:Y:S01]  /*3230*/  LOP3.LUT P6, RZ, R157, 0xff, RZ, 0xc0, !PT ;  /* 0x000000ff9dff7812 */ /* 0x000fe200078cc0ff */
[----:B------:R-:W-:Y:S01]  /*3240*/  FADD.FTZ R106, -R128, R123 ;  /* 0x0000007b806a7221 */ /* 0x000fe20000010100 */
[C---:B------:R-:W-:Y:S01]  /*3250*/  FMUL.FTZ R104, R171.reuse, R104 ;  /* 0x00000068ab687220 */ /* 0x040fe20000410000 */
[C---:B------:R-:W-:Y:S01]  /*3260*/  FMUL.FTZ R105, R171.reuse, R122 ;  /* 0x0000007aab697220 */ /* 0x040fe20000410000 */
[----:B------:R-:W-:Y:S01]  /*3270*/  UMOV UR4, UR5 ;  /* 0x0000000500047c82 */ /* 0x000fe20008000000 */
[----:B------:R-:W-:Y:S01]  /*3280*/  FMUL.FTZ R203, R171, R106 ;  /* 0x0000006aabcb7220 */ /* 0x000fe20000410000 */
[----:B-----5:R-:W-:Y:S01]  /*3290*/  @P3 PRMT R205, R109, 0x7632, R205 ;  /* 0x000076326dcd3816 */ /* 0x020fe200000000cd */
[-C--:B------:R-:W-:Y:S01]  /*32a0*/  FMUL.FTZ R107, R104, R172.reuse ;  /* 0x000000ac686b7220 */ /* 0x080fe20000410000 */
[-C--:B------:R-:W-:Y:S01]  /*32b0*/  FMUL.FTZ R106, R105, R172.reuse ;  /* 0x000000ac696a7220 */ /* 0x080fe20000410000 */
[----:B------:R-:W-:Y:S01]  /*32c0*/  @P2 SHF.L.U32 R128, R109, 0x10, RZ ;  /* 0x000000106d802819 */ /* 0x000fe200000006ff */
[----:B------:R-:W-:Y:S01]  /*32d0*/  FMUL.FTZ R109, R203, R172 ;  /* 0x000000accb6d7220 */ /* 0x000fe20000410000 */
[----:B------:R-:W-:Y:S01]  /*32e0*/  @P3 SHF.L.U32 R207, R205, 0x10, RZ ;  /* 0x00000010cdcf3819 */ /* 0x000fe200000006ff */
[----:B------:R-:W-:Y:S01]  /*32f0*/  FMUL.FTZ R210, R107, UR4 ;  /* 0x000000046bd27c20 */ /* 0x000fe20008410000 */
[----:B------:R-:W-:Y:S01]  /*3300*/  FMUL.FTZ R205, R106, UR4 ;  /* 0x000000046acd7c20 */ /* 0x000fe20008410000 */
[----:B------:R-:W-:Y:S01]  /*3310*/  CS2R R120, SRZ ;  /* 0x0000000000787805 */ /* 0x000fe2000001ff00 */
[----:B------:R-:W-:Y:S01]  /*3320*/  FMUL.FTZ R107, R109, UR4 ;  /* 0x000000046d6b7c20 */ /* 0x000fe20008410000 */
[----:B------:R-:W-:Y:S01]  /*3330*/  @P3 FMUL.FTZ R120, R210, R207 ;  /* 0x000000cfd2783220 */ /* 0x000fe20000410000 */
[----:B------:R-:W-:Y:S01]  /*3340*/  FMUL.FTZ R109, R102, R205 ;  /* 0x000000cd666d7220 */ /* 0x000fe20000410000 */
[----:B------:R-:W-:Y:S01]  /*3350*/  FMUL.FTZ R210, R103, R210 ;  /* 0x000000d267d27220 */ /* 0x000fe20000410000 */
[----:B------:R-:W-:-:S02]  /*3360*/  HFMA2 R123, -RZ, RZ, 0, 0 ;  /* 0x00000000ff7b7431 */ /* 0x000fc400000001ff */
[--C-:B------:R-:W-:Y:S01]  /*3370*/  FFMA.FTZ R207, R130, R117, R125.reuse ;  /* 0x0000007582cf7223 */ /* 0x100fe2000001007d */
[----:B------:R-:W-:Y:S01]  /*3380*/  @P6 SHF.L.U32 R122, R110, 0x10, RZ ;  /* 0x000000106e7a6819 */ /* 0x000fe200000006ff */
[----:B------:R-:W-:Y:S01]  /*3390*/  FMUL.FTZ R117, R96, R107 ;  /* 0x0000006b60757220 */ /* 0x000fe20000410000 */
[----:B------:R-:W-:Y:S01]  /*33a0*/  LOP3.LUT P5, RZ, R157, 0xff00, RZ, 0xc0, !PT ;  /* 0x0000ff009dff7812 */ /* 0x000fe200078ac0ff */
[----:B------:R-:W-:Y:S01]  /*33b0*/  @P2 FMUL.FTZ R121, R205, R128 ;  /* 0x00000080cd792220 */ /* 0x000fe20000410000 */
[----:B------:R-:W-:Y:S01]  /*33c0*/  FFMA.FTZ R124, R130, R124, R125 ;  /* 0x0000007c827c7223 */ /* 0x000fe2000001007d */
[----:B------:R-:W-:Y:S01]  /*33d0*/  LOP3.LUT P4, RZ, R156, 0xff, RZ, 0xc0, !PT ;  /* 0x000000ff9cff7812 */ /* 0x000fe2000788c0ff */
[----:B------:R-:W-:Y:S01]  /*33e0*/  @P6 FMUL.FTZ R123, R107, R122 ;  /* 0x0000007a6b7b6220 */ /* 0x000fe20000410000 */
[----:B------:R-:W-:Y:S01]  /*33f0*/  FSEL R109, R109, RZ, P2 ;  /* 0x000000ff6d6d7208 */ /* 0x000fe20001000000 */
[----:B------:R-:W-:Y:S01]  /*3400*/  FADD.FTZ R124, -R124, R115 ;  /* 0x000000737c7c7221 */ /* 0x000fe20000010100 */
[----:B------:R-:W-:Y:S01]  /*3410*/  FSEL R210, R210, RZ, P3 ;  /* 0x000000ffd2d27208 */ /* 0x000fe20001800000 */
[--C-:B------:R-:W-:Y:S01]  /*3420*/  FFMA.FTZ R116, R130, R116, R125.reuse ;  /* 0x0000007482747223 */ /* 0x100fe2000001007d */
[----:B------:R-:W-:Y:S01]  /*3430*/  ISETP.GE.U32.AND P2, PT, R156, RZ, PT ;  /* 0x000000ff9c00720c */ /* 0x000fe20003f46070 */
[--C-:B------:R-:W-:Y:S01]  /*3440*/  FFMA.FTZ R114, R130, R114, R125.reuse ;  /* 0x0000007282727223 */ /* 0x100fe2000001007d */
[----:B------:R-:W-:Y:S01]  /*3450*/  LOP3.LUT P3, RZ, R156, 0xff00, RZ, 0xc0, !PT ;  /* 0x0000ff009cff7812 */ /* 0x000fe2000786c0ff */
[----:B------:R-:W-:Y:S01]  /*3460*/  FMUL.FTZ R205, R171, R124 ;  /* 0x0000007cabcd7220 */ /* 0x000fe20000410000 */
[----:B------:R-:W-:Y:S01]  /*3470*/  FSEL R117, R117, RZ, P6 ;  /* 0x000000ff75757208 */ /* 0x000fe20003000000 */
[----:B------:R-:W-:Y:S01]  /*3480*/  FFMA.FTZ R112, R130, R112, R125 ;  /* 0x0000007082707223 */ /* 0x000fe2000001007d */
[C---:B------:R-:W-:Y:S01]  /*3490*/  LOP3.LUT P6, RZ, R157.reuse, 0xff0000, RZ, 0xc0, !PT ;  /* 0x00ff00009dff7812 */ /* 0x040fe200078cc0ff */
[----:B------:R-:W-:Y:S01]  /*34a0*/  FADD.FTZ R212, -R116, R127 ;  /* 0x0000007f74d47221 */ /* 0x000fe20000010100 */
[----:B------:R-:W-:Y:S01]  /*34b0*/  ISETP.GE.U32.AND.EX P2, PT, R157, 0x1000000, PT, P2 ;  /* 0x010000009d00780c */ /* 0x000fe20003f46120 */
[----:B------:R-:W-:Y:S01]  /*34c0*/  FADD.FTZ R216, -R114, R113 ;  /* 0x0000007172d87221 */ /* 0x000fe20000010100 */
[----:B------:R-:W-:Y:S01]  /*34d0*/  @P5 PRMT R110, R110, 0x7632, R110 ;  /* 0x000076326e6e5816 */ /* 0x000fe2000000006e */
[----:B------:R-:W-:Y:S01]  /*34e0*/  FMUL.FTZ R106, R205, R172 ;  /* 0x000000accd6a7220 */ /* 0x000fe20000410000 */
[----:B------:R-:W-:Y:S01]  /*34f0*/  FADD.FTZ R126, -R207, R126 ;  /* 0x0000007ecf7e7221 */ /* 0x000fe20000010100 */
[----:B------:R-:W-:Y:S01]  /*3500*/  @P4 SHF.L.U32 R116, R108, 0x10, RZ ;  /* 0x000000106c744819 */ /* 0x000fe200000006ff */
[----:B------:R-:W-:Y:S01]  /*3510*/  FADD.FTZ R112, -R112, R175 ;  /* 0x000000af70707221 */ /* 0x000fe20000010100 */
[----:B------:R-:W-:Y:S01]  /*3520*/  @P3 PRMT R108, R108, 0x7632, R108 ;  /* 0x000076326c6c3816 */ /* 0x000fe2000000006c */
[C---:B------:R-:W-:Y:S01]  /*3530*/  FMUL.FTZ R175, R171.reuse, R212 ;  /* 0x000000d4abaf7220 */ /* 0x040fe20000410000 */
[----:B------:R-:W-:Y:S01]  /*3540*/  @P5 SHF.L.U32 R107, R110, 0x10, RZ ;  /* 0x000000106e6b5819 */ /* 0x000fe200000006ff */
[----:B------:R-:W-:Y:S01]  /*3550*/  FMUL.FTZ R114, R106, UR4 ;  /* 0x000000046a727c20 */ /* 0x000fe20008410000 */
[----:B------:R-:W-:Y:S01]  /*3560*/  FMUL.FTZ R216, R171, R216 ;  /* 0x000000d8abd87220 */ /* 0x000fe20000410000 */
[----:B------:R-:W-:Y:S01]  /*3570*/  @P6 SHF.L.U32 R214, R111, 0x10, RZ ;  /* 0x000000106fd66819 */ /* 0x000fe200000006ff */
[----:B------:R-:W-:Y:S01]  /*3580*/  FMUL.FTZ R126, R171, R126 ;  /* 0x0000007eab7e7220 */ /* 0x000fe20000410000 */
[----:B------:R-:W-:Y:S01]  /*3590*/  @P2 PRMT R111, R111, 0x7632, R111 ;  /* 0x000076326f6f2816 */ /* 0x000fe2000000006f */
[----:B------:R-:W-:Y:S01]  /*35a0*/  FMUL.FTZ R113, R171, R112 ;  /* 0x00000070ab717220 */ /* 0x000fe20000410000 */
[----:B------:R-:W-:Y:S01]  /*35b0*/  @P3 SHF.L.U32 R127, R108, 0x10, RZ ;  /* 0x000000106c7f3819 */ /* 0x000fe200000006ff */
[-C--:B------:R-:W-:Y:S01]  /*35c0*/  FMUL.FTZ R108, R175, R172.reuse ;  /* 0x000000acaf6c7220 */ /* 0x080fe20000410000 */
[----:B------:R-:W-:Y:S01]  /*35d0*/  MOV R124, RZ ;  /* 0x000000ff007c7202 */ /* 0x000fe20000000f00 */
[----:B------:R-:W-:Y:S01]  /*35e0*/  @P5 FMUL.FTZ R124, R114, R107 ;  /* 0x0000006b727c5220 */ /* 0x000fe20000410000 */
[-C--:B------:R-:W-:Y:S01]  /*35f0*/  FMUL.FTZ R110, R216, R172.reuse ;  /* 0x000000acd86e7220 */ /* 0x080fe20000410000 */
[-C--:B------:R-:W-:Y:S01]  /*3600*/  FMUL.FTZ R107, R126, R172.reuse ;  /* 0x000000ac7e6b7220 */ /* 0x080fe20000410000 */
[----:B------:R-:W-:Y:S01]  /*3610*/  @P2 SHF.L.U32 R207, R111, 0x10, RZ ;  /* 0x000000106fcf2819 */ /* 0x000fe200000006ff */
[----:B------:R-:W-:Y:S01]  /*3620*/  FMUL.FTZ R106, R113, R172 ;  /* 0x000000ac716a7220 */ /* 0x000fe20000410000 */
[----:B------:R-:W-:Y:S01]  /*3630*/  FMUL.FTZ R111, R108, UR4 ;  /* 0x000000046c6f7c20 */ /* 0x000fe20008410000 */
[----:B------:R-:W-:Y:S01]  /*3640*/  FMUL.FTZ R108, R110, UR4 ;  /* 0x000000046e6c7c20 */ /* 0x000fe20008410000 */
[----:B------:R-:W-:Y:S01]  /*3650*/  FMUL.FTZ R110, R107, UR4 ;  /* 0x000000046b6e7c20 */ /* 0x000fe20008410000 */
[----:B------:R-:W-:Y:S01]  /*3660*/  FMUL.FTZ R115, R106, UR4 ;  /* 0x000000046a737c20 */ /* 0x000fe20008410000 */
[----:B------:R-:W-:-:S02]  /*3670*/  CS2R R156, SRZ ;  /* 0x00000000009c7805 */ /* 0x000fc4000001ff00 */
[----:B------:R-:W-:Y:S01]  /*3680*/  F2FP.BF16.F32.PACK_AB R105, R104, R105 ;  /* 0x000000696869723e */ /* 0x000fe200000010ff */
[----:B------:R-:W-:Y:S01]  /*3690*/  HFMA2 R122, -RZ, RZ, 0, 0 ;  /* 0x00000000ff7a7431 */ /* 0x000fe200000001ff */
[----:B------:R-:W-:Y:S01]  /*36a0*/  MOV R128, RZ ;  /* 0x000000ff00807202 */ /* 0x000fe20000000f00 */
[----:B------:R-:W-:Y:S01]  /*36b0*/  @P6 FMUL.FTZ R157, R111, R214 ;  /* 0x000000d66f9d6220 */ /* 0x000fe20000410000 */
[----:B------:R-:W-:Y:S01]  /*36c0*/  F2FP.BF16.F32.PACK_AB R104, R126, R113 ;  /* 0x000000717e68723e */ /* 0x000fe200000010ff */
[----:B------:R-:W-:Y:S01]  /*36d0*/  @P2 FMUL.FTZ R156, R108, R207 ;  /* 0x000000cf6c9c2220 */ /* 0x000fe20000410000 */
[----:B------:R-:W-:Y:S01]  /*36e0*/  @P3 FMUL.FTZ R128, R110, R127 ;  /* 0x0000007f6e803220 */ /* 0x000fe20000410000 */
[----:B------:R-:W-:Y:S01]  /*36f0*/  FMUL.FTZ R112, R98, R111 ;  /* 0x0000006f62707220 */ /* 0x000fe20000410000 */
[----:B------:R-:W-:Y:S01]  /*3700*/  FMUL.FTZ R113, R99, R108 ;  /* 0x0000006c63717220 */ /* 0x000fe20000410000 */
[----:B------:R-:W-:Y:S01]  /*3710*/  FMUL.FTZ R111, R97, R114 ;  /* 0x00000072616f7220 */ /* 0x000fe20000410000 */
[----:B------:R-:W-:Y:S01]  /*3720*/  FMUL.FTZ R108, R100, R115 ;  /* 0x00000073646c7220 */ /* 0x000fe20000410000 */
[----:B------:R-:W-:Y:S01]  /*3730*/  FMUL.FTZ R110, R101, R110 ;  /* 0x0000006e656e7220 */ /* 0x000fe20000410000 */
[----:B------:R-:W-:Y:S01]  /*3740*/  @P4 FMUL.FTZ R122, R115, R116 ;  /* 0x00000074737a4220 */ /* 0x000fe20000410000 */
        /* <DEDUP_REMOVED lines=9> */
[----:B------:R-:W-:Y:S02]  /*37e0*/  F2FP.BF16.F32.PACK_AB R109, R210, R109 ;  /* 0x0000006dd26d723e */ /* 0x000fe400000010ff */
[----:B------:R-:W-:-:S07]  /*37f0*/  F2FP.BF16.F32.PACK_AB R108, R115, R108 ;  /* 0x0000006c736c723e */ /* 0x000fce00000010ff */
.L_x_3214:
        /* <DEDUP_REMOVED lines=9> */
[----:B0-----:R-:W-:Y:S01]  /*3890*/  LOP3.LUT R104, R146, 0xff0000, RZ, 0xc0, !PT ;  /* 0x00ff000092687812 */ /* 0x001fe200078ec0ff */
[----:B------:R-:W-:Y:S01]  /*38a0*/  FFMA.FTZ R198, R130, R198, R125 ;  /* 0x000000c682c67223 */ /* 0x000fe2000001007d */
[----:B------:R-:W-:Y:S02]  /*38b0*/  LOP3.LUT R107, R146, 0xff000000, RZ, 0xc0, !PT ;  /* 0xff000000926b7812 */ /* 0x000fe400078ec0ff */
[----:B------:R-:W-:Y:S02]  /*38c0*/  CS2R R174, SRZ ;  /* 0x0000000000ae7805 */ /* 0x000fe4000001ff00 */
[----:B------:R-:W-:Y:S01]  /*38d0*/  ISETP.NE.U32.AND P6, PT, R104, RZ, PT ;  /* 0x000000ff6800720c */ /* 0x000fe20003fc5070 */
[----:B------:R-:W-:Y:S01]  /*38e0*/  FADD.FTZ R198, -R198, R191 ;  /* 0x000000bfc6c67221 */ /* 0x000fe20000010100 */
[----:B------:R-:W-:Y:S01]  /*38f0*/  ISETP.NE.U32.AND P3, PT, R107, RZ, PT ;  /* 0x000000ff6b00720c */ /* 0x000fe20003f65070 */
[C-C-:B------:R-:W-:Y:S01]  /*3900*/  FFMA.FTZ R202, R130.reuse, R202, R125.reuse ;  /* 0x000000ca82ca7223 */ /* 0x140fe2000001007d */
[----:B------:R-:W-:Y:S01]  /*3910*/  ISETP.NE.AND.EX P6, PT, RZ, RZ, PT, P6 ;  /* 0x000000ffff00720c */ /* 0x000fe20003fc5360 */
[----:B------:R-:W-:Y:S01]  /*3920*/  FMUL.FTZ R105, R171, R198 ;  /* 0x000000c6ab697220 */ /* 0x000fe20000410000 */
[----:B------:R-:W-:Y:S01]  /*3930*/  FFMA.FTZ R107, R130, R200, R125 ;  /* 0x000000c8826b7223 */ /* 0x000fe2000001007d */
[----:B------:R-:W-:Y:S01]  /*3940*/  ISETP.NE.AND.EX P3, PT, RZ, RZ, PT, P3 ;  /* 0x000000ffff00720c */ /* 0x000fe20003f65330 */
[----:B------:R-:W-:Y:S01]  /*3950*/  FADD.FTZ R202, -R202, R197 ;  /* 0x000000c5caca7221 */ /* 0x000fe20000010100 */
[----:B------:R-:W-:Y:S01]  /*3960*/  FMUL.FTZ R104, R105, R172 ;  /* 0x000000ac69687220 */ /* 0x000fe20000410000 */
[----:B------:R-:W-:Y:S01]  /*3970*/  ISETP.GE.U32.AND P2, PT, R146, RZ, PT ;  /* 0x000000ff9200720c */ /* 0x000fe20003f46070 */
[----:B------:R-:W-:Y:S01]  /*3980*/  FADD.FTZ R192, -R107, R192 ;  /* 0x000000c06bc07221 */ /* 0x000fe20000010100 */
[C---:B------:R-:W-:Y:S01]  /*3990*/  LOP3.LUT P4, RZ, R147.reuse, 0xff, RZ, 0xc0, !PT ;  /* 0x000000ff93ff7812 */ /* 0x040fe2000788c0ff */
[----:B------:R-:W-:Y:S01]  /*39a0*/  FMUL.FTZ R109, R104, UR4 ;  /* 0x00000004686d7c20 */ /* 0x000fe20008410000 */
[----:B------:R-:W-:Y:S01]  /*39b0*/  LOP3.LUT P5, RZ, R147, 0xff00, RZ, 0xc0, !PT ;  /* 0x0000ff0093ff7812 */ /* 0x000fe200078ac0ff */
[----:B------:R-:W-:Y:S01]  /*39c0*/  FMUL.FTZ R202, R171, R202 ;  /* 0x000000caabca7220 */ /* 0x000fe20000410000 */
[----:B------:R-:W-:Y:S01]  /*39d0*/  ISETP.GE.U32.AND.EX P2, PT, R147, 0x1000000, PT, P2 ;  /* 0x010000009300780c */ /* 0x000fe20003f46120 */
[----:B------:R-:W-:Y:S01]  /*39e0*/  FFMA.FTZ R206, R130, R206, R125 ;  /* 0x000000ce82ce7223 */ /* 0x000fe2000001007d */
[C---:B-----5:R-:W-:Y:S01]  /*39f0*/  @P6 SHF.L.U32 R106, R113.reuse, 0x10, RZ ;  /* 0x00000010716a6819 */ /* 0x060fe200000006ff */
[----:B------:R-:W-:Y:S01]  /*3a00*/  FMUL.FTZ R104, R202, R172 ;  /* 0x000000acca687220 */ /* 0x000fe20000410000 */
[----:B------:R-:W-:Y:S01]  /*3a10*/  @P3 PRMT R113, R113, 0x7632, R113 ;  /* 0x0000763271713816 */ /* 0x000fe20000000071 */
[----:B------:R-:W-:-:S02]  /*3a20*/  HFMA2 R191, -RZ, RZ, 0, 0 ;  /* 0x00000000ffbf7431 */ /* 0x000fc400000001ff */
[----:B------:R-:W-:Y:S01]  /*3a30*/  FFMA.FTZ R196, R130, R196, R125 ;  /* 0x000000c482c47223 */ /* 0x000fe2000001007d */
[----:B------:R-:W-:Y:S01]  /*3a40*/  @P6 FMUL.FTZ R175, R109, R106 ;  /* 0x0000006a6daf6220 */ /* 0x000fe20000410000 */
[----:B------:R-:W-:Y:S01]  /*3a50*/  FMUL.FTZ R109, R94, R109 ;  /* 0x0000006d5e6d7220 */ /* 0x000fe20000410000 */
[----:B------:R-:W-:Y:S01]  /*3a60*/  FMUL.FTZ R110, R104, UR4 ;  /* 0x00000004686e7c20 */ /* 0x000fe20008410000 */
[----:B------:R-:W-:Y:S01]  /*3a70*/  @P3 SHF.L.U32 R113, R113, 0x10, RZ ;  /* 0x0000001071713819 */ /* 0x000fe200000006ff */
[----:B------:R-:W-:Y:S01]  /*3a80*/  FADD.FTZ R206, -R206, R199 ;  /* 0x000000c7cece7221 */ /* 0x000fe20000010100 */
[----:B------:R-:W-:Y:S01]  /*3a90*/  LOP3.LUT R126, R146, 0xff, RZ, 0xc0, !PT ;  /* 0x000000ff927e7812 */ /* 0x000fe200078ec0ff */
[----:B------:R-:W-:Y:S01]  /*3aa0*/  FMUL.FTZ R104, R95, R110 ;  /* 0x0000006e5f687220 */ /* 0x000fe20000410000 */
[----:B------:R-:W-:Y:S01]  /*3ab0*/  FSEL R109, R109, RZ, P6 ;  /* 0x000000ff6d6d7208 */ /* 0x000fe20003000000 */
[----:B------:R-:W-:Y:S01]  /*3ac0*/  FADD.FTZ R108, -R196, R195 ;  /* 0x000000c3c46c7221 */ /* 0x000fe20000010100 */
[----:B------:R-:W-:Y:S01]  /*3ad0*/  LOP3.LUT P6, RZ, R147, 0xff0000, RZ, 0xc0, !PT ;  /* 0x00ff000093ff7812 */ /* 0x000fe200078cc0ff */
[----:B------:R-:W-:Y:S01]  /*3ae0*/  FMUL.FTZ R147, R171, R192 ;  /* 0x000000c0ab937220 */ /* 0x000fe20000410000 */
[----:B------:R-:W-:Y:S01]  /*3af0*/  LOP3.LUT R127, R146, 0xff00, RZ, 0xc0, !PT ;  /* 0x0000ff00927f7812 */ /* 0x000fe200078ec0ff */
[----:B------:R-:W-:Y:S01]  /*3b00*/  @P3 FMUL.FTZ R174, R110, R113 ;  /* 0x000000716eae3220 */ /* 0x000fe20000410000 */
[----:B------:R-:W-:Y:S01]  /*3b10*/  FSEL R146, R104, RZ, P3 ;  /* 0x000000ff68927208 */ /* 0x000fe20001800000 */
[----:B------:R-:W-:Y:S01]  /*3b20*/  FMUL.FTZ R106, R147, R172 ;  /* 0x000000ac936a7220 */ /* 0x000fe20000410000 */
[----:B------:R-:W-:Y:S01]  /*3b30*/  ISETP.NE.U32.AND P3, PT, R126, RZ, PT ;  /* 0x000000ff7e00720c */ /* 0x000fe20003f65070 */
[----:B------:R-:W-:Y:S01]  /*3b40*/  FMUL.FTZ R206, R171, R206 ;  /* 0x000000ceabce7220 */ /* 0x000fe20000410000 */
[--C-:B------:R-:W-:Y:S01]  /*3b50*/  FFMA.FTZ R204, R130, R204, R125.reuse ;  /* 0x000000cc82cc7223 */ /* 0x100fe2000001007d */
[----:B------:R-:W-:Y:S01]  /*3b60*/  FMUL.FTZ R111, R106, UR4 ;  /* 0x000000046a6f7c20 */ /* 0x000fe20008410000 */
[----:B------:R-:W-:Y:S01]  /*3b70*/  @P4 SHF.L.U32 R106, R114, 0x10, RZ ;  /* 0x00000010726a4819 */ /* 0x000fe200000006ff */
[--C-:B------:R-:W-:Y:S01]  /*3b80*/  FFMA.FTZ R208, R130, R208, R125.reuse ;  /* 0x000000d082d07223 */ /* 0x100fe2000001007d */
[----:B------:R-:W-:Y:S01]  /*3b90*/  ISETP.NE.AND.EX P3, PT, RZ, RZ, PT, P3 ;  /* 0x000000ffff00720c */ /* 0x000fe20003f65330 */
[----:B------:R-:W-:Y:S01]  /*3ba0*/  FMUL.FTZ R107, R88, R111 ;  /* 0x0000006f586b7220 */ /* 0x000fe20000410000 */
[----:B------:R-:W-:Y:S01]  /*3bb0*/  @P5 PRMT R114, R114, 0x7632, R114 ;  /* 0x0000763272725816 */ /* 0x000fe20000000072 */
[----:B------:R-:W-:Y:S01]  /*3bc0*/  @P4 FMUL.FTZ R191, R111, R106 ;  /* 0x0000006a6fbf4220 */ /* 0x000fe20000410000 */
[----:B------:R-:W-:Y:S01]  /*3bd0*/  FMUL.FTZ R106, R206, R172 ;  /* 0x000000acce6a7220 */ /* 0x000fe20000410000 */
[----:B------:R-:W-:Y:S01]  /*3be0*/  FFMA.FTZ R194, R130, R194, R125 ;  /* 0x000000c282c27223 */ /* 0x000fe2000001007d */
[----:B------:R-:W-:Y:S01]  /*3bf0*/  FSEL R195, R107, RZ, P4 ;  /* 0x000000ff6bc37208 */ /* 0x000fe20002000000 */
[----:B------:R-:W-:Y:S01]  /*3c00*/  FADD.FTZ R204, -R204, R193 ;  /* 0x000000c1cccc7221 */ /* 0x000fe20000010100 */
[----:B------:R-:W-:Y:S01]  /*3c10*/  ISETP.NE.U32.AND P4, PT, R127, RZ, PT ;  /* 0x000000ff7f00720c */ /* 0x000fe20003f85070 */
[----:B------:R-:W-:Y:S01]  /*3c20*/  FMUL.FTZ R197, R106, UR4 ;  /* 0x000000046ac57c20 */ /* 0x000fe20008410000 */
[----:B------:R-:W-:Y:S01]  /*3c30*/  @P5 SHF.L.U32 R114, R114, 0x10, RZ ;  /* 0x0000001072725819 */ /* 0x000fe200000006ff */
[----:B------:R-:W-:Y:S01]  /*3c40*/  FADD.FTZ R208, -R208, R201 ;  /* 0x000000c9d0d07221 */ /* 0x000fe20000010100 */
[----:B------:R-:W-:-:S02]  /*3c50*/  ISETP.NE.AND.EX P4, PT, RZ, RZ, PT, P4 ;  /* 0x000000ffff00720c */ /* 0x000fc40003f85340 */
[----:B------:R-:W-:Y:S01]  /*3c60*/  CS2R R192, SRZ ;  /* 0x0000000000c07805 */ /* 0x000fe2000001ff00 */
[----:B------:R-:W-:Y:S01]  /*3c70*/  FADD.FTZ R104, -R194, R189 ;  /* 0x000000bdc2687221 */ /* 0x000fe20000010100 */
[----:B------:R-:W-:Y:S01]  /*3c80*/  @P5 FMUL.FTZ R192, R197, R114 ;  /* 0x00000072c5c05220 */ /* 0x000fe20000410000 */
[C---:B------:R-:W-:Y:S01]  /*3c90*/  FMUL.FTZ R114, R171.reuse, R108 ;  /* 0x0000006cab727220 */ /* 0x040fe20000410000 */
[C---:B------:R-:W-:Y:S01]  /*3ca0*/  FMUL.FTZ R199, R171.reuse, R204 ;  /* 0x000000ccabc77220 */ /* 0x040fe20000410000 */
[C---:B------:R-:W-:Y:S01]  /*3cb0*/  FMUL.FTZ R208, R171.reuse, R208 ;  /* 0x000000d0abd07220 */ /* 0x040fe20000410000 */
[----:B------:R-:W-:Y:S01]  /*3cc0*/  @P3 SHF.L.U32 R106, R112, 0x10, RZ ;  /* 0x00000010706a3819 */ /* 0x000fe200000006ff */
[----:B------:R-:W-:Y:S01]  /*3cd0*/  FMUL.FTZ R113, R171, R104 ;  /* 0x00000068ab717220 */ /* 0x000fe20000410000 */
[----:B------:R-:W-:Y:S01]  /*3ce0*/  @P6 SHF.L.U32 R110, R115, 0x10, RZ ;  /* 0x00000010736e6819 */ /* 0x000fe200000006ff */
[-C--:B------:R-:W-:Y:S01]  /*3cf0*/  FMUL.FTZ R108, R199, R172.reuse ;  /* 0x000000acc76c7220 */ /* 0x080fe20000410000 */
[----:B------:R-:W-:Y:S01]  /*3d00*/  @P2 PRMT R115, R115, 0x7632, R115 ;  /* 0x0000763273732816 */ /* 0x000fe20000000073 */
[-C--:B------:R-:W-:Y:S01]  /*3d10*/  FMUL.FTZ R107, R114, R172.reuse ;  /* 0x000000ac726b7220 */ /* 0x080fe20000410000 */
[----:B------:R-:W-:Y:S01]  /*3d20*/  @P4 PRMT R112, R112, 0x7632, R112 ;  /* 0x0000763270704816 */ /* 0x000fe20000000070 */
[-C--:B------:R-:W-:Y:S01]  /*3d30*/  FMUL.FTZ R111, R208, R172.reuse ;  /* 0x000000acd06f7220 */ /* 0x080fe20000410000 */
[----:B------:R-:W-:Y:S01]  /*3d40*/  FMUL.FTZ R104, R113, R172 ;  /* 0x000000ac71687220 */ /* 0x000fe20000410000 */
[----:B------:R-:W-:Y:S01]  /*3d50*/  @P2 SHF.L.U32 R115, R115, 0x10, RZ ;  /* 0x0000001073732819 */ /* 0x000fe200000006ff */
[----:B------:R-:W-:Y:S01]  /*3d60*/  FMUL.FTZ R201, R108, UR4 ;  /* 0x000000046cc97c20 */ /* 0x000fe20008410000 */
[----:B------:R-:W-:Y:S01]  /*3d70*/  @P4 SHF.L.U32 R112, R112, 0x10, RZ ;  /* 0x0000001070704819 */ /* 0x000fe200000006ff */
[----:B------:R-:W-:Y:S01]  /*3d80*/  FMUL.FTZ R126, R107, UR4 ;  /* 0x000000046b7e7c20 */ /* 0x000fe20008410000 */
[----:B------:R-:W-:Y:S01]  /*3d90*/  FMUL.FTZ R108, R111, UR4 ;  /* 0x000000046f6c7c20 */ /* 0x000fe20008410000 */
[----:B------:R-:W-:Y:S01]  /*3da0*/  FMUL.FTZ R127, R104, UR4 ;  /* 0x00000004687f7c20 */ /* 0x000fe20008410000 */
[----:B------:R-:W-:Y:S01]  /*3db0*/  MOV R194, RZ ;  /* 0x000000ff00c27202 */ /* 0x000fe20000000f00 */
[----:B------:R-:W-:Y:S01]  /*3dc0*/  @P4 FMUL.FTZ R194, R126, R112 ;  /* 0x000000707ec24220 */ /* 0x000fe20000410000 */
[----:B------:R-:W-:Y:S01]  /*3dd0*/  MOV R196, RZ ;  /* 0x000000ff00c47202 */ /* 0x000fe20000000f00 */
[----:B------:R-:W-:Y:S01]  /*3de0*/  @P6 FMUL.FTZ R193, R201, R110 ;  /* 0x0000006ec9c16220 */ /* 0x000fe20000410000 */
[----:B------:R-:W-:Y:S01]  /*3df0*/  F2FP.BF16.F32.PACK_AB R104, R114, R113 ;  /* 0x000000717268723e */ /* 0x000fe200000010ff */
[----:B------:R-:W-:Y:S01]  /*3e00*/  @P2 FMUL.FTZ R196, R108, R115 ;  /* 0x000000736cc42220 */ /* 0x000fe20000410000 */
[----:B------:R-:W-:Y:S01]  /*3e10*/  FMUL.FTZ R112, R90, R201 ;  /* 0x000000c95a707220 */ /* 0x000fe20000410000 */
[----:B------:R-:W-:Y:S01]  /*3e20*/  FMUL.FTZ R113, R91, R108 ;  /* 0x0000006c5b717220 */ /* 0x000fe20000410000 */
[----:B------:R-:W-:Y:S01]  /*3e30*/  FMUL.FTZ R111, R89, R197 ;  /* 0x000000c5596f7220 */ /* 0x000fe20000410000 */
[----:B------:R-:W-:Y:S01]  /*3e40*/  FMUL.FTZ R108, R92, R127 ;  /* 0x0000007f5c6c7220 */ /* 0x000fe20000410000 */
[----:B------:R-:W-:Y:S01]  /*3e50*/  FMUL.FTZ R110, R93, R126 ;  /* 0x0000007e5d6e7220 */ /* 0x000fe20000410000 */
[----:B------:R-:W-:Y:S01]  /*3e60*/  HFMA2 R189, -RZ, RZ, 0, 0 ;  /* 0x00000000ffbd7431 */ /* 0x000fe200000001ff */
[----:B------:R-:W-:-:S02]  /*3e70*/  FSEL R114, R112, RZ, P6 ;  /* 0x000000ff70727208 */ /* 0x000fc40003000000 */
[----:B------:R-:W-:Y:S02]  /*3e80*/  FSEL R113, R113, RZ, P2 ;  /* 0x000000ff71717208 */ /* 0x000fe40001000000 */
[----:B------:R-:W-:Y:S01]  /*3e90*/  FSEL R112, R111, RZ, P5 ;  /* 0x000000ff6f707208 */ /* 0x000fe20002800000 */
[----:B------:R-:W-:Y:S01]  /*3ea0*/  @P3 FMUL.FTZ R189, R127, R106 ;  /* 0x0000006a7fbd3220 */ /* 0x000fe20000410000 */
[----:B------:R-:W-:Y:S02]  /*3eb0*/  FSEL R108, R108, RZ, P3 ;  /* 0x000000ff6c6c7208 */ /* 0x000fe40001800000 */
[----:B------:R-:W-:Y:S02]  /*3ec0*/  FSEL R115, R110, RZ, P4 ;  /* 0x000000ff6e737208 */ /* 0x000fe40002000000 */
[----:B------:R-:W-:Y:S02]  /*3ed0*/  F2FP.BF16.F32.PACK_AB R107, R208, R199 ;  /* 0x000000c7d06b723e */ /* 0x000fe400000010ff */
[----:B------:R-:W-:-:S02]  /*3ee0*/  F2FP.BF16.F32.PACK_AB R106, R206, R147 ;  /* 0x00000093ce6a723e */ /* 0x000fc400000010ff */
[----:B------:R-:W-:Y:S02]  /*3ef0*/  F2FP.BF16.F32.PACK_AB R105, R202, R105 ;  /* 0x00000069ca69723e */ /* 0x000fe400000010ff */
[----:B------:R-:W-:Y:S02]  /*3f00*/  F2FP.BF16.F32.PACK_AB R111, R113, R114 ;  /* 0x00000072716f723e */ /* 0x000fe400000010ff */
[----:B------:R-:W-:Y:S02]  /*3f10*/  F2FP.BF16.F32.PACK_AB R110, R112, R195 ;  /* 0x000000c3706e723e */ /* 0x000fe400000010ff */
[----:B------:R-:W-:Y:S02]  /*3f20*/  F2FP.BF16.F32.PACK_AB R109, R146, R109 ;  /* 0x0000006d926d723e */ /* 0x000fe400000010ff */
[----:B------:R-:W-:Y:S01]  /*3f30*/  F2FP.BF16.F32.PACK_AB R108, R115, R108 ;  /* 0x0000006c736c723e */ /* 0x000fe200000010ff */
[----:B------:R-:W-:Y:S06]  /*3f40*/  BRA `(.L_x_3216) ;  /* 0x0000000400847947 */ /* 0x000fec0003800000 */
.L_x_3215:
[--C-:B------:R-:W-:Y:S01]  /*3f50*/  FFMA.FTZ R198, R130, R198, R125.reuse ;  /* 0x000000c682c67223 */ /* 0x100fe2000001007d */
[----:B------:R-:W-:Y:S01]  /*3f60*/  LOP3.LUT P2, RZ, R146, 0xff0000, RZ, 0xc0, !PT ;  /* 0x00ff000092ff7812 */ /* 0x000fe2000784c0ff */
[----:B------:R-:W-:Y:S01]  /*3f70*/  FFMA.FTZ R202, R130, R202, R125 ;  /* 0x000000ca82ca7223 */ /* 0x000fe2000001007d */
[----:B------:R-:W-:Y:S01]  /*3f80*/  LOP3.LUT P6, RZ, R146, 0xff000000, RZ, 0xc0, !PT ;  /* 0xff00000092ff7812 */ /* 0x000fe200078cc0ff */
[----:B------:R-:W-:Y:S01]  /*3f90*/  FADD.FTZ R198, -R198, R191 ;  /* 0x000000bfc6c67221 */ /* 0x000fe20000010100 */
[----:B0-----:R-:W-:Y:S01]  /*3fa0*/  FFMA.FTZ R111, R130, R200, R125 ;  /* 0x000000c8826f7223 */ /* 0x001fe2000001007d */
[----:B------:R-:W-:Y:S01]  /*3fb0*/  FADD.FTZ R202, -R202, R197 ;  /* 0x000000c5caca7221 */ /* 0x000fe20000010100 */
[----:B------:R-:W-:Y:S01]  /*3fc0*/  CS2R R174, SRZ ;  /* 0x0000000000ae7805 */ /* 0x000fe2000001ff00 */
[----:B------:R-:W-:Y:S01]  /*3fd0*/  FMUL.FTZ R109, R171, R198 ;  /* 0x000000c6ab6d7220 */ /* 0x000fe20000410000 */
[----:B------:R-:W-:Y:S01]  /*3fe0*/  FADD.FTZ R192, -R111, R192 ;  /* 0x000000c06fc07221 */ /* 0x000fe20000010100 */
[----:B------:R-:W-:Y:S01]  /*3ff0*/  FMUL.FTZ R111, R171, R202 ;  /* 0x000000caab6f7220 */ /* 0x000fe20000410000 */
[C---:B------:R-:W-:Y:S01]  /*4000*/  LOP3.LUT P5, RZ, R147.reuse, 0xff, RZ, 0xc0, !PT ;  /* 0x000000ff93ff7812 */ /* 0x040fe200078ac0ff */
[----:B------:R-:W-:Y:S01]  /*4010*/  FMUL.FTZ R108, R172, R109 ;  /* 0x0000006dac6c7220 */ /* 0x000fe20000410000 */
[----:B------:R-:W-:Y:S01]  /*4020*/  LOP3.LUT R127, R147, 0xff00, RZ, 0xc0, !PT ;  /* 0x0000ff00937f7812 */ /* 0x000fe200078ec0ff */
[----:B------:R-:W-:Y:S01]  /*4030*/  FFMA.FTZ R206, R130, R206, R125 ;  /* 0x000000ce82ce7223 */ /* 0x000fe2000001007d */
[C---:B-----5:R-:W-:Y:S01]  /*4040*/  @P2 SHF.L.U32 R110, R113.reuse, 0x10, RZ ;  /* 0x00000010716e2819 */ /* 0x060fe200000006ff */
[----:B------:R-:W-:Y:S01]  /*4050*/  FMUL.FTZ R109, R108, UR4 ;  /* 0x000000046c6d7c20 */ /* 0x000fe20008410000 */
[----:B------:R-:W-:Y:S01]  /*4060*/  @P6 PRMT R113, R113, 0x7632, R113 ;  /* 0x0000763271716816 */ /* 0x000fe20000000071 */
[----:B------:R-:W-:Y:S01]  /*4070*/  FMUL.FTZ R108, R172, R111 ;  /* 0x0000006fac6c7220 */ /* 0x000fe20000410000 */
[----:B------:R-:W-:Y:S01]  /*4080*/  FMUL.FTZ R111, R171, R192 ;  /* 0x000000c0ab6f7220 */ /* 0x000fe20000410000 */
[----:B------:R-:W-:Y:S01]  /*4090*/  @P2 FMUL.FTZ R175, R110, R109 ;  /* 0x0000006d6eaf2220 */ /* 0x000fe20000410000 */
[----:B------:R-:W-:Y:S01]  /*40a0*/  @P6 SHF.L.U32 R113, R113, 0x10, RZ ;  /* 0x0000001071716819 */ /* 0x000fe200000006ff */
[----:B------:R-:W-:Y:S01]  /*40b0*/  FMUL.FTZ R108, R108, UR4 ;  /* 0x000000046c6c7c20 */ /* 0x000fe20008410000 */
[----:B------:R-:W-:Y:S01]  /*40c0*/  FMUL.FTZ R110, R172, R111 ;  /* 0x0000006fac6e7220 */ /* 0x000fe20000410000 */
[----:B------:R-:W-:Y:S01]  /*40d0*/  FMUL.FTZ R109, R94, R109 ;  /* 0x0000006d5e6d7220 */ /* 0x000fe20000410000 */
[----:B------:R-:W-:-:S02]  /*40e0*/  HFMA2 R191, -RZ, RZ, 0, 0 ;  /* 0x00000000ffbf7431 */ /* 0x000fc400000001ff */
[-C--:B------:R-:W-:Y:S01]  /*40f0*/  @P6 FMUL.FTZ R174, R113, R108.reuse ;  /* 0x0000006c71ae6220 */ /* 0x080fe20000410000 */
[----:B------:R-:W-:Y:S01]  /*4100*/  FMUL.FTZ R108, R95, R108 ;  /* 0x0000006c5f6c7220 */ /* 0x000fe20000410000 */
[----:B------:R-:W-:Y:S01]  /*4110*/  FMUL.FTZ R111, R110, UR4 ;  /* 0x000000046e6f7c20 */ /* 0x000fe20008410000 */
[----:B------:R-:W-:Y:S01]  /*4120*/  @P5 SHF.L.U32 R110, R114, 0x10, RZ ;  /* 0x00000010726e5819 */ /* 0x000fe200000006ff */
[----:B------:R-:W-:Y:S01]  /*4130*/  FADD.FTZ R206, -R206, R199 ;  /* 0x000000c7cece7221 */ /* 0x000fe20000010100 */
[----:B------:R-:W-:Y:S01]  /*4140*/  FSEL R109, R109, RZ, P2 ;  /* 0x000000ff6d6d7208 */ /* 0x000fe20001000000 */
[--C-:B------:R-:W-:Y:S01]  /*4150*/  FFMA.FTZ R196, R130, R196, R125.reuse ;  /* 0x000000c482c47223 */ /* 0x100fe2000001007d */
[----:B------:R-:W-:Y:S01]  /*4160*/  FSEL R126, R108, RZ, P6 ;  /* 0x000000ff6c7e7208 */ /* 0x000fe20003000000 */
[-C--:B------:R-:W-:Y:S01]  /*4170*/  FMUL.FTZ R108, R88, R111.reuse ;  /* 0x0000006f586c7220 */ /* 0x080fe20000410000 */
[----:B------:R-:W-:Y:S01]  /*4180*/  ISETP.NE.AND.EX P6, PT, R127, RZ, PT, !PT ;  /* 0x000000ff7f00720c */ /* 0x000fe20003fc53f0 */
[----:B------:R-:W-:Y:S01]  /*4190*/  @P5 FMUL.FTZ R191, R110, R111 ;  /* 0x0000006f6ebf5220 */ /* 0x000fe20000410000 */
[----:B------:R-:W-:Y:S01]  /*41a0*/  ISETP.GE.U32.AND P2, PT, R146, RZ, PT ;  /* 0x000000ff9200720c */ /* 0x000fe20003f46070 */
[----:B------:R-:W-:Y:S01]  /*41b0*/  FMUL.FTZ R111, R171, R206 ;  /* 0x000000ceab6f7220 */ /* 0x000fe20000410000 */
[C---:B------:R-:W-:Y:S01]  /*41c0*/  LOP3.LUT R197, R147.reuse, 0xff0000, RZ, 0xc0, !PT ;  /* 0x00ff000093c57812 */ /* 0x040fe200078ec0ff */
[--C-:B------:R-:W-:Y:S01]  /*41d0*/  FFMA.FTZ R204, R130, R204, R125.reuse ;  /* 0x000000cc82cc7223 */ /* 0x100fe2000001007d */
[----:B------:R-:W-:Y:S01]  /*41e0*/  FSEL R127, R108, RZ, P5 ;  /* 0x000000ff6c7f7208 */ /* 0x000fe20002800000 */
[----:B------:R-:W-:Y:S01]  /*41f0*/  FMUL.FTZ R108, R172, R111 ;  /* 0x0000006fac6c7220 */ /* 0x000fe20000410000 */
[----:B------:R-:W-:Y:S01]  /*4200*/  LOP3.LUT P4, RZ, R146, 0xff, RZ, 0xc0, !PT ;  /* 0x000000ff92ff7812 */ /* 0x000fe2000788c0ff */
[C-C-:B------:R-:W-:Y:S01]  /*4210*/  FFMA.FTZ R208, R130.reuse, R208, R125.reuse ;  /* 0x000000d082d07223 */ /* 0x140fe2000001007d */
[----:B------:R-:W-:Y:S01]  /*4220*/  ISETP.GE.U32.AND.EX P2, PT, R147, 0x1000000, PT, P2 ;  /* 0x010000009300780c */ /* 0x000fe20003f46120 */
[----:B------:R-:W-:Y:S01]  /*4230*/  FFMA.FTZ R194, R130, R194, R125 ;  /* 0x000000c282c27223 */ /* 0x000fe2000001007d */
[----:B------:R-:W-:Y:S01]  /*4240*/  ISETP.NE.AND.EX P5, PT, R197, RZ, PT, !PT ;  /* 0x000000ffc500720c */ /* 0x000fe20003fa53f0 */
[----:B------:R-:W-:Y:S01]  /*4250*/  FADD.FTZ R204, -R204, R193 ;  /* 0x000000c1cccc7221 */ /* 0x000fe20000010100 */
[----:B------:R-:W-:Y:S01]  /*4260*/  LOP3.LUT P3, RZ, R146, 0xff00, RZ, 0xc0, !PT ;  /* 0x0000ff0092ff7812 */ /* 0x000fe2000786c0ff */
[----:B------:R-:W-:Y:S01]  /*4270*/  FADD.FTZ R146, -R196, R195 ;  /* 0x000000c3c4927221 */ /* 0x000fe20000010100 */
[----:B------:R-:W-:-:S02]  /*4280*/  @P6 PRMT R114, R114, 0x7632, R114 ;  /* 0x0000763272726816 */ /* 0x000fc40000000072 */
[----:B------:R-:W-:Y:S01]  /*4290*/  CS2R R192, SRZ ;  /* 0x0000000000c07805 */ /* 0x000fe2000001ff00 */
[----:B------:R-:W-:Y:S01]  /*42a0*/  FADD.FTZ R208, -R208, R201 ;  /* 0x000000c9d0d07221 */ /* 0x000fe20000010100 */
[----:B------:R-:W-:Y:S01]  /*42b0*/  FADD.FTZ R110, -R194, R189 ;  /* 0x000000bdc26e7221 */ /* 0x000fe20000010100 */
[----:B------:R-:W-:Y:S01]  /*42c0*/  @P6 SHF.L.U32 R111, R114, 0x10, RZ ;  /* 0x00000010726f6819 */ /* 0x000fe200000006ff */
[----:B------:R-:W-:Y:S01]  /*42d0*/  FMUL.FTZ R114, R108, UR4 ;  /* 0x000000046c727c20 */ /* 0x000fe20008410000 */
[C---:B------:R-:W-:Y:S01]  /*42e0*/  @P4 SHF.L.U32 R198, R112.reuse, 0x10, RZ ;  /* 0x0000001070c64819 */ /* 0x040fe200000006ff */
[----:B------:R-:W-:Y:S01]  /*42f0*/  FMUL.FTZ R195, R171, R208 ;  /* 0x000000d0abc37220 */ /* 0x000fe20000410000 */
[----:B------:R-:W-:Y:S01]  /*4300*/  @P2 PRMT R197, R115, 0x7632, R197 ;  /* 0x0000763273c52816 */ /* 0x000fe200000000c5 */
[----:B------:R-:W-:Y:S01]  /*4310*/  @P6 FMUL.FTZ R192, R111, R114 ;  /* 0x000000726fc06220 */ /* 0x000fe20000410000 */
[----:B------:R-:W-:Y:S01]  /*4320*/  @P5 SHF.L.U32 R200, R115, 0x10, RZ ;  /* 0x0000001073c85819 */ /* 0x000fe200000006ff */
[C---:B------:R-:W-:Y:S01]  /*4330*/  FMUL.FTZ R111, R171.reuse, R146 ;  /* 0x00000092ab6f7220 */ /* 0x040fe20000410000 */
[----:B------:R-:W-:Y:S01]  /*4340*/  @P3 PRMT R112, R112, 0x7632, R112 ;  /* 0x0000763270703816 */ /* 0x000fe20000000070 */
[C---:B------:R-:W-:Y:S01]  /*4350*/  FMUL.FTZ R115, R171.reuse, R204 ;  /* 0x000000ccab737220 */ /* 0x040fe20000410000 */
[----:B------:R-:W-:Y:S01]  /*4360*/  FMUL.FTZ R113, R171, R110 ;  /* 0x0000006eab717220 */ /* 0x000fe20000410000 */
[----:B------:R-:W-:Y:S01]  /*4370*/  FMUL.FTZ R110, R172, R111 ;  /* 0x0000006fac6e7220 */ /* 0x000fe20000410000 */
[----:B------:R-:W-:Y:S01]  /*4380*/  @P3 SHF.L.U32 R147, R112, 0x10, RZ ;  /* 0x0000001070933819 */ /* 0x000fe200000006ff */
[C---:B------:R-:W-:Y:S01]  /*4390*/  FMUL.FTZ R111, R172.reuse, R115 ;  /* 0x00000073ac6f7220 */ /* 0x040fe20000410000 */
[C---:B------:R-:W-:Y:S01]  /*43a0*/  FMUL.FTZ R112, R172.reuse, R195 ;  /* 0x000000c3ac707220 */ /* 0x040fe20000410000 */
[----:B------:R-:W-:Y:S01]  /*43b0*/  FMUL.FTZ R108, R172, R113 ;  /* 0x00000071ac6c7220 */ /* 0x000fe20000410000 */
[----:B------:R-:W-:Y:S01]  /*43c0*/  FMUL.FTZ R110, R110, UR4 ;  /* 0x000000046e6e7c20 */ /* 0x000fe20008410000 */
[----:B------:R-:W-:Y:S01]  /*43d0*/  FMUL.FTZ R111, R111, UR4 ;  /* 0x000000046f6f7c20 */ /* 0x000fe20008410000 */
[----:B------:R-:W-:Y:S01]  /*43e0*/  FMUL.FTZ R146, R112, UR4 ;  /* 0x0000000470927c20 */ /* 0x000fe20008410000 */
[----:B------:R-:W-:Y:S01]  /*43f0*/  FMUL.FTZ R115, R108, UR4 ;  /* 0x000000046c737c20 */ /* 0x000fe20008410000 */
[----:B------:R-:W-:Y:S01]  /*4400*/  HFMA2 R189, -RZ, RZ, 0, 0 ;  /* 0x00000000ffbd7431 */ /* 0x000fe200000001ff */
[----:B------:R-:W-:Y:S01]  /*4410*/  MOV R194, RZ ;  /* 0x000000ff00c27202 */ /* 0x000fe20000000f00 */
[-C--:B------:R-:W-:Y:S01]  /*4420*/  @P5 FMUL.FTZ R193, R200, R111.reuse ;  /* 0x0000006fc8c15220 */ /* 0x080fe20000410000 */
[----:B------:R-:W-:Y:S01]  /*4430*/  @P3 FMUL.FTZ R194, R147, R110 ;  /* 0x0000006e93c23220 */ /* 0x000fe20000410000 */
[----:B------:R-:W-:Y:S01]  /*4440*/  FMUL.FTZ R112, R90, R111 ;  /* 0x0000006f5a707220 */ /* 0x000fe20000410000 */
[----:B------:R-:W-:Y:S01]  /*4450*/  FMUL.FTZ R113, R91, R146 ;  /* 0x000000925b717220 */ /* 0x000fe20000410000 */
[----:B------:R-:W-:Y:S01]  /*4460*/  FMUL.FTZ R111, R89, R114 ;  /* 0x00000072596f7220 */ /* 0x000fe20000410000 */
[-C--:B------:R-:W-:Y:S01]  /*4470*/  FMUL.FTZ R108, R92, R115.reuse ;  /* 0x000000735c6c7220 */ /* 0x080fe20000410000 */
[----:B------:R-:W-:Y:S01]  /*4480*/  FMUL.FTZ R110, R93, R110 ;  /* 0x0000006e5d6e7220 */ /* 0x000fe20000410000 */
[----:B------:R-:W-:Y:S01]  /*4490*/  @P2 SHF.L.U32 R197, R197, 0x10, RZ ;  /* 0x00000010c5c52819 */ /* 0x000fe200000006ff */
[----:B------:R-:W-:Y:S01]  /*44a0*/  @P4 FMUL.FTZ R189, R198, R115 ;  /* 0x00000073c6bd4220 */ /* 0x000fe20000410000 */
[----:B------:R-:W-:-:S02]  /*44b0*/  FSEL R114, R112, RZ, P5 ;  /* 0x000000ff70727208 */ /* 0x000fc40002800000 */
[----:B------:R-:W-:Y:S02]  /*44c0*/  FSEL R113, R113, RZ, P2 ;  /* 0x000000ff71717208 */ /* 0x000fe40001000000 */
[----:B------:R-:W-:Y:S02]  /*44d0*/  FSEL R112, R111, RZ, P6 ;  /* 0x000000ff6f707208 */ /* 0x000fe40003000000 */
[----:B------:R-:W-:Y:S02]  /*44e0*/  FSEL R108, R108, RZ, P4 ;  /* 0x000000ff6c6c7208 */ /* 0x000fe40002000000 */
[----:B------:R-:W-:Y:S02]  /*44f0*/  FSEL R115, R110, RZ, P3 ;  /* 0x000000ff6e737208 */ /* 0x000fe40001800000 */
[----:B------:R-:W-:Y:S01]  /*4500*/  MOV R196, RZ ;  /* 0x000000ff00c47202 */ /* 0x000fe20000000f00 */
[----:B------:R-:W-:Y:S01]  /*4510*/  @P2 FMUL.FTZ R196, R197, R146 ;  /* 0x00000092c5c42220 */ /* 0x000fe20000410000 */
[----:B------:R-:W-:-:S02]  /*4520*/  F2FP.BF16.F32.PACK_AB R111, R113, R114 ;  /* 0x00000072716f723e */ /* 0x000fc400000010ff */
[----:B------:R-:W-:Y:S02]  /*4530*/  F2FP.BF16.F32.PACK_AB R110, R112, R127 ;  /* 0x0000007f706e723e */ /* 0x000fe400000010ff */
[----:B------:R-:W-:Y:S02]  /*4540*/  F2FP.BF16.F32.PACK_AB R109, R126, R109 ;  /* 0x0000006d7e6d723e */ /* 0x000fe400000010ff */
[----:B------:R-:W-:-:S07]  /*4550*/  F2FP.BF16.F32.PACK_AB R108, R115, R108 ;  /* 0x0000006c736c723e */ /* 0x000fce00000010ff */
.L_x_3216:
        /* <DEDUP_REMOVED lines=8> */
[--C-:B------:R-:W-:Y:S01]  /*45e0*/  FFMA.FTZ R188, R130, R188, R125.reuse ;  /* 0x000000bc82bc7223 */ /* 0x100fe2000001007d */
[----:B0-----:R-:W-:Y:S01]  /*45f0*/  LOP3.LUT R104, R138, 0xff0000, RZ, 0xc0, !PT ;  /* 0x00ff00008a687812 */ /* 0x001fe200078ec0ff */
[----:B------:R-:W-:Y:S01]  /*4600*/  FFMA.FTZ R186, R130, R186, R125 ;  /* 0x000000ba82ba7223 */ /* 0x000fe2000001007d */
[----:B------:R-:W-:Y:S01]  /*4610*/  LOP3.LUT R107, R139, 0xff00, RZ, 0xc0, !PT ;  /* 0x0000ff008b6b7812 */ /* 0x000fe200078ec0ff */
[----:B------:R-:W-:Y:S01]  /*4620*/  FADD.FTZ R188, -R188, R185 ;  /* 0x000000b9bcbc7221 */ /* 0x000fe20000010100 */
[----:B------:R-:W-:Y:S01]  /*4630*/  ISETP.NE.U32.AND P3, PT, R104, RZ, PT ;  /* 0x000000ff6800720c */ /* 0x000fe20003f65070 */
[----:B------:R-:W-:Y:S01]  /*4640*/  FFMA.FTZ R178, R130, R178, R125 ;  /* 0x000000b282b27223 */ /* 0x000fe2000001007d */
[----:B------:R-:W-:Y:S01]  /*4650*/  LOP3.LUT R104, R138, 0xff000000, RZ, 0xc0, !PT ;  /* 0xff0000008a687812 */ /* 0x000fe200078ec0ff */
[----:B------:R-:W-:Y:S01]  /*4660*/  FMUL.FTZ R111, R171, R188 ;  /* 0x000000bcab6f7220 */ /* 0x000fe20000410000 */
[----:B------:R-:W-:Y:S01]  /*4670*/  ISETP.NE.AND.EX P3, PT, RZ, RZ, PT, P3 ;  /* 0x000000ffff00720c */ /* 0x000fe20003f65330 */
[----:B------:R-:W-:Y:S01]  /*4680*/  FADD.FTZ R186, -R186, R183 ;  /* 0x000000b7baba7221 */ /* 0x000fe20000010100 */
[----:B------:R-:W-:Y:S01]  /*4690*/  ISETP.NE.U32.AND P6, PT, R104, RZ, PT ;  /* 0x000000ff6800720c */ /* 0x000fe20003fc5070 */
[----:B------:R-:W-:Y:S01]  /*46a0*/  FMUL.FTZ R104, R111, R172 ;  /* 0x000000ac6f687220 */ /* 0x000fe20000410000 */
[----:B------:R-:W-:Y:S01]  /*46b0*/  LOP3.LUT R105, R139, 0xff, RZ, 0xc0, !PT ;  /* 0x000000ff8b697812 */ /* 0x000fe200078ec0ff */
[--C-:B------:R-:W-:Y:S01]  /*46c0*/  FFMA.FTZ R176, R130, R176, R125.reuse ;  /* 0x000000b082b07223 */ /* 0x100fe2000001007d */
[----:B------:R-:W-:Y:S01]  /*46d0*/  ISETP.NE.AND.EX P5, PT, R107, RZ, PT, !PT ;  /* 0x000000ff6b00720c */ /* 0x000fe20003fa53f0 */
[----:B------:R-:W-:Y:S01]  /*46e0*/  FMUL.FTZ R107, R104, UR4 ;  /* 0x00000004686b7c20 */ /* 0x000fe20008410000 */
[----:B------:R-:W-:Y:S01]  /*46f0*/  ISETP.NE.AND.EX P4, PT, R105, RZ, PT, !PT ;  /* 0x000000ff6900720c */ /* 0x000fe20003f853f0 */
[----:B------:R-:W-:Y:S01]  /*4700*/  FFMA.FTZ R180, R130, R180, R125 ;  /* 0x000000b482b47223 */ /* 0x000fe2000001007d */
[----:B------:R-:W-:Y:S01]  /*4710*/  FADD.FTZ R178, -R178, R131 ;  /* 0x00000083b2b27221 */ /* 0x000fe20000010100 */
[----:B------:R-:W-:Y:S01]  /*4720*/  FMUL.FTZ R105, R86, R107 ;  /* 0x0000006b56697220 */ /* 0x000fe20000410000 */
[----:B------:R-:W-:Y:S01]  /*4730*/  FMUL.FTZ R131, R171, R186 ;  /* 0x000000baab837220 */ /* 0x000fe20000410000 */
[----:B-----5:R-:W-:Y:S01]  /*4740*/  @P3 SHF.L.U32 R104, R113, 0x10, RZ ;  /* 0x0000001071683819 */ /* 0x020fe200000006ff */
[----:B------:R-:W-:Y:S01]  /*4750*/  FADD.FTZ R176, -R176, R129 ;  /* 0x00000081b0b07221 */ /* 0x000fe20000010100 */
[----:B------:R-:W-:Y:S01]  /*4760*/  FADD.FTZ R180, -R180, R179 ;  /* 0x000000b3b4b47221 */ /* 0x000fe20000010100 */
[----:B------:R-:W-:Y:S01]  /*4770*/  FSEL R129, R105, RZ, P3 ;  /* 0x000000ff69817208 */ /* 0x000fe20001800000 */
[----:B------:R-:W-:Y:S01]  /*4780*/  FMUL.FTZ R105, R131, R172 ;  /* 0x000000ac83697220 */ /* 0x000fe20000410000 */
[----:B------:R-:W-:-:S02]  /*4790*/  ISETP.NE.AND.EX P6, PT, RZ, RZ, PT, P6 ;  /* 0x000000ffff00720c */ /* 0x000fc40003fc5360 */
[----:B------:R-:W-:Y:S02]  /*47a0*/  CS2R R118, SRZ ;  /* 0x0000000000767805 */ /* 0x000fe4000001ff00 */
[----:B------:R-:W-:Y:S01]  /*47b0*/  LOP3.LUT R106, R138, 0xff, RZ, 0xc0, !PT ;  /* 0x000000ff8a6a7812 */ /* 0x000fe200078ec0ff */
[----:B------:R-:W-:Y:S01]  /*47c0*/  FMUL.FTZ R180, R171, R180 ;  /* 0x000000b4abb47220 */ /* 0x000fe20000410000 */
[----:B------:R-:W-:Y:S01]  /*47d0*/  @P3 FMUL.FTZ R118, R107, R104 ;  /* 0x000000686b763220 */ /* 0x000fe20000410000 */
[----:B------:R-:W-:Y:S01]  /*47e0*/  FMUL.FTZ R107, R105, UR4 ;  /* 0x00000004696b7c20 */ /* 0x000fe20008410000 */
[----:B------:R-:W-:Y:S01]  /*47f0*/  ISETP.NE.U32.AND P3, PT, R106, RZ, PT ;  /* 0x000000ff6a00720c */ /* 0x000fe20003f65070 */
[----:B------:R-:W-:Y:S01]  /*4800*/  FMUL.FTZ R104, R180, R172 ;  /* 0x000000acb4687220 */ /* 0x000fe20000410000 */
[----:B------:R-:W-:Y:S01]  /*4810*/  ISETP.GE.U32.AND P2, PT, R138, RZ, PT ;  /* 0x000000ff8a00720c */ /* 0x000fe20003f46070 */
[----:B------:R-:W-:Y:S01]  /*4820*/  FMUL.FTZ R106, R80, R107 ;  /* 0x0000006b506a7220 */ /* 0x000fe20000410000 */
[----:B------:R-:W-:Y:S01]  /*4830*/  @P4 SHF.L.U32 R105, R114, 0x10, RZ ;  /* 0x0000001072694819 */ /* 0x000fe200000006ff */
[----:B------:R-:W-:Y:S01]  /*4840*/  FMUL.FTZ R108, R104, UR4 ;  /* 0x00000004686c7c20 */ /* 0x000fe20008410000 */
[----:B------:R-:W-:-:S02]  /*4850*/  LOP3.LUT R109, R138, 0xff00, RZ, 0xc0, !PT ;  /* 0x0000ff008a6d7812 */ /* 0x000fc400078ec0ff */
[----:B------:R-:W-:Y:S02]  /*4860*/  CS2R R126, SRZ ;  /* 0x00000000007e7805 */ /* 0x000fe4000001ff00 */
[----:B------:R-:W-:Y:S01]  /*4870*/  LOP3.LUT R110, R139, 0xff0000, RZ, 0xc0, !PT ;  /* 0x00ff00008b6e7812 */ /* 0x000fe200078ec0ff */
[----:B------:R-:W-:Y:S01]  /*4880*/  @P4 FMUL.FTZ R126, R107, R105 ;  /* 0x000000696b7e4220 */ /* 0x000fe20000410000 */
[----:B------:R-:W-:Y:S01]  /*4890*/  ISETP.GE.U32.AND.EX P2, PT, R139, 0x1000000, PT, P2 ;  /* 0x010000008b00780c */ /* 0x000fe20003f46120 */
[----:B------:R-:W-:Y:S01]  /*48a0*/  FMUL.FTZ R104, R87, R108 ;  /* 0x0000006c57687220 */ /* 0x000fe20000410000 */
[----:B------:R-:W-:Y:S01]  /*48b0*/  @P6 PRMT R113, R113, 0x7632, R113 ;  /* 0x0000763271716816 */ /* 0x000fe20000000071 */
[----:B------:R-:W-:Y:S01]  /*48c0*/  FMUL.FTZ R178, R171, R178 ;  /* 0x000000b2abb27220 */ /* 0x000fe20000410000 */
[----:B------:R-:W-:Y:S01]  /*48d0*/  FSEL R139, R106, RZ, P4 ;  /* 0x000000ff6a8b7208 */ /* 0x000fe20002000000 */
[C-C-:B------:R-:W-:Y:S01]  /*48e0*/  FFMA.FTZ R177, R130.reuse, R177, R125.reuse ;  /* 0x000000b182b17223 */ /* 0x140fe2000001007d */
[----:B------:R-:W-:Y:S01]  /*48f0*/  ISETP.NE.U32.AND P4, PT, R109, RZ, PT ;  /* 0x000000ff6d00720c */ /* 0x000fe20003f85070 */
[C-C-:B------:R-:W-:Y:S01]  /*4900*/  FFMA.FTZ R184, R130.reuse, R184, R125.reuse ;  /* 0x000000b882b87223 */ /* 0x140fe2000001007d */
[----:B------:R-:W-:Y:S01]  /*4910*/  @P6 SHF.L.U32 R113, R113, 0x10, RZ ;  /* 0x0000001071716819 */ /* 0x000fe200000006ff */
[----:B------:R-:W-:Y:S01]  /*4920*/  FFMA.FTZ R130, R130, R190, R125 ;  /* 0x000000be82827223 */ /* 0x000fe2000001007d */
[----:B------:R-:W-:Y:S01]  /*4930*/  ISETP.NE.AND.EX P3, PT, RZ, RZ, PT, P3 ;  /* 0x000000ffff00720c */ /* 0x000fe20003f65330 */
[----:B------:R-:W-:Y:S01]  /*4940*/  FADD.FTZ R182, -R177, R182 ;  /* 0x000000b6b1b67221 */ /* 0x000fe20000010100 */
[----:B------:R-:W-:Y:S01]  /*4950*/  ISETP.NE.AND.EX P4, PT, RZ, RZ, PT, P4 ;  /* 0x000000ffff00720c */ /* 0x000fe20003f85340 */
[----:B------:R-:W-:Y:S01]  /*4960*/  FADD.FTZ R184, -R184, R181 ;  /* 0x000000b5b8b87221 */ /* 0x000fe20000010100 */
[----:B------:R-:W-:Y:S01]  /*4970*/  FSEL R138, R104, RZ, P6 ;  /* 0x000000ff688a7208 */ /* 0x000fe20003000000 */
[----:B------:R-:W-:Y:S01]  /*4980*/  FMUL.FTZ R104, R178, R172 ;  /* 0x000000acb2687220 */ /* 0x000fe20000410000 */
[----:B------:R-:W-:Y:S01]  /*4990*/  @P6 FMUL.FTZ R119, R108, R113 ;  /* 0x000000716c776220 */ /* 0x000fe20000410000 */
[----:B------:R-:W-:Y:S01]  /*49a0*/  ISETP.NE.AND.EX P6, PT, R110, RZ, PT, !PT ;  /* 0x000000ff6e00720c */ /* 0x000fe20003fc53f0 */
[----:B------:R-:W-:Y:S01]  /*49b0*/  FADD.FTZ R130, -R130, R187 ;  /* 0x000000bb82827221 */ /* 0x000fe20000010100 */
[----:B------:R-:W-:Y:S01]  /*49c0*/  FMUL.FTZ R110, R104, UR4 ;  /* 0x00000004686e7c20 */ /* 0x000fe20008410000 */
[C---:B------:R-:W-:Y:S01]  /*49d0*/  FMUL.FTZ R182, R171.reuse, R182 ;  /* 0x000000b6abb67220 */ /* 0x040fe20000410000 */
[C---:B------:R-:W-:Y:S01]  /*49e0*/  FMUL.FTZ R147, R171.reuse, R184 ;  /* 0x000000b8ab937220 */ /* 0x040fe20000410000 */
[----:B------:R-:W-:Y:S01]  /*49f0*/  FMUL.FTZ R176, R171, R176 ;  /* 0x000000b0abb07220 */ /* 0x000fe20000410000 */
[----:B------:R-:W-:Y:S01]  /*4a00*/  @P2 PRMT R104, R115, 0x7632, R104 ;  /* 0x0000763273682816 */ /* 0x000fe20000000068 */
[----:B------:R-:W-:Y:S01]  /*4a10*/  FMUL.FTZ R171, R171, R130 ;  /* 0x00000082abab7220 */ /* 0x000fe20000410000 */
[----:B------:R-:W-:Y:S01]  /*4a20*/  @P5 PRMT R114, R114, 0x7632, R114 ;  /* 0x0000763272725816 */ /* 0x000fe20000000072 */
[----:B------:R-:W-:Y:S01]  /*4a30*/  HFMA2 R125, -RZ, RZ, 0, 0 ;  /* 0x00000000ff7d7431 */ /* 0x000fe200000001ff */
[----:B------:R-:W-:Y:S01]  /*4a40*/  @P3 SHF.L.U32 R105, R112, 0x10, RZ ;  /* 0x0000001070693819 */ /* 0x000fe200000006ff */
[-C--:B------:R-:W-:Y:S01]  /*4a50*/  FMUL.FTZ R106, R147, R172.reuse ;  /* 0x000000ac936a7220 */ /* 0x080fe20000410000 */
[----:B------:R-:W-:Y:S01]  /*4a60*/  @P2 SHF.L.U32 R109, R104, 0x10, RZ ;  /* 0x00000010686d2819 */ /* 0x000fe200000006ff */
[-C--:B------:R-:W-:Y:S01]  /*4a70*/  FMUL.FTZ R104, R171, R172.reuse ;  /* 0x000000acab687220 */ /* 0x080fe20000410000 */
[----:B------:R-:W-:Y:S01]  /*4a80*/  @P5 SHF.L.U32 R114, R114, 0x10, RZ ;  /* 0x0000001072725819 */ /* 0x000fe200000006ff */
[-C--:B------:R-:W-:Y:S01]  /*4a90*/  FMUL.FTZ R108, R176, R172.reuse ;  /* 0x000000acb06c7220 */ /* 0x080fe20000410000 */
[----:B------:R-:W-:Y:S01]  /*4aa0*/  @P4 PRMT R112, R112, 0x7632, R112 ;  /* 0x0000763270704816 */ /* 0x000fe20000000070 */
[----:B------:R-:W-:Y:S01]  /*4ab0*/  FMUL.FTZ R172, R182, R172 ;  /* 0x000000acb6ac7220 */ /* 0x000fe20000410000 */
[----:B------:R-:W-:Y:S01]  /*4ac0*/  FMUL.FTZ R113, R104, UR4 ;  /* 0x0000000468717c20 */ /* 0x000fe20008410000 */
[----:B------:R-:W-:Y:S01]  /*4ad0*/  @P6 SHF.L.U32 R107, R115, 0x10, RZ ;  /* 0x00000010736b6819 */ /* 0x000fe200000006ff */
[----:B------:R-:W-:Y:S01]  /*4ae0*/  @P5 FMUL.FTZ R125, R110, R114 ;  /* 0x000000726e7d5220 */ /* 0x000fe20000410000 */
[----:B------:R-:W-:Y:S01]  /*4af0*/  @P4 SHF.L.U32 R112, R112, 0x10, RZ ;  /* 0x0000001070704819 */ /* 0x000fe200000006ff */
[----:B------:R-:W-:Y:S01]  /*4b00*/  FMUL.FTZ R172, R172, UR4 ;  /* 0x00000004acac7c20 */ /* 0x000fe20008410000 */
[----:B------:R-:W-:Y:S01]  /*4b10*/  CS2R R114, SRZ ;  /* 0x0000000000727805 */ /* 0x000fe2000001ff00 */
[----:B------:R-:W-:Y:S01]  /*4b20*/  FMUL.FTZ R146, R106, UR4 ;  /* 0x000000046a927c20 */ /* 0x000fe20008410000 */
[----:B------:R-:W-:Y:S01]  /*4b30*/  FMUL.FTZ R108, R108, UR4 ;  /* 0x000000046c6c7c20 */ /* 0x000fe20008410000 */
[----:B------:R-:W-:Y:S01]  /*4b40*/  @P3 FMUL.FTZ R114, R113, R105 ;  /* 0x0000006971723220 */ /* 0x000fe20000410000 */
        /* <DEDUP_REMOVED lines=8> */
[----:B------:R-:W-:Y:S01]  /*4bd0*/  MOV R130, RZ ;  /* 0x000000ff00827202 */ /* 0x000fe20000000f00 */
        /* <DEDUP_REMOVED lines=14> */
.L_x_3217:
[----:B0-----:R-:W-:Y:S01]  /*4cc0*/  LOP3.LUT R108, R138, 0xff0000, RZ, 0xc0, !PT ;  /* 0x00ff00008a6c7812 */ /* 0x001fe200078ec0ff */
[C-C-:B------:R-:W-:Y:S01]  /*4cd0*/  FFMA.FTZ R188, R130.reuse, R188, R125.reuse ;  /* 0x000000bc82bc7223 */ /* 0x140fe2000001007d */
[C-C-:B------:R-:W-:Y:S01]  /*4ce0*/  FFMA.FTZ R180, R130.reuse, R180, R125.reuse ;  /* 0x000000b482b47223 */ /* 0x140fe2000001007d */
[----:B------:R-:W-:Y:S01]  /*4cf0*/  LOP3.LUT R110, R139, 0xff, RZ, 0xc0, !PT ;  /* 0x000000ff8b6e7812 */ /* 0x000fe200078ec0ff */
[----:B------:R-:W-:Y:S01]  /*4d00*/  FFMA.FTZ R186, R130, R186, R125 ;  /* 0x000000ba82ba7223 */ /* 0x000fe2000001007d */
[----:B------:R-:W-:Y:S01]  /*4d10*/  ISETP.NE.U32.AND P3, PT, R108, RZ, PT ;  /* 0x000000ff6c00720c */ /* 0x000fe20003f65070 */
[----:B------:R-:W-:Y:S01]  /*4d20*/  FADD.FTZ R188, -R188, R185 ;  /* 0x000000b9bcbc7221 */ /* 0x000fe20000010100 */
[----:B------:R-:W-:Y:S01]  /*4d30*/  LOP3.LUT R108, R138, 0xff000000, RZ, 0xc0, !PT ;  /* 0xff0000008a6c7812 */ /* 0x000fe200078ec0ff */
[----:B------:R-:W-:Y:S01]  /*4d40*/  FADD.FTZ R180, -R180, R179 ;  /* 0x000000b3b4b47221 */ /* 0x000fe20000010100 */
[----:B------:R-:W-:Y:S01]  /*4d50*/  ISETP.NE.AND.EX P3, PT, RZ, RZ, PT, P3 ;  /* 0x000000ffff00720c */ /* 0x000fe20003f65330 */
[----:B------:R-:W-:Y:S01]  /*4d60*/  FMUL.FTZ R109, R171, R188 ;  /* 0x000000bcab6d7220 */ /* 0x000fe20000410000 */
[----:B------:R-:W-:Y:S01]  /*4d70*/  ISETP.NE.U32.AND P4, PT, R108, RZ, PT ;  /* 0x000000ff6c00720c */ /* 0x000fe20003f85070 */
[----:B------:R-:W-:Y:S01]  /*4d80*/  HFMA2 R118, -RZ, RZ, 0, 0 ;  /* 0x00000000ff767431 */ /* 0x000fe200000001ff */
[----:B------:R-:W-:Y:S01]  /*4d90*/  LOP3.LUT R111, R139, 0xff00, RZ, 0xc0, !PT ;  /* 0x0000ff008b6f7812 */ /* 0x000fe200078ec0ff */
[----:B------:R-:W-:Y:S01]  /*4da0*/  FMUL.FTZ R108, R172, R109 ;  /* 0x0000006dac6c7220 */ /* 0x000fe20000410000 */
[----:B------:R-:W-:Y:S01]  /*4db0*/  ISETP.NE.AND.EX P4, PT, RZ, RZ, PT, P4 ;  /* 0x000000ffff00720c */ /* 0x000fe20003f85340 */
[----:B------:R-:W-:Y:S01]  /*4dc0*/  FADD.FTZ R186, -R186, R183 ;  /* 0x000000b7baba7221 */ /* 0x000fe20000010100 */
[----:B------:R-:W-:Y:S01]  /*4dd0*/  ISETP.NE.AND.EX P5, PT, R110, RZ, PT, !PT ;  /* 0x000000ff6e00720c */ /* 0x000fe20003fa53f0 */
[----:B------:R-:W-:Y:S01]  /*4de0*/  FMUL.FTZ R109, R108, UR4 ;  /* 0x000000046c6d7c20 */ /* 0x000fe20008410000 */
[----:B------:R-:W-:Y:S01]  /*4df0*/  ISETP.NE.AND.EX P6, PT, R111, RZ, PT, !PT ;  /* 0x000000ff6f00720c */ /* 0x000fe20003fc53f0 */
[----:B------:R-:W-:Y:S01]  /*4e00*/  FMUL.FTZ R111, R171, R180 ;  /* 0x000000b4ab6f7220 */ /* 0x000fe20000410000 */
[----:B------:R-:W-:Y:S01]  /*4e10*/  FFMA.FTZ R176, R130, R176, R125 ;  /* 0x000000b082b07223 */ /* 0x000fe2000001007d */
[----:B-----5:R-:W-:Y:S01]  /*4e20*/  @P3 SHF.L.U32 R110, R113, 0x10, RZ ;  /* 0x00000010716e3819 */ /* 0x020fe200000006ff */
[----:B------:R-:W-:Y:S01]  /*4e30*/  FMUL.FTZ R108, R86, R109 ;  /* 0x0000006d566c7220 */ /* 0x000fe20000410000 */
[----:B------:R-:W-:Y:S01]  /*4e40*/  FMUL.FTZ R119, R171, R186 ;  /* 0x000000baab777220 */ /* 0x000fe20000410000 */
[----:B------:R-:W-:Y:S01]  /*4e50*/  FADD.FTZ R176, -R176, R129 ;  /* 0x00000081b0b07221 */ /* 0x000fe20000010100 */
[----:B------:R-:W-:Y:S01]  /*4e60*/  FFMA.FTZ R177, R130, R177, R125 ;  /* 0x000000b182b17223 */ /* 0x000fe2000001007d */
[----:B------:R-:W-:Y:S01]  /*4e70*/  @P3 FMUL.FTZ R118, R110, R109 ;  /* 0x0000006d6e763220 */ /* 0x000fe20000410000 */
[----:B------:R-:W-:Y:S01]  /*4e80*/  FMUL.FTZ R109, R172, R111 ;  /* 0x0000006fac6d7220 */ /* 0x000fe20000410000 */
[----:B------:R-:W-:Y:S01]  /*4e90*/  FSEL R129, R108, RZ, P3 ;  /* 0x000000ff6c817208 */ /* 0x000fe20001800000 */
[----:B------:R-:W-:Y:S01]  /*4ea0*/  FMUL.FTZ R108, R172, R119 ;  /* 0x00000077ac6c7220 */ /* 0x000fe20000410000 */
[----:B------:R-:W-:Y:S01]  /*4eb0*/  @P4 PRMT R113, R113, 0x7632, R113 ;  /* 0x0000763271714816 */ /* 0x000fe20000000071 */
[----:B------:R-:W-:Y:S01]  /*4ec0*/  FMUL.FTZ R110, R109, UR4 ;  /* 0x000000046d6e7c20 */ /* 0x000fe20008410000 */
[--C-:B------:R-:W-:Y:S01]  /*4ed0*/  FFMA.FTZ R178, R130, R178, R125.reuse ;  /* 0x000000b282b27223 */ /* 0x100fe2000001007d */
[----:B------:R-:W-:Y:S01]  /*4ee0*/  FMUL.FTZ R111, R108, UR4 ;  /* 0x000000046c6f7c20 */ /* 0x000fe20008410000 */
[----:B------:R-:W-:Y:S01]  /*4ef0*/  @P4 SHF.L.U32 R113, R113, 0x10, RZ ;  /* 0x0000001071714819 */ /* 0x000fe200000006ff */
[----:B------:R-:W-:Y:S01]  /*4f00*/  FMUL.FTZ R108, R87, R110 ;  /* 0x0000006e576c7220 */ /* 0x000fe20000410000 */
[--C-:B------:R-:W-:Y:S01]  /*4f10*/  FFMA.FTZ R184, R130, R184, R125.reuse ;  /* 0x000000b882b87223 */ /* 0x100fe2000001007d */
[----:B------:R-:W-:Y:S01]  /*4f20*/  LOP3.LUT R127, R138, 0xff00, RZ, 0xc0, !PT ;  /* 0x0000ff008a7f7812 */ /* 0x000fe200078ec0ff */
[----:B------:R-:W-:Y:S01]  /*4f30*/  FFMA.FTZ R130, R130, R190, R125 ;  /* 0x000000be82827223 */ /* 0x000fe2000001007d */
[----:B------:R-:W-:Y:S01]  /*4f40*/  LOP3.LUT R125, R138, 0xff, RZ, 0xc0, !PT ;  /* 0x000000ff8a7d7812 */ /* 0x000fe200078ec0ff */
[----:B------:R-:W-:Y:S01]  /*4f50*/  HFMA2 R126, -RZ, RZ, 0, 0 ;  /* 0x00000000ff7e7431 */ /* 0x000fe200000001ff */
[----:B------:R-:W-:Y:S01]  /*4f60*/  MOV R119, RZ ;  /* 0x000000ff00777202 */ /* 0x000fe20000000f00 */
[----:B------:R-:W-:Y:S01]  /*4f70*/  @P4 FMUL.FTZ R119, R113, R110 ;  /* 0x0000006e71774220 */ /* 0x000fe20000410000 */
[----:B------:R-:W-:Y:S01]  /*4f80*/  FSEL R146, R108, RZ, P4 ;  /* 0x000000ff6c927208 */ /* 0x000fe20002000000 */
[-C--:B------:R-:W-:Y:S01]  /*4f90*/  FMUL.FTZ R109, R80, R111.reuse ;  /* 0x0000006f506d7220 */ /* 0x080fe20000410000 */
[----:B------:R-:W-:Y:S01]  /*4fa0*/  ISETP.NE.U32.AND P4, PT, R127, RZ, PT ;  /* 0x000000ff7f00720c */ /* 0x000fe20003f85070 */
[----:B------:R-:W-:Y:S01]  /*4fb0*/  FADD.FTZ R182, -R177, R182 ;  /* 0x000000b6b1b67221 */ /* 0x000fe20000010100 */
[----:B------:R-:W-:Y:S01]  /*4fc0*/  ISETP.GE.U32.AND P2, PT, R138, RZ, PT ;  /* 0x000000ff8a00720c */ /* 0x000fe20003f46070 */
[----:B------:R-:W-:Y:S01]  /*4fd0*/  FADD.FTZ R178, -R178, R131 ;  /* 0x00000083b2b27221 */ /* 0x000fe20000010100 */
[----:B------:R-:W-:Y:S01]  /*4fe0*/  ISETP.NE.U32.AND P3, PT, R125, RZ, PT ;  /* 0x000000ff7d00720c */ /* 0x000fe20003f65070 */
[----:B------:R-:W-:Y:S01]  /*4ff0*/  FADD.FTZ R184, -R184, R181 ;  /* 0x000000b5b8b87221 */ /* 0x000fe20000010100 */
[----:B------:R-:W-:Y:S01]  /*5000*/  @P5 SHF.L.U32 R138, R114, 0x10, RZ ;  /* 0x00000010728a5819 */ /* 0x000fe200000006ff */
[----:B------:R-:W-:Y:S01]  /*5010*/  FADD.FTZ R130, -R130, R187 ;  /* 0x000000bb82827221 */ /* 0x000fe20000010100 */
[----:B------:R-:W-:Y:S01]  /*5020*/  ISETP.NE.AND.EX P4, PT, RZ, RZ, PT, P4 ;  /* 0x000000ffff00720c */ /* 0x000fe20003f85340 */
[----:B------:R-:W-:Y:S01]  /*5030*/  FMUL.FTZ R113, R171, R184 ;  /* 0x000000b8ab717220 */ /* 0x000fe20000410000 */
[C---:B------:R-:W-:Y:S01]  /*5040*/  ISETP.GE.U32.AND.EX P2, PT, R139.reuse, 0x1000000, PT, P2 ;  /* 0x010000008b00780c */ /* 0x040fe20003f46120 */
[----:B------:R-:W-:Y:S01]  /*5050*/  @P5 FMUL.FTZ R126, R138, R111 ;  /* 0x0000006f8a7e5220 */ /* 0x000fe20000410000 */
[----:B------:R-:W-:Y:S01]  /*5060*/  LOP3.LUT R147, R139, 0xff0000, RZ, 0xc0, !PT ;  /* 0x00ff00008b937812 */ /* 0x000fe200078ec0ff */
[C---:B------:R-:W-:Y:S01]  /*5070*/  FMUL.FTZ R111, R171.reuse, R178 ;  /* 0x000000b2ab6f7220 */ /* 0x040fe20000410000 */
[----:B------:R-:W-:Y:S01]  /*5080*/  ISETP.NE.AND.EX P3, PT, RZ, RZ, PT, P3 ;  /* 0x000000ffff00720c */ /* 0x000fe20003f65330 */
[----:B------:R-:W-:Y:S01]  /*5090*/  FMUL.FTZ R125, R171, R176 ;  /* 0x000000b0ab7d7220 */ /* 0x000fe20000410000 */
[----:B------:R-:W-:Y:S01]  /*50a0*/  FSEL R131, R109, RZ, P5 ;  /* 0x000000ff6d837208 */ /* 0x000fe20002800000 */
[----:B------:R-:W-:Y:S01]  /*50b0*/  FMUL.FTZ R109, R171, R182 ;  /* 0x000000b6ab6d7220 */ /* 0x000fe20000410000 */
[----:B------:R-:W-:Y:S01]  /*50c0*/  ISETP.NE.AND.EX P5, PT, R147, RZ, PT, !PT ;  /* 0x000000ff9300720c */ /* 0x000fe20003fa53f0 */
[----:B------:R-:W-:Y:S01]  /*50d0*/  FMUL.FTZ R171, R171, R130 ;  /* 0x00000082abab7220 */ /* 0x000fe20000410000 */
[----:B------:R-:W-:Y:S01]  /*50e0*/  @P6 PRMT R114, R114, 0x7632, R114 ;  /* 0x0000763272726816 */ /* 0x000fe20000000072 */
[C---:B------:R-:W-:Y:S01]  /*50f0*/  FMUL.FTZ R108, R172.reuse, R109 ;  /* 0x0000006dac6c7220 */ /* 0x040fe20000410000 */
[C---:B------:R-:W-:Y:S01]  /*5100*/  FMUL.FTZ R109, R172.reuse, R111 ;  /* 0x0000006fac6d7220 */ /* 0x040fe20000410000 */
[C---:B------:R-:W-:Y:S01]  /*5110*/  FMUL.FTZ R110, R172.reuse, R113 ;  /* 0x00000071ac6e7220 */ /* 0x040fe20000410000 */
[----:B------:R-:W-:Y:S01]  /*5120*/  FMUL.FTZ R111, R172, R125 ;  /* 0x0000007dac6f7220 */ /* 0x000fe20000410000 */
[----:B------:R-:W-:Y:S01]  /*5130*/  @P6 SHF.L.U32 R113, R114, 0x10, RZ ;  /* 0x0000001072716819 */ /* 0x000fe200000006ff */
[----:B------:R-:W-:Y:S01]  /*5140*/  FMUL.FTZ R176, R109, UR4 ;  /* 0x000000046db07c20 */ /* 0x000fe20008410000 */
[----:B------:R-:W-:Y:S01]  /*5150*/  @P4 PRMT R138, R112, 0x7632, R138 ;  /* 0x00007632708a4816 */ /* 0x000fe2000000008a */
[----:B------:R-:W-:Y:S01]  /*5160*/  FMUL.FTZ R172, R172, R171 ;  /* 0x000000abacac7220 */ /* 0x000fe20000410000 */
[----:B------:R-:W-:Y:S01]  /*5170*/  @P2 PRMT R109, R115, 0x7632, R109 ;  /* 0x00007632736d2816 */ /* 0x000fe2000000006d */
[----:B------:R-:W-:Y:S01]  /*5180*/  HFMA2 R130, -RZ, RZ, 0, 0 ;  /* 0x00000000ff827431 */ /* 0x000fe200000001ff */
[----:B------:R-:W-:Y:S01]  /*5190*/  @P3 SHF.L.U32 R178, R112, 0x10, RZ ;  /* 0x0000001070b23819 */ /* 0x000fe200000006ff */
[----:B------:R-:W-:Y:S01]  /*51a0*/  FMUL.FTZ R112, R111, UR4 ;  /* 0x000000046f707c20 */ /* 0x000fe20008410000 */
[----:B------:R-:W-:Y:S01]  /*51b0*/  MOV R125, RZ ;  /* 0x000000ff007d7202 */ /* 0x000fe20000000f00 */
[----:B------:R-:W-:Y:S01]  /*51c0*/  @P6 FMUL.FTZ R125, R113, R176 ;  /* 0x000000b0717d6220 */ /* 0x000fe20000410000 */
[----:B------:R-:W-:Y:S01]  /*51d0*/  @P4 SHF.L.U32 R111, R138, 0x10, RZ ;  /* 0x000000108a6f4819 */ /* 0x000fe200000006ff */
[----:B------:R-:W-:Y:S01]  /*51e0*/  FMUL.FTZ R138, R108, UR4 ;  /* 0x000000046c8a7c20 */ /* 0x000fe20008410000 */
[----:B------:R-:W-:Y:S01]  /*51f0*/  @P2 SHF.L.U32 R139, R109, 0x10, RZ ;  /* 0x000000106d8b2819 */ /* 0x000fe200000006ff */
[----:B------:R-:W-:Y:S01]  /*5200*/  FMUL.FTZ R113, R110, UR4 ;  /* 0x000000046e717c20 */ /* 0x000fe20008410000 */
[----:B------:R-:W-:Y:S01]  /*5210*/  @P5 SHF.L.U32 R180, R115, 0x10, RZ ;  /* 0x0000001073b45819 */ /* 0x000fe200000006ff */
[----:B------:R-:W-:Y:S01]  /*5220*/  FMUL.FTZ R109, R172, UR4 ;  /* 0x00000004ac6d7c20 */ /* 0x000fe20008410000 */
[----:B------:R-:W-:-:S02]  /*5230*/  CS2R R114, SRZ ;  /* 0x0000000000727805 */ /* 0x000fc4000001ff00 */
[----:B------:R-:W-:Y:S01]  /*5240*/  MOV R127, RZ ;  /* 0x000000ff007f7202 */ /* 0x000fe20000000f00 */
[----:B------:R-:W-:Y:S01]  /*5250*/  @P4 FMUL.FTZ R115, R111, R138 ;  /* 0x0000008a6f734220 */ /* 0x000fe20000410000 */
[-C--:B------:R-:W-:Y:S01]  /*5260*/  @P2 FMUL.FTZ R127, R139, R112.reuse ;  /* 0x000000708b7f2220 */ /* 0x080fe20000410000 */
        /* <DEDUP_REMOVED lines=15> */
[----:B------:R-:W-:-:S07]  /*5360*/  F2FP.BF16.F32.PACK_AB R108, R113, R108 ;  /* 0x0000006c716c723e */ /* 0x000fce00000010ff */
.L_x_3218:
[----:B------:R-:W0:Y:S01]  /*5370*/  @P1 LDC.64 R112, c[0x0][0x478] ;  /* 0x00011e00ff701b82 */ /* 0x000e220000000a00 */
[----:B------:R-:W-:-:S04]  /*5380*/  IMAD.WIDE.U32 R116, R168, 0x10, R116 ;  /* 0x00000010a8747825 */ /* 0x000fc800078e0074 */
[----:B0-----:R-:W-:-:S05]  /*5390*/  @P1 IMAD.WIDE.U32 R112, R168, 0x10, R112 ;  /* 0x00000010a8701825 */ /* 0x001fca00078e0070 */
[----:B------:R1:W-:Y:S04]  /*53a0*/  @P1 STG.E.128 desc[UR6][R112.64], R104 ;  /* 0x0000006870001986 */ /* 0x0003e8000c101d06 */
[----:B------:R1:W-:Y:S01]  /*53b0*/  STG.E.128 desc[UR6][R116.64], R108 ;  /* 0x0000006c74007986 */ /* 0x0003e2000c101d06 */
[----:B------:R-:W-:Y:S05]  /*53c0*/  BRA `(.L_x_3219) ;  /* 0x0000002c00447947 */ /* 0x000fea0003800000 */
.L_x_3212:
[----:B------:R-:W0:Y:S02]  /*53d0*/  LDC.64 R118, c[0x0][0x390] ;  /* 0x0000e400ff767b82 */ /* 0x000e240000000a00 */
[----:B0-----:R-:W-:-:S06]  /*53e0*/  IMAD.WIDE.U32 R108, R174, 0x10, R118 ;  /* 0x00000010ae6c7825 */ /* 0x001fcc00078e0076 */
[----:B------:R-:W5:Y:S01]  /*53f0*/  LDG.E.128 R108, desc[UR6][R108.64] ;  /* 0x000000066c6c7981 */ /* 0x000f62000c1e1d00 */
[----:B------:R-:W-:-:S04]  /*5400*/  UISETP.NE.U32.AND UP0, UPT, UR16, URZ, UPT ;  /* 0x000000ff1000728c */ /* 0x000fc8000bf05070 */
[----:B------:R-:W-:-:S09]  /*5410*/  UISETP.NE.AND.EX UP0, UPT, UR17, URZ, UPT, UP0 ;  /* 0x000000ff1100728c */ /* 0x000fd2000bf05300 */
[----:B------:R-:W-:Y:S05]  /*5420*/  BRA.U UP0, `(.L_x_3220) ;  /* 0x0000000500b87547 */ /* 0x000fea000b800000 */
[C-C-:B------:R-:W-:Y:S01]  /*5430*/  FFMA.FTZ R112, R130.reuse, R112, R125.reuse ;  /* 0x0000007082707223 */ /* 0x140fe2000001007d */
[----:B------:R-:W-:Y:S01]  /*5440*/  FFMA.FTZ R210, R130, R122, R125 ;  /* 0x0000007a82d27223 */ /* 0x000fe2000001007d */
[----:B------:R-:W-:Y:S01]  /*5450*/  LOP3.LUT P4, RZ, R156, 0xff, RZ, 0xc0, !PT ;  /* 0x000000ff9cff7812 */ /* 0x000fe2000788c0ff */
[----:B------:R-:W-:Y:S01]  /*5460*/  UMOV UR4, UR5 ;  /* 0x0000000500047c82 */ /* 0x000fe20008000000 */
[----:B------:R-:W-:Y:S01]  /*5470*/  FADD.FTZ R121, -R112, R175 ;  /* 0x000000af70797221 */ /* 0x000fe20000010100 */
[----:B------:R-:W-:Y:S01]  /*5480*/  SHF.L.U32 R112, R52, 0x10, RZ ;  /* 0x0000001034707819 */ /* 0x000fe200000006ff */
[----:B------:R-:W-:Y:S01]  /*5490*/  FADD.FTZ R175, -R210, R205 ;  /* 0x000000cdd2af7221 */ /* 0x000fe20000010100 */
[----:B------:R-:W-:Y:S01]  /*54a0*/  LOP3.LUT P5, RZ, R156, 0xff0000, RZ, 0xc0, !PT ;  /* 0x00ff00009cff7812 */ /* 0x000fe200078ac0ff */
[----:B------:R-:W-:Y:S01]  /*54b0*/  FFMA.FTZ R120, R130, R120, R125 ;  /* 0x0000007882787223 */ /* 0x000fe2000001007d */
[----:B------:R-:W-:Y:S01]  /*54c0*/  SHF.L.U32 R122, R53, 0x10, RZ ;  /* 0x00000010357a7819 */ /* 0x000fe200000006ff */
[C---:B------:R-:W-:Y:S01]  /*54d0*/  FFMA.FTZ R121, R171.reuse, R121, R112 ;  /* 0x00000079ab797223 */ /* 0x040fe20000010070 */
[----:B------:R-:W-:Y:S01]  /*54e0*/  ISETP.GE.U32.AND P1, PT, R156, RZ, PT ;  /* 0x000000ff9c00720c */ /* 0x000fe20003f26070 */
[----:B------:R-:W-:Y:S01]  /*54f0*/  FADD.FTZ R203, -R120, R203 ;  /* 0x000000cb78cb7221 */ /* 0x000fe20000010100 */
[--C-:B------:R-:W-:Y:S01]  /*5500*/  FFMA.FTZ R124, R130, R124, R125.reuse ;  /* 0x0000007c827c7223 */ /* 0x100fe2000001007d */
[----:B------:R-:W-:Y:S01]  /*5510*/  FFMA.FTZ R175, R171, R175, R122 ;  /* 0x000000afabaf7223 */ /* 0x000fe2000001007a */
[-C--:B------:R-:W-:Y:S01]  /*5520*/  FMUL.FTZ R112, R121, R172.reuse ;  /* 0x000000ac79707220 */ /* 0x080fe20000410000 */
[----:B------:R-:W-:Y:S01]  /*5530*/  HFMA2 R122, -RZ, RZ, 0, 0 ;  /* 0x00000000ff7a7431 */ /* 0x000fe200000001ff */
[----:B------:R-:W-:Y:S01]  /*5540*/  MOV R121, RZ ;  /* 0x000000ff00797202 */ /* 0x000fe20000000f00 */
[----:B------:R-:W-:Y:S01]  /*5550*/  FMUL.FTZ R205, R175, R172 ;  /* 0x000000acafcd7220 */ /* 0x000fe20000410000 */
[----:B-----5:R-:W-:Y:S01]  /*5560*/  @P4 SHF.L.U32 R175, R108, 0x10, RZ ;  /* 0x000000106caf4819 */ /* 0x020fe200000006ff */
[----:B------:R-:W-:Y:S01]  /*5570*/  FMUL.FTZ R207, R112, UR4 ;  /* 0x0000000470cf7c20 */ /* 0x000fe20008410000 */
[----:B------:R-:W-:Y:S01]  /*5580*/  @P5 SHF.L.U32 R112, R109, 0x10, RZ ;  /* 0x000000106d705819 */ /* 0x000fe200000006ff */
[----:B------:R-:W-:Y:S01]  /*5590*/  FMUL.FTZ R205, R205, UR4 ;  /* 0x00000004cdcd7c20 */ /* 0x000fe20008410000 */
[----:B------:R-:W-:Y:S01]  /*55a0*/  PRMT R108, R52, 0x7632, R108 ;  /* 0x00007632346c7816 */ /* 0x000fe2000000006c */
[----:B------:R-:W-:Y:S01]  /*55b0*/  @P4 FMUL.FTZ R122, R207, R175 ;  /* 0x000000afcf7a4220 */ /* 0x000fe20000410000 */
[--C-:B------:R-:W-:Y:S01]  /*55c0*/  FFMA.FTZ R175, R130, R117, R125.reuse ;  /* 0x0000007582af7223 */ /* 0x100fe2000001007d */
[----:B------:R-:W-:Y:S01]  /*55d0*/  @P5 FMUL.FTZ R121, R205, R112 ;  /* 0x00000070cd795220 */ /* 0x000fe20000410000 */
[----:B------:R-:W-:Y:S01]  /*55e0*/  FMUL.FTZ R112, R100, R207 ;  /* 0x000000cf64707220 */ /* 0x000fe20000410000 */
[----:B------:R-:W-:Y:S01]  /*55f0*/  FMUL.FTZ R117, R102, R205 ;  /* 0x000000cd66757220 */ /* 0x000fe20000410000 */
[--C-:B------:R-:W-:Y:S01]  /*5600*/  FFMA.FTZ R120, R130, R114, R125.reuse ;  /* 0x0000007282787223 */ /* 0x100fe2000001007d */
[----:B------:R-:W-:Y:S01]  /*5610*/  SHF.L.U32 R114, R108, 0x10, RZ ;  /* 0x000000106c727819 */ /* 0x000fe200000006ff */
[----:B------:R-:W-:Y:S01]  /*5620*/  FADD.FTZ R175, -R175, R126 ;  /* 0x0000007eafaf7221 */ /* 0x000fe20000010100 */
[----:B------:R-:W-:Y:S01]  /*5630*/  FSEL R112, R112, RZ, P4 ;  /* 0x000000ff70707208 */ /* 0x000fe20002000000 */
[----:B------:R-:W-:Y:S01]  /*5640*/  FFMA.FTZ R116, R130, R116, R125 ;  /* 0x0000007482747223 */ /* 0x000fe2000001007d */
[----:B------:R-:W-:Y:S01]  /*5650*/  FSEL R117, R117, RZ, P5 ;  /* 0x000000ff75757208 */ /* 0x000fe20002800000 */
[----:B------:R-:W-:Y:S01]  /*5660*/  FADD.FTZ R207, -R120, R113 ;  /* 0x0000007178cf7221 */ /* 0x000fe20000010100 */
[C---:B------:R-:W-:Y:S01]  /*5670*/  LOP3.LUT P6, RZ, R157.reuse, 0xff, RZ, 0xc0, !PT ;  /* 0x000000ff9dff7812 */ /* 0x040fe200078cc0ff */
[----:B------:R-:W-:Y:S01]  /*5680*/  FFMA.FTZ R128, R130, R128, R125 ;  /* 0x0000008082807223 */ /* 0x000fe2000001007d */
[----:B------:R-:W-:Y:S01]  /*5690*/  LOP3.LUT P4, RZ, R157, 0xff00, RZ, 0xc0, !PT ;  /* 0x0000ff009dff7812 */ /* 0x000fe2000788c0ff */
[----:B------:R-:W-:Y:S01]  /*56a0*/  FFMA.FTZ R113, R171, R175, R114 ;  /* 0x000000afab717223 */ /* 0x000fe20000010072 */
[C---:B------:R-:W-:Y:S01]  /*56b0*/  LOP3.LUT P5, RZ, R157.reuse, 0xff0000, RZ, 0xc0, !PT ;  /* 0x00ff00009dff7812 */ /* 0x040fe200078ac0ff */
[----:B------:R-:W-:Y:S01]  /*56c0*/  FADD.FTZ R205, -R116, R127 ;  /* 0x0000007f74cd7221 */ /* 0x000fe20000010100 */
[----:B------:R-:W-:Y:S01]  /*56d0*/  ISETP.GE.U32.AND.EX P1, PT, R157, 0x1000000, PT, P1 ;  /* 0x010000009d00780c */ /* 0x000fe20003f26110 */
[----:B------:R-:W-:Y:S01]  /*56e0*/  FADD.FTZ R157, -R124, R115 ;  /* 0x000000737c9d7221 */ /* 0x000fe20000010100 */
[----:B------:R-:W-:Y:S01]  /*56f0*/  PRMT R108, R53, 0x7632, R108 ;  /* 0x00007632356c7816 */ /* 0x000fe2000000006c */
[----:B------:R-:W-:Y:S01]  /*5700*/  FADD.FTZ R123, -R128, R123 ;  /* 0x0000007b807b7221 */ /* 0x000fe20000010100 */
[C---:B------:R-:W-:Y:S01]  /*5710*/  LOP3.LUT P2, RZ, R156.reuse, 0xff00, RZ, 0xc0, !PT ;  /* 0x0000ff009cff7812 */ /* 0x040fe2000784c0ff */
[----:B------:R-:W-:Y:S01]  /*5720*/  FMUL.FTZ R113, R113, R172 ;  /* 0x000000ac71717220 */ /* 0x000fe20000410000 */
[----:B------:R-:W-:Y:S01]  /*5730*/  LOP3.LUT P3, RZ, R156, 0xff000000, RZ, 0xc0, !PT ;  /* 0xff0000009cff7812 */ /* 0x000fe2000786c0ff */
[----:B------:R-:W-:Y:S01]  /*5740*/  HFMA2 R128, -RZ, RZ, 0, 0 ;  /* 0x00000000ff807431 */ /* 0x000fe200000001ff */
[----:B------:R-:W-:-:S02]  /*5750*/  PRMT R109, R54, 0x7632, R109 ;  /* 0x00007632366d7816 */ /* 0x000fc4000000006d */
[C---:B------:R-:W-:Y:S02]  /*5760*/  PRMT R115, R55.reuse, 0x7632, R115 ;  /* 0x0000763237737816 */ /* 0x040fe40000000073 */
[----:B------:R-:W-:Y:S02]  /*5770*/  SHF.L.U32 R114, R108, 0x10, RZ ;  /* 0x000000106c727819 */ /* 0x000fe400000006ff */
[----:B------:R-:W-:Y:S02]  /*5780*/  SHF.L.U32 R124, R55, 0x10, RZ ;  /* 0x00000010377c7819 */ /* 0x000fe400000006ff */
[----:B------:R-:W-:Y:S02]  /*5790*/  SHF.L.U32 R116, R54, 0x10, RZ ;  /* 0x0000001036747819 */ /* 0x000fe400000006ff */
[----:B------:R-:W-:Y:S02]  /*57a0*/  SHF.L.U32 R120, R109, 0x10, RZ ;  /* 0x000000106d787819 */ /* 0x000fe400000006ff */
[----:B------:R-:W-:Y:S01]  /*57b0*/  SHF.L.U32 R126, R115, 0x10, RZ ;  /* 0x00000010737e7819 */ /* 0x000fe200000006ff */
[C---:B------:R-:W-:Y:S01]  /*57c0*/  FFMA.FTZ R115, R171.reuse, R203, R114 ;  /* 0x000000cbab737223 */ /* 0x040fe20000010072 */
[C---:B------:R-:W-:Y:S01]  /*57d0*/  FFMA.FTZ R203, R171.reuse, R205, R124 ;  /* 0x000000cdabcb7223 */ /* 0x040fe2000001007c */
[C---:B------:R-:W-:Y:S01]  /*57e0*/  FFMA.FTZ R127, R171.reuse, R123, R116 ;  /* 0x0000007bab7f7223 */ /* 0x040fe20000010074 */
[C---:B------:R-:W-:Y:S01]  /*57f0*/  FFMA.FTZ R175, R171.reuse, R157, R120 ;  /* 0x0000009dabaf7223 */ /* 0x040fe20000010078 */
[----:B------:R-:W-:Y:S01]  /*5800*/  FFMA.FTZ R205, R171, R207, R126 ;  /* 0x000000cfabcd7223 */ /* 0x000fe2000001007e */
[----:B------:R-:W-:Y:S01]  /*5810*/  FMUL.FTZ R116, R113, UR4 ;  /* 0x0000000471747c20 */ /* 0x000fe20008410000 */
[----:B------:R-:W-:Y:S01]  /*5820*/  @P6 SHF.L.U32 R114, R110, 0x10, RZ ;  /* 0x000000106e726819 */ /* 0x000fe200000006ff */
[-C--:B------:R-:W-:Y:S01]  /*5830*/  FMUL.FTZ R203, R203, R172.reuse ;  /* 0x000000accbcb7220 */ /* 0x080fe20000410000 */
[----:B------:R-:W-:Y:S01]  /*5840*/  @P5 SHF.L.U32 R113, R111, 0x10, RZ ;  /* 0x000000106f715819 */ /* 0x000fe200000006ff */
[-C--:B------:R-:W-:Y:S01]  /*5850*/  FMUL.FTZ R115, R115, R172.reuse ;  /* 0x000000ac73737220 */ /* 0x080fe20000410000 */
[----:B------:R-:W-:Y:S01]  /*5860*/  @P2 PRMT R108, R108, 0x7632, R108 ;  /* 0x000076326c6c2816 */ /* 0x000fe2000000006c */
[-C--:B------:R-:W-:Y:S01]  /*5870*/  FMUL.FTZ R127, R127, R172.reuse ;  /* 0x000000ac7f7f7220 */ /* 0x080fe20000410000 */
[----:B------:R-:W-:Y:S01]  /*5880*/  @P3 PRMT R109, R109, 0x7632, R109 ;  /* 0x000076326d6d3816 */ /* 0x000fe2000000006d */
[-C--:B------:R-:W-:Y:S01]  /*5890*/  FMUL.FTZ R175, R175, R172.reuse ;  /* 0x000000acafaf7220 */ /* 0x080fe20000410000 */
[----:B------:R-:W-:Y:S01]  /*58a0*/  @P4 PRMT R110, R110, 0x7632, R110 ;  /* 0x000076326e6e4816 */ /* 0x000fe2000000006e */
[----:B------:R-:W-:Y:S01]  /*58b0*/  FMUL.FTZ R205, R205, R172 ;  /* 0x000000accdcd7220 */ /* 0x000fe20000410000 */
[----:B------:R-:W-:Y:S01]  /*58c0*/  @P1 PRMT R111, R111, 0x7632, R111 ;  /* 0x000076326f6f1816 */ /* 0x000fe2000000006f */
        /* <DEDUP_REMOVED lines=8> */
[----:B------:R-:W-:Y:S01]  /*5950*/  FMUL.FTZ R175, R175, UR4 ;  /* 0x00000004afaf7c20 */ /* 0x000fe20008410000 */
[----:B------:R-:W-:Y:S01]  /*5960*/  FMUL.FTZ R210, R205, UR4 ;  /* 0x00000004cdd27c20 */ /* 0x000fe20008410000 */
        /* <DEDUP_REMOVED lines=8> */
[----:B------:R-:W-:Y:S01]  /*59f0*/  @P1 FMUL.FTZ R156, R210, R111 ;  /* 0x0000006fd29c1220 */ /* 0x000fe20000410000 */
[----:B------:R-:W-:Y:S01]  /*5a00*/  FMUL.FTZ R113, R98, R203 ;  /* 0x000000cb62717220 */ /* 0x000fe20000410000 */
[----:B------:R-:W-:Y:S01]  /*5a10*/  FMUL.FTZ R108, R101, R116 ;  /* 0x00000074656c7220 */ /* 0x000fe20000410000 */
[----:B------:R-:W-:Y:S01]  /*5a20*/  FMUL.FTZ R110, R96, R127 ;  /* 0x0000007f606e7220 */ /* 0x000fe20000410000 */
[----:B------:R-:W-:Y:S01]  /*5a30*/  FMUL.FTZ R114, R99, R210 ;  /* 0x000000d263727220 */ /* 0x000fe20000410000 */
[----:B------:R-:W-:Y:S01]  /*5a40*/  FMUL.FTZ R111, R97, R175 ;  /* 0x000000af616f7220 */ /* 0x000fe20000410000 */
[----:B------:R-:W-:Y:S01]  /*5a50*/  FMUL.FTZ R109, R103, R126 ;  /* 0x0000007e676d7220 */ /* 0x000fe20000410000 */
[----:B------:R-:W-:-:S02]  /*5a60*/  FSEL R127, R113, RZ, P5 ;  /* 0x000000ff717f7208 */ /* 0x000fc40002800000 */
        /* <DEDUP_REMOVED lines=10> */
.L_x_3220:
[--C-:B------:R-:W-:Y:S01]  /*5b10*/  FFMA.FTZ R122, R130, R122, R125.reuse ;  /* 0x0000007a827a7223 */ /* 0x100fe2000001007d */
[----:B------:R-:W-:Y:S01]  /*5b20*/  LOP3.LUT P5, RZ, R156, 0xff000000, RZ, 0xc0, !PT ;  /* 0xff0000009cff7812 */ /* 0x000fe200078ac0ff */
[----:B------:R-:W-:Y:S01]  /*5b30*/  FFMA.FTZ R120, R130, R120, R125 ;  /* 0x0000007882787223 */ /* 0x000fe2000001007d */
[C---:B------:R-:W-:Y:S01]  /*5b40*/  PRMT R105, R53.reuse, 0x7632, R105 ;  /* 0x0000763235697816 */ /* 0x040fe20000000069 */
[----:B------:R-:W-:Y:S01]  /*5b50*/  FADD.FTZ R122, -R122, R205 ;  /* 0x000000cd7a7a7221 */ /* 0x000fe20000010100 */
[----:B------:R-:W-:Y:S01]  /*5b60*/  LOP3.LUT P2, RZ, R156, 0xff0000, RZ, 0xc0, !PT ;  /* 0x00ff00009cff7812 */ /* 0x000fe2000784c0ff */
[----:B------:R-:W-:Y:S01]  /*5b70*/  FADD.FTZ R120, -R120, R203 ;  /* 0x000000cb78787221 */ /* 0x000fe20000010100 */
[----:B------:R-:W-:Y:S01]  /*5b80*/  SHF.L.U32 R104, R53, 0x10, RZ ;  /* 0x0000001035687819 */ /* 0x000fe200000006ff */
[----:B------:R-:W-:Y:S01]  /*5b90*/  UMOV UR4, UR5 ;  /* 0x0000000500047c82 */ /* 0x000fe20008000000 */
[----:B------:R-:W-:Y:S01]  /*5ba0*/  SHF.L.U32 R107, R105, 0x10, RZ ;  /* 0x00000010696b7819 */ /* 0x000fe200000006ff */
[----:B------:R-:W-:Y:S01]  /*5bb0*/  FFMA.FTZ R128, R130, R128, R125 ;  /* 0x0000008082807223 */ /* 0x000fe2000001007d */
[----:B------:R-:W-:Y:S01]  /*5bc0*/  LOP3.LUT P6, RZ, R157, 0xff, RZ, 0xc0, !PT ;  /* 0x000000ff9dff7812 */ /* 0x000fe200078cc0ff */
[----:B------:R-:W-:Y:S01]  /*5bd0*/  FFMA.FTZ R105, R171, R122, R104 ;  /* 0x0000007aab697223 */ /* 0x000fe20000010068 */
[----:B------:R-:W-:Y:S01]  /*5be0*/  LOP3.LUT P4, RZ, R157, 0xff00, RZ, 0xc0, !PT ;  /* 0x0000ff009dff7812 */ /* 0x000fe2000788c0ff */
[----:B------:R-:W-:Y:S01]  /*5bf0*/  FFMA.FTZ R104, R171, R120, R107 ;  /* 0x00000078ab687223 */ /* 0x000fe2000001006b */
[----:B-----5:R-:W-:Y:S01]  /*5c00*/  @P5 PRMT R203, R109, 0x7632, R203 ;  /* 0x000076326dcb5816 */ /* 0x020fe200000000cb */
[-C--:B------:R-:W-:Y:S01]  /*5c10*/  FMUL.FTZ R106, R105, R172.reuse ;  /* 0x000000ac696a7220 */ /* 0x080fe20000410000 */
[----:B------:R-:W-:Y:S01]  /*5c20*/  CS2R R120, SRZ ;  /* 0x0000000000787805 */ /* 0x000fe2000001ff00 */
[----:B------:R-:W-:Y:S01]  /*5c30*/  FMUL.FTZ R107, R104, R172 ;  /* 0x000000ac686b7220 */ /* 0x000fe20000410000 */
[----:B------:R-:W-:Y:S01]  /*5c40*/  @P2 SHF.L.U32 R122, R109, 0x10, RZ ;  /* 0x000000106d7a2819 */ /* 0x000fe200000006ff */
[----:B------:R-:W-:Y:S01]  /*5c50*/  FMUL.FTZ R109, R106, UR4 ;  /* 0x000000046a6d7c20 */ /* 0x000fe20008410000 */
[----:B------:R-:W-:Y:S01]  /*5c60*/  @P5 SHF.L.U32 R203, R203, 0x10, RZ ;  /* 0x00000010cbcb5819 */ /* 0x000fe200000006ff */
[----:B------:R-:W-:Y:S01]  /*5c70*/  FMUL.FTZ R210, R107, UR4 ;  /* 0x000000046bd27c20 */ /* 0x000fe20008410000 */
[----:B------:R-:W-:Y:S01]  /*5c80*/  ISETP.GE.U32.AND P1, PT, R156, RZ, PT ;  /* 0x000000ff9c00720c */ /* 0x000fe20003f26070 */
[-C--:B------:R-:W-:Y:S01]  /*5c90*/  @P2 FMUL.FTZ R121, R122, R109.reuse ;  /* 0x0000006d7a792220 */ /* 0x080fe20000410000 */
[----:B------:R-:W-:Y:S01]  /*5ca0*/  FMUL.FTZ R109, R102, R109 ;  /* 0x0000006d666d7220 */ /* 0x000fe20000410000 */
[-C--:B------:R-:W-:Y:S01]  /*5cb0*/  @P5 FMUL.FTZ R120, R203, R210.reuse ;  /* 0x000000d2cb785220 */ /* 0x080fe20000410000 */
[----:B------:R-:W-:Y:S01]  /*5cc0*/  FMUL.FTZ R210, R103, R210 ;  /* 0x000000d267d27220 */ /* 0x000fe20000410000 */
[C-C-:B------:R-:W-:Y:S01]  /*5cd0*/  FFMA.FTZ R114, R130.reuse, R114, R125.reuse ;  /* 0x0000007282727223 */ /* 0x140fe2000001007d */
[----:B------:R-:W-:Y:S01]  /*5ce0*/  FFMA.FTZ R112, R130, R112, R125 ;  /* 0x0000007082707223 */ /* 0x000fe2000001007d */
[----:B------:R-:W-:Y:S01]  /*5cf0*/  SHF.L.U32 R106, R54, 0x10, RZ ;  /* 0x00000010366a7819 */ /* 0x000fe200000006ff */
[----:B------:R-:W-:Y:S01]  /*5d00*/  FADD.FTZ R128, -R128, R123 ;  /* 0x0000007b80807221 */ /* 0x000fe20000010100 */
[----:B------:R-:W-:Y:S01]  /*5d10*/  PRMT R107, R54, 0x7632, R107 ;  /* 0x00007632366b7816 */ /* 0x000fe2000000006b */
[--C-:B------:R-:W-:Y:S01]  /*5d20*/  FFMA.FTZ R124, R130, R124, R125.reuse ;  /* 0x0000007c827c7223 */ /* 0x100fe2000001007d */
[----:B------:R-:W-:Y:S01]  /*5d30*/  LOP3.LUT P3, RZ, R156, 0xff, RZ, 0xc0, !PT ;  /* 0x000000ff9cff7812 */ /* 0x000fe2000786c0ff */
[----:B------:R-:W-:Y:S01]  /*5d40*/  FFMA.FTZ R117, R130, R117, R125 ;  /* 0x0000007582757223 */ /* 0x000fe2000001007d */
[----:B------:R-:W-:Y:S01]  /*5d50*/  FSEL R109, R109, RZ, P2 ;  /* 0x000000ff6d6d7208 */ /* 0x000fe20001000000 */
[----:B------:R-:W-:Y:S01]  /*5d60*/  FADD.FTZ R122, -R114, R113 ;  /* 0x00000071727a7221 */ /* 0x000fe20000010100 */
[----:B------:R-:W-:Y:S01]  /*5d70*/  LOP3.LUT P2, RZ, R156, 0xff00, RZ, 0xc0, !PT ;  /* 0x0000ff009cff7812 */ /* 0x000fe2000784c0ff */
[----:B------:R-:W-:Y:S01]  /*5d80*/  FADD.FTZ R112, -R112, R175 ;  /* 0x000000af70707221 */ /* 0x000fe20000010100 */
[----:B------:R-:W-:Y:S01]  /*5d90*/  ISETP.GE.U32.AND.EX P1, PT, R157, 0x1000000, PT, P1 ;  /* 0x010000009d00780c */ /* 0x000fe20003f26110 */
[----:B------:R-:W-:Y:S01]  /*5da0*/  FFMA.FTZ R175, R171, R128, R106 ;  /* 0x00000080abaf7223 */ /* 0x000fe2000001006a */
[----:B------:R-:W-:Y:S01]  /*5db0*/  FSEL R210, R210, RZ, P5 ;  /* 0x000000ffd2d27208 */ /* 0x000fe20002800000 */
[----:B------:R-:W-:Y:S01]  /*5dc0*/  FADD.FTZ R124, -R124, R115 ;  /* 0x000000737c7c7221 */ /* 0x000fe20000010100 */
[----:B------:R-:W-:Y:S01]  /*5dd0*/  PRMT R113, R55, 0x7632, R113 ;  /* 0x0000763237717816 */ /* 0x000fe20000000071 */
[----:B------:R-:W-:Y:S01]  /*5de0*/  FFMA.FTZ R116, R130, R116, R125 ;  /* 0x0000007482747223 */ /* 0x000fe2000001007d */
[----:B------:R-:W-:Y:S01]  /*5df0*/  SHF.L.U32 R114, R107, 0x10, RZ ;  /* 0x000000106b727819 */ /* 0x000fe200000006ff */
[----:B------:R-:W-:Y:S01]  /*5e00*/  FADD.FTZ R126, -R117, R126 ;  /* 0x0000007e757e7221 */ /* 0x000fe20000010100 */
[----:B------:R-:W-:Y:S01]  /*5e10*/  LOP3.LUT P5, RZ, R157, 0xff0000, RZ, 0xc0, !PT ;  /* 0x00ff00009dff7812 */ /* 0x000fe200078ac0ff */
[----:B------:R-:W-:Y:S01]  /*5e20*/  FADD.FTZ R116, -R116, R127 ;  /* 0x0000007f74747221 */ /* 0x000fe20000010100 */
[C---:B------:R-:W-:Y:S01]  /*5e30*/  PRMT R106, R52.reuse, 0x7632, R106 ;  /* 0x00007632346a7816 */ /* 0x040fe2000000006a */
[----:B------:R-:W-:Y:S01]  /*5e40*/  FFMA.FTZ R203, R171, R124, R114 ;  /* 0x0000007cabcb7223 */ /* 0x000fe20000010072 */
[----:B------:R-:W-:Y:S01]  /*5e50*/  SHF.L.U32 R107, R52, 0x10, RZ ;  /* 0x00000010346b7819 */ /* 0x000fe200000006ff */
[----:B------:R-:W-:Y:S01]  /*5e60*/  HFMA2 R124, -RZ, RZ, 0, 0 ;  /* 0x00000000ff7c7431 */ /* 0x000fe200000001ff */
[----:B------:R-:W-:-:S02]  /*5e70*/  SHF.L.U32 R115, R55, 0x10, RZ ;  /* 0x0000001037737819 */ /* 0x000fc400000006ff */
[----:B------:R-:W-:Y:S02]  /*5e80*/  CS2R R156, SRZ ;  /* 0x00000000009c7805 */ /* 0x000fe4000001ff00 */
[----:B------:R-:W-:Y:S01]  /*5e90*/  SHF.L.U32 R117, R113, 0x10, RZ ;  /* 0x0000001071757819 */ /* 0x000fe200000006ff */
[----:B------:R-:W-:Y:S01]  /*5ea0*/  FFMA.FTZ R127, R171, R112, R107 ;  /* 0x00000070ab7f7223 */ /* 0x000fe2000001006b */
[----:B------:R-:W-:Y:S01]  /*5eb0*/  SHF.L.U32 R113, R106, 0x10, RZ ;  /* 0x000000106a717819 */ /* 0x000fe200000006ff */
[----:B------:R-:W-:Y:S01]  /*5ec0*/  FMUL.FTZ R106, R175, R172 ;  /* 0x000000acaf6a7220 */ /* 0x000fe20000410000 */
[C---:B------:R-:W-:Y:S01]  /*5ed0*/  @P6 SHF.L.U32 R114, R110.reuse, 0x10, RZ ;  /* 0x000000106e726819 */ /* 0x040fe200000006ff */
[C---:B------:R-:W-:Y:S01]  /*5ee0*/  FFMA.FTZ R205, R171.reuse, R116, R115 ;  /* 0x00000074abcd7223 */ /* 0x040fe20000010073 */
[----:B------:R-:W-:Y:S01]  /*5ef0*/  @P4 PRMT R110, R110, 0x7632, R110 ;  /* 0x000076326e6e4816 */ /* 0x000fe2000000006e */
[----:B------:R-:W-:Y:S01]  /*5f00*/  FFMA.FTZ R207, R171, R122, R117 ;  /* 0x0000007aabcf7223 */ /* 0x000fe20000010075 */
[----:B------:R-:W-:Y:S01]  /*5f10*/  FMUL.FTZ R107, R203, R172 ;  /* 0x000000accb6b7220 */ /* 0x000fe20000410000 */
[----:B------:R-:W-:Y:S01]  /*5f20*/  FFMA.FTZ R126, R171, R126, R113 ;  /* 0x0000007eab7e7223 */ /* 0x000fe20000010071 */
[----:B------:R-:W-:Y:S01]  /*5f30*/  @P3 SHF.L.U32 R116, R108, 0x10, RZ ;  /* 0x000000106c743819 */ /* 0x000fe200000006ff */
[----:B------:R-:W-:Y:S01]  /*5f40*/  FMUL.FTZ R113, R106, UR4 ;  /* 0x000000046a717c20 */ /* 0x000fe20008410000 */
[----:B------:R-:W-:Y:S01]  /*5f50*/  @P2 PRMT R108, R108, 0x7632, R108 ;  /* 0x000076326c6c2816 */ /* 0x000fe2000000006c */
[----:B------:R-:W-:Y:S01]  /*5f60*/  FMUL.FTZ R112, R107, UR4 ;  /* 0x000000046b707c20 */ /* 0x000fe20008410000 */
[----:B------:R-:W-:Y:S01]  /*5f70*/  @P4 SHF.L.U32 R115, R110, 0x10, RZ ;  /* 0x000000106e734819 */ /* 0x000fe200000006ff */
[----:B------:R-:W-:Y:S01]  /*5f80*/  FMUL.FTZ R110, R207, R172 ;  /* 0x000000accf6e7220 */ /* 0x000fe20000410000 */
[----:B------:R-:W-:-:S02]  /*5f90*/  @P1 PRMT R106, R111, 0x7632, R106 ;  /* 0x000076326f6a1816 */ /* 0x000fc4000000006a */
[----:B------:R-:W-:Y:S02]  /*5fa0*/  CS2R R122, SRZ ;  /* 0x00000000007a7805 */ /* 0x000fe4000001ff00 */
[----:B------:R-:W-:Y:S01]  /*5fb0*/  @P5 SHF.L.U32 R212, R111, 0x10, RZ ;  /* 0x000000106fd45819 */ /* 0x000fe200000006ff */
[-C--:B------:R-:W-:Y:S01]  /*5fc0*/  FMUL.FTZ R107, R126, R172.reuse ;  /* 0x000000ac7e6b7220 */ /* 0x080fe20000410000 */
[----:B------:R-:W-:Y:S01]  /*5fd0*/  @P2 SHF.L.U32 R111, R108, 0x10, RZ ;  /* 0x000000106c6f2819 */ /* 0x000fe200000006ff */
[-C--:B------:R-:W-:Y:S01]  /*5fe0*/  @P6 FMUL.FTZ R123, R114, R113.reuse ;  /* 0x00000071727b6220 */ /* 0x080fe20000410000 */
[----:B------:R-:W-:Y:S01]  /*5ff0*/  @P1 SHF.L.U32 R209, R106, 0x10, RZ ;  /* 0x000000106ad11819 */ /* 0x000fe200000006ff */
[-C--:B------:R-:W-:Y:S01]  /*6000*/  FMUL.FTZ R108, R205, R172.reuse ;  /* 0x000000accd6c7220 */ /* 0x080fe20000410000 */
[----:B------:R-:W-:Y:S01]  /*6010*/  FMUL.FTZ R106, R127, R172 ;  /* 0x000000ac7f6a7220 */ /* 0x000fe20000410000 */
[----:B------:R-:W-:Y:S01]  /*6020*/  FMUL.FTZ R114, R110, UR4 ;  /* 0x000000046e727c20 */ /* 0x000fe20008410000 */
[----:B------:R-:W-:Y:S01]  /*6030*/  FMUL.FTZ R110, R107, UR4 ;  /* 0x000000046b6e7c20 */ /* 0x000fe20008410000 */
[----:B------:R-:W-:Y:S01]  /*6040*/  @P4 FMUL.FTZ R124, R115, R112 ;  /* 0x00000070737c4220 */ /* 0x000fe20000410000 */
[----:B------:R-:W-:Y:S01]  /*6050*/  FMUL.FTZ R117, R108, UR4 ;  /* 0x000000046c757c20 */ /* 0x000fe20008410000 */
[----:B------:R-:W-:Y:S01]  /*6060*/  MOV R128, RZ ;  /* 0x000000ff00807202 */ /* 0x000fe20000000f00 */
[----:B------:R-:W-:Y:S01]  /*6070*/  FMUL.FTZ R115, R106, UR4 ;  /* 0x000000046a737c20 */ /* 0x000fe20008410000 */
[----:B------:R-:W-:Y:S01]  /*6080*/  @P2 FMUL.FTZ R128, R111, R110 ;  /* 0x0000006e6f802220 */ /* 0x000fe20000410000 */
[----:B------:R-:W-:Y:S01]  /*6090*/  FMUL.FTZ R111, R96, R113 ;  /* 0x00000071606f7220 */ /* 0x000fe20000410000 */
[----:B------:R-:W-:Y:S01]  /*60a0*/  @P1 FMUL.FTZ R156, R209, R114 ;  /* 0x00000072d19c1220 */ /* 0x000fe20000410000 */
[----:B------:R-:W-:Y:S01]  /*60b0*/  FMUL.FTZ R113, R98, R117 ;  /* 0x0000007562717220 */ /* 0x000fe20000410000 */
[----:B------:R-:W-:Y:S01]  /*60c0*/  FMUL.FTZ R112, R97, R112 ;  /* 0x0000007061707220 */ /* 0x000fe20000410000 */
[----:B------:R-:W-:Y:S01]  /*60d0*/  FMUL.FTZ R114, R99, R114 ;  /* 0x0000007263727220 */ /* 0x000fe20000410000 */
[-C--:B------:R-:W-:Y:S01]  /*60e0*/  FMUL.FTZ R108, R100, R115.reuse ;  /* 0x00000073646c7220 */ /* 0x080fe20000410000 */
[----:B------:R-:W-:Y:S01]  /*60f0*/  FMUL.FTZ R110, R101, R110 ;  /* 0x0000006e656e7220 */ /* 0x000fe20000410000 */
[----:B------:R-:W-:Y:S01]  /*6100*/  @P3 FMUL.FTZ R122, R116, R115 ;  /* 0x00000073747a3220 */ /* 0x000fe20000410000 */
[----:B------:R-:W-:Y:S01]  /*6110*/  FSEL R115, R111, RZ, P6 ;  /* 0x000000ff6f737208 */ /* 0x000fe20003000000 */
        /* <DEDUP_REMOVED lines=12> */
[----:B------:R-:W-:Y:S02]  /*61e0*/  F2FP.BF16.F32.PACK_AB R109, R210, R109 ;  /* 0x0000006dd26d723e */ /* 0x000fe400000010ff */
[----:B------:R-:W-:-:S07]  /*61f0*/  F2FP.BF16.F32.PACK_AB R108, R113, R108 ;  /* 0x0000006c716c723e */ /* 0x000fce00000010ff */
.L_x_3221:
[----:B------:R-:W-:Y:S01]  /*6200*/  ISETP.NE.U32.AND P1, PT, RZ, UR16, PT ;  /* 0x00000010ff007c0c */ /* 0x000fe2000bf25070 */
[----:B------:R-:W0:Y:S01]  /*6210*/  LDC.64 R116, c[0x0][0x468] ;  /* 0x00011a00ff747b82 */ /* 0x000e220000000a00 */
[----:B------:R-:W-:Y:S02]  /*6220*/  IMAD.WIDE.U32 R112, R173, 0x10, R118 ;  /* 0x00000010ad707825 */ /* 0x000fe400078e0076 */
[----:B------:R-:W-:-:S13]  /*6230*/  ISETP.NE.AND.EX P1, PT, RZ, UR17, PT, P1 ;  /* 0x00000011ff007c0c */ /* 0x000fda000bf25310 */
[----:B------:R-:W1:Y:S02]  /*6240*/  @P1 LDC.64 R126, c[0x0][0x478] ;  /* 0x00011e00ff7e1b82 */ /* 0x000e640000000a00 */
[----:B-1----:R-:W-:-:S04]  /*6250*/  @P1 IMAD.WIDE.U32 R126, R174, 0x10, R126 ;  /* 0x00000010ae7e1825 */ /* 0x002fc800078e007e */
[----:B0-----:R-:W-:Y:S01]  /*6260*/  IMAD.WIDE.U32 R174, R174, 0x10, R116 ;  /* 0x00000010aeae7825 */ /* 0x001fe200078e0074 */
[----:B------:R0:W-:Y:S04]  /*6270*/  @P1 STG.E.128 desc[UR6][R126.64], R104 ;  /* 0x000000687e001986 */ /* 0x0001e8000c101d06 */
[----:B------:R0:W-:Y:S04]  /*6280*/  STG.E.128 desc[UR6][R174.64], R108 ;  /* 0x0000006cae007986 */ /* 0x0001e8000c101d06 */
[----:B------:R-:W5:Y:S01]  /*6290*/  LDG.E.128 R112, desc[UR6][R112.64] ;  /* 0x0000000670707981 */ /* 0x000f62000c1e1d00 */
[----:B------:R-:W-:Y:S05]  /*62a0*/  @!P1 BRA `(.L_x_3222) ;  /* 0x0000000400e09947 */ /* 0x000fea0003800000 */
[----:B0-----:R-:W-:Y:S01]  /*62b0*/  LOP3.LUT R104, R146, 0xff0000, RZ, 0xc0, !PT ;  /* 0x00ff000092687812 */ /* 0x001fe200078ec0ff */
[--C-:B------:R-:W-:Y:S01]  /*62c0*/  FFMA.FTZ R198, R130, R198, R125.reuse ;  /* 0x000000c682c67223 */ /* 0x100fe2000001007d */
[----:B------:R-:W-:Y:S01]  /*62d0*/  LOP3.LUT R107, R146, 0xff000000, RZ, 0xc0, !PT ;  /* 0xff000000926b7812 */ /* 0x000fe200078ec0ff */
[----:B------:R-:W-:Y:S01]  /*62e0*/  FFMA.FTZ R202, R130, R202, R125 ;  /* 0x000000ca82ca7223 */ /* 0x000fe2000001007d */
[----:B------:R-:W-:Y:S01]  /*62f0*/  ISETP.NE.U32.AND P6, PT, R104, RZ, PT ;  /* 0x000000ff6800720c */ /* 0x000fe20003fc5070 */
[----:B------:R-:W-:Y:S01]  /*6300*/  FADD.FTZ R105, -R198, R191 ;  /* 0x000000bfc6697221 */ /* 0x000fe20000010100 */
[----:B------:R-:W-:Y:S02]  /*6310*/  SHF.L.U32 R104, R49, 0x10, RZ ;  /* 0x0000001031687819 */ /* 0x000fe400000006ff */
[----:B------:R-:W-:Y:S02]  /*6320*/  CS2R R174, SRZ ;  /* 0x0000000000ae7805 */ /* 0x000fe4000001ff00 */
[----:B------:R-:W-:Y:S01]  /*6330*/  ISETP.NE.AND.EX P6, PT, RZ, RZ, PT, P6 ;  /* 0x000000ffff00720c */ /* 0x000fe20003fc5360 */
[----:B------:R-:W-:Y:S01]  /*6340*/  HFMA2 R191, -RZ, RZ, 0, 0 ;  /* 0x00000000ffbf7431 */ /* 0x000fe200000001ff */
[----:B------:R-:W-:Y:S01]  /*6350*/  ISETP.NE.U32.AND P3, PT, R107, RZ, PT ;  /* 0x000000ff6b00720c */ /* 0x000fe20003f65070 */
[----:B------:R-:W-:Y:S01]  /*6360*/  FFMA.FTZ R105, R171, R105, R104 ;  /* 0x00000069ab697223 */ /* 0x000fe20000010068 */
[----:B------:R-:W-:Y:S01]  /*6370*/  ISETP.GE.U32.AND P2, PT, R146, RZ, PT ;  /* 0x000000ff9200720c */ /* 0x000fe20003f46070 */
[----:B------:R-:W-:Y:S01]  /*6380*/  FFMA.FTZ R107, R130, R200, R125 ;  /* 0x000000c8826b7223 */ /* 0x000fe2000001007d */
[----:B------:R-:W-:Y:S01]  /*6390*/  ISETP.NE.AND.EX P3, PT, RZ, RZ, PT, P3 ;  /* 0x000000ffff00720c */ /* 0x000fe20003f65330 */
[----:B------:R-:W-:Y:S01]  /*63a0*/  FMUL.FTZ R104, R105, R172 ;  /* 0x000000ac69687220 */ /* 0x000fe20000410000 */
[C---:B------:R-:W-:Y:S01]  /*63b0*/  LOP3.LUT R110, R146.reuse, 0xff, RZ, 0xc0, !PT ;  /* 0x000000ff926e7812 */ /* 0x040fe200078ec0ff */
[----:B------:R-:W-:Y:S01]  /*63c0*/  FADD.FTZ R107, -R107, R192 ;  /* 0x000000c06b6b7221 */ /* 0x000fe20000010100 */
[----:B------:R-:W-:Y:S01]  /*63d0*/  LOP3.LUT R126, R146, 0xff00, RZ, 0xc0, !PT ;  /* 0x0000ff00927e7812 */ /* 0x000fe200078ec0ff */
[----:B------:R-:W-:Y:S01]  /*63e0*/  FMUL.FTZ R109, R104, UR4 ;  /* 0x00000004686d7c20 */ /* 0x000fe20008410000 */
[----:B------:R-:W-:Y:S01]  /*63f0*/  PRMT R104, R49, 0x7632, R104 ;  /* 0x0000763231687816 */ /* 0x000fe20000000068 */
[----:B------:R-:W-:Y:S01]  /*6400*/  FADD.FTZ R146, -R202, R197 ;  /* 0x000000c5ca927221 */ /* 0x000fe20000010100 */
[----:B-----5:R-:W-:Y:S01]  /*6410*/  @P6 SHF.L.U32 R106, R113, 0x10, RZ ;  /* 0x00000010716a6819 */ /* 0x020fe200000006ff */
[--C-:B------:R-:W-:Y:S01]  /*6420*/  FFMA.FTZ R196, R130, R196, R125.reuse ;  /* 0x000000c482c47223 */ /* 0x100fe2000001007d */
[----:B------:R-:W-:Y:S01]  /*6430*/  SHF.L.U32 R104, R104, 0x10, RZ ;  /* 0x0000001068687819 */ /* 0x000fe200000006ff */
[----:B------:R-:W-:Y:S01]  /*6440*/  FFMA.FTZ R206, R130, R206, R125 ;  /* 0x000000ce82ce7223 */ /* 0x000fe2000001007d */
[----:B------:R-:W-:Y:S01]  /*6450*/  LOP3.LUT P4, RZ, R147, 0xff, RZ, 0xc0, !PT ;  /* 0x000000ff93ff7812 */ /* 0x000fe2000788c0ff */
[----:B------:R-:W-:Y:S01]  /*6460*/  @P6 FMUL.FTZ R175, R109, R106 ;  /* 0x0000006a6daf6220 */ /* 0x000fe20000410000 */
[----:B------:R-:W-:Y:S01]  /*6470*/  FMUL.FTZ R109, R94, R109 ;  /* 0x0000006d5e6d7220 */ /* 0x000fe20000410000 */
[----:B------:R-:W-:Y:S01]  /*6480*/  SHF.L.U32 R106, R50, 0x10, RZ ;  /* 0x00000010326a7819 */ /* 0x000fe200000006ff */
[----:B------:R-:W-:Y:S01]  /*6490*/  FFMA.FTZ R146, R171, R146, R104 ;  /* 0x00000092ab927223 */ /* 0x000fe20000010068 */
[----:B------:R-:W-:Y:S01]  /*64a0*/  LOP3.LUT P5, RZ, R147, 0xff00, RZ, 0xc0, !PT ;  /* 0x0000ff0093ff7812 */ /* 0x000fe200078ac0ff */
[----:B------:R-:W-:Y:S01]  /*64b0*/  FADD.FTZ R127, -R196, R195 ;  /* 0x000000c3c47f7221 */ /* 0x000fe20000010100 */
[----:B------:R-:W-:Y:S01]  /*64c0*/  FSEL R109, R109, RZ, P6 ;  /* 0x000000ff6d6d7208 */ /* 0x000fe20003000000 */
[-C--:B------:R-:W-:Y:S01]  /*64d0*/  FMUL.FTZ R104, R146, R172.reuse ;  /* 0x000000ac92687220 */ /* 0x080fe20000410000 */
[C---:B------:R-:W-:Y:S01]  /*64e0*/  LOP3.LUT P6, RZ, R147.reuse, 0xff0000, RZ, 0xc0, !PT ;  /* 0x00ff000093ff7812 */ /* 0x040fe200078cc0ff */
[----:B------:R-:W-:Y:S01]  /*64f0*/  FADD.FTZ R197, -R206, R199 ;  /* 0x000000c7cec57221 */ /* 0x000fe20000010100 */
[----:B------:R-:W-:Y:S01]  /*6500*/  ISETP.GE.U32.AND.EX P2, PT, R147, 0x1000000, PT, P2 ;  /* 0x010000009300780c */ /* 0x000fe20003f46120 */
[----:B------:R-:W-:Y:S01]  /*6510*/  FFMA.FTZ R147, R171, R107, R106 ;  /* 0x0000006bab937223 */ /* 0x000fe2000001006a */
[----:B------:R-:W-:Y:S01]  /*6520*/  @P3 PRMT R113, R113, 0x7632, R113 ;  /* 0x0000763271713816 */ /* 0x000fe20000000071 */
[----:B------:R-:W-:Y:S01]  /*6530*/  FMUL.FTZ R106, R104, UR4 ;  /* 0x00000004686a7c20 */ /* 0x000fe20008410000 */
[----:B------:R-:W-:Y:S01]  /*6540*/  PRMT R108, R50, 0x7632, R108 ;  /* 0x00007632326c7816 */ /* 0x000fe2000000006c */
[----:B------:R-:W-:Y:S01]  /*6550*/  FMUL.FTZ R104, R147, R172 ;  /* 0x000000ac93687220 */ /* 0x000fe20000410000 */
[----:B------:R-:W-:Y:S01]  /*6560*/  @P3 SHF.L.U32 R113, R113, 0x10, RZ ;  /* 0x0000001071713819 */ /* 0x000fe200000006ff */
[--C-:B------:R-:W-:Y:S01]  /*6570*/  FFMA.FTZ R194, R130, R194, R125.reuse ;  /* 0x000000c282c27223 */ /* 0x100fe2000001007d */
[----:B------:R-:W-:Y:S01]  /*6580*/  SHF.L.U32 R108, R108, 0x10, RZ ;  /* 0x000000106c6c7819 */ /* 0x000fe200000006ff */
[----:B------:R-:W-:Y:S01]  /*6590*/  FMUL.FTZ R111, R104, UR4 ;  /* 0x00000004686f7c20 */ /* 0x000fe20008410000 */
[----:B------:R-:W-:Y:S01]  /*65a0*/  FMUL.FTZ R104, R95, R106 ;  /* 0x0000006a5f687220 */ /* 0x000fe20000410000 */
[----:B------:R-:W-:Y:S01]  /*65b0*/  @P3 FMUL.FTZ R174, R106, R113 ;  /* 0x000000716aae3220 */ /* 0x000fe20000410000 */
[----:B------:R-:W-:Y:S01]  /*65c0*/  @P4 SHF.L.U32 R106, R114, 0x10, RZ ;  /* 0x00000010726a4819 */ /* 0x000fe200000006ff */
[----:B------:R-:W-:Y:S01]  /*65d0*/  FMUL.FTZ R107, R88, R111 ;  /* 0x0000006f586b7220 */ /* 0x000fe20000410000 */
[--C-:B------:R-:W-:Y:S01]  /*65e0*/  FFMA.FTZ R204, R130, R204, R125.reuse ;  /* 0x000000cc82cc7223 */ /* 0x100fe2000001007d */
[----:B------:R-:W-:Y:S01]  /*65f0*/  FSEL R198, R104, RZ, P3 ;  /* 0x000000ff68c67208 */ /* 0x000fe20001800000 */
[----:B------:R-:W-:Y:S01]  /*6600*/  FFMA.FTZ R208, R130, R208, R125 ;  /* 0x000000d082d07223 */ /* 0x000fe2000001007d */
[----:B------:R-:W-:Y:S01]  /*6610*/  ISETP.NE.U32.AND P3, PT, R110, RZ, PT ;  /* 0x000000ff6e00720c */ /* 0x000fe20003f65070 */
[----:B------:R-:W-:Y:S01]  /*6620*/  @P4 FMUL.FTZ R191, R111, R106 ;  /* 0x0000006a6fbf4220 */ /* 0x000fe20000410000 */
[----:B------:R-:W-:Y:S01]  /*6630*/  FSEL R195, R107, RZ, P4 ;  /* 0x000000ff6bc37208 */ /* 0x000fe20002000000 */
[----:B------:R-:W-:Y:S01]  /*6640*/  FADD.FTZ R113, -R194, R189 ;  /* 0x000000bdc2717221 */ /* 0x000fe20000010100 */
[----:B------:R-:W-:Y:S01]  /*6650*/  ISETP.NE.U32.AND P4, PT, R126, RZ, PT ;  /* 0x000000ff7e00720c */ /* 0x000fe20003f85070 */
[----:B------:R-:W-:Y:S01]  /*6660*/  FFMA.FTZ R197, R171, R197, R108 ;  /* 0x000000c5abc57223 */ /* 0x000fe2000001006c */
[----:B------:R-:W-:Y:S01]  /*6670*/  ISETP.NE.AND.EX P3, PT, RZ, RZ, PT, P3 ;  /* 0x000000ffff00720c */ /* 0x000fe20003f65330 */
[----:B------:R-:W-:Y:S01]  /*6680*/  FADD.FTZ R204, -R204, R193 ;  /* 0x000000c1cccc7221 */ /* 0x000fe20000010100 */
[----:B------:R-:W-:Y:S01]  /*6690*/  ISETP.NE.AND.EX P4, PT, RZ, RZ, PT, P4 ;  /* 0x000000ffff00720c */ /* 0x000fe20003f85340 */
[----:B------:R-:W-:Y:S01]  /*66a0*/  FADD.FTZ R193, -R208, R201 ;  /* 0x000000c9d0c17221 */ /* 0x000fe20000010100 */
[----:B------:R-:W-:Y:S01]  /*66b0*/  PRMT R106, R48, 0x7632, R106 ;  /* 0x00007632306a7816 */ /* 0x000fe2000000006a */
[----:B------:R-:W-:Y:S01]  /*66c0*/  HFMA2 R189, -RZ, RZ, 0, 0 ;  /* 0x00000000ffbd7431 */ /* 0x000fe200000001ff */
[----:B------:R-:W-:-:S02]  /*66d0*/  PRMT R107, R51, 0x7632, R107 ;  /* 0x00007632336b7816 */ /* 0x000fc4000000006b */
[----:B------:R-:W-:Y:S02]  /*66e0*/  SHF.L.U32 R104, R48, 0x10, RZ ;  /* 0x0000001030687819 */ /* 0x000fe400000006ff */
[----:B------:R-:W-:Y:S02]  /*66f0*/  SHF.L.U32 R108, R51, 0x10, RZ ;  /* 0x00000010336c7819 */ /* 0x000fe400000006ff */
[----:B------:R-:W-:Y:S01]  /*6700*/  SHF.L.U32 R106, R106, 0x10, RZ ;  /* 0x000000106a6a7819 */ /* 0x000fe200000006ff */
[----:B------:R-:W-:Y:S01]  /*6710*/  FFMA.FTZ R113, R171, R113, R104 ;  /* 0x00000071ab717223 */ /* 0x000fe20000010068 */
[----:B------:R-:W-:Y:S01]  /*6720*/  SHF.L.U32 R110, R107, 0x10, RZ ;  /* 0x000000106b6e7819 */ /* 0x000fe200000006ff */
[----:B------:R-:W-:Y:S01]  /*6730*/  FMUL.FTZ R104, R197, R172 ;  /* 0x000000acc5687220 */ /* 0x000fe20000410000 */
[----:B------:R-:W-:Y:S01]  /*6740*/  @P5 PRMT R114, R114, 0x7632, R114 ;  /* 0x0000763272725816 */ /* 0x000fe20000000072 */
[C---:B------:R-:W-:Y:S01]  /*6750*/  FFMA.FTZ R201, R171.reuse, R204, R108 ;  /* 0x000000ccabc97223 */ /* 0x040fe2000001006c */
[C---:B------:R-:W-:Y:S01]  /*6760*/  FFMA.FTZ R126, R171.reuse, R127, R106 ;  /* 0x0000007fab7e7223 */ /* 0x040fe2000001006a */
[----:B------:R-:W-:Y:S01]  /*6770*/  FFMA.FTZ R200, R171, R193, R110 ;  /* 0x000000c1abc87223 */ /* 0x000fe2000001006e */
[----:B------:R-:W-:Y:S01]  /*6780*/  @P5 SHF.L.U32 R114, R114, 0x10, RZ ;  /* 0x0000001072725819 */ /* 0x000fe200000006ff */
[----:B------:R-:W-:Y:S01]  /*6790*/  FMUL.FTZ R199, R104, UR4 ;  /* 0x0000000468c77c20 */ /* 0x000fe20008410000 */
[----:B------:R-:W-:Y:S01]  /*67a0*/  @P3 SHF.L.U32 R106, R112, 0x10, RZ ;  /* 0x00000010706a3819 */ /* 0x000fe200000006ff */
[-C--:B------:R-:W-:Y:S01]  /*67b0*/  FMUL.FTZ R108, R201, R172.reuse ;  /* 0x000000acc96c7220 */ /* 0x080fe20000410000 */
[----:B------:R-:W-:Y:S01]  /*67c0*/  @P6 SHF.L.U32 R110, R115, 0x10, RZ ;  /* 0x00000010736e6819 */ /* 0x000fe200000006ff */
[----:B------:R-:W-:Y:S01]  /*67d0*/  FMUL.FTZ R107, R126, R172 ;  /* 0x000000ac7e6b7220 */ /* 0x000fe20000410000 */
[----:B------:R-:W-:-:S02]  /*67e0*/  @P4 PRMT R112, R112, 0x7632, R112 ;  /* 0x0000763270704816 */ /* 0x000fc40000000070 */
[----:B------:R-:W-:Y:S02]  /*67f0*/  CS2R R192, SRZ ;  /* 0x0000000000c07805 */ /* 0x000fe4000001ff00 */
[----:B------:R-:W-:Y:S01]  /*6800*/  @P2 PRMT R115, R115, 0x7632, R115 ;  /* 0x0000763273732816 */ /* 0x000fe20000000073 */
[-C--:B------:R-:W-:Y:S01]  /*6810*/  FMUL.FTZ R111, R200, R172.reuse ;  /* 0x000000acc86f7220 */ /* 0x080fe20000410000 */
[----:B------:R-:W-:Y:S01]  /*6820*/  FMUL.FTZ R104, R113, R172 ;  /* 0x000000ac71687220 */ /* 0x000fe20000410000 */
[----:B------:R-:W-:Y:S01]  /*6830*/  @P5 FMUL.FTZ R192, R199, R114 ;  /* 0x00000072c7c05220 */ /* 0x000fe20000410000 */
        /* <DEDUP_REMOVED lines=17> */
[----:B------:R-:W-:Y:S01]  /*6950*/  FSEL R114, R112, RZ, P6 ;  /* 0x000000ff70727208 */ /* 0x000fe20003000000 */
[----:B------:R-:W-:Y:S01]  /*6960*/  @P3 FMUL.FTZ R189, R127, R106 ;  /* 0x0000006a7fbd3220 */ /* 0x000fe20000410000 */
        /* <DEDUP_REMOVED lines=8> */
[----:B------:R-:W-:Y:S02]  /*69f0*/  F2FP.BF16.F32.PACK_AB R110, R112, R195 ;  /* 0x000000c3706e723e */ /* 0x000fe400000010ff */
[----:B------:R-:W-:Y:S02]  /*6a00*/  F2FP.BF16.F32.PACK_AB R109, R198, R109 ;  /* 0x0000006dc66d723e */ /* 0x000fe400000010ff */
[----:B------:R-:W-:Y:S01]  /*6a10*/  F2FP.BF16.F32.PACK_AB R108, R115, R108 ;  /* 0x0000006c736c723e */ /* 0x000fe200000010ff */
[----:B------:R-:W-:Y:S06]  /*6a20*/  BRA `(.L_x_3223) ;  /* 0x0000000400b47947 */ /* 0x000fec0003800000 */
.L_x_3222:
[C-C-:B------:R-:W-:Y:S01]  /*6a30*/  FFMA.FTZ R198, R130.reuse, R198, R125.reuse ;  /* 0x000000c682c67223 */ /* 0x140fe2000001007d */
[----:B0-----:R-:W-:Y:S01]  /*6a40*/  SHF.L.U32 R108, R49, 0x10, RZ ;  /* 0x00000010316c7819 */ /* 0x001fe200000006ff */
[----:B------:R-:W-:Y:S01]  /*6a50*/  FFMA.FTZ R202, R130, R202, R125 ;  /* 0x000000ca82ca7223 */ /* 0x000fe2000001007d */
[----:B------:R-:W-:Y:S01]  /*6a60*/  LOP3.LUT P2, RZ, R146, 0xff0000, RZ, 0xc0, !PT ;  /* 0x00ff000092ff7812 */ /* 0x000fe2000784c0ff */
[----:B------:R-:W-:Y:S01]  /*6a70*/  FADD.FTZ R198, -R198, R191 ;  /* 0x000000bfc6c67221 */ /* 0x000fe20000010100 */
[----:B------:R-:W-:Y:S01]  /*6a80*/  LOP3.LUT P6, RZ, R146, 0xff000000, RZ, 0xc0, !PT ;  /* 0xff00000092ff7812 */ /* 0x000fe200078cc0ff */
[----:B------:R-:W-:Y:S01]  /*6a90*/  FFMA.FTZ R111, R130, R200, R125 ;  /* 0x000000c8826f7223 */ /* 0x000fe2000001007d */
[----:B------:R-:W-:Y:S01]  /*6aa0*/  FADD.FTZ R202, -R202, R197 ;  /* 0x000000c5caca7221 */ /* 0x000fe20000010100 */
[----:B------:R-:W-:Y:S01]  /*6ab0*/  FFMA.FTZ R109, R171, R198, R108 ;  /* 0x000000c6ab6d7223 */ /* 0x000fe2000001006c */
[----:B------:R-:W-:Y:S01]  /*6ac0*/  CS2R R174, SRZ ;  /* 0x0000000000ae7805 */ /* 0x000fe2000001ff00 */
[----:B------:R-:W-:Y:S01]  /*6ad0*/  FADD.FTZ R192, -R111, R192 ;  /* 0x000000c06fc07221 */ /* 0x000fe20000010100 */
[C---:B------:R-:W-:Y:S01]  /*6ae0*/  LOP3.LUT P5, RZ, R147.reuse, 0xff, RZ, 0xc0, !PT ;  /* 0x000000ff93ff7812 */ /* 0x040fe200078ac0ff */
[----:B------:R-:W-:Y:S01]  /*6af0*/  FMUL.FTZ R108, R172, R109 ;  /* 0x0000006dac6c7220 */ /* 0x000fe20000410000 */
[----:B------:R-:W-:Y:S01]  /*6b00*/  HFMA2 R191, -RZ, RZ, 0, 0 ;  /* 0x00000000ffbf7431 */ /* 0x000fe200000001ff */
[----:B------:R-:W-:Y:S01]  /*6b10*/  LOP3.LUT R127, R147, 0xff00, RZ, 0xc0, !PT ;  /* 0x0000ff00937f7812 */ /* 0x000fe200078ec0ff */
[--C-:B------:R-:W-:Y:S01]  /*6b20*/  FFMA.FTZ R206, R130, R206, R125.reuse ;  /* 0x000000ce82ce7223 */ /* 0x100fe2000001007d */
[----:B------:R-:W-:Y:S01]  /*6b30*/  FMUL.FTZ R109, R108, UR4 ;  /* 0x000000046c6d7c20 */ /* 0x000fe20008410000 */
[----:B------:R-:W-:Y:S01]  /*6b40*/  PRMT R108, R49, 0x7632, R108 ;  /* 0x00007632316c7816 */ /* 0x000fe2000000006c */
[C-C-:B------:R-:W-:Y:S01]  /*6b50*/  FFMA.FTZ R204, R130.reuse, R204, R125.reuse ;  /* 0x000000cc82cc7223 */ /* 0x140fe2000001007d */
[C---:B-----5:R-:W-:Y:S01]  /*6b60*/  @P2 SHF.L.U32 R110, R113.reuse, 0x10, RZ ;  /* 0x00000010716e2819 */ /* 0x060fe200000006ff */
[----:B------:R-:W-:Y:S01]  /*6b70*/  FFMA.FTZ R194, R130, R194, R125 ;  /* 0x000000c282c27223 */ /* 0x000fe2000001007d */
[----:B------:R-:W-:Y:S01]  /*6b80*/  SHF.L.U32 R108, R108, 0x10, RZ ;  /* 0x000000106c6c7819 */ /* 0x000fe200000006ff */
[----:B------:R-:W-:Y:S01]  /*6b90*/  FADD.FTZ R206, -R206, R199 ;  /* 0x000000c7cece7221 */ /* 0x000fe20000010100 */
[----:B------:R-:W-:Y:S01]  /*6ba0*/  @P6 PRMT R113, R113, 0x7632, R113 ;  /* 0x0000763271716816 */ /* 0x000fe20000000071 */
[-C--:B------:R-:W-:Y:S01]  /*6bb0*/  @P2 FMUL.FTZ R175, R110, R109.reuse ;  /* 0x0000006d6eaf2220 */ /* 0x080fe20000410000 */
[----:B------:R-:W-:Y:S01]  /*6bc0*/  SHF.L.U32 R110, R50, 0x10, RZ ;  /* 0x00000010326e7819 */ /* 0x000fe200000006ff */
[----:B------:R-:W-:Y:S01]  /*6bd0*/  FFMA.FTZ R111, R171, R202, R108 ;  /* 0x000000caab6f7223 */ /* 0x000fe2000001006c */
[----:B------:R-:W-:Y:S01]  /*6be0*/  @P6 SHF.L.U32 R113, R113, 0x10, RZ ;  /* 0x0000001071716819 */ /* 0x000fe200000006ff */
[----:B------:R-:W-:Y:S01]  /*6bf0*/  FMUL.FTZ R109, R94, R109 ;  /* 0x0000006d5e6d7220 */ /* 0x000fe20000410000 */
[----:B------:R-:W-:Y:S01]  /*6c00*/  LOP3.LUT P4, RZ, R146, 0xff, RZ, 0xc0, !PT ;  /* 0x000000ff92ff7812 */ /* 0x000fe2000788c0ff */
[----:B------:R-:W-:Y:S01]  /*6c10*/  FMUL.FTZ R108, R172, R111 ;  /* 0x0000006fac6c7220 */ /* 0x000fe20000410000 */
[----:B------:R-:W-:Y:S01]  /*6c20*/  FFMA.FTZ R111, R171, R192, R110 ;  /* 0x000000c0ab6f7223 */ /* 0x000fe2000001006e */
[----:B------:R-:W-:Y:S01]  /*6c30*/  LOP3.LUT P3, RZ, R146, 0xff00, RZ, 0xc0, !PT ;  /* 0x0000ff0092ff7812 */ /* 0x000fe2000786c0ff */
[----:B------:R-:W-:Y:S01]  /*6c40*/  FADD.FTZ R204, -R204, R193 ;  /* 0x000000c1cccc7221 */ /* 0x000fe20000010100 */
[----:B------:R-:W-:Y:S01]  /*6c50*/  FMUL.FTZ R108, R108, UR4 ;  /* 0x000000046c6c7c20 */ /* 0x000fe20008410000 */
[----:B------:R-:W-:Y:S01]  /*6c60*/  FMUL.FTZ R110, R172, R111 ;  /* 0x0000006fac6e7220 */ /* 0x000fe20000410000 */
[----:B------:R-:W-:Y:S01]  /*6c70*/  FSEL R109, R109, RZ, P2 ;  /* 0x000000ff6d6d7208 */ /* 0x000fe20001000000 */
[----:B------:R-:W-:Y:S01]  /*6c80*/  FADD.FTZ R194, -R194, R189 ;  /* 0x000000bdc2c27221 */ /* 0x000fe20000010100 */
[-C--:B------:R-:W-:Y:S01]  /*6c90*/  @P6 FMUL.FTZ R174, R113, R108.reuse ;  /* 0x0000006c71ae6220 */ /* 0x080fe20000410000 */
[----:B------:R-:W-:Y:S01]  /*6ca0*/  FMUL.FTZ R108, R95, R108 ;  /* 0x0000006c5f6c7220 */ /* 0x000fe20000410000 */
[----:B------:R-:W-:Y:S01]  /*6cb0*/  FMUL.FTZ R111, R110, UR4 ;  /* 0x000000046e6f7c20 */ /* 0x000fe20008410000 */
[----:B------:R-:W-:Y:S01]  /*6cc0*/  @P5 SHF.L.U32 R110, R114, 0x10, RZ ;  /* 0x00000010726e5819 */ /* 0x000fe200000006ff */
[--C-:B------:R-:W-:Y:S01]  /*6cd0*/  FFMA.FTZ R196, R130, R196, R125.reuse ;  /* 0x000000c482c47223 */ /* 0x100fe2000001007d */
[----:B------:R-:W-:Y:S01]  /*6ce0*/  ISETP.GE.U32.AND P2, PT, R146, RZ, PT ;  /* 0x000000ff9200720c */ /* 0x000fe20003f46070 */
[----:B------:R-:W-:Y:S01]  /*6cf0*/  FFMA.FTZ R208, R130, R208, R125 ;  /* 0x000000d082d07223 */ /* 0x000fe2000001007d */
[----:B------:R-:W-:Y:S01]  /*6d00*/  FSEL R126, R108, RZ, P6 ;  /* 0x000000ff6c7e7208 */ /* 0x000fe20003000000 */
[-C--:B------:R-:W-:Y:S01]  /*6d10*/  @P5 FMUL.FTZ R191, R110, R111.reuse ;  /* 0x0000006f6ebf5220 */ /* 0x080fe20000410000 */
[----:B------:R-:W-:Y:S01]  /*6d20*/  ISETP.NE.AND.EX P6, PT, R127, RZ, PT, !PT ;  /* 0x000000ff7f00720c */ /* 0x000fe20003fc53f0 */
[----:B------:R-:W-:Y:S01]  /*6d30*/  FMUL.FTZ R108, R88, R111 ;  /* 0x0000006f586c7220 */ /* 0x000fe20000410000 */
[----:B------:R-:W-:Y:S01]  /*6d40*/  PRMT R110, R50, 0x7632, R110 ;  /* 0x00007632326e7816 */ /* 0x000fe2000000006e */
[----:B------:R-:W-:Y:S01]  /*6d50*/  FADD.FTZ R196, -R196, R195 ;  /* 0x000000c3c4c47221 */ /* 0x000fe20000010100 */
[----:B------:R-:W-:Y:S01]  /*6d60*/  LOP3.LUT R146, R147, 0xff0000, RZ, 0xc0, !PT ;  /* 0x00ff000093927812 */ /* 0x000fe200078ec0ff */
[----:B------:R-:W-:Y:S01]  /*6d70*/  FADD.FTZ R208, -R208, R201 ;  /* 0x000000c9d0d07221 */ /* 0x000fe20000010100 */
[----:B------:R-:W-:-:S02]  /*6d80*/  SHF.L.U32 R110, R110, 0x10, RZ ;  /* 0x000000106e6e7819 */ /* 0x000fc400000006ff */
[----:B------:R-:W-:Y:S02]  /*6d90*/  PRMT R111, R51, 0x7632, R111 ;  /* 0x00007632336f7816 */ /* 0x000fe4000000006f */
[----:B------:R-:W-:Y:S01]  /*6da0*/  FSEL R127, R108, RZ, P5 ;  /* 0x000000ff6c7f7208 */ /* 0x000fe20002800000 */
[----:B------:R-:W-:Y:S01]  /*6db0*/  FFMA.FTZ R189, R171, R206, R110 ;  /* 0x000000ceabbd7223 */ /* 0x000fe2000001006e */
[----:B------:R-:W-:Y:S02]  /*6dc0*/  ISETP.NE.AND.EX P5, PT, R146, RZ, PT, !PT ;  /* 0x000000ff9200720c */ /* 0x000fe40003fa53f0 */
[----:B------:R-:W-:Y:S02]  /*6dd0*/  PRMT R108, R48, 0x7632, R108 ;  /* 0x00007632306c7816 */ /* 0x000fe4000000006c */
[----:B------:R-:W-:Y:S02]  /*6de0*/  ISETP.GE.U32.AND.EX P2, PT, R147, 0x1000000, PT, P2 ;  /* 0x010000009300780c */ /* 0x000fe40003f46120 */
[----:B------:R-:W-:-:S02]  /*6df0*/  SHF.L.U32 R113, R51, 0x10, RZ ;  /* 0x0000001033717819 */ /* 0x000fc400000006ff */
[----:B------:R-:W-:Y:S02]  /*6e00*/  SHF.L.U32 R193, R111, 0x10, RZ ;  /* 0x000000106fc17819 */ /* 0x000fe400000006ff */
[----:B------:R-:W-:Y:S01]  /*6e10*/  SHF.L.U32 R111, R48, 0x10, RZ ;  /* 0x00000010306f7819 */ /* 0x000fe200000006ff */
[C---:B------:R-:W-:Y:S01]  /*6e20*/  FFMA.FTZ R197, R171.reuse, R204, R113 ;  /* 0x000000ccabc57223 */ /* 0x040fe20000010071 */
[----:B------:R-:W-:Y:S01]  /*6e30*/  SHF.L.U32 R147, R108, 0x10, RZ ;  /* 0x000000106c937819 */ /* 0x000fe200000006ff */
[----:B------:R-:W-:Y:S01]  /*6e40*/  FMUL.FTZ R108, R172, R189 ;  /* 0x000000bdac6c7220 */ /* 0x000fe20000410000 */
[----:B------:R-:W-:Y:S01]  /*6e50*/  @P6 PRMT R114, R114, 0x7632, R114 ;  /* 0x0000763272726816 */ /* 0x000fe20000000072 */
[C---:B------:R-:W-:Y:S01]  /*6e60*/  FFMA.FTZ R113, R171.reuse, R194, R111 ;  /* 0x000000c2ab717223 */ /* 0x040fe2000001006f */
[----:B------:R-:W-:Y:S01]  /*6e70*/  @P4 SHF.L.U32 R198, R112, 0x10, RZ ;  /* 0x0000001070c64819 */ /* 0x000fe200000006ff */
[C---:B------:R-:W-:Y:S01]  /*6e80*/  FFMA.FTZ R199, R171.reuse, R208, R193 ;  /* 0x000000d0abc77223 */ /* 0x040fe200000100c1 */
[----:B------:R-:W-:Y:S01]  /*6e90*/  @P6 SHF.L.U32 R111, R114, 0x10, RZ ;  /* 0x00000010726f6819 */ /* 0x000fe200000006ff */
[----:B------:R-:W-:Y:S01]  /*6ea0*/  FMUL.FTZ R114, R108, UR4 ;  /* 0x000000046c727c20 */ /* 0x000fe20008410000 */
[----:B------:R-:W-:Y:S01]  /*6eb0*/  FFMA.FTZ R147, R171, R196, R147 ;  /* 0x000000c4ab937223 */ /* 0x000fe20000010093 */
[----:B------:R-:W-:-:S02]  /*6ec0*/  @P3 PRMT R112, R112, 0x7632, R112 ;  /* 0x0000763270703816 */ /* 0x000fc40000000070 */
[----:B------:R-:W-:Y:S02]  /*6ed0*/  CS2R R192, SRZ ;  /* 0x0000000000c07805 */ /* 0x000fe4000001ff00 */
[----:B------:R-:W-:Y:S01]  /*6ee0*/  @P5 SHF.L.U32 R200, R115, 0x10, RZ ;  /* 0x0000001073c85819 */ /* 0x000fe200000006ff */
[----:B------:R-:W-:Y:S01]  /*6ef0*/  @P6 FMUL.FTZ R192, R111, R114 ;  /* 0x000000726fc06220 */ /* 0x000fe20000410000 */
[----:B------:R-:W-:Y:S01]  /*6f00*/  @P2 PRMT R115, R115, 0x7632, R115 ;  /* 0x0000763273732816 */ /* 0x000fe20000000073 */
[----:B------:R-:W-:Y:S01]  /*6f10*/  FMUL.FTZ R111, R172, R197 ;  /* 0x000000c5ac6f7220 */ /* 0x000fe20000410000 */
[----:B------:R-:W-:Y:S01]  /*6f20*/  @P3 SHF.L.U32 R195, R112, 0x10, RZ ;  /* 0x0000001070c33819 */ /* 0x000fe200000006ff */
[C---:B------:R-:W-:Y:S01]  /*6f30*/  FMUL.FTZ R110, R172.reuse, R147 ;  /* 0x00000093ac6e7220 */ /* 0x040fe20000410000 */
[C---:B------:R-:W-:Y:S01]  /*6f40*/  FMUL.FTZ R112, R172.reuse, R199 ;  /* 0x000000c7ac707220 */ /* 0x040fe20000410000 */
[----:B------:R-:W-:Y:S01]  /*6f50*/  FMUL.FTZ R108, R172, R113 ;  /* 0x00000071ac6c7220 */ /* 0x000fe20000410000 */
[----:B------:R-:W-:Y:S01]  /*6f60*/  @P2 SHF.L.U32 R197, R115, 0x10, RZ ;  /* 0x0000001073c52819 */ /* 0x000fe200000006ff */
        /* <DEDUP_REMOVED lines=25> */
.L_x_3223:
        /* <DEDUP_REMOVED lines=8> */
[----:B0-----:R-:W-:Y:S01]  /*7180*/  LOP3.LUT R104, R138, 0xff0000, RZ, 0xc0, !PT ;  /* 0x00ff00008a687812 */ /* 0x001fe200078ec0ff */
[C-C-:B------:R-:W-:Y:S01]  /*7190*/  FFMA.FTZ R188, R130.reuse, R188, R125.reuse ;  /* 0x000000bc82bc7223 */ /* 0x140fe2000001007d */
[--C-:B------:R-:W-:Y:S01]  /*71a0*/  FFMA.FTZ R178, R130, R178, R125.reuse ;  /* 0x000000b282b27223 */ /* 0x100fe2000001007d */
[----:B------:R-:W-:Y:S01]  /*71b0*/  LOP3.LUT R105, R138, 0xff000000, RZ, 0xc0, !PT ;  /* 0xff0000008a697812 */ /* 0x000fe200078ec0ff */
[----:B------:R-:W-:Y:S01]  /*71c0*/  FFMA.FTZ R180, R130, R180, R125 ;  /* 0x000000b482b47223 */ /* 0x000fe2000001007d */
[----:B------:R-:W-:Y:S01]  /*71d0*/  ISETP.NE.U32.AND P2, PT, R104, RZ, PT ;  /* 0x000000ff6800720c */ /* 0x000fe20003f45070 */
[----:B------:R-:W-:Y:S01]  /*71e0*/  FADD.FTZ R188, -R188, R185 ;  /* 0x000000b9bcbc7221 */ /* 0x000fe20000010100 */
[----:B------:R-:W-:Y:S01]  /*71f0*/  SHF.L.U32 R104, R45, 0x10, RZ ;  /* 0x000000102d687819 */ /* 0x000fe200000006ff */
[----:B------:R-:W-:Y:S01]  /*7200*/  FADD.FTZ R173, -R178, R131 ;  /* 0x00000083b2ad7221 */ /* 0x000fe20000010100 */
[----:B------:R-:W-:Y:S01]  /*7210*/  ISETP.NE.AND.EX P2, PT, RZ, RZ, PT, P2 ;  /* 0x000000ffff00720c */ /* 0x000fe20003f45320 */
[----:B------:R-:W-:Y:S01]  /*7220*/  FFMA.FTZ R186, R130, R186, R125 ;  /* 0x000000ba82ba7223 */ /* 0x000fe2000001007d */
[----:B------:R-:W-:Y:S01]  /*7230*/  LOP3.LUT R106, R139, 0xff, RZ, 0xc0, !PT ;  /* 0x000000ff8b6a7812 */ /* 0x000fe200078ec0ff */
[----:B------:R-:W-:Y:S01]  /*7240*/  FFMA.FTZ R131, R171, R188, R104 ;  /* 0x000000bcab837223 */ /* 0x000fe20000010068 */
[----:B------:R-:W-:-:S02]  /*7250*/  ISETP.NE.U32.AND P4, PT, R105, RZ, PT ;  /* 0x000000ff6900720c */ /* 0x000fc40003f85070 */
[----:B------:R-:W-:Y:S02]  /*7260*/  CS2R R118, SRZ ;  /* 0x0000000000767805 */ /* 0x000fe4000001ff00 */
[----:B------:R-:W-:Y:S01]  /*7270*/  PRMT R105, R45, 0x7632, R105 ;  /* 0x000076322d697816 */ /* 0x000fe20000000069 */
[----:B------:R-:W-:Y:S01]  /*7280*/  FMUL.FTZ R104, R131, R172 ;  /* 0x000000ac83687220 */ /* 0x000fe20000410000 */
[----:B------:R-:W-:Y:S01]  /*7290*/  ISETP.NE.AND.EX P6, PT, R106, RZ, PT, !PT ;  /* 0x000000ff6a00720c */ /* 0x000fe20003fc53f0 */
[----:B------:R-:W-:Y:S01]  /*72a0*/  FFMA.FTZ R176, R130, R176, R125 ;  /* 0x000000b082b07223 */ /* 0x000fe2000001007d */
[----:B------:R-:W-:Y:S01]  /*72b0*/  ISETP.GE.U32.AND P3, PT, R138, RZ, PT ;  /* 0x000000ff8a00720c */ /* 0x000fe20003f66070 */
[----:B------:R-:W-:Y:S01]  /*72c0*/  FMUL.FTZ R104, R104, UR4 ;  /* 0x0000000468687c20 */ /* 0x000fe20008410000 */
[----:B------:R-:W-:Y:S01]  /*72d0*/  LOP3.LUT R107, R138, 0xff, RZ, 0xc0, !PT ;  /* 0x000000ff8a6b7812 */ /* 0x000fe200078ec0ff */
[----:B------:R-:W-:Y:S01]  /*72e0*/  FADD.FTZ R176, -R176, R129 ;  /* 0x00000081b0b07221 */ /* 0x000fe20000010100 */
[----:B------:R-:W-:Y:S01]  /*72f0*/  LOP3.LUT R110, R138, 0xff00, RZ, 0xc0, !PT ;  /* 0x0000ff008a6e7812 */ /* 0x000fe200078ec0ff */
[----:B------:R-:W-:Y:S01]  /*7300*/  FADD.FTZ R138, -R180, R179 ;  /* 0x000000b3b48a7221 */ /* 0x000fe20000010100 */
[----:B------:R-:W-:Y:S01]  /*7310*/  ISETP.NE.AND.EX P4, PT, RZ, RZ, PT, P4 ;  /* 0x000000ffff00720c */ /* 0x000fe20003f85340 */
[C-C-:B------:R-:W-:Y:S01]  /*7320*/  FFMA.FTZ R177, R130.reuse, R177, R125.reuse ;  /* 0x000000b182b17223 */ /* 0x140fe2000001007d */
[----:B------:R-:W-:Y:S01]  /*7330*/  SHF.L.U32 R106, R105, 0x10, RZ ;  /* 0x00000010696a7819 */ /* 0x000fe200000006ff */
[C-C-:B------:R-:W-:Y:S01]  /*7340*/  FFMA.FTZ R184, R130.reuse, R184, R125.reuse ;  /* 0x000000b882b87223 */ /* 0x140fe2000001007d */
[----:B------:R-:W-:Y:S01]  /*7350*/  LOP3.LUT R108, R139, 0xff00, RZ, 0xc0, !PT ;  /* 0x0000ff008b6c7812 */ /* 0x000fe200078ec0ff */
[----:B------:R-:W-:Y:S01]  /*7360*/  FFMA.FTZ R130, R130, R190, R125 ;  /* 0x000000be82827223 */ /* 0x000fe2000001007d */
[----:B-----5:R-:W-:Y:S01]  /*7370*/  @P2 SHF.L.U32 R105, R113, 0x10, RZ ;  /* 0x0000001071692819 */ /* 0x020fe200000006ff */
[----:B------:R-:W-:Y:S01]  /*7380*/  FFMA.FTZ R138, R171, R138, R106 ;  /* 0x0000008aab8a7223 */ /* 0x000fe2000001006a */
[----:B------:R-:W-:-:S02]  /*7390*/  ISETP.NE.AND.EX P5, PT, R108, RZ, PT, !PT ;  /* 0x000000ff6c00720c */ /* 0x000fc40003fa53f0 */
[----:B------:R-:W-:Y:S02]  /*73a0*/  CS2R R126, SRZ ;  /* 0x00000000007e7805 */ /* 0x000fe4000001ff00 */
[C---:B------:R-:W-:Y:S01]  /*73b0*/  LOP3.LUT R111, R139.reuse, 0xff0000, RZ, 0xc0, !PT ;  /* 0x00ff00008b6f7812 */ /* 0x040fe200078ec0ff */
[----:B------:R-:W-:Y:S01]  /*73c0*/  @P2 FMUL.FTZ R118, R104, R105 ;  /* 0x0000006968762220 */ /* 0x000fe20000410000 */
[----:B------:R-:W-:Y:S01]  /*73d0*/  ISETP.GE.U32.AND.EX P3, PT, R139, 0x1000000, PT, P3 ;  /* 0x010000008b00780c */ /* 0x000fe20003f66130 */
[----:B------:R-:W-:Y:S01]  /*73e0*/  FADD.FTZ R139, -R186, R183 ;  /* 0x000000b7ba8b7221 */ /* 0x000fe20000010100 */
[----:B------:R-:W-:Y:S01]  /*73f0*/  SHF.L.U32 R108, R46, 0x10, RZ ;  /* 0x000000102e6c7819 */ /* 0x000fe200000006ff */
[----:B------:R-:W-:Y:S01]  /*7400*/  FMUL.FTZ R105, R138, R172 ;  /* 0x000000ac8a697220 */ /* 0x000fe20000410000 */
[----:B------:R-:W-:Y:S01]  /*7410*/  FMUL.FTZ R104, R86, R104 ;  /* 0x0000006856687220 */ /* 0x000fe20000410000 */
[----:B------:R-:W-:Y:S01]  /*7420*/  @P4 PRMT R113, R113, 0x7632, R113 ;  /* 0x0000763271714816 */ /* 0x000fe20000000071 */
[----:B------:R-:W-:Y:S01]  /*7430*/  FADD.FTZ R109, -R177, R182 ;  /* 0x000000b6b16d7221 */ /* 0x000fe20000010100 */
[----:B------:R-:W-:Y:S01]  /*7440*/  FFMA.FTZ R139, R171, R139, R108 ;  /* 0x0000008bab8b7223 */ /* 0x000fe2000001006c */
[----:B------:R-:W-:Y:S01]  /*7450*/  FMUL.FTZ R106, R105, UR4 ;  /* 0x00000004696a7c20 */ /* 0x000fe20008410000 */
[----:B------:R-:W-:Y:S01]  /*7460*/  FSEL R129, R104, RZ, P2 ;  /* 0x000000ff68817208 */ /* 0x000fe20001000000 */
[----:B------:R-:W-:Y:S01]  /*7470*/  FADD.FTZ R177, -R184, R181 ;  /* 0x000000b5b8b17221 */ /* 0x000fe20000010100 */
[----:B------:R-:W-:Y:S01]  /*7480*/  FMUL.FTZ R105, R139, R172 ;  /* 0x000000ac8b697220 */ /* 0x000fe20000410000 */
[----:B------:R-:W-:Y:S01]  /*7490*/  @P4 SHF.L.U32 R113, R113, 0x10, RZ ;  /* 0x0000001071714819 */ /* 0x000fe200000006ff */
[----:B------:R-:W-:Y:S01]  /*74a0*/  FMUL.FTZ R104, R87, R106 ;  /* 0x0000006a57687220 */ /* 0x000fe20000410000 */
[----:B------:R-:W-:Y:S01]  /*74b0*/  ISETP.NE.U32.AND P2, PT, R107, RZ, PT ;  /* 0x000000ff6b00720c */ /* 0x000fe20003f45070 */
[----:B------:R-:W-:Y:S01]  /*74c0*/  FMUL.FTZ R108, R105, UR4 ;  /* 0x00000004696c7c20 */ /* 0x000fe20008410000 */
[----:B------:R-:W-:Y:S01]  /*74d0*/  PRMT R107, R46, 0x7632, R107 ;  /* 0x000076322e6b7816 */ /* 0x000fe2000000006b */
[----:B------:R-:W-:Y:S01]  /*74e0*/  @P4 FMUL.FTZ R119, R106, R113 ;  /* 0x000000716a774220 */ /* 0x000fe20000410000 */
[----:B------:R-:W-:Y:S01]  /*74f0*/  FSEL R146, R104, RZ, P4 ;  /* 0x000000ff68927208 */ /* 0x000fe20002000000 */
[----:B------:R-:W-:Y:S01]  /*7500*/  FMUL.FTZ R106, R80, R108 ;  /* 0x0000006c506a7220 */ /* 0x000fe20000410000 */
[----:B------:R-:W-:Y:S01]  /*7510*/  @P6 SHF.L.U32 R105, R114, 0x10, RZ ;  /* 0x0000001072696819 */ /* 0x000fe200000006ff */
[----:B------:R-:W-:Y:S01]  /*7520*/  HFMA2 R125, -RZ, RZ, 0, 0 ;  /* 0x00000000ff7d7431 */ /* 0x000fe200000001ff */
[----:B------:R-:W-:-:S02]  /*7530*/  SHF.L.U32 R104, R107, 0x10, RZ ;  /* 0x000000106b687819 */ /* 0x000fc400000006ff */
[----:B------:R-:W-:Y:S01]  /*7540*/  ISETP.NE.U32.AND P4, PT, R110, RZ, PT ;  /* 0x000000ff6e00720c */ /* 0x000fe20003f85070 */
[----:B------:R-:W-:Y:S01]  /*7550*/  @P6 FMUL.FTZ R126, R108, R105 ;  /* 0x000000696c7e6220 */ /* 0x000fe20000410000 */
[----:B------:R-:W-:Y:S01]  /*7560*/  FSEL R147, R106, RZ, P6 ;  /* 0x000000ff6a937208 */ /* 0x000fe20003000000 */
[----:B------:R-:W-:Y:S01]  /*7570*/  FFMA.FTZ R173, R171, R173, R104 ;  /* 0x000000adabad7223 */ /* 0x000fe20000010068 */
[----:B------:R-:W-:Y:S01]  /*7580*/  ISETP.NE.AND.EX P6, PT, R111, RZ, PT, !PT ;  /* 0x000000ff6f00720c */ /* 0x000fe20003fc53f0 */
[----:B------:R-:W-:Y:S01]  /*7590*/  FADD.FTZ R111, -R130, R187 ;  /* 0x000000bb826f7221 */ /* 0x000fe20000010100 */
[----:B------:R-:W-:Y:S02]  /*75a0*/  PRMT R106, R47, 0x7632, R106 ;  /* 0x000076322f6a7816 */ /* 0x000fe4000000006a */
[----:B------:R-:W-:Y:S02]  /*75b0*/  SHF.L.U32 R104, R44, 0x10, RZ ;  /* 0x000000102c687819 */ /* 0x000fe400000006ff */
[----:B------:R-:W-:-:S02]  /*75c0*/  ISETP.NE.AND.EX P2, PT, RZ, RZ, PT, P2 ;  /* 0x000000ffff00720c */ /* 0x000fc40003f45320 */
[----:B------:R-:W-:Y:S01]  /*75d0*/  ISETP.NE.AND.EX P4, PT, RZ, RZ, PT, P4 ;  /* 0x000000ffff00720c */ /* 0x000fe20003f85340 */
[----:B------:R-:W-:Y:S01]  /*75e0*/  FFMA.FTZ R111, R171, R111, R104 ;  /* 0x0000006fab6f7223 */ /* 0x000fe20000010068 */
[----:B------:R-:W-:Y:S01]  /*75f0*/  PRMT R105, R44, 0x7632, R105 ;  /* 0x000076322c697816 */ /* 0x000fe20000000069 */
[----:B------:R-:W-:Y:S01]  /*7600*/  FMUL.FTZ R104, R173, R172 ;  /* 0x000000acad687220 */ /* 0x000fe20000410000 */
[----:B------:R-:W-:Y:S02]  /*7610*/  SHF.L.U32 R110, R106, 0x10, RZ ;  /* 0x000000106a6e7819 */ /* 0x000fe400000006ff */
[----:B------:R-:W-:Y:S02]  /*7620*/  SHF.L.U32 R108, R47, 0x10, RZ ;  /* 0x000000102f6c7819 */ /* 0x000fe400000006ff */
[----:B------:R-:W-:Y:S01]  /*7630*/  SHF.L.U32 R106, R105, 0x10, RZ ;  /* 0x00000010696a7819 */ /* 0x000fe200000006ff */
[----:B------:R-:W-:Y:S01]  /*7640*/  FFMA.FTZ R178, R171, R176, R110 ;  /* 0x000000b0abb27223 */ /* 0x000fe2000001006e */
[----:B------:R-:W-:Y:S01]  /*7650*/  FMUL.FTZ R110, R104, UR4 ;  /* 0x00000004686e7c20 */ /* 0x000fe20008410000 */
[----:B------:R-:W-:Y:S01]  /*7660*/  @P3 PRMT R104, R115, 0x7632, R104 ;  /* 0x0000763273683816 */ /* 0x000fe20000000068 */
[C---:B------:R-:W-:Y:S01]  /*7670*/  FFMA.FTZ R177, R171.reuse, R177, R108 ;  /* 0x000000b1abb17223 */ /* 0x040fe2000001006c */
[----:B------:R-:W-:Y:S01]  /*7680*/  FFMA.FTZ R171, R171, R109, R106 ;  /* 0x0000006dabab7223 */ /* 0x000fe2000001006a */
[----:B------:R-:W-:Y:S01]  /*7690*/  @P5 PRMT R114, R114, 0x7632, R114 ;  /* 0x0000763272725816 */ /* 0x000fe20000000072 */
[-C--:B------:R-:W-:Y:S01]  /*76a0*/  FMUL.FTZ R108, R178, R172.reuse ;  /* 0x000000acb26c7220 */ /* 0x080fe20000410000 */
[----:B------:R-:W-:Y:S01]  /*76b0*/  @P2 SHF.L.U32 R105, R112, 0x10, RZ ;  /* 0x0000001070692819 */ /* 0x000fe200000006ff */
[-C--:B------:R-:W-:Y:S01]  /*76c0*/  FMUL.FTZ R106, R177, R172.reuse ;  /* 0x000000acb16a7220 */ /* 0x080fe20000410000 */
[----:B------:R-:W-:Y:S01]  /*76d0*/  @P3 SHF.L.U32 R109, R104, 0x10, RZ ;  /* 0x00000010686d3819 */ /* 0x000fe200000006ff */
        /* <DEDUP_REMOVED lines=8> */
[----:B------:R-:W-:Y:S01]  /*7760*/  @P5 FMUL.FTZ R125, R110, R114 ;  /* 0x000000726e7d5220 */ /* 0x000fe20000410000 */
[----:B------:R-:W-:Y:S01]  /*7770*/  FMUL.FTZ R108, R108, UR4 ;  /* 0x000000046c6c7c20 */ /* 0x000fe20008410000 */
[----:B------:R-:W-:Y:S01]  /*7780*/  CS2R R114, SRZ ;  /* 0x0000000000727805 */ /* 0x000fe2000001ff00 */
[----:B------:R-:W-:Y:S01]  /*7790*/  FMUL.FTZ R113, R104, UR4 ;  /* 0x0000000468717c20 */ /* 0x000fe20008410000 */
        /* <DEDUP_REMOVED lines=8> */
[----:B------:R-:W-:Y:S01]  /*7820*/  @P2 FMUL.FTZ R114, R113, R105 ;  /* 0x0000006971722220 */ /* 0x000fe20000410000 */
[----:B------:R-:W-:-:S02]  /*7830*/  F2FP.BF16.F32.PACK_AB R105, R138, R131 ;  /* 0x000000838a69723e */ /* 0x000fc400000010ff */
[----:B------:R-:W-:Y:S02]  /*7840*/  FSEL R138, R111, RZ, P6 ;  /* 0x000000ff6f8a7208 */ /* 0x000fe40003000000 */
        /* <DEDUP_REMOVED lines=13> */
.L_x_3224:
[----:B0-----:R-:W-:Y:S01]  /*7920*/  LOP3.LUT R108, R138, 0xff0000, RZ, 0xc0, !PT ;  /* 0x00ff00008a6c7812 */ /* 0x001fe200078ec0ff */
[--C-:B------:R-:W-:Y:S01]  /*7930*/  FFMA.FTZ R188, R130, R188, R125.reuse ;  /* 0x000000bc82bc7223 */ /* 0x100fe2000001007d */
[----:B------:R-:W-:Y:S01]  /*7940*/  LOP3.LUT R109, R138, 0xff000000, RZ, 0xc0, !PT ;  /* 0xff0000008a6d7812 */ /* 0x000fe200078ec0ff */
[----:B------:R-:W-:Y:S01]  /*7950*/  FFMA.FTZ R186, R130, R186, R125 ;  /* 0x000000ba82ba7223 */ /* 0x000fe2000001007d */
[----:B------:R-:W-:Y:S01]  /*7960*/  ISETP.NE.U32.AND P2, PT, R108, RZ, PT ;  /* 0x000000ff6c00720c */ /* 0x000fe20003f45070 */
[----:B------:R-:W-:Y:S01]  /*7970*/  FADD.FTZ R188, -R188, R185 ;  /* 0x000000b9bcbc7221 */ /* 0x000fe20000010100 */
[----:B------:R-:W-:Y:S01]  /*7980*/  SHF.L.U32 R108, R45, 0x10, RZ ;  /* 0x000000102d6c7819 */ /* 0x000fe200000006ff */
[----:B------:R-:W-:Y:S01]  /*7990*/  FFMA.FTZ R180, R130, R180, R125 ;  /* 0x000000b482b47223 */ /* 0x000fe2000001007d */
[----:B------:R-:W-:Y:S01]  /*79a0*/  ISETP.NE.U32.AND P4, PT, R109, RZ, PT ;  /* 0x000000ff6d00720c */ /* 0x000fe20003f85070 */
[----:B------:R-:W-:Y:S01]  /*79b0*/  FADD.FTZ R186, -R186, R183 ;  /* 0x000000b7baba7221 */ /* 0x000fe20000010100 */
[----:B------:R-:W-:Y:S01]  /*79c0*/  ISETP.NE.AND.EX P2, PT, RZ, RZ, PT, P2 ;  /* 0x000000ffff00720c */ /* 0x000fe20003f45320 */
[----:B------:R-:W-:Y:S01]  /*79d0*/  FFMA.FTZ R109, R171, R188, R108 ;  /* 0x000000bcab6d7223 */ /* 0x000fe2000001006c */
[----:B------:R-:W-:Y:S01]  /*79e0*/  LOP3.LUT R110, R139, 0xff, RZ, 0xc0, !PT ;  /* 0x000000ff8b6e7812 */ /* 0x000fe200078ec0ff */
[----:B------:R-:W-:Y:S01]  /*79f0*/  FFMA.FTZ R176, R130, R176, R125 ;  /* 0x000000b082b07223 */ /* 0x000fe2000001007d */
[----:B------:R-:W-:Y:S01]  /*7a00*/  SHF.L.U32 R119, R46, 0x10, RZ ;  /* 0x000000102e777819 */ /* 0x000fe200000006ff */
[----:B------:R-:W-:Y:S01]  /*7a10*/  FMUL.FTZ R108, R172, R109 ;  /* 0x0000006dac6c7220 */ /* 0x000fe20000410000 */
[----:B------:R-:W-:Y:S01]  /*7a20*/  ISETP.NE.AND.EX P6, PT, R110, RZ, PT, !PT ;  /* 0x000000ff6e00720c */ /* 0x000fe20003fc53f0 */
[----:B------:R-:W-:Y:S01]  /*7a30*/  FADD.FTZ R180, -R180, R179 ;  /* 0x000000b3b4b47221 */ /* 0x000fe20000010100 */
[----:B------:R-:W-:Y:S01]  /*7a40*/  PRMT R110, R45, 0x7632, R110 ;  /* 0x000076322d6e7816 */ /* 0x000fe2000000006e */
[----:B------:R-:W-:Y:S01]  /*7a50*/  FMUL.FTZ R109, R108, UR4 ;  /* 0x000000046c6d7c20 */ /* 0x000fe20008410000 */
[----:B------:R-:W-:Y:S01]  /*7a60*/  LOP3.LUT R111, R139, 0xff00, RZ, 0xc0, !PT ;  /* 0x0000ff008b6f7812 */ /* 0x000fe200078ec0ff */
[----:B------:R-:W-:Y:S01]  /*7a70*/  HFMA2 R118, -RZ, RZ, 0, 0 ;  /* 0x00000000ff767431 */ /* 0x000fe200000001ff */
[----:B------:R-:W-:Y:S01]  /*7a80*/  SHF.L.U32 R126, R110, 0x10, RZ ;  /* 0x000000106e7e7819 */ /* 0x000fe200000006ff */
[----:B------:R-:W-:Y:S01]  /*7a90*/  FMUL.FTZ R108, R86, R109 ;  /* 0x0000006d566c7220 */ /* 0x000fe20000410000 */
[----:B------:R-:W-:Y:S01]  /*7aa0*/  ISETP.NE.AND.EX P4, PT, RZ, RZ, PT, P4 ;  /* 0x000000ffff00720c */ /* 0x000fe20003f85340 */
[----:B------:R-:W-:Y:S01]  /*7ab0*/  FFMA.FTZ R119, R171, R186, R119 ;  /* 0x000000baab777223 */ /* 0x000fe20000010077 */
[----:B-----5:R-:W-:Y:S01]  /*7ac0*/  @P2 SHF.L.U32 R110, R113, 0x10, RZ ;  /* 0x00000010716e2819 */ /* 0x020fe200000006ff */
[----:B------:R-:W-:Y:S01]  /*7ad0*/  FADD.FTZ R176, -R176, R129 ;  /* 0x00000081b0b07221 */ /* 0x000fe20000010100 */
[----:B------:R-:W-:Y:S01]  /*7ae0*/  ISETP.NE.AND.EX P5, PT, R111, RZ, PT, !PT ;  /* 0x000000ff6f00720c */ /* 0x000fe20003fa53f0 */
[----:B------:R-:W-:Y:S01]  /*7af0*/  FFMA.FTZ R111, R171, R180, R126 ;  /* 0x000000b4ab6f7223 */ /* 0x000fe2000001007e */
[----:B------:R-:W-:Y:S01]  /*7b00*/  FSEL R129, R108, RZ, P2 ;  /* 0x000000ff6c817208 */ /* 0x000fe20001000000 */
[----:B------:R-:W-:Y:S01]  /*7b10*/  FMUL.FTZ R108, R172, R119 ;  /* 0x00000077ac6c7220 */ /* 0x000fe20000410000 */
[----:B------:R-:W-:Y:S01]  /*7b20*/  @P2 FMUL.FTZ R118, R110, R109 ;  /* 0x0000006d6e762220 */ /* 0x000fe20000410000 */
[----:B------:R-:W-:Y:S01]  /*7b30*/  FMUL.FTZ R109, R172, R111 ;  /* 0x0000006fac6d7220 */ /* 0x000fe20000410000 */
[----:B------:R-:W-:Y:S01]  /*7b40*/  FFMA.FTZ R178, R130, R178, R125 ;  /* 0x000000b282b27223 */ /* 0x000fe2000001007d */
[----:B------:R-:W-:Y:S01]  /*7b50*/  FMUL.FTZ R111, R108, UR4 ;  /* 0x000000046c6f7c20 */ /* 0x000fe20008410000 */
[----:B------:R-:W-:-:S02]  /*7b60*/  HFMA2 R126, -RZ, RZ, 0, 0 ;  /* 0x00000000ff7e7431 */ /* 0x000fc400000001ff */
[----:B------:R-:W-:Y:S01]  /*7b70*/  FMUL.FTZ R110, R109, UR4 ;  /* 0x000000046d6e7c20 */ /* 0x000fe20008410000 */
[----:B------:R-:W-:Y:S01]  /*7b80*/  @P4 PRMT R113, R113, 0x7632, R113 ;  /* 0x0000763271714816 */ /* 0x000fe20000000071 */
[----:B------:R-:W-:Y:S01]  /*7b90*/  FMUL.FTZ R109, R80, R111 ;  /* 0x0000006f506d7220 */ /* 0x000fe20000410000 */
[----:B------:R-:W-:Y:S01]  /*7ba0*/  @P6 SHF.L.U32 R146, R114, 0x10, RZ ;  /* 0x0000001072926819 */ /* 0x000fe200000006ff */
[----:B------:R-:W-:Y:S01]  /*7bb0*/  FADD.FTZ R178, -R178, R131 ;  /* 0x00000083b2b27221 */ /* 0x000fe20000010100 */
[----:B------:R-:W-:Y:S01]  /*7bc0*/  @P4 SHF.L.U32 R113, R113, 0x10, RZ ;  /* 0x0000001071714819 */ /* 0x000fe200000006ff */
[----:B------:R-:W-:Y:S01]  /*7bd0*/  FMUL.FTZ R108, R87, R110 ;  /* 0x0000006e576c7220 */ /* 0x000fe20000410000 */
[C-C-:B------:R-:W-:Y:S01]  /*7be0*/  FFMA.FTZ R177, R130.reuse, R177, R125.reuse ;  /* 0x000000b182b17223 */ /* 0x140fe2000001007d */
[C-C-:B------:R-:W-:Y:S01]  /*7bf0*/  FFMA.FTZ R184, R130.reuse, R184, R125.reuse ;  /* 0x000000b882b87223 */ /* 0x140fe2000001007d */
[----:B------:R-:W-:Y:S01]  /*7c00*/  FSEL R131, R109, RZ, P6 ;  /* 0x000000ff6d837208 */ /* 0x000fe20003000000 */
[----:B------:R-:W-:Y:S01]  /*7c10*/  FFMA.FTZ R130, R130, R190, R125 ;  /* 0x000000be82827223 */ /* 0x000fe2000001007d */
[----:B------:R-:W-:Y:S01]  /*7c20*/  LOP3.LUT R127, R138, 0xff00, RZ, 0xc0, !PT ;  /* 0x0000ff008a7f7812 */ /* 0x000fe200078ec0ff */
[----:B------:R-:W-:Y:S01]  /*7c30*/  @P6 FMUL.FTZ R126, R146, R111 ;  /* 0x0000006f927e6220 */ /* 0x000fe20000410000 */
[----:B------:R-:W-:Y:S01]  /*7c40*/  PRMT R109, R46, 0x7632, R109 ;  /* 0x000076322e6d7816 */ /* 0x000fe2000000006d */
[----:B------:R-:W-:Y:S01]  /*7c50*/  FADD.FTZ R184, -R184, R181 ;  /* 0x000000b5b8b87221 */ /* 0x000fe20000010100 */
[----:B------:R-:W-:Y:S01]  /*7c60*/  ISETP.GE.U32.AND P3, PT, R138, RZ, PT ;  /* 0x000000ff8a00720c */ /* 0x000fe20003f66070 */
[----:B------:R-:W-:Y:S01]  /*7c70*/  FADD.FTZ R130, -R130, R187 ;  /* 0x000000bb82827221 */ /* 0x000fe20000010100 */
[----:B------:R-:W-:Y:S01]  /*7c80*/  LOP3.LUT R125, R138, 0xff, RZ, 0xc0, !PT ;  /* 0x000000ff8a7d7812 */ /* 0x000fe200078ec0ff */
[----:B------:R-:W-:Y:S01]  /*7c90*/  FADD.FTZ R182, -R177, R182 ;  /* 0x000000b6b1b67221 */ /* 0x000fe20000010100 */
[----:B------:R-:W-:-:S02]  /*7ca0*/  PRMT R111, R47, 0x7632, R111 ;  /* 0x000076322f6f7816 */ /* 0x000fc4000000006f */
[----:B------:R-:W-:Y:S01]  /*7cb0*/  MOV R119, RZ ;  /* 0x000000ff00777202 */ /* 0x000fe20000000f00 */
[----:B------:R-:W-:Y:S01]  /*7cc0*/  @P4 FMUL.FTZ R119, R113, R110 ;  /* 0x0000006e71774220 */ /* 0x000fe20000410000 */
[----:B------:R-:W-:Y:S02]  /*7cd0*/  FSEL R138, R108, RZ, P4 ;  /* 0x000000ff6c8a7208 */ /* 0x000fe40002000000 */
[----:B------:R-:W-:Y:S02]  /*7ce0*/  ISETP.NE.U32.AND P4, PT, R127, RZ, PT ;  /* 0x000000ff7f00720c */ /* 0x000fe40003f85070 */
[----:B------:R-:W-:Y:S02]  /*7cf0*/  SHF.L.U32 R110, R109, 0x10, RZ ;  /* 0x000000106d6e7819 */ /* 0x000fe400000006ff */
[----:B------:R-:W-:Y:S02]  /*7d00*/  ISETP.GE.U32.AND.EX P3, PT, R139, 0x1000000, PT, P3 ;  /* 0x010000008b00780c */ /* 0x000fe40003f66130 */
[----:B------:R-:W-:Y:S01]  /*7d10*/  ISETP.NE.U32.AND P2, PT, R125, RZ, PT ;  /* 0x000000ff7d00720c */ /* 0x000fe20003f45070 */
[----:B------:R-:W-:Y:S01]  /*7d20*/  FFMA.FTZ R125, R171, R178, R110 ;  /* 0x000000b2ab7d7223 */ /* 0x000fe2000001006e */
[----:B------:R-:W-:-:S02]  /*7d30*/  SHF.L.U32 R127, R111, 0x10, RZ ;  /* 0x000000106f7f7819 */ /* 0x000fc400000006ff */
[----:B------:R-:W-:Y:S02]  /*7d40*/  SHF.L.U32 R113, R47, 0x10, RZ ;  /* 0x000000102f717819 */ /* 0x000fe400000006ff */
[----:B------:R-:W-:Y:S01]  /*7d50*/  LOP3.LUT R147, R139, 0xff0000, RZ, 0xc0, !PT ;  /* 0x00ff00008b937812 */ /* 0x000fe200078ec0ff */
[C---:B------:R-:W-:Y:S01]  /*7d60*/  FFMA.FTZ R139, R171.reuse, R176, R127 ;  /* 0x000000b0ab8b7223 */ /* 0x040fe2000001007f */
[C---:B------:R-:W-:Y:S01]  /*7d70*/  PRMT R108, R44.reuse, 0x7632, R108 ;  /* 0x000076322c6c7816 */ /* 0x040fe2000000006c */
[C---:B------:R-:W-:Y:S01]  /*7d80*/  FFMA.FTZ R127, R171.reuse, R184, R113 ;  /* 0x000000b8ab7f7223 */ /* 0x040fe20000010071 */
[----:B------:R-:W-:Y:S02]  /*7d90*/  SHF.L.U32 R109, R44, 0x10, RZ ;  /* 0x000000102c6d7819 */ /* 0x000fe400000006ff */
[----:B------:R-:W-:Y:S01]  /*7da0*/  ISETP.NE.AND.EX P2, PT, RZ, RZ, PT, P2 ;  /* 0x000000ffff00720c */ /* 0x000fe20003f45320 */
[C---:B------:R-:W-:Y:S01]  /*7db0*/  FMUL.FTZ R110, R172.reuse, R127 ;  /* 0x0000007fac6e7220 */ /* 0x040fe20000410000 */
[----:B------:R-:W-:Y:S01]  /*7dc0*/  ISETP.NE.AND.EX P4, PT, RZ, RZ, PT, P4 ;  /* 0x000000ffff00720c */ /* 0x000fe20003f85340 */
[----:B------:R-:W-:Y:S01]  /*7dd0*/  FFMA.FTZ R113, R171, R130, R109 ;  /* 0x00000082ab717223 */ /* 0x000fe2000001006d */
[----:B------:R-:W-:Y:S01]  /*7de0*/  ISETP.NE.AND.EX P6, PT, R147, RZ, PT, !PT ;  /* 0x000000ff9300720c */ /* 0x000fe20003fc53f0 */
[----:B------:R-:W-:Y:S01]  /*7df0*/  FMUL.FTZ R109, R172, R125 ;  /* 0x0000007dac6d7220 */ /* 0x000fe20000410000 */
[----:B------:R-:W-:Y:S01]  /*7e00*/  SHF.L.U32 R111, R108, 0x10, RZ ;  /* 0x000000106c6f7819 */ /* 0x000fe200000006ff */
[----:B------:R-:W-:Y:S01]  /*7e10*/  FMUL.FTZ R108, R172, R113 ;  /* 0x00000071ac6c7220 */ /* 0x000fe20000410000 */
[----:B------:R-:W-:Y:S01]  /*7e20*/  @P5 PRMT R114, R114, 0x7632, R114 ;  /* 0x0000763272725816 */ /* 0x000fe20000000072 */
[----:B------:R-:W-:Y:S01]  /*7e30*/  FMUL.FTZ R146, R109, UR4 ;  /* 0x000000046d927c20 */ /* 0x000fe20008410000 */
[----:B------:R-:W-:Y:S01]  /*7e40*/  @P3 PRMT R109, R115, 0x7632, R109 ;  /* 0x00007632736d3816 */ /* 0x000fe2000000006d */
[----:B------:R-:W-:Y:S01]  /*7e50*/  FFMA.FTZ R171, R171, R182, R111 ;  /* 0x000000b6abab7223 */ /* 0x000fe2000001006f */
[----:B------:R-:W-:Y:S01]  /*7e60*/  @P5 SHF.L.U32 R113, R114, 0x10, RZ ;  /* 0x0000001072715819 */ /* 0x000fe200000006ff */
[C---:B------:R-:W-:Y:S01]  /*7e70*/  FMUL.FTZ R111, R172.reuse, R139 ;  /* 0x0000008bac6f7220 */ /* 0x040fe20000410000 */
[----:B------:R-:W-:Y:S01]  /*7e80*/  MOV R125, RZ ;  /* 0x000000ff007d7202 */ /* 0x000fe20000000f00 */
[----:B------:R-:W-:Y:S01]  /*7e90*/  FMUL.FTZ R172, R172, R171 ;  /* 0x000000abacac7220 */ /* 0x000fe20000410000 */
[C---:B------:R-:W-:Y:S01]  /*7ea0*/  @P2 SHF.L.U32 R176, R112.reuse, 0x10, RZ ;  /* 0x0000001070b02819 */ /* 0x040fe200000006ff */
[----:B------:R-:W-:Y:S01]  /*7eb0*/  @P5 FMUL.FTZ R125, R113, R146 ;  /* 0x00000092717d5220 */ /* 0x000fe20000410000 */
[----:B------:R-:W-:Y:S01]  /*7ec0*/  @P4 PRMT R139, R112, 0x7632, R139 ;  /* 0x00007632708b4816 */ /* 0x000fe2000000008b */
[----:B------:R-:W-:Y:S01]  /*7ed0*/  FMUL.FTZ R113, R110, UR4 ;  /* 0x000000046e717c20 */ /* 0x000fe20008410000 */
[----:B------:R-:W-:Y:S01]  /*7ee0*/  @P3 SHF.L.U32 R147, R109, 0x10, RZ ;  /* 0x000000106d933819 */ /* 0x000fe200000006ff */
[----:B------:R-:W-:Y:S01]  /*7ef0*/  FMUL.FTZ R109, R108, UR4 ;  /* 0x000000046c6d7c20 */ /* 0x000fe20008410000 */
[----:B------:R-:W-:Y:S01]  /*7f00*/  FMUL.FTZ R112, R111, UR4 ;  /* 0x000000046f707c20 */ /* 0x000fe20008410000 */
[----:B------:R-:W-:Y:S01]  /*7f10*/  @P6 SHF.L.U32 R178, R115, 0x10, RZ ;  /* 0x0000001073b26819 */ /* 0x000fe200000006ff */
[----:B------:R-:W-:Y:S01]  /*7f20*/  FMUL.FTZ R172, R172, UR4 ;  /* 0x00000004acac7c20 */ /* 0x000fe20008410000 */
[----:B------:R-:W-:Y:S01]  /*7f30*/  CS2R R114, SRZ ;  /* 0x0000000000727805 */ /* 0x000fe2000001ff00 */
[----:B------:R-:W-:Y:S01]  /*7f40*/  HFMA2 R130, -RZ, RZ, 0, 0 ;  /* 0x00000000ff827431 */ /* 0x000fe200000001ff */
[----:B------:R-:W-:Y:S01]  /*7f50*/  MOV R127, RZ ;  /* 0x000000ff007f7202 */ /* 0x000fe20000000f00 */
[-C--:B------:R-:W-:Y:S01]  /*7f60*/  @P3 FMUL.FTZ R127, R147, R112.reuse ;  /* 0x00000070937f3220 */ /* 0x080fe20000410000 */
[----:B------:R-:W-:Y:S01]  /*7f70*/  @P2 FMUL.FTZ R114, R176, R109 ;  /* 0x0000006db0722220 */ /* 0x000fe20000410000 */
[----:B------:R-:W-:Y:S01]  /*7f80*/  FMUL.FTZ R111, R82, R113 ;  /* 0x00000071526f7220 */ /* 0x000fe20000410000 */
[----:B------:R-:W-:Y:S01]  /*7f90*/  FMUL.FTZ R108, R84, R109 ;  /* 0x0000006d546c7220 */ /* 0x000fe20000410000 */
[----:B------:R-:W-:Y:S01]  /*7fa0*/  FMUL.FTZ R112, R83, R112 ;  /* 0x0000007053707220 */ /* 0x000fe20000410000 */
[----:B------:R-:W-:Y:S01]  /*7fb0*/  FMUL.FTZ R110, R81, R146 ;  /* 0x00000092516e7220 */ /* 0x000fe20000410000 */
[----:B------:R-:W-:Y:S01]  /*7fc0*/  FMUL.FTZ R109, R85, R172 ;  /* 0x000000ac556d7220 */ /* 0x000fe20000410000 */
[----:B------:R-:W-:Y:S01]  /*7fd0*/  @P4 SHF.L.U32 R139, R139, 0x10, RZ ;  /* 0x000000108b8b4819 */ /* 0x000fe200000006ff */
[----:B------:R-:W-:Y:S01]  /*7fe0*/  @P6 FMUL.FTZ R130, R178, R113 ;  /* 0x00000071b2826220 */ /* 0x000fe20000410000 */
[----:B------:R-:W-:-:S02]  /*7ff0*/  FSEL R146, R111, RZ, P6 ;  /* 0x000000ff6f927208 */ /* 0x000fc40003000000 */
[----:B------:R-:W-:Y:S01]  /*8000*/  FSEL R111, R112, RZ, P3 ;  /* 0x000000ff706f7208 */ /* 0x000fe20001800000 */
[----:B------:R-:W-:Y:S01]  /*8010*/  @P4 FMUL.FTZ R115, R139, R172 ;  /* 0x000000ac8b734220 */ /* 0x000fe20000410000 */
[----:B------:R-:W-:Y:S02]  /*8020*/  FSEL R110, R110, RZ, P5 ;  /* 0x000000ff6e6e7208 */ /* 0x000fe40002800000 */
[----:B------:R-:W-:Y:S02]  /*8030*/  FSEL R108, R108, RZ, P2 ;  /* 0x000000ff6c6c7208 */ /* 0x000fe40001000000 */
[----:B------:R-:W-:Y:S02]  /*8040*/  FSEL R113, R109, RZ, P4 ;  /* 0x000000ff6d717208 */ /* 0x000fe40002000000 */
[----:B------:R-:W-:Y:S02]  /*8050*/  F2FP.BF16.F32.PACK_AB R111, R111, R146 ;  /* 0x000000926f6f723e */ /* 0x000fe400000010ff */
[----:B------:R-:W-:-:S02]  /*8060*/  F2FP.BF16.F32.PACK_AB R110, R110, R131 ;  /* 0x000000836e6e723e */ /* 0x000fc400000010ff */
[----:B------:R-:W-:Y:S02]  /*8070*/  F2FP.BF16.F32.PACK_AB R109, R138, R129 ;  /* 0x000000818a6d723e */ /* 0x000fe400000010ff */
[----:B------:R-:W-:-:S07]  /*8080*/  F2FP.BF16.F32.PACK_AB R108, R113, R108 ;  /* 0x0000006c716c723e */ /* 0x000fce00000010ff */
.L_x_3225:
[----:B------:R-:W0:Y:S01]  /*8090*/  @P1 LDC.64 R112, c[0x0][0x478] ;  /* 0x00011e00ff701b82 */ /* 0x000e220000000a00 */
[----:B------:R-:W-:-:S04]  /*80a0*/  IMAD.WIDE.U32 R116, R168, 0x10, R116 ;  /* 0x00000010a8747825 */ /* 0x000fc800078e0074 */
[----:B0-----:R-:W-:-:S05]  /*80b0*/  @P1 IMAD.WIDE.U32 R112, R168, 0x10, R112 ;  /* 0x00000010a8701825 */ /* 0x001fca00078e0070 */
[----:B------:R0:W-:Y:S04]  /*80c0*/  @P1 STG.E.128 desc[UR6][R112.64], R104 ;  /* 0x0000006870001986 */ /* 0x0001e8000c101d06 */
[----:B------:R0:W-:Y:S02]  /*80d0*/  STG.E.128 desc[UR6][R116.64], R108 ;  /* 0x0000006c74007986 */ /* 0x0001e4000c101d06 */
.L_x_3219:
        /* <DEDUP_REMOVED lines=29> */
.L_x_3208:
        /* <DEDUP_REMOVED lines=63> */
[----:B------:R-:W-:-:S07]  /*86a0*/  MOV R24, R150 ;  /* 0x0000009600187202 */ /* 0x000fce0000000f00 */
.L_x_3207:
[----:B------:R-:W-:Y:S05]  /*86b0*/  BSYNC B0 ;  /* 0x0000000000007941 */ /* 0x000fea0003800000 */
.L_x_3206:
        /* <DEDUP_REMOVED lines=31> */
[----:B----4-:R-:W-:Y:S01]  /*88b0*/  FADD.FTZ R28, RZ, R28 ;  /* 0x0000001cff1c7221 */ /* 0x010fe20000010000 */
[----:B-----5:R-:W-:Y:S02]  /*88c0*/  FADD.FTZ R16, RZ, R16 ;  /* 0x00000010ff107221 */ /* 0x020fe40000010000 */
[----:B------:R-:W4:Y:S01]  /*88d0*/  LDS R73, [R72+0x200] ;  /* 0x0002000048497984 */ /* 0x000f220000000800 */
[----:B--2---:R-:W-:-:S03]  /*88e0*/  FADD.FTZ R3, R3, R30 ;  /* 0x0000001e03037221 */ /* 0x004fc60000010000 */
[----:B------:R-:W2:Y:S01]  /*88f0*/  LDS R68, [R72+0xe00] ;  /* 0x000e000048447984 */ /* 0x000ea20000000800 */
[----:B---3--:R-:W-:-:S03]  /*8900*/  FADD.FTZ R12, RZ, R12 ;  /* 0x0000000cff0c7221 */ /* 0x008fc60000010000 */
[----:B------:R-:W3:Y:S01]  /*8910*/  LDS R17, [R72+0x1a00] ;  /* 0x001a000048117984 */ /* 0x000ee20000000800 */
[----:B-1----:R-:W-:-:S03]  /*8920*/  FADD.FTZ R8, RZ, R8 ;  /* 0x00000008ff087221 */ /* 0x002fc60000010000 */
[----:B------:R-:W1:Y:S01]  /*8930*/  LDS R18, [R72+0x2800] ;  /* 0x0028000048127984 */ /* 0x000e620000000800 */
[----:B------:R-:W-:-:S03]  /*8940*/  FADD.FTZ R9, R28, R9 ;  /* 0x000000091c097221 */ /* 0x000fc60000010000 */
[----:B------:R-:W-:Y:S01]  /*8950*/  LDS R19, [R72+0x2a00] ;  /* 0x002a000048137984 */ /* 0x000fe20000000800 */
[----:B------:R-:W-:-:S03]  /*8960*/  FADD.FTZ R11, R16, R11 ;  /* 0x0000000b100b7221 */ /* 0x000fc60000010000 */
        /* <DEDUP_REMOVED lines=10> */
[----:B----4-:R-:W-:-:S03]  /*8a10*/  FADD.FTZ R73, RZ, R73 ;  /* 0x00000049ff497221 */ /* 0x010fc60000010000 */
[----:B------:R-:W4:Y:S01]  /*8a20*/  LDS R31, [R72+0x2e00] ;  /* 0x002e0000481f7984 */ /* 0x000f220000000800 */
[----:B--2---:R-:W-:Y:S01]  /*8a30*/  FADD.FTZ R68, R73, R68 ;  /* 0x0000004449447221 */ /* 0x004fe20000010000 */
[----:B------:R-:W-:Y:S03]  /*8a40*/  BAR.SYNC.DEFER_BLOCKING 0x0 ;  /* 0x0000000000007b1d */ /* 0x000fe60000010000 */
[----:B---3--:R-:W-:Y:S01]  /*8a50*/  FADD.FTZ R17, R68, R17 ;  /* 0x0000001144117221 */ /* 0x008fe20000010000 */
[----:B-1----:R-:W-:-:S03]  /*8a60*/  FADD.FTZ R9, R9, R18 ;  /* 0x0000001209097221 */ /* 0x002fc60000010000 */
[----:B-----5:R-:W-:Y:S01]  /*8a70*/  FADD.FTZ R17, R17, R16 ;  /* 0x0000001011117221 */ /* 0x020fe20000010000 */
[----:B------:R-:W-:Y:S01]  /*8a80*/  FADD.FTZ R12, R12, R13 ;  /* 0x0000000d0c0c7221 */ /* 0x000fe20000010000 */
[----:B------:R-:W-:Y:S01]  /*8a90*/  STS.128 [R0], R24 ;  /* 0x0000001800007388 */ /* 0x000fe20000000c00 */
[----:B------:R-:W-:Y:S02]  /*8aa0*/  FADD.FTZ R8, R8, R15 ;  /* 0x0000000f08087221 */ /* 0x000fe40000010000 */
[----:B------:R-:W-:Y:S01]  /*8ab0*/  FADD.FTZ R29, R12, R29 ;  /* 0x0000001d0c1d7221 */ /* 0x000fe20000010000 */
[----:B------:R-:W-:Y:S01]  /*8ac0*/  STS.128 [R0+0x10], R20 ;  /* 0x0000101400007388 */ /* 0x000fe20000000c00 */
[----:B0-----:R-:W-:-:S03]  /*8ad0*/  FADD.FTZ R10, R11, R10 ;  /* 0x0000000a0b0a7221 */ /* 0x001fc60000010000 */
[----:B------:R-:W-:Y:S01]  /*8ae0*/  STS.128 [R0+0x400], R132 ;  /* 0x0004008400007388 */ /* 0x000fe20000000c00 */
[----:B------:R-:W-:Y:S01]  /*8af0*/  FADD.FTZ R11, R3, R14 ;  /* 0x0000000e030b7221 */ /* 0x000fe20000010000 */
[----:B------:R-:W-:Y:S01]  /*8b00*/  FADD.FTZ R19, R10, R19 ;  /* 0x000000130a137221 */ /* 0x000fe20000010000 */
[----:B------:R-:W0:Y:S01]  /*8b10*/  LDC R3, c[0x0][0x388] ;  /* 0x0000e200ff037b82 */ /* 0x000e220000000800 */
[----:B------:R-:W-:Y:S01]  /*8b20*/  STS.128 [R0+0x410], R40 ;  /* 0x0004102800007388 */ /* 0x000fe20000000c00 */
[----:B----4-:R-:W-:-:S03]  /*8b30*/  FADD.FTZ R31, R8, R31 ;  /* 0x0000001f081f7221 */ /* 0x010fc60000010000 */
[----:B------:R-:W-:Y:S04]  /*8b40*/  STS.128 [R0+0x800], R36 ;  /* 0x0008002400007388 */ /* 0x000fe80000000c00 */
[----:B------:R-:W-:Y:S01]  /*8b50*/  STS.128 [R0+0x810], R32 ;  /* 0x0008102000007388 */ /* 0x000fe20000000c00 */
[----:B------:R-:W-:Y:S01]  /*8b60*/  BAR.SYNC.DEFER_BLOCKING 0x0 ;  /* 0x0000000000007b1d */ /* 0x000fe20000010000 */
[----:B0-----:R-:W-:-:S05]  /*8b70*/  IMAD R3, R3, UR4, RZ ;  /* 0x0000000403037c24 */ /* 0x001fca000f8e02ff */
[----:B------:R-:W-:-:S04]  /*8b80*/  IADD3 R2, P0, PT, R3, R2, RZ ;  /* 0x0000000203027210 */ /* 0x000fc80007f1e0ff */
[----:B------:R-:W-:Y:S01]  /*8b90*/  IADD3.X R3, PT, PT, RZ, RZ, RZ, P0, !PT ;  /* 0x000000ffff037210 */ /* 0x000fe200007fe4ff */
        /* <DEDUP_REMOVED lines=48> */
[----:B------:R-:W-:Y:S01]  /*8ea0*/  FADD.FTZ R69, R20, R69 ;  /* 0x0000004514457221 */ /* 0x000fe20000010000 */
[----:B------:R-:W-:Y:S02]  /*8eb0*/  SHF.L.U32 R20, R2, 0x2, RZ ;  /* 0x0000000202147819 */ /* 0x000fe400000006ff */
[----:B------:R-:W-:Y:S01]  /*8ec0*/  STS.128 [R0+0x400], R48 ;  /* 0x0004003000007388 */ /* 0x000fe20000000c00 */
[----:B0-----:R-:W-:-:S03]  /*8ed0*/  FADD.FTZ R21, R21, R38 ;  /* 0x0000002615157221 */ /* 0x001fc60000010000 */
[----:B------:R-:W-:Y:S01]  /*8ee0*/  STS.128 [R0+0x410], R44 ;  /* 0x0004102c00007388 */ /* 0x000fe20000000c00 */
[----:B-1----:R-:W-:Y:S01]  /*8ef0*/  FADD.FTZ R71, R22, R71 ;  /* 0x0000004716477221 */ /* 0x002fe20000010000 */
[----:B------:R-:W-:Y:S02]  /*8f00*/  SHF.L.U64.HI R22, R2, 0x2, R3 ;  /* 0x0000000202167819 */ /* 0x000fe40000010203 */
        /* <DEDUP_REMOVED lines=21> */
[----:B------:R-:W-:Y:S01]  /*9060*/  IADD3 R4, P1, PT, R20, UR20, RZ ;  /* 0x0000001414047c10 */ /* 0x000fe2000ff3e0ff */
[----:B---3--:R-:W-:Y:S02]  /*9070*/  FADD.FTZ R0, RZ, R0 ;  /* 0x00000000ff007221 */ /* 0x008fe40000010000 */
[----:B------:R-:W3:Y:S01]  /*9080*/  LDS R47, [R72+0x2600] ;  /* 0x00260000482f7984 */ /* 0x000ee20000000800 */
[----:B----4-:R-:W-:-:S03]  /*9090*/  FADD.FTZ R8, RZ, R8 ;  /* 0x00000008ff087221 */ /* 0x010fc60000010000 */
[----:B------:R-:W4:Y:S01]  /*90a0*/  LDS R13, [R72+0xa00] ;  /* 0x000a0000480d7984 */ /* 0x000f220000000800 */
[----:B-----5:R-:W-:-:S03]  /*90b0*/  FADD.FTZ R45, R5, R6 ;  /* 0x00000006052d7221 */ /* 0x020fc60000010000 */
[----:B------:R-:W5:Y:S01]  /*90c0*/  LDS R27, [R72+0x1400] ;  /* 0x00140000481b7984 */ /* 0x000f620000000800 */
[----:B------:R-:W-:Y:S01]  /*90d0*/  IADD3 R6, P0, PT, R20, UR8, RZ ;  /* 0x0000000814067c10 */ /* 0x000fe2000ff1e0ff */
[----:B------:R-:W-:Y:S02]  /*90e0*/  FADD.FTZ R0, R0, R7 ;  /* 0x0000000700007221 */ /* 0x000fe40000010000 */
[----:B------:R-:W5:Y:S01]  /*90f0*/  LDS R37, [R72+0x1e00] ;  /* 0x001e000048257984 */ /* 0x000f620000000800 */
[C---:B------:R-:W-:Y:S01]  /*9100*/  IADD3.X R5, PT, PT, R22.reuse, UR21, RZ, P1, !PT ;  /* 0x0000001516057c10 */ /* 0x040fe20008ffe4ff */
[----:B------:R-:W-:Y:S02]  /*9110*/  FADD.FTZ R10, RZ, R10 ;  /* 0x0000000aff0a7221 */ /* 0x000fe40000010000 */
        /* <DEDUP_REMOVED lines=43> */
.L_x_3211:
        /* <DEDUP_REMOVED lines=8> */
.L_x_3228:
[----:B------:R-:W-:Y:S05]  /*9450*/  BSYNC B2 ;  /* 0x0000000000027941 */ /* 0x000fea0003800000 */
.L_x_3227:
        /* <DEDUP_REMOVED lines=8> */
.L_x_3229:
[----:B------:R-:W-:Y:S01]  /*94e0*/  FADD.FTZ R109, R109, R110 ;  /* 0x0000006e6d6d7221 */ /* 0x000fe20000010000 */
[----:B------:R-:W-:-:S04]  /*94f0*/  HFMA2 R209, -RZ, RZ, 0, 1.1920928955078125e-07 ;  /* 0x00000002ffd17431 */ /* 0x000fc800000001ff */
[----:B------:R-:W-:Y:S02]  /*9500*/  MOV R210, R109 ;  /* 0x0000006d00d27202 */ /* 0x000fe40000000f00 */
[----:B------:R-:W-:-:S07]  /*9510*/  MOV R111, R207 ;  /* 0x000000cf006f7202 */ /* 0x000fce0000000f00 */
[----:B------:R-:W-:Y:S05]  /*9520*/  WARPSYNC.COLLECTIVE R125, `(.L_x_3230) ;  /* 0x000000007d087348 */ /* 0x000fea0003c00000 */
[----:B------:R0:W1:Y:S02]  /*9530*/  SHFL.BFLY P3, R207, R210, R209, R212 ;  /* 0x0c0000d1d2cf7389 */ /* 0x00006400000600d4 */
[----:B01----:R-:W-:Y:S05]  /*9540*/  ENDCOLLECTIVE ;  /* 0x000000000000791b */ /* 0x003fea0003800000 */
.L_x_3230:
[----:B------:R-:W-:-:S05]  /*9550*/  FADD.FTZ R111, R111, R108 ;  /* 0x0000006c6f6f7221 */ /* 0x000fca0000010000 */
[----:B------:R-:W-:Y:S02]  /*9560*/  MOV R210, R111 ;  /* 0x0000006f00d27202 */ /* 0x000fe40000000f00 */
[----:B------:R-:W-:-:S07]  /*9570*/  MOV R118, R207 ;  /* 0x000000cf00767202 */ /* 0x000fce0000000f00 */
[----:B------:R-:W-:Y:S05]  /*9580*/  WARPSYNC.COLLECTIVE R125, `(.L_x_3231) ;  /* 0x000000007d087348 */ /* 0x000fea0003c00000 */
[----:B------:R0:W1:Y:S02]  /*9590*/  SHFL.BFLY P3, R207, R210, R209, R212 ;  /* 0x0c0000d1d2cf7389 */ /* 0x00006400000600d4 */
[----:B01----:R-:W-:Y:S05]  /*95a0*/  ENDCOLLECTIVE ;  /* 0x000000000000791b */ /* 0x003fea0003800000 */
.L_x_3231:
[----:B------:R-:W-:Y:S01]  /*95b0*/  FADD.FTZ R118, R109, R118 ;  /* 0x000000766d767221 */ /* 0x000fe20000010000 */
[----:B------:R-:W-:-:S04]  /*95c0*/  HFMA2 R209, -RZ, RZ, 0, 2.384185791015625e-07 ;  /* 0x00000004ffd17431 */ /* 0x000fc800000001ff */
[----:B------:R-:W-:Y:S02]  /*95d0*/  MOV R210, R118 ;  /* 0x0000007600d27202 */ /* 0x000fe40000000f00 */
[----:B------:R-:W-:-:S07]  /*95e0*/  MOV R130, R207 ;  /* 0x000000cf00827202 */ /* 0x000fce0000000f00 */
[----:B------:R-:W-:Y:S05]  /*95f0*/  WARPSYNC.COLLECTIVE R125, `(.L_x_3232) ;  /* 0x000000007d087348 */ /* 0x000fea0003c00000 */
[----:B------:R0:W1:Y:S02]  /*9600*/  SHFL.BFLY P3, R207, R210, R209, R212 ;  /* 0x0c0000d1d2cf7389 */ /* 0x00006400000600d4 */
[----:B01----:R-:W-:Y:S05]  /*9610*/  ENDCOLLECTIVE ;  /* 0x000000000000791b */ /* 0x003fea0003800000 */
.L_x_3232:
[----:B------:R-:W-:-:S05]  /*9620*/  FADD.FTZ R130, R111, R130 ;  /* 0x000000826f827221 */ /* 0x000fca0000010000 */
[----:B------:R-:W-:Y:S02]  /*9630*/  MOV R210, R130 ;  /* 0x0000008200d27202 */ /* 0x000fe40000000f00 */
[----:B------:R-:W-:-:S07]  /*9640*/  MOV R119, R207 ;  /* 0x000000cf00777202 */ /* 0x000fce0000000f00 */
[----:B------:R-:W-:Y:S05]  /*9650*/  WARPSYNC.COLLECTIVE R125, `(.L_x_3233) ;  /* 0x000000007d087348 */ /* 0x000fea0003c00000 */
[----:B------:R0:W1:Y:S02]  /*9660*/  SHFL.BFLY P3, R207, R210, R209, R212 ;  /* 0x0c0000d1d2cf7389 */ /* 0x00006400000600d4 */
[----:B01----:R-:W-:Y:S05]  /*9670*/  ENDCOLLECTIVE ;  /* 0x000000000000791b */ /* 0x003fea0003800000 */
.L_x_3233:
[----:B------:R-:W-:Y:S01]  /*9680*/  FADD.FTZ R119, R118, R119 ;  /* 0x0000007776777221 */ /* 0x000fe20000010000 */
[----:B------:R-:W-:-:S04]  /*9690*/  HFMA2 R209, -RZ, RZ, 0, 4.76837158203125e-07 ;  /* 0x00000008ffd17431 */ /* 0x000fc800000001ff */
[----:B------:R-:W-:Y:S02]  /*96a0*/  MOV R210, R119 ;  /* 0x0000007700d27202 */ /* 0x000fe40000000f00 */
[----:B------:R-:W-:-:S07]  /*96b0*/  MOV R121, R207 ;  /* 0x000000cf00797202 */ /* 0x000fce0000000f00 */
[----:B------:R-:W-:Y:S05]  /*96c0*/  WARPSYNC.COLLECTIVE R125, `(.L_x_3234) ;  /* 0x000000007d087348 */ /* 0x000fea0003c00000 */
[----:B------:R0:W1:Y:S02]  /*96d0*/  SHFL.BFLY P3, R207, R210, R209, R212 ;  /* 0x0c0000d1d2cf7389 */ /* 0x00006400000600d4 */
[----:B01----:R-:W-:Y:S05]  /*96e0*/  ENDCOLLECTIVE ;  /* 0x000000000000791b */ /* 0x003fea0003800000 */
.L_x_3234:
[----:B------:R-:W-:-:S05]  /*96f0*/  FADD.FTZ R121, R130, R121 ;  /* 0x0000007982797221 */ /* 0x000fca0000010000 */
[----:B------:R-:W-:Y:S02]  /*9700*/  MOV R210, R121 ;  /* 0x0000007900d27202 */ /* 0x000fe40000000f00 */
[----:B------:R-:W-:-:S07]  /*9710*/  MOV R108, R207 ;  /* 0x000000cf006c7202 */ /* 0x000fce0000000f00 */
[----:B------:R-:W-:Y:S05]  /*9720*/  WARPSYNC.COLLECTIVE R125, `(.L_x_3235) ;  /* 0x000000007d087348 */ /* 0x000fea0003c00000 */
[----:B------:R0:W1:Y:S02]  /*9730*/  SHFL.BFLY P3, R207, R210, R209, R212 ;  /* 0x0c0000d1d2cf7389 */ /* 0x00006400000600d4 */
[----:B01----:R-:W-:Y:S05]  /*9740*/  ENDCOLLECTIVE ;  /* 0x000000000000791b */ /* 0x003fea0003800000 */
.L_x_3235:
[----:B------:R-:W-:Y:S01]  /*9750*/  FADD.FTZ R108, R119, R108 ;  /* 0x0000006c776c7221 */ /* 0x000fe20000010000 */
[----:B------:R-:W-:-:S04]  /*9760*/  HFMA2 R209, -RZ, RZ, 0, 9.5367431640625e-07 ;  /* 0x00000010ffd17431 */ /* 0x000fc800000001ff */
[----:B------:R-:W-:Y:S02]  /*9770*/  MOV R210, R108 ;  /* 0x0000006c00d27202 */ /* 0x000fe40000000f00 */
[----:B------:R-:W-:-:S07]  /*9780*/  MOV R110, R207 ;  /* 0x000000cf006e7202 */ /* 0x000fce0000000f00 */
[----:B------:R-:W-:Y:S05]  /*9790*/  WARPSYNC.COLLECTIVE R125, `(.L_x_3236) ;  /* 0x000000007d087348 */ /* 0x000fea0003c00000 */
[----:B------:R0:W1:Y:S02]  /*97a0*/  SHFL.BFLY P3, R207, R210, R209, R212 ;  /* 0x0c0000d1d2cf7389 */ /* 0x00006400000600d4 */
[----:B01----:R-:W-:Y:S05]  /*97b0*/  ENDCOLLECTIVE ;  /* 0x000000000000791b */ /* 0x003fea0003800000 */
.L_x_3236:
[----:B------:R-:W-:-:S05]  /*97c0*/  FADD.FTZ R109, R121, R110 ;  /* 0x0000006e796d7221 */ /* 0x000fca0000010000 */
[----:B------:R-:W-:Y:S02]  /*97d0*/  MOV R210, R109 ;  /* 0x0000006d00d27202 */ /* 0x000fe40000000f00 */
[----:B------:R-:W-:-:S07]  /*97e0*/  MOV R111, R207 ;  /* 0x000000cf006f7202 */ /* 0x000fce0000000f00 */
[----:B------:R-:W-:Y:S05]  /*97f0*/  WARPSYNC.COLLECTIVE R125, `(.L_x_3237) ;  /* 0x000000007d087348 */ /* 0x000fea0003c00000 */
[----:B------:R0:W1:Y:S02]  /*9800*/  SHFL.BFLY P3, R207, R210, R209, R212 ;  /* 0x0c0000d1d2cf7389 */ /* 0x00006400000600d4 */
[----:B01----:R-:W-:Y:S05]  /*9810*/  ENDCOLLECTIVE ;  /* 0x000000000000791b */ /* 0x003fea0003800000 */
.L_x_3237:
[----:B------:R-:W-:Y:S01]  /*9820*/  MOV R110, R207 ;  /* 0x000000cf006e7202 */ /* 0x000fe20000000f00 */
[----:B------:R-:W-:Y:S06]  /*9830*/  BRA `(.L_x_3238) ;  /* 0xffffff9000ac7947 */ /* 0x000fec000383ffff */
.L_x_3239:
        /* <DEDUP_REMOVED lines=12> */
.L_x_14466:


//--------------------- .text._ZN10layer_norm22ln_bwd_finalize_kernelINS_22Kernel_traits_finalizeILj768Ef13__nv_bfloat16S2_S2_fjLb1ELj1024ELj4ENS_18Kernel_traits_baseILj768EfS2_S2_S2_fjLj1024EEEEELb1ELb0EEEvNS_9BwdParamsE --------------------------
	.section	.text._ZN10layer_norm22ln_bwd_finalize_kernelINS_22Kernel_traits_finalizeILj768Ef13__nv_bfloat16S2_S2_fjLb1ELj1024ELj4ENS_18Kernel_traits_baseILj768EfS2_S2_S2_fjLj1024EEEEELb1ELb0EEEvNS_9BwdParamsE,"ax",@progbits
	.align	128
        .global         _ZN10layer_norm22ln_bwd_finalize_kernelINS_22Kernel_traits_finalizeILj768Ef13__nv_bfloat16S2_S2_fjLb1ELj1024ELj4ENS_18Kernel_traits_baseILj768EfS2_S2_S2_fjLj1024EEEEELb1ELb0EEEvNS_9BwdParamsE
        .type           _ZN10layer_norm22ln_bwd_finalize_kernelINS_22Kernel_traits_finalizeILj768Ef13__nv_bfloat16S2_S2_fjLb1ELj1024ELj4ENS_18Kernel_traits_baseILj768EfS2_S2_S2_fjLj1024EEEEELb1ELb0EEEvNS_9BwdParamsE,@function
        .size           _ZN10layer_norm22ln_bwd_finalize_kernelINS_22Kernel_traits_finalizeILj768Ef13__nv_bfloat16S2_S2_fjLb1ELj1024ELj4ENS_18Kernel_traits_baseILj768EfS2_S2_S2_fjLj1024EEEEELb1ELb0EEEvNS_9BwdParamsE,(.L_x_14467 - _ZN10layer_norm22ln_bwd_finalize_kernelINS_22Kernel_traits_finalizeILj768Ef13__nv_bfloat16S2_S2_fjLb1ELj1024ELj4ENS_18Kernel_traits_baseILj768EfS2_S2_S2_fjLj1024EEEEELb1ELb0EEEvNS_9BwdParamsE)
        .other          _ZN10layer_norm22ln_bwd_finalize_kernelINS_22Kernel_traits_finalizeILj768Ef13__nv_bfloat16S2_S2_fjLb1ELj1024ELj4ENS_18Kernel_traits_baseILj768EfS2_S2_S2_fjLj1024EEEEELb1ELb0EEEvNS_9BwdParamsE,@"STO_CUDA_ENTRY STV_DEFAULT"
_ZN10layer_norm22ln_bwd_finalize_kernelINS_22Kernel_traits_finalizeILj768Ef13__nv_bfloat16S2_S2_fjLb1ELj1024ELj4ENS_18Kernel_traits_baseILj768EfS2_S2_S2_fjLj1024EEEEELb1ELb0EEEvNS_9BwdParamsE:
.text._ZN10layer_norm22ln_bwd_finalize_kernelINS_22Kernel_traits_finalizeILj768Ef13__nv_bfloat16S2_S2_fjLb1ELj1024ELj4ENS_18Kernel_traits_baseILj768EfS2_S2_S2_fjLj1024EEEEELb1ELb0EEEvNS_9BwdParamsE:
        /* <DEDUP_REMOVED lines=23> */
[----:B------:R-:W-:Y:S02]  /*0170*/  MOV R18, RZ ;  /* 0x000000ff00127202 */ /* 0x000fe40000000f00 */
[----:B------:R-:W-:Y:S02]  /*0180*/  IADD3 R9, PT, PT, R9, R8, RZ ;  /* 0x0000000809097210 */ /* 0x000fe40007ffe0ff */
[----:B------:R-:W-:-:S02]  /*0190*/  MOV R8, R5 ;  /* 0x0000000500087202 */ /* 0x000fc40000000f00 */
[C---:B------:R-:W-:Y:S02]  /*01a0*/  ISETP.GE.U32.AND P0, PT, R9.reuse, 0xe0, PT ;  /* 0x000000e00900780c */ /* 0x040fe40003f06070 */
[----:B------:R-:W-:Y:S02]  /*01b0*/  MOV R28, RZ ;  /* 0x000000ff001c7202 */ /* 0x000fe40000000f00 */
[----:B------:R-:W-:Y:S02]  /*01c0*/  MOV R7, RZ ;  /* 0x000000ff00077202 */ /* 0x000fe40000000f00 */
[----:B------:R-:W-:-:S07]  /*01d0*/  LEA.HI R10, R9, 0x1, RZ, 0x1b ;  /* 0x00000001090a7811 */ /* 0x000fce00078fd8ff */
[----:B------:R-:W-:Y:S05]  /*01e0*/  @!P0 BRA `(.L_x_3243) ;  /* 0x0000000400c48947 */ /* 0x000fea0003800000 */
        /* <DEDUP_REMOVED lines=13> */
[----:B------:R-:W-:Y:S01]  /*02c0*/  IADD3 R22, PT, PT, R6, R13, RZ ;  /* 0x0000000d06167210 */ /* 0x000fe20007ffe0ff */
        /* <DEDUP_REMOVED lines=11> */
[----:B------:R-:W-:-:S07]  /*0380*/  IADD3 R24, PT, PT, R6, R15, RZ ;  /* 0x0000000f06187210 */ /* 0x000fce0007ffe0ff */
.L_x_3244:
[----:B------:R-:W0:Y:S02]  /*0390*/  LDC.64 R14, c[0x0][0x440] ;  /* 0x00011000ff0e7b82 */ /* 0x000e240000000a00 */
[----:B0-----:R-:W-:-:S04]  /*03a0*/  IMAD.WIDE.U32 R20, R11, 0x4, R14 ;  /* 0x000000040b147825 */ /* 0x001fc800078e000e */
[--C-:B------:R-:W-:Y:S02]  /*03b0*/  IMAD.WIDE.U32 R16, R23, 0x4, R14.reuse ;  /* 0x0000000417107825 */ /* 0x100fe400078e000e */
[----:B------:R-:W2:Y:S04]  /*03c0*/  LDG.E R20, desc[UR6][R20.64] ;  /* 0x0000000614147981 */ /* 0x000ea8000c1e1900 */
[----:B------:R0:W3:Y:S02]  /*03d0*/  LDG.E R12, desc[UR6][R16.64] ;  /* 0x00000006100c7981 */ /* 0x0000e4000c1e1900 */
[----:B0-----:R-:W-:-:S05]  /*03e0*/  IMAD.WIDE.U32 R16, R13, 0x4, R14 ;  /* 0x000000040d107825 */ /* 0x001fca00078e000e */
[----:B------:R0:W4:Y:S02]  /*03f0*/  LDG.E R19, desc[UR6][R16.64] ;  /* 0x0000000610137981 */ /* 0x000124000c1e1900 */
[----:B0-----:R-:W-:-:S04]  /*0400*/  IMAD.WIDE.U32 R16, R22, 0x4, R14 ;  /* 0x0000000416107825 */ /* 0x001fc800078e000e */
[----:B--2---:R-:W-:Y:S01]  /*0410*/  FADD.FTZ R7, R20, R7 ;  /* 0x0000000714077221 */ /* 0x004fe20000010000 */
[----:B------:R-:W-:-:S04]  /*0420*/  IMAD.WIDE.U32 R20, R24, 0x4, R14 ;  /* 0x0000000418147825 */ /* 0x000fc800078e000e */
[----:B---3--:R-:W-:Y:S02]  /*0430*/  FADD.FTZ R7, R7, R12 ;  /* 0x0000000c07077221 */ /* 0x008fe40000010000 */
[----:B------:R0:W2:Y:S02]  /*0440*/  LDG.E R12, desc[UR6][R20.64] ;  /* 0x00000006140c7981 */ /* 0x0000a4000c1e1900 */
[----:B----4-:R-:W-:Y:S02]  /*0450*/  FADD.FTZ R7, R7, R19 ;  /* 0x0000001307077221 */ /* 0x010fe40000010000 */
[----:B------:R1:W3:Y:S01]  /*0460*/  LDG.E R19, desc[UR6][R16.64] ;  /* 0x0000000610137981 */ /* 0x0002e2000c1e1900 */
[----:B0-----:R-:W-:-:S04]  /*0470*/  IMAD.WIDE.U32 R20, R25, 0x4, R14 ;  /* 0x0000000419147825 */ /* 0x001fc800078e000e */
[----:B-1----:R-:W-:-:S04]  /*0480*/  IMAD.WIDE.U32 R16, R27, 0x4, R14 ;  /* 0x000000041b107825 */ /* 0x002fc800078e000e */
[----:B--2---:R-:W-:Y:S02]  /*0490*/  FADD.FTZ R7, R7, R12 ;  /* 0x0000000c07077221 */ /* 0x004fe40000010000 */
[----:B------:R-:W2:Y:S02]  /*04a0*/  LDG.E R12, desc[UR6][R20.64] ;  /* 0x00000006140c7981 */ /* 0x000ea4000c1e1900 */
[----:B---3--:R-:W-:Y:S02]  /*04b0*/  FADD.FTZ R19, R7, R19 ;  /* 0x0000001307137221 */ /* 0x008fe40000010000 */
[----:B------:R0:W3:Y:S02]  /*04c0*/  LDG.E R7, desc[UR6][R16.64] ;  /* 0x0000000610077981 */ /* 0x0000e4000c1e1900 */
[----:B0-----:R-:W0:Y:S01]  /*04d0*/  LDC.64 R16, c[0x0][0x448] ;  /* 0x00011200ff107b82 */ /* 0x001e220000000a00 */
[----:B------:R-:W-:-:S04]  /*04e0*/  IMAD.WIDE.U32 R20, R29, 0x4, R14 ;  /* 0x000000041d147825 */ /* 0x000fc800078e000e */
[----:B0-----:R-:W-:-:S06]  /*04f0*/  IMAD.WIDE.U32 R14, R11, 0x4, R16 ;  /* 0x000000040b0e7825 */ /* 0x001fcc00078e0010 */
[----:B------:R-:W4:Y:S01]  /*0500*/  LDG.E R15, desc[UR6][R14.64] ;  /* 0x000000060e0f7981 */ /* 0x000f22000c1e1900 */
[----:B--2---:R-:W-:-:S03]  /*0510*/  FADD.FTZ R19, R19, R12 ;  /* 0x0000000c13137221 */ /* 0x004fc60000010000 */
[----:B------:R0:W2:Y:S02]  /*0520*/  LDG.E R12, desc[UR6][R20.64] ;  /* 0x00000006140c7981 */ /* 0x0000a4000c1e1900 */
[----:B0-----:R-:W-:-:S04]  /*0530*/  IMAD.WIDE.U32 R20, R23, 0x4, R16 ;  /* 0x0000000417147825 */ /* 0x001fc800078e0010 */
[----:B---3--:R-:W-:Y:S02]  /*0540*/  FADD.FTZ R7, R19, R7 ;  /* 0x0000000713077221 */ /* 0x008fe40000010000 */
[----:B------:R-:W3:Y:S01]  /*0550*/  LDG.E R19, desc[UR6][R20.64] ;  /* 0x0000000614137981 */ /* 0x000ee2000c1e1900 */
[----:B----4-:R-:W-:Y:S01]  /*0560*/  FADD.FTZ R28, R15, R28 ;  /* 0x0000001c0f1c7221 */ /* 0x010fe20000010000 */
[----:B------:R-:W-:-:S04]  /*0570*/  IMAD.WIDE.U32 R14, R13, 0x4, R16 ;  /* 0x000000040d0e7825 */ /* 0x000fc800078e0010 */
[----:B---3--:R-:W-:Y:S02]  /*0580*/  FADD.FTZ R19, R28, R19 ;  /* 0x000000131c137221 */ /* 0x008fe40000010000 */
[----:B------:R-:W3:Y:S01]  /*0590*/  LDG.E R28, desc[UR6][R14.64] ;  /* 0x000000060e1c7981 */ /* 0x000ee2000c1e1900 */
        /* <DEDUP_REMOVED lines=8> */
[----:B------:R0:W3:Y:S01]  /*0620*/  LDG.E R19, desc[UR6][R20.64] ;  /* 0x0000000614137981 */ /* 0x0000e2000c1e1900 */
[----:B------:R-:W-:-:S04]  /*0630*/  IMAD.WIDE.U32 R14, R27, 0x4, R16 ;  /* 0x000000041b0e7825 */ /* 0x000fc800078e0010 */
[----:B0-----:R-:W-:-:S04]  /*0640*/  IMAD.WIDE.U32 R20, R29, 0x4, R16 ;  /* 0x000000041d147825 */ /* 0x001fc800078e0010 */
[----:B---3--:R-:W-:Y:S02]  /*0650*/  FADD.FTZ R28, R28, R19 ;  /* 0x000000131c1c7221 */ /* 0x008fe40000010000 */
[----:B------:R0:W3:Y:S02]  /*0660*/  LDG.E R19, desc[UR6][R14.64] ;  /* 0x000000060e137981 */ /* 0x0000e4000c1e1900 */
[----:B0-----:R-:W0:Y:S02]  /*0670*/  LDC.64 R14, c[0x0][0x460] ;  /* 0x00011800ff0e7b82 */ /* 0x001e240000000a00 */
[----:B0-----:R-:W-:-:S06]  /*0680*/  IMAD.WIDE.U32 R16, R11, 0x4, R14 ;  /* 0x000000040b107825 */ /* 0x001fcc00078e000e */
[----:B------:R-:W4:Y:S01]  /*0690*/  LDG.E R17, desc[UR6][R16.64] ;  /* 0x0000000610117981 */ /* 0x000f22000c1e1900 */
[----:B---3--:R-:W-:Y:S01]  /*06a0*/  FADD.FTZ R28, R28, R19 ;  /* 0x000000131c1c7221 */ /* 0x008fe20000010000 */
[----:B----4-:R-:W-:Y:S01]  /*06b0*/  FADD.FTZ R17, R17, R18 ;  /* 0x0000001211117221 */ /* 0x010fe20000010000 */
[----:B------:R-:W-:-:S06]  /*06c0*/  IMAD.WIDE.U32 R18, R23, 0x4, R14 ;  /* 0x0000000417127825 */ /* 0x000fcc00078e000e */
[----:B------:R-:W3:Y:S01]  /*06d0*/  LDG.E R18, desc[UR6][R18.64] ;  /* 0x0000000612127981 */ /* 0x000ee2000c1e1900 */
[----:B--2---:R-:W-:-:S03]  /*06e0*/  FADD.FTZ R7, R7, R12 ;  /* 0x0000000c07077221 */ /* 0x004fc60000010000 */
[----:B------:R0:W2:Y:S02]  /*06f0*/  LDG.E R12, desc[UR6][R20.64] ;  /* 0x00000006140c7981 */ /* 0x0000a4000c1e1900 */
[----:B0-----:R-:W-:-:S06]  /*0700*/  IMAD.WIDE.U32 R20, R13, 0x4, R14 ;  /* 0x000000040d147825 */ /* 0x001fcc00078e000e */
[----:B------:R-:W4:Y:S01]  /*0710*/  LDG.E R20, desc[UR6][R20.64] ;  /* 0x0000000614147981 */ /* 0x000f22000c1e1900 */
[----:B---3--:R-:W-:Y:S01]  /*0720*/  FADD.FTZ R17, R17, R18 ;  /* 0x0000001211117221 */ /* 0x008fe20000010000 */
[----:B------:R-:W-:-:S06]  /*0730*/  IMAD.WIDE.U32 R18, R24, 0x4, R14 ;  /* 0x0000000418127825 */ /* 0x000fcc00078e000e */
[----:B------:R-:W3:Y:S01]  /*0740*/  LDG.E R18, desc[UR6][R18.64] ;  /* 0x0000000612127981 */ /* 0x000ee2000c1e1900 */
[----:B----4-:R-:W-:-:S04]  /*0750*/  FADD.FTZ R17, R17, R20 ;  /* 0x0000001411117221 */ /* 0x010fc80000010000 */
[----:B---3--:R-:W-:Y:S01]  /*0760*/  FADD.FTZ R20, R17, R18 ;  /* 0x0000001211147221 */ /* 0x008fe20000010000 */
[----:B------:R-:W-:-:S06]  /*0770*/  IMAD.WIDE.U32 R16, R22, 0x4, R14 ;  /* 0x0000000416107825 */ /* 0x000fcc00078e000e */
[----:B------:R-:W3:Y:S01]  /*0780*/  LDG.E R17, desc[UR6][R16.64] ;  /* 0x0000000610117981 */ /* 0x000ee2000c1e1900 */
[----:B------:R-:W-:-:S06]  /*0790*/  IMAD.WIDE.U32 R18, R25, 0x4, R14 ;  /* 0x0000000419127825 */ /* 0x000fcc00078e000e */
[----:B------:R-:W4:Y:S01]  /*07a0*/  LDG.E R19, desc[UR6][R18.64] ;  /* 0x0000000612137981 */ /* 0x000f22000c1e1900 */
[----:B------:R-:W-:Y:S01]  /*07b0*/  IADD3 R26, PT, PT, R26, 0x8, RZ ;  /* 0x000000081a1a7810 */ /* 0x000fe20007ffe0ff */
[----:B---3--:R-:W-:Y:S01]  /*07c0*/  FADD.FTZ R16, R20, R17 ;  /* 0x0000001114107221 */ /* 0x008fe20000010000 */
[----:B------:R-:W-:-:S04]  /*07d0*/  IMAD.WIDE.U32 R20, R27, 0x4, R14 ;  /* 0x000000041b147825 */ /* 0x000fc800078e000e */
[----:B------:R-:W-:Y:S02]  /*07e0*/  IMAD.WIDE.U32 R14, R29, 0x4, R14 ;  /* 0x000000041d0e7825 */ /* 0x000fe400078e000e */
[----:B------:R-:W3:Y:S04]  /*07f0*/  LDG.E R21, desc[UR6][R20.64] ;  /* 0x0000000614157981 */ /* 0x000ee8000c1e1900 */
[----:B------:R-:W5:Y:S01]  /*0800*/  LDG.E R15, desc[UR6][R14.64] ;  /* 0x000000060e0f7981 */ /* 0x000f62000c1e1900 */
[----:B------:R-:W-:Y:S01]  /*0810*/  ISETP.NE.AND P0, PT, R26, RZ, PT ;  /* 0x000000ff1a00720c */ /* 0x000fe20003f05270 */
[----:B----4-:R-:W-:Y:S01]  /*0820*/  FADD.FTZ R16, R16, R19 ;  /* 0x0000001310107221 */ /* 0x010fe20000010000 */
[----:B--2---:R-:W-:Y:S01]  /*0830*/  FADD.FTZ R28, R28, R12 ;  /* 0x0000000c1c1c7221 */ /* 0x004fe20000010000 */
[----:B------:R-:W-:-:S02]  /*0840*/  IADD3 R8, PT, PT, R8, 0x100, RZ ;  /* 0x0000010008087810 */ /* 0x000fc40007ffe0ff */
[C---:B------:R-:W-:Y:S02]  /*0850*/  LEA R11, R4.reuse, R11, 0x8 ;  /* 0x0000000b040b7211 */ /* 0x040fe400078e40ff */
[C---:B------:R-:W-:Y:S02]  /*0860*/  LEA R23, R4.reuse, R23, 0x8 ;  /* 0x0000001704177211 */ /* 0x040fe400078e40ff */
[C---:B------:R-:W-:Y:S02]  /*0870*/  LEA R13, R4.reuse, R13, 0x8 ;  /* 0x0000000d040d7211 */ /* 0x040fe400078e40ff */
[C---:B------:R-:W-:Y:S02]  /*0880*/  LEA R24, R4.reuse, R24, 0x8 ;  /* 0x0000001804187211 */ /* 0x040fe400078e40ff */
[C---:B------:R-:W-:Y:S02]  /*0890*/  LEA R22, R4.reuse, R22, 0x8 ;  /* 0x0000001604167211 */ /* 0x040fe400078e40ff */
[----:B------:R-:W-:-:S02]  /*08a0*/  LEA R25, R4, R25, 0x8 ;  /* 0x0000001904197211 */ /* 0x000fc400078e40ff */
[C---:B------:R-:W-:Y:S02]  /*08b0*/  LEA R27, R4.reuse, R27, 0x8 ;  /* 0x0000001b041b7211 */ /* 0x040fe400078e40ff */
[----:B------:R-:W-:Y:S01]  /*08c0*/  LEA R29, R4, R29, 0x8 ;  /* 0x0000001d041d7211 */ /* 0x000fe200078e40ff */
[----:B---3--:R-:W-:-:S04]  /*08d0*/  FADD.FTZ R16, R16, R21 ;  /* 0x0000001510107221 */ /* 0x008fc80000010000 */
[----:B-----5:R-:W-:Y:S01]  /*08e0*/  FADD.FTZ R18, R16, R15 ;  /* 0x0000000f10127221 */ /* 0x020fe20000010000 */
[----:B------:R-:W-:Y:S06]  /*08f0*/  @P0 BRA `(.L_x_3244) ;  /* 0xfffffff800a40947 */ /* 0x000fec000383ffff */
.L_x_3243:
[----:B------:R-:W-:Y:S05]  /*0900*/  BSYNC.RECONVERGENT B1 ;  /* 0x0000000000017941 */ /* 0x000fea0003800200 */
.L_x_3242:
        /* <DEDUP_REMOVED lines=15> */
[----:B------:R0:W2:Y:S02]  /*0a00*/  LDG.E R26, desc[UR6][R26.64] ;  /* 0x000000061a1a7981 */ /* 0x0000a4000c1e1900 */
[CC--:B0-----:R-:W-:Y:S02]  /*0a10*/  LEA R27, R4.reuse, R19.reuse, 0x5 ;  /* 0x00000013041b7211 */ /* 0x0c1fe400078e28ff */
[----:B------:R-:W-:-:S03]  /*0a20*/  LEA R19, R4, R19, 0x6 ;  /* 0x0000001304137211 */ /* 0x000fc600078e30ff */
[----:B------:R-:W-:-:S05]  /*0a30*/  IMAD.WIDE.U32 R24, R27, 0x4, R10 ;  /* 0x000000041b187825 */ /* 0x000fca00078e000a */
[----:B------:R0:W5:Y:S02]  /*0a40*/  LDG.E R16, desc[UR6][R24.64] ;  /* 0x0000000618107981 */ /* 0x000164000c1e1900 */
[----:B0-----:R-:W-:-:S04]  /*0a50*/  IMAD.WIDE.U32 R24, R27, 0x4, R14 ;  /* 0x000000041b187825 */ /* 0x001fc800078e000e */
[----:B---3--:R-:W-:Y:S01]  /*0a60*/  FADD.FTZ R28, R28, R21 ;  /* 0x000000151c1c7221 */ /* 0x008fe20000010000 */
[----:B------:R-:W-:-:S06]  /*0a70*/  IMAD.WIDE.U32 R20, R19, 0x4, R10 ;  /* 0x0000000413147825 */ /* 0x000fcc00078e000a */
[----:B------:R-:W3:Y:S04]  /*0a80*/  LDG.E R20, desc[UR6][R20.64] ;  /* 0x0000000614147981 */ /* 0x000ee8000c1e1900 */
[----:B------:R4:W3:Y:S01]  /*0a90*/  LDG.E R21, desc[UR6][R24.64] ;  /* 0x0000000618157981 */ /* 0x0008e2000c1e1900 */
[----:B--2---:R-:W-:Y:S01]  /*0aa0*/  FADD.FTZ R7, R7, R26 ;  /* 0x0000001a07077221 */ /* 0x004fe20000010000 */
[----:B------:R-:W-:-:S04]  /*0ab0*/  IMAD.WIDE.U32 R26, R27, 0x4, R12 ;  /* 0x000000041b1a7825 */ /* 0x000fc800078e000c */
[----:B----4-:R-:W-:Y:S01]  /*0ac0*/  FADD.FTZ R24, R18, R23 ;  /* 0x0000001712187221 */ /* 0x010fe20000010000 */
[----:B------:R-:W-:Y:S01]  /*0ad0*/  IMAD.WIDE.U32 R22, R19, 0x4, R14 ;  /* 0x0000000413167825 */ /* 0x000fe200078e000e */
[----:B------:R-:W-:-:S03]  /*0ae0*/  LEA R25, R4, R19, 0x5 ;  /* 0x0000001304197211 */ /* 0x000fc600078e28ff */
[----:B------:R-:W-:Y:S02]  /*0af0*/  IMAD.WIDE.U32 R18, R19, 0x4, R12 ;  /* 0x0000000413127825 */ /* 0x000fe400078e000c */
[----:B------:R-:W2:Y:S02]  /*0b00*/  LDG.E R22, desc[UR6][R22.64] ;  /* 0x0000000616167981 */ /* 0x000ea4000c1e1900 */
[C---:B------:R-:W-:Y:S02]  /*0b10*/  IMAD.WIDE.U32 R10, R25.reuse, 0x4, R10 ;  /* 0x00000004190a7825 */ /* 0x040fe400078e000a */
[----:B------:R-:W4:Y:S02]  /*0b20*/  LDG.E R18, desc[UR6][R18.64] ;  /* 0x0000000612127981 */ /* 0x000f24000c1e1900 */
[C---:B------:R-:W-:Y:S02]  /*0b30*/  IMAD.WIDE.U32 R14, R25.reuse, 0x4, R14 ;  /* 0x00000004190e7825 */ /* 0x040fe400078e000e */
[----:B------:R-:W4:Y:S02]  /*0b40*/  LDG.E R10, desc[UR6][R10.64] ;  /* 0x000000060a0a7981 */ /* 0x000f24000c1e1900 */
[----:B------:R-:W-:-:S02]  /*0b50*/  IMAD.WIDE.U32 R12, R25, 0x4, R12 ;  /* 0x00000004190c7825 */ /* 0x000fc400078e000c */
[----:B------:R-:W4:Y:S04]  /*0b60*/  LDG.E R23, desc[UR6][R26.64] ;  /* 0x000000061a177981 */ /* 0x000f28000c1e1900 */
[----:B------:R-:W4:Y:S04]  /*0b70*/  LDG.E R14, desc[UR6][R14.64] ;  /* 0x000000060e0e7981 */ /* 0x000f28000c1e1900 */
[----:B------:R-:W4:Y:S01]  /*0b80*/  LDG.E R12, desc[UR6][R12.64] ;  /* 0x000000060c0c7981 */ /* 0x000f22000c1e1900 */
[----:B-----5:R-:W-:Y:S01]  /*0b90*/  FADD.FTZ R7, R7, R16 ;  /* 0x0000001007077221 */ /* 0x020fe20000010000 */
[----:B------:R-:W-:-:S03]  /*0ba0*/  IADD3 R8, PT, PT, R8, 0x80, RZ ;  /* 0x0000008008087810 */ /* 0x000fc60007ffe0ff */
[----:B---3--:R-:W-:Y:S01]  /*0bb0*/  FADD.FTZ R7, R7, R20 ;  /* 0x0000001407077221 */ /* 0x008fe20000010000 */
[----:B------:R-:W-:-:S04]  /*0bc0*/  FADD.FTZ R21, R28, R21 ;  /* 0x000000151c157221 */ /* 0x000fc80000010000 */
[----:B--2---:R-:W-:Y:S01]  /*0bd0*/  FADD.FTZ R21, R21, R22 ;  /* 0x0000001615157221 */ /* 0x004fe20000010000 */
[----:B----4-:R-:W-:-:S04]  /*0be0*/  FADD.FTZ R23, R24, R23 ;  /* 0x0000001718177221 */ /* 0x010fc80000010000 */
[----:B------:R-:W-:Y:S01]  /*0bf0*/  FADD.FTZ R23, R23, R18 ;  /* 0x0000001217177221 */ /* 0x000fe20000010000 */
[----:B------:R-:W-:Y:S01]  /*0c00*/  FADD.FTZ R7, R7, R10 ;  /* 0x0000000a07077221 */ /* 0x000fe20000010000 */
[----:B------:R-:W-:Y:S02]  /*0c10*/  FADD.FTZ R28, R21, R14 ;  /* 0x0000000e151c7221 */ /* 0x000fe40000010000 */
[----:B------:R-:W-:-:S07]  /*0c20*/  FADD.FTZ R18, R23, R12 ;  /* 0x0000000c17127221 */ /* 0x000fce0000010000 */
.L_x_3246:
[----:B------:R-:W-:Y:S05]  /*0c30*/  BSYNC.RECONVERGENT B1 ;  /* 0x0000000000017941 */ /* 0x000fea0003800200 */
.L_x_3245:
        /* <DEDUP_REMOVED lines=29> */
.L_x_3248:
[----:B------:R-:W-:Y:S05]  /*0e10*/  BSYNC.RECONVERGENT B1 ;  /* 0x0000000000017941 */ /* 0x000fea0003800200 */
.L_x_3247:
        /* <DEDUP_REMOVED lines=14> */
.L_x_3241:
[----:B------:R-:W-:Y:S05]  /*0f00*/  BSYNC.RECONVERGENT B0 ;  /* 0x0000000000007941 */ /* 0x000fea0003800200 */
.L_x_3240:
        /* <DEDUP_REMOVED lines=30> */
[----:B--2---:R-:W-:-:S03]  /*10f0*/  FADD.FTZ R16, R15, R16 ;  /* 0x000000100f107221 */ /* 0x004fc60000010000 */
[----:B------:R-:W1:Y:S01]  /*1100*/  SHFL.BFLY PT, R3, R12, 0x4, 0x1f ;  /* 0x0c801f000c037f89 */ /* 0x000e6200000e0000 */
[----:B------:R-:W-:-:S03]  /*1110*/  LOP3.LUT R15, R0, 0x7ffffff0, RZ, 0xc0, !PT ;  /* 0x7ffffff0000f7812 */ /* 0x000fc600078ec0ff */
[----:B------:R-:W2:Y:S01]  /*1120*/  SHFL.BFLY PT, R9, R16, 0x4, 0x1f ;  /* 0x0c801f0010097f89 */ /* 0x000ea200000e0000 */
[----:B------:R-:W-:Y:S01]  /*1130*/  IADD3 R0, PT, PT, R6, R15, RZ ;  /* 0x0000000f06007210 */ /* 0x000fe20007ffe0ff */
        /* <DEDUP_REMOVED lines=8> */
[----:B------:R-:W-:Y:S01]  /*11c0*/  SHF.L.U32 R3, R0, 0x1, RZ ;  /* 0x0000000100037819 */ /* 0x000fe200000006ff */
[----:B--2---:R-:W-:-:S03]  /*11d0*/  FADD.FTZ R12, R11, R10 ;  /* 0x0000000a0b0c7221 */ /* 0x004fc60000010000 */
[----:B------:R-:W0:Y:S01]  /*11e0*/  SHFL.BFLY PT, R7, R2, 0x10, 0x1f ;  /* 0x0e001f0002077f89 */ /* 0x000e2200000e0000 */
[----:B------:R-:W-:Y:S02]  /*11f0*/  ISETP.GE.U32.AND P1, PT, R3, R4, PT ;  /* 0x000000040300720c */ /* 0x000fe40003f26070 */
[----:B------:R-:W-:Y:S01]  /*1200*/  @!P0 LEA R4, R5, UR4, 0x2 ;  /* 0x0000000405048c11 */ /* 0x000fe2000f8e10ff */
        /* <DEDUP_REMOVED lines=23> */
[----:B0-----:R-:W-:Y:S04]  /*1380*/  STG.E.64 desc[UR6][R8.64], R6 ;  /* 0x0000000608007986 */ /* 0x001fe8000c101b06 */
[----:B--2---:R-:W-:Y:S04]  /*1390*/  STG.E.64 desc[UR6][R10.64], R4 ;  /* 0x000000040a007986 */ /* 0x004fe8000c101b06 */
[----:B----4-:R-:W-:Y:S01]  /*13a0*/  STG.E.64 desc[UR6][R12.64], R2 ;  /* 0x000000020c007986 */ /* 0x010fe2000c101b06 */
[----:B------:R-:W-:Y:S05]  /*13b0*/  EXIT ;  /* 0x000000000000794d */ /* 0x000fea0003800000 */
.L_x_3249:
        /* <DEDUP_REMOVED lines=12> */
.L_x_14467:


//--------------------- .text._ZN10layer_norm13ln_bwd_kernelINS_13Kernel_traitsIf13__nv_bfloat16S2_S2_fjLj768ELj1ELj4ELj1ELj16ENS_18Kernel_traits_baseILj768EfS2_S2_S2_fjLj128EEEEELb1ELb1ELb1ELb0EEEvNS_9BwdParamsE --------------------------
	.section	.text._ZN10layer_norm13ln_bwd_kernelINS_13Kernel_traitsIf13__nv_bfloat16S2_S2_fjLj768ELj1ELj4ELj1ELj16ENS_18Kernel_traits_baseILj768EfS2_S2_S2_fjLj128EEEEELb1ELb1ELb1ELb0EEEvNS_9BwdParamsE,"ax",@progbits
	.align	128
        .global         _ZN10layer_norm13ln_bwd_kernelINS_13Kernel_traitsIf13__nv_bfloat16S2_S2_fjLj768ELj1ELj4ELj1ELj16ENS_18Kernel_traits_baseILj768EfS2_S2_S2_fjLj128EEEEELb1ELb1ELb1ELb0EEEvNS_9BwdParamsE
        .type           _ZN10layer_norm13ln_bwd_kernelINS_13Kernel_traitsIf13__nv_bfloat16S2_S2_fjLj768ELj1ELj4ELj1ELj16ENS_18Kernel_traits_baseILj768EfS2_S2_S2_fjLj128EEEEELb1ELb1ELb1ELb0EEEvNS_9BwdParamsE,@function
        .size           _ZN10layer_norm13ln_bwd_kernelINS_13Kernel_traitsIf13__nv_bfloat16S2_S2_fjLj768ELj1ELj4ELj1ELj16ENS_18Kernel_traits_baseILj768EfS2_S2_S2_fjLj128EEEEELb1ELb1ELb1ELb0EEEvNS_9BwdParamsE,(.L_x_14468 - _ZN10layer_norm13ln_bwd_kernelINS_13Kernel_traitsIf13__nv_bfloat16S2_S2_fjLj768ELj1ELj4ELj1ELj16ENS_18Kernel_traits_baseILj768EfS2_S2_S2_fjLj128EEEEELb1ELb1ELb1ELb0EEEvNS_9BwdParamsE)
        .other          _ZN10layer_norm13ln_bwd_kernelINS_13Kernel_traitsIf13__nv_bfloat16S2_S2_fjLj768ELj1ELj4ELj1ELj16ENS_18Kernel_traits_baseILj768EfS2_S2_S2_fjLj128EEEEELb1ELb1ELb1ELb0EEEvNS_9BwdParamsE,@"STO_CUDA_ENTRY STV_DEFAULT"
_ZN10layer_norm13ln_bwd_kernelINS_13Kernel_traitsIf13__nv_bfloat16S2_S2_fjLj768ELj1ELj4ELj1ELj16ENS_18Kernel_traits_baseILj768EfS2_S2_S2_fjLj128EEEEELb1ELb1ELb1ELb0EEEvNS_9BwdParamsE:
.text._ZN10layer_norm13ln_bwd_kernelINS_13Kernel_traitsIf13__nv_bfloat16S2_S2_fjLj768ELj1ELj4ELj1ELj16ENS_18Kernel_traits_baseILj768EfS2_S2_S2_fjLj128EEEEELb1ELb1ELb1ELb0EEEvNS_9BwdParamsE:
        /* <DEDUP_REMOVED lines=41> */
[----:B0-----:R-:W-:-:S03]  /*0290*/  @P2 IMAD.WIDE.U32 R10, R23, 0x20, R18 ;  /* 0x00000020170a2825 */ /* 0x001fc600078e0012 */
[----:B------:R2:W5:Y:S04]  /*02a0*/  @P1 LDG.E.128 R124, desc[UR6][R16.64+0x10] ;  /* 0x00001006107c1981 */ /* 0x000568000c1e1d00 */
[----:B------:R2:W5:Y:S01]  /*02b0*/  @P2 LDG.E.128 R120, desc[UR6][R10.64] ;  /* 0x000000060a782981 */ /* 0x000562000c1e1d00 */
[----:B---3--:R-:W-:-:S03]  /*02c0*/  @P2 IMAD.WIDE.U32 R12, R23, 0x20, R20 ;  /* 0x00000020170c2825 */ /* 0x008fc600078e0014 */
[----:B------:R2:W5:Y:S04]  /*02d0*/  @P2 LDG.E.128 R116, desc[UR6][R10.64+0x10] ;  /* 0x000010060a742981 */ /* 0x000568000c1e1d00 */
[----:B------:R2:W5:Y:S04]  /*02e0*/  @P2 LDG.E.128 R112, desc[UR6][R12.64] ;  /* 0x000000060c702981 */ /* 0x000568000c1e1d00 */
        /* <DEDUP_REMOVED lines=78> */
.L_x_3455:
[----:B0-----:R-:W0:Y:S08]  /*07d0*/  LDC.64 R4, c[0x0][0x3f8] ;  /* 0x0000fe00ff047b82 */ /* 0x001e300000000a00 */
[----:B------:R-:W1:Y:S08]  /*07e0*/  LDC.64 R200, c[0x0][0x3c8] ;  /* 0x0000f200ffc87b82 */ /* 0x000e700000000a00 */
        /* <DEDUP_REMOVED lines=12> */
[----:B------:R0:W2:Y:S01]  /*08b0*/  LDG.E R176, desc[UR6][R176.64] ;  /* 0x00000006b0b07981 */ /* 0x0000a2000c1e1900 */
[----:B-----5:R-:W-:Y:S01]  /*08c0*/  ISETP.GE.AND P1, PT, R2, 0x1, PT ;  /* 0x000000010200780c */ /* 0x020fe20003f26270 */
[----:B------:R-:W-:Y:S01]  /*08d0*/  VIADD R178, R5, 0xffffffff ;  /* 0xffffffff05b27836 */ /* 0x000fe20000000000 */
[----:B------:R-:W-:Y:S01]  /*08e0*/  MOV R9, UR14 ;  /* 0x0000000e00097c02 */ /* 0x000fe20008000f00 */
[----:B------:R-:W-:Y:S01]  /*08f0*/  BSSY.RECONVERGENT B1, `(.L_x_3253) ;  /* 0x0000079000017945 */ /* 0x000fe20003800200 */
[C---:B------:R-:W-:Y:S01]  /*0900*/  ISETP.GE.U32.AND P5, PT, R7.reuse, 0x20, PT ;  /* 0x000000200700780c */ /* 0x040fe20003fa6070 */
[----:B------:R-:W-:Y:S01]  /*0910*/  HFMA2 R220, -RZ, RZ, 0, 0 ;  /* 0x00000000ffdc7431 */ /* 0x000fe200000001ff */
[----:B------:R-:W-:Y:S01]  /*0920*/  ISETP.NE.AND P0, PT, RZ, UR8, PT ;  /* 0x00000008ff007c0c */ /* 0x000fe2000bf05270 */
[-C--:B------:R-:W-:Y:S01]  /*0930*/  IMAD R0, R6, R9.reuse, RZ ;  /* 0x0000000906007224 */ /* 0x080fe200078e02ff */
[C---:B------:R-:W-:Y:S01]  /*0940*/  ISETP.GE.U32.AND P2, PT, R7.reuse, 0x40, PT ;  /* 0x000000400700780c */ /* 0x040fe20003f46070 */
        /* <DEDUP_REMOVED lines=10> */
[----:B------:R-:W-:Y:S01]  /*09f0*/  MOV R217, RZ ;  /* 0x000000ff00d97202 */ /* 0x000fe20000000f00 */
[----:B------:R-:W-:Y:S01]  /*0a00*/  IMAD.MOV.U32 R202, RZ, RZ, R0 ;  /* 0x000000ffffca7224 */ /* 0x000fe200078e0000 */
[----:B0-----:R-:W-:Y:S01]  /*0a10*/  @P1 LEA.HI R177, R203, R200, RZ, 0x3 ;  /* 0x000000c8cbb11211 */ /* 0x001fe200078f18ff */
[----:B------:R-:W-:Y:S01]  /*0a20*/  HFMA2 R200, -RZ, RZ, 0, 0 ;  /* 0x00000000ffc87431 */ /* 0x000fe200000001ff */
[-C--:B------:R-:W-:Y:S02]  /*0a30*/  LEA.HI.SX32 R203, R201, R204.reuse, 0x1d ;  /* 0x000000ccc9cb7211 */ /* 0x080fe400078feaff */
        /* <DEDUP_REMOVED lines=18> */
[----:B------:R-:W-:Y:S02]  /*0b60*/  IADD3 R200, PT, PT, R200, 0x20, RZ ;  /* 0x00000020c8c87810 */ /* 0x000fe40007ffe0ff */
[----:B------:R-:W-:Y:S02]  /*0b70*/  IADD3 R202, PT, PT, R202, 0x20, RZ ;  /* 0x00000020caca7810 */ /* 0x000fe40007ffe0ff */
[C---:B---3--:R-:W-:Y:S02]  /*0b80*/  PRMT R3, R12.reuse, 0x7632, R3 ;  /* 0x000076320c037816 */ /* 0x048fe40000000003 */
[----:B------:R-:W-:Y:S02]  /*0b90*/  SHF.L.U32 R12, R12, 0x10, RZ ;  /* 0x000000100c0c7819 */ /* 0x000fe400000006ff */
[----:B------:R-:W-:-:S02]  /*0ba0*/  SHF.L.U32 R22, R13, 0x10, RZ ;  /* 0x000000100d167819 */ /* 0x000fc400000006ff */
[----:B------:R-:W-:Y:S01]  /*0bb0*/  PRMT R177, R15, 0x7632, R177 ;  /* 0x000076320fb17816 */ /* 0x000fe200000000b1 */
[----:B0-----:R-:W-:Y:S01]  /*0bc0*/  FADD.FTZ R11, -R201, R12 ;  /* 0x0000000cc90b7221 */ /* 0x001fe20000010100 */
[----:B------:R-:W-:Y:S01]  /*0bd0*/  SHF.L.U32 R178, R15, 0x10, RZ ;  /* 0x000000100fb27819 */ /* 0x000fe200000006ff */
[----:B------:R-:W-:Y:S01]  /*0be0*/  FADD.FTZ R15, -R201, R22 ;  /* 0x00000016c90f7221 */ /* 0x000fe20000010100 */
[C---:B------:R-:W-:Y:S02]  /*0bf0*/  PRMT R21, R14.reuse, 0x7632, R21 ;  /* 0x000076320e157816 */ /* 0x040fe40000000015 */
[----:B------:R-:W-:Y:S01]  /*0c00*/  SHF.L.U32 R176, R14, 0x10, RZ ;  /* 0x000000100eb07819 */ /* 0x000fe200000006ff */
[----:B------:R-:W-:Y:S01]  /*0c10*/  IMAD.U32 R14, R3, 0x10000, RZ ;  /* 0x00010000030e7824 */ /* 0x000fe200078e00ff */
[C---:B----4-:R-:W-:Y:S01]  /*0c20*/  PRMT R10, R17.reuse, 0x7632, R10 ;  /* 0x00007632110a7816 */ /* 0x050fe2000000000a */
[C---:B------:R-:W-:Y:S01]  /*0c30*/  FMUL.FTZ R3, R4.reuse, R11 ;  /* 0x0000000b04037220 */ /* 0x040fe20000410000 */
[----:B------:R-:W-:Y:S01]  /*0c40*/  SHF.L.U32 R17, R17, 0x10, RZ ;  /* 0x0000001011117819 */ /* 0x000fe200000006ff */
[----:B------:R-:W-:Y:S01]  /*0c50*/  FMUL.FTZ R11, R4, R15 ;  /* 0x0000000f040b7220 */ /* 0x000fe20000410000 */
[----:B------:R-:W-:Y:S01]  /*0c60*/  PRMT R20, R13, 0x7632, R20 ;  /* 0x000076320d147816 */ /* 0x000fe20000000014 */
[C---:B------:R-:W-:Y:S01]  /*0c70*/  IMAD.U32 R13, R16.reuse, 0x10000, RZ ;  /* 0x00010000100d7824 */ /* 0x040fe200078e00ff */
[----:B------:R-:W-:Y:S01]  /*0c80*/  PRMT R8, R16, 0x7632, R8 ;  /* 0x0000763210087816 */ /* 0x000fe20000000008 */
[----:B------:R-:W-:Y:S01]  /*0c90*/  IMAD.U32 R22, R10, 0x10000, RZ ;  /* 0x000100000a167824 */ /* 0x000fe200078e00ff */
[----:B------:R-:W-:-:S02]  /*0ca0*/  PRMT R179, R19, 0x7632, R179 ;  /* 0x0000763213b37816 */ /* 0x000fc400000000b3 */
        /* <DEDUP_REMOVED lines=8> */
[C---:B------:R-:W-:Y:S01]  /*0d30*/  FADD.FTZ R21, -R201.reuse, R178 ;  /* 0x000000b2c9157221 */ /* 0x040fe20000010100 */
[----:B------:R-:W-:Y:S01]  /*0d40*/  SHF.L.U32 R20, R20, 0x10, RZ ;  /* 0x0000001014147819 */ /* 0x000fe200000006ff */
[----:B------:R-:W-:Y:S01]  /*0d50*/  FADD.FTZ R17, -R201, R14 ;  /* 0x0000000ec9117221 */ /* 0x000fe20000010100 */
[----:B------:R-:W-:Y:S01]  /*0d60*/  SHF.L.U32 R18, R8, 0x10, RZ ;  /* 0x0000001008127819 */ /* 0x000fe200000006ff */
[----:B------:R-:W-:Y:S01]  /*0d70*/  FMUL.FTZ R8, R152, R13 ;  /* 0x0000000d98087220 */ /* 0x000fe20000410000 */
[----:B------:R-:W-:Y:S01]  /*0d80*/  SHF.L.U32 R178, R16, 0x10, RZ ;  /* 0x0000001010b27819 */ /* 0x000fe200000006ff */
[C---:B------:R-:W-:Y:S01]  /*0d90*/  FMUL.FTZ R15, R4.reuse, R21 ;  /* 0x00000015040f7220 */ /* 0x040fe20000410000 */
[----:B------:R-:W-:Y:S01]  /*0da0*/  FMUL.FTZ R16, R4, R17 ;  /* 0x0000001104107220 */ /* 0x000fe20000410000 */
[----:B------:R-:W-:Y:S01]  /*0db0*/  FADD.FTZ R80, R80, R13 ;  /* 0x0000000d50507221 */ /* 0x000fe20000010000 */
[----:B------:R-:W-:Y:S01]  /*0dc0*/  FFMA.FTZ R104, R3, R13, R104 ;  /* 0x0000000d03687223 */ /* 0x000fe20000010068 */
[----:B------:R-:W-:Y:S01]  /*0dd0*/  FADD.FTZ R21, -R201, R20 ;  /* 0x00000014c9157221 */ /* 0x000fe20000010100 */
[----:B------:R-:W-:Y:S01]  /*0de0*/  FMUL.FTZ R13, R4, R19 ;  /* 0x00000013040d7220 */ /* 0x000fe20000410000 */
[----:B------:R-:W-:Y:S01]  /*0df0*/  FMUL.FTZ R17, R153, R18 ;  /* 0x0000001299117220 */ /* 0x000fe20000410000 */
[----:B------:R-:W-:Y:S01]  /*0e00*/  FADD.FTZ R20, RZ, R8 ;  /* 0x00000008ff147221 */ /* 0x000fe20000010000 */
[----:B------:R-:W-:Y:S01]  /*0e10*/  FFMA.FTZ R19, R3, R8, RZ ;  /* 0x0000000803137223 */ /* 0x000fe200000100ff */
[----:B------:R-:W-:Y:S01]  /*0e20*/  FADD.FTZ R81, R81, R18 ;  /* 0x0000001251517221 */ /* 0x000fe20000010000 */
[----:B------:R-:W-:Y:S01]  /*0e30*/  FFMA.FTZ R105, R16, R18, R105 ;  /* 0x0000001210697223 */ /* 0x000fe20000010069 */
[----:B------:R-:W-:Y:S01]  /*0e40*/  FMUL.FTZ R18, R4, R21 ;  /* 0x0000001504127220 */ /* 0x000fe20000410000 */
[----:B------:R-:W-:Y:S01]  /*0e50*/  FADD.FTZ R21, R20, R17 ;  /* 0x0000001114157221 */ /* 0x000fe20000010000 */
[----:B------:R-:W-:Y:S01]  /*0e60*/  FFMA.FTZ R20, R16, R17, R19 ;  /* 0x0000001110147223 */ /* 0x000fe20000010013 */
[----:B------:R-:W-:Y:S01]  /*0e70*/  FADD.FTZ R76, R76, R23 ;  /* 0x000000174c4c7221 */ /* 0x000fe20000010000 */
[-C--:B------:R-:W-:Y:S01]  /*0e80*/  FFMA.FTZ R100, R13, R23.reuse, R100 ;  /* 0x000000170d647223 */ /* 0x080fe20000010064 */
[----:B------:R-:W-:Y:S01]  /*0e90*/  FMUL.FTZ R12, R148, R23 ;  /* 0x00000017940c7220 */ /* 0x000fe20000410000 */
        /* <DEDUP_REMOVED lines=29> */
[----:B------:R-:W-:-:S07]  /*1070*/  FFMA.FTZ R220, R22, R23, R177 ;  /* 0x0000001716dc7223 */ /* 0x000fce00000100b1 */
.L_x_3254:
[----:B------:R-:W-:Y:S05]  /*1080*/  BSYNC.RECONVERGENT B1 ;  /* 0x0000000000017941 */ /* 0x000fea0003800200 */
.L_x_3253:
        /* <DEDUP_REMOVED lines=13> */
[----:B------:R-:W1:Y:S02]  /*1160*/  @P0 LDC.64 R182, c[0x0][0x438] ;  /* 0x00010e00ffb60b82 */ /* 0x000e640000000a00 */
[----:B-1----:R-:W-:-:S05]  /*1170*/  @P0 IMAD.WIDE.U32 R182, R202, 0x10, R182 ;  /* 0x00000010cab60825 */ /* 0x002fca00078e00b6 */
[----:B------:R1:W5:Y:S01]  /*1180*/  @P0 LDG.E.128 R28, desc[UR6][R182.64] ;  /* 0x00000006b61c0981 */ /* 0x000362000c1e1d00 */
[----:B------:R-:W-:Y:S02]  /*1190*/  IADD3 R203, PT, PT, R203, 0x20, RZ ;  /* 0x00000020cbcb7810 */ /* 0x000fe40007ffe0ff */
[----:B------:R-:W-:Y:S02]  /*11a0*/  IADD3 R200, PT, PT, R200, 0x20, RZ ;  /* 0x00000020c8c87810 */ /* 0x000fe40007ffe0ff */
[----:B------:R-:W-:Y:S01]  /*11b0*/  IADD3 R202, PT, PT, R202, 0x20, RZ ;  /* 0x00000020caca7810 */ /* 0x000fe20007ffe0ff */
[----:B---3--:R-:W-:Y:S01]  /*11c0*/  IMAD.U32 R186, R24, 0x10000, RZ ;  /* 0x0001000018ba7824 */ /* 0x008fe200078e00ff */
[C---:B------:R-:W-:Y:S02]  /*11d0*/  PRMT R185, R25.reuse, 0x7632, R185 ;  /* 0x0000763219b97816 */ /* 0x040fe400000000b9 */
[----:B------:R-:W-:Y:S01]  /*11e0*/  SHF.L.U32 R188, R25, 0x10, RZ ;  /* 0x0000001019bc7819 */ /* 0x000fe200000006ff */
[----:B------:R-:W-:Y:S01]  /*11f0*/  FADD.FTZ R25, -R201, R186 ;  /* 0x000000bac9197221 */ /* 0x000fe20000010100 */
[----:B------:R-:W-:-:S02]  /*1200*/  SHF.L.U32 R196, R26, 0x10, RZ ;  /* 0x000000101ac47819 */ /* 0x000fc400000006ff */
[----:B------:R-:W-:Y:S02]  /*1210*/  PRMT R184, R24, 0x7632, R184 ;  /* 0x0000763218b87816 */ /* 0x000fe400000000b8 */
[C---:B------:R-:W-:Y:S02]  /*1220*/  PRMT R189, R27.reuse, 0x7632, R189 ;  /* 0x000076321bbd7816 */ /* 0x040fe400000000bd */
[----:B------:R-:W-:Y:S01]  /*1230*/  SHF.L.U32 R204, R27, 0x10, RZ ;  /* 0x000000101bcc7819 */ /* 0x000fe200000006ff */
[----:B------:R-:W-:Y:S01]  /*1240*/  FMUL.FTZ R25, R4, R25 ;  /* 0x0000001904197220 */ /* 0x000fe20000410000 */
[C---:B----4-:R-:W-:Y:S02]  /*1250*/  PRMT R24, R176.reuse, 0x7632, R24 ;  /* 0x00007632b0187816 */ /* 0x050fe40000000018 */
[----:B------:R-:W-:Y:S01]  /*1260*/  SHF.L.U32 R27, R176, 0x10, RZ ;  /* 0x00000010b01b7819 */ /* 0x000fe200000006ff */
[----:B0-----:R-:W-:Y:S01]  /*1270*/  FADD.FTZ R181, -R201, R188 ;  /* 0x000000bcc9b57221 */ /* 0x001fe20000010100 */
[----:B------:R-:W-:Y:S01]  /*1280*/  IMAD.U32 R186, R185, 0x10000, RZ ;  /* 0x00010000b9ba7824 */ /* 0x000fe200078e00ff */
[----:B------:R-:W-:Y:S01]  /*1290*/  PRMT R187, R26, 0x7632, R187 ;  /* 0x000076321abb7816 */ /* 0x000fe200000000bb */
[----:B------:R-:W-:Y:S01]  /*12a0*/  FADD.FTZ R185, -R201, R196 ;  /* 0x000000c4c9b97221 */ /* 0x000fe20000010100 */
[----:B------:R-:W-:-:S02]  /*12b0*/  PRMT R176, R178, 0x7632, R176 ;  /* 0x00007632b2b07816 */ /* 0x000fc400000000b0 */
[----:B-1----:R-:W-:Y:S01]  /*12c0*/  SHF.L.U32 R183, R178, 0x10, RZ ;  /* 0x00000010b2b77819 */ /* 0x002fe200000006ff */
[----:B------:R-:W-:Y:S01]  /*12d0*/  FADD.FTZ R72, R72, R27 ;  /* 0x0000001b48487221 */ /* 0x000fe20000010000 */
[----:B------:R-:W-:Y:S01]  /*12e0*/  SHF.L.U32 R178, R24, 0x10, RZ ;  /* 0x0000001018b27819 */ /* 0x000fe200000006ff */
[-C--:B------:R-:W-:Y:S01]  /*12f0*/  FFMA.FTZ R96, R25, R27.reuse, R96 ;  /* 0x0000001b19607223 */ /* 0x080fe20000010060 */
[----:B------:R-:W-:Y:S01]  /*1300*/  FMUL.FTZ R24, R136, R27 ;  /* 0x0000001b88187220 */ /* 0x000fe20000410000 */
[C---:B------:R-:W-:Y:S01]  /*1310*/  FMUL.FTZ R27, R4.reuse, R181 ;  /* 0x000000b5041b7220 */ /* 0x040fe20000410000 */
[----:B------:R-:W-:Y:S01]  /*1320*/  SHF.L.U32 R206, R187, 0x10, RZ ;  /* 0x00000010bbce7819 */ /* 0x000fe200000006ff */
[----:B------:R-:W-:Y:S01]  /*1330*/  FMUL.FTZ R181, R4, R185 ;  /* 0x000000b904b57220 */ /* 0x000fe20000410000 */
[----:B------:R-:W-:Y:S01]  /*1340*/  PRMT R26, R177, 0x7632, R26 ;  /* 0x00007632b11a7816 */ /* 0x000fe2000000001a */
[----:B------:R-:W-:Y:S01]  /*1350*/  FADD.FTZ R187, -R201, R204 ;  /* 0x000000ccc9bb7221 */ /* 0x000fe20000010100 */
[----:B------:R-:W-:Y:S01]  /*1360*/  IMAD.U32 R177, R177, 0x10000, RZ ;  /* 0x00010000b1b17824 */ /* 0x000fe200078e00ff */
        /* <DEDUP_REMOVED lines=8> */
[----:B------:R-:W-:Y:S01]  /*13f0*/  FADD.FTZ R74, R74, R177 ;  /* 0x000000b14a4a7221 */ /* 0x000fe20000010000 */
[-C--:B------:R-:W-:Y:S01]  /*1400*/  FFMA.FTZ R98, R27, R177.reuse, R98 ;  /* 0x000000b11b627223 */ /* 0x080fe20000010062 */
[----:B------:R-:W-:Y:S01]  /*1410*/  FMUL.FTZ R26, R138, R177 ;  /* 0x000000b18a1a7220 */ /* 0x000fe20000410000 */
[----:B------:R-:W-:Y:S01]  /*1420*/  FADD.FTZ R177, -R201, R184 ;  /* 0x000000b8c9b17221 */ /* 0x000fe20000010100 */
[----:B------:R-:W-:Y:S01]  /*1430*/  SHF.L.U32 R204, R182, 0x10, RZ ;  /* 0x00000010b6cc7819 */ /* 0x000fe200000006ff */
[----:B------:R-:W-:Y:S01]  /*1440*/  FADD.FTZ R70, R70, R179 ;  /* 0x000000b346467221 */ /* 0x000fe20000010000 */
[-C--:B------:R-:W-:Y:S01]  /*1450*/  FFMA.FTZ R94, R183, R179.reuse, R94 ;  /* 0x000000b3b75e7223 */ /* 0x080fe2000001005e */
[----:B------:R-:W-:Y:S01]  /*1460*/  FMUL.FTZ R182, R134, R179 ;  /* 0x000000b386b67220 */ /* 0x000fe20000410000 */
[----:B------:R-:W-:-:S02]  /*1470*/  IMAD.U32 R196, R176, 0x10000, RZ ;  /* 0x00010000b0c47824 */ /* 0x000fc400078e00ff */
[----:B------:R-:W-:Y:S01]  /*1480*/  FADD.FTZ R179, -R201, R186 ;  /* 0x000000bac9b37221 */ /* 0x000fe20000010100 */
[C---:B------:R-:W-:Y:S01]  /*1490*/  FMUL.FTZ R184, R4.reuse, R177 ;  /* 0x000000b104b87220 */ /* 0x040fe20000410000 */
[----:B------:R-:W-:Y:S01]  /*14a0*/  FADD.FTZ R176, R217, R24 ;  /* 0x00000018d9b07221 */ /* 0x000fe20000010000 */
[----:B------:R-:W-:Y:S01]  /*14b0*/  FMUL.FTZ R185, R137, R178 ;  /* 0x000000b289b97220 */ /* 0x000fe20000410000 */
[----:B------:R-:W-:Y:S01]  /*14c0*/  FFMA.FTZ R177, R25, R24, R220 ;  /* 0x0000001819b17223 */ /* 0x000fe200000100dc */
[----:B------:R-:W-:Y:S02]  /*14d0*/  FMUL.FTZ R186, R4, R179 ;  /* 0x000000b304ba7220 */ /* 0x000fe40000410000 */
[----:B------:R-:W-:Y:S01]  /*14e0*/  FADD.FTZ R179, R176, R185 ;  /* 0x000000b9b0b37221 */ /* 0x000fe20000010000 */
[C---:B------:R-:W-:Y:S01]  /*14f0*/  FFMA.FTZ R176, R184.reuse, R185, R177 ;  /* 0x000000b9b8b07223 */ /* 0x040fe200000100b1 */
[----:B------:R-:W-:Y:S01]  /*1500*/  FADD.FTZ R73, R73, R178 ;  /* 0x000000b249497221 */ /* 0x000fe20000010000 */
[----:B------:R-:W-:Y:S01]  /*1510*/  FFMA.FTZ R97, R184, R178, R97 ;  /* 0x000000b2b8617223 */ /* 0x000fe20000010061 */
        /* <DEDUP_REMOVED lines=26> */
.L_x_3256:
[----:B------:R-:W-:Y:S05]  /*16c0*/  BSYNC.RECONVERGENT B1 ;  /* 0x0000000000017941 */ /* 0x000fea0003800200 */
.L_x_3255:
        /* <DEDUP_REMOVED lines=21> */
[----:B------:R-:W-:Y:S02]  /*1820*/  SHF.L.U32 R174, R174, 0x10, RZ ;  /* 0x00000010aeae7819 */ /* 0x000fe400000006ff */
[----:B------:R-:W-:-:S02]  /*1830*/  PRMT R205, R175, 0x7632, R205 ;  /* 0x00007632afcd7816 */ /* 0x000fc400000000cd */
[----:B------:R-:W-:Y:S01]  /*1840*/  SHF.L.U32 R172, R203, 0x10, RZ ;  /* 0x00000010cbac7819 */ /* 0x000fe200000006ff */
[----:B------:R-:W-:Y:S01]  /*1850*/  FADD.FTZ R207, -R201, R174 ;  /* 0x000000aec9cf7221 */ /* 0x000fe20000010100 */
[----:B------:R-:W-:Y:S01]  /*1860*/  SHF.L.U32 R206, R175, 0x10, RZ ;  /* 0x00000010afce7819 */ /* 0x000fe200000006ff */
[----:B------:R-:W-:Y:S01]  /*1870*/  IMAD.U32 R174, R205, 0x10000, RZ ;  /* 0x00010000cdae7824 */ /* 0x000fe200078e00ff */
[----:B------:R-:W-:Y:S02]  /*1880*/  SHF.L.U32 R200, R200, 0x10, RZ ;  /* 0x00000010c8c87819 */ /* 0x000fe400000006ff */
[----:B------:R-:W-:Y:S01]  /*1890*/  SHF.L.U32 R202, R202, 0x10, RZ ;  /* 0x00000010caca7819 */ /* 0x000fe200000006ff */
[C-C-:B------:R-:W-:Y:S01]  /*18a0*/  FADD.FTZ R215, -R201.reuse, R172.reuse ;  /* 0x000000acc9d77221 */ /* 0x140fe20000010100 */
[----:B----4-:R-:W-:Y:S01]  /*18b0*/  PRMT R172, R176, 0x7632, R172 ;  /* 0x00007632b0ac7816 */ /* 0x010fe200000000ac */
[----:B------:R-:W-:Y:S01]  /*18c0*/  FMUL.FTZ R173, R4, R173 ;  /* 0x000000ad04ad7220 */ /* 0x000fe20000410000 */
[----:B------:R-:W-:Y:S01]  /*18d0*/  SHF.L.U32 R175, R176, 0x10, RZ ;  /* 0x00000010b0af7819 */ /* 0x000fe200000006ff */
[C---:B0-----:R-:W-:Y:S01]  /*18e0*/  FADD.FTZ R199, -R201.reuse, R204 ;  /* 0x000000ccc9c77221 */ /* 0x041fe20000010100 */
[C---:B------:R-:W-:Y:S01]  /*18f0*/  FADD.FTZ R209, -R201.reuse, R206 ;  /* 0x000000cec9d17221 */ /* 0x040fe20000010100 */
[C---:B------:R-:W-:Y:S01]  /*1900*/  FADD.FTZ R203, -R201.reuse, R200 ;  /* 0x000000c8c9cb7221 */ /* 0x040fe20000010100 */
[C---:B------:R-:W-:Y:S01]  /*1910*/  FADD.FTZ R205, -R201.reuse, R202 ;  /* 0x000000cac9cd7221 */ /* 0x040fe20000010100 */
        /* <DEDUP_REMOVED lines=10> */
[----:B------:R-:W-:Y:S01]  /*19c0*/  IMAD.U32 R200, R174, 0x10000, RZ ;  /* 0x00010000aec87824 */ /* 0x000fe200078e00ff */
[----:B------:R-:W-:Y:S01]  /*19d0*/  SHF.L.U32 R202, R176, 0x10, RZ ;  /* 0x00000010b0ca7819 */ /* 0x000fe200000006ff */
[----:B------:R-:W-:Y:S01]  /*19e0*/  FADD.FTZ R176, R217, R172 ;  /* 0x000000acd9b07221 */ /* 0x000fe20000010000 */
[----:B------:R-:W-:Y:S01]  /*19f0*/  FADD.FTZ R66, R66, R177 ;  /* 0x000000b142427221 */ /* 0x000fe20000010000 */
[-C--:B------:R-:W-:Y:S01]  /*1a00*/  FFMA.FTZ R90, R175, R177.reuse, R90 ;  /* 0x000000b1af5a7223 */ /* 0x080fe2000001005a */
[----:B------:R-:W-:Y:S01]  /*1a10*/  FMUL.FTZ R174, R122, R177 ;  /* 0x000000b17aae7220 */ /* 0x000fe20000410000 */
[----:B------:R-:W-:Y:S01]  /*1a20*/  FMUL.FTZ R211, R121, R178 ;  /* 0x000000b279d37220 */ /* 0x000fe20000410000 */
[----:B------:R-:W-:Y:S01]  /*1a30*/  FMUL.FTZ R208, R4, R203 ;  /* 0x000000cb04d07220 */ /* 0x000fe20000410000 */
[----:B------:R-:W-:Y:S01]  /*1a40*/  FFMA.FTZ R177, R173, R172, R220 ;  /* 0x000000acadb17223 */ /* 0x000fe200000100dc */
[----:B------:R-:W-:-:S02]  /*1a50*/  PRMT R204, R179, 0x7632, R204 ;  /* 0x00007632b3cc7816 */ /* 0x000fc400000000cc */
[----:B------:R-:W-:Y:S01]  /*1a60*/  SHF.L.U32 R219, R179, 0x10, RZ ;  /* 0x00000010b3db7819 */ /* 0x000fe200000006ff */
[----:B------:R-:W-:Y:S01]  /*1a70*/  FADD.FTZ R179, R176, R211 ;  /* 0x000000d3b0b37221 */ /* 0x000fe20000010000 */
[C---:B------:R-:W-:Y:S01]  /*1a80*/  FFMA.FTZ R176, R208.reuse, R211, R177 ;  /* 0x000000d3d0b07223 */ /* 0x040fe200000100b1 */
        /* <DEDUP_REMOVED lines=32> */
[C---:B------:R-:W-:Y:S01]  /*1c90*/  FFMA.FTZ R87, R218.reuse, R204, R87 ;  /* 0x000000ccda577223 */ /* 0x040fe20000010057 */
[----:B------:R-:W-:Y:S01]  /*1ca0*/  FADD.FTZ R217, R179, R216 ;  /* 0x000000d8b3d97221 */ /* 0x000fe20000010000 */
[----:B------:R-:W-:Y:S01]  /*1cb0*/  FFMA.FTZ R220, R218, R216, R177 ;  /* 0x000000d8dadc7223 */ /* 0x000fe200000100b1 */
[----:B------:R-:W-:Y:S06]  /*1cc0*/  BRA `(.L_x_3257) ;  /* 0x0000000000f47947 */ /* 0x000fec0003800000 */
.L_x_3252:
[----:B-----5:R-:W-:Y:S01]  /*1cd0*/  ISETP.GE.AND P1, PT, R2, 0x1, PT ;  /* 0x000000010200780c */ /* 0x020fe20003f26270 */
[----:B------:R-:W-:Y:S01]  /*1ce0*/  UISETP.NE.U32.AND UP0, UPT, UR10, URZ, UPT ;  /* 0x000000ff0a00728c */ /* 0x000fe2000bf05070 */
[----:B------:R-:W-:Y:S02]  /*1cf0*/  MOV R9, UR14 ;  /* 0x0000000e00097c02 */ /* 0x000fe40008000f00 */
[----:B------:R-:W-:Y:S01]  /*1d00*/  MOV R219, RZ ;  /* 0x000000ff00db7202 */ /* 0x000fe20000000f00 */
        /* <DEDUP_REMOVED lines=22> */
[----:B------:R-:W-:Y:S01]  /*1e70*/  HFMA2 R217, -RZ, RZ, 0, 0 ;  /* 0x00000000ffd97431 */ /* 0x000fe200000001ff */
[----:B------:R-:W-:Y:S02]  /*1e80*/  MOV R220, RZ ;  /* 0x000000ff00dc7202 */ /* 0x000fe40000000f00 */
[----:B------:R-:W-:-:S09]  /*1e90*/  @P2 IADD3 R219, PT, PT, R219, 0x20, RZ ;  /* 0x00000020dbdb2810 */ /* 0x000fd20007ffe0ff */
[----:B--2---:R-:W-:Y:S05]  /*1ea0*/  @!P3 BRA `(.L_x_3257) ;  /* 0x00000000007cb947 */ /* 0x004fea0003800000 */
[----:B------:R-:W0:Y:S02]  /*1eb0*/  LDC.64 R176, c[0x0][0x3b0] ;  /* 0x0000ec00ffb07b82 */ /* 0x000e240000000a00 */
[----:B0-----:R-:W-:-:S05]  /*1ec0*/  IMAD.WIDE.U32 R176, R219, 0x8, R176 ;  /* 0x00000008dbb07825 */ /* 0x001fca00078e00b0 */
[----:B------:R1:W5:Y:S01]  /*1ed0*/  LDG.E.64 R194, desc[UR6][R176.64] ;  /* 0x00000006b0c27981 */ /* 0x000362000c1e1b00 */
[----:B------:R-:W-:Y:S05]  /*1ee0*/  BRA `(.L_x_3257) ;  /* 0x00000000006c7947 */ /* 0x000fea0003800000 */
.L_x_3258:
        /* <DEDUP_REMOVED lines=25> */
[----:B------:R-:W-:Y:S01]  /*2080*/  HFMA2 R217, -RZ, RZ, 0, 0 ;  /* 0x00000000ffd97431 */ /* 0x000fe200000001ff */
[----:B------:R-:W-:-:S07]  /*2090*/  MOV R220, RZ ;  /* 0x000000ff00dc7202 */ /* 0x000fce0000000f00 */
.L_x_3257:
[----:B------:R-:W-:Y:S05]  /*20a0*/  BSYNC.RECONVERGENT B0 ;  /* 0x0000000000007941 */ /* 0x000fea0003800200 */
.L_x_3251:
        /* <DEDUP_REMOVED lines=20> */
.L_x_3477:
[----:B------:R-:W3:Y:S01]  /*21f0*/  S2R R200, SR_TID.X ;  /* 0x0000000000c87919 */ /* 0x000ee20000002100 */
[----:B------:R-:W-:Y:S01]  /*2200*/  @P1 IADD3 R2, PT, PT, R2, -0x1, RZ ;  /* 0xffffffff02021810 */ /* 0x000fe20007ffe0ff */
[----:B--2---:R-:W-:Y:S01]  /*2210*/  FADD.FTZ R177, R202, R177 ;  /* 0x000000b1cab17221 */ /* 0x004fe20000010000 */
[----:B------:R-:W-:Y:S01]  /*2220*/  ISETP.NE.AND P0, PT, RZ, UR8, PT ;  /* 0x00000008ff007c0c */ /* 0x000fe2000bf05270 */
[----:B------:R-:W-:Y:S01]  /*2230*/  BSSY.RECONVERGENT B0, `(.L_x_3260) ;  /* 0x00002a1000007945 */ /* 0x000fe20003800200 */
[----:B------:R-:W-:Y:S02]  /*2240*/  IMAD.MOV.U32 R201, RZ, RZ, RZ ;  /* 0x000000ffffc97224 */ /* 0x000fe400078e00ff */
[----:B------:R-:W-:Y:S02]  /*2250*/  @P1 IMAD R178, R2, R9, RZ ;  /* 0x0000000902b21224 */ /* 0x000fe400078e02ff */
[----:B-1----:R-:W-:Y:S01]  /*2260*/  FADD.FTZ R2, R203, R176 ;  /* 0x000000b0cb027221 */ /* 0x002fe20000010000 */
[----:B0-----:R-:W-:-:S02]  /*2270*/  FMUL.FTZ R203, R177, UR9 ;  /* 0x00000009b1cb7c20 */ /* 0x001fc40008410000 */
[----:B------:R-:W-:Y:S01]  /*2280*/  @P1 SHF.R.S32.HI R179, RZ, 0x1f, R178 ;  /* 0x0000001fffb31819 */ /* 0x000fe200000114b2 */
[----:B------:R-:W-:-:S03]  /*2290*/  FMUL.FTZ R2, R2, UR9 ;  /* 0x0000000902027c20 */ /* 0x000fc60008410000 */
[----:B------:R-:W-:Y:S02]  /*22a0*/  @P1 LEA.HI R179, R179, R178, RZ, 0x3 ;  /* 0x000000b2b3b31211 */ /* 0x000fe400078f18ff */
[----:B------:R-:W-:Y:S02]  /*22b0*/  FSEL R2, R2, RZ, !P0 ;  /* 0x000000ff02027208 */ /* 0x000fe40004000000 */
        /* <DEDUP_REMOVED lines=8> */
.L_x_3263:
[----:B------:R-:W-:Y:S05]  /*2340*/  BSYNC.RECONVERGENT B1 ;  /* 0x0000000000017941 */ /* 0x000fea0003800200 */
.L_x_3262:
        /* <DEDUP_REMOVED lines=13> */
[----:B-----5:R-:W-:Y:S01]  /*2420*/  LOP3.LUT P4, RZ, R192, 0xff, RZ, 0xc0, !PT ;  /* 0x000000ffc0ff7812 */ /* 0x020fe2000788c0ff */
[----:B------:R-:W-:-:S04]  /*2430*/  FADD.FTZ R177, R8, -R177 ;  /* 0x800000b108b17221 */ /* 0x000fc80000010000 */
[----:B------:R-:W-:-:S05]  /*2440*/  FMUL.FTZ R177, R4, R177 ;  /* 0x000000b104b17220 */ /* 0x000fca0000410000 */
[----:B------:R-:W-:-:S03]  /*2450*/  FSEL R177, R177, RZ, P0 ;  /* 0x000000ffb1b17208 */ /* 0x000fc60000000000 */
[----:B------:R-:W-:Y:S02]  /*2460*/  @P4 SHF.L.U32 R176, R160, 0x10, RZ ;  /* 0x00000010a0b04819 */ /* 0x000fe400000006ff */
[----:B------:R-:W-:-:S04]  /*2470*/  FMUL.FTZ R177, R177, UR13 ;  /* 0x0000000db1b17c20 */ /* 0x000fc80008410000 */
[----:B------:R-:W-:Y:S01]  /*2480*/  FMUL.FTZ R179, R177, UR12 ;  /* 0x0000000cb1b37c20 */ /* 0x000fe20008410000 */
[----:B------:R-:W-:-:S03]  /*2490*/  HFMA2 R177, -RZ, RZ, 0, 0 ;  /* 0x00000000ffb17431 */ /* 0x000fc600000001ff */
[----:B------:R-:W-:Y:S01]  /*24a0*/  FMUL.FTZ R178, R144, R179 ;  /* 0x000000b390b27220 */ /* 0x000fe20000410000 */
[----:B------:R-:W-:-:S04]  /*24b0*/  @P4 FMUL.FTZ R177, R179, R176 ;  /* 0x000000b0b3b14220 */ /* 0x000fc80000410000 */
[----:B------:R-:W-:Y:S01]  /*24c0*/  FSEL R178, R178, RZ, P4 ;  /* 0x000000ffb2b27208 */ /* 0x000fe20002000000 */
[----:B------:R-:W-:-:S03]  /*24d0*/  FADD.FTZ R56, R56, R177 ;  /* 0x000000b138387221 */ /* 0x000fc60000010000 */
[----:B------:R-:W-:-:S04]  /*24e0*/  F2FP.BF16.F32.PACK_AB R178, RZ, R178 ;  /* 0x000000b2ffb2723e */ /* 0x000fc800000010ff */
[----:B------:R-:W-:-:S07]  /*24f0*/  PRMT R164, R178, 0x7610, R164 ;  /* 0x00007610b2a47816 */ /* 0x000fce00000000a4 */
.L_x_3268:
[----:B------:R-:W-:Y:S05]  /*2500*/  BSYNC.RECONVERGENT B2 ;  /* 0x0000000000027941 */ /* 0x000fea0003800200 */
.L_x_3267:
[----:B------:R-:W-:Y:S04]  /*2510*/  BSSY.RECONVERGENT B2, `(.L_x_3269) ;  /* 0x0000013000027945 */ /* 0x000fe80003800200 */
[----:B------:R-:W-:Y:S05]  /*2520*/  @!P1 BRA `(.L_x_3270) ;  /* 0x0000000000449947 */ /* 0x000fea0003800000 */
[----:B------:R-:W-:Y:S01]  /*2530*/  FFMA.FTZ R176, R16, R203, R2 ;  /* 0x000000cb10b07223 */ /* 0x000fe20000010002 */
[----:B------:R-:W-:Y:S02]  /*2540*/  ISETP.GT.AND P4, PT, R5, RZ, PT ;  /* 0x000000ff0500720c */ /* 0x000fe40003f84270 */
[----:B-----5:R-:W-:Y:S01]  /*2550*/  LOP3.LUT P0, RZ, R192, 0xff00, RZ, 0xc0, !PT ;  /* 0x0000ff00c0ff7812 */ /* 0x020fe2000780c0ff */
[----:B------:R-:W-:Y:S01]  /*2560*/  FADD.FTZ R177, R17, -R176 ;  /* 0x800000b011b17221 */ /* 0x000fe20000010000 */
[----:B------:R-:W-:-:S03]  /*2570*/  MOV R176, RZ ;  /* 0x000000ff00b07202 */ /* 0x000fc60000000f00 */
[----:B------:R-:W-:-:S05]  /*2580*/  FMUL.FTZ R177, R4, R177 ;  /* 0x000000b104b17220 */ /* 0x000fca0000410000 */
[----:B------:R-:W-:-:S03]  /*2590*/  FSEL R177, R177, RZ, P4 ;  /* 0x000000ffb1b17208 */ /* 0x000fc60002000000 */
[----:B------:R-:W-:Y:S02]  /*25a0*/  @P0 PRMT R178, R160, 0x7632, R178 ;  /* 0x00007632a0b20816 */ /* 0x000fe400000000b2 */
[----:B------:R-:W-:-:S03]  /*25b0*/  FMUL.FTZ R177, R177, UR13 ;  /* 0x0000000db1b17c20 */ /* 0x000fc60008410000 */
[----:B------:R-:W-:Y:S02]  /*25c0*/  @P0 IMAD.U32 R178, R178, 0x10000, RZ ;  /* 0x00010000b2b20824 */ /* 0x000fe400078e00ff */
[----:B------:R-:W-:-:S04]  /*25d0*/  FMUL.FTZ R179, R177, UR12 ;  /* 0x0000000cb1b37c20 */ /* 0x000fc80008410000 */
[----:B------:R-:W-:Y:S01]  /*25e0*/  FMUL.FTZ R177, R145, R179 ;  /* 0x000000b391b17220 */ /* 0x000fe20000410000 */
[----:B------:R-:W-:-:S04]  /*25f0*/  @P0 FMUL.FTZ R176, R179, R178 ;  /* 0x000000b2b3b00220 */ /* 0x000fc80000410000 */
[----:B------:R-:W-:Y:S01]  /*2600*/  FSEL R177, R177, RZ, P0 ;  /* 0x000000ffb1b17208 */ /* 0x000fe20000000000 */
[----:B------:R-:W-:-:S03]  /*2610*/  FADD.FTZ R57, R57, R176 ;  /* 0x000000b039397221 */ /* 0x000fc60000010000 */
[----:B------:R-:W-:-:S04]  /*2620*/  F2FP.BF16.F32.PACK_AB R177, RZ, R177 ;  /* 0x000000b1ffb1723e */ /* 0x000fc800000010ff */
[----:B------:R-:W-:-:S07]  /*2630*/  PRMT R164, R164, 0x5410, R177 ;  /* 0x00005410a4a47816 */ /* 0x000fce00000000b1 */
.L_x_3270:
[----:B------:R-:W-:Y:S05]  /*2640*/  BSYNC.RECONVERGENT B2 ;  /* 0x0000000000027941 */ /* 0x000fea0003800200 */
.L_x_3269:
        /* <DEDUP_REMOVED lines=18> */
.L_x_3272:
[----:B------:R-:W-:Y:S05]  /*2770*/  BSYNC.RECONVERGENT B2 ;  /* 0x0000000000027941 */ /* 0x000fea0003800200 */
.L_x_3271:
        /* <DEDUP_REMOVED lines=10> */
[----:B------:R-:W-:Y:S02]  /*2820*/  FMUL.FTZ R177, R177, UR13 ;  /* 0x0000000db1b17c20 */ /* 0x000fe40008410000 */
[----:B------:R-:W-:Y:S02]  /*2830*/  @P0 SHF.L.U32 R178, R178, 0x10, RZ ;  /* 0x00000010b2b20819 */ /* 0x000fe400000006ff */
[----:B------:R-:W-:-:S04]  /*2840*/  FMUL.FTZ R179, R177, UR12 ;  /* 0x0000000cb1b37c20 */ /* 0x000fc80008410000 */
[----:B------:R-:W-:Y:S01]  /*2850*/  FMUL.FTZ R177, R147, R179 ;  /* 0x000000b393b17220 */ /* 0x000fe20000410000 */
[----:B------:R-:W-:-:S04]  /*2860*/  @P0 FMUL.FTZ R176, R179, R178 ;  /* 0x000000b2b3b00220 */ /* 0x000fc80000410000 */
[----:B------:R-:W-:Y:S01]  /*2870*/  FSEL R177, R177, RZ, P0 ;  /* 0x000000ffb1b17208 */ /* 0x000fe20000000000 */
[----:B------:R-:W-:-:S03]  /*2880*/  FADD.FTZ R59, R59, R176 ;  /* 0x000000b03b3b7221 */ /* 0x000fc60000010000 */
[----:B------:R-:W-:-:S04]  /*2890*/  F2FP.BF16.F32.PACK_AB R177, RZ, R177 ;  /* 0x000000b1ffb1723e */ /* 0x000fc800000010ff */
[----:B------:R-:W-:-:S07]  /*28a0*/  PRMT R165, R165, 0x5410, R177 ;  /* 0x00005410a5a57816 */ /* 0x000fce00000000b1 */
.L_x_3274:
[----:B------:R-:W-:Y:S05]  /*28b0*/  BSYNC.RECONVERGENT B2 ;  /* 0x0000000000027941 */ /* 0x000fea0003800200 */
.L_x_3273:
        /* <DEDUP_REMOVED lines=8> */
[----:B------:R-:W-:Y:S02]  /*2940*/  @P0 IMAD.U32 R176, R162, 0x10000, RZ ;  /* 0x00010000a2b00824 */ /* 0x000fe400078e00ff */
        /* <DEDUP_REMOVED lines=9> */
.L_x_3276:
[----:B------:R-:W-:Y:S05]  /*29e0*/  BSYNC.RECONVERGENT B2 ;  /* 0x0000000000027941 */ /* 0x000fea0003800200 */
.L_x_3275:
        /* <DEDUP_REMOVED lines=19> */
.L_x_3278:
[----:B------:R-:W-:Y:S05]  /*2b20*/  BSYNC.RECONVERGENT B2 ;  /* 0x0000000000027941 */ /* 0x000fea0003800200 */
.L_x_3277:
        /* <DEDUP_REMOVED lines=18> */
.L_x_3280:
[----:B------:R-:W-:Y:S05]  /*2c50*/  BSYNC.RECONVERGENT B2 ;  /* 0x0000000000027941 */ /* 0x000fea0003800200 */
.L_x_3279:
[----:B------:R-:W-:Y:S05]  /*2c60*/  @!P1 BRA `(.L_x_3281) ;  /* 0x0000001c00c89947 */ /* 0x000fea0003800000 */
[----:B------:R-:W-:Y:S01]  /*2c70*/  FFMA.FTZ R176, R22, R203, R2 ;  /* 0x000000cb16b07223 */ /* 0x000fe20000010002 */
[----:B-----5:R-:W-:Y:S02]  /*2c80*/  ISETP.GE.U32.AND P0, PT, R192, RZ, PT ;  /* 0x000000ffc000720c */ /* 0x020fe40003f06070 */
[----:B------:R-:W-:Y:S01]  /*2c90*/  ISETP.GT.AND P4, PT, R5, RZ, PT ;  /* 0x000000ff0500720c */ /* 0x000fe20003f84270 */
[----:B------:R-:W-:Y:S01]  /*2ca0*/  FADD.FTZ R177, R23, -R176 ;  /* 0x800000b017b17221 */ /* 0x000fe20000010000 */
[----:B------:R-:W-:Y:S02]  /*2cb0*/  ISETP.GE.U32.AND.EX P0, PT, R193, 0x1000000, PT, P0 ;  /* 0x01000000c100780c */ /* 0x000fe40003f06100 */
[----:B------:R-:W-:Y:S01]  /*2cc0*/  MOV R176, RZ ;  /* 0x000000ff00b07202 */ /* 0x000fe20000000f00 */
[----:B------:R-:W-:-:S05]  /*2cd0*/  FMUL.FTZ R177, R4, R177 ;  /* 0x000000b104b17220 */ /* 0x000fca0000410000 */
[----:B------:R-:W-:-:S05]  /*2ce0*/  FSEL R177, R177, RZ, P4 ;  /* 0x000000ffb1b17208 */ /* 0x000fca0002000000 */
[----:B------:R-:W-:-:S04]  /*2cf0*/  FMUL.FTZ R177, R177, UR13 ;  /* 0x0000000db1b17c20 */ /* 0x000fc80008410000 */
[----:B------:R-:W-:Y:S01]  /*2d00*/  FMUL.FTZ R220, R177, UR12 ;  /* 0x0000000cb1dc7c20 */ /* 0x000fe20008410000 */
[----:B------:R-:W-:-:S03]  /*2d10*/  @P0 PRMT R177, R163, 0x7632, R177 ;  /* 0x00007632a3b10816 */ /* 0x000fc600000000b1 */
[----:B------:R-:W-:Y:S02]  /*2d20*/  FMUL.FTZ R178, R143, R220 ;  /* 0x000000dc8fb27220 */ /* 0x000fe40000410000 */
[----:B------:R-:W-:-:S03]  /*2d30*/  @P0 IMAD.U32 R177, R177, 0x10000, RZ ;  /* 0x00010000b1b10824 */ /* 0x000fc600078e00ff */
[----:B------:R-:W-:Y:S01]  /*2d40*/  FSEL R178, R178, RZ, P0 ;  /* 0x000000ffb2b27208 */ /* 0x000fe20000000000 */
[----:B------:R-:W-:-:S03]  /*2d50*/  @P0 FMUL.FTZ R176, R220, R177 ;  /* 0x000000b1dcb00220 */ /* 0x000fc60000410000 */
[----:B------:R-:W-:Y:S01]  /*2d60*/  F2FP.BF16.F32.PACK_AB R178, RZ, R178 ;  /* 0x000000b2ffb2723e */ /* 0x000fe200000010ff */
[----:B------:R-:W-:-:S03]  /*2d70*/  FADD.FTZ R55, R55, R176 ;  /* 0x000000b037377221 */ /* 0x000fc60000010000 */
[----:B------:R-:W-:Y:S01]  /*2d80*/  PRMT R167, R167, 0x5410, R178 ;  /* 0x00005410a7a77816 */ /* 0x000fe200000000b2 */
[----:B------:R-:W-:Y:S06]  /*2d90*/  BRA `(.L_x_3281) ;  /* 0x0000001c007c7947 */ /* 0x000fec0003800000 */
.L_x_3266:
        /* <DEDUP_REMOVED lines=14> */
[----:B------:R-:W-:-:S03]  /*2e80*/  HFMA2 R169, -RZ, RZ, 0, 0 ;  /* 0x00000000ffa97431 */ /* 0x000fc600000001ff */
[----:B------:R-:W-:-:S04]  /*2e90*/  FMUL.FTZ R171, R168, UR12 ;  /* 0x0000000ca8ab7c20 */ /* 0x000fc80008410000 */
[----:B------:R-:W-:-:S04]  /*2ea0*/  FMUL.FTZ R168, R144, R171 ;  /* 0x000000ab90a87220 */ /* 0x000fc80000410000 */
[----:B------:R-:W-:Y:S02]  /*2eb0*/  @P4 SHF.L.U32 R176, R160, 0x10, RZ ;  /* 0x00000010a0b04819 */ /* 0x000fe400000006ff */
[----:B------:R-:W-:-:S03]  /*2ec0*/  FSEL R168, R168, RZ, P4 ;  /* 0x000000ffa8a87208 */ /* 0x000fc60002000000 */
[----:B------:R-:W-:Y:S01]  /*2ed0*/  @P4 FMUL.FTZ R169, R176, R171 ;  /* 0x000000abb0a94220 */ /* 0x000fe20000410000 */
[----:B------:R-:W-:-:S03]  /*2ee0*/  F2FP.BF16.F32.PACK_AB R168, RZ, R168 ;  /* 0x000000a8ffa8723e */ /* 0x000fc600000010ff */
[----:B------:R-:W-:Y:S01]  /*2ef0*/  FADD.FTZ R56, R56, R169 ;  /* 0x000000a938387221 */ /* 0x000fe20000010000 */
[----:B------:R-:W-:-:S07]  /*2f00*/  PRMT R164, R168, 0x7610, R164 ;  /* 0x00007610a8a47816 */ /* 0x000fce00000000a4 */
.L_x_3283:
[----:B------:R-:W-:Y:S05]  /*2f10*/  BSYNC.RECONVERGENT B2 ;  /* 0x0000000000027941 */ /* 0x000fea0003800200 */
.L_x_3282:
        /* <DEDUP_REMOVED lines=8> */
[----:B------:R-:W-:-:S03]  /*2fa0*/  MOV R170, RZ ;  /* 0x000000ff00aa7202 */ /* 0x000fc60000000f00 */
[----:B------:R-:W-:-:S04]  /*2fb0*/  FMUL.FTZ R178, R169, UR12 ;  /* 0x0000000ca9b27c20 */ /* 0x000fc80008410000 */
[----:B------:R-:W-:-:S04]  /*2fc0*/  FMUL.FTZ R171, R145, R178 ;  /* 0x000000b291ab7220 */ /* 0x000fc80000410000 */
[----:B------:R-:W-:Y:S02]  /*2fd0*/  @P4 PRMT R169, R160, 0x7632, R169 ;  /* 0x00007632a0a94816 */ /* 0x000fe400000000a9 */
[----:B------:R-:W-:Y:S02]  /*2fe0*/  FSEL R171, R171, RZ, P4 ;  /* 0x000000ffabab7208 */ /* 0x000fe40002000000 */
[----:B------:R-:W-:Y:S02]  /*2ff0*/  @P4 SHF.L.U32 R169, R169, 0x10, RZ ;  /* 0x00000010a9a94819 */ /* 0x000fe400000006ff */
[----:B------:R-:W-:-:S03]  /*3000*/  F2FP.BF16.F32.PACK_AB R171, RZ, R171 ;  /* 0x000000abffab723e */ /* 0x000fc600000010ff */
[----:B------:R-:W-:Y:S01]  /*3010*/  @P4 FMUL.FTZ R170, R178, R169 ;  /* 0x000000a9b2aa4220 */ /* 0x000fe20000410000 */
[----:B------:R-:W-:-:S03]  /*3020*/  PRMT R164, R164, 0x5410, R171 ;  /* 0x00005410a4a47816 */ /* 0x000fc600000000ab */
[----:B------:R-:W-:-:S07]  /*3030*/  FADD.FTZ R57, R57, R170 ;  /* 0x000000aa39397221 */ /* 0x000fce0000010000 */
.L_x_3285:
[----:B------:R-:W-:Y:S05]  /*3040*/  BSYNC.RECONVERGENT B2 ;  /* 0x0000000000027941 */ /* 0x000fea0003800200 */
.L_x_3284:
[----:B------:R-:W-:Y:S01]  /*3050*/  BSSY.RECONVERGENT B2, `(.L_x_3286) ;  /* 0x0000011000027945 */ /* 0x000fe20003800200 */
[----:B------:R-:W-:Y:S01]  /*3060*/  F2FP.BF16.F32.PACK_AB R176, RZ, R176 ;  /* 0x000000b0ffb0723e */ /* 0x000fe200000010ff */
[----:B------:R-:W-:Y:S01]  /*3070*/  FFMA.FTZ R207, R13, R203, R2 ;  /* 0x000000cb0dcf7223 */ /* 0x000fe20000010002 */
[----:B------:R-:W-:Y:S01]  /*3080*/  FADD.FTZ R205, R19, -R220 ;  /* 0x800000dc13cd7221 */ /* 0x000fe20000010000 */
[----:B------:R-:W-:Y:S01]  /*3090*/  FSEL R171, R179, RZ, P0 ;  /* 0x000000ffb3ab7208 */ /* 0x000fe20000000000 */
[----:B------:R-:W-:Y:S06]  /*30a0*/  @!P1 BRA `(.L_x_3287) ;  /* 0x00000000002c9947 */ /* 0x000fec0003800000 */
[----:B-----5:R-:W-:Y:S01]  /*30b0*/  LOP3.LUT P4, RZ, R192, 0xff0000, RZ, 0xc0, !PT ;  /* 0x00ff0000c0ff7812 */ /* 0x020fe2000788c0ff */
[----:B------:R-:W-:-:S04]  /*30c0*/  FMUL.FTZ R169, R171, UR13 ;  /* 0x0000000daba97c20 */ /* 0x000fc80008410000 */
[----:B------:R-:W-:Y:S01]  /*30d0*/  FMUL.FTZ R177, R169, UR12 ;  /* 0x0000000ca9b17c20 */ /* 0x000fe20008410000 */
[----:B------:R-:W-:-:S03]  /*30e0*/  HFMA2 R169, -RZ, RZ, 0, 0 ;  /* 0x00000000ffa97431 */ /* 0x000fc600000001ff */
[----:B------:R-:W-:-:S04]  /*30f0*/  FMUL.FTZ R170, R146, R177 ;  /* 0x000000b192aa7220 */ /* 0x000fc80000410000 */
[----:B------:R-:W-:Y:S01]  /*3100*/  @P4 IMAD.U32 R178, R161, 0x10000, RZ ;  /* 0x00010000a1b24824 */ /* 0x000fe200078e00ff */
[----:B------:R-:W-:-:S03]  /*3110*/  FSEL R170, R170, RZ, P4 ;  /* 0x000000ffaaaa7208 */ /* 0x000fc60002000000 */
[----:B------:R-:W-:Y:S01]  /*3120*/  @P4 FMUL.FTZ R169, R178, R177 ;  /* 0x000000b1b2a94220 */ /* 0x000fe20000410000 */
[----:B------:R-:W-:-:S03]  /*3130*/  F2FP.BF16.F32.PACK_AB R170, RZ, R170 ;  /* 0x000000aaffaa723e */ /* 0x000fc600000010ff */
[----:B------:R-:W-:Y:S01]  /*3140*/  FADD.FTZ R58, R58, R169 ;  /* 0x000000a93a3a7221 */ /* 0x000fe20000010000 */
[----:B------:R-:W-:-:S07]  /*3150*/  PRMT R165, R170, 0x7610, R165 ;  /* 0x00007610aaa57816 */ /* 0x000fce00000000a5 */
.L_x_3287:
[----:B------:R-:W-:Y:S05]  /*3160*/  BSYNC.RECONVERGENT B2 ;  /* 0x0000000000027941 */ /* 0x000fea0003800200 */
.L_x_3286:
[----:B------:R-:W-:Y:S01]  /*3170*/  FMUL.FTZ R178, R4, R205 ;  /* 0x000000cd04b27220 */ /* 0x000fe20000410000 */
[--C-:B------:R-:W-:Y:S01]  /*3180*/  FFMA.FTZ R170, R20, R203, R2.reuse ;  /* 0x000000cb14aa7223 */ /* 0x100fe20000010002 */
        /* <DEDUP_REMOVED lines=10> */
[----:B------:R-:W-:-:S04]  /*3230*/  FMUL.FTZ R170, R178, UR13 ;  /* 0x0000000db2aa7c20 */ /* 0x000fc80008410000 */
[----:B------:R-:W-:Y:S01]  /*3240*/  FMUL.FTZ R220, R170, UR12 ;  /* 0x0000000caadc7c20 */ /* 0x000fe20008410000 */
[----:B------:R-:W-:-:S03]  /*3250*/  MOV R170, RZ ;  /* 0x000000ff00aa7202 */ /* 0x000fc60000000f00 */
        /* <DEDUP_REMOVED lines=8> */
.L_x_3289:
[----:B------:R-:W-:Y:S05]  /*32e0*/  BSYNC.RECONVERGENT B2 ;  /* 0x0000000000027941 */ /* 0x000fea0003800200 */
.L_x_3288:
[----:B------:R-:W-:Y:S01]  /*32f0*/  BSSY.RECONVERGENT B2, `(.L_x_3290) ;  /* 0x0000012000027945 */ /* 0x000fe20003800200 */
[----:B------:R-:W-:Y:S01]  /*3300*/  FADD.FTZ R217, R14, -R205 ;  /* 0x800000cd0ed97221 */ /* 0x000fe20000010000 */
[----:B------:R-:W-:Y:S01]  /*3310*/  F2FP.BF16.F32.PACK_AB R178, RZ, R178 ;  /* 0x000000b2ffb2723e */ /* 0x000fe200000010ff */
[----:B------:R-:W-:Y:S01]  /*3320*/  FADD.FTZ R219, R23, -R222 ;  /* 0x800000de17db7221 */ /* 0x000fe20000010000 */
[----:B------:R-:W-:Y:S01]  /*3330*/  FMUL.FTZ R205, R4, R179 ;  /* 0x000000b304cd7220 */ /* 0x000fe20000410000 */
        /* <DEDUP_REMOVED lines=13> */
.L_x_3291:
[----:B------:R-:W-:Y:S05]  /*3410*/  BSYNC.RECONVERGENT B2 ;  /* 0x0000000000027941 */ /* 0x000fea0003800200 */
.L_x_3290:
[----:B------:R-:W-:Y:S01]  /*3420*/  BSSY.RECONVERGENT B2, `(.L_x_3292) ;  /* 0x0000012000027945 */ /* 0x000fe20003800200 */
[----:B------:R-:W-:Y:S01]  /*3430*/  F2FP.BF16.F32.PACK_AB R179, RZ, R177 ;  /* 0x000000b1ffb3723e */ /* 0x000fe200000010ff */
[C---:B------:R-:W-:Y:S01]  /*3440*/  FMUL.FTZ R217, R4.reuse, R217 ;  /* 0x000000d904d97220 */ /* 0x040fe20000410000 */
        /* <DEDUP_REMOVED lines=9> */
[----:B------:R-:W-:-:S03]  /*34e0*/  FSEL R177, R177, RZ, P4 ;  /* 0x000000ffb1b17208 */ /* 0x000fc60002000000 */
[----:B------:R-:W-:Y:S01]  /*34f0*/  @P4 IMAD.U32 R171, R171, 0x10000, RZ ;  /* 0x00010000abab4824 */ /* 0x000fe200078e00ff */
[----:B------:R-:W-:-:S03]  /*3500*/  F2FP.BF16.F32.PACK_AB R177, RZ, R177 ;  /* 0x000000b1ffb1723e */ /* 0x000fc600000010ff */
[----:B------:R-:W-:Y:S01]  /*3510*/  @P4 FMUL.FTZ R170, R220, R171 ;  /* 0x000000abdcaa4220 */ /* 0x000fe20000410000 */
[----:B------:R-:W-:-:S03]  /*3520*/  PRMT R166, R166, 0x5410, R177 ;  /* 0x00005410a6a67816 */ /* 0x000fc600000000b1 */
[----:B------:R-:W-:-:S07]  /*3530*/  FADD.FTZ R53, R53, R170 ;  /* 0x000000aa35357221 */ /* 0x000fce0000010000 */
.L_x_3293:
[----:B------:R-:W-:Y:S05]  /*3540*/  BSYNC.RECONVERGENT B2 ;  /* 0x0000000000027941 */ /* 0x000fea0003800200 */
.L_x_3292:
[----:B------:R-:W-:Y:S01]  /*3550*/  BSSY.RECONVERGENT B2, `(.L_x_3294) ;  /* 0x0000010000027945 */ /* 0x000fe20003800200 */
[----:B------:R-:W-:Y:S02]  /*3560*/  F2FP.BF16.F32.PACK_AB R205, RZ, R205 ;  /* 0x000000cdffcd723e */ /* 0x000fe400000010ff */
[----:B------:R-:W-:Y:S02]  /*3570*/  FSEL R220, R219, RZ, P0 ;  /* 0x000000ffdbdc7208 */ /* 0x000fe40000000000 */
        /* <DEDUP_REMOVED lines=13> */
.L_x_3295:
[----:B------:R-:W-:Y:S05]  /*3650*/  BSYNC.RECONVERGENT B2 ;  /* 0x0000000000027941 */ /* 0x000fea0003800200 */
.L_x_3294:
[----:B------:R-:W-:Y:S02]  /*3660*/  F2FP.BF16.F32.PACK_AB R171, R220, R177 ;  /* 0x000000b1dcab723e */ /* 0x000fe400000010ff */
        /* <DEDUP_REMOVED lines=8> */
[----:B------:R-:W-:-:S03]  /*36f0*/  MOV R176, RZ ;  /* 0x000000ff00b07202 */ /* 0x000fc60000000f00 */
[----:B------:R-:W-:-:S05]  /*3700*/  FMUL.FTZ R178, R143, R220 ;  /* 0x000000dc8fb27220 */ /* 0x000fca0000410000 */
[----:B------:R-:W-:-:S03]  /*3710*/  FSEL R178, R178, RZ, P0 ;  /* 0x000000ffb2b27208 */ /* 0x000fc60000000000 */
[----:B------:R-:W-:Y:S02]  /*3720*/  @P0 PRMT R177, R163, 0x7632, R177 ;  /* 0x00007632a3b10816 */ /* 0x000fe400000000b1 */
[----:B------:R-:W-:Y:S02]  /*3730*/  F2FP.BF16.F32.PACK_AB R178, RZ, R178 ;  /* 0x000000b2ffb2723e */ /* 0x000fe400000010ff */
[----:B------:R-:W-:Y:S02]  /*3740*/  @P0 SHF.L.U32 R177, R177, 0x10, RZ ;  /* 0x00000010b1b10819 */ /* 0x000fe400000006ff */
[----:B------:R-:W-:-:S03]  /*3750*/  PRMT R167, R167, 0x5410, R178 ;  /* 0x00005410a7a77816 */ /* 0x000fc600000000b2 */
[----:B------:R-:W-:-:S04]  /*3760*/  @P0 FMUL.FTZ R176, R220, R177 ;  /* 0x000000b1dcb00220 */ /* 0x000fc80000410000 */
[----:B------:R-:W-:Y:S01]  /*3770*/  FADD.FTZ R55, R55, R176 ;  /* 0x000000b037377221 */ /* 0x000fe20000010000 */
[----:B------:R-:W-:Y:S06]  /*3780*/  BRA `(.L_x_3281) ;  /* 0x0000001400007947 */ /* 0x000fec0003800000 */
.L_x_3265:
[----:B------:R-:W-:Y:S01]  /*3790*/  MOV R202, UR20 ;  /* 0x0000001400ca7c02 */ /* 0x000fe20008000f00 */
[----:B------:R-:W-:-:S03]  /*37a0*/  IMAD.U32 R206, RZ, RZ, UR21 ;  /* 0x00000015ffce7e24 */ /* 0x000fc6000f8e00ff */
[----:B------:R-:W-:-:S04]  /*37b0*/  ISETP.NE.U32.AND P0, PT, R202, RZ, PT ;  /* 0x000000ffca00720c */ /* 0x000fc80003f05070 */
[----:B------:R-:W-:-:S13]  /*37c0*/  ISETP.NE.AND.EX P0, PT, R206, RZ, PT, P0 ;  /* 0x000000ffce00720c */ /* 0x000fda0003f05300 */
[----:B------:R-:W-:Y:S05]  /*37d0*/  @P0 BRA `(.L_x_3296) ;  /* 0x0000000800640947 */ /* 0x000fea0003800000 */
[----:B------:R-:W-:Y:S01]  /*37e0*/  BSSY.RECONVERGENT B2, `(.L_x_3297) ;  /* 0x0000012000027945 */ /* 0x000fe20003800200 */
[----:B------:R-:W-:-:S03]  /*37f0*/  ISETP.GT.AND P4, PT, R5, RZ, PT ;  /* 0x000000ff0500720c */ /* 0x000fc60003f84270 */
[----:B------:R-:W-:Y:S10]  /*3800*/  @!P1 BRA `(.L_x_3298) ;  /* 0x00000000003c9947 */ /* 0x000ff40003800000 */
[----:B------:R-:W-:Y:S01]  /*3810*/  @P4 FFMA.FTZ R179, R3, R203, R2 ;  /* 0x000000cb03b34223 */ /* 0x000fe20000010002 */
[----:B-----5:R-:W-:Y:S02]  /*3820*/  SHF.L.U32 R177, R32, 0x10, RZ ;  /* 0x0000001020b17819 */ /* 0x020fe400000006ff */
[----:B------:R-:W-:Y:S01]  /*3830*/  LOP3.LUT P0, RZ, R192, 0xff, RZ, 0xc0, !PT ;  /* 0x000000ffc0ff7812 */ /* 0x000fe2000780c0ff */
[----:B------:R-:W-:-:S04]  /*3840*/  @P4 FADD.FTZ R179, R8, -R179 ;  /* 0x800000b308b34221 */ /* 0x000fc80000010000 */
[----:B------:R-:W-:-:S04]  /*3850*/  @P4 FFMA.FTZ R177, R4, R179, R177 ;  /* 0x000000b304b14223 */ /* 0x000fc800000100b1 */
[----:B------:R-:W-:-:S04]  /*3860*/  FMUL.FTZ R177, R177, UR13 ;  /* 0x0000000db1b17c20 */ /* 0x000fc80008410000 */
[----:B------:R-:W-:Y:S01]  /*3870*/  FMUL.FTZ R179, R177, UR12 ;  /* 0x0000000cb1b37c20 */ /* 0x000fe20008410000 */
[----:B------:R-:W-:Y:S01]  /*3880*/  HFMA2 R177, -RZ, RZ, 0, 0 ;  /* 0x00000000ffb17431 */ /* 0x000fe200000001ff */
[----:B------:R-:W-:Y:S02]  /*3890*/  @P0 SHF.L.U32 R178, R160, 0x10, RZ ;  /* 0x00000010a0b20819 */ /* 0x000fe400000006ff */
[----:B------:R-:W-:-:S03]  /*38a0*/  FMUL.FTZ R176, R144, R179 ;  /* 0x000000b390b07220 */ /* 0x000fc60000410000 */
[----:B------:R-:W-:Y:S02]  /*38b0*/  @P0 FMUL.FTZ R177, R178, R179 ;  /* 0x000000b3b2b10220 */ /* 0x000fe40000410000 */
[----:B------:R-:W-:Y:S02]  /*38c0*/  FSEL R176, R176, RZ, P0 ;  /* 0x000000ffb0b07208 */ /* 0x000fe40000000000 */
[----:B------:R-:W-:Y:S02]  /*38d0*/  FADD.FTZ R56, R56, R177 ;  /* 0x000000b138387221 */ /* 0x000fe40000010000 */
[----:B------:R-:W-:-:S04]  /*38e0*/  F2FP.BF16.F32.PACK_AB R176, RZ, R176 ;  /* 0x000000b0ffb0723e */ /* 0x000fc800000010ff */
[----:B------:R-:W-:-:S07]  /*38f0*/  PRMT R164, R176, 0x7610, R164 ;  /* 0x00007610b0a47816 */ /* 0x000fce00000000a4 */
.L_x_3298:
[----:B------:R-:W-:Y:S05]  /*3900*/  BSYNC.RECONVERGENT B2 ;  /* 0x0000000000027941 */ /* 0x000fea0003800200 */
.L_x_3297:
[----:B------:R-:W-:Y:S04]  /*3910*/  BSSY.RECONVERGENT B2, `(.L_x_3299) ;  /* 0x0000013000027945 */ /* 0x000fe80003800200 */
[----:B------:R-:W-:Y:S05]  /*3920*/  @!P1 BRA `(.L_x_3300) ;  /* 0x0000000000449947 */ /* 0x000fea0003800000 */
[----:B-----5:R-:W-:Y:S01]  /*3930*/  PRMT R176, R32, 0x7632, R176 ;  /* 0x0000763220b07816 */ /* 0x020fe200000000b0 */
[----:B------:R-:W-:Y:S01]  /*3940*/  @P4 FFMA.FTZ R178, R16, R203, R2 ;  /* 0x000000cb10b24223 */ /* 0x000fe20000010002 */
[----:B------:R-:W-:Y:S02]  /*3950*/  LOP3.LUT P0, RZ, R192, 0xff00, RZ, 0xc0, !PT ;  /* 0x0000ff00c0ff7812 */ /* 0x000fe4000780c0ff */
[----:B------:R-:W-:Y:S01]  /*3960*/  SHF.L.U32 R177, R176, 0x10, RZ ;  /* 0x00000010b0b17819 */ /* 0x000fe200000006ff */
[----:B------:R-:W-:Y:S01]  /*3970*/  @P4 FADD.FTZ R178, R17, -R178 ;  /* 0x800000b211b24221 */ /* 0x000fe20000010000 */
[----:B------:R-:W-:-:S03]  /*3980*/  MOV R176, RZ ;  /* 0x000000ff00b07202 */ /* 0x000fc60000000f00 */
[----:B------:R-:W-:-:S04]  /*3990*/  @P4 FFMA.FTZ R177, R4, R178, R177 ;  /* 0x000000b204b14223 */ /* 0x000fc800000100b1 */
[----:B------:R-:W-:Y:S02]  /*39a0*/  FMUL.FTZ R177, R177, UR13 ;  /* 0x0000000db1b17c20 */ /* 0x000fe40008410000 */
[----:B------:R-:W-:Y:S02]  /*39b0*/  @P0 PRMT R178, R160, 0x7632, R178 ;  /* 0x00007632a0b20816 */ /* 0x000fe400000000b2 */
[----:B------:R-:W-:-:S03]  /*39c0*/  FMUL.FTZ R179, R177, UR12 ;  /* 0x0000000cb1b37c20 */ /* 0x000fc60008410000 */
[----:B------:R-:W-:Y:S02]  /*39d0*/  @P0 IMAD.U32 R178, R178, 0x10000, RZ ;  /* 0x00010000b2b20824 */ /* 0x000fe400078e00ff */
[----:B------:R-:W-:Y:S02]  /*39e0*/  FMUL.FTZ R177, R145, R179 ;  /* 0x000000b391b17220 */ /* 0x000fe40000410000 */
[----:B------:R-:W-:-:S03]  /*39f0*/  @P0 FMUL.FTZ R176, R179, R178 ;  /* 0x000000b2b3b00220 */ /* 0x000fc60000410000 */
[----:B------:R-:W-:Y:S01]  /*3a00*/  FSEL R177, R177, RZ, P0 ;  /* 0x000000ffb1b17208 */ /* 0x000fe20000000000 */
[----:B------:R-:W-:-:S03]  /*3a10*/  FADD.FTZ R57, R57, R176 ;  /* 0x000000b039397221 */ /* 0x000fc60000010000 */
[----:B------:R-:W-:-:S04]  /*3a20*/  F2FP.BF16.F32.PACK_AB R177, RZ, R177 ;  /* 0x000000b1ffb1723e */ /* 0x000fc800000010ff */
[----:B------:R-:W-:-:S07]  /*3a30*/  PRMT R164, R164, 0x5410, R177 ;  /* 0x00005410a4a47816 */ /* 0x000fce00000000b1 */
.L_x_3300:
[----:B------:R-:W-:Y:S05]  /*3a40*/  BSYNC.RECONVERGENT B2 ;  /* 0x0000000000027941 */ /* 0x000fea0003800200 */
.L_x_3299:
[----:B------:R-:W-:Y:S04]  /*3a50*/  BSSY.RECONVERGENT B2, `(.L_x_3301) ;  /* 0x0000011000027945 */ /* 0x000fe80003800200 */
[----:B------:R-:W-:Y:S05]  /*3a60*/  @!P1 BRA `(.L_x_3302) ;  /* 0x00000000003c9947 */ /* 0x000fea0003800000 */
        /* <DEDUP_REMOVED lines=15> */
.L_x_3302:
[----:B------:R-:W-:Y:S05]  /*3b60*/  BSYNC.RECONVERGENT B2 ;  /* 0x0000000000027941 */ /* 0x000fea0003800200 */
.L_x_3301:
        /* <DEDUP_REMOVED lines=19> */
.L_x_3304:
[----:B------:R-:W-:Y:S05]  /*3ca0*/  BSYNC.RECONVERGENT B2 ;  /* 0x0000000000027941 */ /* 0x000fea0003800200 */
.L_x_3303:
        /* <DEDUP_REMOVED lines=17> */
.L_x_3306:
[----:B------:R-:W-:Y:S05]  /*3dc0*/  BSYNC.RECONVERGENT B2 ;  /* 0x0000000000027941 */ /* 0x000fea0003800200 */
.L_x_3305:
        /* <DEDUP_REMOVED lines=19> */
.L_x_3308:
[----:B------:R-:W-:Y:S05]  /*3f00*/  BSYNC.RECONVERGENT B2 ;  /* 0x0000000000027941 */ /* 0x000fea0003800200 */
.L_x_3307:
        /* <DEDUP_REMOVED lines=17> */
.L_x_3310:
[----:B------:R-:W-:Y:S05]  /*4020*/  BSYNC.RECONVERGENT B2 ;  /* 0x0000000000027941 */ /* 0x000fea0003800200 */
.L_x_3309:
[----:B------:R-:W-:Y:S05]  /*4030*/  @!P1 BRA `(.L_x_3281) ;  /* 0x0000000800d49947 */ /* 0x000fea0003800000 */
[----:B-----5:R-:W-:Y:S01]  /*4040*/  PRMT R176, R35, 0x7632, R176 ;  /* 0x0000763223b07816 */ /* 0x020fe200000000b0 */
[----:B------:R-:W-:Y:S01]  /*4050*/  @P4 FFMA.FTZ R178, R22, R203, R2 ;  /* 0x000000cb16b24223 */ /* 0x000fe20000010002 */
[----:B------:R-:W-:Y:S02]  /*4060*/  ISETP.GE.U32.AND P0, PT, R192, RZ, PT ;  /* 0x000000ffc000720c */ /* 0x000fe40003f06070 */
[----:B------:R-:W-:Y:S01]  /*4070*/  SHF.L.U32 R177, R176, 0x10, RZ ;  /* 0x00000010b0b17819 */ /* 0x000fe200000006ff */
[----:B------:R-:W-:Y:S01]  /*4080*/  @P4 FADD.FTZ R178, R23, -R178 ;  /* 0x800000b217b24221 */ /* 0x000fe20000010000 */
[----:B------:R-:W-:Y:S02]  /*4090*/  ISETP.GE.U32.AND.EX P0, PT, R193, 0x1000000, PT, P0 ;  /* 0x01000000c100780c */ /* 0x000fe40003f06100 */
[----:B------:R-:W-:Y:S01]  /*40a0*/  MOV R176, RZ ;  /* 0x000000ff00b07202 */ /* 0x000fe20000000f00 */
[----:B------:R-:W-:-:S04]  /*40b0*/  @P4 FFMA.FTZ R177, R4, R178, R177 ;  /* 0x000000b204b14223 */ /* 0x000fc800000100b1 */
[----:B------:R-:W-:-:S04]  /*40c0*/  FMUL.FTZ R177, R177, UR13 ;  /* 0x0000000db1b17c20 */ /* 0x000fc80008410000 */
[----:B------:R-:W-:Y:S02]  /*40d0*/  FMUL.FTZ R220, R177, UR12 ;  /* 0x0000000cb1dc7c20 */ /* 0x000fe40008410000 */
[----:B------:R-:W-:Y:S02]  /*40e0*/  @P0 PRMT R177, R163, 0x7632, R177 ;  /* 0x00007632a3b10816 */ /* 0x000fe400000000b1 */
[----:B------:R-:W-:-:S03]  /*40f0*/  FMUL.FTZ R178, R143, R220 ;  /* 0x000000dc8fb27220 */ /* 0x000fc60000410000 */
[----:B------:R-:W-:Y:S02]  /*4100*/  @P0 IMAD.U32 R177, R177, 0x10000, RZ ;  /* 0x00010000b1b10824 */ /* 0x000fe400078e00ff */
[----:B------:R-:W-:Y:S02]  /*4110*/  FSEL R178, R178, RZ, P0 ;  /* 0x000000ffb2b27208 */ /* 0x000fe40000000000 */
[----:B------:R-:W-:Y:S02]  /*4120*/  @P0 FMUL.FTZ R176, R220, R177 ;  /* 0x000000b1dcb00220 */ /* 0x000fe40000410000 */
[----:B------:R-:W-:Y:S02]  /*4130*/  F2FP.BF16.F32.PACK_AB R178, RZ, R178 ;  /* 0x000000b2ffb2723e */ /* 0x000fe400000010ff */
[----:B------:R-:W-:Y:S02]  /*4140*/  FADD.FTZ R55, R55, R176 ;  /* 0x000000b037377221 */ /* 0x000fe40000010000 */
[----:B------:R-:W-:Y:S01]  /*4150*/  PRMT R167, R167, 0x5410, R178 ;  /* 0x00005410a7a77816 */ /* 0x000fe200000000b2 */
[----:B------:R-:W-:Y:S06]  /*4160*/  BRA `(.L_x_3281) ;  /* 0x0000000800887947 */ /* 0x000fec0003800000 */
.L_x_3296:
[----:B------:R-:W-:Y:S01]  /*4170*/  ISETP.GT.AND P0, PT, R5, RZ, PT ;  /* 0x000000ff0500720c */ /* 0x000fe20003f04270 */
[----:B------:R-:W-:Y:S01]  /*4180*/  @P4 FFMA.FTZ R169, R3, R203, R2 ;  /* 0x000000cb03a94223 */ /* 0x000fe20000010002 */
[C---:B-----5:R-:W-:Y:S01]  /*4190*/  PRMT R168, R32.reuse, 0x7632, R168 ;  /* 0x0000763220a87816 */ /* 0x060fe200000000a8 */
[----:B------:R-:W-:Y:S01]  /*41a0*/  BSSY.RECONVERGENT B2, `(.L_x_3311) ;  /* 0x0000035000027945 */ /* 0x000fe20003800200 */
[----:B------:R-:W-:Y:S01]  /*41b0*/  SHF.L.U32 R221, R32, 0x10, RZ ;  /* 0x0000001020dd7819 */ /* 0x000fe200000006ff */
[----:B------:R-:W-:Y:S01]  /*41c0*/  @P4 FADD.FTZ R169, R8, -R169 ;  /* 0x800000a908a94221 */ /* 0x000fe20000010000 */
[----:B------:R-:W-:Y:S02]  /*41d0*/  SHF.L.U32 R223, R168, 0x10, RZ ;  /* 0x00000010a8df7819 */ /* 0x000fe400000006ff */
[----:B------:R-:W-:Y:S01]  /*41e0*/  PRMT R217, R33, 0x7632, R217 ;  /* 0x0000763221d97816 */ /* 0x000fe200000000d9 */
[----:B------:R-:W-:Y:S01]  /*41f0*/  @P4 FFMA.FTZ R221, R4, R169, R221 ;  /* 0x000000a904dd4223 */ /* 0x000fe200000100dd */
        /* <DEDUP_REMOVED lines=11> */
[-CC-:B------:R-:W-:Y:S01]  /*42b0*/  @P0 FFMA.FTZ R168, R20, R203.reuse, R2.reuse ;  /* 0x000000cb14a80223 */ /* 0x180fe20000010002 */
[----:B------:R-:W-:Y:S01]  /*42c0*/  @P0 FFMA.FTZ R217, R4, R176, R217 ;  /* 0x000000b004d90223 */ /* 0x000fe200000100d9 */
[----:B------:R-:W-:Y:S01]  /*42d0*/  PRMT R177, R35, 0x7632, R177 ;  /* 0x0000763223b17816 */ /* 0x000fe200000000b1 */
[-CC-:B------:R-:W-:Y:S01]  /*42e0*/  @P0 FFMA.FTZ R179, R15, R203.reuse, R2.reuse ;  /* 0x000000cb0fb30223 */ /* 0x180fe20000010002 */
[----:B------:R-:W-:Y:S01]  /*42f0*/  SHF.L.U32 R207, R34, 0x10, RZ ;  /* 0x0000001022cf7819 */ /* 0x000fe200000006ff */
[----:B------:R-:W-:Y:S01]  /*4300*/  @P0 FFMA.FTZ R176, R22, R203, R2 ;  /* 0x000000cb16b00223 */ /* 0x000fe20000010002 */
[----:B------:R-:W-:Y:S01]  /*4310*/  SHF.L.U32 R205, R205, 0x10, RZ ;  /* 0x00000010cdcd7819 */ /* 0x000fe200000006ff */
        /* <DEDUP_REMOVED lines=19> */
[----:B------:R-:W-:-:S04]  /*4450*/  FMUL.FTZ R221, R221, UR13 ;  /* 0x0000000ddddd7c20 */ /* 0x000fc80008410000 */
[----:B------:R-:W-:Y:S01]  /*4460*/  FMUL.FTZ R225, R221, UR12 ;  /* 0x0000000cdde17c20 */ /* 0x000fe20008410000 */
[----:B------:R-:W-:-:S03]  /*4470*/  HFMA2 R221, -RZ, RZ, 0, 0 ;  /* 0x00000000ffdd7431 */ /* 0x000fc600000001ff */
[----:B------:R-:W-:-:S04]  /*4480*/  FMUL.FTZ R220, R144, R225 ;  /* 0x000000e190dc7220 */ /* 0x000fc80000410000 */
[----:B------:R-:W-:Y:S02]  /*4490*/  @P0 SHF.L.U32 R222, R160, 0x10, RZ ;  /* 0x00000010a0de0819 */ /* 0x000fe400000006ff */
[----:B------:R-:W-:-:S03]  /*44a0*/  FSEL R220, R220, RZ, P0 ;  /* 0x000000ffdcdc7208 */ /* 0x000fc60000000000 */
[----:B------:R-:W-:Y:S01]  /*44b0*/  @P0 FMUL.FTZ R221, R222, R225 ;  /* 0x000000e1dedd0220 */ /* 0x000fe20000410000 */
[----:B------:R-:W-:-:S03]  /*44c0*/  F2FP.BF16.F32.PACK_AB R220, RZ, R220 ;  /* 0x000000dcffdc723e */ /* 0x000fc600000010ff */
[----:B------:R-:W-:Y:S01]  /*44d0*/  FADD.FTZ R56, R56, R221 ;  /* 0x000000dd38387221 */ /* 0x000fe20000010000 */
[----:B------:R-:W-:-:S07]  /*44e0*/  PRMT R164, R220, 0x7610, R164 ;  /* 0x00007610dca47816 */ /* 0x000fce00000000a4 */
.L_x_3312:
[----:B------:R-:W-:Y:S05]  /*44f0*/  BSYNC.RECONVERGENT B2 ;  /* 0x0000000000027941 */ /* 0x000fea0003800200 */
.L_x_3311:
[----:B------:R-:W-:Y:S04]  /*4500*/  BSSY.RECONVERGENT B2, `(.L_x_3313) ;  /* 0x000000e000027945 */ /* 0x000fe80003800200 */
[----:B------:R-:W-:Y:S05]  /*4510*/  @!P1 BRA `(.L_x_3314) ;  /* 0x0000000000309947 */ /* 0x000fea0003800000 */
[----:B------:R-:W-:Y:S01]  /*4520*/  LOP3.LUT P0, RZ, R192, 0xff00, RZ, 0xc0, !PT ;  /* 0x0000ff00c0ff7812 */ /* 0x000fe2000780c0ff */
[----:B------:R-:W-:Y:S01]  /*4530*/  FMUL.FTZ R223, R223, UR13 ;  /* 0x0000000ddfdf7c20 */ /* 0x000fe20008410000 */
[----:B------:R-:W-:-:S03]  /*4540*/  MOV R220, RZ ;  /* 0x000000ff00dc7202 */ /* 0x000fc60000000f00 */
[----:B------:R-:W-:-:S04]  /*4550*/  FMUL.FTZ R224, R223, UR12 ;  /* 0x0000000cdfe07c20 */ /* 0x000fc80008410000 */
        /* <DEDUP_REMOVED lines=8> */
.L_x_3314:
[----:B------:R-:W-:Y:S05]  /*45e0*/  BSYNC.RECONVERGENT B2 ;  /* 0x0000000000027941 */ /* 0x000fea0003800200 */
.L_x_3313:
[----:B------:R-:W-:Y:S04]  /*45f0*/  BSSY.RECONVERGENT B2, `(.L_x_3315) ;  /* 0x000000d000027945 */ /* 0x000fe80003800200 */
[----:B------:R-:W-:Y:S05]  /*4600*/  @!P1 BRA `(.L_x_3316) ;  /* 0x00000000002c9947 */ /* 0x000fea0003800000 */
        /* <DEDUP_REMOVED lines=11> */
.L_x_3316:
[----:B------:R-:W-:Y:S05]  /*46c0*/  BSYNC.RECONVERGENT B2 ;  /* 0x0000000000027941 */ /* 0x000fea0003800200 */
.L_x_3315:
        /* <DEDUP_REMOVED lines=14> */
.L_x_3318:
[----:B------:R-:W-:Y:S05]  /*47b0*/  BSYNC.RECONVERGENT B2 ;  /* 0x0000000000027941 */ /* 0x000fea0003800200 */
.L_x_3317:
[----:B------:R-:W-:Y:S04]  /*47c0*/  BSSY.RECONVERGENT B2, `(.L_x_3319) ;  /* 0x000000d000027945 */ /* 0x000fe80003800200 */
[----:B------:R-:W-:Y:S05]  /*47d0*/  @!P1 BRA `(.L_x_3320) ;  /* 0x00000000002c9947 */ /* 0x000fea0003800000 */
[----:B------:R-:W-:Y:S01]  /*47e0*/  LOP3.LUT P0, RZ, R193, 0xff, RZ, 0xc0, !PT ;  /* 0x000000ffc1ff7812 */ /* 0x000fe2000780c0ff */
        /* <DEDUP_REMOVED lines=10> */
.L_x_3320:
[----:B------:R-:W-:Y:S05]  /*4890*/  BSYNC.RECONVERGENT B2 ;  /* 0x0000000000027941 */ /* 0x000fea0003800200 */
.L_x_3319:
        /* <DEDUP_REMOVED lines=14> */
.L_x_3322:
[----:B------:R-:W-:Y:S05]  /*4980*/  BSYNC.RECONVERGENT B2 ;  /* 0x0000000000027941 */ /* 0x000fea0003800200 */
.L_x_3321:
        /* <DEDUP_REMOVED lines=13> */
.L_x_3324:
[----:B------:R-:W-:Y:S05]  /*4a60*/  BSYNC.RECONVERGENT B2 ;  /* 0x0000000000027941 */ /* 0x000fea0003800200 */
.L_x_3323:
[----:B------:R-:W-:Y:S02]  /*4a70*/  F2FP.BF16.F32.PACK_AB R171, R177, R171 ;  /* 0x000000abb1ab723e */ /* 0x000fe400000010ff */
[----:B------:R-:W-:Y:S02]  /*4a80*/  PRMT R170, R179, 0x5410, R170 ;  /* 0x00005410b3aa7816 */ /* 0x000fe400000000aa */
[----:B------:R-:W-:Y:S02]  /*4a90*/  PRMT R169, R169, 0x5410, R178 ;  /* 0x00005410a9a97816 */ /* 0x000fe400000000b2 */
[----:B------:R-:W-:Y:S01]  /*4aa0*/  PRMT R168, R168, 0x5410, R176 ;  /* 0x00005410a8a87816 */ /* 0x000fe200000000b0 */
[----:B------:R-:W-:Y:S06]  /*4ab0*/  @!P1 BRA `(.L_x_3281) ;  /* 0x0000000000349947 */ /* 0x000fec0003800000 */
[----:B------:R-:W-:Y:S01]  /*4ac0*/  ISETP.GE.U32.AND P0, PT, R192, RZ, PT ;  /* 0x000000ffc000720c */ /* 0x000fe20003f06070 */
[----:B------:R-:W-:Y:S01]  /*4ad0*/  FMUL.FTZ R177, R177, UR13 ;  /* 0x0000000db1b17c20 */ /* 0x000fe20008410000 */
[----:B------:R-:W-:Y:S02]  /*4ae0*/  MOV R176, RZ ;  /* 0x000000ff00b07202 */ /* 0x000fe40000000f00 */
[----:B------:R-:W-:Y:S01]  /*4af0*/  ISETP.GE.U32.AND.EX P0, PT, R193, 0x1000000, PT, P0 ;  /* 0x01000000c100780c */ /* 0x000fe20003f06100 */
[----:B------:R-:W-:-:S04]  /*4b00*/  FMUL.FTZ R220, R177, UR12 ;  /* 0x0000000cb1dc7c20 */ /* 0x000fc80008410000 */
[----:B------:R-:W-:-:S05]  /*4b10*/  FMUL.FTZ R178, R143, R220 ;  /* 0x000000dc8fb27220 */ /* 0x000fca0000410000 */
[----:B------:R-:W-:-:S03]  /*4b20*/  FSEL R178, R178, RZ, P0 ;  /* 0x000000ffb2b27208 */ /* 0x000fc60000000000 */
[----:B------:R-:W-:Y:S02]  /*4b30*/  @P0 PRMT R177, R163, 0x7632, R177 ;  /* 0x00007632a3b10816 */ /* 0x000fe400000000b1 */
[----:B------:R-:W-:-:S03]  /*4b40*/  F2FP.BF16.F32.PACK_AB R178, RZ, R178 ;  /* 0x000000b2ffb2723e */ /* 0x000fc600000010ff */
[----:B------:R-:W-:Y:S01]  /*4b50*/  @P0 IMAD.U32 R177, R177, 0x10000, RZ ;  /* 0x00010000b1b10824 */ /* 0x000fe200078e00ff */
[----:B------:R-:W-:-:S03]  /*4b60*/  PRMT R167, R167, 0x5410, R178 ;  /* 0x00005410a7a77816 */ /* 0x000fc600000000b2 */
[----:B------:R-:W-:-:S04]  /*4b70*/  @P0 FMUL.FTZ R176, R220, R177 ;  /* 0x000000b1dcb00220 */ /* 0x000fc80000410000 */
[----:B------:R-:W-:-:S07]  /*4b80*/  FADD.FTZ R55, R55, R176 ;  /* 0x000000b037377221 */ /* 0x000fce0000010000 */
.L_x_3281:
[----:B------:R-:W-:Y:S05]  /*4b90*/  BSYNC.RECONVERGENT B1 ;  /* 0x0000000000017941 */ /* 0x000fea0003800200 */
.L_x_3264:
        /* <DEDUP_REMOVED lines=10> */
.L_x_3261:
[----:B------:R-:W-:Y:S05]  /*4c40*/  BSYNC.RECONVERGENT B0 ;  /* 0x0000000000007941 */ /* 0x000fea0003800200 */
.L_x_3260:
[----:B------:R-:W-:Y:S04]  /*4c50*/  BSSY.RECONVERGENT B0, `(.L_x_3325) ;  /* 0x0000293000007945 */ /* 0x000fe80003800200 */
[----:B------:R-:W-:Y:S05]  /*4c60*/  @!P2 BRA `(.L_x_3326) ;  /* 0x000000280044a947 */ /* 0x000fea0003800000 */
[----:B------:R-:W-:Y:S04]  /*4c70*/  BSSY.RECONVERGENT B1, `(.L_x_3327) ;  /* 0x0000005000017945 */ /* 0x000fe80003800200 */
[----:B------:R-:W-:Y:S05]  /*4c80*/  @!P1 BRA `(.L_x_3328) ;  /* 0x00000000000c9947 */ /* 0x000fea0003800000 */
[----:B-----5:R-:W1:Y:S02]  /*4c90*/  LDC.64 R160, c[0x0][0x390] ;  /* 0x0000e400ffa07b82 */ /* 0x020e640000000a00 */
[----:B-1----:R-:W-:-:S06]  /*4ca0*/  IMAD.WIDE.U32 R160, R201, 0x10, R160 ;  /* 0x00000010c9a07825 */ /* 0x002fcc00078e00a0 */
[----:B------:R-:W5:Y:S02]  /*4cb0*/  LDG.E.128 R160, desc[UR6][R160.64] ;  /* 0x00000006a0a07981 */ /* 0x000f64000c1e1d00 */
.L_x_3328:
[----:B------:R-:W-:Y:S05]  /*4cc0*/  BSYNC.RECONVERGENT B1 ;  /* 0x0000000000017941 */ /* 0x000fea0003800200 */
.L_x_3327:
        /* <DEDUP_REMOVED lines=9> */
[----:B------:R-:W-:Y:S01]  /*4d60*/  BSSY.RECONVERGENT B2, `(.L_x_3332) ;  /* 0x0000037000027945 */ /* 0x000fe20003800200 */
[----:B0----5:R-:W-:Y:S02]  /*4d70*/  PRMT R168, R28, 0x7632, R168 ;  /* 0x000076321ca87816 */ /* 0x021fe400000000a8 */
[----:B------:R-:W-:Y:S02]  /*4d80*/  PRMT R207, R29, 0x7632, R207 ;  /* 0x000076321dcf7816 */ /* 0x000fe400000000cf */
[----:B------:R-:W-:Y:S02]  /*4d90*/  SHF.L.U32 R223, R168, 0x10, RZ ;  /* 0x00000010a8df7819 */ /* 0x000fe400000006ff */
[----:B------:R-:W-:Y:S01]  /*4da0*/  SHF.L.U32 R221, R28, 0x10, RZ ;  /* 0x000000101cdd7819 */ /* 0x000fe200000006ff */
[----:B------:R-:W-:Y:S01]  /*4db0*/  IMAD.U32 R207, R207, 0x10000, RZ ;  /* 0x00010000cfcf7824 */ /* 0x000fe200078e00ff */
[----:B------:R-:W-:-:S02]  /*4dc0*/  PRMT R205, R30, 0x7632, R205 ;  /* 0x000076321ecd7816 */ /* 0x000fc400000000cd */
[----:B------:R-:W-:Y:S01]  /*4dd0*/  SHF.L.U32 R219, R29, 0x10, RZ ;  /* 0x000000101ddb7819 */ /* 0x000fe200000006ff */
        /* <DEDUP_REMOVED lines=47> */
.L_x_3333:
[----:B------:R-:W-:Y:S05]  /*50d0*/  BSYNC.RECONVERGENT B2 ;  /* 0x0000000000027941 */ /* 0x000fea0003800200 */
.L_x_3332:
        /* <DEDUP_REMOVED lines=14> */
.L_x_3335:
[----:B------:R-:W-:Y:S05]  /*51c0*/  BSYNC.RECONVERGENT B2 ;  /* 0x0000000000027941 */ /* 0x000fea0003800200 */
.L_x_3334:
        /* <DEDUP_REMOVED lines=13> */
.L_x_3337:
[----:B------:R-:W-:Y:S05]  /*52a0*/  BSYNC.RECONVERGENT B2 ;  /* 0x0000000000027941 */ /* 0x000fea0003800200 */
.L_x_3336:
        /* <DEDUP_REMOVED lines=14> */
.L_x_3339:
[----:B------:R-:W-:Y:S05]  /*5390*/  BSYNC.RECONVERGENT B2 ;  /* 0x0000000000027941 */ /* 0x000fea0003800200 */
.L_x_3338:
[----:B------:R-:W-:Y:S04]  /*53a0*/  BSSY.RECONVERGENT B2, `(.L_x_3340) ;  /* 0x000000d000027945 */ /* 0x000fe80003800200 */
[----:B------:R-:W-:Y:S05]  /*53b0*/  @!P1 BRA `(.L_x_3341) ;  /* 0x00000000002c9947 */ /* 0x000fea0003800000 */
[----:B------:R-:W-:Y:S01]  /*53c0*/  LOP3.LUT P0, RZ, R191, 0xff, RZ, 0xc0, !PT ;  /* 0x000000ffbfff7812 */ /* 0x000fe2000780c0ff */
        /* <DEDUP_REMOVED lines=10> */
.L_x_3341:
[----:B------:R-:W-:Y:S05]  /*5470*/  BSYNC.RECONVERGENT B2 ;  /* 0x0000000000027941 */ /* 0x000fea0003800200 */
.L_x_3340:
        /* <DEDUP_REMOVED lines=14> */
.L_x_3343:
[----:B------:R-:W-:Y:S05]  /*5560*/  BSYNC.RECONVERGENT B2 ;  /* 0x0000000000027941 */ /* 0x000fea0003800200 */
.L_x_3342:
[----:B------:R-:W-:Y:S04]  /*5570*/  BSSY.RECONVERGENT B2, `(.L_x_3344) ;  /* 0x000000d000027945 */ /* 0x000fe80003800200 */
[----:B------:R-:W-:Y:S05]  /*5580*/  @!P1 BRA `(.L_x_3345) ;  /* 0x00000000002c9947 */ /* 0x000fea0003800000 */
[----:B------:R-:W-:Y:S01]  /*5590*/  LOP3.LUT P0, RZ, R191, 0xff0000, RZ, 0xc0, !PT ;  /* 0x00ff0000bfff7812 */ /* 0x000fe2000780c0ff */
[----:B------:R-:W-:Y:S01]  /*55a0*/  FMUL.FTZ R202, R171, UR13 ;  /* 0x0000000dabca7c20 */ /* 0x000fe20008410000 */
[----:B------:R-:W-:-:S03]  /*55b0*/  HFMA2 R205, -RZ, RZ, 0, 0 ;  /* 0x00000000ffcd7431 */ /* 0x000fc600000001ff */
[----:B------:R-:W-:-:S04]  /*55c0*/  FMUL.FTZ R207, R202, UR12 ;  /* 0x0000000ccacf7c20 */ /* 0x000fc80008410000 */
[----:B------:R-:W-:-:S04]  /*55d0*/  FMUL.FTZ R202, R126, R207 ;  /* 0x000000cf7eca7220 */ /* 0x000fc80000410000 */
[----:B------:R-:W-:Y:S01]  /*55e0*/  @P0 IMAD.U32 R206, R163, 0x10000, RZ ;  /* 0x00010000a3ce0824 */ /* 0x000fe200078e00ff */
[----:B------:R-:W-:-:S03]  /*55f0*/  FSEL R202, R202, RZ, P0 ;  /* 0x000000ffcaca7208 */ /* 0x000fc60000000000 */
[----:B------:R-:W-:Y:S01]  /*5600*/  @P0 FMUL.FTZ R205, R206, R207 ;  /* 0x000000cfcecd0220 */ /* 0x000fe20000410000 */
[----:B------:R-:W-:-:S03]  /*5610*/  F2FP.BF16.F32.PACK_AB R202, RZ, R202 ;  /* 0x000000caffca723e */ /* 0x000fc600000010ff */
[----:B------:R-:W-:Y:S01]  /*5620*/  FADD.FTZ R46, R46, R205 ;  /* 0x000000cd2e2e7221 */ /* 0x000fe20000010000 */
[----:B------:R-:W-:-:S07]  /*5630*/  PRMT R167, R202, 0x7610, R167 ;  /* 0x00007610caa77816 */ /* 0x000fce00000000a7 */
.L_x_3345:
[----:B------:R-:W-:Y:S05]  /*5640*/  BSYNC.RECONVERGENT B2 ;  /* 0x0000000000027941 */ /* 0x000fea0003800200 */
.L_x_3344:
        /* <DEDUP_REMOVED lines=19> */
.L_x_3331:
[----:B------:R-:W-:Y:S01]  /*5780*/  BSSY.RECONVERGENT B2, `(.L_x_3347) ;  /* 0x0000012000027945 */ /* 0x000fe20003800200 */
[----:B------:R-:W-:-:S03]  /*5790*/  ISETP.GT.AND P4, PT, R5, RZ, PT ;  /* 0x000000ff0500720c */ /* 0x000fc60003f84270 */
[----:B------:R-:W-:Y:S10]  /*57a0*/  @!P1 BRA `(.L_x_3348) ;  /* 0x00000000003c9947 */ /* 0x000ff40003800000 */
[----:B0-----:R-:W-:Y:S01]  /*57b0*/  @P4 FFMA.FTZ R179, R25, R203, R2 ;  /* 0x000000cb19b34223 */ /* 0x001fe20000010002 */
        /* <DEDUP_REMOVED lines=14> */
.L_x_3348:
[----:B------:R-:W-:Y:S05]  /*58a0*/  BSYNC.RECONVERGENT B2 ;  /* 0x0000000000027941 */ /* 0x000fea0003800200 */
.L_x_3347:
[----:B------:R-:W-:Y:S04]  /*58b0*/  BSSY.RECONVERGENT B2, `(.L_x_3349) ;  /* 0x0000013000027945 */ /* 0x000fe80003800200 */
[----:B------:R-:W-:Y:S05]  /*58c0*/  @!P1 BRA `(.L_x_3350) ;  /* 0x0000000000449947 */ /* 0x000fea0003800000 */
[----:B0----5:R-:W-:Y:S01]  /*58d0*/  PRMT R176, R28, 0x7632, R176 ;  /* 0x000076321cb07816 */ /* 0x021fe200000000b0 */
[----:B------:R-:W-:Y:S01]  /*58e0*/  @P4 FFMA.FTZ R178, R184, R203, R2 ;  /* 0x000000cbb8b24223 */ /* 0x000fe20000010002 */
[----:B------:R-:W-:-:S03]  /*58f0*/  LOP3.LUT P0, RZ, R190, 0xff00, RZ, 0xc0, !PT ;  /* 0x0000ff00beff7812 */ /* 0x000fc6000780c0ff */
[----:B------:R-:W-:Y:S02]  /*5900*/  IMAD.U32 R177, R176, 0x10000, RZ ;  /* 0x00010000b0b17824 */ /* 0x000fe400078e00ff */
[----:B------:R-:W-:Y:S01]  /*5910*/  @P4 FADD.FTZ R178, R185, -R178 ;  /* 0x800000b2b9b24221 */ /* 0x000fe20000010000 */
[----:B------:R-:W-:-:S03]  /*5920*/  MOV R176, RZ ;  /* 0x000000ff00b07202 */ /* 0x000fc60000000f00 */
[----:B------:R-:W-:-:S04]  /*5930*/  @P4 FFMA.FTZ R177, R4, R178, R177 ;  /* 0x000000b204b14223 */ /* 0x000fc800000100b1 */
[----:B------:R-:W-:Y:S01]  /*5940*/  FMUL.FTZ R177, R177, UR13 ;  /* 0x0000000db1b17c20 */ /* 0x000fe20008410000 */
[----:B------:R-:W-:-:S03]  /*5950*/  @P0 PRMT R178, R160, 0x7632, R178 ;  /* 0x00007632a0b20816 */ /* 0x000fc600000000b2 */
[----:B------:R-:W-:Y:S01]  /*5960*/  FMUL.FTZ R179, R177, UR12 ;  /* 0x0000000cb1b37c20 */ /* 0x000fe20008410000 */
[----:B------:R-:W-:-:S03]  /*5970*/  @P0 SHF.L.U32 R178, R178, 0x10, RZ ;  /* 0x00000010b2b20819 */ /* 0x000fc600000006ff */
[----:B------:R-:W-:Y:S02]  /*5980*/  FMUL.FTZ R177, R129, R179 ;  /* 0x000000b381b17220 */ /* 0x000fe40000410000 */
[----:B------:R-:W-:-:S03]  /*5990*/  @P0 FMUL.FTZ R176, R179, R178 ;  /* 0x000000b2b3b00220 */ /* 0x000fc60000410000 */
[----:B------:R-:W-:Y:S01]  /*59a0*/  FSEL R177, R177, RZ, P0 ;  /* 0x000000ffb1b17208 */ /* 0x000fe20000000000 */
[----:B------:R-:W-:-:S03]  /*59b0*/  FADD.FTZ R49, R49, R176 ;  /* 0x000000b031317221 */ /* 0x000fc60000010000 */
[----:B------:R-:W-:-:S04]  /*59c0*/  F2FP.BF16.F32.PACK_AB R177, RZ, R177 ;  /* 0x000000b1ffb1723e */ /* 0x000fc800000010ff */
[----:B------:R-:W-:-:S07]  /*59d0*/  PRMT R164, R164, 0x5410, R177 ;  /* 0x00005410a4a47816 */ /* 0x000fce00000000b1 */
.L_x_3350:
[----:B------:R-:W-:Y:S05]  /*59e0*/  BSYNC.RECONVERGENT B2 ;  /* 0x0000000000027941 */ /* 0x000fea0003800200 */
.L_x_3349:
[----:B------:R-:W-:Y:S04]  /*59f0*/  BSSY.RECONVERGENT B2, `(.L_x_3351) ;  /* 0x0000011000027945 */ /* 0x000fe80003800200 */
[----:B------:R-:W-:Y:S05]  /*5a00*/  @!P1 BRA `(.L_x_3352) ;  /* 0x00000000003c9947 */ /* 0x000fea0003800000 */
        /* <DEDUP_REMOVED lines=15> */
.L_x_3352:
[----:B------:R-:W-:Y:S05]  /*5b00*/  BSYNC.RECONVERGENT B2 ;  /* 0x0000000000027941 */ /* 0x000fea0003800200 */
.L_x_3351:
        /* <DEDUP_REMOVED lines=19> */
.L_x_3354:
[----:B------:R-:W-:Y:S05]  /*5c40*/  BSYNC.RECONVERGENT B2 ;  /* 0x0000000000027941 */ /* 0x000fea0003800200 */
.L_x_3353:
        /* <DEDUP_REMOVED lines=17> */
.L_x_3356:
[----:B------:R-:W-:Y:S05]  /*5d60*/  BSYNC.RECONVERGENT B2 ;  /* 0x0000000000027941 */ /* 0x000fea0003800200 */
.L_x_3355:
        /* <DEDUP_REMOVED lines=19> */
.L_x_3358:
[----:B------:R-:W-:Y:S05]  /*5ea0*/  BSYNC.RECONVERGENT B2 ;  /* 0x0000000000027941 */ /* 0x000fea0003800200 */
.L_x_3357:
        /* <DEDUP_REMOVED lines=17> */
.L_x_3360:
[----:B------:R-:W-:Y:S05]  /*5fc0*/  BSYNC.RECONVERGENT B2 ;  /* 0x0000000000027941 */ /* 0x000fea0003800200 */
.L_x_3359:
[----:B------:R-:W-:Y:S05]  /*5fd0*/  @!P1 BRA `(.L_x_3346) ;  /* 0x0000001400449947 */ /* 0x000fea0003800000 */
[----:B0----5:R-:W-:Y:S01]  /*5fe0*/  PRMT R176, R31, 0x7632, R176 ;  /* 0x000076321fb07816 */ /* 0x021fe200000000b0 */
[----:B------:R-:W-:Y:S01]  /*5ff0*/  @P4 FFMA.FTZ R178, R196, R203, R2 ;  /* 0x000000cbc4b24223 */ /* 0x000fe20000010002 */
[----:B------:R-:W-:-:S03]  /*6000*/  ISETP.GE.U32.AND P0, PT, R190, RZ, PT ;  /* 0x000000ffbe00720c */ /* 0x000fc60003f06070 */
[----:B------:R-:W-:Y:S02]  /*6010*/  IMAD.U32 R177, R176, 0x10000, RZ ;  /* 0x00010000b0b17824 */ /* 0x000fe400078e00ff */
[----:B------:R-:W-:Y:S01]  /*6020*/  @P4 FADD.FTZ R178, R197, -R178 ;  /* 0x800000b2c5b24221 */ /* 0x000fe20000010000 */
[----:B------:R-:W-:Y:S02]  /*6030*/  ISETP.GE.U32.AND.EX P0, PT, R191, 0x1000000, PT, P0 ;  /* 0x01000000bf00780c */ /* 0x000fe40003f06100 */
[----:B------:R-:W-:Y:S01]  /*6040*/  MOV R176, RZ ;  /* 0x000000ff00b07202 */ /* 0x000fe20000000f00 */
[----:B------:R-:W-:-:S04]  /*6050*/  @P4 FFMA.FTZ R177, R4, R178, R177 ;  /* 0x000000b204b14223 */ /* 0x000fc800000100b1 */
[----:B------:R-:W-:-:S04]  /*6060*/  FMUL.FTZ R177, R177, UR13 ;  /* 0x0000000db1b17c20 */ /* 0x000fc80008410000 */
[----:B------:R-:W-:Y:S02]  /*6070*/  FMUL.FTZ R202, R177, UR12 ;  /* 0x0000000cb1ca7c20 */ /* 0x000fe40008410000 */
[----:B------:R-:W-:Y:S02]  /*6080*/  @P0 PRMT R177, R163, 0x7632, R177 ;  /* 0x00007632a3b10816 */ /* 0x000fe400000000b1 */
[----:B------:R-:W-:Y:S02]  /*6090*/  FMUL.FTZ R178, R127, R202 ;  /* 0x000000ca7fb27220 */ /* 0x000fe40000410000 */
[----:B------:R-:W-:-:S03]  /*60a0*/  @P0 SHF.L.U32 R177, R177, 0x10, RZ ;  /* 0x00000010b1b10819 */ /* 0x000fc600000006ff */
[----:B------:R-:W-:Y:S02]  /*60b0*/  FSEL R178, R178, RZ, P0 ;  /* 0x000000ffb2b27208 */ /* 0x000fe40000000000 */
[----:B------:R-:W-:Y:S02]  /*60c0*/  @P0 FMUL.FTZ R176, R202, R177 ;  /* 0x000000b1cab00220 */ /* 0x000fe40000410000 */
[----:B------:R-:W-:Y:S02]  /*60d0*/  F2FP.BF16.F32.PACK_AB R178, RZ, R178 ;  /* 0x000000b2ffb2723e */ /* 0x000fe400000010ff */
[----:B------:R-:W-:Y:S02]  /*60e0*/  FADD.FTZ R47, R47, R176 ;  /* 0x000000b02f2f7221 */ /* 0x000fe40000010000 */
[----:B------:R-:W-:Y:S01]  /*60f0*/  PRMT R167, R167, 0x5410, R178 ;  /* 0x00005410a7a77816 */ /* 0x000fe200000000b2 */
[----:B------:R-:W-:Y:S06]  /*6100*/  BRA `(.L_x_3346) ;  /* 0x0000001000f87947 */ /* 0x000fec0003800000 */
.L_x_3330:
        /* <DEDUP_REMOVED lines=27> */
.L_x_3363:
[----:B------:R-:W-:Y:S05]  /*62c0*/  BSYNC.RECONVERGENT B2 ;  /* 0x0000000000027941 */ /* 0x000fea0003800200 */
.L_x_3362:
        /* <DEDUP_REMOVED lines=18> */
.L_x_3365:
[----:B------:R-:W-:Y:S05]  /*63f0*/  BSYNC.RECONVERGENT B2 ;  /* 0x0000000000027941 */ /* 0x000fea0003800200 */
.L_x_3364:
        /* <DEDUP_REMOVED lines=17> */
.L_x_3367:
[----:B------:R-:W-:Y:S05]  /*6510*/  BSYNC.RECONVERGENT B2 ;  /* 0x0000000000027941 */ /* 0x000fea0003800200 */
.L_x_3366:
[----:B------:R-:W-:Y:S01]  /*6520*/  FFMA.FTZ R178, R188, R203, R2 ;  /* 0x000000cbbcb27223 */ /* 0x000fe20000010002 */
[----:B------:R-:W-:Y:S01]  /*6530*/  FMUL.FTZ R170, R4, R179 ;  /* 0x000000b304aa7220 */ /* 0x000fe20000410000 */
[----:B------:R-:W-:Y:S01]  /*6540*/  FADD.FTZ R205, R180, -R205 ;  /* 0x800000cdb4cd7221 */ /* 0x000fe20000010000 */
[----:B------:R-:W-:Y:S01]  /*6550*/  BSSY.RECONVERGENT B2, `(.L_x_3368) ;  /* 0x0000014000027945 */ /* 0x000fe20003800200 */
[----:B------:R-:W-:Y:S01]  /*6560*/  FADD.FTZ R207, R189, -R178 ;  /* 0x800000b2bdcf7221 */ /* 0x000fe20000010000 */
[----:B------:R-:W-:Y:S01]  /*6570*/  F2FP.BF16.F32.PACK_AB R169, RZ, R177 ;  /* 0x000000b1ffa9723e */ /* 0x000fe200000010ff */
[-CC-:B------:R-:W-:Y:S01]  /*6580*/  FFMA.FTZ R217, R183, R203.reuse, R2.reuse ;  /* 0x000000cbb7d97223 */ /* 0x180fe20000010002 */
[----:B------:R-:W-:Y:S01]  /*6590*/  FFMA.FTZ R206, R196, R203, R2 ;  /* 0x000000cbc4ce7223 */ /* 0x000fe20000010002 */
        /* <DEDUP_REMOVED lines=15> */
.L_x_3369:
[----:B------:R-:W-:Y:S05]  /*6690*/  BSYNC.RECONVERGENT B2 ;  /* 0x0000000000027941 */ /* 0x000fea0003800200 */
.L_x_3368:
        /* <DEDUP_REMOVED lines=18> */
.L_x_3371:
[----:B------:R-:W-:Y:S05]  /*67c0*/  BSYNC.RECONVERGENT B2 ;  /* 0x0000000000027941 */ /* 0x000fea0003800200 */
.L_x_3370:
        /* <DEDUP_REMOVED lines=18> */
.L_x_3373:
[----:B------:R-:W-:Y:S05]  /*68f0*/  BSYNC.RECONVERGENT B2 ;  /* 0x0000000000027941 */ /* 0x000fea0003800200 */
.L_x_3372:
        /* <DEDUP_REMOVED lines=16> */
.L_x_3375:
[----:B------:R-:W-:Y:S05]  /*6a00*/  BSYNC.RECONVERGENT B2 ;  /* 0x0000000000027941 */ /* 0x000fea0003800200 */
.L_x_3374:
        /* <DEDUP_REMOVED lines=13> */
[----:B------:R-:W-:-:S03]  /*6ae0*/  F2FP.BF16.F32.PACK_AB R178, RZ, R178 ;  /* 0x000000b2ffb2723e */ /* 0x000fc600000010ff */
[----:B------:R-:W-:Y:S01]  /*6af0*/  @P0 IMAD.U32 R177, R177, 0x10000, RZ ;  /* 0x00010000b1b10824 */ /* 0x000fe200078e00ff */
[----:B------:R-:W-:-:S03]  /*6b00*/  PRMT R167, R167, 0x5410, R178 ;  /* 0x00005410a7a77816 */ /* 0x000fc600000000b2 */
[----:B------:R-:W-:-:S04]  /*6b10*/  @P0 FMUL.FTZ R176, R202, R177 ;  /* 0x000000b1cab00220 */ /* 0x000fc80000410000 */
[----:B------:R-:W-:Y:S01]  /*6b20*/  FADD.FTZ R47, R47, R176 ;  /* 0x000000b02f2f7221 */ /* 0x000fe20000010000 */
[----:B------:R-:W-:Y:S06]  /*6b30*/  BRA `(.L_x_3346) ;  /* 0x00000008006c7947 */ /* 0x000fec0003800000 */
.L_x_3361:
[----:B------:R-:W-:Y:S04]  /*6b40*/  BSSY.RECONVERGENT B2, `(.L_x_3376) ;  /* 0x0000012000027945 */ /* 0x000fe80003800200 */
[----:B------:R-:W-:Y:S05]  /*6b50*/  @!P1 BRA `(.L_x_3377) ;  /* 0x0000000000409947 */ /* 0x000fea0003800000 */
[----:B0-----:R-:W-:Y:S01]  /*6b60*/  FFMA.FTZ R177, R25, R203, R2 ;  /* 0x000000cb19b17223 */ /* 0x001fe20000010002 */
[----:B------:R-:W-:Y:S02]  /*6b70*/  ISETP.GT.AND P0, PT, R5, RZ, PT ;  /* 0x000000ff0500720c */ /* 0x000fe40003f04270 */
[----:B-----5:R-:W-:Y:S01]  /*6b80*/  LOP3.LUT P4, RZ, R190, 0xff, RZ, 0xc0, !PT ;  /* 0x000000ffbeff7812 */ /* 0x020fe2000788c0ff */
[----:B------:R-:W-:-:S04]  /*6b90*/  FADD.FTZ R177, R24, -R177 ;  /* 0x800000b118b17221 */ /* 0x000fc80000010000 */
[----:B------:R-:W-:Y:S01]  /*6ba0*/  FMUL.FTZ R176, R4, R177 ;  /* 0x000000b104b07220 */ /* 0x000fe20000410000 */
[----:B------:R-:W-:-:S04]  /*6bb0*/  HFMA2 R177, -RZ, RZ, 0, 0 ;  /* 0x00000000ffb17431 */ /* 0x000fc800000001ff */
[----:B------:R-:W-:-:S03]  /*6bc0*/  FSEL R176, R176, RZ, P0 ;  /* 0x000000ffb0b07208 */ /* 0x000fc60000000000 */
[----:B------:R-:W-:Y:S02]  /*6bd0*/  @P4 SHF.L.U32 R178, R160, 0x10, RZ ;  /* 0x00000010a0b24819 */ /* 0x000fe400000006ff */
[----:B------:R-:W-:-:S04]  /*6be0*/  FMUL.FTZ R176, R176, UR13 ;  /* 0x0000000db0b07c20 */ /* 0x000fc80008410000 */
[----:B------:R-:W-:-:S04]  /*6bf0*/  FMUL.FTZ R179, R176, UR12 ;  /* 0x0000000cb0b37c20 */ /* 0x000fc80008410000 */
[-C--:B------:R-:W-:Y:S01]  /*6c00*/  FMUL.FTZ R176, R128, R179.reuse ;  /* 0x000000b380b07220 */ /* 0x080fe20000410000 */
[----:B------:R-:W-:-:S04]  /*6c10*/  @P4 FMUL.FTZ R177, R178, R179 ;  /* 0x000000b3b2b14220 */ /* 0x000fc80000410000 */
[----:B------:R-:W-:Y:S01]  /*6c20*/  FSEL R176, R176, RZ, P4 ;  /* 0x000000ffb0b07208 */ /* 0x000fe20002000000 */
[----:B------:R-:W-:-:S03]  /*6c30*/  FADD.FTZ R48, R48, R177 ;  /* 0x000000b130307221 */ /* 0x000fc60000010000 */
[----:B------:R-:W-:-:S04]  /*6c40*/  F2FP.BF16.F32.PACK_AB R176, RZ, R176 ;  /* 0x000000b0ffb0723e */ /* 0x000fc800000010ff */
[----:B------:R-:W-:-:S07]  /*6c50*/  PRMT R164, R176, 0x7610, R164 ;  /* 0x00007610b0a47816 */ /* 0x000fce00000000a4 */
.L_x_3377:
[----:B------:R-:W-:Y:S05]  /*6c60*/  BSYNC.RECONVERGENT B2 ;  /* 0x0000000000027941 */ /* 0x000fea0003800200 */
.L_x_3376:
[----:B------:R-:W-:Y:S04]  /*6c70*/  BSSY.RECONVERGENT B2, `(.L_x_3378) ;  /* 0x0000013000027945 */ /* 0x000fe80003800200 */
[----:B------:R-:W-:Y:S05]  /*6c80*/  @!P1 BRA `(.L_x_3379) ;  /* 0x0000000000449947 */ /* 0x000fea0003800000 */
[----:B0-----:R-:W-:Y:S01]  /*6c90*/  FFMA.FTZ R176, R184, R203, R2 ;  /* 0x000000cbb8b07223 */ /* 0x001fe20000010002 */
[----:B------:R-:W-:Y:S02]  /*6ca0*/  ISETP.GT.AND P0, PT, R5, RZ, PT ;  /* 0x000000ff0500720c */ /* 0x000fe40003f04270 */
[----:B-----5:R-:W-:Y:S01]  /*6cb0*/  LOP3.LUT P4, RZ, R190, 0xff00, RZ, 0xc0, !PT ;  /* 0x0000ff00beff7812 */ /* 0x020fe2000788c0ff */
[----:B------:R-:W-:-:S04]  /*6cc0*/  FADD.FTZ R177, R185, -R176 ;  /* 0x800000b0b9b17221 */ /* 0x000fc80000010000 */
[----:B------:R-:W-:-:S05]  /*6cd0*/  FMUL.FTZ R176, R4, R177 ;  /* 0x000000b104b07220 */ /* 0x000fca0000410000 */
[----:B------:R-:W-:-:S03]  /*6ce0*/  FSEL R176, R176, RZ, P0 ;  /* 0x000000ffb0b07208 */ /* 0x000fc60000000000 */
[----:B------:R-:W-:Y:S02]  /*6cf0*/  @P4 PRMT R177, R160, 0x7632, R177 ;  /* 0x00007632a0b14816 */ /* 0x000fe400000000b1 */
[----:B------:R-:W-:Y:S02]  /*6d00*/  FMUL.FTZ R176, R176, UR13 ;  /* 0x0000000db0b07c20 */ /* 0x000fe40008410000 */
[----:B------:R-:W-:Y:S02]  /*6d10*/  @P4 SHF.L.U32 R177, R177, 0x10, RZ ;  /* 0x00000010b1b14819 */ /* 0x000fe400000006ff */
[----:B------:R-:W-:Y:S01]  /*6d20*/  FMUL.FTZ R202, R176, UR12 ;  /* 0x0000000cb0ca7c20 */ /* 0x000fe20008410000 */
[----:B------:R-:W-:-:S03]  /*6d30*/  MOV R176, RZ ;  /* 0x000000ff00b07202 */ /* 0x000fc60000000f00 */
[----:B------:R-:W-:Y:S01]  /*6d40*/  FMUL.FTZ R178, R129, R202 ;  /* 0x000000ca81b27220 */ /* 0x000fe20000410000 */
[----:B------:R-:W-:-:S04]  /*6d50*/  @P4 FMUL.FTZ R176, R202, R177 ;  /* 0x000000b1cab04220 */ /* 0x000fc80000410000 */
[----:B------:R-:W-:Y:S01]  /*6d60*/  FSEL R178, R178, RZ, P4 ;  /* 0x000000ffb2b27208 */ /* 0x000fe20002000000 */
[----:B------:R-:W-:-:S03]  /*6d70*/  FADD.FTZ R49, R49, R176 ;  /* 0x000000b031317221 */ /* 0x000fc60000010000 */
[----:B------:R-:W-:-:S04]  /*6d80*/  F2FP.BF16.F32.PACK_AB R178, RZ, R178 ;  /* 0x000000b2ffb2723e */ /* 0x000fc800000010ff */
[----:B------:R-:W-:-:S07]  /*6d90*/  PRMT R164, R164, 0x5410, R178 ;  /* 0x00005410a4a47816 */ /* 0x000fce00000000b2 */
.L_x_3379:
[----:B------:R-:W-:Y:S05]  /*6da0*/  BSYNC.RECONVERGENT B2 ;  /* 0x0000000000027941 */ /* 0x000fea0003800200 */
.L_x_3378:
        /* <DEDUP_REMOVED lines=9> */
[----:B------:R-:W-:Y:S02]  /*6e40*/  @P4 IMAD.U32 R178, R161, 0x10000, RZ ;  /* 0x00010000a1b24824 */ /* 0x000fe400078e00ff */
        /* <DEDUP_REMOVED lines=8> */
.L_x_3381:
[----:B------:R-:W-:Y:S05]  /*6ed0*/  BSYNC.RECONVERGENT B2 ;  /* 0x0000000000027941 */ /* 0x000fea0003800200 */
.L_x_3380:
        /* <DEDUP_REMOVED lines=19> */
.L_x_3383:
[----:B------:R-:W-:Y:S05]  /*7010*/  BSYNC.RECONVERGENT B2 ;  /* 0x0000000000027941 */ /* 0x000fea0003800200 */
.L_x_3382:
        /* <DEDUP_REMOVED lines=18> */
.L_x_3385:
[----:B------:R-:W-:Y:S05]  /*7140*/  BSYNC.RECONVERGENT B2 ;  /* 0x0000000000027941 */ /* 0x000fea0003800200 */
.L_x_3384:
        /* <DEDUP_REMOVED lines=9> */
[----:B------:R-:W-:-:S03]  /*71e0*/  FMUL.FTZ R176, R176, UR13 ;  /* 0x0000000db0b07c20 */ /* 0x000fc60008410000 */
[----:B------:R-:W-:Y:S02]  /*71f0*/  @P4 IMAD.U32 R177, R177, 0x10000, RZ ;  /* 0x00010000b1b14824 */ /* 0x000fe400078e00ff */
        /* <DEDUP_REMOVED lines=8> */
.L_x_3387:
[----:B------:R-:W-:Y:S05]  /*7280*/  BSYNC.RECONVERGENT B2 ;  /* 0x0000000000027941 */ /* 0x000fea0003800200 */
.L_x_3386:
        /* <DEDUP_REMOVED lines=18> */
.L_x_3389:
[----:B------:R-:W-:Y:S05]  /*73b0*/  BSYNC.RECONVERGENT B2 ;  /* 0x0000000000027941 */ /* 0x000fea0003800200 */
.L_x_3388:
[----:B------:R-:W-:Y:S05]  /*73c0*/  @!P1 BRA `(.L_x_3346) ;  /* 0x0000000000489947 */ /* 0x000fea0003800000 */
[----:B0-----:R-:W-:Y:S01]  /*73d0*/  FFMA.FTZ R176, R196, R203, R2 ;  /* 0x000000cbc4b07223 */ /* 0x001fe20000010002 */
[----:B-----5:R-:W-:Y:S02]  /*73e0*/  ISETP.GE.U32.AND P0, PT, R190, RZ, PT ;  /* 0x000000ffbe00720c */ /* 0x020fe40003f06070 */
[----:B------:R-:W-:Y:S01]  /*73f0*/  ISETP.GT.AND P4, PT, R5, RZ, PT ;  /* 0x000000ff0500720c */ /* 0x000fe20003f84270 */
[----:B------:R-:W-:Y:S01]  /*7400*/  FADD.FTZ R177, R197, -R176 ;  /* 0x800000b0c5b17221 */ /* 0x000fe20000010000 */
[----:B------:R-:W-:-:S03]  /*7410*/  ISETP.GE.U32.AND.EX P0, PT, R191, 0x1000000, PT, P0 ;  /* 0x01000000bf00780c */ /* 0x000fc60003f06100 */
[----:B------:R-:W-:-:S05]  /*7420*/  FMUL.FTZ R176, R4, R177 ;  /* 0x000000b104b07220 */ /* 0x000fca0000410000 */
[----:B------:R-:W-:-:S05]  /*7430*/  FSEL R176, R176, RZ, P4 ;  /* 0x000000ffb0b07208 */ /* 0x000fca0002000000 */
[----:B------:R-:W-:Y:S01]  /*7440*/  FMUL.FTZ R176, R176, UR13 ;  /* 0x0000000db0b07c20 */ /* 0x000fe20008410000 */
[----:B------:R-:W-:-:S03]  /*7450*/  @P0 PRMT R177, R163, 0x7632, R177 ;  /* 0x00007632a3b10816 */ /* 0x000fc600000000b1 */
[----:B------:R-:W-:Y:S01]  /*7460*/  FMUL.FTZ R202, R176, UR12 ;  /* 0x0000000cb0ca7c20 */ /* 0x000fe20008410000 */
[----:B------:R-:W-:Y:S02]  /*7470*/  @P0 SHF.L.U32 R177, R177, 0x10, RZ ;  /* 0x00000010b1b10819 */ /* 0x000fe400000006ff */
[----:B------:R-:W-:Y:S01]  /*7480*/  MOV R176, RZ ;  /* 0x000000ff00b07202 */ /* 0x000fe20000000f00 */
[----:B------:R-:W-:Y:S02]  /*7490*/  FMUL.FTZ R178, R127, R202 ;  /* 0x000000ca7fb27220 */ /* 0x000fe40000410000 */
[----:B------:R-:W-:-:S03]  /*74a0*/  @P0 FMUL.FTZ R176, R202, R177 ;  /* 0x000000b1cab00220 */ /* 0x000fc60000410000 */
[----:B------:R-:W-:Y:S01]  /*74b0*/  FSEL R178, R178, RZ, P0 ;  /* 0x000000ffb2b27208 */ /* 0x000fe20000000000 */
[----:B------:R-:W-:-:S03]  /*74c0*/  FADD.FTZ R47, R47, R176 ;  /* 0x000000b02f2f7221 */ /* 0x000fc60000010000 */
[----:B------:R-:W-:-:S04]  /*74d0*/  F2FP.BF16.F32.PACK_AB R178, RZ, R178 ;  /* 0x000000b2ffb2723e */ /* 0x000fc800000010ff */
[----:B------:R-:W-:-:S07]  /*74e0*/  PRMT R167, R167, 0x5410, R178 ;  /* 0x00005410a7a77816 */ /* 0x000fce00000000b2 */
.L_x_3346:
[----:B------:R-:W-:Y:S05]  /*74f0*/  BSYNC.RECONVERGENT B1 ;  /* 0x0000000000017941 */ /* 0x000fea0003800200 */
.L_x_3329:
        /* <DEDUP_REMOVED lines=8> */
.L_x_3326:
[----:B------:R-:W-:Y:S05]  /*7580*/  BSYNC.RECONVERGENT B0 ;  /* 0x0000000000007941 */ /* 0x000fea0003800200 */
.L_x_3325:
[----:B------:R-:W-:Y:S04]  /*7590*/  BSSY.RECONVERGENT B0, `(.L_x_3390) ;  /* 0x0000291000007945 */ /* 0x000fe80003800200 */
[----:B------:R-:W-:Y:S05]  /*75a0*/  @!P3 BRA `(.L_x_3391) ;  /* 0x00000028003cb947 */ /* 0x000fea0003800000 */
[----:B------:R-:W-:Y:S04]  /*75b0*/  BSSY.RECONVERGENT B1, `(.L_x_3392) ;  /* 0x0000005000017945 */ /* 0x000fe80003800200 */
[----:B------:R-:W-:Y:S05]  /*75c0*/  @!P1 BRA `(.L_x_3393) ;  /* 0x00000000000c9947 */ /* 0x000fea0003800000 */
[----:B-----5:R-:W1:Y:S02]  /*75d0*/  LDC.64 R160, c[0x0][0x390] ;  /* 0x0000e400ffa07b82 */ /* 0x020e640000000a00 */
[----:B-1----:R-:W-:-:S06]  /*75e0*/  IMAD.WIDE.U32 R160, R201, 0x10, R160 ;  /* 0x00000010c9a07825 */ /* 0x002fcc00078e00a0 */
[----:B------:R-:W5:Y:S02]  /*75f0*/  LDG.E.128 R160, desc[UR6][R160.64] ;  /* 0x00000006a0a07981 */ /* 0x000f64000c1e1d00 */
.L_x_3393:
[----:B------:R-:W-:Y:S05]  /*7600*/  BSYNC.RECONVERGENT B1 ;  /* 0x0000000000017941 */ /* 0x000fea0003800200 */
.L_x_3392:
        /* <DEDUP_REMOVED lines=9> */
[----:B0-2--5:R-:W-:Y:S01]  /*76a0*/  IMAD.U32 R171, R159, 0x10000, RZ ;  /* 0x000100009fab7824 */ /* 0x025fe200078e00ff */
[----:B------:R-:W-:Y:S01]  /*76b0*/  SHF.L.U32 R205, R156, 0x10, RZ ;  /* 0x000000109ccd7819 */ /* 0x000fe200000006ff */
[----:B------:R-:W-:Y:S01]  /*76c0*/  BSSY.RECONVERGENT B2, `(.L_x_3397) ;  /* 0x0000035000027945 */ /* 0x000fe20003800200 */
[C---:B------:R-:W-:Y:S02]  /*76d0*/  PRMT R179, R157.reuse, 0x7632, R179 ;  /* 0x000076329db37816 */ /* 0x040fe400000000b3 */
[----:B------:R-:W-:Y:S02]  /*76e0*/  PRMT R177, R158, 0x7632, R177 ;  /* 0x000076329eb17816 */ /* 0x000fe400000000b1 */
[----:B------:R-:W-:Y:S02]  /*76f0*/  SHF.L.U32 R217, R157, 0x10, RZ ;  /* 0x000000109dd97819 */ /* 0x000fe400000006ff */
        /* <DEDUP_REMOVED lines=13> */
[----:B------:R-:W-:Y:S01]  /*77d0*/  SHF.L.U32 R203, R158, 0x10, RZ ;  /* 0x000000109ecb7819 */ /* 0x000fe200000006ff */
[----:B------:R-:W-:Y:S01]  /*77e0*/  @P0 FADD.FTZ R170, R213, -R170 ;  /* 0x800000aad5aa0221 */ /* 0x000fe20000010000 */
[----:B------:R-:W-:Y:S01]  /*77f0*/  SHF.L.U32 R207, R2, 0x10, RZ ;  /* 0x0000001002cf7819 */ /* 0x000fe200000006ff */
[----:B------:R-:W-:Y:S01]  /*7800*/  @P0 FFMA.FTZ R205, R4, R5, R205 ;  /* 0x0000000504cd0223 */ /* 0x000fe200000100cd */
[----:B------:R-:W-:Y:S01]  /*7810*/  @P0 FADD.FTZ R2, R174, -R169 ;  /* 0x800000a9ae020221 */ /* 0x000fe20000010000 */
[----:B------:R-:W-:Y:S01]  /*7820*/  PRMT R5, R159, 0x7632, R5 ;  /* 0x000076329f057816 */ /* 0x000fe20000000005 */
[----:B------:R-:W-:Y:S01]  /*7830*/  @P0 FADD.FTZ R219, R198, -R219 ;  /* 0x800000dbc6db0221 */ /* 0x000fe20000010000 */
[----:B------:R-:W-:Y:S01]  /*7840*/  @P0 FADD.FTZ R176, R215, -R176 ;  /* 0x800000b0d7b00221 */ /* 0x000fe20000010000 */
[C---:B------:R-:W-:Y:S01]  /*7850*/  @P0 FFMA.FTZ R207, R4.reuse, R168, R207 ;  /* 0x000000a804cf0223 */ /* 0x040fe200000100cf */
[C---:B------:R-:W-:Y:S01]  /*7860*/  @P0 FFMA.FTZ R217, R4.reuse, R2, R217 ;  /* 0x0000000204d90223 */ /* 0x040fe200000100d9 */
[----:B------:R-:W-:Y:S01]  /*7870*/  SHF.L.U32 R5, R5, 0x10, RZ ;  /* 0x0000001005057819 */ /* 0x000fe200000006ff */
        /* <DEDUP_REMOVED lines=25> */
.L_x_3398:
[----:B------:R-:W-:Y:S05]  /*7a10*/  BSYNC.RECONVERGENT B2 ;  /* 0x0000000000027941 */ /* 0x000fea0003800200 */
.L_x_3397:
        /* <DEDUP_REMOVED lines=14> */
.L_x_3400:
[----:B------:R-:W-:Y:S05]  /*7b00*/  BSYNC.RECONVERGENT B2 ;  /* 0x0000000000027941 */ /* 0x000fea0003800200 */
.L_x_3399:
        /* <DEDUP_REMOVED lines=13> */
.L_x_3402:
[----:B------:R-:W-:Y:S05]  /*7be0*/  BSYNC.RECONVERGENT B2 ;  /* 0x0000000000027941 */ /* 0x000fea0003800200 */
.L_x_3401:
        /* <DEDUP_REMOVED lines=14> */
.L_x_3404:
[----:B------:R-:W-:Y:S05]  /*7cd0*/  BSYNC.RECONVERGENT B2 ;  /* 0x0000000000027941 */ /* 0x000fea0003800200 */
.L_x_3403:
        /* <DEDUP_REMOVED lines=13> */
.L_x_3406:
[----:B------:R-:W-:Y:S05]  /*7db0*/  BSYNC.RECONVERGENT B2 ;  /* 0x0000000000027941 */ /* 0x000fea0003800200 */
.L_x_3405:
        /* <DEDUP_REMOVED lines=14> */
.L_x_3408:
[----:B------:R-:W-:Y:S05]  /*7ea0*/  BSYNC.RECONVERGENT B2 ;  /* 0x0000000000027941 */ /* 0x000fea0003800200 */
.L_x_3407:
        /* <DEDUP_REMOVED lines=13> */
.L_x_3410:
[----:B------:R-:W-:Y:S05]  /*7f80*/  BSYNC.RECONVERGENT B2 ;  /* 0x0000000000027941 */ /* 0x000fea0003800200 */
.L_x_3409:
        /* <DEDUP_REMOVED lines=19> */
.L_x_3396:
[----:B------:R-:W-:Y:S01]  /*80c0*/  BSSY.RECONVERGENT B2, `(.L_x_3412) ;  /* 0x0000012000027945 */ /* 0x000fe20003800200 */
[----:B------:R-:W-:-:S03]  /*80d0*/  ISETP.GT.AND P3, PT, R5, RZ, PT ;  /* 0x000000ff0500720c */ /* 0x000fc60003f64270 */
[----:B------:R-:W-:Y:S10]  /*80e0*/  @!P1 BRA `(.L_x_3413) ;  /* 0x00000000003c9947 */ /* 0x000ff40003800000 */
[----:B0-2---:R-:W-:Y:S01]  /*80f0*/  @P3 FFMA.FTZ R177, R173, R203, R2 ;  /* 0x000000cbadb13223 */ /* 0x005fe20000010002 */
        /* <DEDUP_REMOVED lines=14> */
.L_x_3413:
[----:B------:R-:W-:Y:S05]  /*81e0*/  BSYNC.RECONVERGENT B2 ;  /* 0x0000000000027941 */ /* 0x000fea0003800200 */
.L_x_3412:
[----:B------:R-:W-:Y:S04]  /*81f0*/  BSSY.RECONVERGENT B2, `(.L_x_3414) ;  /* 0x0000013000027945 */ /* 0x000fe80003800200 */
[----:B------:R-:W-:Y:S05]  /*8200*/  @!P1 BRA `(.L_x_3415) ;  /* 0x0000000000449947 */ /* 0x000fea0003800000 */
[----:B-----5:R-:W-:Y:S01]  /*8210*/  PRMT R5, R156, 0x7632, R5 ;  /* 0x000076329c057816 */ /* 0x020fe20000000005 */
[----:B0-2---:R-:W-:Y:S01]  /*8220*/  @P3 FFMA.FTZ R176, R208, R203, R2 ;  /* 0x000000cbd0b03223 */ /* 0x005fe20000010002 */
[----:B------:R-:W-:Y:S02]  /*8230*/  LOP3.LUT P0, RZ, R194, 0xff00, RZ, 0xc0, !PT ;  /* 0x0000ff00c2ff7812 */ /* 0x000fe4000780c0ff */
[----:B------:R-:W-:Y:S01]  /*8240*/  SHF.L.U32 R5, R5, 0x10, RZ ;  /* 0x0000001005057819 */ /* 0x000fe200000006ff */
[----:B------:R-:W-:-:S04]  /*8250*/  @P3 FADD.FTZ R176, R211, -R176 ;  /* 0x800000b0d3b03221 */ /* 0x000fc80000010000 */
[----:B------:R-:W-:Y:S01]  /*8260*/  @P3 FFMA.FTZ R5, R4, R176, R5 ;  /* 0x000000b004053223 */ /* 0x000fe20000010005 */
[----:B------:R-:W-:-:S03]  /*8270*/  MOV R176, RZ ;  /* 0x000000ff00b07202 */ /* 0x000fc60000000f00 */
        /* <DEDUP_REMOVED lines=10> */
.L_x_3415:
[----:B------:R-:W-:Y:S05]  /*8320*/  BSYNC.RECONVERGENT B2 ;  /* 0x0000000000027941 */ /* 0x000fea0003800200 */
.L_x_3414:
[----:B------:R-:W-:Y:S04]  /*8330*/  BSSY.RECONVERGENT B2, `(.L_x_3416) ;  /* 0x0000011000027945 */ /* 0x000fe80003800200 */
[----:B------:R-:W-:Y:S05]  /*8340*/  @!P1 BRA `(.L_x_3417) ;  /* 0x00000000003c9947 */ /* 0x000fea0003800000 */
        /* <DEDUP_REMOVED lines=15> */
.L_x_3417:
[----:B------:R-:W-:Y:S05]  /*8440*/  BSYNC.RECONVERGENT B2 ;  /* 0x0000000000027941 */ /* 0x000fea0003800200 */
.L_x_3416:
        /* <DEDUP_REMOVED lines=19> */
.L_x_3419:
[----:B------:R-:W-:Y:S05]  /*8580*/  BSYNC.RECONVERGENT B2 ;  /* 0x0000000000027941 */ /* 0x000fea0003800200 */
.L_x_3418:
        /* <DEDUP_REMOVED lines=17> */
.L_x_3421:
[----:B------:R-:W-:Y:S05]  /*86a0*/  BSYNC.RECONVERGENT B2 ;  /* 0x0000000000027941 */ /* 0x000fea0003800200 */
.L_x_3420:
        /* <DEDUP_REMOVED lines=19> */
.L_x_3423:
[----:B------:R-:W-:Y:S05]  /*87e0*/  BSYNC.RECONVERGENT B2 ;  /* 0x0000000000027941 */ /* 0x000fea0003800200 */
.L_x_3422:
        /* <DEDUP_REMOVED lines=17> */
.L_x_3425:
[----:B------:R-:W-:Y:S05]  /*8900*/  BSYNC.RECONVERGENT B2 ;  /* 0x0000000000027941 */ /* 0x000fea0003800200 */
.L_x_3424:
        /* <DEDUP_REMOVED lines=10> */
[----:B0-2---:R-:W-:Y:S02]  /*89b0*/  FMUL.FTZ R176, R5, UR12 ;  /* 0x0000000c05b07c20 */ /* 0x005fe40008410000 */
        /* <DEDUP_REMOVED lines=9> */
.L_x_3395:
[----:B------:R-:W-:-:S04]  /*8a50*/  UISETP.NE.U32.AND UP0, UPT, UR20, URZ, UPT ;  /* 0x000000ff1400728c */ /* 0x000fc8000bf05070 */
[----:B------:R-:W-:-:S06]  /*8a60*/  UISETP.NE.AND.EX UP0, UPT, UR21, URZ, UPT, UP0 ;  /* 0x000000ff1500728c */ /* 0x000fcc000bf05300 */
[----:B------:R-:W-:-:S13]  /*8a70*/  PLOP3.LUT P2, PT, PT, PT, UP0, 0x80, 0x8 ;  /* 0x000000000008781c */ /* 0x000fda0003f4f008 */
[----:B------:R-:W-:Y:S05]  /*8a80*/  @!P2 BRA `(.L_x_3426) ;  /* 0x00000008007ca947 */ /* 0x000fea0003800000 */
[----:B------:R-:W-:Y:S01]  /*8a90*/  ISETP.GT.AND P0, PT, R5, RZ, PT ;  /* 0x000000ff0500720c */ /* 0x000fe20003f04270 */
[-CC-:B------:R-:W-:Y:S01]  /*8aa0*/  FFMA.FTZ R5, R173, R203.reuse, R2.reuse ;  /* 0x000000cbad057223 */ /* 0x180fe20000010002 */
[-CC-:B0-2---:R-:W-:Y:S01]  /*8ab0*/  FFMA.FTZ R168, R208, R203.reuse, R2.reuse ;  /* 0x000000cbd0a87223 */ /* 0x185fe20000010002 */
[-CC-:B------:R-:W-:Y:S01]  /*8ac0*/  FFMA.FTZ R170, R210, R203.reuse, R2.reuse ;  /* 0x000000cbd2aa7223 */ /* 0x180fe20000010002 */
[-CC-:B------:R-:W-:Y:S01]  /*8ad0*/  FFMA.FTZ R171, R175, R203.reuse, R2.reuse ;  /* 0x000000cbafab7223 */ /* 0x180fe20000010002 */
[-CC-:B------:R-:W-:Y:S01]  /*8ae0*/  FFMA.FTZ R177, R199, R203.reuse, R2.reuse ;  /* 0x000000cbc7b17223 */ /* 0x180fe20000010002 */
        /* <DEDUP_REMOVED lines=8> */
[----:B------:R-:W-:Y:S01]  /*8b70*/  FADD.FTZ R205, R215, -R176 ;  /* 0x800000b0d7cd7221 */ /* 0x000fe20000010000 */
[----:B------:R-:W-:Y:S01]  /*8b80*/  FADD.FTZ R207, R214, -R207 ;  /* 0x800000cfd6cf7221 */ /* 0x000fe20000010000 */
[----:B------:R-:W-:Y:S01]  /*8b90*/  FMUL.FTZ R168, R4, R5 ;  /* 0x0000000504a87220 */ /* 0x000fe20000410000 */
[----:B------:R-:W-:Y:S01]  /*8ba0*/  FADD.FTZ R217, R216, -R217 ;  /* 0x800000d9d8d97221 */ /* 0x000fe20000010000 */
[----:B------:R-:W-:Y:S01]  /*8bb0*/  BSSY.RECONVERGENT B2, `(.L_x_3427) ;  /* 0x0000015000027945 */ /* 0x000fe20003800200 */
[C---:B------:R-:W-:Y:S01]  /*8bc0*/  FMUL.FTZ R178, R4.reuse, R179 ;  /* 0x000000b304b27220 */ /* 0x040fe20000410000 */
        /* <DEDUP_REMOVED lines=19> */
.L_x_3428:
[----:B------:R-:W-:Y:S05]  /*8d00*/  BSYNC.RECONVERGENT B2 ;  /* 0x0000000000027941 */ /* 0x000fea0003800200 */
.L_x_3427:
[----:B------:R-:W-:Y:S01]  /*8d10*/  BSSY.RECONVERGENT B2, `(.L_x_3429) ;  /* 0x0000010000027945 */ /* 0x000fe20003800200 */
[----:B------:R-:W-:Y:S02]  /*8d20*/  F2FP.BF16.F32.PACK_AB R168, RZ, R171 ;  /* 0x000000abffa8723e */ /* 0x000fe400000010ff */
        /* <DEDUP_REMOVED lines=14> */
.L_x_3430:
[----:B------:R-:W-:Y:S05]  /*8e10*/  BSYNC.RECONVERGENT B2 ;  /* 0x0000000000027941 */ /* 0x000fea0003800200 */
.L_x_3429:
[----:B------:R-:W-:Y:S01]  /*8e20*/  BSSY.RECONVERGENT B2, `(.L_x_3431) ;  /* 0x000000f000027945 */ /* 0x000fe20003800200 */
[----:B------:R-:W-:Y:S02]  /*8e30*/  F2FP.BF16.F32.PACK_AB R176, RZ, R176 ;  /* 0x000000b0ffb0723e */ /* 0x000fe400000010ff */
        /* <DEDUP_REMOVED lines=13> */
.L_x_3432:
[----:B------:R-:W-:Y:S05]  /*8f10*/  BSYNC.RECONVERGENT B2 ;  /* 0x0000000000027941 */ /* 0x000fea0003800200 */
.L_x_3431:
        /* <DEDUP_REMOVED lines=16> */
.L_x_3434:
[----:B------:R-:W-:Y:S05]  /*9020*/  BSYNC.RECONVERGENT B2 ;  /* 0x0000000000027941 */ /* 0x000fea0003800200 */
.L_x_3433:
        /* <DEDUP_REMOVED lines=15> */
.L_x_3436:
[----:B------:R-:W-:Y:S05]  /*9120*/  BSYNC.RECONVERGENT B2 ;  /* 0x0000000000027941 */ /* 0x000fea0003800200 */
.L_x_3435:
        /* <DEDUP_REMOVED lines=16> */
.L_x_3438:
[----:B------:R-:W-:Y:S05]  /*9230*/  BSYNC.RECONVERGENT B2 ;  /* 0x0000000000027941 */ /* 0x000fea0003800200 */
.L_x_3437:
        /* <DEDUP_REMOVED lines=16> */
.L_x_3440:
[----:B------:R-:W-:Y:S05]  /*9340*/  BSYNC.RECONVERGENT B2 ;  /* 0x0000000000027941 */ /* 0x000fea0003800200 */
.L_x_3439:
        /* <DEDUP_REMOVED lines=19> */
.L_x_3426:
[----:B------:R-:W-:Y:S04]  /*9480*/  BSSY.RECONVERGENT B2, `(.L_x_3441) ;  /* 0x0000012000027945 */ /* 0x000fe80003800200 */
[----:B------:R-:W-:Y:S05]  /*9490*/  @!P1 BRA `(.L_x_3442) ;  /* 0x0000000000409947 */ /* 0x000fea0003800000 */
[----:B0-2---:R-:W-:Y:S01]  /*94a0*/  FFMA.FTZ R177, R173, R203, R2 ;  /* 0x000000cbadb17223 */ /* 0x005fe20000010002 */
        /* <DEDUP_REMOVED lines=15> */
.L_x_3442:
[----:B------:R-:W-:Y:S05]  /*95a0*/  BSYNC.RECONVERGENT B2 ;  /* 0x0000000000027941 */ /* 0x000fea0003800200 */
.L_x_3441:
[----:B------:R-:W-:Y:S04]  /*95b0*/  BSSY.RECONVERGENT B2, `(.L_x_3443) ;  /* 0x0000013000027945 */ /* 0x000fe80003800200 */
[----:B------:R-:W-:Y:S05]  /*95c0*/  @!P1 BRA `(.L_x_3444) ;  /* 0x0000000000449947 */ /* 0x000fea0003800000 */
[----:B0-2---:R-:W-:Y:S01]  /*95d0*/  FFMA.FTZ R176, R208, R203, R2 ;  /* 0x000000cbd0b07223 */ /* 0x005fe20000010002 */
        /* <DEDUP_REMOVED lines=16> */
.L_x_3444:
[----:B------:R-:W-:Y:S05]  /*96e0*/  BSYNC.RECONVERGENT B2 ;  /* 0x0000000000027941 */ /* 0x000fea0003800200 */
.L_x_3443:
[----:B------:R-:W-:Y:S04]  /*96f0*/  BSSY.RECONVERGENT B2, `(.L_x_3445) ;  /* 0x0000012000027945 */ /* 0x000fe80003800200 */
[----:B------:R-:W-:Y:S05]  /*9700*/  @!P1 BRA `(.L_x_3446) ;  /* 0x0000000000409947 */ /* 0x000fea0003800000 */
[----:B0-2---:R-:W-:Y:S01]  /*9710*/  FFMA.FTZ R177, R175, R203, R2 ;  /* 0x000000cbafb17223 */ /* 0x005fe20000010002 */
        /* <DEDUP_REMOVED lines=9> */
[-C--:B------:R-:W-:Y:S01]  /*97b0*/  FMUL.FTZ R176, R114, R179.reuse ;  /* 0x000000b372b07220 */ /* 0x080fe20000410000 */
[----:B------:R-:W-:-:S04]  /*97c0*/  @P3 FMUL.FTZ R177, R178, R179 ;  /* 0x000000b3b2b13220 */ /* 0x000fc80000410000 */
[----:B------:R-:W-:Y:S01]  /*97d0*/  FSEL R176, R176, RZ, P3 ;  /* 0x000000ffb0b07208 */ /* 0x000fe20001800000 */
[----:B------:R-:W-:-:S03]  /*97e0*/  FADD.FTZ R42, R42, R177 ;  /* 0x000000b12a2a7221 */ /* 0x000fc60000010000 */
[----:B------:R-:W-:-:S04]  /*97f0*/  F2FP.BF16.F32.PACK_AB R176, RZ, R176 ;  /* 0x000000b0ffb0723e */ /* 0x000fc800000010ff */
[----:B------:R-:W-:-:S07]  /*9800*/  PRMT R165, R176, 0x7610, R165 ;  /* 0x00007610b0a57816 */ /* 0x000fce00000000a5 */
.L_x_3446:
[----:B------:R-:W-:Y:S05]  /*9810*/  BSYNC.RECONVERGENT B2 ;  /* 0x0000000000027941 */ /* 0x000fea0003800200 */
.L_x_3445:
        /* <DEDUP_REMOVED lines=19> */
.L_x_3448:
[----:B------:R-:W-:Y:S05]  /*9950*/  BSYNC.RECONVERGENT B2 ;  /* 0x0000000000027941 */ /* 0x000fea0003800200 */
.L_x_3447:
        /* <DEDUP_REMOVED lines=18> */
.L_x_3450:
[----:B------:R-:W-:Y:S05]  /*9a80*/  BSYNC.RECONVERGENT B2 ;  /* 0x0000000000027941 */ /* 0x000fea0003800200 */
.L_x_3449:
        /* <DEDUP_REMOVED lines=19> */
.L_x_3452:
[----:B------:R-:W-:Y:S05]  /*9bc0*/  BSYNC.RECONVERGENT B2 ;  /* 0x0000000000027941 */ /* 0x000fea0003800200 */
.L_x_3451:
        /* <DEDUP_REMOVED lines=18> */
.L_x_3454:
[----:B------:R-:W-:Y:S05]  /*9cf0*/  BSYNC.RECONVERGENT B2 ;  /* 0x0000000000027941 */ /* 0x000fea0003800200 */
.L_x_3453:
[----:B------:R-:W-:Y:S05]  /*9d00*/  @!P1 BRA `(.L_x_3411) ;  /* 0x0000000000489947 */ /* 0x000fea0003800000 */
[----:B------:R-:W-:Y:S01]  /*9d10*/  FFMA.FTZ R203, R218, R203, R2 ;  /* 0x000000cbdacb7223 */ /* 0x000fe20000010002 */
        /* <DEDUP_REMOVED lines=8> */
[----:B0-2---:R-:W-:Y:S01]  /*9da0*/  FMUL.FTZ R176, R2, UR12 ;  /* 0x0000000c02b07c20 */ /* 0x005fe20008410000 */
        /* <DEDUP_REMOVED lines=8> */
.L_x_3411:
[----:B------:R-:W-:Y:S05]  /*9e30*/  BSYNC.RECONVERGENT B1 ;  /* 0x0000000000017941 */ /* 0x000fea0003800200 */
.L_x_3394:
[----:B0-2---:R-:W0:Y:S08]  /*9e40*/  @P2 LDC.64 R176, c[0x0][0x478] ;  /* 0x00011e00ffb02b82 */ /* 0x005e300000000a00 */
[----:B------:R-:W1:Y:S01]  /*9e50*/  @P1 LDC.64 R4, c[0x0][0x468] ;  /* 0x00011a00ff041b82 */ /* 0x000e620000000a00 */
[----:B0-----:R-:W-:-:S05]  /*9e60*/  @P2 IMAD.WIDE.U32 R176, R0, 0x10, R176 ;  /* 0x0000001000b02825 */ /* 0x001fca00078e00b0 */
[----:B------:R3:W-:Y:S01]  /*9e70*/  @P2 STG.E.128 desc[UR6][R176.64], R168 ;  /* 0x000000a8b0002986 */ /* 0x0007e2000c101d06 */
[----:B-1----:R-:W-:-:S05]  /*9e80*/  @P1 IMAD.WIDE.U32 R4, R201, 0x10, R4 ;  /* 0x00000010c9041825 */ /* 0x002fca00078e0004 */
[----:B------:R3:W-:Y:S02]  /*9e90*/  @P1 STG.E.128 desc[UR6][R4.64], R164 ;  /* 0x000000a404001986 */ /* 0x0007e4000c101d06 */
.L_x_3391:
[----:B------:R-:W-:Y:S05]  /*9ea0*/  BSYNC.RECONVERGENT B0 ;  /* 0x0000000000007941 */ /* 0x000fea0003800200 */
.L_x_3390:
[----:B---3--:R-:W1:Y:S02]  /*9eb0*/  LDC.64 R4, c[0x0][0x380] ;  /* 0x0000e000ff047b82 */ /* 0x008e640000000a00 */
[----:B-1----:R-:W-:-:S04]  /*9ec0*/  LEA R6, R4, R6, 0x2 ;  /* 0x0000000604067211 */ /* 0x002fc800078e10ff */
[----:B------:R-:W-:-:S13]  /*9ed0*/  ISETP.GE.AND P0, PT, R6, R5, PT ;  /* 0x000000050600720c */ /* 0x000fda0003f06270 */
[----:B------:R-:W-:Y:S05]  /*9ee0*/  @!P0 BRA `(.L_x_3455) ;  /* 0xffffff6800388947 */ /* 0x000fea000383ffff */
.L_x_3250:
[----:B------:R-:W1:Y:S01]  /*9ef0*/  S2R R3, SR_CgaCtaId ;  /* 0x0000000000037919 */ /* 0x000e620000008800 */
[----:B------:R-:W-:Y:S01]  /*9f00*/  SHF.R.U32.HI R5, RZ, 0x5, R200 ;  /* 0x00000005ff057819 */ /* 0x000fe200000116c8 */
[----:B------:R-:W-:Y:S05]  /*9f10*/  WARPSYNC.ALL ;  /* 0x0000000000007948 */ /* 0x000fea0003800000 */
[----:B------:R-:W-:Y:S01]  /*9f20*/  MOV R0, 0x400 ;  /* 0x0000040000007802 */ /* 0x000fe20000000f00 */
[----:B------:R-:W-:Y:S01]  /*9f30*/  IMAD R204, R5, 0x60, R204 ;  /* 0x0000006005cc7824 */ /* 0x000fe200078e02cc */
[----:B------:R-:W3:Y:S01]  /*9f40*/  S2UR UR4, SR_CTAID.X ;  /* 0x00000000000479c3 */ /* 0x000ee20000002500 */
[----:B------:R-:W-:Y:S01]  /*9f50*/  LOP3.LUT R2, R200, 0x7f, RZ, 0x3c, !PT ;  /* 0x0000007fc8027812 */ /* 0x000fe200078e3cff */
[----:B------:R-:W4:Y:S01]  /*9f60*/  LDCU.128 UR16, c[0x0][0x440] ;  /* 0x00008800ff1077ac */ /* 0x000f220008000c00 */
        /* <DEDUP_REMOVED lines=9> */
[----:B---3--:R-:W-:Y:S01]  /*a000*/  IMAD R9, R9, UR4, RZ ;  /* 0x0000000409097c24 */ /* 0x008fe2000f8e02ff */
[----:B------:R-:W1:Y:S02]  /*a010*/  LDCU.64 UR4, c[0x0][0x460] ;  /* 0x00008c00ff0477ac */ /* 0x000e640008000a00 */
[----:B------:R-:W-:Y:S01]  /*a020*/  LEA R204, R204, R3, 0x5 ;  /* 0x00000003cccc7211 */ /* 0x000fe200078e28ff */
[----:B------:R-:W-:Y:S01]  /*a030*/  IMAD R3, R200, 0x4, R3 ;  /* 0x00000004c8037824 */ /* 0x000fe200078e0203 */
[----:B------:R-:W-:-:S03]  /*a040*/  IADD3 R200, P6, PT, R9, R200, RZ ;  /* 0x000000c809c87210 */ /* 0x000fc60007fde0ff */
[----:B------:R-:W-:Y:S01]  /*a050*/  STS.128 [R204], R80 ;  /* 0x00000050cc007388 */ /* 0x000fe20000000c00 */
[----:B-----5:R-:W-:-:S03]  /*a060*/  IADD3.X R33, PT, PT, RZ, RZ, RZ, P6, !PT ;  /* 0x000000ffff217210 */ /* 0x020fc600037fe4ff */
[----:B------:R-:W-:Y:S04]  /*a070*/  STS.128 [R204+0x10], R76 ;  /* 0x0000104ccc007388 */ /* 0x000fe80000000c00 */
[----:B------:R-:W-:Y:S04]  /*a080*/  STS.128 [R204+0x400], R72 ;  /* 0x00040048cc007388 */ /* 0x000fe80000000c00 */
[----:B------:R-:W-:Y:S04]  /*a090*/  STS.128 [R204+0x410], R68 ;  /* 0x00041044cc007388 */ /* 0x000fe80000000c00 */
[----:B------:R-:W-:Y:S04]  /*a0a0*/  STS.128 [R204+0x800], R64 ;  /* 0x00080040cc007388 */ /* 0x000fe80000000c00 */
[----:B------:R3:W-:Y:S01]  /*a0b0*/  STS.128 [R204+0x810], R60 ;  /* 0x0008103ccc007388 */ /* 0x0007e20000000c00 */
[----:B------:R-:W-:Y:S01]  /*a0c0*/  BAR.SYNC.DEFER_BLOCKING 0x0 ;  /* 0x0000000000007b1d */ /* 0x000fe20000010000 */
[----:B---3--:R-:W-:-:S02]  /*a0d0*/  SHF.L.U64.HI R62, R200, 0x2, R33 ;  /* 0x00000002c83e7819 */ /* 0x008fc40000010221 */
[----:B------:R-:W-:-:S04]  /*a0e0*/  SHF.L.U32 R60, R200, 0x2, RZ ;  /* 0x00000002c83c7819 */ /* 0x000fc800000006ff */
[----:B----4-:R-:W-:Y:S01]  /*a0f0*/  IADD3 R34, P6, PT, R60, UR18, RZ ;  /* 0x000000123c227c10 */ /* 0x010fe2000ffde0ff */
[----:B------:R-:W3:Y:S04]  /*a100*/  LDS R0, [R3] ;  /* 0x0000000003007984 */ /* 0x000ee80000000800 */
[----:B------:R-:W4:Y:S04]  /*a110*/  LDS R9, [R3+0xc00] ;  /* 0x000c000003097984 */ /* 0x000f280000000800 */
[----:B------:R-:W0:Y:S04]  /*a120*/  LDS R2, [R3+0x200] ;  /* 0x0002000003027984 */ /* 0x000e280000000800 */
        /* <DEDUP_REMOVED lines=8> */
[----:B---3--:R-:W-:-:S03]  /*a1b0*/  FADD.FTZ R0, RZ, R0 ;  /* 0x00000000ff007221 */ /* 0x008fc60000010000 */
[----:B------:R-:W3:Y:S01]  /*a1c0*/  LDS R10, [R3+0x1600] ;  /* 0x00160000030a7984 */ /* 0x000ee20000000800 */
[----:B----4-:R-:W-:-:S03]  /*a1d0*/  FADD.FTZ R0, R0, R9 ;  /* 0x0000000900007221 */ /* 0x010fc60000010000 */
[----:B------:R-:W4:Y:S01]  /*a1e0*/  LDS R17, [R3+0x1800] ;  /* 0x0018000003117984 */ /* 0x000f220000000800 */
[----:B0-----:R-:W-:-:S03]  /*a1f0*/  FADD.FTZ R2, RZ, R2 ;  /* 0x00000002ff027221 */ /* 0x001fc60000010000 */
[----:B------:R-:W0:Y:S01]  /*a200*/  LDS R19, [R3+0x1a00] ;  /* 0x001a000003137984 */ /* 0x000e220000000800 */
[----:B--2---:R-:W-:-:S03]  /*a210*/  FADD.FTZ R2, R2, R11 ;  /* 0x0000000b02027221 */ /* 0x004fc60000010000 */
[----:B------:R-:W2:Y:S01]  /*a220*/  LDS R21, [R3+0x1c00] ;  /* 0x001c000003157984 */ /* 0x000ea20000000800 */
        /* <DEDUP_REMOVED lines=14> */
[----:B---3--:R-:W-:-:S03]  /*a310*/  FADD.FTZ R7, R7, R10 ;  /* 0x0000000a07077221 */ /* 0x008fc60000010000 */
[----:B------:R-:W3:Y:S01]  /*a320*/  LDS R31, [R3+0x2c00] ;  /* 0x002c0000031f7984 */ /* 0x000ee20000000800 */
[----:B----4-:R-:W-:-:S03]  /*a330*/  FADD.FTZ R0, R0, R17 ;  /* 0x0000001100007221 */ /* 0x010fc60000010000 */
[----:B------:R-:W4:Y:S01]  /*a340*/  LDS R18, [R3+0x2e00] ;  /* 0x002e000003127984 */ /* 0x000f220000000800 */
[----:B0-----:R-:W-:Y:S01]  /*a350*/  FADD.FTZ R2, R2, R19 ;  /* 0x0000001302027221 */ /* 0x001fe20000010000 */
        /* <DEDUP_REMOVED lines=12> */
[----:B---3--:R-:W-:-:S03]  /*a420*/  FADD.FTZ R31, R6, R31 ;  /* 0x0000001f061f7221 */ /* 0x008fc60000010000 */
[----:B------:R0:W-:Y:S01]  /*a430*/  STS.128 [R204+0x410], R92 ;  /* 0x0004105ccc007388 */ /* 0x0001e20000000c00 */
[----:B----4-:R-:W-:-:S03]  /*a440*/  FADD.FTZ R11, R7, R18 ;  /* 0x00000012070b7221 */ /* 0x010fc60000010000 */
[----:B------:R-:W-:Y:S04]  /*a450*/  STS.128 [R204+0x800], R88 ;  /* 0x00080058cc007388 */ /* 0x000fe80000000c00 */
[----:B------:R-:W-:Y:S01]  /*a460*/  STS.128 [R204+0x810], R84 ;  /* 0x00081054cc007388 */ /* 0x000fe20000000c00 */
[----:B------:R-:W-:Y:S01]  /*a470*/  BAR.SYNC.DEFER_BLOCKING 0x0 ;  /* 0x0000000000007b1d */ /* 0x000fe20000010000 */
[----:B0-----:R-:W-:Y:S02]  /*a480*/  IADD3.X R93, PT, PT, R62, UR19, RZ, P6, !PT ;  /* 0x000000133e5d7c10 */ /* 0x001fe4000b7fe4ff */
[----:B------:R-:W-:-:S03]  /*a490*/  IADD3 R32, P6, PT, R60, UR16, RZ ;  /* 0x000000103c207c10 */ /* 0x000fc6000ffde0ff */
        /* <DEDUP_REMOVED lines=50> */
[----:B0-----:R-:W-:-:S03]  /*a7c0*/  FADD.FTZ R89, R28, R89 ;  /* 0x000000591c597221 */ /* 0x001fc60000010000 */
[----:B------:R-:W-:Y:S01]  /*a7d0*/  STS.128 [R204+0x410], R44 ;  /* 0x0004102ccc007388 */ /* 0x000fe20000000c00 */
[----:B-1----:R-:W-:-:S03]  /*a7e0*/  FADD.FTZ R91, R30, R91 ;  /* 0x0000005b1e5b7221 */ /* 0x002fc60000010000 */
[----:B------:R-:W-:Y:S01]  /*a7f0*/  STS.128 [R204+0x800], R40 ;  /* 0x00080028cc007388 */ /* 0x000fe20000000c00 */
[----:B--2---:R-:W-:-:S03]  /*a800*/  IADD3.X R57, PT, PT, R62, UR17, RZ, P6, !PT ;  /* 0x000000113e397c10 */ /* 0x004fc6000b7fe4ff */
        /* <DEDUP_REMOVED lines=64> */
.L_x_3457:
[----:B------:R-:W-:Y:S05]  /*ac10*/  BSYNC.RECONVERGENT B0 ;  /* 0x0000000000007941 */ /* 0x000fea0003800200 */
.L_x_3456:
[----:B------:R-:W-:Y:S01]  /*ac20*/  BSSY.RECONVERGENT B0, `(.L_x_3458) ;  /* 0x0000012000007945 */ /* 0x000fe20003800200 */
[----:B------:R-:W-:-:S03]  /*ac30*/  FADD.FTZ R23, R23, R14 ;  /* 0x0000000e17177221 */ /* 0x000fc60000010000 */
[----:B------:R-:W-:Y:S05]  /*ac40*/  @!P0 BRA `(.L_x_3459) ;  /* 0x00000000003c8947 */ /* 0x000fea0003800000 */
[----:B-1----:R-:W-:Y:S01]  /*ac50*/  IMAD.MOV.U32 R2, RZ, RZ, R34 ;  /* 0x000000ffff027224 */ /* 0x002fe200078e0022 */
        /* <DEDUP_REMOVED lines=14> */
.L_x_3459:
[----:B------:R-:W-:Y:S05]  /*ad40*/  BSYNC.RECONVERGENT B0 ;  /* 0x0000000000007941 */ /* 0x000fea0003800200 */
.L_x_3458:
[----:B------:R-:W-:Y:S01]  /*ad50*/  BSSY.RECONVERGENT B0, `(.L_x_3460) ;  /* 0x0000012000007945 */ /* 0x000fe20003800200 */
[----:B------:R-:W-:-:S03]  /*ad60*/  FADD.FTZ R33, R33, R16 ;  /* 0x0000001021217221 */ /* 0x000fc60000010000 */
[----:B------:R-:W-:Y:S05]  /*ad70*/  @!P1 BRA `(.L_x_3461) ;  /* 0x00000000003c9947 */ /* 0x000fea0003800000 */
[----:B-12---:R-:W-:Y:S01]  /*ad80*/  MOV R2, R34 ;  /* 0x0000002200027202 */ /* 0x006fe20000000f00 */
        /* <DEDUP_REMOVED lines=14> */
.L_x_3461:
[----:B------:R-:W-:Y:S05]  /*ae70*/  BSYNC.RECONVERGENT B0 ;  /* 0x0000000000007941 */ /* 0x000fea0003800200 */
.L_x_3460:
        /* <DEDUP_REMOVED lines=18> */
.L_x_3463:
[----:B------:R-:W-:Y:S05]  /*afa0*/  BSYNC.RECONVERGENT B0 ;  /* 0x0000000000007941 */ /* 0x000fea0003800200 */
.L_x_3462:
        /* <DEDUP_REMOVED lines=18> */
.L_x_3465:
[----:B------:R-:W-:Y:S05]  /*b0d0*/  BSYNC.RECONVERGENT B0 ;  /* 0x0000000000007941 */ /* 0x000fea0003800200 */
.L_x_3464:
        /* <DEDUP_REMOVED lines=11> */
.L_x_3259:
        /* <DEDUP_REMOVED lines=8> */
.L_x_3467:
[----:B------:R-:W-:Y:S05]  /*b210*/  BSYNC B0 ;  /* 0x0000000000007941 */ /* 0x000fea0003800000 */
.L_x_3466:
        /* <DEDUP_REMOVED lines=8> */
.L_x_3468:
[----:B------:R-:W-:Y:S01]  /*b2a0*/  FADD.FTZ R176, R176, R217 ;  /* 0x000000d9b0b07221 */ /* 0x000fe20000010000 */
[----:B------:R-:W-:-:S04]  /*b2b0*/  HFMA2 R206, -RZ, RZ, 0, 1.1920928955078125e-07 ;  /* 0x00000002ffce7431 */ /* 0x000fc800000001ff */
[----:B------:R-:W-:Y:S02]  /*b2c0*/  MOV R207, R176 ;  /* 0x000000b000cf7202 */ /* 0x000fe40000000f00 */
[----:B------:R-:W-:-:S07]  /*b2d0*/  MOV R177, R205 ;  /* 0x000000cd00b17202 */ /* 0x000fce0000000f00 */
[----:B------:R-:W-:Y:S05]  /*b2e0*/  WARPSYNC.COLLECTIVE R204, `(.L_x_3469) ;  /* 0x00000000cc087348 */ /* 0x000fea0003c00000 */
[----:B------:R0:W1:Y:S02]  /*b2f0*/  SHFL.BFLY P0, R205, R207, R206, R219 ;  /* 0x0c0000cecfcd7389 */ /* 0x00006400000000db */
[----:B01----:R-:W-:Y:S05]  /*b300*/  ENDCOLLECTIVE ;  /* 0x000000000000791b */ /* 0x003fea0003800000 */
.L_x_3469:
[----:B------:R-:W-:-:S05]  /*b310*/  FADD.FTZ R177, R177, R220 ;  /* 0x000000dcb1b17221 */ /* 0x000fca0000010000 */
[----:B------:R-:W-:Y:S01]  /*b320*/  MOV R207, R177 ;  /* 0x000000b100cf7202 */ /* 0x000fe20000000f00 */
[----:B------:R-:W-:-:S07]  /*b330*/  IMAD.MOV.U32 R179, RZ, RZ, R205 ;  /* 0x000000ffffb37224 */ /* 0x000fce00078e00cd */
[----:B------:R-:W-:Y:S05]  /*b340*/  WARPSYNC.COLLECTIVE R204, `(.L_x_3470) ;  /* 0x00000000cc087348 */ /* 0x000fea0003c00000 */
[----:B------:R0:W1:Y:S02]  /*b350*/  SHFL.BFLY P0, R205, R207, R206, R219 ;  /* 0x0c0000cecfcd7389 */ /* 0x00006400000000db */
[----:B01----:R-:W-:Y:S05]  /*b360*/  ENDCOLLECTIVE ;  /* 0x000000000000791b */ /* 0x003fea0003800000 */
.L_x_3470:
[----:B------:R-:W-:Y:S01]  /*b370*/  FADD.FTZ R179, R176, R179 ;  /* 0x000000b3b0b37221 */ /* 0x000fe20000010000 */
[----:B------:R-:W-:-:S04]  /*b380*/  HFMA2 R206, -RZ, RZ, 0, 2.384185791015625e-07 ;  /* 0x00000004ffce7431 */ /* 0x000fc800000001ff */
[----:B------:R-:W-:Y:S02]  /*b390*/  MOV R207, R179 ;  /* 0x000000b300cf7202 */ /* 0x000fe40000000f00 */
[----:B------:R-:W-:-:S07]  /*b3a0*/  MOV R178, R205 ;  /* 0x000000cd00b27202 */ /* 0x000fce0000000f00 */
[----:B------:R-:W-:Y:S05]  /*b3b0*/  WARPSYNC.COLLECTIVE R204, `(.L_x_3471) ;  /* 0x00000000cc087348 */ /* 0x000fea0003c00000 */
[----:B------:R0:W1:Y:S02]  /*b3c0*/  SHFL.BFLY P0, R205, R207, R206, R219 ;  /* 0x0c0000cecfcd7389 */ /* 0x00006400000000db */
[----:B01----:R-:W-:Y:S05]  /*b3d0*/  ENDCOLLECTIVE ;  /* 0x000000000000791b */ /* 0x003fea0003800000 */
.L_x_3471:
[----:B------:R-:W-:-:S04]  /*b3e0*/  FADD.FTZ R178, R177, R178 ;  /* 0x000000b2b1b27221 */ /* 0x000fc80000010000 */
[----:B------:R-:W-:Y:S01]  /*b3f0*/  IMAD.MOV.U32 R207, RZ, RZ, R178 ;  /* 0x000000ffffcf7224 */ /* 0x000fe200078e00b2 */
[----:B------:R-:W-:-:S07]  /*b400*/  MOV R200, R205 ;  /* 0x000000cd00c87202 */ /* 0x000fce0000000f00 */
[----:B------:R-:W-:Y:S05]  /*b410*/  WARPSYNC.COLLECTIVE R204, `(.L_x_3472) ;  /* 0x00000000cc087348 */ /* 0x000fea0003c00000 */
[----:B------:R0:W1:Y:S02]  /*b420*/  SHFL.BFLY P0, R205, R207, R206, R219 ;  /* 0x0c0000cecfcd7389 */ /* 0x00006400000000db */
[----:B01----:R-:W-:Y:S05]  /*b430*/  ENDCOLLECTIVE ;  /* 0x000000000000791b */ /* 0x003fea0003800000 */
.L_x_3472:
[----:B------:R-:W-:Y:S01]  /*b440*/  FADD.FTZ R200, R179, R200 ;  /* 0x000000c8b3c87221 */ /* 0x000fe20000010000 */
[----:B------:R-:W-:-:S04]  /*b450*/  HFMA2 R206, -RZ, RZ, 0, 4.76837158203125e-07 ;  /* 0x00000008ffce7431 */ /* 0x000fc800000001ff */
[----:B------:R-:W-:Y:S02]  /*b460*/  MOV R207, R200 ;  /* 0x000000c800cf7202 */ /* 0x000fe40000000f00 */
[----:B------:R-:W-:-:S07]  /*b470*/  MOV R201, R205 ;  /* 0x000000cd00c97202 */ /* 0x000fce0000000f00 */
[----:B------:R-:W-:Y:S05]  /*b480*/  WARPSYNC.COLLECTIVE R204, `(.L_x_3473) ;  /* 0x00000000cc087348 */ /* 0x000fea0003c00000 */
[----:B------:R0:W1:Y:S02]  /*b490*/  SHFL.BFLY P0, R205, R207, R206, R219 ;  /* 0x0c0000cecfcd7389 */ /* 0x00006400000000db */
[----:B01----:R-:W-:Y:S05]  /*b4a0*/  ENDCOLLECTIVE ;  /* 0x000000000000791b */ /* 0x003fea0003800000 */
.L_x_3473:
[----:B------:R-:W-:-:S05]  /*b4b0*/  FADD.FTZ R201, R178, R201 ;  /* 0x000000c9b2c97221 */ /* 0x000fca0000010000 */
[----:B------:R-:W-:Y:S02]  /*b4c0*/  MOV R207, R201 ;  /* 0x000000c900cf7202 */ /* 0x000fe40000000f00 */
[----:B------:R-:W-:-:S07]  /*b4d0*/  MOV R203, R205 ;  /* 0x000000cd00cb7202 */ /* 0x000fce0000000f00 */
[----:B------:R-:W-:Y:S05]  /*b4e0*/  WARPSYNC.COLLECTIVE R204, `(.L_x_3474) ;  /* 0x00000000cc087348 */ /* 0x000fea0003c00000 */
[----:B------:R0:W1:Y:S02]  /*b4f0*/  SHFL.BFLY P0, R205, R207, R206, R219 ;  /* 0x0c0000cecfcd7389 */ /* 0x00006400000000db */
[----:B01----:R-:W-:Y:S05]  /*b500*/  ENDCOLLECTIVE ;  /* 0x000000000000791b */ /* 0x003fea0003800000 */
.L_x_3474:
[----:B------:R-:W-:Y:S01]  /*b510*/  FADD.FTZ R203, R200, R203 ;  /* 0x000000cbc8cb7221 */ /* 0x000fe20000010000 */
[----:B------:R-:W-:-:S04]  /*b520*/  HFMA2 R206, -RZ, RZ, 0, 9.5367431640625e-07 ;  /* 0x00000010ffce7431 */ /* 0x000fc800000001ff */
[----:B------:R-:W-:Y:S01]  /*b530*/  MOV R207, R203 ;  /* 0x000000cb00cf7202 */ /* 0x000fe20000000f00 */
[----:B------:R-:W-:-:S07]  /*b540*/  IMAD.MOV.U32 R202, RZ, RZ, R205 ;  /* 0x000000ffffca7224 */ /* 0x000fce00078e00cd */
[----:B------:R-:W-:Y:S05]  /*b550*/  WARPSYNC.COLLECTIVE R204, `(.L_x_3475) ;  /* 0x00000000cc087348 */ /* 0x000fea0003c00000 */
[----:B------:R0:W1:Y:S02]  /*b560*/  SHFL.BFLY P0, R205, R207, R206, R219 ;  /* 0x0c0000cecfcd7389 */ /* 0x00006400000000db */
[----:B01----:R-:W-:Y:S05]  /*b570*/  ENDCOLLECTIVE ;  /* 0x000000000000791b */ /* 0x003fea0003800000 */
.L_x_3475:
[----:B------:R-:W-:-:S05]  /*b580*/  FADD.FTZ R202, R201, R202 ;  /* 0x000000cac9ca7221 */ /* 0x000fca0000010000 */
[----:B------:R-:W-:Y:S02]  /*b590*/  MOV R207, R202 ;  /* 0x000000ca00cf7202 */ /* 0x000fe40000000f00 */
[----:B------:R-:W-:-:S07]  /*b5a0*/  MOV R176, R205 ;  /* 0x000000cd00b07202 */ /* 0x000fce0000000f00 */
[----:B------:R-:W-:Y:S05]  /*b5b0*/  WARPSYNC.COLLECTIVE R204, `(.L_x_3476) ;  /* 0x00000000cc087348 */ /* 0x000fea0003c00000 */
[----:B------:R0:W1:Y:S02]  /*b5c0*/  SHFL.BFLY P0, R205, R207, R206, R219 ;  /* 0x0c0000cecfcd7389 */ /* 0x00006400000000db */
[----:B01----:R-:W-:Y:S05]  /*b5d0*/  ENDCOLLECTIVE ;  /* 0x000000000000791b */ /* 0x003fea0003800000 */
.L_x_3476:
[----:B------:R-:W-:Y:S01]  /*b5e0*/  MOV R177, R205 ;  /* 0x000000cd00b17202 */ /* 0x000fe20000000f00 */
[----:B------:R-:W-:Y:S06]  /*b5f0*/  BRA `(.L_x_3477) ;  /* 0xffffff6800fc7947 */ /* 0x000fec000383ffff */
.L_x_3478:
        /* <DEDUP_REMOVED lines=16> */
.L_x_14468:


//--------------------- .text._ZN10layer_norm22ln_bwd_finalize_kernelINS_22Kernel_traits_finalizeILj768Ef13__nv_bfloat16S2_S2_fjLb1ELj1024ELj4ENS_18Kernel_traits_baseILj768EfS2_S2_S2_fjLj1024EEEEELb1ELb1EEEvNS_9BwdParamsE --------------------------
	.section	.text._ZN10layer_norm22ln_bwd_finalize_kernelINS_22Kernel_traits_finalizeILj768Ef13__nv_bfloat16S2_S2_fjLb1ELj1024ELj4ENS_18Kernel_traits_baseILj768EfS2_S2_S2_fjLj1024EEEEELb1ELb1EEEvNS_9BwdParamsE,"ax",@progbits
	.align	128
        .global         _ZN10layer_norm22ln_bwd_finalize_kernelINS_22Kernel_traits_finalizeILj768Ef13__nv_bfloat16S2_S2_fjLb1ELj1024ELj4ENS_18Kernel_traits_baseILj768EfS2_S2_S2_fjLj1024EEEEELb1ELb1EEEvNS_9BwdParamsE
        .type           _ZN10layer_norm22ln_bwd_finalize_kernelINS_22Kernel_traits_finalizeILj768Ef13__nv_bfloat16S2_S2_fjLb1ELj1024ELj4ENS_18Kernel_traits_baseILj768EfS2_S2_S2_fjLj1024EEEEELb1ELb1EEEvNS_9BwdParamsE,@function
        .size           _ZN10layer_norm22ln_bwd_finalize_kernelINS_22Kernel_traits_finalizeILj768Ef13__nv_bfloat16S2_S2_fjLb1ELj1024ELj4ENS_18Kernel_traits_baseILj768EfS2_S2_S2_fjLj1024EEEEELb1ELb1EEEvNS_9BwdParamsE,(.L_x_14469 - _ZN10layer_norm22ln_bwd_finalize_kernelINS_22Kernel_traits_finalizeILj768Ef13__nv_bfloat16S2_S2_fjLb1ELj1024ELj4ENS_18Kernel_traits_baseILj768EfS2_S2_S2_fjLj1024EEEEELb1ELb1EEEvNS_9BwdParamsE)
        .other          _ZN10layer_norm22ln_bwd_finalize_kernelINS_22Kernel_traits_finalizeILj768Ef13__nv_bfloat16S2_S2_fjLb1ELj1024ELj4ENS_18Kernel_traits_baseILj768EfS2_S2_S2_fjLj1024EEEEELb1ELb1EEEvNS_9BwdParamsE,@"STO_CUDA_ENTRY STV_DEFAULT"
_ZN10layer_norm22ln_bwd_finalize_kernelINS_22Kernel_traits_finalizeILj768Ef13__nv_bfloat16S2_S2_fjLb1ELj1024ELj4ENS_18Kernel_traits_baseILj768EfS2_S2_S2_fjLj1024EEEEELb1ELb1EEEvNS_9BwdParamsE:
.text._ZN10layer_norm22ln_bwd_finalize_kernelINS_22Kernel_traits_finalizeILj768Ef13__nv_bfloat16S2_S2_fjLb1ELj1024ELj4ENS_18Kernel_traits_baseILj768EfS2_S2_S2_fjLj1024EEEEELb1ELb1EEEvNS_9BwdParamsE:
        /* <DEDUP_REMOVED lines=42> */
[-CC-:B------:R-:W-:Y:S01]  /*02a0*/  IMAD R23, R14, R12.reuse, R9.reuse ;  /* 0x0000000c0e177224 */ /* 0x180fe200078e0209 */
[C---:B------:R-:W-:Y:S01]  /*02b0*/  IADD3 R29, PT, PT, R4.reuse, R11, RZ ;  /* 0x0000000b041d7210 */ /* 0x040fe20007ffe0ff */
[-CC-:B------:R-:W-:Y:S01]  /*02c0*/  IMAD R15, R15, R12.reuse, R9.reuse ;  /* 0x0000000c0f0f7224 */ /* 0x180fe200078e0209 */
[----:B------:R-:W-:Y:S01]  /*02d0*/  IADD3 R24, PT, PT, R4, R13, RZ ;  /* 0x0000000d04187210 */ /* 0x000fe20007ffe0ff */
[-CC-:B------:R-:W-:Y:S01]  /*02e0*/  IMAD R27, R16, R12.reuse, R9.reuse ;  /* 0x0000000c101b7224 */ /* 0x180fe200078e0209 */
[C---:B------:R-:W-:Y:S01]  /*02f0*/  IADD3 R23, PT, PT, R4.reuse, R23, RZ ;  /* 0x0000001704177210 */ /* 0x040fe20007ffe0ff */
[-CC-:B------:R-:W-:Y:S01]  /*0300*/  IMAD R17, R17, R12.reuse, R9.reuse ;  /* 0x0000000c11117224 */ /* 0x180fe200078e0209 */
[C---:B------:R-:W-:Y:S01]  /*0310*/  IADD3 R25, PT, PT, R4.reuse, R15, RZ ;  /* 0x0000000f04197210 */ /* 0x040fe20007ffe0ff */
[-CC-:B------:R-:W-:Y:S01]  /*0320*/  IMAD R19, R19, R12.reuse, R9.reuse ;  /* 0x0000000c13137224 */ /* 0x180fe200078e0209 */
[C---:B------:R-:W-:Y:S01]  /*0330*/  IADD3 R27, PT, PT, R4.reuse, R27, RZ ;  /* 0x0000001b041b7210 */ /* 0x040fe20007ffe0ff */
[----:B------:R-:W-:Y:S01]  /*0340*/  IMAD R9, R5, R12, R9 ;  /* 0x0000000c05097224 */ /* 0x000fe200078e0209 */
[----:B------:R-:W-:-:S02]  /*0350*/  IADD3 R13, PT, PT, R4, R17, RZ ;  /* 0x00000011040d7210 */ /* 0x000fc40007ffe0ff */
[C---:B------:R-:W-:Y:S02]  /*0360*/  IADD3 R22, PT, PT, R4.reuse, R19, RZ ;  /* 0x0000001304167210 */ /* 0x040fe40007ffe0ff */
[----:B------:R-:W-:-:S07]  /*0370*/  IADD3 R9, PT, PT, R4, R9, RZ ;  /* 0x0000000904097210 */ /* 0x000fce0007ffe0ff */
.L_x_3483:
        /* <DEDUP_REMOVED lines=87> */
.L_x_3482:
[----:B------:R-:W-:Y:S05]  /*08f0*/  BSYNC.RECONVERGENT B1 ;  /* 0x0000000000017941 */ /* 0x000fea0003800200 */
.L_x_3481:
        /* <DEDUP_REMOVED lines=11> */
[----:B-1----:R-:W-:-:S05]  /*09b0*/  IMAD.WIDE.U32 R22, R19, 0x4, R12 ;  /* 0x0000000413167825 */ /* 0x002fca00078e000c */
[----:B------:R1:W3:Y:S01]  /*09c0*/  LDG.E R11, desc[UR6][R22.64] ;  /* 0x00000006160b7981 */ /* 0x0002e2000c1e1900 */
[----:B--2---:R-:W-:-:S05]  /*09d0*/  IMAD.WIDE.U32 R24, R19, 0x4, R14 ;  /* 0x0000000413187825 */ /* 0x004fca00078e000e */
[----:B------:R2:W4:Y:S01]  /*09e0*/  LDG.E R27, desc[UR6][R24.64] ;  /* 0x00000006181b7981 */ /* 0x000522000c1e1900 */
[CC--:B-1----:R-:W-:Y:S01]  /*09f0*/  LEA R23, R26.reuse, R19.reuse, 0x5 ;  /* 0x000000131a177211 */ /* 0x0c2fe200078e28ff */
[----:B0-----:R-:W-:Y:S01]  /*0a00*/  IMAD.WIDE.U32 R20, R19, 0x4, R16 ;  /* 0x0000000413147825 */ /* 0x001fe200078e0010 */
[----:B------:R-:W-:-:S04]  /*0a10*/  LEA R19, R26, R19, 0x6 ;  /* 0x000000131a137211 */ /* 0x000fc800078e30ff */
[----:B------:R0:W5:Y:S01]  /*0a20*/  LDG.E R29, desc[UR6][R20.64] ;  /* 0x00000006141d7981 */ /* 0x000162000c1e1900 */
[----:B--2---:R-:W-:-:S04]  /*0a30*/  IMAD.WIDE.U32 R24, R23, 0x4, R12 ;  /* 0x0000000417187825 */ /* 0x004fc800078e000c */
[----:B0-----:R-:W-:-:S05]  /*0a40*/  IMAD.WIDE.U32 R20, R19, 0x4, R12 ;  /* 0x0000000413147825 */ /* 0x001fca00078e000c */
[----:B------:R0:W2:Y:S02]  /*0a50*/  LDG.E R9, desc[UR6][R20.64] ;  /* 0x0000000614097981 */ /* 0x0000a4000c1e1900 */
[----:B0-----:R-:W-:-:S06]  /*0a60*/  IMAD.WIDE.U32 R20, R23, 0x4, R16 ;  /* 0x0000000417147825 */ /* 0x001fcc00078e0010 */
[----:B------:R-:W2:Y:S01]  /*0a70*/  LDG.E R21, desc[UR6][R20.64] ;  /* 0x0000000614157981 */ /* 0x000ea2000c1e1900 */
[----:B---3--:R-:W-:-:S03]  /*0a80*/  FADD.FTZ R11, R6, R11 ;  /* 0x0000000b060b7221 */ /* 0x008fc60000010000 */
[----:B------:R0:W3:Y:S02]  /*0a90*/  LDG.E R6, desc[UR6][R24.64] ;  /* 0x0000000618067981 */ /* 0x0000e4000c1e1900 */
[----:B0-----:R-:W-:-:S04]  /*0aa0*/  IMAD.WIDE.U32 R24, R19, 0x4, R16 ;  /* 0x0000000413187825 */ /* 0x001fc800078e0010 */
[----:B----4-:R-:W-:Y:S01]  /*0ab0*/  FADD.FTZ R22, R18, R27 ;  /* 0x0000001b12167221 */ /* 0x010fe20000010000 */
[----:B------:R0:W4:Y:S02]  /*0ac0*/  LDG.E R20, desc[UR6][R24.64] ;  /* 0x0000000618147981 */ /* 0x000124000c1e1900 */
[----:B0-----:R-:W-:Y:S01]  /*0ad0*/  IMAD.WIDE.U32 R24, R23, 0x4, R14 ;  /* 0x0000000417187825 */ /* 0x001fe200078e000e */
[----:B------:R-:W-:-:S03]  /*0ae0*/  LEA R23, R26, R19, 0x5 ;  /* 0x000000131a177211 */ /* 0x000fc600078e28ff */
[----:B------:R-:W-:Y:S02]  /*0af0*/  IMAD.WIDE.U32 R18, R19, 0x4, R14 ;  /* 0x0000000413127825 */ /* 0x000fe400078e000e */
[----:B------:R-:W4:Y:S02]  /*0b00*/  LDG.E R25, desc[UR6][R24.64] ;  /* 0x0000000618197981 */ /* 0x000f24000c1e1900 */
[C---:B------:R-:W-:Y:S02]  /*0b10*/  IMAD.WIDE.U32 R12, R23.reuse, 0x4, R12 ;  /* 0x00000004170c7825 */ /* 0x040fe400078e000c */
[----:B------:R-:W4:Y:S02]  /*0b20*/  LDG.E R18, desc[UR6][R18.64] ;  /* 0x0000000612127981 */ /* 0x000f24000c1e1900 */
[C---:B------:R-:W-:Y:S02]  /*0b30*/  IMAD.WIDE.U32 R16, R23.reuse, 0x4, R16 ;  /* 0x0000000417107825 */ /* 0x040fe400078e0010 */
[----:B------:R-:W4:Y:S02]  /*0b40*/  LDG.E R12, desc[UR6][R12.64] ;  /* 0x000000060c0c7981 */ /* 0x000f24000c1e1900 */
[----:B------:R-:W-:-:S02]  /*0b50*/  IMAD.WIDE.U32 R14, R23, 0x4, R14 ;  /* 0x00000004170e7825 */ /* 0x000fc400078e000e */
[----:B------:R-:W4:Y:S04]  /*0b60*/  LDG.E R17, desc[UR6][R16.64] ;  /* 0x0000000610117981 */ /* 0x000f28000c1e1900 */
[----:B------:R-:W4:Y:S01]  /*0b70*/  LDG.E R14, desc[UR6][R14.64] ;  /* 0x000000060e0e7981 */ /* 0x000f22000c1e1900 */
[----:B-----5:R-:W-:-:S04]  /*0b80*/  FADD.FTZ R28, R28, R29 ;  /* 0x0000001d1c1c7221 */ /* 0x020fc80000010000 */
[----:B--2---:R-:W-:Y:S01]  /*0b90*/  FADD.FTZ R21, R28, R21 ;  /* 0x000000151c157221 */ /* 0x004fe20000010000 */
[----:B------:R-:W-:Y:S01]  /*0ba0*/  IADD3 R8, PT, PT, R8, 0x80, RZ ;  /* 0x0000008008087810 */ /* 0x000fe20007ffe0ff */
[----:B---3--:R-:W-:-:S04]  /*0bb0*/  FADD.FTZ R6, R11, R6 ;  /* 0x000000060b067221 */ /* 0x008fc80000010000 */
[----:B------:R-:W-:Y:S01]  /*0bc0*/  FADD.FTZ R9, R6, R9 ;  /* 0x0000000906097221 */ /* 0x000fe20000010000 */
[----:B----4-:R-:W-:Y:S01]  /*0bd0*/  FADD.FTZ R20, R21, R20 ;  /* 0x0000001415147221 */ /* 0x010fe20000010000 */
[----:B------:R-:W-:-:S04]  /*0be0*/  FADD.FTZ R25, R22, R25 ;  /* 0x0000001916197221 */ /* 0x000fc80000010000 */
[----:B------:R-:W-:Y:S01]  /*0bf0*/  FADD.FTZ R25, R25, R18 ;  /* 0x0000001219197221 */ /* 0x000fe20000010000 */
[----:B------:R-:W-:Y:S01]  /*0c00*/  FADD.FTZ R6, R9, R12 ;  /* 0x0000000c09067221 */ /* 0x000fe20000010000 */
[----:B------:R-:W-:Y:S02]  /*0c10*/  FADD.FTZ R28, R20, R17 ;  /* 0x00000011141c7221 */ /* 0x000fe40000010000 */
[----:B------:R-:W-:-:S07]  /*0c20*/  FADD.FTZ R18, R25, R14 ;  /* 0x0000000e19127221 */ /* 0x000fce0000010000 */
.L_x_3485:
[----:B------:R-:W-:Y:S05]  /*0c30*/  BSYNC.RECONVERGENT B1 ;  /* 0x0000000000017941 */ /* 0x000fea0003800200 */
.L_x_3484:
        /* <DEDUP_REMOVED lines=30> */
.L_x_3487:
[----:B------:R-:W-:Y:S05]  /*0e20*/  BSYNC.RECONVERGENT B1 ;  /* 0x0000000000017941 */ /* 0x000fea0003800200 */
.L_x_3486:
        /* <DEDUP_REMOVED lines=15> */
.L_x_3480:
[----:B------:R-:W-:Y:S05]  /*0f20*/  BSYNC.RECONVERGENT B0 ;  /* 0x0000000000007941 */ /* 0x000fea0003800200 */
.L_x_3479:
[----:B------:R-:W0:Y:S01]  /*0f30*/  S2UR UR5, SR_CgaCtaId ;  /* 0x00000000000579c3 */ /* 0x000e220000008800 */
[----:B------:R-:W-:Y:S01]  /*0f40*/  UMOV UR4, 0x400 ;  /* 0x0000040000047882 */ /* 0x000fe20000000000 */
[--C-:B------:R-:W-:Y:S02]  /*0f50*/  LOP3.LUT R3, R5, 0x1f, R2.reuse, 0x78, !PT ;  /* 0x0000001f05037812 */ /* 0x100fe400078e7802 */
[C---:B------:R-:W-:Y:S02]  /*0f60*/  SHF.L.U32 R8, R4.reuse, 0x7, RZ ;  /* 0x0000000704087819 */ /* 0x040fe400000006ff */
[C---:B------:R-:W-:Y:S02]  /*0f70*/  LOP3.LUT R2, R3.reuse, 0x3e0, R2, 0xf8, !PT ;  /* 0x000003e003027812 */ /* 0x040fe400078ef802 */
[----:B------:R-:W-:Y:S02]  /*0f80*/  SHF.L.U32 R7, R3, 0x2, RZ ;  /* 0x0000000203077819 */ /* 0x000fe400000006ff */
[----:B------:R-:W-:-:S02]  /*0f90*/  ISETP.NE.AND P1, PT, R4, RZ, PT ;  /* 0x000000ff0400720c */ /* 0x000fc40003f25270 */
[----:B------:R-:W-:Y:S02]  /*0fa0*/  LOP3.LUT R7, R8, R7, RZ, 0xfc, !PT ;  /* 0x0000000708077212 */ /* 0x000fe400078efcff */
[----:B------:R-:W-:-:S04]  /*0fb0*/  ISETP.GT.U32.AND P0, PT, R4, 0xf, PT ;  /* 0x0000000f0400780c */ /* 0x000fc80003f04070 */
[----:B------:R-:W-:Y:S01]  /*0fc0*/  ISETP.NE.OR P0, PT, R5, 0x1f, P0 ;  /* 0x0000001f0500780c */ /* 0x000fe20000705670 */
[----:B0-----:R-:W-:-:S06]  /*0fd0*/  ULEA UR4, UR5, UR4, 0x18 ;  /* 0x0000000405047291 */ /* 0x001fcc000f8ec0ff */
[----:B------:R-:W-:Y:S02]  /*0fe0*/  LEA R3, R2, UR4, 0x2 ;  /* 0x0000000402037c11 */ /* 0x000fe4000f8e10ff */
[----:B------:R-:W-:-:S03]  /*0ff0*/  @!P1 LEA R5, R5, UR4, 0x2 ;  /* 0x0000000405059c11 */ /* 0x000fc6000f8e10ff */
        /* <DEDUP_REMOVED lines=42> */
[----:B------:R-:W-:Y:S01]  /*12a0*/  LEA R16, R4, UR4, 0x3 ;  /* 0x0000000404107c11 */ /* 0x000fe2000f8e18ff */
[----:B0-----:R-:W0:Y:S01]  /*12b0*/  LDC.64 R10, c[0x0][0x488] ;  /* 0x00012200ff0a7b82 */ /* 0x001e220000000a00 */
        /* <DEDUP_REMOVED lines=11> */
[----:B-1----:R-:W-:Y:S04]  /*1370*/  STG.E.64 desc[UR6][R4.64], R2 ;  /* 0x0000000204007986 */ /* 0x002fe8000c101b06 */
[----:B--2---:R-:W-:Y:S04]  /*1380*/  STG.E.64 desc[UR6][R10.64], R6 ;  /* 0x000000060a007986 */ /* 0x004fe8000c101b06 */
[----:B----4-:R-:W-:Y:S01]  /*1390*/  STG.E.64 desc[UR6][R12.64], R8 ;  /* 0x000000080c007986 */ /* 0x010fe2000c101b06 */
[----:B------:R-:W-:Y:S05]  /*13a0*/  EXIT ;  /* 0x000000000000794d */ /* 0x000fea0003800000 */
.L_x_3488:
        /* <DEDUP_REMOVED lines=13> */
.L_x_14469:


//--------------------- .text._ZN10layer_norm13ln_bwd_kernelINS_13Kernel_traitsIf13__nv_bfloat16S2_S2_fjLj768ELj1ELj4ELj1ELj16ENS_18Kernel_traits_baseILj768EfS2_S2_S2_fjLj128EEEEELb1ELb1ELb1ELb1EEEvNS_9BwdParamsE --------------------------
	.section	.text._ZN10layer_norm13ln_bwd_kernelINS_13Kernel_traitsIf13__nv_bfloat16S2_S2_fjLj768ELj1ELj4ELj1ELj16ENS_18Kernel_traits_baseILj768EfS2_S2_S2_fjLj128EEEEELb1ELb1ELb1ELb1EEEvNS_9BwdParamsE,"ax",@progbits
	.align	128
        .global         _ZN10layer_norm13ln_bwd_kernelINS_13Kernel_traitsIf13__nv_bfloat16S2_S2_fjLj768ELj1ELj4ELj1ELj16ENS_18Kernel_traits_baseILj768EfS2_S2_S2_fjLj128EEEEELb1ELb1ELb1ELb1EEEvNS_9BwdParamsE
        .type           _ZN10layer_norm13ln_bwd_kernelINS_13Kernel_traitsIf13__nv_bfloat16S2_S2_fjLj768ELj1ELj4ELj1ELj16ENS_18Kernel_traits_baseILj768EfS2_S2_S2_fjLj128EEEEELb1ELb1ELb1ELb1EEEvNS_9BwdParamsE,@function
        .size           _ZN10layer_norm13ln_bwd_kernelINS_13Kernel_traitsIf13__nv_bfloat16S2_S2_fjLj768ELj1ELj4ELj1ELj16ENS_18Kernel_traits_baseILj768EfS2_S2_S2_fjLj128EEEEELb1ELb1ELb1ELb1EEEvNS_9BwdParamsE,(.L_x_14470 - _ZN10layer_norm13ln_bwd_kernelINS_13Kernel_traitsIf13__nv_bfloat16S2_S2_fjLj768ELj1ELj4ELj1ELj16ENS_18Kernel_traits_baseILj768EfS2_S2_S2_fjLj128EEEEELb1ELb1ELb1ELb1EEEvNS_9BwdParamsE)
        .other          _ZN10layer_norm13ln_bwd_kernelINS_13Kernel_traitsIf13__nv_bfloat16S2_S2_fjLj768ELj1ELj4ELj1ELj16ENS_18Kernel_traits_baseILj768EfS2_S2_S2_fjLj128EEEEELb1ELb1ELb1ELb1EEEvNS_9BwdParamsE,@"STO_CUDA_ENTRY STV_DEFAULT"
_ZN10layer_norm13ln_bwd_kernelINS_13Kernel_traitsIf13__nv_bfloat16S2_S2_fjLj768ELj1ELj4ELj1ELj16ENS_18Kernel_traits_baseILj768EfS2_S2_S2_fjLj128EEEEELb1ELb1ELb1ELb1EEEvNS_9BwdParamsE:
.text._ZN10layer_norm13ln_bwd_kernelINS_13Kernel_traitsIf13__nv_bfloat16S2_S2_fjLj768ELj1ELj4ELj1ELj16ENS_18Kernel_traits_baseILj768EfS2_S2_S2_fjLj128EEEEELb1ELb1ELb1ELb1EEEvNS_9BwdParamsE:
        /* <DEDUP_REMOVED lines=71> */
.L_x_3682:
[----:B------:R-:W1:Y:S08]  /*0470*/  LDC.64 R206, c[0x0][0x3f8] ;  /* 0x0000fe00ffce7b82 */ /* 0x000e700000000a00 */
[----:B------:R-:W2:Y:S08]  /*0480*/  LDC.64 R150, c[0x0][0x3c8] ;  /* 0x0000f200ff967b82 */ /* 0x000eb00000000a00 */
[----:B------:R-:W3:Y:S01]  /*0490*/  LDC.64 R148, c[0x0][0x3f0] ;  /* 0x0000fc00ff947b82 */ /* 0x000ee20000000a00 */
[----:B-1----:R-:W-:-:S07]  /*04a0*/  IMAD.WIDE R206, R0, 0x4, R206 ;  /* 0x0000000400ce7825 */ /* 0x002fce00078e02ce */
[----:B------:R-:W1:Y:S01]  /*04b0*/  LDC.64 R152, c[0x0][0x3c0] ;  /* 0x0000f000ff987b82 */ /* 0x000e620000000a00 */
[----:B------:R-:W4:Y:S01]  /*04c0*/  LDG.E R202, desc[UR6][R206.64] ;  /* 0x00000006ceca7981 */ /* 0x000f22000c1e1900 */
[----:B--2---:R-:W-:-:S05]  /*04d0*/  IMAD.WIDE R150, R0, 0x4, R150 ;  /* 0x0000000400967825 */ /* 0x004fca00078e0296 */
[----:B-----5:R2:W5:Y:S01]  /*04e0*/  LDG.E R203, desc[UR6][R150.64] ;  /* 0x0000000696cb7981 */ /* 0x020562000c1e1900 */
[----:B---3--:R-:W-:-:S05]  /*04f0*/  IMAD.WIDE R148, R0, 0x4, R148 ;  /* 0x0000000400947825 */ /* 0x008fca00078e0294 */
[----:B------:R2:W5:Y:S01]  /*0500*/  LDG.E R154, desc[UR6][R148.64] ;  /* 0x00000006949a7981 */ /* 0x000562000c1e1900 */
[----:B------:R-:W-:Y:S01]  /*0510*/  BSSY.RECONVERGENT B1, `(.L_x_3491) ;  /* 0x000015e000017945 */ /* 0x000fe20003800200 */
[----:B----4-:R-:W-:-:S13]  /*0520*/  ISETP.GE.AND P1, PT, R202, 0x1, PT ;  /* 0x00000001ca00780c */ /* 0x010fda0003f26270 */
[----:B-12---:R-:W-:Y:S05]  /*0530*/  @!P1 BRA `(.L_x_3492) ;  /* 0x0000001000b49947 */ /* 0x006fea0003800000 */
[----:B------:R-:W-:Y:S01]  /*0540*/  IADD3 R148, PT, PT, R202, -0x1, RZ ;  /* 0xffffffffca947810 */ /* 0x000fe20007ffe0ff */
[----:B------:R-:W1:Y:S01]  /*0550*/  LDC.64 R164, c[0x0][0x3a8] ;  /* 0x0000ea00ffa47b82 */ /* 0x000e620000000a00 */
[----:B0-----:R-:W-:-:S03]  /*0560*/  IMAD R2, R0, UR8, RZ ;  /* 0x0000000800027c24 */ /* 0x001fc6000f8e02ff */
[----:B------:R-:W-:Y:S02]  /*0570*/  IMAD R148, R148, UR8, RZ ;  /* 0x0000000894947c24 */ /* 0x000fe4000f8e02ff */
[----:B------:R-:W-:Y:S02]  /*0580*/  SHF.R.S32.HI R3, RZ, 0x1f, R2 ;  /* 0x0000001fff037819 */ /* 0x000fe40000011402 */
[----:B------:R-:W0:Y:S01]  /*0590*/  LDC.64 R156, c[0x0][0x428] ;  /* 0x00010a00ff9c7b82 */ /* 0x000e220000000a00 */
[----:B------:R-:W-:Y:S02]  /*05a0*/  SHF.R.S32.HI R149, RZ, 0x1f, R148 ;  /* 0x0000001fff957819 */ /* 0x000fe40000011494 */
[----:B------:R-:W-:Y:S02]  /*05b0*/  LEA.HI R3, R3, R2, RZ, 0x3 ;  /* 0x0000000203037211 */ /* 0x000fe400078f18ff */
[----:B------:R-:W-:Y:S02]  /*05c0*/  LEA.HI R149, R149, R148, RZ, 0x3 ;  /* 0x0000009495957211 */ /* 0x000fe400078f18ff */
[----:B------:R-:W-:-:S02]  /*05d0*/  LEA.HI.SX32 R155, R3, R204, 0x1d ;  /* 0x000000cc039b7211 */ /* 0x000fc400078feaff */
[----:B------:R-:W-:Y:S02]  /*05e0*/  LEA.HI.SX32 R149, R149, R204, 0x1d ;  /* 0x000000cc95957211 */ /* 0x000fe400078feaff */
[----:B------:R-:W-:Y:S02]  /*05f0*/  IADD3 R185, PT, PT, R155, 0x20, RZ ;  /* 0x000000209bb97810 */ /* 0x000fe40007ffe0ff */
[----:B------:R-:W-:Y:S02]  /*0600*/  IADD3 R161, PT, PT, R149, 0x20, RZ ;  /* 0x0000002095a17810 */ /* 0x000fe40007ffe0ff */
[C---:B------:R-:W-:Y:S01]  /*0610*/  IADD3 R187, PT, PT, R155.reuse, 0x40, RZ ;  /* 0x000000409bbb7810 */ /* 0x040fe20007ffe0ff */
[----:B-1----:R-:W-:-:S04]  /*0620*/  IMAD.WIDE.U32 R176, R155, 0x10, R164 ;  /* 0x000000109bb07825 */ /* 0x002fc800078e00a4 */
[----:B------:R-:W-:Y:S01]  /*0630*/  IMAD.WIDE.U32 R168, R185, 0x10, R164 ;  /* 0x00000010b9a87825 */ /* 0x000fe200078e00a4 */
[C---:B------:R-:W-:Y:S01]  /*0640*/  IADD3 R3, PT, PT, R149.reuse, 0x40, RZ ;  /* 0x0000004095037810 */ /* 0x040fe20007ffe0ff */
[----:B------:R-:W2:Y:S02]  /*0650*/  LDG.E.128 R176, desc[UR6][R176.64] ;  /* 0x00000006b0b07981 */ /* 0x000ea4000c1e1d00 */
[----:B0-----:R-:W-:Y:S02]  /*0660*/  IMAD.WIDE.U32 R172, R149, 0x10, R156 ;  /* 0x0000001095ac7825 */ /* 0x001fe400078e009c */
[----:B------:R-:W3:Y:S02]  /*0670*/  LDG.E.128 R168, desc[UR6][R168.64] ;  /* 0x00000006a8a87981 */ /* 0x000ee4000c1e1d00 */
[----:B------:R-:W-:Y:S01]  /*0680*/  IMAD.WIDE R152, R0, 0x4, R152 ;  /* 0x0000000400987825 */ /* 0x000fe200078e0298 */
[----:B------:R-:W-:Y:S01]  /*0690*/  MOV R206, UR14 ;  /* 0x0000000e00ce7c02 */ /* 0x000fe20008000f00 */
[----:B------:R-:W4:Y:S01]  /*06a0*/  LDG.E.128 R172, desc[UR6][R172.64] ;  /* 0x00000006acac7981 */ /* 0x000f22000c1e1d00 */
[----:B------:R-:W-:Y:S01]  /*06b0*/  MOV R205, UR15 ;  /* 0x0000000f00cd7c02 */ /* 0x000fe20008000f00 */
[----:B------:R-:W-:Y:S01]  /*06c0*/  IMAD.WIDE.U32 R160, R161, 0x10, R156 ;  /* 0x00000010a1a07825 */ /* 0x000fe200078e009c */
[----:B-----5:R-:W-:Y:S01]  /*06d0*/  ISETP.GE.AND P2, PT, R154, 0x1, PT ;  /* 0x000000019a00780c */ /* 0x020fe20003f46270 */
[----:B------:R0:W3:Y:S01]  /*06e0*/  LDG.E R196, desc[UR6][R152.64] ;  /* 0x0000000698c47981 */ /* 0x0000e2000c1e1900 */
[----:B------:R-:W1:Y:S01]  /*06f0*/  LDC.64 R148, c[0x0][0x3b0] ;  /* 0x0000ec00ff947b82 */ /* 0x000e620000000a00 */
[----:B------:R-:W-:-:S02]  /*0700*/  IMAD.WIDE.U32 R164, R187, 0x10, R164 ;  /* 0x00000010bba47825 */ /* 0x000fc400078e00a4 */
[----:B------:R-:W3:Y:S04]  /*0710*/  LDG.E.128 R160, desc[UR6][R160.64] ;  /* 0x00000006a0a07981 */ /* 0x000ee8000c1e1d00 */
[----:B------:R-:W3:Y:S01]  /*0720*/  LDG.E.128 R164, desc[UR6][R164.64] ;  /* 0x00000006a4a47981 */ /* 0x000ee2000c1e1d00 */
[----:B------:R-:W-:-:S06]  /*0730*/  IMAD.WIDE.U32 R156, R3, 0x10, R156 ;  /* 0x00000010039c7825 */ /* 0x000fcc00078e009c */
[----:B------:R-:W3:Y:S01]  /*0740*/  LDG.E.128 R156, desc[UR6][R156.64] ;  /* 0x000000069c9c7981 */ /* 0x000ee2000c1e1d00 */
[----:B------:R-:W-:-:S04]  /*0750*/  ISETP.NE.U32.AND P0, PT, R206, RZ, PT ;  /* 0x000000ffce00720c */ /* 0x000fc80003f05070 */
[----:B------:R-:W-:Y:S02]  /*0760*/  ISETP.NE.AND.EX P0, PT, R205, RZ, PT, P0 ;  /* 0x000000ffcd00720c */ /* 0x000fe40003f05300 */
[----:B------:R-:W-:-:S11]  /*0770*/  @P2 IADD3 R150, PT, PT, R154, -0x1, RZ ;  /* 0xffffffff9a962810 */ /* 0x000fd60007ffe0ff */
[----:B------:R-:W1:Y:S01]  /*0780*/  @P0 LDC.64 R2, c[0x0][0x438] ;  /* 0x00010e00ff020b82 */ /* 0x000e620000000a00 */
[----:B------:R-:W-:-:S05]  /*0790*/  @P2 IMAD R150, R150, UR8, RZ ;  /* 0x0000000896962c24 */ /* 0x000fca000f8e02ff */
[----:B------:R-:W-:Y:S02]  /*07a0*/  @P2 SHF.R.S32.HI R151, RZ, 0x1f, R150 ;  /* 0x0000001fff972819 */ /* 0x000fe40000011496 */
[----:B0-----:R-:W-:Y:S01]  /*07b0*/  MOV R153, RZ ;  /* 0x000000ff00997202 */ /* 0x001fe20000000f00 */
[----:B------:R-:W0:Y:S01]  /*07c0*/  @P0 LDC.64 R180, c[0x0][0x438] ;  /* 0x00010e00ffb40b82 */ /* 0x000e220000000a00 */
[----:B------:R-:W-:-:S04]  /*07d0*/  @P2 LEA.HI R151, R151, R150, RZ, 0x3 ;  /* 0x0000009697972211 */ /* 0x000fc800078f18ff */
[----:B------:R-:W-:-:S03]  /*07e0*/  @P2 LEA.HI.SX32 R153, R151, R204, 0x1d ;  /* 0x000000cc97992211 */ /* 0x000fc600078feaff */
[----:B------:R-:W0:Y:S01]  /*07f0*/  @P0 LDC.64 R182, c[0x0][0x438] ;  /* 0x00010e00ffb60b82 */ /* 0x000e220000000a00 */
[----:B------:R-:W-:Y:S01]  /*0800*/  IADD3 R151, PT, PT, R153, 0x20, RZ ;  /* 0x0000002099977810 */ /* 0x000fe20007ffe0ff */
[----:B-1----:R-:W-:Y:S01]  /*0810*/  @P0 IMAD.WIDE.U32 R2, R155, 0x10, R2 ;  /* 0x000000109b020825 */ /* 0x002fe200078e0002 */
[----:B------:R-:W-:-:S03]  /*0820*/  IADD3 R155, PT, PT, R153, 0x40, RZ ;  /* 0x00000040999b7810 */ /* 0x000fc60007ffe0ff */
[--C-:B------:R-:W-:Y:S01]  /*0830*/  IMAD.WIDE.U32 R152, R153, 0x8, R148.reuse ;  /* 0x0000000899987825 */ /* 0x100fe200078e0094 */
[----:B------:R4:W5:Y:S03]  /*0840*/  @P0 LDG.E.128 R136, desc[UR6][R2.64] ;  /* 0x0000000602880981 */ /* 0x000966000c1e1d00 */
[--C-:B------:R-:W-:Y:S02]  /*0850*/  IMAD.WIDE.U32 R150, R151, 0x8, R148.reuse ;  /* 0x0000000897967825 */ /* 0x100fe400078e0094 */
[----:B------:R-:W5:Y:S02]  /*0860*/  LDG.E.64 R152, desc[UR6][R152.64] ;  /* 0x0000000698987981 */ /* 0x000f64000c1e1b00 */
[----:B------:R-:W-:Y:S02]  /*0870*/  IMAD.WIDE.U32 R148, R155, 0x8, R148 ;  /* 0x000000089b947825 */ /* 0x000fe400078e0094 */
[----:B------:R-:W5:Y:S04]  /*0880*/  LDG.E.64 R150, desc[UR6][R150.64] ;  /* 0x0000000696967981 */ /* 0x000f68000c1e1b00 */
[----:B------:R-:W5:Y:S01]  /*0890*/  LDG.E.64 R148, desc[UR6][R148.64] ;  /* 0x0000000694947981 */ /* 0x000f62000c1e1b00 */
[----:B0-----:R-:W-:-:S04]  /*08a0*/  @P0 IMAD.WIDE.U32 R180, R185, 0x10, R180 ;  /* 0x00000010b9b40825 */ /* 0x001fc800078e00b4 */
[----:B------:R-:W-:Y:S01]  /*08b0*/  @P0 IMAD.WIDE.U32 R182, R187, 0x10, R182 ;  /* 0x00000010bbb60825 */ /* 0x000fe200078e00b6 */
[----:B------:R-:W5:Y:S04]  /*08c0*/  @P0 LDG.E.128 R140, desc[UR6][R180.64] ;  /* 0x00000006b48c0981 */ /* 0x000f68000c1e1d00 */
[----:B------:R0:W5:Y:S01]  /*08d0*/  @P0 LDG.E.128 R144, desc[UR6][R182.64] ;  /* 0x00000006b6900981 */ /* 0x000162000c1e1d00 */
[----:B------:R-:W-:Y:S02]  /*08e0*/  ISETP.NE.AND P0, PT, RZ, UR9, PT ;  /* 0x00000009ff007c0c */ /* 0x000fe4000bf05270 */
[----:B--2---:R-:W-:Y:S02]  /*08f0*/  PRMT R186, R177, 0x7632, R186 ;  /* 0x00007632b1ba7816 */ /* 0x004fe400000000ba */
[----:B------:R-:W-:-:S02]  /*0900*/  PRMT R190, R179, 0x7632, R190 ;  /* 0x00007632b3be7816 */ /* 0x000fc400000000be */
[----:B------:R-:W-:Y:S02]  /*0910*/  SHF.L.U32 R187, R177, 0x10, RZ ;  /* 0x00000010b1bb7819 */ /* 0x000fe400000006ff */
[C---:B----4-:R-:W-:Y:S02]  /*0920*/  PRMT R2, R172.reuse, 0x7632, R2 ;  /* 0x00007632ac027816 */ /* 0x050fe40000000002 */
[----:B------:R-:W-:Y:S02]  /*0930*/  SHF.L.U32 R193, R172, 0x10, RZ ;  /* 0x00000010acc17819 */ /* 0x000fe400000006ff */
[----:B0-----:R-:W-:Y:S02]  /*0940*/  SHF.L.U32 R182, R179, 0x10, RZ ;  /* 0x00000010b3b67819 */ /* 0x001fe400000006ff */
[----:B---3--:R-:W-:Y:S02]  /*0950*/  FSEL R197, R196, RZ, !P0 ;  /* 0x000000ffc4c57208 */ /* 0x008fe40004000000 */
[----:B------:R-:W-:-:S02]  /*0960*/  PRMT R172, R161, 0x7632, R172 ;  /* 0x00007632a1ac7816 */ /* 0x000fc400000000ac */
[----:B------:R-:W-:Y:S02]  /*0970*/  SHF.L.U32 R181, R161, 0x10, RZ ;  /* 0x00000010a1b57819 */ /* 0x000fe400000006ff */
[----:B------:R-:W-:Y:S02]  /*0980*/  PRMT R161, R164, 0x7632, R161 ;  /* 0x00007632a4a17816 */ /* 0x000fe400000000a1 */
[C---:B------:R-:W-:Y:S02]  /*0990*/  PRMT R155, R176.reuse, 0x7632, R155 ;  /* 0x00007632b09b7816 */ /* 0x040fe4000000009b */
[----:B------:R-:W-:Y:S02]  /*09a0*/  SHF.L.U32 R184, R176, 0x10, RZ ;  /* 0x00000010b0b87819 */ /* 0x000fe400000006ff */
[----:B------:R-:W-:Y:S02]  /*09b0*/  SHF.L.U32 R186, R186, 0x10, RZ ;  /* 0x00000010baba7819 */ /* 0x000fe400000006ff */
[----:B------:R-:W-:-:S02]  /*09c0*/  PRMT R176, R163, 0x7632, R176 ;  /* 0x00007632a3b07816 */ /* 0x000fc400000000b0 */
[----:B------:R-:W-:Y:S02]  /*09d0*/  SHF.L.U32 R185, R163, 0x10, RZ ;  /* 0x00000010a3b97819 */ /* 0x000fe400000006ff */
[----:B------:R-:W-:Y:S02]  /*09e0*/  SHF.L.U32 R190, R190, 0x10, RZ ;  /* 0x00000010bebe7819 */ /* 0x000fe400000006ff */
[----:B------:R-:W-:Y:S02]  /*09f0*/  PRMT R188, R178, 0x7632, R188 ;  /* 0x00007632b2bc7816 */ /* 0x000fe400000000bc */
[C---:B------:R-:W-:Y:S02]  /*0a00*/  PRMT R192, R169.reuse, 0x7632, R192 ;  /* 0x00007632a9c07816 */ /* 0x040fe400000000c0 */
[----:B------:R-:W-:Y:S02]  /*0a10*/  SHF.L.U32 R214, R169, 0x10, RZ ;  /* 0x00000010a9d67819 */ /* 0x000fe400000006ff */
[----:B------:R-:W-:-:S02]  /*0a20*/  PRMT R163, R165, 0x7632, R163 ;  /* 0x00007632a5a37816 */ /* 0x000fc400000000a3 */
[----:B------:R-:W-:Y:S02]  /*0a30*/  SHF.L.U32 R204, R165, 0x10, RZ ;  /* 0x00000010a5cc7819 */ /* 0x000fe400000006ff */
[----:B------:R-:W-:Y:S01]  /*0a40*/  SHF.L.U32 R161, R161, 0x10, RZ ;  /* 0x00000010a1a17819 */ /* 0x000fe200000006ff */
[----:B------:R-:W-:Y:S01]  /*0a50*/  FADD.FTZ R216, -R197, R182 ;  /* 0x000000b6c5d87221 */ /* 0x000fe20000010100 */
[----:B------:R-:W-:Y:S02]  /*0a60*/  PRMT R191, R168, 0x7632, R191 ;  /* 0x00007632a8bf7816 */ /* 0x000fe400000000bf */
[----:B------:R-:W-:Y:S02]  /*0a70*/  PRMT R169, R170, 0x7632, R169 ;  /* 0x00007632aaa97816 */ /* 0x000fe400000000a9 */
[----:B------:R-:W-:Y:S02]  /*0a80*/  PRMT R195, R171, 0x7632, R195 ;  /* 0x00007632abc37816 */ /* 0x000fe400000000c3 */
[----:B------:R-:W-:Y:S01]  /*0a90*/  SHF.L.U32 R198, R164, 0x10, RZ ;  /* 0x00000010a4c67819 */ /* 0x000fe200000006ff */
[----:B------:R-:W-:Y:S01]  /*0aa0*/  FADD.FTZ R164, -R197, R187 ;  /* 0x000000bbc5a47221 */ /* 0x000fe20000010100 */
[----:B------:R-:W-:-:S02]  /*0ab0*/  PRMT R165, R166, 0x7632, R165 ;  /* 0x00007632a6a57816 */ /* 0x000fc400000000a5 */
[----:B------:R-:W-:Y:S02]  /*0ac0*/  PRMT R196, R167, 0x7632, R196 ;  /* 0x00007632a7c47816 */ /* 0x000fe400000000c4 */
[----:B------:R-:W-:Y:S02]  /*0ad0*/  PRMT R180, R173, 0x7632, R180 ;  /* 0x00007632adb47816 */ /* 0x000fe400000000b4 */
[----:B------:R-:W-:Y:S02]  /*0ae0*/  SHF.L.U32 R194, R170, 0x10, RZ ;  /* 0x00000010aac27819 */ /* 0x000fe400000006ff */
[----:B------:R-:W-:Y:S01]  /*0af0*/  SHF.L.U32 R208, R166, 0x10, RZ ;  /* 0x00000010a6d07819 */ /* 0x000fe200000006ff */
[C---:B------:R-:W-:Y:S01]  /*0b00*/  FADD.FTZ R166, -R197.reuse, R186 ;  /* 0x000000bac5a67221 */ /* 0x040fe20000010100 */
[----:B------:R-:W-:Y:S01]  /*0b10*/  SHF.L.U32 R3, R178, 0x10, RZ ;  /* 0x00000010b2037819 */ /* 0x000fe200000006ff */
[----:B------:R-:W-:Y:S01]  /*0b20*/  FADD.FTZ R220, -R197, R190 ;  /* 0x000000bec5dc7221 */ /* 0x000fe20000010100 */
[----:B------:R-:W-:-:S02]  /*0b30*/  PRMT R170, R160, 0x7632, R170 ;  /* 0x00007632a0aa7816 */ /* 0x000fc400000000aa */
[----:B------:R-:W-:Y:S01]  /*0b40*/  SHF.L.U32 R179, R160, 0x10, RZ ;  /* 0x00000010a0b37819 */ /* 0x000fe200000006ff */
[----:B------:R-:W-:Y:S01]  /*0b50*/  FADD.FTZ R160, -R197, R184 ;  /* 0x000000b8c5a07221 */ /* 0x000fe20000010100 */
[----:B------:R-:W-:Y:S02]  /*0b60*/  SHF.L.U32 R155, R155, 0x10, RZ ;  /* 0x000000109b9b7819 */ /* 0x000fe400000006ff */
[----:B------:R-:W-:Y:S02]  /*0b70*/  SHF.L.U32 R188, R188, 0x10, RZ ;  /* 0x00000010bcbc7819 */ /* 0x000fe400000006ff */
[----:B------:R-:W-:Y:S01]  /*0b80*/  SHF.L.U32 R186, R192, 0x10, RZ ;  /* 0x00000010c0ba7819 */ /* 0x000fe200000006ff */
[----:B------:R-:W-:Y:S01]  /*0b90*/  FADD.FTZ R192, -R197, R161 ;  /* 0x000000a1c5c07221 */ /* 0x000fe20000010100 */
[----:B------:R-:W-:Y:S01]  /*0ba0*/  SHF.L.U32 R212, R168, 0x10, RZ ;  /* 0x00000010a8d47819 */ /* 0x000fe200000006ff */
[----:B------:R-:W-:Y:S01]  /*0bb0*/  FMUL.FTZ R161, R203, R216 ;  /* 0x000000d8cba17220 */ /* 0x000fe20000410000 */
        /* <DEDUP_REMOVED lines=8> */
[C---:B------:R-:W-:Y:S02]  /*0c40*/  PRMT R199, R157.reuse, 0x7632, R199 ;  /* 0x000076329dc77816 */ /* 0x040fe400000000c7 */
[----:B------:R-:W-:Y:S01]  /*0c50*/  SHF.L.U32 R201, R157, 0x10, RZ ;  /* 0x000000109dc97819 */ /* 0x000fe200000006ff */
[C---:B------:R-:W-:Y:S01]  /*0c60*/  FMUL.FTZ R157, R203.reuse, R164 ;  /* 0x000000a4cb9d7220 */ /* 0x040fe20000410000 */
[----:B------:R-:W-:Y:S01]  /*0c70*/  SHF.L.U32 R180, R180, 0x10, RZ ;  /* 0x00000010b4b47819 */ /* 0x000fe200000006ff */
[----:B------:R-:W-:Y:S01]  /*0c80*/  FMUL.FTZ R164, R203, R166 ;  /* 0x000000a6cba47220 */ /* 0x000fe20000410000 */
[----:B------:R-:W-:Y:S01]  /*0c90*/  SHF.L.U32 R189, R173, 0x10, RZ ;  /* 0x00000010adbd7819 */ /* 0x000fe200000006ff */
[----:B------:R-:W-:Y:S01]  /*0ca0*/  FADD.FTZ R168, -R197, R3 ;  /* 0x00000003c5a87221 */ /* 0x000fe20000010100 */
[----:B------:R-:W-:-:S02]  /*0cb0*/  PRMT R178, R174, 0x7632, R178 ;  /* 0x00007632aeb27816 */ /* 0x000fc400000000b2 */
[----:B------:R-:W-:Y:S02]  /*0cc0*/  SHF.L.U32 R177, R174, 0x10, RZ ;  /* 0x00000010aeb17819 */ /* 0x000fe400000006ff */
[----:B------:R-:W-:Y:S01]  /*0cd0*/  SHF.L.U32 R216, R2, 0x10, RZ ;  /* 0x0000001002d87819 */ /* 0x000fe200000006ff */
[----:B------:R-:W-:Y:S01]  /*0ce0*/  FMUL.FTZ R2, R48, R193 ;  /* 0x000000c130027220 */ /* 0x000fe20000410000 */
[C---:B------:R-:W-:Y:S01]  /*0cf0*/  PRMT R174, R162.reuse, 0x7632, R174 ;  /* 0x00007632a2ae7816 */ /* 0x040fe200000000ae */
[C---:B------:R-:W-:Y:S01]  /*0d00*/  FADD.FTZ R218, -R197.reuse, R188 ;  /* 0x000000bcc5da7221 */ /* 0x040fe20000010100 */
[----:B------:R-:W-:Y:S01]  /*0d10*/  SHF.L.U32 R183, R162, 0x10, RZ ;  /* 0x00000010a2b77819 */ /* 0x000fe200000006ff */
[C---:B------:R-:W-:Y:S01]  /*0d20*/  FADD.FTZ R162, -R197.reuse, R155 ;  /* 0x0000009bc5a27221 */ /* 0x040fe20000010100 */
[----:B------:R-:W-:Y:S01]  /*0d30*/  FADD.FTZ R224, -R197, R194 ;  /* 0x000000c2c5e07221 */ /* 0x000fe20000010100 */
        /* <DEDUP_REMOVED lines=15> */
[----:B------:R-:W-:Y:S01]  /*0e30*/  PRMT R173, R175, 0x7632, R173 ;  /* 0x00007632afad7816 */ /* 0x000fe200000000ad */
[----:B------:R-:W-:Y:S01]  /*0e40*/  FADD.FTZ R79, R79, R180 ;  /* 0x000000b44f4f7221 */ /* 0x000fe20000010000 */
[----:B------:R-:W-:Y:S01]  /*0e50*/  PRMT R195, R156, 0x7632, R195 ;  /* 0x000076329cc37816 */ /* 0x000fe200000000c3 */
[-C--:B------:R-:W-:Y:S01]  /*0e60*/  FFMA.FTZ R55, R164, R180.reuse, R55 ;  /* 0x000000b4a4377223 */ /* 0x080fe20000010037 */
[----:B------:R-:W-:Y:S01]  /*0e70*/  SHF.L.U32 R197, R156, 0x10, RZ ;  /* 0x000000109cc57819 */ /* 0x000fe200000006ff */
[----:B------:R-:W-:Y:S01]  /*0e80*/  FMUL.FTZ R165, R51, R180 ;  /* 0x000000b433a57220 */ /* 0x000fe20000410000 */
[----:B------:R-:W-:Y:S01]  /*0e90*/  FADD.FTZ R78, R78, R189 ;  /* 0x000000bd4e4e7221 */ /* 0x000fe20000010000 */
[-C--:B------:R-:W-:Y:S01]  /*0ea0*/  FFMA.FTZ R54, R157, R189.reuse, R54 ;  /* 0x000000bd9d367223 */ /* 0x080fe20000010036 */
[----:B------:R-:W-:Y:S01]  /*0eb0*/  FMUL.FTZ R156, R50, R189 ;  /* 0x000000bd329c7220 */ /* 0x000fe20000410000 */
[----:B------:R-:W-:Y:S01]  /*0ec0*/  FMUL.FTZ R163, R49, R216 ;  /* 0x000000d831a37220 */ /* 0x000fe20000410000 */
[----:B------:R-:W-:Y:S01]  /*0ed0*/  FADD.FTZ R180, RZ, R2 ;  /* 0x00000002ffb47221 */ /* 0x000fe20000010000 */
[----:B------:R-:W-:Y:S01]  /*0ee0*/  FMUL.FTZ R162, R203, R162 ;  /* 0x000000a2cba27220 */ /* 0x000fe20000410000 */
[----:B------:R-:W-:Y:S01]  /*0ef0*/  FFMA.FTZ R189, R3, R2, RZ ;  /* 0x0000000203bd7223 */ /* 0x000fe200000100ff */
[----:B------:R-:W-:Y:S01]  /*0f00*/  FMUL.FTZ R171, R203, R212 ;  /* 0x000000d4cbab7220 */ /* 0x000fe20000410000 */
[----:B------:R-:W-:Y:S01]  /*0f10*/  FADD.FTZ R76, R76, R193 ;  /* 0x000000c14c4c7221 */ /* 0x000fe20000010000 */
[----:B------:R-:W-:Y:S01]  /*0f20*/  FFMA.FTZ R52, R3, R193, R52 ;  /* 0x000000c103347223 */ /* 0x000fe20000010034 */
[----:B------:R-:W-:Y:S01]  /*0f30*/  SHF.L.U32 R222, R173, 0x10, RZ ;  /* 0x00000010adde7819 */ /* 0x000fe200000006ff */
[----:B------:R-:W-:Y:S01]  /*0f40*/  FMUL.FTZ R173, R203, R214 ;  /* 0x000000d6cbad7220 */ /* 0x000fe20000410000 */
[----:B------:R-:W-:Y:S01]  /*0f50*/  SHF.L.U32 R175, R175, 0x10, RZ ;  /* 0x00000010afaf7819 */ /* 0x000fe200000006ff */
[----:B------:R-:W-:Y:S01]  /*0f60*/  FADD.FTZ R193, R180, R163 ;  /* 0x000000a3b4c17221 */ /* 0x000fe20000010000 */
[C---:B------:R-:W-:Y:S01]  /*0f70*/  PRMT R187, R159.reuse, 0x7632, R187 ;  /* 0x000076329fbb7816 */ /* 0x040fe200000000bb */
[----:B------:R-:W-:Y:S01]  /*0f80*/  FFMA.FTZ R180, R162, R163, R189 ;  /* 0x000000a3a2b47223 */ /* 0x000fe200000100bd */
[----:B------:R-:W-:Y:S01]  /*0f90*/  SHF.L.U32 R155, R159, 0x10, RZ ;  /* 0x000000109f9b7819 */ /* 0x000fe200000006ff */
[----:B------:R-:W-:Y:S01]  /*0fa0*/  FMUL.FTZ R159, R203, R168 ;  /* 0x000000a8cb9f7220 */ /* 0x000fe20000410000 */
[----:B------:R-:W-:Y:S01]  /*0fb0*/  SHF.L.U32 R214, R170, 0x10, RZ ;  /* 0x00000010aad67819 */ /* 0x000fe200000006ff */
[----:B------:R-:W-:Y:S01]  /*0fc0*/  FADD.FTZ R84, R84, R179 ;  /* 0x000000b354547221 */ /* 0x000fe20000010000 */
[-C--:B------:R-:W-:Y:S01]  /*0fd0*/  FFMA.FTZ R60, R171, R179.reuse, R60 ;  /* 0x000000b3ab3c7223 */ /* 0x080fe2000001003c */
[----:B------:R-:W-:Y:S01]  /*0fe0*/  FMUL.FTZ R170, R40, R179 ;  /* 0x000000b328aa7220 */ /* 0x000fe20000410000 */
[----:B------:R-:W-:Y:S01]  /*0ff0*/  FMUL.FTZ R179, R203, R198 ;  /* 0x000000c6cbb37220 */ /* 0x000fe20000410000 */
[C---:B------:R-:W-:Y:S01]  /*1000*/  PRMT R182, R158.reuse, 0x7632, R182 ;  /* 0x000076329eb67816 */ /* 0x040fe200000000b6 */
[----:B------:R-:W-:Y:S01]  /*1010*/  FADD.FTZ R198, R193, R156 ;  /* 0x0000009cc1c67221 */ /* 0x000fe20000010000 */
[----:B------:R-:W-:Y:S01]  /*1020*/  SHF.L.U32 R191, R158, 0x10, RZ ;  /* 0x000000109ebf7819 */ /* 0x000fe200000006ff */
        /* <DEDUP_REMOVED lines=8> */
[----:B------:R-:W-:Y:S01]  /*10b0*/  FFMA.FTZ R189, R157, R156, R180 ;  /* 0x0000009c9dbd7223 */ /* 0x000fe200000100b4 */
[C---:B------:R-:W-:Y:S01]  /*10c0*/  FMUL.FTZ R175, R203.reuse, R224 ;  /* 0x000000e0cbaf7220 */ /* 0x040fe20000410000 */
[----:B------:R-:W-:Y:S01]  /*10d0*/  FMUL.FTZ R177, R203, R226 ;  /* 0x000000e2cbb17220 */ /* 0x000fe20000410000 */
[----:B------:R-:W-:Y:S01]  /*10e0*/  SHF.L.U32 R216, R172, 0x10, RZ ;  /* 0x00000010acd87819 */ /* 0x000fe200000006ff */
[----:B------:R-:W-:Y:S01]  /*10f0*/  FADD.FTZ R86, R86, R181 ;  /* 0x000000b556567221 */ /* 0x000fe20000010000 */
[----:B------:R-:W-:Y:S01]  /*1100*/  SHF.L.U32 R178, R178, 0x10, RZ ;  /* 0x00000010b2b27819 */ /* 0x000fe200000006ff */
[-C--:B------:R-:W-:Y:S01]  /*1110*/  FFMA.FTZ R62, R173, R181.reuse, R62 ;  /* 0x000000b5ad3e7223 */ /* 0x080fe2000001003e */
[----:B------:R-:W-:Y:S01]  /*1120*/  FMUL.FTZ R172, R42, R181 ;  /* 0x000000b52aac7220 */ /* 0x000fe20000410000 */
[C---:B------:R-:W-:Y:S01]  /*1130*/  FMUL.FTZ R166, R203.reuse, R218 ;  /* 0x000000dacba67220 */ /* 0x040fe20000410000 */
[C---:B------:R-:W-:Y:S01]  /*1140*/  FMUL.FTZ R168, R203.reuse, R220 ;  /* 0x000000dccba87220 */ /* 0x040fe20000410000 */
[----:B------:R-:W-:Y:S01]  /*1150*/  FMUL.FTZ R181, R203, R204 ;  /* 0x000000cccbb57220 */ /* 0x000fe20000410000 */
[----:B------:R-:W-:Y:S01]  /*1160*/  FADD.FTZ R193, R198, R165 ;  /* 0x000000a5c6c17221 */ /* 0x000fe20000010000 */
[----:B------:R-:W-:Y:S01]  /*1170*/  SHF.L.U32 R218, R174, 0x10, RZ ;  /* 0x00000010aeda7819 */ /* 0x000fe200000006ff */
[----:B------:R-:W-:Y:S01]  /*1180*/  FFMA.FTZ R204, R164, R165, R189 ;  /* 0x000000a5a4cc7223 */ /* 0x000fe200000100bd */
[----:B------:R-:W-:Y:S01]  /*1190*/  SHF.L.U32 R220, R176, 0x10, RZ ;  /* 0x00000010b0dc7819 */ /* 0x000fe200000006ff */
[----:B------:R-:W-:Y:S01]  /*11a0*/  FADD.FTZ R88, R88, R183 ;  /* 0x000000b758587221 */ /* 0x000fe20000010000 */
[-C--:B------:R-:W-:Y:S01]  /*11b0*/  FFMA.FTZ R64, R175, R183.reuse, R64 ;  /* 0x000000b7af407223 */ /* 0x080fe20000010040 */
[----:B------:R-:W-:Y:S01]  /*11c0*/  FMUL.FTZ R174, R36, R183 ;  /* 0x000000b724ae7220 */ /* 0x000fe20000410000 */
[----:B------:R-:W-:Y:S01]  /*11d0*/  FADD.FTZ R90, R90, R185 ;  /* 0x000000b95a5a7221 */ /* 0x000fe20000010000 */
[-C--:B------:R-:W-:Y:S01]  /*11e0*/  FFMA.FTZ R66, R177, R185.reuse, R66 ;  /* 0x000000b9b1427223 */ /* 0x080fe20000010042 */
[----:B------:R-:W-:Y:S01]  /*11f0*/  FMUL.FTZ R176, R38, R185 ;  /* 0x000000b926b07220 */ /* 0x000fe20000410000 */
        /* <DEDUP_REMOVED lines=12> */
[----:B------:R-:W-:Y:S01]  /*12c0*/  SHF.L.U32 R204, R187, 0x10, RZ ;  /* 0x00000010bbcc7819 */ /* 0x000fe200000006ff */
[----:B------:R-:W-:Y:S01]  /*12d0*/  FADD.FTZ R212, R191, R160 ;  /* 0x000000a0bfd47221 */ /* 0x000fe20000010000 */
[----:B------:R-:W-:-:S03]  /*12e0*/  FFMA.FTZ R187, R161, R160, R210 ;  /* 0x000000a0a1bb7223 */ /* 0x000fc600000100d2 */
        /* <DEDUP_REMOVED lines=82> */
.L_x_3492:
        /* <DEDUP_REMOVED lines=39> */
[----:B------:R-:W-:-:S04]  /*1a80*/  IMAD.WIDE.U32 R140, R141, 0x10, R144 ;  /* 0x000000108d8c7825 */ /* 0x000fc800078e0090 */
[----:B------:R-:W-:Y:S02]  /*1a90*/  IMAD.WIDE.U32 R148, R143, 0x8, R148 ;  /* 0x000000088f947825 */ /* 0x000fe400078e0094 */
[----:B------:R-:W5:Y:S02]  /*1aa0*/  LDG.E.128 R140, desc[UR6][R140.64] ;  /* 0x000000068c8c7981 */ /* 0x000f64000c1e1d00 */
[----:B------:R-:W-:Y:S02]  /*1ab0*/  IMAD.WIDE.U32 R144, R139, 0x10, R144 ;  /* 0x000000108b907825 */ /* 0x000fe400078e0090 */
[----:B------:R-:W5:Y:S04]  /*1ac0*/  LDG.E.64 R148, desc[UR6][R148.64] ;  /* 0x0000000694947981 */ /* 0x000f68000c1e1b00 */
[----:B------:R-:W5:Y:S04]  /*1ad0*/  LDG.E.128 R136, desc[UR6][R136.64] ;  /* 0x0000000688887981 */ /* 0x000f68000c1e1d00 */
[----:B------:R-:W5:Y:S02]  /*1ae0*/  LDG.E.128 R144, desc[UR6][R144.64] ;  /* 0x0000000690907981 */ /* 0x000f64000c1e1d00 */
.L_x_3493:
[----:B------:R-:W-:Y:S05]  /*1af0*/  BSYNC.RECONVERGENT B1 ;  /* 0x0000000000017941 */ /* 0x000fea0003800200 */
.L_x_3491:
        /* <DEDUP_REMOVED lines=20> */
.L_x_3694:
[----:B------:R-:W4:Y:S01]  /*1c40*/  S2R R207, SR_TID.X ;  /* 0x0000000000cf7919 */ /* 0x000f220000002100 */
[----:B------:R-:W-:Y:S01]  /*1c50*/  @P2 IADD3 R204, PT, PT, R154, -0x1, RZ ;  /* 0xffffffff9acc2810 */ /* 0x000fe20007ffe0ff */
[----:B------:R-:W-:Y:S01]  /*1c60*/  HFMA2 R213, -RZ, RZ, 0, 0 ;  /* 0x00000000ffd57431 */ /* 0x000fe200000001ff */
[----:B------:R-:W0:Y:S03]  /*1c70*/  @P2 LDC.64 R154, c[0x0][0x390] ;  /* 0x0000e400ff9a2b82 */ /* 0x000e260000000a00 */
[----:B------:R-:W-:-:S05]  /*1c80*/  @P2 IMAD R204, R204, UR8, RZ ;  /* 0x00000008cccc2c24 */ /* 0x000fca000f8e02ff */
[----:B------:R-:W-:-:S04]  /*1c90*/  @P2 SHF.R.S32.HI R209, RZ, 0x1f, R204 ;  /* 0x0000001fffd12819 */ /* 0x000fc800000114cc */
[----:B------:R-:W-:Y:S02]  /*1ca0*/  @P2 LEA.HI R209, R209, R204, RZ, 0x3 ;  /* 0x000000ccd1d12211 */ /* 0x000fe400078f18ff */
[----:B----4-:R-:W-:-:S04]  /*1cb0*/  LOP3.LUT R204, R207, 0x1f, RZ, 0xc0, !PT ;  /* 0x0000001fcfcc7812 */ /* 0x010fc800078ec0ff */
[----:B------:R-:W-:-:S05]  /*1cc0*/  @P2 LEA.HI.SX32 R213, R209, R204, 0x1d ;  /* 0x000000ccd1d52211 */ /* 0x000fca00078feaff */
[----:B0-----:R-:W-:-:S05]  /*1cd0*/  @P2 IMAD.WIDE.U32 R154, R213, 0x10, R154 ;  /* 0x00000010d59a2825 */ /* 0x001fca00078e009a */
[----:B------:R0:W5:Y:S01]  /*1ce0*/  @P2 LDG.E.128 R124, desc[UR6][R154.64] ;  /* 0x000000069a7c2981 */ /* 0x000162000c1e1d00 */
[----:B------:R-:W-:Y:S01]  /*1cf0*/  ISETP.NE.U32.AND P0, PT, R206, RZ, PT ;  /* 0x000000ffce00720c */ /* 0x000fe20003f05070 */
[----:B------:R-:W-:Y:S02]  /*1d00*/  IMAD R209, R0, UR8, RZ ;  /* 0x0000000800d17c24 */ /* 0x000fe4000f8e02ff */
[----:B-12---:R-:W-:Y:S01]  /*1d10*/  FADD.FTZ R208, R208, R215 ;  /* 0x000000d7d0d07221 */ /* 0x006fe20000010000 */
[----:B---3--:R-:W-:Y:S01]  /*1d20*/  FADD.FTZ R211, R210, R217 ;  /* 0x000000d9d2d37221 */ /* 0x008fe20000010000 */
        /* <DEDUP_REMOVED lines=9> */
[----:B0-----:R-:W-:Y:S05]  /*1dc0*/  @P0 BRA `(.L_x_3496) ;  /* 0x0000001400000947 */ /* 0x001fea0003800000 */
        /* <DEDUP_REMOVED lines=13> */
[----:B------:R-:W-:-:S05]  /*1ea0*/  FSEL R154, R154, RZ, P0 ;  /* 0x000000ff9a9a7208 */ /* 0x000fca0000000000 */
[----:B------:R-:W-:-:S04]  /*1eb0*/  FMUL.FTZ R154, R154, UR13 ;  /* 0x0000000d9a9a7c20 */ /* 0x000fc80008410000 */
        /* <DEDUP_REMOVED lines=8> */
.L_x_3499:
[----:B------:R-:W-:Y:S05]  /*1f40*/  BSYNC.RECONVERGENT B2 ;  /* 0x0000000000027941 */ /* 0x000fea0003800200 */
.L_x_3498:
        /* <DEDUP_REMOVED lines=19> */
.L_x_3501:
[----:B------:R-:W-:Y:S05]  /*2080*/  BSYNC.RECONVERGENT B2 ;  /* 0x0000000000027941 */ /* 0x000fea0003800200 */
.L_x_3500:
        /* <DEDUP_REMOVED lines=18> */
.L_x_3503:
[----:B------:R-:W-:Y:S05]  /*21b0*/  BSYNC.RECONVERGENT B2 ;  /* 0x0000000000027941 */ /* 0x000fea0003800200 */
.L_x_3502:
        /* <DEDUP_REMOVED lines=19> */
.L_x_3505:
[----:B------:R-:W-:Y:S05]  /*22f0*/  BSYNC.RECONVERGENT B2 ;  /* 0x0000000000027941 */ /* 0x000fea0003800200 */
.L_x_3504:
        /* <DEDUP_REMOVED lines=18> */
.L_x_3507:
[----:B------:R-:W-:Y:S05]  /*2420*/  BSYNC.RECONVERGENT B2 ;  /* 0x0000000000027941 */ /* 0x000fea0003800200 */
.L_x_3506:
        /* <DEDUP_REMOVED lines=19> */
.L_x_3509:
[----:B------:R-:W-:Y:S05]  /*2560*/  BSYNC.RECONVERGENT B2 ;  /* 0x0000000000027941 */ /* 0x000fea0003800200 */
.L_x_3508:
        /* <DEDUP_REMOVED lines=18> */
.L_x_3511:
[----:B------:R-:W-:Y:S05]  /*2690*/  BSYNC.RECONVERGENT B2 ;  /* 0x0000000000027941 */ /* 0x000fea0003800200 */
.L_x_3510:
[----:B------:R-:W-:Y:S05]  /*26a0*/  @!P2 BRA `(.L_x_3512) ;  /* 0x0000001c00c8a947 */ /* 0x000fea0003800000 */
[----:B------:R-:W-:Y:S01]  /*26b0*/  FFMA.FTZ R154, R168, R211, R208 ;  /* 0x000000d3a89a7223 */ /* 0x000fe200000100d0 */
[----:B-----5:R-:W-:Y:S01]  /*26c0*/  ISETP.GE.U32.AND P0, PT, R152, RZ, PT ;  /* 0x000000ff9800720c */ /* 0x020fe20003f06070 */
[----:B------:R-:W-:Y:S01]  /*26d0*/  HFMA2 R152, -RZ, RZ, 0, 0 ;  /* 0x00000000ff987431 */ /* 0x000fe200000001ff */
        /* <DEDUP_REMOVED lines=14> */
[----:B------:R-:W-:Y:S01]  /*27c0*/  PRMT R131, R131, 0x5410, R154 ;  /* 0x0000541083837816 */ /* 0x000fe2000000009a */
[----:B------:R-:W-:Y:S06]  /*27d0*/  BRA `(.L_x_3512) ;  /* 0x0000001c007c7947 */ /* 0x000fec0003800000 */
.L_x_3497:
[-CC-:B------:R-:W-:Y:S01]  /*27e0*/  FFMA.FTZ R133, R3, R211.reuse, R208.reuse ;  /* 0x000000d303857223 */ /* 0x180fe200000100d0 */
[-CC-:B------:R-:W-:Y:S01]  /*27f0*/  FFMA.FTZ R134, R162, R211.reuse, R208.reuse ;  /* 0x000000d3a2867223 */ /* 0x180fe200000100d0 */
[----:B------:R-:W-:Y:S01]  /*2800*/  ISETP.GT.AND P0, PT, R202, RZ, PT ;  /* 0x000000ffca00720c */ /* 0x000fe20003f04270 */
[----:B------:R-:W-:Y:S01]  /*2810*/  BSSY.RECONVERGENT B2, `(.L_x_3513) ;  /* 0x0000014000027945 */ /* 0x000fe20003800200 */
[----:B------:R-:W-:Y:S01]  /*2820*/  FADD.FTZ R132, R2, -R133 ;  /* 0x8000008502847221 */ /* 0x000fe20000010000 */
[----:B------:R-:W-:Y:S01]  /*2830*/  FFMA.FTZ R133, R157, R211, R208 ;  /* 0x000000d39d857223 */ /* 0x000fe200000100d0 */
[----:B------:R-:W-:Y:S02]  /*2840*/  FADD.FTZ R134, R163, -R134 ;  /* 0x80000086a3867221 */ /* 0x000fe40000010000 */
[C---:B------:R-:W-:Y:S01]  /*2850*/  FMUL.FTZ R132, R203.reuse, R132 ;  /* 0x00000084cb847220 */ /* 0x040fe20000410000 */
[----:B------:R-:W-:Y:S01]  /*2860*/  FADD.FTZ R154, R156, -R133 ;  /* 0x800000859c9a7221 */ /* 0x000fe20000010000 */
[----:B------:R-:W-:-:S03]  /*2870*/  FMUL.FTZ R134, R203, R134 ;  /* 0x00000086cb867220 */ /* 0x000fc60000410000 */
[----:B------:R-:W-:Y:S01]  /*2880*/  FSEL R135, R132, RZ, P0 ;  /* 0x000000ff84877208 */ /* 0x000fe20000000000 */
[----:B------:R-:W-:Y:S06]  /*2890*/  @!P2 BRA `(.L_x_3514) ;  /* 0x00000000002ca947 */ /* 0x000fec0003800000 */
[----:B-----5:R-:W-:Y:S01]  /*28a0*/  LOP3.LUT P1, RZ, R152, 0xff, RZ, 0xc0, !PT ;  /* 0x000000ff98ff7812 */ /* 0x020fe2000782c0ff */
[----:B------:R-:W-:Y:S01]  /*28b0*/  FMUL.FTZ R132, R135, UR13 ;  /* 0x0000000d87847c20 */ /* 0x000fe20008410000 */
[----:B------:R-:W-:-:S03]  /*28c0*/  MOV R133, RZ ;  /* 0x000000ff00857202 */ /* 0x000fc60000000f00 */
        /* <DEDUP_REMOVED lines=8> */
.L_x_3514:
[----:B------:R-:W-:Y:S05]  /*2950*/  BSYNC.RECONVERGENT B2 ;  /* 0x0000000000027941 */ /* 0x000fea0003800200 */
.L_x_3513:
[----:B------:R-:W-:Y:S01]  /*2960*/  BSSY.RECONVERGENT B2, `(.L_x_3515) ;  /* 0x0000012000027945 */ /* 0x000fe20003800200 */
[----:B------:R-:W-:Y:S01]  /*2970*/  FMUL.FTZ R155, R203, R154 ;  /* 0x0000009acb9b7220 */ /* 0x000fe20000410000 */
[----:B------:R-:W-:Y:S01]  /*2980*/  F2FP.BF16.F32.PACK_AB R132, RZ, R135 ;  /* 0x00000087ff84723e */ /* 0x000fe200000010ff */
[----:B------:R-:W-:Y:S01]  /*2990*/  FFMA.FTZ R212, R164, R211, R208 ;  /* 0x000000d3a4d47223 */ /* 0x000fe200000100d0 */
[----:B------:R-:W-:Y:S01]  /*29a0*/  FSEL R154, R134, RZ, P0 ;  /* 0x000000ff869a7208 */ /* 0x000fe20000000000 */
[----:B------:R-:W-:Y:S06]  /*29b0*/  @!P2 BRA `(.L_x_3516) ;  /* 0x000000000030a947 */ /* 0x000fec0003800000 */
[----:B-----5:R-:W-:Y:S01]  /*29c0*/  LOP3.LUT P1, RZ, R152, 0xff00, RZ, 0xc0, !PT ;  /* 0x0000ff0098ff7812 */ /* 0x020fe2000782c0ff */
[----:B------:R-:W-:Y:S01]  /*29d0*/  FMUL.FTZ R133, R154, UR13 ;  /* 0x0000000d9a857c20 */ /* 0x000fe20008410000 */
[----:B------:R-:W-:-:S03]  /*29e0*/  HFMA2 R134, -RZ, RZ, 0, 0 ;  /* 0x00000000ff867431 */ /* 0x000fc600000001ff */
        /* <DEDUP_REMOVED lines=9> */
.L_x_3516:
[----:B------:R-:W-:Y:S05]  /*2a80*/  BSYNC.RECONVERGENT B2 ;  /* 0x0000000000027941 */ /* 0x000fea0003800200 */
.L_x_3515:
        /* <DEDUP_REMOVED lines=9> */
[----:B------:R-:W-:-:S03]  /*2b20*/  MOV R133, RZ ;  /* 0x000000ff00857202 */ /* 0x000fc60000000f00 */
[----:B------:R-:W-:-:S04]  /*2b30*/  FMUL.FTZ R134, R6, R135 ;  /* 0x0000008706867220 */ /* 0x000fc80000410000 */
[----:B------:R-:W-:Y:S02]  /*2b40*/  @P1 SHF.L.U32 R212, R125, 0x10, RZ ;  /* 0x000000107dd41819 */ /* 0x000fe400000006ff */
[----:B------:R-:W-:-:S03]  /*2b50*/  FSEL R134, R134, RZ, P1 ;  /* 0x000000ff86867208 */ /* 0x000fc60000800000 */
[----:B------:R-:W-:Y:S01]  /*2b60*/  @P1 FMUL.FTZ R133, R212, R135 ;  /* 0x00000087d4851220 */ /* 0x000fe20000410000 */
[----:B------:R-:W-:-:S03]  /*2b70*/  F2FP.BF16.F32.PACK_AB R134, RZ, R134 ;  /* 0x00000086ff86723e */ /* 0x000fc600000010ff */
[----:B------:R-:W-:Y:S01]  /*2b80*/  FADD.FTZ R122, R122, R133 ;  /* 0x000000857a7a7221 */ /* 0x000fe20000010000 */
[----:B------:R-:W-:-:S07]  /*2b90*/  PRMT R129, R134, 0x7610, R129 ;  /* 0x0000761086817816 */ /* 0x000fce0000000081 */
.L_x_3518:
[----:B------:R-:W-:Y:S05]  /*2ba0*/  BSYNC.RECONVERGENT B2 ;  /* 0x0000000000027941 */ /* 0x000fea0003800200 */
.L_x_3517:
        /* <DEDUP_REMOVED lines=14> */
[----:B------:R-:W-:-:S03]  /*2c90*/  HFMA2 R134, -RZ, RZ, 0, 0 ;  /* 0x00000000ff867431 */ /* 0x000fc600000001ff */
        /* <DEDUP_REMOVED lines=8> */
.L_x_3520:
[----:B------:R-:W-:Y:S05]  /*2d20*/  BSYNC.RECONVERGENT B2 ;  /* 0x0000000000027941 */ /* 0x000fea0003800200 */
.L_x_3519:
        /* <DEDUP_REMOVED lines=18> */
.L_x_3522:
[----:B------:R-:W-:Y:S05]  /*2e50*/  BSYNC.RECONVERGENT B2 ;  /* 0x0000000000027941 */ /* 0x000fea0003800200 */
.L_x_3521:
        /* <DEDUP_REMOVED lines=18> */
.L_x_3524:
[----:B------:R-:W-:Y:S05]  /*2f80*/  BSYNC.RECONVERGENT B2 ;  /* 0x0000000000027941 */ /* 0x000fea0003800200 */
.L_x_3523:
[----:B------:R-:W-:Y:S01]  /*2f90*/  BSSY.RECONVERGENT B2, `(.L_x_3525) ;  /* 0x0000010000027945 */ /* 0x000fe20003800200 */
[----:B------:R-:W-:Y:S02]  /*2fa0*/  F2FP.BF16.F32.PACK_AB R214, RZ, R214 ;  /* 0x000000d6ffd6723e */ /* 0x000fe400000010ff */
[----:B------:R-:W-:Y:S02]  /*2fb0*/  FSEL R219, R216, RZ, P0 ;  /* 0x000000ffd8db7208 */ /* 0x000fe40000000000 */
        /* <DEDUP_REMOVED lines=13> */
.L_x_3526:
[----:B------:R-:W-:Y:S05]  /*3090*/  BSYNC.RECONVERGENT B2 ;  /* 0x0000000000027941 */ /* 0x000fea0003800200 */
.L_x_3525:
        /* <DEDUP_REMOVED lines=9> */
[----:B------:R-:W-:-:S03]  /*3130*/  HFMA2 R152, -RZ, RZ, 0, 0 ;  /* 0x00000000ff987431 */ /* 0x000fc600000001ff */
        /* <DEDUP_REMOVED lines=9> */
.L_x_3496:
        /* <DEDUP_REMOVED lines=12> */
[----:B------:R-:W-:Y:S01]  /*3290*/  @P1 FFMA.FTZ R154, R203, R155, R154 ;  /* 0x0000009bcb9a1223 */ /* 0x000fe2000001009a */
[----:B------:R-:W-:-:S03]  /*32a0*/  MOV R155, RZ ;  /* 0x000000ff009b7202 */ /* 0x000fc60000000f00 */
[----:B------:R-:W-:-:S04]  /*32b0*/  FMUL.FTZ R154, R154, UR13 ;  /* 0x0000000d9a9a7c20 */ /* 0x000fc80008410000 */
[----:B------:R-:W-:Y:S01]  /*32c0*/  FMUL.FTZ R219, R154, UR12 ;  /* 0x0000000c9adb7c20 */ /* 0x000fe20008410000 */
[----:B------:R-:W-:-:S03]  /*32d0*/  @P0 SHF.L.U32 R210, R124, 0x10, RZ ;  /* 0x000000107cd20819 */ /* 0x000fc600000006ff */
[-C--:B------:R-:W-:Y:S02]  /*32e0*/  FMUL.FTZ R154, R4, R219.reuse ;  /* 0x000000db049a7220 */ /* 0x080fe40000410000 */
[----:B------:R-:W-:-:S03]  /*32f0*/  @P0 FMUL.FTZ R155, R210, R219 ;  /* 0x000000dbd29b0220 */ /* 0x000fc60000410000 */
[----:B------:R-:W-:Y:S01]  /*3300*/  FSEL R154, R154, RZ, P0 ;  /* 0x000000ff9a9a7208 */ /* 0x000fe20000000000 */
[----:B------:R-:W-:-:S03]  /*3310*/  FADD.FTZ R120, R120, R155 ;  /* 0x0000009b78787221 */ /* 0x000fc60000010000 */
[----:B------:R-:W-:-:S04]  /*3320*/  F2FP.BF16.F32.PACK_AB R154, RZ, R154 ;  /* 0x0000009aff9a723e */ /* 0x000fc800000010ff */
[----:B------:R-:W-:-:S07]  /*3330*/  PRMT R128, R154, 0x7610, R128 ;  /* 0x000076109a807816 */ /* 0x000fce0000000080 */
.L_x_3529:
[----:B------:R-:W-:Y:S05]  /*3340*/  BSYNC.RECONVERGENT B2 ;  /* 0x0000000000027941 */ /* 0x000fea0003800200 */
.L_x_3528:
[----:B------:R-:W-:Y:S04]  /*3350*/  BSSY.RECONVERGENT B2, `(.L_x_3530) ;  /* 0x0000013000027945 */ /* 0x000fe80003800200 */
[----:B------:R-:W-:Y:S05]  /*3360*/  @!P2 BRA `(.L_x_3531) ;  /* 0x000000000044a947 */ /* 0x000fea0003800000 */
[----:B-----5:R-:W-:Y:S01]  /*3370*/  PRMT R154, R136, 0x7632, R154 ;  /* 0x00007632889a7816 */ /* 0x020fe2000000009a */
[----:B------:R-:W-:Y:S01]  /*3380*/  @P1 FFMA.FTZ R210, R162, R211, R208 ;  /* 0x000000d3a2d21223 */ /* 0x000fe200000100d0 */
[----:B------:R-:W-:Y:S02]  /*3390*/  LOP3.LUT P0, RZ, R152, 0xff00, RZ, 0xc0, !PT ;  /* 0x0000ff0098ff7812 */ /* 0x000fe4000780c0ff */
[----:B------:R-:W-:Y:S01]  /*33a0*/  SHF.L.U32 R154, R154, 0x10, RZ ;  /* 0x000000109a9a7819 */ /* 0x000fe200000006ff */
[----:B------:R-:W-:-:S04]  /*33b0*/  @P1 FADD.FTZ R210, R163, -R210 ;  /* 0x800000d2a3d21221 */ /* 0x000fc80000010000 */
[----:B------:R-:W-:-:S04]  /*33c0*/  @P1 FFMA.FTZ R154, R203, R210, R154 ;  /* 0x000000d2cb9a1223 */ /* 0x000fc8000001009a */
[----:B------:R-:W-:Y:S02]  /*33d0*/  FMUL.FTZ R154, R154, UR13 ;  /* 0x0000000d9a9a7c20 */ /* 0x000fe40008410000 */
[----:B------:R-:W-:Y:S02]  /*33e0*/  @P0 PRMT R155, R124, 0x7632, R155 ;  /* 0x000076327c9b0816 */ /* 0x000fe4000000009b */
        /* <DEDUP_REMOVED lines=9> */
.L_x_3531:
[----:B------:R-:W-:Y:S05]  /*3480*/  BSYNC.RECONVERGENT B2 ;  /* 0x0000000000027941 */ /* 0x000fea0003800200 */
.L_x_3530:
[----:B------:R-:W-:Y:S04]  /*3490*/  BSSY.RECONVERGENT B2, `(.L_x_3532) ;  /* 0x0000011000027945 */ /* 0x000fe80003800200 */
[----:B------:R-:W-:Y:S05]  /*34a0*/  @!P2 BRA `(.L_x_3533) ;  /* 0x00000000003ca947 */ /* 0x000fea0003800000 */
        /* <DEDUP_REMOVED lines=15> */
.L_x_3533:
[----:B------:R-:W-:Y:S05]  /*35a0*/  BSYNC.RECONVERGENT B2 ;  /* 0x0000000000027941 */ /* 0x000fea0003800200 */
.L_x_3532:
        /* <DEDUP_REMOVED lines=19> */
.L_x_3535:
[----:B------:R-:W-:Y:S05]  /*36e0*/  BSYNC.RECONVERGENT B2 ;  /* 0x0000000000027941 */ /* 0x000fea0003800200 */
.L_x_3534:
        /* <DEDUP_REMOVED lines=17> */
.L_x_3537:
[----:B------:R-:W-:Y:S05]  /*3800*/  BSYNC.RECONVERGENT B2 ;  /* 0x0000000000027941 */ /* 0x000fea0003800200 */
.L_x_3536:
        /* <DEDUP_REMOVED lines=19> */
.L_x_3539:
[----:B------:R-:W-:Y:S05]  /*3940*/  BSYNC.RECONVERGENT B2 ;  /* 0x0000000000027941 */ /* 0x000fea0003800200 */
.L_x_3538:
        /* <DEDUP_REMOVED lines=17> */
.L_x_3541:
[----:B------:R-:W-:Y:S05]  /*3a60*/  BSYNC.RECONVERGENT B2 ;  /* 0x0000000000027941 */ /* 0x000fea0003800200 */
.L_x_3540:
[----:B------:R-:W-:Y:S05]  /*3a70*/  @!P2 BRA `(.L_x_3512) ;  /* 0x0000000800d4a947 */ /* 0x000fea0003800000 */
[----:B-----5:R-:W-:Y:S01]  /*3a80*/  PRMT R154, R139, 0x7632, R154 ;  /* 0x000076328b9a7816 */ /* 0x020fe2000000009a */
[----:B------:R-:W-:Y:S01]  /*3a90*/  @P1 FFMA.FTZ R210, R168, R211, R208 ;  /* 0x000000d3a8d21223 */ /* 0x000fe200000100d0 */
[----:B------:R-:W-:Y:S01]  /*3aa0*/  ISETP.GE.U32.AND P0, PT, R152, RZ, PT ;  /* 0x000000ff9800720c */ /* 0x000fe20003f06070 */
[----:B------:R-:W-:Y:S01]  /*3ab0*/  HFMA2 R152, -RZ, RZ, 0, 0 ;  /* 0x00000000ff987431 */ /* 0x000fe200000001ff */
[----:B------:R-:W-:Y:S01]  /*3ac0*/  SHF.L.U32 R154, R154, 0x10, RZ ;  /* 0x000000109a9a7819 */ /* 0x000fe200000006ff */
[----:B------:R-:W-:Y:S01]  /*3ad0*/  @P1 FADD.FTZ R210, R169, -R210 ;  /* 0x800000d2a9d21221 */ /* 0x000fe20000010000 */
[----:B------:R-:W-:-:S03]  /*3ae0*/  ISETP.GE.U32.AND.EX P0, PT, R153, 0x1000000, PT, P0 ;  /* 0x010000009900780c */ /* 0x000fc60003f06100 */
        /* <DEDUP_REMOVED lines=12> */
.L_x_3527:
[----:B------:R-:W-:Y:S01]  /*3bb0*/  ISETP.GT.AND P0, PT, R202, RZ, PT ;  /* 0x000000ffca00720c */ /* 0x000fe20003f04270 */
[----:B------:R-:W-:Y:S01]  /*3bc0*/  @P1 FFMA.FTZ R133, R3, R211, R208 ;  /* 0x000000d303851223 */ /* 0x000fe200000100d0 */
[C---:B-----5:R-:W-:Y:S01]  /*3bd0*/  PRMT R132, R136.reuse, 0x7632, R132 ;  /* 0x0000763288847816 */ /* 0x060fe20000000084 */
[----:B------:R-:W-:Y:S01]  /*3be0*/  BSSY.RECONVERGENT B2, `(.L_x_3542) ;  /* 0x0000035000027945 */ /* 0x000fe20003800200 */
[----:B------:R-:W-:Y:S01]  /*3bf0*/  SHF.L.U32 R222, R136, 0x10, RZ ;  /* 0x0000001088de7819 */ /* 0x000fe200000006ff */
[----:B------:R-:W-:Y:S01]  /*3c00*/  @P1 FADD.FTZ R133, R2, -R133 ;  /* 0x8000008502851221 */ /* 0x000fe20000010000 */
[----:B------:R-:W-:Y:S02]  /*3c10*/  PRMT R218, R137, 0x7632, R218 ;  /* 0x0000763289da7816 */ /* 0x000fe400000000da */
[----:B------:R-:W-:Y:S01]  /*3c20*/  SHF.L.U32 R224, R132, 0x10, RZ ;  /* 0x0000001084e07819 */ /* 0x000fe200000006ff */
[----:B------:R-:W-:Y:S01]  /*3c30*/  @P1 FFMA.FTZ R222, R203, R133, R222 ;  /* 0x00000085cbde1223 */ /* 0x000fe200000100de */
[----:B------:R-:W-:-:S02]  /*3c40*/  SHF.L.U32 R220, R137, 0x10, RZ ;  /* 0x0000001089dc7819 */ /* 0x000fc400000006ff */
[----:B------:R-:W-:Y:S01]  /*3c50*/  SHF.L.U32 R218, R218, 0x10, RZ ;  /* 0x00000010dada7819 */ /* 0x000fe200000006ff */
[-CC-:B------:R-:W-:Y:S01]  /*3c60*/  @P0 FFMA.FTZ R132, R162, R211.reuse, R208.reuse ;  /* 0x000000d3a2840223 */ /* 0x180fe200000100d0 */
[-CC-:B------:R-:W-:Y:S01]  /*3c70*/  @P0 FFMA.FTZ R155, R157, R211.reuse, R208.reuse ;  /* 0x000000d39d9b0223 */ /* 0x180fe200000100d0 */
[-C--:B------:R-:W-:Y:S01]  /*3c80*/  @P0 FFMA.FTZ R134, R164, R211.reuse, R208 ;  /* 0x000000d3a4860223 */ /* 0x080fe200000100d0 */
[----:B------:R-:W-:Y:S01]  /*3c90*/  PRMT R214, R138, 0x7632, R214 ;  /* 0x000076328ad67816 */ /* 0x000fe200000000d6 */
[----:B------:R-:W-:Y:S01]  /*3ca0*/  @P0 FADD.FTZ R135, R163, -R132 ;  /* 0x80000084a3870221 */ /* 0x000fe20000010000 */
[----:B------:R-:W-:Y:S01]  /*3cb0*/  @P0 FADD.FTZ R155, R156, -R155 ;  /* 0x8000009b9c9b0221 */ /* 0x000fe20000010000 */
[----:B------:R-:W-:Y:S01]  /*3cc0*/  @P0 FADD.FTZ R219, R165, -R134 ;  /* 0x80000086a5db0221 */ /* 0x000fe20000010000 */
[-CC-:B------:R-:W-:Y:S01]  /*3cd0*/  @P0 FFMA.FTZ R133, R159, R211.reuse, R208.reuse ;  /* 0x000000d39f850223 */ /* 0x180fe200000100d0 */
[----:B------:R-:W-:Y:S01]  /*3ce0*/  @P0 FFMA.FTZ R132, R166, R211, R208 ;  /* 0x000000d3a6840223 */ /* 0x000fe200000100d0 */
[C---:B------:R-:W-:Y:S01]  /*3cf0*/  @P0 FFMA.FTZ R220, R203.reuse, R155, R220 ;  /* 0x0000009bcbdc0223 */ /* 0x040fe200000100dc */
[----:B------:R-:W-:Y:S01]  /*3d00*/  @P0 FFMA.FTZ R218, R203, R219, R218 ;  /* 0x000000dbcbda0223 */ /* 0x000fe200000100da */
[----:B------:R-:W-:Y:S01]  /*3d10*/  SHF.L.U32 R216, R138, 0x10, RZ ;  /* 0x000000108ad87819 */ /* 0x000fe200000006ff */
[-C--:B------:R-:W-:Y:S01]  /*3d20*/  @P0 FFMA.FTZ R219, R161, R211.reuse, R208 ;  /* 0x000000d3a1db0223 */ /* 0x080fe200000100d0 */
[----:B------:R-:W-:Y:S01]  /*3d30*/  SHF.L.U32 R214, R214, 0x10, RZ ;  /* 0x00000010d6d67819 */ /* 0x000fe200000006ff */
[----:B------:R-:W-:Y:S01]  /*3d40*/  @P0 FADD.FTZ R133, R158, -R133 ;  /* 0x800000859e850221 */ /* 0x000fe20000010000 */
[----:B------:R-:W-:Y:S01]  /*3d50*/  PRMT R154, R139, 0x7632, R154 ;  /* 0x000076328b9a7816 */ /* 0x000fe2000000009a */
[----:B------:R-:W-:Y:S01]  /*3d60*/  @P0 FADD.FTZ R155, R167, -R132 ;  /* 0x80000084a79b0221 */ /* 0x000fe20000010000 */
[----:B------:R-:W-:Y:S01]  /*3d70*/  @P0 FFMA.FTZ R134, R168, R211, R208 ;  /* 0x000000d3a8860223 */ /* 0x000fe200000100d0 */
[----:B------:R-:W-:Y:S01]  /*3d80*/  @P0 FFMA.FTZ R224, R203, R135, R224 ;  /* 0x00000087cbe00223 */ /* 0x000fe200000100e0 */
[----:B------:R-:W-:Y:S01]  /*3d90*/  SHF.L.U32 R135, R139, 0x10, RZ ;  /* 0x000000108b877819 */ /* 0x000fe200000006ff */
[----:B------:R-:W-:Y:S01]  /*3da0*/  @P0 FADD.FTZ R132, R160, -R219 ;  /* 0x800000dba0840221 */ /* 0x000fe20000010000 */
[----:B------:R-:W-:Y:S01]  /*3db0*/  SHF.L.U32 R154, R154, 0x10, RZ ;  /* 0x000000109a9a7819 */ /* 0x000fe200000006ff */
[C---:B------:R-:W-:Y:S01]  /*3dc0*/  @P0 FFMA.FTZ R216, R203.reuse, R133, R216 ;  /* 0x00000085cbd80223 */ /* 0x040fe200000100d8 */
[----:B------:R-:W-:Y:S01]  /*3dd0*/  @P0 FFMA.FTZ R214, R203, R155, R214 ;  /* 0x0000009bcbd60223 */ /* 0x000fe200000100d6 */
[----:B------:R-:W-:Y:S01]  /*3de0*/  @P0 FADD.FTZ R219, R169, -R134 ;  /* 0x80000086a9db0221 */ /* 0x000fe20000010000 */
[----:B------:R-:W-:Y:S01]  /*3df0*/  @P0 FFMA.FTZ R135, R203, R132, R135 ;  /* 0x00000084cb870223 */ /* 0x000fe20000010087 */
[----:B------:R-:W-:-:S02]  /*3e00*/  F2FP.BF16.F32.PACK_AB R132, RZ, R222 ;  /* 0x000000deff84723e */ /* 0x000fc400000010ff */
[----:B------:R-:W-:Y:S01]  /*3e10*/  @P0 FFMA.FTZ R154, R203, R219, R154 ;  /* 0x000000dbcb9a0223 */ /* 0x000fe2000001009a */
        /* <DEDUP_REMOVED lines=17> */
.L_x_3543:
[----:B------:R-:W-:Y:S05]  /*3f30*/  BSYNC.RECONVERGENT B2 ;  /* 0x0000000000027941 */ /* 0x000fea0003800200 */
.L_x_3542:
[----:B------:R-:W-:Y:S04]  /*3f40*/  BSSY.RECONVERGENT B2, `(.L_x_3544) ;  /* 0x000000e000027945 */ /* 0x000fe80003800200 */
[----:B------:R-:W-:Y:S05]  /*3f50*/  @!P2 BRA `(.L_x_3545) ;  /* 0x000000000030a947 */ /* 0x000fea0003800000 */
[----:B------:R-:W-:Y:S01]  /*3f60*/  LOP3.LUT P0, RZ, R152, 0xff00, RZ, 0xc0, !PT ;  /* 0x0000ff0098ff7812 */ /* 0x000fe2000780c0ff */
        /* <DEDUP_REMOVED lines=11> */
.L_x_3545:
[----:B------:R-:W-:Y:S05]  /*4020*/  BSYNC.RECONVERGENT B2 ;  /* 0x0000000000027941 */ /* 0x000fea0003800200 */
.L_x_3544:
[----:B------:R-:W-:Y:S04]  /*4030*/  BSSY.RECONVERGENT B2, `(.L_x_3546) ;  /* 0x000000d000027945 */ /* 0x000fe80003800200 */
[----:B------:R-:W-:Y:S05]  /*4040*/  @!P2 BRA `(.L_x_3547) ;  /* 0x00000000002ca947 */ /* 0x000fea0003800000 */
        /* <DEDUP_REMOVED lines=11> */
.L_x_3547:
[----:B------:R-:W-:Y:S05]  /*4100*/  BSYNC.RECONVERGENT B2 ;  /* 0x0000000000027941 */ /* 0x000fea0003800200 */
.L_x_3546:
[----:B------:R-:W-:Y:S04]  /*4110*/  BSSY.RECONVERGENT B2, `(.L_x_3548) ;  /* 0x000000e000027945 */ /* 0x000fe80003800200 */
[----:B------:R-:W-:Y:S05]  /*4120*/  @!P2 BRA `(.L_x_3549) ;  /* 0x000000000030a947 */ /* 0x000fea0003800000 */
[----:B------:R-:W-:Y:S01]  /*4130*/  LOP3.LUT P0, RZ, R152, 0xff000000, RZ, 0xc0, !PT ;  /* 0xff00000098ff7812 */ /* 0x000fe2000780c0ff */
        /* <DEDUP_REMOVED lines=11> */
.L_x_3549:
[----:B------:R-:W-:Y:S05]  /*41f0*/  BSYNC.RECONVERGENT B2 ;  /* 0x0000000000027941 */ /* 0x000fea0003800200 */
.L_x_3548:
        /* <DEDUP_REMOVED lines=13> */
.L_x_3551:
[----:B------:R-:W-:Y:S05]  /*42d0*/  BSYNC.RECONVERGENT B2 ;  /* 0x0000000000027941 */ /* 0x000fea0003800200 */
.L_x_3550:
        /* <DEDUP_REMOVED lines=14> */
.L_x_3553:
[----:B------:R-:W-:Y:S05]  /*43c0*/  BSYNC.RECONVERGENT B2 ;  /* 0x0000000000027941 */ /* 0x000fea0003800200 */
.L_x_3552:
        /* <DEDUP_REMOVED lines=13> */
.L_x_3555:
[----:B------:R-:W-:Y:S05]  /*44a0*/  BSYNC.RECONVERGENT B2 ;  /* 0x0000000000027941 */ /* 0x000fea0003800200 */
.L_x_3554:
        /* <DEDUP_REMOVED lines=17> */
[----:B------:R-:W-:-:S07]  /*45c0*/  FADD.FTZ R119, R119, R152 ;  /* 0x0000009877777221 */ /* 0x000fce0000010000 */
.L_x_3512:
[----:B------:R-:W-:Y:S05]  /*45d0*/  BSYNC.RECONVERGENT B1 ;  /* 0x0000000000017941 */ /* 0x000fea0003800200 */
.L_x_3495:
        /* <DEDUP_REMOVED lines=16> */
.L_x_3557:
[----:B------:R-:W-:Y:S05]  /*46e0*/  BSYNC.RECONVERGENT B1 ;  /* 0x0000000000017941 */ /* 0x000fea0003800200 */
.L_x_3556:
[----:B------:R-:W-:Y:S04]  /*46f0*/  BSSY.RECONVERGENT B1, `(.L_x_3558) ;  /* 0x000027a000017945 */ /* 0x000fe80003800200 */
[----:B------:R-:W-:Y:S05]  /*4700*/  @!P1 BRA `(.L_x_3559) ;  /* 0x0000001000f49947 */ /* 0x000fea0003800000 */
[----:B------:R-:W-:Y:S05]  /*4710*/  @!P0 BRA `(.L_x_3560) ;  /* 0x00000008008c8947 */ /* 0x000fea0003800000 */
[----:B------:R-:W-:Y:S01]  /*4720*/  ISETP.GT.AND P3, PT, R202, RZ, PT ;  /* 0x000000ffca00720c */ /* 0x000fe20003f64270 */
[----:B------:R-:W-:Y:S01]  /*4730*/  BSSY.RECONVERGENT B2, `(.L_x_3561) ;  /* 0x0000037000027945 */ /* 0x000fe20003800200 */
[C---:B0-----:R-:W-:Y:S02]  /*4740*/  PRMT R132, R140.reuse, 0x7632, R132 ;  /* 0x000076328c847816 */ /* 0x041fe40000000084 */
        /* <DEDUP_REMOVED lines=15> */
[-CC-:B------:R-:W-:Y:S01]  /*4840*/  @P3 FFMA.FTZ R133, R175, R211.reuse, R208.reuse ;  /* 0x000000d3af853223 */ /* 0x180fe200000100d0 */
[----:B------:R-:W-:Y:S01]  /*4850*/  @P3 FFMA.FTZ R132, R188, R211, R208 ;  /* 0x000000d3bc843223 */ /* 0x000fe200000100d0 */
[C---:B------:R-:W-:Y:S01]  /*4860*/  @P3 FFMA.FTZ R210, R203.reuse, R155, R210 ;  /* 0x0000009bcbd23223 */ /* 0x040fe200000100d2 */
        /* <DEDUP_REMOVED lines=29> */
[----:B-----5:R-:W-:Y:S02]  /*4a40*/  @P3 SHF.L.U32 R220, R124, 0x10, RZ ;  /* 0x000000107cdc3819 */ /* 0x020fe400000006ff */
[----:B------:R-:W-:-:S03]  /*4a50*/  FSEL R214, R214, RZ, P3 ;  /* 0x000000ffd6d67208 */ /* 0x000fc60001800000 */
[----:B------:R-:W-:Y:S01]  /*4a60*/  @P3 FMUL.FTZ R215, R220, R217 ;  /* 0x000000d9dcd73220 */ /* 0x000fe20000410000 */
[----:B------:R-:W-:-:S03]  /*4a70*/  F2FP.BF16.F32.PACK_AB R214, RZ, R214 ;  /* 0x000000d6ffd6723e */ /* 0x000fc600000010ff */
[----:B------:R-:W-:Y:S01]  /*4a80*/  FADD.FTZ R112, R112, R215 ;  /* 0x000000d770707221 */ /* 0x000fe20000010000 */
[----:B------:R-:W-:-:S07]  /*4a90*/  PRMT R128, R214, 0x7610, R128 ;  /* 0x00007610d6807816 */ /* 0x000fce0000000080 */
.L_x_3562:
[----:B------:R-:W-:Y:S05]  /*4aa0*/  BSYNC.RECONVERGENT B2 ;  /* 0x0000000000027941 */ /* 0x000fea0003800200 */
.L_x_3561:
[----:B------:R-:W-:Y:S04]  /*4ab0*/  BSSY.RECONVERGENT B2, `(.L_x_3563) ;  /* 0x000000e000027945 */ /* 0x000fe80003800200 */
[----:B------:R-:W-:Y:S05]  /*4ac0*/  @!P2 BRA `(.L_x_3564) ;  /* 0x000000000030a947 */ /* 0x000fea0003800000 */
[----:B------:R-:W-:Y:S01]  /*4ad0*/  LOP3.LUT P3, RZ, R150, 0xff00, RZ, 0xc0, !PT ;  /* 0x0000ff0096ff7812 */ /* 0x000fe2000786c0ff */
[----:B------:R-:W-:Y:S01]  /*4ae0*/  FMUL.FTZ R216, R216, UR13 ;  /* 0x0000000dd8d87c20 */ /* 0x000fe20008410000 */
[----:B------:R-:W-:-:S03]  /*4af0*/  HFMA2 R214, -RZ, RZ, 0, 0 ;  /* 0x00000000ffd67431 */ /* 0x000fc600000001ff */
[----:B------:R-:W-:-:S04]  /*4b00*/  FMUL.FTZ R220, R216, UR12 ;  /* 0x0000000cd8dc7c20 */ /* 0x000fc80008410000 */
[----:B------:R-:W-:-:S04]  /*4b10*/  FMUL.FTZ R216, R13, R220 ;  /* 0x000000dc0dd87220 */ /* 0x000fc80000410000 */
[----:B-----5:R-:W-:Y:S02]  /*4b20*/  @P3 PRMT R215, R124, 0x7632, R215 ;  /* 0x000076327cd73816 */ /* 0x020fe400000000d7 */
[----:B------:R-:W-:Y:S02]  /*4b30*/  FSEL R216, R216, RZ, P3 ;  /* 0x000000ffd8d87208 */ /* 0x000fe40001800000 */
[----:B------:R-:W-:Y:S02]  /*4b40*/  @P3 SHF.L.U32 R215, R215, 0x10, RZ ;  /* 0x00000010d7d73819 */ /* 0x000fe400000006ff */
[----:B------:R-:W-:-:S03]  /*4b50*/  F2FP.BF16.F32.PACK_AB R216, RZ, R216 ;  /* 0x000000d8ffd8723e */ /* 0x000fc600000010ff */
[----:B------:R-:W-:Y:S01]  /*4b60*/  @P3 FMUL.FTZ R214, R220, R215 ;  /* 0x000000d7dcd63220 */ /* 0x000fe20000410000 */
[----:B------:R-:W-:-:S03]  /*4b70*/  PRMT R128, R128, 0x5410, R216 ;  /* 0x0000541080807816 */ /* 0x000fc600000000d8 */
[----:B------:R-:W-:-:S07]  /*4b80*/  FADD.FTZ R113, R113, R214 ;  /* 0x000000d671717221 */ /* 0x000fce0000010000 */
.L_x_3564:
[----:B------:R-:W-:Y:S05]  /*4b90*/  BSYNC.RECONVERGENT B2 ;  /* 0x0000000000027941 */ /* 0x000fea0003800200 */
.L_x_3563:
[----:B------:R-:W-:Y:S04]  /*4ba0*/  BSSY.RECONVERGENT B2, `(.L_x_3565) ;  /* 0x000000d000027945 */ /* 0x000fe80003800200 */
[----:B------:R-:W-:Y:S05]  /*4bb0*/  @!P2 BRA `(.L_x_3566) ;  /* 0x00000000002ca947 */ /* 0x000fea0003800000 */
        /* <DEDUP_REMOVED lines=11> */
.L_x_3566:
[----:B------:R-:W-:Y:S05]  /*4c70*/  BSYNC.RECONVERGENT B2 ;  /* 0x0000000000027941 */ /* 0x000fea0003800200 */
.L_x_3565:
[----:B------:R-:W-:Y:S04]  /*4c80*/  BSSY.RECONVERGENT B2, `(.L_x_3567) ;  /* 0x000000e000027945 */ /* 0x000fe80003800200 */
[----:B------:R-:W-:Y:S05]  /*4c90*/  @!P2 BRA `(.L_x_3568) ;  /* 0x000000000030a947 */ /* 0x000fea0003800000 */
[----:B------:R-:W-:Y:S01]  /*4ca0*/  LOP3.LUT P3, RZ, R150, 0xff000000, RZ, 0xc0, !PT ;  /* 0xff00000096ff7812 */ /* 0x000fe2000786c0ff */
[----:B------:R-:W-:-:S04]  /*4cb0*/  FMUL.FTZ R210, R210, UR13 ;  /* 0x0000000dd2d27c20 */ /* 0x000fc80008410000 */
[----:B------:R-:W-:Y:S01]  /*4cc0*/  FMUL.FTZ R216, R210, UR12 ;  /* 0x0000000cd2d87c20 */ /* 0x000fe20008410000 */
[----:B------:R-:W-:-:S03]  /*4cd0*/  HFMA2 R210, -RZ, RZ, 0, 0 ;  /* 0x00000000ffd27431 */ /* 0x000fc600000001ff */
        /* <DEDUP_REMOVED lines=8> */
.L_x_3568:
[----:B------:R-:W-:Y:S05]  /*4d60*/  BSYNC.RECONVERGENT B2 ;  /* 0x0000000000027941 */ /* 0x000fea0003800200 */
.L_x_3567:
        /* <DEDUP_REMOVED lines=13> */
.L_x_3570:
[----:B------:R-:W-:Y:S05]  /*4e40*/  BSYNC.RECONVERGENT B2 ;  /* 0x0000000000027941 */ /* 0x000fea0003800200 */
.L_x_3569:
[----:B------:R-:W-:Y:S04]  /*4e50*/  BSSY.RECONVERGENT B2, `(.L_x_3571) ;  /* 0x000000e000027945 */ /* 0x000fe80003800200 */
[----:B------:R-:W-:Y:S05]  /*4e60*/  @!P2 BRA `(.L_x_3572) ;  /* 0x000000000030a947 */ /* 0x000fea0003800000 */
[----:B------:R-:W-:Y:S01]  /*4e70*/  LOP3.LUT P3, RZ, R151, 0xff00, RZ, 0xc0, !PT ;  /* 0x0000ff0097ff7812 */ /* 0x000fe2000786c0ff */
[----:B------:R-:W-:-:S04]  /*4e80*/  FMUL.FTZ R206, R206, UR13 ;  /* 0x0000000dcece7c20 */ /* 0x000fc80008410000 */
[----:B------:R-:W-:Y:S01]  /*4e90*/  FMUL.FTZ R214, R206, UR12 ;  /* 0x0000000cced67c20 */ /* 0x000fe20008410000 */
[----:B------:R-:W-:-:S03]  /*4ea0*/  IMAD.MOV.U32 R206, RZ, RZ, RZ ;  /* 0x000000ffffce7224 */ /* 0x000fc600078e00ff */
        /* <DEDUP_REMOVED lines=8> */
.L_x_3572:
[----:B------:R-:W-:Y:S05]  /*4f30*/  BSYNC.RECONVERGENT B2 ;  /* 0x0000000000027941 */ /* 0x000fea0003800200 */
.L_x_3571:
[----:B------:R-:W-:Y:S04]  /*4f40*/  BSSY.RECONVERGENT B2, `(.L_x_3573) ;  /* 0x000000d000027945 */ /* 0x000fe80003800200 */
[----:B------:R-:W-:Y:S05]  /*4f50*/  @!P2 BRA `(.L_x_3574) ;  /* 0x00000000002ca947 */ /* 0x000fea0003800000 */
[----:B------:R-:W-:Y:S01]  /*4f60*/  LOP3.LUT P3, RZ, R151, 0xff0000, RZ, 0xc0, !PT ;  /* 0x00ff000097ff7812 */ /* 0x000fe2000786c0ff */
[----:B------:R-:W-:Y:S01]  /*4f70*/  FMUL.FTZ R206, R135, UR13 ;  /* 0x0000000d87ce7c20 */ /* 0x000fe20008410000 */
[----:B------:R-:W-:-:S03]  /*4f80*/  HFMA2 R215, -RZ, RZ, 0, 0 ;  /* 0x00000000ffd77431 */ /* 0x000fc600000001ff */
        /* <DEDUP_REMOVED lines=8> */
.L_x_3574:
[----:B------:R-:W-:Y:S05]  /*5010*/  BSYNC.RECONVERGENT B2 ;  /* 0x0000000000027941 */ /* 0x000fea0003800200 */
.L_x_3573:
        /* <DEDUP_REMOVED lines=12> */
[----:B-----5:R-:W-:Y:S02]  /*50e0*/  @P3 PRMT R151, R127, 0x7632, R151 ;  /* 0x000076327f973816 */ /* 0x020fe40000000097 */
[----:B------:R-:W-:Y:S02]  /*50f0*/  F2FP.BF16.F32.PACK_AB R152, RZ, R152 ;  /* 0x00000098ff98723e */ /* 0x000fe400000010ff */
[----:B------:R-:W-:Y:S02]  /*5100*/  @P3 SHF.L.U32 R151, R151, 0x10, RZ ;  /* 0x0000001097973819 */ /* 0x000fe400000006ff */
[----:B------:R-:W-:-:S03]  /*5110*/  PRMT R131, R131, 0x5410, R152 ;  /* 0x0000541083837816 */ /* 0x000fc60000000098 */
[----:B------:R-:W-:-:S04]  /*5120*/  @P3 FMUL.FTZ R150, R154, R151 ;  /* 0x000000979a963220 */ /* 0x000fc80000410000 */
[----:B------:R-:W-:Y:S01]  /*5130*/  FADD.FTZ R111, R111, R150 ;  /* 0x000000966f6f7221 */ /* 0x000fe20000010000 */
[----:B------:R-:W-:Y:S06]  /*5140*/  BRA `(.L_x_3575) ;  /* 0x0000001c00507947 */ /* 0x000fec0003800000 */
.L_x_3560:
[----:B------:R-:W-:Y:S01]  /*5150*/  BSSY.RECONVERGENT B2, `(.L_x_3576) ;  /* 0x0000012000027945 */ /* 0x000fe20003800200 */
[----:B------:R-:W-:-:S03]  /*5160*/  ISETP.GT.AND P4, PT, R202, RZ, PT ;  /* 0x000000ffca00720c */ /* 0x000fc60003f84270 */
[----:B------:R-:W-:Y:S10]  /*5170*/  @!P2 BRA `(.L_x_3577) ;  /* 0x00000000003ca947 */ /* 0x000ff40003800000 */
[----:B0-----:R-:W-:Y:S01]  /*5180*/  @P4 FFMA.FTZ R153, R171, R211, R208 ;  /* 0x000000d3ab994223 */ /* 0x001fe200000100d0 */
[----:B------:R-:W-:Y:S02]  /*5190*/  SHF.L.U32 R152, R140, 0x10, RZ ;  /* 0x000000108c987819 */ /* 0x000fe400000006ff */
[----:B------:R-:W-:Y:S01]  /*51a0*/  LOP3.LUT P3, RZ, R150, 0xff, RZ, 0xc0, !PT ;  /* 0x000000ff96ff7812 */ /* 0x000fe2000786c0ff */
[----:B------:R-:W-:-:S04]  /*51b0*/  @P4 FADD.FTZ R153, R170, -R153 ;  /* 0x80000099aa994221 */ /* 0x000fc80000010000 */
[----:B------:R-:W-:Y:S01]  /*51c0*/  @P4 FFMA.FTZ R152, R203, R153, R152 ;  /* 0x00000099cb984223 */ /* 0x000fe20000010098 */
[----:B------:R-:W-:-:S03]  /*51d0*/  HFMA2 R153, -RZ, RZ, 0, 0 ;  /* 0x00000000ff997431 */ /* 0x000fc600000001ff */
[----:B------:R-:W-:-:S04]  /*51e0*/  FMUL.FTZ R152, R152, UR13 ;  /* 0x0000000d98987c20 */ /* 0x000fc80008410000 */
[----:B------:R-:W-:Y:S01]  /*51f0*/  FMUL.FTZ R155, R152, UR12 ;  /* 0x0000000c989b7c20 */ /* 0x000fe20008410000 */
[----:B-----5:R-:W-:-:S03]  /*5200*/  @P3 SHF.L.U32 R154, R124, 0x10, RZ ;  /* 0x000000107c9a3819 */ /* 0x020fc600000006ff */
[-C--:B------:R-:W-:Y:S02]  /*5210*/  FMUL.FTZ R152, R12, R155.reuse ;  /* 0x0000009b0c987220 */ /* 0x080fe40000410000 */
[----:B------:R-:W-:-:S03]  /*5220*/  @P3 FMUL.FTZ R153, R154, R155 ;  /* 0x0000009b9a993220 */ /* 0x000fc60000410000 */
[----:B------:R-:W-:Y:S01]  /*5230*/  FSEL R152, R152, RZ, P3 ;  /* 0x000000ff98987208 */ /* 0x000fe20001800000 */
[----:B------:R-:W-:-:S03]  /*5240*/  FADD.FTZ R112, R112, R153 ;  /* 0x0000009970707221 */ /* 0x000fc60000010000 */
[----:B------:R-:W-:-:S04]  /*5250*/  F2FP.BF16.F32.PACK_AB R152, RZ, R152 ;  /* 0x00000098ff98723e */ /* 0x000fc800000010ff */
[----:B------:R-:W-:-:S07]  /*5260*/  PRMT R128, R152, 0x7610, R128 ;  /* 0x0000761098807816 */ /* 0x000fce0000000080 */
.L_x_3577:
[----:B------:R-:W-:Y:S05]  /*5270*/  BSYNC.RECONVERGENT B2 ;  /* 0x0000000000027941 */ /* 0x000fea0003800200 */
.L_x_3576:
[----:B------:R-:W-:Y:S04]  /*5280*/  BSSY.RECONVERGENT B2, `(.L_x_3578) ;  /* 0x0000013000027945 */ /* 0x000fe80003800200 */
[----:B------:R-:W-:Y:S05]  /*5290*/  @!P2 BRA `(.L_x_3579) ;  /* 0x000000000044a947 */ /* 0x000fea0003800000 */
[----:B0-----:R-:W-:Y:S01]  /*52a0*/  PRMT R152, R140, 0x7632, R152 ;  /* 0x000076328c987816 */ /* 0x001fe20000000098 */
[----:B------:R-:W-:Y:S01]  /*52b0*/  @P4 FFMA.FTZ R154, R184, R211, R208 ;  /* 0x000000d3b89a4223 */ /* 0x000fe200000100d0 */
[----:B------:R-:W-:Y:S02]  /*52c0*/  LOP3.LUT P3, RZ, R150, 0xff00, RZ, 0xc0, !PT ;  /* 0x0000ff0096ff7812 */ /* 0x000fe4000786c0ff */
[----:B------:R-:W-:Y:S01]  /*52d0*/  SHF.L.U32 R152, R152, 0x10, RZ ;  /* 0x0000001098987819 */ /* 0x000fe200000006ff */
[----:B------:R-:W-:-:S04]  /*52e0*/  @P4 FADD.FTZ R154, R187, -R154 ;  /* 0x8000009abb9a4221 */ /* 0x000fc80000010000 */
[----:B------:R-:W-:-:S04]  /*52f0*/  @P4 FFMA.FTZ R152, R203, R154, R152 ;  /* 0x0000009acb984223 */ /* 0x000fc80000010098 */
[----:B------:R-:W-:Y:S02]  /*5300*/  FMUL.FTZ R152, R152, UR13 ;  /* 0x0000000d98987c20 */ /* 0x000fe40008410000 */
[----:B-----5:R-:W-:Y:S02]  /*5310*/  @P3 PRMT R153, R124, 0x7632, R153 ;  /* 0x000076327c993816 */ /* 0x020fe40000000099 */
[----:B------:R-:W-:Y:S01]  /*5320*/  FMUL.FTZ R206, R152, UR12 ;  /* 0x0000000c98ce7c20 */ /* 0x000fe20008410000 */
[----:B------:R-:W-:Y:S02]  /*5330*/  MOV R152, RZ ;  /* 0x000000ff00987202 */ /* 0x000fe40000000f00 */
[----:B------:R-:W-:Y:S01]  /*5340*/  @P3 SHF.L.U32 R153, R153, 0x10, RZ ;  /* 0x0000001099993819 */ /* 0x000fe200000006ff */
[----:B------:R-:W-:-:S04]  /*5350*/  FMUL.FTZ R154, R13, R206 ;  /* 0x000000ce0d9a7220 */ /* 0x000fc80000410000 */
[----:B------:R-:W-:Y:S01]  /*5360*/  @P3 FMUL.FTZ R152, R206, R153 ;  /* 0x00000099ce983220 */ /* 0x000fe20000410000 */
[----:B------:R-:W-:-:S03]  /*5370*/  FSEL R154, R154, RZ, P3 ;  /* 0x000000ff9a9a7208 */ /* 0x000fc60001800000 */
[----:B------:R-:W-:Y:S01]  /*5380*/  FADD.FTZ R113, R113, R152 ;  /* 0x0000009871717221 */ /* 0x000fe20000010000 */
[----:B------:R-:W-:-:S04]  /*5390*/  F2FP.BF16.F32.PACK_AB R154, RZ, R154 ;  /* 0x0000009aff9a723e */ /* 0x000fc800000010ff */
[----:B------:R-:W-:-:S07]  /*53a0*/  PRMT R128, R128, 0x5410, R154 ;  /* 0x0000541080807816 */ /* 0x000fce000000009a */
.L_x_3579:
[----:B------:R-:W-:Y:S05]  /*53b0*/  BSYNC.RECONVERGENT B2 ;  /* 0x0000000000027941 */ /* 0x000fea0003800200 */
.L_x_3578:
[----:B------:R-:W-:Y:S04]  /*53c0*/  BSSY.RECONVERGENT B2, `(.L_x_3580) ;  /* 0x0000011000027945 */ /* 0x000fe80003800200 */
[----:B------:R-:W-:Y:S05]  /*53d0*/  @!P2 BRA `(.L_x_3581) ;  /* 0x00000000003ca947 */ /* 0x000fea0003800000 */
        /* <DEDUP_REMOVED lines=15> */
.L_x_3581:
[----:B------:R-:W-:Y:S05]  /*54d0*/  BSYNC.RECONVERGENT B2 ;  /* 0x0000000000027941 */ /* 0x000fea0003800200 */
.L_x_3580:
        /* <DEDUP_REMOVED lines=19> */
.L_x_3583:
[----:B------:R-:W-:Y:S05]  /*5610*/  BSYNC.RECONVERGENT B2 ;  /* 0x0000000000027941 */ /* 0x000fea0003800200 */
.L_x_3582:
        /* <DEDUP_REMOVED lines=17> */
.L_x_3585:
[----:B------:R-:W-:Y:S05]  /*5730*/  BSYNC.RECONVERGENT B2 ;  /* 0x0000000000027941 */ /* 0x000fea0003800200 */
.L_x_3584:
        /* <DEDUP_REMOVED lines=19> */
.L_x_3587:
[----:B------:R-:W-:Y:S05]  /*5870*/  BSYNC.RECONVERGENT B2 ;  /* 0x0000000000027941 */ /* 0x000fea0003800200 */
.L_x_3586:
        /* <DEDUP_REMOVED lines=17> */
.L_x_3589:
[----:B------:R-:W-:Y:S05]  /*5990*/  BSYNC.RECONVERGENT B2 ;  /* 0x0000000000027941 */ /* 0x000fea0003800200 */
.L_x_3588:
[----:B------:R-:W-:Y:S05]  /*59a0*/  @!P2 BRA `(.L_x_3575) ;  /* 0x000000140038a947 */ /* 0x000fea0003800000 */
[----:B0-----:R-:W-:Y:S01]  /*59b0*/  PRMT R152, R143, 0x7632, R152 ;  /* 0x000076328f987816 */ /* 0x001fe20000000098 */
        /* <DEDUP_REMOVED lines=9> */
[----:B-----5:R-:W-:Y:S02]  /*5a50*/  @P3 PRMT R151, R127, 0x7632, R151 ;  /* 0x000076327f973816 */ /* 0x020fe40000000097 */
        /* <DEDUP_REMOVED lines=8> */
.L_x_3559:
[----:B------:R-:W-:Y:S05]  /*5ae0*/  @!P0 BRA `(.L_x_3590) ;  /* 0x00000008007c8947 */ /* 0x000fea0003800000 */
[-CC-:B0-----:R-:W-:Y:S01]  /*5af0*/  FFMA.FTZ R133, R171, R211.reuse, R208.reuse ;  /* 0x000000d3ab857223 */ /* 0x181fe200000100d0 */
        /* <DEDUP_REMOVED lines=22> */
.L_x_3592:
[----:B------:R-:W-:Y:S05]  /*5c60*/  BSYNC.RECONVERGENT B2 ;  /* 0x0000000000027941 */ /* 0x000fea0003800200 */
.L_x_3591:
        /* <DEDUP_REMOVED lines=8> */
[----:B------:R-:W-:-:S03]  /*5cf0*/  MOV R134, RZ ;  /* 0x000000ff00867202 */ /* 0x000fc60000000f00 */
        /* <DEDUP_REMOVED lines=9> */
.L_x_3594:
[----:B------:R-:W-:Y:S05]  /*5d90*/  BSYNC.RECONVERGENT B2 ;  /* 0x0000000000027941 */ /* 0x000fea0003800200 */
.L_x_3593:
[----:B------:R-:W-:Y:S01]  /*5da0*/  BSSY.RECONVERGENT B2, `(.L_x_3595) ;  /* 0x0000011000027945 */ /* 0x000fe20003800200 */
[----:B------:R-:W-:Y:S01]  /*5db0*/  F2FP.BF16.F32.PACK_AB R152, RZ, R152 ;  /* 0x00000098ff98723e */ /* 0x000fe200000010ff */
[----:B------:R-:W-:Y:S01]  /*5dc0*/  FFMA.FTZ R155, R175, R211, R208 ;  /* 0x000000d3af9b7223 */ /* 0x000fe200000100d0 */
[----:B------:R-:W-:Y:S01]  /*5dd0*/  FADD.FTZ R206, R189, -R206 ;  /* 0x800000cebdce7221 */ /* 0x000fe20000010000 */
[----:B------:R-:W-:Y:S01]  /*5de0*/  FSEL R153, R153, RZ, P3 ;  /* 0x000000ff99997208 */ /* 0x000fe20001800000 */
[----:B------:R-:W-:Y:S06]  /*5df0*/  @!P2 BRA `(.L_x_3596) ;  /* 0x00000000002ca947 */ /* 0x000fec0003800000 */
[----:B------:R-:W-:Y:S01]  /*5e00*/  LOP3.LUT P4, RZ, R150, 0xff0000, RZ, 0xc0, !PT ;  /* 0x00ff000096ff7812 */ /* 0x000fe2000788c0ff */
[----:B------:R-:W-:-:S04]  /*5e10*/  FMUL.FTZ R133, R153, UR13 ;  /* 0x0000000d99857c20 */ /* 0x000fc80008410000 */
[----:B------:R-:W-:Y:S01]  /*5e20*/  FMUL.FTZ R135, R133, UR12 ;  /* 0x0000000c85877c20 */ /* 0x000fe20008410000 */
[----:B------:R-:W-:-:S03]  /*5e30*/  HFMA2 R133, -RZ, RZ, 0, 0 ;  /* 0x00000000ff857431 */ /* 0x000fc600000001ff */
[----:B------:R-:W-:-:S04]  /*5e40*/  FMUL.FTZ R134, R14, R135 ;  /* 0x000000870e867220 */ /* 0x000fc80000410000 */
[----:B-----5:R-:W-:Y:S02]  /*5e50*/  @P4 SHF.L.U32 R154, R125, 0x10, RZ ;  /* 0x000000107d9a4819 */ /* 0x020fe400000006ff */
[----:B------:R-:W-:-:S03]  /*5e60*/  FSEL R134, R134, RZ, P4 ;  /* 0x000000ff86867208 */ /* 0x000fc60002000000 */
[----:B------:R-:W-:Y:S01]  /*5e70*/  @P4 FMUL.FTZ R133, R154, R135 ;  /* 0x000000879a854220 */ /* 0x000fe20000410000 */
[----:B------:R-:W-:-:S03]  /*5e80*/  F2FP.BF16.F32.PACK_AB R134, RZ, R134 ;  /* 0x00000086ff86723e */ /* 0x000fc600000010ff */
[----:B------:R-:W-:Y:S01]  /*5e90*/  FADD.FTZ R114, R114, R133 ;  /* 0x0000008572727221 */ /* 0x000fe20000010000 */
[----:B------:R-:W-:-:S07]  /*5ea0*/  PRMT R129, R134, 0x7610, R129 ;  /* 0x0000761086817816 */ /* 0x000fce0000000081 */
.L_x_3596:
[----:B------:R-:W-:Y:S05]  /*5eb0*/  BSYNC.RECONVERGENT B2 ;  /* 0x0000000000027941 */ /* 0x000fea0003800200 */
.L_x_3595:
        /* <DEDUP_REMOVED lines=12> */
[----:B------:R-:W-:-:S04]  /*5f80*/  FMUL.FTZ R134, R155, UR13 ;  /* 0x0000000d9b867c20 */ /* 0x000fc80008410000 */
[----:B------:R-:W-:Y:S01]  /*5f90*/  FMUL.FTZ R206, R134, UR12 ;  /* 0x0000000c86ce7c20 */ /* 0x000fe20008410000 */
[----:B------:R-:W-:-:S03]  /*5fa0*/  MOV R134, RZ ;  /* 0x000000ff00867202 */ /* 0x000fc60000000f00 */
        /* <DEDUP_REMOVED lines=8> */
.L_x_3598:
[----:B------:R-:W-:Y:S05]  /*6030*/  BSYNC.RECONVERGENT B2 ;  /* 0x0000000000027941 */ /* 0x000fea0003800200 */
.L_x_3597:
        /* <DEDUP_REMOVED lines=18> */
.L_x_3600:
[----:B------:R-:W-:Y:S05]  /*6160*/  BSYNC.RECONVERGENT B2 ;  /* 0x0000000000027941 */ /* 0x000fea0003800200 */
.L_x_3599:
[----:B------:R-:W-:Y:S01]  /*6170*/  BSSY.RECONVERGENT B2, `(.L_x_3601) ;  /* 0x0000012000027945 */ /* 0x000fe20003800200 */
[----:B------:R-:W-:Y:S01]  /*6180*/  F2FP.BF16.F32.PACK_AB R210, RZ, R154 ;  /* 0x0000009affd2723e */ /* 0x000fe200000010ff */
[C---:B------:R-:W-:Y:S01]  /*6190*/  FMUL.FTZ R154, R203.reuse, R212 ;  /* 0x000000d4cb9a7220 */ /* 0x040fe20000410000 */
        /* <DEDUP_REMOVED lines=15> */
.L_x_3602:
[----:B------:R-:W-:Y:S05]  /*6290*/  BSYNC.RECONVERGENT B2 ;  /* 0x0000000000027941 */ /* 0x000fea0003800200 */
.L_x_3601:
[----:B------:R-:W-:Y:S01]  /*62a0*/  BSSY.RECONVERGENT B2, `(.L_x_3603) ;  /* 0x0000010000027945 */ /* 0x000fe20003800200 */
[----:B------:R-:W-:Y:S02]  /*62b0*/  F2FP.BF16.F32.PACK_AB R212, RZ, R212 ;  /* 0x000000d4ffd4723e */ /* 0x000fe400000010ff */
[----:B------:R-:W-:Y:S02]  /*62c0*/  FSEL R155, R155, RZ, P3 ;  /* 0x000000ff9b9b7208 */ /* 0x000fe40001800000 */
        /* <DEDUP_REMOVED lines=13> */
.L_x_3604:
[----:B------:R-:W-:Y:S05]  /*63a0*/  BSYNC.RECONVERGENT B2 ;  /* 0x0000000000027941 */ /* 0x000fea0003800200 */
.L_x_3603:
[----:B------:R-:W-:Y:S02]  /*63b0*/  F2FP.BF16.F32.PACK_AB R135, R155, R154 ;  /* 0x0000009a9b87723e */ /* 0x000fe400000010ff */
        /* <DEDUP_REMOVED lines=8> */
[----:B------:R-:W-:-:S03]  /*6440*/  MOV R150, RZ ;  /* 0x000000ff00967202 */ /* 0x000fc60000000f00 */
        /* <DEDUP_REMOVED lines=9> */
.L_x_3590:
[----:B------:R-:W-:Y:S04]  /*64e0*/  BSSY.RECONVERGENT B2, `(.L_x_3605) ;  /* 0x0000012000027945 */ /* 0x000fe80003800200 */
[----:B------:R-:W-:Y:S05]  /*64f0*/  @!P2 BRA `(.L_x_3606) ;  /* 0x000000000040a947 */ /* 0x000fea0003800000 */
[----:B0-----:R-:W-:Y:S01]  /*6500*/  FFMA.FTZ R153, R171, R211, R208 ;  /* 0x000000d3ab997223 */ /* 0x001fe200000100d0 */
[----:B------:R-:W-:Y:S02]  /*6510*/  ISETP.GT.AND P3, PT, R202, RZ, PT ;  /* 0x000000ffca00720c */ /* 0x000fe40003f64270 */
[----:B------:R-:W-:Y:S01]  /*6520*/  LOP3.LUT P4, RZ, R150, 0xff, RZ, 0xc0, !PT ;  /* 0x000000ff96ff7812 */ /* 0x000fe2000788c0ff */
[----:B------:R-:W-:Y:S01]  /*6530*/  FADD.FTZ R152, R170, -R153 ;  /* 0x80000099aa987221 */ /* 0x000fe20000010000 */
[----:B------:R-:W-:-:S03]  /*6540*/  HFMA2 R153, -RZ, RZ, 0, 0 ;  /* 0x00000000ff997431 */ /* 0x000fc600000001ff */
[----:B------:R-:W-:-:S05]  /*6550*/  FMUL.FTZ R152, R203, R152 ;  /* 0x00000098cb987220 */ /* 0x000fca0000410000 */
[----:B------:R-:W-:-:S03]  /*6560*/  FSEL R152, R152, RZ, P3 ;  /* 0x000000ff98987208 */ /* 0x000fc60001800000 */
[----:B-----5:R-:W-:Y:S02]  /*6570*/  @P4 SHF.L.U32 R154, R124, 0x10, RZ ;  /* 0x000000107c9a4819 */ /* 0x020fe400000006ff */
        /* <DEDUP_REMOVED lines=8> */
.L_x_3606:
[----:B------:R-:W-:Y:S05]  /*6600*/  BSYNC.RECONVERGENT B2 ;  /* 0x0000000000027941 */ /* 0x000fea0003800200 */
.L_x_3605:
[----:B------:R-:W-:Y:S04]  /*6610*/  BSSY.RECONVERGENT B2, `(.L_x_3607) ;  /* 0x0000013000027945 */ /* 0x000fe80003800200 */
[----:B------:R-:W-:Y:S05]  /*6620*/  @!P2 BRA `(.L_x_3608) ;  /* 0x000000000044a947 */ /* 0x000fea0003800000 */
[----:B0-----:R-:W-:Y:S01]  /*6630*/  FFMA.FTZ R152, R184, R211, R208 ;  /* 0x000000d3b8987223 */ /* 0x001fe200000100d0 */
[----:B------:R-:W-:Y:S02]  /*6640*/  ISETP.GT.AND P3, PT, R202, RZ, PT ;  /* 0x000000ffca00720c */ /* 0x000fe40003f64270 */
[----:B------:R-:W-:Y:S01]  /*6650*/  LOP3.LUT P4, RZ, R150, 0xff00, RZ, 0xc0, !PT ;  /* 0x0000ff0096ff7812 */ /* 0x000fe2000788c0ff */
[----:B------:R-:W-:-:S04]  /*6660*/  FADD.FTZ R152, R187, -R152 ;  /* 0x80000098bb987221 */ /* 0x000fc80000010000 */
[----:B------:R-:W-:-:S05]  /*6670*/  FMUL.FTZ R152, R203, R152 ;  /* 0x00000098cb987220 */ /* 0x000fca0000410000 */
[----:B------:R-:W-:-:S03]  /*6680*/  FSEL R152, R152, RZ, P3 ;  /* 0x000000ff98987208 */ /* 0x000fc60001800000 */
[----:B-----5:R-:W-:Y:S02]  /*6690*/  @P4 PRMT R153, R124, 0x7632, R153 ;  /* 0x000076327c994816 */ /* 0x020fe40000000099 */
        /* <DEDUP_REMOVED lines=10> */
.L_x_3608:
[----:B------:R-:W-:Y:S05]  /*6740*/  BSYNC.RECONVERGENT B2 ;  /* 0x0000000000027941 */ /* 0x000fea0003800200 */
.L_x_3607:
        /* <DEDUP_REMOVED lines=18> */
.L_x_3610:
[----:B------:R-:W-:Y:S05]  /*6870*/  BSYNC.RECONVERGENT B2 ;  /* 0x0000000000027941 */ /* 0x000fea0003800200 */
.L_x_3609:
        /* <DEDUP_REMOVED lines=19> */
.L_x_3612:
[----:B------:R-:W-:Y:S05]  /*69b0*/  BSYNC.RECONVERGENT B2 ;  /* 0x0000000000027941 */ /* 0x000fea0003800200 */
.L_x_3611:
        /* <DEDUP_REMOVED lines=18> */
.L_x_3614:
[----:B------:R-:W-:Y:S05]  /*6ae0*/  BSYNC.RECONVERGENT B2 ;  /* 0x0000000000027941 */ /* 0x000fea0003800200 */
.L_x_3613:
        /* <DEDUP_REMOVED lines=19> */
.L_x_3616:
[----:B------:R-:W-:Y:S05]  /*6c20*/  BSYNC.RECONVERGENT B2 ;  /* 0x0000000000027941 */ /* 0x000fea0003800200 */
.L_x_3615:
        /* <DEDUP_REMOVED lines=18> */
.L_x_3618:
[----:B------:R-:W-:Y:S05]  /*6d50*/  BSYNC.RECONVERGENT B2 ;  /* 0x0000000000027941 */ /* 0x000fea0003800200 */
.L_x_3617:
[----:B------:R-:W-:Y:S05]  /*6d60*/  @!P2 BRA `(.L_x_3575) ;  /* 0x000000000048a947 */ /* 0x000fea0003800000 */
[----:B0-----:R-:W-:Y:S01]  /*6d70*/  FFMA.FTZ R152, R190, R211, R208 ;  /* 0x000000d3be987223 */ /* 0x001fe200000100d0 */
[----:B------:R-:W-:Y:S02]  /*6d80*/  ISETP.GE.U32.AND P3, PT, R150, RZ, PT ;  /* 0x000000ff9600720c */ /* 0x000fe40003f66070 */
[----:B------:R-:W-:Y:S01]  /*6d90*/  ISETP.GT.AND P4, PT, R202, RZ, PT ;  /* 0x000000ffca00720c */ /* 0x000fe20003f84270 */
[----:B------:R-:W-:Y:S01]  /*6da0*/  FADD.FTZ R150, R193, -R152 ;  /* 0x80000098c1967221 */ /* 0x000fe20000010000 */
[----:B------:R-:W-:-:S03]  /*6db0*/  ISETP.GE.U32.AND.EX P3, PT, R151, 0x1000000, PT, P3 ;  /* 0x010000009700780c */ /* 0x000fc60003f66130 */
[----:B------:R-:W-:-:S05]  /*6dc0*/  FMUL.FTZ R150, R203, R150 ;  /* 0x00000096cb967220 */ /* 0x000fca0000410000 */
[----:B------:R-:W-:-:S05]  /*6dd0*/  FSEL R150, R150, RZ, P4 ;  /* 0x000000ff96967208 */ /* 0x000fca0002000000 */
[----:B------:R-:W-:Y:S01]  /*6de0*/  FMUL.FTZ R150, R150, UR13 ;  /* 0x0000000d96967c20 */ /* 0x000fe20008410000 */
[----:B-----5:R-:W-:-:S03]  /*6df0*/  @P3 PRMT R151, R127, 0x7632, R151 ;  /* 0x000076327f973816 */ /* 0x020fc60000000097 */
        /* <DEDUP_REMOVED lines=9> */
.L_x_3575:
[----:B------:R-:W-:Y:S05]  /*6e90*/  BSYNC.RECONVERGENT B1 ;  /* 0x0000000000017941 */ /* 0x000fea0003800200 */
.L_x_3558:
        /* <DEDUP_REMOVED lines=13> */
.L_x_3620:
[----:B------:R-:W-:Y:S05]  /*6f70*/  BSYNC.RECONVERGENT B1 ;  /* 0x0000000000017941 */ /* 0x000fea0003800200 */
.L_x_3619:
[----:B------:R-:W-:Y:S04]  /*6f80*/  BSSY.RECONVERGENT B1, `(.L_x_3621) ;  /* 0x0000273000017945 */ /* 0x000fe80003800200 */
[----:B------:R-:W-:Y:S05]  /*6f90*/  @!P1 BRA `(.L_x_3622) ;  /* 0x0000001000f09947 */ /* 0x000fea0003800000 */
[----:B0----5:R-:W-:Y:S01]  /*6fa0*/  PRMT R153, R124, 0x7632, R153 ;  /* 0x000076327c997816 */ /* 0x021fe20000000099 */
[----:B------:R-:W-:Y:S06]  /*6fb0*/  @!P0 BRA `(.L_x_3623) ;  /* 0x0000000800888947 */ /* 0x000fec0003800000 */
[----:B------:R-:W-:Y:S01]  /*6fc0*/  ISETP.GT.AND P1, PT, R202, RZ, PT ;  /* 0x000000ffca00720c */ /* 0x000fe20003f24270 */
[----:B------:R-:W-:Y:S01]  /*6fd0*/  BSSY.RECONVERGENT B2, `(.L_x_3624) ;  /* 0x0000037000027945 */ /* 0x000fe20003800200 */
[C---:B------:R-:W-:Y:S02]  /*6fe0*/  PRMT R132, R144.reuse, 0x7632, R132 ;  /* 0x0000763290847816 */ /* 0x040fe40000000084 */
[----:B------:R-:W-:Y:S02]  /*6ff0*/  PRMT R135, R145, 0x7632, R135 ;  /* 0x0000763291877816 */ /* 0x000fe40000000087 */
[----:B------:R-:W-:Y:S02]  /*7000*/  SHF.L.U32 R206, R144, 0x10, RZ ;  /* 0x0000001090ce7819 */ /* 0x000fe400000006ff */
[----:B------:R-:W-:Y:S02]  /*7010*/  PRMT R202, R146, 0x7632, R202 ;  /* 0x0000763292ca7816 */ /* 0x000fe400000000ca */
[----:B------:R-:W-:-:S02]  /*7020*/  SHF.L.U32 R212, R135, 0x10, RZ ;  /* 0x0000001087d47819 */ /* 0x000fc400000006ff */
[----:B------:R-:W-:Y:S01]  /*7030*/  SHF.L.U32 R210, R145, 0x10, RZ ;  /* 0x0000001091d27819 */ /* 0x000fe200000006ff */
        /* <DEDUP_REMOVED lines=9> */
[----:B------:R-:W-:Y:S01]  /*70d0*/  SHF.L.U32 R208, R132, 0x10, RZ ;  /* 0x0000001084d07819 */ /* 0x000fe200000006ff */
[----:B------:R-:W-:Y:S01]  /*70e0*/  @P1 FADD.FTZ R135, R195, -R134 ;  /* 0x80000086c3871221 */ /* 0x000fe20000010000 */
[----:B------:R-:W-:Y:S01]  /*70f0*/  @P1 FADD.FTZ R155, R197, -R150 ;  /* 0x80000096c59b1221 */ /* 0x000fe20000010000 */
[----:B------:R-:W-:Y:S01]  /*7100*/  @P1 FADD.FTZ R151, R180, -R151 ;  /* 0x80000097b4971221 */ /* 0x000fe20000010000 */
[----:B------:R-:W-:Y:S01]  /*7110*/  @P1 FFMA.FTZ R206, R203, R133, R206 ;  /* 0x00000085cbce1223 */ /* 0x000fe200000100ce */
[----:B------:R-:W-:Y:S01]  /*7120*/  PRMT R150, R147, 0x7632, R150 ;  /* 0x0000763293967816 */ /* 0x000fe20000000096 */
[----:B------:R-:W-:Y:S01]  /*7130*/  @P1 FADD.FTZ R205, R182, -R205 ;  /* 0x800000cdb6cd1221 */ /* 0x000fe20000010000 */
[----:B------:R-:W-:Y:S01]  /*7140*/  SHF.L.U32 R214, R146, 0x10, RZ ;  /* 0x0000001092d67819 */ /* 0x000fe200000006ff */
[----:B------:R-:W-:Y:S01]  /*7150*/  @P1 FADD.FTZ R133, R199, -R152 ;  /* 0x80000098c7851221 */ /* 0x000fe20000010000 */
[----:B------:R-:W-:Y:S01]  /*7160*/  SHF.L.U32 R202, R202, 0x10, RZ ;  /* 0x00000010caca7819 */ /* 0x000fe200000006ff */
[C---:B------:R-:W-:Y:S01]  /*7170*/  @P1 FFMA.FTZ R208, R203.reuse, R135, R208 ;  /* 0x00000087cbd01223 */ /* 0x040fe200000100d0 */
[----:B------:R-:W-:Y:S01]  /*7180*/  @P1 FFMA.FTZ R210, R203, R151, R210 ;  /* 0x00000097cbd21223 */ /* 0x000fe200000100d2 */
[----:B------:R-:W-:Y:S01]  /*7190*/  SHF.L.U32 R135, R147, 0x10, RZ ;  /* 0x0000001093877819 */ /* 0x000fe200000006ff */
[----:B------:R-:W-:Y:S01]  /*71a0*/  @P1 FFMA.FTZ R212, R203, R155, R212 ;  /* 0x0000009bcbd41223 */ /* 0x000fe200000100d4 */
[----:B------:R-:W-:Y:S01]  /*71b0*/  SHF.L.U32 R150, R150, 0x10, RZ ;  /* 0x0000001096967819 */ /* 0x000fe200000006ff */
        /* <DEDUP_REMOVED lines=24> */
.L_x_3625:
[----:B------:R-:W-:Y:S05]  /*7340*/  BSYNC.RECONVERGENT B2 ;  /* 0x0000000000027941 */ /* 0x000fea0003800200 */
.L_x_3624:
        /* <DEDUP_REMOVED lines=13> */
.L_x_3627:
[----:B------:R-:W-:Y:S05]  /*7420*/  BSYNC.RECONVERGENT B2 ;  /* 0x0000000000027941 */ /* 0x000fea0003800200 */
.L_x_3626:
        /* <DEDUP_REMOVED lines=13> */
.L_x_3629:
[----:B------:R-:W-:Y:S05]  /*7500*/  BSYNC.RECONVERGENT B2 ;  /* 0x0000000000027941 */ /* 0x000fea0003800200 */
.L_x_3628:
        /* <DEDUP_REMOVED lines=14> */
.L_x_3631:
[----:B------:R-:W-:Y:S05]  /*75f0*/  BSYNC.RECONVERGENT B2 ;  /* 0x0000000000027941 */ /* 0x000fea0003800200 */
.L_x_3630:
        /* <DEDUP_REMOVED lines=13> */
.L_x_3633:
[----:B------:R-:W-:Y:S05]  /*76d0*/  BSYNC.RECONVERGENT B2 ;  /* 0x0000000000027941 */ /* 0x000fea0003800200 */
.L_x_3632:
[----:B------:R-:W-:Y:S04]  /*76e0*/  BSSY.RECONVERGENT B2, `(.L_x_3634) ;  /* 0x000000e000027945 */ /* 0x000fe80003800200 */
[----:B------:R-:W-:Y:S05]  /*76f0*/  @!P2 BRA `(.L_x_3635) ;  /* 0x000000000030a947 */ /* 0x000fea0003800000 */
[----:B------:R-:W-:Y:S01]  /*7700*/  LOP3.LUT P1, RZ, R149, 0xff00, RZ, 0xc0, !PT ;  /* 0x0000ff0095ff7812 */ /* 0x000fe2000782c0ff */
        /* <DEDUP_REMOVED lines=11> */
.L_x_3635:
[----:B------:R-:W-:Y:S05]  /*77c0*/  BSYNC.RECONVERGENT B2 ;  /* 0x0000000000027941 */ /* 0x000fea0003800200 */
.L_x_3634:
        /* <DEDUP_REMOVED lines=13> */
.L_x_3637:
[----:B------:R-:W-:Y:S05]  /*78a0*/  BSYNC.RECONVERGENT B2 ;  /* 0x0000000000027941 */ /* 0x000fea0003800200 */
.L_x_3636:
        /* <DEDUP_REMOVED lines=19> */
.L_x_3623:
[----:B------:R-:W-:Y:S01]  /*79e0*/  BSSY.RECONVERGENT B2, `(.L_x_3639) ;  /* 0x0000012000027945 */ /* 0x000fe20003800200 */
[----:B------:R-:W-:-:S03]  /*79f0*/  ISETP.GT.AND P3, PT, R202, RZ, PT ;  /* 0x000000ffca00720c */ /* 0x000fc60003f64270 */
[----:B------:R-:W-:Y:S10]  /*7a00*/  @!P2 BRA `(.L_x_3640) ;  /* 0x00000000003ca947 */ /* 0x000ff40003800000 */
[----:B------:R-:W-:Y:S01]  /*7a10*/  @P3 FFMA.FTZ R151, R179, R211, R208 ;  /* 0x000000d3b3973223 */ /* 0x000fe200000100d0 */
[----:B------:R-:W-:Y:S02]  /*7a20*/  SHF.L.U32 R150, R144, 0x10, RZ ;  /* 0x0000001090967819 */ /* 0x000fe400000006ff */
[----:B------:R-:W-:Y:S01]  /*7a30*/  LOP3.LUT P1, RZ, R148, 0xff, RZ, 0xc0, !PT ;  /* 0x000000ff94ff7812 */ /* 0x000fe2000782c0ff */
[----:B------:R-:W-:-:S04]  /*7a40*/  @P3 FADD.FTZ R151, R178, -R151 ;  /* 0x80000097b2973221 */ /* 0x000fc80000010000 */
[----:B------:R-:W-:Y:S01]  /*7a50*/  @P3 FFMA.FTZ R150, R203, R151, R150 ;  /* 0x00000097cb963223 */ /* 0x000fe20000010096 */
[----:B------:R-:W-:-:S03]  /*7a60*/  IMAD.MOV.U32 R151, RZ, RZ, RZ ;  /* 0x000000ffff977224 */ /* 0x000fc600078e00ff */
        /* <DEDUP_REMOVED lines=9> */
.L_x_3640:
[----:B------:R-:W-:Y:S05]  /*7b00*/  BSYNC.RECONVERGENT B2 ;  /* 0x0000000000027941 */ /* 0x000fea0003800200 */
.L_x_3639:
[----:B------:R-:W-:Y:S04]  /*7b10*/  BSSY.RECONVERGENT B2, `(.L_x_3641) ;  /* 0x0000012000027945 */ /* 0x000fe80003800200 */
[----:B------:R-:W-:Y:S05]  /*7b20*/  @!P2 BRA `(.L_x_3642) ;  /* 0x000000000040a947 */ /* 0x000fea0003800000 */
[----:B------:R-:W-:Y:S01]  /*7b30*/  PRMT R150, R144, 0x7632, R150 ;  /* 0x0000763290967816 */ /* 0x000fe20000000096 */
[----:B------:R-:W-:Y:S01]  /*7b40*/  @P3 FFMA.FTZ R152, R192, R211, R208 ;  /* 0x000000d3c0983223 */ /* 0x000fe200000100d0 */
[----:B------:R-:W-:Y:S02]  /*7b50*/  LOP3.LUT P1, RZ, R148, 0xff00, RZ, 0xc0, !PT ;  /* 0x0000ff0094ff7812 */ /* 0x000fe4000782c0ff */
[----:B------:R-:W-:Y:S01]  /*7b60*/  SHF.L.U32 R150, R150, 0x10, RZ ;  /* 0x0000001096967819 */ /* 0x000fe200000006ff */
[----:B------:R-:W-:-:S04]  /*7b70*/  @P3 FADD.FTZ R152, R195, -R152 ;  /* 0x80000098c3983221 */ /* 0x000fc80000010000 */
[----:B------:R-:W-:-:S04]  /*7b80*/  @P3 FFMA.FTZ R150, R203, R152, R150 ;  /* 0x00000098cb963223 */ /* 0x000fc80000010096 */
[----:B------:R-:W-:Y:S02]  /*7b90*/  FMUL.FTZ R150, R150, UR13 ;  /* 0x0000000d96967c20 */ /* 0x000fe40008410000 */
[----:B------:R-:W-:Y:S02]  /*7ba0*/  @P1 SHF.L.U32 R153, R153, 0x10, RZ ;  /* 0x0000001099991819 */ /* 0x000fe400000006ff */
        /* <DEDUP_REMOVED lines=8> */
.L_x_3642:
[----:B------:R-:W-:Y:S05]  /*7c30*/  BSYNC.RECONVERGENT B2 ;  /* 0x0000000000027941 */ /* 0x000fea0003800200 */
.L_x_3641:
[----:B------:R-:W-:Y:S04]  /*7c40*/  BSSY.RECONVERGENT B2, `(.L_x_3643) ;  /* 0x0000011000027945 */ /* 0x000fe80003800200 */
[----:B------:R-:W-:Y:S05]  /*7c50*/  @!P2 BRA `(.L_x_3644) ;  /* 0x00000000003ca947 */ /* 0x000fea0003800000 */
[----:B------:R-:W-:Y:S01]  /*7c60*/  @P3 FFMA.FTZ R151, R181, R211, R208 ;  /* 0x000000d3b5973223 */ /* 0x000fe200000100d0 */
[----:B------:R-:W-:Y:S02]  /*7c70*/  SHF.L.U32 R150, R145, 0x10, RZ ;  /* 0x0000001091967819 */ /* 0x000fe400000006ff */
        /* <DEDUP_REMOVED lines=13> */
.L_x_3644:
[----:B------:R-:W-:Y:S05]  /*7d50*/  BSYNC.RECONVERGENT B2 ;  /* 0x0000000000027941 */ /* 0x000fea0003800200 */
.L_x_3643:
        /* <DEDUP_REMOVED lines=19> */
.L_x_3646:
[----:B------:R-:W-:Y:S05]  /*7e90*/  BSYNC.RECONVERGENT B2 ;  /* 0x0000000000027941 */ /* 0x000fea0003800200 */
.L_x_3645:
        /* <DEDUP_REMOVED lines=17> */
.L_x_3648:
[----:B------:R-:W-:Y:S05]  /*7fb0*/  BSYNC.RECONVERGENT B2 ;  /* 0x0000000000027941 */ /* 0x000fea0003800200 */
.L_x_3647:
        /* <DEDUP_REMOVED lines=19> */
.L_x_3650:
[----:B------:R-:W-:Y:S05]  /*80f0*/  BSYNC.RECONVERGENT B2 ;  /* 0x0000000000027941 */ /* 0x000fea0003800200 */
.L_x_3649:
        /* <DEDUP_REMOVED lines=17> */
.L_x_3652:
[----:B------:R-:W-:Y:S05]  /*8210*/  BSYNC.RECONVERGENT B2 ;  /* 0x0000000000027941 */ /* 0x000fea0003800200 */
.L_x_3651:
[----:B------:R-:W-:Y:S05]  /*8220*/  @!P2 BRA `(.L_x_3638) ;  /* 0x000000140020a947 */ /* 0x000fea0003800000 */
[----:B------:R-:W-:Y:S01]  /*8230*/  PRMT R150, R147, 0x7632, R150 ;  /* 0x0000763293967816 */ /* 0x000fe20000000096 */
        /* <DEDUP_REMOVED lines=18> */
.L_x_3622:
[----:B------:R-:W-:Y:S05]  /*8360*/  @!P0 BRA `(.L_x_3653) ;  /* 0x0000000800648947 */ /* 0x000fea0003800000 */
[-CC-:B0-----:R-:W-:Y:S01]  /*8370*/  FFMA.FTZ R133, R179, R211.reuse, R208.reuse ;  /* 0x000000d3b3857223 */ /* 0x181fe200000100d0 */
[-CC-:B------:R-:W-:Y:S01]  /*8380*/  FFMA.FTZ R134, R192, R211.reuse, R208.reuse ;  /* 0x000000d3c0867223 */ /* 0x180fe200000100d0 */
[-CC-:B------:R-:W-:Y:S01]  /*8390*/  FFMA.FTZ R135, R181, R211.reuse, R208.reuse ;  /* 0x000000d3b5877223 */ /* 0x180fe200000100d0 */
[----:B------:R-:W-:Y:S01]  /*83a0*/  ISETP.GT.AND P1, PT, R202, RZ, PT ;  /* 0x000000ffca00720c */ /* 0x000fe20003f24270 */
        /* <DEDUP_REMOVED lines=16> */
[----:B------:R-:W-:Y:S01]  /*84b0*/  BSSY.RECONVERGENT B2, `(.L_x_3654) ;  /* 0x0000014000027945 */ /* 0x000fe20003800200 */
        /* <DEDUP_REMOVED lines=19> */
.L_x_3655:
[----:B------:R-:W-:Y:S05]  /*85f0*/  BSYNC.RECONVERGENT B2 ;  /* 0x0000000000027941 */ /* 0x000fea0003800200 */
.L_x_3654:
        /* <DEDUP_REMOVED lines=14> */
.L_x_3657:
[----:B------:R-:W-:Y:S05]  /*86e0*/  BSYNC.RECONVERGENT B2 ;  /* 0x0000000000027941 */ /* 0x000fea0003800200 */
.L_x_3656:
[----:B------:R-:W-:Y:S01]  /*86f0*/  BSSY.RECONVERGENT B2, `(.L_x_3658) ;  /* 0x0000010000027945 */ /* 0x000fe20003800200 */
[----:B------:R-:W-:Y:S02]  /*8700*/  FSEL R155, R150, RZ, P1 ;  /* 0x000000ff969b7208 */ /* 0x000fe40000800000 */
[----:B------:R-:W-:Y:S02]  /*8710*/  F2FP.BF16.F32.PACK_AB R132, R205, R154 ;  /* 0x0000009acd84723e */ /* 0x000fe400000010ff */
[----:B------:R-:W-:Y:S01]  /*8720*/  FSEL R150, R135, RZ, P1 ;  /* 0x000000ff87967208 */ /* 0x000fe20000800000 */
[----:B------:R-:W-:Y:S06]  /*8730*/  @!P2 BRA `(.L_x_3659) ;  /* 0x00000000002ca947 */ /* 0x000fec0003800000 */
[----:B------:R-:W-:Y:S01]  /*8740*/  LOP3.LUT P3, RZ, R148, 0xff0000, RZ, 0xc0, !PT ;  /* 0x00ff000094ff7812 */ /* 0x000fe2000786c0ff */
[----:B------:R-:W-:-:S04]  /*8750*/  FMUL.FTZ R133, R150, UR13 ;  /* 0x0000000d96857c20 */ /* 0x000fc80008410000 */
[----:B------:R-:W-:Y:S01]  /*8760*/  FMUL.FTZ R135, R133, UR12 ;  /* 0x0000000c85877c20 */ /* 0x000fe20008410000 */
[----:B------:R-:W-:-:S03]  /*8770*/  MOV R133, RZ ;  /* 0x000000ff00857202 */ /* 0x000fc60000000f00 */
[----:B------:R-:W-:-:S04]  /*8780*/  FMUL.FTZ R134, R22, R135 ;  /* 0x0000008716867220 */ /* 0x000fc80000410000 */
[----:B-----5:R-:W-:Y:S02]  /*8790*/  @P3 SHF.L.U32 R154, R125, 0x10, RZ ;  /* 0x000000107d9a3819 */ /* 0x020fe400000006ff */
[----:B------:R-:W-:-:S03]  /*87a0*/  FSEL R134, R134, RZ, P3 ;  /* 0x000000ff86867208 */ /* 0x000fc60001800000 */
[----:B------:R-:W-:Y:S01]  /*87b0*/  @P3 FMUL.FTZ R133, R154, R135 ;  /* 0x000000879a853220 */ /* 0x000fe20000410000 */
[----:B------:R-:W-:-:S03]  /*87c0*/  F2FP.BF16.F32.PACK_AB R134, RZ, R134 ;  /* 0x00000086ff86723e */ /* 0x000fc600000010ff */
[----:B------:R-:W-:Y:S01]  /*87d0*/  FADD.FTZ R106, R106, R133 ;  /* 0x000000856a6a7221 */ /* 0x000fe20000010000 */
[----:B------:R-:W-:-:S07]  /*87e0*/  PRMT R129, R134, 0x7610, R129 ;  /* 0x0000761086817816 */ /* 0x000fce0000000081 */
.L_x_3659:
[----:B------:R-:W-:Y:S05]  /*87f0*/  BSYNC.RECONVERGENT B2 ;  /* 0x0000000000027941 */ /* 0x000fea0003800200 */
.L_x_3658:
        /* <DEDUP_REMOVED lines=14> */
.L_x_3661:
[----:B------:R-:W-:Y:S05]  /*88e0*/  BSYNC.RECONVERGENT B2 ;  /* 0x0000000000027941 */ /* 0x000fea0003800200 */
.L_x_3660:
[----:B------:R-:W-:Y:S01]  /*88f0*/  BSSY.RECONVERGENT B2, `(.L_x_3662) ;  /* 0x0000012000027945 */ /* 0x000fe20003800200 */
[----:B------:R-:W-:Y:S02]  /*8900*/  F2FP.BF16.F32.PACK_AB R133, R155, R150 ;  /* 0x000000969b85723e */ /* 0x000fe400000010ff */
[----:B------:R-:W-:Y:S02]  /*8910*/  FSEL R152, R152, RZ, P1 ;  /* 0x000000ff98987208 */ /* 0x000fe40000800000 */
[----:B------:R-:W-:Y:S02]  /*8920*/  FSEL R155, R153, RZ, P1 ;  /* 0x000000ff999b7208 */ /* 0x000fe40000800000 */
[----:B------:R-:W-:Y:S02]  /*8930*/  FSEL R202, R203, RZ, P1 ;  /* 0x000000ffcbca7208 */ /* 0x000fe40000800000 */
        /* <DEDUP_REMOVED lines=13> */
.L_x_3663:
[----:B------:R-:W-:Y:S05]  /*8a10*/  BSYNC.RECONVERGENT B2 ;  /* 0x0000000000027941 */ /* 0x000fea0003800200 */
.L_x_3662:
        /* <DEDUP_REMOVED lines=14> */
.L_x_3665:
[----:B------:R-:W-:Y:S05]  /*8b00*/  BSYNC.RECONVERGENT B2 ;  /* 0x0000000000027941 */ /* 0x000fea0003800200 */
.L_x_3664:
        /* <DEDUP_REMOVED lines=13> */
.L_x_3667:
[----:B------:R-:W-:Y:S05]  /*8be0*/  BSYNC.RECONVERGENT B2 ;  /* 0x0000000000027941 */ /* 0x000fea0003800200 */
.L_x_3666:
[----:B------:R-:W-:Y:S02]  /*8bf0*/  F2FP.BF16.F32.PACK_AB R134, R152, R151 ;  /* 0x000000979886723e */ /* 0x000fe400000010ff */
[----:B------:R-:W-:Y:S01]  /*8c00*/  F2FP.BF16.F32.PACK_AB R135, R202, R155 ;  /* 0x0000009bca87723e */ /* 0x000fe200000010ff */
[----:B------:R-:W-:Y:S06]  /*8c10*/  @!P2 BRA `(.L_x_3638) ;  /* 0x0000000800a4a947 */ /* 0x000fec0003800000 */
[----:B------:R-:W-:Y:S01]  /*8c20*/  ISETP.GE.U32.AND P1, PT, R148, RZ, PT ;  /* 0x000000ff9400720c */ /* 0x000fe20003f26070 */
[----:B------:R-:W-:-:S03]  /*8c30*/  FMUL.FTZ R148, R202, UR13 ;  /* 0x0000000dca947c20 */ /* 0x000fc60008410000 */
[----:B------:R-:W-:Y:S01]  /*8c40*/  ISETP.GE.U32.AND.EX P1, PT, R149, 0x1000000, PT, P1 ;  /* 0x010000009500780c */ /* 0x000fe20003f26110 */
[----:B------:R-:W-:Y:S01]  /*8c50*/  FMUL.FTZ R152, R148, UR12 ;  /* 0x0000000c94987c20 */ /* 0x000fe20008410000 */
[----:B------:R-:W-:-:S03]  /*8c60*/  HFMA2 R148, -RZ, RZ, 0, 0 ;  /* 0x00000000ff947431 */ /* 0x000fc600000001ff */
        /* <DEDUP_REMOVED lines=9> */
.L_x_3653:
[----:B------:R-:W-:Y:S04]  /*8d00*/  BSSY.RECONVERGENT B2, `(.L_x_3668) ;  /* 0x0000012000027945 */ /* 0x000fe80003800200 */
[----:B------:R-:W-:Y:S05]  /*8d10*/  @!P2 BRA `(.L_x_3669) ;  /* 0x000000000040a947 */ /* 0x000fea0003800000 */
[----:B0-----:R-:W-:Y:S01]  /*8d20*/  FFMA.FTZ R151, R179, R211, R208 ;  /* 0x000000d3b3977223 */ /* 0x001fe200000100d0 */
[----:B------:R-:W-:Y:S02]  /*8d30*/  ISETP.GT.AND P1, PT, R202, RZ, PT ;  /* 0x000000ffca00720c */ /* 0x000fe40003f24270 */
[----:B------:R-:W-:Y:S01]  /*8d40*/  LOP3.LUT P3, RZ, R148, 0xff, RZ, 0xc0, !PT ;  /* 0x000000ff94ff7812 */ /* 0x000fe2000786c0ff */
[----:B------:R-:W-:Y:S01]  /*8d50*/  FADD.FTZ R150, R178, -R151 ;  /* 0x80000097b2967221 */ /* 0x000fe20000010000 */
[----:B------:R-:W-:-:S03]  /*8d60*/  MOV R151, RZ ;  /* 0x000000ff00977202 */ /* 0x000fc60000000f00 */
        /* <DEDUP_REMOVED lines=11> */
.L_x_3669:
[----:B------:R-:W-:Y:S05]  /*8e20*/  BSYNC.RECONVERGENT B2 ;  /* 0x0000000000027941 */ /* 0x000fea0003800200 */
.L_x_3668:
        /* <DEDUP_REMOVED lines=19> */
.L_x_3671:
[----:B------:R-:W-:Y:S05]  /*8f60*/  BSYNC.RECONVERGENT B2 ;  /* 0x0000000000027941 */ /* 0x000fea0003800200 */
.L_x_3670:
        /* <DEDUP_REMOVED lines=18> */
.L_x_3673:
[----:B------:R-:W-:Y:S05]  /*9090*/  BSYNC.RECONVERGENT B2 ;  /* 0x0000000000027941 */ /* 0x000fea0003800200 */
.L_x_3672:
        /* <DEDUP_REMOVED lines=19> */
.L_x_3675:
[----:B------:R-:W-:Y:S05]  /*91d0*/  BSYNC.RECONVERGENT B2 ;  /* 0x0000000000027941 */ /* 0x000fea0003800200 */
.L_x_3674:
        /* <DEDUP_REMOVED lines=18> */
.L_x_3677:
[----:B------:R-:W-:Y:S05]  /*9300*/  BSYNC.RECONVERGENT B2 ;  /* 0x0000000000027941 */ /* 0x000fea0003800200 */
.L_x_3676:
        /* <DEDUP_REMOVED lines=19> */
.L_x_3679:
[----:B------:R-:W-:Y:S05]  /*9440*/  BSYNC.RECONVERGENT B2 ;  /* 0x0000000000027941 */ /* 0x000fea0003800200 */
.L_x_3678:
        /* <DEDUP_REMOVED lines=18> */
.L_x_3681:
[----:B------:R-:W-:Y:S05]  /*9570*/  BSYNC.RECONVERGENT B2 ;  /* 0x0000000000027941 */ /* 0x000fea0003800200 */
.L_x_3680:
[----:B------:R-:W-:Y:S05]  /*9580*/  @!P2 BRA `(.L_x_3638) ;  /* 0x000000000048a947 */ /* 0x000fea0003800000 */
[----:B------:R-:W-:Y:S01]  /*9590*/  FFMA.FTZ R208, R200, R211, R208 ;  /* 0x000000d3c8d07223 */ /* 0x000fe200000100d0 */
        /* <DEDUP_REMOVED lines=8> */
[----:B0-----:R-:W-:Y:S01]  /*9620*/  FMUL.FTZ R152, R148, UR12 ;  /* 0x0000000c94987c20 */ /* 0x001fe20008410000 */
        /* <DEDUP_REMOVED lines=8> */
.L_x_3638:
[----:B------:R-:W-:Y:S05]  /*96b0*/  BSYNC.RECONVERGENT B1 ;  /* 0x0000000000017941 */ /* 0x000fea0003800200 */
.L_x_3621:
[----:B0-----:R-:W0:Y:S01]  /*96c0*/  @P0 LDC.64 R152, c[0x0][0x478] ;  /* 0x00011e00ff980b82 */ /* 0x001e220000000a00 */
        /* <DEDUP_REMOVED lines=10> */
.L_x_3490:
[----:B------:R-:W-:Y:S05]  /*9770*/  BSYNC B0 ;  /* 0x0000000000007941 */ /* 0x000fea0003800000 */
.L_x_3489:
        /* <DEDUP_REMOVED lines=209> */
.L_x_3494:
        /* <DEDUP_REMOVED lines=8> */
.L_x_3684:
[----:B------:R-:W-:Y:S05]  /*a510*/  BSYNC B1 ;  /* 0x0000000000017941 */ /* 0x000fea0003800000 */
.L_x_3683:
        /* <DEDUP_REMOVED lines=8> */
.L_x_3685:
[----:B------:R-:W-:Y:S01]  /*a5a0*/  FADD.FTZ R155, R155, R210 ;  /* 0x000000d29b9b7221 */ /* 0x000fe20000010000 */
[----:B------:R-:W-:-:S04]  /*a5b0*/  HFMA2 R216, -RZ, RZ, 0, 1.1920928955078125e-07 ;  /* 0x00000002ffd87431 */ /* 0x000fc800000001ff */
[----:B------:R-:W-:Y:S02]  /*a5c0*/  MOV R214, R155 ;  /* 0x0000009b00d67202 */ /* 0x000fe40000000f00 */
[----:B------:R-:W-:-:S07]  /*a5d0*/  MOV R207, R217 ;  /* 0x000000d900cf7202 */ /* 0x000fce0000000f00 */
[----:B------:R-:W-:Y:S05]  /*a5e0*/  WARPSYNC.COLLECTIVE R213, `(.L_x_3686) ;  /* 0x00000000d5087348 */ /* 0x000fea0003c00000 */
[----:B------:R0:W1:Y:S02]  /*a5f0*/  SHFL.BFLY P0, R217, R214, R216, R219 ;  /* 0x0c0000d8d6d97389 */ /* 0x00006400000000db */
[----:B01----:R-:W-:Y:S05]  /*a600*/  ENDCOLLECTIVE ;  /* 0x000000000000791b */ /* 0x003fea0003800000 */
.L_x_3686:
[----:B------:R-:W-:-:S05]  /*a610*/  FADD.FTZ R207, R207, R208 ;  /* 0x000000d0cfcf7221 */ /* 0x000fca0000010000 */
[----:B------:R-:W-:Y:S02]  /*a620*/  MOV R214, R207 ;  /* 0x000000cf00d67202 */ /* 0x000fe40000000f00 */
[----:B------:R-:W-:-:S07]  /*a630*/  MOV R204, R217 ;  /* 0x000000d900cc7202 */ /* 0x000fce0000000f00 */
[----:B------:R-:W-:Y:S05]  /*a640*/  WARPSYNC.COLLECTIVE R213, `(.L_x_3687) ;  /* 0x00000000d5087348 */ /* 0x000fea0003c00000 */
[----:B------:R0:W1:Y:S02]  /*a650*/  SHFL.BFLY P0, R217, R214, R216, R219 ;  /* 0x0c0000d8d6d97389 */ /* 0x00006400000000db */
[----:B01----:R-:W-:Y:S05]  /*a660*/  ENDCOLLECTIVE ;  /* 0x000000000000791b */ /* 0x003fea0003800000 */
.L_x_3687:
[----:B------:R-:W-:Y:S01]  /*a670*/  FADD.FTZ R204, R155, R204 ;  /* 0x000000cc9bcc7221 */ /* 0x000fe20000010000 */
[----:B------:R-:W-:-:S04]  /*a680*/  HFMA2 R216, -RZ, RZ, 0, 2.384185791015625e-07 ;  /* 0x00000004ffd87431 */ /* 0x000fc800000001ff */
[----:B------:R-:W-:Y:S02]  /*a690*/  MOV R214, R204 ;  /* 0x000000cc00d67202 */ /* 0x000fe40000000f00 */
[----:B------:R-:W-:-:S07]  /*a6a0*/  MOV R212, R217 ;  /* 0x000000d900d47202 */ /* 0x000fce0000000f00 */
[----:B------:R-:W-:Y:S05]  /*a6b0*/  WARPSYNC.COLLECTIVE R213, `(.L_x_3688) ;  /* 0x00000000d5087348 */ /* 0x000fea0003c00000 */
[----:B------:R0:W1:Y:S02]  /*a6c0*/  SHFL.BFLY P0, R217, R214, R216, R219 ;  /* 0x0c0000d8d6d97389 */ /* 0x00006400000000db */
[----:B01----:R-:W-:Y:S05]  /*a6d0*/  ENDCOLLECTIVE ;  /* 0x000000000000791b */ /* 0x003fea0003800000 */
.L_x_3688:
[----:B------:R-:W-:-:S05]  /*a6e0*/  FADD.FTZ R212, R207, R212 ;  /* 0x000000d4cfd47221 */ /* 0x000fca0000010000 */
[----:B------:R-:W-:Y:S02]  /*a6f0*/  MOV R214, R212 ;  /* 0x000000d400d67202 */ /* 0x000fe40000000f00 */
[----:B------:R-:W-:-:S07]  /*a700*/  MOV R209, R217 ;  /* 0x000000d900d17202 */ /* 0x000fce0000000f00 */
[----:B------:R-:W-:Y:S05]  /*a710*/  WARPSYNC.COLLECTIVE R213, `(.L_x_3689) ;  /* 0x00000000d5087348 */ /* 0x000fea0003c00000 */
[----:B------:R0:W1:Y:S02]  /*a720*/  SHFL.BFLY P0, R217, R214, R216, R219 ;  /* 0x0c0000d8d6d97389 */ /* 0x00006400000000db */
[----:B01----:R-:W-:Y:S05]  /*a730*/  ENDCOLLECTIVE ;  /* 0x000000000000791b */ /* 0x003fea0003800000 */
.L_x_3689:
[----:B------:R-:W-:Y:S01]  /*a740*/  FADD.FTZ R209, R204, R209 ;  /* 0x000000d1ccd17221 */ /* 0x000fe20000010000 */
[----:B------:R-:W-:-:S04]  /*a750*/  HFMA2 R216, -RZ, RZ, 0, 4.76837158203125e-07 ;  /* 0x00000008ffd87431 */ /* 0x000fc800000001ff */
[----:B------:R-:W-:Y:S02]  /*a760*/  MOV R214, R209 ;  /* 0x000000d100d67202 */ /* 0x000fe40000000f00 */
[----:B------:R-:W-:-:S07]  /*a770*/  MOV R211, R217 ;  /* 0x000000d900d37202 */ /* 0x000fce0000000f00 */
[----:B------:R-:W-:Y:S05]  /*a780*/  WARPSYNC.COLLECTIVE R213, `(.L_x_3690) ;  /* 0x00000000d5087348 */ /* 0x000fea0003c00000 */
[----:B------:R0:W1:Y:S02]  /*a790*/  SHFL.BFLY P0, R217, R214, R216, R219 ;  /* 0x0c0000d8d6d97389 */ /* 0x00006400000000db */
[----:B01----:R-:W-:Y:S05]  /*a7a0*/  ENDCOLLECTIVE ;  /* 0x000000000000791b */ /* 0x003fea0003800000 */
.L_x_3690:
[----:B------:R-:W-:-:S05]  /*a7b0*/  FADD.FTZ R211, R212, R211 ;  /* 0x000000d3d4d37221 */ /* 0x000fca0000010000 */
[----:B------:R-:W-:Y:S02]  /*a7c0*/  MOV R214, R211 ;  /* 0x000000d300d67202 */ /* 0x000fe40000000f00 */
[----:B------:R-:W-:-:S07]  /*a7d0*/  MOV R208, R217 ;  /* 0x000000d900d07202 */ /* 0x000fce0000000f00 */
[----:B------:R-:W-:Y:S05]  /*a7e0*/  WARPSYNC.COLLECTIVE R213, `(.L_x_3691) ;  /* 0x00000000d5087348 */ /* 0x000fea0003c00000 */
[----:B------:R0:W1:Y:S02]  /*a7f0*/  SHFL.BFLY P0, R217, R214, R216, R219 ;  /* 0x0c0000d8d6d97389 */ /* 0x00006400000000db */
[----:B01----:R-:W-:Y:S05]  /*a800*/  ENDCOLLECTIVE ;  /* 0x000000000000791b */ /* 0x003fea0003800000 */
.L_x_3691:
[----:B------:R-:W-:Y:S01]  /*a810*/  FADD.FTZ R208, R209, R208 ;  /* 0x000000d0d1d07221 */ /* 0x000fe20000010000 */
[----:B------:R-:W-:-:S04]  /*a820*/  HFMA2 R216, -RZ, RZ, 0, 9.5367431640625e-07 ;  /* 0x00000010ffd87431 */ /* 0x000fc800000001ff */
[----:B------:R-:W-:Y:S02]  /*a830*/  MOV R214, R208 ;  /* 0x000000d000d67202 */ /* 0x000fe40000000f00 */
[----:B------:R-:W-:-:S07]  /*a840*/  MOV R210, R217 ;  /* 0x000000d900d27202 */ /* 0x000fce0000000f00 */
[----:B------:R-:W-:Y:S05]  /*a850*/  WARPSYNC.COLLECTIVE R213, `(.L_x_3692) ;  /* 0x00000000d5087348 */ /* 0x000fea0003c00000 */
[----:B------:R0:W1:Y:S02]  /*a860*/  SHFL.BFLY P0, R217, R214, R216, R219 ;  /* 0x0c0000d8d6d97389 */ /* 0x00006400000000db */
[----:B01----:R-:W-:Y:S05]  /*a870*/  ENDCOLLECTIVE ;  /* 0x000000000000791b */ /* 0x003fea0003800000 */
.L_x_3692:
[----:B------:R-:W-:-:S05]  /*a880*/  FADD.FTZ R210, R211, R210 ;  /* 0x000000d2d3d27221 */ /* 0x000fca0000010000 */
[----:B------:R-:W-:Y:S02]  /*a890*/  MOV R214, R210 ;  /* 0x000000d200d67202 */ /* 0x000fe40000000f00 */
[----:B------:R-:W-:-:S07]  /*a8a0*/  MOV R215, R217 ;  /* 0x000000d900d77202 */ /* 0x000fce0000000f00 */
[----:B------:R-:W-:Y:S05]  /*a8b0*/  WARPSYNC.COLLECTIVE R213, `(.L_x_3693) ;  /* 0x00000000d5087348 */ /* 0x000fea0003c00000 */
[----:B------:R0:W1:Y:S02]  /*a8c0*/  SHFL.BFLY P0, R217, R214, R216, R219 ;  /* 0x0c0000d8d6d97389 */ /* 0x00006400000000db */
[----:B01----:R-:W-:Y:S05]  /*a8d0*/  ENDCOLLECTIVE ;  /* 0x000000000000791b */ /* 0x003fea0003800000 */
.L_x_3693:
[----:B------:R-:W-:Y:S05]  /*a8e0*/  BRA `(.L_x_3694) ;  /* 0xffffff7000d47947 */ /* 0x000fea000383ffff */
.L_x_3695:
        /* <DEDUP_REMOVED lines=9> */
.L_x_14470:


//--------------------- .text._ZN10layer_norm13ln_bwd_kernelINS_13Kernel_traitsI13__nv_bfloat16S2_fS2_fjLj768ELj1ELj4ELj1ELj16ENS_18Kernel_traits_baseILj768ES2_S2_fS2_fjLj128EEEEELb0ELb0ELb0ELb0EEEvNS_9BwdParamsE --------------------------
	.section	.text._ZN10layer_norm13ln_bwd_kernelINS_13Kernel_traitsI13__nv_bfloat16S2_fS2_fjLj768ELj1ELj4ELj1ELj16ENS_18Kernel_traits_baseILj768ES2_S2_fS2_fjLj128EEEEELb0ELb0ELb0ELb0EEEvNS_9BwdParamsE,"ax",@progbits
	.align	128
        .global         _ZN10layer_norm13ln_bwd_kernelINS_13Kernel_traitsI13__nv_bfloat16S2_fS2_fjLj768ELj1ELj4ELj1ELj16ENS_18Kernel_traits_baseILj768ES2_S2_fS2_fjLj128EEEEELb0ELb0ELb0ELb0EEEvNS_9BwdParamsE
        .type           _ZN10layer_norm13ln_bwd_kernelINS_13Kernel_traitsI13__nv_bfloat16S2_fS2_fjLj768ELj1ELj4ELj1ELj16ENS_18Kernel_traits_baseILj768ES2_S2_fS2_fjLj128EEEEELb0ELb0ELb0ELb0EEEvNS_9BwdParamsE,@function
        .size           _ZN10layer_norm13ln_bwd_kernelINS_13Kernel_traitsI13__nv_bfloat16S2_fS2_fjLj768ELj1ELj4ELj1ELj16ENS_18Kernel_traits_baseILj768ES2_S2_fS2_fjLj128EEEEELb0ELb0ELb0ELb0EEEvNS_9BwdParamsE,(.L_x_14471 - _ZN10layer_norm13ln_bwd_kernelINS_13Kernel_traitsI13__nv_bfloat16S2_fS2_fjLj768ELj1ELj4ELj1ELj16ENS_18Kernel_traits_baseILj768ES2_S2_fS2_fjLj128EEEEELb0ELb0ELb0ELb0EEEvNS_9BwdParamsE)
        .other          _ZN10layer_norm13ln_bwd_kernelINS_13Kernel_traitsI13__nv_bfloat16S2_fS2_fjLj768ELj1ELj4ELj1ELj16ENS_18Kernel_traits_baseILj768ES2_S2_fS2_fjLj128EEEEELb0ELb0ELb0ELb0EEEvNS_9BwdParamsE,@"STO_CUDA_ENTRY STV_DEFAULT"
_ZN10layer_norm13ln_bwd_kernelINS_13Kernel_traitsI13__nv_bfloat16S2_fS2_fjLj768ELj1ELj4ELj1ELj16ENS_18Kernel_traits_baseILj768ES2_S2_fS2_fjLj128EEEEELb0ELb0ELb0ELb0EEEvNS_9BwdParamsE:
.text._ZN10layer_norm13ln_bwd_kernelINS_13Kernel_traitsI13__nv_bfloat16S2_fS2_fjLj768ELj1ELj4ELj1ELj16ENS_18Kernel_traits_baseILj768ES2_S2_fS2_fjLj128EEEEELb0ELb0ELb0ELb0EEEvNS_9BwdParamsE:
        /* <DEDUP_REMOVED lines=100> */
.L_x_3726:
        /* <DEDUP_REMOVED lines=30> */
[----:B0-----:R-:W-:-:S05]  /*0820*/  IMAD.WIDE.U32 R110, R158, 0x20, R110 ;  /* 0x000000209e6e7825 */ /* 0x001fca00078e006e */
[----:B------:R-:W2:Y:S01]  /*0830*/  LDG.E.128 R92, desc[UR6][R110.64] ;  /* 0x000000066e5c7981 */ /* 0x000ea2000c1e1d00 */
[----:B-1----:R-:W-:-:S03]  /*0840*/  IMAD.WIDE.U32 R96, R158, 0x10, R96 ;  /* 0x000000109e607825 */ /* 0x002fc600078e0060 */
[----:B------:R0:W3:Y:S04]  /*0850*/  LDG.E.128 R100, desc[UR6][R110.64+0x10] ;  /* 0x000010066e647981 */ /* 0x0000e8000c1e1d00 */
[----:B------:R-:W4:Y:S01]  /*0860*/  LDG.E.128 R96, desc[UR6][R96.64] ;  /* 0x0000000660607981 */ /* 0x000f22000c1e1d00 */
[----:B------:R-:W-:-:S04]  /*0870*/  ISETP.NE.U32.AND P2, PT, RZ, UR10, PT ;  /* 0x0000000aff007c0c */ /* 0x000fc8000bf45070 */
[----:B------:R-:W-:-:S13]  /*0880*/  ISETP.NE.AND.EX P2, PT, RZ, UR11, PT, P2 ;  /* 0x0000000bff007c0c */ /* 0x000fda000bf45320 */
[----:B------:R-:W1:Y:S01]  /*0890*/  @P2 LDC.64 R108, c[0x0][0x438] ;  /* 0x00010e00ff6c2b82 */ /* 0x000e620000000a00 */
[----:B0-----:R-:W-:Y:S02]  /*08a0*/  SHF.L.U32 R110, R124, 0x10, RZ ;  /* 0x000000107c6e7819 */ /* 0x001fe400000006ff */
[----:B------:R-:W-:Y:S01]  /*08b0*/  SHF.L.U32 R114, R125, 0x10, RZ ;  /* 0x000000107d727819 */ /* 0x000fe200000006ff */
[----:B-1----:R-:W-:-:S05]  /*08c0*/  @P2 IMAD.WIDE.U32 R108, R158, 0x20, R108 ;  /* 0x000000209e6c2825 */ /* 0x002fca00078e006c */
[----:B------:R-:W5:Y:S04]  /*08d0*/  @P2 LDG.E.128 R8, desc[UR6][R108.64] ;  /* 0x000000066c082981 */ /* 0x000f68000c1e1d00 */
[----:B------:R0:W5:Y:S02]  /*08e0*/  @P2 LDG.E.128 R4, desc[UR6][R108.64+0x10] ;  /* 0x000010066c042981 */ /* 0x000164000c1e1d00 */
[----:B0-----:R-:W-:Y:S02]  /*08f0*/  SHF.L.U32 R109, R169, 0x10, RZ ;  /* 0x00000010a96d7819 */ /* 0x001fe400000006ff */
[----:B------:R-:W-:Y:S02]  /*0900*/  SHF.L.U32 R113, R168, 0x10, RZ ;  /* 0x00000010a8717819 */ /* 0x000fe400000006ff */
[----:B------:R-:W-:-:S02]  /*0910*/  SHF.L.U32 R123, R166, 0x10, RZ ;  /* 0x00000010a67b7819 */ /* 0x000fc400000006ff */
[----:B------:R-:W-:Y:S01]  /*0920*/  IADD3 R163, PT, PT, R158, 0x20, RZ ;  /* 0x000000209ea37810 */ /* 0x000fe20007ffe0ff */
[C---:B--2---:R-:W-:Y:S01]  /*0930*/  FADD.FTZ R92, -R162.reuse, R92 ;  /* 0x0000005ca25c7221 */ /* 0x044fe20000010100 */
[C-C-:B------:R-:W-:Y:S01]  /*0940*/  FADD.FTZ R112, -R162.reuse, R93.reuse ;  /* 0x0000005da2707221 */ /* 0x140fe20000010100 */
[----:B------:R-:W-:Y:S02]  /*0950*/  FADD.FTZ R94, -R162, R94 ;  /* 0x0000005ea25e7221 */ /* 0x000fe40000010100 */
[C---:B-----5:R-:W-:Y:S01]  /*0960*/  FMUL.FTZ R3, R161.reuse, R92 ;  /* 0x0000005ca1037220 */ /* 0x060fe20000410000 */
[----:B----4-:R-:W-:Y:S01]  /*0970*/  PRMT R93, R96, 0x7632, R93 ;  /* 0x00007632605d7816 */ /* 0x010fe2000000005d */
[----:B------:R-:W-:Y:S01]  /*0980*/  FMUL.FTZ R108, R161, R112 ;  /* 0x00000070a16c7220 */ /* 0x000fe20000410000 */
[----:B------:R-:W-:Y:S02]  /*0990*/  FADD.FTZ R116, -R162, R95 ;  /* 0x0000005fa2747221 */ /* 0x000fe40000010100 */
[----:B------:R-:W-:-:S02]  /*09a0*/  SHF.L.U32 R92, R93, 0x10, RZ ;  /* 0x000000105d5c7819 */ /* 0x000fc400000006ff */
[----:B------:R-:W-:Y:S02]  /*09b0*/  PRMT R117, R98, 0x7632, R117 ;  /* 0x0000763262757816 */ /* 0x000fe40000000075 */
[----:B------:R-:W-:Y:S01]  /*09c0*/  SHF.L.U32 R95, R96, 0x10, RZ ;  /* 0x00000010605f7819 */ /* 0x000fe200000006ff */
[-C--:B------:R-:W-:Y:S01]  /*09d0*/  FMUL.FTZ R109, R109, R92.reuse ;  /* 0x0000005c6d6d7220 */ /* 0x080fe20000410000 */
[----:B------:R-:W-:Y:S01]  /*09e0*/  FFMA.FTZ R57, R108, R92, R57 ;  /* 0x0000005c6c397223 */ /* 0x000fe20000010039 */
[----:B------:R-:W-:Y:S01]  /*09f0*/  FADD.FTZ R33, R33, R92 ;  /* 0x0000005c21217221 */ /* 0x000fe20000010000 */
[----:B------:R-:W-:Y:S01]  /*0a00*/  FMUL.FTZ R111, R161, R94 ;  /* 0x0000005ea16f7220 */ /* 0x000fe20000410000 */
[----:B------:R-:W-:Y:S02]  /*0a10*/  SHF.L.U32 R92, R167, 0x10, RZ ;  /* 0x00000010a75c7819 */ /* 0x000fe400000006ff */
[----:B------:R-:W-:Y:S01]  /*0a20*/  SHF.L.U32 R94, R117, 0x10, RZ ;  /* 0x00000010755e7819 */ /* 0x000fe200000006ff */
[-C--:B------:R-:W-:Y:S01]  /*0a30*/  FMUL.FTZ R110, R110, R95.reuse ;  /* 0x0000005f6e6e7220 */ /* 0x080fe20000410000 */
[C---:B------:R-:W-:Y:S01]  /*0a40*/  PRMT R96, R97.reuse, 0x7632, R96 ;  /* 0x0000763261607816 */ /* 0x040fe20000000060 */
[----:B---3--:R-:W-:Y:S01]  /*0a50*/  FADD.FTZ R118, -R162, R101 ;  /* 0x00000065a2767221 */ /* 0x008fe20000010100 */
[----:B------:R-:W-:Y:S01]  /*0a60*/  SHF.L.U32 R97, R97, 0x10, RZ ;  /* 0x0000001061617819 */ /* 0x000fe200000006ff */
[----:B------:R-:W-:Y:S01]  /*0a70*/  FMUL.FTZ R117, R92, R94 ;  /* 0x0000005e5c757220 */ /* 0x000fe20000410000 */
[----:B------:R-:W-:Y:S01]  /*0a80*/  FADD.FTZ R92, RZ, R110 ;  /* 0x0000006eff5c7221 */ /* 0x000fe20000010000 */
[C---:B------:R-:W-:Y:S01]  /*0a90*/  FFMA.FTZ R93, R3.reuse, R110, RZ ;  /* 0x0000006e035d7223 */ /* 0x040fe200000100ff */
[----:B------:R-:W-:Y:S01]  /*0aa0*/  FADD.FTZ R32, R32, R95 ;  /* 0x0000005f20207221 */ /* 0x000fe20000010000 */
[----:B------:R-:W-:Y:S01]  /*0ab0*/  FFMA.FTZ R56, R3, R95, R56 ;  /* 0x0000005f03387223 */ /* 0x000fe20000010038 */
[----:B------:R-:W-:Y:S01]  /*0ac0*/  SHF.L.U32 R96, R96, 0x10, RZ ;  /* 0x0000001060607819 */ /* 0x000fe200000006ff */
[C---:B------:R-:W-:Y:S01]  /*0ad0*/  FMUL.FTZ R118, R161.reuse, R118 ;  /* 0x00000076a1767220 */ /* 0x040fe20000410000 */
[----:B------:R-:W-:Y:S01]  /*0ae0*/  FADD.FTZ R95, R92, R109 ;  /* 0x0000006d5c5f7221 */ /* 0x000fe20000010000 */
[----:B------:R-:W-:Y:S01]  /*0af0*/  FMUL.FTZ R114, R114, R97 ;  /* 0x0000006172727220 */ /* 0x000fe20000410000 */
[----:B------:R-:W-:Y:S01]  /*0b00*/  FFMA.FTZ R92, R108, R109, R93 ;  /* 0x0000006d6c5c7223 */ /* 0x000fe2000001005d */
[----:B------:R-:W-:Y:S01]  /*0b10*/  FADD.FTZ R100, -R162, R100 ;  /* 0x00000064a2647221 */ /* 0x000fe20000010100 */
[----:B------:R-:W-:Y:S01]  /*0b20*/  FMUL.FTZ R112, R161, R116 ;  /* 0x00000074a1707220 */ /* 0x000fe20000410000 */
[----:B------:R-:W-:Y:S01]  /*0b30*/  SHF.L.U32 R119, R98, 0x10, RZ ;  /* 0x0000001062777819 */ /* 0x000fe200000006ff */
[----:B------:R-:W-:Y:S01]  /*0b40*/  FADD.FTZ R29, R29, R94 ;  /* 0x0000005e1d1d7221 */ /* 0x000fe20000010000 */
[----:B------:R-:W-:Y:S01]  /*0b50*/  SHF.L.U32 R116, R126, 0x10, RZ ;  /* 0x000000107e747819 */ /* 0x000fe200000006ff */
[----:B------:R-:W-:Y:S01]  /*0b60*/  FFMA.FTZ R53, R118, R94, R53 ;  /* 0x0000005e76357223 */ /* 0x000fe20000010035 */
[----:B------:R-:W-:Y:S01]  /*0b70*/  FMUL.FTZ R113, R113, R96 ;  /* 0x0000006071717220 */ /* 0x000fe20000410000 */
[----:B------:R-:W-:Y:S01]  /*0b80*/  FADD.FTZ R94, R95, R114 ;  /* 0x000000725f5e7221 */ /* 0x000fe20000010000 */
[----:B------:R-:W-:Y:S01]  /*0b90*/  FFMA.FTZ R93, R111, R114, R92 ;  /* 0x000000726f5d7223 */ /* 0x000fe2000001005c */
[----:B------:R-:W-:Y:S01]  /*0ba0*/  FMUL.FTZ R115, R161, R100 ;  /* 0x00000064a1737220 */ /* 0x000fe20000410000 */
[----:B------:R-:W-:Y:S01]  /*0bb0*/  FMUL.FTZ R116, R116, R119 ;  /* 0x0000007774747220 */ /* 0x000fe20000410000 */
[----:B------:R-:W-:Y:S01]  /*0bc0*/  FADD.FTZ R95, R94, R113 ;  /* 0x000000715e5f7221 */ /* 0x000fe20000010000 */
[----:B------:R-:W-:Y:S01]  /*0bd0*/  FFMA.FTZ R92, R112, R113, R93 ;  /* 0x00000071705c7223 */ /* 0x000fe2000001005d */
[----:B------:R-:W-:Y:S01]  /*0be0*/  PRMT R98, R99, 0x7632, R98 ;  /* 0x0000763263627816 */ /* 0x000fe20000000062 */
        /* <DEDUP_REMOVED lines=8> */
[----:B------:R-:W-:Y:S01]  /*0c70*/  FADD.FTZ R120, -R162, R103 ;  /* 0x00000067a2787221 */ /* 0x000fe20000010100 */
        /* <DEDUP_REMOVED lines=10> */
[----:B------:R-:W-:Y:S01]  /*0d20*/  FFMA.FTZ R59, R112, R96, R59 ;  /* 0x00000060703b7223 */ /* 0x000fe2000001003b */
[----:B------:R-:W-:Y:S01]  /*0d30*/  FADD.FTZ R35, R35, R96 ;  /* 0x0000006023237221 */ /* 0x000fe20000010000 */
[----:B------:R-:W-:Y:S01]  /*0d40*/  FADD.FTZ R30, R30, R99 ;  /* 0x000000631e1e7221 */ /* 0x000fe20000010000 */
[----:B------:R-:W-:Y:S01]  /*0d50*/  FFMA.FTZ R54, R121, R99, R54 ;  /* 0x0000006379367223 */ /* 0x000fe20000010036 */
[----:B------:R-:W-:Y:S01]  /*0d60*/  FADD.FTZ R31, R31, R98 ;  /* 0x000000621f1f7221 */ /* 0x000fe20000010000 */
[----:B------:R-:W-:Y:S01]  /*0d70*/  FFMA.FTZ R55, R120, R98, R55 ;  /* 0x0000006278377223 */ /* 0x000fe20000010037 */
[----:B------:R-:W-:Y:S01]  /*0d80*/  FADD.FTZ R165, R94, R123 ;  /* 0x0000007b5ea57221 */ /* 0x000fe20000010000 */
[----:B------:R-:W-:-:S07]  /*0d90*/  FFMA.FTZ R164, R120, R123, R92 ;  /* 0x0000007b78a47223 */ /* 0x000fce000001005c */
.L_x_3698:
[----:B------:R-:W-:Y:S05]  /*0da0*/  BSYNC.RECONVERGENT B0 ;  /* 0x0000000000007941 */ /* 0x000fea0003800200 */
.L_x_3697:
[----:B------:R-:W-:Y:S04]  /*0db0*/  BSSY.RECONVERGENT B0, `(.L_x_3699) ;  /* 0x000005c000007945 */ /* 0x000fe80003800200 */
[----:B------:R-:W-:Y:S05]  /*0dc0*/  @!P4 BRA `(.L_x_3700) ;  /* 0x000000040068c947 */ /* 0x000fea0003800000 */
        /* <DEDUP_REMOVED lines=11> */
[----:B------:R-:W-:Y:S02]  /*0e80*/  SHF.L.U32 R132, R65, 0x10, RZ ;  /* 0x0000001041847819 */ /* 0x000fe400000006ff */
        /* <DEDUP_REMOVED lines=9> */
[C---:B------:R-:W-:Y:S01]  /*0f20*/  FADD.FTZ R122, -R162.reuse, R93 ;  /* 0x0000005da27a7221 */ /* 0x040fe20000010100 */
[C---:B------:R-:W-:Y:S01]  /*0f30*/  FADD.FTZ R134, -R162.reuse, R95 ;  /* 0x0000005fa2867221 */ /* 0x040fe20000010100 */
[C---:B------:R-:W-:Y:S01]  /*0f40*/  FADD.FTZ R94, -R162.reuse, R94 ;  /* 0x0000005ea25e7221 */ /* 0x040fe20000010100 */
[C---:B-----5:R-:W-:Y:S01]  /*0f50*/  FMUL.FTZ R129, R161.reuse, R92 ;  /* 0x0000005ca1817220 */ /* 0x060fe20000410000 */
[----:B---3--:R-:W-:Y:S01]  /*0f60*/  FADD.FTZ R100, -R162, R100 ;  /* 0x00000064a2647221 */ /* 0x008fe20000010100 */
[C---:B----4-:R-:W-:Y:S02]  /*0f70*/  PRMT R93, R96.reuse, 0x7632, R93 ;  /* 0x00007632605d7816 */ /* 0x050fe4000000005d */
[----:B------:R-:W-:Y:S01]  /*0f80*/  SHF.L.U32 R95, R96, 0x10, RZ ;  /* 0x00000010605f7819 */ /* 0x000fe200000006ff */
[----:B------:R-:W-:Y:S01]  /*0f90*/  FMUL.FTZ R122, R161, R122 ;  /* 0x0000007aa17a7220 */ /* 0x000fe20000410000 */
[----:B------:R-:W-:-:S02]  /*0fa0*/  PRMT R136, R98, 0x7632, R136 ;  /* 0x0000763262887816 */ /* 0x000fc40000000088 */
[----:B------:R-:W-:Y:S01]  /*0fb0*/  SHF.L.U32 R139, R98, 0x10, RZ ;  /* 0x00000010628b7819 */ /* 0x000fe200000006ff */
[----:B------:R-:W-:Y:S01]  /*0fc0*/  FADD.FTZ R98, -R162, R101 ;  /* 0x00000065a2627221 */ /* 0x000fe20000010100 */
[----:B------:R-:W-:Y:S01]  /*0fd0*/  SHF.L.U32 R92, R93, 0x10, RZ ;  /* 0x000000105d5c7819 */ /* 0x000fe200000006ff */
[-C--:B------:R-:W-:Y:S01]  /*0fe0*/  FMUL.FTZ R128, R128, R95.reuse ;  /* 0x0000005f80807220 */ /* 0x080fe20000410000 */
[----:B------:R-:W-:Y:S01]  /*0ff0*/  FMUL.FTZ R130, R161, R134 ;  /* 0x00000086a1827220 */ /* 0x000fe20000410000 */
[----:B------:R-:W-:Y:S01]  /*1000*/  FADD.FTZ R24, R24, R95 ;  /* 0x0000005f18187221 */ /* 0x000fe20000010000 */
[----:B------:R-:W-:Y:S01]  /*1010*/  FFMA.FTZ R48, R129, R95, R48 ;  /* 0x0000005f81307223 */ /* 0x000fe20000010030 */
[C---:B------:R-:W-:Y:S01]  /*1020*/  FMUL.FTZ R133, R161.reuse, R94 ;  /* 0x0000005ea1857220 */ /* 0x040fe20000410000 */
[----:B------:R-:W-:Y:S01]  /*1030*/  SHF.L.U32 R134, R66, 0x10, RZ ;  /* 0x0000001042867819 */ /* 0x000fe200000006ff */
[----:B------:R-:W-:Y:S01]  /*1040*/  FMUL.FTZ R137, R161, R100 ;  /* 0x00000064a1897220 */ /* 0x000fe20000410000 */
[----:B------:R-:W-:Y:S01]  /*1050*/  SHF.L.U32 R94, R171, 0x10, RZ ;  /* 0x00000010ab5e7819 */ /* 0x000fe200000006ff */
[-C--:B------:R-:W-:Y:S01]  /*1060*/  FMUL.FTZ R131, R131, R92.reuse ;  /* 0x0000005c83837220 */ /* 0x080fe20000410000 */
[----:B------:R-:W-:Y:S01]  /*1070*/  SHF.L.U32 R95, R136, 0x10, RZ ;  /* 0x00000010885f7819 */ /* 0x000fe200000006ff */
[----:B------:R-:W-:Y:S01]  /*1080*/  FFMA.FTZ R49, R122, R92, R49 ;  /* 0x0000005c7a317223 */ /* 0x000fe20000010031 */
[----:B------:R-:W-:Y:S01]  /*1090*/  PRMT R96, R97, 0x7632, R96 ;  /* 0x0000763261607816 */ /* 0x000fe20000000060 */
[----:B------:R-:W-:Y:S01]  /*10a0*/  FADD.FTZ R25, R25, R92 ;  /* 0x0000005c19197221 */ /* 0x000fe20000010000 */
[----:B------:R-:W-:Y:S01]  /*10b0*/  FMUL.FTZ R136, R161, R98 ;  /* 0x00000062a1887220 */ /* 0x000fe20000410000 */
[----:B------:R-:W-:Y:S01]  /*10c0*/  SHF.L.U32 R97, R97, 0x10, RZ ;  /* 0x0000001061617819 */ /* 0x000fe200000006ff */
        /* <DEDUP_REMOVED lines=8> */
[----:B------:R-:W-:Y:S01]  /*1150*/  SHF.L.U32 R96, R96, 0x10, RZ ;  /* 0x0000001060607819 */ /* 0x000fe200000006ff */
[----:B------:R-:W-:Y:S01]  /*1160*/  FADD.FTZ R95, R92, R131 ;  /* 0x000000835c5f7221 */ /* 0x000fe20000010000 */
[----:B------:R-:W-:Y:S01]  /*1170*/  FMUL.FTZ R132, R132, R97 ;  /* 0x0000006184847220 */ /* 0x000fe20000410000 */
[----:B------:R-:W-:-:S02]  /*1180*/  FFMA.FTZ R92, R122, R131, R93 ;  /* 0x000000837a5c7223 */ /* 0x000fc4000001005d */
[----:B------:R-:W-:Y:S01]  /*1190*/  FMUL.FTZ R135, R135, R96 ;  /* 0x0000006087877220 */ /* 0x000fe20000410000 */
[----:B------:R-:W-:Y:S01]  /*11a0*/  FADD.FTZ R94, R95, R132 ;  /* 0x000000845f5e7221 */ /* 0x000fe20000010000 */
[----:B------:R-:W-:Y:S01]  /*11b0*/  FFMA.FTZ R93, R133, R132, R92 ;  /* 0x00000084855d7223 */ /* 0x000fe2000001005c */
[C---:B------:R-:W-:Y:S02]  /*11c0*/  PRMT R140, R99.reuse, 0x7632, R140 ;  /* 0x00007632638c7816 */ /* 0x040fe4000000008c */
[----:B------:R-:W-:Y:S01]  /*11d0*/  FADD.FTZ R95, R94, R135 ;  /* 0x000000875e5f7221 */ /* 0x000fe20000010000 */
[----:B------:R-:W-:Y:S01]  /*11e0*/  FFMA.FTZ R92, R130, R135, R93 ;  /* 0x00000087825c7223 */ /* 0x000fe2000001005d */
[----:B------:R-:W-:Y:S01]  /*11f0*/  SHF.L.U32 R99, R99, 0x10, RZ ;  /* 0x0000001063637819 */ /* 0x000fe200000006ff */
[----:B------:R-:W-:Y:S01]  /*1200*/  FADD.FTZ R102, -R162, R102 ;  /* 0x00000066a2667221 */ /* 0x000fe20000010100 */
[----:B------:R-:W-:Y:S01]  /*1210*/  FADD.FTZ R94, R95, R134 ;  /* 0x000000865f5e7221 */ /* 0x000fe20000010000 */
[----:B------:R-:W-:Y:S01]  /*1220*/  FFMA.FTZ R93, R137, R134, R92 ;  /* 0x00000086895d7223 */ /* 0x000fe2000001005c */
[----:B------:R-:W-:Y:S01]  /*1230*/  FFMA.FTZ R51, R130, R96, R51 ;  /* 0x0000006082337223 */ /* 0x000fe20000010033 */
[----:B------:R-:W-:Y:S01]  /*1240*/  FADD.FTZ R27, R27, R96 ;  /* 0x000000601b1b7221 */ /* 0x000fe20000010000 */
        /* <DEDUP_REMOVED lines=18> */
.L_x_3700:
[----:B------:R-:W-:Y:S05]  /*1370*/  BSYNC.RECONVERGENT B0 ;  /* 0x0000000000007941 */ /* 0x000fea0003800200 */
.L_x_3699:
        /* <DEDUP_REMOVED lines=17> */
[----:B------:R0:W5:Y:S01]  /*1490*/  @P2 LDG.E.128 R80, desc[UR6][R144.64+0x10] ;  /* 0x0000100690502981 */ /* 0x000162000c1e1d00 */
[----:B------:R-:W-:Y:S02]  /*14a0*/  SHF.L.U32 R151, R176, 0x10, RZ ;  /* 0x00000010b0977819 */ /* 0x000fe400000006ff */
[----:B------:R-:W-:Y:S02]  /*14b0*/  SHF.L.U32 R150, R62, 0x10, RZ ;  /* 0x000000103e967819 */ /* 0x000fe400000006ff */
[----:B------:R-:W-:Y:S02]  /*14c0*/  SHF.L.U32 R154, R63, 0x10, RZ ;  /* 0x000000103f9a7819 */ /* 0x000fe400000006ff */
[----:B0-----:R-:W-:Y:S01]  /*14d0*/  SHF.L.U32 R144, R60, 0x10, RZ ;  /* 0x000000103c907819 */ /* 0x001fe200000006ff */
[C---:B--2---:R-:W-:Y:S01]  /*14e0*/  FADD.FTZ R92, -R162.reuse, R92 ;  /* 0x0000005ca25c7221 */ /* 0x044fe20000010100 */
[C---:B------:R-:W-:Y:S01]  /*14f0*/  FADD.FTZ R142, -R162.reuse, R93 ;  /* 0x0000005da28e7221 */ /* 0x040fe20000010100 */
[C---:B------:R-:W-:Y:S01]  /*1500*/  FADD.FTZ R146, -R162.reuse, R95 ;  /* 0x0000005fa2927221 */ /* 0x040fe20000010100 */
[C---:B------:R-:W-:Y:S01]  /*1510*/  FADD.FTZ R94, -R162.reuse, R94 ;  /* 0x0000005ea25e7221 */ /* 0x040fe20000010100 */
[C---:B-----5:R-:W-:Y:S01]  /*1520*/  FMUL.FTZ R145, R161.reuse, R92 ;  /* 0x0000005ca1917220 */ /* 0x060fe20000410000 */
[C---:B------:R-:W-:Y:S01]  /*1530*/  FMUL.FTZ R142, R161.reuse, R142 ;  /* 0x0000008ea18e7220 */ /* 0x040fe20000410000 */
[C-C-:B---3--:R-:W-:Y:S01]  /*1540*/  FADD.FTZ R106, -R162.reuse, R96.reuse ;  /* 0x00000060a26a7221 */ /* 0x148fe20000010100 */
[----:B------:R-:W-:Y:S01]  /*1550*/  FADD.FTZ R152, -R162, R97 ;  /* 0x00000061a2987221 */ /* 0x000fe20000010100 */
[C---:B------:R-:W-:Y:S01]  /*1560*/  FMUL.FTZ R149, R161.reuse, R94 ;  /* 0x0000005ea1957220 */ /* 0x040fe20000410000 */
[----:B----4-:R-:W-:Y:S01]  /*1570*/  PRMT R93, R100, 0x7632, R93 ;  /* 0x00007632645d7816 */ /* 0x010fe2000000005d */
[----:B------:R-:W-:Y:S01]  /*1580*/  FADD.FTZ R156, -R162, R99 ;  /* 0x00000063a29c7221 */ /* 0x000fe20000010100 */
[----:B------:R-:W-:Y:S01]  /*1590*/  SHF.L.U32 R95, R100, 0x10, RZ ;  /* 0x00000010645f7819 */ /* 0x000fe200000006ff */
[----:B------:R-:W-:Y:S01]  /*15a0*/  FMUL.FTZ R152, R161, R152 ;  /* 0x00000098a1987220 */ /* 0x000fe20000410000 */
[----:B------:R-:W-:Y:S01]  /*15b0*/  SHF.L.U32 R92, R93, 0x10, RZ ;  /* 0x000000105d5c7819 */ /* 0x000fe200000006ff */
[----:B------:R-:W-:Y:S01]  /*15c0*/  FMUL.FTZ R146, R161, R146 ;  /* 0x00000092a1927220 */ /* 0x000fe20000410000 */
[----:B------:R-:W-:Y:S01]  /*15d0*/  PRMT R96, R101, 0x7632, R96 ;  /* 0x0000763265607816 */ /* 0x000fe20000000060 */
[-C--:B------:R-:W-:Y:S01]  /*15e0*/  FMUL.FTZ R144, R144, R95.reuse ;  /* 0x0000005f90907220 */ /* 0x080fe20000410000 */
[----:B------:R-:W-:Y:S01]  /*15f0*/  PRMT R97, R102, 0x7632, R97 ;  /* 0x0000763266617816 */ /* 0x000fe20000000061 */
[-C--:B------:R-:W-:Y:S01]  /*1600*/  FMUL.FTZ R147, R147, R92.reuse ;  /* 0x0000005c93937220 */ /* 0x080fe20000410000 */
[----:B------:R-:W-:Y:S01]  /*1610*/  FFMA.FTZ R41, R142, R92, R41 ;  /* 0x0000005c8e297223 */ /* 0x000fe20000010029 */
[----:B------:R-:W-:Y:S01]  /*1620*/  FADD.FTZ R17, R17, R92 ;  /* 0x0000005c11117221 */ /* 0x000fe20000010000 */
[----:B------:R-:W-:Y:S01]  /*1630*/  SHF.L.U32 R101, R101, 0x10, RZ ;  /* 0x0000001065657819 */ /* 0x000fe200000006ff */
[----:B------:R-:W-:Y:S01]  /*1640*/  FADD.FTZ R92, R165, R144 ;  /* 0x00000090a55c7221 */ /* 0x000fe20000010000 */
[C---:B------:R-:W-:Y:S01]  /*1650*/  FFMA.FTZ R93, R145.reuse, R144, R164 ;  /* 0x00000090915d7223 */ /* 0x040fe200000100a4 */
[----:B------:R-:W-:Y:S01]  /*1660*/  FADD.FTZ R16, R16, R95 ;  /* 0x0000005f10107221 */ /* 0x000fe20000010000 */
[----:B------:R-:W-:Y:S01]  /*1670*/  FFMA.FTZ R40, R145, R95, R40 ;  /* 0x0000005f91287223 */ /* 0x000fe20000010028 */
[----:B------:R-:W-:Y:S01]  /*1680*/  SHF.L.U32 R94, R97, 0x10, RZ ;  /* 0x00000010615e7819 */ /* 0x000fe200000006ff */
[----:B------:R-:W-:Y:S01]  /*1690*/  FADD.FTZ R95, R92, R147 ;  /* 0x000000935c5f7221 */ /* 0x000fe20000010000 */
[----:B------:R-:W-:Y:S01]  /*16a0*/  SHF.L.U32 R96, R96, 0x10, RZ ;  /* 0x0000001060607819 */ /* 0x000fe200000006ff */
[----:B------:R-:W-:Y:S01]  /*16b0*/  FMUL.FTZ R148, R148, R101 ;  /* 0x0000006594947220 */ /* 0x000fe20000410000 */
[----:B------:R-:W-:Y:S01]  /*16c0*/  FFMA.FTZ R92, R142, R147, R93 ;  /* 0x000000938e5c7223 */ /* 0x000fe2000001005d */
[----:B------:R-:W-:Y:S01]  /*16d0*/  SHF.L.U32 R99, R102, 0x10, RZ ;  /* 0x0000001066637819 */ /* 0x000fe200000006ff */
[-C--:B------:R-:W-:Y:S01]  /*16e0*/  FMUL.FTZ R155, R155, R94.reuse ;  /* 0x0000005e9b9b7220 */ /* 0x080fe20000410000 */
[----:B------:R-:W-:Y:S01]  /*16f0*/  FFMA.FTZ R37, R152, R94, R37 ;  /* 0x0000005e98257223 */ /* 0x000fe20000010025 */
[----:B------:R-:W-:Y:S01]  /*1700*/  FADD.FTZ R13, R13, R94 ;  /* 0x0000005e0d0d7221 */ /* 0x000fe20000010000 */
[----:B------:R-:W-:Y:S01]  /*1710*/  FMUL.FTZ R151, R151, R96 ;  /* 0x0000006097977220 */ /* 0x000fe20000410000 */
[----:B------:R-:W-:Y:S01]  /*1720*/  FADD.FTZ R94, R95, R148 ;  /* 0x000000945f5e7221 */ /* 0x000fe20000010000 */
[----:B------:R-:W-:Y:S01]  /*1730*/  FFMA.FTZ R93, R149, R148, R92 ;  /* 0x00000094955d7223 */ /* 0x000fe2000001005c */
[----:B------:R-:W-:Y:S01]  /*1740*/  FMUL.FTZ R153, R161, R106 ;  /* 0x0000006aa1997220 */ /* 0x000fe20000410000 */
[----:B------:R-:W-:Y:S01]  /*1750*/  FMUL.FTZ R150, R150, R99 ;  /* 0x0000006396967220 */ /* 0x000fe20000410000 */
[----:B------:R-:W-:Y:S01]  /*1760*/  FADD.FTZ R95, R94, R151 ;  /* 0x000000975e5f7221 */ /* 0x000fe20000010000 */
[----:B------:R-:W-:Y:S01]  /*1770*/  FFMA.FTZ R92, R146, R151, R93 ;  /* 0x00000097925c7223 */ /* 0x000fe2000001005d */
[C---:B------:R-:W-:Y:S01]  /*1780*/  PRMT R100, R103.reuse, 0x7632, R100 ;  /* 0x0000763267647816 */ /* 0x040fe20000000064 */
[----:B------:R-:W-:Y:S01]  /*1790*/  FADD.FTZ R98, -R162, R98 ;  /* 0x00000062a2627221 */ /* 0x000fe20000010100 */
[----:B------:R-:W-:Y:S01]  /*17a0*/  SHF.L.U32 R103, R103, 0x10, RZ ;  /* 0x0000001067677819 */ /* 0x000fe200000006ff */
[----:B------:R-:W-:Y:S01]  /*17b0*/  FADD.FTZ R94, R95, R150 ;  /* 0x000000965f5e7221 */ /* 0x000fe20000010000 */
[----:B------:R-:W-:Y:S01]  /*17c0*/  FFMA.FTZ R93, R153, R150, R92 ;  /* 0x00000096995d7223 */ /* 0x000fe2000001005c */
[----:B------:R-:W-:Y:S01]  /*17d0*/  SHF.L.U32 R106, R174, 0x10, RZ ;  /* 0x00000010ae6a7819 */ /* 0x000fe200000006ff */
        /* <DEDUP_REMOVED lines=17> */
[C---:B------:R-:W-:Y:S01]  /*18f0*/  FFMA.FTZ R39, R156.reuse, R100, R39 ;  /* 0x000000649c277223 */ /* 0x040fe20000010027 */
[----:B------:R-:W-:Y:S01]  /*1900*/  FADD.FTZ R15, R15, R100 ;  /* 0x000000640f0f7221 */ /* 0x000fe20000010000 */
[----:B------:R-:W-:Y:S01]  /*1910*/  FADD.FTZ R165, R95, R106 ;  /* 0x0000006a5fa57221 */ /* 0x000fe20000010000 */
[----:B------:R-:W-:-:S07]  /*1920*/  FFMA.FTZ R164, R156, R106, R93 ;  /* 0x0000006a9ca47223 */ /* 0x000fce000001005d */
.L_x_3702:
[----:B------:R-:W-:Y:S05]  /*1930*/  BSYNC.RECONVERGENT B0 ;  /* 0x0000000000007941 */ /* 0x000fea0003800200 */
.L_x_3701:
        /* <DEDUP_REMOVED lines=21> */
.L_x_3738:
        /* <DEDUP_REMOVED lines=48> */
[----:B------:R-:W-:Y:S06]  /*1d90*/  BRA `(.L_x_3709) ;  /* 0x0000000000907947 */ /* 0x000fec0003800000 */
.L_x_3708:
        /* <DEDUP_REMOVED lines=36> */
.L_x_3709:
[----:B------:R-:W0:Y:S08]  /*1fe0*/  @P1 LDC.64 R98, c[0x0][0x478] ;  /* 0x00011e00ff621b82 */ /* 0x000e300000000a00 */
[----:B------:R-:W1:Y:S01]  /*1ff0*/  LDC.64 R100, c[0x0][0x468] ;  /* 0x00011a00ff647b82 */ /* 0x000e620000000a00 */
[----:B0-----:R-:W-:-:S05]  /*2000*/  @P1 IMAD.WIDE.U32 R98, R158, 0x20, R98 ;  /* 0x000000209e621825 */ /* 0x001fca00078e0062 */
[----:B------:R2:W-:Y:S01]  /*2010*/  @P1 STG.E.128 desc[UR6][R98.64], R88 ;  /* 0x0000005862001986 */ /* 0x0005e2000c101d06 */
[----:B-1----:R-:W-:-:S03]  /*2020*/  IMAD.WIDE.U32 R100, R158, 0x10, R100 ;  /* 0x000000109e647825 */ /* 0x002fc600078e0064 */
[----:B------:R2:W-:Y:S01]  /*2030*/  @P1 STG.E.128 desc[UR6][R98.64+0x10], R84 ;  /* 0x0000105462001986 */ /* 0x0005e2000c101d06 */
[----:B------:R-:W-:-:S03]  /*2040*/  IADD3 R158, PT, PT, R158, 0x20, RZ ;  /* 0x000000209e9e7810 */ /* 0x000fc60007ffe0ff */
[----:B------:R2:W-:Y:S04]  /*2050*/  STG.E.128 desc[UR6][R100.64], R92 ;  /* 0x0000005c64007986 */ /* 0x0005e8000c101d06 */
.L_x_3707:
[----:B------:R-:W-:Y:S05]  /*2060*/  BSYNC.RECONVERGENT B1 ;  /* 0x0000000000017941 */ /* 0x000fea0003800200 */
.L_x_3706:
        /* <DEDUP_REMOVED lines=42> */
.L_x_3712:
[-CC-:B--2---:R-:W-:Y:S01]  /*2310*/  FFMA.FTZ R93, R129, R96.reuse, R97.reuse ;  /* 0x00000060815d7223 */ /* 0x184fe20000010061 */
        /* <DEDUP_REMOVED lines=35> */
.L_x_3713:
        /* <DEDUP_REMOVED lines=8> */
.L_x_3711:
[----:B------:R-:W-:Y:S05]  /*25d0*/  BSYNC.RECONVERGENT B1 ;  /* 0x0000000000017941 */ /* 0x000fea0003800200 */
.L_x_3710:
        /* <DEDUP_REMOVED lines=41> */
.L_x_3715:
[-CC-:B--23--:R-:W-:Y:S01]  /*2870*/  FFMA.FTZ R93, R145, R96.reuse, R97.reuse ;  /* 0x00000060915d7223 */ /* 0x18cfe20000010061 */
        /* <DEDUP_REMOVED lines=35> */
.L_x_3716:
[----:B------:R-:W0:Y:S08]  /*2ab0*/  @P1 LDC.64 R96, c[0x0][0x478] ;  /* 0x00011e00ff601b82 */ /* 0x000e300000000a00 */
[----:B------:R-:W1:Y:S01]  /*2ac0*/  LDC.64 R98, c[0x0][0x468] ;  /* 0x00011a00ff627b82 */ /* 0x000e620000000a00 */
[----:B0-----:R-:W-:-:S05]  /*2ad0*/  @P1 IMAD.WIDE.U32 R96, R158, 0x20, R96 ;  /* 0x000000209e601825 */ /* 0x001fca00078e0060 */
[----:B------:R4:W-:Y:S01]  /*2ae0*/  @P1 STG.E.128 desc[UR6][R96.64], R88 ;  /* 0x0000005860001986 */ /* 0x0009e2000c101d06 */
[----:B-1----:R-:W-:-:S03]  /*2af0*/  IMAD.WIDE.U32 R158, R158, 0x10, R98 ;  /* 0x000000109e9e7825 */ /* 0x002fc600078e0062 */
[----:B------:R4:W-:Y:S04]  /*2b00*/  @P1 STG.E.128 desc[UR6][R96.64+0x10], R84 ;  /* 0x0000105460001986 */ /* 0x0009e8000c101d06 */
[----:B------:R4:W-:Y:S01]  /*2b10*/  STG.E.128 desc[UR6][R158.64], R92 ;  /* 0x0000005c9e007986 */ /* 0x0009e2000c101d06 */
[----:B------:R-:W-:Y:S05]  /*2b20*/  BRA `(.L_x_3714) ;  /* 0x0000001000347947 */ /* 0x000fea0003800000 */
.L_x_3705:
[----:B------:R-:W-:-:S04]  /*2b30*/  UISETP.NE.U32.AND UP0, UPT, UR12, URZ, UPT ;  /* 0x000000ff0c00728c */ /* 0x000fc8000bf05070 */
[----:B------:R-:W-:-:S09]  /*2b40*/  UISETP.NE.AND.EX UP0, UPT, UR13, URZ, UPT, UP0 ;  /* 0x000000ff0d00728c */ /* 0x000fd2000bf05300 */
[----:B------:R-:W-:Y:S05]  /*2b50*/  BRA.U UP0, `(.L_x_3717) ;  /* 0x0000000900007547 */ /* 0x000fea000b800000 */
[----:B------:R-:W-:Y:S01]  /*2b60*/  ISETP.GT.U32.AND P1, PT, R105, 0x1f, PT ;  /* 0x0000001f6900780c */ /* 0x000fe20003f24070 */
[----:B------:R-:W-:-:S12]  /*2b70*/  BSSY.RECONVERGENT B1, `(.L_x_3718) ;  /* 0x000002a000017945 */ /* 0x000fd80003800200 */
[----:B------:R-:W-:Y:S05]  /*2b80*/  @!P1 BRA `(.L_x_3719) ;  /* 0x0000000000a09947 */ /* 0x000fea0003800000 */
[----:B0-----:R-:W0:Y:S01]  /*2b90*/  LDC.64 R98, c[0x0][0x468] ;  /* 0x00011a00ff627b82 */ /* 0x001e220000000a00 */
        /* <DEDUP_REMOVED lines=36> */
[----:B------:R-:W-:Y:S02]  /*2de0*/  F2FP.BF16.F32.PACK_AB R95, R103, R164 ;  /* 0x000000a4675f723e */ /* 0x000fe400000010ff */
[----:B------:R-:W-:-:S03]  /*2df0*/  IADD3 R158, PT, PT, R158, 0x20, RZ ;  /* 0x000000209e9e7810 */ /* 0x000fc60007ffe0ff */
[----:B------:R1:W-:Y:S04]  /*2e00*/  STG.E.128 desc[UR6][R98.64], R92 ;  /* 0x0000005c62007986 */ /* 0x0003e8000c101d06 */
.L_x_3719:
[----:B------:R-:W-:Y:S05]  /*2e10*/  BSYNC.RECONVERGENT B1 ;  /* 0x0000000000017941 */ /* 0x000fea0003800200 */
.L_x_3718:
[----:B------:R-:W-:Y:S04]  /*2e20*/  BSSY.RECONVERGENT B1, `(.L_x_3720) ;  /* 0x000002a000017945 */ /* 0x000fe80003800200 */
[----:B------:R-:W-:Y:S05]  /*2e30*/  @!P4 BRA `(.L_x_3721) ;  /* 0x0000000000a0c947 */ /* 0x000fea0003800000 */
[----:B01----:R-:W0:Y:S01]  /*2e40*/  LDC.64 R98, c[0x0][0x468] ;  /* 0x00011a00ff627b82 */ /* 0x003e220000000a00 */
        /* <DEDUP_REMOVED lines=39> */
.L_x_3721:
[----:B------:R-:W-:Y:S05]  /*30c0*/  BSYNC.RECONVERGENT B1 ;  /* 0x0000000000017941 */ /* 0x000fea0003800200 */
.L_x_3720:
[----:B------:R-:W-:Y:S05]  /*30d0*/  @!P3 BRA `(.L_x_3714) ;  /* 0x0000000800c8b947 */ /* 0x000fea0003800000 */
[----:B-12---:R-:W1:Y:S01]  /*30e0*/  LDC.64 R92, c[0x0][0x468] ;  /* 0x00011a00ff5c7b82 */ /* 0x006e620000000a00 */
        /* <DEDUP_REMOVED lines=33> */
[----:B------:R-:W-:-:S02]  /*3300*/  F2FP.BF16.F32.PACK_AB R92, R95, R94 ;  /* 0x0000005e5f5c723e */ /* 0x000fc400000010ff */
[----:B------:R-:W-:Y:S02]  /*3310*/  F2FP.BF16.F32.PACK_AB R93, R97, R98 ;  /* 0x00000062615d723e */ /* 0x000fe400000010ff */
[----:B------:R-:W-:Y:S02]  /*3320*/  F2FP.BF16.F32.PACK_AB R94, R99, R102 ;  /* 0x00000066635e723e */ /* 0x000fe400000010ff */
[----:B------:R-:W-:-:S05]  /*3330*/  F2FP.BF16.F32.PACK_AB R95, R101, R162 ;  /* 0x000000a2655f723e */ /* 0x000fca00000010ff */
[----:B------:R0:W-:Y:S01]  /*3340*/  STG.E.128 desc[UR6][R158.64], R92 ;  /* 0x0000005c9e007986 */ /* 0x0001e2000c101d06 */
[----:B------:R-:W-:Y:S05]  /*3350*/  BRA `(.L_x_3714) ;  /* 0x0000000800287947 */ /* 0x000fea0003800000 */
.L_x_3717:
[----:B------:R-:W-:Y:S04]  /*3360*/  BSSY.RECONVERGENT B1, `(.L_x_3722) ;  /* 0x000002e000017945 */ /* 0x000fe80003800200 */
[----:B------:R-:W-:Y:S05]  /*3370*/  @!P5 BRA `(.L_x_3723) ;  /* 0x0000000000b0d947 */ /* 0x000fea0003800000 */
[----:B------:R-:W1:Y:S01]  /*3380*/  LDC.64 R100, c[0x0][0x478] ;  /* 0x00011e00ff647b82 */ /* 0x000e620000000a00 */
        /* <DEDUP_REMOVED lines=35> */
[----:B------:R-:W-:Y:S01]  /*35c0*/  F2FP.BF16.F32.PACK_AB R94, R163, R94 ;  /* 0x0000005ea35e723e */ /* 0x000fe200000010ff */
[----:B0-----:R-:W-:Y:S01]  /*35d0*/  IMAD.WIDE.U32 R98, R158, 0x10, R98 ;  /* 0x000000109e627825 */ /* 0x001fe200078e0062 */
[----:B------:R-:W-:Y:S01]  /*35e0*/  F2FP.BF16.F32.PACK_AB R93, R102, R93 ;  /* 0x0000005d665d723e */ /* 0x000fe200000010ff */
[----:B------:R1:W-:Y:S01]  /*35f0*/  STG.E.128 desc[UR6][R100.64], R88 ;  /* 0x0000005864007986 */ /* 0x0003e2000c101d06 */
[----:B------:R-:W-:Y:S02]  /*3600*/  F2FP.BF16.F32.PACK_AB R92, R103, R92 ;  /* 0x0000005c675c723e */ /* 0x000fe400000010ff */
[----:B------:R-:W-:Y:S01]  /*3610*/  IADD3 R158, PT, PT, R158, 0x20, RZ ;  /* 0x000000209e9e7810 */ /* 0x000fe20007ffe0ff */
[----:B------:R1:W-:Y:S04]  /*3620*/  STG.E.128 desc[UR6][R100.64+0x10], R84 ;  /* 0x0000105464007986 */ /* 0x0003e8000c101d06 */
[----:B------:R1:W-:Y:S02]  /*3630*/  STG.E.128 desc[UR6][R98.64], R92 ;  /* 0x0000005c62007986 */ /* 0x0003e4000c101d06 */
.L_x_3723:
[----:B------:R-:W-:Y:S05]  /*3640*/  BSYNC.RECONVERGENT B1 ;  /* 0x0000000000017941 */ /* 0x000fea0003800200 */
.L_x_3722:
[----:B------:R-:W-:Y:S04]  /*3650*/  BSSY.RECONVERGENT B1, `(.L_x_3724) ;  /* 0x000002e000017945 */ /* 0x000fe80003800200 */
[----:B------:R-:W-:Y:S05]  /*3660*/  @!P4 BRA `(.L_x_3725) ;  /* 0x0000000000b0c947 */ /* 0x000fea0003800000 */
[----:B-1----:R-:W1:Y:S01]  /*3670*/  LDC.64 R100, c[0x0][0x478] ;  /* 0x00011e00ff647b82 */ /* 0x002e620000000a00 */
        /* <DEDUP_REMOVED lines=43> */
.L_x_3725:
[----:B------:R-:W-:Y:S05]  /*3930*/  BSYNC.RECONVERGENT B1 ;  /* 0x0000000000017941 */ /* 0x000fea0003800200 */
.L_x_3724:
        /* <DEDUP_REMOVED lines=9> */
[----:B------:R-:W2:Y:S01]  /*39d0*/  LDC.64 R92, c[0x0][0x468] ;  /* 0x00011a00ff5c7b82 */ /* 0x000ea20000000a00 */
[----:B0-----:R-:W-:Y:S01]  /*39e0*/  FFMA.FTZ R99, R157, R96, R97 ;  /* 0x000000609d637223 */ /* 0x001fe20000010061 */
        /* <DEDUP_REMOVED lines=16> */
[----:B-1----:R-:W-:-:S04]  /*3af0*/  IMAD.WIDE.U32 R96, R158, 0x20, R94 ;  /* 0x000000209e607825 */ /* 0x002fc800078e005e */
        /* <DEDUP_REMOVED lines=8> */
[----:B--2---:R-:W-:Y:S01]  /*3b80*/  IMAD.WIDE.U32 R158, R158, 0x10, R92 ;  /* 0x000000109e9e7825 */ /* 0x004fe200078e005c */
[----:B------:R-:W-:Y:S01]  /*3b90*/  F2FP.BF16.F32.PACK_AB R95, R102, R95 ;  /* 0x0000005f665f723e */ /* 0x000fe200000010ff */
[----:B------:R0:W-:Y:S01]  /*3ba0*/  STG.E.128 desc[UR6][R96.64], R88 ;  /* 0x0000005860007986 */ /* 0x0001e2000c101d06 */
[----:B------:R-:W-:-:S02]  /*3bb0*/  F2FP.BF16.F32.PACK_AB R94, R103, R94 ;  /* 0x0000005e675e723e */ /* 0x000fc400000010ff */
[----:B------:R-:W-:Y:S01]  /*3bc0*/  F2FP.BF16.F32.PACK_AB R93, R101, R100 ;  /* 0x00000064655d723e */ /* 0x000fe200000010ff */
[----:B------:R0:W-:Y:S01]  /*3bd0*/  STG.E.128 desc[UR6][R96.64+0x10], R84 ;  /* 0x0000105460007986 */ /* 0x0001e2000c101d06 */
[----:B------:R-:W-:-:S05]  /*3be0*/  F2FP.BF16.F32.PACK_AB R92, R99, R98 ;  /* 0x00000062635c723e */ /* 0x000fca00000010ff */
[----:B------:R0:W-:Y:S02]  /*3bf0*/  STG.E.128 desc[UR6][R158.64], R92 ;  /* 0x0000005c9e007986 */ /* 0x0001e4000c101d06 */
.L_x_3714:
[----:B------:R-:W-:Y:S05]  /*3c00*/  BSYNC.RECONVERGENT B0 ;  /* 0x0000000000007941 */ /* 0x000fea0003800200 */
.L_x_3704:
[----:B01234-:R-:W0:Y:S02]  /*3c10*/  LDC.64 R92, c[0x0][0x380] ;  /* 0x0000e000ff5c7b82 */ /* 0x01fe240000000a00 */
[----:B0-----:R-:W-:-:S04]  /*3c20*/  LEA R107, R92, R107, 0x2 ;  /* 0x0000006b5c6b7211 */ /* 0x001fc800078e10ff */
[----:B------:R-:W-:-:S13]  /*3c30*/  ISETP.GE.AND P1, PT, R107, R93, PT ;  /* 0x0000005d6b00720c */ /* 0x000fda0003f26270 */
[----:B------:R-:W-:Y:S05]  /*3c40*/  @!P1 BRA `(.L_x_3726) ;  /* 0xffffffc8007c9947 */ /* 0x000fea000383ffff */
.L_x_3696:
        /* <DEDUP_REMOVED lines=20> */
[----:B------:R1:W-:Y:S04]  /*3d90*/  STS.128 [R104+0x10], R28 ;  /* 0x0000101c68007388 */ /* 0x0003e80000000c00 */
[----:B------:R-:W-:Y:S04]  /*3da0*/  STS.128 [R104+0x400], R24 ;  /* 0x0004001868007388 */ /* 0x000fe80000000c00 */
[----:B------:R-:W-:Y:S04]  /*3db0*/  STS.128 [R104+0x410], R20 ;  /* 0x0004101468007388 */ /* 0x000fe80000000c00 */
[----:B------:R-:W-:Y:S01]  /*3dc0*/  STS.128 [R104+0x800], R16 ;  /* 0x0008001068007388 */ /* 0x000fe20000000c00 */
[----:B0-----:R-:W-:-:S03]  /*3dd0*/  SHF.L.U32 R34, R61, 0x2, RZ ;  /* 0x000000023d227819 */ /* 0x001fc600000006ff */
[----:B------:R-:W-:Y:S01]  /*3de0*/  STS.128 [R104+0x810], R12 ;  /* 0x0008100c68007388 */ /* 0x000fe20000000c00 */
[----:B-1----:R-:W-:Y:S01]  /*3df0*/  IADD3.X R30, PT, PT, RZ, RZ, RZ, P0, !PT ;  /* 0x000000ffff1e7210 */ /* 0x002fe200007fe4ff */
[----:B------:R-:W-:Y:S03]  /*3e00*/  BAR.SYNC.DEFER_BLOCKING 0x0 ;  /* 0x0000000000007b1d */ /* 0x000fe60000010000 */
[----:B------:R-:W-:Y:S02]  /*3e10*/  SHF.L.U64.HI R30, R61, 0x2, R30 ;  /* 0x000000023d1e7819 */ /* 0x000fe4000001021e */
[----:B------:R-:W-:Y:S01]  /*3e20*/  ISETP.GE.U32.AND P0, PT, R60, 0x300, PT ;  /* 0x000003003c00780c */ /* 0x000fe20003f06070 */
        /* <DEDUP_REMOVED lines=56> */
[----:B0-----:R-:W-:-:S04]  /*41b0*/  IADD3 R36, P6, PT, R34, UR18, RZ ;  /* 0x0000001222247c10 */ /* 0x001fc8000ffde0ff */
[----:B------:R-:W-:Y:S02]  /*41c0*/  IADD3.X R41, PT, PT, R30, UR19, RZ, P6, !PT ;  /* 0x000000131e297c10 */ /* 0x000fe4000b7fe4ff */
[----:B------:R-:W-:Y:S02]  /*41d0*/  IADD3 R34, P6, PT, R34, UR16, RZ ;  /* 0x0000001022227c10 */ /* 0x000fe4000ffde0ff */
[----:B------:R-:W-:Y:S02]  /*41e0*/  @P5 MOV R2, R36 ;  /* 0x0000002400025202 */ /* 0x000fe40000000f00 */
[----:B------:R-:W-:Y:S01]  /*41f0*/  IADD3.X R39, PT, PT, R30, UR17, RZ, P6, !PT ;  /* 0x000000111e277c10 */ /* 0x000fe2000b7fe4ff */
[----:B------:R-:W0:Y:S01]  /*4200*/  LDS R26, [R4] ;  /* 0x00000000041a7984 */ /* 0x000e220000000800 */
[-C--:B------:R-:W-:Y:S02]  /*4210*/  @P5 MOV R3, R41.reuse ;  /* 0x0000002900035202 */ /* 0x080fe40000000f00 */
        /* <DEDUP_REMOVED lines=103> */
.L_x_3703:
        /* <DEDUP_REMOVED lines=8> */
.L_x_3728:
[----:B------:R-:W-:Y:S05]  /*4910*/  BSYNC B0 ;  /* 0x0000000000007941 */ /* 0x000fea0003800000 */
.L_x_3727:
        /* <DEDUP_REMOVED lines=8> */
.L_x_3729:
[----:B------:R-:W-:Y:S01]  /*49a0*/  FADD.FTZ R92, R92, R165 ;  /* 0x000000a55c5c7221 */ /* 0x000fe20000010000 */
[----:B------:R-:W-:-:S04]  /*49b0*/  HFMA2 R102, -RZ, RZ, 0, 1.1920928955078125e-07 ;  /* 0x00000002ff667431 */ /* 0x000fc800000001ff */
[----:B------:R-:W-:Y:S02]  /*49c0*/  MOV R103, R92 ;  /* 0x0000005c00677202 */ /* 0x000fe40000000f00 */
[----:B------:R-:W-:-:S07]  /*49d0*/  MOV R93, R101 ;  /* 0x00000065005d7202 */ /* 0x000fce0000000f00 */
[----:B------:R-:W-:Y:S05]  /*49e0*/  WARPSYNC.COLLECTIVE R100, `(.L_x_3730) ;  /* 0x0000000064087348 */ /* 0x000fea0003c00000 */
[----:B------:R0:W1:Y:S02]  /*49f0*/  SHFL.BFLY P2, R101, R103, R102, R163 ;  /* 0x0c00006667657389 */ /* 0x00006400000400a3 */
[----:B01----:R-:W-:Y:S05]  /*4a00*/  ENDCOLLECTIVE ;  /* 0x000000000000791b */ /* 0x003fea0003800000 */
.L_x_3730:
[----:B------:R-:W-:-:S05]  /*4a10*/  FADD.FTZ R93, R93, R164 ;  /* 0x000000a45d5d7221 */ /* 0x000fca0000010000 */
[----:B------:R-:W-:Y:S02]  /*4a20*/  MOV R103, R93 ;  /* 0x0000005d00677202 */ /* 0x000fe40000000f00 */
[----:B------:R-:W-:-:S07]  /*4a30*/  MOV R95, R101 ;  /* 0x00000065005f7202 */ /* 0x000fce0000000f00 */
[----:B------:R-:W-:Y:S05]  /*4a40*/  WARPSYNC.COLLECTIVE R100, `(.L_x_3731) ;  /* 0x0000000064087348 */ /* 0x000fea0003c00000 */
[----:B------:R0:W1:Y:S02]  /*4a50*/  SHFL.BFLY P2, R101, R103, R102, R163 ;  /* 0x0c00006667657389 */ /* 0x00006400000400a3 */
[----:B01----:R-:W-:Y:S05]  /*4a60*/  ENDCOLLECTIVE ;  /* 0x000000000000791b */ /* 0x003fea0003800000 */
.L_x_3731:
[----:B------:R-:W-:Y:S01]  /*4a70*/  FADD.FTZ R95, R92, R95 ;  /* 0x0000005f5c5f7221 */ /* 0x000fe20000010000 */
[----:B------:R-:W-:-:S04]  /*4a80*/  HFMA2 R102, -RZ, RZ, 0, 2.384185791015625e-07 ;  /* 0x00000004ff667431 */ /* 0x000fc800000001ff */
[----:B------:R-:W-:Y:S02]  /*4a90*/  MOV R103, R95 ;  /* 0x0000005f00677202 */ /* 0x000fe40000000f00 */
[----:B------:R-:W-:-:S07]  /*4aa0*/  MOV R94, R101 ;  /* 0x00000065005e7202 */ /* 0x000fce0000000f00 */
[----:B------:R-:W-:Y:S05]  /*4ab0*/  WARPSYNC.COLLECTIVE R100, `(.L_x_3732) ;  /* 0x0000000064087348 */ /* 0x000fea0003c00000 */
[----:B------:R0:W1:Y:S02]  /*4ac0*/  SHFL.BFLY P2, R101, R103, R102, R163 ;  /* 0x0c00006667657389 */ /* 0x00006400000400a3 */
[----:B01----:R-:W-:Y:S05]  /*4ad0*/  ENDCOLLECTIVE ;  /* 0x000000000000791b */ /* 0x003fea0003800000 */
.L_x_3732:
[----:B------:R-:W-:-:S05]  /*4ae0*/  FADD.FTZ R94, R93, R94 ;  /* 0x0000005e5d5e7221 */ /* 0x000fca0000010000 */
[----:B------:R-:W-:Y:S02]  /*4af0*/  MOV R103, R94 ;  /* 0x0000005e00677202 */ /* 0x000fe40000000f00 */
[----:B------:R-:W-:-:S07]  /*4b00*/  MOV R96, R101 ;  /* 0x0000006500607202 */ /* 0x000fce0000000f00 */
[----:B------:R-:W-:Y:S05]  /*4b10*/  WARPSYNC.COLLECTIVE R100, `(.L_x_3733) ;  /* 0x0000000064087348 */ /* 0x000fea0003c00000 */
[----:B------:R0:W1:Y:S02]  /*4b20*/  SHFL.BFLY P2, R101, R103, R102, R163 ;  /* 0x0c00006667657389 */ /* 0x00006400000400a3 */
[----:B01----:R-:W-:Y:S05]  /*4b30*/  ENDCOLLECTIVE ;  /* 0x000000000000791b */ /* 0x003fea0003800000 */
.L_x_3733:
[----:B------:R-:W-:Y:S01]  /*4b40*/  FADD.FTZ R96, R95, R96 ;  /* 0x000000605f607221 */ /* 0x000fe20000010000 */
[----:B------:R-:W-:-:S04]  /*4b50*/  HFMA2 R102, -RZ, RZ, 0, 4.76837158203125e-07 ;  /* 0x00000008ff667431 */ /* 0x000fc800000001ff */
[----:B------:R-:W-:Y:S02]  /*4b60*/  MOV R103, R96 ;  /* 0x0000006000677202 */ /* 0x000fe40000000f00 */
[----:B------:R-:W-:-:S07]  /*4b70*/  MOV R97, R101 ;  /* 0x0000006500617202 */ /* 0x000fce0000000f00 */
[----:B------:R-:W-:Y:S05]  /*4b80*/  WARPSYNC.COLLECTIVE R100, `(.L_x_3734) ;  /* 0x0000000064087348 */ /* 0x000fea0003c00000 */
[----:B------:R0:W1:Y:S02]  /*4b90*/  SHFL.BFLY P2, R101, R103, R102, R163 ;  /* 0x0c00006667657389 */ /* 0x00006400000400a3 */
[----:B01----:R-:W-:Y:S05]  /*4ba0*/  ENDCOLLECTIVE ;  /* 0x000000000000791b */ /* 0x003fea0003800000 */
.L_x_3734:
[----:B------:R-:W-:-:S05]  /*4bb0*/  FADD.FTZ R97, R94, R97 ;  /* 0x000000615e617221 */ /* 0x000fca0000010000 */
[----:B------:R-:W-:Y:S02]  /*4bc0*/  MOV R103, R97 ;  /* 0x0000006100677202 */ /* 0x000fe40000000f00 */
[----:B------:R-:W-:-:S07]  /*4bd0*/  MOV R99, R101 ;  /* 0x0000006500637202 */ /* 0x000fce0000000f00 */
[----:B------:R-:W-:Y:S05]  /*4be0*/  WARPSYNC.COLLECTIVE R100, `(.L_x_3735) ;  /* 0x0000000064087348 */ /* 0x000fea0003c00000 */
[----:B------:R0:W1:Y:S02]  /*4bf0*/  SHFL.BFLY P2, R101, R103, R102, R163 ;  /* 0x0c00006667657389 */ /* 0x00006400000400a3 */
[----:B01----:R-:W-:Y:S05]  /*4c00*/  ENDCOLLECTIVE ;  /* 0x000000000000791b */ /* 0x003fea0003800000 */
.L_x_3735:
[----:B------:R-:W-:Y:S01]  /*4c10*/  FADD.FTZ R99, R96, R99 ;  /* 0x0000006360637221 */ /* 0x000fe20000010000 */
[----:B------:R-:W-:-:S04]  /*4c20*/  HFMA2 R102, -RZ, RZ, 0, 9.5367431640625e-07 ;  /* 0x00000010ff667431 */ /* 0x000fc800000001ff */
[----:B------:R-:W-:Y:S02]  /*4c30*/  MOV R103, R99 ;  /* 0x0000006300677202 */ /* 0x000fe40000000f00 */
[----:B------:R-:W-:-:S07]  /*4c40*/  MOV R98, R101 ;  /* 0x0000006500627202 */ /* 0x000fce0000000f00 */
[----:B------:R-:W-:Y:S05]  /*4c50*/  WARPSYNC.COLLECTIVE R100, `(.L_x_3736) ;  /* 0x0000000064087348 */ /* 0x000fea0003c00000 */
[----:B------:R0:W1:Y:S02]  /*4c60*/  SHFL.BFLY P2, R101, R103, R102, R163 ;  /* 0x0c00006667657389 */ /* 0x00006400000400a3 */
[----:B01----:R-:W-:Y:S05]  /*4c70*/  ENDCOLLECTIVE ;  /* 0x000000000000791b */ /* 0x003fea0003800000 */
.L_x_3736:
[----:B------:R-:W-:-:S05]  /*4c80*/  FADD.FTZ R98, R97, R98 ;  /* 0x0000006261627221 */ /* 0x000fca0000010000 */
[----:B------:R-:W-:Y:S02]  /*4c90*/  MOV R103, R98 ;  /* 0x0000006200677202 */ /* 0x000fe40000000f00 */
[----:B------:R-:W-:-:S07]  /*4ca0*/  MOV R92, R101 ;  /* 0x00000065005c7202 */ /* 0x000fce0000000f00 */
[----:B------:R-:W-:Y:S05]  /*4cb0*/  WARPSYNC.COLLECTIVE R100, `(.L_x_3737) ;  /* 0x0000000064087348 */ /* 0x000fea0003c00000 */
[----:B------:R0:W1:Y:S02]  /*4cc0*/  SHFL.BFLY P2, R101, R103, R102, R163 ;  /* 0x0c00006667657389 */ /* 0x00006400000400a3 */
[----:B01----:R-:W-:Y:S05]  /*4cd0*/  ENDCOLLECTIVE ;  /* 0x000000000000791b */ /* 0x003fea0003800000 */
.L_x_3737:
[----:B------:R-:W-:Y:S01]  /*4ce0*/  MOV R93, R101 ;  /* 0x00000065005d7202 */ /* 0x000fe20000000f00 */
[----:B------:R-:W-:Y:S06]  /*4cf0*/  BRA `(.L_x_3738) ;  /* 0xffffffcc00647947 */ /* 0x000fec000383ffff */
.L_x_3739:
        /* <DEDUP_REMOVED lines=16> */
.L_x_14471:


//--------------------- .text._ZN10layer_norm13ln_bwd_kernelINS_13Kernel_traitsI13__nv_bfloat16S2_fS2_fjLj768ELj1ELj4ELj1ELj16ENS_18Kernel_traits_baseILj768ES2_S2_fS2_fjLj128EEEEELb0ELb0ELb0ELb1EEEvNS_9BwdParamsE --------------------------
	.section	.text._ZN10layer_norm13ln_bwd_kernelINS_13Kernel_traitsI13__nv_bfloat16S2_fS2_fjLj768ELj1ELj4ELj1ELj16ENS_18Kernel_traits_baseILj768ES2_S2_fS2_fjLj128EEEEELb0ELb0ELb0ELb1EEEvNS_9BwdParamsE,"ax",@progbits
	.align	128
        .global         _ZN10layer_norm13ln_bwd_kernelINS_13Kernel_traitsI13__nv_bfloat16S2_fS2_fjLj768ELj1ELj4ELj1ELj16ENS_18Kernel_traits_baseILj768ES2_S2_fS2_fjLj128EEEEELb0ELb0ELb0ELb1EEEvNS_9BwdParamsE
        .type           _ZN10layer_norm13ln_bwd_kernelINS_13Kernel_traitsI13__nv_bfloat16S2_fS2_fjLj768ELj1ELj4ELj1ELj16ENS_18Kernel_traits_baseILj768ES2_S2_fS2_fjLj128EEEEELb0ELb0ELb0ELb1EEEvNS_9BwdParamsE,@function
        .size           _ZN10layer_norm13ln_bwd_kernelINS_13Kernel_traitsI13__nv_bfloat16S2_fS2_fjLj768ELj1ELj4ELj1ELj16ENS_18Kernel_traits_baseILj768ES2_S2_fS2_fjLj128EEEEELb0ELb0ELb0ELb1EEEvNS_9BwdParamsE,(.L_x_14472 - _ZN10layer_norm13ln_bwd_kernelINS_13Kernel_traitsI13__nv_bfloat16S2_fS2_fjLj768ELj1ELj4ELj1ELj16ENS_18Kernel_traits_baseILj768ES2_S2_fS2_fjLj128EEEEELb0ELb0ELb0ELb1EEEvNS_9BwdParamsE)
        .other          _ZN10layer_norm13ln_bwd_kernelINS_13Kernel_traitsI13__nv_bfloat16S2_fS2_fjLj768ELj1ELj4ELj1ELj16ENS_18Kernel_traits_baseILj768ES2_S2_fS2_fjLj128EEEEELb0ELb0ELb0ELb1EEEvNS_9BwdParamsE,@"STO_CUDA_ENTRY STV_DEFAULT"
_ZN10layer_norm13ln_bwd_kernelINS_13Kernel_traitsI13__nv_bfloat16S2_fS2_fjLj768ELj1ELj4ELj1ELj16ENS_18Kernel_traits_baseILj768ES2_S2_fS2_fjLj128EEEEELb0ELb0ELb0ELb1EEEvNS_9BwdParamsE:
.text._ZN10layer_norm13ln_bwd_kernelINS_13Kernel_traitsI13__nv_bfloat16S2_fS2_fjLj768ELj1ELj4ELj1ELj16ENS_18Kernel_traits_baseILj768ES2_S2_fS2_fjLj128EEEEELb0ELb0ELb0ELb1EEEvNS_9BwdParamsE:
        /* <DEDUP_REMOVED lines=42> */
[----:B------:R-:W1:Y:S01]  /*02a0*/  LDCU.64 UR4, c[0x0][0x3e0] ;  /* 0x00007c00ff0477ac */ /* 0x000e620008000a00 */
[----:B0-----:R-:W-:-:S05]  /*02b0*/  IMAD.WIDE.U32 R2, R2, 0x10, R4 ;  /* 0x0000001002027825 */ /* 0x001fca00078e0004 */
[----:B------:R-:W2:Y:S04]  /*02c0*/  LDG.E.128 R136, desc[UR6][R2.64] ;  /* 0x0000000602887981 */ /* 0x000ea8000c1e1d00 */
[----:B------:R-:W3:Y:S04]  /*02d0*/  LDG.E.128 R128, desc[UR6][R2.64+0x200] ;  /* 0x0002000602807981 */ /* 0x000ee8000c1e1d00 */
[----:B------:R0:W4:Y:S01]  /*02e0*/  LDG.E.128 R120, desc[UR6][R2.64+0x400] ;  /* 0x0004000602787981 */ /* 0x000122000c1e1d00 */
        /* <DEDUP_REMOVED lines=8> */
[----:B------:R-:W-:Y:S01]  /*0370*/  CS2R R14, SRZ ;  /* 0x00000000000e7805 */ /* 0x000fe2000001ff00 */
[----:B0-----:R-:W-:Y:S01]  /*0380*/  HFMA2 R3, -RZ, RZ, 0, 0 ;  /* 0x00000000ff037431 */ /* 0x001fe200000001ff */
        /* <DEDUP_REMOVED lines=17> */
[----:B------:R-:W-:Y:S02]  /*04a0*/  MOV R118, RZ ;  /* 0x000000ff00767202 */ /* 0x000fe40000000f00 */
[----:B--2---:R-:W-:-:S02]  /*04b0*/  PRMT R0, R137, 0x7632, R0 ;  /* 0x0000763289007816 */ /* 0x004fc40000000000 */
[----:B------:R-:W-:Y:S02]  /*04c0*/  SHF.L.U32 R140, R137, 0x10, RZ ;  /* 0x00000010898c7819 */ /* 0x000fe400000006ff */
[C---:B---3--:R-:W-:Y:S02]  /*04d0*/  PRMT R2, R129.reuse, 0x7632, R2 ;  /* 0x0000763281027816 */ /* 0x048fe40000000002 */
[----:B------:R-:W-:Y:S02]  /*04e0*/  SHF.L.U32 R132, R129, 0x10, RZ ;  /* 0x0000001081847819 */ /* 0x000fe400000006ff */
[C---:B----4-:R-:W-:Y:S02]  /*04f0*/  PRMT R24, R121.reuse, 0x7632, R24 ;  /* 0x0000763279187816 */ /* 0x050fe40000000018 */
        /* <DEDUP_REMOVED lines=30> */
[----:B------:R-:W-:-:S07]  /*06e0*/  SHF.L.U32 R119, R119, 0x10, RZ ;  /* 0x0000001077777819 */ /* 0x000fce00000006ff */
.L_x_3753:
[----:B------:R-:W0:Y:S01]  /*06f0*/  S2R R0, SR_TID.X ;  /* 0x0000000000007919 */ /* 0x000e220000002100 */
[----:B------:R-:W1:Y:S01]  /*0700*/  LDC.64 R56, c[0x0][0x3c0] ;  /* 0x0000f000ff387b82 */ /* 0x000e620000000a00 */
[----:B------:R-:W-:-:S05]  /*0710*/  IMAD R2, R143, UR9, RZ ;  /* 0x000000098f027c24 */ /* 0x000fca000f8e02ff */
[----:B------:R-:W-:Y:S02]  /*0720*/  SHF.R.S32.HI R59, RZ, 0x1f, R2 ;  /* 0x0000001fff3b7819 */ /* 0x000fe40000011402 */
[----:B------:R-:W2:Y:S02]  /*0730*/  LDC.64 R76, c[0x0][0x3a8] ;  /* 0x0000ea00ff4c7b82 */ /* 0x000ea40000000a00 */
[----:B------:R-:W-:-:S06]  /*0740*/  LEA.HI R59, R59, R2, RZ, 0x3 ;  /* 0x000000023b3b7211 */ /* 0x000fcc00078f18ff */
[----:B------:R-:W3:Y:S08]  /*0750*/  @P0 LDC.64 R154, c[0x0][0x3e0] ;  /* 0x0000f800ff9a0b82 */ /* 0x000ef00000000a00 */
[----:B------:R-:W4:Y:S01]  /*0760*/  LDC.64 R88, c[0x0][0x428] ;  /* 0x00010a00ff587b82 */ /* 0x000f220000000a00 */
[----:B-1----:R-:W-:-:S05]  /*0770*/  IMAD.WIDE R56, R143, 0x4, R56 ;  /* 0x000000048f387825 */ /* 0x002fca00078e0238 */
[----:B------:R-:W4:Y:S01]  /*0780*/  LDG.E R147, desc[UR6][R56.64] ;  /* 0x0000000638937981 */ /* 0x000f22000c1e1900 */
[----:B0-----:R-:W-:Y:S01]  /*0790*/  LOP3.LUT R2, R0, 0x1f, RZ, 0xc0, !PT ;  /* 0x0000001f00027812 */ /* 0x001fe200078ec0ff */
[----:B------:R-:W0:Y:S03]  /*07a0*/  LDC.64 R144, c[0x0][0x3c8] ;  /* 0x0000f200ff907b82 */ /* 0x000e260000000a00 */
[----:B------:R-:W-:-:S05]  /*07b0*/  LEA.HI.SX32 R146, R59, R2, 0x1d ;  /* 0x000000023b927211 */ /* 0x000fca00078feaff */
[C---:B--2---:R-:W-:Y:S01]  /*07c0*/  IMAD.WIDE.U32 R60, R146.reuse, 0x20, R76 ;  /* 0x00000020923c7825 */ /* 0x044fe200078e004c */
[----:B------:R-:W-:-:S03]  /*07d0*/  IADD3 R156, PT, PT, R146, 0x20, RZ ;  /* 0x00000020929c7810 */ /* 0x000fc60007ffe0ff */
[C---:B---3--:R-:W-:Y:S01]  /*07e0*/  @P0 IMAD.WIDE R154, R143.reuse, 0x2, R154 ;  /* 0x000000028f9a0825 */ /* 0x048fe200078e029a */
[----:B------:R-:W2:Y:S03]  /*07f0*/  LDG.E.128 R56, desc[UR6][R60.64] ;  /* 0x000000063c387981 */ /* 0x000ea6000c1e1d00 */
[----:B----4-:R-:W-:Y:S02]  /*0800*/  IMAD.WIDE.U32 R80, R146, 0x10, R88 ;  /* 0x0000001092507825 */ /* 0x010fe400078e0058 */
[----:B------:R1:W3:Y:S02]  /*0810*/  @P0 LDG.E.U16 R154, desc[UR6][R154.64] ;  /* 0x000000069a9a0981 */ /* 0x0002e4000c1e1500 */
[----:B0-----:R-:W-:Y:S02]  /*0820*/  IMAD.WIDE R144, R143, 0x4, R144 ;  /* 0x000000048f907825 */ /* 0x001fe400078e0290 */
[----:B------:R-:W4:Y:S02]  /*0830*/  LDG.E.128 R80, desc[UR6][R80.64] ;  /* 0x0000000650507981 */ /* 0x000f24000c1e1d00 */
[----:B------:R-:W-:-:S02]  /*0840*/  IMAD.WIDE.U32 R84, R156, 0x10, R88 ;  /* 0x000000109c547825 */ /* 0x000fc400078e0058 */
[----:B------:R-:W4:Y:S04]  /*0850*/  LDG.E.128 R60, desc[UR6][R60.64+0x10] ;  /* 0x000010063c3c7981 */ /* 0x000f28000c1e1d00 */
[----:B------:R0:W4:Y:S01]  /*0860*/  LDG.E R145, desc[UR6][R144.64] ;  /* 0x0000000690917981 */ /* 0x000122000c1e1900 */
[----:B------:R-:W-:-:S03]  /*0870*/  IMAD.WIDE.U32 R68, R156, 0x20, R76 ;  /* 0x000000209c447825 */ /* 0x000fc600078e004c */
[----:B------:R-:W4:Y:S04]  /*0880*/  LDG.E.128 R84, desc[UR6][R84.64] ;  /* 0x0000000654547981 */ /* 0x000f28000c1e1d00 */
[----:B------:R-:W4:Y:S04]  /*0890*/  LDG.E.128 R64, desc[UR6][R68.64] ;  /* 0x0000000644407981 */ /* 0x000f28000c1e1d00 */
[----:B------:R-:W4:Y:S01]  /*08a0*/  LDG.E.128 R68, desc[UR6][R68.64+0x10] ;  /* 0x0000100644447981 */ /* 0x000f22000c1e1d00 */
[----:B-1----:R-:W-:-:S05]  /*08b0*/  IADD3 R155, PT, PT, R146, 0x40, RZ ;  /* 0x00000040929b7810 */ /* 0x002fca0007ffe0ff */
[----:B------:R-:W-:-:S06]  /*08c0*/  IMAD.WIDE.U32 R88, R155, 0x10, R88 ;  /* 0x000000109b587825 */ /* 0x000fcc00078e0058 */
[----:B------:R-:W4:Y:S01]  /*08d0*/  LDG.E.128 R88, desc[UR6][R88.64] ;  /* 0x0000000658587981 */ /* 0x000f22000c1e1d00 */
[----:B------:R-:W-:-:S05]  /*08e0*/  IMAD.WIDE.U32 R76, R155, 0x20, R76 ;  /* 0x000000209b4c7825 */ /* 0x000fca00078e004c */
[----:B------:R-:W4:Y:S04]  /*08f0*/  LDG.E.128 R72, desc[UR6][R76.64] ;  /* 0x000000064c487981 */ /* 0x000f28000c1e1d00 */
[----:B------:R-:W4:Y:S01]  /*0900*/  LDG.E.128 R76, desc[UR6][R76.64+0x10] ;  /* 0x000010064c4c7981 */ /* 0x000f22000c1e1d00 */
[----:B------:R-:W-:-:S04]  /*0910*/  ISETP.NE.U32.AND P1, PT, RZ, UR10, PT ;  /* 0x0000000aff007c0c */ /* 0x000fc8000bf25070 */
[----:B------:R-:W-:-:S13]  /*0920*/  ISETP.NE.AND.EX P1, PT, RZ, UR11, PT, P1 ;  /* 0x0000000bff007c0c */ /* 0x000fda000bf25310 */
[----:B------:R-:W1:Y:S08]  /*0930*/  @P1 LDC.64 R150, c[0x0][0x438] ;  /* 0x00010e00ff961b82 */ /* 0x000e700000000a00 */
[----:B------:R-:W1:Y:S01]  /*0940*/  @P1 LDC.64 R152, c[0x0][0x438] ;  /* 0x00010e00ff981b82 */ /* 0x000e620000000a00 */
[----:B------:R-:W-:-:S07]  /*0950*/  ISETP.NE.AND P2, PT, RZ, UR8, PT ;  /* 0x00000008ff007c0c */ /* 0x000fce000bf45270 */
[----:B------:R-:W1:Y:S01]  /*0960*/  @P1 LDC.64 R148, c[0x0][0x438] ;  /* 0x00010e00ff941b82 */ /* 0x000e620000000a00 */
[----:B0-----:R-:W-:Y:S01]  /*0970*/  MOV R144, 0x3f800000 ;  /* 0x3f80000000907802 */ /* 0x001fe20000000f00 */
[----:B-1----:R-:W-:-:S05]  /*0980*/  @P1 IMAD.WIDE.U32 R150, R156, 0x20, R150 ;  /* 0x000000209c961825 */ /* 0x002fca00078e0096 */
[----:B-----5:R-:W5:Y:S04]  /*0990*/  @P1 LDG.E.128 R32, desc[UR6][R150.64] ;  /* 0x0000000696201981 */ /* 0x020f68000c1e1d00 */
[----:B------:R4:W5:Y:S01]  /*09a0*/  @P1 LDG.E.128 R36, desc[UR6][R150.64+0x10] ;  /* 0x0000100696241981 */ /* 0x000962000c1e1d00 */
[----:B------:R-:W-:-:S05]  /*09b0*/  @P1 IMAD.WIDE.U32 R152, R146, 0x20, R152 ;  /* 0x0000002092981825 */ /* 0x000fca00078e0098 */
[----:B------:R-:W5:Y:S01]  /*09c0*/  @P1 LDG.E.128 R24, desc[UR6][R152.64] ;  /* 0x0000000698181981 */ /* 0x000f62000c1e1d00 */
[----:B------:R-:W-:-:S03]  /*09d0*/  @P1 IMAD.WIDE.U32 R148, R155, 0x20, R148 ;  /* 0x000000209b941825 */ /* 0x000fc600078e0094 */
[----:B------:R0:W5:Y:S04]  /*09e0*/  @P1 LDG.E.128 R28, desc[UR6][R152.64+0x10] ;  /* 0x00001006981c1981 */ /* 0x000168000c1e1d00 */
[----:B------:R-:W5:Y:S04]  /*09f0*/  @P1 LDG.E.128 R40, desc[UR6][R148.64] ;  /* 0x0000000694281981 */ /* 0x000f68000c1e1d00 */
[----:B------:R1:W5:Y:S01]  /*0a00*/  @P1 LDG.E.128 R44, desc[UR6][R148.64+0x10] ;  /* 0x00001006942c1981 */ /* 0x000362000c1e1d00 */
[----:B------:R-:W-:Y:S01]  /*0a10*/  UMOV UR4, 0xffffffff ;  /* 0xffffffff00047882 */ /* 0x000fe20000000000 */
[----:B------:R-:W-:-:S05]  /*0a20*/  FSEL R147, R147, RZ, !P2 ;  /* 0x000000ff93937208 */ /* 0x000fca0005000000 */
[C---:B--2---:R-:W-:Y:S01]  /*0a30*/  FADD.FTZ R56, -R147.reuse, R56 ;  /* 0x0000003893387221 */ /* 0x044fe20000010100 */
[C---:B------:R-:W-:Y:S01]  /*0a40*/  FADD.FTZ R57, -R147.reuse, R57 ;  /* 0x0000003993397221 */ /* 0x040fe20000010100 */
[C---:B------:R-:W-:Y:S01]  /*0a50*/  FADD.FTZ R59, -R147.reuse, R59 ;  /* 0x0000003b933b7221 */ /* 0x040fe20000010100 */
[----:B---3--:R-:W-:Y:S02]  /*0a60*/  @P0 SHF.L.U32 R144, R154, 0x10, RZ ;  /* 0x000000109a900819 */ /* 0x008fe400000006ff */
[C---:B----4-:R-:W-:Y:S02]  /*0a70*/  PRMT R151, R80.reuse, 0x7632, R151 ;  /* 0x0000763250977816 */ /* 0x050fe40000000097 */
[----:B------:R-:W-:Y:S02]  /*0a80*/  SHF.L.U32 R159, R80, 0x10, RZ ;  /* 0x00000010509f7819 */ /* 0x000fe400000006ff */
[----:B------:R-:W-:Y:S01]  /*0a90*/  PRMT R154, R82, 0x7632, R154 ;  /* 0x00007632529a7816 */ /* 0x000fe2000000009a */
[----:B------:R-:W-:Y:S01]  /*0aa0*/  FADD.FTZ R62, -R147, R62 ;  /* 0x0000003e933e7221 */ /* 0x000fe20000010100 */
[----:B------:R-:W-:Y:S01]  /*0ab0*/  PRMT R157, R81, 0x7632, R157 ;  /* 0x00007632519d7816 */ /* 0x000fe2000000009d */
[----:B------:R-:W-:Y:S01]  /*0ac0*/  FMUL.FTZ R56, R145, R56 ;  /* 0x0000003891387220 */ /* 0x000fe20000410000 */
[----:B------:R-:W-:Y:S01]  /*0ad0*/  FADD.FTZ R61, -R147, R61 ;  /* 0x0000003d933d7221 */ /* 0x000fe20000010100 */
[----:B------:R-:W-:Y:S01]  /*0ae0*/  SHF.L.U32 R160, R151, 0x10, RZ ;  /* 0x0000001097a07819 */ /* 0x000fe200000006ff */
        /* <DEDUP_REMOVED lines=8> */
[----:B------:R-:W-:Y:S01]  /*0b70*/  PRMT R155, R83, 0x7632, R155 ;  /* 0x00007632539b7816 */ /* 0x000fe2000000009b */
[C---:B------:R-:W-:Y:S01]  /*0b80*/  FMUL.FTZ R57, R145.reuse, R57 ;  /* 0x0000003991397220 */ /* 0x040fe20000410000 */
[C---:B0-----:R-:W-:Y:S01]  /*0b90*/  FMUL.FTZ R152, R145.reuse, R59 ;  /* 0x0000003b91987220 */ /* 0x041fe20000410000 */
[----:B------:R-:W-:Y:S01]  /*0ba0*/  PRMT R80, R84, 0x7632, R80 ;  /* 0x0000763254507816 */ /* 0x000fe20000000050 */
[----:B------:R-:W-:Y:S01]  /*0bb0*/  FMUL.FTZ R61, R145, R61 ;  /* 0x0000003d913d7220 */ /* 0x000fe20000410000 */
[----:B------:R-:W-:Y:S01]  /*0bc0*/  SHF.L.U32 R153, R82, 0x10, RZ ;  /* 0x0000001052997819 */ /* 0x000fe200000006ff */
[----:B------:R-:W-:Y:S01]  /*0bd0*/  FADD.FTZ R105, R156, R105 ;  /* 0x000000699c697221 */ /* 0x000fe20000010000 */
[----:B------:R-:W-:Y:S01]  /*0be0*/  FADD.FTZ R68, -R147, R68 ;  /* 0x0000004493447221 */ /* 0x000fe20000010100 */
[----:B------:R-:W-:Y:S01]  /*0bf0*/  SHF.L.U32 R158, R81, 0x10, RZ ;  /* 0x00000010519e7819 */ /* 0x000fe200000006ff */
[-C--:B------:R-:W-:Y:S01]  /*0c00*/  FFMA.FTZ R106, R154, R156.reuse, R106 ;  /* 0x0000009c9a6a7223 */ /* 0x080fe2000001006a */
[----:B------:R-:W-:Y:S01]  /*0c10*/  PRMT R82, R86, 0x7632, R82 ;  /* 0x0000763256527816 */ /* 0x000fe20000000052 */
[----:B------:R-:W-:Y:S01]  /*0c20*/  FMUL.FTZ R62, R136, R156 ;  /* 0x0000009c883e7220 */ /* 0x000fe20000410000 */
[----:B------:R-:W-:Y:S01]  /*0c30*/  FADD.FTZ R69, -R147, R69 ;  /* 0x0000004593457221 */ /* 0x000fe20000010100 */
[----:B------:R-:W-:Y:S01]  /*0c40*/  FMUL.FTZ R58, R145, R58 ;  /* 0x0000003a913a7220 */ /* 0x000fe20000410000 */
[----:B------:R-:W-:Y:S01]  /*0c50*/  SHF.L.U32 R161, R155, 0x10, RZ ;  /* 0x000000109ba17819 */ /* 0x000fe200000006ff */
[-C--:B------:R-:W-:Y:S01]  /*0c60*/  FFMA.FTZ R116, R57, R160.reuse, R116 ;  /* 0x000000a039747223 */ /* 0x080fe20000010074 */
[----:B------:R-:W-:Y:S01]  /*0c70*/  FADD.FTZ R115, R160, R115 ;  /* 0x00000073a0737221 */ /* 0x000fe20000010000 */
[----:B------:R-:W-:Y:S01]  /*0c80*/  FMUL.FTZ R157, R141, R160 ;  /* 0x000000a08d9d7220 */ /* 0x000fe20000410000 */
[-C--:B------:R-:W-:Y:S01]  /*0c90*/  FFMA.FTZ R112, R152, R159.reuse, R112 ;  /* 0x0000009f98707223 */ /* 0x080fe20000010070 */
[----:B------:R-:W-:Y:S01]  /*0ca0*/  FADD.FTZ R111, R159, R111 ;  /* 0x0000006f9f6f7221 */ /* 0x000fe20000010000 */
[----:B------:R-:W-:Y:S01]  /*0cb0*/  FMUL.FTZ R156, R139, R159 ;  /* 0x0000009f8b9c7220 */ /* 0x000fe20000410000 */
[----:B------:R-:W-:Y:S01]  /*0cc0*/  FADD.FTZ R63, -R147, R63 ;  /* 0x0000003f933f7221 */ /* 0x000fe20000010100 */
[----:B------:R-:W-:Y:S01]  /*0cd0*/  FADD.FTZ R107, R162, R107 ;  /* 0x0000006ba26b7221 */ /* 0x000fe20000010000 */
[-C--:B------:R-:W-:Y:S01]  /*0ce0*/  FFMA.FTZ R108, R61, R162.reuse, R108 ;  /* 0x000000a23d6c7223 */ /* 0x080fe2000001006c */
[----:B------:R-:W-:Y:S01]  /*0cf0*/  FMUL.FTZ R155, R137, R162 ;  /* 0x000000a2899b7220 */ /* 0x000fe20000410000 */
[----:B------:R-:W-:Y:S01]  /*0d00*/  SHF.L.U32 R159, R80, 0x10, RZ ;  /* 0x00000010509f7819 */ /* 0x000fe200000006ff */
[----:B------:R-:W-:Y:S01]  /*0d10*/  FFMA.FTZ R160, R56, R151, RZ ;  /* 0x0000009738a07223 */ /* 0x000fe200000100ff */
[----:B------:R-:W-:Y:S01]  /*0d20*/  FMUL.FTZ R80, R145, R68 ;  /* 0x0000004491507220 */ /* 0x000fe20000410000 */
[----:B------:R-:W-:Y:S01]  /*0d30*/  FADD.FTZ R162, RZ, R151 ;  /* 0x00000097ffa27221 */ /* 0x000fe20000010000 */
[----:B------:R-:W-:Y:S01]  /*0d40*/  SHF.L.U32 R68, R82, 0x10, RZ ;  /* 0x0000001052447819 */ /* 0x000fe200000006ff */
[----:B------:R-:W-:Y:S01]  /*0d50*/  FADD.FTZ R60, -R147, R60 ;  /* 0x0000003c933c7221 */ /* 0x000fe20000010100 */
[----:B------:R-:W-:Y:S01]  /*0d60*/  FADD.FTZ R113, R158, R113 ;  /* 0x000000719e717221 */ /* 0x000fe20000010000 */
[-C--:B------:R-:W-:Y:S01]  /*0d70*/  FFMA.FTZ R114, R58, R158.reuse, R114 ;  /* 0x0000009e3a727223 */ /* 0x080fe20000010072 */
[----:B------:R-:W-:Y:S01]  /*0d80*/  FMUL.FTZ R59, R140, R158 ;  /* 0x0000009e8c3b7220 */ /* 0x000fe20000410000 */
[C---:B------:R-:W-:Y:S01]  /*0d90*/  FMUL.FTZ R82, R145.reuse, R69 ;  /* 0x0000004591527220 */ /* 0x040fe20000410000 */
[----:B------:R-:W-:Y:S01]  /*0da0*/  FMUL.FTZ R158, R145, R63 ;  /* 0x0000003f919e7220 */ /* 0x000fe20000410000 */
[----:B------:R-:W-:Y:S01]  /*0db0*/  FFMA.FTZ R69, R57, R157, R160 ;  /* 0x0000009d39457223 */ /* 0x000fe200000100a0 */
[----:B------:R-:W-:Y:S01]  /*0dc0*/  FADD.FTZ R162, R157, R162 ;  /* 0x000000a29da27221 */ /* 0x000fe20000010000 */
[----:B------:R-:W-:Y:S01]  /*0dd0*/  FMUL.FTZ R60, R145, R60 ;  /* 0x0000003c913c7220 */ /* 0x000fe20000410000 */
[----:B------:R-:W-:Y:S01]  /*0de0*/  FADD.FTZ R19, R161, R19 ;  /* 0x00000013a1137221 */ /* 0x000fe20000010000 */
[-C--:B------:R-:W-:Y:S01]  /*0df0*/  FFMA.FTZ R104, R158, R161.reuse, R104 ;  /* 0x000000a19e687223 */ /* 0x080fe20000010068 */
[----:B------:R-:W-:Y:S01]  /*0e00*/  FMUL.FTZ R63, R135, R161 ;  /* 0x000000a1873f7220 */ /* 0x000fe20000410000 */
[----:B------:R-:W-:Y:S01]  /*0e10*/  FFMA.FTZ R69, R58, R59, R69 ;  /* 0x0000003b3a457223 */ /* 0x000fe20000010045 */
[----:B------:R-:W-:Y:S01]  /*0e20*/  FADD.FTZ R161, R59, R162 ;  /* 0x000000a23ba17221 */ /* 0x000fe20000010000 */
[----:B------:R-:W-:Y:S01]  /*0e30*/  FADD.FTZ R109, R153, R109 ;  /* 0x0000006d996d7221 */ /* 0x000fe20000010000 */
[-C--:B------:R-:W-:Y:S01]  /*0e40*/  FFMA.FTZ R110, R60, R153.reuse, R110 ;  /* 0x000000993c6e7223 */ /* 0x080fe2000001006e */
[----:B------:R-:W-:Y:S01]  /*0e50*/  FMUL.FTZ R153, R138, R153 ;  /* 0x000000998a997220 */ /* 0x000fe20000410000 */
[----:B------:R-:W-:Y:S01]  /*0e60*/  FFMA.FTZ R69, R152, R156, R69 ;  /* 0x0000009c98457223 */ /* 0x000fe20000010045 */
[----:B------:R-:W-:-:S03]  /*0e70*/  FADD.FTZ R162, R156, R161 ;  /* 0x000000a19ca27221 */ /* 0x000fc60000010000 */
[----:B------:R-:W-:Y:S01]  /*0e80*/  FFMA.FTZ R160, R60, R153, R69 ;  /* 0x000000993ca07223 */ /* 0x000fe20000010045 */
[----:B------:R-:W-:Y:S01]  /*0e90*/  FADD.FTZ R162, R153, R162 ;  /* 0x000000a299a27221 */ /* 0x000fe20000010000 */
[----:B------:R-:W-:Y:S01]  /*0ea0*/  FADD.FTZ R64, -R147, R64 ;  /* 0x0000004093407221 */ /* 0x000fe20000010100 */
[----:B-1----:R-:W-:Y:S01]  /*0eb0*/  PRMT R148, R89, 0x7632, R148 ;  /* 0x0000763259947816 */ /* 0x002fe20000000094 */
[----:B------:R-:W-:Y:S01]  /*0ec0*/  FFMA.FTZ R161, R61, R155, R160 ;  /* 0x0000009b3da17223 */ /* 0x000fe200000100a0 */
[----:B------:R-:W-:Y:S01]  /*0ed0*/  FADD.FTZ R163, R155, R162 ;  /* 0x000000a29ba37221 */ /* 0x000fe20000010000 */
[----:B------:R-:W-:Y:S01]  /*0ee0*/  SHF.L.U32 R84, R84, 0x10, RZ ;  /* 0x0000001054547819 */ /* 0x000fe200000006ff */
[----:B------:R-:W-:Y:S01]  /*0ef0*/  FADD.FTZ R65, -R147, R65 ;  /* 0x0000004193417221 */ /* 0x000fe20000010100 */
[----:B------:R-:W-:Y:S01]  /*0f00*/  FMUL.FTZ R64, R145, R64 ;  /* 0x0000004091407220 */ /* 0x000fe20000410000 */
[----:B------:R-:W-:Y:S01]  /*0f10*/  SHF.L.U32 R69, R148, 0x10, RZ ;  /* 0x0000001094457819 */ /* 0x000fe200000006ff */
[----:B------:R-:W-:Y:S01]  /*0f20*/  FFMA.FTZ R161, R154, R62, R161 ;  /* 0x0000003e9aa17223 */ /* 0x000fe200000100a1 */
[----:B------:R-:W-:Y:S01]  /*0f30*/  FADD.FTZ R148, R62, R163 ;  /* 0x000000a33e947221 */ /* 0x000fe20000010000 */
[----:B------:R-:W-:Y:S01]  /*0f40*/  FADD.FTZ R66, -R147, R66 ;  /* 0x0000004293427221 */ /* 0x000fe20000010100 */
[----:B------:R-:W-:Y:S01]  /*0f50*/  FMUL.FTZ R65, R145, R65 ;  /* 0x0000004191417220 */ /* 0x000fe20000410000 */
[----:B------:R-:W-:Y:S01]  /*0f60*/  FADD.FTZ R18, R84, R18 ;  /* 0x0000001254127221 */ /* 0x000fe20000010000 */
[-C--:B------:R-:W-:Y:S01]  /*0f70*/  FFMA.FTZ R103, R64, R84.reuse, R103 ;  /* 0x0000005440677223 */ /* 0x080fe20000010067 */
[----:B------:R-:W-:Y:S01]  /*0f80*/  FMUL.FTZ R84, R134, R84 ;  /* 0x0000005486547220 */ /* 0x000fe20000410000 */
[----:B------:R-:W-:Y:S01]  /*0f90*/  FFMA.FTZ R161, R158, R63, R161 ;  /* 0x0000003f9ea17223 */ /* 0x000fe200000100a1 */
[----:B------:R-:W-:Y:S01]  /*0fa0*/  PRMT R81, R85, 0x7632, R81 ;  /* 0x0000763255517816 */ /* 0x000fe20000000051 */
[----:B------:R-:W-:Y:S01]  /*0fb0*/  FADD.FTZ R163, R63, R148 ;  /* 0x000000943fa37221 */ /* 0x000fe20000010000 */
[----:B------:R-:W-:Y:S01]  /*0fc0*/  SHF.L.U32 R85, R85, 0x10, RZ ;  /* 0x0000001055557819 */ /* 0x000fe200000006ff */
[----:B------:R-:W-:Y:S01]  /*0fd0*/  FMUL.FTZ R66, R145, R66 ;  /* 0x0000004291427220 */ /* 0x000fe20000410000 */
[-C--:B------:R-:W-:Y:S01]  /*0fe0*/  FFMA.FTZ R102, R65, R159.reuse, R102 ;  /* 0x0000009f41667223 */ /* 0x080fe20000010066 */
[----:B------:R-:W-:Y:S01]  /*0ff0*/  FADD.FTZ R17, R159, R17 ;  /* 0x000000119f117221 */ /* 0x000fe20000010000 */
[----:B------:R-:W-:Y:S01]  /*1000*/  FMUL.FTZ R159, R133, R159 ;  /* 0x0000009f859f7220 */ /* 0x000fe20000410000 */
[----:B------:R-:W-:Y:S01]  /*1010*/  FFMA.FTZ R148, R64, R84, R161 ;  /* 0x0000005440947223 */ /* 0x000fe200000100a1 */
[----:B------:R-:W-:Y:S01]  /*1020*/  FADD.FTZ R160, R84, R163 ;  /* 0x000000a354a07221 */ /* 0x000fe20000010000 */
[----:B------:R-:W-:Y:S01]  /*1030*/  FADD.FTZ R67, -R147, R67 ;  /* 0x0000004393437221 */ /* 0x000fe20000010100 */
[----:B------:R-:W-:Y:S01]  /*1040*/  SHF.L.U32 R81, R81, 0x10, RZ ;  /* 0x0000001051517819 */ /* 0x000fe200000006ff */
[----:B------:R-:W-:Y:S01]  /*1050*/  FADD.FTZ R16, R85, R16 ;  /* 0x0000001055107221 */ /* 0x000fe20000010000 */
[-C--:B------:R-:W-:Y:S01]  /*1060*/  FFMA.FTZ R101, R66, R85.reuse, R101 ;  /* 0x0000005542657223 */ /* 0x080fe20000010065 */
[----:B------:R-:W-:Y:S01]  /*1070*/  FMUL.FTZ R85, R132, R85 ;  /* 0x0000005584557220 */ /* 0x000fe20000410000 */
[----:B------:R-:W-:Y:S01]  /*1080*/  FFMA.FTZ R161, R65, R159, R148 ;  /* 0x0000009f41a17223 */ /* 0x000fe20000010094 */
[----:B------:R-:W-:Y:S01]  /*1090*/  FADD.FTZ R162, R159, R160 ;  /* 0x000000a09fa27221 */ /* 0x000fe20000010000 */
[----:B------:R-:W-:Y:S01]  /*10a0*/  SHF.L.U32 R86, R86, 0x10, RZ ;  /* 0x0000001056567819 */ /* 0x000fe200000006ff */
[----:B------:R-:W-:Y:S01]  /*10b0*/  FMUL.FTZ R67, R145, R67 ;  /* 0x0000004391437220 */ /* 0x000fe20000410000 */
[----:B------:R-:W-:Y:S01]  /*10c0*/  FMUL.FTZ R148, R131, R81 ;  /* 0x0000005183947220 */ /* 0x000fe20000410000 */
[----:B------:R-:W-:Y:S01]  /*10d0*/  FFMA.FTZ R160, R66, R85, R161 ;  /* 0x0000005542a07223 */ /* 0x000fe200000100a1 */
[----:B------:R-:W-:Y:S01]  /*10e0*/  FADD.FTZ R161, R85, R162 ;  /* 0x000000a255a17221 */ /* 0x000fe20000010000 */
[----:B------:R-:W-:Y:S01]  /*10f0*/  FADD.FTZ R70, -R147, R70 ;  /* 0x0000004693467221 */ /* 0x000fe20000010100 */
[----:B------:R-:W-:Y:S01]  /*1100*/  FADD.FTZ R14, R86, R14 ;  /* 0x0000000e560e7221 */ /* 0x000fe20000010000 */
[-C--:B------:R-:W-:Y:S01]  /*1110*/  FFMA.FTZ R99, R80, R86.reuse, R99 ;  /* 0x0000005650637223 */ /* 0x080fe20000010063 */
[----:B------:R-:W-:Y:S01]  /*1120*/  FFMA.FTZ R100, R67, R81, R100 ;  /* 0x0000005143647223 */ /* 0x000fe20000010064 */
[----:B------:R-:W-:Y:S01]  /*1130*/  FADD.FTZ R15, R81, R15 ;  /* 0x0000000f510f7221 */ /* 0x000fe20000010000 */
[----:B------:R-:W-:Y:S01]  /*1140*/  FMUL.FTZ R86, R130, R86 ;  /* 0x0000005682567220 */ /* 0x000fe20000410000 */
[----:B------:R-:W-:Y:S01]  /*1150*/  FFMA.FTZ R81, R67, R148, R160 ;  /* 0x0000009443517223 */ /* 0x000fe200000100a0 */
[C---:B------:R-:W-:Y:S01]  /*1160*/  PRMT R83, R87.reuse, 0x7632, R83 ;  /* 0x0000763257537816 */ /* 0x040fe20000000053 */
[----:B------:R-:W-:Y:S01]  /*1170*/  FADD.FTZ R161, R148, R161 ;  /* 0x000000a194a17221 */ /* 0x000fe20000010000 */
[----:B------:R-:W-:Y:S01]  /*1180*/  SHF.L.U32 R87, R87, 0x10, RZ ;  /* 0x0000001057577819 */ /* 0x000fe200000006ff */
[----:B------:R-:W-:Y:S01]  /*1190*/  FMUL.FTZ R70, R145, R70 ;  /* 0x0000004691467220 */ /* 0x000fe20000410000 */
[----:B------:R-:W-:Y:S01]  /*11a0*/  FMUL.FTZ R160, R129, R68 ;  /* 0x0000004481a07220 */ /* 0x000fe20000410000 */
[----:B------:R-:W-:Y:S01]  /*11b0*/  FFMA.FTZ R81, R80, R86, R81 ;  /* 0x0000005650517223 */ /* 0x000fe20000010051 */
[----:B------:R-:W-:Y:S01]  /*11c0*/  FADD.FTZ R161, R86, R161 ;  /* 0x000000a156a17221 */ /* 0x000fe20000010000 */
[C---:B------:R-:W-:Y:S01]  /*11d0*/  FADD.FTZ R71, -R147.reuse, R71 ;  /* 0x0000004793477221 */ /* 0x040fe20000010100 */
[----:B------:R-:W-:Y:S01]  /*11e0*/  FADD.FTZ R72, -R147, R72 ;  /* 0x0000004893487221 */ /* 0x000fe20000010100 */
[----:B------:R-:W-:Y:S01]  /*11f0*/  SHF.L.U32 R83, R83, 0x10, RZ ;  /* 0x0000001053537819 */ /* 0x000fe200000006ff */
[----:B------:R-:W-:Y:S01]  /*1200*/  FADD.FTZ R12, R87, R12 ;  /* 0x0000000c570c7221 */ /* 0x000fe20000010000 */
[-C--:B------:R-:W-:Y:S01]  /*1210*/  FFMA.FTZ R97, R70, R87.reuse, R97 ;  /* 0x0000005746617223 */ /* 0x080fe20000010061 */
        /* <DEDUP_REMOVED lines=8> */
[----:B------:R-:W-:Y:S01]  /*12a0*/  FFMA.FTZ R81, R82, R160, R81 ;  /* 0x000000a052517223 */ /* 0x000fe20000010051 */
[----:B------:R-:W-:Y:S01]  /*12b0*/  PRMT R147, R88, 0x7632, R147 ;  /* 0x0000763258937816 */ /* 0x000fe20000000093 */
[----:B------:R-:W-:Y:S01]  /*12c0*/  FADD.FTZ R162, R160, R161 ;  /* 0x000000a1a0a27221 */ /* 0x000fe20000010000 */
[----:B------:R-:W-:Y:S01]  /*12d0*/  SHF.L.U32 R88, R88, 0x10, RZ ;  /* 0x0000001058587819 */ /* 0x000fe200000006ff */
[C---:B------:R-:W-:Y:S01]  /*12e0*/  FMUL.FTZ R71, R145.reuse, R71 ;  /* 0x0000004791477220 */ /* 0x040fe20000410000 */
[----:B------:R-:W-:Y:S01]  /*12f0*/  FMUL.FTZ R72, R145, R72 ;  /* 0x0000004891487220 */ /* 0x000fe20000410000 */
[----:B------:R-:W-:Y:S01]  /*1300*/  FADD.FTZ R13, R68, R13 ;  /* 0x0000000d440d7221 */ /* 0x000fe20000010000 */
[----:B------:R-:W-:Y:S01]  /*1310*/  FFMA.FTZ R98, R82, R68, R98 ;  /* 0x0000004452627223 */ /* 0x000fe20000010062 */
[----:B------:R-:W-:Y:S01]  /*1320*/  FMUL.FTZ R161, R127, R83 ;  /* 0x000000537fa17220 */ /* 0x000fe20000410000 */
[----:B------:R-:W-:Y:S01]  /*1330*/  FFMA.FTZ R68, R70, R87, R81 ;  /* 0x0000005746447223 */ /* 0x000fe20000010051 */
[----:B------:R-:W-:Y:S01]  /*1340*/  FADD.FTZ R162, R87, R162 ;  /* 0x000000a257a27221 */ /* 0x000fe20000010000 */
[----:B------:R-:W-:Y:S01]  /*1350*/  SHF.L.U32 R147, R147, 0x10, RZ ;  /* 0x0000001093937819 */ /* 0x000fe200000006ff */
[----:B------:R-:W-:Y:S01]  /*1360*/  FMUL.FTZ R73, R145, R73 ;  /* 0x0000004991497220 */ /* 0x000fe20000410000 */
[----:B------:R-:W-:Y:S01]  /*1370*/  FADD.FTZ R10, R88, R10 ;  /* 0x0000000a580a7221 */ /* 0x000fe20000010000 */
[-C--:B------:R-:W-:Y:S01]  /*1380*/  FFMA.FTZ R95, R72, R88.reuse, R95 ;  /* 0x00000058485f7223 */ /* 0x080fe2000001005f */
[----:B------:R-:W-:Y:S01]  /*1390*/  FADD.FTZ R11, R83, R11 ;  /* 0x0000000b530b7221 */ /* 0x000fe20000010000 */
[C---:B------:R-:W-:Y:S01]  /*13a0*/  FFMA.FTZ R96, R71.reuse, R83, R96 ;  /* 0x0000005347607223 */ /* 0x040fe20000010060 */
[----:B------:R-:W-:Y:S01]  /*13b0*/  FMUL.FTZ R88, R126, R88 ;  /* 0x000000587e587220 */ /* 0x000fe20000410000 */
[----:B------:R-:W-:Y:S01]  /*13c0*/  FFMA.FTZ R83, R71, R161, R68 ;  /* 0x000000a147537223 */ /* 0x000fe20000010044 */
        /* <DEDUP_REMOVED lines=8> */
[----:B------:R-:W-:Y:S01]  /*1450*/  FADD.FTZ R8, R89, R8 ;  /* 0x0000000859087221 */ /* 0x000fe20000010000 */
[-C--:B------:R-:W-:Y:S01]  /*1460*/  FFMA.FTZ R93, R74, R89.reuse, R93 ;  /* 0x000000594a5d7223 */ /* 0x080fe2000001005d */
[----:B------:R-:W-:Y:S01]  /*1470*/  FMUL.FTZ R89, R124, R89 ;  /* 0x000000597c597220 */ /* 0x000fe20000410000 */
[----:B------:R-:W-:Y:S01]  /*1480*/  FFMA.FTZ R81, R73, R147, R162 ;  /* 0x0000009349517223 */ /* 0x000fe200000100a2 */
[----:B------:R-:W-:Y:S01]  /*1490*/  PRMT R149, R90, 0x7632, R149 ;  /* 0x000076325a957816 */ /* 0x000fe20000000095 */
[----:B------:R-:W-:Y:S01]  /*14a0*/  FADD.FTZ R68, R68, R147 ;  /* 0x0000009344447221 */ /* 0x000fe20000010000 */
[----:B------:R-:W-:Y:S01]  /*14b0*/  SHF.L.U32 R90, R90, 0x10, RZ ;  /* 0x000000105a5a7819 */ /* 0x000fe200000006ff */
[C---:B------:R-:W-:Y:S01]  /*14c0*/  FMUL.FTZ R76, R145.reuse, R76 ;  /* 0x0000004c914c7220 */ /* 0x040fe20000410000 */
[----:B------:R-:W-:Y:S01]  /*14d0*/  FMUL.FTZ R75, R145, R75 ;  /* 0x0000004b914b7220 */ /* 0x000fe20000410000 */
[----:B------:R-:W-:Y:S01]  /*14e0*/  FMUL.FTZ R83, R123, R69 ;  /* 0x000000457b537220 */ /* 0x000fe20000410000 */
[----:B------:R-:W-:Y:S01]  /*14f0*/  FFMA.FTZ R162, R74, R89, R81 ;  /* 0x000000594aa27223 */ /* 0x000fe20000010051 */
[----:B------:R-:W-:Y:S01]  /*1500*/  FADD.FTZ R68, R68, R89 ;  /* 0x0000005944447221 */ /* 0x000fe20000010000 */
[----:B------:R-:W-:Y:S01]  /*1510*/  SHF.L.U32 R149, R149, 0x10, RZ ;  /* 0x0000001095957819 */ /* 0x000fe200000006ff */
[----:B------:R-:W-:Y:S01]  /*1520*/  FADD.FTZ R6, R90, R6 ;  /* 0x000000065a067221 */ /* 0x000fe20000010000 */
[-C--:B------:R-:W-:Y:S01]  /*1530*/  FFMA.FTZ R23, R76, R90.reuse, R23 ;  /* 0x0000005a4c177223 */ /* 0x080fe20000010017 */
[----:B------:R-:W-:Y:S01]  /*1540*/  FMUL.FTZ R90, R122, R90 ;  /* 0x0000005a7a5a7220 */ /* 0x000fe20000410000 */
[----:B------:R-:W-:Y:S01]  /*1550*/  FFMA.FTZ R92, R75, R69, R92 ;  /* 0x000000454b5c7223 */ /* 0x000fe2000001005c */
[----:B------:R-:W-:Y:S01]  /*1560*/  FADD.FTZ R7, R69, R7 ;  /* 0x0000000745077221 */ /* 0x000fe20000010000 */
[----:B------:R-:W-:Y:S01]  /*1570*/  FFMA.FTZ R163, R75, R83, R162 ;  /* 0x000000534ba37223 */ /* 0x000fe200000100a2 */
[----:B------:R-:W-:Y:S01]  /*1580*/  FADD.FTZ R69, R68, R83 ;  /* 0x0000005344457221 */ /* 0x000fe20000010000 */
[----:B------:R-:W-:Y:S01]  /*1590*/  PRMT R150, R91, 0x7632, R150 ;  /* 0x000076325b967816 */ /* 0x000fe20000000096 */
[----:B------:R-:W-:Y:S01]  /*15a0*/  FMUL.FTZ R77, R145, R77 ;  /* 0x0000004d914d7220 */ /* 0x000fe20000410000 */
[----:B------:R-:W-:Y:S01]  /*15b0*/  SHF.L.U32 R91, R91, 0x10, RZ ;  /* 0x000000105b5b7819 */ /* 0x000fe200000006ff */
[----:B------:R-:W-:Y:S01]  /*15c0*/  FMUL.FTZ R81, R121, R149 ;  /* 0x0000009579517220 */ /* 0x000fe20000410000 */
[----:B------:R-:W-:Y:S01]  /*15d0*/  FFMA.FTZ R162, R76, R90, R163 ;  /* 0x0000005a4ca27223 */ /* 0x000fe200000100a3 */
[----:B------:R-:W-:Y:S01]  /*15e0*/  FADD.FTZ R68, R69, R90 ;  /* 0x0000005a45447221 */ /* 0x000fe20000010000 */
[C---:B------:R-:W-:Y:S01]  /*15f0*/  FMUL.FTZ R78, R145.reuse, R78 ;  /* 0x0000004e914e7220 */ /* 0x040fe20000410000 */
[----:B------:R-:W-:Y:S01]  /*1600*/  SHF.L.U32 R150, R150, 0x10, RZ ;  /* 0x0000001096967819 */ /* 0x000fe200000006ff */
[----:B------:R-:W-:Y:S01]  /*1610*/  FMUL.FTZ R79, R145, R79 ;  /* 0x0000004f914f7220 */ /* 0x000fe20000410000 */
[----:B------:R-:W-:Y:S01]  /*1620*/  FFMA.FTZ R22, R77, R149, R22 ;  /* 0x000000954d167223 */ /* 0x000fe20000010016 */
[----:B------:R-:W-:Y:S01]  /*1630*/  FADD.FTZ R5, R149, R5 ;  /* 0x0000000595057221 */ /* 0x000fe20000010000 */
[----:B------:R-:W-:Y:S01]  /*1640*/  FMUL.FTZ R149, R120, R91 ;  /* 0x0000005b78957220 */ /* 0x000fe20000410000 */
[----:B------:R-:W-:Y:S01]  /*1650*/  FFMA.FTZ R69, R77, R81, R162 ;  /* 0x000000514d457223 */ /* 0x000fe200000100a2 */
[----:B------:R-:W-:Y:S01]  /*1660*/  FADD.FTZ R68, R68, R81 ;  /* 0x0000005144447221 */ /* 0x000fe20000010000 */
[----:B------:R-:W-:Y:S01]  /*1670*/  FADD.FTZ R4, R91, R4 ;  /* 0x000000045b047221 */ /* 0x000fe20000010000 */
[----:B------:R-:W-:Y:S01]  /*1680*/  FFMA.FTZ R21, R78, R91, R21 ;  /* 0x0000005b4e157223 */ /* 0x000fe20000010015 */
[-C--:B------:R-:W-:Y:S01]  /*1690*/  FFMA.FTZ R20, R79, R150.reuse, R20 ;  /* 0x000000964f147223 */ /* 0x080fe20000010014 */
[----:B------:R-:W-:Y:S01]  /*16a0*/  FADD.FTZ R3, R150, R3 ;  /* 0x0000000396037221 */ /* 0x000fe20000010000 */
[----:B------:R-:W-:Y:S01]  /*16b0*/  FMUL.FTZ R91, R119, R150 ;  /* 0x00000096775b7220 */ /* 0x000fe20000410000 */
[----:B------:R-:W-:Y:S01]  /*16c0*/  FFMA.FTZ R150, R78, R149, R69 ;  /* 0x000000954e967223 */ /* 0x000fe20000010045 */
[----:B------:R-:W-:-:S03]  /*16d0*/  FADD.FTZ R68, R68, R149 ;  /* 0x0000009544447221 */ /* 0x000fc60000010000 */
[----:B------:R-:W-:Y:S01]  /*16e0*/  FFMA.FTZ R69, R79, R91, R150 ;  /* 0x0000005b4f457223 */ /* 0x000fe20000010096 */
        /* <DEDUP_REMOVED lines=10> */
[----:B------:R-:W0:Y:S02]  /*1790*/  SHFL.BFLY PT, R68, R162, 0x4, 0x1f ;  /* 0x0c801f00a2447f89 */ /* 0x000e2400000e0000 */
[----:B0-----:R-:W-:Y:S02]  /*17a0*/  FADD.FTZ R162, R162, R68 ;  /* 0x00000044a2a27221 */ /* 0x001fe40000010000 */
[----:B------:R-:W0:Y:S02]  /*17b0*/  SHFL.BFLY PT, R68, R69, 0x4, 0x1f ;  /* 0x0c801f0045447f89 */ /* 0x000e2400000e0000 */
[----:B0-----:R-:W-:Y:S02]  /*17c0*/  FADD.FTZ R150, R69, R68 ;  /* 0x0000004445967221 */ /* 0x001fe40000010000 */
[----:B------:R-:W0:Y:S04]  /*17d0*/  SHFL.BFLY PT, R68, R162, 0x8, 0x1f ;  /* 0x0d001f00a2447f89 */ /* 0x000e2800000e0000 */
[----:B------:R-:W1:Y:S01]  /*17e0*/  SHFL.BFLY PT, R69, R150, 0x8, 0x1f ;  /* 0x0d001f0096457f89 */ /* 0x000e6200000e0000 */
[----:B0-----:R-:W-:Y:S01]  /*17f0*/  FADD.FTZ R162, R162, R68 ;  /* 0x00000044a2a27221 */ /* 0x001fe20000010000 */
[----:B-1----:R-:W-:-:S04]  /*1800*/  FADD.FTZ R150, R150, R69 ;  /* 0x0000004596967221 */ /* 0x002fc80000010000 */
[----:B------:R0:W1:Y:S04]  /*1810*/  SHFL.BFLY PT, R69, R162, 0x10, 0x1f ;  /* 0x0e001f00a2457f89 */ /* 0x00006800000e0000 */
[----:B------:R0:W2:Y:S02]  /*1820*/  SHFL.BFLY PT, R68, R150, 0x10, 0x1f ;  /* 0x0e001f0096447f89 */ /* 0x0000a400000e0000 */
.L_x_3765:
[----:B-1----:R-:W-:Y:S01]  /*1830*/  FADD.FTZ R69, R162, R69 ;  /* 0x00000045a2457221 */ /* 0x002fe20000010000 */
[----:B0-2---:R-:W-:Y:S01]  /*1840*/  FADD.FTZ R150, R150, R68 ;  /* 0x0000004496967221 */ /* 0x005fe20000010000 */
[----:B------:R-:W-:Y:S02]  /*1850*/  IADD3 R68, PT, PT, R146, 0x40, RZ ;  /* 0x0000004092447810 */ /* 0x000fe40007ffe0ff */
[----:B------:R-:W-:Y:S01]  /*1860*/  FMUL.FTZ R69, R69, UR12 ;  /* 0x0000000c45457c20 */ /* 0x000fe20008410000 */
[----:B------:R-:W-:-:S04]  /*1870*/  FMUL.FTZ R150, R150, UR12 ;  /* 0x0000000c96967c20 */ /* 0x000fc80008410000 */
[----:B------:R-:W-:Y:S02]  /*1880*/  FSEL R163, R69, RZ, !P2 ;  /* 0x000000ff45a37208 */ /* 0x000fe40005000000 */
[----:B------:R-:W-:Y:S01]  /*1890*/  IADD3 R69, PT, PT, R146, 0x20, RZ ;  /* 0x0000002092457810 */ /* 0x000fe20007ffe0ff */
[----:B------:R-:W-:Y:S06]  /*18a0*/  @!P1 BRA `(.L_x_3744) ;  /* 0x0000000c00d49947 */ /* 0x000fec0003800000 */
[----:B------:R-:W-:-:S04]  /*18b0*/  UISETP.NE.U32.AND UP0, UPT, UR14, URZ, UPT ;  /* 0x000000ff0e00728c */ /* 0x000fc8000bf05070 */
[----:B------:R-:W-:-:S09]  /*18c0*/  UISETP.NE.AND.EX UP0, UPT, UR15, URZ, UPT, UP0 ;  /* 0x000000ff0f00728c */ /* 0x000fd2000bf05300 */
[----:B------:R-:W-:Y:S05]  /*18d0*/  BRA.U UP0, `(.L_x_3745) ;  /* 0x0000000500d07547 */ /* 0x000fea000b800000 */
[-CC-:B------:R-:W-:Y:S01]  /*18e0*/  FFMA.FTZ R56, R56, R150.reuse, R163.reuse ;  /* 0x0000009638387223 */ /* 0x180fe200000100a3 */
[-CC-:B------:R-:W-:Y:S01]  /*18f0*/  FFMA.FTZ R74, R74, R150.reuse, R163.reuse ;  /* 0x000000964a4a7223 */ /* 0x180fe200000100a3 */
[-CC-:B------:R-:W-:Y:S01]  /*1900*/  FFMA.FTZ R158, R158, R150.reuse, R163.reuse ;  /* 0x000000969e9e7223 */ /* 0x180fe200000100a3 */
[-CC-:B------:R-:W-:Y:S01]  /*1910*/  FFMA.FTZ R58, R58, R150.reuse, R163.reuse ;  /* 0x000000963a3a7223 */ /* 0x180fe200000100a3 */
[----:B------:R-:W-:Y:S01]  /*1920*/  FADD.FTZ R151, R151, -R56 ;  /* 0x8000003897977221 */ /* 0x000fe20000010000 */
[-CC-:B------:R-:W-:Y:S01]  /*1930*/  FFMA.FTZ R56, R57, R150.reuse, R163.reuse ;  /* 0x0000009639387223 */ /* 0x180fe200000100a3 */
[-CC-:B------:R-:W-:Y:S01]  /*1940*/  FFMA.FTZ R57, R152, R150.reuse, R163.reuse ;  /* 0x0000009698397223 */ /* 0x180fe200000100a3 */
[----:B------:R-:W-:Y:S01]  /*1950*/  FADD.FTZ R158, R63, -R158 ;  /* 0x8000009e3f9e7221 */ /* 0x000fe20000010000 */
[-CC-:B------:R-:W-:Y:S01]  /*1960*/  FFMA.FTZ R152, R61, R150.reuse, R163.reuse ;  /* 0x000000963d987223 */ /* 0x180fe200000100a3 */
[----:B------:R-:W-:Y:S01]  /*1970*/  FADD.FTZ R56, R157, -R56 ;  /* 0x800000389d387221 */ /* 0x000fe20000010000 */
[-CC-:B------:R-:W-:Y:S01]  /*1980*/  FFMA.FTZ R157, R64, R150.reuse, R163.reuse ;  /* 0x00000096409d7223 */ /* 0x180fe200000100a3 */
[-CC-:B------:R-:W-:Y:S01]  /*1990*/  FFMA.FTZ R64, R65, R150.reuse, R163.reuse ;  /* 0x0000009641407223 */ /* 0x180fe200000100a3 */
[-CC-:B------:R-:W-:Y:S01]  /*19a0*/  FFMA.FTZ R65, R80, R150.reuse, R163.reuse ;  /* 0x0000009650417223 */ /* 0x180fe200000100a3 */
[-CC-:B------:R-:W-:Y:S01]  /*19b0*/  FFMA.FTZ R80, R71, R150.reuse, R163.reuse ;  /* 0x0000009647507223 */ /* 0x180fe200000100a3 */
[-C--:B------:R-:W-:Y:S01]  /*19c0*/  FFMA.FTZ R71, R72, R150.reuse, R163 ;  /* 0x0000009648477223 */ /* 0x080fe200000100a3 */
[----:B------:R-:W-:Y:S01]  /*19d0*/  FADD.FTZ R156, R156, -R57 ;  /* 0x800000399c9c7221 */ /* 0x000fe20000010000 */
[----:B------:R-:W-:Y:S01]  /*19e0*/  FFMA.FTZ R72, R73, R150, R163 ;  /* 0x0000009649487223 */ /* 0x000fe200000100a3 */
[----:B------:R-:W-:Y:S01]  /*19f0*/  FADD.FTZ R57, R89, -R74 ;  /* 0x8000004a59397221 */ /* 0x000fe20000010000 */
[----:B-----5:R-:W-:Y:S01]  /*1a00*/  FFMA.FTZ R63, R145, R56, R25 ;  /* 0x00000038913f7223 */ /* 0x020fe20000010019 */
[-CC-:B------:R-:W-:Y:S01]  /*1a10*/  FFMA.FTZ R60, R60, R150.reuse, R163.reuse ;  /* 0x000000963c3c7223 */ /* 0x180fe200000100a3 */
[----:B------:R-:W-:Y:S01]  /*1a20*/  FADD.FTZ R72, R147, -R72 ;  /* 0x8000004893487221 */ /* 0x000fe20000010000 */
[----:B------:R-:W-:Y:S01]  /*1a30*/  FFMA.FTZ R147, R145, R57, R42 ;  /* 0x0000003991937223 */ /* 0x000fe2000001002a */
[-CC-:B------:R-:W-:Y:S01]  /*1a40*/  FFMA.FTZ R61, R154, R150.reuse, R163.reuse ;  /* 0x000000969a3d7223 */ /* 0x180fe200000100a3 */
[----:B------:R-:W0:Y:S01]  /*1a50*/  LDC.64 R56, c[0x0][0x468] ;  /* 0x00011a00ff387b82 */ /* 0x000e220000000a00 */
[-CC-:B------:R-:W-:Y:S01]  /*1a60*/  FFMA.FTZ R165, R82, R150.reuse, R163.reuse ;  /* 0x0000009652a57223 */ /* 0x180fe200000100a3 */
        /* <DEDUP_REMOVED lines=88> */
[----:B------:R-:W-:-:S05]  /*1ff0*/  F2FP.BF16.F32.PACK_AB R65, R80, R77 ;  /* 0x0000004d5041723e */ /* 0x000fca00000010ff */
[----:B------:R1:W-:Y:S01]  /*2000*/  STG.E.128 desc[UR6][R68.64], R64 ;  /* 0x0000004044007986 */ /* 0x0003e2000c101d06 */
[----:B------:R-:W-:Y:S05]  /*2010*/  BRA `(.L_x_3746) ;  /* 0x0000001400c47947 */ /* 0x000fea0003800000 */
.L_x_3745:
[-CC-:B------:R-:W-:Y:S01]  /*2020*/  FFMA.FTZ R56, R56, R150.reuse, R163.reuse ;  /* 0x0000009638387223 */ /* 0x180fe200000100a3 */
[-CC-:B------:R-:W-:Y:S01]  /*2030*/  FFMA.FTZ R57, R57, R150.reuse, R163.reuse ;  /* 0x0000009639397223 */ /* 0x180fe200000100a3 */
[-CC-:B------:R-:W-:Y:S01]  /*2040*/  FFMA.FTZ R58, R58, R150.reuse, R163.reuse ;  /* 0x000000963a3a7223 */ /* 0x180fe200000100a3 */
[-C--:B------:R-:W-:Y:S01]  /*2050*/  FFMA.FTZ R152, R152, R150.reuse, R163 ;  /* 0x0000009698987223 */ /* 0x080fe200000100a3 */
[----:B------:R-:W-:Y:S01]  /*2060*/  FADD.FTZ R48, R151, -R56 ;  /* 0x8000003897307221 */ /* 0x000fe20000010000 */
[----:B------:R-:W-:Y:S01]  /*2070*/  FADD.FTZ R49, R157, -R57 ;  /* 0x800000399d317221 */ /* 0x000fe20000010000 */
[----:B------:R-:W-:Y:S01]  /*2080*/  FADD.FTZ R50, R59, -R58 ;  /* 0x8000003a3b327221 */ /* 0x000fe20000010000 */
[----:B------:R-:W0:Y:S01]  /*2090*/  LDC.64 R56, c[0x0][0x478] ;  /* 0x00011e00ff387b82 */ /* 0x000e220000000a00 */
[-CC-:B------:R-:W-:Y:S01]  /*20a0*/  FFMA.FTZ R60, R60, R150.reuse, R163.reuse ;  /* 0x000000963c3c7223 */ /* 0x180fe200000100a3 */
[-CC-:B------:R-:W-:Y:S01]  /*20b0*/  FFMA.FTZ R61, R61, R150.reuse, R163.reuse ;  /* 0x000000963d3d7223 */ /* 0x180fe200000100a3 */
[-CC-:B------:R-:W-:Y:S01]  /*20c0*/  FFMA.FTZ R154, R154, R150.reuse, R163.reuse ;  /* 0x000000969a9a7223 */ /* 0x180fe200000100a3 */
[-C--:B------:R-:W-:Y:S01]  /*20d0*/  FFMA.FTZ R158, R158, R150.reuse, R163 ;  /* 0x000000969e9e7223 */ /* 0x080fe200000100a3 */
[----:B------:R-:W-:Y:S01]  /*20e0*/  FADD.FTZ R51, R156, -R152 ;  /* 0x800000989c337221 */ /* 0x000fe20000010000 */
[----:B------:R-:W-:Y:S01]  /*20f0*/  FADD.FTZ R52, R153, -R60 ;  /* 0x8000003c99347221 */ /* 0x000fe20000010000 */
[----:B------:R-:W-:Y:S01]  /*2100*/  FADD.FTZ R53, R155, -R61 ;  /* 0x8000003d9b357221 */ /* 0x000fe20000010000 */
[----:B------:R-:W1:Y:S01]  /*2110*/  LDC.64 R58, c[0x0][0x468] ;  /* 0x00011a00ff3a7b82 */ /* 0x000e620000000a00 */
[----:B------:R-:W-:Y:S01]  /*2120*/  FADD.FTZ R54, R62, -R154 ;  /* 0x8000009a3e367221 */ /* 0x000fe20000010000 */
[----:B------:R-:W-:Y:S01]  /*2130*/  FADD.FTZ R55, R63, -R158 ;  /* 0x8000009e3f377221 */ /* 0x000fe20000010000 */
[-CC-:B------:R-:W-:Y:S01]  /*2140*/  FFMA.FTZ R64, R64, R150.reuse, R163.reuse ;  /* 0x0000009640407223 */ /* 0x180fe200000100a3 */
[-CC-:B------:R-:W-:Y:S01]  /*2150*/  FFMA.FTZ R70, R70, R150.reuse, R163.reuse ;  /* 0x0000009646467223 */ /* 0x180fe200000100a3 */
[-CC-:B------:R-:W-:Y:S01]  /*2160*/  FFMA.FTZ R71, R71, R150.reuse, R163.reuse ;  /* 0x0000009647477223 */ /* 0x180fe200000100a3 */
[-CC-:B------:R-:W-:Y:S01]  /*2170*/  FFMA.FTZ R72, R72, R150.reuse, R163.reuse ;  /* 0x0000009648487223 */ /* 0x180fe200000100a3 */
[-CC-:B------:R-:W-:Y:S01]  /*2180*/  FFMA.FTZ R73, R73, R150.reuse, R163.reuse ;  /* 0x0000009649497223 */ /* 0x180fe200000100a3 */
[----:B------:R-:W-:Y:S01]  /*2190*/  FFMA.FTZ R77, R77, R150, R163 ;  /* 0x000000964d4d7223 */ /* 0x000fe200000100a3 */
[C---:B-----5:R-:W-:Y:S01]  /*21a0*/  FFMA.FTZ R48, R145.reuse, R48, R24 ;  /* 0x0000003091307223 */ /* 0x060fe20000010018 */
[C---:B------:R-:W-:Y:S01]  /*21b0*/  FFMA.FTZ R49, R145.reuse, R49, R25 ;  /* 0x0000003191317223 */ /* 0x040fe20000010019 */
[C---:B------:R-:W-:Y:S01]  /*21c0*/  FFMA.FTZ R50, R145.reuse, R50, R26 ;  /* 0x0000003291327223 */ /* 0x040fe2000001001a */
[C---:B------:R-:W-:Y:S01]  /*21d0*/  FFMA.FTZ R51, R145.reuse, R51, R27 ;  /* 0x0000003391337223 */ /* 0x040fe2000001001b */
[C---:B------:R-:W-:Y:S01]  /*21e0*/  FFMA.FTZ R52, R145.reuse, R52, R28 ;  /* 0x0000003491347223 */ /* 0x040fe2000001001c */
[C---:B------:R-:W-:Y:S01]  /*21f0*/  FFMA.FTZ R53, R145.reuse, R53, R29 ;  /* 0x0000003591357223 */ /* 0x040fe2000001001d */
[C---:B------:R-:W-:Y:S01]  /*2200*/  FFMA.FTZ R54, R145.reuse, R54, R30 ;  /* 0x0000003691367223 */ /* 0x040fe2000001001e */
[----:B------:R-:W-:Y:S01]  /*2210*/  FFMA.FTZ R55, R145, R55, R31 ;  /* 0x0000003791377223 */ /* 0x000fe2000001001f */
        /* <DEDUP_REMOVED lines=8> */
[----:B0-----:R-:W-:-:S04]  /*22a0*/  IMAD.WIDE.U32 R60, R146, 0x20, R56 ;  /* 0x00000020923c7825 */ /* 0x001fc800078e0038 */
[-CC-:B------:R-:W-:Y:S01]  /*22b0*/  FFMA.FTZ R65, R65, R150.reuse, R163.reuse ;  /* 0x0000009641417223 */ /* 0x180fe200000100a3 */
[-CC-:B------:R-:W-:Y:S01]  /*22c0*/  FFMA.FTZ R66, R66, R150.reuse, R163.reuse ;  /* 0x0000009642427223 */ /* 0x180fe200000100a3 */
        /* <DEDUP_REMOVED lines=9> */
[----:B------:R-:W-:Y:S01]  /*2360*/  FADD.FTZ R80, R86, -R80 ;  /* 0x8000005056507221 */ /* 0x000fe20000010000 */
[----:B------:R-:W-:Y:S01]  /*2370*/  FADD.FTZ R82, R160, -R82 ;  /* 0x80000052a0527221 */ /* 0x000fe20000010000 */
[----:B------:R-:W-:Y:S01]  /*2380*/  FADD.FTZ R65, R159, -R65 ;  /* 0x800000419f417221 */ /* 0x000fe20000010000 */
[----:B------:R-:W-:Y:S01]  /*2390*/  FADD.FTZ R66, R85, -R66 ;  /* 0x8000004255427221 */ /* 0x000fe20000010000 */
[----:B------:R-:W-:Y:S01]  /*23a0*/  FADD.FTZ R67, R148, -R67 ;  /* 0x8000004394437221 */ /* 0x000fe20000010000 */
[----:B------:R0:W-:Y:S01]  /*23b0*/  STG.E.128 desc[UR6][R60.64], R48 ;  /* 0x000000303c007986 */ /* 0x0001e2000c101d06 */
[----:B------:R-:W-:Y:S01]  /*23c0*/  F2FP.BF16.F32.PACK_AB R63, R84, R63 ;  /* 0x0000003f543f723e */ /* 0x000fe200000010ff */
[--C-:B------:R-:W-:Y:S01]  /*23d0*/  FFMA.FTZ R74, R74, R150, R163.reuse ;  /* 0x000000964a4a7223 */ /* 0x100fe200000100a3 */
[----:B------:R-:W-:Y:S01]  /*23e0*/  F2FP.BF16.F32.PACK_AB R62, R81, R62 ;  /* 0x0000003e513e723e */ /* 0x000fe200000010ff */
[----:B------:R2:W-:Y:S01]  /*23f0*/  STG.E.128 desc[UR6][R60.64+0x10], R52 ;  /* 0x000010343c007986 */ /* 0x0005e2000c101d06 */
[-CC-:B------:R-:W-:Y:S01]  /*2400*/  FFMA.FTZ R75, R75, R150.reuse, R163.reuse ;  /* 0x000000964b4b7223 */ /* 0x180fe200000100a3 */
[-CC-:B------:R-:W-:Y:S01]  /*2410*/  FFMA.FTZ R76, R76, R150.reuse, R163.reuse ;  /* 0x000000964c4c7223 */ /* 0x180fe200000100a3 */
[-CC-:B------:R-:W-:Y:S01]  /*2420*/  FFMA.FTZ R78, R78, R150.reuse, R163.reuse ;  /* 0x000000964e4e7223 */ /* 0x180fe200000100a3 */
[----:B------:R-:W-:Y:S01]  /*2430*/  FFMA.FTZ R79, R79, R150, R163 ;  /* 0x000000964f4f7223 */ /* 0x000fe200000100a3 */
[----:B-1----:R-:W-:-:S04]  /*2440*/  IMAD.WIDE.U32 R84, R69, 0x10, R58 ;  /* 0x0000001045547825 */ /* 0x002fc800078e003a */
[----:B------:R-:W-:Y:S01]  /*2450*/  FADD.FTZ R74, R89, -R74 ;  /* 0x8000004a594a7221 */ /* 0x000fe20000010000 */
[----:B------:R-:W-:Y:S01]  /*2460*/  FADD.FTZ R75, R83, -R75 ;  /* 0x8000004b534b7221 */ /* 0x000fe20000010000 */
[----:B------:R-:W-:Y:S01]  /*2470*/  FADD.FTZ R76, R90, -R76 ;  /* 0x8000004c5a4c7221 */ /* 0x000fe20000010000 */
[----:B------:R-:W-:Y:S01]  /*2480*/  FADD.FTZ R78, R149, -R78 ;  /* 0x8000004e954e7221 */ /* 0x000fe20000010000 */
[----:B------:R-:W-:Y:S01]  /*2490*/  FADD.FTZ R79, R91, -R79 ;  /* 0x8000004f5b4f7221 */ /* 0x000fe20000010000 */
[C---:B0-----:R-:W-:Y:S01]  /*24a0*/  FFMA.FTZ R48, R145.reuse, R64, R32 ;  /* 0x0000004091307223 */ /* 0x041fe20000010020 */
[C---:B------:R-:W-:Y:S01]  /*24b0*/  FFMA.FTZ R49, R145.reuse, R65, R33 ;  /* 0x0000004191317223 */ /* 0x040fe20000010021 */
[C---:B------:R-:W-:Y:S01]  /*24c0*/  FFMA.FTZ R50, R145.reuse, R66, R34 ;  /* 0x0000004291327223 */ /* 0x040fe20000010022 */
[----:B------:R-:W-:Y:S01]  /*24d0*/  FFMA.FTZ R51, R145, R67, R35 ;  /* 0x0000004391337223 */ /* 0x000fe20000010023 */
[----:B--2---:R-:W-:Y:S01]  /*24e0*/  F2FP.BF16.F32.PACK_AB R61, R73, R72 ;  /* 0x00000048493d723e */ /* 0x004fe200000010ff */
[----:B------:R-:W-:Y:S01]  /*24f0*/  IMAD.WIDE.U32 R52, R146, 0x10, R58 ;  /* 0x0000001092347825 */ /* 0x000fe200078e003a */
[----:B------:R-:W-:-:S03]  /*2500*/  F2FP.BF16.F32.PACK_AB R60, R71, R70 ;  /* 0x00000046473c723e */ /* 0x000fc600000010ff */
[-C--:B------:R-:W-:Y:S01]  /*2510*/  FMUL.FTZ R66, R50, R144.reuse ;  /* 0x0000009032427220 */ /* 0x080fe20000410000 */
[----:B------:R-:W-:Y:S01]  /*2520*/  FMUL.FTZ R67, R51, R144 ;  /* 0x0000009033437220 */ /* 0x000fe20000410000 */
[----:B------:R-:W-:-:S04]  /*2530*/  IMAD.WIDE.U32 R70, R69, 0x20, R56 ;  /* 0x0000002045467825 */ /* 0x000fc800078e0038 */
[-C--:B------:R-:W-:Y:S01]  /*2540*/  FMUL.FTZ R64, R48, R144.reuse ;  /* 0x0000009030407220 */ /* 0x080fe20000410000 */
[----:B------:R0:W-:Y:S01]  /*2550*/  STG.E.128 desc[UR6][R52.64], R60 ;  /* 0x0000003c34007986 */ /* 0x0001e2000c101d06 */
[----:B------:R-:W-:Y:S01]  /*2560*/  FMUL.FTZ R65, R49, R144 ;  /* 0x0000009031417220 */ /* 0x000fe20000410000 */
[----:B------:R-:W-:-:S04]  /*2570*/  IMAD.WIDE.U32 R72, R68, 0x20, R56 ;  /* 0x0000002044487825 */ /* 0x000fc800078e0038 */
[C---:B------:R-:W-:Y:S01]  /*2580*/  FFMA.FTZ R56, R145.reuse, R80, R36 ;  /* 0x0000005091387223 */ /* 0x040fe20000010024 */
[----:B------:R-:W-:Y:S01]  /*2590*/  FFMA.FTZ R57, R145, R82, R37 ;  /* 0x0000005291397223 */ /* 0x000fe20000010025 */
[----:B------:R1:W-:Y:S01]  /*25a0*/  STG.E.128 desc[UR6][R70.64], R48 ;  /* 0x0000003046007986 */ /* 0x0003e2000c101d06 */
[----:B------:R-:W-:-:S04]  /*25b0*/  IMAD.WIDE.U32 R68, R68, 0x10, R58 ;  /* 0x0000001044447825 */ /* 0x000fc800078e003a */
[C---:B------:R-:W-:Y:S01]  /*25c0*/  FFMA.FTZ R58, R145.reuse, R87, R38 ;  /* 0x00000057913a7223 */ /* 0x040fe20000010026 */
[C---:B------:R-:W-:Y:S01]  /*25d0*/  FFMA.FTZ R59, R145.reuse, R161, R39 ;  /* 0x000000a1913b7223 */ /* 0x040fe20000010027 */
[C---:B------:R-:W-:Y:S01]  /*25e0*/  FFMA.FTZ R54, R145.reuse, R78, R46 ;  /* 0x0000004e91367223 */ /* 0x040fe2000001002e */
[----:B------:R-:W-:-:S03]  /*25f0*/  FFMA.FTZ R55, R145, R79, R47 ;  /* 0x0000004f91377223 */ /* 0x000fc6000001002f */
[----:B------:R2:W-:Y:S01]  /*2600*/  STG.E.128 desc[UR6][R70.64+0x10], R56 ;  /* 0x0000103846007986 */ /* 0x0005e2000c101d06 */
[-C--:B------:R-:W-:Y:S01]  /*2610*/  FMUL.FTZ R78, R55, R144.reuse ;  /* 0x00000090374e7220 */ /* 0x080fe20000410000 */
[-C--:B0-----:R-:W-:Y:S01]  /*2620*/  FMUL.FTZ R62, R56, R144.reuse ;  /* 0x00000090383e7220 */ /* 0x081fe20000410000 */
[----:B------:R-:W-:Y:S01]  /*2630*/  FMUL.FTZ R61, R57, R144 ;  /* 0x00000090393d7220 */ /* 0x000fe20000410000 */
[C---:B------:R-:W-:Y:S01]  /*2640*/  FFMA.FTZ R52, R145.reuse, R76, R44 ;  /* 0x0000004c91347223 */ /* 0x040fe2000001002c */
[C---:B------:R-:W-:Y:S01]  /*2650*/  FFMA.FTZ R53, R145.reuse, R77, R45 ;  /* 0x0000004d91357223 */ /* 0x040fe2000001002d */
[----:B------:R-:W-:Y:S01]  /*2660*/  FMUL.FTZ R63, R58, R144 ;  /* 0x000000903a3f7220 */ /* 0x000fe20000410000 */
[C---:B-1----:R-:W-:Y:S01]  /*2670*/  FFMA.FTZ R48, R145.reuse, R88, R40 ;  /* 0x0000005891307223 */ /* 0x042fe20000010028 */
[C---:B------:R-:W-:Y:S01]  /*2680*/  FFMA.FTZ R49, R145.reuse, R147, R41 ;  /* 0x0000009391317223 */ /* 0x040fe20000010029 */
[C---:B------:R-:W-:Y:S01]  /*2690*/  FFMA.FTZ R50, R145.reuse, R74, R42 ;  /* 0x0000004a91327223 */ /* 0x040fe2000001002a */
[----:B------:R-:W-:Y:S01]  /*26a0*/  FFMA.FTZ R51, R145, R75, R43 ;  /* 0x0000004b91337223 */ /* 0x000fe2000001002b */
[----:B------:R-:W-:Y:S01]  /*26b0*/  FMUL.FTZ R60, R59, R144 ;  /* 0x000000903b3c7220 */ /* 0x000fe20000410000 */
[----:B------:R-:W-:Y:S01]  /*26c0*/  F2FP.BF16.F32.PACK_AB R62, R61, R62 ;  /* 0x0000003e3d3e723e */ /* 0x000fe200000010ff */
[----:B------:R-:W-:Y:S01]  /*26d0*/  FMUL.FTZ R79, R53, R144 ;  /* 0x00000090354f7220 */ /* 0x000fe20000410000 */
[----:B------:R-:W-:Y:S01]  /*26e0*/  F2FP.BF16.F32.PACK_AB R61, R67, R66 ;  /* 0x00000042433d723e */ /* 0x000fe200000010ff */
        /* <DEDUP_REMOVED lines=10> */
[----:B------:R2:W-:Y:S01]  /*2790*/  STG.E.128 desc[UR6][R84.64], R60 ;  /* 0x0000003c54007986 */ /* 0x0005e2000c101d06 */
[----:B------:R-:W-:Y:S02]  /*27a0*/  F2FP.BF16.F32.PACK_AB R65, R77, R76 ;  /* 0x0000004c4d41723e */ /* 0x000fe400000010ff */
[----:B------:R-:W-:Y:S01]  /*27b0*/  F2FP.BF16.F32.PACK_AB R64, R75, R74 ;  /* 0x0000004a4b40723e */ /* 0x000fe200000010ff */
[----:B------:R2:W-:Y:S04]  /*27c0*/  STG.E.128 desc[UR6][R72.64], R48 ;  /* 0x0000003048007986 */ /* 0x0005e8000c101d06 */
[----:B------:R2:W-:Y:S04]  /*27d0*/  STG.E.128 desc[UR6][R72.64+0x10], R52 ;  /* 0x0000103448007986 */ /* 0x0005e8000c101d06 */
[----:B------:R2:W-:Y:S01]  /*27e0*/  STG.E.128 desc[UR6][R68.64], R64 ;  /* 0x0000004044007986 */ /* 0x0005e2000c101d06 */
[----:B------:R-:W-:Y:S05]  /*27f0*/  BRA `(.L_x_3746) ;  /* 0x0000000c00cc7947 */ /* 0x000fea0003800000 */
.L_x_3744:
[----:B------:R-:W-:-:S04]  /*2800*/  ISETP.NE.U32.AND P1, PT, RZ, UR14, PT ;  /* 0x0000000eff007c0c */ /* 0x000fc8000bf25070 */
[----:B------:R-:W-:-:S13]  /*2810*/  ISETP.NE.AND.EX P1, PT, RZ, UR15, PT, P1 ;  /* 0x0000000fff007c0c */ /* 0x000fda000bf25310 */
[----:B------:R-:W-:Y:S05]  /*2820*/  @P1 BRA `(.L_x_3747) ;  /* 0x0000000000941947 */ /* 0x000fea0003800000 */
[-CC-:B------:R-:W-:Y:S01]  /*2830*/  FFMA.FTZ R162, R57, R150.reuse, R163.reuse ;  /* 0x0000009639a27223 */ /* 0x180fe200000100a3 */
[-CC-:B------:R-:W-:Y:S01]  /*2840*/  FFMA.FTZ R57, R154, R150.reuse, R163.reuse ;  /* 0x000000969a397223 */ /* 0x180fe200000100a3 */
[-CC-:B------:R-:W-:Y:S01]  /*2850*/  FFMA.FTZ R158, R158, R150.reuse, R163.reuse ;  /* 0x000000969e9e7223 */ /* 0x180fe200000100a3 */
[-CC-:B------:R-:W-:Y:S01]  /*2860*/  FFMA.FTZ R58, R58, R150.reuse, R163.reuse ;  /* 0x000000963a3a7223 */ /* 0x180fe200000100a3 */
[-C--:B------:R-:W-:Y:S01]  /*2870*/  FFMA.FTZ R56, R56, R150.reuse, R163 ;  /* 0x0000009638387223 */ /* 0x080fe200000100a3 */
[----:B------:R-:W-:Y:S01]  /*2880*/  FADD.FTZ R62, R62, -R57 ;  /* 0x800000393e3e7221 */ /* 0x000fe20000010000 */
[-CC-:B------:R-:W-:Y:S01]  /*2890*/  FFMA.FTZ R57, R152, R150.reuse, R163.reuse ;  /* 0x0000009698397223 */ /* 0x180fe200000100a3 */
[----:B------:R-:W-:Y:S01]  /*28a0*/  FADD.FTZ R158, R63, -R158 ;  /* 0x8000009e3f9e7221 */ /* 0x000fe20000010000 */
[----:B------:R-:W-:Y:S01]  /*28b0*/  FADD.FTZ R58, R59, -R58 ;  /* 0x8000003a3b3a7221 */ /* 0x000fe20000010000 */
[----:B------:R-:W-:Y:S01]  /*28c0*/  FFMA.FTZ R152, R61, R150, R163 ;  /* 0x000000963d987223 */ /* 0x000fe200000100a3 */
[----:B------:R-:W-:Y:S01]  /*28d0*/  FADD.FTZ R156, R156, -R57 ;  /* 0x800000399c9c7221 */ /* 0x000fe20000010000 */
[C---:B------:R-:W-:Y:S01]  /*28e0*/  FMUL.FTZ R57, R145.reuse, R62 ;  /* 0x0000003e91397220 */ /* 0x040fe20000410000 */
[----:B------:R-:W-:Y:S01]  /*28f0*/  FMUL.FTZ R59, R145, R158 ;  /* 0x0000009e913b7220 */ /* 0x000fe20000410000 */
[----:B------:R-:W-:Y:S01]  /*2900*/  FFMA.FTZ R62, R60, R150, R163 ;  /* 0x000000963c3e7223 */ /* 0x000fe200000100a3 */
[----:B------:R-:W-:Y:S01]  /*2910*/  FADD.FTZ R56, R151, -R56 ;  /* 0x8000003897387221 */ /* 0x000fe20000010000 */
[-C--:B------:R-:W-:Y:S01]  /*2920*/  FMUL.FTZ R57, R57, R144.reuse ;  /* 0x0000009039397220 */ /* 0x080fe20000410000 */
[----:B------:R-:W-:Y:S01]  /*2930*/  FMUL.FTZ R60, R59, R144 ;  /* 0x000000903b3c7220 */ /* 0x000fe20000410000 */
[----:B------:R-:W-:Y:S01]  /*2940*/  FADD.FTZ R162, R157, -R162 ;  /* 0x800000a29da27221 */ /* 0x000fe20000010000 */
[----:B------:R-:W-:Y:S01]  /*2950*/  FADD.FTZ R62, R153, -R62 ;  /* 0x8000003e993e7221 */ /* 0x000fe20000010000 */
[----:B------:R-:W-:Y:S01]  /*2960*/  FADD.FTZ R152, R155, -R152 ;  /* 0x800000989b987221 */ /* 0x000fe20000010000 */
[C---:B------:R-:W-:Y:S01]  /*2970*/  FMUL.FTZ R63, R145.reuse, R58 ;  /* 0x0000003a913f7220 */ /* 0x040fe20000410000 */
[----:B------:R-:W-:Y:S01]  /*2980*/  F2FP.BF16.F32.PACK_AB R59, R60, R57 ;  /* 0x000000393c3b723e */ /* 0x000fe200000010ff */
        /* <DEDUP_REMOVED lines=10> */
[----:B------:R-:W-:-:S03]  /*2a30*/  FMUL.FTZ R61, R61, R144 ;  /* 0x000000903d3d7220 */ /* 0x000fc60000410000 */
[----:B------:R-:W-:Y:S02]  /*2a40*/  F2FP.BF16.F32.PACK_AB R58, R155, R58 ;  /* 0x0000003a9b3a723e */ /* 0x000fe400000010ff */
[----:B------:R-:W-:Y:S02]  /*2a50*/  F2FP.BF16.F32.PACK_AB R57, R60, R57 ;  /* 0x000000393c39723e */ /* 0x000fe400000010ff */
[----:B------:R-:W-:Y:S01]  /*2a60*/  F2FP.BF16.F32.PACK_AB R56, R61, R56 ;  /* 0x000000383d38723e */ /* 0x000fe200000010ff */
[----:B------:R-:W-:Y:S06]  /*2a70*/  BRA `(.L_x_3748) ;  /* 0x0000000000907947 */ /* 0x000fec0003800000 */
.L_x_3747:
[-CC-:B------:R-:W-:Y:S01]  /*2a80*/  FFMA.FTZ R60, R60, R150.reuse, R163.reuse ;  /* 0x000000963c3c7223 */ /* 0x180fe200000100a3 */
[-CC-:B------:R-:W-:Y:S01]  /*2a90*/  FFMA.FTZ R52, R61, R150.reuse, R163.reuse ;  /* 0x000000963d347223 */ /* 0x180fe200000100a3 */
[-CC-:B------:R-:W-:Y:S01]  /*2aa0*/  FFMA.FTZ R50, R58, R150.reuse, R163.reuse ;  /* 0x000000963a327223 */ /* 0x180fe200000100a3 */
[-CC-:B------:R-:W-:Y:S01]  /*2ab0*/  FFMA.FTZ R51, R154, R150.reuse, R163.reuse ;  /* 0x000000969a337223 */ /* 0x180fe200000100a3 */
[-CC-:B------:R-:W-:Y:S01]  /*2ac0*/  FFMA.FTZ R158, R158, R150.reuse, R163.reuse ;  /* 0x000000969e9e7223 */ /* 0x180fe200000100a3 */
[----:B------:R-:W-:Y:S01]  /*2ad0*/  FADD.FTZ R60, R153, -R60 ;  /* 0x8000003c993c7221 */ /* 0x000fe20000010000 */
[----:B------:R-:W-:Y:S01]  /*2ae0*/  FADD.FTZ R58, R155, -R52 ;  /* 0x800000349b3a7221 */ /* 0x000fe20000010000 */
[----:B------:R-:W-:Y:S01]  /*2af0*/  FFMA.FTZ R49, R152, R150, R163 ;  /* 0x0000009698317223 */ /* 0x000fe200000100a3 */
[----:B------:R-:W-:Y:S01]  /*2b00*/  FADD.FTZ R54, R62, -R51 ;  /* 0x800000333e367221 */ /* 0x000fe20000010000 */
[----:B------:R-:W-:Y:S01]  /*2b10*/  FADD.FTZ R158, R63, -R158 ;  /* 0x8000009e3f9e7221 */ /* 0x000fe20000010000 */
[C---:B------:R-:W-:Y:S01]  /*2b20*/  FMUL.FTZ R52, R145.reuse, R60 ;  /* 0x0000003c91347220 */ /* 0x040fe20000410000 */
[----:B------:R-:W-:Y:S01]  /*2b30*/  FMUL.FTZ R53, R145, R58 ;  /* 0x0000003a91357220 */ /* 0x000fe20000410000 */
[-CC-:B------:R-:W-:Y:S01]  /*2b40*/  FFMA.FTZ R48, R56, R150.reuse, R163.reuse ;  /* 0x0000009638307223 */ /* 0x180fe200000100a3 */
[----:B------:R-:W-:Y:S01]  /*2b50*/  FFMA.FTZ R56, R57, R150, R163 ;  /* 0x0000009639387223 */ /* 0x000fe200000100a3 */
[----:B------:R-:W-:Y:S01]  /*2b60*/  FADD.FTZ R156, R156, -R49 ;  /* 0x800000319c9c7221 */ /* 0x000fe20000010000 */
[C---:B------:R-:W-:Y:S01]  /*2b70*/  FMUL.FTZ R54, R145.reuse, R54 ;  /* 0x0000003691367220 */ /* 0x040fe20000410000 */
[----:B------:R-:W-:Y:S01]  /*2b80*/  FMUL.FTZ R55, R145, R158 ;  /* 0x0000009e91377220 */ /* 0x000fe20000410000 */
[-C--:B------:R-:W-:Y:S01]  /*2b90*/  FMUL.FTZ R58, R52, R144.reuse ;  /* 0x00000090343a7220 */ /* 0x080fe20000410000 */
[-C--:B------:R-:W-:Y:S01]  /*2ba0*/  FMUL.FTZ R49, R53, R144.reuse ;  /* 0x0000009035317220 */ /* 0x080fe20000410000 */
[----:B------:R-:W-:Y:S01]  /*2bb0*/  FADD.FTZ R48, R151, -R48 ;  /* 0x8000003097307221 */ /* 0x000fe20000010000 */
[----:B------:R-:W-:Y:S01]  /*2bc0*/  FADD.FTZ R56, R157, -R56 ;  /* 0x800000389d387221 */ /* 0x000fe20000010000 */
[----:B------:R-:W-:Y:S01]  /*2bd0*/  FADD.FTZ R50, R59, -R50 ;  /* 0x800000323b327221 */ /* 0x000fe20000010000 */
[-C--:B------:R-:W-:Y:S01]  /*2be0*/  FMUL.FTZ R59, R54, R144.reuse ;  /* 0x00000090363b7220 */ /* 0x080fe20000410000 */
[----:B------:R-:W-:Y:S01]  /*2bf0*/  FMUL.FTZ R60, R55, R144 ;  /* 0x00000090373c7220 */ /* 0x000fe20000410000 */
[----:B------:R-:W-:Y:S01]  /*2c00*/  F2FP.BF16.F32.PACK_AB R58, R49, R58 ;  /* 0x0000003a313a723e */ /* 0x000fe200000010ff */
[C---:B------:R-:W-:Y:S01]  /*2c10*/  FMUL.FTZ R50, R145.reuse, R50 ;  /* 0x0000003291327220 */ /* 0x040fe20000410000 */
[C---:B------:R-:W-:Y:S01]  /*2c20*/  FMUL.FTZ R51, R145.reuse, R156 ;  /* 0x0000009c91337220 */ /* 0x040fe20000410000 */
[C---:B------:R-:W-:Y:S01]  /*2c30*/  FMUL.FTZ R48, R145.reuse, R48 ;  /* 0x0000003091307220 */ /* 0x040fe20000410000 */
[----:B------:R-:W-:Y:S01]  /*2c40*/  FMUL.FTZ R49, R145, R56 ;  /* 0x0000003891317220 */ /* 0x000fe20000410000 */
[----:B------:R-:W-:Y:S01]  /*2c50*/  F2FP.BF16.F32.PACK_AB R59, R60, R59 ;  /* 0x0000003b3c3b723e */ /* 0x000fe200000010ff */
[-C--:B------:R-:W-:Y:S01]  /*2c60*/  FMUL.FTZ R57, R50, R144.reuse ;  /* 0x0000009032397220 */ /* 0x080fe20000410000 */
[-C--:B------:R-:W-:Y:S01]  /*2c70*/  FMUL.FTZ R60, R51, R144.reuse ;  /* 0x00000090333c7220 */ /* 0x080fe20000410000 */
[-C--:B------:R-:W-:Y:S01]  /*2c80*/  FMUL.FTZ R56, R48, R144.reuse ;  /* 0x0000009030387220 */ /* 0x080fe20000410000 */
[----:B------:R-:W-:-:S03]  /*2c90*/  FMUL.FTZ R61, R49, R144 ;  /* 0x00000090313d7220 */ /* 0x000fc60000410000 */
[----:B------:R-:W-:Y:S02]  /*2ca0*/  F2FP.BF16.F32.PACK_AB R57, R60, R57 ;  /* 0x000000393c39723e */ /* 0x000fe400000010ff */
[----:B------:R-:W-:-:S07]  /*2cb0*/  F2FP.BF16.F32.PACK_AB R56, R61, R56 ;  /* 0x000000383d38723e */ /* 0x000fce00000010ff */
.L_x_3748:
[----:B------:R-:W0:Y:S08]  /*2cc0*/  @P1 LDC.64 R62, c[0x0][0x478] ;  /* 0x00011e00ff3e1b82 */ /* 0x000e300000000a00 */
[----:B------:R-:W1:Y:S01]  /*2cd0*/  LDC.64 R60, c[0x0][0x468] ;  /* 0x00011a00ff3c7b82 */ /* 0x000e620000000a00 */
[----:B0-----:R-:W-:-:S05]  /*2ce0*/  @P1 IMAD.WIDE.U32 R62, R146, 0x20, R62 ;  /* 0x00000020923e1825 */ /* 0x001fca00078e003e */
[----:B------:R-:W-:Y:S04]  /*2cf0*/  @P1 STG.E.128 desc[UR6][R62.64], R48 ;  /* 0x000000303e001986 */ /* 0x000fe8000c101d06 */
[----:B------:R1:W-:Y:S02]  /*2d00*/  @P1 STG.E.128 desc[UR6][R62.64+0x10], R52 ;  /* 0x000010343e001986 */ /* 0x0003e4000c101d06 */
[----:B-1----:R-:W-:-:S05]  /*2d10*/  IMAD.WIDE.U32 R62, R146, 0x10, R60 ;  /* 0x00000010923e7825 */ /* 0x002fca00078e003c */
[----:B------:R0:W-:Y:S01]  /*2d20*/  STG.E.128 desc[UR6][R62.64], R56 ;  /* 0x000000383e007986 */ /* 0x0001e2000c101d06 */
[----:B------:R-:W-:Y:S05]  /*2d30*/  @!P1 BRA `(.L_x_3749) ;  /* 0x0000000000949947 */ /* 0x000fea0003800000 */
[-CC-:B------:R-:W-:Y:S01]  /*2d40*/  FFMA.FTZ R49, R64, R150.reuse, R163.reuse ;  /* 0x0000009640317223 */ /* 0x180fe200000100a3 */
[-CC-:B------:R-:W-:Y:S01]  /*2d50*/  FFMA.FTZ R50, R65, R150.reuse, R163.reuse ;  /* 0x0000009641327223 */ /* 0x180fe200000100a3 */
[-CC-:B------:R-:W-:Y:S01]  /*2d60*/  FFMA.FTZ R66, R66, R150.reuse, R163.reuse ;  /* 0x0000009642427223 */ /* 0x180fe200000100a3 */
[-C--:B------:R-:W-:Y:S01]  /*2d70*/  FFMA.FTZ R67, R67, R150.reuse, R163 ;  /* 0x0000009643437223 */ /* 0x080fe200000100a3 */
[----:B------:R-:W-:Y:S01]  /*2d80*/  FADD.FTZ R48, R84, -R49 ;  /* 0x8000003154307221 */ /* 0x000fe20000010000 */
        /* <DEDUP_REMOVED lines=10> */
[----:B0-----:R-:W-:Y:S01]  /*2e30*/  FADD.FTZ R56, R161, -R54 ;  /* 0x80000036a1387221 */ /* 0x001fe20000010000 */
        /* <DEDUP_REMOVED lines=21> */
.L_x_3749:
[-CC-:B0-----:R-:W-:Y:S01]  /*2f90*/  FFMA.FTZ R57, R64, R150.reuse, R163.reuse ;  /* 0x0000009640397223 */ /* 0x181fe200000100a3 */
        /* <DEDUP_REMOVED lines=30> */
[----:B------:R-:W-:-:S02]  /*3180*/  FMUL.FTZ R63, R59, R144 ;  /* 0x000000903b3f7220 */ /* 0x000fc40000410000 */
[----:B------:R-:W-:Y:S02]  /*3190*/  F2FP.BF16.F32.PACK_AB R59, R64, R85 ;  /* 0x00000055403b723e */ /* 0x000fe400000010ff */
[----:B------:R-:W-:Y:S02]  /*31a0*/  F2FP.BF16.F32.PACK_AB R58, R71, R58 ;  /* 0x0000003a473a723e */ /* 0x000fe400000010ff */
[----:B------:R-:W-:Y:S02]  /*31b0*/  F2FP.BF16.F32.PACK_AB R57, R62, R57 ;  /* 0x000000393e39723e */ /* 0x000fe400000010ff */
[----:B------:R-:W-:-:S07]  /*31c0*/  F2FP.BF16.F32.PACK_AB R56, R63, R56 ;  /* 0x000000383f38723e */ /* 0x000fce00000010ff */
.L_x_3750:
[----:B------:R-:W0:Y:S01]  /*31d0*/  @P1 LDC.64 R62, c[0x0][0x478] ;  /* 0x00011e00ff3e1b82 */ /* 0x000e220000000a00 */
[----:B------:R-:W-:-:S04]  /*31e0*/  IMAD.WIDE.U32 R64, R69, 0x10, R60 ;  /* 0x0000001045407825 */ /* 0x000fc800078e003c */
[----:B0-----:R-:W-:-:S05]  /*31f0*/  @P1 IMAD.WIDE.U32 R62, R69, 0x20, R62 ;  /* 0x00000020453e1825 */ /* 0x001fca00078e003e */
[----:B------:R0:W-:Y:S04]  /*3200*/  @P1 STG.E.128 desc[UR6][R62.64], R48 ;  /* 0x000000303e001986 */ /* 0x0001e8000c101d06 */
[----:B------:R0:W-:Y:S04]  /*3210*/  @P1 STG.E.128 desc[UR6][R62.64+0x10], R52 ;  /* 0x000010343e001986 */ /* 0x0001e8000c101d06 */
[----:B------:R0:W-:Y:S01]  /*3220*/  STG.E.128 desc[UR6][R64.64], R56 ;  /* 0x0000003840007986 */ /* 0x0001e2000c101d06 */
[----:B------:R-:W-:Y:S05]  /*3230*/  @!P1 BRA `(.L_x_3751) ;  /* 0x0000000000949947 */ /* 0x000fea0003800000 */
[-CC-:B0-----:R-:W-:Y:S01]  /*3240*/  FFMA.FTZ R49, R72, R150.reuse, R163.reuse ;  /* 0x0000009648317223 */ /* 0x181fe200000100a3 */
        /* <DEDUP_REMOVED lines=36> */
.L_x_3751:
        /* <DEDUP_REMOVED lines=36> */
.L_x_3752:
[----:B------:R-:W0:Y:S01]  /*36d0*/  @P1 LDC.64 R62, c[0x0][0x478] ;  /* 0x00011e00ff3e1b82 */ /* 0x000e220000000a00 */
[----:B------:R-:W-:-:S04]  /*36e0*/  IMAD.WIDE.U32 R60, R68, 0x10, R60 ;  /* 0x00000010443c7825 */ /* 0x000fc800078e003c */
[----:B0-----:R-:W-:-:S05]  /*36f0*/  @P1 IMAD.WIDE.U32 R62, R68, 0x20, R62 ;  /* 0x00000020443e1825 */ /* 0x001fca00078e003e */
[----:B------:R0:W-:Y:S04]  /*3700*/  @P1 STG.E.128 desc[UR6][R62.64], R48 ;  /* 0x000000303e001986 */ /* 0x0001e8000c101d06 */
[----:B------:R0:W-:Y:S04]  /*3710*/  @P1 STG.E.128 desc[UR6][R62.64+0x10], R52 ;  /* 0x000010343e001986 */ /* 0x0001e8000c101d06 */
[----:B------:R0:W-:Y:S02]  /*3720*/  STG.E.128 desc[UR6][R60.64], R56 ;  /* 0x000000383c007986 */ /* 0x0001e4000c101d06 */
.L_x_3746:
[----:B012---:R-:W0:Y:S02]  /*3730*/  LDC.64 R56, c[0x0][0x380] ;  /* 0x0000e000ff387b82 */ /* 0x007e240000000a00 */
[----:B0-----:R-:W-:-:S04]  /*3740*/  LEA R143, R56, R143, 0x2 ;  /* 0x0000008f388f7211 */ /* 0x001fc800078e10ff */
[----:B------:R-:W-:-:S13]  /*3750*/  ISETP.GE.AND P1, PT, R143, R57, PT ;  /* 0x000000398f00720c */ /* 0x000fda0003f26270 */
[----:B------:R-:W-:Y:S05]  /*3760*/  @!P1 BRA `(.L_x_3753) ;  /* 0xffffffcc00e09947 */ /* 0x000fea000383ffff */
[----:B------:R-:W-:Y:S05]  /*3770*/  BSYNC B1 ;  /* 0x0000000000017941 */ /* 0x000fea0003800000 */
.L_x_3742:
[----:B-----5:R-:W-:Y:S02]  /*3780*/  MOV R39, R19 ;  /* 0x0000001300277202 */ /* 0x020fe40000000f00 */
        /* <DEDUP_REMOVED lines=47> */
.L_x_3741:
[----:B------:R-:W-:Y:S05]  /*3a80*/  BSYNC B0 ;  /* 0x0000000000007941 */ /* 0x000fea0003800000 */
.L_x_3740:
        /* <DEDUP_REMOVED lines=46> */
[----:B------:R-:W-:Y:S04]  /*3d70*/  LDS R50, [R4+0x2600] ;  /* 0x0026000004327984 */ /* 0x000fe80000000800 */
        /* <DEDUP_REMOVED lines=12> */
[----:B------:R-:W-:Y:S02]  /*3e40*/  FADD.FTZ R21, R21, R48 ;  /* 0x0000003015157221 */ /* 0x000fe40000010000 */
        /* <DEDUP_REMOVED lines=10> */
[----:B------:R1:W-:Y:S05]  /*3ef0*/  STS.128 [R2+0x810], R8 ;  /* 0x0008100802007388 */ /* 0x0003ea0000000c00 */
[----:B------:R-:W-:Y:S01]  /*3f00*/  BAR.SYNC.DEFER_BLOCKING 0x0 ;  /* 0x0000000000007b1d */ /* 0x000fe20000010000 */
[----:B-1----:R-:W-:Y:S01]  /*3f10*/  FADD.FTZ R9, R3, R22 ;  /* 0x0000001603097221 */ /* 0x002fe20000010000 */
[----:B------:R-:W-:Y:S01]  /*3f20*/  FADD.FTZ R11, R5, R50 ;  /* 0x00000032050b7221 */ /* 0x000fe20000010000 */
[----:B0-----:R-:W-:-:S05]  /*3f30*/  IMAD R3, R26, UR4, RZ ;  /* 0x000000041a037c24 */ /* 0x001fca000f8e02ff */
[----:B------:R-:W-:Y:S01]  /*3f40*/  IADD3 R0, P0, PT, R3, R0, RZ ;  /* 0x0000000003007210 */ /* 0x000fe20007f1e0ff */
[----:B------:R-:W0:Y:S03]  /*3f50*/  LDS R33, [R4] ;  /* 0x0000000004217984 */ /* 0x000e260000000800 */
[----:B------:R-:W-:Y:S01]  /*3f60*/  IADD3.X R3, PT, PT, RZ, RZ, RZ, P0, !PT ;  /* 0x000000ffff037210 */ /* 0x000fe200007fe4ff */
[----:B------:R-:W1:Y:S01]  /*3f70*/  LDS R36, [R4+0x200] ;  /* 0x0002000004247984 */ /* 0x000e620000000800 */
[C---:B------:R-:W-:Y:S02]  /*3f80*/  SHF.L.U32 R5, R0.reuse, 0x2, RZ ;  /* 0x0000000200057819 */ /* 0x040fe400000006ff */
[----:B------:R-:W-:Y:S01]  /*3f90*/  SHF.L.U64.HI R0, R0, 0x2, R3 ;  /* 0x0000000200007819 */ /* 0x000fe20000010203 */
[----:B------:R-:W2:Y:S01]  /*3fa0*/  LDS R24, [R4+0xc00] ;  /* 0x000c000004187984 */ /* 0x000ea20000000800 */
[----:B------:R-:W-:-:S03]  /*3fb0*/  IADD3 R2, P0, PT, R5, UR18, RZ ;  /* 0x0000001205027c10 */ /* 0x000fc6000ff1e0ff */
[----:B------:R-:W3:Y:S01]  /*3fc0*/  LDS R8, [R4+0x400] ;  /* 0x0004000004087984 */ /* 0x000ee20000000800 */
[----:B------:R-:W-:-:S03]  /*3fd0*/  IADD3.X R3, PT, PT, R0, UR19, RZ, P0, !PT ;  /* 0x0000001300037c10 */ /* 0x000fc600087fe4ff */
        /* <DEDUP_REMOVED lines=59> */
.L_x_3743:
        /* <DEDUP_REMOVED lines=8> */
.L_x_3755:
[----:B------:R-:W-:Y:S05]  /*4410*/  BSYNC B2 ;  /* 0x0000000000027941 */ /* 0x000fea0003800000 */
.L_x_3754:
[----:B------:R-:W-:Y:S01]  /*4420*/  FADD.FTZ R150, R150, R68 ;  /* 0x0000004496967221 */ /* 0x000fe20000010000 */
[----:B------:R-:W-:Y:S01]  /*4430*/  HFMA2 R165, -RZ, RZ, 0, 5.9604644775390625e-08 ;  /* 0x00000001ffa57431 */ /* 0x000fe200000001ff */
[----:B------:R-:W-:Y:S02]  /*4440*/  MOV R68, R69 ;  /* 0x0000004500447202 */ /* 0x000fe40000000f00 */
[----:B------:R-:W-:Y:S02]  /*4450*/  MOV R164, 0x1f ;  /* 0x0000001f00a47802 */ /* 0x000fe40000000f00 */
[----:B------:R-:W-:-:S07]  /*4460*/  MOV R163, 0xffffffff ;  /* 0xffffffff00a37802 */ /* 0x000fce0000000f00 */
[----:B------:R-:W-:Y:S05]  /*4470*/  WARPSYNC.COLLECTIVE R163, `(.L_x_3756) ;  /* 0x00000000a3087348 */ /* 0x000fea0003c00000 */
[----:B------:R0:W1:Y:S02]  /*4480*/  SHFL.BFLY P3, R68, R68, R165, R164 ;  /* 0x0c0000a544447389 */ /* 0x00006400000600a4 */
[----:B01----:R-:W-:Y:S05]  /*4490*/  ENDCOLLECTIVE ;  /* 0x000000000000791b */ /* 0x003fea0003800000 */
.L_x_3756:
[----:B------:R-:W-:Y:S01]  /*44a0*/  HFMA2 R165, -RZ, RZ, 0, 1.1920928955078125e-07 ;  /* 0x00000002ffa57431 */ /* 0x000fe200000001ff */
[----:B------:R-:W-:Y:S02]  /*44b0*/  MOV R162, R68 ;  /* 0x0000004400a27202 */ /* 0x000fe40000000f00 */
[----:B------:R-:W-:-:S03]  /*44c0*/  MOV R68, R150 ;  /* 0x0000009600447202 */ /* 0x000fc60000000f00 */
[----:B------:R-:W-:-:S07]  /*44d0*/  FADD.FTZ R69, R69, R162 ;  /* 0x000000a245457221 */ /* 0x000fce0000010000 */
[----:B------:R-:W-:Y:S05]  /*44e0*/  WARPSYNC.COLLECTIVE R163, `(.L_x_3757) ;  /* 0x00000000a3087348 */ /* 0x000fea0003c00000 */
[----:B------:R0:W1:Y:S02]  /*44f0*/  SHFL.BFLY P3, R68, R68, R165, R164 ;  /* 0x0c0000a544447389 */ /* 0x00006400000600a4 */
[----:B01----:R-:W-:Y:S05]  /*4500*/  ENDCOLLECTIVE ;  /* 0x000000000000791b */ /* 0x003fea0003800000 */
.L_x_3757:
[----:B------:R-:W-:Y:S02]  /*4510*/  MOV R162, R68 ;  /* 0x0000004400a27202 */ /* 0x000fe40000000f00 */
[----:B------:R-:W-:-:S03]  /*4520*/  MOV R68, R69 ;  /* 0x0000004500447202 */ /* 0x000fc60000000f00 */
[----:B------:R-:W-:-:S07]  /*4530*/  FADD.FTZ R162, R150, R162 ;  /* 0x000000a296a27221 */ /* 0x000fce0000010000 */
[----:B------:R-:W-:Y:S05]  /*4540*/  WARPSYNC.COLLECTIVE R163, `(.L_x_3758) ;  /* 0x00000000a3087348 */ /* 0x000fea0003c00000 */
[----:B------:R0:W1:Y:S02]  /*4550*/  SHFL.BFLY P3, R68, R68, R165, R164 ;  /* 0x0c0000a544447389 */ /* 0x00006400000600a4 */
[----:B01----:R-:W-:Y:S05]  /*4560*/  ENDCOLLECTIVE ;  /* 0x000000000000791b */ /* 0x003fea0003800000 */
.L_x_3758:
[----:B------:R-:W-:Y:S02]  /*4570*/  HFMA2 R165, -RZ, RZ, 0, 2.384185791015625e-07 ;  /* 0x00000004ffa57431 */ /* 0x000fe400000001ff */
[----:B------:R-:W-:Y:S01]  /*4580*/  FADD.FTZ R69, R69, R68 ;  /* 0x0000004445457221 */ /* 0x000fe20000010000 */
[----:B------:R-:W-:-:S07]  /*4590*/  MOV R68, R162 ;  /* 0x000000a200447202 */ /* 0x000fce0000000f00 */
[----:B------:R-:W-:Y:S05]  /*45a0*/  WARPSYNC.COLLECTIVE R163, `(.L_x_3759) ;  /* 0x00000000a3087348 */ /* 0x000fea0003c00000 */
[----:B------:R0:W1:Y:S02]  /*45b0*/  SHFL.BFLY P3, R68, R68, R165, R164 ;  /* 0x0c0000a544447389 */ /* 0x00006400000600a4 */
[----:B01----:R-:W-:Y:S05]  /*45c0*/  ENDCOLLECTIVE ;  /* 0x000000000000791b */ /* 0x003fea0003800000 */
.L_x_3759:
[----:B------:R-:W-:Y:S01]  /*45d0*/  FADD.FTZ R162, R162, R68 ;  /* 0x00000044a2a27221 */ /* 0x000fe20000010000 */
[----:B------:R-:W-:-:S07]  /*45e0*/  MOV R68, R69 ;  /* 0x0000004500447202 */ /* 0x000fce0000000f00 */
[----:B------:R-:W-:Y:S05]  /*45f0*/  WARPSYNC.COLLECTIVE R163, `(.L_x_3760) ;  /* 0x00000000a3087348 */ /* 0x000fea0003c00000 */
[----:B------:R0:W1:Y:S02]  /*4600*/  SHFL.BFLY P3, R68, R68, R165, R164 ;  /* 0x0c0000a544447389 */ /* 0x00006400000600a4 */
[----:B01----:R-:W-:Y:S05]  /*4610*/  ENDCOLLECTIVE ;  /* 0x000000000000791b */ /* 0x003fea0003800000 */
.L_x_3760:
[----:B------:R-:W-:Y:S02]  /*4620*/  HFMA2 R165, -RZ, RZ, 0, 4.76837158203125e-07 ;  /* 0x00000008ffa57431 */ /* 0x000fe400000001ff */
[----:B------:R-:W-:Y:S01]  /*4630*/  FADD.FTZ R150, R69, R68 ;  /* 0x0000004445967221 */ /* 0x000fe20000010000 */
[----:B------:R-:W-:-:S07]  /*4640*/  MOV R68, R162 ;  /* 0x000000a200447202 */ /* 0x000fce0000000f00 */
[----:B------:R-:W-:Y:S05]  /*4650*/  WARPSYNC.COLLECTIVE R163, `(.L_x_3761) ;  /* 0x00000000a3087348 */ /* 0x000fea0003c00000 */
[----:B------:R0:W1:Y:S02]  /*4660*/  SHFL.BFLY P3, R68, R68, R165, R164 ;  /* 0x0c0000a544447389 */ /* 0x00006400000600a4 */
[----:B01----:R-:W-:Y:S05]  /*4670*/  ENDCOLLECTIVE ;  /* 0x000000000000791b */ /* 0x003fea0003800000 */
.L_x_3761:
[----:B------:R-:W-:Y:S01]  /*4680*/  FADD.FTZ R162, R162, R68 ;  /* 0x00000044a2a27221 */ /* 0x000fe20000010000 */
[----:B------:R-:W-:-:S07]  /*4690*/  MOV R68, R150 ;  /* 0x0000009600447202 */ /* 0x000fce0000000f00 */
[----:B------:R-:W-:Y:S05]  /*46a0*/  WARPSYNC.COLLECTIVE R163, `(.L_x_3762) ;  /* 0x00000000a3087348 */ /* 0x000fea0003c00000 */
[----:B------:R0:W1:Y:S02]  /*46b0*/  SHFL.BFLY P3, R68, R68, R165, R164 ;  /* 0x0c0000a544447389 */ /* 0x00006400000600a4 */
[----:B01----:R-:W-:Y:S05]  /*46c0*/  ENDCOLLECTIVE ;  /* 0x000000000000791b */ /* 0x003fea0003800000 */
.L_x_3762:
[----:B------:R-:W-:Y:S01]  /*46d0*/  HFMA2 R165, -RZ, RZ, 0, 9.5367431640625e-07 ;  /* 0x00000010ffa57431 */ /* 0x000fe200000001ff */
[----:B------:R-:W-:Y:S02]  /*46e0*/  MOV R69, R68 ;  /* 0x0000004400457202 */ /* 0x000fe40000000f00 */
[----:B------:R-:W-:-:S03]  /*46f0*/  MOV R68, R162 ;  /* 0x000000a200447202 */ /* 0x000fc60000000f00 */
[----:B------:R-:W-:-:S07]  /*4700*/  FADD.FTZ R150, R150, R69 ;  /* 0x0000004596967221 */ /* 0x000fce0000010000 */
[----:B------:R-:W-:Y:S05]  /*4710*/  WARPSYNC.COLLECTIVE R163, `(.L_x_3763) ;  /* 0x00000000a3087348 */ /* 0x000fea0003c00000 */
[----:B------:R0:W1:Y:S02]  /*4720*/  SHFL.BFLY P3, R68, R68, R165, R164 ;  /* 0x0c0000a544447389 */ /* 0x00006400000600a4 */
[----:B01----:R-:W-:Y:S05]  /*4730*/  ENDCOLLECTIVE ;  /* 0x000000000000791b */ /* 0x003fea0003800000 */
.L_x_3763:
[----:B------:R-:W-:Y:S02]  /*4740*/  MOV R69, R68 ;  /* 0x0000004400457202 */ /* 0x000fe40000000f00 */
[----:B------:R-:W-:-:S07]  /*4750*/  MOV R68, R150 ;  /* 0x0000009600447202 */ /* 0x000fce0000000f00 */
[----:B------:R-:W-:Y:S05]  /*4760*/  WARPSYNC.COLLECTIVE R163, `(.L_x_3764) ;  /* 0x00000000a3087348 */ /* 0x000fea0003c00000 */
[----:B------:R0:W1:Y:S02]  /*4770*/  SHFL.BFLY P3, R68, R68, R165, R164 ;  /* 0x0c0000a544447389 */ /* 0x00006400000600a4 */
[----:B01----:R-:W-:Y:S05]  /*4780*/  ENDCOLLECTIVE ;  /* 0x000000000000791b */ /* 0x003fea0003800000 */
.L_x_3764:
[----:B------:R-:W-:Y:S05]  /*4790*/  BRA `(.L_x_3765) ;  /* 0xffffffd000247947 */ /* 0x000fea000383ffff */
.L_x_3766:
        /* <DEDUP_REMOVED lines=14> */
.L_x_14472:


//--------------------- .text._ZN10layer_norm13ln_bwd_kernelINS_13Kernel_traitsI13__nv_bfloat16S2_fS2_fjLj768ELj1ELj4ELj1ELj16ENS_18Kernel_traits_baseILj768ES2_S2_fS2_fjLj128EEEEELb0ELb0ELb1ELb0EEEvNS_9BwdParamsE --------------------------
	.section	.text._ZN10layer_norm13ln_bwd_kernelINS_13Kernel_traitsI13__nv_bfloat16S2_fS2_fjLj768ELj1ELj4ELj1ELj16ENS_18Kernel_traits_baseILj768ES2_S2_fS2_fjLj128EEEEELb0ELb0ELb1ELb0EEEvNS_9BwdParamsE,"ax",@progbits
	.align	128
        .global         _ZN10layer_norm13ln_bwd_kernelINS_13Kernel_traitsI13__nv_bfloat16S2_fS2_fjLj768ELj1ELj4ELj1ELj16ENS_18Kernel_traits_baseILj768ES2_S2_fS2_fjLj128EEEEELb0ELb0ELb1ELb0EEEvNS_9BwdParamsE
        .type           _ZN10layer_norm13ln_bwd_kernelINS_13Kernel_traitsI13__nv_bfloat16S2_fS2_fjLj768ELj1ELj4ELj1ELj16ENS_18Kernel_traits_baseILj768ES2_S2_fS2_fjLj128EEEEELb0ELb0ELb1ELb0EEEvNS_9BwdParamsE,@function
        .size           _ZN10layer_norm13ln_bwd_kernelINS_13Kernel_traitsI13__nv_bfloat16S2_fS2_fjLj768ELj1ELj4ELj1ELj16ENS_18Kernel_traits_baseILj768ES2_S2_fS2_fjLj128EEEEELb0ELb0ELb1ELb0EEEvNS_9BwdParamsE,(.L_x_14473 - _ZN10layer_norm13ln_bwd_kernelINS_13Kernel_traitsI13__nv_bfloat16S2_fS2_fjLj768ELj1ELj4ELj1ELj16ENS_18Kernel_traits_baseILj768ES2_S2_fS2_fjLj128EEEEELb0ELb0ELb1ELb0EEEvNS_9BwdParamsE)
        .other          _ZN10layer_norm13ln_bwd_kernelINS_13Kernel_traitsI13__nv_bfloat16S2_fS2_fjLj768ELj1ELj4ELj1ELj16ENS_18Kernel_traits_baseILj768ES2_S2_fS2_fjLj128EEEEELb0ELb0ELb1ELb0EEEvNS_9BwdParamsE,@"STO_CUDA_ENTRY STV_DEFAULT"
_ZN10layer_norm13ln_bwd_kernelINS_13Kernel_traitsI13__nv_bfloat16S2_fS2_fjLj768ELj1ELj4ELj1ELj16ENS_18Kernel_traits_baseILj768ES2_S2_fS2_fjLj128EEEEELb0ELb0ELb1ELb0EEEvNS_9BwdParamsE:
.text._ZN10layer_norm13ln_bwd_kernelINS_13Kernel_traitsI13__nv_bfloat16S2_fS2_fjLj768ELj1ELj4ELj1ELj16ENS_18Kernel_traits_baseILj768ES2_S2_fS2_fjLj128EEEEELb0ELb0ELb1ELb0EEEvNS_9BwdParamsE:
        /* <DEDUP_REMOVED lines=86> */
.L_x_3881:
[----:B0-----:R-:W0:Y:S08]  /*0560*/  LDC.64 R6, c[0x0][0x3f8] ;  /* 0x0000fe00ff067b82 */ /* 0x001e300000000a00 */
        /* <DEDUP_REMOVED lines=13> */
[----:B------:R-:W0:Y:S02]  /*0640*/  LDC.64 R10, c[0x0][0x3c0] ;  /* 0x0000f000ff0a7b82 */ /* 0x000e240000000a00 */
[----:B0-----:R-:W-:-:S05]  /*0650*/  IMAD.WIDE R112, R8, 0x4, R10 ;  /* 0x0000000408707825 */ /* 0x001fca00078e020a */
[----:B------:R-:W2:Y:S01]  /*0660*/  LDG.E R4, desc[UR6][R112.64] ;  /* 0x0000000670047981 */ /* 0x000ea2000c1e1900 */
[----:B------:R-:W-:Y:S01]  /*0670*/  MOV R11, UR13 ;  /* 0x0000000d000b7c02 */ /* 0x000fe20008000f00 */
[----:B------:R-:W-:Y:S01]  /*0680*/  BSSY.RECONVERGENT B1, `(.L_x_3770) ;  /* 0x0000074000017945 */ /* 0x000fe20003800200 */
[----:B------:R-:W-:Y:S01]  /*0690*/  IADD3 R2, PT, PT, R7, -0x1, RZ ;  /* 0xffffffff07027810 */ /* 0x000fe20007ffe0ff */
[----:B------:R-:W0:Y:S01]  /*06a0*/  S2R R12, SR_TID.X ;  /* 0x00000000000c7919 */ /* 0x000e220000002100 */
[C---:B------:R-:W-:Y:S01]  /*06b0*/  ISETP.GE.U32.AND P3, PT, R9.reuse, 0x20, PT ;  /* 0x000000200900780c */ /* 0x040fe20003f66070 */
        /* <DEDUP_REMOVED lines=8> */
[----:B------:R-:W-:Y:S02]  /*0740*/  ISETP.GE.U32.AND P2, PT, R9, 0x60, PT ;  /* 0x000000600900780c */ /* 0x000fe40003f46070 */
[----:B------:R-:W-:Y:S02]  /*0750*/  MOV R171, RZ ;  /* 0x000000ff00ab7202 */ /* 0x000fe40000000f00 */
[----:B------:R-:W-:-:S02]  /*0760*/  MOV R168, RZ ;  /* 0x000000ff00a87202 */ /* 0x000fc40000000f00 */
[----:B0-----:R-:W-:-:S04]  /*0770*/  LOP3.LUT R10, R12, 0x1f, RZ, 0xc0, !PT ;  /* 0x0000001f0c0a7812 */ /* 0x001fc800078ec0ff */
[-C--:B------:R-:W-:Y:S02]  /*0780*/  LEA.HI.SX32 R2, R115, R10.reuse, 0x1d ;  /* 0x0000000a73027211 */ /* 0x080fe400078feaff */
        /* <DEDUP_REMOVED lines=8> */
[----:B-1----:R-:W-:-:S05]  /*0810*/  IMAD.WIDE.U32 R170, R0, 0x20, R170 ;  /* 0x0000002000aa7825 */ /* 0x002fca00078e00aa */
[----:B------:R-:W3:Y:S04]  /*0820*/  LDG.E.128 R116, desc[UR6][R170.64] ;  /* 0x00000006aa747981 */ /* 0x000ee8000c1e1d00 */
[----:B------:R-:W4:Y:S01]  /*0830*/  LDG.E.128 R120, desc[UR6][R170.64+0x10] ;  /* 0x00001006aa787981 */ /* 0x000f22000c1e1d00 */
[----:B------:R-:W-:Y:S02]  /*0840*/  PRMT R15, R24, 0x7632, R15 ;  /* 0x00007632180f7816 */ /* 0x000fe4000000000f */
[----:B------:R-:W-:Y:S02]  /*0850*/  ISETP.NE.U32.AND P0, PT, RZ, UR10, PT ;  /* 0x0000000aff007c0c */ /* 0x000fe4000bf05070 */
[----:B------:R-:W-:Y:S02]  /*0860*/  SHF.L.U32 R15, R15, 0x10, RZ ;  /* 0x000000100f0f7819 */ /* 0x000fe400000006ff */
[----:B------:R-:W-:-:S02]  /*0870*/  PRMT R127, R25, 0x7632, R127 ;  /* 0x00007632197f7816 */ /* 0x000fc4000000007f */
[----:B------:R-:W-:Y:S02]  /*0880*/  ISETP.NE.AND.EX P0, PT, RZ, UR11, PT, P0 ;  /* 0x0000000bff007c0c */ /* 0x000fe4000bf05300 */
[----:B------:R-:W-:Y:S02]  /*0890*/  SHF.L.U32 R127, R127, 0x10, RZ ;  /* 0x000000107f7f7819 */ /* 0x000fe400000006ff */
[----:B------:R-:W-:Y:S02]  /*08a0*/  PRMT R131, R26, 0x7632, R131 ;  /* 0x000076321a837816 */ /* 0x000fe40000000083 */
[----:B------:R-:W-:Y:S02]  /*08b0*/  PRMT R135, R27, 0x7632, R135 ;  /* 0x000076321b877816 */ /* 0x000fe40000000087 */
[----:B------:R-:W-:Y:S02]  /*08c0*/  SHF.L.U32 R131, R131, 0x10, RZ ;  /* 0x0000001083837819 */ /* 0x000fe400000006ff */
[----:B------:R-:W-:-:S03]  /*08d0*/  SHF.L.U32 R135, R135, 0x10, RZ ;  /* 0x0000001087877819 */ /* 0x000fc600000006ff */
[----:B------:R-:W0:Y:S01]  /*08e0*/  @P0 LDC.64 R168, c[0x0][0x438] ;  /* 0x00010e00ffa80b82 */ /* 0x000e220000000a00 */
[----:B------:R-:W-:Y:S02]  /*08f0*/  SHF.L.U32 R154, R25, 0x10, RZ ;  /* 0x00000010199a7819 */ /* 0x000fe400000006ff */
[----:B------:R-:W-:Y:S02]  /*0900*/  SHF.L.U32 R157, R26, 0x10, RZ ;  /* 0x000000101a9d7819 */ /* 0x000fe400000006ff */
[----:B------:R-:W-:Y:S01]  /*0910*/  IADD3 R158, PT, PT, R158, 0x20, RZ ;  /* 0x000000209e9e7810 */ /* 0x000fe20007ffe0ff */
[----:B0-----:R-:W-:-:S05]  /*0920*/  @P0 IMAD.WIDE.U32 R168, R0, 0x20, R168 ;  /* 0x0000002000a80825 */ /* 0x001fca00078e00a8 */
[----:B------:R-:W5:Y:S04]  /*0930*/  @P0 LDG.E.128 R84, desc[UR6][R168.64] ;  /* 0x00000006a8540981 */ /* 0x000f68000c1e1d00 */
[----:B------:R0:W5:Y:S01]  /*0940*/  @P0 LDG.E.128 R88, desc[UR6][R168.64+0x10] ;  /* 0x00001006a8580981 */ /* 0x000162000c1e1d00 */
[----:B------:R-:W-:Y:S02]  /*0950*/  IADD3 R0, PT, PT, R0, 0x20, RZ ;  /* 0x0000002000007810 */ /* 0x000fe40007ffe0ff */
[----:B--2---:R-:W-:-:S04]  /*0960*/  PRMT R3, R112, 0x7632, R3 ;  /* 0x0000763270037816 */ /* 0x004fc80000000003 */
[----:B------:R-:W-:Y:S01]  /*0970*/  SHF.L.U32 R128, R3, 0x10, RZ ;  /* 0x0000001003807819 */ /* 0x000fe200000006ff */
[C---:B---3--:R-:W-:Y:S01]  /*0980*/  FADD.FTZ R117, -R4.reuse, R117 ;  /* 0x0000007504757221 */ /* 0x048fe20000010100 */
[----:B------:R-:W-:Y:S01]  /*0990*/  PRMT R3, R113, 0x7632, R3 ;  /* 0x0000763271037816 */ /* 0x000fe20000000003 */
[----:B------:R-:W-:Y:S02]  /*09a0*/  FADD.FTZ R119, -R4, R119 ;  /* 0x0000007704777221 */ /* 0x000fe40000010100 */
[----:B-----5:R-:W-:Y:S01]  /*09b0*/  FMUL.FTZ R124, R6, R117 ;  /* 0x00000075067c7220 */ /* 0x020fe20000410000 */
[-C--:B------:R-:W-:Y:S01]  /*09c0*/  FMUL.FTZ R15, R15, R128.reuse ;  /* 0x000000800f0f7220 */ /* 0x080fe20000410000 */
[----:B------:R-:W-:Y:S01]  /*09d0*/  FADD.FTZ R61, R61, R128 ;  /* 0x000000803d3d7221 */ /* 0x000fe20000010000 */
[----:B------:R-:W-:Y:S01]  /*09e0*/  SHF.L.U32 R132, R3, 0x10, RZ ;  /* 0x0000001003847819 */ /* 0x000fe200000006ff */
[----:B------:R-:W-:Y:S01]  /*09f0*/  FFMA.FTZ R37, R124, R128, R37 ;  /* 0x000000807c257223 */ /* 0x000fe20000010025 */
[----:B------:R-:W-:Y:S01]  /*0a00*/  FMUL.FTZ R128, R6, R119 ;  /* 0x0000007706807220 */ /* 0x000fe20000410000 */
[----:B------:R-:W-:Y:S01]  /*0a10*/  PRMT R3, R114, 0x7632, R3 ;  /* 0x0000763272037816 */ /* 0x000fe20000000003 */
[----:B----4-:R-:W-:Y:S01]  /*0a20*/  FADD.FTZ R121, -R4, R121 ;  /* 0x0000007904797221 */ /* 0x010fe20000010100 */
[-C--:B------:R-:W-:Y:S01]  /*0a30*/  FMUL.FTZ R127, R127, R132.reuse ;  /* 0x000000847f7f7220 */ /* 0x080fe20000410000 */
[----:B------:R-:W-:Y:S01]  /*0a40*/  FFMA.FTZ R39, R128, R132, R39 ;  /* 0x0000008480277223 */ /* 0x000fe20000010027 */
[----:B------:R-:W-:Y:S01]  /*0a50*/  FADD.FTZ R63, R63, R132 ;  /* 0x000000843f3f7221 */ /* 0x000fe20000010000 */
[----:B------:R-:W-:Y:S01]  /*0a60*/  SHF.L.U32 R136, R3, 0x10, RZ ;  /* 0x0000001003887819 */ /* 0x000fe200000006ff */
[----:B------:R-:W-:Y:S01]  /*0a70*/  FMUL.FTZ R132, R6, R121 ;  /* 0x0000007906847220 */ /* 0x000fe20000410000 */
[----:B------:R-:W-:Y:S01]  /*0a80*/  PRMT R3, R115, 0x7632, R3 ;  /* 0x0000763273037816 */ /* 0x000fe20000000003 */
[----:B------:R-:W-:-:S02]  /*0a90*/  FADD.FTZ R123, -R4, R123 ;  /* 0x0000007b047b7221 */ /* 0x000fc40000010100 */
[-C--:B------:R-:W-:Y:S01]  /*0aa0*/  FMUL.FTZ R131, R131, R136.reuse ;  /* 0x0000008883837220 */ /* 0x080fe20000410000 */
[----:B------:R-:W-:Y:S01]  /*0ab0*/  FADD.FTZ R65, R65, R136 ;  /* 0x0000008841417221 */ /* 0x000fe20000010000 */
[----:B------:R-:W-:Y:S01]  /*0ac0*/  FFMA.FTZ R41, R132, R136, R41 ;  /* 0x0000008884297223 */ /* 0x000fe20000010029 */
[----:B------:R-:W-:Y:S01]  /*0ad0*/  SHF.L.U32 R138, R3, 0x10, RZ ;  /* 0x00000010038a7819 */ /* 0x000fe200000006ff */
[----:B------:R-:W-:Y:S01]  /*0ae0*/  FMUL.FTZ R136, R6, R123 ;  /* 0x0000007b06887220 */ /* 0x000fe20000410000 */
[----:B------:R-:W-:Y:S01]  /*0af0*/  SHF.L.U32 R117, R112, 0x10, RZ ;  /* 0x0000001070757819 */ /* 0x000fe200000006ff */
[----:B------:R-:W-:Y:S02]  /*0b00*/  FADD.FTZ R149, -R4, R118 ;  /* 0x0000007604957221 */ /* 0x000fe40000010100 */
[-C--:B------:R-:W-:Y:S01]  /*0b10*/  FMUL.FTZ R135, R135, R138.reuse ;  /* 0x0000008a87877220 */ /* 0x080fe20000410000 */
[----:B------:R-:W-:Y:S01]  /*0b20*/  FADD.FTZ R67, R67, R138 ;  /* 0x0000008a43437221 */ /* 0x000fe20000010000 */
[----:B------:R-:W-:Y:S01]  /*0b30*/  FFMA.FTZ R43, R136, R138, R43 ;  /* 0x0000008a882b7223 */ /* 0x000fe2000001002b */
[----:B------:R-:W-:Y:S01]  /*0b40*/  SHF.L.U32 R138, R24, 0x10, RZ ;  /* 0x00000010188a7819 */ /* 0x000fe200000006ff */
[----:B------:R-:W-:Y:S01]  /*0b50*/  FADD.FTZ R3, -R4, R116 ;  /* 0x0000007404037221 */ /* 0x000fe20000010100 */
[----:B------:R-:W-:Y:S01]  /*0b60*/  SHF.L.U32 R113, R113, 0x10, RZ ;  /* 0x0000001071717819 */ /* 0x000fe200000006ff */
[----:B------:R-:W-:-:S02]  /*0b70*/  FMUL.FTZ R149, R6, R149 ;  /* 0x0000009506957220 */ /* 0x000fc40000410000 */
[----:B------:R-:W-:Y:S01]  /*0b80*/  FMUL.FTZ R138, R138, R117 ;  /* 0x000000758a8a7220 */ /* 0x000fe20000410000 */
[----:B------:R-:W-:Y:S01]  /*0b90*/  FMUL.FTZ R3, R6, R3 ;  /* 0x0000000306037220 */ /* 0x000fe20000410000 */
[----:B------:R-:W-:Y:S01]  /*0ba0*/  FADD.FTZ R159, -R4, R120 ;  /* 0x00000078049f7221 */ /* 0x000fe20000010100 */
[----:B------:R-:W-:Y:S01]  /*0bb0*/  FADD.FTZ R62, R62, R113 ;  /* 0x000000713e3e7221 */ /* 0x000fe20000010000 */
[-C--:B------:R-:W-:Y:S01]  /*0bc0*/  FFMA.FTZ R38, R149, R113.reuse, R38 ;  /* 0x0000007195267223 */ /* 0x080fe20000010026 */
[----:B------:R-:W-:Y:S01]  /*0bd0*/  FMUL.FTZ R154, R154, R113 ;  /* 0x000000719a9a7220 */ /* 0x000fe20000410000 */
[----:B------:R-:W-:Y:S01]  /*0be0*/  FADD.FTZ R112, RZ, R138 ;  /* 0x0000008aff707221 */ /* 0x000fe20000010000 */
[C---:B------:R-:W-:Y:S01]  /*0bf0*/  FFMA.FTZ R113, R3.reuse, R138, RZ ;  /* 0x0000008a03717223 */ /* 0x040fe200000100ff */
        /* <DEDUP_REMOVED lines=10> */
[----:B------:R-:W-:-:S03]  /*0ca0*/  FFMA.FTZ R113, R149, R154, R112 ;  /* 0x0000009a95717223 */ /* 0x000fc60000010070 */
[----:B------:R-:W-:Y:S01]  /*0cb0*/  FADD.FTZ R114, R114, R127 ;  /* 0x0000007f72727221 */ /* 0x000fe20000010000 */
[----:B------:R-:W-:Y:S01]  /*0cc0*/  FFMA.FTZ R112, R128, R127, R113 ;  /* 0x0000007f80707223 */ /* 0x000fe20000010071 */
[----:B------:R-:W-:Y:S01]  /*0cd0*/  SHF.L.U32 R115, R115, 0x10, RZ ;  /* 0x0000001073737819 */ /* 0x000fe200000006ff */
[----:B0-----:R-:W-:Y:S01]  /*0ce0*/  FADD.FTZ R169, -R4, R122 ;  /* 0x0000007a04a97221 */ /* 0x001fe20000010100 */
[----:B------:R-:W-:Y:S01]  /*0cf0*/  SHF.L.U32 R116, R27, 0x10, RZ ;  /* 0x000000101b747819 */ /* 0x000fe200000006ff */
[----:B------:R-:W-:Y:S01]  /*0d00*/  FADD.FTZ R114, R114, R157 ;  /* 0x0000009d72727221 */ /* 0x000fe20000010000 */
[----:B------:R-:W-:Y:S01]  /*0d10*/  FFMA.FTZ R113, R159, R157, R112 ;  /* 0x0000009d9f717223 */ /* 0x000fe20000010070 */
[----:B------:R-:W-:Y:S02]  /*0d20*/  FMUL.FTZ R169, R6, R169 ;  /* 0x000000a906a97220 */ /* 0x000fe40000410000 */
[----:B------:R-:W-:Y:S01]  /*0d30*/  FMUL.FTZ R167, R116, R115 ;  /* 0x0000007374a77220 */ /* 0x000fe20000410000 */
[----:B------:R-:W-:Y:S01]  /*0d40*/  FADD.FTZ R114, R114, R131 ;  /* 0x0000008372727221 */ /* 0x000fe20000010000 */
[----:B------:R-:W-:-:S03]  /*0d50*/  FFMA.FTZ R112, R132, R131, R113 ;  /* 0x0000008384707223 */ /* 0x000fc60000010071 */
[----:B------:R-:W-:Y:S01]  /*0d60*/  FADD.FTZ R114, R114, R167 ;  /* 0x000000a772727221 */ /* 0x000fe20000010000 */
[C---:B------:R-:W-:Y:S01]  /*0d70*/  FFMA.FTZ R113, R169.reuse, R167, R112 ;  /* 0x000000a7a9717223 */ /* 0x040fe20000010070 */
[----:B------:R-:W-:Y:S01]  /*0d80*/  FADD.FTZ R66, R66, R115 ;  /* 0x0000007342427221 */ /* 0x000fe20000010000 */
[----:B------:R-:W-:Y:S01]  /*0d90*/  FFMA.FTZ R42, R169, R115, R42 ;  /* 0x00000073a92a7223 */ /* 0x000fe2000001002a */
[----:B------:R-:W-:Y:S01]  /*0da0*/  FADD.FTZ R171, R114, R135 ;  /* 0x0000008772ab7221 */ /* 0x000fe20000010000 */
[----:B------:R-:W-:-:S07]  /*0db0*/  FFMA.FTZ R168, R136, R135, R113 ;  /* 0x0000008788a87223 */ /* 0x000fce0000010071 */
.L_x_3771:
[----:B------:R-:W-:Y:S05]  /*0dc0*/  BSYNC.RECONVERGENT B1 ;  /* 0x0000000000017941 */ /* 0x000fea0003800200 */
.L_x_3770:
[----:B------:R-:W-:Y:S04]  /*0dd0*/  BSSY.RECONVERGENT B1, `(.L_x_3772) ;  /* 0x0000061000017945 */ /* 0x000fe80003800200 */
[----:B------:R-:W-:Y:S05]  /*0de0*/  @!P4 BRA `(.L_x_3773) ;  /* 0x00000004007cc947 */ /* 0x000fea0003800000 */
[----:B------:R-:W0:Y:S08]  /*0df0*/  LDC.64 R112, c[0x0][0x428] ;  /* 0x00010a00ff707b82 */ /* 0x000e300000000a00 */
[----:B------:R-:W1:Y:S01]  /*0e00*/  LDC.64 R172, c[0x0][0x3a8] ;  /* 0x0000ea00ffac7b82 */ /* 0x000e620000000a00 */
[----:B0-----:R-:W-:-:S06]  /*0e10*/  IMAD.WIDE.U32 R112, R158, 0x10, R112 ;  /* 0x000000109e707825 */ /* 0x001fcc00078e0070 */
[----:B------:R-:W2:Y:S01]  /*0e20*/  LDG.E.128 R112, desc[UR6][R112.64] ;  /* 0x0000000670707981 */ /* 0x000ea2000c1e1d00 */
[----:B-1----:R-:W-:-:S05]  /*0e30*/  IMAD.WIDE.U32 R172, R0, 0x20, R172 ;  /* 0x0000002000ac7825 */ /* 0x002fca00078e00ac */
[----:B------:R-:W3:Y:S04]  /*0e40*/  LDG.E.128 R116, desc[UR6][R172.64] ;  /* 0x00000006ac747981 */ /* 0x000ee8000c1e1d00 */
[----:B------:R-:W4:Y:S01]  /*0e50*/  LDG.E.128 R120, desc[UR6][R172.64+0x10] ;  /* 0x00001006ac787981 */ /* 0x000f22000c1e1d00 */
[----:B------:R-:W-:-:S04]  /*0e60*/  ISETP.NE.U32.AND P0, PT, RZ, UR10, PT ;  /* 0x0000000aff007c0c */ /* 0x000fc8000bf05070 */
[----:B------:R-:W-:Y:S02]  /*0e70*/  ISETP.NE.AND.EX P0, PT, RZ, UR11, PT, P0 ;  /* 0x0000000bff007c0c */ /* 0x000fe4000bf05300 */
[----:B------:R-:W-:-:S11]  /*0e80*/  PRMT R14, R28, 0x7632, R14 ;  /* 0x000076321c0e7816 */ /* 0x000fd6000000000e */
[----:B------:R-:W0:Y:S01]  /*0e90*/  @P0 LDC.64 R152, c[0x0][0x438] ;  /* 0x00010e00ff980b82 */ /* 0x000e220000000a00 */
[C---:B------:R-:W-:Y:S02]  /*0ea0*/  PRMT R129, R30.reuse, 0x7632, R129 ;  /* 0x000076321e817816 */ /* 0x040fe40000000081 */
[----:B------:R-:W-:Y:S02]  /*0eb0*/  PRMT R133, R31, 0x7632, R133 ;  /* 0x000076321f857816 */ /* 0x000fe40000000085 */
[----:B------:R-:W-:Y:S02]  /*0ec0*/  SHF.L.U32 R129, R129, 0x10, RZ ;  /* 0x0000001081817819 */ /* 0x000fe400000006ff */
[----:B------:R-:W-:Y:S02]  /*0ed0*/  SHF.L.U32 R133, R133, 0x10, RZ ;  /* 0x0000001085857819 */ /* 0x000fe400000006ff */
[----:B------:R-:W-:Y:S01]  /*0ee0*/  SHF.L.U32 R156, R30, 0x10, RZ ;  /* 0x000000101e9c7819 */ /* 0x000fe200000006ff */
[----:B0-----:R-:W-:-:S05]  /*0ef0*/  @P0 IMAD.WIDE.U32 R152, R0, 0x20, R152 ;  /* 0x0000002000980825 */ /* 0x001fca00078e0098 */
[----:B------:R-:W5:Y:S04]  /*0f00*/  @P0 LDG.E.128 R20, desc[UR6][R152.64] ;  /* 0x0000000698140981 */ /* 0x000f68000c1e1d00 */
[----:B------:R0:W5:Y:S02]  /*0f10*/  @P0 LDG.E.128 R16, desc[UR6][R152.64+0x10] ;  /* 0x0000100698100981 */ /* 0x000164000c1e1d00 */
[----:B0-----:R-:W-:Y:S02]  /*0f20*/  SHF.L.U32 R152, R29, 0x10, RZ ;  /* 0x000000101d987819 */ /* 0x001fe400000006ff */
[----:B------:R-:W-:Y:S02]  /*0f30*/  SHF.L.U32 R166, R31, 0x10, RZ ;  /* 0x000000101fa67819 */ /* 0x000fe400000006ff */
[----:B------:R-:W-:-:S02]  /*0f40*/  IADD3 R158, PT, PT, R158, 0x20, RZ ;  /* 0x000000209e9e7810 */ /* 0x000fc40007ffe0ff */
[----:B------:R-:W-:Y:S02]  /*0f50*/  IADD3 R0, PT, PT, R0, 0x20, RZ ;  /* 0x0000002000007810 */ /* 0x000fe40007ffe0ff */
[----:B--2---:R-:W-:-:S04]  /*0f60*/  PRMT R13, R112, 0x7632, R13 ;  /* 0x00007632700d7816 */ /* 0x004fc8000000000d */
[----:B------:R-:W-:Y:S01]  /*0f70*/  SHF.L.U32 R126, R13, 0x10, RZ ;  /* 0x000000100d7e7819 */ /* 0x000fe200000006ff */
[----:B---3--:R-:W-:Y:S01]  /*0f80*/  FADD.FTZ R125, -R4, R117 ;  /* 0x00000075047d7221 */ /* 0x008fe20000010100 */
[----:B------:R-:W-:Y:S01]  /*0f90*/  SHF.L.U32 R117, R14, 0x10, RZ ;  /* 0x000000100e757819 */ /* 0x000fe200000006ff */
[----:B------:R-:W-:Y:S02]  /*0fa0*/  FADD.FTZ R119, -R4, R119 ;  /* 0x0000007704777221 */ /* 0x000fe40000010100 */
[----:B-----5:R-:W-:Y:S01]  /*0fb0*/  FMUL.FTZ R14, R6, R125 ;  /* 0x0000007d060e7220 */ /* 0x020fe20000410000 */
[----:B------:R-:W-:Y:S01]  /*0fc0*/  PRMT R125, R29, 0x7632, R125 ;  /* 0x000076321d7d7816 */ /* 0x000fe2000000007d */
[-C--:B------:R-:W-:Y:S01]  /*0fd0*/  FMUL.FTZ R13, R117, R126.reuse ;  /* 0x0000007e750d7220 */ /* 0x080fe20000410000 */
[----:B------:R-:W-:Y:S01]  /*0fe0*/  PRMT R117, R113, 0x7632, R117 ;  /* 0x0000763271757816 */ /* 0x000fe20000000075 */
[----:B------:R-:W-:Y:S01]  /*0ff0*/  FFMA.FTZ R69, R14, R126, R69 ;  /* 0x0000007e0e457223 */ /* 0x000fe20000010045 */
[----:B------:R-:W-:Y:S01]  /*1000*/  FADD.FTZ R45, R45, R126 ;  /* 0x0000007e2d2d7221 */ /* 0x000fe20000010000 */
[----:B------:R-:W-:Y:S01]  /*1010*/  SHF.L.U32 R125, R125, 0x10, RZ ;  /* 0x000000107d7d7819 */ /* 0x000fe200000006ff */
[----:B------:R-:W-:Y:S01]  /*1020*/  FMUL.FTZ R126, R6, R119 ;  /* 0x00000077067e7220 */ /* 0x000fe20000410000 */
[----:B------:R-:W-:Y:S01]  /*1030*/  SHF.L.U32 R130, R117, 0x10, RZ ;  /* 0x0000001075827819 */ /* 0x000fe200000006ff */
[----:B----4-:R-:W-:Y:S01]  /*1040*/  FADD.FTZ R121, -R4, R121 ;  /* 0x0000007904797221 */ /* 0x010fe20000010100 */
[----:B------:R-:W-:Y:S01]  /*1050*/  PRMT R117, R114, 0x7632, R117 ;  /* 0x0000763272757816 */ /* 0x000fe20000000075 */
[----:B------:R-:W-:-:S02]  /*1060*/  FADD.FTZ R123, -R4, R123 ;  /* 0x0000007b047b7221 */ /* 0x000fc40000010100 */
[-C--:B------:R-:W-:Y:S01]  /*1070*/  FMUL.FTZ R125, R125, R130.reuse ;  /* 0x000000827d7d7220 */ /* 0x080fe20000410000 */
[----:B------:R-:W-:Y:S01]  /*1080*/  FFMA.FTZ R71, R126, R130, R71 ;  /* 0x000000827e477223 */ /* 0x000fe20000010047 */
[----:B------:R-:W-:Y:S01]  /*1090*/  FADD.FTZ R47, R47, R130 ;  /* 0x000000822f2f7221 */ /* 0x000fe20000010000 */
[----:B------:R-:W-:Y:S01]  /*10a0*/  SHF.L.U32 R134, R117, 0x10, RZ ;  /* 0x0000001075867819 */ /* 0x000fe200000006ff */
[----:B------:R-:W-:Y:S01]  /*10b0*/  FMUL.FTZ R130, R6, R121 ;  /* 0x0000007906827220 */ /* 0x000fe20000410000 */
[----:B------:R-:W-:Y:S01]  /*10c0*/  PRMT R117, R115, 0x7632, R117 ;  /* 0x0000763273757816 */ /* 0x000fe20000000075 */
[----:B------:R-:W-:Y:S02]  /*10d0*/  FADD.FTZ R139, -R4, R118 ;  /* 0x00000076048b7221 */ /* 0x000fe40000010100 */
[-C--:B------:R-:W-:Y:S01]  /*10e0*/  FMUL.FTZ R129, R129, R134.reuse ;  /* 0x0000008681817220 */ /* 0x080fe20000410000 */
[----:B------:R-:W-:Y:S01]  /*10f0*/  FADD.FTZ R97, R97, R134 ;  /* 0x0000008661617221 */ /* 0x000fe20000010000 */
[----:B------:R-:W-:Y:S01]  /*1100*/  FFMA.FTZ R73, R130, R134, R73 ;  /* 0x0000008682497223 */ /* 0x000fe20000010049 */
[----:B------:R-:W-:Y:S01]  /*1110*/  SHF.L.U32 R140, R117, 0x10, RZ ;  /* 0x00000010758c7819 */ /* 0x000fe200000006ff */
[C---:B------:R-:W-:Y:S01]  /*1120*/  FMUL.FTZ R134, R6.reuse, R123 ;  /* 0x0000007b06867220 */ /* 0x040fe20000410000 */
[----:B------:R-:W-:Y:S01]  /*1130*/  SHF.L.U32 R113, R113, 0x10, RZ ;  /* 0x0000001071717819 */ /* 0x000fe200000006ff */
[----:B------:R-:W-:Y:S01]  /*1140*/  FMUL.FTZ R139, R6, R139 ;  /* 0x0000008b068b7220 */ /* 0x000fe20000410000 */
[----:B------:R-:W-:Y:S01]  /*1150*/  SHF.L.U32 R117, R112, 0x10, RZ ;  /* 0x0000001070757819 */ /* 0x000fe200000006ff */
[-C--:B------:R-:W-:Y:S01]  /*1160*/  FMUL.FTZ R133, R133, R140.reuse ;  /* 0x0000008c85857220 */ /* 0x080fe20000410000 */
[----:B------:R-:W-:Y:S01]  /*1170*/  FADD.FTZ R99, R99, R140 ;  /* 0x0000008c63637221 */ /* 0x000fe20000010000 */
[----:B------:R-:W-:Y:S01]  /*1180*/  FFMA.FTZ R75, R134, R140, R75 ;  /* 0x0000008c864b7223 */ /* 0x000fe2000001004b */
[----:B------:R-:W-:Y:S01]  /*1190*/  SHF.L.U32 R140, R28, 0x10, RZ ;  /* 0x000000101c8c7819 */ /* 0x000fe200000006ff */
[C---:B------:R-:W-:Y:S01]  /*11a0*/  FADD.FTZ R153, -R4.reuse, R120 ;  /* 0x0000007804997221 */ /* 0x040fe20000010100 */
[----:B------:R-:W-:Y:S01]  /*11b0*/  FADD.FTZ R137, -R4, R116 ;  /* 0x0000007404897221 */ /* 0x000fe20000010100 */
[----:B------:R-:W-:Y:S01]  /*11c0*/  FADD.FTZ R46, R46, R113 ;  /* 0x000000712e2e7221 */ /* 0x000fe20000010000 */
[-C--:B------:R-:W-:Y:S01]  /*11d0*/  FFMA.FTZ R70, R139, R113.reuse, R70 ;  /* 0x000000718b467223 */ /* 0x080fe20000010046 */
[----:B------:R-:W-:Y:S01]  /*11e0*/  FMUL.FTZ R152, R152, R113 ;  /* 0x0000007198987220 */ /* 0x000fe20000410000 */
[----:B------:R-:W-:Y:S01]  /*11f0*/  SHF.L.U32 R113, R114, 0x10, RZ ;  /* 0x0000001072717819 */ /* 0x000fe200000006ff */
[----:B------:R-:W-:Y:S01]  /*1200*/  FMUL.FTZ R140, R140, R117 ;  /* 0x000000758c8c7220 */ /* 0x000fe20000410000 */
[C---:B------:R-:W-:Y:S01]  /*1210*/  FMUL.FTZ R153, R6.reuse, R153 ;  /* 0x0000009906997220 */ /* 0x040fe20000410000 */
[----:B------:R-:W-:-:S02]  /*1220*/  FMUL.FTZ R137, R6, R137 ;  /* 0x0000008906897220 */ /* 0x000fc40000410000 */
        /* <DEDUP_REMOVED lines=8> */
[----:B------:R-:W-:-:S03]  /*12b0*/  FFMA.FTZ R112, R14, R13, R113 ;  /* 0x0000000d0e707223 */ /* 0x000fc60000010071 */
[----:B------:R-:W-:Y:S01]  /*12c0*/  FADD.FTZ R114, R117, R152 ;  /* 0x0000009875727221 */ /* 0x000fe20000010000 */
[----:B------:R-:W-:Y:S01]  /*12d0*/  FFMA.FTZ R113, R139, R152, R112 ;  /* 0x000000988b717223 */ /* 0x000fe20000010070 */
[----:B------:R-:W-:Y:S02]  /*12e0*/  FADD.FTZ R163, -R4, R122 ;  /* 0x0000007a04a37221 */ /* 0x000fe40000010100 */
[----:B------:R-:W-:Y:S01]  /*12f0*/  FADD.FTZ R117, R114, R125 ;  /* 0x0000007d72757221 */ /* 0x000fe20000010000 */
[----:B------:R-:W-:Y:S01]  /*1300*/  FFMA.FTZ R112, R126, R125, R113 ;  /* 0x0000007d7e707223 */ /* 0x000fe20000010071 */
[----:B------:R-:W-:Y:S01]  /*1310*/  SHF.L.U32 R115, R115, 0x10, RZ ;  /* 0x0000001073737819 */ /* 0x000fe200000006ff */
[----:B------:R-:W-:Y:S01]  /*1320*/  FMUL.FTZ R163, R6, R163 ;  /* 0x000000a306a37220 */ /* 0x000fe20000410000 */
[----:B------:R-:W-:Y:S01]  /*1330*/  FADD.FTZ R114, R117, R156 ;  /* 0x0000009c75727221 */ /* 0x000fe20000010000 */
[----:B------:R-:W-:Y:S02]  /*1340*/  FFMA.FTZ R113, R153, R156, R112 ;  /* 0x0000009c99717223 */ /* 0x000fe40000010070 */
[----:B------:R-:W-:Y:S01]  /*1350*/  FADD.FTZ R98, R98, R115 ;  /* 0x0000007362627221 */ /* 0x000fe20000010000 */
[-C--:B------:R-:W-:Y:S01]  /*1360*/  FFMA.FTZ R74, R163, R115.reuse, R74 ;  /* 0x00000073a34a7223 */ /* 0x080fe2000001004a */
[----:B------:R-:W-:Y:S01]  /*1370*/  FMUL.FTZ R166, R166, R115 ;  /* 0x00000073a6a67220 */ /* 0x000fe20000410000 */
[----:B------:R-:W-:Y:S01]  /*1380*/  FADD.FTZ R115, R114, R129 ;  /* 0x0000008172737221 */ /* 0x000fe20000010000 */
[----:B------:R-:W-:-:S03]  /*1390*/  FFMA.FTZ R112, R130, R129, R113 ;  /* 0x0000008182707223 */ /* 0x000fc60000010071 */
[----:B------:R-:W-:Y:S01]  /*13a0*/  FADD.FTZ R114, R115, R166 ;  /* 0x000000a673727221 */ /* 0x000fe20000010000 */
[----:B------:R-:W-:-:S03]  /*13b0*/  FFMA.FTZ R113, R163, R166, R112 ;  /* 0x000000a6a3717223 */ /* 0x000fc60000010070 */
[----:B------:R-:W-:Y:S01]  /*13c0*/  FADD.FTZ R171, R114, R133 ;  /* 0x0000008572ab7221 */ /* 0x000fe20000010000 */
[----:B------:R-:W-:-:S07]  /*13d0*/  FFMA.FTZ R168, R134, R133, R113 ;  /* 0x0000008586a87223 */ /* 0x000fce0000010071 */
.L_x_3773:
[----:B------:R-:W-:Y:S05]  /*13e0*/  BSYNC.RECONVERGENT B1 ;  /* 0x0000000000017941 */ /* 0x000fea0003800200 */
.L_x_3772:
        /* <DEDUP_REMOVED lines=9> */
[----:B------:R-:W-:-:S13]  /*1480*/  ISETP.NE.AND.EX P0, PT, RZ, UR11, PT, P0 ;  /* 0x0000000bff007c0c */ /* 0x000fda000bf05300 */
[----:B------:R-:W0:Y:S01]  /*1490*/  @P0 LDC.64 R142, c[0x0][0x438] ;  /* 0x00010e00ff8e0b82 */ /* 0x000e220000000a00 */
[----:B------:R-:W-:-:S04]  /*14a0*/  PRMT R141, R32, 0x7632, R141 ;  /* 0x00007632208d7816 */ /* 0x000fc8000000008d */
[----:B------:R-:W-:Y:S01]  /*14b0*/  SHF.L.U32 R141, R141, 0x10, RZ ;  /* 0x000000108d8d7819 */ /* 0x000fe200000006ff */
[----:B0-----:R-:W-:-:S05]  /*14c0*/  @P0 IMAD.WIDE.U32 R142, R0, 0x20, R142 ;  /* 0x00000020008e0825 */ /* 0x001fca00078e008e */
[----:B------:R-:W5:Y:S04]  /*14d0*/  @P0 LDG.E.128 R100, desc[UR6][R142.64] ;  /* 0x000000068e640981 */ /* 0x000f68000c1e1d00 */
[----:B------:R0:W5:Y:S02]  /*14e0*/  @P0 LDG.E.128 R104, desc[UR6][R142.64+0x10] ;  /* 0x000010068e680981 */ /* 0x000164000c1e1d00 */
[----:B0-----:R-:W-:-:S04]  /*14f0*/  PRMT R143, R33, 0x7632, R143 ;  /* 0x00007632218f7816 */ /* 0x001fc8000000008f */
[----:B------:R-:W-:Y:S02]  /*1500*/  SHF.L.U32 R143, R143, 0x10, RZ ;  /* 0x000000108f8f7819 */ /* 0x000fe400000006ff */
[----:B------:R-:W-:-:S04]  /*1510*/  PRMT R145, R34, 0x7632, R145 ;  /* 0x0000763222917816 */ /* 0x000fc80000000091 */
[----:B------:R-:W-:Y:S02]  /*1520*/  SHF.L.U32 R145, R145, 0x10, RZ ;  /* 0x0000001091917819 */ /* 0x000fe400000006ff */
[----:B------:R-:W-:Y:S02]  /*1530*/  PRMT R147, R35, 0x7632, R147 ;  /* 0x0000763223937816 */ /* 0x000fe40000000093 */
[----:B------:R-:W-:Y:S02]  /*1540*/  SHF.L.U32 R150, R32, 0x10, RZ ;  /* 0x0000001020967819 */ /* 0x000fe400000006ff */
[----:B------:R-:W-:Y:S02]  /*1550*/  SHF.L.U32 R147, R147, 0x10, RZ ;  /* 0x0000001093937819 */ /* 0x000fe400000006ff */
[----:B------:R-:W-:Y:S02]  /*1560*/  SHF.L.U32 R160, R34, 0x10, RZ ;  /* 0x0000001022a07819 */ /* 0x000fe400000006ff */
[----:B------:R-:W-:-:S02]  /*1570*/  SHF.L.U32 R162, R33, 0x10, RZ ;  /* 0x0000001021a27819 */ /* 0x000fc400000006ff */
[----:B------:R-:W-:Y:S02]  /*1580*/  SHF.L.U32 R164, R35, 0x10, RZ ;  /* 0x0000001023a47819 */ /* 0x000fe400000006ff */
[----:B--2---:R-:W-:-:S04]  /*1590*/  PRMT R0, R120, 0x7632, R0 ;  /* 0x0000763278007816 */ /* 0x004fc80000000000 */
[----:B------:R-:W-:Y:S01]  /*15a0*/  SHF.L.U32 R0, R0, 0x10, RZ ;  /* 0x0000001000007819 */ /* 0x000fe200000006ff */
[----:B---3--:R-:W-:-:S04]  /*15b0*/  FADD.FTZ R113, -R4, R113 ;  /* 0x0000007104717221 */ /* 0x008fc80000010100 */
[----:B-----5:R-:W-:Y:S01]  /*15c0*/  FMUL.FTZ R148, R6, R113 ;  /* 0x0000007106947220 */ /* 0x020fe20000410000 */
[-C--:B------:R-:W-:Y:S01]  /*15d0*/  FMUL.FTZ R141, R141, R0.reuse ;  /* 0x000000008d8d7220 */ /* 0x080fe20000410000 */
[--C-:B------:R-:W-:Y:S02]  /*15e0*/  FADD.FTZ R77, R77, R0.reuse ;  /* 0x000000004d4d7221 */ /* 0x100fe40000010000 */
[----:B------:R-:W-:Y:S01]  /*15f0*/  FFMA.FTZ R53, R148, R0, R53 ;  /* 0x0000000094357223 */ /* 0x000fe20000010035 */
[----:B------:R-:W-:Y:S01]  /*1600*/  PRMT R0, R121, 0x7632, R0 ;  /* 0x0000763279007816 */ /* 0x000fe20000000000 */
[----:B------:R-:W-:-:S03]  /*1610*/  FADD.FTZ R115, -R4, R115 ;  /* 0x0000007304737221 */ /* 0x000fc60000010100 */
[----:B------:R-:W-:Y:S01]  /*1620*/  SHF.L.U32 R0, R0, 0x10, RZ ;  /* 0x0000001000007819 */ /* 0x000fe200000006ff */
[----:B------:R-:W-:Y:S01]  /*1630*/  FMUL.FTZ R142, R6, R115 ;  /* 0x00000073068e7220 */ /* 0x000fe20000410000 */
[----:B----4-:R-:W-:-:S03]  /*1640*/  FADD.FTZ R117, -R4, R117 ;  /* 0x0000007504757221 */ /* 0x010fc60000010100 */
[-C--:B------:R-:W-:Y:S01]  /*1650*/  FMUL.FTZ R143, R143, R0.reuse ;  /* 0x000000008f8f7220 */ /* 0x080fe20000410000 */
[----:B------:R-:W-:Y:S01]  /*1660*/  FFMA.FTZ R55, R142, R0, R55 ;  /* 0x000000008e377223 */ /* 0x000fe20000010037 */
[--C-:B------:R-:W-:Y:S01]  /*1670*/  FADD.FTZ R79, R79, R0.reuse ;  /* 0x000000004f4f7221 */ /* 0x100fe20000010000 */
[----:B------:R-:W-:Y:S01]  /*1680*/  PRMT R0, R122, 0x7632, R0 ;  /* 0x000076327a007816 */ /* 0x000fe20000000000 */
[----:B------:R-:W-:-:S03]  /*1690*/  FMUL.FTZ R144, R6, R117 ;  /* 0x0000007506907220 */ /* 0x000fc60000410000 */
[----:B------:R-:W-:Y:S01]  /*16a0*/  SHF.L.U32 R0, R0, 0x10, RZ ;  /* 0x0000001000007819 */ /* 0x000fe200000006ff */
[----:B------:R-:W-:Y:S01]  /*16b0*/  FADD.FTZ R119, -R4, R119 ;  /* 0x0000007704777221 */ /* 0x000fe20000010100 */
[----:B------:R-:W-:-:S03]  /*16c0*/  SHF.L.U32 R113, R120, 0x10, RZ ;  /* 0x0000001078717819 */ /* 0x000fc600000006ff */
[-C--:B------:R-:W-:Y:S01]  /*16d0*/  FMUL.FTZ R145, R145, R0.reuse ;  /* 0x0000000091917220 */ /* 0x080fe20000410000 */
[----:B------:R-:W-:Y:S01]  /*16e0*/  FFMA.FTZ R57, R144, R0, R57 ;  /* 0x0000000090397223 */ /* 0x000fe20000010039 */
[--C-:B------:R-:W-:Y:S01]  /*16f0*/  FADD.FTZ R81, R81, R0.reuse ;  /* 0x0000000051517221 */ /* 0x100fe20000010000 */
[----:B------:R-:W-:Y:S01]  /*1700*/  PRMT R0, R123, 0x7632, R0 ;  /* 0x000076327b007816 */ /* 0x000fe20000000000 */
[C---:B------:R-:W-:Y:S01]  /*1710*/  FADD.FTZ R151, -R4.reuse, R112 ;  /* 0x0000007004977221 */ /* 0x040fe20000010100 */
[----:B------:R-:W-:Y:S01]  /*1720*/  FADD.FTZ R161, -R4, R116 ;  /* 0x0000007404a17221 */ /* 0x000fe20000010100 */
[----:B------:R-:W-:Y:S01]  /*1730*/  FMUL.FTZ R146, R6, R119 ;  /* 0x0000007706927220 */ /* 0x000fe20000410000 */
[----:B------:R-:W-:Y:S01]  /*1740*/  SHF.L.U32 R0, R0, 0x10, RZ ;  /* 0x0000001000007819 */ /* 0x000fe200000006ff */
[----:B------:R-:W-:Y:S01]  /*1750*/  FMUL.FTZ R151, R6, R151 ;  /* 0x0000009706977220 */ /* 0x000fe20000410000 */
[----:B------:R-:W-:Y:S01]  /*1760*/  FMUL.FTZ R150, R150, R113 ;  /* 0x0000007196967220 */ /* 0x000fe20000410000 */
[----:B------:R-:W-:Y:S01]  /*1770*/  SHF.L.U32 R115, R122, 0x10, RZ ;  /* 0x000000107a737819 */ /* 0x000fe200000006ff */
[----:B------:R-:W-:Y:S01]  /*1780*/  FMUL.FTZ R161, R6, R161 ;  /* 0x000000a106a17220 */ /* 0x000fe20000410000 */
[-C--:B------:R-:W-:Y:S01]  /*1790*/  FMUL.FTZ R147, R147, R0.reuse ;  /* 0x0000000093937220 */ /* 0x080fe20000410000 */
[----:B------:R-:W-:Y:S01]  /*17a0*/  FFMA.FTZ R59, R146, R0, R59 ;  /* 0x00000000923b7223 */ /* 0x000fe2000001003b */
[----:B------:R-:W-:Y:S01]  /*17b0*/  FADD.FTZ R83, R83, R0 ;  /* 0x0000000053537221 */ /* 0x000fe20000010000 */
[----:B------:R-:W-:Y:S01]  /*17c0*/  FADD.FTZ R76, R76, R113 ;  /* 0x000000714c4c7221 */ /* 0x000fe20000010000 */
[----:B------:R-:W-:Y:S01]  /*17d0*/  FFMA.FTZ R52, R151, R113, R52 ;  /* 0x0000007197347223 */ /* 0x000fe20000010034 */
[----:B------:R-:W-:Y:S01]  /*17e0*/  SHF.L.U32 R121, R121, 0x10, RZ ;  /* 0x0000001079797819 */ /* 0x000fe200000006ff */
[----:B------:R-:W-:Y:S01]  /*17f0*/  FADD.FTZ R0, R171, R150 ;  /* 0x00000096ab007221 */ /* 0x000fe20000010000 */
[----:B------:R-:W-:Y:S01]  /*1800*/  FADD.FTZ R155, -R4, R114 ;  /* 0x00000072049b7221 */ /* 0x000fe20000010100 */
[----:B------:R-:W-:Y:S01]  /*1810*/  FFMA.FTZ R113, R151, R150, R168 ;  /* 0x0000009697717223 */ /* 0x000fe200000100a8 */
[----:B------:R-:W-:Y:S01]  /*1820*/  FADD.FTZ R80, R80, R115 ;  /* 0x0000007350507221 */ /* 0x000fe20000010000 */
[-C--:B------:R-:W-:Y:S01]  /*1830*/  FFMA.FTZ R56, R161, R115.reuse, R56 ;  /* 0x00000073a1387223 */ /* 0x080fe20000010038 */
[----:B------:R-:W-:Y:S01]  /*1840*/  FMUL.FTZ R160, R160, R115 ;  /* 0x00000073a0a07220 */ /* 0x000fe20000410000 */
[----:B------:R-:W-:Y:S01]  /*1850*/  FADD.FTZ R115, R0, R141 ;  /* 0x0000008d00737221 */ /* 0x000fe20000010000 */
[----:B------:R-:W-:Y:S01]  /*1860*/  FMUL.FTZ R155, R6, R155 ;  /* 0x0000009b069b7220 */ /* 0x000fe20000410000 */
[----:B------:R-:W-:Y:S01]  /*1870*/  FMUL.FTZ R162, R162, R121 ;  /* 0x00000079a2a27220 */ /* 0x000fe20000410000 */
[----:B------:R-:W-:Y:S01]  /*1880*/  FFMA.FTZ R0, R148, R141, R113 ;  /* 0x0000008d94007223 */ /* 0x000fe20000010071 */
[----:B------:R-:W-:-:S02]  /*1890*/  FADD.FTZ R165, -R4, R118 ;  /* 0x0000007604a57221 */ /* 0x000fc40000010100 */
[----:B------:R-:W-:Y:S01]  /*18a0*/  FADD.FTZ R4, R115, R162 ;  /* 0x000000a273047221 */ /* 0x000fe20000010000 */
[----:B------:R-:W-:-:S03]  /*18b0*/  FFMA.FTZ R113, R155, R162, R0 ;  /* 0x000000a29b717223 */ /* 0x000fc60000010000 */
[----:B------:R-:W-:Y:S01]  /*18c0*/  FADD.FTZ R115, R4, R143 ;  /* 0x0000008f04737221 */ /* 0x000fe20000010000 */
[----:B------:R-:W-:Y:S01]  /*18d0*/  FFMA.FTZ R0, R142, R143, R113 ;  /* 0x0000008f8e007223 */ /* 0x000fe20000010071 */
[----:B------:R-:W-:Y:S02]  /*18e0*/  SHF.L.U32 R123, R123, 0x10, RZ ;  /* 0x000000107b7b7819 */ /* 0x000fe400000006ff */
        /* <DEDUP_REMOVED lines=15> */
.L_x_3769:
[----:B------:R-:W0:Y:S01]  /*19e0*/  S2R R12, SR_TID.X ;  /* 0x00000000000c7919 */ /* 0x000e220000002100 */
[----:B------:R-:W-:Y:S01]  /*19f0*/  MOV R11, UR13 ;  /* 0x0000000d000b7c02 */ /* 0x000fe20008000f00 */
[----:B------:R-:W-:-:S04]  /*1a00*/  UISETP.NE.U32.AND UP0, UPT, UR10, URZ, UPT ;  /* 0x000000ff0a00728c */ /* 0x000fc8000bf05070 */
[----:B------:R-:W-:Y:S01]  /*1a10*/  IMAD R0, R8, R11, RZ ;  /* 0x0000000b08007224 */ /* 0x000fe200078e02ff */
[----:B------:R-:W-:-:S04]  /*1a20*/  UISETP.NE.AND.EX UP0, UPT, UR11, URZ, UPT, UP0 ;  /* 0x000000ff0b00728c */ /* 0x000fc8000bf05300 */
[----:B------:R-:W-:-:S04]  /*1a30*/  SHF.R.S32.HI R113, RZ, 0x1f, R0 ;  /* 0x0000001fff717819 */ /* 0x000fc80000011400 */
[----:B------:R-:W-:Y:S02]  /*1a40*/  LEA.HI R113, R113, R0, RZ, 0x3 ;  /* 0x0000000071717211 */ /* 0x000fe400078f18ff */
[----:B0-----:R-:W-:-:S04]  /*1a50*/  LOP3.LUT R10, R12, 0x1f, RZ, 0xc0, !PT ;  /* 0x0000001f0c0a7812 */ /* 0x001fc800078ec0ff */
[----:B------:R-:W-:Y:S01]  /*1a60*/  LEA.HI.SX32 R2, R113, R10, 0x1d ;  /* 0x0000000a71027211 */ /* 0x000fe200078feaff */
[----:B------:R-:W-:Y:S06]  /*1a70*/  BRA.U !UP0, `(.L_x_3774) ;  /* 0x0000000108487547 */ /* 0x000fec000b800000 */
[C---:B------:R-:W-:Y:S02]  /*1a80*/  ISETP.GE.U32.AND P0, PT, R9.reuse, 0x20, PT ;  /* 0x000000200900780c */ /* 0x040fe40003f06070 */
[C---:B------:R-:W-:Y:S02]  /*1a90*/  ISETP.GE.U32.AND P2, PT, R9.reuse, 0x40, PT ;  /* 0x000000400900780c */ /* 0x040fe40003f46070 */
[----:B------:R-:W-:Y:S02]  /*1aa0*/  ISETP.GE.U32.AND P3, PT, R9, 0x60, PT ;  /* 0x000000600900780c */ /* 0x000fe40003f66070 */
[----:B------:R-:W-:-:S07]  /*1ab0*/  MOV R117, R2 ;  /* 0x0000000200757202 */ /* 0x000fce0000000f00 */
[----:B------:R-:W0:Y:S08]  /*1ac0*/  @P0 LDC.64 R112, c[0x0][0x438] ;  /* 0x00010e00ff700b82 */ /* 0x000e300000000a00 */
[----:B------:R-:W1:Y:S01]  /*1ad0*/  @P2 LDC.64 R114, c[0x0][0x438] ;  /* 0x00010e00ff722b82 */ /* 0x000e620000000a00 */
[----:B0-----:R-:W-:-:S07]  /*1ae0*/  @P0 IMAD.WIDE.U32 R118, R117, 0x20, R112 ;  /* 0x0000002075760825 */ /* 0x001fce00078e0070 */
[----:B------:R-:W0:Y:S01]  /*1af0*/  @P3 LDC.64 R112, c[0x0][0x438] ;  /* 0x00010e00ff703b82 */ /* 0x000e220000000a00 */
[----:B------:R-:W-:Y:S01]  /*1b00*/  @P0 IADD3 R117, PT, PT, R117, 0x20, RZ ;  /* 0x0000002075750810 */ /* 0x000fe20007ffe0ff */
[----:B------:R2:W5:Y:S04]  /*1b10*/  @P0 LDG.E.128 R84, desc[UR6][R118.64] ;  /* 0x0000000676540981 */ /* 0x000568000c1e1d00 */
[C---:B-1----:R-:W-:Y:S01]  /*1b20*/  @P2 IMAD.WIDE.U32 R114, R117.reuse, 0x20, R114 ;  /* 0x0000002075722825 */ /* 0x042fe200078e0072 */
[----:B------:R-:W-:Y:S01]  /*1b30*/  @P2 IADD3 R117, PT, PT, R117, 0x20, RZ ;  /* 0x0000002075752810 */ /* 0x000fe20007ffe0ff */
[----:B------:R2:W5:Y:S04]  /*1b40*/  @P0 LDG.E.128 R88, desc[UR6][R118.64+0x10] ;  /* 0x0000100676580981 */ /* 0x000568000c1e1d00 */
[----:B------:R2:W5:Y:S04]  /*1b50*/  @P2 LDG.E.128 R20, desc[UR6][R114.64] ;  /* 0x0000000672142981 */ /* 0x000568000c1e1d00 */
[----:B------:R2:W5:Y:S01]  /*1b60*/  @P2 LDG.E.128 R16, desc[UR6][R114.64+0x10] ;  /* 0x0000100672102981 */ /* 0x000562000c1e1d00 */
[----:B0-----:R-:W-:-:S05]  /*1b70*/  @P3 IMAD.WIDE.U32 R112, R117, 0x20, R112 ;  /* 0x0000002075703825 */ /* 0x001fca00078e0070 */
[----:B------:R2:W5:Y:S04]  /*1b80*/  @P3 LDG.E.128 R100, desc[UR6][R112.64] ;  /* 0x0000000670643981 */ /* 0x000568000c1e1d00 */
[----:B------:R2:W5:Y:S02]  /*1b90*/  @P3 LDG.E.128 R104, desc[UR6][R112.64+0x10] ;  /* 0x0000100670683981 */ /* 0x000564000c1e1d00 */
.L_x_3774:
[----:B------:R-:W-:Y:S05]  /*1ba0*/  BSYNC.RECONVERGENT B0 ;  /* 0x0000000000007941 */ /* 0x000fea0003800200 */
.L_x_3768:
[----:B------:R-:W-:Y:S01]  /*1bb0*/  UMOV UR4, 0xffffffff ;  /* 0xffffffff00047882 */ /* 0x000fe20000000000 */
[----:B-----5:R-:W-:Y:S02]  /*1bc0*/  ISETP.GE.AND P2, PT, R5, 0x1, PT ;  /* 0x000000010500780c */ /* 0x020fe40003f46270 */
[----:B------:R-:W-:Y:S11]  /*1bd0*/  BRA.DIV UR4, `(.L_x_3775) ;  /* 0x0000005204607947 */ /* 0x000ff6000b800000 */
[----:B------:R-:W0:Y:S04]  /*1be0*/  SHFL.BFLY PT, R0, R171, 0x1, 0x1f ;  /* 0x0c201f00ab007f89 */ /* 0x000e2800000e0000 */
[----:B--2---:R-:W1:Y:S01]  /*1bf0*/  SHFL.BFLY PT, R115, R168, 0x1, 0x1f ;  /* 0x0c201f00a8737f89 */ /* 0x004e6200000e0000 */
        /* <DEDUP_REMOVED lines=16> */
.L_x_3893:
[----:B------:R-:W-:Y:S01]  /*1d00*/  @P2 IADD3 R0, PT, PT, R5, -0x1, RZ ;  /* 0xffffffff05002810 */ /* 0x000fe20007ffe0ff */
[----:B-1----:R-:W-:Y:S01]  /*1d10*/  FADD.FTZ R117, R112, R115 ;  /* 0x0000007370757221 */ /* 0x002fe20000010000 */
[----:B------:R-:W-:Y:S01]  /*1d20*/  ISETP.GE.U32.AND P3, PT, R9, 0x20, PT ;  /* 0x000000200900780c */ /* 0x000fe20003f66070 */
[----:B------:R-:W-:Y:S01]  /*1d30*/  HFMA2 R115, -RZ, RZ, 0, 0 ;  /* 0x00000000ff737431 */ /* 0x000fe200000001ff */
[----:B------:R-:W-:Y:S01]  /*1d40*/  ISETP.NE.AND P0, PT, RZ, UR8, PT ;  /* 0x00000008ff007c0c */ /* 0x000fe2000bf05270 */
[----:B------:R-:W-:Y:S02]  /*1d50*/  @P2 IMAD R4, R0, R11, RZ ;  /* 0x0000000b00042224 */ /* 0x000fe400078e02ff */
[----:B------:R-:W-:Y:S01]  /*1d60*/  FMUL.FTZ R117, R117, UR9 ;  /* 0x0000000975757c20 */ /* 0x000fe20008410000 */
[----:B--2---:R-:W-:Y:S01]  /*1d70*/  FADD.FTZ R0, R120, R121 ;  /* 0x0000007978007221 */ /* 0x004fe20000010000 */
[----:B------:R-:W-:Y:S01]  /*1d80*/  BSSY.RECONVERGENT B1, `(.L_x_3776) ;  /* 0x000016c000017945 */ /* 0x000fe20003800200 */
[----:B------:R-:W-:-:S02]  /*1d90*/  @P2 SHF.R.S32.HI R5, RZ, 0x1f, R4 ;  /* 0x0000001fff052819 */ /* 0x000fc40000011404 */
[----:B------:R-:W-:Y:S01]  /*1da0*/  FMUL.FTZ R0, R0, UR9 ;  /* 0x0000000900007c20 */ /* 0x000fe20008410000 */
[----:B------:R-:W-:Y:S02]  /*1db0*/  FSEL R117, R117, RZ, !P0 ;  /* 0x000000ff75757208 */ /* 0x000fe40004000000 */
[----:B------:R-:W-:-:S04]  /*1dc0*/  @P2 LEA.HI R5, R5, R4, RZ, 0x3 ;  /* 0x0000000405052211 */ /* 0x000fc800078f18ff */
        /* <DEDUP_REMOVED lines=18> */
[----:B------:R-:W-:-:S05]  /*1ef0*/  FMUL.FTZ R113, R113, UR12 ;  /* 0x0000000c71717c20 */ /* 0x000fca0008410000 */
[----:B------:R-:W-:-:S04]  /*1f00*/  F2FP.BF16.F32.PACK_AB R113, RZ, R113 ;  /* 0x00000071ff71723e */ /* 0x000fc800000010ff */
[----:B------:R-:W-:-:S07]  /*1f10*/  PRMT R108, R113, 0x7610, R108 ;  /* 0x00007610716c7816 */ /* 0x000fce000000006c */
.L_x_3782:
[----:B------:R-:W-:Y:S05]  /*1f20*/  BSYNC.RECONVERGENT B2 ;  /* 0x0000000000027941 */ /* 0x000fea0003800200 */
.L_x_3781:
[----:B------:R-:W-:Y:S04]  /*1f30*/  BSSY.RECONVERGENT B2, `(.L_x_3783) ;  /* 0x000000a000027945 */ /* 0x000fe80003800200 */
[----:B------:R-:W-:Y:S05]  /*1f40*/  @!P2 BRA `(.L_x_3784) ;  /* 0x000000000020a947 */ /* 0x000fea0003800000 */
[----:B0-----:R-:W-:Y:S01]  /*1f50*/  FFMA.FTZ R112, R124, R0, R117 ;  /* 0x000000007c707223 */ /* 0x001fe20000010075 */
[----:B------:R-:W-:-:S03]  /*1f60*/  ISETP.GT.AND P0, PT, R7, RZ, PT ;  /* 0x000000ff0700720c */ /* 0x000fc60003f04270 */
[----:B------:R-:W-:-:S04]  /*1f70*/  FADD.FTZ R113, R15, -R112 ;  /* 0x800000700f717221 */ /* 0x000fc80000010000 */
[----:B------:R-:W-:-:S05]  /*1f80*/  FMUL.FTZ R113, R6, R113 ;  /* 0x0000007106717220 */ /* 0x000fca0000410000 */
[----:B------:R-:W-:-:S05]  /*1f90*/  FSEL R113, R113, RZ, P0 ;  /* 0x000000ff71717208 */ /* 0x000fca0000000000 */
[----:B------:R-:W-:-:S05]  /*1fa0*/  FMUL.FTZ R113, R113, UR12 ;  /* 0x0000000c71717c20 */ /* 0x000fca0008410000 */
[----:B------:R-:W-:-:S04]  /*1fb0*/  F2FP.BF16.F32.PACK_AB R113, RZ, R113 ;  /* 0x00000071ff71723e */ /* 0x000fc800000010ff */
[----:B------:R-:W-:-:S07]  /*1fc0*/  PRMT R108, R108, 0x5410, R113 ;  /* 0x000054106c6c7816 */ /* 0x000fce0000000071 */
.L_x_3784:
[----:B------:R-:W-:Y:S05]  /*1fd0*/  BSYNC.RECONVERGENT B2 ;  /* 0x0000000000027941 */ /* 0x000fea0003800200 */
.L_x_3783:
        /* <DEDUP_REMOVED lines=10> */
.L_x_3786:
[----:B------:R-:W-:Y:S05]  /*2080*/  BSYNC.RECONVERGENT B2 ;  /* 0x0000000000027941 */ /* 0x000fea0003800200 */
.L_x_3785:
        /* <DEDUP_REMOVED lines=10> */
.L_x_3788:
[----:B------:R-:W-:Y:S05]  /*2130*/  BSYNC.RECONVERGENT B2 ;  /* 0x0000000000027941 */ /* 0x000fea0003800200 */
.L_x_3787:
        /* <DEDUP_REMOVED lines=10> */
.L_x_3790:
[----:B------:R-:W-:Y:S05]  /*21e0*/  BSYNC.RECONVERGENT B2 ;  /* 0x0000000000027941 */ /* 0x000fea0003800200 */
.L_x_3789:
        /* <DEDUP_REMOVED lines=10> */
.L_x_3792:
[----:B------:R-:W-:Y:S05]  /*2290*/  BSYNC.RECONVERGENT B2 ;  /* 0x0000000000027941 */ /* 0x000fea0003800200 */
.L_x_3791:
        /* <DEDUP_REMOVED lines=10> */
.L_x_3794:
[----:B------:R-:W-:Y:S05]  /*2340*/  BSYNC.RECONVERGENT B2 ;  /* 0x0000000000027941 */ /* 0x000fea0003800200 */
.L_x_3793:
        /* <DEDUP_REMOVED lines=10> */
.L_x_3780:
[-CC-:B------:R-:W-:Y:S01]  /*23f0*/  FFMA.FTZ R48, R169, R0.reuse, R117.reuse ;  /* 0x00000000a9307223 */ /* 0x180fe20000010075 */
[-CC-:B------:R-:W-:Y:S01]  /*2400*/  FFMA.FTZ R50, R132, R0.reuse, R117.reuse ;  /* 0x0000000084327223 */ /* 0x180fe20000010075 */
[-CC-:B------:R-:W-:Y:S01]  /*2410*/  FFMA.FTZ R113, R149, R0.reuse, R117.reuse ;  /* 0x0000000095717223 */ /* 0x180fe20000010075 */
[-CC-:B------:R-:W-:Y:S01]  /*2420*/  FFMA.FTZ R121, R3, R0.reuse, R117.reuse ;  /* 0x0000000003797223 */ /* 0x180fe20000010075 */
[----:B------:R-:W-:Y:S01]  /*2430*/  FADD.FTZ R49, R167, -R48 ;  /* 0x80000030a7317221 */ /* 0x000fe20000010000 */
[----:B------:R-:W-:Y:S01]  /*2440*/  FADD.FTZ R51, R131, -R50 ;  /* 0x8000003283337221 */ /* 0x000fe20000010000 */
[-CC-:B------:R-:W-:Y:S01]  /*2450*/  FFMA.FTZ R48, R159, R0.reuse, R117.reuse ;  /* 0x000000009f307223 */ /* 0x180fe20000010075 */
[-C--:B------:R-:W-:Y:S01]  /*2460*/  FFMA.FTZ R50, R128, R0.reuse, R117 ;  /* 0x0000000080327223 */ /* 0x080fe20000010075 */
[----:B------:R-:W-:Y:S01]  /*2470*/  FADD.FTZ R113, R154, -R113 ;  /* 0x800000719a717221 */ /* 0x000fe20000010000 */
[----:B------:R-:W-:Y:S01]  /*2480*/  FADD.FTZ R121, R138, -R121 ;  /* 0x800000798a797221 */ /* 0x000fe20000010000 */
[----:B------:R-:W-:Y:S01]  /*2490*/  FADD.FTZ R93, R157, -R48 ;  /* 0x800000309d5d7221 */ /* 0x000fe20000010000 */
[----:B------:R-:W-:Y:S01]  /*24a0*/  FADD.FTZ R95, R127, -R50 ;  /* 0x800000327f5f7221 */ /* 0x000fe20000010000 */
[-CC-:B------:R-:W-:Y:S01]  /*24b0*/  FFMA.FTZ R48, R124, R0.reuse, R117.reuse ;  /* 0x000000007c307223 */ /* 0x180fe20000010075 */
[----:B------:R-:W-:Y:S01]  /*24c0*/  FFMA.FTZ R50, R136, R0, R117 ;  /* 0x0000000088327223 */ /* 0x000fe20000010075 */
[C---:B------:R-:W-:Y:S01]  /*24d0*/  FMUL.FTZ R51, R6.reuse, R51 ;  /* 0x0000003306337220 */ /* 0x040fe20000410000 */
[----:B------:R-:W-:Y:S01]  /*24e0*/  ISETP.GT.AND P0, PT, R7, RZ, PT ;  /* 0x000000ff0700720c */ /* 0x000fe20003f04270 */
        /* <DEDUP_REMOVED lines=9> */
[----:B------:R-:W-:Y:S01]  /*2580*/  BSSY.RECONVERGENT B2, `(.L_x_3796) ;  /* 0x0000012000027945 */ /* 0x000fe20003800200 */
[----:B------:R-:W-:-:S02]  /*2590*/  FSEL R93, R51, RZ, P0 ;  /* 0x000000ff335d7208 */ /* 0x000fc40000000000 */
[----:B------:R-:W-:Y:S02]  /*25a0*/  FSEL R94, R49, RZ, P0 ;  /* 0x000000ff315e7208 */ /* 0x000fe40000000000 */
[----:B------:R-:W-:Y:S02]  /*25b0*/  FSEL R51, R95, RZ, P0 ;  /* 0x000000ff5f337208 */ /* 0x000fe40000000000 */
[----:B------:R-:W-:Y:S02]  /*25c0*/  FSEL R92, R92, RZ, P0 ;  /* 0x000000ff5c5c7208 */ /* 0x000fe40000000000 */
[----:B------:R-:W-:Y:S02]  /*25d0*/  FSEL R50, R50, RZ, P0 ;  /* 0x000000ff32327208 */ /* 0x000fe40000000000 */
[----:B------:R-:W-:Y:S02]  /*25e0*/  FSEL R49, R119, RZ, P0 ;  /* 0x000000ff77317208 */ /* 0x000fe40000000000 */
[----:B------:R-:W-:-:S02]  /*25f0*/  FSEL R48, R48, RZ, P0 ;  /* 0x000000ff30307208 */ /* 0x000fc40000000000 */
[----:B------:R-:W-:Y:S01]  /*2600*/  FSEL R95, R123, RZ, P0 ;  /* 0x000000ff7b5f7208 */ /* 0x000fe20000000000 */
        /* <DEDUP_REMOVED lines=9> */
.L_x_3797:
[----:B------:R-:W-:Y:S05]  /*26a0*/  BSYNC.RECONVERGENT B2 ;  /* 0x0000000000027941 */ /* 0x000fea0003800200 */
.L_x_3796:
        /* <DEDUP_REMOVED lines=10> */
.L_x_3799:
[----:B------:R-:W-:Y:S05]  /*2750*/  BSYNC.RECONVERGENT B2 ;  /* 0x0000000000027941 */ /* 0x000fea0003800200 */
.L_x_3798:
        /* <DEDUP_REMOVED lines=10> */
.L_x_3801:
[----:B------:R-:W-:Y:S05]  /*2800*/  BSYNC.RECONVERGENT B2 ;  /* 0x0000000000027941 */ /* 0x000fea0003800200 */
.L_x_3800:
        /* <DEDUP_REMOVED lines=10> */
.L_x_3803:
[----:B------:R-:W-:Y:S05]  /*28b0*/  BSYNC.RECONVERGENT B2 ;  /* 0x0000000000027941 */ /* 0x000fea0003800200 */
.L_x_3802:
        /* <DEDUP_REMOVED lines=10> */
.L_x_3805:
[----:B------:R-:W-:Y:S05]  /*2960*/  BSYNC.RECONVERGENT B2 ;  /* 0x0000000000027941 */ /* 0x000fea0003800200 */
.L_x_3804:
        /* <DEDUP_REMOVED lines=10> */
.L_x_3807:
[----:B------:R-:W-:Y:S05]  /*2a10*/  BSYNC.RECONVERGENT B2 ;  /* 0x0000000000027941 */ /* 0x000fea0003800200 */
.L_x_3806:
        /* <DEDUP_REMOVED lines=10> */
.L_x_3809:
[----:B------:R-:W-:Y:S05]  /*2ac0*/  BSYNC.RECONVERGENT B2 ;  /* 0x0000000000027941 */ /* 0x000fea0003800200 */
.L_x_3808:
[----:B------:R-:W-:Y:S05]  /*2ad0*/  @!P2 BRA `(.L_x_3795) ;  /* 0x000000080028a947 */ /* 0x000fea0003800000 */
[----:B0-----:R-:W-:-:S05]  /*2ae0*/  FMUL.FTZ R112, R95, UR12 ;  /* 0x0000000c5f707c20 */ /* 0x001fca0008410000 */
[----:B------:R-:W-:-:S04]  /*2af0*/  F2FP.BF16.F32.PACK_AB R112, RZ, R112 ;  /* 0x00000070ff70723e */ /* 0x000fc800000010ff */
[----:B------:R-:W-:Y:S01]  /*2b00*/  PRMT R111, R111, 0x5410, R112 ;  /* 0x000054106f6f7816 */ /* 0x000fe20000000070 */
[----:B------:R-:W-:Y:S06]  /*2b10*/  BRA `(.L_x_3795) ;  /* 0x0000000800187947 */ /* 0x000fec0003800000 */
.L_x_3779:
[----:B------:R-:W-:Y:S02]  /*2b20*/  MOV R4, UR14 ;  /* 0x0000000e00047c02 */ /* 0x000fe40008000f00 */
[----:B------:R-:W-:Y:S02]  /*2b30*/  MOV R5, UR15 ;  /* 0x0000000f00057c02 */ /* 0x000fe40008000f00 */
[----:B------:R-:W-:-:S04]  /*2b40*/  ISETP.NE.U32.AND P0, PT, R4, RZ, PT ;  /* 0x000000ff0400720c */ /* 0x000fc80003f05070 */
[----:B------:R-:W-:-:S13]  /*2b50*/  ISETP.NE.AND.EX P0, PT, R5, RZ, PT, P0 ;  /* 0x000000ff0500720c */ /* 0x000fda0003f05300 */
[----:B------:R-:W-:Y:S05]  /*2b60*/  @P0 BRA `(.L_x_3810) ;  /* 0x0000000400040947 */ /* 0x000fea0003800000 */
[----:B------:R-:W1:Y:S01]  /*2b70*/  @P2 LDC R119, c[0x0][0x40c] ;  /* 0x00010300ff772b82 */ /* 0x000e620000000800 */
[--C-:B------:R-:W-:Y:S01]  /*2b80*/  @P1 FFMA.FTZ R113, R3, R0, R117.reuse ;  /* 0x0000000003711223 */ /* 0x100fe20000010075 */
[----:B0-----:R-:W-:Y:S01]  /*2b90*/  MOV R112, R84 ;  /* 0x0000005400707202 */ /* 0x001fe20000000f00 */
[----:B------:R-:W-:Y:S02]  /*2ba0*/  @P1 FFMA.FTZ R116, R128, R0, R117 ;  /* 0x0000000080741223 */ /* 0x000fe40000010075 */
[----:B------:R-:W-:Y:S02]  /*2bb0*/  @P1 FADD.FTZ R113, R138, -R113 ;  /* 0x800000718a711221 */ /* 0x000fe40000010000 */
[----:B------:R-:W-:Y:S02]  /*2bc0*/  @P1 FADD.FTZ R116, R127, -R116 ;  /* 0x800000747f741221 */ /* 0x000fe40000010000 */
[----:B------:R-:W-:-:S04]  /*2bd0*/  @P1 FFMA.FTZ R112, R6, R113, R84 ;  /* 0x0000007106701223 */ /* 0x000fc80000010054 */
[----:B-1----:R-:W-:Y:S01]  /*2be0*/  @P2 FMUL.FTZ R113, R112, R119 ;  /* 0x0000007770712220 */ /* 0x002fe20000410000 */
[----:B------:R-:W-:Y:S01]  /*2bf0*/  @P1 FFMA.FTZ R112, R124, R0, R117 ;  /* 0x000000007c701223 */ /* 0x000fe20000010075 */
[----:B------:R-:W0:Y:S03]  /*2c00*/  @P2 LDC R119, c[0x0][0x40c] ;  /* 0x00010300ff772b82 */ /* 0x000e260000000800 */
[----:B------:R-:W-:Y:S01]  /*2c10*/  @P1 FADD.FTZ R114, R15, -R112 ;  /* 0x800000700f721221 */ /* 0x000fe20000010000 */
[----:B------:R-:W-:Y:S02]  /*2c20*/  MOV R112, R85 ;  /* 0x0000005500707202 */ /* 0x000fe40000000f00 */
[----:B------:R-:W-:Y:S01]  /*2c30*/  @P2 F2FP.BF16.F32.PACK_AB R113, RZ, R113 ;  /* 0x00000071ff71223e */ /* 0x000fe200000010ff */
[----:B------:R-:W-:Y:S01]  /*2c40*/  @P1 FFMA.FTZ R112, R6, R114, R85 ;  /* 0x0000007206701223 */ /* 0x000fe20000010055 */
[----:B------:R-:W-:-:S02]  /*2c50*/  MOV R114, R86 ;  /* 0x0000005600727202 */ /* 0x000fc40000000f00 */
[----:B------:R-:W-:Y:S02]  /*2c60*/  @P2 PRMT R108, R113, 0x7610, R108 ;  /* 0x00007610716c2816 */ /* 0x000fe4000000006c */
[----:B------:R-:W-:Y:S01]  /*2c70*/  MOV R113, R87 ;  /* 0x0000005700717202 */ /* 0x000fe20000000f00 */
[----:B------:R-:W-:Y:S02]  /*2c80*/  @P1 FFMA.FTZ R113, R6, R116, R87 ;  /* 0x0000007406711223 */ /* 0x000fe40000010057 */
[----:B------:R-:W1:Y:S01]  /*2c90*/  @P2 LDC R116, c[0x0][0x40c] ;  /* 0x00010300ff742b82 */ /* 0x000e620000000800 */
[----:B0-----:R-:W-:Y:S01]  /*2ca0*/  @P2 FMUL.FTZ R112, R112, R119 ;  /* 0x0000007770702220 */ /* 0x001fe20000410000 */
[----:B------:R-:W-:-:S04]  /*2cb0*/  @P1 FFMA.FTZ R119, R149, R0, R117 ;  /* 0x0000000095771223 */ /* 0x000fc80000010075 */
[----:B------:R-:W-:Y:S01]  /*2cc0*/  @P1 FADD.FTZ R119, R154, -R119 ;  /* 0x800000779a771221 */ /* 0x000fe20000010000 */
[----:B------:R-:W-:-:S03]  /*2cd0*/  @P2 F2FP.BF16.F32.PACK_AB R112, RZ, R112 ;  /* 0x00000070ff70223e */ /* 0x000fc600000010ff */
[----:B------:R-:W-:Y:S01]  /*2ce0*/  @P1 FFMA.FTZ R114, R6, R119, R86 ;  /* 0x0000007706721223 */ /* 0x000fe20000010056 */
[----:B------:R-:W-:Y:S01]  /*2cf0*/  @P2 PRMT R108, R108, 0x5410, R112 ;  /* 0x000054106c6c2816 */ /* 0x000fe20000000070 */
[----:B------:R-:W0:Y:S01]  /*2d00*/  @P2 LDC R119, c[0x0][0x40c] ;  /* 0x00010300ff772b82 */ /* 0x000e220000000800 */
[----:B------:R-:W-:Y:S01]  /*2d10*/  @P1 FFMA.FTZ R112, R159, R0, R117 ;  /* 0x000000009f701223 */ /* 0x000fe20000010075 */
[----:B-1----:R-:W-:-:S05]  /*2d20*/  @P2 FMUL.FTZ R113, R113, R116 ;  /* 0x0000007471712220 */ /* 0x002fca0000410000 */
[----:B------:R-:W-:Y:S01]  /*2d30*/  @P2 F2FP.BF16.F32.PACK_AB R113, RZ, R113 ;  /* 0x00000071ff71223e */ /* 0x000fe200000010ff */
[----:B0-----:R-:W-:Y:S01]  /*2d40*/  @P2 FMUL.FTZ R114, R114, R119 ;  /* 0x0000007772722220 */ /* 0x001fe20000410000 */
[----:B------:R-:W-:Y:S01]  /*2d50*/  @P1 FADD.FTZ R119, R157, -R112 ;  /* 0x800000709d771221 */ /* 0x000fe20000010000 */
[----:B------:R-:W-:-:S03]  /*2d60*/  MOV R112, R88 ;  /* 0x0000005800707202 */ /* 0x000fc60000000f00 */
[----:B------:R-:W-:Y:S01]  /*2d70*/  @P2 F2FP.BF16.F32.PACK_AB R114, RZ, R114 ;  /* 0x00000072ff72223e */ /* 0x000fe200000010ff */
[----:B------:R-:W-:Y:S02]  /*2d80*/  @P1 FFMA.FTZ R112, R6, R119, R88 ;  /* 0x0000007706701223 */ /* 0x000fe40000010058 */
[----:B------:R-:W0:Y:S01]  /*2d90*/  @P2 LDC R119, c[0x0][0x40c] ;  /* 0x00010300ff772b82 */ /* 0x000e220000000800 */
[----:B------:R-:W-:Y:S01]  /*2da0*/  @P2 PRMT R109, R114, 0x7610, R109 ;  /* 0x00007610726d2816 */ /* 0x000fe2000000006d */
[----:B------:R-:W-:-:S03]  /*2db0*/  @P1 FFMA.FTZ R114, R132, R0, R117 ;  /* 0x0000000084721223 */ /* 0x000fc60000010075 */
[----:B------:R-:W-:Y:S01]  /*2dc0*/  @P2 PRMT R109, R109, 0x5410, R113 ;  /* 0x000054106d6d2816 */ /* 0x000fe20000000071 */
[----:B------:R-:W-:Y:S01]  /*2dd0*/  @P1 FADD.FTZ R114, R131, -R114 ;  /* 0x8000007283721221 */ /* 0x000fe20000010000 */
[----:B------:R-:W-:-:S03]  /*2de0*/  MOV R113, R89 ;  /* 0x0000005900717202 */ /* 0x000fc60000000f00 */
[----:B------:R-:W-:Y:S02]  /*2df0*/  @P1 FFMA.FTZ R113, R6, R114, R89 ;  /* 0x0000007206711223 */ /* 0x000fe40000010059 */
[----:B------:R-:W1:Y:S01]  /*2e00*/  @P2 LDC R114, c[0x0][0x40c] ;  /* 0x00010300ff722b82 */ /* 0x000e620000000800 */
[----:B0-----:R-:W-:-:S05]  /*2e10*/  @P2 FMUL.FTZ R112, R112, R119 ;  /* 0x0000007770702220 */ /* 0x001fca0000410000 */
[----:B------:R-:W-:-:S04]  /*2e20*/  @P2 F2FP.BF16.F32.PACK_AB R112, RZ, R112 ;  /* 0x00000070ff70223e */ /* 0x000fc800000010ff */
[----:B------:R-:W-:Y:S01]  /*2e30*/  @P2 PRMT R110, R112, 0x7610, R110 ;  /* 0x00007610706e2816 */ /* 0x000fe2000000006e */
[----:B-1----:R-:W-:Y:S01]  /*2e40*/  @P2 FMUL.FTZ R113, R113, R114 ;  /* 0x0000007271712220 */ /* 0x002fe20000410000 */
[----:B------:R-:W-:-:S04]  /*2e50*/  @P1 FFMA.FTZ R114, R169, R0, R117 ;  /* 0x00000000a9721223 */ /* 0x000fc80000010075 */
[----:B------:R-:W-:Y:S01]  /*2e60*/  @P1 FADD.FTZ R119, R167, -R114 ;  /* 0x80000072a7771221 */ /* 0x000fe20000010000 */
[----:B------:R-:W-:Y:S02]  /*2e70*/  MOV R114, R90 ;  /* 0x0000005a00727202 */ /* 0x000fe40000000f00 */
[----:B------:R-:W-:Y:S01]  /*2e80*/  @P2 F2FP.BF16.F32.PACK_AB R113, RZ, R113 ;  /* 0x00000071ff71223e */ /* 0x000fe200000010ff */
[----:B------:R-:W-:Y:S02]  /*2e90*/  @P1 FFMA.FTZ R114, R6, R119, R90 ;  /* 0x0000007706721223 */ /* 0x000fe4000001005a */
[----:B------:R-:W0:Y:S01]  /*2ea0*/  @P2 LDC R119, c[0x0][0x40c] ;  /* 0x00010300ff772b82 */ /* 0x000e220000000800 */
[----:B------:R-:W-:Y:S01]  /*2eb0*/  @P2 PRMT R110, R110, 0x5410, R113 ;  /* 0x000054106e6e2816 */ /* 0x000fe20000000071 */
[----:B0-----:R-:W-:-:S05]  /*2ec0*/  @P2 FMUL.FTZ R114, R114, R119 ;  /* 0x0000007772722220 */ /* 0x001fca0000410000 */
[----:B------:R-:W-:-:S04]  /*2ed0*/  @P2 F2FP.BF16.F32.PACK_AB R114, RZ, R114 ;  /* 0x00000072ff72223e */ /* 0x000fc800000010ff */
[----:B------:R-:W-:Y:S01]  /*2ee0*/  @P2 PRMT R111, R114, 0x7610, R111 ;  /* 0x00007610726f2816 */ /* 0x000fe2000000006f */
[----:B------:R-:W-:Y:S06]  /*2ef0*/  @!P2 BRA `(.L_x_3795) ;  /* 0x000000040020a947 */ /* 0x000fec0003800000 */
[----:B------:R-:W-:-:S04]  /*2f00*/  @P1 FFMA.FTZ R112, R136, R0, R117 ;  /* 0x0000000088701223 */ /* 0x000fc80000010075 */
[----:B------:R-:W-:Y:S01]  /*2f10*/  @P1 FADD.FTZ R113, R135, -R112 ;  /* 0x8000007087711221 */ /* 0x000fe20000010000 */
[----:B------:R-:W-:-:S03]  /*2f20*/  MOV R112, R91 ;  /* 0x0000005b00707202 */ /* 0x000fc60000000f00 */
[----:B------:R-:W-:-:S04]  /*2f30*/  @P1 FFMA.FTZ R112, R6, R113, R91 ;  /* 0x0000007106701223 */ /* 0x000fc8000001005b */
[----:B------:R-:W-:-:S05]  /*2f40*/  FMUL.FTZ R112, R112, UR12 ;  /* 0x0000000c70707c20 */ /* 0x000fca0008410000 */
[----:B------:R-:W-:-:S04]  /*2f50*/  F2FP.BF16.F32.PACK_AB R112, RZ, R112 ;  /* 0x00000070ff70723e */ /* 0x000fc800000010ff */
[----:B------:R-:W-:Y:S01]  /*2f60*/  PRMT R111, R111, 0x5410, R112 ;  /* 0x000054106f6f7816 */ /* 0x000fe20000000070 */
[----:B------:R-:W-:Y:S06]  /*2f70*/  BRA `(.L_x_3795) ;  /* 0x0000000400007947 */ /* 0x000fec0003800000 */
.L_x_3810:
[----:B------:R-:W1:Y:S01]  /*2f80*/  @P2 LDC R93, c[0x0][0x40c] ;  /* 0x00010300ff5d2b82 */ /* 0x000e620000000800 */
[-CC-:B------:R-:W-:Y:S01]  /*2f90*/  @P1 FFMA.FTZ R48, R136, R0.reuse, R117.reuse ;  /* 0x0000000088301223 */ /* 0x180fe20000010075 */
[----:B------:R-:W-:Y:S01]  /*2fa0*/  MOV R95, R91 ;  /* 0x0000005b005f7202 */ /* 0x000fe20000000f00 */
[--C-:B------:R-:W-:Y:S01]  /*2fb0*/  @P1 FFMA.FTZ R50, R124, R0, R117.reuse ;  /* 0x000000007c321223 */ /* 0x100fe20000010075 */
[----:B------:R-:W-:Y:S01]  /*2fc0*/  MOV R94, R90 ;  /* 0x0000005a005e7202 */ /* 0x000fe20000000f00 */
[----:B------:R-:W-:Y:S01]  /*2fd0*/  @P1 FADD.FTZ R48, R135, -R48 ;  /* 0x8000003087301221 */ /* 0x000fe20000010000 */
[----:B------:R-:W-:Y:S01]  /*2fe0*/  @P1 FFMA.FTZ R51, R149, R0, R117 ;  /* 0x0000000095331223 */ /* 0x000fe20000010075 */
[----:B------:R-:W-:Y:S01]  /*2ff0*/  @P1 FADD.FTZ R50, R15, -R50 ;  /* 0x800000320f321221 */ /* 0x000fe20000010000 */
[----:B------:R-:W2:Y:S01]  /*3000*/  @P2 LDC R113, c[0x0][0x40c] ;  /* 0x00010300ff712b82 */ /* 0x000ea20000000800 */
[----:B------:R-:W-:Y:S01]  /*3010*/  @P1 FFMA.FTZ R95, R6, R48, R91 ;  /* 0x00000030065f1223 */ /* 0x000fe2000001005b */
[-CC-:B------:R-:W-:Y:S01]  /*3020*/  @P1 FFMA.FTZ R48, R169, R0.reuse, R117.reuse ;  /* 0x00000000a9301223 */ /* 0x180fe20000010075 */
[-C--:B------:R-:W-:Y:S01]  /*3030*/  @P1 FFMA.FTZ R92, R128, R0.reuse, R117 ;  /* 0x00000000805c1223 */ /* 0x080fe20000010075 */
[----:B------:R-:W-:Y:S01]  /*3040*/  @P1 FADD.FTZ R51, R154, -R51 ;  /* 0x800000339a331221 */ /* 0x000fe20000010000 */
[--C-:B------:R-:W-:Y:S01]  /*3050*/  @P1 FFMA.FTZ R118, R132, R0, R117.reuse ;  /* 0x0000000084761223 */ /* 0x100fe20000010075 */
[----:B------:R-:W-:Y:S01]  /*3060*/  @P1 FADD.FTZ R49, R167, -R48 ;  /* 0x80000030a7311221 */ /* 0x000fe20000010000 */
[----:B------:R-:W-:Y:S01]  /*3070*/  MOV R48, R84 ;  /* 0x0000005400307202 */ /* 0x000fe20000000f00 */
[----:B0-----:R-:W0:Y:S01]  /*3080*/  @P2 LDC R112, c[0x0][0x40c] ;  /* 0x00010300ff702b82 */ /* 0x001e220000000800 */
[----:B------:R-:W-:Y:S01]  /*3090*/  @P1 FADD.FTZ R92, R127, -R92 ;  /* 0x8000005c7f5c1221 */ /* 0x000fe20000010000 */
[----:B------:R-:W-:Y:S01]  /*30a0*/  @P1 FFMA.FTZ R94, R6, R49, R90 ;  /* 0x00000031065e1223 */ /* 0x000fe2000001005a */
[----:B------:R-:W-:Y:S01]  /*30b0*/  @P1 FFMA.FTZ R49, R3, R0, R117 ;  /* 0x0000000003311223 */ /* 0x000fe20000010075 */
[----:B------:R-:W-:-:S03]  /*30c0*/  @P1 FADD.FTZ R118, R131, -R118 ;  /* 0x8000007683761221 */ /* 0x000fc60000010000 */
[----:B------:R-:W-:Y:S01]  /*30d0*/  @P1 FADD.FTZ R49, R138, -R49 ;  /* 0x800000318a311221 */ /* 0x000fe20000010000 */
[----:B-1----:R-:W-:Y:S01]  /*30e0*/  @P2 FMUL.FTZ R93, R94, R93 ;  /* 0x0000005d5e5d2220 */ /* 0x002fe20000410000 */
[----:B------:R-:W1:Y:S02]  /*30f0*/  @P2 LDC R114, c[0x0][0x40c] ;  /* 0x00010300ff722b82 */ /* 0x000e640000000800 */
[C---:B------:R-:W-:Y:S01]  /*3100*/  @P1 FFMA.FTZ R48, R6.reuse, R49, R84 ;  /* 0x0000003106301223 */ /* 0x040fe20000010054 */
[----:B------:R-:W-:Y:S01]  /*3110*/  MOV R49, R85 ;  /* 0x0000005500317202 */ /* 0x000fe20000000f00 */
[C---:B------:R-:W-:Y:S01]  /*3120*/  @P1 FFMA.FTZ R49, R6.reuse, R50, R85 ;  /* 0x0000003206311223 */ /* 0x040fe20000010055 */
[----:B------:R-:W-:Y:S02]  /*3130*/  @P2 F2FP.BF16.F32.PACK_AB R93, RZ, R93 ;  /* 0x0000005dff5d223e */ /* 0x000fe400000010ff */
[----:B------:R-:W-:Y:S01]  /*3140*/  MOV R50, R86 ;  /* 0x0000005600327202 */ /* 0x000fe20000000f00 */
[----:B------:R-:W-:Y:S01]  /*3150*/  @P1 FFMA.FTZ R50, R6, R51, R86 ;  /* 0x0000003306321223 */ /* 0x000fe20000010056 */
[----:B------:R-:W-:Y:S01]  /*3160*/  @P2 PRMT R111, R93, 0x7610, R111 ;  /* 0x000076105d6f2816 */ /* 0x000fe2000000006f */
[----:B--2---:R-:W-:Y:S01]  /*3170*/  @P2 FMUL.FTZ R113, R48, R113 ;  /* 0x0000007130712220 */ /* 0x004fe20000410000 */
[----:B------:R-:W2:Y:S01]  /*3180*/  @P2 LDC R93, c[0x0][0x40c] ;  /* 0x00010300ff5d2b82 */ /* 0x000ea20000000800 */
[----:B------:R-:W-:Y:S01]  /*3190*/  MOV R51, R87 ;  /* 0x0000005700337202 */ /* 0x000fe20000000f00 */
[----:B------:R-:W-:Y:S01]  /*31a0*/  @P1 FFMA.FTZ R51, R6, R92, R87 ;  /* 0x0000005c06331223 */ /* 0x000fe20000010057 */
[----:B------:R-:W-:Y:S01]  /*31b0*/  @P1 FFMA.FTZ R92, R159, R0, R117 ;  /* 0x000000009f5c1223 */ /* 0x000fe20000010075 */
[----:B0-----:R-:W-:Y:S01]  /*31c0*/  @P2 FMUL.FTZ R112, R95, R112 ;  /* 0x000000705f702220 */ /* 0x001fe20000410000 */
[----:B------:R-:W-:-:S02]  /*31d0*/  @P2 F2FP.BF16.F32.PACK_AB R113, RZ, R113 ;  /* 0x00000071ff71223e */ /* 0x000fc400000010ff */
[----:B------:R-:W-:Y:S01]  /*31e0*/  @P1 FADD.FTZ R119, R157, -R92 ;  /* 0x8000005c9d771221 */ /* 0x000fe20000010000 */
[----:B------:R-:W-:Y:S02]  /*31f0*/  MOV R92, R88 ;  /* 0x00000058005c7202 */ /* 0x000fe40000000f00 */
[----:B------:R-:W-:Y:S01]  /*3200*/  @P2 F2FP.BF16.F32.PACK_AB R112, RZ, R112 ;  /* 0x00000070ff70223e */ /* 0x000fe200000010ff */
[----:B------:R-:W-:Y:S01]  /*3210*/  @P1 FFMA.FTZ R92, R6, R119, R88 ;  /* 0x00000077065c1223 */ /* 0x000fe20000010058 */
[----:B------:R-:W-:Y:S01]  /*3220*/  @P2 PRMT R108, R113, 0x7610, R108 ;  /* 0x00007610716c2816 */ /* 0x000fe2000000006c */
[----:B-1----:R-:W-:Y:S01]  /*3230*/  @P2 FMUL.FTZ R114, R51, R114 ;  /* 0x0000007233722220 */ /* 0x002fe20000410000 */
[----:B------:R-:W0:Y:S01]  /*3240*/  @P2 LDC R113, c[0x0][0x40c] ;  /* 0x00010300ff712b82 */ /* 0x000e220000000800 */
[----:B------:R-:W-:-:S03]  /*3250*/  @P2 PRMT R111, R111, 0x5410, R112 ;  /* 0x000054106f6f2816 */ /* 0x000fc60000000070 */
[----:B------:R-:W-:-:S04]  /*3260*/  @P2 F2FP.BF16.F32.PACK_AB R114, RZ, R114 ;  /* 0x00000072ff72223e */ /* 0x000fc800000010ff */
[----:B------:R-:W1:Y:S01]  /*3270*/  @P2 LDC R112, c[0x0][0x40c] ;  /* 0x00010300ff702b82 */ /* 0x000e620000000800 */
[----:B--2---:R-:W-:Y:S01]  /*3280*/  @P2 FMUL.FTZ R116, R92, R93 ;  /* 0x0000005d5c742220 */ /* 0x004fe20000410000 */
[----:B------:R-:W-:Y:S01]  /*3290*/  MOV R93, R89 ;  /* 0x00000059005d7202 */ /* 0x000fe20000000f00 */
[----:B------:R-:W-:-:S03]  /*32a0*/  @P1 FFMA.FTZ R93, R6, R118, R89 ;  /* 0x00000076065d1223 */ /* 0x000fc60000010059 */
[----:B------:R-:W-:Y:S02]  /*32b0*/  @P2 F2FP.BF16.F32.PACK_AB R116, RZ, R116 ;  /* 0x00000074ff74223e */ /* 0x000fe400000010ff */
[----:B------:R-:W2:Y:S02]  /*32c0*/  @P2 LDC R118, c[0x0][0x40c] ;  /* 0x00010300ff762b82 */ /* 0x000ea40000000800 */
[----:B------:R-:W-:Y:S01]  /*32d0*/  @P2 PRMT R110, R116, 0x7610, R110 ;  /* 0x00007610746e2816 */ /* 0x000fe2000000006e */
[----:B0-----:R-:W-:-:S05]  /*32e0*/  @P2 FMUL.FTZ R113, R50, R113 ;  /* 0x0000007132712220 */ /* 0x001fca0000410000 */
[----:B------:R-:W-:Y:S01]  /*32f0*/  @P2 F2FP.BF16.F32.PACK_AB R113, RZ, R113 ;  /* 0x00000071ff71223e */ /* 0x000fe200000010ff */
[----:B-1----:R-:W-:-:S03]  /*3300*/  @P2 FMUL.FTZ R112, R49, R112 ;  /* 0x0000007031702220 */ /* 0x002fc60000410000 */
[----:B------:R-:W-:Y:S02]  /*3310*/  @P2 PRMT R109, R113, 0x7610, R109 ;  /* 0x00007610716d2816 */ /* 0x000fe4000000006d */
[----:B------:R-:W-:Y:S02]  /*3320*/  @P2 F2FP.BF16.F32.PACK_AB R112, RZ, R112 ;  /* 0x00000070ff70223e */ /* 0x000fe400000010ff */
[----:B------:R-:W-:Y:S01]  /*3330*/  @P2 PRMT R109, R109, 0x5410, R114 ;  /* 0x000054106d6d2816 */ /* 0x000fe20000000072 */
[----:B--2---:R-:W-:Y:S01]  /*3340*/  @P2 FMUL.FTZ R118, R93, R118 ;  /* 0x000000765d762220 */ /* 0x004fe20000410000 */
[----:B------:R-:W-:-:S04]  /*3350*/  @P2 PRMT R108, R108, 0x5410, R112 ;  /* 0x000054106c6c2816 */ /* 0x000fc80000000070 */
[----:B------:R-:W-:-:S04]  /*3360*/  @P2 F2FP.BF16.F32.PACK_AB R118, RZ, R118 ;  /* 0x00000076ff76223e */ /* 0x000fc800000010ff */
[----:B------:R-:W-:-:S07]  /*3370*/  @P2 PRMT R110, R110, 0x5410, R118 ;  /* 0x000054106e6e2816 */ /* 0x000fce0000000076 */
.L_x_3795:
[----:B------:R-:W-:Y:S05]  /*3380*/  BSYNC.RECONVERGENT B0 ;  /* 0x0000000000007941 */ /* 0x000fea0003800200 */
.L_x_3778:
        /* <DEDUP_REMOVED lines=9> */
[----:B------:R1:W-:Y:S04]  /*3420*/  @P0 STG.E.128 desc[UR6][R112.64+0x10], R92 ;  /* 0x0000105c70000986 */ /* 0x0003e8000c101d06 */
[----:B------:R1:W-:Y:S02]  /*3430*/  @P2 STG.E.128 desc[UR6][R4.64], R108 ;  /* 0x0000006c04002986 */ /* 0x0003e4000c101d06 */
.L_x_3777:
[----:B------:R-:W-:Y:S05]  /*3440*/  BSYNC.RECONVERGENT B1 ;  /* 0x0000000000017941 */ /* 0x000fea0003800200 */
.L_x_3776:
        /* <DEDUP_REMOVED lines=11> */
[----:B-1----:R-:W1:Y:S01]  /*3500*/  @P2 LDC R92, c[0x0][0x40c] ;  /* 0x00010300ff5c2b82 */ /* 0x002e620000000800 */
[-CC-:B------:R-:W-:Y:S01]  /*3510*/  @P1 FFMA.FTZ R5, R137, R0.reuse, R117.reuse ;  /* 0x0000000089051223 */ /* 0x180fe20000010075 */
[--C-:B------:R-:W-:Y:S01]  /*3520*/  @P1 FFMA.FTZ R4, R14, R0, R117.reuse ;  /* 0x000000000e041223 */ /* 0x100fe20000010075 */
[----:B------:R-:W-:Y:S01]  /*3530*/  MOV R48, R20 ;  /* 0x0000001400307202 */ /* 0x000fe20000000f00 */
[-C--:B------:R-:W-:Y:S01]  /*3540*/  @P1 FFMA.FTZ R94, R130, R0.reuse, R117 ;  /* 0x00000000825e1223 */ /* 0x080fe20000010075 */
[----:B------:R-:W-:Y:S01]  /*3550*/  @P1 FADD.FTZ R5, R140, -R5 ;  /* 0x800000058c051221 */ /* 0x000fe20000010000 */
[----:B------:R-:W-:Y:S01]  /*3560*/  @P1 FADD.FTZ R4, R13, -R4 ;  /* 0x800000040d041221 */ /* 0x000fe20000010000 */
[----:B------:R-:W-:Y:S01]  /*3570*/  MOV R49, R21 ;  /* 0x0000001500317202 */ /* 0x000fe20000000f00 */
[----:B------:R-:W2:Y:S01]  /*3580*/  @P2 LDC R93, c[0x0][0x40c] ;  /* 0x00010300ff5d2b82 */ /* 0x000ea20000000800 */
[C---:B------:R-:W-:Y:S01]  /*3590*/  @P1 FFMA.FTZ R48, R6.reuse, R5, R20 ;  /* 0x0000000506301223 */ /* 0x040fe20000010014 */
[----:B------:R-:W-:Y:S01]  /*35a0*/  @P1 FFMA.FTZ R5, R139, R0, R117 ;  /* 0x000000008b051223 */ /* 0x000fe20000010075 */
[----:B------:R-:W-:Y:S01]  /*35b0*/  @P1 FFMA.FTZ R49, R6, R4, R21 ;  /* 0x0000000406311223 */ /* 0x000fe20000010015 */
[----:B------:R-:W-:Y:S01]  /*35c0*/  MOV R50, R22 ;  /* 0x0000001600327202 */ /* 0x000fe20000000f00 */
[----:B------:R-:W-:Y:S01]  /*35d0*/  @P1 FFMA.FTZ R95, R163, R0, R117 ;  /* 0x00000000a35f1223 */ /* 0x000fe20000010075 */
[----:B------:R-:W-:Y:S01]  /*35e0*/  @P1 FADD.FTZ R51, R152, -R5 ;  /* 0x8000000598331221 */ /* 0x000fe20000010000 */
[----:B------:R-:W-:Y:S01]  /*35f0*/  @P1 FADD.FTZ R94, R129, -R94 ;  /* 0x8000005e815e1221 */ /* 0x000fe20000010000 */
[----:B------:R-:W3:Y:S01]  /*3600*/  @P2 LDC R114, c[0x0][0x40c] ;  /* 0x00010300ff722b82 */ /* 0x000ee20000000800 */
[----:B------:R-:W-:Y:S01]  /*3610*/  @P1 FADD.FTZ R95, R166, -R95 ;  /* 0x8000005fa65f1221 */ /* 0x000fe20000010000 */
[----:B------:R-:W-:Y:S01]  /*3620*/  @P1 FFMA.FTZ R50, R6, R51, R22 ;  /* 0x0000003306321223 */ /* 0x000fe20000010016 */
[----:B------:R-:W-:-:S05]  /*3630*/  MOV R51, R23 ;  /* 0x0000001700337202 */ /* 0x000fca0000000f00 */
[----:B------:R-:W4:Y:S01]  /*3640*/  @P2 LDC R121, c[0x0][0x40c] ;  /* 0x00010300ff792b82 */ /* 0x000f220000000800 */
[----:B-1----:R-:W-:Y:S01]  /*3650*/  @P2 FMUL.FTZ R5, R49, R92 ;  /* 0x0000005c31052220 */ /* 0x002fe20000410000 */
[----:B------:R-:W-:-:S04]  /*3660*/  @P1 FFMA.FTZ R92, R126, R0, R117 ;  /* 0x000000007e5c1223 */ /* 0x000fc80000010075 */
[----:B------:R-:W-:Y:S01]  /*3670*/  @P1 FADD.FTZ R92, R125, -R92 ;  /* 0x8000005c7d5c1221 */ /* 0x000fe20000010000 */
[----:B------:R-:W-:Y:S01]  /*3680*/  @P2 F2FP.BF16.F32.PACK_AB R5, RZ, R5 ;  /* 0x00000005ff05223e */ /* 0x000fe200000010ff */
[----:B------:R-:W1:Y:S01]  /*3690*/  @P2 LDC R119, c[0x0][0x40c] ;  /* 0x00010300ff772b82 */ /* 0x000e620000000800 */
[----:B--2---:R-:W-:Y:S01]  /*36a0*/  @P2 FMUL.FTZ R4, R48, R93 ;  /* 0x0000005d30042220 */ /* 0x004fe20000410000 */
[----:B------:R-:W-:Y:S01]  /*36b0*/  @P1 FFMA.FTZ R93, R153, R0, R117 ;  /* 0x00000000995d1223 */ /* 0x000fe20000010075 */
[----:B------:R-:W-:Y:S01]  /*36c0*/  @P1 FFMA.FTZ R51, R6, R92, R23 ;  /* 0x0000005c06331223 */ /* 0x000fe20000010017 */
[----:B------:R-:W-:Y:S02]  /*36d0*/  MOV R92, R16 ;  /* 0x00000010005c7202 */ /* 0x000fe40000000f00 */
[----:B------:R-:W-:Y:S01]  /*36e0*/  @P1 FADD.FTZ R93, R156, -R93 ;  /* 0x8000005d9c5d1221 */ /* 0x000fe20000010000 */
[----:B------:R-:W-:Y:S01]  /*36f0*/  @P2 F2FP.BF16.F32.PACK_AB R4, RZ, R4 ;  /* 0x00000004ff04223e */ /* 0x000fe200000010ff */
[----:B0-----:R-:W0:Y:S01]  /*3700*/  @P2 LDC R112, c[0x0][0x40c] ;  /* 0x00010300ff702b82 */ /* 0x001e220000000800 */
[----:B---3--:R-:W-:Y:S01]  /*3710*/  @P2 FMUL.FTZ R114, R51, R114 ;  /* 0x0000007233722220 */ /* 0x008fe20000410000 */
[C---:B------:R-:W-:Y:S01]  /*3720*/  @P1 FFMA.FTZ R92, R6.reuse, R93, R16 ;  /* 0x0000005d065c1223 */ /* 0x040fe20000010010 */
[----:B------:R-:W-:Y:S01]  /*3730*/  MOV R93, R17 ;  /* 0x00000011005d7202 */ /* 0x000fe20000000f00 */
[C---:B------:R-:W-:Y:S01]  /*3740*/  @P1 FFMA.FTZ R93, R6.reuse, R94, R17 ;  /* 0x0000005e065d1223 */ /* 0x040fe20000010011 */
[----:B------:R-:W-:Y:S01]  /*3750*/  MOV R94, R18 ;  /* 0x00000012005e7202 */ /* 0x000fe20000000f00 */
[----:B------:R-:W-:Y:S01]  /*3760*/  @P1 FFMA.FTZ R94, R6, R95, R18 ;  /* 0x0000005f065e1223 */ /* 0x000fe20000010012 */
[----:B------:R-:W-:Y:S01]  /*3770*/  @P2 PRMT R108, R4, 0x7610, R108 ;  /* 0x00007610046c2816 */ /* 0x000fe2000000006c */
[----:B------:R-:W2:Y:S01]  /*3780*/  @P2 LDC R113, c[0x0][0x40c] ;  /* 0x00010300ff712b82 */ /* 0x000ea20000000800 */
[----:B------:R-:W-:Y:S01]  /*3790*/  @P2 F2FP.BF16.F32.PACK_AB R4, RZ, R114 ;  /* 0x00000072ff04223e */ /* 0x000fe200000010ff */
[----:B----4-:R-:W-:Y:S01]  /*37a0*/  @P2 FMUL.FTZ R95, R50, R121 ;  /* 0x00000079325f2220 */ /* 0x010fe20000410000 */
[----:B------:R-:W-:Y:S01]  /*37b0*/  @P1 FFMA.FTZ R114, R134, R0, R117 ;  /* 0x0000000086721223 */ /* 0x000fe20000010075 */
[----:B------:R-:W-:-:S02]  /*37c0*/  @P2 PRMT R108, R108, 0x5410, R5 ;  /* 0x000054106c6c2816 */ /* 0x000fc40000000005 */
[----:B------:R-:W-:Y:S01]  /*37d0*/  MOV R5, R19 ;  /* 0x0000001300057202 */ /* 0x000fe20000000f00 */
[----:B------:R-:W-:Y:S01]  /*37e0*/  @P1 FADD.FTZ R114, R133, -R114 ;  /* 0x8000007285721221 */ /* 0x000fe20000010000 */
[----:B-1----:R-:W-:Y:S01]  /*37f0*/  @P2 FMUL.FTZ R119, R92, R119 ;  /* 0x000000775c772220 */ /* 0x002fe20000410000 */
[----:B------:R-:W-:Y:S02]  /*3800*/  @P2 F2FP.BF16.F32.PACK_AB R95, RZ, R95 ;  /* 0x0000005fff5f223e */ /* 0x000fe400000010ff */
[----:B------:R-:W-:Y:S02]  /*3810*/  @P1 FFMA.FTZ R5, R6, R114, R19 ;  /* 0x0000007206051223 */ /* 0x000fe40000010013 */
[----:B------:R-:W-:Y:S02]  /*3820*/  @P2 F2FP.BF16.F32.PACK_AB R119, RZ, R119 ;  /* 0x00000077ff77223e */ /* 0x000fe400000010ff */
[----:B------:R-:W-:Y:S01]  /*3830*/  @P2 PRMT R109, R95, 0x7610, R109 ;  /* 0x000076105f6d2816 */ /* 0x000fe2000000006d */
[----:B0-----:R-:W-:Y:S01]  /*3840*/  @P2 FMUL.FTZ R112, R93, R112 ;  /* 0x000000705d702220 */ /* 0x001fe20000410000 */
[----:B------:R-:W-:-:S02]  /*3850*/  @P2 PRMT R110, R119, 0x7610, R110 ;  /* 0x00007610776e2816 */ /* 0x000fc4000000006e */
[----:B------:R-:W-:Y:S02]  /*3860*/  @P2 PRMT R109, R109, 0x5410, R4 ;  /* 0x000054106d6d2816 */ /* 0x000fe40000000004 */
[----:B------:R-:W-:Y:S02]  /*3870*/  @P2 F2FP.BF16.F32.PACK_AB R112, RZ, R112 ;  /* 0x00000070ff70223e */ /* 0x000fe400000010ff */
[----:B------:R-:W-:Y:S01]  /*3880*/  MOV R95, R5 ;  /* 0x00000005005f7202 */ /* 0x000fe20000000f00 */
        /* <DEDUP_REMOVED lines=9> */
.L_x_3815:
[----:B-1----:R-:W1:Y:S01]  /*3920*/  @P2 LDC R113, c[0x0][0x40c] ;  /* 0x00010300ff712b82 */ /* 0x002e620000000800 */
[-CC-:B------:R-:W-:Y:S01]  /*3930*/  @P1 FFMA.FTZ R5, R137, R0.reuse, R117.reuse ;  /* 0x0000000089051223 */ /* 0x180fe20000010075 */
[--C-:B0-----:R-:W-:Y:S01]  /*3940*/  @P1 FFMA.FTZ R112, R14, R0, R117.reuse ;  /* 0x000000000e701223 */ /* 0x101fe20000010075 */
[----:B------:R-:W-:Y:S01]  /*3950*/  MOV R4, R20 ;  /* 0x0000001400047202 */ /* 0x000fe20000000f00 */
[----:B------:R-:W-:Y:S01]  /*3960*/  @P1 FFMA.FTZ R114, R126, R0, R117 ;  /* 0x000000007e721223 */ /* 0x000fe20000010075 */
[----:B------:R-:W-:-:S03]  /*3970*/  @P1 FADD.FTZ R5, R140, -R5 ;  /* 0x800000058c051221 */ /* 0x000fc60000010000 */
[----:B------:R-:W0:Y:S01]  /*3980*/  @P2 LDC R119, c[0x0][0x40c] ;  /* 0x00010300ff772b82 */ /* 0x000e220000000800 */
[C---:B------:R-:W-:Y:S01]  /*3990*/  @P1 FFMA.FTZ R4, R6.reuse, R5, R20 ;  /* 0x0000000506041223 */ /* 0x040fe20000010014 */
[----:B------:R-:W-:Y:S01]  /*39a0*/  @P1 FADD.FTZ R5, R13, -R112 ;  /* 0x800000700d051221 */ /* 0x000fe20000010000 */
[----:B------:R-:W-:Y:S01]  /*39b0*/  MOV R112, R21 ;  /* 0x0000001500707202 */ /* 0x000fe20000000f00 */
[----:B------:R-:W-:Y:S02]  /*39c0*/  @P1 FADD.FTZ R114, R125, -R114 ;  /* 0x800000727d721221 */ /* 0x000fe40000010000 */
[----:B------:R-:W-:Y:S01]  /*39d0*/  @P1 FFMA.FTZ R112, R6, R5, R21 ;  /* 0x0000000506701223 */ /* 0x000fe20000010015 */
[----:B-1----:R-:W-:Y:S01]  /*39e0*/  @P2 FMUL.FTZ R5, R4, R113 ;  /* 0x0000007104052220 */ /* 0x002fe20000410000 */
[----:B------:R-:W-:Y:S02]  /*39f0*/  MOV R4, R22 ;  /* 0x0000001600047202 */ /* 0x000fe40000000f00 */
[----:B0-----:R-:W-:Y:S01]  /*3a00*/  @P2 FMUL.FTZ R113, R112, R119 ;  /* 0x0000007770712220 */ /* 0x001fe20000410000 */
[----:B------:R-:W-:Y:S01]  /*3a10*/  @P1 FFMA.FTZ R119, R139, R0, R117 ;  /* 0x000000008b771223 */ /* 0x000fe20000010075 */
[----:B------:R-:W-:-:S02]  /*3a20*/  @P2 F2FP.BF16.F32.PACK_AB R112, RZ, R5 ;  /* 0x00000005ff70223e */ /* 0x000fc400000010ff */
[----:B------:R-:W-:Y:S01]  /*3a30*/  MOV R5, R23 ;  /* 0x0000001700057202 */ /* 0x000fe20000000f00 */
[----:B------:R-:W-:Y:S01]  /*3a40*/  @P1 FADD.FTZ R119, R152, -R119 ;  /* 0x8000007798771221 */ /* 0x000fe20000010000 */
[C---:B------:R-:W-:Y:S01]  /*3a50*/  @P1 FFMA.FTZ R5, R6.reuse, R114, R23 ;  /* 0x0000007206051223 */ /* 0x040fe20000010017 */
[----:B------:R-:W-:Y:S01]  /*3a60*/  @P2 F2FP.BF16.F32.PACK_AB R113, RZ, R113 ;  /* 0x00000071ff71223e */ /* 0x000fe200000010ff */
[----:B------:R-:W0:Y:S01]  /*3a70*/  @P2 LDC R114, c[0x0][0x40c] ;  /* 0x00010300ff722b82 */ /* 0x000e220000000800 */
[----:B------:R-:W-:Y:S01]  /*3a80*/  @P1 FFMA.FTZ R4, R6, R119, R22 ;  /* 0x0000007706041223 */ /* 0x000fe20000010016 */
[----:B------:R-:W-:Y:S02]  /*3a90*/  @P2 PRMT R108, R112, 0x7610, R108 ;  /* 0x00007610706c2816 */ /* 0x000fe4000000006c */
[----:B------:R-:W-:Y:S02]  /*3aa0*/  MOV R112, R16 ;  /* 0x0000001000707202 */ /* 0x000fe40000000f00 */
[----:B------:R-:W-:Y:S01]  /*3ab0*/  @P2 PRMT R108, R108, 0x5410, R113 ;  /* 0x000054106c6c2816 */ /* 0x000fe20000000071 */
[----:B------:R-:W-:Y:S01]  /*3ac0*/  @P1 FFMA.FTZ R113, R153, R0, R117 ;  /* 0x0000000099711223 */ /* 0x000fe20000010075 */
[----:B------:R-:W1:Y:S03]  /*3ad0*/  @P2 LDC R119, c[0x0][0x40c] ;  /* 0x00010300ff772b82 */ /* 0x000e660000000800 */
[----:B------:R-:W-:-:S04]  /*3ae0*/  @P1 FADD.FTZ R113, R156, -R113 ;  /* 0x800000719c711221 */ /* 0x000fc80000010000 */
[----:B------:R-:W-:Y:S01]  /*3af0*/  @P1 FFMA.FTZ R112, R6, R113, R16 ;  /* 0x0000007106701223 */ /* 0x000fe20000010010 */
[----:B------:R-:W-:Y:S01]  /*3b00*/  MOV R113, R17 ;  /* 0x0000001100717202 */ /* 0x000fe20000000f00 */
[----:B0-----:R-:W-:Y:S01]  /*3b10*/  @P2 FMUL.FTZ R5, R5, R114 ;  /* 0x0000007205052220 */ /* 0x001fe20000410000 */
[----:B------:R-:W-:-:S04]  /*3b20*/  @P1 FFMA.FTZ R114, R130, R0, R117 ;  /* 0x0000000082721223 */ /* 0x000fc80000010075 */
[----:B------:R-:W-:Y:S01]  /*3b30*/  @P1 FADD.FTZ R114, R129, -R114 ;  /* 0x8000007281721221 */ /* 0x000fe20000010000 */
[----:B------:R-:W-:Y:S01]  /*3b40*/  @P2 F2FP.BF16.F32.PACK_AB R5, RZ, R5 ;  /* 0x00000005ff05223e */ /* 0x000fe200000010ff */
[----:B-1----:R-:W-:Y:S02]  /*3b50*/  @P2 FMUL.FTZ R4, R4, R119 ;  /* 0x0000007704042220 */ /* 0x002fe40000410000 */
[----:B------:R-:W-:Y:S01]  /*3b60*/  @P1 FFMA.FTZ R113, R6, R114, R17 ;  /* 0x0000007206711223 */ /* 0x000fe20000010011 */
[----:B------:R-:W0:Y:S02]  /*3b70*/  @P2 LDC R119, c[0x0][0x40c] ;  /* 0x00010300ff772b82 */ /* 0x000e240000000800 */
[----:B------:R-:W-:-:S04]  /*3b80*/  @P2 F2FP.BF16.F32.PACK_AB R4, RZ, R4 ;  /* 0x00000004ff04223e */ /* 0x000fc800000010ff */
[----:B------:R-:W-:Y:S02]  /*3b90*/  @P2 PRMT R109, R4, 0x7610, R109 ;  /* 0x00007610046d2816 */ /* 0x000fe4000000006d */
[----:B------:R-:W1:Y:S02]  /*3ba0*/  @P2 LDC R114, c[0x0][0x40c] ;  /* 0x00010300ff722b82 */ /* 0x000e640000000800 */
[----:B------:R-:W-:Y:S01]  /*3bb0*/  @P2 PRMT R109, R109, 0x5410, R5 ;  /* 0x000054106d6d2816 */ /* 0x000fe20000000005 */
[----:B0-----:R-:W-:Y:S01]  /*3bc0*/  @P2 FMUL.FTZ R112, R112, R119 ;  /* 0x0000007770702220 */ /* 0x001fe20000410000 */
[----:B------:R-:W-:-:S04]  /*3bd0*/  @P1 FFMA.FTZ R119, R163, R0, R117 ;  /* 0x00000000a3771223 */ /* 0x000fc80000010075 */
[----:B------:R-:W-:Y:S01]  /*3be0*/  @P1 FADD.FTZ R119, R166, -R119 ;  /* 0x80000077a6771221 */ /* 0x000fe20000010000 */
[----:B------:R-:W-:Y:S01]  /*3bf0*/  @P2 F2FP.BF16.F32.PACK_AB R112, RZ, R112 ;  /* 0x00000070ff70223e */ /* 0x000fe200000010ff */
[----:B-1----:R-:W-:Y:S01]  /*3c00*/  @P2 FMUL.FTZ R113, R113, R114 ;  /* 0x0000007271712220 */ /* 0x002fe20000410000 */
[----:B------:R-:W-:Y:S01]  /*3c10*/  MOV R114, R18 ;  /* 0x0000001200727202 */ /* 0x000fe20000000f00 */
[----:B------:R-:W-:Y:S01]  /*3c20*/  @P1 FFMA.FTZ R114, R6, R119, R18 ;  /* 0x0000007706721223 */ /* 0x000fe20000010012 */
[----:B------:R-:W-:Y:S01]  /*3c30*/  @P2 PRMT R110, R112, 0x7610, R110 ;  /* 0x00007610706e2816 */ /* 0x000fe2000000006e */
[----:B------:R-:W0:Y:S01]  /*3c40*/  @P2 LDC R119, c[0x0][0x40c] ;  /* 0x00010300ff772b82 */ /* 0x000e220000000800 */
[----:B------:R-:W-:-:S04]  /*3c50*/  @P2 F2FP.BF16.F32.PACK_AB R113, RZ, R113 ;  /* 0x00000071ff71223e */ /* 0x000fc800000010ff */
        /* <DEDUP_REMOVED lines=13> */
.L_x_3814:
[----:B------:R-:W-:-:S04]  /*3d30*/  UISETP.NE.U32.AND UP0, UPT, UR14, URZ, UPT ;  /* 0x000000ff0e00728c */ /* 0x000fc8000bf05070 */
[----:B------:R-:W-:-:S06]  /*3d40*/  UISETP.NE.AND.EX UP0, UPT, UR15, URZ, UPT, UP0 ;  /* 0x000000ff0f00728c */ /* 0x000fcc000bf05300 */
[----:B------:R-:W-:-:S13]  /*3d50*/  PLOP3.LUT P0, PT, PT, PT, UP0, 0x80, 0x8 ;  /* 0x000000000008781c */ /* 0x000fda0003f0f008 */
[----:B------:R-:W-:Y:S05]  /*3d60*/  @!P0 BRA `(.L_x_3817) ;  /* 0x0000000400cc8947 */ /* 0x000fea0003800000 */
[-CC-:B-1----:R-:W-:Y:S01]  /*3d70*/  FFMA.FTZ R4, R130, R0.reuse, R117.reuse ;  /* 0x0000000082047223 */ /* 0x182fe20000010075 */
[-CC-:B------:R-:W-:Y:S01]  /*3d80*/  FFMA.FTZ R51, R153, R0.reuse, R117.reuse ;  /* 0x0000000099337223 */ /* 0x180fe20000010075 */
[-CC-:B------:R-:W-:Y:S01]  /*3d90*/  FFMA.FTZ R95, R139, R0.reuse, R117.reuse ;  /* 0x000000008b5f7223 */ /* 0x180fe20000010075 */
[-CC-:B------:R-:W-:Y:S01]  /*3da0*/  FFMA.FTZ R5, R163, R0.reuse, R117.reuse ;  /* 0x00000000a3057223 */ /* 0x180fe20000010075 */
[----:B------:R-:W-:Y:S01]  /*3db0*/  FADD.FTZ R49, R129, -R4 ;  /* 0x8000000481317221 */ /* 0x000fe20000010000 */
        /* <DEDUP_REMOVED lines=14> */
[----:B------:R-:W-:Y:S01]  /*3ea0*/  ISETP.GT.AND P3, PT, R7, RZ, PT ;  /* 0x000000ff0700720c */ /* 0x000fe20003f64270 */
        /* <DEDUP_REMOVED lines=23> */
.L_x_3819:
[----:B------:R-:W-:Y:S05]  /*4020*/  BSYNC.RECONVERGENT B2 ;  /* 0x0000000000027941 */ /* 0x000fea0003800200 */
.L_x_3818:
        /* <DEDUP_REMOVED lines=10> */
.L_x_3821:
[----:B------:R-:W-:Y:S05]  /*40d0*/  BSYNC.RECONVERGENT B2 ;  /* 0x0000000000027941 */ /* 0x000fea0003800200 */
.L_x_3820:
        /* <DEDUP_REMOVED lines=10> */
.L_x_3823:
[----:B------:R-:W-:Y:S05]  /*4180*/  BSYNC.RECONVERGENT B2 ;  /* 0x0000000000027941 */ /* 0x000fea0003800200 */
.L_x_3822:
        /* <DEDUP_REMOVED lines=10> */
.L_x_3825:
[----:B------:R-:W-:Y:S05]  /*4230*/  BSYNC.RECONVERGENT B2 ;  /* 0x0000000000027941 */ /* 0x000fea0003800200 */
.L_x_3824:
        /* <DEDUP_REMOVED lines=10> */
.L_x_3827:
[----:B------:R-:W-:Y:S05]  /*42e0*/  BSYNC.RECONVERGENT B2 ;  /* 0x0000000000027941 */ /* 0x000fea0003800200 */
.L_x_3826:
        /* <DEDUP_REMOVED lines=10> */
.L_x_3829:
[----:B------:R-:W-:Y:S05]  /*4390*/  BSYNC.RECONVERGENT B2 ;  /* 0x0000000000027941 */ /* 0x000fea0003800200 */
.L_x_3828:
        /* <DEDUP_REMOVED lines=10> */
.L_x_3831:
[----:B------:R-:W-:Y:S05]  /*4440*/  BSYNC.RECONVERGENT B2 ;  /* 0x0000000000027941 */ /* 0x000fea0003800200 */
.L_x_3830:
[----:B------:R-:W-:Y:S05]  /*4450*/  @!P2 BRA `(.L_x_3816) ;  /* 0x000000040068a947 */ /* 0x000fea0003800000 */
[----:B------:R-:W-:-:S05]  /*4460*/  FMUL.FTZ R4, R95, UR12 ;  /* 0x0000000c5f047c20 */ /* 0x000fca0008410000 */
[----:B------:R-:W-:-:S04]  /*4470*/  F2FP.BF16.F32.PACK_AB R4, RZ, R4 ;  /* 0x00000004ff04723e */ /* 0x000fc800000010ff */
[----:B------:R-:W-:Y:S01]  /*4480*/  PRMT R111, R111, 0x5410, R4 ;  /* 0x000054106f6f7816 */ /* 0x000fe20000000004 */
[----:B------:R-:W-:Y:S06]  /*4490*/  BRA `(.L_x_3816) ;  /* 0x0000000400587947 */ /* 0x000fec0003800000 */
.L_x_3817:
[----:B------:R-:W-:Y:S04]  /*44a0*/  BSSY.RECONVERGENT B2, `(.L_x_3832) ;  /* 0x000000a000027945 */ /* 0x000fe80003800200 */
[----:B------:R-:W-:Y:S05]  /*44b0*/  @!P2 BRA `(.L_x_3833) ;  /* 0x000000000020a947 */ /* 0x000fea0003800000 */
[----:B-1----:R-:W-:Y:S01]  /*44c0*/  FFMA.FTZ R5, R137, R0, R117 ;  /* 0x0000000089057223 */ /* 0x002fe20000010075 */
[----:B------:R-:W-:-:S03]  /*44d0*/  ISETP.GT.AND P3, PT, R7, RZ, PT ;  /* 0x000000ff0700720c */ /* 0x000fc60003f64270 */
[----:B------:R-:W-:-:S04]  /*44e0*/  FADD.FTZ R5, R140, -R5 ;  /* 0x800000058c057221 */ /* 0x000fc80000010000 */
[----:B------:R-:W-:-:S05]  /*44f0*/  FMUL.FTZ R5, R6, R5 ;  /* 0x0000000506057220 */ /* 0x000fca0000410000 */
[----:B------:R-:W-:-:S05]  /*4500*/  FSEL R5, R5, RZ, P3 ;  /* 0x000000ff05057208 */ /* 0x000fca0001800000 */
[----:B------:R-:W-:-:S05]  /*4510*/  FMUL.FTZ R5, R5, UR12 ;  /* 0x0000000c05057c20 */ /* 0x000fca0008410000 */
[----:B------:R-:W-:-:S04]  /*4520*/  F2FP.BF16.F32.PACK_AB R5, RZ, R5 ;  /* 0x00000005ff05723e */ /* 0x000fc800000010ff */
[----:B------:R-:W-:-:S07]  /*4530*/  PRMT R108, R5, 0x7610, R108 ;  /* 0x00007610056c7816 */ /* 0x000fce000000006c */
.L_x_3833:
[----:B------:R-:W-:Y:S05]  /*4540*/  BSYNC.RECONVERGENT B2 ;  /* 0x0000000000027941 */ /* 0x000fea0003800200 */
.L_x_3832:
        /* <DEDUP_REMOVED lines=10> */
.L_x_3835:
[----:B------:R-:W-:Y:S05]  /*45f0*/  BSYNC.RECONVERGENT B2 ;  /* 0x0000000000027941 */ /* 0x000fea0003800200 */
.L_x_3834:
        /* <DEDUP_REMOVED lines=10> */
.L_x_3837:
[----:B------:R-:W-:Y:S05]  /*46a0*/  BSYNC.RECONVERGENT B2 ;  /* 0x0000000000027941 */ /* 0x000fea0003800200 */
.L_x_3836:
        /* <DEDUP_REMOVED lines=10> */
.L_x_3839:
[----:B------:R-:W-:Y:S05]  /*4750*/  BSYNC.RECONVERGENT B2 ;  /* 0x0000000000027941 */ /* 0x000fea0003800200 */
.L_x_3838:
        /* <DEDUP_REMOVED lines=10> */
.L_x_3841:
[----:B------:R-:W-:Y:S05]  /*4800*/  BSYNC.RECONVERGENT B2 ;  /* 0x0000000000027941 */ /* 0x000fea0003800200 */
.L_x_3840:
        /* <DEDUP_REMOVED lines=10> */
.L_x_3843:
[----:B------:R-:W-:Y:S05]  /*48b0*/  BSYNC.RECONVERGENT B2 ;  /* 0x0000000000027941 */ /* 0x000fea0003800200 */
.L_x_3842:
        /* <DEDUP_REMOVED lines=10> */
.L_x_3845:
[----:B------:R-:W-:Y:S05]  /*4960*/  BSYNC.RECONVERGENT B2 ;  /* 0x0000000000027941 */ /* 0x000fea0003800200 */
.L_x_3844:
        /* <DEDUP_REMOVED lines=9> */
.L_x_3816:
[----:B------:R-:W-:Y:S05]  /*4a00*/  BSYNC.RECONVERGENT B0 ;  /* 0x0000000000007941 */ /* 0x000fea0003800200 */
.L_x_3813:
[----:B01----:R-:W0:Y:S08]  /*4a10*/  @P0 LDC.64 R112, c[0x0][0x478] ;  /* 0x00011e00ff700b82 */ /* 0x003e300000000a00 */
[----:B------:R-:W1:Y:S01]  /*4a20*/  @P2 LDC.64 R4, c[0x0][0x468] ;  /* 0x00011a00ff042b82 */ /* 0x000e620000000a00 */
[C---:B0-----:R-:W-:Y:S01]  /*4a30*/  @P0 IMAD.WIDE.U32 R112, R2.reuse, 0x20, R112 ;  /* 0x0000002002700825 */ /* 0x041fe200078e0070 */
[----:B------:R-:W-:-:S04]  /*4a40*/  IADD3 R2, PT, PT, R2, 0x20, RZ ;  /* 0x0000002002027810 */ /* 0x000fc80007ffe0ff */
[----:B------:R2:W-:Y:S01]  /*4a50*/  @P0 STG.E.128 desc[UR6][R112.64], R48 ;  /* 0x0000003070000986 */ /* 0x0005e2000c101d06 */
[----:B-1----:R-:W-:-:S03]  /*4a60*/  @P2 IMAD.WIDE.U32 R4, R115, 0x10, R4 ;  /* 0x0000001073042825 */ /* 0x002fc600078e0004 */
[----:B------:R2:W-:Y:S01]  /*4a70*/  @P0 STG.E.128 desc[UR6][R112.64+0x10], R92 ;  /* 0x0000105c70000986 */ /* 0x0005e2000c101d06 */
[----:B------:R-:W-:-:S03]  /*4a80*/  IADD3 R115, PT, PT, R115, 0x20, RZ ;  /* 0x0000002073737810 */ /* 0x000fc60007ffe0ff */
[----:B------:R2:W-:Y:S04]  /*4a90*/  @P2 STG.E.128 desc[UR6][R4.64], R108 ;  /* 0x0000006c04002986 */ /* 0x0005e8000c101d06 */
.L_x_3812:
[----:B------:R-:W-:Y:S05]  /*4aa0*/  BSYNC.RECONVERGENT B1 ;  /* 0x0000000000017941 */ /* 0x000fea0003800200 */
.L_x_3811:
        /* <DEDUP_REMOVED lines=11> */
[-CC-:B-12---:R-:W-:Y:S01]  /*4b60*/  @P1 FFMA.FTZ R50, R148, R0.reuse, R117.reuse ;  /* 0x0000000094321223 */ /* 0x186fe20000010075 */
[-CC-:B------:R-:W-:Y:S01]  /*4b70*/  @P1 FFMA.FTZ R7, R155, R0.reuse, R117.reuse ;  /* 0x000000009b071223 */ /* 0x180fe20000010075 */
[-CC-:B------:R-:W-:Y:S01]  /*4b80*/  @P1 FFMA.FTZ R92, R142, R0.reuse, R117.reuse ;  /* 0x000000008e5c1223 */ /* 0x180fe20000010075 */
[-CC-:B------:R-:W-:Y:S01]  /*4b90*/  @P1 FFMA.FTZ R48, R146, R0.reuse, R117.reuse ;  /* 0x0000000092301223 */ /* 0x180fe20000010075 */
[-CC-:B------:R-:W-:Y:S01]  /*4ba0*/  @P1 FFMA.FTZ R93, R161, R0.reuse, R117.reuse ;  /* 0x00000000a15d1223 */ /* 0x180fe20000010075 */
[----:B------:R-:W-:Y:S01]  /*4bb0*/  @P1 FADD.FTZ R50, R141, -R50 ;  /* 0x800000328d321221 */ /* 0x000fe20000010000 */
[-CC-:B------:R-:W-:Y:S01]  /*4bc0*/  @P1 FFMA.FTZ R5, R151, R0.reuse, R117.reuse ;  /* 0x0000000097051223 */ /* 0x180fe20000010075 */
[----:B------:R-:W-:Y:S01]  /*4bd0*/  @P1 FFMA.FTZ R4, R144, R0, R117 ;  /* 0x0000000090041223 */ /* 0x000fe20000010075 */
[----:B------:R-:W-:Y:S01]  /*4be0*/  @P1 FADD.FTZ R7, R162, -R7 ;  /* 0x80000007a2071221 */ /* 0x000fe20000010000 */
[----:B------:R-:W-:Y:S01]  /*4bf0*/  @P1 FADD.FTZ R92, R143, -R92 ;  /* 0x8000005c8f5c1221 */ /* 0x000fe20000010000 */
[----:B------:R-:W-:Y:S01]  /*4c00*/  MOV R49, R101 ;  /* 0x0000006500317202 */ /* 0x000fe20000000f00 */
[----:B------:R-:W-:Y:S01]  /*4c10*/  @P1 FADD.FTZ R48, R147, -R48 ;  /* 0x8000003093301221 */ /* 0x000fe20000010000 */
[----:B------:R-:W-:Y:S01]  /*4c20*/  @P1 FFMA.FTZ R49, R6, R50, R101 ;  /* 0x0000003206311223 */ /* 0x000fe20000010065 */
[----:B------:R-:W-:Y:S01]  /*4c30*/  @P1 FADD.FTZ R93, R160, -R93 ;  /* 0x8000005da05d1221 */ /* 0x000fe20000010000 */
[----:B------:R-:W-:Y:S01]  /*4c40*/  @P1 FADD.FTZ R5, R150, -R5 ;  /* 0x8000000596051221 */ /* 0x000fe20000010000 */
[----:B------:R-:W-:Y:S01]  /*4c50*/  MOV R50, R102 ;  /* 0x0000006600327202 */ /* 0x000fe20000000f00 */
[----:B------:R-:W-:Y:S01]  /*4c60*/  @P1 FADD.FTZ R4, R145, -R4 ;  /* 0x8000000491041221 */ /* 0x000fe20000010000 */
[----:B------:R-:W-:Y:S01]  /*4c70*/  MOV R51, R103 ;  /* 0x0000006700337202 */ /* 0x000fe20000000f00 */
[C---:B------:R-:W-:Y:S01]  /*4c80*/  @P1 FFMA.FTZ R50, R6.reuse, R7, R102 ;  /* 0x0000000706321223 */ /* 0x040fe20000010066 */
[C---:B------:R-:W-:Y:S01]  /*4c90*/  @P1 FFMA.FTZ R51, R6.reuse, R92, R103 ;  /* 0x0000005c06331223 */ /* 0x040fe20000010067 */
[----:B------:R-:W1:Y:S01]  /*4ca0*/  @P2 LDC R113, c[0x0][0x40c] ;  /* 0x00010300ff712b82 */ /* 0x000e620000000800 */
[----:B------:R-:W-:Y:S01]  /*4cb0*/  MOV R95, R107 ;  /* 0x0000006b005f7202 */ /* 0x000fe20000000f00 */
[C---:B------:R-:W-:Y:S01]  /*4cc0*/  @P1 FFMA.FTZ R95, R6.reuse, R48, R107 ;  /* 0x00000030065f1223 */ /* 0x040fe2000001006b */
[----:B------:R-:W-:Y:S01]  /*4cd0*/  MOV R92, R104 ;  /* 0x00000068005c7202 */ /* 0x000fe20000000f00 */
[C---:B------:R-:W-:Y:S01]  /*4ce0*/  @P1 FFMA.FTZ R92, R6.reuse, R93, R104 ;  /* 0x0000005d065c1223 */ /* 0x040fe20000010068 */
[----:B------:R-:W-:Y:S01]  /*4cf0*/  MOV R48, R100 ;  /* 0x0000006400307202 */ /* 0x000fe20000000f00 */
[----:B------:R-:W-:Y:S01]  /*4d00*/  @P1 FFMA.FTZ R117, R165, R0, R117 ;  /* 0x00000000a5751223 */ /* 0x000fe20000010075 */
[----:B------:R-:W-:Y:S01]  /*4d10*/  MOV R93, R105 ;  /* 0x00000069005d7202 */ /* 0x000fe20000000f00 */
[----:B------:R-:W2:Y:S01]  /*4d20*/  @P2 LDC R119, c[0x0][0x40c] ;  /* 0x00010300ff772b82 */ /* 0x000ea20000000800 */
[C---:B------:R-:W-:Y:S01]  /*4d30*/  @P1 FFMA.FTZ R48, R6.reuse, R5, R100 ;  /* 0x0000000506301223 */ /* 0x040fe20000010064 */
[----:B------:R-:W-:Y:S01]  /*4d40*/  @P1 FFMA.FTZ R93, R6, R4, R105 ;  /* 0x00000004065d1223 */ /* 0x000fe20000010069 */
[----:B------:R-:W-:Y:S01]  /*4d50*/  @P1 FADD.FTZ R117, R164, -R117 ;  /* 0x80000075a4751221 */ /* 0x000fe20000010000 */
[----:B------:R-:W-:-:S03]  /*4d60*/  MOV R94, R106 ;  /* 0x0000006a005e7202 */ /* 0x000fc60000000f00 */
[----:B------:R-:W-:Y:S01]  /*4d70*/  @P1 FFMA.FTZ R94, R6, R117, R106 ;  /* 0x00000075065e1223 */ /* 0x000fe2000001006a */
[----:B------:R-:W3:Y:S08]  /*4d80*/  @P2 LDC R7, c[0x0][0x40c] ;  /* 0x00010300ff072b82 */ /* 0x000ef00000000800 */
[----:B0-----:R-:W0:Y:S01]  /*4d90*/  @P2 LDC R112, c[0x0][0x40c] ;  /* 0x00010300ff702b82 */ /* 0x001e220000000800 */
[----:B-1----:R-:W-:-:S05]  /*4da0*/  @P2 FMUL.FTZ R6, R48, R113 ;  /* 0x0000007130062220 */ /* 0x002fca0000410000 */
[----:B------:R-:W-:Y:S02]  /*4db0*/  @P2 F2FP.BF16.F32.PACK_AB R6, RZ, R6 ;  /* 0x00000006ff06223e */ /* 0x000fe400000010ff */
[----:B------:R-:W1:Y:S01]  /*4dc0*/  @P2 LDC R4, c[0x0][0x40c] ;  /* 0x00010300ff042b82 */ /* 0x000e620000000800 */
[----:B--2---:R-:W-:Y:S01]  /*4dd0*/  @P2 FMUL.FTZ R113, R50, R119 ;  /* 0x0000007732712220 */ /* 0x004fe20000410000 */
[----:B------:R-:W-:-:S04]  /*4de0*/  @P2 PRMT R108, R6, 0x7610, R108 ;  /* 0x00007610066c2816 */ /* 0x000fc8000000006c */
[----:B------:R-:W-:Y:S02]  /*4df0*/  @P2 F2FP.BF16.F32.PACK_AB R113, RZ, R113 ;  /* 0x00000071ff71223e */ /* 0x000fe400000010ff */
[----:B------:R-:W2:Y:S01]  /*4e00*/  @P2 LDC R0, c[0x0][0x40c] ;  /* 0x00010300ff002b82 */ /* 0x000ea20000000800 */
[----:B---3--:R-:W-:Y:S01]  /*4e10*/  @P2 FMUL.FTZ R7, R92, R7 ;  /* 0x000000075c072220 */ /* 0x008fe20000410000 */
[----:B------:R-:W-:-:S04]  /*4e20*/  @P2 PRMT R109, R113, 0x7610, R109 ;  /* 0x00007610716d2816 */ /* 0x000fc8000000006d */
[----:B------:R-:W-:Y:S02]  /*4e30*/  @P2 F2FP.BF16.F32.PACK_AB R7, RZ, R7 ;  /* 0x00000007ff07223e */ /* 0x000fe400000010ff */
[----:B------:R-:W3:Y:S01]  /*4e40*/  @P2 LDC R5, c[0x0][0x40c] ;  /* 0x00010300ff052b82 */ /* 0x000ee20000000800 */
[----:B0-----:R-:W-:Y:S01]  /*4e50*/  @P2 FMUL.FTZ R112, R49, R112 ;  /* 0x0000007031702220 */ /* 0x001fe20000410000 */
        /* <DEDUP_REMOVED lines=17> */
.L_x_3850:
[----:B------:R-:W3:Y:S01]  /*4f70*/  @P2 LDC R114, c[0x0][0x40c] ;  /* 0x00010300ff722b82 */ /* 0x000ee20000000800 */
[-CC-:B012---:R-:W-:Y:S01]  /*4f80*/  @P1 FFMA.FTZ R112, R148, R0.reuse, R117.reuse ;  /* 0x0000000094701223 */ /* 0x187fe20000010075 */
[----:B------:R-:W-:Y:S01]  /*4f90*/  @P1 FFMA.FTZ R5, R151, R0, R117 ;  /* 0x0000000097051223 */ /* 0x000fe20000010075 */
[----:B------:R-:W-:Y:S02]  /*4fa0*/  MOV R7, R101 ;  /* 0x0000006500077202 */ /* 0x000fe40000000f00 */
[----:B------:R-:W-:Y:S01]  /*4fb0*/  @P1 FADD.FTZ R112, R141, -R112 ;  /* 0x800000708d701221 */ /* 0x000fe20000010000 */
[----:B------:R-:W-:Y:S01]  /*4fc0*/  @P1 FADD.FTZ R5, R150, -R5 ;  /* 0x8000000596051221 */ /* 0x000fe20000010000 */
[----:B------:R-:W-:Y:S01]  /*4fd0*/  MOV R4, R100 ;  /* 0x0000006400047202 */ /* 0x000fe20000000f00 */
[----:B------:R-:W0:Y:S01]  /*4fe0*/  @P2 LDC R113, c[0x0][0x40c] ;  /* 0x00010300ff712b82 */ /* 0x000e220000000800 */
[C---:B------:R-:W-:Y:S01]  /*4ff0*/  @P1 FFMA.FTZ R7, R6.reuse, R112, R101 ;  /* 0x0000007006071223 */ /* 0x040fe20000010065 */
[----:B------:R-:W-:-:S03]  /*5000*/  @P1 FFMA.FTZ R4, R6, R5, R100 ;  /* 0x0000000506041223 */ /* 0x000fc60000010064 */
[----:B---3--:R-:W-:Y:S01]  /*5010*/  @P2 FMUL.FTZ R112, R7, R114 ;  /* 0x0000007207702220 */ /* 0x008fe20000410000 */
[-CC-:B------:R-:W-:Y:S01]  /*5020*/  @P1 FFMA.FTZ R7, R155, R0.reuse, R117.reuse ;  /* 0x000000009b071223 */ /* 0x180fe20000010075 */
[----:B------:R-:W-:-:S03]  /*5030*/  @P1 FFMA.FTZ R114, R142, R0, R117 ;  /* 0x000000008e721223 */ /* 0x000fc60000010075 */
[----:B------:R-:W-:Y:S01]  /*5040*/  @P1 FADD.FTZ R7, R162, -R7 ;  /* 0x80000007a2071221 */ /* 0x000fe20000010000 */
[----:B------:R-:W-:Y:S01]  /*5050*/  @P1 FADD.FTZ R114, R143, -R114 ;  /* 0x800000728f721221 */ /* 0x000fe20000010000 */
[----:B------:R-:W-:Y:S01]  /*5060*/  @P2 F2FP.BF16.F32.PACK_AB R112, RZ, R112 ;  /* 0x00000070ff70223e */ /* 0x000fe200000010ff */
[----:B0-----:R-:W-:Y:S01]  /*5070*/  @P2 FMUL.FTZ R5, R4, R113 ;  /* 0x0000007104052220 */ /* 0x001fe20000410000 */
[----:B------:R-:W-:Y:S01]  /*5080*/  MOV R4, R102 ;  /* 0x0000006600047202 */ /* 0x000fe20000000f00 */
[C---:B------:R-:W-:Y:S01]  /*5090*/  @P1 FFMA.FTZ R4, R6.reuse, R7, R102 ;  /* 0x0000000706041223 */ /* 0x040fe20000010066 */
[----:B------:R-:W0:Y:S02]  /*50a0*/  @P2 LDC R113, c[0x0][0x40c] ;  /* 0x00010300ff712b82 */ /* 0x000e240000000800 */
[----:B------:R-:W-:Y:S02]  /*50b0*/  @P2 F2FP.BF16.F32.PACK_AB R7, RZ, R5 ;  /* 0x00000005ff07223e */ /* 0x000fe400000010ff */
[----:B------:R-:W-:Y:S01]  /*50c0*/  MOV R5, R103 ;  /* 0x0000006700057202 */ /* 0x000fe20000000f00 */
[----:B------:R-:W-:Y:S01]  /*50d0*/  @P1 FFMA.FTZ R5, R6, R114, R103 ;  /* 0x0000007206051223 */ /* 0x000fe20000010067 */
[----:B------:R-:W-:Y:S01]  /*50e0*/  @P2 PRMT R108, R7, 0x7610, R108 ;  /* 0x00007610076c2816 */ /* 0x000fe2000000006c */
[-CC-:B------:R-:W-:Y:S01]  /*50f0*/  @P1 FFMA.FTZ R7, R161, R0.reuse, R117.reuse ;  /* 0x00000000a1071223 */ /* 0x180fe20000010075 */
[----:B------:R-:W1:Y:S02]  /*5100*/  @P2 LDC R114, c[0x0][0x40c] ;  /* 0x00010300ff722b82 */ /* 0x000e640000000800 */
[----:B------:R-:W-:Y:S01]  /*5110*/  @P2 PRMT R108, R108, 0x5410, R112 ;  /* 0x000054106c6c2816 */ /* 0x000fe20000000070 */
[----:B------:R-:W-:Y:S01]  /*5120*/  @P1 FFMA.FTZ R112, R144, R0, R117 ;  /* 0x0000000090701223 */ /* 0x000fe20000010075 */
[----:B------:R-:W-:Y:S01]  /*5130*/  @P1 FADD.FTZ R119, R160, -R7 ;  /* 0x80000007a0771221 */ /* 0x000fe20000010000 */
[----:B------:R-:W-:-:S03]  /*5140*/  MOV R7, R104 ;  /* 0x0000006800077202 */ /* 0x000fc60000000f00 */
[----:B------:R-:W-:Y:S01]  /*5150*/  @P1 FFMA.FTZ R7, R6, R119, R104 ;  /* 0x0000007706071223 */ /* 0x000fe20000010068 */
[----:B0-----:R-:W-:Y:S01]  /*5160*/  @P2 FMUL.FTZ R4, R4, R113 ;  /* 0x0000007104042220 */ /* 0x001fe20000410000 */
[----:B------:R-:W-:Y:S01]  /*5170*/  @P1 FADD.FTZ R113, R145, -R112 ;  /* 0x8000007091711221 */ /* 0x000fe20000010000 */
[----:B------:R-:W-:-:S03]  /*5180*/  MOV R112, R105 ;  /* 0x0000006900707202 */ /* 0x000fc60000000f00 */
[----:B------:R-:W-:Y:S01]  /*5190*/  @P1 FFMA.FTZ R112, R6, R113, R105 ;  /* 0x0000007106701223 */ /* 0x000fe20000010069 */
[----:B------:R-:W-:Y:S01]  /*51a0*/  @P2 F2FP.BF16.F32.PACK_AB R4, RZ, R4 ;  /* 0x00000004ff04223e */ /* 0x000fe200000010ff */
[----:B------:R-:W0:Y:S01]  /*51b0*/  @P2 LDC R113, c[0x0][0x40c] ;  /* 0x00010300ff712b82 */ /* 0x000e220000000800 */
[----:B-1----:R-:W-:Y:S02]  /*51c0*/  @P2 FMUL.FTZ R5, R5, R114 ;  /* 0x0000007205052220 */ /* 0x002fe40000410000 */
[----:B------:R-:W-:-:S03]  /*51d0*/  @P2 PRMT R109, R4, 0x7610, R109 ;  /* 0x00007610046d2816 */ /* 0x000fc6000000006d */
[----:B------:R-:W-:Y:S02]  /*51e0*/  @P2 F2FP.BF16.F32.PACK_AB R5, RZ, R5 ;  /* 0x00000005ff05223e */ /* 0x000fe400000010ff */
[----:B------:R-:W1:Y:S02]  /*51f0*/  @P2 LDC R114, c[0x0][0x40c] ;  /* 0x00010300ff722b82 */ /* 0x000e640000000800 */
[----:B------:R-:W-:Y:S01]  /*5200*/  @P2 PRMT R109, R109, 0x5410, R5 ;  /* 0x000054106d6d2816 */ /* 0x000fe20000000005 */
[----:B0-----:R-:W-:Y:S01]  /*5210*/  @P2 FMUL.FTZ R112, R112, R113 ;  /* 0x0000007170702220 */ /* 0x001fe20000410000 */
[----:B------:R-:W-:-:S04]  /*5220*/  @P1 FFMA.FTZ R113, R165, R0, R117 ;  /* 0x00000000a5711223 */ /* 0x000fc80000010075 */
[----:B------:R-:W-:Y:S01]  /*5230*/  @P1 FADD.FTZ R119, R164, -R113 ;  /* 0x80000071a4771221 */ /* 0x000fe20000010000 */
[----:B------:R-:W-:Y:S01]  /*5240*/  MOV R113, R106 ;  /* 0x0000006a00717202 */ /* 0x000fe20000000f00 */
[----:B-1----:R-:W-:Y:S02]  /*5250*/  @P2 FMUL.FTZ R7, R7, R114 ;  /* 0x0000007207072220 */ /* 0x002fe40000410000 */
[----:B------:R-:W-:Y:S01]  /*5260*/  @P1 FFMA.FTZ R113, R6, R119, R106 ;  /* 0x0000007706711223 */ /* 0x000fe2000001006a */
[----:B------:R-:W0:Y:S01]  /*5270*/  @P2 LDC R114, c[0x0][0x40c] ;  /* 0x00010300ff722b82 */ /* 0x000e220000000800 */
[----:B------:R-:W-:Y:S02]  /*5280*/  @P2 F2FP.BF16.F32.PACK_AB R112, RZ, R112 ;  /* 0x00000070ff70223e */ /* 0x000fe400000010ff */
[----:B------:R-:W-:-:S04]  /*5290*/  @P2 F2FP.BF16.F32.PACK_AB R7, RZ, R7 ;  /* 0x00000007ff07223e */ /* 0x000fc800000010ff */
[----:B------:R-:W-:-:S04]  /*52a0*/  @P2 PRMT R110, R7, 0x7610, R110 ;  /* 0x00007610076e2816 */ /* 0x000fc8000000006e */
        /* <DEDUP_REMOVED lines=13> */
.L_x_3849:
[----:B------:R-:W-:-:S04]  /*5380*/  UISETP.NE.U32.AND UP0, UPT, UR14, URZ, UPT ;  /* 0x000000ff0e00728c */ /* 0x000fc8000bf05070 */
[----:B------:R-:W-:-:S06]  /*5390*/  UISETP.NE.AND.EX UP0, UPT, UR15, URZ, UPT, UP0 ;  /* 0x000000ff0f00728c */ /* 0x000fcc000bf05300 */
[----:B------:R-:W-:-:S13]  /*53a0*/  PLOP3.LUT P0, PT, PT, PT, UP0, 0x80, 0x8 ;  /* 0x000000000008781c */ /* 0x000fda0003f0f008 */
[----:B------:R-:W-:Y:S05]  /*53b0*/  @!P0 BRA `(.L_x_3852) ;  /* 0x0000000400cc8947 */ /* 0x000fea0003800000 */
[----:B------:R-:W-:Y:S01]  /*53c0*/  BSSY.RECONVERGENT B2, `(.L_x_3853) ;  /* 0x000000c000027945 */ /* 0x000fe20003800200 */
[----:B------:R-:W-:Y:S01]  /*53d0*/  ISETP.GT.AND P1, PT, R7, RZ, PT ;  /* 0x000000ff0700720c */ /* 0x000fe20003f24270 */
[----:B-12---:R-:W-:Y:S02]  /*53e0*/  FFMA.FTZ R4, R146, R0, R117 ;  /* 0x0000000092047223 */ /* 0x006fe40000010075 */
[----:B------:R-:W-:Y:S10]  /*53f0*/  @!P2 BRA `(.L_x_3854) ;  /* 0x000000000020a947 */ /* 0x000ff40003800000 */
        /* <DEDUP_REMOVED lines=8> */
.L_x_3854:
[----:B------:R-:W-:Y:S05]  /*5480*/  BSYNC.RECONVERGENT B2 ;  /* 0x0000000000027941 */ /* 0x000fea0003800200 */
.L_x_3853:
        /* <DEDUP_REMOVED lines=10> */
.L_x_3856:
[----:B------:R-:W-:Y:S05]  /*5530*/  BSYNC.RECONVERGENT B2 ;  /* 0x0000000000027941 */ /* 0x000fea0003800200 */
.L_x_3855:
        /* <DEDUP_REMOVED lines=10> */
.L_x_3858:
[----:B------:R-:W-:Y:S05]  /*55e0*/  BSYNC.RECONVERGENT B2 ;  /* 0x0000000000027941 */ /* 0x000fea0003800200 */
.L_x_3857:
        /* <DEDUP_REMOVED lines=10> */
.L_x_3860:
[----:B------:R-:W-:Y:S05]  /*5690*/  BSYNC.RECONVERGENT B2 ;  /* 0x0000000000027941 */ /* 0x000fea0003800200 */
.L_x_3859:
        /* <DEDUP_REMOVED lines=10> */
.L_x_3862:
[----:B------:R-:W-:Y:S05]  /*5740*/  BSYNC.RECONVERGENT B2 ;  /* 0x0000000000027941 */ /* 0x000fea0003800200 */
.L_x_3861:
        /* <DEDUP_REMOVED lines=10> */
.L_x_3864:
[----:B------:R-:W-:Y:S05]  /*57f0*/  BSYNC.RECONVERGENT B2 ;  /* 0x0000000000027941 */ /* 0x000fea0003800200 */
.L_x_3863:
        /* <DEDUP_REMOVED lines=10> */
.L_x_3866:
[----:B------:R-:W-:Y:S05]  /*58a0*/  BSYNC.RECONVERGENT B2 ;  /* 0x0000000000027941 */ /* 0x000fea0003800200 */
.L_x_3865:
        /* <DEDUP_REMOVED lines=32> */
[----:B------:R-:W-:-:S05]  /*5ab0*/  FMUL.FTZ R0, R95, UR12 ;  /* 0x0000000c5f007c20 */ /* 0x000fca0008410000 */
[----:B------:R-:W-:-:S04]  /*5ac0*/  F2FP.BF16.F32.PACK_AB R0, RZ, R0 ;  /* 0x00000000ff00723e */ /* 0x000fc800000010ff */
[----:B------:R-:W-:Y:S01]  /*5ad0*/  PRMT R111, R111, 0x5410, R0 ;  /* 0x000054106f6f7816 */ /* 0x000fe20000000000 */
[----:B------:R-:W-:Y:S06]  /*5ae0*/  BRA `(.L_x_3851) ;  /* 0x0000000400587947 */ /* 0x000fec0003800000 */
.L_x_3852:
[----:B-12---:R-:W1:Y:S01]  /*5af0*/  @P2 LDC R4, c[0x0][0x40c] ;  /* 0x00010300ff042b82 */ /* 0x006e620000000800 */
        /* <DEDUP_REMOVED lines=10> */
.L_x_3868:
[----:B------:R-:W-:Y:S05]  /*5ba0*/  BSYNC.RECONVERGENT B2 ;  /* 0x0000000000027941 */ /* 0x000fea0003800200 */
.L_x_3867:
        /* <DEDUP_REMOVED lines=10> */
.L_x_3870:
[----:B------:R-:W-:Y:S05]  /*5c50*/  BSYNC.RECONVERGENT B2 ;  /* 0x0000000000027941 */ /* 0x000fea0003800200 */
.L_x_3869:
        /* <DEDUP_REMOVED lines=10> */
.L_x_3872:
[----:B------:R-:W-:Y:S05]  /*5d00*/  BSYNC.RECONVERGENT B2 ;  /* 0x0000000000027941 */ /* 0x000fea0003800200 */
.L_x_3871:
        /* <DEDUP_REMOVED lines=10> */
.L_x_3874:
[----:B------:R-:W-:Y:S05]  /*5db0*/  BSYNC.RECONVERGENT B2 ;  /* 0x0000000000027941 */ /* 0x000fea0003800200 */
.L_x_3873:
        /* <DEDUP_REMOVED lines=10> */
.L_x_3876:
[----:B------:R-:W-:Y:S05]  /*5e60*/  BSYNC.RECONVERGENT B2 ;  /* 0x0000000000027941 */ /* 0x000fea0003800200 */
.L_x_3875:
        /* <DEDUP_REMOVED lines=10> */
.L_x_3878:
[----:B------:R-:W-:Y:S05]  /*5f10*/  BSYNC.RECONVERGENT B2 ;  /* 0x0000000000027941 */ /* 0x000fea0003800200 */
.L_x_3877:
[----:B------:R-:W-:Y:S01]  /*5f20*/  BSSY.RECONVERGENT B2, `(.L_x_3879) ;  /* 0x000000b000027945 */ /* 0x000fe20003800200 */
[----:B0-----:R-:W-:-:S03]  /*5f30*/  FFMA.FTZ R112, R146, R0, R117 ;  /* 0x0000000092707223 */ /* 0x001fc60000010075 */
        /* <DEDUP_REMOVED lines=9> */
.L_x_3880:
[----:B------:R-:W-:Y:S05]  /*5fd0*/  BSYNC.RECONVERGENT B2 ;  /* 0x0000000000027941 */ /* 0x000fea0003800200 */
.L_x_3879:
[----:B------:R-:W-:Y:S01]  /*5fe0*/  FADD.FTZ R5, R147, -R112 ;  /* 0x8000007093057221 */ /* 0x000fe20000010000 */
[----:B------:R-:W-:-:S03]  /*5ff0*/  ISETP.GT.AND P1, PT, R7, RZ, PT ;  /* 0x000000ff0700720c */ /* 0x000fc60003f24270 */
[----:B------:R-:W-:-:S05]  /*6000*/  FMUL.FTZ R5, R6, R5 ;  /* 0x0000000506057220 */ /* 0x000fca0000410000 */
[----:B------:R-:W-:-:S05]  /*6010*/  FSEL R5, R5, RZ, P1 ;  /* 0x000000ff05057208 */ /* 0x000fca0000800000 */
[----:B-1----:R-:W-:-:S05]  /*6020*/  @P2 FMUL.FTZ R4, R5, R4 ;  /* 0x0000000405042220 */ /* 0x002fca0000410000 */
[----:B------:R-:W-:-:S04]  /*6030*/  @P2 F2FP.BF16.F32.PACK_AB R4, RZ, R4 ;  /* 0x00000004ff04223e */ /* 0x000fc800000010ff */
[----:B------:R-:W-:-:S07]  /*6040*/  @P2 PRMT R111, R111, 0x5410, R4 ;  /* 0x000054106f6f2816 */ /* 0x000fce0000000004 */
.L_x_3851:
[----:B------:R-:W-:Y:S05]  /*6050*/  BSYNC.RECONVERGENT B0 ;  /* 0x0000000000007941 */ /* 0x000fea0003800200 */
.L_x_3848:
[----:B------:R-:W1:Y:S08]  /*6060*/  @P0 LDC.64 R6, c[0x0][0x478] ;  /* 0x00011e00ff060b82 */ /* 0x000e700000000a00 */
[----:B------:R-:W2:Y:S01]  /*6070*/  @P2 LDC.64 R4, c[0x0][0x468] ;  /* 0x00011a00ff042b82 */ /* 0x000ea20000000a00 */
[----:B-1----:R-:W-:-:S05]  /*6080*/  @P0 IMAD.WIDE.U32 R6, R2, 0x20, R6 ;  /* 0x0000002002060825 */ /* 0x002fca00078e0006 */
[----:B------:R3:W-:Y:S01]  /*6090*/  @P0 STG.E.128 desc[UR6][R6.64], R48 ;  /* 0x0000003006000986 */ /* 0x0007e2000c101d06 */
[----:B--2---:R-:W-:-:S03]  /*60a0*/  @P2 IMAD.WIDE.U32 R4, R115, 0x10, R4 ;  /* 0x0000001073042825 */ /* 0x004fc600078e0004 */
[----:B------:R3:W-:Y:S04]  /*60b0*/  @P0 STG.E.128 desc[UR6][R6.64+0x10], R92 ;  /* 0x0000105c06000986 */ /* 0x0007e8000c101d06 */
[----:B------:R3:W-:Y:S02]  /*60c0*/  @P2 STG.E.128 desc[UR6][R4.64], R108 ;  /* 0x0000006c04002986 */ /* 0x0007e4000c101d06 */
.L_x_3847:
[----:B------:R-:W-:Y:S05]  /*60d0*/  BSYNC.RECONVERGENT B1 ;  /* 0x0000000000017941 */ /* 0x000fea0003800200 */
.L_x_3846:
[----:B-123--:R-:W1:Y:S02]  /*60e0*/  LDC.64 R4, c[0x0][0x380] ;  /* 0x0000e000ff047b82 */ /* 0x00ee640000000a00 */
[----:B-1----:R-:W-:-:S04]  /*60f0*/  LEA R8, R4, R8, 0x2 ;  /* 0x0000000804087211 */ /* 0x002fc800078e10ff */
[----:B------:R-:W-:-:S13]  /*6100*/  ISETP.GE.AND P0, PT, R8, R5, PT ;  /* 0x000000050800720c */ /* 0x000fda0003f06270 */
[----:B------:R-:W-:Y:S05]  /*6110*/  @!P0 BRA `(.L_x_3881) ;  /* 0xffffffa400108947 */ /* 0x000fea000383ffff */
.L_x_3767:
        /* <DEDUP_REMOVED lines=18> */
[----:B------:R-:W-:Y:S01]  /*6240*/  IADD3.X R31, PT, PT, RZ, RZ, RZ, P0, !PT ;  /* 0x000000ffff1f7210 */ /* 0x000fe200007fe4ff */
[----:B------:R-:W-:Y:S01]  /*6250*/  STS.128 [R10+0x400], R44 ;  /* 0x0004002c0a007388 */ /* 0x000fe20000000c00 */
[C---:B------:R-:W-:Y:S02]  /*6260*/  ISETP.GE.U32.AND P3, PT, R29.reuse, 0x180, PT ;  /* 0x000001801d00780c */ /* 0x040fe40003f66070 */
[C---:B------:R-:W-:Y:S01]  /*6270*/  SHF.L.U64.HI R31, R34.reuse, 0x2, R31 ;  /* 0x00000002221f7819 */ /* 0x040fe2000001021f */
[----:B------:R-:W-:Y:S01]  /*6280*/  STS.128 [R10+0x410], R96 ;  /* 0x000410600a007388 */ /* 0x000fe20000000c00 */
[----:B------:R-:W-:Y:S02]  /*6290*/  SHF.L.U32 R34, R34, 0x2, RZ ;  /* 0x0000000222227819 */ /* 0x000fe400000006ff */
[C---:B------:R-:W-:Y:S01]  /*62a0*/  ISETP.GE.U32.AND P2, PT, R29.reuse, 0x200, PT ;  /* 0x000002001d00780c */ /* 0x040fe20003f46070 */
[----:B------:R-:W-:Y:S01]  /*62b0*/  STS.128 [R10+0x800], R76 ;  /* 0x0008004c0a007388 */ /* 0x000fe20000000c00 */
[----:B------:R-:W-:-:S02]  /*62c0*/  ISETP.GE.U32.AND P1, PT, R29, 0x280, PT ;  /* 0x000002801d00780c */ /* 0x000fc40003f26070 */
[----:B------:R-:W-:Y:S01]  /*62d0*/  ISETP.GE.U32.AND P0, PT, R29, 0x300, PT ;  /* 0x000003001d00780c */ /* 0x000fe20003f06070 */
[----:B------:R-:W-:Y:S01]  /*62e0*/  STS.128 [R10+0x810], R80 ;  /* 0x000810500a007388 */ /* 0x000fe20000000c00 */
[----:B------:R-:W-:Y:S06]  /*62f0*/  BAR.SYNC.DEFER_BLOCKING 0x0 ;  /* 0x0000000000007b1d */ /* 0x000fec0000010000 */
[----:B------:R-:W1:Y:S04]  /*6300*/  LDS R2, [R0] ;  /* 0x0000000000027984 */ /* 0x000e680000000800 */
[----:B------:R-:W2:Y:S04]  /*6310*/  LDS R9, [R0+0xc00] ;  /* 0x000c000000097984 */ /* 0x000ea80000000800 */
[----:B------:R-:W4:Y:S04]  /*6320*/  LDS R3, [R0+0x200] ;  /* 0x0002000000037984 */ /* 0x000f280000000800 */
        /* <DEDUP_REMOVED lines=8> */
[----:B-1----:R-:W-:-:S03]  /*63b0*/  FADD.FTZ R2, RZ, R2 ;  /* 0x00000002ff027221 */ /* 0x002fc60000010000 */
[----:B------:R-:W1:Y:S01]  /*63c0*/  LDS R14, [R0+0x1600] ;  /* 0x00160000000e7984 */ /* 0x000e620000000800 */
[----:B--2---:R-:W-:-:S03]  /*63d0*/  FADD.FTZ R2, R2, R9 ;  /* 0x0000000902027221 */ /* 0x004fc60000010000 */
[----:B------:R-:W2:Y:S01]  /*63e0*/  LDS R15, [R0+0x1800] ;  /* 0x00180000000f7984 */ /* 0x000ea20000000800 */
[----:B----4-:R-:W-:-:S03]  /*63f0*/  FADD.FTZ R3, RZ, R3 ;  /* 0x00000003ff037221 */ /* 0x010fc60000010000 */
[----:B------:R-:W4:Y:S01]  /*6400*/  LDS R16, [R0+0x1a00] ;  /* 0x001a000000107984 */ /* 0x000f220000000800 */
        /* <DEDUP_REMOVED lines=16> */
[----:B-1----:R-:W-:-:S03]  /*6510*/  FADD.FTZ R7, R7, R14 ;  /* 0x0000000e07077221 */ /* 0x002fc60000010000 */
[----:B------:R-:W1:Y:S01]  /*6520*/  LDS R25, [R0+0x2c00] ;  /* 0x002c000000197984 */ /* 0x000e620000000800 */
[----:B--2---:R-:W-:-:S03]  /*6530*/  FADD.FTZ R2, R2, R15 ;  /* 0x0000000f02027221 */ /* 0x004fc60000010000 */
[----:B------:R-:W2:Y:S01]  /*6540*/  LDS R26, [R0+0x2e00] ;  /* 0x002e0000001a7984 */ /* 0x000ea20000000800 */
[----:B----4-:R-:W-:Y:S01]  /*6550*/  FADD.FTZ R3, R3, R16 ;  /* 0x0000001003037221 */ /* 0x010fe20000010000 */
[----:B------:R-:W-:Y:S01]  /*6560*/  BAR.SYNC.DEFER_BLOCKING 0x0 ;  /* 0x0000000000007b1d */ /* 0x000fe20000010000 */
[----:B0-----:R-:W-:Y:S01]  /*6570*/  FADD.FTZ R4, R4, R17 ;  /* 0x0000001104047221 */ /* 0x001fe20000010000 */
[----:B---3--:R-:W-:Y:S01]  /*6580*/  FADD.FTZ R5, R5, R18 ;  /* 0x0000001205057221 */ /* 0x008fe20000010000 */
        /* <DEDUP_REMOVED lines=13> */
[----:B0-----:R-:W-:-:S03]  /*6660*/  IADD3 R36, P6, PT, R34, UR18, RZ ;  /* 0x0000001222247c10 */ /* 0x001fc6000ffde0ff */
[----:B------:R-:W-:Y:S01]  /*6670*/  STS.128 [R10+0x810], R56 ;  /* 0x000810380a007388 */ /* 0x000fe20000000c00 */
[C---:B------:R-:W-:Y:S01]  /*6680*/  IADD3.X R39, PT, PT, R31.reuse, UR19, RZ, P6, !PT ;  /* 0x000000131f277c10 */ /* 0x040fe2000b7fe4ff */
[----:B------:R-:W-:Y:S01]  /*6690*/  BAR.SYNC.DEFER_BLOCKING 0x0 ;  /* 0x0000000000007b1d */ /* 0x000fe20000010000 */
[----:B------:R-:W-:Y:S02]  /*66a0*/  IADD3 R34, P6, PT, R34, UR16, RZ ;  /* 0x0000001022227c10 */ /* 0x000fe4000ffde0ff */
[----:B------:R-:W-:Y:S02]  /*66b0*/  @P5 MOV R2, R36 ;  /* 0x0000002400025202 */ /* 0x000fe40000000f00 */
[----:B------:R-:W-:Y:S02]  /*66c0*/  IADD3.X R37, PT, PT, R31, UR17, RZ, P6, !PT ;  /* 0x000000111f257c10 */ /* 0x000fe4000b7fe4ff */
[----:B------:R-:W-:Y:S02]  /*66d0*/  @P5 MOV R3, R39 ;  /* 0x0000002700035202 */ /* 0x000fe40000000f00 */
        /* <DEDUP_REMOVED lines=21> */
[----:B----4-:R-:W-:-:S03]  /*6830*/  FADD.FTZ R27, R27, R32 ;  /* 0x000000201b1b7221 */ /* 0x010fc60000010000 */
[----:B------:R-:W4:Y:S01]  /*6840*/  LDS R14, [R0+0x1e00] ;  /* 0x001e0000000e7984 */ /* 0x000f220000000800 */
[----:B------:R-:W-:-:S03]  /*6850*/  FADD.FTZ R10, R10, R29 ;  /* 0x0000001d0a0a7221 */ /* 0x000fc60000010000 */
[----:B------:R-:W4:Y:S01]  /*6860*/  LDS R7, [R0+0x1400] ;  /* 0x0014000000077984 */ /* 0x000f220000000800 */
[----:B------:R-:W-:-:S03]  /*6870*/  FADD.FTZ R10, R10, R31 ;  /* 0x0000001f0a0a7221 */ /* 0x000fc60000010000 */
[----:B------:R-:W-:Y:S01]  /*6880*/  LDS R18, [R0+0x2a00] ;  /* 0x002a000000127984 */ /* 0x000fe20000000800 */
        /* <DEDUP_REMOVED lines=77> */
.L_x_3775:
[----:B------:R-:W-:Y:S01]  /*6d60*/  HFMA2 R4, -RZ, RZ, 0, 5.9604644775390625e-08 ;  /* 0x00000001ff047431 */ /* 0x000fe200000001ff */
[----:B------:R-:W-:Y:S01]  /*6d70*/  BSSY B0, `(.L_x_3882) ;  /* 0x0000006000007945 */ /* 0x000fe20003800000 */
[----:B--2---:R-:W-:Y:S02]  /*6d80*/  MOV R113, 0x1f ;  /* 0x0000001f00717802 */ /* 0x004fe40000000f00 */
[----:B------:R-:W-:-:S07]  /*6d90*/  MOV R0, 0xffffffff ;  /* 0xffffffff00007802 */ /* 0x000fce0000000f00 */
[----:B------:R-:W-:Y:S05]  /*6da0*/  WARPSYNC.COLLECTIVE R0, `(.L_x_3883) ;  /* 0x0000000000087348 */ /* 0x000fea0003c00000 */
[----:B------:R0:W1:Y:S02]  /*6db0*/  SHFL.BFLY P0, R121, R171, R4, R113 ;  /* 0x0c000004ab797389 */ /* 0x0000640000000071 */
[----:B01----:R-:W-:Y:S05]  /*6dc0*/  ENDCOLLECTIVE ;  /* 0x000000000000791b */ /* 0x003fea0003800000 */
.L_x_3883:
[----:B------:R-:W-:Y:S05]  /*6dd0*/  BSYNC B0 ;  /* 0x0000000000007941 */ /* 0x000fea0003800000 */
.L_x_3882:
[----:B------:R-:W-:Y:S01]  /*6de0*/  MOV R0, R121 ;  /* 0x0000007900007202 */ /* 0x000fe20000000f00 */
[----:B------:R-:W-:Y:S01]  /*6df0*/  HFMA2 R4, -RZ, RZ, 0, 5.9604644775390625e-08 ;  /* 0x00000001ff047431 */ /* 0x000fe200000001ff */
[----:B------:R-:W-:-:S03]  /*6e00*/  MOV R113, 0x1f ;  /* 0x0000001f00717802 */ /* 0x000fc60000000f00 */
[----:B------:R-:W-:Y:S01]  /*6e10*/  FADD.FTZ R114, R0, R171 ;  /* 0x000000ab00727221 */ /* 0x000fe20000010000 */
[----:B------:R-:W-:Y:S02]  /*6e20*/  MOV R171, R168 ;  /* 0x000000a800ab7202 */ /* 0x000fe40000000f00 */
[----:B------:R-:W-:-:S07]  /*6e30*/  MOV R0, 0xffffffff ;  /* 0xffffffff00007802 */ /* 0x000fce0000000f00 */
[----:B------:R-:W-:Y:S05]  /*6e40*/  WARPSYNC.COLLECTIVE R0, `(.L_x_3884) ;  /* 0x0000000000087348 */ /* 0x000fea0003c00000 */
[----:B------:R0:W1:Y:S02]  /*6e50*/  SHFL.BFLY P0, R121, R171, R4, R113 ;  /* 0x0c000004ab797389 */ /* 0x0000640000000071 */
[----:B01----:R-:W-:Y:S05]  /*6e60*/  ENDCOLLECTIVE ;  /* 0x000000000000791b */ /* 0x003fea0003800000 */
.L_x_3884:
[----:B------:R-:W-:Y:S01]  /*6e70*/  HFMA2 R4, -RZ, RZ, 0, 1.1920928955078125e-07 ;  /* 0x00000002ff047431 */ /* 0x000fe200000001ff */
[----:B------:R-:W-:Y:S02]  /*6e80*/  MOV R171, R114 ;  /* 0x0000007200ab7202 */ /* 0x000fe40000000f00 */
[----:B------:R-:W-:-:S07]  /*6e90*/  MOV R115, R121 ;  /* 0x0000007900737202 */ /* 0x000fce0000000f00 */
[----:B------:R-:W-:Y:S05]  /*6ea0*/  WARPSYNC.COLLECTIVE R0, `(.L_x_3885) ;  /* 0x0000000000087348 */ /* 0x000fea0003c00000 */
[----:B------:R0:W1:Y:S02]  /*6eb0*/  SHFL.BFLY P0, R121, R171, R4, R113 ;  /* 0x0c000004ab797389 */ /* 0x0000640000000071 */
[----:B01----:R-:W-:Y:S05]  /*6ec0*/  ENDCOLLECTIVE ;  /* 0x000000000000791b */ /* 0x003fea0003800000 */
.L_x_3885:
[----:B------:R-:W-:-:S05]  /*6ed0*/  FADD.FTZ R115, R115, R168 ;  /* 0x000000a873737221 */ /* 0x000fca0000010000 */
[----:B------:R-:W-:Y:S02]  /*6ee0*/  MOV R171, R115 ;  /* 0x0000007300ab7202 */ /* 0x000fe40000000f00 */
[----:B------:R-:W-:-:S07]  /*6ef0*/  MOV R117, R121 ;  /* 0x0000007900757202 */ /* 0x000fce0000000f00 */
[----:B------:R-:W-:Y:S05]  /*6f00*/  WARPSYNC.COLLECTIVE R0, `(.L_x_3886) ;  /* 0x0000000000087348 */ /* 0x000fea0003c00000 */
[----:B------:R0:W1:Y:S02]  /*6f10*/  SHFL.BFLY P0, R121, R171, R4, R113 ;  /* 0x0c000004ab797389 */ /* 0x0000640000000071 */
[----:B01----:R-:W-:Y:S05]  /*6f20*/  ENDCOLLECTIVE ;  /* 0x000000000000791b */ /* 0x003fea0003800000 */
.L_x_3886:
[----:B------:R-:W-:Y:S01]  /*6f30*/  FADD.FTZ R117, R114, R117 ;  /* 0x0000007572757221 */ /* 0x000fe20000010000 */
[----:B------:R-:W-:-:S04]  /*6f40*/  HFMA2 R4, -RZ, RZ, 0, 2.384185791015625e-07 ;  /* 0x00000004ff047431 */ /* 0x000fc800000001ff */
[----:B------:R-:W-:Y:S02]  /*6f50*/  MOV R171, R117 ;  /* 0x0000007500ab7202 */ /* 0x000fe40000000f00 */
[----:B------:R-:W-:-:S07]  /*6f60*/  MOV R112, R121 ;  /* 0x0000007900707202 */ /* 0x000fce0000000f00 */
[----:B------:R-:W-:Y:S05]  /*6f70*/  WARPSYNC.COLLECTIVE R0, `(.L_x_3887) ;  /* 0x0000000000087348 */ /* 0x000fea0003c00000 */
[----:B------:R0:W1:Y:S02]  /*6f80*/  SHFL.BFLY P0, R121, R171, R4, R113 ;  /* 0x0c000004ab797389 */ /* 0x0000640000000071 */
[----:B01----:R-:W-:Y:S05]  /*6f90*/  ENDCOLLECTIVE ;  /* 0x000000000000791b */ /* 0x003fea0003800000 */
.L_x_3887:
[----:B------:R-:W-:-:S05]  /*6fa0*/  FADD.FTZ R116, R115, R112 ;  /* 0x0000007073747221 */ /* 0x000fca0000010000 */
[----:B------:R-:W-:Y:S02]  /*6fb0*/  MOV R171, R116 ;  /* 0x0000007400ab7202 */ /* 0x000fe40000000f00 */
[----:B------:R-:W-:-:S07]  /*6fc0*/  MOV R112, R121 ;  /* 0x0000007900707202 */ /* 0x000fce0000000f00 */
[----:B------:R-:W-:Y:S05]  /*6fd0*/  WARPSYNC.COLLECTIVE R0, `(.L_x_3888) ;  /* 0x0000000000087348 */ /* 0x000fea0003c00000 */
[----:B------:R0:W1:Y:S02]  /*6fe0*/  SHFL.BFLY P0, R121, R171, R4, R113 ;  /* 0x0c000004ab797389 */ /* 0x0000640000000071 */
[----:B01----:R-:W-:Y:S05]  /*6ff0*/  ENDCOLLECTIVE ;  /* 0x000000000000791b */ /* 0x003fea0003800000 */
.L_x_3888:
[----:B------:R-:W-:Y:S01]  /*7000*/  FADD.FTZ R118, R117, R112 ;  /* 0x0000007075767221 */ /* 0x000fe20000010000 */
[----:B------:R-:W-:-:S04]  /*7010*/  HFMA2 R4, -RZ, RZ, 0, 4.76837158203125e-07 ;  /* 0x00000008ff047431 */ /* 0x000fc800000001ff */
[----:B------:R-:W-:Y:S02]  /*7020*/  MOV R171, R118 ;  /* 0x0000007600ab7202 */ /* 0x000fe40000000f00 */
[----:B------:R-:W-:-:S07]  /*7030*/  MOV R119, R121 ;  /* 0x0000007900777202 */ /* 0x000fce0000000f00 */
[----:B------:R-:W-:Y:S05]  /*7040*/  WARPSYNC.COLLECTIVE R0, `(.L_x_3889) ;  /* 0x0000000000087348 */ /* 0x000fea0003c00000 */
[----:B------:R0:W1:Y:S02]  /*7050*/  SHFL.BFLY P0, R121, R171, R4, R113 ;  /* 0x0c000004ab797389 */ /* 0x0000640000000071 */
[----:B01----:R-:W-:Y:S05]  /*7060*/  ENDCOLLECTIVE ;  /* 0x000000000000791b */ /* 0x003fea0003800000 */
.L_x_3889:
[----:B------:R-:W-:-:S05]  /*7070*/  FADD.FTZ R119, R116, R119 ;  /* 0x0000007774777221 */ /* 0x000fca0000010000 */
[----:B------:R-:W-:Y:S01]  /*7080*/  MOV R171, R119 ;  /* 0x0000007700ab7202 */ /* 0x000fe20000000f00 */
[----:B------:R-:W-:-:S07]  /*7090*/  FADD.FTZ R112, R118, R121 ;  /* 0x0000007976707221 */ /* 0x000fce0000010000 */
[----:B------:R-:W-:Y:S05]  /*70a0*/  WARPSYNC.COLLECTIVE R0, `(.L_x_3890) ;  /* 0x0000000000087348 */ /* 0x000fea0003c00000 */
[----:B------:R0:W1:Y:S02]  /*70b0*/  SHFL.BFLY P0, R121, R171, R4, R113 ;  /* 0x0c000004ab797389 */ /* 0x0000640000000071 */
[----:B01----:R-:W-:Y:S05]  /*70c0*/  ENDCOLLECTIVE ;  /* 0x000000000000791b */ /* 0x003fea0003800000 */
.L_x_3890:
[----:B------:R-:W-:Y:S01]  /*70d0*/  HFMA2 R4, -RZ, RZ, 0, 9.5367431640625e-07 ;  /* 0x00000010ff047431 */ /* 0x000fe200000001ff */
[----:B------:R-:W-:Y:S02]  /*70e0*/  MOV R171, R112 ;  /* 0x0000007000ab7202 */ /* 0x000fe40000000f00 */
[----:B------:R-:W-:-:S07]  /*70f0*/  MOV R120, R121 ;  /* 0x0000007900787202 */ /* 0x000fce0000000f00 */
[----:B------:R-:W-:Y:S05]  /*7100*/  WARPSYNC.COLLECTIVE R0, `(.L_x_3891) ;  /* 0x0000000000087348 */ /* 0x000fea0003c00000 */
[----:B------:R0:W1:Y:S02]  /*7110*/  SHFL.BFLY P0, R121, R171, R4, R113 ;  /* 0x0c000004ab797389 */ /* 0x0000640000000071 */
[----:B01----:R-:W-:Y:S05]  /*7120*/  ENDCOLLECTIVE ;  /* 0x000000000000791b */ /* 0x003fea0003800000 */
.L_x_3891:
[----:B------:R-:W-:-:S05]  /*7130*/  FADD.FTZ R120, R119, R120 ;  /* 0x0000007877787221 */ /* 0x000fca0000010000 */
[----:B------:R-:W-:Y:S02]  /*7140*/  MOV R171, R120 ;  /* 0x0000007800ab7202 */ /* 0x000fe40000000f00 */
[----:B------:R-:W-:-:S07]  /*7150*/  MOV R115, R121 ;  /* 0x0000007900737202 */ /* 0x000fce0000000f00 */
[----:B------:R-:W-:Y:S05]  /*7160*/  WARPSYNC.COLLECTIVE R0, `(.L_x_3892) ;  /* 0x0000000000087348 */ /* 0x000fea0003c00000 */
[----:B------:R0:W1:Y:S02]  /*7170*/  SHFL.BFLY P0, R121, R171, R4, R113 ;  /* 0x0c000004ab797389 */ /* 0x0000640000000071 */
[----:B01----:R-:W-:Y:S05]  /*7180*/  ENDCOLLECTIVE ;  /* 0x000000000000791b */ /* 0x003fea0003800000 */
.L_x_3892:
[----:B------:R-:W-:Y:S05]  /*7190*/  BRA `(.L_x_3893) ;  /* 0xffffffa800d87947 */ /* 0x000fea000383ffff */
.L_x_3894:
        /* <DEDUP_REMOVED lines=14> */
.L_x_14473:


//--------------------- .text._ZN10layer_norm13ln_bwd_kernelINS_13Kernel_traitsI13__nv_bfloat16S2_fS2_fjLj768ELj1ELj4ELj1ELj16ENS_18Kernel_traits_baseILj768ES2_S2_fS2_fjLj128EEEEELb0ELb0ELb1ELb1EEEvNS_9BwdParamsE --------------------------
	.section	.text._ZN10layer_norm13ln_bwd_kernelINS_13Kernel_traitsI13__nv_bfloat16S2_fS2_fjLj768ELj1ELj4ELj1ELj16ENS_18Kernel_traits_baseILj768ES2_S2_fS2_fjLj128EEEEELb0ELb0ELb1ELb1EEEvNS_9BwdParamsE,"ax",@progbits
	.align	128
        .global         _ZN10layer_norm13ln_bwd_kernelINS_13Kernel_traitsI13__nv_bfloat16S2_fS2_fjLj768ELj1ELj4ELj1ELj16ENS_18Kernel_traits_baseILj768ES2_S2_fS2_fjLj128EEEEELb0ELb0ELb1ELb1EEEvNS_9BwdParamsE
        .type           _ZN10layer_norm13ln_bwd_kernelINS_13Kernel_traitsI13__nv_bfloat16S2_fS2_fjLj768ELj1ELj4ELj1ELj16ENS_18Kernel_traits_baseILj768ES2_S2_fS2_fjLj128EEEEELb0ELb0ELb1ELb1EEEvNS_9BwdParamsE,@function
        .size           _ZN10layer_norm13ln_bwd_kernelINS_13Kernel_traitsI13__nv_bfloat16S2_fS2_fjLj768ELj1ELj4ELj1ELj16ENS_18Kernel_traits_baseILj768ES2_S2_fS2_fjLj128EEEEELb0ELb0ELb1ELb1EEEvNS_9BwdParamsE,(.L_x_14474 - _ZN10layer_norm13ln_bwd_kernelINS_13Kernel_traitsI13__nv_bfloat16S2_fS2_fjLj768ELj1ELj4ELj1ELj16ENS_18Kernel_traits_baseILj768ES2_S2_fS2_fjLj128EEEEELb0ELb0ELb1ELb1EEEvNS_9BwdParamsE)
        .other          _ZN10layer_norm13ln_bwd_kernelINS_13Kernel_traitsI13__nv_bfloat16S2_fS2_fjLj768ELj1ELj4ELj1ELj16ENS_18Kernel_traits_baseILj768ES2_S2_fS2_fjLj128EEEEELb0ELb0ELb1ELb1EEEvNS_9BwdParamsE,@"STO_CUDA_ENTRY STV_DEFAULT"
_ZN10layer_norm13ln_bwd_kernelINS_13Kernel_traitsI13__nv_bfloat16S2_fS2_fjLj768ELj1ELj4ELj1ELj16ENS_18Kernel_traits_baseILj768ES2_S2_fS2_fjLj128EEEEELb0ELb0ELb1ELb1EEEvNS_9BwdParamsE:
.text._ZN10layer_norm13ln_bwd_kernelINS_13Kernel_traitsI13__nv_bfloat16S2_fS2_fjLj768ELj1ELj4ELj1ELj16ENS_18Kernel_traits_baseILj768ES2_S2_fS2_fjLj128EEEEELb0ELb0ELb1ELb1EEEvNS_9BwdParamsE:
        /* <DEDUP_REMOVED lines=49> */
.L_x_4000:
[----:B------:R-:W1:Y:S08]  /*0310*/  LDC.64 R4, c[0x0][0x3f8] ;  /* 0x0000fe00ff047b82 */ /* 0x000e700000000a00 */
[----:B------:R-:W2:Y:S08]  /*0320*/  LDC.64 R112, c[0x0][0x3c8] ;  /* 0x0000f200ff707b82 */ /* 0x000eb00000000a00 */
[----:B------:R-:W3:Y:S01]  /*0330*/  LDC.64 R110, c[0x0][0x3f0] ;  /* 0x0000fc00ff6e7b82 */ /* 0x000ee20000000a00 */
[----:B-1----:R-:W-:-:S05]  /*0340*/  IMAD.WIDE R160, R7, 0x4, R4 ;  /* 0x0000000407a07825 */ /* 0x002fca00078e0204 */
[----:B------:R-:W4:Y:S01]  /*0350*/  LDG.E R6, desc[UR6][R160.64] ;  /* 0x00000006a0067981 */ /* 0x000f22000c1e1900 */
[----:B--2---:R-:W-:-:S05]  /*0360*/  IMAD.WIDE R112, R7, 0x4, R112 ;  /* 0x0000000407707825 */ /* 0x004fca00078e0270 */
[----:B-----5:R1:W5:Y:S01]  /*0370*/  LDG.E R5, desc[UR6][R112.64] ;  /* 0x0000000670057981 */ /* 0x020362000c1e1900 */
[----:B---3--:R-:W-:-:S05]  /*0380*/  IMAD.WIDE R110, R7, 0x4, R110 ;  /* 0x00000004076e7825 */ /* 0x008fca00078e026e */
[----:B------:R1:W5:Y:S01]  /*0390*/  LDG.E R4, desc[UR6][R110.64] ;  /* 0x000000066e047981 */ /* 0x000362000c1e1900 */
[----:B------:R-:W-:Y:S01]  /*03a0*/  BSSY.RECONVERGENT B1, `(.L_x_3897) ;  /* 0x0000143000017945 */ /* 0x000fe20003800200 */
[----:B0-----:R-:W-:Y:S02]  /*03b0*/  MOV R134, RZ ;  /* 0x000000ff00867202 */ /* 0x001fe40000000f00 */
[----:B------:R-:W-:Y:S02]  /*03c0*/  MOV R120, RZ ;  /* 0x000000ff00787202 */ /* 0x000fe40000000f00 */
[----:B----4-:R-:W-:-:S13]  /*03d0*/  ISETP.GE.AND P2, PT, R6, 0x1, PT ;  /* 0x000000010600780c */ /* 0x010fda0003f46270 */
[----:B-1----:R-:W-:Y:S05]  /*03e0*/  @!P2 BRA `(.L_x_3898) ;  /* 0x00000010009ca947 */ /* 0x002fea0003800000 */
[----:B------:R-:W1:Y:S01]  /*03f0*/  S2R R9, SR_TID.X ;  /* 0x0000000000097919 */ /* 0x000e620000002100 */
[C---:B------:R-:W-:Y:S01]  /*0400*/  IMAD R0, R7.reuse, UR9, RZ ;  /* 0x0000000907007c24 */ /* 0x040fe2000f8e02ff */
[----:B------:R-:W2:Y:S01]  /*0410*/  LDC.64 R144, c[0x0][0x3a8] ;  /* 0x0000ea00ff907b82 */ /* 0x000ea20000000a00 */
[----:B------:R-:W-:Y:S02]  /*0420*/  SHF.R.S32.HI R8, RZ, 0x1f, R7 ;  /* 0x0000001fff087819 */ /* 0x000fe40000011407 */
[----:B0-----:R-:W-:Y:S02]  /*0430*/  LEA R2, P0, R7, UR10, 0x2 ;  /* 0x0000000a07027c11 */ /* 0x001fe4000f8010ff */
[----:B------:R-:W-:-:S03]  /*0440*/  SHF.R.S32.HI R3, RZ, 0x1f, R0 ;  /* 0x0000001fff037819 */ /* 0x000fc60000011400 */
[----:B------:R-:W0:Y:S01]  /*0450*/  LDC.64 R116, c[0x0][0x428] ;  /* 0x00010a00ff747b82 */ /* 0x000e220000000a00 */
[----:B------:R-:W-:Y:S02]  /*0460*/  LEA.HI R142, R3, R0, RZ, 0x3 ;  /* 0x00000000038e7211 */ /* 0x000fe400078f18ff */
[----:B------:R-:W-:Y:S02]  /*0470*/  IADD3 R0, PT, PT, R6, -0x1, RZ ;  /* 0xffffffff06007810 */ /* 0x000fe40007ffe0ff */
[----:B------:R-:W-:-:S03]  /*0480*/  LEA.HI.X R3, R7, UR11, R8, 0x2, P0 ;  /* 0x0000000b07037c11 */ /* 0x000fc600080f1408 */
[----:B------:R-:W-:-:S03]  /*0490*/  IMAD R0, R0, UR9, RZ ;  /* 0x0000000900007c24 */ /* 0x000fc6000f8e02ff */
[----:B------:R3:W4:Y:S02]  /*04a0*/  LDG.E R3, desc[UR6][R2.64] ;  /* 0x0000000602037981 */ /* 0x000724000c1e1900 */
[----:B------:R-:W-:Y:S02]  /*04b0*/  SHF.R.S32.HI R109, RZ, 0x1f, R0 ;  /* 0x0000001fff6d7819 */ /* 0x000fe40000011400 */
[----:B-1----:R-:W-:Y:S02]  /*04c0*/  LOP3.LUT R143, R9, 0x1f, RZ, 0xc0, !PT ;  /* 0x0000001f098f7812 */ /* 0x002fe400078ec0ff */
[----:B------:R-:W-:Y:S02]  /*04d0*/  LEA.HI R109, R109, R0, RZ, 0x3 ;  /* 0x000000006d6d7211 */ /* 0x000fe400078f18ff */
[-C--:B------:R-:W-:Y:S02]  /*04e0*/  LEA.HI.SX32 R142, R142, R143.reuse, 0x1d ;  /* 0x0000008f8e8e7211 */ /* 0x080fe400078feaff */
[----:B------:R-:W-:-:S02]  /*04f0*/  LEA.HI.SX32 R143, R109, R143, 0x1d ;  /* 0x0000008f6d8f7211 */ /* 0x000fc400078feaff */
[C---:B------:R-:W-:Y:S02]  /*0500*/  IADD3 R141, PT, PT, R142.reuse, 0x20, RZ ;  /* 0x000000208e8d7810 */ /* 0x040fe40007ffe0ff */
[C---:B------:R-:W-:Y:S01]  /*0510*/  IADD3 R140, PT, PT, R142.reuse, 0x40, RZ ;  /* 0x000000408e8c7810 */ /* 0x040fe20007ffe0ff */
[----:B--2---:R-:W-:-:S04]  /*0520*/  IMAD.WIDE.U32 R110, R142, 0x20, R144 ;  /* 0x000000208e6e7825 */ /* 0x004fc800078e0090 */
[--C-:B------:R-:W-:Y:S01]  /*0530*/  IMAD.WIDE.U32 R118, R141, 0x20, R144.reuse ;  /* 0x000000208d767825 */ /* 0x100fe200078e0090 */
[----:B------:R-:W2:Y:S03]  /*0540*/  LDG.E.128 R8, desc[UR6][R110.64] ;  /* 0x000000066e087981 */ /* 0x000ea6000c1e1d00 */
[----:B------:R-:W-:Y:S01]  /*0550*/  IMAD.WIDE.U32 R144, R140, 0x20, R144 ;  /* 0x000000208c907825 */ /* 0x000fe200078e0090 */
[----:B------:R-:W2:Y:S03]  /*0560*/  LDG.E.128 R132, desc[UR6][R110.64+0x10] ;  /* 0x000010066e847981 */ /* 0x000ea6000c1e1d00 */
[C---:B0-----:R-:W-:Y:S01]  /*0570*/  IMAD.WIDE.U32 R108, R143.reuse, 0x10, R116 ;  /* 0x000000108f6c7825 */ /* 0x041fe200078e0074 */
[----:B------:R-:W2:Y:S04]  /*0580*/  LDG.E.128 R120, desc[UR6][R144.64] ;  /* 0x0000000690787981 */ /* 0x000ea8000c1e1d00 */
[----:B------:R0:W2:Y:S04]  /*0590*/  LDG.E.128 R124, desc[UR6][R144.64+0x10] ;  /* 0x00001006907c7981 */ /* 0x0000a8000c1e1d00 */
[----:B------:R-:W2:Y:S04]  /*05a0*/  LDG.E.128 R128, desc[UR6][R118.64] ;  /* 0x0000000676807981 */ /* 0x000ea8000c1e1d00 */
[----:B------:R-:W2:Y:S04]  /*05b0*/  LDG.E.128 R136, desc[UR6][R118.64+0x10] ;  /* 0x0000100676887981 */ /* 0x000ea8000c1e1d00 */
[----:B------:R-:W2:Y:S01]  /*05c0*/  LDG.E.128 R108, desc[UR6][R108.64] ;  /* 0x000000066c6c7981 */ /* 0x000ea2000c1e1d00 */
[----:B------:R-:W-:-:S05]  /*05d0*/  IADD3 R113, PT, PT, R143, 0x20, RZ ;  /* 0x000000208f717810 */ /* 0x000fca0007ffe0ff */
[----:B------:R-:W-:Y:S01]  /*05e0*/  IMAD.WIDE.U32 R112, R113, 0x10, R116 ;  /* 0x0000001071707825 */ /* 0x000fe200078e0074 */
[----:B------:R-:W-:-:S05]  /*05f0*/  IADD3 R143, PT, PT, R143, 0x40, RZ ;  /* 0x000000408f8f7810 */ /* 0x000fca0007ffe0ff */
[----:B------:R-:W2:Y:S01]  /*0600*/  LDG.E.128 R112, desc[UR6][R112.64] ;  /* 0x0000000670707981 */ /* 0x000ea2000c1e1d00 */
[----:B------:R-:W-:-:S06]  /*0610*/  IMAD.WIDE.U32 R116, R143, 0x10, R116 ;  /* 0x000000108f747825 */ /* 0x000fcc00078e0074 */
[----:B------:R-:W2:Y:S01]  /*0620*/  LDG.E.128 R116, desc[UR6][R116.64] ;  /* 0x0000000674747981 */ /* 0x000ea2000c1e1d00 */
[----:B---3--:R-:W-:Y:S02]  /*0630*/  MOV R2, UR14 ;  /* 0x0000000e00027c02 */ /* 0x008fe40008000f00 */
[----:B------:R-:W-:Y:S02]  /*0640*/  MOV R0, UR15 ;  /* 0x0000000f00007c02 */ /* 0x000fe40008000f00 */
[----:B------:R-:W-:-:S04]  /*0650*/  ISETP.NE.U32.AND P0, PT, R2, RZ, PT ;  /* 0x000000ff0200720c */ /* 0x000fc80003f05070 */
[----:B------:R-:W-:-:S13]  /*0660*/  ISETP.NE.AND.EX P0, PT, R0, RZ, PT, P0 ;  /* 0x000000ff0000720c */ /* 0x000fda0003f05300 */
[----:B0-----:R-:W0:Y:S08]  /*0670*/  @P0 LDC.64 R144, c[0x0][0x438] ;  /* 0x00010e00ff900b82 */ /* 0x001e300000000a00 */
[----:B------:R-:W1:Y:S08]  /*0680*/  @P0 LDC.64 R146, c[0x0][0x438] ;  /* 0x00010e00ff920b82 */ /* 0x000e700000000a00 */
[----:B------:R-:W3:Y:S01]  /*0690*/  @P0 LDC.64 R148, c[0x0][0x438] ;  /* 0x00010e00ff940b82 */ /* 0x000ee20000000a00 */
[----:B------:R-:W-:Y:S01]  /*06a0*/  ISETP.NE.AND P1, PT, RZ, UR8, PT ;  /* 0x00000008ff007c0c */ /* 0x000fe2000bf25270 */
[----:B0-----:R-:W-:-:S05]  /*06b0*/  @P0 IMAD.WIDE.U32 R142, R142, 0x20, R144 ;  /* 0x000000208e8e0825 */ /* 0x001fca00078e0090 */
[----:B------:R-:W5:Y:S01]  /*06c0*/  @P0 LDG.E.128 R32, desc[UR6][R142.64] ;  /* 0x000000068e200981 */ /* 0x000f62000c1e1d00 */
[----:B-1----:R-:W-:-:S03]  /*06d0*/  @P0 IMAD.WIDE.U32 R144, R141, 0x20, R146 ;  /* 0x000000208d900825 */ /* 0x002fc600078e0092 */
[----:B------:R-:W5:Y:S04]  /*06e0*/  @P0 LDG.E.128 R28, desc[UR6][R142.64+0x10] ;  /* 0x000010068e1c0981 */ /* 0x000f68000c1e1d00 */
[----:B------:R-:W5:Y:S01]  /*06f0*/  @P0 LDG.E.128 R24, desc[UR6][R144.64] ;  /* 0x0000000690180981 */ /* 0x000f62000c1e1d00 */
[----:B---3--:R-:W-:-:S03]  /*0700*/  @P0 IMAD.WIDE.U32 R140, R140, 0x20, R148 ;  /* 0x000000208c8c0825 */ /* 0x008fc600078e0094 */
[----:B------:R-:W5:Y:S04]  /*0710*/  @P0 LDG.E.128 R20, desc[UR6][R144.64+0x10] ;  /* 0x0000100690140981 */ /* 0x000f68000c1e1d00 */
[----:B------:R-:W5:Y:S04]  /*0720*/  @P0 LDG.E.128 R16, desc[UR6][R140.64] ;  /* 0x000000068c100981 */ /* 0x000f68000c1e1d00 */
[----:B------:R0:W5:Y:S01]  /*0730*/  @P0 LDG.E.128 R12, desc[UR6][R140.64+0x10] ;  /* 0x000010068c0c0981 */ /* 0x000162000c1e1d00 */
[----:B----4-:R-:W-:-:S05]  /*0740*/  FSEL R3, R3, RZ, !P1 ;  /* 0x000000ff03037208 */ /* 0x010fca0004800000 */
[C---:B--2---:R-:W-:Y:S01]  /*0750*/  FADD.FTZ R8, -R3.reuse, R8 ;  /* 0x0000000803087221 */ /* 0x044fe20000010100 */
        /* <DEDUP_REMOVED lines=9> */
[C---:B0-----:R-:W-:Y:S01]  /*07f0*/  FADD.FTZ R140, -R3.reuse, R121 ;  /* 0x00000079038c7221 */ /* 0x041fe20000010100 */
        /* <DEDUP_REMOVED lines=12> */
[--C-:B------:R-:W-:Y:S01]  /*08c0*/  FADD.FTZ R142, -R3, R139.reuse ;  /* 0x0000008b038e7221 */ /* 0x100fe20000010100 */
[----:B------:R-:W-:-:S02]  /*08d0*/  PRMT R139, R96, 0x7632, R139 ;  /* 0x00007632608b7816 */ /* 0x000fc4000000008b */
[----:B------:R-:W-:Y:S01]  /*08e0*/  PRMT R3, R108, 0x7632, R3 ;  /* 0x000076326c037816 */ /* 0x000fe20000000003 */
[----:B-----5:R-:W-:Y:S01]  /*08f0*/  FMUL.FTZ R156, R5, R156 ;  /* 0x0000009c059c7220 */ /* 0x020fe20000410000 */
[----:B------:R-:W-:Y:S02]  /*0900*/  SHF.L.U32 R139, R139, 0x10, RZ ;  /* 0x000000108b8b7819 */ /* 0x000fe400000006ff */
[----:B------:R-:W-:Y:S02]  /*0910*/  SHF.L.U32 R126, R3, 0x10, RZ ;  /* 0x00000010037e7819 */ /* 0x000fe400000006ff */
[----:B------:R-:W-:Y:S02]  /*0920*/  PRMT R135, R98, 0x7632, R135 ;  /* 0x0000763262877816 */ /* 0x000fe40000000087 */
[----:B------:R-:W-:Y:S01]  /*0930*/  PRMT R3, R110, 0x7632, R3 ;  /* 0x000076326e037816 */ /* 0x000fe20000000003 */
[-C--:B------:R-:W-:Y:S01]  /*0940*/  FMUL.FTZ R139, R139, R126.reuse ;  /* 0x0000007e8b8b7220 */ /* 0x080fe20000410000 */
[----:B------:R-:W-:Y:S01]  /*0950*/  FFMA.FTZ R53, R156, R126, R53 ;  /* 0x0000007e9c357223 */ /* 0x000fe20000010035 */
[----:B------:R-:W-:Y:S01]  /*0960*/  FADD.FTZ R85, R85, R126 ;  /* 0x0000007e55557221 */ /* 0x000fe20000010000 */
[----:B------:R-:W-:Y:S01]  /*0970*/  SHF.L.U32 R135, R135, 0x10, RZ ;  /* 0x0000001087877819 */ /* 0x000fe200000006ff */
[----:B------:R-:W-:Y:S01]  /*0980*/  FMUL.FTZ R152, R5, R152 ;  /* 0x0000009805987220 */ /* 0x000fe20000410000 */
[----:B------:R-:W-:-:S02]  /*0990*/  SHF.L.U32 R126, R3, 0x10, RZ ;  /* 0x00000010037e7819 */ /* 0x000fc400000006ff */
[----:B------:R-:W-:Y:S02]  /*09a0*/  PRMT R133, R99, 0x7632, R133 ;  /* 0x0000763263857816 */ /* 0x000fe40000000085 */
[----:B------:R-:W-:Y:S01]  /*09b0*/  PRMT R3, R111, 0x7632, R3 ;  /* 0x000076326f037816 */ /* 0x000fe20000000003 */
[-C--:B------:R-:W-:Y:S01]  /*09c0*/  FMUL.FTZ R135, R135, R126.reuse ;  /* 0x0000007e87877220 */ /* 0x080fe20000410000 */
[----:B------:R-:W-:Y:S01]  /*09d0*/  FADD.FTZ R77, R77, R126 ;  /* 0x0000007e4d4d7221 */ /* 0x000fe20000010000 */
[----:B------:R-:W-:Y:S01]  /*09e0*/  FFMA.FTZ R49, R152, R126, R49 ;  /* 0x0000007e98317223 */ /* 0x000fe20000010031 */
[----:B------:R-:W-:Y:S01]  /*09f0*/  SHF.L.U32 R133, R133, 0x10, RZ ;  /* 0x0000001085857819 */ /* 0x000fe200000006ff */
[----:B------:R-:W-:Y:S01]  /*0a00*/  FMUL.FTZ R150, R5, R150 ;  /* 0x0000009605967220 */ /* 0x000fe20000410000 */
[----:B------:R-:W-:Y:S02]  /*0a10*/  SHF.L.U32 R126, R3, 0x10, RZ ;  /* 0x00000010037e7819 */ /* 0x000fe400000006ff */
[----:B------:R-:W-:-:S02]  /*0a20*/  PRMT R129, R93, 0x7632, R129 ;  /* 0x000076325d817816 */ /* 0x000fc40000000081 */
[----:B------:R-:W-:Y:S01]  /*0a30*/  PRMT R3, R113, 0x7632, R3 ;  /* 0x0000763271037816 */ /* 0x000fe20000000003 */
[-C--:B------:R-:W-:Y:S01]  /*0a40*/  FMUL.FTZ R133, R133, R126.reuse ;  /* 0x0000007e85857220 */ /* 0x080fe20000410000 */
[----:B------:R-:W-:Y:S01]  /*0a50*/  FADD.FTZ R79, R79, R126 ;  /* 0x0000007e4f4f7221 */ /* 0x000fe20000010000 */
[----:B------:R-:W-:Y:S01]  /*0a60*/  FFMA.FTZ R51, R150, R126, R51 ;  /* 0x0000007e96337223 */ /* 0x000fe20000010033 */
[----:B------:R-:W-:Y:S01]  /*0a70*/  SHF.L.U32 R129, R129, 0x10, RZ ;  /* 0x0000001081817819 */ /* 0x000fe200000006ff */
[----:B------:R-:W-:Y:S01]  /*0a80*/  FMUL.FTZ R146, R5, R146 ;  /* 0x0000009205927220 */ /* 0x000fe20000410000 */
[----:B------:R-:W-:Y:S02]  /*0a90*/  SHF.L.U32 R126, R3, 0x10, RZ ;  /* 0x00000010037e7819 */ /* 0x000fe400000006ff */
[----:B------:R-:W-:-:S03]  /*0aa0*/  PRMT R3, R115, 0x7632, R3 ;  /* 0x0000763273037816 */ /* 0x000fc60000000003 */
[-C--:B------:R-:W-:Y:S01]  /*0ab0*/  FMUL.FTZ R129, R129, R126.reuse ;  /* 0x0000007e81817220 */ /* 0x080fe20000410000 */
[----:B------:R-:W-:Y:S01]  /*0ac0*/  FFMA.FTZ R67, R146, R126, R67 ;  /* 0x0000007e92437223 */ /* 0x000fe20000010043 */
[----:B------:R-:W-:Y:S01]  /*0ad0*/  FADD.FTZ R83, R83, R126 ;  /* 0x0000007e53537221 */ /* 0x000fe20000010000 */
[----:B------:R-:W-:Y:S02]  /*0ae0*/  SHF.L.U32 R126, R3, 0x10, RZ ;  /* 0x00000010037e7819 */ /* 0x000fe400000006ff */
[----:B------:R-:W-:Y:S02]  /*0af0*/  PRMT R123, R88, 0x7632, R123 ;  /* 0x00007632587b7816 */ /* 0x000fe4000000007b */
[----:B------:R-:W-:Y:S02]  /*0b00*/  PRMT R3, R116, 0x7632, R3 ;  /* 0x0000763274037816 */ /* 0x000fe40000000003 */
[----:B------:R-:W-:Y:S01]  /*0b10*/  PRMT R125, R95, 0x7632, R125 ;  /* 0x000076325f7d7816 */ /* 0x000fe2000000007d */
[----:B------:R-:W-:Y:S01]  /*0b20*/  FMUL.FTZ R140, R5, R140 ;  /* 0x0000008c058c7220 */ /* 0x000fe20000410000 */
[----:B------:R-:W-:-:S02]  /*0b30*/  SHF.L.U32 R123, R123, 0x10, RZ ;  /* 0x000000107b7b7819 */ /* 0x000fc400000006ff */
[----:B------:R-:W-:Y:S01]  /*0b40*/  SHF.L.U32 R3, R3, 0x10, RZ ;  /* 0x0000001003037819 */ /* 0x000fe200000006ff */
[----:B------:R-:W-:Y:S01]  /*0b50*/  FMUL.FTZ R142, R5, R142 ;  /* 0x0000008e058e7220 */ /* 0x000fe20000410000 */
[----:B------:R-:W-:Y:S02]  /*0b60*/  SHF.L.U32 R125, R125, 0x10, RZ ;  /* 0x000000107d7d7819 */ /* 0x000fe400000006ff */
[----:B------:R-:W-:Y:S01]  /*0b70*/  PRMT R11, R90, 0x7632, R11 ;  /* 0x000076325a0b7816 */ /* 0x000fe2000000000b */
[-C--:B------:R-:W-:Y:S01]  /*0b80*/  FMUL.FTZ R123, R123, R3.reuse ;  /* 0x000000037b7b7220 */ /* 0x080fe20000410000 */
[----:B------:R-:W-:Y:S01]  /*0b90*/  FFMA.FTZ R73, R140, R3, R73 ;  /* 0x000000038c497223 */ /* 0x000fe20000010049 */
[--C-:B------:R-:W-:Y:S01]  /*0ba0*/  FADD.FTZ R61, R61, R3.reuse ;  /* 0x000000033d3d7221 */ /* 0x100fe20000010000 */
[----:B------:R-:W-:Y:S01]  /*0bb0*/  PRMT R3, R118, 0x7632, R3 ;  /* 0x0000763276037816 */ /* 0x000fe20000000003 */
[-C--:B------:R-:W-:Y:S01]  /*0bc0*/  FMUL.FTZ R125, R125, R126.reuse ;  /* 0x0000007e7d7d7220 */ /* 0x080fe20000410000 */
[----:B------:R-:W-:Y:S01]  /*0bd0*/  FADD.FTZ R71, R71, R126 ;  /* 0x0000007e47477221 */ /* 0x000fe20000010000 */
[----:B------:R-:W-:Y:S01]  /*0be0*/  FFMA.FTZ R59, R142, R126, R59 ;  /* 0x0000007e8e3b7223 */ /* 0x000fe2000001003b */
[----:B------:R-:W-:Y:S01]  /*0bf0*/  FMUL.FTZ R126, R5, R164 ;  /* 0x000000a4057e7220 */ /* 0x000fe20000410000 */
[----:B------:R-:W-:Y:S01]  /*0c00*/  SHF.L.U32 R11, R11, 0x10, RZ ;  /* 0x000000100b0b7819 */ /* 0x000fe200000006ff */
[----:B------:R-:W-:Y:S01]  /*0c10*/  FMUL.FTZ R124, R5, R124 ;  /* 0x0000007c057c7220 */ /* 0x000fe20000410000 */
[----:B------:R-:W-:-:S02]  /*0c20*/  SHF.L.U32 R164, R3, 0x10, RZ ;  /* 0x0000001003a47819 */ /* 0x000fc400000006ff */
[----:B------:R-:W-:-:S03]  /*0c30*/  PRMT R3, R119, 0x7632, R3 ;  /* 0x0000763277037816 */ /* 0x000fc60000000003 */
[-C--:B------:R-:W-:Y:S01]  /*0c40*/  FMUL.FTZ R11, R11, R164.reuse ;  /* 0x000000a40b0b7220 */ /* 0x080fe20000410000 */
[----:B------:R-:W-:Y:S01]  /*0c50*/  FFMA.FTZ R45, R124, R164, R45 ;  /* 0x000000a47c2d7223 */ /* 0x000fe2000001002d */
[----:B------:R-:W-:Y:S01]  /*0c60*/  FADD.FTZ R101, R101, R164 ;  /* 0x000000a465657221 */ /* 0x000fe20000010000 */
[----:B------:R-:W-:Y:S01]  /*0c70*/  SHF.L.U32 R164, R3, 0x10, RZ ;  /* 0x0000001003a47819 */ /* 0x000fe200000006ff */
[----:B------:R-:W-:Y:S01]  /*0c80*/  FMUL.FTZ R3, R5, R8 ;  /* 0x0000000805037220 */ /* 0x000fe20000410000 */
[----:B------:R-:W-:Y:S02]  /*0c90*/  SHF.L.U32 R141, R108, 0x10, RZ ;  /* 0x000000106c8d7819 */ /* 0x000fe400000006ff */
[----:B------:R-:W-:Y:S02]  /*0ca0*/  SHF.L.U32 R8, R96, 0x10, RZ ;  /* 0x0000001060087819 */ /* 0x000fe400000006ff */
[----:B------:R-:W-:Y:S01]  /*0cb0*/  PRMT R9, R109, 0x7632, R9 ;  /* 0x000076326d097816 */ /* 0x000fe20000000009 */
[-C--:B------:R-:W-:Y:S01]  /*0cc0*/  FFMA.FTZ R52, R3, R141.reuse, R52 ;  /* 0x0000008d03347223 */ /* 0x080fe20000010034 */
[----:B------:R-:W-:Y:S01]  /*0cd0*/  FADD.FTZ R84, R84, R141 ;  /* 0x0000008d54547221 */ /* 0x000fe20000010000 */
[----:B------:R-:W-:Y:S01]  /*0ce0*/  FMUL.FTZ R8, R8, R141 ;  /* 0x0000008d08087220 */ /* 0x000fe20000410000 */
[----:B------:R-:W-:Y:S01]  /*0cf0*/  SHF.L.U32 R141, R109, 0x10, RZ ;  /* 0x000000106d8d7819 */ /* 0x000fe200000006ff */
[----:B------:R-:W-:Y:S01]  /*0d00*/  FMUL.FTZ R109, R5, R10 ;  /* 0x0000000a056d7220 */ /* 0x000fe20000410000 */
[----:B------:R-:W-:-:S02]  /*0d10*/  SHF.L.U32 R10, R97, 0x10, RZ ;  /* 0x00000010610a7819 */ /* 0x000fc400000006ff */
[----:B------:R-:W-:Y:S01]  /*0d20*/  PRMT R137, R97, 0x7632, R137 ;  /* 0x0000763261897816 */ /* 0x000fe20000000089 */
[-C--:B------:R-:W-:Y:S01]  /*0d30*/  FFMA.FTZ R54, R109, R141.reuse, R54 ;  /* 0x0000008d6d367223 */ /* 0x080fe20000010036 */
[----:B------:R-:W-:Y:S01]  /*0d40*/  FADD.FTZ R86, R86, R141 ;  /* 0x0000008d56567221 */ /* 0x000fe20000010000 */
[----:B------:R-:W-:Y:S01]  /*0d50*/  FMUL.FTZ R10, R10, R141 ;  /* 0x0000008d0a0a7220 */ /* 0x000fe20000410000 */
[----:B------:R-:W-:Y:S01]  /*0d60*/  SHF.L.U32 R143, R110, 0x10, RZ ;  /* 0x000000106e8f7819 */ /* 0x000fe200000006ff */
[C---:B------:R-:W-:Y:S01]  /*0d70*/  FMUL.FTZ R141, R5.reuse, R132 ;  /* 0x00000084058d7220 */ /* 0x040fe20000410000 */
[----:B------:R-:W-:Y:S01]  /*0d80*/  SHF.L.U32 R108, R98, 0x10, RZ ;  /* 0x00000010626c7819 */ /* 0x000fe200000006ff */
[----:B------:R-:W-:Y:S01]  /*0d90*/  FMUL.FTZ R154, R5, R154 ;  /* 0x0000009a059a7220 */ /* 0x000fe20000410000 */
[----:B------:R-:W-:Y:S02]  /*0da0*/  SHF.L.U32 R137, R137, 0x10, RZ ;  /* 0x0000001089897819 */ /* 0x000fe400000006ff */
[----:B------:R-:W-:Y:S01]  /*0db0*/  SHF.L.U32 R9, R9, 0x10, RZ ;  /* 0x0000001009097819 */ /* 0x000fe200000006ff */
[----:B------:R-:W-:Y:S01]  /*0dc0*/  FADD.FTZ R76, R76, R143 ;  /* 0x0000008f4c4c7221 */ /* 0x000fe20000010000 */
[-C--:B------:R-:W-:Y:S01]  /*0dd0*/  FFMA.FTZ R48, R141, R143.reuse, R48 ;  /* 0x0000008f8d307223 */ /* 0x080fe20000010030 */
[----:B------:R-:W-:Y:S01]  /*0de0*/  FMUL.FTZ R108, R108, R143 ;  /* 0x0000008f6c6c7220 */ /* 0x000fe20000410000 */
[----:B------:R-:W-:Y:S01]  /*0df0*/  SHF.L.U32 R111, R111, 0x10, RZ ;  /* 0x000000106f6f7819 */ /* 0x000fe200000006ff */
[-C--:B------:R-:W-:Y:S01]  /*0e00*/  FMUL.FTZ R137, R137, R9.reuse ;  /* 0x0000000989897220 */ /* 0x080fe20000410000 */
[----:B------:R-:W-:Y:S01]  /*0e10*/  SHF.L.U32 R132, R99, 0x10, RZ ;  /* 0x0000001063847819 */ /* 0x000fe200000006ff */
[----:B------:R-:W-:Y:S01]  /*0e20*/  FFMA.FTZ R55, R154, R9, R55 ;  /* 0x000000099a377223 */ /* 0x000fe20000010037 */
[----:B------:R-:W-:Y:S01]  /*0e30*/  FADD.FTZ R87, R87, R9 ;  /* 0x0000000957577221 */ /* 0x000fe20000010000 */
[----:B------:R-:W-:Y:S01]  /*0e40*/  FMUL.FTZ R143, R5, R134 ;  /* 0x00000086058f7220 */ /* 0x000fe20000410000 */
[----:B------:R-:W-:-:S02]  /*0e50*/  PRMT R131, R92, 0x7632, R131 ;  /* 0x000076325c837816 */ /* 0x000fc40000000083 */
[----:B------:R-:W-:Y:S01]  /*0e60*/  PRMT R9, R112, 0x7632, R9 ;  /* 0x0000763270097816 */ /* 0x000fe20000000009 */
[----:B------:R-:W-:Y:S01]  /*0e70*/  FADD.FTZ R78, R78, R111 ;  /* 0x0000006f4e4e7221 */ /* 0x000fe20000010000 */
[-C--:B------:R-:W-:Y:S01]  /*0e80*/  FFMA.FTZ R50, R143, R111.reuse, R50 ;  /* 0x0000006f8f327223 */ /* 0x080fe20000010032 */
[----:B------:R-:W-:Y:S01]  /*0e90*/  FMUL.FTZ R132, R132, R111 ;  /* 0x0000006f84847220 */ /* 0x000fe20000410000 */
[----:B------:R-:W-:Y:S01]  /*0ea0*/  FMUL.FTZ R145, R5, R128 ;  /* 0x0000008005917220 */ /* 0x000fe20000410000 */
[----:B------:R-:W-:Y:S01]  /*0eb0*/  SHF.L.U32 R131, R131, 0x10, RZ ;  /* 0x0000001083837819 */ /* 0x000fe200000006ff */
[----:B------:R-:W-:Y:S01]  /*0ec0*/  FMUL.FTZ R148, R5, R148 ;  /* 0x0000009405947220 */ /* 0x000fe20000410000 */
[----:B------:R-:W-:Y:S02]  /*0ed0*/  SHF.L.U32 R9, R9, 0x10, RZ ;  /* 0x0000001009097819 */ /* 0x000fe400000006ff */
[----:B------:R-:W-:Y:S02]  /*0ee0*/  SHF.L.U32 R111, R112, 0x10, RZ ;  /* 0x00000010706f7819 */ /* 0x000fe400000006ff */
[----:B------:R-:W-:Y:S01]  /*0ef0*/  SHF.L.U32 R128, R92, 0x10, RZ ;  /* 0x000000105c807819 */ /* 0x000fe200000006ff */
[-C--:B------:R-:W-:Y:S01]  /*0f00*/  FMUL.FTZ R131, R131, R9.reuse ;  /* 0x0000000983837220 */ /* 0x080fe20000410000 */
[----:B------:R-:W-:Y:S01]  /*0f10*/  FFMA.FTZ R65, R148, R9, R65 ;  /* 0x0000000994417223 */ /* 0x000fe20000010041 */
[----:B------:R-:W-:Y:S01]  /*0f20*/  FADD.FTZ R81, R81, R9 ;  /* 0x0000000951517221 */ /* 0x000fe20000010000 */
[-C--:B------:R-:W-:Y:S01]  /*0f30*/  FFMA.FTZ R64, R145, R111.reuse, R64 ;  /* 0x0000006f91407223 */ /* 0x080fe20000010040 */
[----:B------:R-:W-:Y:S01]  /*0f40*/  FADD.FTZ R80, R80, R111 ;  /* 0x0000006f50507221 */ /* 0x000fe20000010000 */
[----:B------:R-:W-:Y:S01]  /*0f50*/  FMUL.FTZ R128, R128, R111 ;  /* 0x0000006f80807220 */ /* 0x000fe20000410000 */
[----:B------:R-:W-:-:S02]  /*0f60*/  PRMT R9, R114, 0x7632, R9 ;  /* 0x0000763272097816 */ /* 0x000fc40000000009 */
[----:B------:R-:W-:Y:S01]  /*0f70*/  SHF.L.U32 R111, R114, 0x10, RZ ;  /* 0x00000010726f7819 */ /* 0x000fe200000006ff */
[C---:B------:R-:W-:Y:S01]  /*0f80*/  FMUL.FTZ R149, R5.reuse, R136 ;  /* 0x0000008805957220 */ /* 0x040fe20000410000 */
[----:B------:R-:W-:Y:S01]  /*0f90*/  SHF.L.U32 R114, R94, 0x10, RZ ;  /* 0x000000105e727819 */ /* 0x000fe200000006ff */
[----:B------:R-:W-:Y:S01]  /*0fa0*/  FMUL.FTZ R147, R5, R130 ;  /* 0x0000008205937220 */ /* 0x000fe20000410000 */
[----:B------:R-:W-:Y:S01]  /*0fb0*/  SHF.L.U32 R113, R113, 0x10, RZ ;  /* 0x0000001071717819 */ /* 0x000fe200000006ff */
[----:B------:R-:W-:Y:S01]  /*0fc0*/  FADD.FTZ R68, R68, R111 ;  /* 0x0000006f44447221 */ /* 0x000fe20000010000 */
[----:B------:R-:W-:Y:S01]  /*0fd0*/  SHF.L.U32 R130, R93, 0x10, RZ ;  /* 0x000000105d827819 */ /* 0x000fe200000006ff */
[-C--:B------:R-:W-:Y:S01]  /*0fe0*/  FFMA.FTZ R56, R149, R111.reuse, R56 ;  /* 0x0000006f95387223 */ /* 0x080fe20000010038 */
[----:B------:R-:W-:Y:S01]  /*0ff0*/  FMUL.FTZ R114, R114, R111 ;  /* 0x0000006f72727220 */ /* 0x000fe20000410000 */
[----:B------:R-:W-:Y:S01]  /*1000*/  FFMA.FTZ R111, R3, R8, RZ ;  /* 0x00000008036f7223 */ /* 0x000fe200000100ff */
[----:B------:R-:W-:Y:S01]  /*1010*/  FADD.FTZ R112, RZ, R8 ;  /* 0x00000008ff707221 */ /* 0x000fe20000010000 */
[-C--:B------:R-:W-:Y:S01]  /*1020*/  FFMA.FTZ R66, R147, R113.reuse, R66 ;  /* 0x0000007193427223 */ /* 0x080fe20000010042 */
[----:B------:R-:W-:Y:S01]  /*1030*/  FADD.FTZ R82, R82, R113 ;  /* 0x0000007152527221 */ /* 0x000fe20000010000 */
[----:B------:R-:W-:Y:S01]  /*1040*/  FMUL.FTZ R130, R130, R113 ;  /* 0x0000007182827220 */ /* 0x000fe20000410000 */
[----:B------:R-:W-:Y:S01]  /*1050*/  FFMA.FTZ R110, R156, R139, R111 ;  /* 0x0000008b9c6e7223 */ /* 0x000fe2000001006f */
[----:B------:R-:W-:-:S03]  /*1060*/  FADD.FTZ R113, R139, R112 ;  /* 0x000000708b717221 */ /* 0x000fc60000010000 */
[----:B------:R-:W-:Y:S01]  /*1070*/  FFMA.FTZ R111, R109, R10, R110 ;  /* 0x0000000a6d6f7223 */ /* 0x000fe2000001006e */
[----:B------:R-:W-:-:S03]  /*1080*/  FADD.FTZ R134, R10, R113 ;  /* 0x000000710a867221 */ /* 0x000fc60000010000 */
[----:B------:R-:W-:Y:S01]  /*1090*/  FFMA.FTZ R110, R154, R137, R111 ;  /* 0x000000899a6e7223 */ /* 0x000fe2000001006f */
[----:B------:R-:W-:Y:S01]  /*10a0*/  FADD.FTZ R113, R137, R134 ;  /* 0x0000008689717221 */ /* 0x000fe20000010000 */
[----:B------:R-:W-:Y:S02]  /*10b0*/  SHF.L.U32 R112, R115, 0x10, RZ ;  /* 0x0000001073707819 */ /* 0x000fe400000006ff */
[----:B------:R-:W-:Y:S01]  /*10c0*/  FFMA.FTZ R111, R141, R108, R110 ;  /* 0x0000006c8d6f7223 */ /* 0x000fe2000001006e */
[----:B------:R-:W-:Y:S01]  /*10d0*/  FADD.FTZ R134, R108, R113 ;  /* 0x000000716c867221 */ /* 0x000fe20000010000 */
[----:B------:R-:W-:Y:S01]  /*10e0*/  SHF.L.U32 R115, R95, 0x10, RZ ;  /* 0x000000105f737819 */ /* 0x000fe200000006ff */
[----:B------:R-:W-:Y:S01]  /*10f0*/  FMUL.FTZ R151, R5, R138 ;  /* 0x0000008a05977220 */ /* 0x000fe20000410000 */
[----:B------:R-:W-:Y:S01]  /*1100*/  FFMA.FTZ R110, R152, R135, R111 ;  /* 0x00000087986e7223 */ /* 0x000fe2000001006f */
[----:B------:R-:W-:Y:S01]  /*1110*/  FADD.FTZ R155, R135, R134 ;  /* 0x00000086879b7221 */ /* 0x000fe20000010000 */
[----:B------:R-:W-:Y:S01]  /*1120*/  FADD.FTZ R70, R70, R112 ;  /* 0x0000007046467221 */ /* 0x000fe20000010000 */
[-C--:B------:R-:W-:Y:S01]  /*1130*/  FFMA.FTZ R58, R151, R112.reuse, R58 ;  /* 0x00000070973a7223 */ /* 0x080fe2000001003a */
[----:B------:R-:W-:Y:S01]  /*1140*/  FMUL.FTZ R115, R115, R112 ;  /* 0x0000007073737220 */ /* 0x000fe20000410000 */
[----:B------:R-:W-:Y:S01]  /*1150*/  FFMA.FTZ R111, R143, R132, R110 ;  /* 0x000000848f6f7223 */ /* 0x000fe2000001006e */
[----:B------:R-:W-:Y:S01]  /*1160*/  FADD.FTZ R112, R132, R155 ;  /* 0x0000009b84707221 */ /* 0x000fe20000010000 */
[----:B------:R-:W-:-:S02]  /*1170*/  SHF.L.U32 R113, R116, 0x10, RZ ;  /* 0x0000001074717819 */ /* 0x000fc400000006ff */
        /* <DEDUP_REMOVED lines=11> */
[----:B------:R-:W-:-:S02]  /*1230*/  PRMT R127, R94, 0x7632, R127 ;  /* 0x000076325e7f7816 */ /* 0x000fc4000000007f */
[----:B------:R-:W-:Y:S01]  /*1240*/  FFMA.FTZ R111, R147, R130, R110 ;  /* 0x00000082936f7223 */ /* 0x000fe2000001006e */
[----:B------:R-:W-:Y:S01]  /*1250*/  FADD.FTZ R112, R130, R113 ;  /* 0x0000007182707221 */ /* 0x000fe20000010000 */
[----:B------:R-:W-:Y:S02]  /*1260*/  SHF.L.U32 R127, R127, 0x10, RZ ;  /* 0x000000107f7f7819 */ /* 0x000fe400000006ff */
[----:B------:R-:W-:Y:S01]  /*1270*/  SHF.L.U32 R9, R9, 0x10, RZ ;  /* 0x0000001009097819 */ /* 0x000fe200000006ff */
[----:B------:R-:W-:Y:S01]  /*1280*/  FFMA.FTZ R110, R146, R129, R111 ;  /* 0x00000081926e7223 */ /* 0x000fe2000001006f */
[----:B------:R-:W-:Y:S01]  /*1290*/  FADD.FTZ R113, R129, R112 ;  /* 0x0000007081717221 */ /* 0x000fe20000010000 */
[----:B------:R-:W-:Y:S02]  /*12a0*/  FMUL.FTZ R144, R5, R144 ;  /* 0x0000009005907220 */ /* 0x000fe40000410000 */
[----:B------:R-:W-:Y:S01]  /*12b0*/  FMUL.FTZ R127, R127, R9 ;  /* 0x000000097f7f7220 */ /* 0x000fe20000410000 */
[----:B------:R-:W-:Y:S01]  /*12c0*/  FFMA.FTZ R111, R149, R114, R110 ;  /* 0x00000072956f7223 */ /* 0x000fe2000001006e */
[----:B------:R-:W-:-:S03]  /*12d0*/  FADD.FTZ R112, R114, R113 ;  /* 0x0000007172707221 */ /* 0x000fc60000010000 */
[----:B------:R-:W-:Y:S01]  /*12e0*/  FFMA.FTZ R110, R144, R127, R111 ;  /* 0x0000007f906e7223 */ /* 0x000fe2000001006f */
[----:B------:R-:W-:-:S03]  /*12f0*/  FADD.FTZ R112, R127, R112 ;  /* 0x000000707f707221 */ /* 0x000fc60000010000 */
[----:B------:R-:W-:Y:S01]  /*1300*/  FFMA.FTZ R111, R151, R115, R110 ;  /* 0x00000073976f7223 */ /* 0x000fe2000001006e */
[----:B------:R-:W-:Y:S01]  /*1310*/  FADD.FTZ R112, R115, R112 ;  /* 0x0000007073707221 */ /* 0x000fe20000010000 */
[----:B------:R-:W-:Y:S01]  /*1320*/  FADD.FTZ R69, R69, R9 ;  /* 0x0000000945457221 */ /* 0x000fe20000010000 */
[----:B------:R-:W-:Y:S01]  /*1330*/  FFMA.FTZ R57, R144, R9, R57 ;  /* 0x0000000990397223 */ /* 0x000fe20000010039 */
[----:B------:R-:W-:Y:S01]  /*1340*/  FFMA.FTZ R110, R142, R125, R111 ;  /* 0x0000007d8e6e7223 */ /* 0x000fe2000001006f */
[----:B------:R-:W-:Y:S01]  /*1350*/  FADD.FTZ R111, R125, R112 ;  /* 0x000000707d6f7221 */ /* 0x000fe20000010000 */
[C---:B------:R-:W-:Y:S02]  /*1360*/  PRMT R9, R117.reuse, 0x7632, R9 ;  /* 0x0000763275097816 */ /* 0x040fe40000000009 */
[----:B------:R-:W-:Y:S01]  /*1370*/  SHF.L.U32 R120, R117, 0x10, RZ ;  /* 0x0000001075787819 */ /* 0x000fe200000006ff */
[----:B------:R-:W-:Y:S01]  /*1380*/  FFMA.FTZ R113, R153, R116, R110 ;  /* 0x0000007499717223 */ /* 0x000fe2000001006e */
[----:B------:R-:W-:-:S02]  /*1390*/  PRMT R121, R89, 0x7632, R121 ;  /* 0x0000763259797816 */ /* 0x000fc40000000079 */
[----:B------:R-:W-:Y:S01]  /*13a0*/  SHF.L.U32 R117, R89, 0x10, RZ ;  /* 0x0000001059757819 */ /* 0x000fe200000006ff */
[----:B------:R-:W-:Y:S01]  /*13b0*/  FADD.FTZ R110, R116, R111 ;  /* 0x0000006f746e7221 */ /* 0x000fe20000010000 */
[----:B------:R-:W-:Y:S01]  /*13c0*/  SHF.L.U32 R121, R121, 0x10, RZ ;  /* 0x0000001079797819 */ /* 0x000fe200000006ff */
[----:B------:R-:W-:Y:S01]  /*13d0*/  FMUL.FTZ R155, R5, R158 ;  /* 0x0000009e059b7220 */ /* 0x000fe20000410000 */
[----:B------:R-:W-:Y:S01]  /*13e0*/  SHF.L.U32 R9, R9, 0x10, RZ ;  /* 0x0000001009097819 */ /* 0x000fe200000006ff */
[----:B------:R-:W-:Y:S01]  /*13f0*/  FMUL.FTZ R117, R117, R120 ;  /* 0x0000007875757220 */ /* 0x000fe20000410000 */
[----:B------:R-:W-:Y:S01]  /*1400*/  FFMA.FTZ R112, R140, R123, R113 ;  /* 0x0000007b8c707223 */ /* 0x000fe20000010071 */
[----:B------:R-:W-:Y:S01]  /*1410*/  FADD.FTZ R110, R110, R123 ;  /* 0x0000007b6e6e7221 */ /* 0x000fe20000010000 */
[----:B------:R-:W-:Y:S01]  /*1420*/  SHF.L.U32 R159, R118, 0x10, RZ ;  /* 0x00000010769f7819 */ /* 0x000fe200000006ff */
[----:B------:R-:W-:Y:S01]  /*1430*/  FMUL.FTZ R121, R121, R9 ;  /* 0x0000000979797220 */ /* 0x000fe20000410000 */
[----:B------:R-:W-:Y:S01]  /*1440*/  SHF.L.U32 R118, R90, 0x10, RZ ;  /* 0x000000105a767819 */ /* 0x000fe200000006ff */
[----:B------:R-:W-:Y:S01]  /*1450*/  FFMA.FTZ R111, R155, R117, R112 ;  /* 0x000000759b6f7223 */ /* 0x000fe20000010070 */
[----:B------:R-:W-:Y:S01]  /*1460*/  FADD.FTZ R110, R110, R117 ;  /* 0x000000756e6e7221 */ /* 0x000fe20000010000 */
[----:B------:R-:W-:-:S02]  /*1470*/  FMUL.FTZ R157, R5, R160 ;  /* 0x000000a0059d7220 */ /* 0x000fc40000410000 */
[----:B------:R-:W-:Y:S01]  /*1480*/  FFMA.FTZ R112, R126, R121, R111 ;  /* 0x000000797e707223 */ /* 0x000fe2000001006f */
[----:B------:R-:W-:Y:S01]  /*1490*/  FMUL.FTZ R118, R118, R159 ;  /* 0x0000009f76767220 */ /* 0x000fe20000410000 */
[----:B------:R-:W-:Y:S01]  /*14a0*/  FADD.FTZ R111, R110, R121 ;  /* 0x000000796e6f7221 */ /* 0x000fe20000010000 */
[----:B------:R-:W-:Y:S01]  /*14b0*/  FFMA.FTZ R74, R155, R120, R74 ;  /* 0x000000789b4a7223 */ /* 0x000fe2000001004a */
[----:B------:R-:W-:Y:S01]  /*14c0*/  FADD.FTZ R62, R62, R120 ;  /* 0x000000783e3e7221 */ /* 0x000fe20000010000 */
[----:B------:R-:W-:Y:S01]  /*14d0*/  FFMA.FTZ R75, R126, R9, R75 ;  /* 0x000000097e4b7223 */ /* 0x000fe2000001004b */
[--C-:B------:R-:W-:Y:S01]  /*14e0*/  FADD.FTZ R63, R63, R9.reuse ;  /* 0x000000093f3f7221 */ /* 0x100fe20000010000 */
[----:B------:R-:W-:Y:S01]  /*14f0*/  SHF.L.U32 R120, R119, 0x10, RZ ;  /* 0x0000001077787819 */ /* 0x000fe200000006ff */
[----:B------:R-:W-:Y:S01]  /*1500*/  FFMA.FTZ R113, R157, R118, R112 ;  /* 0x000000769d717223 */ /* 0x000fe20000010070 */
[----:B------:R-:W-:Y:S01]  /*1510*/  PRMT R9, R91, 0x7632, R9 ;  /* 0x000076325b097816 */ /* 0x000fe20000000009 */
[----:B------:R-:W-:Y:S01]  /*1520*/  FADD.FTZ R110, R111, R118 ;  /* 0x000000766f6e7221 */ /* 0x000fe20000010000 */
        /* <DEDUP_REMOVED lines=12> */
[----:B------:R-:W-:Y:S01]  /*15f0*/  FFMA.FTZ R46, R159, R120, R46 ;  /* 0x000000789f2e7223 */ /* 0x000fe2000001002e */
[----:B------:R-:W-:Y:S01]  /*1600*/  FADD.FTZ R102, R102, R120 ;  /* 0x0000007866667221 */ /* 0x000fe20000010000 */
[C---:B------:R-:W-:Y:S01]  /*1610*/  FFMA.FTZ R47, R122.reuse, R164, R47 ;  /* 0x000000a47a2f7223 */ /* 0x040fe2000001002f */
[----:B------:R-:W-:Y:S01]  /*1620*/  FADD.FTZ R103, R103, R164 ;  /* 0x000000a467677221 */ /* 0x000fe20000010000 */
[----:B------:R-:W-:Y:S01]  /*1630*/  FFMA.FTZ R120, R122, R9, R111 ;  /* 0x000000097a787223 */ /* 0x000fe2000001006f */
[----:B------:R-:W-:Y:S01]  /*1640*/  FADD.FTZ R134, R110, R9 ;  /* 0x000000096e867221 */ /* 0x000fe20000010000 */
[----:B------:R-:W-:Y:S06]  /*1650*/  BRA `(.L_x_3899) ;  /* 0x00000000005c7947 */ /* 0x000fec0003800000 */
.L_x_3898:
[----:B0-----:R-:W-:Y:S02]  /*1660*/  MOV R2, UR14 ;  /* 0x0000000e00027c02 */ /* 0x001fe40008000f00 */
[----:B------:R-:W-:Y:S02]  /*1670*/  MOV R0, UR15 ;  /* 0x0000000f00007c02 */ /* 0x000fe40008000f00 */
[----:B------:R-:W-:-:S04]  /*1680*/  ISETP.NE.U32.AND P0, PT, R2, RZ, PT ;  /* 0x000000ff0200720c */ /* 0x000fc80003f05070 */
[----:B------:R-:W-:-:S13]  /*1690*/  ISETP.NE.AND.EX P0, PT, R0, RZ, PT, P0 ;  /* 0x000000ff0000720c */ /* 0x000fda0003f05300 */
[----:B------:R-:W-:Y:S05]  /*16a0*/  @!P0 BRA `(.L_x_3899) ;  /* 0x0000000000488947 */ /* 0x000fea0003800000 */
[----:B------:R-:W0:Y:S01]  /*16b0*/  S2R R14, SR_TID.X ;  /* 0x00000000000e7919 */ /* 0x000e220000002100 */
[----:B------:R-:W1:Y:S01]  /*16c0*/  LDC.64 R110, c[0x0][0x438] ;  /* 0x00010e00ff6e7b82 */ /* 0x000e620000000a00 */
[----:B------:R-:W-:-:S05]  /*16d0*/  IMAD R12, R7, UR9, RZ ;  /* 0x00000009070c7c24 */ /* 0x000fca000f8e02ff */
[----:B------:R-:W-:-:S04]  /*16e0*/  SHF.R.S32.HI R13, RZ, 0x1f, R12 ;  /* 0x0000001fff0d7819 */ /* 0x000fc8000001140c */
[----:B------:R-:W-:Y:S02]  /*16f0*/  LEA.HI R13, R13, R12, RZ, 0x3 ;  /* 0x0000000c0d0d7211 */ /* 0x000fe400078f18ff */
[----:B0-----:R-:W-:-:S04]  /*1700*/  LOP3.LUT R14, R14, 0x1f, RZ, 0xc0, !PT ;  /* 0x0000001f0e0e7812 */ /* 0x001fc800078ec0ff */
[----:B------:R-:W-:-:S04]  /*1710*/  LEA.HI.SX32 R161, R13, R14, 0x1d ;  /* 0x0000000e0da17211 */ /* 0x000fc800078feaff */
[C---:B------:R-:W-:Y:S02]  /*1720*/  IADD3 R113, PT, PT, R161.reuse, 0x20, RZ ;  /* 0x00000020a1717810 */ /* 0x040fe40007ffe0ff */
[C---:B------:R-:W-:Y:S01]  /*1730*/  IADD3 R13, PT, PT, R161.reuse, 0x40, RZ ;  /* 0x00000040a10d7810 */ /* 0x040fe20007ffe0ff */
[----:B-1----:R-:W-:-:S04]  /*1740*/  IMAD.WIDE.U32 R160, R161, 0x20, R110 ;  /* 0x00000020a1a07825 */ /* 0x002fc800078e006e */
[--C-:B------:R-:W-:Y:S01]  /*1750*/  IMAD.WIDE.U32 R112, R113, 0x20, R110.reuse ;  /* 0x0000002071707825 */ /* 0x100fe200078e006e */
[----:B------:R0:W5:Y:S03]  /*1760*/  LDG.E.128 R32, desc[UR6][R160.64] ;  /* 0x00000006a0207981 */ /* 0x000166000c1e1d00 */
[----:B------:R-:W-:Y:S01]  /*1770*/  IMAD.WIDE.U32 R110, R13, 0x20, R110 ;  /* 0x000000200d6e7825 */ /* 0x000fe200078e006e */
[----:B------:R0:W5:Y:S04]  /*1780*/  LDG.E.128 R28, desc[UR6][R160.64+0x10] ;  /* 0x00001006a01c7981 */ /* 0x000168000c1e1d00 */
[----:B------:R0:W5:Y:S04]  /*1790*/  LDG.E.128 R24, desc[UR6][R112.64] ;  /* 0x0000000670187981 */ /* 0x000168000c1e1d00 */
[----:B------:R0:W5:Y:S04]  /*17a0*/  LDG.E.128 R20, desc[UR6][R112.64+0x10] ;  /* 0x0000100670147981 */ /* 0x000168000c1e1d00 */
[----:B------:R0:W5:Y:S04]  /*17b0*/  LDG.E.128 R16, desc[UR6][R110.64] ;  /* 0x000000066e107981 */ /* 0x000168000c1e1d00 */
[----:B------:R0:W5:Y:S02]  /*17c0*/  LDG.E.128 R12, desc[UR6][R110.64+0x10] ;  /* 0x000010066e0c7981 */ /* 0x000164000c1e1d00 */
.L_x_3899:
[----:B------:R-:W-:Y:S05]  /*17d0*/  BSYNC.RECONVERGENT B1 ;  /* 0x0000000000017941 */ /* 0x000fea0003800200 */
.L_x_3897:
        /* <DEDUP_REMOVED lines=21> */
.L_x_4012:
[----:B------:R-:W3:Y:S01]  /*1930*/  S2R R120, SR_TID.X ;  /* 0x0000000000787919 */ /* 0x000ee20000002100 */
[----:B------:R-:W-:Y:S01]  /*1940*/  ISETP.NE.U32.AND P1, PT, R2, RZ, PT ;  /* 0x000000ff0200720c */ /* 0x000fe20003f25070 */
[----:B-1----:R-:W-:Y:S01]  /*1950*/  FADD.FTZ R165, R136, R111 ;  /* 0x0000006f88a57221 */ /* 0x002fe20000010000 */
[----:B------:R-:W-:Y:S01]  /*1960*/  @P3 IADD3 R4, PT, PT, R4, -0x1, RZ ;  /* 0xffffffff04043810 */ /* 0x000fe20007ffe0ff */
[----:B------:R-:W-:Y:S01]  /*1970*/  HFMA2 R161, -RZ, RZ, 0, 0 ;  /* 0x00000000ffa17431 */ /* 0x000fe200000001ff */
[----:B------:R-:W-:Y:S01]  /*1980*/  ISETP.NE.AND.EX P1, PT, R0, RZ, PT, P1 ;  /* 0x000000ff0000720c */ /* 0x000fe20003f25310 */
[----:B------:R-:W-:Y:S02]  /*1990*/  IMAD R0, R7, UR9, RZ ;  /* 0x0000000907007c24 */ /* 0x000fe4000f8e02ff */
[----:B------:R-:W-:Y:S01]  /*19a0*/  FMUL.FTZ R165, R165, UR12 ;  /* 0x0000000ca5a57c20 */ /* 0x000fe20008410000 */
[----:B------:R-:W-:Y:S02]  /*19b0*/  @P3 IMAD R4, R4, UR9, RZ ;  /* 0x0000000904043c24 */ /* 0x000fe4000f8e02ff */
[----:B--2---:R-:W-:Y:S01]  /*19c0*/  FADD.FTZ R2, R134, R113 ;  /* 0x0000007186027221 */ /* 0x004fe20000010000 */
[----:B------:R-:W-:Y:S01]  /*19d0*/  ISETP.NE.AND P4, PT, RZ, UR8, PT ;  /* 0x00000008ff007c0c */ /* 0x000fe2000bf85270 */
[----:B------:R-:W-:Y:S01]  /*19e0*/  BSSY.RECONVERGENT B1, `(.L_x_3901) ;  /* 0x0000160000017945 */ /* 0x000fe20003800200 */
[----:B------:R-:W-:Y:S01]  /*19f0*/  SHF.R.S32.HI R111, RZ, 0x1f, R0 ;  /* 0x0000001fff6f7819 */ /* 0x000fe20000011400 */
[----:B------:R-:W-:Y:S01]  /*1a00*/  FMUL.FTZ R2, R2, UR12 ;  /* 0x0000000c02027c20 */ /* 0x000fe20008410000 */
[----:B------:R-:W-:-:S02]  /*1a10*/  FSEL R165, R165, RZ, !P4 ;  /* 0x000000ffa5a57208 */ /* 0x000fc40006000000 */
[----:B------:R-:W-:Y:S02]  /*1a20*/  LEA.HI R163, R111, R0, RZ, 0x3 ;  /* 0x000000006fa37211 */ /* 0x000fe400078f18ff */
[----:B------:R-:W-:-:S04]  /*1a30*/  @P3 SHF.R.S32.HI R111, RZ, 0x1f, R4 ;  /* 0x0000001fff6f3819 */ /* 0x000fc80000011404 */
[----:B------:R-:W-:Y:S02]  /*1a40*/  @P3 LEA.HI R111, R111, R4, RZ, 0x3 ;  /* 0x000000046f6f3211 */ /* 0x000fe400078f18ff */
        /* <DEDUP_REMOVED lines=19> */
.L_x_3905:
[----:B------:R-:W-:Y:S05]  /*1b80*/  BSYNC.RECONVERGENT B2 ;  /* 0x0000000000027941 */ /* 0x000fea0003800200 */
.L_x_3904:
        /* <DEDUP_REMOVED lines=10> */
.L_x_3907:
[----:B------:R-:W-:Y:S05]  /*1c30*/  BSYNC.RECONVERGENT B2 ;  /* 0x0000000000027941 */ /* 0x000fea0003800200 */
.L_x_3906:
        /* <DEDUP_REMOVED lines=10> */
.L_x_3909:
[----:B------:R-:W-:Y:S05]  /*1ce0*/  BSYNC.RECONVERGENT B2 ;  /* 0x0000000000027941 */ /* 0x000fea0003800200 */
.L_x_3908:
        /* <DEDUP_REMOVED lines=10> */
.L_x_3911:
[----:B------:R-:W-:Y:S05]  /*1d90*/  BSYNC.RECONVERGENT B2 ;  /* 0x0000000000027941 */ /* 0x000fea0003800200 */
.L_x_3910:
        /* <DEDUP_REMOVED lines=10> */
.L_x_3913:
[----:B------:R-:W-:Y:S05]  /*1e40*/  BSYNC.RECONVERGENT B2 ;  /* 0x0000000000027941 */ /* 0x000fea0003800200 */
.L_x_3912:
        /* <DEDUP_REMOVED lines=10> */
.L_x_3915:
[----:B------:R-:W-:Y:S05]  /*1ef0*/  BSYNC.RECONVERGENT B2 ;  /* 0x0000000000027941 */ /* 0x000fea0003800200 */
.L_x_3914:
        /* <DEDUP_REMOVED lines=10> */
.L_x_3917:
[----:B------:R-:W-:Y:S05]  /*1fa0*/  BSYNC.RECONVERGENT B2 ;  /* 0x0000000000027941 */ /* 0x000fea0003800200 */
.L_x_3916:
        /* <DEDUP_REMOVED lines=10> */
.L_x_3903:
[-CC-:B------:R-:W-:Y:S01]  /*2050*/  FFMA.FTZ R37, R143, R2.reuse, R165.reuse ;  /* 0x000000028f257223 */ /* 0x180fe200000100a5 */
[-CC-:B------:R-:W-:Y:S01]  /*2060*/  FFMA.FTZ R36, R152, R2.reuse, R165.reuse ;  /* 0x0000000298247223 */ /* 0x180fe200000100a5 */
[-CC-:B------:R-:W-:Y:S01]  /*2070*/  FFMA.FTZ R39, R109, R2.reuse, R165.reuse ;  /* 0x000000026d277223 */ /* 0x180fe200000100a5 */
[-C--:B------:R-:W-:Y:S01]  /*2080*/  FFMA.FTZ R40, R154, R2.reuse, R165 ;  /* 0x000000029a287223 */ /* 0x080fe200000100a5 */
[----:B------:R-:W-:Y:S01]  /*2090*/  FADD.FTZ R4, R132, -R37 ;  /* 0x8000002584047221 */ /* 0x000fe20000010000 */
[-CC-:B------:R-:W-:Y:S01]  /*20a0*/  FFMA.FTZ R37, R141, R2.reuse, R165.reuse ;  /* 0x000000028d257223 */ /* 0x180fe200000100a5 */
[-CC-:B------:R-:W-:Y:S01]  /*20b0*/  FFMA.FTZ R110, R156, R2.reuse, R165.reuse ;  /* 0x000000029c6e7223 */ /* 0x180fe200000100a5 */
[-C--:B0-----:R-:W-:Y:S01]  /*20c0*/  FFMA.FTZ R136, R150, R2.reuse, R165 ;  /* 0x0000000296887223 */ /* 0x081fe200000100a5 */
        /* <DEDUP_REMOVED lines=9> */
[----:B------:R-:W-:Y:S01]  /*2160*/  ISETP.GT.AND P1, PT, R6, RZ, PT ;  /* 0x000000ff0600720c */ /* 0x000fe20003f24270 */
        /* <DEDUP_REMOVED lines=25> */
.L_x_3920:
[----:B------:R-:W-:Y:S05]  /*2300*/  BSYNC.RECONVERGENT B2 ;  /* 0x0000000000027941 */ /* 0x000fea0003800200 */
.L_x_3919:
        /* <DEDUP_REMOVED lines=10> */
.L_x_3922:
[----:B------:R-:W-:Y:S05]  /*23b0*/  BSYNC.RECONVERGENT B2 ;  /* 0x0000000000027941 */ /* 0x000fea0003800200 */
.L_x_3921:
        /* <DEDUP_REMOVED lines=10> */
.L_x_3924:
[----:B------:R-:W-:Y:S05]  /*2460*/  BSYNC.RECONVERGENT B2 ;  /* 0x0000000000027941 */ /* 0x000fea0003800200 */
.L_x_3923:
        /* <DEDUP_REMOVED lines=10> */
.L_x_3926:
[----:B------:R-:W-:Y:S05]  /*2510*/  BSYNC.RECONVERGENT B2 ;  /* 0x0000000000027941 */ /* 0x000fea0003800200 */
.L_x_3925:
        /* <DEDUP_REMOVED lines=10> */
.L_x_3928:
[----:B------:R-:W-:Y:S05]  /*25c0*/  BSYNC.RECONVERGENT B2 ;  /* 0x0000000000027941 */ /* 0x000fea0003800200 */
.L_x_3927:
        /* <DEDUP_REMOVED lines=10> */
.L_x_3930:
[----:B------:R-:W-:Y:S05]  /*2670*/  BSYNC.RECONVERGENT B2 ;  /* 0x0000000000027941 */ /* 0x000fea0003800200 */
.L_x_3929:
        /* <DEDUP_REMOVED lines=10> */
.L_x_3932:
[----:B------:R-:W-:Y:S05]  /*2720*/  BSYNC.RECONVERGENT B2 ;  /* 0x0000000000027941 */ /* 0x000fea0003800200 */
.L_x_3931:
[----:B------:R-:W-:Y:S05]  /*2730*/  @!P3 BRA `(.L_x_3918) ;  /* 0x000000080028b947 */ /* 0x000fea0003800000 */
[----:B------:R-:W-:-:S05]  /*2740*/  FMUL.FTZ R4, R43, UR13 ;  /* 0x0000000d2b047c20 */ /* 0x000fca0008410000 */
[----:B------:R-:W-:-:S04]  /*2750*/  F2FP.BF16.F32.PACK_AB R4, RZ, R4 ;  /* 0x00000004ff04723e */ /* 0x000fc800000010ff */
[----:B------:R-:W-:Y:S01]  /*2760*/  PRMT R107, R107, 0x5410, R4 ;  /* 0x000054106b6b7816 */ /* 0x000fe20000000004 */
[----:B------:R-:W-:Y:S06]  /*2770*/  BRA `(.L_x_3918) ;  /* 0x0000000800187947 */ /* 0x000fec0003800000 */
.L_x_3902:
[----:B------:R-:W-:Y:S02]  /*2780*/  MOV R112, UR20 ;  /* 0x0000001400707c02 */ /* 0x000fe40008000f00 */
[----:B------:R-:W-:Y:S02]  /*2790*/  MOV R111, UR21 ;  /* 0x00000015006f7c02 */ /* 0x000fe40008000f00 */
[----:B------:R-:W-:-:S04]  /*27a0*/  ISETP.NE.U32.AND P1, PT, R112, RZ, PT ;  /* 0x000000ff7000720c */ /* 0x000fc80003f25070 */
[----:B------:R-:W-:-:S13]  /*27b0*/  ISETP.NE.AND.EX P1, PT, R111, RZ, PT, P1 ;  /* 0x000000ff6f00720c */ /* 0x000fda0003f25310 */
[----:B------:R-:W-:Y:S05]  /*27c0*/  @P1 BRA `(.L_x_3933) ;  /* 0x0000000400041947 */ /* 0x000fea0003800000 */
[----:B0-----:R-:W0:Y:S01]  /*27d0*/  @P3 LDC R136, c[0x0][0x40c] ;  /* 0x00010300ff883b82 */ /* 0x001e220000000800 */
[-CC-:B------:R-:W-:Y:S01]  /*27e0*/  @P2 FFMA.FTZ R113, R3, R2.reuse, R165.reuse ;  /* 0x0000000203712223 */ /* 0x180fe200000100a5 */
[----:B------:R-:W-:Y:S01]  /*27f0*/  @P2 FFMA.FTZ R134, R156, R2, R165 ;  /* 0x000000029c862223 */ /* 0x000fe200000100a5 */
[----:B------:R-:W-:Y:S02]  /*2800*/  MOV R4, R32 ;  /* 0x0000002000047202 */ /* 0x000fe40000000f00 */
[----:B------:R-:W-:Y:S01]  /*2810*/  @P2 FADD.FTZ R113, R8, -R113 ;  /* 0x8000007108712221 */ /* 0x000fe20000010000 */
[----:B------:R-:W-:Y:S02]  /*2820*/  @P2 FADD.FTZ R134, R139, -R134 ;  /* 0x800000868b862221 */ /* 0x000fe40000010000 */
[----:B------:R-:W1:Y:S01]  /*2830*/  @P3 LDC R110, c[0x0][0x40c] ;  /* 0x00010300ff6e3b82 */ /* 0x000e620000000800 */
[C---:B------:R-:W-:Y:S01]  /*2840*/  @P2 FFMA.FTZ R4, R5.reuse, R113, R32 ;  /* 0x0000007105042223 */ /* 0x040fe20000010020 */
[----:B------:R-:W-:Y:S01]  /*2850*/  MOV R113, R33 ;  /* 0x0000002100717202 */ /* 0x000fe20000000f00 */
[----:B------:R-:W-:-:S04]  /*2860*/  @P2 FFMA.FTZ R113, R5, R134, R33 ;  /* 0x0000008605712223 */ /* 0x000fc80000010021 */
[----:B0-----:R-:W-:Y:S01]  /*2870*/  @P3 FMUL.FTZ R134, R113, R136 ;  /* 0x0000008871863220 */ /* 0x001fe20000410000 */
[----:B------:R-:W-:Y:S01]  /*2880*/  @P2 FFMA.FTZ R113, R109, R2, R165 ;  /* 0x000000026d712223 */ /* 0x000fe200000100a5 */
[----:B------:R-:W0:Y:S03]  /*2890*/  @P3 LDC R136, c[0x0][0x40c] ;  /* 0x00010300ff883b82 */ /* 0x000e260000000800 */
[----:B------:R-:W-:Y:S01]  /*28a0*/  @P2 FADD.FTZ R113, R10, -R113 ;  /* 0x800000710a712221 */ /* 0x000fe20000010000 */
[----:B------:R-:W-:Y:S01]  /*28b0*/  @P3 F2FP.BF16.F32.PACK_AB R134, RZ, R134 ;  /* 0x00000086ff86323e */ /* 0x000fe200000010ff */
[----:B-1----:R-:W-:Y:S01]  /*28c0*/  @P3 FMUL.FTZ R110, R4, R110 ;  /* 0x0000006e046e3220 */ /* 0x002fe20000410000 */
[----:B------:R-:W-:Y:S01]  /*28d0*/  MOV R4, R34 ;  /* 0x0000002200047202 */ /* 0x000fe20000000f00 */
[----:B------:R-:W-:-:S03]  /*28e0*/  @P2 FFMA.FTZ R4, R5, R113, R34 ;  /* 0x0000007105042223 */ /* 0x000fc60000010022 */
[----:B------:R-:W-:Y:S01]  /*28f0*/  @P3 F2FP.BF16.F32.PACK_AB R113, RZ, R110 ;  /* 0x0000006eff71323e */ /* 0x000fe200000010ff */
[----:B------:R-:W-:-:S03]  /*2900*/  @P2 FFMA.FTZ R110, R154, R2, R165 ;  /* 0x000000029a6e2223 */ /* 0x000fc600000100a5 */
[----:B------:R-:W-:Y:S01]  /*2910*/  @P3 PRMT R104, R113, 0x7610, R104 ;  /* 0x0000761071683816 */ /* 0x000fe20000000068 */
[----:B------:R-:W-:Y:S01]  /*2920*/  @P2 FADD.FTZ R138, R137, -R110 ;  /* 0x8000006e898a2221 */ /* 0x000fe20000010000 */
[----:B------:R-:W-:Y:S01]  /*2930*/  MOV R110, R35 ;  /* 0x00000023006e7202 */ /* 0x000fe20000000f00 */
[----:B------:R-:W-:Y:S01]  /*2940*/  @P2 FFMA.FTZ R113, R141, R2, R165 ;  /* 0x000000028d712223 */ /* 0x000fe200000100a5 */
[----:B------:R-:W-:Y:S01]  /*2950*/  @P3 PRMT R104, R104, 0x5410, R134 ;  /* 0x0000541068683816 */ /* 0x000fe20000000086 */
[----:B------:R-:W-:Y:S02]  /*2960*/  @P2 FFMA.FTZ R110, R5, R138, R35 ;  /* 0x0000008a056e2223 */ /* 0x000fe40000010023 */
[----:B------:R-:W1:Y:S01]  /*2970*/  @P3 LDC R138, c[0x0][0x40c] ;  /* 0x00010300ff8a3b82 */ /* 0x000e620000000800 */
[----:B------:R-:W-:Y:S01]  /*2980*/  @P2 FADD.FTZ R134, R108, -R113 ;  /* 0x800000716c862221 */ /* 0x000fe20000010000 */
[----:B------:R-:W-:Y:S01]  /*2990*/  MOV R113, R28 ;  /* 0x0000001c00717202 */ /* 0x000fe20000000f00 */
[----:B0-----:R-:W-:-:S02]  /*29a0*/  @P3 FMUL.FTZ R4, R4, R136 ;  /* 0x0000008804043220 */ /* 0x001fc40000410000 */
[----:B------:R-:W-:Y:S01]  /*29b0*/  @P2 FFMA.FTZ R113, R5, R134, R28 ;  /* 0x0000008605712223 */ /* 0x000fe2000001001c */
[----:B------:R-:W-:Y:S02]  /*29c0*/  @P2 FFMA.FTZ R134, R152, R2, R165 ;  /* 0x0000000298862223 */ /* 0x000fe400000100a5 */
[----:B------:R-:W-:Y:S02]  /*29d0*/  @P3 F2FP.BF16.F32.PACK_AB R4, RZ, R4 ;  /* 0x00000004ff04323e */ /* 0x000fe400000010ff */
[----:B------:R-:W-:Y:S01]  /*29e0*/  @P2 FADD.FTZ R136, R135, -R134 ;  /* 0x8000008687882221 */ /* 0x000fe20000010000 */
[----:B------:R-:W-:Y:S02]  /*29f0*/  MOV R134, R29 ;  /* 0x0000001d00867202 */ /* 0x000fe40000000f00 */
[----:B------:R-:W-:Y:S01]  /*2a00*/  @P3 PRMT R105, R4, 0x7610, R105 ;  /* 0x0000761004693816 */ /* 0x000fe20000000069 */
[----:B------:R-:W-:Y:S02]  /*2a10*/  @P2 FFMA.FTZ R134, R5, R136, R29 ;  /* 0x0000008805862223 */ /* 0x000fe4000001001d */
[----:B------:R-:W0:Y:S01]  /*2a20*/  @P3 LDC R136, c[0x0][0x40c] ;  /* 0x00010300ff883b82 */ /* 0x000e220000000800 */
[----:B-1----:R-:W-:-:S07]  /*2a30*/  @P3 FMUL.FTZ R110, R110, R138 ;  /* 0x0000008a6e6e3220 */ /* 0x002fce0000410000 */
[----:B------:R-:W1:Y:S01]  /*2a40*/  @P3 LDC R138, c[0x0][0x40c] ;  /* 0x00010300ff8a3b82 */ /* 0x000e620000000800 */
[----:B------:R-:W-:-:S04]  /*2a50*/  @P3 F2FP.BF16.F32.PACK_AB R110, RZ, R110 ;  /* 0x0000006eff6e323e */ /* 0x000fc800000010ff */
[----:B------:R-:W-:Y:S01]  /*2a60*/  @P3 PRMT R105, R105, 0x5410, R110 ;  /* 0x0000541069693816 */ /* 0x000fe2000000006e */
[----:B0-----:R-:W-:Y:S01]  /*2a70*/  @P3 FMUL.FTZ R113, R113, R136 ;  /* 0x0000008871713220 */ /* 0x001fe20000410000 */
[----:B------:R-:W-:-:S04]  /*2a80*/  @P2 FFMA.FTZ R136, R143, R2, R165 ;  /* 0x000000028f882223 */ /* 0x000fc800000100a5 */
[----:B------:R-:W-:-:S04]  /*2a90*/  @P3 F2FP.BF16.F32.PACK_AB R113, RZ, R113 ;  /* 0x00000071ff71323e */ /* 0x000fc800000010ff */
[----:B------:R-:W-:Y:S01]  /*2aa0*/  @P3 PRMT R106, R113, 0x7610, R106 ;  /* 0x00007610716a3816 */ /* 0x000fe2000000006a */
[----:B-1----:R-:W-:Y:S01]  /*2ab0*/  @P3 FMUL.FTZ R134, R134, R138 ;  /* 0x0000008a86863220 */ /* 0x002fe20000410000 */
[----:B------:R-:W-:Y:S01]  /*2ac0*/  @P2 FADD.FTZ R138, R132, -R136 ;  /* 0x80000088848a2221 */ /* 0x000fe20000010000 */
[----:B------:R-:W-:-:S03]  /*2ad0*/  MOV R136, R30 ;  /* 0x0000001e00887202 */ /* 0x000fc60000000f00 */
[----:B------:R-:W-:Y:S01]  /*2ae0*/  @P2 FFMA.FTZ R136, R5, R138, R30 ;  /* 0x0000008a05882223 */ /* 0x000fe2000001001e */
[----:B------:R-:W-:Y:S01]  /*2af0*/  @P3 F2FP.BF16.F32.PACK_AB R134, RZ, R134 ;  /* 0x00000086ff86323e */ /* 0x000fe200000010ff */
[----:B------:R-:W0:Y:S03]  /*2b00*/  @P3 LDC R138, c[0x0][0x40c] ;  /* 0x00010300ff8a3b82 */ /* 0x000e260000000800 */
        /* <DEDUP_REMOVED lines=13> */
.L_x_3933:
[----:B------:R-:W1:Y:S01]  /*2be0*/  @P3 LDC R39, c[0x0][0x40c] ;  /* 0x00010300ff273b82 */ /* 0x000e620000000800 */
        /* <DEDUP_REMOVED lines=8> */
[----:B------:R-:W-:Y:S01]  /*2c70*/  @P2 FFMA.FTZ R42, R5, R37, R30 ;  /* 0x00000025052a2223 */ /* 0x000fe2000001001e */
[----:B------:R-:W-:Y:S01]  /*2c80*/  @P2 FFMA.FTZ R37, R3, R2, R165 ;  /* 0x0000000203252223 */ /* 0x000fe200000100a5 */
[----:B------:R-:W-:Y:S01]  /*2c90*/  @P2 FFMA.FTZ R43, R5, R4, R31 ;  /* 0x00000004052b2223 */ /* 0x000fe2000001001f */
[----:B------:R-:W-:Y:S01]  /*2ca0*/  @P2 FFMA.FTZ R4, R156, R2, R165 ;  /* 0x000000029c042223 */ /* 0x000fe200000100a5 */
[----:B------:R-:W-:Y:S01]  /*2cb0*/  MOV R36, R32 ;  /* 0x0000002000247202 */ /* 0x000fe20000000f00 */
[----:B------:R-:W-:Y:S01]  /*2cc0*/  @P2 FADD.FTZ R37, R8, -R37 ;  /* 0x8000002508252221 */ /* 0x000fe20000010000 */
[----:B0-----:R-:W-:Y:S01]  /*2cd0*/  @P2 FFMA.FTZ R136, R152, R2, R165 ;  /* 0x0000000298882223 */ /* 0x001fe200000100a5 */
[----:B------:R-:W0:Y:S01]  /*2ce0*/  @P3 LDC R134, c[0x0][0x40c] ;  /* 0x00010300ff863b82 */ /* 0x000e220000000800 */
[----:B------:R-:W-:Y:S01]  /*2cf0*/  @P2 FADD.FTZ R4, R139, -R4 ;  /* 0x800000048b042221 */ /* 0x000fe20000010000 */
[C---:B------:R-:W-:Y:S01]  /*2d00*/  @P2 FFMA.FTZ R36, R5.reuse, R37, R32 ;  /* 0x0000002505242223 */ /* 0x040fe20000010020 */
[----:B------:R-:W-:Y:S01]  /*2d10*/  MOV R37, R33 ;  /* 0x0000002100257202 */ /* 0x000fe20000000f00 */
[----:B------:R-:W-:Y:S01]  /*2d20*/  @P2 FADD.FTZ R41, R108, -R41 ;  /* 0x800000296c292221 */ /* 0x000fe20000010000 */
[----:B------:R-:W-:Y:S01]  /*2d30*/  @P2 FFMA.FTZ R37, R5, R4, R33 ;  /* 0x0000000405252223 */ /* 0x000fe20000010021 */
[-CC-:B------:R-:W-:Y:S01]  /*2d40*/  @P2 FFMA.FTZ R4, R154, R2.reuse, R165.reuse ;  /* 0x000000029a042223 */ /* 0x180fe200000100a5 */
[----:B------:R-:W-:Y:S01]  /*2d50*/  @P2 FADD.FTZ R136, R135, -R136 ;  /* 0x8000008887882221 */ /* 0x000fe20000010000 */
[----:B-1----:R-:W-:Y:S01]  /*2d60*/  @P3 FMUL.FTZ R110, R42, R39 ;  /* 0x000000272a6e3220 */ /* 0x002fe20000410000 */
[----:B------:R-:W-:Y:S01]  /*2d70*/  @P2 FFMA.FTZ R39, R109, R2, R165 ;  /* 0x000000026d272223 */ /* 0x000fe200000100a5 */
[----:B------:R-:W-:Y:S01]  /*2d80*/  @P2 FADD.FTZ R4, R137, -R4 ;  /* 0x8000000489042221 */ /* 0x000fe20000010000 */
[----:B------:R-:W-:Y:S01]  /*2d90*/  MOV R40, R28 ;  /* 0x0000001c00287202 */ /* 0x000fe20000000f00 */
[----:B------:R-:W-:Y:S01]  /*2da0*/  @P2 FFMA.FTZ R40, R5, R41, R28 ;  /* 0x0000002905282223 */ /* 0x000fe2000001001c */
[----:B------:R-:W-:Y:S01]  /*2db0*/  @P3 F2FP.BF16.F32.PACK_AB R110, RZ, R110 ;  /* 0x0000006eff6e323e */ /* 0x000fe200000010ff */
[----:B------:R-:W-:Y:S01]  /*2dc0*/  @P2 FADD.FTZ R39, R10, -R39 ;  /* 0x800000270a272221 */ /* 0x000fe20000010000 */
[----:B------:R-:W-:Y:S01]  /*2dd0*/  MOV R41, R29 ;  /* 0x0000001d00297202 */ /* 0x000fe20000000f00 */
[----:B--2---:R-:W-:Y:S01]  /*2de0*/  @P3 FMUL.FTZ R113, R43, R38 ;  /* 0x000000262b713220 */ /* 0x004fe20000410000 */
[----:B------:R-:W-:Y:S01]  /*2df0*/  @P3 PRMT R107, R110, 0x7610, R107 ;  /* 0x000076106e6b3816 */ /* 0x000fe2000000006b */
[C---:B------:R-:W-:Y:S01]  /*2e00*/  @P2 FFMA.FTZ R41, R5.reuse, R136, R29 ;  /* 0x0000008805292223 */ /* 0x040fe2000001001d */
[----:B------:R-:W-:Y:S01]  /*2e10*/  MOV R38, R34 ;  /* 0x0000002200267202 */ /* 0x000fe20000000f00 */
[----:B------:R-:W-:Y:S01]  /*2e20*/  @P2 FFMA.FTZ R38, R5, R39, R34 ;  /* 0x0000002705262223 */ /* 0x000fe20000010022 */
[----:B------:R-:W-:Y:S01]  /*2e30*/  @P3 F2FP.BF16.F32.PACK_AB R113, RZ, R113 ;  /* 0x00000071ff71323e */ /* 0x000fe200000010ff */
[----:B------:R-:W1:Y:S01]  /*2e40*/  @P3 LDC R136, c[0x0][0x40c] ;  /* 0x00010300ff883b82 */ /* 0x000e620000000800 */
[----:B------:R-:W-:Y:S01]  /*2e50*/  MOV R39, R35 ;  /* 0x0000002300277202 */ /* 0x000fe20000000f00 */
[----:B0-----:R-:W-:Y:S01]  /*2e60*/  @P3 FMUL.FTZ R134, R37, R134 ;  /* 0x0000008625863220 */ /* 0x001fe20000410000 */
[----:B------:R-:W-:Y:S01]  /*2e70*/  @P2 FFMA.FTZ R39, R5, R4, R35 ;  /* 0x0000000405272223 */ /* 0x000fe20000010023 */
[----:B------:R-:W-:-:S03]  /*2e80*/  @P3 PRMT R107, R107, 0x5410, R113 ;  /* 0x000054106b6b3816 */ /* 0x000fc60000000071 */
[----:B------:R-:W-:Y:S01]  /*2e90*/  @P3 F2FP.BF16.F32.PACK_AB R110, RZ, R134 ;  /* 0x00000086ff6e323e */ /* 0x000fe200000010ff */
[----:B------:R-:W0:Y:S08]  /*2ea0*/  @P3 LDC R4, c[0x0][0x40c] ;  /* 0x00010300ff043b82 */ /* 0x000e300000000800 */
[----:B------:R-:W2:Y:S08]  /*2eb0*/  @P3 LDC R113, c[0x0][0x40c] ;  /* 0x00010300ff713b82 */ /* 0x000eb00000000800 */
[----:B------:R-:W3:Y:S01]  /*2ec0*/  @P3 LDC R134, c[0x0][0x40c] ;  /* 0x00010300ff863b82 */ /* 0x000ee20000000800 */
[----:B-1----:R-:W-:-:S05]  /*2ed0*/  @P3 FMUL.FTZ R136, R40, R136 ;  /* 0x0000008828883220 */ /* 0x002fca0000410000 */
[----:B------:R-:W-:Y:S02]  /*2ee0*/  @P3 F2FP.BF16.F32.PACK_AB R136, RZ, R136 ;  /* 0x00000088ff88323e */ /* 0x000fe400000010ff */
[----:B------:R-:W1:Y:S01]  /*2ef0*/  @P3 LDC R138, c[0x0][0x40c] ;  /* 0x00010300ff8a3b82 */ /* 0x000e620000000800 */
[----:B0-----:R-:W-:Y:S01]  /*2f00*/  @P3 FMUL.FTZ R4, R36, R4 ;  /* 0x0000000424043220 */ /* 0x001fe20000410000 */
[----:B------:R-:W-:-:S04]  /*2f10*/  @P3 PRMT R106, R136, 0x7610, R106 ;  /* 0x00007610886a3816 */ /* 0x000fc8000000006a */
[----:B------:R-:W-:Y:S01]  /*2f20*/  @P3 F2FP.BF16.F32.PACK_AB R4, RZ, R4 ;  /* 0x00000004ff04323e */ /* 0x000fe200000010ff */
[----:B--2---:R-:W-:-:S03]  /*2f30*/  @P3 FMUL.FTZ R113, R38, R113 ;  /* 0x0000007126713220 */ /* 0x004fc60000410000 */
[----:B------:R-:W-:Y:S02]  /*2f40*/  @P3 PRMT R104, R4, 0x7610, R104 ;  /* 0x0000761004683816 */ /* 0x000fe40000000068 */
[----:B------:R-:W-:Y:S02]  /*2f50*/  @P3 F2FP.BF16.F32.PACK_AB R113, RZ, R113 ;  /* 0x00000071ff71323e */ /* 0x000fe400000010ff */
[----:B------:R-:W-:Y:S01]  /*2f60*/  @P3 PRMT R104, R104, 0x5410, R110 ;  /* 0x0000541068683816 */ /* 0x000fe2000000006e */
[----:B---3--:R-:W-:Y:S01]  /*2f70*/  @P3 FMUL.FTZ R134, R39, R134 ;  /* 0x0000008627863220 */ /* 0x008fe20000410000 */
[----:B------:R-:W-:-:S04]  /*2f80*/  @P3 PRMT R105, R113, 0x7610, R105 ;  /* 0x0000761071693816 */ /* 0x000fc80000000069 */
[----:B------:R-:W-:Y:S01]  /*2f90*/  @P3 F2FP.BF16.F32.PACK_AB R134, RZ, R134 ;  /* 0x00000086ff86323e */ /* 0x000fe200000010ff */
[----:B-1----:R-:W-:-:S03]  /*2fa0*/  @P3 FMUL.FTZ R138, R41, R138 ;  /* 0x0000008a298a3220 */ /* 0x002fc60000410000 */
[----:B------:R-:W-:Y:S02]  /*2fb0*/  @P3 PRMT R105, R105, 0x5410, R134 ;  /* 0x0000541069693816 */ /* 0x000fe40000000086 */
[----:B------:R-:W-:-:S04]  /*2fc0*/  @P3 F2FP.BF16.F32.PACK_AB R138, RZ, R138 ;  /* 0x0000008aff8a323e */ /* 0x000fc800000010ff */
[----:B------:R-:W-:-:S07]  /*2fd0*/  @P3 PRMT R106, R106, 0x5410, R138 ;  /* 0x000054106a6a3816 */ /* 0x000fce000000008a */
.L_x_3918:
[----:B------:R-:W-:Y:S05]  /*2fe0*/  BSYNC.RECONVERGENT B1 ;  /* 0x0000000000017941 */ /* 0x000fea0003800200 */
.L_x_3901:
[----:B------:R-:W-:Y:S01]  /*2ff0*/  ISETP.NE.U32.AND P1, PT, R112, RZ, PT ;  /* 0x000000ff7000720c */ /* 0x000fe20003f25070 */
[----:B------:R-:W-:Y:S01]  /*3000*/  BSSY.RECONVERGENT B1, `(.L_x_3934) ;  /* 0x0000158000017945 */ /* 0x000fe20003800200 */
[----:B------:R-:W1:Y:S02]  /*3010*/  @P3 LDC.64 R112, c[0x0][0x468] ;  /* 0x00011a00ff703b82 */ /* 0x000e640000000a00 */
[----:B------:R-:W-:-:S13]  /*3020*/  ISETP.NE.AND.EX P1, PT, R111, RZ, PT, P1 ;  /* 0x000000ff6f00720c */ /* 0x000fda0003f25310 */
[----:B------:R-:W2:Y:S01]  /*3030*/  @P1 LDC.64 R110, c[0x0][0x478] ;  /* 0x00011e00ff6e1b82 */ /* 0x000ea20000000a00 */
[----:B-1----:R-:W-:-:S04]  /*3040*/  @P3 IMAD.WIDE.U32 R112, R161, 0x10, R112 ;  /* 0x00000010a1703825 */ /* 0x002fc800078e0070 */
[----:B--2---:R-:W-:-:S05]  /*3050*/  @P1 IMAD.WIDE.U32 R110, R163, 0x20, R110 ;  /* 0x00000020a36e1825 */ /* 0x004fca00078e006e */
[----:B------:R1:W-:Y:S04]  /*3060*/  @P1 STG.E.128 desc[UR6][R110.64], R36 ;  /* 0x000000246e001986 */ /* 0x0003e8000c101d06 */
[----:B------:R1:W-:Y:S04]  /*3070*/  @P1 STG.E.128 desc[UR6][R110.64+0x10], R40 ;  /* 0x000010286e001986 */ /* 0x0003e8000c101d06 */
[----:B------:R1:W-:Y:S01]  /*3080*/  @P3 STG.E.128 desc[UR6][R112.64], R104 ;  /* 0x0000006870003986 */ /* 0x0003e2000c101d06 */
[----:B------:R-:W-:Y:S05]  /*3090*/  @!P0 BRA `(.L_x_3935) ;  /* 0x0000000800108947 */ /* 0x000fea0003800000 */
[----:B------:R-:W-:Y:S05]  /*30a0*/  @!P1 BRA `(.L_x_3936) ;  /* 0x0000000400089947 */ /* 0x000fea0003800000 */
[----:B-1----:R-:W1:Y:S01]  /*30b0*/  @P3 LDC R40, c[0x0][0x40c] ;  /* 0x00010300ff283b82 */ /* 0x002e620000000800 */
[-CC-:B------:R-:W-:Y:S01]  /*30c0*/  @P2 FFMA.FTZ R36, R148, R2.reuse, R165.reuse ;  /* 0x0000000294242223 */ /* 0x180fe200000100a5 */
[-CC-:B------:R-:W-:Y:S01]  /*30d0*/  @P2 FFMA.FTZ R37, R145, R2.reuse, R165.reuse ;  /* 0x0000000291252223 */ /* 0x180fe200000100a5 */
[-CC-:B------:R-:W-:Y:S01]  /*30e0*/  @P2 FFMA.FTZ R39, R147, R2.reuse, R165.reuse ;  /* 0x0000000293272223 */ /* 0x180fe200000100a5 */
[----:B------:R-:W-:Y:S01]  /*30f0*/  @P2 FFMA.FTZ R42, R144, R2, R165 ;  /* 0x00000002902a2223 */ /* 0x000fe200000100a5 */
[----:B------:R-:W-:Y:S01]  /*3100*/  @P2 FADD.FTZ R38, R131, -R36 ;  /* 0x8000002483262221 */ /* 0x000fe20000010000 */
[----:B------:R-:W-:Y:S01]  /*3110*/  @P2 FADD.FTZ R4, R128, -R37 ;  /* 0x8000002580042221 */ /* 0x000fe20000010000 */
[----:B------:R-:W-:Y:S01]  /*3120*/  MOV R37, R25 ;  /* 0x0000001900257202 */ /* 0x000fe20000000f00 */
[----:B------:R-:W2:Y:S01]  /*3130*/  @P3 LDC R41, c[0x0][0x40c] ;  /* 0x00010300ff293b82 */ /* 0x000ea20000000800 */
[C---:B------:R-:W-:Y:S01]  /*3140*/  @P2 FFMA.FTZ R37, R5.reuse, R38, R25 ;  /* 0x0000002605252223 */ /* 0x040fe20000010019 */
[----:B------:R-:W-:Y:S01]  /*3150*/  MOV R36, R24 ;  /* 0x0000001800247202 */ /* 0x000fe20000000f00 */
[----:B------:R-:W-:Y:S01]  /*3160*/  @P2 FFMA.FTZ R36, R5, R4, R24 ;  /* 0x0000000405242223 */ /* 0x000fe20000010018 */
[----:B------:R-:W-:Y:S01]  /*3170*/  @P2 FADD.FTZ R39, R130, -R39 ;  /* 0x8000002782272221 */ /* 0x000fe20000010000 */
[----:B------:R-:W-:Y:S01]  /*3180*/  MOV R38, R26 ;  /* 0x0000001a00267202 */ /* 0x000fe20000000f00 */
[----:B------:R-:W-:-:S02]  /*3190*/  @P2 FADD.FTZ R42, R127, -R42 ;  /* 0x8000002a7f2a2221 */ /* 0x000fc40000010000 */
[----:B------:R-:W-:Y:S01]  /*31a0*/  @P2 FFMA.FTZ R38, R5, R39, R26 ;  /* 0x0000002705262223 */ /* 0x000fe2000001001a */
[----:B------:R-:W-:Y:S01]  /*31b0*/  MOV R39, R27 ;  /* 0x0000001b00277202 */ /* 0x000fe20000000f00 */
[----:B0-----:R-:W0:Y:S01]  /*31c0*/  @P3 LDC R136, c[0x0][0x40c] ;  /* 0x00010300ff883b82 */ /* 0x001e220000000800 */
[----:B-1----:R-:W-:Y:S01]  /*31d0*/  @P3 FMUL.FTZ R43, R37, R40 ;  /* 0x00000028252b3220 */ /* 0x002fe20000410000 */
[----:B------:R-:W-:-:S06]  /*31e0*/  @P2 FFMA.FTZ R40, R146, R2, R165 ;  /* 0x0000000292282223 */ /* 0x000fcc00000100a5 */
[----:B------:R-:W1:Y:S01]  /*31f0*/  @P3 LDC R113, c[0x0][0x40c] ;  /* 0x00010300ff713b82 */ /* 0x000e620000000800 */
[----:B------:R-:W-:Y:S01]  /*3200*/  @P2 FADD.FTZ R40, R129, -R40 ;  /* 0x8000002881282221 */ /* 0x000fe20000010000 */
[----:B------:R-:W-:Y:S01]  /*3210*/  @P3 F2FP.BF16.F32.PACK_AB R43, RZ, R43 ;  /* 0x0000002bff2b323e */ /* 0x000fe200000010ff */
[----:B--2---:R-:W-:Y:S01]  /*3220*/  @P3 FMUL.FTZ R4, R36, R41 ;  /* 0x0000002924043220 */ /* 0x004fe20000410000 */
[----:B------:R-:W-:Y:S01]  /*3230*/  @P2 FFMA.FTZ R41, R149, R2, R165 ;  /* 0x0000000295292223 */ /* 0x000fe200000100a5 */
[----:B------:R-:W-:Y:S01]  /*3240*/  @P2 FFMA.FTZ R39, R5, R40, R27 ;  /* 0x0000002805272223 */ /* 0x000fe2000001001b */
[----:B------:R-:W-:Y:S02]  /*3250*/  MOV R40, R20 ;  /* 0x0000001400287202 */ /* 0x000fe40000000f00 */
[----:B------:R-:W2:Y:S01]  /*3260*/  @P3 LDC R138, c[0x0][0x40c] ;  /* 0x00010300ff8a3b82 */ /* 0x000ea20000000800 */
[----:B------:R-:W-:Y:S01]  /*3270*/  @P2 FADD.FTZ R41, R114, -R41 ;  /* 0x8000002972292221 */ /* 0x000fe20000010000 */
[----:B------:R-:W-:-:S03]  /*3280*/  @P3 F2FP.BF16.F32.PACK_AB R4, RZ, R4 ;  /* 0x00000004ff04323e */ /* 0x000fc600000010ff */
[C---:B------:R-:W-:Y:S01]  /*3290*/  @P2 FFMA.FTZ R40, R5.reuse, R41, R20 ;  /* 0x0000002905282223 */ /* 0x040fe20000010014 */
[----:B------:R-:W-:Y:S01]  /*32a0*/  MOV R41, R21 ;  /* 0x0000001500297202 */ /* 0x000fe20000000f00 */
[----:B------:R-:W-:Y:S01]  /*32b0*/  @P2 FFMA.FTZ R41, R5, R42, R21 ;  /* 0x0000002a05292223 */ /* 0x000fe20000010015 */
[----:B------:R-:W3:Y:S01]  /*32c0*/  @P3 LDC R112, c[0x0][0x40c] ;  /* 0x00010300ff703b82 */ /* 0x000ee20000000800 */
[----:B------:R-:W-:Y:S01]  /*32d0*/  @P2 FFMA.FTZ R42, R151, R2, R165 ;  /* 0x00000002972a2223 */ /* 0x000fe200000100a5 */
[----:B------:R-:W-:-:S03]  /*32e0*/  @P3 PRMT R104, R4, 0x7610, R104 ;  /* 0x0000761004683816 */ /* 0x000fc60000000068 */
[----:B------:R-:W-:Y:S01]  /*32f0*/  @P2 FADD.FTZ R110, R115, -R42 ;  /* 0x8000002a736e2221 */ /* 0x000fe20000010000 */
[----:B------:R-:W-:Y:S01]  /*3300*/  MOV R42, R22 ;  /* 0x00000016002a7202 */ /* 0x000fe20000000f00 */
[----:B-1----:R-:W-:Y:S01]  /*3310*/  @P3 FMUL.FTZ R113, R40, R113 ;  /* 0x0000007128713220 */ /* 0x002fe20000410000 */
[----:B------:R-:W1:Y:S01]  /*3320*/  @P3 LDC R111, c[0x0][0x40c] ;  /* 0x00010300ff6f3b82 */ /* 0x000e620000000800 */
[----:B------:R-:W-:Y:S01]  /*3330*/  @P2 FFMA.FTZ R42, R5, R110, R22 ;  /* 0x0000006e052a2223 */ /* 0x000fe20000010016 */
[----:B------:R-:W-:Y:S01]  /*3340*/  @P2 FFMA.FTZ R110, R142, R2, R165 ;  /* 0x000000028e6e2223 */ /* 0x000fe200000100a5 */
[----:B------:R-:W-:Y:S02]  /*3350*/  @P3 PRMT R104, R104, 0x5410, R43 ;  /* 0x0000541068683816 */ /* 0x000fe4000000002b */
[----:B------:R-:W-:Y:S01]  /*3360*/  @P3 F2FP.BF16.F32.PACK_AB R113, RZ, R113 ;  /* 0x00000071ff71323e */ /* 0x000fe200000010ff */
[----:B------:R-:W-:Y:S01]  /*3370*/  @P2 FADD.FTZ R134, R125, -R110 ;  /* 0x8000006e7d862221 */ /* 0x000fe20000010000 */
[----:B------:R-:W-:-:S02]  /*3380*/  MOV R110, R23 ;  /* 0x00000017006e7202 */ /* 0x000fc40000000f00 */
[----:B------:R-:W-:Y:S01]  /*3390*/  @P3 PRMT R106, R113, 0x7610, R106 ;  /* 0x00007610716a3816 */ /* 0x000fe2000000006a */
[----:B------:R-:W-:Y:S01]  /*33a0*/  @P2 FFMA.FTZ R110, R5, R134, R23 ;  /* 0x00000086056e2223 */ /* 0x000fe20000010017 */
[----:B0-----:R-:W-:Y:S01]  /*33b0*/  @P3 FMUL.FTZ R134, R38, R136 ;  /* 0x0000008826863220 */ /* 0x001fe20000410000 */
[----:B--2---:R-:W-:-:S03]  /*33c0*/  @P3 FMUL.FTZ R136, R39, R138 ;  /* 0x0000008a27883220 */ /* 0x004fc60000410000 */
[----:B------:R-:W-:Y:S01]  /*33d0*/  MOV R43, R110 ;  /* 0x0000006e002b7202 */ /* 0x000fe20000000f00 */
[----:B---3--:R-:W-:Y:S01]  /*33e0*/  @P3 FMUL.FTZ R112, R41, R112 ;  /* 0x0000007029703220 */ /* 0x008fe20000410000 */
[----:B------:R-:W-:Y:S02]  /*33f0*/  @P3 F2FP.BF16.F32.PACK_AB R134, RZ, R134 ;  /* 0x00000086ff86323e */ /* 0x000fe400000010ff */
[----:B------:R-:W-:Y:S02]  /*3400*/  @P3 F2FP.BF16.F32.PACK_AB R136, RZ, R136 ;  /* 0x00000088ff88323e */ /* 0x000fe400000010ff */
[----:B------:R-:W-:Y:S02]  /*3410*/  @P3 F2FP.BF16.F32.PACK_AB R112, RZ, R112 ;  /* 0x00000070ff70323e */ /* 0x000fe400000010ff */
[----:B------:R-:W-:Y:S01]  /*3420*/  @P3 PRMT R105, R134, 0x7610, R105 ;  /* 0x0000761086693816 */ /* 0x000fe20000000069 */
[----:B-1----:R-:W-:Y:S01]  /*3430*/  @P3 FMUL.FTZ R111, R42, R111 ;  /* 0x0000006f2a6f3220 */ /* 0x002fe20000410000 */
[----:B------:R-:W-:-:S02]  /*3440*/  @P3 PRMT R106, R106, 0x5410, R112 ;  /* 0x000054106a6a3816 */ /* 0x000fc40000000070 */
        /* <DEDUP_REMOVED lines=8> */
.L_x_3936:
[----:B-1----:R-:W1:Y:S01]  /*34d0*/  @P3 LDC R113, c[0x0][0x40c] ;  /* 0x00010300ff713b82 */ /* 0x002e620000000800 */
[-CC-:B------:R-:W-:Y:S01]  /*34e0*/  @P2 FFMA.FTZ R111, R145, R2.reuse, R165.reuse ;  /* 0x00000002916f2223 */ /* 0x180fe200000100a5 */
[----:B------:R-:W-:Y:S01]  /*34f0*/  @P2 FFMA.FTZ R4, R148, R2, R165 ;  /* 0x0000000294042223 */ /* 0x000fe200000100a5 */
[----:B------:R-:W-:Y:S02]  /*3500*/  MOV R110, R24 ;  /* 0x00000018006e7202 */ /* 0x000fe40000000f00 */
[----:B------:R-:W-:Y:S01]  /*3510*/  @P2 FADD.FTZ R111, R128, -R111 ;  /* 0x8000006f806f2221 */ /* 0x000fe20000010000 */
[----:B------:R-:W-:Y:S02]  /*3520*/  @P2 FADD.FTZ R4, R131, -R4 ;  /* 0x8000000483042221 */ /* 0x000fe40000010000 */
[----:B0-----:R-:W0:Y:S01]  /*3530*/  @P3 LDC R134, c[0x0][0x40c] ;  /* 0x00010300ff863b82 */ /* 0x001e220000000800 */
[C---:B------:R-:W-:Y:S01]  /*3540*/  @P2 FFMA.FTZ R110, R5.reuse, R111, R24 ;  /* 0x0000006f056e2223 */ /* 0x040fe20000010018 */
[----:B------:R-:W-:Y:S01]  /*3550*/  MOV R111, R25 ;  /* 0x00000019006f7202 */ /* 0x000fe20000000f00 */
[----:B------:R-:W-:Y:S01]  /*3560*/  @P2 FFMA.FTZ R111, R5, R4, R25 ;  /* 0x00000004056f2223 */ /* 0x000fe20000010019 */
[----:B------:R-:W-:-:S04]  /*3570*/  @P2 FFMA.FTZ R4, R147, R2, R165 ;  /* 0x0000000293042223 */ /* 0x000fc800000100a5 */
[----:B------:R-:W-:Y:S01]  /*3580*/  @P2 FADD.FTZ R112, R130, -R4 ;  /* 0x8000000482702221 */ /* 0x000fe20000010000 */
[----:B------:R-:W-:-:S03]  /*3590*/  MOV R4, R26 ;  /* 0x0000001a00047202 */ /* 0x000fc60000000f00 */
[----:B------:R-:W-:Y:S01]  /*35a0*/  @P2 FFMA.FTZ R4, R5, R112, R26 ;  /* 0x0000007005042223 */ /* 0x000fe2000001001a */
[----:B-1----:R-:W-:Y:S01]  /*35b0*/  @P3 FMUL.FTZ R112, R110, R113 ;  /* 0x000000716e703220 */ /* 0x002fe20000410000 */
[----:B------:R-:W-:Y:S01]  /*35c0*/  @P2 FFMA.FTZ R110, R146, R2, R165 ;  /* 0x00000002926e2223 */ /* 0x000fe200000100a5 */
[----:B0-----:R-:W-:-:S03]  /*35d0*/  @P3 FMUL.FTZ R113, R111, R134 ;  /* 0x000000866f713220 */ /* 0x001fc60000410000 */
[----:B------:R-:W-:Y:S01]  /*35e0*/  @P2 FADD.FTZ R134, R129, -R110 ;  /* 0x8000006e81862221 */ /* 0x000fe20000010000 */
[----:B------:R-:W0:Y:S01]  /*35f0*/  @P3 LDC R111, c[0x0][0x40c] ;  /* 0x00010300ff6f3b82 */ /* 0x000e220000000800 */
[----:B------:R-:W-:Y:S02]  /*3600*/  MOV R110, R27 ;  /* 0x0000001b006e7202 */ /* 0x000fe40000000f00 */
[----:B------:R-:W-:Y:S01]  /*3610*/  @P3 F2FP.BF16.F32.PACK_AB R136, RZ, R113 ;  /* 0x00000071ff88323e */ /* 0x000fe200000010ff */
[----:B------:R-:W-:Y:S01]  /*3620*/  @P2 FFMA.FTZ R110, R5, R134, R27 ;  /* 0x00000086056e2223 */ /* 0x000fe2000001001b */
[----:B------:R-:W-:Y:S01]  /*3630*/  @P3 F2FP.BF16.F32.PACK_AB R134, RZ, R112 ;  /* 0x00000070ff86323e */ /* 0x000fe200000010ff */
[----:B------:R-:W-:Y:S02]  /*3640*/  @P2 FFMA.FTZ R112, R149, R2, R165 ;  /* 0x0000000295702223 */ /* 0x000fe400000100a5 */
[----:B------:R-:W1:Y:S01]  /*3650*/  @P3 LDC R113, c[0x0][0x40c] ;  /* 0x00010300ff713b82 */ /* 0x000e620000000800 */
[----:B------:R-:W-:Y:S01]  /*3660*/  @P3 PRMT R104, R134, 0x7610, R104 ;  /* 0x0000761086683816 */ /* 0x000fe20000000068 */
[----:B------:R-:W-:Y:S01]  /*3670*/  @P2 FADD.FTZ R138, R114, -R112 ;  /* 0x80000070728a2221 */ /* 0x000fe20000010000 */
[----:B------:R-:W-:-:S02]  /*3680*/  MOV R112, R20 ;  /* 0x0000001400707202 */ /* 0x000fc40000000f00 */
[----:B------:R-:W-:Y:S01]  /*3690*/  @P3 PRMT R104, R104, 0x5410, R136 ;  /* 0x0000541068683816 */ /* 0x000fe20000000088 */
[----:B------:R-:W-:Y:S02]  /*36a0*/  @P2 FFMA.FTZ R112, R5, R138, R20 ;  /* 0x0000008a05702223 */ /* 0x000fe40000010014 */
[----:B------:R-:W2:Y:S01]  /*36b0*/  @P3 LDC R136, c[0x0][0x40c] ;  /* 0x00010300ff883b82 */ /* 0x000ea20000000800 */
[----:B0-----:R-:W-:Y:S01]  /*36c0*/  @P3 FMUL.FTZ R111, R4, R111 ;  /* 0x0000006f046f3220 */ /* 0x001fe20000410000 */
[----:B------:R-:W-:-:S04]  /*36d0*/  @P2 FFMA.FTZ R4, R144, R2, R165 ;  /* 0x0000000290042223 */ /* 0x000fc800000100a5 */
[----:B------:R-:W-:Y:S01]  /*36e0*/  @P2 FADD.FTZ R134, R127, -R4 ;  /* 0x800000047f862221 */ /* 0x000fe20000010000 */
[----:B------:R-:W-:Y:S01]  /*36f0*/  MOV R4, R21 ;  /* 0x0000001500047202 */ /* 0x000fe20000000f00 */
[----:B-1----:R-:W-:Y:S01]  /*3700*/  @P3 FMUL.FTZ R113, R110, R113 ;  /* 0x000000716e713220 */ /* 0x002fe20000410000 */
[----:B------:R-:W-:Y:S01]  /*3710*/  @P2 FFMA.FTZ R110, R151, R2, R165 ;  /* 0x00000002976e2223 */ /* 0x000fe200000100a5 */
[----:B------:R-:W-:Y:S01]  /*3720*/  @P2 FFMA.FTZ R4, R5, R134, R21 ;  /* 0x0000008605042223 */ /* 0x000fe20000010015 */
[----:B------:R-:W-:Y:S02]  /*3730*/  MOV R134, R22 ;  /* 0x0000001600867202 */ /* 0x000fe40000000f00 */
[----:B------:R-:W-:Y:S01]  /*3740*/  @P2 FADD.FTZ R110, R115, -R110 ;  /* 0x8000006e736e2221 */ /* 0x000fe20000010000 */
[----:B------:R-:W-:Y:S02]  /*3750*/  @P3 F2FP.BF16.F32.PACK_AB R111, RZ, R111 ;  /* 0x0000006fff6f323e */ /* 0x000fe400000010ff */
[----:B------:R-:W-:Y:S01]  /*3760*/  @P3 F2FP.BF16.F32.PACK_AB R113, RZ, R113 ;  /* 0x00000071ff71323e */ /* 0x000fe200000010ff */
[----:B------:R-:W-:Y:S01]  /*3770*/  @P2 FFMA.FTZ R134, R5, R110, R22 ;  /* 0x0000006e05862223 */ /* 0x000fe20000010016 */
[----:B--2---:R-:W-:Y:S01]  /*3780*/  @P3 FMUL.FTZ R110, R112, R136 ;  /* 0x00000088706e3220 */ /* 0x004fe20000410000 */
[----:B------:R-:W-:Y:S01]  /*3790*/  @P3 PRMT R105, R111, 0x7610, R105 ;  /* 0x000076106f693816 */ /* 0x000fe20000000069 */
[----:B------:R-:W0:Y:S03]  /*37a0*/  @P3 LDC R112, c[0x0][0x40c] ;  /* 0x00010300ff703b82 */ /* 0x000e260000000800 */
[----:B------:R-:W-:-:S02]  /*37b0*/  @P3 F2FP.BF16.F32.PACK_AB R110, RZ, R110 ;  /* 0x0000006eff6e323e */ /* 0x000fc400000010ff */
[----:B------:R-:W-:Y:S02]  /*37c0*/  @P3 PRMT R105, R105, 0x5410, R113 ;  /* 0x0000541069693816 */ /* 0x000fe40000000071 */
[----:B------:R-:W-:Y:S01]  /*37d0*/  @P3 PRMT R106, R110, 0x7610, R106 ;  /* 0x000076106e6a3816 */ /* 0x000fe2000000006a */
[----:B------:R-:W1:Y:S01]  /*37e0*/  @P3 LDC R136, c[0x0][0x40c] ;  /* 0x00010300ff883b82 */ /* 0x000e620000000800 */
[----:B0-----:R-:W-:-:S05]  /*37f0*/  @P3 FMUL.FTZ R4, R4, R112 ;  /* 0x0000007004043220 */ /* 0x001fca0000410000 */
[----:B------:R-:W-:Y:S01]  /*3800*/  @P3 F2FP.BF16.F32.PACK_AB R4, RZ, R4 ;  /* 0x00000004ff04323e */ /* 0x000fe200000010ff */
[----:B-1----:R-:W-:-:S03]  /*3810*/  @P3 FMUL.FTZ R112, R134, R136 ;  /* 0x0000008886703220 */ /* 0x002fc60000410000 */
[----:B------:R-:W-:Y:S02]  /*3820*/  @P3 PRMT R106, R106, 0x5410, R4 ;  /* 0x000054106a6a3816 */ /* 0x000fe40000000004 */
        /* <DEDUP_REMOVED lines=11> */
.L_x_3935:
[----:B------:R-:W-:Y:S05]  /*38e0*/  @!P1 BRA `(.L_x_3938) ;  /* 0x0000000400cc9947 */ /* 0x000fea0003800000 */
[-CC-:B-1----:R-:W-:Y:S01]  /*38f0*/  FFMA.FTZ R37, R149, R2.reuse, R165.reuse ;  /* 0x0000000295257223 */ /* 0x182fe200000100a5 */
[-CC-:B------:R-:W-:Y:S01]  /*3900*/  FFMA.FTZ R36, R144, R2.reuse, R165.reuse ;  /* 0x0000000290247223 */ /* 0x180fe200000100a5 */
[-CC-:B------:R-:W-:Y:S01]  /*3910*/  FFMA.FTZ R39, R147, R2.reuse, R165.reuse ;  /* 0x0000000293277223 */ /* 0x180fe200000100a5 */
[-C--:B------:R-:W-:Y:S01]  /*3920*/  FFMA.FTZ R4, R151, R2.reuse, R165 ;  /* 0x0000000297047223 */ /* 0x080fe200000100a5 */
[----:B------:R-:W-:Y:S01]  /*3930*/  FADD.FTZ R38, R114, -R37 ;  /* 0x8000002572267221 */ /* 0x000fe20000010000 */
[-CC-:B------:R-:W-:Y:S01]  /*3940*/  FFMA.FTZ R40, R146, R2.reuse, R165.reuse ;  /* 0x0000000292287223 */ /* 0x180fe200000100a5 */
[-CC-:B------:R-:W-:Y:S01]  /*3950*/  FFMA.FTZ R110, R148, R2.reuse, R165.reuse ;  /* 0x00000002946e7223 */ /* 0x180fe200000100a5 */
[-CC-:B------:R-:W-:Y:S01]  /*3960*/  FFMA.FTZ R37, R145, R2.reuse, R165.reuse ;  /* 0x0000000291257223 */ /* 0x180fe200000100a5 */
        /* <DEDUP_REMOVED lines=35> */
.L_x_3940:
[----:B------:R-:W-:Y:S05]  /*3ba0*/  BSYNC.RECONVERGENT B2 ;  /* 0x0000000000027941 */ /* 0x000fea0003800200 */
.L_x_3939:
        /* <DEDUP_REMOVED lines=10> */
.L_x_3942:
[----:B------:R-:W-:Y:S05]  /*3c50*/  BSYNC.RECONVERGENT B2 ;  /* 0x0000000000027941 */ /* 0x000fea0003800200 */
.L_x_3941:
        /* <DEDUP_REMOVED lines=10> */
.L_x_3944:
[----:B------:R-:W-:Y:S05]  /*3d00*/  BSYNC.RECONVERGENT B2 ;  /* 0x0000000000027941 */ /* 0x000fea0003800200 */
.L_x_3943:
        /* <DEDUP_REMOVED lines=10> */
.L_x_3946:
[----:B------:R-:W-:Y:S05]  /*3db0*/  BSYNC.RECONVERGENT B2 ;  /* 0x0000000000027941 */ /* 0x000fea0003800200 */
.L_x_3945:
        /* <DEDUP_REMOVED lines=10> */
.L_x_3948:
[----:B------:R-:W-:Y:S05]  /*3e60*/  BSYNC.RECONVERGENT B2 ;  /* 0x0000000000027941 */ /* 0x000fea0003800200 */
.L_x_3947:
        /* <DEDUP_REMOVED lines=10> */
.L_x_3950:
[----:B------:R-:W-:Y:S05]  /*3f10*/  BSYNC.RECONVERGENT B2 ;  /* 0x0000000000027941 */ /* 0x000fea0003800200 */
.L_x_3949:
        /* <DEDUP_REMOVED lines=10> */
.L_x_3952:
[----:B------:R-:W-:Y:S05]  /*3fc0*/  BSYNC.RECONVERGENT B2 ;  /* 0x0000000000027941 */ /* 0x000fea0003800200 */
.L_x_3951:
[----:B------:R-:W-:Y:S05]  /*3fd0*/  @!P3 BRA `(.L_x_3937) ;  /* 0x000000040068b947 */ /* 0x000fea0003800000 */
[----:B------:R-:W-:-:S05]  /*3fe0*/  FMUL.FTZ R4, R43, UR13 ;  /* 0x0000000d2b047c20 */ /* 0x000fca0008410000 */
[----:B------:R-:W-:-:S04]  /*3ff0*/  F2FP.BF16.F32.PACK_AB R4, RZ, R4 ;  /* 0x00000004ff04723e */ /* 0x000fc800000010ff */
[----:B------:R-:W-:Y:S01]  /*4000*/  PRMT R107, R107, 0x5410, R4 ;  /* 0x000054106b6b7816 */ /* 0x000fe20000000004 */
[----:B------:R-:W-:Y:S06]  /*4010*/  BRA `(.L_x_3937) ;  /* 0x0000000400587947 */ /* 0x000fec0003800000 */
.L_x_3938:
        /* <DEDUP_REMOVED lines=10> */
.L_x_3954:
[----:B------:R-:W-:Y:S05]  /*40c0*/  BSYNC.RECONVERGENT B2 ;  /* 0x0000000000027941 */ /* 0x000fea0003800200 */
.L_x_3953:
        /* <DEDUP_REMOVED lines=9> */
[----:B-1----:R-:W-:-:S07]  /*4160*/  PRMT R104, R104, 0x5410, R4 ;  /* 0x0000541068687816 */ /* 0x002fce0000000004 */
.L_x_3956:
[----:B------:R-:W-:Y:S05]  /*4170*/  BSYNC.RECONVERGENT B2 ;  /* 0x0000000000027941 */ /* 0x000fea0003800200 */
.L_x_3955:
        /* <DEDUP_REMOVED lines=10> */
.L_x_3958:
[----:B------:R-:W-:Y:S05]  /*4220*/  BSYNC.RECONVERGENT B2 ;  /* 0x0000000000027941 */ /* 0x000fea0003800200 */
.L_x_3957:
        /* <DEDUP_REMOVED lines=10> */
.L_x_3960:
[----:B------:R-:W-:Y:S05]  /*42d0*/  BSYNC.RECONVERGENT B2 ;  /* 0x0000000000027941 */ /* 0x000fea0003800200 */
.L_x_3959:
        /* <DEDUP_REMOVED lines=10> */
.L_x_3962:
[----:B------:R-:W-:Y:S05]  /*4380*/  BSYNC.RECONVERGENT B2 ;  /* 0x0000000000027941 */ /* 0x000fea0003800200 */
.L_x_3961:
        /* <DEDUP_REMOVED lines=10> */
.L_x_3964:
[----:B------:R-:W-:Y:S05]  /*4430*/  BSYNC.RECONVERGENT B2 ;  /* 0x0000000000027941 */ /* 0x000fea0003800200 */
.L_x_3963:
        /* <DEDUP_REMOVED lines=10> */
.L_x_3966:
[----:B------:R-:W-:Y:S05]  /*44e0*/  BSYNC.RECONVERGENT B2 ;  /* 0x0000000000027941 */ /* 0x000fea0003800200 */
.L_x_3965:
        /* <DEDUP_REMOVED lines=9> */
.L_x_3937:
[----:B------:R-:W-:Y:S05]  /*4580*/  BSYNC.RECONVERGENT B1 ;  /* 0x0000000000017941 */ /* 0x000fea0003800200 */
.L_x_3934:
[----:B-1----:R-:W1:Y:S01]  /*4590*/  @P1 LDC.64 R112, c[0x0][0x478] ;  /* 0x00011e00ff701b82 */ /* 0x002e620000000a00 */
[----:B------:R-:W-:Y:S01]  /*45a0*/  @P1 IADD3 R4, PT, PT, R163, 0x20, RZ ;  /* 0x00000020a3041810 */ /* 0x000fe20007ffe0ff */
[----:B------:R-:W-:Y:S06]  /*45b0*/  BSSY.RECONVERGENT B1, `(.L_x_3967) ;  /* 0x0000156000017945 */ /* 0x000fec0003800200 */
[----:B------:R-:W2:Y:S01]  /*45c0*/  @P3 LDC.64 R110, c[0x0][0x468] ;  /* 0x00011a00ff6e3b82 */ /* 0x000ea20000000a00 */
[----:B-1----:R-:W-:Y:S01]  /*45d0*/  @P1 IMAD.WIDE.U32 R112, R4, 0x20, R112 ;  /* 0x0000002004701825 */ /* 0x002fe200078e0070 */
[----:B------:R-:W-:-:S04]  /*45e0*/  @P3 IADD3 R4, PT, PT, R161, 0x20, RZ ;  /* 0x00000020a1043810 */ /* 0x000fc80007ffe0ff */
[----:B------:R1:W-:Y:S01]  /*45f0*/  @P1 STG.E.128 desc[UR6][R112.64], R36 ;  /* 0x0000002470001986 */ /* 0x0003e2000c101d06 */
[----:B--2---:R-:W-:-:S03]  /*4600*/  @P3 IMAD.WIDE.U32 R110, R4, 0x10, R110 ;  /* 0x00000010046e3825 */ /* 0x004fc600078e006e */
[----:B------:R1:W-:Y:S04]  /*4610*/  @P1 STG.E.128 desc[UR6][R112.64+0x10], R40 ;  /* 0x0000102870001986 */ /* 0x0003e8000c101d06 */
[----:B------:R1:W-:Y:S01]  /*4620*/  @P3 STG.E.128 desc[UR6][R110.64], R104 ;  /* 0x000000686e003986 */ /* 0x0003e2000c101d06 */
[----:B------:R-:W-:Y:S05]  /*4630*/  @!P0 BRA `(.L_x_3968) ;  /* 0x00000008000c8947 */ /* 0x000fea0003800000 */
[----:B------:R-:W-:Y:S05]  /*4640*/  @!P1 BRA `(.L_x_3969) ;  /* 0x0000000400049947 */ /* 0x000fea0003800000 */
[-CC-:B-1----:R-:W-:Y:S01]  /*4650*/  @P2 FFMA.FTZ R36, R122, R2.reuse, R165.reuse ;  /* 0x000000027a242223 */ /* 0x182fe200000100a5 */
[-CC-:B------:R-:W-:Y:S01]  /*4660*/  @P2 FFMA.FTZ R37, R153, R2.reuse, R165.reuse ;  /* 0x0000000299252223 */ /* 0x180fe200000100a5 */
[-CC-:B------:R-:W-:Y:S01]  /*4670*/  @P2 FFMA.FTZ R6, R155, R2.reuse, R165.reuse ;  /* 0x000000029b062223 */ /* 0x180fe200000100a5 */
[-C--:B------:R-:W-:Y:S01]  /*4680*/  @P2 FFMA.FTZ R4, R140, R2.reuse, R165 ;  /* 0x000000028c042223 */ /* 0x080fe200000100a5 */
[----:B------:R-:W-:Y:S01]  /*4690*/  @P2 FADD.FTZ R36, R9, -R36 ;  /* 0x8000002409242221 */ /* 0x000fe20000010000 */
[----:B------:R-:W-:Y:S01]  /*46a0*/  @P2 FADD.FTZ R37, R116, -R37 ;  /* 0x8000002574252221 */ /* 0x000fe20000010000 */
[-CC-:B------:R-:W-:Y:S01]  /*46b0*/  @P2 FFMA.FTZ R40, R126, R2.reuse, R165.reuse ;  /* 0x000000027e282223 */ /* 0x180fe200000100a5 */
[-CC-:B------:R-:W-:Y:S01]  /*46c0*/  @P2 FFMA.FTZ R41, R157, R2.reuse, R165.reuse ;  /* 0x000000029d292223 */ /* 0x180fe200000100a5 */
[-CC-:B------:R-:W-:Y:S01]  /*46d0*/  @P2 FFMA.FTZ R42, R124, R2.reuse, R165.reuse ;  /* 0x000000027c2a2223 */ /* 0x180fe200000100a5 */
[----:B------:R-:W-:Y:S01]  /*46e0*/  MOV R43, R15 ;  /* 0x0000000f002b7202 */ /* 0x000fe20000000f00 */
[----:B------:R-:W-:Y:S01]  /*46f0*/  @P2 FFMA.FTZ R2, R159, R2, R165 ;  /* 0x000000029f022223 */ /* 0x000fe200000100a5 */
[----:B------:R-:W-:Y:S01]  /*4700*/  @P2 FFMA.FTZ R43, R5, R36, R15 ;  /* 0x00000024052b2223 */ /* 0x000fe2000001000f */
[----:B------:R-:W-:Y:S01]  /*4710*/  @P2 FADD.FTZ R4, R123, -R4 ;  /* 0x800000047b042221 */ /* 0x000fe20000010000 */
[----:B------:R-:W-:Y:S01]  /*4720*/  @P2 FADD.FTZ R39, R117, -R6 ;  /* 0x8000000675272221 */ /* 0x000fe20000010000 */
[----:B------:R-:W-:Y:S01]  /*4730*/  MOV R36, R16 ;  /* 0x0000001000247202 */ /* 0x000fe20000000f00 */
[----:B------:R-:W1:Y:S01]  /*4740*/  @P3 LDC R6, c[0x0][0x40c] ;  /* 0x00010300ff063b82 */ /* 0x000e620000000800 */
[C---:B------:R-:W-:Y:S01]  /*4750*/  @P2 FFMA.FTZ R36, R5.reuse, R37, R16 ;  /* 0x0000002505242223 */ /* 0x040fe20000010010 */
[----:B------:R-:W-:Y:S01]  /*4760*/  MOV R37, R17 ;  /* 0x0000001100257202 */ /* 0x000fe20000000f00 */
[----:B------:R-:W-:Y:S01]  /*4770*/  @P2 FFMA.FTZ R37, R5, R4, R17 ;  /* 0x0000000405252223 */ /* 0x000fe20000010011 */
[----:B------:R-:W-:Y:S01]  /*4780*/  @P2 FADD.FTZ R4, R119, -R2 ;  /* 0x8000000277042221 */ /* 0x000fe20000010000 */
[----:B------:R-:W-:Y:S01]  /*4790*/  @P2 FADD.FTZ R40, R121, -R40 ;  /* 0x8000002879282221 */ /* 0x000fe20000010000 */
[----:B------:R-:W-:Y:S01]  /*47a0*/  MOV R38, R18 ;  /* 0x0000001200267202 */ /* 0x000fe20000000f00 */
[C---:B------:R-:W-:Y:S01]  /*47b0*/  @P2 FFMA.FTZ R38, R5.reuse, R39, R18 ;  /* 0x0000002705262223 */ /* 0x040fe20000010012 */
[----:B------:R-:W2:Y:S01]  /*47c0*/  @P3 LDC R165, c[0x0][0x40c] ;  /* 0x00010300ffa53b82 */ /* 0x000ea20000000800 */
[----:B------:R-:W-:Y:S01]  /*47d0*/  @P2 FADD.FTZ R41, R118, -R41 ;  /* 0x8000002976292221 */ /* 0x000fe20000010000 */
[----:B------:R-:W-:Y:S01]  /*47e0*/  MOV R39, R19 ;  /* 0x0000001300277202 */ /* 0x000fe20000000f00 */
[----:B------:R-:W-:Y:S01]  /*47f0*/  @P2 FFMA.FTZ R39, R5, R40, R19 ;  /* 0x0000002805272223 */ /* 0x000fe20000010013 */
[----:B------:R-:W-:Y:S01]  /*4800*/  @P2 FADD.FTZ R42, R11, -R42 ;  /* 0x8000002a0b2a2221 */ /* 0x000fe20000010000 */
[----:B------:R-:W-:Y:S01]  /*4810*/  MOV R40, R12 ;  /* 0x0000000c00287202 */ /* 0x000fe20000000f00 */
[C---:B------:R-:W-:Y:S01]  /*4820*/  @P2 FFMA.FTZ R40, R5.reuse, R41, R12 ;  /* 0x0000002905282223 */ /* 0x040fe2000001000c */
[----:B------:R-:W-:Y:S01]  /*4830*/  MOV R41, R13 ;  /* 0x0000000d00297202 */ /* 0x000fe20000000f00 */
[----:B------:R-:W3:Y:S01]  /*4840*/  @P3 LDC R110, c[0x0][0x40c] ;  /* 0x00010300ff6e3b82 */ /* 0x000ee20000000800 */
[C---:B------:R-:W-:Y:S01]  /*4850*/  @P2 FFMA.FTZ R41, R5.reuse, R42, R13 ;  /* 0x0000002a05292223 */ /* 0x040fe2000001000d */
[----:B------:R-:W-:Y:S01]  /*4860*/  MOV R42, R14 ;  /* 0x0000000e002a7202 */ /* 0x000fe20000000f00 */
[----:B------:R-:W-:-:S05]  /*4870*/  @P2 FFMA.FTZ R42, R5, R4, R14 ;  /* 0x00000004052a2223 */ /* 0x000fca000001000e */
[----:B------:R-:W4:Y:S01]  /*4880*/  @P3 LDC R113, c[0x0][0x40c] ;  /* 0x00010300ff713b82 */ /* 0x000f220000000800 */
[----:B-1----:R-:W-:-:S05]  /*4890*/  @P3 FMUL.FTZ R5, R37, R6 ;  /* 0x0000000625053220 */ /* 0x002fca0000410000 */
[----:B------:R-:W-:Y:S02]  /*48a0*/  @P3 F2FP.BF16.F32.PACK_AB R5, RZ, R5 ;  /* 0x00000005ff05323e */ /* 0x000fe400000010ff */
[----:B------:R-:W1:Y:S01]  /*48b0*/  @P3 LDC R112, c[0x0][0x40c] ;  /* 0x00010300ff703b82 */ /* 0x000e620000000800 */
[----:B--2---:R-:W-:-:S05]  /*48c0*/  @P3 FMUL.FTZ R4, R36, R165 ;  /* 0x000000a524043220 */ /* 0x004fca0000410000 */
[----:B------:R-:W-:Y:S02]  /*48d0*/  @P3 F2FP.BF16.F32.PACK_AB R4, RZ, R4 ;  /* 0x00000004ff04323e */ /* 0x000fe400000010ff */
[----:B------:R-:W2:Y:S01]  /*48e0*/  @P3 LDC R2, c[0x0][0x40c] ;  /* 0x00010300ff023b82 */ /* 0x000ea20000000800 */
[----:B---3--:R-:W-:Y:S01]  /*48f0*/  @P3 FMUL.FTZ R6, R38, R110 ;  /* 0x0000006e26063220 */ /* 0x008fe20000410000 */
[----:B------:R-:W-:-:S04]  /*4900*/  @P3 PRMT R104, R4, 0x7610, R104 ;  /* 0x0000761004683816 */ /* 0x000fc80000000068 */
[----:B------:R-:W-:Y:S02]  /*4910*/  @P3 F2FP.BF16.F32.PACK_AB R6, RZ, R6 ;  /* 0x00000006ff06323e */ /* 0x000fe400000010ff */
[----:B------:R-:W3:Y:S01]  /*4920*/  @P3 LDC R111, c[0x0][0x40c] ;  /* 0x00010300ff6f3b82 */ /* 0x000ee20000000800 */
[----:B----4-:R-:W-:Y:S01]  /*4930*/  @P3 FMUL.FTZ R113, R40, R113 ;  /* 0x0000007128713220 */ /* 0x010fe20000410000 */
[----:B------:R-:W-:Y:S02]  /*4940*/  @P3 PRMT R105, R6, 0x7610, R105 ;  /* 0x0000761006693816 */ /* 0x000fe40000000069 */
[----:B------:R-:W-:Y:S02]  /*4950*/  @P3 PRMT R104, R104, 0x5410, R5 ;  /* 0x0000541068683816 */ /* 0x000fe40000000005 */
        /* <DEDUP_REMOVED lines=16> */
.L_x_3969:
[-CC-:B-1----:R-:W-:Y:S01]  /*4a60*/  @P2 FFMA.FTZ R111, R153, R2.reuse, R165.reuse ;  /* 0x00000002996f2223 */ /* 0x182fe200000100a5 */
[----:B------:R-:W1:Y:S01]  /*4a70*/  @P3 LDC R113, c[0x0][0x40c] ;  /* 0x00010300ff713b82 */ /* 0x000e620000000800 */
[----:B------:R-:W-:Y:S01]  /*4a80*/  @P2 FFMA.FTZ R4, R140, R2, R165 ;  /* 0x000000028c042223 */ /* 0x000fe200000100a5 */
[----:B------:R-:W-:Y:S01]  /*4a90*/  MOV R110, R16 ;  /* 0x00000010006e7202 */ /* 0x000fe20000000f00 */
[----:B------:R-:W-:Y:S01]  /*4aa0*/  @P2 FADD.FTZ R111, R116, -R111 ;  /* 0x8000006f746f2221 */ /* 0x000fe20000010000 */
[----:B------:R-:W-:Y:S01]  /*4ab0*/  MOV R112, R17 ;  /* 0x0000001100707202 */ /* 0x000fe20000000f00 */
[----:B------:R-:W-:Y:S01]  /*4ac0*/  @P2 FADD.FTZ R4, R123, -R4 ;  /* 0x800000047b042221 */ /* 0x000fe20000010000 */
[----:B------:R-:W-:Y:S01]  /*4ad0*/  MOV R6, R18 ;  /* 0x0000001200067202 */ /* 0x000fe20000000f00 */
[C---:B------:R-:W-:Y:S01]  /*4ae0*/  @P2 FFMA.FTZ R110, R5.reuse, R111, R16 ;  /* 0x0000006f056e2223 */ /* 0x040fe20000010010 */
[----:B0-----:R-:W0:Y:S01]  /*4af0*/  @P3 LDC R136, c[0x0][0x40c] ;  /* 0x00010300ff883b82 */ /* 0x001e220000000800 */
[----:B------:R-:W-:Y:S01]  /*4b00*/  @P2 FFMA.FTZ R112, R5, R4, R17 ;  /* 0x0000000405702223 */ /* 0x000fe20000010011 */
[-CC-:B------:R-:W-:Y:S01]  /*4b10*/  @P2 FFMA.FTZ R4, R155, R2.reuse, R165.reuse ;  /* 0x000000029b042223 */ /* 0x180fe200000100a5 */
[----:B------:R-:W-:-:S03]  /*4b20*/  @P2 FFMA.FTZ R138, R124, R2, R165 ;  /* 0x000000027c8a2223 */ /* 0x000fc600000100a5 */
[----:B------:R-:W-:Y:S01]  /*4b30*/  @P2 FADD.FTZ R4, R117, -R4 ;  /* 0x8000000475042221 */ /* 0x000fe20000010000 */
[----:B------:R-:W-:Y:S01]  /*4b40*/  @P2 FADD.FTZ R138, R11, -R138 ;  /* 0x8000008a0b8a2221 */ /* 0x000fe20000010000 */
[----:B------:R-:W2:Y:S02]  /*4b50*/  @P3 LDC R111, c[0x0][0x40c] ;  /* 0x00010300ff6f3b82 */ /* 0x000ea40000000800 */
[----:B------:R-:W-:Y:S01]  /*4b60*/  @P2 FFMA.FTZ R6, R5, R4, R18 ;  /* 0x0000000405062223 */ /* 0x000fe20000010012 */
[----:B------:R-:W-:-:S04]  /*4b70*/  @P2 FFMA.FTZ R4, R126, R2, R165 ;  /* 0x000000027e042223 */ /* 0x000fc800000100a5 */
[----:B------:R-:W-:Y:S01]  /*4b80*/  @P2 FADD.FTZ R134, R121, -R4 ;  /* 0x8000000479862221 */ /* 0x000fe20000010000 */
[----:B-1----:R-:W-:Y:S01]  /*4b90*/  @P3 FMUL.FTZ R113, R112, R113 ;  /* 0x0000007170713220 */ /* 0x002fe20000410000 */
[----:B------:R-:W-:Y:S02]  /*4ba0*/  MOV R4, R19 ;  /* 0x0000001300047202 */ /* 0x000fe40000000f00 */
[----:B------:R-:W-:Y:S02]  /*4bb0*/  @P2 FFMA.FTZ R4, R5, R134, R19 ;  /* 0x0000008605042223 */ /* 0x000fe40000010013 */
[----:B------:R-:W-:Y:S02]  /*4bc0*/  @P3 F2FP.BF16.F32.PACK_AB R134, RZ, R113 ;  /* 0x00000071ff86323e */ /* 0x000fe400000010ff */
[----:B------:R-:W1:Y:S01]  /*4bd0*/  @P3 LDC R113, c[0x0][0x40c] ;  /* 0x00010300ff713b82 */ /* 0x000e620000000800 */
[----:B0-----:R-:W-:-:S05]  /*4be0*/  @P3 FMUL.FTZ R6, R6, R136 ;  /* 0x0000008806063220 */ /* 0x001fca0000410000 */
[----:B------:R-:W-:Y:S02]  /*4bf0*/  @P3 F2FP.BF16.F32.PACK_AB R6, RZ, R6 ;  /* 0x00000006ff06323e */ /* 0x000fe400000010ff */
[----:B------:R-:W0:Y:S01]  /*4c00*/  @P3 LDC R136, c[0x0][0x40c] ;  /* 0x00010300ff883b82 */ /* 0x000e220000000800 */
[----:B--2---:R-:W-:Y:S01]  /*4c10*/  @P3 FMUL.FTZ R111, R110, R111 ;  /* 0x0000006f6e6f3220 */ /* 0x004fe20000410000 */
[----:B------:R-:W-:Y:S01]  /*4c20*/  @P2 FFMA.FTZ R110, R157, R2, R165 ;  /* 0x000000029d6e2223 */ /* 0x000fe200000100a5 */
[----:B------:R-:W-:-:S03]  /*4c30*/  @P3 PRMT R105, R6, 0x7610, R105 ;  /* 0x0000761006693816 */ /* 0x000fc60000000069 */
[----:B------:R-:W-:Y:S01]  /*4c40*/  @P2 FADD.FTZ R112, R118, -R110 ;  /* 0x8000006e76702221 */ /* 0x000fe20000010000 */
[----:B------:R-:W-:-:S03]  /*4c50*/  MOV R110, R12 ;  /* 0x0000000c006e7202 */ /* 0x000fc60000000f00 */
[C---:B------:R-:W-:Y:S01]  /*4c60*/  @P2 FFMA.FTZ R110, R5.reuse, R112, R12 ;  /* 0x00000070056e2223 */ /* 0x040fe2000001000c */
[----:B------:R-:W-:Y:S02]  /*4c70*/  @P3 F2FP.BF16.F32.PACK_AB R112, RZ, R111 ;  /* 0x0000006fff70323e */ /* 0x000fe400000010ff */
[----:B------:R-:W-:Y:S01]  /*4c80*/  MOV R111, R13 ;  /* 0x0000000d006f7202 */ /* 0x000fe20000000f00 */
[----:B------:R-:W-:Y:S01]  /*4c90*/  @P2 FFMA.FTZ R111, R5, R138, R13 ;  /* 0x0000008a056f2223 */ /* 0x000fe2000001000d */
[----:B------:R-:W-:Y:S01]  /*4ca0*/  @P3 PRMT R104, R112, 0x7610, R104 ;  /* 0x0000761070683816 */ /* 0x000fe20000000068 */
[----:B------:R-:W-:Y:S01]  /*4cb0*/  @P2 FFMA.FTZ R112, R159, R2, R165 ;  /* 0x000000029f702223 */ /* 0x000fe200000100a5 */
[----:B-1----:R-:W-:Y:S02]  /*4cc0*/  @P3 FMUL.FTZ R113, R4, R113 ;  /* 0x0000007104713220 */ /* 0x002fe40000410000 */
[----:B------:R-:W-:Y:S01]  /*4cd0*/  @P3 PRMT R104, R104, 0x5410, R134 ;  /* 0x0000541068683816 */ /* 0x000fe20000000086 */
[----:B------:R-:W-:Y:S01]  /*4ce0*/  @P2 FADD.FTZ R134, R119, -R112 ;  /* 0x8000007077862221 */ /* 0x000fe20000010000 */
[----:B------:R-:W1:Y:S01]  /*4cf0*/  @P3 LDC R4, c[0x0][0x40c] ;  /* 0x00010300ff043b82 */ /* 0x000e620000000800 */
[----:B------:R-:W-:-:S02]  /*4d00*/  MOV R112, R14 ;  /* 0x0000000e00707202 */ /* 0x000fc40000000f00 */
[----:B------:R-:W-:Y:S01]  /*4d10*/  @P2 FFMA.FTZ R112, R5, R134, R14 ;  /* 0x0000008605702223 */ /* 0x000fe2000001000e */
[----:B------:R-:W-:-:S04]  /*4d20*/  @P3 F2FP.BF16.F32.PACK_AB R113, RZ, R113 ;  /* 0x00000071ff71323e */ /* 0x000fc800000010ff */
[----:B------:R-:W2:Y:S01]  /*4d30*/  @P3 LDC R134, c[0x0][0x40c] ;  /* 0x00010300ff863b82 */ /* 0x000ea20000000800 */
[----:B------:R-:W-:Y:S01]  /*4d40*/  @P3 PRMT R105, R105, 0x5410, R113 ;  /* 0x0000541069693816 */ /* 0x000fe20000000071 */
[----:B-1----:R-:W-:-:S05]  /*4d50*/  @P3 FMUL.FTZ R4, R110, R4 ;  /* 0x000000046e043220 */ /* 0x002fca0000410000 */
[----:B------:R-:W-:Y:S01]  /*4d60*/  @P3 F2FP.BF16.F32.PACK_AB R4, RZ, R4 ;  /* 0x00000004ff04323e */ /* 0x000fe200000010ff */
[----:B--2---:R-:W-:Y:S01]  /*4d70*/  @P3 FMUL.FTZ R110, R111, R134 ;  /* 0x000000866f6e3220 */ /* 0x004fe20000410000 */
[----:B0-----:R-:W-:Y:S02]  /*4d80*/  @P3 FMUL.FTZ R111, R112, R136 ;  /* 0x00000088706f3220 */ /* 0x001fe40000410000 */
[----:B------:R-:W-:Y:S02]  /*4d90*/  @P3 PRMT R106, R4, 0x7610, R106 ;  /* 0x00007610046a3816 */ /* 0x000fe4000000006a */
[----:B------:R-:W-:Y:S02]  /*4da0*/  @P3 F2FP.BF16.F32.PACK_AB R110, RZ, R110 ;  /* 0x0000006eff6e323e */ /* 0x000fe400000010ff */
[----:B------:R-:W-:Y:S02]  /*4db0*/  @P3 F2FP.BF16.F32.PACK_AB R111, RZ, R111 ;  /* 0x0000006fff6f323e */ /* 0x000fe400000010ff */
[----:B------:R-:W-:-:S02]  /*4dc0*/  @P3 PRMT R106, R106, 0x5410, R110 ;  /* 0x000054106a6a3816 */ /* 0x000fc4000000006e */
        /* <DEDUP_REMOVED lines=10> */
.L_x_3968:
[----:B------:R-:W-:Y:S05]  /*4e70*/  @!P1 BRA `(.L_x_3971) ;  /* 0x0000000400cc9947 */ /* 0x000fea0003800000 */
[----:B------:R-:W-:Y:S01]  /*4e80*/  BSSY.RECONVERGENT B2, `(.L_x_3972) ;  /* 0x000000c000027945 */ /* 0x000fe20003800200 */
[----:B------:R-:W-:Y:S01]  /*4e90*/  ISETP.GT.AND P0, PT, R6, RZ, PT ;  /* 0x000000ff0600720c */ /* 0x000fe20003f04270 */
[----:B------:R-:W-:Y:S02]  /*4ea0*/  FFMA.FTZ R4, R122, R2, R165 ;  /* 0x000000027a047223 */ /* 0x000fe400000100a5 */
[----:B------:R-:W-:Y:S10]  /*4eb0*/  @!P3 BRA `(.L_x_3973) ;  /* 0x000000000020b947 */ /* 0x000ff40003800000 */
        /* <DEDUP_REMOVED lines=8> */
.L_x_3973:
[----:B------:R-:W-:Y:S05]  /*4f40*/  BSYNC.RECONVERGENT B2 ;  /* 0x0000000000027941 */ /* 0x000fea0003800200 */
.L_x_3972:
        /* <DEDUP_REMOVED lines=10> */
.L_x_3975:
[----:B------:R-:W-:Y:S05]  /*4ff0*/  BSYNC.RECONVERGENT B2 ;  /* 0x0000000000027941 */ /* 0x000fea0003800200 */
.L_x_3974:
        /* <DEDUP_REMOVED lines=10> */
.L_x_3977:
[----:B------:R-:W-:Y:S05]  /*50a0*/  BSYNC.RECONVERGENT B2 ;  /* 0x0000000000027941 */ /* 0x000fea0003800200 */
.L_x_3976:
        /* <DEDUP_REMOVED lines=10> */
.L_x_3979:
[----:B------:R-:W-:Y:S05]  /*5150*/  BSYNC.RECONVERGENT B2 ;  /* 0x0000000000027941 */ /* 0x000fea0003800200 */
.L_x_3978:
        /* <DEDUP_REMOVED lines=10> */
.L_x_3981:
[----:B------:R-:W-:Y:S05]  /*5200*/  BSYNC.RECONVERGENT B2 ;  /* 0x0000000000027941 */ /* 0x000fea0003800200 */
.L_x_3980:
        /* <DEDUP_REMOVED lines=10> */
.L_x_3983:
[----:B------:R-:W-:Y:S05]  /*52b0*/  BSYNC.RECONVERGENT B2 ;  /* 0x0000000000027941 */ /* 0x000fea0003800200 */
.L_x_3982:
        /* <DEDUP_REMOVED lines=10> */
.L_x_3985:
[----:B------:R-:W-:Y:S05]  /*5360*/  BSYNC.RECONVERGENT B2 ;  /* 0x0000000000027941 */ /* 0x000fea0003800200 */
.L_x_3984:
[-CC-:B-1----:R-:W-:Y:S01]  /*5370*/  FFMA.FTZ R38, R126, R2.reuse, R165.reuse ;  /* 0x000000027e267223 */ /* 0x182fe200000100a5 */
        /* <DEDUP_REMOVED lines=35> */
.L_x_3971:
[----:B------:R-:W2:Y:S01]  /*55b0*/  @P3 LDC R4, c[0x0][0x40c] ;  /* 0x00010300ff043b82 */ /* 0x000ea20000000800 */
        /* <DEDUP_REMOVED lines=10> */
.L_x_3987:
[----:B------:R-:W-:Y:S05]  /*5660*/  BSYNC.RECONVERGENT B2 ;  /* 0x0000000000027941 */ /* 0x000fea0003800200 */
.L_x_3986:
        /* <DEDUP_REMOVED lines=10> */
.L_x_3989:
[----:B------:R-:W-:Y:S05]  /*5710*/  BSYNC.RECONVERGENT B2 ;  /* 0x0000000000027941 */ /* 0x000fea0003800200 */
.L_x_3988:
        /* <DEDUP_REMOVED lines=10> */
.L_x_3991:
[----:B------:R-:W-:Y:S05]  /*57c0*/  BSYNC.RECONVERGENT B2 ;  /* 0x0000000000027941 */ /* 0x000fea0003800200 */
.L_x_3990:
        /* <DEDUP_REMOVED lines=10> */
.L_x_3993:
[----:B------:R-:W-:Y:S05]  /*5870*/  BSYNC.RECONVERGENT B2 ;  /* 0x0000000000027941 */ /* 0x000fea0003800200 */
.L_x_3992:
        /* <DEDUP_REMOVED lines=10> */
.L_x_3995:
[----:B------:R-:W-:Y:S05]  /*5920*/  BSYNC.RECONVERGENT B2 ;  /* 0x0000000000027941 */ /* 0x000fea0003800200 */
.L_x_3994:
        /* <DEDUP_REMOVED lines=10> */
.L_x_3997:
[----:B------:R-:W-:Y:S05]  /*59d0*/  BSYNC.RECONVERGENT B2 ;  /* 0x0000000000027941 */ /* 0x000fea0003800200 */
.L_x_3996:
[----:B------:R-:W-:Y:S01]  /*59e0*/  BSSY.RECONVERGENT B2, `(.L_x_3998) ;  /* 0x000000b000027945 */ /* 0x000fe20003800200 */
[----:B-1----:R-:W-:-:S03]  /*59f0*/  FFMA.FTZ R110, R122, R2, R165 ;  /* 0x000000027a6e7223 */ /* 0x002fc600000100a5 */
        /* <DEDUP_REMOVED lines=9> */
.L_x_3999:
[----:B------:R-:W-:Y:S05]  /*5a90*/  BSYNC.RECONVERGENT B2 ;  /* 0x0000000000027941 */ /* 0x000fea0003800200 */
.L_x_3998:
[----:B------:R-:W-:Y:S01]  /*5aa0*/  FADD.FTZ R110, R9, -R110 ;  /* 0x8000006e096e7221 */ /* 0x000fe20000010000 */
[----:B------:R-:W-:-:S03]  /*5ab0*/  ISETP.GT.AND P0, PT, R6, RZ, PT ;  /* 0x000000ff0600720c */ /* 0x000fc60003f04270 */
[----:B------:R-:W-:-:S05]  /*5ac0*/  FMUL.FTZ R110, R5, R110 ;  /* 0x0000006e056e7220 */ /* 0x000fca0000410000 */
[----:B------:R-:W-:-:S05]  /*5ad0*/  FSEL R5, R110, RZ, P0 ;  /* 0x000000ff6e057208 */ /* 0x000fca0000000000 */
[----:B--2---:R-:W-:-:S05]  /*5ae0*/  @P3 FMUL.FTZ R4, R5, R4 ;  /* 0x0000000405043220 */ /* 0x004fca0000410000 */
[----:B------:R-:W-:-:S04]  /*5af0*/  @P3 F2FP.BF16.F32.PACK_AB R4, RZ, R4 ;  /* 0x00000004ff04323e */ /* 0x000fc800000010ff */
[----:B------:R-:W-:-:S07]  /*5b00*/  @P3 PRMT R107, R107, 0x5410, R4 ;  /* 0x000054106b6b3816 */ /* 0x000fce0000000004 */
.L_x_3970:
[----:B------:R-:W-:Y:S05]  /*5b10*/  BSYNC.RECONVERGENT B1 ;  /* 0x0000000000017941 */ /* 0x000fea0003800200 */
.L_x_3967:
[----:B------:R-:W1:Y:S01]  /*5b20*/  @P1 LDC.64 R112, c[0x0][0x478] ;  /* 0x00011e00ff701b82 */ /* 0x000e620000000a00 */
[----:B------:R-:W-:Y:S02]  /*5b30*/  @P1 IADD3 R163, PT, PT, R163, 0x40, RZ ;  /* 0x00000040a3a31810 */ /* 0x000fe40007ffe0ff */
[----:B------:R-:W-:-:S05]  /*5b40*/  @P3 IADD3 R161, PT, PT, R161, 0x40, RZ ;  /* 0x00000040a1a13810 */ /* 0x000fca0007ffe0ff */
[----:B------:R-:W2:Y:S08]  /*5b50*/  @P3 LDC.64 R110, c[0x0][0x468] ;  /* 0x00011a00ff6e3b82 */ /* 0x000eb00000000a00 */
[----:B------:R-:W3:Y:S01]  /*5b60*/  LDC.64 R4, c[0x0][0x380] ;  /* 0x0000e000ff047b82 */ /* 0x000ee20000000a00 */
[----:B-1----:R-:W-:-:S05]  /*5b70*/  @P1 IMAD.WIDE.U32 R112, R163, 0x20, R112 ;  /* 0x00000020a3701825 */ /* 0x002fca00078e0070 */
[----:B------:R1:W-:Y:S01]  /*5b80*/  @P1 STG.E.128 desc[UR6][R112.64], R36 ;  /* 0x0000002470001986 */ /* 0x0003e2000c101d06 */
[----:B--2---:R-:W-:-:S03]  /*5b90*/  @P3 IMAD.WIDE.U32 R110, R161, 0x10, R110 ;  /* 0x00000010a16e3825 */ /* 0x004fc600078e006e */
[----:B------:R1:W-:Y:S04]  /*5ba0*/  @P1 STG.E.128 desc[UR6][R112.64+0x10], R40 ;  /* 0x0000102870001986 */ /* 0x0003e8000c101d06 */
[----:B------:R1:W-:Y:S01]  /*5bb0*/  @P3 STG.E.128 desc[UR6][R110.64], R104 ;  /* 0x000000686e003986 */ /* 0x0003e2000c101d06 */
[----:B---3--:R-:W-:-:S04]  /*5bc0*/  LEA R7, R4, R7, 0x2 ;  /* 0x0000000704077211 */ /* 0x008fc800078e10ff */
[----:B------:R-:W-:-:S13]  /*5bd0*/  ISETP.GE.AND P0, PT, R7, R5, PT ;  /* 0x000000050700720c */ /* 0x000fda0003f06270 */
[----:B-1----:R-:W-:Y:S05]  /*5be0*/  @!P0 BRA `(.L_x_4000) ;  /* 0xffffffa400c88947 */ /* 0x002fea000383ffff */
.L_x_3896:
[----:B------:R-:W-:Y:S05]  /*5bf0*/  BSYNC B0 ;  /* 0x0000000000007941 */ /* 0x000fea0003800000 */
.L_x_3895:
[----:B------:R-:W1:Y:S01]  /*5c00*/  S2R R3, SR_CgaCtaId ;  /* 0x0000000000037919 */ /* 0x000e620000008800 */
[----:B------:R-:W-:Y:S01]  /*5c10*/  SHF.R.U32.HI R5, RZ, 0x5, R120 ;  /* 0x00000005ff057819 */ /* 0x000fe20000011678 */
[----:B------:R-:W-:Y:S05]  /*5c20*/  WARPSYNC.ALL ;  /* 0x0000000000007948 */ /* 0x000fea0003800000 */
[----:B------:R-:W-:Y:S01]  /*5c30*/  MOV R2, 0x400 ;  /* 0x0000040000027802 */ /* 0x000fe20000000f00 */
[----:B------:R-:W-:Y:S01]  /*5c40*/  IMAD R0, R5, 0x60, R0 ;  /* 0x0000006005007824 */ /* 0x000fe200078e0200 */
[----:B------:R-:W2:Y:S01]  /*5c50*/  LDC R24, c[0x0][0x388] ;  /* 0x0000e200ff187b82 */ /* 0x000ea20000000800 */
[----:B------:R-:W3:Y:S07]  /*5c60*/  LDCU.128 UR16, c[0x0][0x440] ;  /* 0x00008800ff1077ac */ /* 0x000eee0008000c00 */
[----:B------:R-:W2:Y:S01]  /*5c70*/  S2UR UR4, SR_CTAID.X ;  /* 0x00000000000479c3 */ /* 0x000ea20000002500 */
        /* <DEDUP_REMOVED lines=11> */
[----:B------:R-:W4:Y:S04]  /*5d30*/  LDS R3, [R4+0x200] ;  /* 0x0002000004037984 */ /* 0x000f280000000800 */
[----:B------:R-:W5:Y:S04]  /*5d40*/  LDS R9, [R4+0xc00] ;  /* 0x000c000004097984 */ /* 0x000f680000000800 */
[----:B------:R-:W0:Y:S04]  /*5d50*/  LDS R5, [R4+0x400] ;  /* 0x0004000004057984 */ /* 0x000e280000000800 */
[----:B------:R-:W3:Y:S04]  /*5d60*/  LDS R10, [R4+0xe00] ;  /* 0x000e0000040a7984 */ /* 0x000ee80000000800 */
[----:B------:R-:W2:Y:S04]  /*5d70*/  LDS R12, [R4+0x1000] ;  /* 0x00100000040c7984 */ /* 0x000ea80000000800 */
[----:B------:R-:W2:Y:S04]  /*5d80*/  LDS R15, [R4+0x1800] ;  /* 0x00180000040f7984 */ /* 0x000ea80000000800 */
[----:B------:R-:W2:Y:S04]  /*5d90*/  LDS R6, [R4+0x600] ;  /* 0x0006000004067984 */ /* 0x000ea80000000800 */
[----:B------:R-:W2:Y:S04]  /*5da0*/  LDS R7, [R4+0x800] ;  /* 0x0008000004077984 */ /* 0x000ea80000000800 */
[----:B------:R-:W2:Y:S01]  /*5db0*/  LDS R8, [R4+0xa00] ;  /* 0x000a000004087984 */ /* 0x000ea20000000800 */
[----:B-1----:R-:W-:-:S03]  /*5dc0*/  FADD.FTZ R2, RZ, R2 ;  /* 0x00000002ff027221 */ /* 0x002fc60000010000 */
[----:B------:R-:W1:Y:S01]  /*5dd0*/  LDS R11, [R4+0x1200] ;  /* 0x00120000040b7984 */ /* 0x000e620000000800 */
[----:B----4-:R-:W-:-:S03]  /*5de0*/  FADD.FTZ R3, RZ, R3 ;  /* 0x00000003ff037221 */ /* 0x010fc60000010000 */
[----:B------:R-:W4:Y:S01]  /*5df0*/  LDS R14, [R4+0x1400] ;  /* 0x00140000040e7984 */ /* 0x000f220000000800 */
[----:B-----5:R-:W-:-:S03]  /*5e00*/  FADD.FTZ R2, R2, R9 ;  /* 0x0000000902027221 */ /* 0x020fc60000010000 */
[----:B------:R-:W5:Y:S01]  /*5e10*/  LDS R13, [R4+0x1600] ;  /* 0x00160000040d7984 */ /* 0x000f620000000800 */
[----:B0-----:R-:W-:-:S03]  /*5e20*/  FADD.FTZ R5, RZ, R5 ;  /* 0x00000005ff057221 */ /* 0x001fc60000010000 */
[----:B------:R-:W0:Y:S01]  /*5e30*/  LDS R16, [R4+0x1a00] ;  /* 0x001a000004107984 */ /* 0x000e220000000800 */
[----:B---3--:R-:W-:-:S03]  /*5e40*/  FADD.FTZ R3, R3, R10 ;  /* 0x0000000a03037221 */ /* 0x008fc60000010000 */
[----:B------:R-:W3:Y:S01]  /*5e50*/  LDS R18, [R4+0x1c00] ;  /* 0x001c000004127984 */ /* 0x000ee20000000800 */
        /* <DEDUP_REMOVED lines=11> */
[----:B-1----:R-:W-:-:S03]  /*5f10*/  FADD.FTZ R6, R6, R11 ;  /* 0x0000000b06067221 */ /* 0x002fc60000010000 */
[----:B------:R-:W1:Y:S01]  /*5f20*/  LDS R21, [R4+0x2a00] ;  /* 0x002a000004157984 */ /* 0x000e620000000800 */
[----:B----4-:R-:W-:-:S03]  /*5f30*/  FADD.FTZ R7, R7, R14 ;  /* 0x0000000e07077221 */ /* 0x010fc60000010000 */
[----:B------:R-:W4:Y:S01]  /*5f40*/  LDS R12, [R4+0x2c00] ;  /* 0x002c0000040c7984 */ /* 0x000f220000000800 */
[----:B-----5:R-:W-:-:S03]  /*5f50*/  FADD.FTZ R8, R8, R13 ;  /* 0x0000000d08087221 */ /* 0x020fc60000010000 */
[----:B------:R-:W5:Y:S01]  /*5f60*/  LDS R15, [R4+0x2e00] ;  /* 0x002e0000040f7984 */ /* 0x000f620000000800 */
[----:B0-----:R-:W-:Y:S01]  /*5f70*/  FADD.FTZ R3, R3, R16 ;  /* 0x0000001003037221 */ /* 0x001fe20000010000 */
[----:B------:R-:W-:Y:S01]  /*5f80*/  BAR.SYNC.DEFER_BLOCKING 0x0 ;  /* 0x0000000000007b1d */ /* 0x000fe20000010000 */
[----:B---3--:R-:W-:Y:S01]  /*5f90*/  FADD.FTZ R5, R5, R18 ;  /* 0x0000001205057221 */ /* 0x008fe20000010000 */
[----:B--2---:R-:W-:Y:S01]  /*5fa0*/  FADD.FTZ R6, R6, R17 ;  /* 0x0000001106067221 */ /* 0x004fe20000010000 */
        /* <DEDUP_REMOVED lines=13> */
[----:B----4-:R-:W-:Y:S02]  /*6080*/  FADD.FTZ R7, R7, R12 ;  /* 0x0000000c07077221 */ /* 0x010fe40000010000 */
[----:B------:R-:W-:Y:S01]  /*6090*/  STS.128 [R0+0x410], R56 ;  /* 0x0004103800007388 */ /* 0x000fe20000000c00 */
[----:B-----5:R-:W-:Y:S01]  /*60a0*/  FADD.FTZ R15, R8, R15 ;  /* 0x0000000f080f7221 */ /* 0x020fe20000010000 */
        /* <DEDUP_REMOVED lines=69> */
.L_x_3900:
[----:B0-----:R-:W-:Y:S01]  /*6500*/  HFMA2 R160, -RZ, RZ, 0, 5.9604644775390625e-08 ;  /* 0x00000001ffa07431 */ /* 0x001fe200000001ff */
[----:B------:R-:W-:Y:S01]  /*6510*/  BSSY B1, `(.L_x_4001) ;  /* 0x0000007000017945 */ /* 0x000fe20003800000 */
[----:B------:R-:W-:Y:S02]  /*6520*/  MOV R165, R134 ;  /* 0x0000008600a57202 */ /* 0x000fe40000000f00 */
[----:B------:R-:W-:Y:S02]  /*6530*/  MOV R162, 0x1f ;  /* 0x0000001f00a27802 */ /* 0x000fe40000000f00 */
[----:B------:R-:W-:-:S07]  /*6540*/  MOV R138, 0xffffffff ;  /* 0xffffffff008a7802 */ /* 0x000fce0000000f00 */
[----:B------:R-:W-:Y:S05]  /*6550*/  WARPSYNC.COLLECTIVE R138, `(.L_x_4002) ;  /* 0x000000008a087348 */ /* 0x000fea0003c00000 */
[----:B------:R0:W1:Y:S02]  /*6560*/  SHFL.BFLY P1, R158, R165, R160, R162 ;  /* 0x0c0000a0a59e7389 */ /* 0x00006400000200a2 */
[----:B01----:R-:W-:Y:S05]  /*6570*/  ENDCOLLECTIVE ;  /* 0x000000000000791b */ /* 0x003fea0003800000 */
.L_x_4002:
[----:B------:R-:W-:Y:S05]  /*6580*/  BSYNC B1 ;  /* 0x0000000000017941 */ /* 0x000fea0003800000 */
.L_x_4001:
        /* <DEDUP_REMOVED lines=8> */
.L_x_4003:
[----:B------:R-:W-:Y:S01]  /*6610*/  FADD.FTZ R111, R111, R134 ;  /* 0x000000866f6f7221 */ /* 0x000fe20000010000 */
[----:B------:R-:W-:-:S04]  /*6620*/  HFMA2 R160, -RZ, RZ, 0, 1.1920928955078125e-07 ;  /* 0x00000002ffa07431 */ /* 0x000fc800000001ff */
[----:B------:R-:W-:Y:S02]  /*6630*/  MOV R165, R111 ;  /* 0x0000006f00a57202 */ /* 0x000fe40000000f00 */
[----:B------:R-:W-:-:S07]  /*6640*/  MOV R113, R158 ;  /* 0x0000009e00717202 */ /* 0x000fce0000000f00 */
[----:B------:R-:W-:Y:S05]  /*6650*/  WARPSYNC.COLLECTIVE R138, `(.L_x_4004) ;  /* 0x000000008a087348 */ /* 0x000fea0003c00000 */
[----:B------:R0:W1:Y:S02]  /*6660*/  SHFL.BFLY P1, R158, R165, R160, R162 ;  /* 0x0c0000a0a59e7389 */ /* 0x00006400000200a2 */
[----:B01----:R-:W-:Y:S05]  /*6670*/  ENDCOLLECTIVE ;  /* 0x000000000000791b */ /* 0x003fea0003800000 */
.L_x_4004:
[----:B------:R-:W-:-:S05]  /*6680*/  FADD.FTZ R113, R113, R120 ;  /* 0x0000007871717221 */ /* 0x000fca0000010000 */
[----:B------:R-:W-:Y:S02]  /*6690*/  MOV R165, R113 ;  /* 0x0000007100a57202 */ /* 0x000fe40000000f00 */
[----:B------:R-:W-:-:S07]  /*66a0*/  MOV R110, R158 ;  /* 0x0000009e006e7202 */ /* 0x000fce0000000f00 */
[----:B------:R-:W-:Y:S05]  /*66b0*/  WARPSYNC.COLLECTIVE R138, `(.L_x_4005) ;  /* 0x000000008a087348 */ /* 0x000fea0003c00000 */
[----:B------:R0:W1:Y:S02]  /*66c0*/  SHFL.BFLY P1, R158, R165, R160, R162 ;  /* 0x0c0000a0a59e7389 */ /* 0x00006400000200a2 */
[----:B01----:R-:W-:Y:S05]  /*66d0*/  ENDCOLLECTIVE ;  /* 0x000000000000791b */ /* 0x003fea0003800000 */
.L_x_4005:
[----:B------:R-:W-:Y:S01]  /*66e0*/  FADD.FTZ R110, R111, R110 ;  /* 0x0000006e6f6e7221 */ /* 0x000fe20000010000 */
[----:B------:R-:W-:-:S04]  /*66f0*/  HFMA2 R160, -RZ, RZ, 0, 2.384185791015625e-07 ;  /* 0x00000004ffa07431 */ /* 0x000fc800000001ff */
[----:B------:R-:W-:Y:S02]  /*6700*/  MOV R165, R110 ;  /* 0x0000006e00a57202 */ /* 0x000fe40000000f00 */
[----:B------:R-:W-:-:S07]  /*6710*/  MOV R112, R158 ;  /* 0x0000009e00707202 */ /* 0x000fce0000000f00 */
[----:B------:R-:W-:Y:S05]  /*6720*/  WARPSYNC.COLLECTIVE R138, `(.L_x_4006) ;  /* 0x000000008a087348 */ /* 0x000fea0003c00000 */
[----:B------:R0:W1:Y:S02]  /*6730*/  SHFL.BFLY P1, R158, R165, R160, R162 ;  /* 0x0c0000a0a59e7389 */ /* 0x00006400000200a2 */
[----:B01----:R-:W-:Y:S05]  /*6740*/  ENDCOLLECTIVE ;  /* 0x000000000000791b */ /* 0x003fea0003800000 */
.L_x_4006:
[----:B------:R-:W-:-:S05]  /*6750*/  FADD.FTZ R112, R113, R112 ;  /* 0x0000007071707221 */ /* 0x000fca0000010000 */
[----:B------:R-:W-:Y:S02]  /*6760*/  MOV R165, R112 ;  /* 0x0000007000a57202 */ /* 0x000fe40000000f00 */
[----:B------:R-:W-:-:S07]  /*6770*/  MOV R161, R158 ;  /* 0x0000009e00a17202 */ /* 0x000fce0000000f00 */
[----:B------:R-:W-:Y:S05]  /*6780*/  WARPSYNC.COLLECTIVE R138, `(.L_x_4007) ;  /* 0x000000008a087348 */ /* 0x000fea0003c00000 */
[----:B------:R0:W1:Y:S02]  /*6790*/  SHFL.BFLY P1, R158, R165, R160, R162 ;  /* 0x0c0000a0a59e7389 */ /* 0x00006400000200a2 */
[----:B01----:R-:W-:Y:S05]  /*67a0*/  ENDCOLLECTIVE ;  /* 0x000000000000791b */ /* 0x003fea0003800000 */
.L_x_4007:
[----:B------:R-:W-:Y:S01]  /*67b0*/  FADD.FTZ R161, R110, R161 ;  /* 0x000000a16ea17221 */ /* 0x000fe20000010000 */
[----:B------:R-:W-:-:S04]  /*67c0*/  HFMA2 R160, -RZ, RZ, 0, 4.76837158203125e-07 ;  /* 0x00000008ffa07431 */ /* 0x000fc800000001ff */
[----:B------:R-:W-:Y:S02]  /*67d0*/  MOV R165, R161 ;  /* 0x000000a100a57202 */ /* 0x000fe40000000f00 */
[----:B------:R-:W-:-:S07]  /*67e0*/  MOV R163, R158 ;  /* 0x0000009e00a37202 */ /* 0x000fce0000000f00 */
[----:B------:R-:W-:Y:S05]  /*67f0*/  WARPSYNC.COLLECTIVE R138, `(.L_x_4008) ;  /* 0x000000008a087348 */ /* 0x000fea0003c00000 */
[----:B------:R0:W1:Y:S02]  /*6800*/  SHFL.BFLY P1, R158, R165, R160, R162 ;  /* 0x0c0000a0a59e7389 */ /* 0x00006400000200a2 */
[----:B01----:R-:W-:Y:S05]  /*6810*/  ENDCOLLECTIVE ;  /* 0x000000000000791b */ /* 0x003fea0003800000 */
.L_x_4008:
[----:B------:R-:W-:-:S05]  /*6820*/  FADD.FTZ R163, R112, R163 ;  /* 0x000000a370a37221 */ /* 0x000fca0000010000 */
[----:B------:R-:W-:Y:S02]  /*6830*/  MOV R165, R163 ;  /* 0x000000a300a57202 */ /* 0x000fe40000000f00 */
[----:B------:R-:W-:-:S07]  /*6840*/  MOV R120, R158 ;  /* 0x0000009e00787202 */ /* 0x000fce0000000f00 */
[----:B------:R-:W-:Y:S05]  /*6850*/  WARPSYNC.COLLECTIVE R138, `(.L_x_4009) ;  /* 0x000000008a087348 */ /* 0x000fea0003c00000 */
[----:B------:R0:W1:Y:S02]  /*6860*/  SHFL.BFLY P1, R158, R165, R160, R162 ;  /* 0x0c0000a0a59e7389 */ /* 0x00006400000200a2 */
[----:B01----:R-:W-:Y:S05]  /*6870*/  ENDCOLLECTIVE ;  /* 0x000000000000791b */ /* 0x003fea0003800000 */
.L_x_4009:
[----:B------:R-:W-:Y:S01]  /*6880*/  FADD.FTZ R136, R161, R120 ;  /* 0x00000078a1887221 */ /* 0x000fe20000010000 */
[----:B------:R-:W-:-:S04]  /*6890*/  HFMA2 R160, -RZ, RZ, 0, 9.5367431640625e-07 ;  /* 0x00000010ffa07431 */ /* 0x000fc800000001ff */
[----:B------:R-:W-:Y:S02]  /*68a0*/  MOV R165, R136 ;  /* 0x0000008800a57202 */ /* 0x000fe40000000f00 */
[----:B------:R-:W-:-:S07]  /*68b0*/  MOV R134, R158 ;  /* 0x0000009e00867202 */ /* 0x000fce0000000f00 */
[----:B------:R-:W-:Y:S05]  /*68c0*/  WARPSYNC.COLLECTIVE R138, `(.L_x_4010) ;  /* 0x000000008a087348 */ /* 0x000fea0003c00000 */
[----:B------:R0:W1:Y:S02]  /*68d0*/  SHFL.BFLY P1, R158, R165, R160, R162 ;  /* 0x0c0000a0a59e7389 */ /* 0x00006400000200a2 */
[----:B01----:R-:W-:Y:S05]  /*68e0*/  ENDCOLLECTIVE ;  /* 0x000000000000791b */ /* 0x003fea0003800000 */
.L_x_4010:
[----:B------:R-:W-:-:S05]  /*68f0*/  FADD.FTZ R134, R163, R134 ;  /* 0x00000086a3867221 */ /* 0x000fca0000010000 */
[----:B------:R-:W-:Y:S02]  /*6900*/  MOV R165, R134 ;  /* 0x0000008600a57202 */ /* 0x000fe40000000f00 */
[----:B------:R-:W-:-:S07]  /*6910*/  MOV R111, R158 ;  /* 0x0000009e006f7202 */ /* 0x000fce0000000f00 */
[----:B------:R-:W-:Y:S05]  /*6920*/  WARPSYNC.COLLECTIVE R138, `(.L_x_4011) ;  /* 0x000000008a087348 */ /* 0x000fea0003c00000 */
[----:B------:R0:W1:Y:S02]  /*6930*/  SHFL.BFLY P1, R158, R165, R160, R162 ;  /* 0x0c0000a0a59e7389 */ /* 0x00006400000200a2 */
[----:B01----:R-:W-:Y:S05]  /*6940*/  ENDCOLLECTIVE ;  /* 0x000000000000791b */ /* 0x003fea0003800000 */
.L_x_4011:
[----:B------:R-:W-:Y:S01]  /*6950*/  MOV R113, R158 ;  /* 0x0000009e00717202 */ /* 0x000fe20000000f00 */
[----:B------:R-:W-:Y:S06]  /*6960*/  BRA `(.L_x_4012) ;  /* 0xffffffac00f07947 */ /* 0x000fec000383ffff */
.L_x_4013:
        /* <DEDUP_REMOVED lines=9> */
.L_x_14474:


//--------------------- .text._ZN10layer_norm13ln_bwd_kernelINS_13Kernel_traitsI13__nv_bfloat16S2_fS2_fjLj768ELj1ELj4ELj1ELj16ENS_18Kernel_traits_baseILj768ES2_S2_fS2_fjLj128EEEEELb0ELb1ELb0ELb0EEEvNS_9BwdParamsE --------------------------
	.section	.text._ZN10layer_norm13ln_bwd_kernelINS_13Kernel_traitsI13__nv_bfloat16S2_fS2_fjLj768ELj1ELj4ELj1ELj16ENS_18Kernel_traits_baseILj768ES2_S2_fS2_fjLj128EEEEELb0ELb1ELb0ELb0EEEvNS_9BwdParamsE,"ax",@progbits
	.align	128
        .global         _ZN10layer_norm13ln_bwd_kernelINS_13Kernel_traitsI13__nv_bfloat16S2_fS2_fjLj768ELj1ELj4ELj1ELj16ENS_18Kernel_traits_baseILj768ES2_S2_fS2_fjLj128EEEEELb0ELb1ELb0ELb0EEEvNS_9BwdParamsE
        .type           _ZN10layer_norm13ln_bwd_kernelINS_13Kernel_traitsI13__nv_bfloat16S2_fS2_fjLj768ELj1ELj4ELj1ELj16ENS_18Kernel_traits_baseILj768ES2_S2_fS2_fjLj128EEEEELb0ELb1ELb0ELb0EEEvNS_9BwdParamsE,@function
        .size           _ZN10layer_norm13ln_bwd_kernelINS_13Kernel_traitsI13__nv_bfloat16S2_fS2_fjLj768ELj1ELj4ELj1ELj16ENS_18Kernel_traits_baseILj768ES2_S2_fS2_fjLj128EEEEELb0ELb1ELb0ELb0EEEvNS_9BwdParamsE,(.L_x_14475 - _ZN10layer_norm13ln_bwd_kernelINS_13Kernel_traitsI13__nv_bfloat16S2_fS2_fjLj768ELj1ELj4ELj1ELj16ENS_18Kernel_traits_baseILj768ES2_S2_fS2_fjLj128EEEEELb0ELb1ELb0ELb0EEEvNS_9BwdParamsE)
        .other          _ZN10layer_norm13ln_bwd_kernelINS_13Kernel_traitsI13__nv_bfloat16S2_fS2_fjLj768ELj1ELj4ELj1ELj16ENS_18Kernel_traits_baseILj768ES2_S2_fS2_fjLj128EEEEELb0ELb1ELb0ELb0EEEvNS_9BwdParamsE,@"STO_CUDA_ENTRY STV_DEFAULT"
_ZN10layer_norm13ln_bwd_kernelINS_13Kernel_traitsI13__nv_bfloat16S2_fS2_fjLj768ELj1ELj4ELj1ELj16ENS_18Kernel_traits_baseILj768ES2_S2_fS2_fjLj128EEEEELb0ELb1ELb0ELb0EEEvNS_9BwdParamsE:
.text._ZN10layer_norm13ln_bwd_kernelINS_13Kernel_traitsI13__nv_bfloat16S2_fS2_fjLj768ELj1ELj4ELj1ELj16ENS_18Kernel_traits_baseILj768ES2_S2_fS2_fjLj128EEEEELb0ELb1ELb0ELb0EEEvNS_9BwdParamsE:
        /* <DEDUP_REMOVED lines=145> */
.L_x_4045:
        /* <DEDUP_REMOVED lines=37> */
[----:B------:R-:W-:Y:S02]  /*0b60*/  ISETP.NE.AND.EX P2, PT, RZ, UR11, PT, P2 ;  /* 0x0000000bff007c0c */ /* 0x000fe4000bf45320 */
[----:B------:R-:W-:-:S11]  /*0b70*/  SHF.L.U32 R219, R36, 0x10, RZ ;  /* 0x0000001024db7819 */ /* 0x000fd600000006ff */
[----:B------:R-:W1:Y:S01]  /*0b80*/  @P2 LDC.64 R206, c[0x0][0x438] ;  /* 0x00010e00ffce2b82 */ /* 0x000e620000000a00 */
[----:B------:R-:W-:Y:S02]  /*0b90*/  SHF.L.U32 R216, R18, 0x10, RZ ;  /* 0x0000001012d87819 */ /* 0x000fe400000006ff */
[----:B------:R-:W-:Y:S02]  /*0ba0*/  SHF.L.U32 R212, R19, 0x10, RZ ;  /* 0x0000001013d47819 */ /* 0x000fe400000006ff */
[----:B------:R-:W-:Y:S02]  /*0bb0*/  SHF.L.U32 R215, R37, 0x10, RZ ;  /* 0x0000001025d77819 */ /* 0x000fe400000006ff */
[----:B------:R-:W-:Y:S02]  /*0bc0*/  SHF.L.U32 R211, R38, 0x10, RZ ;  /* 0x0000001026d37819 */ /* 0x000fe400000006ff */
[----:B0-----:R-:W-:Y:S01]  /*0bd0*/  SHF.L.U32 R208, R20, 0x10, RZ ;  /* 0x0000001014d07819 */ /* 0x001fe200000006ff */
[----:B-1----:R-:W-:-:S05]  /*0be0*/  @P2 IMAD.WIDE.U32 R206, R0, 0x20, R206 ;  /* 0x0000002000ce2825 */ /* 0x002fca00078e00ce */
[----:B------:R-:W5:Y:S04]  /*0bf0*/  @P2 LDG.E.128 R132, desc[UR6][R206.64] ;  /* 0x00000006ce842981 */ /* 0x000f68000c1e1d00 */
[----:B------:R0:W5:Y:S02]  /*0c00*/  @P2 LDG.E.128 R136, desc[UR6][R206.64+0x10] ;  /* 0x00001006ce882981 */ /* 0x000164000c1e1d00 */
[----:B0-----:R-:W-:Y:S02]  /*0c10*/  SHF.L.U32 R207, R39, 0x10, RZ ;  /* 0x0000001027cf7819 */ /* 0x001fe400000006ff */
[----:B------:R-:W-:Y:S01]  /*0c20*/  IADD3 R225, PT, PT, R0, 0x20, RZ ;  /* 0x0000002000e17810 */ /* 0x000fe20007ffe0ff */
[C---:B--2---:R-:W-:Y:S01]  /*0c30*/  FADD.FTZ R218, -R222.reuse, R157 ;  /* 0x0000009ddeda7221 */ /* 0x044fe20000010100 */
[C---:B------:R-:W-:Y:S01]  /*0c40*/  FADD.FTZ R214, -R222.reuse, R159 ;  /* 0x0000009fded67221 */ /* 0x040fe20000010100 */
[----:B------:R-:W-:-:S02]  /*0c50*/  FADD.FTZ R156, -R222, R156 ;  /* 0x0000009cde9c7221 */ /* 0x000fc40000010100 */
[----:B-----5:R-:W-:Y:S01]  /*0c60*/  FMUL.FTZ R218, R173, R218 ;  /* 0x000000daadda7220 */ /* 0x020fe20000410000 */
[C---:B----4-:R-:W-:Y:S02]  /*0c70*/  PRMT R157, R160.reuse, 0x7632, R157 ;  /* 0x00007632a09d7816 */ /* 0x050fe4000000009d */
[----:B------:R-:W-:Y:S02]  /*0c80*/  PRMT R159, R161, 0x7632, R159 ;  /* 0x00007632a19f7816 */ /* 0x000fe4000000009f */
[----:B------:R-:W-:Y:S01]  /*0c90*/  SHF.L.U32 R160, R160, 0x10, RZ ;  /* 0x00000010a0a07819 */ /* 0x000fe200000006ff */
[----:B------:R-:W-:Y:S01]  /*0ca0*/  FMUL.FTZ R214, R173, R214 ;  /* 0x000000d6add67220 */ /* 0x000fe20000410000 */
[----:B------:R-:W-:Y:S02]  /*0cb0*/  SHF.L.U32 R157, R157, 0x10, RZ ;  /* 0x000000109d9d7819 */ /* 0x000fe400000006ff */
[----:B------:R-:W-:Y:S01]  /*0cc0*/  SHF.L.U32 R159, R159, 0x10, RZ ;  /* 0x000000109f9f7819 */ /* 0x000fe200000006ff */
[----:B------:R-:W-:Y:S01]  /*0cd0*/  FMUL.FTZ R221, R173, R156 ;  /* 0x0000009caddd7220 */ /* 0x000fe20000410000 */
[----:B------:R-:W-:Y:S01]  /*0ce0*/  FMUL.FTZ R219, R219, R160 ;  /* 0x000000a0dbdb7220 */ /* 0x000fe20000410000 */
[----:B------:R-:W-:Y:S01]  /*0cf0*/  FADD.FTZ R158, -R222, R158 ;  /* 0x0000009ede9e7221 */ /* 0x000fe20000010100 */
[----:B------:R-:W-:Y:S01]  /*0d00*/  SHF.L.U32 R161, R161, 0x10, RZ ;  /* 0x00000010a1a17819 */ /* 0x000fe200000006ff */
[-C--:B------:R-:W-:Y:S01]  /*0d10*/  FMUL.FTZ R216, R216, R157.reuse ;  /* 0x0000009dd8d87220 */ /* 0x080fe20000410000 */
[----:B------:R-:W-:Y:S01]  /*0d20*/  FFMA.FTZ R61, R218, R157, R61 ;  /* 0x0000009dda3d7223 */ /* 0x000fe2000001003d */
[----:B------:R-:W-:Y:S01]  /*0d30*/  FADD.FTZ R77, R77, R157 ;  /* 0x0000009d4d4d7221 */ /* 0x000fe20000010000 */
[-C--:B------:R-:W-:Y:S01]  /*0d40*/  FMUL.FTZ R212, R212, R159.reuse ;  /* 0x0000009fd4d47220 */ /* 0x080fe20000410000 */
[----:B------:R-:W-:Y:S01]  /*0d50*/  FFMA.FTZ R63, R214, R159, R63 ;  /* 0x0000009fd63f7223 */ /* 0x000fe2000001003f */
[----:B------:R-:W-:Y:S01]  /*0d60*/  FADD.FTZ R79, R79, R159 ;  /* 0x0000009f4f4f7221 */ /* 0x000fe20000010000 */
[----:B------:R-:W-:Y:S01]  /*0d70*/  FADD.FTZ R157, RZ, R219 ;  /* 0x000000dbff9d7221 */ /* 0x000fe20000010000 */
[----:B------:R-:W-:Y:S01]  /*0d80*/  FFMA.FTZ R159, R221, R219, RZ ;  /* 0x000000dbdd9f7223 */ /* 0x000fe200000100ff */
[----:B------:R-:W-:Y:S01]  /*0d90*/  FMUL.FTZ R217, R173, R158 ;  /* 0x0000009eadd97220 */ /* 0x000fe20000410000 */
[----:B------:R-:W-:Y:S01]  /*0da0*/  FMUL.FTZ R215, R215, R161 ;  /* 0x000000a1d7d77220 */ /* 0x000fe20000410000 */
[----:B------:R-:W-:Y:S01]  /*0db0*/  FADD.FTZ R156, R157, R216 ;  /* 0x000000d89d9c7221 */ /* 0x000fe20000010000 */
[----:B------:R-:W-:Y:S01]  /*0dc0*/  FFMA.FTZ R158, R218, R216, R159 ;  /* 0x000000d8da9e7223 */ /* 0x000fe2000001009f */
[----:B------:R-:W-:Y:S01]  /*0dd0*/  PRMT R204, R162, 0x7632, R204 ;  /* 0x00007632a2cc7816 */ /* 0x000fe200000000cc */
[----:B---3--:R-:W-:Y:S01]  /*0de0*/  FADD.FTZ R164, -R222, R164 ;  /* 0x000000a4dea47221 */ /* 0x008fe20000010100 */
[----:B------:R-:W-:Y:S01]  /*0df0*/  SHF.L.U32 R162, R162, 0x10, RZ ;  /* 0x00000010a2a27819 */ /* 0x000fe200000006ff */
[----:B------:R-:W-:Y:S01]  /*0e00*/  FADD.FTZ R157, R156, R215 ;  /* 0x000000d79c9d7221 */ /* 0x000fe20000010000 */
[----:B------:R-:W-:Y:S01]  /*0e10*/  FFMA.FTZ R159, R217, R215, R158 ;  /* 0x000000d7d99f7223 */ /* 0x000fe2000001009e */
[----:B------:R-:W-:Y:S01]  /*0e20*/  FADD.FTZ R210, -R222, R165 ;  /* 0x000000a5ded27221 */ /* 0x000fe20000010100 */
        /* <DEDUP_REMOVED lines=8> */
[----:B------:R-:W-:Y:S01]  /*0eb0*/  FADD.FTZ R166, -R222, R166 ;  /* 0x000000a6dea67221 */ /* 0x000fe20000010100 */
        /* <DEDUP_REMOVED lines=28> */
.L_x_4016:
[----:B------:R-:W-:Y:S05]  /*1080*/  BSYNC.RECONVERGENT B0 ;  /* 0x0000000000007941 */ /* 0x000fea0003800200 */
.L_x_4015:
        /* <DEDUP_REMOVED lines=16> */
[----:B0-----:R-:W-:Y:S02]  /*1190*/  SHF.L.U32 R195, R46, 0x10, RZ ;  /* 0x000000102ec37819 */ /* 0x001fe400000006ff */
[----:B------:R-:W-:Y:S02]  /*11a0*/  SHF.L.U32 R192, R12, 0x10, RZ ;  /* 0x000000100cc07819 */ /* 0x000fe400000006ff */
[----:B------:R-:W-:Y:S01]  /*11b0*/  SHF.L.U32 R177, R13, 0x10, RZ ;  /* 0x000000100db17819 */ /* 0x000fe200000006ff */
[----:B-1----:R-:W-:-:S05]  /*11c0*/  @P2 IMAD.WIDE.U32 R174, R225, 0x20, R174 ;  /* 0x00000020e1ae2825 */ /* 0x002fca00078e00ae */
[----:B------:R-:W5:Y:S04]  /*11d0*/  @P2 LDG.E.128 R32, desc[UR6][R174.64] ;  /* 0x00000006ae202981 */ /* 0x000f68000c1e1d00 */
[----:B------:R0:W5:Y:S01]  /*11e0*/  @P2 LDG.E.128 R28, desc[UR6][R174.64+0x10] ;  /* 0x00001006ae1c2981 */ /* 0x000162000c1e1d00 */
[----:B------:R-:W-:Y:S01]  /*11f0*/  IADD3 R225, PT, PT, R225, 0x20, RZ ;  /* 0x00000020e1e17810 */ /* 0x000fe20007ffe0ff */
[C---:B--2---:R-:W-:Y:S01]  /*1200*/  FADD.FTZ R202, -R222.reuse, R157 ;  /* 0x0000009ddeca7221 */ /* 0x044fe20000010100 */
[C---:B------:R-:W-:Y:S01]  /*1210*/  FADD.FTZ R156, -R222.reuse, R156 ;  /* 0x0000009cde9c7221 */ /* 0x040fe20000010100 */
[----:B------:R-:W-:Y:S02]  /*1220*/  FADD.FTZ R198, -R222, R159 ;  /* 0x0000009fdec67221 */ /* 0x000fe40000010100 */
[----:B-----5:R-:W-:Y:S01]  /*1230*/  FMUL.FTZ R202, R173, R202 ;  /* 0x000000caadca7220 */ /* 0x020fe20000410000 */
[----:B----4-:R-:W-:-:S02]  /*1240*/  PRMT R157, R160, 0x7632, R157 ;  /* 0x00007632a09d7816 */ /* 0x010fc4000000009d */
[----:B------:R-:W-:Y:S02]  /*1250*/  SHF.L.U32 R160, R160, 0x10, RZ ;  /* 0x00000010a0a07819 */ /* 0x000fe400000006ff */
[----:B------:R-:W-:Y:S01]  /*1260*/  SHF.L.U32 R157, R157, 0x10, RZ ;  /* 0x000000109d9d7819 */ /* 0x000fe200000006ff */
[----:B------:R-:W-:Y:S02]  /*1270*/  FMUL.FTZ R205, R173, R156 ;  /* 0x0000009cadcd7220 */ /* 0x000fe40000410000 */
[----:B------:R-:W-:Y:S01]  /*1280*/  FMUL.FTZ R203, R203, R160 ;  /* 0x000000a0cbcb7220 */ /* 0x000fe20000410000 */
[C---:B------:R-:W-:Y:S01]  /*1290*/  PRMT R159, R161.reuse, 0x7632, R159 ;  /* 0x00007632a19f7816 */ /* 0x040fe2000000009f */
[----:B------:R-:W-:Y:S01]  /*12a0*/  FADD.FTZ R158, -R222, R158 ;  /* 0x0000009ede9e7221 */ /* 0x000fe20000010100 */
[----:B------:R-:W-:Y:S01]  /*12b0*/  SHF.L.U32 R161, R161, 0x10, RZ ;  /* 0x00000010a1a17819 */ /* 0x000fe200000006ff */
[-C--:B------:R-:W-:Y:S01]  /*12c0*/  FMUL.FTZ R200, R200, R157.reuse ;  /* 0x0000009dc8c87220 */ /* 0x080fe20000410000 */
[C---:B------:R-:W-:Y:S01]  /*12d0*/  FFMA.FTZ R85, R202.reuse, R157, R85 ;  /* 0x0000009dca557223 */ /* 0x040fe20000010055 */
[----:B------:R-:W-:Y:S01]  /*12e0*/  FADD.FTZ R141, R141, R157 ;  /* 0x0000009d8d8d7221 */ /* 0x000fe20000010000 */
        /* <DEDUP_REMOVED lines=8> */
[----:B------:R-:W-:Y:S01]  /*1370*/  PRMT R172, R162, 0x7632, R172 ;  /* 0x00007632a2ac7816 */ /* 0x000fe200000000ac */
[----:B---3--:R-:W-:Y:S01]  /*1380*/  FADD.FTZ R194, -R222, R165 ;  /* 0x000000a5dec27221 */ /* 0x008fe20000010100 */
[----:B------:R-:W-:Y:S01]  /*1390*/  SHF.L.U32 R162, R162, 0x10, RZ ;  /* 0x00000010a2a27819 */ /* 0x000fe200000006ff */
[-C--:B------:R-:W-:Y:S01]  /*13a0*/  FMUL.FTZ R196, R196, R159.reuse ;  /* 0x0000009fc4c47220 */ /* 0x080fe20000410000 */
[----:B------:R-:W-:Y:S01]  /*13b0*/  FFMA.FTZ R87, R198, R159, R87 ;  /* 0x0000009fc6577223 */ /* 0x000fe20000010057 */
[----:B------:R-:W-:Y:S01]  /*13c0*/  FADD.FTZ R143, R143, R159 ;  /* 0x0000009f8f8f7221 */ /* 0x000fe20000010000 */
[----:B------:R-:W-:Y:S01]  /*13d0*/  FADD.FTZ R164, -R222, R164 ;  /* 0x000000a4dea47221 */ /* 0x000fe20000010100 */
        /* <DEDUP_REMOVED lines=8> */
[----:B0-----:R-:W-:Y:S01]  /*1460*/  PRMT R174, R163, 0x7632, R174 ;  /* 0x00007632a3ae7816 */ /* 0x001fe200000000ae */
        /* <DEDUP_REMOVED lines=30> */
.L_x_4018:
[----:B------:R-:W-:Y:S05]  /*1650*/  BSYNC.RECONVERGENT B0 ;  /* 0x0000000000007941 */ /* 0x000fea0003800200 */
.L_x_4017:
        /* <DEDUP_REMOVED lines=16> */
[----:B------:R0:W5:Y:S01]  /*1760*/  @P2 LDG.E.128 R152, desc[UR6][R178.64+0x10] ;  /* 0x00001006b2982981 */ /* 0x000162000c1e1d00 */
[----:B------:R-:W-:Y:S02]  /*1770*/  SHF.L.U32 R189, R4, 0x10, RZ ;  /* 0x0000001004bd7819 */ /* 0x000fe400000006ff */
[----:B------:R-:W-:Y:S02]  /*1780*/  SHF.L.U32 R185, R3, 0x10, RZ ;  /* 0x0000001003b97819 */ /* 0x000fe400000006ff */
[----:B------:R-:W-:Y:S02]  /*1790*/  SHF.L.U32 R188, R55, 0x10, RZ ;  /* 0x0000001037bc7819 */ /* 0x000fe400000006ff */
[----:B------:R-:W-:-:S02]  /*17a0*/  SHF.L.U32 R193, R5, 0x10, RZ ;  /* 0x0000001005c17819 */ /* 0x000fc400000006ff */
[----:B0-----:R-:W-:Y:S01]  /*17b0*/  SHF.L.U32 R178, R52, 0x10, RZ ;  /* 0x0000001034b27819 */ /* 0x001fe200000006ff */
[C---:B--2---:R-:W-:Y:S01]  /*17c0*/  FADD.FTZ R156, -R222.reuse, R156 ;  /* 0x0000009cde9c7221 */ /* 0x044fe20000010100 */
[C---:B------:R-:W-:Y:S01]  /*17d0*/  FADD.FTZ R176, -R222.reuse, R157 ;  /* 0x0000009ddeb07221 */ /* 0x040fe20000010100 */
[C---:B------:R-:W-:Y:S01]  /*17e0*/  FADD.FTZ R180, -R222.reuse, R159 ;  /* 0x0000009fdeb47221 */ /* 0x040fe20000010100 */
[C---:B------:R-:W-:Y:S01]  /*17f0*/  FADD.FTZ R158, -R222.reuse, R158 ;  /* 0x0000009ede9e7221 */ /* 0x040fe20000010100 */
[C---:B-----5:R-:W-:Y:S01]  /*1800*/  FMUL.FTZ R179, R173.reuse, R156 ;  /* 0x0000009cadb37220 */ /* 0x060fe20000410000 */
[C---:B------:R-:W-:Y:S01]  /*1810*/  FMUL.FTZ R176, R173.reuse, R176 ;  /* 0x000000b0adb07220 */ /* 0x040fe20000410000 */
[C---:B---3--:R-:W-:Y:S01]  /*1820*/  FADD.FTZ R190, -R222.reuse, R163 ;  /* 0x000000a3debe7221 */ /* 0x048fe20000010100 */
[C-C-:B------:R-:W-:Y:S01]  /*1830*/  FADD.FTZ R184, -R222.reuse, R160.reuse ;  /* 0x000000a0deb87221 */ /* 0x140fe20000010100 */
[----:B------:R-:W-:Y:S01]  /*1840*/  FADD.FTZ R186, -R222, R161 ;  /* 0x000000a1deba7221 */ /* 0x000fe20000010100 */
[C---:B----4-:R-:W-:Y:S01]  /*1850*/  PRMT R157, R164.reuse, 0x7632, R157 ;  /* 0x00007632a49d7816 */ /* 0x050fe2000000009d */
[C---:B------:R-:W-:Y:S01]  /*1860*/  FMUL.FTZ R183, R173.reuse, R158 ;  /* 0x0000009eadb77220 */ /* 0x040fe20000410000 */
[----:B------:R-:W-:Y:S01]  /*1870*/  SHF.L.U32 R159, R164, 0x10, RZ ;  /* 0x00000010a49f7819 */ /* 0x000fe200000006ff */
[----:B------:R-:W-:Y:S01]  /*1880*/  FMUL.FTZ R187, R173, R184 ;  /* 0x000000b8adbb7220 */ /* 0x000fe20000410000 */
[----:B------:R-:W-:Y:S01]  /*1890*/  SHF.L.U32 R156, R157, 0x10, RZ ;  /* 0x000000109d9c7819 */ /* 0x000fe200000006ff */
[----:B------:R-:W-:Y:S01]  /*18a0*/  FMUL.FTZ R186, R173, R186 ;  /* 0x000000baadba7220 */ /* 0x000fe20000410000 */
[----:B------:R-:W-:Y:S01]  /*18b0*/  SHF.L.U32 R163, R166, 0x10, RZ ;  /* 0x00000010a6a37819 */ /* 0x000fe200000006ff */
[----:B------:R-:W-:Y:S01]  /*18c0*/  FMUL.FTZ R178, R178, R159 ;  /* 0x0000009fb2b27220 */ /* 0x000fe20000410000 */
[----:B------:R-:W-:Y:S01]  /*18d0*/  PRMT R160, R165, 0x7632, R160 ;  /* 0x00007632a5a07816 */ /* 0x000fe200000000a0 */
[-C--:B------:R-:W-:Y:S01]  /*18e0*/  FMUL.FTZ R181, R181, R156.reuse ;  /* 0x0000009cb5b57220 */ /* 0x080fe20000410000 */
[----:B------:R-:W-:Y:S01]  /*18f0*/  FFMA.FTZ R69, R176, R156, R69 ;  /* 0x0000009cb0457223 */ /* 0x000fe20000010045 */
[----:B------:R-:W-:Y:S01]  /*1900*/  FADD.FTZ R97, R97, R156 ;  /* 0x0000009c61617221 */ /* 0x000fe20000010000 */
[----:B------:R-:W-:Y:S01]  /*1910*/  SHF.L.U32 R156, R54, 0x10, RZ ;  /* 0x00000010369c7819 */ /* 0x000fe200000006ff */
[----:B------:R-:W-:Y:S01]  /*1920*/  FFMA.FTZ R157, R179, R178, R224 ;  /* 0x000000b2b39d7223 */ /* 0x000fe200000100e0 */
[----:B------:R-:W-:Y:S01]  /*1930*/  PRMT R161, R166, 0x7632, R161 ;  /* 0x00007632a6a17816 */ /* 0x000fe200000000a1 */
[----:B------:R-:W-:Y:S01]  /*1940*/  FADD.FTZ R96, R96, R159 ;  /* 0x0000009f60607221 */ /* 0x000fe20000010000 */
[----:B------:R-:W-:Y:S01]  /*1950*/  SHF.L.U32 R165, R165, 0x10, RZ ;  /* 0x00000010a5a57819 */ /* 0x000fe200000006ff */
[----:B------:R-:W-:Y:S01]  /*1960*/  FMUL.FTZ R184, R156, R163 ;  /* 0x000000a39cb87220 */ /* 0x000fe20000410000 */
[----:B------:R-:W-:Y:S01]  /*1970*/  FADD.FTZ R156, R223, R178 ;  /* 0x000000b2df9c7221 */ /* 0x000fe20000010000 */
[----:B------:R-:W-:Y:S01]  /*1980*/  FFMA.FTZ R68, R179, R159, R68 ;  /* 0x0000009fb3447223 */ /* 0x000fe20000010044 */
[----:B------:R-:W-:Y:S01]  /*1990*/  SHF.L.U32 R158, R161, 0x10, RZ ;  /* 0x00000010a19e7819 */ /* 0x000fe200000006ff */
[----:B------:R-:W-:Y:S01]  /*19a0*/  FMUL.FTZ R182, R182, R165 ;  /* 0x000000a5b6b67220 */ /* 0x000fe20000410000 */
[----:B------:R-:W-:Y:S01]  /*19b0*/  SHF.L.U32 R160, R160, 0x10, RZ ;  /* 0x00000010a0a07819 */ /* 0x000fe200000006ff */
[----:B------:R-:W-:Y:S01]  /*19c0*/  FADD.FTZ R159, R156, R181 ;  /* 0x000000b59c9f7221 */ /* 0x000fe20000010000 */
[----:B------:R-:W-:Y:S01]  /*19d0*/  FFMA.FTZ R156, R176, R181, R157 ;  /* 0x000000b5b09c7223 */ /* 0x000fe2000001009d */
[-C--:B------:R-:W-:Y:S01]  /*19e0*/  FMUL.FTZ R189, R189, R158.reuse ;  /* 0x0000009ebdbd7220 */ /* 0x080fe20000410000 */
[----:B------:R-:W-:Y:S01]  /*19f0*/  FFMA.FTZ R73, R186, R158, R73 ;  /* 0x0000009eba497223 */ /* 0x000fe20000010049 */
[----:B------:R-:W-:Y:S01]  /*1a00*/  FADD.FTZ R101, R101, R158 ;  /* 0x0000009e65657221 */ /* 0x000fe20000010000 */
[----:B------:R-:W-:Y:S01]  /*1a10*/  FMUL.FTZ R180, R173, R180 ;  /* 0x000000b4adb47220 */ /* 0x000fe20000410000 */
[----:B------:R-:W-:Y:S01]  /*1a20*/  FMUL.FTZ R185, R185, R160 ;  /* 0x000000a0b9b97220 */ /* 0x000fe20000410000 */
[----:B------:R-:W-:Y:S01]  /*1a30*/  FADD.FTZ R158, R159, R182 ;  /* 0x000000b69f9e7221 */ /* 0x000fe20000010000 */
[----:B------:R-:W-:Y:S01]  /*1a40*/  FFMA.FTZ R157, R183, R182, R156 ;  /* 0x000000b6b79d7223 */ /* 0x000fe2000001009c */
[C---:B------:R-:W-:Y:S01]  /*1a50*/  PRMT R164, R167.reuse, 0x7632, R164 ;  /* 0x00007632a7a47816 */ /* 0x040fe200000000a4 */
        /* <DEDUP_REMOVED lines=25> */
[----:B------:R-:W-:Y:S01]  /*1bf0*/  FADD.FTZ R223, R158, R193 ;  /* 0x000000c19edf7221 */ /* 0x000fe20000010000 */
[----:B------:R-:W-:-:S07]  /*1c00*/  FFMA.FTZ R224, R190, R193, R156 ;  /* 0x000000c1bee07223 */ /* 0x000fce000001009c */
.L_x_4020:
[----:B------:R-:W-:Y:S05]  /*1c10*/  BSYNC.RECONVERGENT B0 ;  /* 0x0000000000007941 */ /* 0x000fea0003800200 */
.L_x_4019:
        /* <DEDUP_REMOVED lines=21> */
.L_x_4067:
        /* <DEDUP_REMOVED lines=16> */
[-CC-:B0-----:R-:W-:Y:S01]  /*1e70*/  FFMA.FTZ R162, R213, R160.reuse, R161.reuse ;  /* 0x000000a0d5a27223 */ /* 0x181fe200000100a1 */
[----:B------:R-:W-:Y:S01]  /*1e80*/  FFMA.FTZ R167, R206, R160, R161 ;  /* 0x000000a0cea77223 */ /* 0x000fe200000100a1 */
        /* <DEDUP_REMOVED lines=9> */
[-C--:B------:R-:W-:Y:S01]  /*1f20*/  FMUL.FTZ R223, R164, R171.reuse ;  /* 0x000000aba4df7220 */ /* 0x080fe20000410000 */
[----:B------:R-:W-:Y:S01]  /*1f30*/  SHF.L.U32 R167, R163, 0x10, RZ ;  /* 0x00000010a3a77819 */ /* 0x000fe200000006ff */
[-C--:B------:R-:W-:Y:S01]  /*1f40*/  FMUL.FTZ R163, R162, R171.reuse ;  /* 0x000000aba2a37220 */ /* 0x080fe20000410000 */
[----:B------:R-:W-:Y:S01]  /*1f50*/  FMUL.FTZ R222, R166, R171 ;  /* 0x000000aba6de7220 */ /* 0x000fe20000410000 */
[----:B------:R-:W-:Y:S01]  /*1f60*/  FFMA.FTZ R110, R223, R165, R110 ;  /* 0x000000a5df6e7223 */ /* 0x000fe2000001006e */
[----:B------:R-:W-:Y:S01]  /*1f70*/  PRMT R165, R158, 0x7632, R165 ;  /* 0x000076329ea57816 */ /* 0x000fe200000000a5 */
[-C--:B------:R-:W-:Y:S01]  /*1f80*/  FFMA.FTZ R158, R217, R160.reuse, R161 ;  /* 0x000000a0d99e7223 */ /* 0x080fe200000100a1 */
[----:B------:R-:W-:Y:S01]  /*1f90*/  FFMA.FTZ R108, R163, R159, R108 ;  /* 0x0000009fa36c7223 */ /* 0x000fe2000001006c */
[----:B------:R-:W-:Y:S01]  /*1fa0*/  FFMA.FTZ R111, R222, R167, R111 ;  /* 0x000000a7de6f7223 */ /* 0x000fe2000001006f */
[-CC-:B------:R-:W-:Y:S01]  /*1fb0*/  FFMA.FTZ R159, R214, R160.reuse, R161.reuse ;  /* 0x000000a0d69f7223 */ /* 0x180fe200000100a1 */
[----:B------:R-:W-:Y:S01]  /*1fc0*/  FFMA.FTZ R167, R210, R160, R161 ;  /* 0x000000a0d2a77223 */ /* 0x000fe200000100a1 */
[----:B------:R-:W-:Y:S01]  /*1fd0*/  FADD.FTZ R158, R215, -R158 ;  /* 0x8000009ed79e7221 */ /* 0x000fe20000010000 */
[----:B------:R-:W-:Y:S01]  /*1fe0*/  PRMT R162, R157, 0x7632, R162 ;  /* 0x000076329da27816 */ /* 0x000fe200000000a2 */
[----:B------:R-:W-:Y:S01]  /*1ff0*/  FADD.FTZ R164, R212, -R159 ;  /* 0x8000009fd4a47221 */ /* 0x000fe20000010000 */
[----:B------:R-:W-:Y:S01]  /*2000*/  FADD.FTZ R166, R208, -R167 ;  /* 0x800000a7d0a67221 */ /* 0x000fe20000010000 */
[----:B------:R-:W-:Y:S01]  /*2010*/  FMUL.FTZ R158, R173, R158 ;  /* 0x0000009ead9e7220 */ /* 0x000fe20000410000 */
[----:B------:R-:W-:Y:S01]  /*2020*/  SHF.L.U32 R157, R157, 0x10, RZ ;  /* 0x000000109d9d7819 */ /* 0x000fe200000006ff */
[C---:B------:R-:W-:Y:S01]  /*2030*/  FMUL.FTZ R164, R173.reuse, R164 ;  /* 0x000000a4ada47220 */ /* 0x040fe20000410000 */
[----:B------:R-:W-:Y:S01]  /*2040*/  FMUL.FTZ R166, R173, R166 ;  /* 0x000000a6ada67220 */ /* 0x000fe20000410000 */
[-C--:B------:R-:W-:Y:S01]  /*2050*/  FMUL.FTZ R159, R158, R171.reuse ;  /* 0x000000ab9e9f7220 */ /* 0x080fe20000410000 */
[----:B------:R-:W-:Y:S01]  /*2060*/  SHF.L.U32 R162, R162, 0x10, RZ ;  /* 0x00000010a2a27819 */ /* 0x000fe200000006ff */
[-C--:B------:R-:W-:Y:S01]  /*2070*/  FMUL.FTZ R164, R164, R171.reuse ;  /* 0x000000aba4a47220 */ /* 0x080fe20000410000 */
[----:B------:R-:W-:Y:S01]  /*2080*/  FMUL.FTZ R220, R166, R171 ;  /* 0x000000aba6dc7220 */ /* 0x000fe20000410000 */
[----:B------:R-:W-:Y:S01]  /*2090*/  FFMA.FTZ R166, R159, R157, R106 ;  /* 0x0000009d9fa67223 */ /* 0x000fe2000001006a */
[----:B------:R-:W-:Y:S01]  /*20a0*/  SHF.L.U32 R106, R43, 0x10, RZ ;  /* 0x000000102b6a7819 */ /* 0x000fe200000006ff */
[----:B------:R-:W-:Y:S01]  /*20b0*/  FFMA.FTZ R167, R164, R162, R107 ;  /* 0x000000a2a4a77223 */ /* 0x000fe2000001006b */
[----:B------:R-:W-:-:S02]  /*20c0*/  SHF.L.U32 R107, R25, 0x10, RZ ;  /* 0x00000010196b7819 */ /* 0x000fc400000006ff */
[----:B------:R-:W-:Y:S01]  /*20d0*/  SHF.L.U32 R162, R42, 0x10, RZ ;  /* 0x000000102aa27819 */ /* 0x000fe200000006ff */
[----:B------:R-:W-:Y:S01]  /*20e0*/  FMUL.FTZ R225, R223, R106 ;  /* 0x0000006adfe17220 */ /* 0x000fe20000410000 */
[-CC-:B------:R-:W-:Y:S01]  /*20f0*/  FFMA.FTZ R106, R221, R160.reuse, R161.reuse ;  /* 0x000000a0dd6a7223 */ /* 0x180fe200000100a1 */
[----:B------:R-:W-:Y:S01]  /*2100*/  SHF.L.U32 R165, R165, 0x10, RZ ;  /* 0x00000010a5a57819 */ /* 0x000fe200000006ff */
[----:B------:R-:W-:Y:S01]  /*2110*/  FMUL.FTZ R226, R222, R107 ;  /* 0x0000006bdee27220 */ /* 0x000fe20000410000 */
[----:B------:R-:W-:Y:S01]  /*2120*/  FFMA.FTZ R107, R218, R160, R161 ;  /* 0x000000a0da6b7223 */ /* 0x000fe200000100a1 */
[----:B------:R-:W-:Y:S01]  /*2130*/  FADD.FTZ R106, R219, -R106 ;  /* 0x8000006adb6a7221 */ /* 0x000fe20000010000 */
[----:B------:R-:W-:Y:S01]  /*2140*/  FMUL.FTZ R223, R163, R162 ;  /* 0x000000a2a3df7220 */ /* 0x000fe20000410000 */
[----:B------:R-:W-:Y:S01]  /*2150*/  FFMA.FTZ R109, R220, R165, R109 ;  /* 0x000000a5dc6d7223 */ /* 0x000fe2000001006d */
[----:B------:R-:W-:Y:S01]  /*2160*/  SHF.L.U32 R158, R41, 0x10, RZ ;  /* 0x00000010299e7819 */ /* 0x000fe200000006ff */
[----:B------:R-:W-:Y:S01]  /*2170*/  FADD.FTZ R162, R216, -R107 ;  /* 0x8000006bd8a27221 */ /* 0x000fe20000010000 */
[----:B------:R-:W-:Y:S01]  /*2180*/  SHF.L.U32 R165, R24, 0x10, RZ ;  /* 0x0000001018a57819 */ /* 0x000fe200000006ff */
[C---:B------:R-:W-:Y:S01]  /*2190*/  FMUL.FTZ R106, R173.reuse, R106 ;  /* 0x0000006aad6a7220 */ /* 0x040fe20000410000 */
[C---:B------:R-:W-:Y:S01]  /*21a0*/  PRMT R157, R156.reuse, 0x7632, R157 ;  /* 0x000076329c9d7816 */ /* 0x040fe2000000009d */
[----:B------:R-:W-:Y:S01]  /*21b0*/  FMUL.FTZ R162, R173, R162 ;  /* 0x000000a2ada27220 */ /* 0x000fe20000410000 */
[----:B------:R-:W-:Y:S01]  /*21c0*/  SHF.L.U32 R156, R156, 0x10, RZ ;  /* 0x000000109c9c7819 */ /* 0x000fe200000006ff */
[----:B------:R-:W-:Y:S01]  /*21d0*/  FMUL.FTZ R163, R159, R158 ;  /* 0x0000009e9fa37220 */ /* 0x000fe20000410000 */
        /* <DEDUP_REMOVED lines=17> */
.L_x_4026:
[-CC-:B------:R-:W-:Y:S01]  /*22f0*/  FFMA.FTZ R89, R206, R160.reuse, R161.reuse ;  /* 0x000000a0ce597223 */ /* 0x180fe200000100a1 */
[-C--:B------:R-:W-:Y:S01]  /*2300*/  FFMA.FTZ R90, R209, R160.reuse, R161 ;  /* 0x000000a0d15a7223 */ /* 0x080fe200000100a1 */
[----:B-----5:R-:W-:Y:S01]  /*2310*/  PRMT R91, R159, 0x7632, R91 ;  /* 0x000076329f5b7816 */ /* 0x020fe2000000005b */
[----:B------:R-:W-:Y:S01]  /*2320*/  FFMA.FTZ R88, R213, R160, R161 ;  /* 0x000000a0d5587223 */ /* 0x000fe200000100a1 */
[----:B------:R-:W-:Y:S01]  /*2330*/  FADD.FTZ R128, R204, -R89 ;  /* 0x80000059cc807221 */ /* 0x000fe20000010000 */
[----:B------:R-:W-:Y:S01]  /*2340*/  FADD.FTZ R90, R207, -R90 ;  /* 0x8000005acf5a7221 */ /* 0x000fe20000010000 */
[----:B------:R-:W-:Y:S01]  /*2350*/  SHF.L.U32 R91, R91, 0x10, RZ ;  /* 0x000000105b5b7819 */ /* 0x000fe200000006ff */
[----:B------:R-:W-:Y:S01]  /*2360*/  FADD.FTZ R88, R211, -R88 ;  /* 0x80000058d3587221 */ /* 0x000fe20000010000 */
[C---:B------:R-:W-:Y:S01]  /*2370*/  FMUL.FTZ R131, R173.reuse, R128 ;  /* 0x00000080ad837220 */ /* 0x040fe20000410000 */
[----:B------:R-:W-:Y:S01]  /*2380*/  FMUL.FTZ R130, R173, R90 ;  /* 0x0000005aad827220 */ /* 0x000fe20000410000 */
[----:B------:R-:W-:Y:S01]  /*2390*/  SHF.L.U32 R129, R159, 0x10, RZ ;  /* 0x000000109f817819 */ /* 0x000fe200000006ff */
[----:B------:R-:W-:Y:S01]  /*23a0*/  FMUL.FTZ R128, R173, R88 ;  /* 0x00000058ad807220 */ /* 0x000fe20000410000 */
[-C--:B------:R-:W-:Y:S01]  /*23b0*/  FMUL.FTZ R222, R131, R171.reuse ;  /* 0x000000ab83de7220 */ /* 0x080fe20000410000 */
[-C--:B0-----:R-:W-:Y:S01]  /*23c0*/  FMUL.FTZ R163, R130, R171.reuse ;  /* 0x000000ab82a37220 */ /* 0x081fe20000410000 */
[----:B------:R-:W-:Y:S01]  /*23d0*/  SHF.L.U32 R89, R158, 0x10, RZ ;  /* 0x000000109e597819 */ /* 0x000fe200000006ff */
[----:B------:R-:W-:Y:S01]  /*23e0*/  FMUL.FTZ R159, R128, R171 ;  /* 0x000000ab809f7220 */ /* 0x000fe20000410000 */
[----:B------:R-:W-:Y:S01]  /*23f0*/  FFMA.FTZ R111, R222, R91, R111 ;  /* 0x0000005bde6f7223 */ /* 0x000fe2000001006f */
[-CC-:B------:R-:W-:Y:S01]  /*2400*/  FFMA.FTZ R91, R214, R160.reuse, R161.reuse ;  /* 0x000000a0d65b7223 */ /* 0x180fe200000100a1 */
[----:B------:R-:W-:Y:S01]  /*2410*/  FFMA.FTZ R110, R163, R129, R110 ;  /* 0x00000081a36e7223 */ /* 0x000fe2000001006e */
[----:B------:R-:W-:Y:S01]  /*2420*/  PRMT R162, R158, 0x7632, R162 ;  /* 0x000076329ea27816 */ /* 0x000fe200000000a2 */
[-C--:B------:R-:W-:Y:S01]  /*2430*/  FFMA.FTZ R129, R210, R160.reuse, R161 ;  /* 0x000000a0d2817223 */ /* 0x080fe200000100a1 */
[----:B------:R-:W-:Y:S01]  /*2440*/  FADD.FTZ R158, R212, -R91 ;  /* 0x8000005bd49e7221 */ /* 0x000fe20000010000 */
[----:B------:R-:W-:Y:S01]  /*2450*/  FFMA.FTZ R108, R159, R89, R108 ;  /* 0x000000599f6c7223 */ /* 0x000fe2000001006c */
[----:B------:R-:W-:Y:S01]  /*2460*/  FFMA.FTZ R88, R217, R160, R161 ;  /* 0x000000a0d9587223 */ /* 0x000fe200000100a1 */
[----:B------:R-:W-:Y:S01]  /*2470*/  PRMT R89, R157, 0x7632, R89 ;  /* 0x000076329d597816 */ /* 0x000fe20000000059 */
[----:B------:R-:W-:Y:S01]  /*2480*/  FADD.FTZ R90, R208, -R129 ;  /* 0x80000081d05a7221 */ /* 0x000fe20000010000 */
[----:B------:R-:W-:Y:S01]  /*2490*/  FMUL.FTZ R91, R173, R158 ;  /* 0x0000009ead5b7220 */ /* 0x000fe20000410000 */
[----:B------:R-:W-:Y:S01]  /*24a0*/  FADD.FTZ R88, R215, -R88 ;  /* 0x80000058d7587221 */ /* 0x000fe20000010000 */
[----:B------:R-:W-:Y:S01]  /*24b0*/  SHF.L.U32 R89, R89, 0x10, RZ ;  /* 0x0000001059597819 */ /* 0x000fe200000006ff */
[----:B------:R-:W-:Y:S01]  /*24c0*/  FMUL.FTZ R129, R173, R90 ;  /* 0x0000005aad817220 */ /* 0x000fe20000410000 */
[-C--:B------:R-:W-:Y:S01]  /*24d0*/  FMUL.FTZ R164, R91, R171.reuse ;  /* 0x000000ab5ba47220 */ /* 0x080fe20000410000 */
[----:B------:R-:W-:Y:S01]  /*24e0*/  FMUL.FTZ R90, R173, R88 ;  /* 0x00000058ad5a7220 */ /* 0x000fe20000410000 */
        /* <DEDUP_REMOVED lines=8> */
[-CC-:B------:R-:W-:Y:S01]  /*2570*/  FFMA.FTZ R88, R221, R160.reuse, R161.reuse ;  /* 0x000000a0dd587223 */ /* 0x180fe200000100a1 */
[----:B------:R-:W-:Y:S01]  /*2580*/  FMUL.FTZ R226, R222, R89 ;  /* 0x00000059dee27220 */ /* 0x000fe20000410000 */
[----:B------:R-:W-:Y:S01]  /*2590*/  FFMA.FTZ R89, R218, R160, R161 ;  /* 0x000000a0da597223 */ /* 0x000fe200000100a1 */
[----:B------:R-:W-:Y:S01]  /*25a0*/  SHF.L.U32 R166, R157, 0x10, RZ ;  /* 0x000000109da67819 */ /* 0x000fe200000006ff */
[----:B------:R-:W-:Y:S01]  /*25b0*/  FADD.FTZ R88, R219, -R88 ;  /* 0x80000058db587221 */ /* 0x000fe20000010000 */
[----:B------:R-:W-:Y:S01]  /*25c0*/  FMUL.FTZ R157, R90, R171 ;  /* 0x000000ab5a9d7220 */ /* 0x000fe20000410000 */
[----:B------:R-:W-:Y:S01]  /*25d0*/  FMUL.FTZ R165, R159, R162 ;  /* 0x000000a29fa57220 */ /* 0x000fe20000410000 */
[----:B------:R-:W-:Y:S01]  /*25e0*/  SHF.L.U32 R107, R24, 0x10, RZ ;  /* 0x00000010186b7819 */ /* 0x000fe200000006ff */
[----:B------:R-:W-:Y:S01]  /*25f0*/  FADD.FTZ R162, R216, -R89 ;  /* 0x80000059d8a27221 */ /* 0x000fe20000010000 */
[----:B------:R-:W-:Y:S01]  /*2600*/  SHF.L.U32 R158, R41, 0x10, RZ ;  /* 0x00000010299e7819 */ /* 0x000fe200000006ff */
[----:B------:R-:W-:Y:S01]  /*2610*/  FMUL.FTZ R88, R173, R88 ;  /* 0x00000058ad587220 */ /* 0x000fe20000410000 */
[--C-:B------:R-:W-:Y:S01]  /*2620*/  FFMA.FTZ R166, R157, R166, R106.reuse ;  /* 0x000000a69da67223 */ /* 0x100fe2000001006a */
        /* <DEDUP_REMOVED lines=10> */
[C---:B------:R-:W-:Y:S01]  /*26d0*/  FFMA.FTZ R220, R107.reuse, R156, R104 ;  /* 0x0000009c6bdc7223 */ /* 0x040fe20000010068 */
[----:B------:R-:W-:Y:S01]  /*26e0*/  FMUL.FTZ R156, R107, R158 ;  /* 0x0000009e6b9c7220 */ /* 0x000fe20000410000 */
[----:B------:R-:W-:Y:S01]  /*26f0*/  SHF.L.U32 R106, R106, 0x10, RZ ;  /* 0x000000106a6a7819 */ /* 0x000fe200000006ff */
[----:B------:R-:W-:Y:S01]  /*2700*/  FMUL.FTZ R164, R164, R159 ;  /* 0x0000009fa4a47220 */ /* 0x000fe20000410000 */
[----:B------:R-:W-:Y:S01]  /*2710*/  FMUL.FTZ R107, R222, R157 ;  /* 0x0000009dde6b7220 */ /* 0x000fe20000410000 */
[----:B------:R-:W-:-:S02]  /*2720*/  F2FP.BF16.F32.PACK_AB R159, R226, R223 ;  /* 0x000000dfe29f723e */ /* 0x000fc400000010ff */
[----:B------:R-:W-:Y:S01]  /*2730*/  FFMA.FTZ R222, R222, R106, R105 ;  /* 0x0000006adede7223 */ /* 0x000fe20000010069 */
[----:B------:R-:W-:Y:S02]  /*2740*/  F2FP.BF16.F32.PACK_AB R158, R224, R165 ;  /* 0x000000a5e09e723e */ /* 0x000fe400000010ff */
[----:B------:R-:W-:Y:S02]  /*2750*/  F2FP.BF16.F32.PACK_AB R157, R164, R163 ;  /* 0x000000a3a49d723e */ /* 0x000fe400000010ff */
[----:B------:R-:W-:-:S07]  /*2760*/  F2FP.BF16.F32.PACK_AB R156, R107, R156 ;  /* 0x0000009c6b9c723e */ /* 0x000fce00000010ff */
.L_x_4027:
[----:B------:R-:W0:Y:S08]  /*2770*/  @P1 LDC.64 R106, c[0x0][0x478] ;  /* 0x00011e00ff6a1b82 */ /* 0x000e300000000a00 */
[----:B------:R-:W1:Y:S01]  /*2780*/  LDC.64 R104, c[0x0][0x468] ;  /* 0x00011a00ff687b82 */ /* 0x000e620000000a00 */
[----:B0-----:R-:W-:Y:S01]  /*2790*/  @P1 IMAD.WIDE.U32 R162, R0, 0x20, R106 ;  /* 0x0000002000a21825 */ /* 0x001fe200078e006a */
[----:B------:R-:W-:-:S02]  /*27a0*/  MOV R106, R166 ;  /* 0x000000a6006a7202 */ /* 0x000fc40000000f00 */
[----:B------:R-:W-:Y:S02]  /*27b0*/  MOV R107, R167 ;  /* 0x000000a7006b7202 */ /* 0x000fe40000000f00 */
[----:B------:R2:W-:Y:S01]  /*27c0*/  @P1 STG.E.128 desc[UR6][R162.64], R88 ;  /* 0x00000058a2001986 */ /* 0x0005e2000c101d06 */
[----:B-1----:R-:W-:-:S03]  /*27d0*/  IMAD.WIDE.U32 R164, R0, 0x10, R104 ;  /* 0x0000001000a47825 */ /* 0x002fc600078e0068 */
[----:B------:R2:W-:Y:S01]  /*27e0*/  @P1 STG.E.128 desc[UR6][R162.64+0x10], R128 ;  /* 0x00001080a2001986 */ /* 0x0005e2000c101d06 */
[----:B------:R-:W-:Y:S02]  /*27f0*/  MOV R104, R220 ;  /* 0x000000dc00687202 */ /* 0x000fe40000000f00 */
[----:B------:R-:W-:Y:S01]  /*2800*/  MOV R105, R222 ;  /* 0x000000de00697202 */ /* 0x000fe20000000f00 */
[----:B------:R2:W-:Y:S01]  /*2810*/  STG.E.128 desc[UR6][R164.64], R156 ;  /* 0x0000009ca4007986 */ /* 0x0005e2000c101d06 */
[----:B------:R-:W-:-:S07]  /*2820*/  IADD3 R0, PT, PT, R0, 0x20, RZ ;  /* 0x0000002000007810 */ /* 0x000fce0007ffe0ff */
.L_x_4025:
[----:B------:R-:W-:Y:S05]  /*2830*/  BSYNC.RECONVERGENT B1 ;  /* 0x0000000000017941 */ /* 0x000fea0003800200 */
.L_x_4024:
        /* <DEDUP_REMOVED lines=11> */
[----:B-----5:R-:W-:Y:S01]  /*28f0*/  SHF.L.U32 R91, R159, 0x10, RZ ;  /* 0x000000109f5b7819 */ /* 0x020fe200000006ff */
[----:B------:R-:W-:Y:S01]  /*2900*/  FADD.FTZ R130, R172, -R89 ;  /* 0x80000059ac827221 */ /* 0x000fe20000010000 */
[----:B------:R-:W-:Y:S01]  /*2910*/  FADD.FTZ R128, R177, -R128 ;  /* 0x80000080b1807221 */ /* 0x000fe20000010000 */
        /* <DEDUP_REMOVED lines=11> */
[-CC-:B------:R-:W-:Y:S01]  /*29d0*/  FFMA.FTZ R91, R198, R160.reuse, R161.reuse ;  /* 0x000000a0c65b7223 */ /* 0x180fe200000100a1 */
[----:B------:R-:W-:Y:S01]  /*29e0*/  FFMA.FTZ R116, R159, R89, R116 ;  /* 0x000000599f747223 */ /* 0x000fe20000010074 */
[-CC-:B------:R-:W-:Y:S01]  /*29f0*/  FFMA.FTZ R129, R194, R160.reuse, R161.reuse ;  /* 0x000000a0c2817223 */ /* 0x180fe200000100a1 */
[----:B------:R-:W-:Y:S01]  /*2a00*/  FFMA.FTZ R88, R201, R160, R161 ;  /* 0x000000a0c9587223 */ /* 0x000fe200000100a1 */
[----:B0-----:R-:W-:Y:S01]  /*2a10*/  FADD.FTZ R162, R196, -R91 ;  /* 0x8000005bc4a27221 */ /* 0x001fe20000010000 */
[----:B------:R-:W-:Y:S01]  /*2a20*/  PRMT R89, R157, 0x7632, R89 ;  /* 0x000076329d597816 */ /* 0x000fe20000000059 */
[----:B------:R-:W-:Y:S01]  /*2a30*/  FFMA.FTZ R119, R220, R90, R119 ;  /* 0x0000005adc777223 */ /* 0x000fe20000010077 */
        /* <DEDUP_REMOVED lines=9> */
[----:B------:R-:W-:Y:S01]  /*2ad0*/  FFMA.FTZ R115, R166, R89, R115 ;  /* 0x00000059a6737223 */ /* 0x000fe20000010073 */
[----:B------:R-:W-:-:S02]  /*2ae0*/  SHF.L.U32 R89, R17, 0x10, RZ ;  /* 0x0000001011597819 */ /* 0x000fc400000006ff */
[----:B------:R-:W-:Y:S01]  /*2af0*/  PRMT R163, R158, 0x7632, R163 ;  /* 0x000076329ea37816 */ /* 0x000fe200000000a3 */
[----:B------:R-:W-:Y:S01]  /*2b00*/  FMUL.FTZ R224, R165, R88 ;  /* 0x00000058a5e07220 */ /* 0x000fe20000410000 */
[----:B------:R-:W-:Y:S01]  /*2b10*/  SHF.L.U32 R164, R50, 0x10, RZ ;  /* 0x0000001032a47819 */ /* 0x000fe200000006ff */
[----:B------:R-:W-:Y:S01]  /*2b20*/  FMUL.FTZ R225, R220, R89 ;  /* 0x00000059dce17220 */ /* 0x000fe20000410000 */
[----:B------:R-:W-:Y:S01]  /*2b30*/  SHF.L.U32 R163, R163, 0x10, RZ ;  /* 0x00000010a3a37819 */ /* 0x000fe200000006ff */
[-CC-:B------:R-:W-:Y:S01]  /*2b40*/  FFMA.FTZ R88, R205, R160.reuse, R161.reuse ;  /* 0x000000a0cd587223 */ /* 0x180fe200000100a1 */
[----:B------:R-:W-:Y:S01]  /*2b50*/  FFMA.FTZ R89, R202, R160, R161 ;  /* 0x000000a0ca597223 */ /* 0x000fe200000100a1 */
[----:B------:R-:W-:Y:S01]  /*2b60*/  SHF.L.U32 R158, R157, 0x10, RZ ;  /* 0x000000109d9e7819 */ /* 0x000fe200000006ff */
[----:B------:R-:W-:Y:S01]  /*2b70*/  FMUL.FTZ R157, R90, R171 ;  /* 0x000000ab5a9d7220 */ /* 0x000fe20000410000 */
[----:B------:R-:W-:Y:S01]  /*2b80*/  FMUL.FTZ R220, R159, R164 ;  /* 0x000000a49fdc7220 */ /* 0x000fe20000410000 */
[----:B------:R-:W-:Y:S01]  /*2b90*/  FADD.FTZ R88, R203, -R88 ;  /* 0x80000058cb587221 */ /* 0x000fe20000010000 */
[----:B------:R-:W-:Y:S01]  /*2ba0*/  FFMA.FTZ R117, R222, R163, R117 ;  /* 0x000000a3de757223 */ /* 0x000fe20000010075 */
[----:B------:R-:W-:Y:S01]  /*2bb0*/  FADD.FTZ R164, R200, -R89 ;  /* 0x80000059c8a47221 */ /* 0x000fe20000010000 */
[----:B------:R-:W-:Y:S01]  /*2bc0*/  SHF.L.U32 R163, R16, 0x10, RZ ;  /* 0x0000001010a37819 */ /* 0x000fe200000006ff */
[----:B------:R-:W-:Y:S01]  /*2bd0*/  FFMA.FTZ R114, R157, R158, R114 ;  /* 0x0000009e9d727223 */ /* 0x000fe20000010072 */
        /* <DEDUP_REMOVED lines=8> */
[----:B------:R-:W-:Y:S01]  /*2c60*/  FMUL.FTZ R157, R88, R171 ;  /* 0x000000ab589d7220 */ /* 0x000fe20000410000 */
[----:B------:R-:W-:-:S02]  /*2c70*/  SHF.L.U32 R162, R48, 0x10, RZ ;  /* 0x0000001030a27819 */ /* 0x000fc400000006ff */
[----:B------:R-:W-:Y:S01]  /*2c80*/  SHF.L.U32 R163, R14, 0x10, RZ ;  /* 0x000000100ea37819 */ /* 0x000fe200000006ff */
[----:B------:R-:W-:Y:S01]  /*2c90*/  FFMA.FTZ R112, R157, R156, R112 ;  /* 0x0000009c9d707223 */ /* 0x000fe20000010070 */
[----:B------:R-:W-:Y:S01]  /*2ca0*/  SHF.L.U32 R159, R158, 0x10, RZ ;  /* 0x000000109e9f7819 */ /* 0x000fe200000006ff */
[----:B------:R-:W-:Y:S01]  /*2cb0*/  FMUL.FTZ R158, R89, R171 ;  /* 0x000000ab599e7220 */ /* 0x000fe20000410000 */
[----:B------:R-:W-:Y:S01]  /*2cc0*/  FMUL.FTZ R166, R166, R167 ;  /* 0x000000a7a6a67220 */ /* 0x000fe20000410000 */
[----:B------:R-:W-:Y:S02]  /*2cd0*/  FMUL.FTZ R156, R157, R162 ;  /* 0x000000a29d9c7220 */ /* 0x000fe40000410000 */
[C---:B------:R-:W-:Y:S01]  /*2ce0*/  FMUL.FTZ R163, R158.reuse, R163 ;  /* 0x000000a39ea37220 */ /* 0x040fe20000410000 */
[----:B------:R-:W-:Y:S01]  /*2cf0*/  FFMA.FTZ R113, R158, R159, R113 ;  /* 0x0000009f9e717223 */ /* 0x000fe20000010071 */
[----:B------:R-:W-:Y:S02]  /*2d00*/  F2FP.BF16.F32.PACK_AB R159, R225, R224 ;  /* 0x000000e0e19f723e */ /* 0x000fe400000010ff */
[----:B------:R-:W-:-:S02]  /*2d10*/  F2FP.BF16.F32.PACK_AB R158, R223, R220 ;  /* 0x000000dcdf9e723e */ /* 0x000fc400000010ff */
[----:B------:R-:W-:Y:S02]  /*2d20*/  F2FP.BF16.F32.PACK_AB R157, R166, R165 ;  /* 0x000000a5a69d723e */ /* 0x000fe400000010ff */
[----:B------:R-:W-:Y:S01]  /*2d30*/  F2FP.BF16.F32.PACK_AB R156, R163, R156 ;  /* 0x0000009ca39c723e */ /* 0x000fe200000010ff */
[----:B------:R-:W-:Y:S06]  /*2d40*/  BRA `(.L_x_4031) ;  /* 0x0000000400207947 */ /* 0x000fec0003800000 */
.L_x_4030:
[-CC-:B0-----:R-:W-:Y:S01]  /*2d50*/  FFMA.FTZ R163, R175, R160.reuse, R161.reuse ;  /* 0x000000a0afa37223 */ /* 0x181fe200000100a1 */
[-CC-:B------:R-:W-:Y:S01]  /*2d60*/  FFMA.FTZ R220, R174, R160.reuse, R161.reuse ;  /* 0x000000a0aedc7223 */ /* 0x180fe200000100a1 */
        /* <DEDUP_REMOVED lines=8> */
[----:B------:R-:W-:Y:S01]  /*2df0*/  SHF.L.U32 R159, R158, 0x10, RZ ;  /* 0x000000109e9f7819 */ /* 0x000fe200000006ff */
[----:B------:R-:W-:Y:S01]  /*2e00*/  FMUL.FTZ R162, R173, R162 ;  /* 0x000000a2ada27220 */ /* 0x000fe20000410000 */
[-C--:B------:R-:W-:Y:S01]  /*2e10*/  FMUL.FTZ R223, R164, R171.reuse ;  /* 0x000000aba4df7220 */ /* 0x080fe20000410000 */
[----:B------:R-:W-:Y:S01]  /*2e20*/  SHF.L.U32 R163, R165, 0x10, RZ ;  /* 0x00000010a5a37819 */ /* 0x000fe200000006ff */
[----:B------:R-:W-:Y:S01]  /*2e30*/  FMUL.FTZ R220, R220, R171 ;  /* 0x000000abdcdc7220 */ /* 0x000fe20000410000 */
[----:B------:R-:W-:Y:S01]  /*2e40*/  PRMT R164, R158, 0x7632, R164 ;  /* 0x000076329ea47816 */ /* 0x000fe200000000a4 */
[-CC-:B------:R-:W-:Y:S01]  /*2e50*/  FFMA.FTZ R158, R201, R160.reuse, R161.reuse ;  /* 0x000000a0c99e7223 */ /* 0x180fe200000100a1 */
[-C--:B------:R-:W-:Y:S01]  /*2e60*/  FFMA.FTZ R167, R194, R160.reuse, R161 ;  /* 0x000000a0c2a77223 */ /* 0x080fe200000100a1 */
[----:B------:R-:W-:Y:S01]  /*2e70*/  FFMA.FTZ R119, R220, R163, R119 ;  /* 0x000000a3dc777223 */ /* 0x000fe20000010077 */
[----:B------:R-:W-:Y:S01]  /*2e80*/  FMUL.FTZ R165, R162, R171 ;  /* 0x000000aba2a57220 */ /* 0x000fe20000410000 */
[----:B------:R-:W-:Y:S01]  /*2e90*/  FADD.FTZ R158, R199, -R158 ;  /* 0x8000009ec79e7221 */ /* 0x000fe20000010000 */
[----:B------:R-:W-:Y:S01]  /*2ea0*/  FFMA.FTZ R163, R198, R160, R161 ;  /* 0x000000a0c6a37223 */ /* 0x000fe200000100a1 */
[----:B------:R-:W-:Y:S01]  /*2eb0*/  FFMA.FTZ R118, R223, R166, R118 ;  /* 0x000000a6df767223 */ /* 0x000fe20000010076 */
[----:B------:R-:W-:Y:S01]  /*2ec0*/  FADD.FTZ R166, R192, -R167 ;  /* 0x800000a7c0a67221 */ /* 0x000fe20000010000 */
[----:B------:R-:W-:Y:S01]  /*2ed0*/  FMUL.FTZ R158, R173, R158 ;  /* 0x0000009ead9e7220 */ /* 0x000fe20000410000 */
[----:B------:R-:W-:Y:S01]  /*2ee0*/  FFMA.FTZ R116, R165, R159, R116 ;  /* 0x0000009fa5747223 */ /* 0x000fe20000010074 */
[----:B------:R-:W-:Y:S01]  /*2ef0*/  FADD.FTZ R162, R196, -R163 ;  /* 0x800000a3c4a27221 */ /* 0x000fe20000010000 */
[----:B------:R-:W-:Y:S01]  /*2f00*/  PRMT R159, R157, 0x7632, R159 ;  /* 0x000076329d9f7816 */ /* 0x000fe2000000009f */
[----:B------:R-:W-:Y:S01]  /*2f10*/  FMUL.FTZ R166, R173, R166 ;  /* 0x000000a6ada67220 */ /* 0x000fe20000410000 */
[----:B------:R-:W-:Y:S01]  /*2f20*/  SHF.L.U32 R157, R157, 0x10, RZ ;  /* 0x000000109d9d7819 */ /* 0x000fe200000006ff */
[-C--:B------:R-:W-:Y:S01]  /*2f30*/  FMUL.FTZ R163, R158, R171.reuse ;  /* 0x000000ab9ea37220 */ /* 0x080fe20000410000 */
[----:B------:R-:W-:Y:S01]  /*2f40*/  FMUL.FTZ R162, R173, R162 ;  /* 0x000000a2ada27220 */ /* 0x000fe20000410000 */
[----:B------:R-:W-:Y:S01]  /*2f50*/  SHF.L.U32 R164, R164, 0x10, RZ ;  /* 0x00000010a4a47819 */ /* 0x000fe200000006ff */
[----:B------:R-:W-:Y:S01]  /*2f60*/  FMUL.FTZ R222, R166, R171 ;  /* 0x000000aba6de7220 */ /* 0x000fe20000410000 */
[----:B------:R-:W-:Y:S01]  /*2f70*/  SHF.L.U32 R159, R159, 0x10, RZ ;  /* 0x000000109f9f7819 */ /* 0x000fe200000006ff */
[----:B------:R-:W-:Y:S01]  /*2f80*/  FFMA.FTZ R114, R163, R157, R114 ;  /* 0x0000009da3727223 */ /* 0x000fe20000010072 */
[----:B------:R-:W-:Y:S01]  /*2f90*/  FMUL.FTZ R166, R162, R171 ;  /* 0x000000aba2a67220 */ /* 0x000fe20000410000 */
[----:B------:R-:W-:Y:S01]  /*2fa0*/  SHF.L.U32 R157, R17, 0x10, RZ ;  /* 0x00000010119d7819 */ /* 0x000fe200000006ff */
[----:B------:R-:W-:Y:S01]  /*2fb0*/  FFMA.FTZ R117, R222, R164, R117 ;  /* 0x000000a4de757223 */ /* 0x000fe20000010075 */
[----:B------:R-:W-:Y:S01]  /*2fc0*/  SHF.L.U32 R164, R50, 0x10, RZ ;  /* 0x0000001032a47819 */ /* 0x000fe200000006ff */
        /* <DEDUP_REMOVED lines=12> */
[----:B------:R-:W-:Y:S01]  /*3090*/  SHF.L.U32 R162, R49, 0x10, RZ ;  /* 0x0000001031a27819 */ /* 0x000fe200000006ff */
[C---:B------:R-:W-:Y:S01]  /*30a0*/  FMUL.FTZ R156, R173.reuse, R156 ;  /* 0x0000009cad9c7220 */ /* 0x040fe20000410000 */
        /* <DEDUP_REMOVED lines=18> */
.L_x_4031:
        /* <DEDUP_REMOVED lines=8> */
.L_x_4029:
[----:B------:R-:W-:Y:S05]  /*3250*/  BSYNC.RECONVERGENT B1 ;  /* 0x0000000000017941 */ /* 0x000fea0003800200 */
.L_x_4028:
        /* <DEDUP_REMOVED lines=8> */
[----:B-----5:R-:W-:Y:S01]  /*32e0*/  PRMT R88, R159, 0x7632, R88 ;  /* 0x000076329f587816 */ /* 0x020fe20000000058 */
[-CC-:B------:R-:W-:Y:S01]  /*32f0*/  FFMA.FTZ R128, R180, R160.reuse, R161.reuse ;  /* 0x000000a0b4807223 */ /* 0x180fe200000100a1 */
[-CC-:B------:R-:W-:Y:S01]  /*3300*/  FFMA.FTZ R89, R191, R160.reuse, R161.reuse ;  /* 0x000000a0bf597223 */ /* 0x180fe200000100a1 */
[----:B------:R-:W-:Y:S01]  /*3310*/  FADD.FTZ R90, R193, -R90 ;  /* 0x8000005ac15a7221 */ /* 0x000fe20000010000 */
[----:B------:R-:W-:Y:S01]  /*3320*/  SHF.L.U32 R88, R88, 0x10, RZ ;  /* 0x0000001058587819 */ /* 0x000fe200000006ff */
[-CC-:B0-----:R-:W-:Y:S01]  /*3330*/  FFMA.FTZ R162, R186, R160.reuse, R161.reuse ;  /* 0x000000a0baa27223 */ /* 0x181fe200000100a1 */
[--C-:B------:R-:W-:Y:S01]  /*3340*/  FFMA.FTZ R91, R183, R160, R161.reuse ;  /* 0x000000a0b75b7223 */ /* 0x100fe200000100a1 */
[----:B------:R-:W-:Y:S01]  /*3350*/  FMUL.FTZ R131, R173, R90 ;  /* 0x0000005aad837220 */ /* 0x000fe20000410000 */
[----:B------:R-:W-:Y:S01]  /*3360*/  PRMT R90, R158, 0x7632, R90 ;  /* 0x000076329e5a7816 */ /* 0x000fe2000000005a */
[-C--:B------:R-:W-:Y:S01]  /*3370*/  FFMA.FTZ R129, R187, R160.reuse, R161 ;  /* 0x000000a0bb817223 */ /* 0x080fe200000100a1 */
[----:B------:R-:W-:Y:S01]  /*3380*/  FADD.FTZ R130, R188, -R89 ;  /* 0x80000059bc827221 */ /* 0x000fe20000010000 */
[-C--:B------:R-:W-:Y:S01]  /*3390*/  FMUL.FTZ R166, R131, R171.reuse ;  /* 0x000000ab83a67220 */ /* 0x080fe20000410000 */
[----:B------:R-:W-:Y:S01]  /*33a0*/  SHF.L.U32 R163, R90, 0x10, RZ ;  /* 0x000000105aa37819 */ /* 0x000fe200000006ff */
[----:B------:R-:W-:Y:S01]  /*33b0*/  FFMA.FTZ R89, R179, R160, R161 ;  /* 0x000000a0b3597223 */ /* 0x000fe200000100a1 */
[----:B------:R-:W-:Y:S01]  /*33c0*/  FADD.FTZ R162, R189, -R162 ;  /* 0x800000a2bda27221 */ /* 0x000fe20000010000 */
[----:B------:R-:W-:Y:S01]  /*33d0*/  FFMA.FTZ R127, R166, R88, R127 ;  /* 0x00000058a67f7223 */ /* 0x000fe2000001007f */
[----:B------:R-:W-:Y:S01]  /*33e0*/  PRMT R88, R157, 0x7632, R88 ;  /* 0x000076329d587816 */ /* 0x000fe20000000058 */
[----:B------:R-:W-:Y:S01]  /*33f0*/  FADD.FTZ R90, R182, -R91 ;  /* 0x8000005bb65a7221 */ /* 0x000fe20000010000 */
[----:B------:R-:W-:Y:S01]  /*3400*/  FFMA.FTZ R160, R176, R160, R161 ;  /* 0x000000a0b0a07223 */ /* 0x000fe200000100a1 */
[----:B------:R-:W-:Y:S01]  /*3410*/  SHF.L.U32 R161, R158, 0x10, RZ ;  /* 0x000000109ea17819 */ /* 0x000fe200000006ff */
[----:B------:R-:W-:Y:S01]  /*3420*/  FMUL.FTZ R130, R173, R130 ;  /* 0x00000082ad827220 */ /* 0x000fe20000410000 */
[----:B------:R-:W-:Y:S01]  /*3430*/  SHF.L.U32 R165, R88, 0x10, RZ ;  /* 0x0000001058a57819 */ /* 0x000fe200000006ff */
[----:B------:R-:W-:Y:S01]  /*3440*/  FADD.FTZ R88, R185, -R128 ;  /* 0x80000080b9587221 */ /* 0x000fe20000010000 */
[----:B------:R-:W-:Y:S01]  /*3450*/  FADD.FTZ R158, R184, -R129 ;  /* 0x80000081b89e7221 */ /* 0x000fe20000010000 */
[----:B------:R-:W-:Y:S01]  /*3460*/  FMUL.FTZ R129, R173, R162 ;  /* 0x000000a2ad817220 */ /* 0x000fe20000410000 */
[----:B------:R-:W-:Y:S01]  /*3470*/  SHF.L.U32 R159, R159, 0x10, RZ ;  /* 0x000000109f9f7819 */ /* 0x000fe200000006ff */
[C---:B------:R-:W-:Y:S01]  /*3480*/  FMUL.FTZ R91, R173.reuse, R88 ;  /* 0x00000058ad5b7220 */ /* 0x040fe20000410000 */
[-C--:B------:R-:W-:Y:S01]  /*3490*/  FMUL.FTZ R167, R130, R171.reuse ;  /* 0x000000ab82a77220 */ /* 0x080fe20000410000 */
[----:B------:R-:W-:Y:S01]  /*34a0*/  FMUL.FTZ R128, R173, R158 ;  /* 0x0000009ead807220 */ /* 0x000fe20000410000 */
[----:B------:R-:W-:Y:S01]  /*34b0*/  SHF.L.U32 R88, R58, 0x10, RZ ;  /* 0x000000103a587819 */ /* 0x000fe200000006ff */
[----:B------:R-:W-:Y:S01]  /*34c0*/  FMUL.FTZ R162, R91, R171 ;  /* 0x000000ab5ba27220 */ /* 0x000fe20000410000 */
[----:B------:R-:W-:Y:S01]  /*34d0*/  FFMA.FTZ R126, R167, R159, R126 ;  /* 0x0000009fa77e7223 */ /* 0x000fe2000001007e */
[----:B------:R-:W-:Y:S01]  /*34e0*/  FMUL.FTZ R159, R128, R171 ;  /* 0x000000ab809f7220 */ /* 0x000fe20000410000 */
[----:B------:R-:W-:Y:S01]  /*34f0*/  FMUL.FTZ R90, R173, R90 ;  /* 0x0000005aad5a7220 */ /* 0x000fe20000410000 */
[----:B------:R-:W-:Y:S01]  /*3500*/  FFMA.FTZ R165, R162, R165, R123 ;  /* 0x000000a5a2a57223 */ /* 0x000fe2000001007b */
[----:B------:R-:W-:Y:S01]  /*3510*/  SHF.L.U32 R123, R9, 0x10, RZ ;  /* 0x00000010097b7819 */ /* 0x000fe200000006ff */
[----:B------:R-:W-:Y:S01]  /*3520*/  FADD.FTZ R160, R181, -R160 ;  /* 0x800000a0b5a07221 */ /* 0x000fe20000010000 */
[----:B------:R-:W-:Y:S01]  /*3530*/  SHF.L.U32 R158, R59, 0x10, RZ ;  /* 0x000000103b9e7819 */ /* 0x000fe200000006ff */
[----:B------:R-:W-:Y:S01]  /*3540*/  FMUL.FTZ R220, R129, R171 ;  /* 0x000000ab81dc7220 */ /* 0x000fe20000410000 */
[----:B------:R-:W-:Y:S01]  /*3550*/  SHF.L.U32 R164, R157, 0x10, RZ ;  /* 0x000000109da47819 */ /* 0x000fe200000006ff */
[----:B------:R-:W-:Y:S01]  /*3560*/  FMUL.FTZ R223, R166, R123 ;  /* 0x0000007ba6df7220 */ /* 0x000fe20000410000 */
[----:B------:R-:W-:Y:S01]  /*3570*/  FMUL.FTZ R166, R159, R88 ;  /* 0x000000589fa67220 */ /* 0x000fe20000410000 */
[----:B------:R-:W-:Y:S01]  /*3580*/  FMUL.FTZ R157, R90, R171 ;  /* 0x000000ab5a9d7220 */ /* 0x000fe20000410000 */
[----:B------:R-:W-:Y:S01]  /*3590*/  FADD.FTZ R88, R178, -R89 ;  /* 0x80000059b2587221 */ /* 0x000fe20000010000 */
[----:B------:R-:W-:Y:S01]  /*35a0*/  FMUL.FTZ R222, R167, R158 ;  /* 0x0000009ea7de7220 */ /* 0x000fe20000410000 */
[----:B------:R-:W-:Y:S01]  /*35b0*/  SHF.L.U32 R123, R8, 0x10, RZ ;  /* 0x00000010087b7819 */ /* 0x000fe200000006ff */
[--C-:B------:R-:W-:Y:S01]  /*35c0*/  FFMA.FTZ R164, R157, R164, R122.reuse ;  /* 0x000000a49da47223 */ /* 0x100fe2000001007a */
[----:B------:R-:W-:Y:S01]  /*35d0*/  SHF.L.U32 R158, R57, 0x10, RZ ;  /* 0x00000010399e7819 */ /* 0x000fe200000006ff */
[----:B------:R-:W-:Y:S01]  /*35e0*/  FMUL.FTZ R88, R173, R88 ;  /* 0x00000058ad587220 */ /* 0x000fe20000410000 */
[C---:B------:R-:W-:Y:S01]  /*35f0*/  PRMT R122, R156.reuse, 0x7632, R122 ;  /* 0x000076329c7a7816 */ /* 0x040fe2000000007a */
[----:B------:R-:W-:Y:S01]  /*3600*/  FFMA.FTZ R124, R159, R161, R124 ;  /* 0x000000a19f7c7223 */ /* 0x000fe2000001007c */
[----:B------:R-:W-:Y:S01]  /*3610*/  FMUL.FTZ R89, R173, R160 ;  /* 0x000000a0ad597220 */ /* 0x000fe20000410000 */
[----:B------:R-:W-:Y:S01]  /*3620*/  SHF.L.U32 R156, R156, 0x10, RZ ;  /* 0x000000109c9c7819 */ /* 0x000fe200000006ff */
[C---:B------:R-:W-:Y:S01]  /*3630*/  FMUL.FTZ R167, R220.reuse, R123 ;  /* 0x0000007bdca77220 */ /* 0x040fe20000410000 */
[----:B------:R-:W-:Y:S01]  /*3640*/  FMUL.FTZ R161, R157, R158 ;  /* 0x0000009e9da17220 */ /* 0x000fe20000410000 */
[----:B------:R-:W-:Y:S01]  /*3650*/  FFMA.FTZ R125, R220, R163, R125 ;  /* 0x000000a3dc7d7223 */ /* 0x000fe2000001007d */
[----:B------:R-:W-:Y:S01]  /*3660*/  SHF.L.U32 R158, R56, 0x10, RZ ;  /* 0x00000010389e7819 */ /* 0x000fe200000006ff */
[----:B------:R-:W-:Y:S01]  /*3670*/  FMUL.FTZ R123, R88, R171 ;  /* 0x000000ab587b7220 */ /* 0x000fe20000410000 */
[----:B------:R-:W-:-:S02]  /*3680*/  SHF.L.U32 R163, R7, 0x10, RZ ;  /* 0x0000001007a37819 */ /* 0x000fc400000006ff */
[----:B------:R-:W-:Y:S02]  /*3690*/  SHF.L.U32 R159, R6, 0x10, RZ ;  /* 0x00000010069f7819 */ /* 0x000fe400000006ff */
[----:B------:R-:W-:Y:S01]  /*36a0*/  SHF.L.U32 R157, R122, 0x10, RZ ;  /* 0x000000107a9d7819 */ /* 0x000fe200000006ff */
[----:B------:R-:W-:Y:S01]  /*36b0*/  FMUL.FTZ R122, R89, R171 ;  /* 0x000000ab597a7220 */ /* 0x000fe20000410000 */
[C---:B------:R-:W-:Y:S01]  /*36c0*/  FFMA.FTZ R171, R123.reuse, R156, R120 ;  /* 0x0000009c7bab7223 */ /* 0x040fe20000010078 */
[----:B------:R-:W-:Y:S01]  /*36d0*/  FMUL.FTZ R156, R123, R158 ;  /* 0x0000009e7b9c7220 */ /* 0x000fe20000410000 */
[----:B------:R-:W-:Y:S01]  /*36e0*/  FMUL.FTZ R162, R162, R163 ;  /* 0x000000a3a2a27220 */ /* 0x000fe20000410000 */
[C---:B------:R-:W-:Y:S01]  /*36f0*/  FMUL.FTZ R123, R122.reuse, R159 ;  /* 0x0000009f7a7b7220 */ /* 0x040fe20000410000 */
[----:B------:R-:W-:Y:S01]  /*3700*/  FFMA.FTZ R173, R122, R157, R121 ;  /* 0x0000009d7aad7223 */ /* 0x000fe20000010079 */
[----:B------:R-:W-:Y:S02]  /*3710*/  F2FP.BF16.F32.PACK_AB R159, R223, R222 ;  /* 0x000000dedf9f723e */ /* 0x000fe400000010ff */
[----:B------:R-:W-:-:S02]  /*3720*/  F2FP.BF16.F32.PACK_AB R158, R167, R166 ;  /* 0x000000a6a79e723e */ /* 0x000fc400000010ff */
[----:B------:R-:W-:Y:S02]  /*3730*/  F2FP.BF16.F32.PACK_AB R157, R162, R161 ;  /* 0x000000a1a29d723e */ /* 0x000fe400000010ff */
[----:B------:R-:W-:Y:S01]  /*3740*/  F2FP.BF16.F32.PACK_AB R156, R123, R156 ;  /* 0x0000009c7b9c723e */ /* 0x000fe200000010ff */
[----:B------:R-:W-:Y:S06]  /*3750*/  BRA `(.L_x_4034) ;  /* 0x0000000400207947 */ /* 0x000fec0003800000 */
.L_x_4033:
[-CC-:B------:R-:W-:Y:S01]  /*3760*/  FFMA.FTZ R220, R190, R160.reuse, R161.reuse ;  /* 0x000000a0bedc7223 */ /* 0x180fe200000100a1 */
[-CC-:B------:R-:W-:Y:S01]  /*3770*/  FFMA.FTZ R167, R179, R160.reuse, R161.reuse ;  /* 0x000000a0b3a77223 */ /* 0x180fe200000100a1 */
[-CC-:B------:R-:W-:Y:S01]  /*3780*/  FFMA.FTZ R227, R191, R160.reuse, R161.reuse ;  /* 0x000000a0bfe37223 */ /* 0x180fe200000100a1 */
[-CC-:B------:R-:W-:Y:S01]  /*3790*/  FFMA.FTZ R225, R187, R160.reuse, R161.reuse ;  /* 0x000000a0bbe17223 */ /* 0x180fe200000100a1 */
[-CC-:B------:R-:W-:Y:S01]  /*37a0*/  FFMA.FTZ R164, R186, R160.reuse, R161.reuse ;  /* 0x000000a0baa47223 */ /* 0x180fe200000100a1 */
[-CC-:B------:R-:W-:Y:S01]  /*37b0*/  FFMA.FTZ R223, R183, R160.reuse, R161.reuse ;  /* 0x000000a0b7df7223 */ /* 0x180fe200000100a1 */
[-CC-:B------:R-:W-:Y:S01]  /*37c0*/  FFMA.FTZ R166, R180, R160.reuse, R161.reuse ;  /* 0x000000a0b4a67223 */ /* 0x180fe200000100a1 */
[----:B0-----:R-:W-:Y:S01]  /*37d0*/  FFMA.FTZ R162, R176, R160, R161 ;  /* 0x000000a0b0a27223 */ /* 0x001fe200000100a1 */
        /* <DEDUP_REMOVED lines=24> */
[----:B------:R-:W-:Y:S01]  /*3960*/  FMUL.FTZ R162, R173, R162 ;  /* 0x000000a2ada27220 */ /* 0x000fe20000410000 */
[-C--:B------:R-:W-:Y:S01]  /*3970*/  FMUL.FTZ R223, R220, R171.reuse ;  /* 0x000000abdcdf7220 */ /* 0x080fe20000410000 */
[----:B------:R-:W-:Y:S01]  /*3980*/  SHF.L.U32 R156, R58, 0x10, RZ ;  /* 0x000000103a9c7819 */ /* 0x000fe200000006ff */
[-C--:B------:R-:W-:Y:S01]  /*3990*/  FMUL.FTZ R225, R224, R171.reuse ;  /* 0x000000abe0e17220 */ /* 0x080fe20000410000 */
[-C--:B------:R-:W-:Y:S01]  /*39a0*/  FMUL.FTZ R173, R164, R171.reuse ;  /* 0x000000aba4ad7220 */ /* 0x080fe20000410000 */
[----:B------:R-:W-:Y:S01]  /*39b0*/  SHF.L.U32 R160, R160, 0x10, RZ ;  /* 0x00000010a0a07819 */ /* 0x000fe200000006ff */
[----:B------:R-:W-:Y:S01]  /*39c0*/  FMUL.FTZ R166, R166, R171 ;  /* 0x000000aba6a67220 */ /* 0x000fe20000410000 */
[----:B------:R-:W-:Y:S01]  /*39d0*/  FFMA.FTZ R124, R223, R163, R124 ;  /* 0x000000a3df7c7223 */ /* 0x000fe2000001007c */
[----:B------:R-:W-:Y:S01]  /*39e0*/  FFMA.FTZ R126, R225, R165, R126 ;  /* 0x000000a5e17e7223 */ /* 0x000fe2000001007e */
[----:B------:R-:W-:Y:S01]  /*39f0*/  SHF.L.U32 R161, R161, 0x10, RZ ;  /* 0x00000010a1a17819 */ /* 0x000fe200000006ff */
[----:B------:R-:W-:Y:S01]  /*3a00*/  FMUL.FTZ R223, R223, R156 ;  /* 0x0000009cdfdf7220 */ /* 0x000fe20000410000 */
[----:B------:R-:W-:Y:S01]  /*3a10*/  FFMA.FTZ R164, R173, R159, R122 ;  /* 0x0000009fada47223 */ /* 0x000fe2000001007a */
[----:B------:R-:W-:Y:S01]  /*3a20*/  SHF.L.U32 R228, R59, 0x10, RZ ;  /* 0x000000103be47819 */ /* 0x000fe200000006ff */
[-C--:B------:R-:W-:Y:S01]  /*3a30*/  FMUL.FTZ R230, R230, R171.reuse ;  /* 0x000000abe6e67220 */ /* 0x080fe20000410000 */
[-C--:B------:R-:W-:Y:S01]  /*3a40*/  FMUL.FTZ R222, R222, R171.reuse ;  /* 0x000000abdede7220 */ /* 0x080fe20000410000 */
[----:B------:R-:W-:Y:S01]  /*3a50*/  FMUL.FTZ R162, R162, R171 ;  /* 0x000000aba2a27220 */ /* 0x000fe20000410000 */
        /* <DEDUP_REMOVED lines=15> */
[C---:B------:R-:W-:Y:S01]  /*3b50*/  FMUL.FTZ R122, R167.reuse, R122 ;  /* 0x0000007aa77a7220 */ /* 0x040fe20000410000 */
        /* <DEDUP_REMOVED lines=8> */
.L_x_4034:
        /* <DEDUP_REMOVED lines=11> */
[----:B------:R-:W-:Y:S05]  /*3c90*/  BRA `(.L_x_4032) ;  /* 0x0000001c00a47947 */ /* 0x000fea0003800000 */
.L_x_4023:
        /* <DEDUP_REMOVED lines=9> */
[-CC-:B------:R-:W-:Y:S01]  /*3d30*/  FFMA.FTZ R167, R206, R160.reuse, R161.reuse ;  /* 0x000000a0cea77223 */ /* 0x180fe200000100a1 */
[----:B0-----:R-:W-:Y:S01]  /*3d40*/  FFMA.FTZ R162, R213, R160, R161 ;  /* 0x000000a0d5a27223 */ /* 0x001fe200000100a1 */
[----:B-----5:R-:W-:Y:S01]  /*3d50*/  SHF.L.U32 R165, R159, 0x10, RZ ;  /* 0x000000109fa57819 */ /* 0x020fe200000006ff */
[----:B------:R-:W-:Y:S01]  /*3d60*/  FADD.FTZ R164, R207, -R164 ;  /* 0x800000a4cfa47221 */ /* 0x000fe20000010000 */
[----:B------:R-:W-:Y:S01]  /*3d70*/  FADD.FTZ R166, R204, -R167 ;  /* 0x800000a7cca67221 */ /* 0x000fe20000010000 */
[----:B------:R-:W-:Y:S01]  /*3d80*/  FADD.FTZ R167, R211, -R162 ;  /* 0x800000a2d3a77221 */ /* 0x000fe20000010000 */
[----:B------:R-:W-:Y:S01]  /*3d90*/  PRMT R163, R159, 0x7632, R163 ;  /* 0x000076329fa37816 */ /* 0x000fe200000000a3 */
[C---:B------:R-:W-:Y:S01]  /*3da0*/  FFMA.FTZ R164, R173.reuse, R164, R138 ;  /* 0x000000a4ada47223 */ /* 0x040fe2000001008a */
[C---:B------:R-:W-:Y:S01]  /*3db0*/  FFMA.FTZ R166, R173.reuse, R166, R139 ;  /* 0x000000a6ada67223 */ /* 0x040fe2000001008b */
[----:B------:R-:W-:Y:S01]  /*3dc0*/  FFMA.FTZ R162, R173, R167, R136 ;  /* 0x000000a7ada27223 */ /* 0x000fe20000010088 */
[----:B------:R-:W-:Y:S01]  /*3dd0*/  SHF.L.U32 R159, R158, 0x10, RZ ;  /* 0x000000109e9f7819 */ /* 0x000fe200000006ff */
[-C--:B------:R-:W-:Y:S01]  /*3de0*/  FMUL.FTZ R167, R164, R171.reuse ;  /* 0x000000aba4a77220 */ /* 0x080fe20000410000 */
[----:B------:R-:W-:Y:S01]  /*3df0*/  PRMT R164, R158, 0x7632, R164 ;  /* 0x000076329ea47816 */ /* 0x000fe200000000a4 */
[-CC-:B------:R-:W-:Y:S01]  /*3e00*/  FFMA.FTZ R158, R217, R160.reuse, R161.reuse ;  /* 0x000000a0d99e7223 */ /* 0x180fe200000100a1 */
[----:B------:R-:W-:Y:S01]  /*3e10*/  FMUL.FTZ R224, R166, R171 ;  /* 0x000000aba6e07220 */ /* 0x000fe20000410000 */
[----:B------:R-:W-:Y:S01]  /*3e20*/  FFMA.FTZ R110, R167, R165, R110 ;  /* 0x000000a5a76e7223 */ /* 0x000fe2000001006e */
[-CC-:B------:R-:W-:Y:S01]  /*3e30*/  FFMA.FTZ R165, R210, R160.reuse, R161.reuse ;  /* 0x000000a0d2a57223 */ /* 0x180fe200000100a1 */
[----:B------:R-:W-:Y:S01]  /*3e40*/  SHF.L.U32 R220, R163, 0x10, RZ ;  /* 0x00000010a3dc7819 */ /* 0x000fe200000006ff */
[----:B------:R-:W-:Y:S01]  /*3e50*/  FFMA.FTZ R223, R214, R160, R161 ;  /* 0x000000a0d6df7223 */ /* 0x000fe200000100a1 */
[----:B------:R-:W-:Y:S01]  /*3e60*/  FMUL.FTZ R163, R162, R171 ;  /* 0x000000aba2a37220 */ /* 0x000fe20000410000 */
[----:B------:R-:W-:Y:S01]  /*3e70*/  FADD.FTZ R166, R208, -R165 ;  /* 0x800000a5d0a67221 */ /* 0x000fe20000010000 */
[----:B------:R-:W-:Y:S01]  /*3e80*/  FADD.FTZ R165, R215, -R158 ;  /* 0x8000009ed7a57221 */ /* 0x000fe20000010000 */
[----:B------:R-:W-:Y:S01]  /*3e90*/  FFMA.FTZ R111, R224, R220, R111 ;  /* 0x000000dce06f7223 */ /* 0x000fe2000001006f */
[----:B------:R-:W-:Y:S01]  /*3ea0*/  FADD.FTZ R220, R212, -R223 ;  /* 0x800000dfd4dc7221 */ /* 0x000fe20000010000 */
[----:B------:R-:W-:Y:S01]  /*3eb0*/  FFMA.FTZ R108, R163, R159, R108 ;  /* 0x0000009fa36c7223 */ /* 0x000fe2000001006c */
[----:B------:R-:W-:Y:S01]  /*3ec0*/  FFMA.FTZ R158, R173, R165, R134 ;  /* 0x000000a5ad9e7223 */ /* 0x000fe20000010086 */
[----:B------:R-:W-:Y:S01]  /*3ed0*/  PRMT R159, R157, 0x7632, R159 ;  /* 0x000076329d9f7816 */ /* 0x000fe2000000009f */
[----:B------:R-:W-:Y:S01]  /*3ee0*/  FFMA.FTZ R166, R173, R166, R137 ;  /* 0x000000a6ada67223 */ /* 0x000fe20000010089 */
[----:B------:R-:W-:Y:S01]  /*3ef0*/  SHF.L.U32 R162, R157, 0x10, RZ ;  /* 0x000000109da27819 */ /* 0x000fe200000006ff */
[-C--:B------:R-:W-:Y:S01]  /*3f00*/  FMUL.FTZ R157, R158, R171.reuse ;  /* 0x000000ab9e9d7220 */ /* 0x080fe20000410000 */
[----:B------:R-:W-:Y:S01]  /*3f10*/  SHF.L.U32 R165, R164, 0x10, RZ ;  /* 0x00000010a4a57819 */ /* 0x000fe200000006ff */
[----:B------:R-:W-:Y:S01]  /*3f20*/  FFMA.FTZ R164, R173, R220, R135 ;  /* 0x000000dcada47223 */ /* 0x000fe20000010087 */
[-C--:B------:R-:W-:Y:S01]  /*3f30*/  FMUL.FTZ R220, R166, R171.reuse ;  /* 0x000000aba6dc7220 */ /* 0x080fe20000410000 */
[----:B------:R-:W-:Y:S01]  /*3f40*/  SHF.L.U32 R159, R159, 0x10, RZ ;  /* 0x000000109f9f7819 */ /* 0x000fe200000006ff */
[----:B------:R-:W-:Y:S01]  /*3f50*/  FFMA.FTZ R106, R157, R162, R106 ;  /* 0x000000a29d6a7223 */ /* 0x000fe2000001006a */
[----:B------:R-:W-:Y:S01]  /*3f60*/  SHF.L.U32 R222, R43, 0x10, RZ ;  /* 0x000000102bde7819 */ /* 0x000fe200000006ff */
[----:B------:R-:W-:Y:S01]  /*3f70*/  FMUL.FTZ R166, R164, R171 ;  /* 0x000000aba4a67220 */ /* 0x000fe20000410000 */
[----:B------:R-:W-:Y:S01]  /*3f80*/  SHF.L.U32 R162, R42, 0x10, RZ ;  /* 0x000000102aa27819 */ /* 0x000fe200000006ff */
[----:B------:R-:W-:Y:S01]  /*3f90*/  FFMA.FTZ R109, R220, R165, R109 ;  /* 0x000000a5dc6d7223 */ /* 0x000fe2000001006d */
[----:B------:R-:W-:Y:S01]  /*3fa0*/  PRMT R158, R156, 0x7632, R158 ;  /* 0x000076329c9e7816 */ /* 0x000fe2000000009e */
[----:B------:R-:W-:Y:S01]  /*3fb0*/  FFMA.FTZ R107, R166, R159, R107 ;  /* 0x0000009fa66b7223 */ /* 0x000fe2000001006b */
[----:B------:R-:W-:Y:S01]  /*3fc0*/  FMUL.FTZ R222, R222, R167 ;  /* 0x000000a7dede7220 */ /* 0x000fe20000410000 */
[----:B------:R-:W-:Y:S01]  /*3fd0*/  SHF.L.U32 R159, R156, 0x10, RZ ;  /* 0x000000109c9f7819 */ /* 0x000fe200000006ff */
[----:B------:R-:W-:Y:S01]  /*3fe0*/  FMUL.FTZ R167, R162, R163 ;  /* 0x000000a3a2a77220 */ /* 0x000fe20000410000 */
[-CC-:B------:R-:W-:Y:S01]  /*3ff0*/  FFMA.FTZ R156, R221, R160.reuse, R161.reuse ;  /* 0x000000a0dd9c7223 */ /* 0x180fe200000100a1 */
[----:B------:R-:W-:Y:S01]  /*4000*/  FFMA.FTZ R163, R218, R160, R161 ;  /* 0x000000a0daa37223 */ /* 0x000fe200000100a1 */
[----:B------:R-:W-:-:S02]  /*4010*/  SHF.L.U32 R223, R25, 0x10, RZ ;  /* 0x0000001019df7819 */ /* 0x000fc400000006ff */
[----:B------:R-:W-:Y:S01]  /*4020*/  FADD.FTZ R156, R219, -R156 ;  /* 0x8000009cdb9c7221 */ /* 0x000fe20000010000 */
[----:B------:R-:W-:Y:S01]  /*4030*/  FADD.FTZ R162, R216, -R163 ;  /* 0x800000a3d8a27221 */ /* 0x000fe20000010000 */
[----:B------:R-:W-:Y:S01]  /*4040*/  SHF.L.U32 R165, R24, 0x10, RZ ;  /* 0x0000001018a57819 */ /* 0x000fe200000006ff */
[----:B------:R-:W-:Y:S01]  /*4050*/  FMUL.FTZ R223, R223, R224 ;  /* 0x000000e0dfdf7220 */ /* 0x000fe20000410000 */
[----:B------:R-:W-:Y:S01]  /*4060*/  SHF.L.U32 R164, R41, 0x10, RZ ;  /* 0x0000001029a47819 */ /* 0x000fe200000006ff */
[C---:B------:R-:W-:Y:S01]  /*4070*/  FFMA.FTZ R156, R173.reuse, R156, R132 ;  /* 0x0000009cad9c7223 */ /* 0x040fe20000010084 */
[----:B------:R-:W-:Y:S01]  /*4080*/  FFMA.FTZ R162, R173, R162, R133 ;  /* 0x000000a2ada27223 */ /* 0x000fe20000010085 */
        /* <DEDUP_REMOVED lines=18> */
.L_x_4037:
[-CC-:B------:R-:W-:Y:S01]  /*41b0*/  FFMA.FTZ R89, R206, R160.reuse, R161.reuse ;  /* 0x000000a0ce597223 */ /* 0x180fe200000100a1 */
[-CC-:B------:R-:W-:Y:S01]  /*41c0*/  FFMA.FTZ R88, R213, R160.reuse, R161.reuse ;  /* 0x000000a0d5587223 */ /* 0x180fe200000100a1 */
[----:B------:R-:W-:Y:S01]  /*41d0*/  FFMA.FTZ R90, R209, R160, R161 ;  /* 0x000000a0d15a7223 */ /* 0x000fe200000100a1 */
[----:B-----5:R-:W-:Y:S01]  /*41e0*/  PRMT R91, R159, 0x7632, R91 ;  /* 0x000076329f5b7816 */ /* 0x020fe2000000005b */
[----:B------:R-:W-:Y:S01]  /*41f0*/  FADD.FTZ R128, R204, -R89 ;  /* 0x80000059cc807221 */ /* 0x000fe20000010000 */
[----:B------:R-:W-:Y:S01]  /*4200*/  FADD.FTZ R89, R211, -R88 ;  /* 0x80000058d3597221 */ /* 0x000fe20000010000 */
[----:B------:R-:W-:Y:S01]  /*4210*/  SHF.L.U32 R129, R159, 0x10, RZ ;  /* 0x000000109f817819 */ /* 0x000fe200000006ff */
[----:B------:R-:W-:Y:S01]  /*4220*/  FADD.FTZ R90, R207, -R90 ;  /* 0x8000005acf5a7221 */ /* 0x000fe20000010000 */
[C---:B------:R-:W-:Y:S01]  /*4230*/  FFMA.FTZ R131, R173.reuse, R128, R139 ;  /* 0x00000080ad837223 */ /* 0x040fe2000001008b */
[C---:B------:R-:W-:Y:S01]  /*4240*/  FFMA.FTZ R128, R173.reuse, R89, R136 ;  /* 0x00000059ad807223 */ /* 0x040fe20000010088 */
[----:B------:R-:W-:Y:S01]  /*4250*/  SHF.L.U32 R88, R158, 0x10, RZ ;  /* 0x000000109e587819 */ /* 0x000fe200000006ff */
[----:B------:R-:W-:Y:S01]  /*4260*/  FFMA.FTZ R130, R173, R90, R138 ;  /* 0x0000005aad827223 */ /* 0x000fe2000001008a */
[----:B------:R-:W-:Y:S01]  /*4270*/  FFMA.FTZ R89, R210, R160, R161 ;  /* 0x000000a0d2597223 */ /* 0x000fe200000100a1 */
[-C--:B------:R-:W-:Y:S01]  /*4280*/  FMUL.FTZ R159, R128, R171.reuse ;  /* 0x000000ab809f7220 */ /* 0x080fe20000410000 */
[----:B------:R-:W-:Y:S01]  /*4290*/  SHF.L.U32 R91, R91, 0x10, RZ ;  /* 0x000000105b5b7819 */ /* 0x000fe200000006ff */
[----:B------:R-:W-:Y:S01]  /*42a0*/  FMUL.FTZ R165, R130, R171 ;  /* 0x000000ab82a57220 */ /* 0x000fe20000410000 */
[----:B------:R-:W-:Y:S01]  /*42b0*/  FADD.FTZ R90, R208, -R89 ;  /* 0x80000059d05a7221 */ /* 0x000fe20000010000 */
[----:B------:R-:W-:Y:S01]  /*42c0*/  FFMA.FTZ R108, R159, R88, R108 ;  /* 0x000000589f6c7223 */ /* 0x000fe2000001006c */
[----:B------:R-:W-:Y:S01]  /*42d0*/  FFMA.FTZ R88, R217, R160, R161 ;  /* 0x000000a0d9587223 */ /* 0x000fe200000100a1 */
[----:B------:R-:W-:Y:S01]  /*42e0*/  FFMA.FTZ R110, R165, R129, R110 ;  /* 0x00000081a56e7223 */ /* 0x000fe2000001006e */
[----:B------:R-:W-:Y:S01]  /*42f0*/  FFMA.FTZ R129, R173, R90, R137 ;  /* 0x0000005aad817223 */ /* 0x000fe20000010089 */
[-C--:B------:R-:W-:Y:S01]  /*4300*/  FMUL.FTZ R220, R131, R171.reuse ;  /* 0x000000ab83dc7220 */ /* 0x080fe20000410000 */
[----:B------:R-:W-:Y:S01]  /*4310*/  FADD.FTZ R89, R215, -R88 ;  /* 0x80000058d7597221 */ /* 0x000fe20000010000 */
[----:B0-----:R-:W-:Y:S01]  /*4320*/  PRMT R163, R158, 0x7632, R163 ;  /* 0x000076329ea37816 */ /* 0x001fe200000000a3 */
[----:B------:R-:W-:Y:S01]  /*4330*/  FMUL.FTZ R222, R129, R171 ;  /* 0x000000ab81de7220 */ /* 0x000fe20000410000 */
[----:B------:R-:W-:Y:S01]  /*4340*/  PRMT R158, R157, 0x7632, R158 ;  /* 0x000076329d9e7816 */ /* 0x000fe2000000009e */
[----:B------:R-:W-:Y:S01]  /*4350*/  FFMA.FTZ R90, R173, R89, R134 ;  /* 0x00000059ad5a7223 */ /* 0x000fe20000010086 */
[----:B------:R-:W-:Y:S01]  /*4360*/  SHF.L.U32 R88, R157, 0x10, RZ ;  /* 0x000000109d587819 */ /* 0x000fe200000006ff */
[----:B------:R-:W-:Y:S01]  /*4370*/  FFMA.FTZ R111, R220, R91, R111 ;  /* 0x0000005bdc6f7223 */ /* 0x000fe2000001006f */
[----:B------:R-:W-:Y:S01]  /*4380*/  FFMA.FTZ R91, R214, R160, R161 ;  /* 0x000000a0d65b7223 */ /* 0x000fe200000100a1 */
[----:B------:R-:W-:Y:S01]  /*4390*/  FMUL.FTZ R157, R90, R171 ;  /* 0x000000ab5a9d7220 */ /* 0x000fe20000410000 */
[----:B------:R-:W-:-:S02]  /*43a0*/  SHF.L.U32 R89, R25, 0x10, RZ ;  /* 0x0000001019597819 */ /* 0x000fc400000006ff */
[----:B------:R-:W-:Y:S01]  /*43b0*/  FADD.FTZ R162, R212, -R91 ;  /* 0x8000005bd4a27221 */ /* 0x000fe20000010000 */
[----:B------:R-:W-:Y:S01]  /*43c0*/  FFMA.FTZ R106, R157, R88, R106 ;  /* 0x000000589d6a7223 */ /* 0x000fe2000001006a */
[----:B------:R-:W-:Y:S01]  /*43d0*/  SHF.L.U32 R88, R43, 0x10, RZ ;  /* 0x000000102b587819 */ /* 0x000fe200000006ff */
[----:B------:R-:W-:Y:S01]  /*43e0*/  FMUL.FTZ R225, R89, R220 ;  /* 0x000000dc59e17220 */ /* 0x000fe20000410000 */
[----:B------:R-:W-:Y:S01]  /*43f0*/  FFMA.FTZ R91, R173, R162, R135 ;  /* 0x000000a2ad5b7223 */ /* 0x000fe20000010087 */
[----:B------:R-:W-:Y:S01]  /*4400*/  SHF.L.U32 R164, R42, 0x10, RZ ;  /* 0x000000102aa47819 */ /* 0x000fe200000006ff */
[-CC-:B------:R-:W-:Y:S01]  /*4410*/  FFMA.FTZ R89, R218, R160.reuse, R161.reuse ;  /* 0x000000a0da597223 */ /* 0x180fe200000100a1 */
[----:B------:R-:W-:Y:S01]  /*4420*/  FMUL.FTZ R224, R88, R165 ;  /* 0x000000a558e07220 */ /* 0x000fe20000410000 */
[----:B------:R-:W-:Y:S01]  /*4430*/  SHF.L.U32 R163, R163, 0x10, RZ ;  /* 0x00000010a3a37819 */ /* 0x000fe200000006ff */
        /* <DEDUP_REMOVED lines=10> */
[C---:B------:R-:W-:Y:S01]  /*44e0*/  FFMA.FTZ R88, R173.reuse, R88, R132 ;  /* 0x00000058ad587223 */ /* 0x040fe20000010084 */
[C---:B------:R-:W-:Y:S01]  /*44f0*/  PRMT R158, R156.reuse, 0x7632, R158 ;  /* 0x000076329c9e7816 */ /* 0x040fe2000000009e */
[----:B------:R-:W-:Y:S01]  /*4500*/  FFMA.FTZ R89, R173, R164, R133 ;  /* 0x000000a4ad597223 */ /* 0x000fe20000010085 */
        /* <DEDUP_REMOVED lines=12> */
[----:B------:R-:W-:Y:S01]  /*45d0*/  FMUL.FTZ R163, R163, R158 ;  /* 0x0000009ea3a37220 */ /* 0x000fe20000410000 */
[----:B------:R-:W-:Y:S01]  /*45e0*/  FFMA.FTZ R105, R158, R159, R105 ;  /* 0x0000009f9e697223 */ /* 0x000fe20000010069 */
[----:B------:R-:W-:Y:S02]  /*45f0*/  F2FP.BF16.F32.PACK_AB R159, R225, R224 ;  /* 0x000000e0e19f723e */ /* 0x000fe400000010ff */
[----:B------:R-:W-:-:S02]  /*4600*/  F2FP.BF16.F32.PACK_AB R158, R223, R220 ;  /* 0x000000dcdf9e723e */ /* 0x000fc400000010ff */
[----:B------:R-:W-:Y:S02]  /*4610*/  F2FP.BF16.F32.PACK_AB R157, R166, R165 ;  /* 0x000000a5a69d723e */ /* 0x000fe400000010ff */
[----:B------:R-:W-:-:S07]  /*4620*/  F2FP.BF16.F32.PACK_AB R156, R163, R156 ;  /* 0x0000009ca39c723e */ /* 0x000fce00000010ff */
.L_x_4038:
        /* <DEDUP_REMOVED lines=8> */
[----:B------:R1:W-:Y:S04]  /*46b0*/  @P1 STG.E.128 desc[UR6][R164.64+0x10], R128 ;  /* 0x00001080a4001986 */ /* 0x0003e8000c101d06 */
[----:B------:R1:W-:Y:S02]  /*46c0*/  STG.E.128 desc[UR6][R162.64], R156 ;  /* 0x0000009ca2007986 */ /* 0x0003e4000c101d06 */
.L_x_4036:
[----:B------:R-:W-:Y:S05]  /*46d0*/  BSYNC.RECONVERGENT B1 ;  /* 0x0000000000017941 */ /* 0x000fea0003800200 */
.L_x_4035:
        /* <DEDUP_REMOVED lines=16> */
[C---:B------:R-:W-:Y:S01]  /*47e0*/  FFMA.FTZ R131, R173.reuse, R128, R31 ;  /* 0x00000080ad837223 */ /* 0x040fe2000001001f */
[----:B------:R-:W-:Y:S01]  /*47f0*/  FFMA.FTZ R130, R173, R130, R30 ;  /* 0x00000082ad827223 */ /* 0x000fe2000001001e */
[----:B------:R-:W-:Y:S01]  /*4800*/  SHF.L.U32 R90, R159, 0x10, RZ ;  /* 0x000000109f5a7819 */ /* 0x000fe200000006ff */
[----:B------:R-:W-:Y:S01]  /*4810*/  FFMA.FTZ R128, R173, R91, R28 ;  /* 0x0000005bad807223 */ /* 0x000fe2000001001c */
[-C--:B------:R-:W-:Y:S01]  /*4820*/  FMUL.FTZ R166, R131, R171.reuse ;  /* 0x000000ab83a67220 */ /* 0x080fe20000410000 */
[----:B0-----:R-:W-:Y:S01]  /*4830*/  FMUL.FTZ R163, R130, R171 ;  /* 0x000000ab82a37220 */ /* 0x001fe20000410000 */
[----:B------:R-:W-:Y:S01]  /*4840*/  FFMA.FTZ R91, R198, R160, R161 ;  /* 0x000000a0c65b7223 */ /* 0x000fe200000100a1 */
[----:B------:R-:W-:Y:S01]  /*4850*/  SHF.L.U32 R88, R158, 0x10, RZ ;  /* 0x000000109e587819 */ /* 0x000fe200000006ff */
[----:B------:R-:W-:Y:S01]  /*4860*/  FFMA.FTZ R119, R166, R89, R119 ;  /* 0x00000059a6777223 */ /* 0x000fe20000010077 */
[----:B------:R-:W-:Y:S01]  /*4870*/  FFMA.FTZ R118, R163, R90, R118 ;  /* 0x0000005aa3767223 */ /* 0x000fe20000010076 */
[-CC-:B------:R-:W-:Y:S01]  /*4880*/  FFMA.FTZ R89, R194, R160.reuse, R161.reuse ;  /* 0x000000a0c2597223 */ /* 0x180fe200000100a1 */
[----:B------:R-:W-:Y:S01]  /*4890*/  FFMA.FTZ R90, R201, R160, R161 ;  /* 0x000000a0c95a7223 */ /* 0x000fe200000100a1 */
[----:B------:R-:W-:Y:S01]  /*48a0*/  FMUL.FTZ R159, R128, R171 ;  /* 0x000000ab809f7220 */ /* 0x000fe20000410000 */
[----:B------:R-:W-:Y:S01]  /*48b0*/  FADD.FTZ R162, R196, -R91 ;  /* 0x8000005bc4a27221 */ /* 0x000fe20000010000 */
[----:B------:R-:W-:Y:S01]  /*48c0*/  FADD.FTZ R164, R192, -R89 ;  /* 0x80000059c0a47221 */ /* 0x000fe20000010000 */
[----:B------:R-:W-:Y:S01]  /*48d0*/  FADD.FTZ R89, R199, -R90 ;  /* 0x8000005ac7597221 */ /* 0x000fe20000010000 */
        /* <DEDUP_REMOVED lines=8> */
[----:B------:R-:W-:Y:S01]  /*4960*/  FMUL.FTZ R89, R90, R171 ;  /* 0x000000ab5a597220 */ /* 0x000fe20000410000 */
[----:B------:R-:W-:Y:S01]  /*4970*/  PRMT R158, R158, 0x7632, R158 ;  /* 0x000076329e9e7816 */ /* 0x000fe2000000009e */
[----:B------:R-:W-:Y:S01]  /*4980*/  FFMA.FTZ R115, R164, R88, R115 ;  /* 0x00000058a4737223 */ /* 0x000fe20000010073 */
[----:B------:R-:W-:Y:S01]  /*4990*/  SHF.L.U32 R223, R17, 0x10, RZ ;  /* 0x0000001011df7819 */ /* 0x000fe200000006ff */
[----:B------:R-:W-:Y:S01]  /*49a0*/  FFMA.FTZ R114, R89, R157, R114 ;  /* 0x0000009d59727223 */ /* 0x000fe20000010072 */
[----:B------:R-:W-:Y:S01]  /*49b0*/  SHF.L.U32 R224, R50, 0x10, RZ ;  /* 0x0000001032e07819 */ /* 0x000fe200000006ff */
[-CC-:B------:R-:W-:Y:S01]  /*49c0*/  FFMA.FTZ R88, R205, R160.reuse, R161.reuse ;  /* 0x000000a0cd587223 */ /* 0x180fe200000100a1 */
[----:B------:R-:W-:Y:S01]  /*49d0*/  FFMA.FTZ R157, R202, R160, R161 ;  /* 0x000000a0ca9d7223 */ /* 0x000fe200000100a1 */
[----:B------:R-:W-:Y:S01]  /*49e0*/  SHF.L.U32 R158, R158, 0x10, RZ ;  /* 0x000000109e9e7819 */ /* 0x000fe200000006ff */
[----:B------:R-:W-:Y:S01]  /*49f0*/  FMUL.FTZ R162, R129, R171 ;  /* 0x000000ab81a27220 */ /* 0x000fe20000410000 */
[----:B------:R-:W-:Y:S01]  /*4a00*/  SHF.L.U32 R167, R16, 0x10, RZ ;  /* 0x0000001010a77819 */ /* 0x000fe200000006ff */
[----:B------:R-:W-:Y:S01]  /*4a10*/  FMUL.FTZ R223, R223, R166 ;  /* 0x000000a6dfdf7220 */ /* 0x000fe20000410000 */
[----:B------:R-:W-:Y:S01]  /*4a20*/  SHF.L.U32 R222, R49, 0x10, RZ ;  /* 0x0000001031de7819 */ /* 0x000fe200000006ff */
[----:B------:R-:W-:Y:S01]  /*4a30*/  FMUL.FTZ R166, R224, R159 ;  /* 0x0000009fe0a67220 */ /* 0x000fe20000410000 */
[----:B------:R-:W-:Y:S01]  /*4a40*/  FADD.FTZ R88, R203, -R88 ;  /* 0x80000058cb587221 */ /* 0x000fe20000010000 */
[----:B------:R-:W-:Y:S01]  /*4a50*/  FADD.FTZ R224, R200, -R157 ;  /* 0x8000009dc8e07221 */ /* 0x000fe20000010000 */
[----:B------:R-:W-:Y:S01]  /*4a60*/  SHF.L.U32 R220, R51, 0x10, RZ ;  /* 0x0000001033dc7819 */ /* 0x000fe200000006ff */
[----:B------:R-:W-:Y:S01]  /*4a70*/  FFMA.FTZ R117, R162, R158, R117 ;  /* 0x0000009ea2757223 */ /* 0x000fe20000010075 */
[----:B------:R-:W-:Y:S01]  /*4a80*/  FMUL.FTZ R167, R167, R162 ;  /* 0x000000a2a7a77220 */ /* 0x000fe20000410000 */
[----:B------:R-:W-:Y:S01]  /*4a90*/  PRMT R158, R156, 0x7632, R158 ;  /* 0x000076329c9e7816 */ /* 0x000fe2000000009e */
[----:B------:R-:W-:Y:S01]  /*4aa0*/  FMUL.FTZ R162, R222, R89 ;  /* 0x00000059dea27220 */ /* 0x000fe20000410000 */
[C---:B------:R-:W-:Y:S01]  /*4ab0*/  FFMA.FTZ R88, R173.reuse, R88, R32 ;  /* 0x00000058ad587223 */ /* 0x040fe20000010020 */
[----:B------:R-:W-:Y:S01]  /*4ac0*/  FFMA.FTZ R89, R173, R224, R33 ;  /* 0x000000e0ad597223 */ /* 0x000fe20000010021 */
[----:B------:R-:W-:Y:S01]  /*4ad0*/  SHF.L.U32 R156, R156, 0x10, RZ ;  /* 0x000000109c9c7819 */ /* 0x000fe200000006ff */
        /* <DEDUP_REMOVED lines=15> */
[----:B------:R-:W-:Y:S01]  /*4bd0*/  F2FP.BF16.F32.PACK_AB R156, R163, R156 ;  /* 0x0000009ca39c723e */ /* 0x000fe200000010ff */
[----:B------:R-:W-:Y:S06]  /*4be0*/  BRA `(.L_x_4042) ;  /* 0x0000000400207947 */ /* 0x000fec0003800000 */
.L_x_4041:
[-CC-:B0-----:R-:W-:Y:S01]  /*4bf0*/  FFMA.FTZ R163, R175, R160.reuse, R161.reuse ;  /* 0x000000a0afa37223 */ /* 0x181fe200000100a1 */
        /* <DEDUP_REMOVED lines=11> */
[----:B------:R-:W-:Y:S01]  /*4cb0*/  SHF.L.U32 R159, R165, 0x10, RZ ;  /* 0x00000010a59f7819 */ /* 0x000fe200000006ff */
[-C--:B------:R-:W-:Y:S01]  /*4cc0*/  FMUL.FTZ R167, R164, R171.reuse ;  /* 0x000000aba4a77220 */ /* 0x080fe20000410000 */
[-C--:B------:R-:W-:Y:S01]  /*4cd0*/  FMUL.FTZ R226, R220, R171.reuse ;  /* 0x000000abdce27220 */ /* 0x080fe20000410000 */
[----:B------:R-:W-:Y:S01]  /*4ce0*/  FMUL.FTZ R165, R162, R171 ;  /* 0x000000aba2a57220 */ /* 0x000fe20000410000 */
[----:B------:R-:W-:Y:S01]  /*4cf0*/  PRMT R162, R157, 0x7632, R162 ;  /* 0x000076329da27816 */ /* 0x000fe200000000a2 */
[----:B------:R-:W-:Y:S01]  /*4d00*/  FFMA.FTZ R118, R167, R166, R118 ;  /* 0x000000a6a7767223 */ /* 0x000fe20000010076 */
[----:B------:R-:W-:Y:S01]  /*4d10*/  FFMA.FTZ R119, R226, R159, R119 ;  /* 0x0000009fe2777223 */ /* 0x000fe20000010077 */
[----:B------:R-:W-:Y:S01]  /*4d20*/  PRMT R166, R158, 0x7632, R166 ;  /* 0x000076329ea67816 */ /* 0x000fe200000000a6 */
[-CC-:B------:R-:W-:Y:S01]  /*4d30*/  FFMA.FTZ R159, R194, R160.reuse, R161.reuse ;  /* 0x000000a0c29f7223 */ /* 0x180fe200000100a1 */
[-CC-:B------:R-:W-:Y:S01]  /*4d40*/  FFMA.FTZ R158, R201, R160.reuse, R161.reuse ;  /* 0x000000a0c99e7223 */ /* 0x180fe200000100a1 */
[----:B------:R-:W-:Y:S01]  /*4d50*/  FFMA.FTZ R116, R165, R163, R116 ;  /* 0x000000a3a5747223 */ /* 0x000fe20000010074 */
[----:B------:R-:W-:Y:S01]  /*4d60*/  FFMA.FTZ R163, R198, R160, R161 ;  /* 0x000000a0c6a37223 */ /* 0x000fe200000100a1 */
        /* <DEDUP_REMOVED lines=8> */
[-C--:B------:R-:W-:Y:S01]  /*4df0*/  FMUL.FTZ R222, R220, R171.reuse ;  /* 0x000000abdcde7220 */ /* 0x080fe20000410000 */
        /* <DEDUP_REMOVED lines=9> */
[----:B------:R-:W-:Y:S01]  /*4e90*/  SHF.L.U32 R164, R50, 0x10, RZ ;  /* 0x0000001032a47819 */ /* 0x000fe200000006ff */
[----:B------:R-:W-:Y:S01]  /*4ea0*/  FMUL.FTZ R225, R157, R226 ;  /* 0x000000e29de17220 */ /* 0x000fe20000410000 */
[----:B------:R-:W-:Y:S01]  /*4eb0*/  SHF.L.U32 R159, R156, 0x10, RZ ;  /* 0x000000109c9f7819 */ /* 0x000fe200000006ff */
[-CC-:B------:R-:W-:Y:S01]  /*4ec0*/  FFMA.FTZ R156, R205, R160.reuse, R161.reuse ;  /* 0x000000a0cd9c7223 */ /* 0x180fe200000100a1 */
[----:B------:R-:W-:Y:S01]  /*4ed0*/  FFMA.FTZ R157, R202, R160, R161 ;  /* 0x000000a0ca9d7223 */ /* 0x000fe200000100a1 */
[----:B------:R-:W-:Y:S01]  /*4ee0*/  FMUL.FTZ R220, R164, R165 ;  /* 0x000000a5a4dc7220 */ /* 0x000fe20000410000 */
[----:B------:R-:W-:Y:S01]  /*4ef0*/  FFMA.FTZ R115, R166, R162, R115 ;  /* 0x000000a2a6737223 */ /* 0x000fe20000010073 */
[----:B------:R-:W-:Y:S01]  /*4f00*/  FADD.FTZ R156, R203, -R156 ;  /* 0x8000009ccb9c7221 */ /* 0x000fe20000010000 */
[----:B------:R-:W-:Y:S01]  /*4f10*/  FADD.FTZ R164, R200, -R157 ;  /* 0x8000009dc8a47221 */ /* 0x000fe20000010000 */
[----:B------:R-:W-:-:S02]  /*4f20*/  SHF.L.U32 R167, R16, 0x10, RZ ;  /* 0x0000001010a77819 */ /* 0x000fc400000006ff */
        /* <DEDUP_REMOVED lines=20> */
.L_x_4042:
        /* <DEDUP_REMOVED lines=8> */
.L_x_4040:
[----:B------:R-:W-:Y:S05]  /*50f0*/  BSYNC.RECONVERGENT B1 ;  /* 0x0000000000017941 */ /* 0x000fea0003800200 */
.L_x_4039:
        /* <DEDUP_REMOVED lines=8> */
[-CC-:B------:R-:W-:Y:S01]  /*5180*/  FFMA.FTZ R89, R191, R160.reuse, R161.reuse ;  /* 0x000000a0bf597223 */ /* 0x180fe200000100a1 */
[----:B-----5:R-:W-:Y:S01]  /*5190*/  PRMT R88, R159, 0x7632, R88 ;  /* 0x000076329f587816 */ /* 0x020fe20000000058 */
[-C--:B------:R-:W-:Y:S01]  /*51a0*/  FFMA.FTZ R129, R187, R160.reuse, R161 ;  /* 0x000000a0bb817223 */ /* 0x080fe200000100a1 */
[----:B------:R-:W-:Y:S01]  /*51b0*/  FADD.FTZ R90, R193, -R90 ;  /* 0x8000005ac15a7221 */ /* 0x000fe20000010000 */
[----:B------:R-:W-:Y:S01]  /*51c0*/  FADD.FTZ R89, R188, -R89 ;  /* 0x80000059bc597221 */ /* 0x000fe20000010000 */
[-CC-:B------:R-:W-:Y:S01]  /*51d0*/  FFMA.FTZ R91, R183, R160.reuse, R161.reuse ;  /* 0x000000a0b75b7223 */ /* 0x180fe200000100a1 */
[----:B------:R-:W-:Y:S01]  /*51e0*/  FFMA.FTZ R128, R186, R160, R161 ;  /* 0x000000a0ba807223 */ /* 0x000fe200000100a1 */
[C---:B------:R-:W-:Y:S01]  /*51f0*/  FFMA.FTZ R131, R173.reuse, R90, R155 ;  /* 0x0000005aad837223 */ /* 0x040fe2000001009b */
[----:B------:R-:W-:Y:S01]  /*5200*/  FFMA.FTZ R130, R173, R89, R154 ;  /* 0x00000059ad827223 */ /* 0x000fe2000001009a */
[-C--:B------:R-:W-:Y:S01]  /*5210*/  FFMA.FTZ R90, R180, R160.reuse, R161 ;  /* 0x000000a0b45a7223 */ /* 0x080fe200000100a1 */
[----:B------:R-:W-:Y:S01]  /*5220*/  SHF.L.U32 R88, R88, 0x10, RZ ;  /* 0x0000001058587819 */ /* 0x000fe200000006ff */
[----:B------:R-:W-:Y:S01]  /*5230*/  FADD.FTZ R129, R184, -R129 ;  /* 0x80000081b8817221 */ /* 0x000fe20000010000 */
[-C--:B0-----:R-:W-:Y:S01]  /*5240*/  FMUL.FTZ R162, R131, R171.reuse ;  /* 0x000000ab83a27220 */ /* 0x081fe20000410000 */
[-CC-:B------:R-:W-:Y:S01]  /*5250*/  FFMA.FTZ R223, R179, R160.reuse, R161.reuse ;  /* 0x000000a0b3df7223 */ /* 0x180fe200000100a1 */
[----:B------:R-:W-:Y:S01]  /*5260*/  FFMA.FTZ R222, R176, R160, R161 ;  /* 0x000000a0b0de7223 */ /* 0x000fe200000100a1 */
[----:B------:R-:W-:Y:S01]  /*5270*/  SHF.L.U32 R159, R159, 0x10, RZ ;  /* 0x000000109f9f7819 */ /* 0x000fe200000006ff */
[----:B------:R-:W-:Y:S01]  /*5280*/  FADD.FTZ R91, R182, -R91 ;  /* 0x8000005bb65b7221 */ /* 0x000fe20000010000 */
[----:B------:R-:W-:Y:S01]  /*5290*/  PRMT R89, R158, 0x7632, R89 ;  /* 0x000076329e597816 */ /* 0x000fe20000000059 */
[----:B------:R-:W-:Y:S01]  /*52a0*/  FMUL.FTZ R163, R130, R171 ;  /* 0x000000ab82a37220 */ /* 0x000fe20000410000 */
[----:B------:R-:W-:Y:S01]  /*52b0*/  SHF.L.U32 R160, R158, 0x10, RZ ;  /* 0x000000109ea07819 */ /* 0x000fe200000006ff */
[----:B------:R-:W-:Y:S01]  /*52c0*/  FADD.FTZ R164, R189, -R128 ;  /* 0x80000080bda47221 */ /* 0x000fe20000010000 */
[----:B------:R-:W-:Y:S01]  /*52d0*/  FADD.FTZ R158, R185, -R90 ;  /* 0x8000005ab99e7221 */ /* 0x000fe20000010000 */
[----:B------:R-:W-:Y:S01]  /*52e0*/  FFMA.FTZ R128, R173, R129, R152 ;  /* 0x00000081ad807223 */ /* 0x000fe20000010098 */
[----:B------:R-:W-:Y:S01]  /*52f0*/  FFMA.FTZ R127, R162, R88, R127 ;  /* 0x00000058a27f7223 */ /* 0x000fe2000001007f */
[----:B------:R-:W-:Y:S01]  /*5300*/  PRMT R88, R157, 0x7632, R88 ;  /* 0x000076329d587816 */ /* 0x000fe20000000058 */
[----:B------:R-:W-:Y:S01]  /*5310*/  FFMA.FTZ R90, R173, R91, R150 ;  /* 0x0000005bad5a7223 */ /* 0x000fe20000010096 */
[----:B------:R-:W-:Y:S01]  /*5320*/  FFMA.FTZ R126, R163, R159, R126 ;  /* 0x0000009fa37e7223 */ /* 0x000fe2000001007e */
[C---:B------:R-:W-:Y:S01]  /*5330*/  FFMA.FTZ R91, R173.reuse, R158, R151 ;  /* 0x0000009ead5b7223 */ /* 0x040fe20000010097 */
[-C--:B------:R-:W-:Y:S01]  /*5340*/  FMUL.FTZ R159, R128, R171.reuse ;  /* 0x000000ab809f7220 */ /* 0x080fe20000410000 */
[----:B------:R-:W-:Y:S01]  /*5350*/  SHF.L.U32 R88, R88, 0x10, RZ ;  /* 0x0000001058587819 */ /* 0x000fe200000006ff */
[----:B------:R-:W-:Y:S01]  /*5360*/  FFMA.FTZ R129, R173, R164, R153 ;  /* 0x000000a4ad817223 */ /* 0x000fe20000010099 */
[----:B------:R-:W-:Y:S01]  /*5370*/  FMUL.FTZ R158, R91, R171 ;  /* 0x000000ab5b9e7220 */ /* 0x000fe20000410000 */
[----:B------:R-:W-:Y:S01]  /*5380*/  FFMA.FTZ R124, R159, R160, R124 ;  /* 0x000000a09f7c7223 */ /* 0x000fe2000001007c */
[----:B------:R-:W-:Y:S01]  /*5390*/  SHF.L.U32 R160, R59, 0x10, RZ ;  /* 0x000000103ba07819 */ /* 0x000fe200000006ff */
[----:B------:R-:W-:Y:S01]  /*53a0*/  FADD.FTZ R223, R178, -R223 ;  /* 0x800000dfb2df7221 */ /* 0x000fe20000010000 */
[----:B------:R-:W-:Y:S01]  /*53b0*/  FFMA.FTZ R165, R158, R88, R123 ;  /* 0x000000589ea57223 */ /* 0x000fe2000001007b */
        /* <DEDUP_REMOVED lines=11> */
[----:B------:R-:W-:Y:S01]  /*5470*/  FFMA.FTZ R164, R89, R157, R122 ;  /* 0x0000009d59a47223 */ /* 0x000fe2000001007a */
[C---:B------:R-:W-:Y:S01]  /*5480*/  FFMA.FTZ R88, R173.reuse, R223, R148 ;  /* 0x000000dfad587223 */ /* 0x040fe20000010094 */
[----:B------:R-:W-:Y:S01]  /*5490*/  PRMT R122, R156, 0x7632, R122 ;  /* 0x000076329c7a7816 */ /* 0x000fe2000000007a */
        /* <DEDUP_REMOVED lines=16> */
[----:B------:R-:W-:Y:S01]  /*55a0*/  FMUL.FTZ R123, R159, R122 ;  /* 0x0000007a9f7b7220 */ /* 0x000fe20000410000 */
[----:B------:R-:W-:Y:S01]  /*55b0*/  FFMA.FTZ R171, R122, R157, R121 ;  /* 0x0000009d7aab7223 */ /* 0x000fe20000010079 */
[----:B------:R-:W-:-:S02]  /*55c0*/  F2FP.BF16.F32.PACK_AB R159, R220, R167 ;  /* 0x000000a7dc9f723e */ /* 0x000fc400000010ff */
[----:B------:R-:W-:Y:S02]  /*55d0*/  F2FP.BF16.F32.PACK_AB R157, R161, R160 ;  /* 0x000000a0a19d723e */ /* 0x000fe400000010ff */
[----:B------:R-:W-:Y:S01]  /*55e0*/  F2FP.BF16.F32.PACK_AB R156, R123, R156 ;  /* 0x0000009c7b9c723e */ /* 0x000fe200000010ff */
[----:B------:R-:W-:Y:S06]  /*55f0*/  BRA `(.L_x_4044) ;  /* 0x0000000400207947 */ /* 0x000fec0003800000 */
.L_x_4043:
[-CC-:B------:R-:W-:Y:S01]  /*5600*/  FFMA.FTZ R166, R186, R160.reuse, R161.reuse ;  /* 0x000000a0baa67223 */ /* 0x180fe200000100a1 */
[-CC-:B------:R-:W-:Y:S01]  /*5610*/  FFMA.FTZ R164, R180, R160.reuse, R161.reuse ;  /* 0x000000a0b4a47223 */ /* 0x180fe200000100a1 */
[-CC-:B------:R-:W-:Y:S01]  /*5620*/  FFMA.FTZ R220, R190, R160.reuse, R161.reuse ;  /* 0x000000a0bedc7223 */ /* 0x180fe200000100a1 */
[-CC-:B------:R-:W-:Y:S01]  /*5630*/  FFMA.FTZ R227, R191, R160.reuse, R161.reuse ;  /* 0x000000a0bfe37223 */ /* 0x180fe200000100a1 */
[-CC-:B------:R-:W-:Y:S01]  /*5640*/  FFMA.FTZ R225, R187, R160.reuse, R161.reuse ;  /* 0x000000a0bbe17223 */ /* 0x180fe200000100a1 */
[-CC-:B------:R-:W-:Y:S01]  /*5650*/  FFMA.FTZ R223, R183, R160.reuse, R161.reuse ;  /* 0x000000a0b7df7223 */ /* 0x180fe200000100a1 */
[-CC-:B------:R-:W-:Y:S01]  /*5660*/  FFMA.FTZ R167, R179, R160.reuse, R161.reuse ;  /* 0x000000a0b3a77223 */ /* 0x180fe200000100a1 */
[--C-:B0-----:R-:W-:Y:S01]  /*5670*/  FFMA.FTZ R162, R176, R160, R161.reuse ;  /* 0x000000a0b0a27223 */ /* 0x101fe200000100a1 */
        /* <DEDUP_REMOVED lines=13> */
[----:B------:R-:W-:Y:S01]  /*5750*/  FFMA.FTZ R222, R173, R166, R153 ;  /* 0x000000a6adde7223 */ /* 0x000fe20000010099 */
[----:B------:R-:W-:Y:S01]  /*5760*/  SHF.L.U32 R157, R156, 0x10, RZ ;  /* 0x000000109c9d7819 */ /* 0x000fe200000006ff */
[----:B------:R-:W-:Y:S01]  /*5770*/  FADD.FTZ R156, R185, -R164 ;  /* 0x800000a4b99c7221 */ /* 0x000fe20000010000 */
[----:B------:R-:W-:Y:S01]  /*5780*/  FFMA.FTZ R230, R173, R220, R155 ;  /* 0x000000dcade67223 */ /* 0x000fe2000001009b */
[----:B------:R-:W-:Y:S01]  /*5790*/  FADD.FTZ R162, R181, -R162 ;  /* 0x800000a2b5a27221 */ /* 0x000fe20000010000 */
        /* <DEDUP_REMOVED lines=40> */
[----:B------:R-:W-:Y:S01]  /*5a20*/  FFMA.FTZ R171, R162, R158, R121 ;  /* 0x0000009ea2ab7223 */ /* 0x000fe20000010079 */
[----:B------:R-:W-:Y:S01]  /*5a30*/  F2FP.BF16.F32.PACK_AB R157, R161, R156 ;  /* 0x0000009ca19d723e */ /* 0x000fe200000010ff */
[----:B------:R-:W-:Y:S01]  /*5a40*/  FFMA.FTZ R127, R230, R226, R127 ;  /* 0x000000e2e67f7223 */ /* 0x000fe2000001007f */
[----:B------:R-:W-:-:S02]  /*5a50*/  F2FP.BF16.F32.PACK_AB R159, R225, R228 ;  /* 0x000000e4e19f723e */ /* 0x000fc400000010ff */
[----:B------:R-:W-:Y:S02]  /*5a60*/  F2FP.BF16.F32.PACK_AB R158, R222, R223 ;  /* 0x000000dfde9e723e */ /* 0x000fe400000010ff */
[----:B------:R-:W-:-:S07]  /*5a70*/  F2FP.BF16.F32.PACK_AB R156, R123, R122 ;  /* 0x0000007a7b9c723e */ /* 0x000fce00000010ff */
.L_x_4044:
        /* <DEDUP_REMOVED lines=10> */
[----:B------:R0:W-:Y:S06]  /*5b20*/  STG.E.128 desc[UR6][R162.64], R156 ;  /* 0x0000009ca2007986 */ /* 0x0001ec000c101d06 */
.L_x_4032:
[----:B------:R-:W-:Y:S05]  /*5b30*/  BSYNC.RECONVERGENT B0 ;  /* 0x0000000000007941 */ /* 0x000fea0003800200 */
.L_x_4022:
[----:B01234-:R-:W0:Y:S02]  /*5b40*/  LDC.64 R156, c[0x0][0x380] ;  /* 0x0000e000ff9c7b82 */ /* 0x01fe240000000a00 */
[----:B0-----:R-:W-:-:S04]  /*5b50*/  LEA R26, R156, R26, 0x2 ;  /* 0x0000001a9c1a7211 */ /* 0x001fc800078e10ff */
[----:B------:R-:W-:-:S13]  /*5b60*/  ISETP.GE.AND P1, PT, R26, R157, PT ;  /* 0x0000009d1a00720c */ /* 0x000fda0003f26270 */
[----:B------:R-:W-:Y:S05]  /*5b70*/  @!P1 BRA `(.L_x_4045) ;  /* 0xffffffac00649947 */ /* 0x000fea000383ffff */
.L_x_4014:
        /* <DEDUP_REMOVED lines=86> */
[----:B------:R0:W-:Y:S04]  /*60e0*/  STS.128 [R168+0x800], R68 ;  /* 0x00080044a8007388 */ /* 0x0001e80000000c00 */
        /* <DEDUP_REMOVED lines=123> */
.L_x_4047:
[----:B------:R-:W-:Y:S05]  /*68a0*/  BSYNC.RECONVERGENT B0 ;  /* 0x0000000000007941 */ /* 0x000fea0003800200 */
.L_x_4046:
        /* <DEDUP_REMOVED lines=18> */
.L_x_4049:
[----:B------:R-:W-:Y:S05]  /*69d0*/  BSYNC.RECONVERGENT B0 ;  /* 0x0000000000007941 */ /* 0x000fea0003800200 */
.L_x_4048:
        /* <DEDUP_REMOVED lines=18> */
.L_x_4051:
[----:B------:R-:W-:Y:S05]  /*6b00*/  BSYNC.RECONVERGENT B0 ;  /* 0x0000000000007941 */ /* 0x000fea0003800200 */
.L_x_4050:
        /* <DEDUP_REMOVED lines=18> */
.L_x_4053:
[----:B------:R-:W-:Y:S05]  /*6c30*/  BSYNC.RECONVERGENT B0 ;  /* 0x0000000000007941 */ /* 0x000fea0003800200 */
.L_x_4052:
        /* <DEDUP_REMOVED lines=18> */
.L_x_4055:
[----:B------:R-:W-:Y:S05]  /*6d60*/  BSYNC.RECONVERGENT B0 ;  /* 0x0000000000007941 */ /* 0x000fea0003800200 */
.L_x_4054:
        /* <DEDUP_REMOVED lines=11> */
.L_x_4021:
        /* <DEDUP_REMOVED lines=8> */
.L_x_4057:
[----:B------:R-:W-:Y:S05]  /*6ea0*/  BSYNC B0 ;  /* 0x0000000000007941 */ /* 0x000fea0003800000 */
.L_x_4056:
        /* <DEDUP_REMOVED lines=8> */
.L_x_4058:
[----:B------:R-:W-:Y:S01]  /*6f30*/  FADD.FTZ R156, R156, R223 ;  /* 0x000000df9c9c7221 */ /* 0x000fe20000010000 */
[----:B------:R-:W-:-:S04]  /*6f40*/  HFMA2 R166, -RZ, RZ, 0, 1.1920928955078125e-07 ;  /* 0x00000002ffa67431 */ /* 0x000fc800000001ff */
[----:B------:R-:W-:Y:S02]  /*6f50*/  MOV R167, R156 ;  /* 0x0000009c00a77202 */ /* 0x000fe40000000f00 */
[----:B------:R-:W-:-:S07]  /*6f60*/  MOV R157, R165 ;  /* 0x000000a5009d7202 */ /* 0x000fce0000000f00 */
[----:B------:R-:W-:Y:S05]  /*6f70*/  WARPSYNC.COLLECTIVE R164, `(.L_x_4059) ;  /* 0x00000000a4087348 */ /* 0x000fea0003c00000 */
[----:B------:R0:W1:Y:S02]  /*6f80*/  SHFL.BFLY P2, R165, R167, R166, R225 ;  /* 0x0c0000a6a7a57389 */ /* 0x00006400000400e1 */
[----:B01----:R-:W-:Y:S05]  /*6f90*/  ENDCOLLECTIVE ;  /* 0x000000000000791b */ /* 0x003fea0003800000 */
.L_x_4059:
[----:B------:R-:W-:-:S05]  /*6fa0*/  FADD.FTZ R157, R157, R224 ;  /* 0x000000e09d9d7221 */ /* 0x000fca0000010000 */
[----:B------:R-:W-:Y:S02]  /*6fb0*/  MOV R167, R157 ;  /* 0x0000009d00a77202 */ /* 0x000fe40000000f00 */
[----:B------:R-:W-:-:S07]  /*6fc0*/  MOV R159, R165 ;  /* 0x000000a5009f7202 */ /* 0x000fce0000000f00 */
[----:B------:R-:W-:Y:S05]  /*6fd0*/  WARPSYNC.COLLECTIVE R164, `(.L_x_4060) ;  /* 0x00000000a4087348 */ /* 0x000fea0003c00000 */
[----:B------:R0:W1:Y:S02]  /*6fe0*/  SHFL.BFLY P2, R165, R167, R166, R225 ;  /* 0x0c0000a6a7a57389 */ /* 0x00006400000400e1 */
[----:B01----:R-:W-:Y:S05]  /*6ff0*/  ENDCOLLECTIVE ;  /* 0x000000000000791b */ /* 0x003fea0003800000 */
.L_x_4060:
[----:B------:R-:W-:Y:S01]  /*7000*/  FADD.FTZ R159, R156, R159 ;  /* 0x0000009f9c9f7221 */ /* 0x000fe20000010000 */
[----:B------:R-:W-:-:S04]  /*7010*/  HFMA2 R166, -RZ, RZ, 0, 2.384185791015625e-07 ;  /* 0x00000004ffa67431 */ /* 0x000fc800000001ff */
[----:B------:R-:W-:Y:S02]  /*7020*/  MOV R167, R159 ;  /* 0x0000009f00a77202 */ /* 0x000fe40000000f00 */
[----:B------:R-:W-:-:S07]  /*7030*/  MOV R158, R165 ;  /* 0x000000a5009e7202 */ /* 0x000fce0000000f00 */
[----:B------:R-:W-:Y:S05]  /*7040*/  WARPSYNC.COLLECTIVE R164, `(.L_x_4061) ;  /* 0x00000000a4087348 */ /* 0x000fea0003c00000 */
[----:B------:R0:W1:Y:S02]  /*7050*/  SHFL.BFLY P2, R165, R167, R166, R225 ;  /* 0x0c0000a6a7a57389 */ /* 0x00006400000400e1 */
[----:B01----:R-:W-:Y:S05]  /*7060*/  ENDCOLLECTIVE ;  /* 0x000000000000791b */ /* 0x003fea0003800000 */
.L_x_4061:
[----:B------:R-:W-:-:S05]  /*7070*/  FADD.FTZ R158, R157, R158 ;  /* 0x0000009e9d9e7221 */ /* 0x000fca0000010000 */
[----:B------:R-:W-:Y:S02]  /*7080*/  MOV R167, R158 ;  /* 0x0000009e00a77202 */ /* 0x000fe40000000f00 */
[----:B------:R-:W-:-:S07]  /*7090*/  MOV R160, R165 ;  /* 0x000000a500a07202 */ /* 0x000fce0000000f00 */
[----:B------:R-:W-:Y:S05]  /*70a0*/  WARPSYNC.COLLECTIVE R164, `(.L_x_4062) ;  /* 0x00000000a4087348 */ /* 0x000fea0003c00000 */
[----:B------:R0:W1:Y:S02]  /*70b0*/  SHFL.BFLY P2, R165, R167, R166, R225 ;  /* 0x0c0000a6a7a57389 */ /* 0x00006400000400e1 */
[----:B01----:R-:W-:Y:S05]  /*70c0*/  ENDCOLLECTIVE ;  /* 0x000000000000791b */ /* 0x003fea0003800000 */
.L_x_4062:
[----:B------:R-:W-:Y:S01]  /*70d0*/  FADD.FTZ R160, R159, R160 ;  /* 0x000000a09fa07221 */ /* 0x000fe20000010000 */
[----:B------:R-:W-:-:S04]  /*70e0*/  HFMA2 R166, -RZ, RZ, 0, 4.76837158203125e-07 ;  /* 0x00000008ffa67431 */ /* 0x000fc800000001ff */
[----:B------:R-:W-:Y:S02]  /*70f0*/  MOV R167, R160 ;  /* 0x000000a000a77202 */ /* 0x000fe40000000f00 */
[----:B------:R-:W-:-:S07]  /*7100*/  MOV R161, R165 ;  /* 0x000000a500a17202 */ /* 0x000fce0000000f00 */
[----:B------:R-:W-:Y:S05]  /*7110*/  WARPSYNC.COLLECTIVE R164, `(.L_x_4063) ;  /* 0x00000000a4087348 */ /* 0x000fea0003c00000 */
[----:B------:R0:W1:Y:S02]  /*7120*/  SHFL.BFLY P2, R165, R167, R166, R225 ;  /* 0x0c0000a6a7a57389 */ /* 0x00006400000400e1 */
[----:B01----:R-:W-:Y:S05]  /*7130*/  ENDCOLLECTIVE ;  /* 0x000000000000791b */ /* 0x003fea0003800000 */
.L_x_4063:
[----:B------:R-:W-:-:S05]  /*7140*/  FADD.FTZ R161, R158, R161 ;  /* 0x000000a19ea17221 */ /* 0x000fca0000010000 */
[----:B------:R-:W-:Y:S02]  /*7150*/  MOV R167, R161 ;  /* 0x000000a100a77202 */ /* 0x000fe40000000f00 */
[----:B------:R-:W-:-:S07]  /*7160*/  MOV R163, R165 ;  /* 0x000000a500a37202 */ /* 0x000fce0000000f00 */
[----:B------:R-:W-:Y:S05]  /*7170*/  WARPSYNC.COLLECTIVE R164, `(.L_x_4064) ;  /* 0x00000000a4087348 */ /* 0x000fea0003c00000 */
[----:B------:R0:W1:Y:S02]  /*7180*/  SHFL.BFLY P2, R165, R167, R166, R225 ;  /* 0x0c0000a6a7a57389 */ /* 0x00006400000400e1 */
[----:B01----:R-:W-:Y:S05]  /*7190*/  ENDCOLLECTIVE ;  /* 0x000000000000791b */ /* 0x003fea0003800000 */
.L_x_4064:
[----:B------:R-:W-:Y:S01]  /*71a0*/  FADD.FTZ R163, R160, R163 ;  /* 0x000000a3a0a37221 */ /* 0x000fe20000010000 */
[----:B------:R-:W-:-:S04]  /*71b0*/  HFMA2 R166, -RZ, RZ, 0, 9.5367431640625e-07 ;  /* 0x00000010ffa67431 */ /* 0x000fc800000001ff */
[----:B------:R-:W-:Y:S02]  /*71c0*/  MOV R167, R163 ;  /* 0x000000a300a77202 */ /* 0x000fe40000000f00 */
[----:B------:R-:W-:-:S07]  /*71d0*/  MOV R162, R165 ;  /* 0x000000a500a27202 */ /* 0x000fce0000000f00 */
[----:B------:R-:W-:Y:S05]  /*71e0*/  WARPSYNC.COLLECTIVE R164, `(.L_x_4065) ;  /* 0x00000000a4087348 */ /* 0x000fea0003c00000 */
[----:B------:R0:W1:Y:S02]  /*71f0*/  SHFL.BFLY P2, R165, R167, R166, R225 ;  /* 0x0c0000a6a7a57389 */ /* 0x00006400000400e1 */
[----:B01----:R-:W-:Y:S05]  /*7200*/  ENDCOLLECTIVE ;  /* 0x000000000000791b */ /* 0x003fea0003800000 */
.L_x_4065:
[----:B------:R-:W-:-:S05]  /*7210*/  FADD.FTZ R162, R161, R162 ;  /* 0x000000a2a1a27221 */ /* 0x000fca0000010000 */
[----:B------:R-:W-:Y:S02]  /*7220*/  MOV R167, R162 ;  /* 0x000000a200a77202 */ /* 0x000fe40000000f00 */
[----:B------:R-:W-:-:S07]  /*7230*/  MOV R156, R165 ;  /* 0x000000a5009c7202 */ /* 0x000fce0000000f00 */
[----:B------:R-:W-:Y:S05]  /*7240*/  WARPSYNC.COLLECTIVE R164, `(.L_x_4066) ;  /* 0x00000000a4087348 */ /* 0x000fea0003c00000 */
[----:B------:R0:W1:Y:S02]  /*7250*/  SHFL.BFLY P2, R165, R167, R166, R225 ;  /* 0x0c0000a6a7a57389 */ /* 0x00006400000400e1 */
[----:B01----:R-:W-:Y:S05]  /*7260*/  ENDCOLLECTIVE ;  /* 0x000000000000791b */ /* 0x003fea0003800000 */
.L_x_4066:
[----:B------:R-:W-:Y:S01]  /*7270*/  MOV R157, R165 ;  /* 0x000000a5009d7202 */ /* 0x000fe20000000f00 */
[----:B------:R-:W-:Y:S06]  /*7280*/  BRA `(.L_x_4067) ;  /* 0xffffffa800b87947 */ /* 0x000fec000383ffff */
.L_x_4068:
        /* <DEDUP_REMOVED lines=15> */
.L_x_14475:


//--------------------- .text._ZN10layer_norm13ln_bwd_kernelINS_13Kernel_traitsI13__nv_bfloat16S2_fS2_fjLj768ELj1ELj4ELj1ELj16ENS_18Kernel_traits_baseILj768ES2_S2_fS2_fjLj128EEEEELb0ELb1ELb0ELb1EEEvNS_9BwdParamsE --------------------------
	.section	.text._ZN10layer_norm13ln_bwd_kernelINS_13Kernel_traitsI13__nv_bfloat16S2_fS2_fjLj768ELj1ELj4ELj1ELj16ENS_18Kernel_traits_baseILj768ES2_S2_fS2_fjLj128EEEEELb0ELb1ELb0ELb1EEEvNS_9BwdParamsE,"ax",@progbits
	.align	128
        .global         _ZN10layer_norm13ln_bwd_kernelINS_13Kernel_traitsI13__nv_bfloat16S2_fS2_fjLj768ELj1ELj4ELj1ELj16ENS_18Kernel_traits_baseILj768ES2_S2_fS2_fjLj128EEEEELb0ELb1ELb0ELb1EEEvNS_9BwdParamsE
        .type           _ZN10layer_norm13ln_bwd_kernelINS_13Kernel_traitsI13__nv_bfloat16S2_fS2_fjLj768ELj1ELj4ELj1ELj16ENS_18Kernel_traits_baseILj768ES2_S2_fS2_fjLj128EEEEELb0ELb1ELb0ELb1EEEvNS_9BwdParamsE,@function
        .size           _ZN10layer_norm13ln_bwd_kernelINS_13Kernel_traitsI13__nv_bfloat16S2_fS2_fjLj768ELj1ELj4ELj1ELj16ENS_18Kernel_traits_baseILj768ES2_S2_fS2_fjLj128EEEEELb0ELb1ELb0ELb1EEEvNS_9BwdParamsE,(.L_x_14476 - _ZN10layer_norm13ln_bwd_kernelINS_13Kernel_traitsI13__nv_bfloat16S2_fS2_fjLj768ELj1ELj4ELj1ELj16ENS_18Kernel_traits_baseILj768ES2_S2_fS2_fjLj128EEEEELb0ELb1ELb0ELb1EEEvNS_9BwdParamsE)
        .other          _ZN10layer_norm13ln_bwd_kernelINS_13Kernel_traitsI13__nv_bfloat16S2_fS2_fjLj768ELj1ELj4ELj1ELj16ENS_18Kernel_traits_baseILj768ES2_S2_fS2_fjLj128EEEEELb0ELb1ELb0ELb1EEEvNS_9BwdParamsE,@"STO_CUDA_ENTRY STV_DEFAULT"
_ZN10layer_norm13ln_bwd_kernelINS_13Kernel_traitsI13__nv_bfloat16S2_fS2_fjLj768ELj1ELj4ELj1ELj16ENS_18Kernel_traits_baseILj768ES2_S2_fS2_fjLj128EEEEELb0ELb1ELb0ELb1EEEvNS_9BwdParamsE:
.text._ZN10layer_norm13ln_bwd_kernelINS_13Kernel_traitsI13__nv_bfloat16S2_fS2_fjLj768ELj1ELj4ELj1ELj16ENS_18Kernel_traits_baseILj768ES2_S2_fS2_fjLj128EEEEELb0ELb1ELb0ELb1EEEvNS_9BwdParamsE:
        /* <DEDUP_REMOVED lines=62> */
[----:B------:R-:W5:Y:S04]  /*03e0*/  LDG.E.128 R48, desc[UR6][R4.64+0x200] ;  /* 0x0002000604307981 */ /* 0x000f68000c1e1d00 */
        /* <DEDUP_REMOVED lines=40> */
[----:B--2---:R-:W-:Y:S02]  /*0670*/  PRMT R184, R12, 0x7632, R184 ;  /* 0x000076320cb87816 */ /* 0x004fe400000000b8 */
[----:B------:R-:W-:-:S02]  /*0680*/  PRMT R185, R13, 0x7632, R185 ;  /* 0x000076320db97816 */ /* 0x000fc400000000b9 */
[----:B------:R-:W-:Y:S02]  /*0690*/  PRMT R186, R14, 0x7632, R186 ;  /* 0x000076320eba7816 */ /* 0x000fe400000000ba */
[----:B------:R-:W-:Y:S02]  /*06a0*/  PRMT R187, R15, 0x7632, R187 ;  /* 0x000076320fbb7816 */ /* 0x000fe400000000bb */
[----:B----4-:R-:W-:Y:S02]  /*06b0*/  PRMT R188, R8, 0x7632, R188 ;  /* 0x0000763208bc7816 */ /* 0x010fe400000000bc */
[----:B------:R-:W-:Y:S02]  /*06c0*/  PRMT R189, R9, 0x7632, R189 ;  /* 0x0000763209bd7816 */ /* 0x000fe400000000bd */
[----:B------:R-:W-:Y:S02]  /*06d0*/  PRMT R190, R10, 0x7632, R190 ;  /* 0x000076320abe7816 */ /* 0x000fe400000000be */
[----:B------:R-:W-:-:S02]  /*06e0*/  PRMT R191, R11, 0x7632, R191 ;  /* 0x000076320bbf7816 */ /* 0x000fc400000000bf */
[----:B------:R-:W-:Y:S02]  /*06f0*/  SHF.L.U32 R154, R16, 0x10, RZ ;  /* 0x00000010109a7819 */ /* 0x000fe400000006ff */
[----:B------:R-:W-:Y:S02]  /*0700*/  SHF.L.U32 R155, R17, 0x10, RZ ;  /* 0x00000010119b7819 */ /* 0x000fe400000006ff */
[----:B------:R-:W-:Y:S02]  /*0710*/  CS2R R16, SRZ ;  /* 0x0000000000107805 */ /* 0x000fe4000001ff00 */
[----:B------:R-:W-:Y:S02]  /*0720*/  SHF.L.U32 R156, R18, 0x10, RZ ;  /* 0x00000010129c7819 */ /* 0x000fe400000006ff */
[----:B------:R-:W-:Y:S02]  /*0730*/  SHF.L.U32 R157, R19, 0x10, RZ ;  /* 0x00000010139d7819 */ /* 0x000fe400000006ff */
[----:B------:R-:W-:-:S02]  /*0740*/  CS2R R18, SRZ ;  /* 0x0000000000127805 */ /* 0x000fc4000001ff00 */
        /* <DEDUP_REMOVED lines=23> */
[----:B------:R-:W-:-:S02]  /*08c0*/  PRMT R179, R47, 0x7632, R179 ;  /* 0x000076322fb37816 */ /* 0x000fc400000000b3 */
        /* <DEDUP_REMOVED lines=11> */
[----:B------:R-:W-:-:S07]  /*0980*/  SHF.L.U32 R191, R191, 0x10, RZ ;  /* 0x00000010bfbf7819 */ /* 0x000fce00000006ff */
.L_x_4087:
[----:B------:R-:W0:Y:S01]  /*0990*/  S2R R138, SR_TID.X ;  /* 0x00000000008a7919 */ /* 0x000e220000002100 */
[----:B------:R-:W1:Y:S01]  /*09a0*/  LDC.64 R106, c[0x0][0x3c0] ;  /* 0x0000f000ff6a7b82 */ /* 0x000e620000000a00 */
[----:B------:R-:W-:-:S05]  /*09b0*/  IMAD R88, R166, UR9, RZ ;  /* 0x00000009a6587c24 */ /* 0x000fca000f8e02ff */
[----:B------:R-:W-:Y:S02]  /*09c0*/  SHF.R.S32.HI R89, RZ, 0x1f, R88 ;  /* 0x0000001fff597819 */ /* 0x000fe40000011458 */
[----:B------:R-:W2:Y:S02]  /*09d0*/  LDC.64 R120, c[0x0][0x428] ;  /* 0x00010a00ff787b82 */ /* 0x000ea40000000a00 */
[----:B------:R-:W-:-:S06]  /*09e0*/  LEA.HI R88, R89, R88, RZ, 0x3 ;  /* 0x0000005859587211 */ /* 0x000fcc00078f18ff */
[----:B------:R-:W3:Y:S08]  /*09f0*/  LDC.64 R206, c[0x0][0x3a8] ;  /* 0x0000ea00ffce7b82 */ /* 0x000ef00000000a00 */
[----:B------:R-:W4:Y:S01]  /*0a00*/  LDC.64 R194, c[0x0][0x3c8] ;  /* 0x0000f200ffc27b82 */ /* 0x000f220000000a00 */
[----:B-1----:R-:W-:-:S05]  /*0a10*/  IMAD.WIDE R106, R166, 0x4, R106 ;  /* 0x00000004a66a7825 */ /* 0x002fca00078e026a */
[----:B------:R-:W4:Y:S01]  /*0a20*/  LDG.E R198, desc[UR6][R106.64] ;  /* 0x000000066ac67981 */ /* 0x000f22000c1e1900 */
[----:B0-----:R-:W-:Y:S01]  /*0a30*/  LOP3.LUT R137, R138, 0x1f, RZ, 0xc0, !PT ;  /* 0x0000001f8a897812 */ /* 0x001fe200078ec0ff */
[----:B------:R-:W0:Y:S03]  /*0a40*/  @P0 LDC.64 R108, c[0x0][0x3e0] ;  /* 0x0000f800ff6c0b82 */ /* 0x000e260000000a00 */
[----:B------:R-:W-:-:S04]  /*0a50*/  LEA.HI.SX32 R199, R88, R137, 0x1d ;  /* 0x0000008958c77211 */ /* 0x000fc800078feaff */
[C---:B------:R-:W-:Y:S01]  /*0a60*/  IADD3 R197, PT, PT, R199.reuse, 0x20, RZ ;  /* 0x00000020c7c57810 */ /* 0x040fe20007ffe0ff */
[C---:B--2---:R-:W-:Y:S01]  /*0a70*/  IMAD.WIDE.U32 R92, R199.reuse, 0x10, R120 ;  /* 0x00000010c75c7825 */ /* 0x044fe200078e0078 */
[----:B------:R-:W-:-:S03]  /*0a80*/  IADD3 R193, PT, PT, R199, 0x40, RZ ;  /* 0x00000040c7c17810 */ /* 0x000fc60007ffe0ff */
[----:B---3--:R-:W-:Y:S02]  /*0a90*/  IMAD.WIDE.U32 R122, R199, 0x20, R206 ;  /* 0x00000020c77a7825 */ /* 0x008fe400078e00ce */
[----:B------:R-:W2:Y:S02]  /*0aa0*/  LDG.E.128 R92, desc[UR6][R92.64] ;  /* 0x000000065c5c7981 */ /* 0x000ea4000c1e1d00 */
[--C-:B------:R-:W-:Y:S02]  /*0ab0*/  IMAD.WIDE.U32 R104, R197, 0x10, R120.reuse ;  /* 0x00000010c5687825 */ /* 0x100fe400078e0078 */
[----:B------:R-:W3:Y:S02]  /*0ac0*/  LDG.E.128 R88, desc[UR6][R122.64] ;  /* 0x000000067a587981 */ /* 0x000ee4000c1e1d00 */
[----:B------:R-:W-:Y:S02]  /*0ad0*/  IMAD.WIDE.U32 R120, R193, 0x10, R120 ;  /* 0x00000010c1787825 */ /* 0x000fe400078e0078 */
[----:B------:R-:W3:Y:S02]  /*0ae0*/  LDG.E.128 R96, desc[UR6][R122.64+0x10] ;  /* 0x000010067a607981 */ /* 0x000ee4000c1e1d00 */
[----:B----4-:R-:W-:-:S02]  /*0af0*/  IMAD.WIDE R194, R166, 0x4, R194 ;  /* 0x00000004a6c27825 */ /* 0x010fc400078e02c2 */
[----:B------:R-:W4:Y:S02]  /*0b00*/  LDG.E.128 R104, desc[UR6][R104.64] ;  /* 0x0000000668687981 */ /* 0x000f24000c1e1d00 */
[----:B0-----:R-:W-:Y:S02]  /*0b10*/  @P0 IMAD.WIDE R108, R166, 0x2, R108 ;  /* 0x00000002a66c0825 */ /* 0x001fe400078e026c */
[----:B------:R-:W4:Y:S02]  /*0b20*/  LDG.E R195, desc[UR6][R194.64] ;  /* 0x00000006c2c37981 */ /* 0x000f24000c1e1900 */
[--C-:B------:R-:W-:Y:S02]  /*0b30*/  IMAD.WIDE.U32 R200, R197, 0x20, R206.reuse ;  /* 0x00000020c5c87825 */ /* 0x100fe400078e00ce */
[----:B------:R-:W4:Y:S02]  /*0b40*/  LDG.E.128 R120, desc[UR6][R120.64] ;  /* 0x0000000678787981 */ /* 0x000f24000c1e1d00 */
[----:B------:R-:W-:-:S02]  /*0b50*/  IMAD.WIDE.U32 R206, R193, 0x20, R206 ;  /* 0x00000020c1ce7825 */ /* 0x000fc400078e00ce */
[----:B------:R-:W4:Y:S04]  /*0b60*/  @P0 LDG.E.U16 R196, desc[UR6][R108.64] ;  /* 0x000000066cc40981 */ /* 0x000f28000c1e1500 */
[----:B------:R-:W4:Y:S04]  /*0b70*/  LDG.E.128 R112, desc[UR6][R206.64] ;  /* 0x00000006ce707981 */ /* 0x000f28000c1e1d00 */
[----:B------:R-:W4:Y:S04]  /*0b80*/  LDG.E.128 R116, desc[UR6][R206.64+0x10] ;  /* 0x00001006ce747981 */ /* 0x000f28000c1e1d00 */
[----:B------:R-:W4:Y:S04]  /*0b90*/  LDG.E.128 R108, desc[UR6][R200.64+0x10] ;  /* 0x00001006c86c7981 */ /* 0x000f28000c1e1d00 */
[----:B------:R0:W4:Y:S01]  /*0ba0*/  LDG.E.128 R100, desc[UR6][R200.64] ;  /* 0x00000006c8647981 */ /* 0x000122000c1e1d00 */
[----:B------:R-:W-:-:S04]  /*0bb0*/  ISETP.NE.U32.AND P1, PT, RZ, UR10, PT ;  /* 0x0000000aff007c0c */ /* 0x000fc8000bf25070 */
[----:B------:R-:W-:-:S13]  /*0bc0*/  ISETP.NE.AND.EX P1, PT, RZ, UR11, PT, P1 ;  /* 0x0000000bff007c0c */ /* 0x000fda000bf25310 */
[----:B------:R-:W1:Y:S08]  /*0bd0*/  @P1 LDC.64 R204, c[0x0][0x438] ;  /* 0x00010e00ffcc1b82 */ /* 0x000e700000000a00 */
[----:B------:R-:W1:Y:S08]  /*0be0*/  @P1 LDC.64 R202, c[0x0][0x438] ;  /* 0x00010e00ffca1b82 */ /* 0x000e700000000a00 */
[----:B0-----:R-:W0:Y:S01]  /*0bf0*/  @P1 LDC.64 R200, c[0x0][0x438] ;  /* 0x00010e00ffc81b82 */ /* 0x001e220000000a00 */
[----:B------:R-:W-:Y:S01]  /*0c00*/  ISETP.NE.AND P2, PT, RZ, UR8, PT ;  /* 0x00000008ff007c0c */ /* 0x000fe2000bf45270 */
[----:B-1----:R-:W-:-:S05]  /*0c10*/  @P1 IMAD.WIDE.U32 R204, R199, 0x20, R204 ;  /* 0x00000020c7cc1825 */ /* 0x002fca00078e00cc */
[----:B------:R-:W5:Y:S04]  /*0c20*/  @P1 LDG.E.128 R56, desc[UR6][R204.64] ;  /* 0x00000006cc381981 */ /* 0x000f68000c1e1d00 */
[----:B------:R2:W5:Y:S01]  /*0c30*/  @P1 LDG.E.128 R60, desc[UR6][R204.64+0x10] ;  /* 0x00001006cc3c1981 */ /* 0x000562000c1e1d00 */
[----:B------:R-:W-:Y:S01]  /*0c40*/  @P1 IMAD.WIDE.U32 R202, R197, 0x20, R202 ;  /* 0x00000020c5ca1825 */ /* 0x000fe200078e00ca */
[----:B------:R-:W-:-:S04]  /*0c50*/  MOV R192, 0x3f800000 ;  /* 0x3f80000000c07802 */ /* 0x000fc80000000f00 */
[----:B------:R-:W5:Y:S01]  /*0c60*/  @P1 LDG.E.128 R64, desc[UR6][R202.64] ;  /* 0x00000006ca401981 */ /* 0x000f62000c1e1d00 */
[----:B0-----:R-:W-:-:S03]  /*0c70*/  @P1 IMAD.WIDE.U32 R200, R193, 0x20, R200 ;  /* 0x00000020c1c81825 */ /* 0x001fc600078e00c8 */
[----:B------:R0:W5:Y:S04]  /*0c80*/  @P1 LDG.E.128 R68, desc[UR6][R202.64+0x10] ;  /* 0x00001006ca441981 */ /* 0x000168000c1e1d00 */
[----:B------:R-:W5:Y:S04]  /*0c90*/  @P1 LDG.E.128 R72, desc[UR6][R200.64] ;  /* 0x00000006c8481981 */ /* 0x000f68000c1e1d00 */
[----:B------:R1:W5:Y:S01]  /*0ca0*/  @P1 LDG.E.128 R76, desc[UR6][R200.64+0x10] ;  /* 0x00001006c84c1981 */ /* 0x000362000c1e1d00 */
[----:B------:R-:W-:Y:S01]  /*0cb0*/  UMOV UR4, 0xffffffff ;  /* 0xffffffff00047882 */ /* 0x000fe20000000000 */
[----:B------:R-:W-:-:S04]  /*0cc0*/  ISETP.NE.U32.AND P1, PT, RZ, UR10, PT ;  /* 0x0000000aff007c0c */ /* 0x000fc8000bf25070 */
[----:B------:R-:W-:Y:S02]  /*0cd0*/  ISETP.NE.AND.EX P1, PT, RZ, UR11, PT, P1 ;  /* 0x0000000bff007c0c */ /* 0x000fe4000bf25310 */
[----:B------:R-:W-:Y:S02]  /*0ce0*/  FSEL R217, R198, RZ, !P2 ;  /* 0x000000ffc6d97208 */ /* 0x000fe40005000000 */
[C---:B--2---:R-:W-:Y:S02]  /*0cf0*/  PRMT R205, R92.reuse, 0x7632, R205 ;  /* 0x000076325ccd7816 */ /* 0x044fe400000000cd */
[----:B------:R-:W-:Y:S01]  /*0d00*/  SHF.L.U32 R209, R92, 0x10, RZ ;  /* 0x000000105cd17819 */ /* 0x000fe200000006ff */
[C---:B---3--:R-:W-:Y:S01]  /*0d10*/  FADD.FTZ R194, -R217.reuse, R88 ;  /* 0x00000058d9c27221 */ /* 0x048fe20000010100 */
[C---:B------:R-:W-:Y:S01]  /*0d20*/  FADD.FTZ R216, -R217.reuse, R89 ;  /* 0x00000059d9d87221 */ /* 0x040fe20000010100 */
[----:B------:R-:W-:Y:S01]  /*0d30*/  FADD.FTZ R198, -R217, R90 ;  /* 0x0000005ad9c67221 */ /* 0x000fe20000010100 */
[----:B------:R-:W-:Y:S01]  /*0d40*/  SHF.L.U32 R205, R205, 0x10, RZ ;  /* 0x00000010cdcd7819 */ /* 0x000fe200000006ff */
[----:B------:R-:W-:Y:S01]  /*0d50*/  FADD.FTZ R96, -R217, R96 ;  /* 0x00000060d9607221 */ /* 0x000fe20000010100 */
[----:B------:R-:W-:-:S02]  /*0d60*/  PRMT R213, R93, 0x7632, R213 ;  /* 0x000076325dd57816 */ /* 0x000fc400000000d5 */
[----:B------:R-:W-:Y:S01]  /*0d70*/  SHF.L.U32 R222, R93, 0x10, RZ ;  /* 0x000000105dde7819 */ /* 0x000fe200000006ff */
[----:B----4-:R-:W-:Y:S01]  /*0d80*/  FMUL.FTZ R92, R195, R194 ;  /* 0x000000c2c35c7220 */ /* 0x010fe20000410000 */
[C---:B------:R-:W-:Y:S02]  /*0d90*/  PRMT R89, R123.reuse, 0x7632, R89 ;  /* 0x000076327b597816 */ /* 0x040fe40000000059 */
[----:B------:R-:W-:Y:S01]  /*0da0*/  SHF.L.U32 R90, R123, 0x10, RZ ;  /* 0x000000107b5a7819 */ /* 0x000fe200000006ff */
[----:B------:R-:W-:Y:S01]  /*0db0*/  FMUL.FTZ R123, R154, R209 ;  /* 0x000000d19a7b7220 */ /* 0x000fe20000410000 */
[C---:B------:R-:W-:Y:S01]  /*0dc0*/  FMUL.FTZ R194, R195.reuse, R96 ;  /* 0x00000060c3c27220 */ /* 0x040fe20000410000 */
[----:B------:R-:W-:Y:S01]  /*0dd0*/  FMUL.FTZ R216, R195, R216 ;  /* 0x000000d8c3d87220 */ /* 0x000fe20000410000 */
[----:B------:R-:W-:Y:S01]  /*0de0*/  FMUL.FTZ R96, R180, R205 ;  /* 0x000000cdb4607220 */ /* 0x000fe20000410000 */
[C---:B0-----:R-:W-:Y:S02]  /*0df0*/  PRMT R203, R105.reuse, 0x7632, R203 ;  /* 0x0000763269cb7816 */ /* 0x041fe400000000cb */
[----:B------:R-:W-:Y:S01]  /*0e00*/  SHF.L.U32 R208, R105, 0x10, RZ ;  /* 0x0000001069d07819 */ /* 0x000fe200000006ff */
[C---:B------:R-:W-:Y:S01]  /*0e10*/  FADD.FTZ R88, -R217.reuse, R119 ;  /* 0x00000077d9587221 */ /* 0x040fe20000010100 */
[----:B------:R-:W-:Y:S01]  /*0e20*/  FADD.FTZ R119, RZ, R123 ;  /* 0x0000007bff777221 */ /* 0x000fe20000010000 */
[C---:B------:R-:W-:Y:S01]  /*0e30*/  FADD.FTZ R212, -R217.reuse, R109 ;  /* 0x0000006dd9d47221 */ /* 0x040fe20000010100 */
[C---:B------:R-:W-:Y:S01]  /*0e40*/  FADD.FTZ R210, -R217.reuse, R110 ;  /* 0x0000006ed9d27221 */ /* 0x040fe20000010100 */
[C---:B------:R-:W-:Y:S01]  /*0e50*/  FADD.FTZ R110, -R217.reuse, R115 ;  /* 0x00000073d96e7221 */ /* 0x040fe20000010100 */
[----:B------:R-:W-:Y:S01]  /*0e60*/  FFMA.FTZ R109, R92, R123, RZ ;  /* 0x0000007b5c6d7223 */ /* 0x000fe200000100ff */
[C---:B-1----:R-:W-:Y:S01]  /*0e70*/  PRMT R201, R104.reuse, 0x7632, R201 ;  /* 0x0000763268c97816 */ /* 0x042fe200000000c9 */
[C---:B------:R-:W-:Y:S01]  /*0e80*/  FADD.FTZ R206, -R217.reuse, R103 ;  /* 0x00000067d9ce7221 */ /* 0x040fe20000010100 */
[----:B------:R-:W-:Y:S01]  /*0e90*/  SHF.L.U32 R207, R104, 0x10, RZ ;  /* 0x0000001068cf7819 */ /* 0x000fe200000006ff */
[----:B------:R-:W-:Y:S01]  /*0ea0*/  FADD.FTZ R218, -R217, R117 ;  /* 0x00000075d9da7221 */ /* 0x000fe20000010100 */
[----:B------:R-:W-:-:S02]  /*0eb0*/  PRMT R105, R106, 0x7632, R105 ;  /* 0x000076326a697816 */ /* 0x000fc40000000069 */
[----:B------:R-:W-:Y:S01]  /*0ec0*/  SHF.L.U32 R211, R106, 0x10, RZ ;  /* 0x000000106ad37819 */ /* 0x000fe200000006ff */
[C---:B------:R-:W-:Y:S01]  /*0ed0*/  FADD.FTZ R112, -R217.reuse, R112 ;  /* 0x00000070d9707221 */ /* 0x040fe20000010100 */
[----:B------:R-:W-:Y:S01]  /*0ee0*/  @P0 SHF.L.U32 R192, R196, 0x10, RZ ;  /* 0x00000010c4c00819 */ /* 0x000fe200000006ff */
[----:B------:R-:W-:Y:S01]  /*0ef0*/  FADD.FTZ R196, -R217, R91 ;  /* 0x0000005bd9c47221 */ /* 0x000fe20000010100 */
[----:B------:R-:W-:Y:S01]  /*0f00*/  PRMT R104, R107, 0x7632, R104 ;  /* 0x000076326b687816 */ /* 0x000fe20000000068 */
[----:B------:R-:W-:Y:S01]  /*0f10*/  FMUL.FTZ R198, R195, R198 ;  /* 0x000000c6c3c67220 */ /* 0x000fe20000410000 */
[----:B------:R-:W-:Y:S01]  /*0f20*/  SHF.L.U32 R106, R107, 0x10, RZ ;  /* 0x000000106b6a7819 */ /* 0x000fe200000006ff */
[----:B------:R-:W-:Y:S01]  /*0f30*/  FMUL.FTZ R103, R155, R222 ;  /* 0x000000de9b677220 */ /* 0x000fe20000410000 */
[----:B------:R-:W-:Y:S01]  /*0f40*/  SHF.L.U32 R213, R213, 0x10, RZ ;  /* 0x00000010d5d57819 */ /* 0x000fe200000006ff */
[C---:B------:R-:W-:Y:S01]  /*0f50*/  FMUL.FTZ R107, R195.reuse, R110 ;  /* 0x0000006ec36b7220 */ /* 0x040fe20000410000 */
[----:B------:R-:W-:Y:S01]  /*0f60*/  FFMA.FTZ R117, R216, R96, R109 ;  /* 0x00000060d8757223 */ /* 0x000fe2000001006d */
[----:B------:R-:W-:Y:S01]  /*0f70*/  FADD.FTZ R110, R96, R119 ;  /* 0x00000077606e7221 */ /* 0x000fe20000010000 */
[C---:B------:R-:W-:Y:S01]  /*0f80*/  PRMT R93, R94.reuse, 0x7632, R93 ;  /* 0x000076325e5d7816 */ /* 0x040fe2000000005d */
[----:B------:R-:W-:Y:S01]  /*0f90*/  FMUL.FTZ R196, R195, R196 ;  /* 0x000000c4c3c47220 */ /* 0x000fe20000410000 */
[----:B------:R-:W-:Y:S01]  /*0fa0*/  SHF.L.U32 R94, R94, 0x10, RZ ;  /* 0x000000105e5e7819 */ /* 0x000fe200000006ff */
[----:B------:R-:W-:Y:S01]  /*0fb0*/  FFMA.FTZ R119, R198, R103, R117 ;  /* 0x00000067c6777223 */ /* 0x000fe20000010075 */
[----:B------:R-:W-:-:S02]  /*0fc0*/  PRMT R215, R95, 0x7632, R215 ;  /* 0x000076325fd77816 */ /* 0x000fc400000000d7 */
[----:B------:R-:W-:Y:S01]  /*0fd0*/  SHF.L.U32 R228, R95, 0x10, RZ ;  /* 0x000000105fe47819 */ /* 0x000fe200000006ff */
[----:B------:R-:W-:Y:S01]  /*0fe0*/  FMUL.FTZ R95, R181, R213 ;  /* 0x000000d5b55f7220 */ /* 0x000fe20000410000 */
[----:B------:R-:W-:Y:S01]  /*0ff0*/  SHF.L.U32 R221, R104, 0x10, RZ ;  /* 0x0000001068dd7819 */ /* 0x000fe200000006ff */
[----:B------:R-:W-:Y:S01]  /*1000*/  FMUL.FTZ R104, R195, R112 ;  /* 0x00000070c3687220 */ /* 0x000fe20000410000 */
[----:B------:R-:W-:Y:S01]  /*1010*/  FADD.FTZ R112, R103, R110 ;  /* 0x0000006e67707221 */ /* 0x000fe20000010000 */
[C---:B------:R-:W-:Y:S01]  /*1020*/  FADD.FTZ R220, -R217.reuse, R108 ;  /* 0x0000006cd9dc7221 */ /* 0x040fe20000010100 */
[C---:B------:R-:W-:Y:S01]  /*1030*/  FADD.FTZ R202, -R217.reuse, R101 ;  /* 0x00000065d9ca7221 */ /* 0x040fe20000010100 */
[----:B------:R-:W-:Y:S01]  /*1040*/  FADD.FTZ R108, -R217, R113 ;  /* 0x00000071d96c7221 */ /* 0x000fe20000010100 */
[----:B------:R-:W-:Y:S01]  /*1050*/  SHF.L.U32 R93, R93, 0x10, RZ ;  /* 0x000000105d5d7819 */ /* 0x000fe200000006ff */
[----:B------:R-:W-:Y:S01]  /*1060*/  FADD.FTZ R224, -R217, R97 ;  /* 0x00000061d9e07221 */ /* 0x000fe20000010100 */
[----:B------:R-:W-:Y:S01]  /*1070*/  PRMT R113, R120, 0x7632, R113 ;  /* 0x0000763278717816 */ /* 0x000fe20000000071 */
[-C--:B------:R-:W-:Y:S01]  /*1080*/  FMUL.FTZ R101, R156, R94.reuse ;  /* 0x0000005e9c657220 */ /* 0x080fe20000410000 */
[----:B------:R-:W-:Y:S01]  /*1090*/  FFMA.FTZ R119, R196, R95, R119 ;  /* 0x0000005fc4777223 */ /* 0x000fe20000010077 */
[----:B------:R-:W-:Y:S01]  /*10a0*/  FADD.FTZ R112, R95, R112 ;  /* 0x000000705f707221 */ /* 0x000fe20000010000 */
[C---:B------:R-:W-:Y:S01]  /*10b0*/  FADD.FTZ R204, -R217.reuse, R102 ;  /* 0x00000066d9cc7221 */ /* 0x040fe20000010100 */
[----:B------:R-:W-:Y:S01]  /*10c0*/  FADD.FTZ R29, R94, R29 ;  /* 0x0000001d5e1d7221 */ /* 0x000fe20000010000 */
[----:B------:R-:W-:Y:S01]  /*10d0*/  FFMA.FTZ R5, R194, R94, R5 ;  /* 0x0000005ec2057223 */ /* 0x000fe20000010005 */
[----:B------:R-:W-:Y:S01]  /*10e0*/  FADD.FTZ R226, -R217, R98 ;  /* 0x00000062d9e27221 */ /* 0x000fe20000010100 */
[----:B------:R-:W-:Y:S01]  /*10f0*/  FMUL.FTZ R102, R195, R224 ;  /* 0x000000e0c3667220 */ /* 0x000fe20000410000 */
[----:B------:R-:W-:Y:S01]  /*1100*/  FMUL.FTZ R94, R182, R93 ;  /* 0x0000005db65e7220 */ /* 0x000fe20000410000 */
[----:B------:R-:W-:Y:S01]  /*1110*/  SHF.L.U32 R117, R113, 0x10, RZ ;  /* 0x0000001071757819 */ /* 0x000fe200000006ff */
[----:B------:R-:W-:Y:S01]  /*1120*/  FFMA.FTZ R119, R194, R101, R119 ;  /* 0x00000065c2777223 */ /* 0x000fe20000010077 */
[----:B------:R-:W-:Y:S01]  /*1130*/  FADD.FTZ R113, R101, R112 ;  /* 0x0000007065717221 */ /* 0x000fe20000010000 */
[C---:B------:R-:W-:Y:S01]  /*1140*/  FADD.FTZ R200, -R217.reuse, R100 ;  /* 0x00000064d9c87221 */ /* 0x040fe20000010100 */
[C---:B------:R-:W-:Y:S01]  /*1150*/  PRMT R91, R122.reuse, 0x7632, R91 ;  /* 0x000076327a5b7816 */ /* 0x040fe2000000005b */
[----:B------:R-:W-:Y:S01]  /*1160*/  FADD.FTZ R230, -R217, R99 ;  /* 0x00000063d9e67221 */ /* 0x000fe20000010100 */
[----:B------:R-:W-:Y:S01]  /*1170*/  SHF.L.U32 R115, R122, 0x10, RZ ;  /* 0x000000107a737819 */ /* 0x000fe200000006ff */
[----:B------:R-:W-:Y:S01]  /*1180*/  FMUL.FTZ R122, R195, R226 ;  /* 0x000000e2c37a7220 */ /* 0x000fe20000410000 */
[----:B------:R-:W-:Y:S01]  /*1190*/  SHF.L.U32 R215, R215, 0x10, RZ ;  /* 0x00000010d7d77819 */ /* 0x000fe200000006ff */
[----:B------:R-:W-:Y:S01]  /*11a0*/  FMUL.FTZ R97, R157, R228 ;  /* 0x000000e49d617220 */ /* 0x000fe20000410000 */
[----:B------:R-:W-:Y:S01]  /*11b0*/  FFMA.FTZ R119, R102, R94, R119 ;  /* 0x0000005e66777223 */ /* 0x000fe20000010077 */
[----:B------:R-:W-:Y:S01]  /*11c0*/  FADD.FTZ R112, R94, R113 ;  /* 0x000000715e707221 */ /* 0x000fe20000010000 */
[----:B------:R-:W-:Y:S01]  /*11d0*/  FADD.FTZ R30, R93, R30 ;  /* 0x0000001e5d1e7221 */ /* 0x000fe20000010000 */
[----:B------:R-:W-:Y:S01]  /*11e0*/  FFMA.FTZ R6, R102, R93, R6 ;  /* 0x0000005d66067223 */ /* 0x000fe20000010006 */
        /* <DEDUP_REMOVED lines=9> */
[C---:B------:R-:W-:Y:S01]  /*1280*/  FFMA.FTZ R119, R100.reuse, R93, R119 ;  /* 0x0000005d64777223 */ /* 0x040fe20000010077 */
[----:B------:R-:W-:Y:S01]  /*1290*/  FADD.FTZ R112, R93, R112 ;  /* 0x000000705d707221 */ /* 0x000fe20000010000 */
[----:B------:R-:W-:Y:S01]  /*12a0*/  FADD.FTZ R32, R215, R32 ;  /* 0x00000020d7207221 */ /* 0x000fe20000010000 */
[----:B------:R-:W-:Y:S01]  /*12b0*/  FFMA.FTZ R8, R100, R215, R8 ;  /* 0x000000d764087223 */ /* 0x000fe20000010008 */
[----:B------:R-:W-:Y:S01]  /*12c0*/  FMUL.FTZ R202, R195, R202 ;  /* 0x000000cac3ca7220 */ /* 0x000fe20000410000 */
[----:B------:R-:W-:Y:S01]  /*12d0*/  FMUL.FTZ R215, R184, R201 ;  /* 0x000000c9b8d77220 */ /* 0x000fe20000410000 */
[----:B------:R-:W-:Y:S01]  /*12e0*/  FFMA.FTZ R119, R200, R207, R119 ;  /* 0x000000cfc8777223 */ /* 0x000fe20000010077 */
[----:B------:R-:W-:Y:S01]  /*12f0*/  FADD.FTZ R112, R207, R112 ;  /* 0x00000070cf707221 */ /* 0x000fe20000010000 */
[----:B------:R-:W-:Y:S01]  /*1300*/  FMUL.FTZ R204, R195, R204 ;  /* 0x000000ccc3cc7220 */ /* 0x000fe20000410000 */
[----:B------:R-:W-:Y:S01]  /*1310*/  FADD.FTZ R25, R209, R25 ;  /* 0x00000019d1197221 */ /* 0x000fe20000010000 */
[----:B------:R-:W-:Y:S01]  /*1320*/  FFMA.FTZ R0, R92, R209, R0 ;  /* 0x000000d15c007223 */ /* 0x000fe20000010000 */
[----:B------:R-:W-:Y:S01]  /*1330*/  SHF.L.U32 R203, R203, 0x10, RZ ;  /* 0x00000010cbcb7819 */ /* 0x000fe200000006ff */
[-C--:B------:R-:W-:Y:S01]  /*1340*/  FMUL.FTZ R209, R159, R208.reuse ;  /* 0x000000d09fd17220 */ /* 0x080fe20000410000 */
[----:B------:R-:W-:Y:S01]  /*1350*/  FFMA.FTZ R119, R202, R215, R119 ;  /* 0x000000d7ca777223 */ /* 0x000fe20000010077 */
[----:B------:R-:W-:Y:S01]  /*1360*/  FADD.FTZ R112, R215, R112 ;  /* 0x00000070d7707221 */ /* 0x000fe20000010000 */
[----:B------:R-:W-:Y:S01]  /*1370*/  FADD.FTZ R35, R208, R35 ;  /* 0x00000023d0237221 */ /* 0x000fe20000010000 */
[C---:B------:R-:W-:Y:S01]  /*1380*/  FFMA.FTZ R11, R204.reuse, R208, R11 ;  /* 0x000000d0cc0b7223 */ /* 0x040fe2000001000b */
[C---:B------:R-:W-:Y:S01]  /*1390*/  FADD.FTZ R214, -R217.reuse, R111 ;  /* 0x0000006fd9d67221 */ /* 0x040fe20000010100 */
[C---:B------:R-:W-:Y:S01]  /*13a0*/  FADD.FTZ R114, -R217.reuse, R114 ;  /* 0x00000072d9727221 */ /* 0x040fe20000010100 */
[C---:B------:R-:W-:Y:S01]  /*13b0*/  FADD.FTZ R116, -R217.reuse, R116 ;  /* 0x00000074d9747221 */ /* 0x040fe20000010100 */
[----:B------:R-:W-:Y:S01]  /*13c0*/  FADD.FTZ R118, -R217, R118 ;  /* 0x00000076d9767221 */ /* 0x000fe20000010100 */
        /* <DEDUP_REMOVED lines=17> */
[----:B------:R-:W-:Y:S01]  /*14e0*/  FFMA.FTZ R4, R196, R213, R4 ;  /* 0x000000d5c4047223 */ /* 0x000fe20000010004 */
[----:B------:R-:W-:Y:S01]  /*14f0*/  FADD.FTZ R28, R213, R28 ;  /* 0x0000001cd51c7221 */ /* 0x000fe20000010000 */
[C---:B------:R-:W-:Y:S01]  /*1500*/  FMUL.FTZ R210, R195.reuse, R210 ;  /* 0x000000d2c3d27220 */ /* 0x040fe20000410000 */
[----:B------:R-:W-:Y:S01]  /*1510*/  FMUL.FTZ R214, R195, R214 ;  /* 0x000000d6c3d67220 */ /* 0x000fe20000410000 */
[-C--:B------:R-:W-:Y:S01]  /*1520*/  FMUL.FTZ R213, R161, R106.reuse ;  /* 0x0000006aa1d57220 */ /* 0x080fe20000410000 */
[----:B------:R-:W-:Y:S01]  /*1530*/  FFMA.FTZ R119, R212, R219, R119 ;  /* 0x000000dbd4777223 */ /* 0x000fe20000010077 */
[----:B------:R-:W-:Y:S01]  /*1540*/  FADD.FTZ R112, R219, R112 ;  /* 0x00000070db707221 */ /* 0x000fe20000010000 */
[----:B------:R-:W-:Y:S01]  /*1550*/  SHF.L.U32 R111, R120, 0x10, RZ ;  /* 0x00000010786f7819 */ /* 0x000fe200000006ff */
[----:B------:R-:W-:Y:S01]  /*1560*/  FADD.FTZ R39, R106, R39 ;  /* 0x000000276a277221 */ /* 0x000fe20000010000 */
[----:B------:R-:W-:Y:S01]  /*1570*/  SHF.L.U32 R98, R121, 0x10, RZ ;  /* 0x0000001079627819 */ /* 0x000fe200000006ff */
[----:B------:R-:W-:Y:S01]  /*1580*/  FFMA.FTZ R15, R210, R106, R15 ;  /* 0x0000006ad20f7223 */ /* 0x000fe2000001000f */
        /* <DEDUP_REMOVED lines=9> */
[----:B------:R-:W-:Y:S01]  /*1620*/  FADD.FTZ R43, R98, R43 ;  /* 0x0000002b622b7221 */ /* 0x000fe20000010000 */
[-C--:B------:R-:W-:Y:S01]  /*1630*/  FFMA.FTZ R19, R106, R98.reuse, R19 ;  /* 0x000000626a137223 */ /* 0x080fe20000010013 */
[----:B------:R-:W-:Y:S01]  /*1640*/  FMUL.FTZ R113, R163, R98 ;  /* 0x00000062a3717220 */ /* 0x000fe20000410000 */
        /* <DEDUP_REMOVED lines=8> */
[----:B------:R-:W-:-:S02]  /*16d0*/  SHF.L.U32 R120, R89, 0x10, RZ ;  /* 0x0000001059787819 */ /* 0x000fc400000006ff */
[----:B------:R-:W-:Y:S01]  /*16e0*/  SHF.L.U32 R99, R99, 0x10, RZ ;  /* 0x0000001063637819 */ /* 0x000fe200000006ff */
[----:B------:R-:W-:Y:S01]  /*16f0*/  FFMA.FTZ R89, R105, R112, R114 ;  /* 0x0000007069597223 */ /* 0x000fe20000010072 */
[----:B------:R-:W-:Y:S01]  /*1700*/  FADD.FTZ R98, R91, R112 ;  /* 0x000000705b627221 */ /* 0x000fe20000010000 */
[----:B------:R-:W-:Y:S02]  /*1710*/  FMUL.FTZ R108, R195, R116 ;  /* 0x00000074c36c7220 */ /* 0x000fe40000410000 */
[----:B------:R-:W-:Y:S01]  /*1720*/  FFMA.FTZ R116, R106, R113, R89 ;  /* 0x000000716a747223 */ /* 0x000fe20000010059 */
[----:B------:R-:W-:Y:S01]  /*1730*/  FMUL.FTZ R114, R189, R99 ;  /* 0x00000063bd727220 */ /* 0x000fe20000410000 */
[----:B------:R-:W-:Y:S01]  /*1740*/  FADD.FTZ R89, R98, R113 ;  /* 0x0000007162597221 */ /* 0x000fe20000010000 */
[----:B------:R-:W-:Y:S01]  /*1750*/  FADD.FTZ R125, R115, R125 ;  /* 0x0000007d737d7221 */ /* 0x000fe20000010000 */
[-C--:B------:R-:W-:Y:S01]  /*1760*/  FFMA.FTZ R21, R108, R115.reuse, R21 ;  /* 0x000000736c157223 */ /* 0x080fe20000010015 */
[----:B------:R-:W-:Y:S01]  /*1770*/  FMUL.FTZ R115, R164, R115 ;  /* 0x00000073a4737220 */ /* 0x000fe20000410000 */
[----:B------:R-:W-:Y:S01]  /*1780*/  FFMA.FTZ R91, R107, R114, R116 ;  /* 0x000000726b5b7223 */ /* 0x000fe20000010074 */
[----:B------:R-:W-:Y:S01]  /*1790*/  FADD.FTZ R98, R89, R114 ;  /* 0x0000007259627221 */ /* 0x000fe20000010000 */
[C---:B------:R-:W-:Y:S01]  /*17a0*/  FMUL.FTZ R110, R195.reuse, R118 ;  /* 0x00000076c36e7220 */ /* 0x040fe20000410000 */
[----:B------:R-:W-:Y:S01]  /*17b0*/  FMUL.FTZ R109, R195, R218 ;  /* 0x000000dac36d7220 */ /* 0x000fe20000410000 */
[----:B------:R-:W-:Y:S01]  /*17c0*/  FMUL.FTZ R116, R190, R121 ;  /* 0x00000079be747220 */ /* 0x000fe20000410000 */
[----:B------:R-:W-:Y:S01]  /*17d0*/  FFMA.FTZ R118, R108, R115, R91 ;  /* 0x000000736c767223 */ /* 0x000fe2000001005b */
[----:B------:R-:W-:Y:S01]  /*17e0*/  FADD.FTZ R89, R98, R115 ;  /* 0x0000007362597221 */ /* 0x000fe20000010000 */
[----:B------:R-:W-:Y:S01]  /*17f0*/  FFMA.FTZ R18, R105, R117, R18 ;  /* 0x0000007569127223 */ /* 0x000fe20000010012 */
[----:B------:R-:W-:Y:S01]  /*1800*/  FADD.FTZ R42, R117, R42 ;  /* 0x0000002a752a7221 */ /* 0x000fe20000010000 */
[----:B------:R-:W-:Y:S01]  /*1810*/  FADD.FTZ R127, R90, R127 ;  /* 0x0000007f5a7f7221 */ /* 0x000fe20000010000 */
[CC--:B------:R-:W-:Y:S01]  /*1820*/  FFMA.FTZ R23, R110.reuse, R90.reuse, R23 ;  /* 0x0000005a6e177223 */ /* 0x0c0fe20000010017 */
[----:B------:R-:W-:Y:S01]  /*1830*/  FMUL.FTZ R117, R165, R90 ;  /* 0x0000005aa5757220 */ /* 0x000fe20000410000 */
[----:B------:R-:W-:Y:S01]  /*1840*/  FFMA.FTZ R91, R109, R116, R118 ;  /* 0x000000746d5b7223 */ /* 0x000fe20000010076 */
[----:B------:R-:W-:Y:S01]  /*1850*/  FADD.FTZ R90, R89, R116 ;  /* 0x00000074595a7221 */ /* 0x000fe20000010000 */
[----:B------:R-:W-:Y:S01]  /*1860*/  FMUL.FTZ R119, R195, R88 ;  /* 0x00000058c3777220 */ /* 0x000fe20000410000 */
[----:B------:R-:W-:Y:S01]  /*1870*/  FMUL.FTZ R118, R191, R120 ;  /* 0x00000078bf767220 */ /* 0x000fe20000410000 */
        /* <DEDUP_REMOVED lines=39> */
.L_x_4099:
        /* <DEDUP_REMOVED lines=14> */
[-CC-:B------:R-:W-:Y:S01]  /*1bd0*/  FFMA.FTZ R100, R100, R120.reuse, R121.reuse ;  /* 0x0000007864647223 */ /* 0x180fe20000010079 */
[-CC-:B------:R-:W-:Y:S01]  /*1be0*/  FFMA.FTZ R205, R216, R120.reuse, R121.reuse ;  /* 0x00000078d8cd7223 */ /* 0x180fe20000010079 */
[----:B------:R-:W-:Y:S01]  /*1bf0*/  FADD.FTZ R216, R95, -R196 ;  /* 0x800000c45fd87221 */ /* 0x000fe20000010000 */
[----:B------:R-:W-:Y:S01]  /*1c00*/  FADD.FTZ R122, R97, -R122 ;  /* 0x8000007a617a7221 */ /* 0x000fe20000010000 */
[----:B------:R-:W-:Y:S01]  /*1c10*/  FADD.FTZ R196, R93, -R100 ;  /* 0x800000645dc47221 */ /* 0x000fe20000010000 */
[-CC-:B------:R-:W-:Y:S01]  /*1c20*/  FFMA.FTZ R198, R198, R120.reuse, R121.reuse ;  /* 0x00000078c6c67223 */ /* 0x180fe20000010079 */
[--C-:B------:R-:W-:Y:S01]  /*1c30*/  FFMA.FTZ R93, R102, R120, R121.reuse ;  /* 0x00000078665d7223 */ /* 0x100fe20000010079 */
[----:B-----5:R-:W-:Y:S01]  /*1c40*/  PRMT R218, R91, 0x7632, R218 ;  /* 0x000076325bda7816 */ /* 0x020fe200000000da */
[C---:B------:R-:W-:Y:S01]  /*1c50*/  FMUL.FTZ R95, R195.reuse, R122 ;  /* 0x0000007ac35f7220 */ /* 0x040fe20000410000 */
[----:B------:R-:W-:Y:S01]  /*1c60*/  FMUL.FTZ R97, R195, R196 ;  /* 0x000000c4c3617220 */ /* 0x000fe20000410000 */
[-C--:B------:R-:W-:Y:S01]  /*1c70*/  FFMA.FTZ R194, R194, R120.reuse, R121 ;  /* 0x00000078c2c27223 */ /* 0x080fe20000010079 */
[----:B------:R-:W-:Y:S01]  /*1c80*/  SHF.L.U32 R220, R91, 0x10, RZ ;  /* 0x000000105bdc7819 */ /* 0x000fe200000006ff */
[----:B------:R-:W-:Y:S01]  /*1c90*/  FADD.FTZ R198, R103, -R198 ;  /* 0x800000c667c67221 */ /* 0x000fe20000010000 */
[----:B------:R-:W-:Y:S01]  /*1ca0*/  FADD.FTZ R94, R94, -R93 ;  /* 0x8000005d5e5e7221 */ /* 0x000fe20000010000 */
[----:B------:R-:W-:Y:S01]  /*1cb0*/  FFMA.FTZ R92, R92, R120, R121 ;  /* 0x000000785c5c7223 */ /* 0x000fe20000010079 */
[----:B------:R-:W-:Y:S01]  /*1cc0*/  SHF.L.U32 R100, R47, 0x10, RZ ;  /* 0x000000102f647819 */ /* 0x000fe200000006ff */
[-C--:B------:R-:W-:Y:S01]  /*1cd0*/  FMUL.FTZ R95, R95, R192.reuse ;  /* 0x000000c05f5f7220 */ /* 0x080fe20000410000 */
[----:B------:R-:W-:Y:S01]  /*1ce0*/  SHF.L.U32 R102, R179, 0x10, RZ ;  /* 0x00000010b3667819 */ /* 0x000fe200000006ff */
[----:B------:R-:W-:Y:S01]  /*1cf0*/  FMUL.FTZ R97, R97, R192 ;  /* 0x000000c061617220 */ /* 0x000fe20000410000 */
[----:B------:R-:W-:Y:S01]  /*1d00*/  SHF.L.U32 R218, R218, 0x10, RZ ;  /* 0x00000010dada7819 */ /* 0x000fe200000006ff */
[----:B------:R-:W-:Y:S01]  /*1d10*/  FADD.FTZ R194, R101, -R194 ;  /* 0x800000c265c27221 */ /* 0x000fe20000010000 */
[C---:B------:R-:W-:Y:S01]  /*1d20*/  FMUL.FTZ R103, R195.reuse, R94 ;  /* 0x0000005ec3677220 */ /* 0x040fe20000410000 */
[----:B------:R-:W-:Y:S01]  /*1d30*/  FMUL.FTZ R93, R195, R198 ;  /* 0x000000c6c35d7220 */ /* 0x000fe20000410000 */
[----:B------:R-:W-:Y:S01]  /*1d40*/  FADD.FTZ R92, R123, -R92 ;  /* 0x8000005c7b5c7221 */ /* 0x000fe20000010000 */
[C---:B------:R-:W-:Y:S01]  /*1d50*/  FMUL.FTZ R122, R95.reuse, R220 ;  /* 0x000000dc5f7a7220 */ /* 0x040fe20000410000 */
[----:B------:R-:W-:Y:S01]  /*1d60*/  FMUL.FTZ R220, R95, R100 ;  /* 0x000000645fdc7220 */ /* 0x000fe20000410000 */
[C---:B------:R-:W-:Y:S01]  /*1d70*/  FMUL.FTZ R123, R97.reuse, R218 ;  /* 0x000000da617b7220 */ /* 0x040fe20000410000 */
[----:B------:R-:W-:Y:S01]  /*1d80*/  FMUL.FTZ R223, R97, R102 ;  /* 0x0000006661df7220 */ /* 0x000fe20000410000 */
[----:B------:R-:W-:Y:S01]  /*1d90*/  PRMT R203, R90, 0x7632, R203 ;  /* 0x000076325acb7816 */ /* 0x000fe200000000cb */
[----:B------:R-:W-:Y:S01]  /*1da0*/  FMUL.FTZ R97, R195, R194 ;  /* 0x000000c2c3617220 */ /* 0x000fe20000410000 */
[----:B------:R-:W-:Y:S01]  /*1db0*/  SHF.L.U32 R196, R178, 0x10, RZ ;  /* 0x00000010b2c47819 */ /* 0x000fe200000006ff */
[-C--:B------:R-:W-:Y:S01]  /*1dc0*/  FMUL.FTZ R103, R103, R192.reuse ;  /* 0x000000c067677220 */ /* 0x080fe20000410000 */
[----:B------:R-:W-:Y:S01]  /*1dd0*/  SHF.L.U32 R95, R45, 0x10, RZ ;  /* 0x000000102d5f7819 */ /* 0x000fe200000006ff */
[-C--:B------:R-:W-:Y:S01]  /*1de0*/  FMUL.FTZ R94, R93, R192.reuse ;  /* 0x000000c05d5e7220 */ /* 0x080fe20000410000 */
[----:B------:R-:W-:Y:S01]  /*1df0*/  SHF.L.U32 R91, R89, 0x10, RZ ;  /* 0x00000010595b7819 */ /* 0x000fe200000006ff */
[----:B------:R-:W-:Y:S01]  /*1e00*/  FADD.FTZ R96, R96, -R205 ;  /* 0x800000cd60607221 */ /* 0x000fe20000010000 */
[----:B------:R-:W-:Y:S01]  /*1e10*/  SHF.L.U32 R201, R90, 0x10, RZ ;  /* 0x000000105ac97819 */ /* 0x000fe200000006ff */
[----:B------:R-:W-:Y:S01]  /*1e20*/  FMUL.FTZ R100, R97, R192 ;  /* 0x000000c061647220 */ /* 0x000fe20000410000 */
[----:B------:R-:W-:Y:S01]  /*1e30*/  SHF.L.U32 R102, R203, 0x10, RZ ;  /* 0x00000010cb667819 */ /* 0x000fe200000006ff */
[----:B------:R-:W-:Y:S01]  /*1e40*/  FMUL.FTZ R218, R103, R196 ;  /* 0x000000c467da7220 */ /* 0x000fe20000410000 */
[----:B------:R-:W-:Y:S01]  /*1e50*/  SHF.L.U32 R101, R46, 0x10, RZ ;  /* 0x000000102e657819 */ /* 0x000fe200000006ff */
[C---:B------:R-:W-:Y:S01]  /*1e60*/  FMUL.FTZ R97, R94.reuse, R95 ;  /* 0x0000005f5e617220 */ /* 0x040fe20000410000 */
[----:B------:R-:W-:Y:S01]  /*1e70*/  PRMT R90, R89, 0x7632, R90 ;  /* 0x00007632595a7816 */ /* 0x000fe2000000005a */
[----:B------:R-:W-:Y:S01]  /*1e80*/  FMUL.FTZ R196, R94, R91 ;  /* 0x0000005b5ec47220 */ /* 0x000fe20000410000 */
[C---:B------:R-:W-:Y:S01]  /*1e90*/  FMUL.FTZ R95, R195.reuse, R216 ;  /* 0x000000d8c35f7220 */ /* 0x040fe20000410000 */
[C---:B------:R-:W-:Y:S01]  /*1ea0*/  FMUL.FTZ R91, R195.reuse, R92 ;  /* 0x0000005cc35b7220 */ /* 0x040fe20000410000 */
[----:B------:R-:W-:Y:S01]  /*1eb0*/  FMUL.FTZ R194, R100, R201 ;  /* 0x000000c964c27220 */ /* 0x000fe20000410000 */
[----:B------:R-:W-:Y:S01]  /*1ec0*/  FMUL.FTZ R93, R195, R96 ;  /* 0x00000060c35d7220 */ /* 0x000fe20000410000 */
        /* <DEDUP_REMOVED lines=14> */
[C---:B------:R-:W-:Y:S01]  /*1fb0*/  FMUL.FTZ R198, R91.reuse, R88 ;  /* 0x000000585bc67220 */ /* 0x040fe20000410000 */
[----:B------:R-:W-:Y:S01]  /*1fc0*/  FMUL.FTZ R88, R91, R94 ;  /* 0x0000005e5b587220 */ /* 0x000fe20000410000 */
[C---:B------:R-:W-:Y:S01]  /*1fd0*/  FMUL.FTZ R95, R93.reuse, R100 ;  /* 0x000000645d5f7220 */ /* 0x040fe20000410000 */
[----:B------:R-:W-:Y:S01]  /*1fe0*/  FMUL.FTZ R205, R93, R90 ;  /* 0x0000005a5dcd7220 */ /* 0x000fe20000410000 */
[----:B------:R-:W-:-:S02]  /*1ff0*/  F2FP.BF16.F32.PACK_AB R91, R223, R220 ;  /* 0x000000dcdf5b723e */ /* 0x000fc400000010ff */
[----:B------:R-:W-:Y:S02]  /*2000*/  F2FP.BF16.F32.PACK_AB R90, R218, R101 ;  /* 0x00000065da5a723e */ /* 0x000fe400000010ff */
[----:B------:R-:W-:Y:S02]  /*2010*/  F2FP.BF16.F32.PACK_AB R89, R92, R97 ;  /* 0x000000615c59723e */ /* 0x000fe400000010ff */
[----:B------:R-:W-:Y:S01]  /*2020*/  F2FP.BF16.F32.PACK_AB R88, R95, R88 ;  /* 0x000000585f58723e */ /* 0x000fe200000010ff */
[----:B------:R-:W-:Y:S06]  /*2030*/  BRA `(.L_x_4075) ;  /* 0x0000000400207947 */ /* 0x000fec0003800000 */
.L_x_4074:
[-CC-:B------:R-:W-:Y:S01]  /*2040*/  FFMA.FTZ R81, R216, R120.reuse, R121.reuse ;  /* 0x00000078d8517223 */ /* 0x180fe20000010079 */
[-CC-:B------:R-:W-:Y:S01]  /*2050*/  FFMA.FTZ R122, R122, R120.reuse, R121.reuse ;  /* 0x000000787a7a7223 */ /* 0x180fe20000010079 */
[-C--:B------:R-:W-:Y:S01]  /*2060*/  FFMA.FTZ R80, R100, R120.reuse, R121 ;  /* 0x0000007864507223 */ /* 0x080fe20000010079 */
[----:B-----5:R-:W-:Y:S01]  /*2070*/  PRMT R201, R90, 0x7632, R201 ;  /* 0x000076325ac97816 */ /* 0x020fe200000000c9 */
[----:B------:R-:W-:Y:S01]  /*2080*/  FADD.FTZ R96, R96, -R81 ;  /* 0x8000005160607221 */ /* 0x000fe20000010000 */
[----:B------:R-:W-:Y:S01]  /*2090*/  SHF.L.U32 R218, R90, 0x10, RZ ;  /* 0x000000105ada7819 */ /* 0x000fe200000006ff */
[-CC-:B------:R-:W-:Y:S01]  /*20a0*/  FFMA.FTZ R90, R92, R120.reuse, R121.reuse ;  /* 0x000000785c5a7223 */ /* 0x180fe20000010079 */
[----:B------:R-:W-:Y:S01]  /*20b0*/  PRMT R86, R91, 0x7632, R86 ;  /* 0x000076325b567816 */ /* 0x000fe20000000056 */
[----:B------:R-:W-:Y:S01]  /*20c0*/  FADD.FTZ R122, R97, -R122 ;  /* 0x8000007a617a7221 */ /* 0x000fe20000010000 */
[----:B------:R-:W-:Y:S01]  /*20d0*/  FADD.FTZ R80, R93, -R80 ;  /* 0x800000505d507221 */ /* 0x000fe20000010000 */
[-CC-:B------:R-:W-:Y:S01]  /*20e0*/  FFMA.FTZ R81, R102, R120.reuse, R121.reuse ;  /* 0x0000007866517223 */ /* 0x180fe20000010079 */
[----:B------:R-:W-:Y:S01]  /*20f0*/  FFMA.FTZ R198, R198, R120, R121 ;  /* 0x00000078c6c67223 */ /* 0x000fe20000010079 */
[----:B------:R-:W-:Y:S01]  /*2100*/  FADD.FTZ R90, R123, -R90 ;  /* 0x8000005a7b5a7221 */ /* 0x000fe20000010000 */
[C---:B------:R-:W-:Y:S01]  /*2110*/  FMUL.FTZ R82, R195.reuse, R122 ;  /* 0x0000007ac3527220 */ /* 0x040fe20000410000 */
[----:B------:R-:W-:Y:S01]  /*2120*/  SHF.L.U32 R123, R86, 0x10, RZ ;  /* 0x00000010567b7819 */ /* 0x000fe200000006ff */
[----:B------:R-:W-:Y:S01]  /*2130*/  FMUL.FTZ R83, R195, R80 ;  /* 0x00000050c3537220 */ /* 0x000fe20000410000 */
[----:B------:R-:W-:Y:S01]  /*2140*/  FADD.FTZ R86, R94, -R81 ;  /* 0x800000515e567221 */ /* 0x000fe20000010000 */
[----:B------:R-:W-:Y:S01]  /*2150*/  FADD.FTZ R198, R103, -R198 ;  /* 0x800000c667c67221 */ /* 0x000fe20000010000 */
[--C-:B------:R-:W-:Y:S01]  /*2160*/  FFMA.FTZ R194, R194, R120, R121.reuse ;  /* 0x00000078c2c27223 */ /* 0x100fe20000010079 */
[----:B------:R-:W-:Y:S01]  /*2170*/  SHF.L.U32 R87, R47, 0x10, RZ ;  /* 0x000000102f577819 */ /* 0x000fe200000006ff */
[-C--:B------:R-:W-:Y:S01]  /*2180*/  FMUL.FTZ R80, R82, R192.reuse ;  /* 0x000000c052507220 */ /* 0x080fe20000410000 */
[----:B------:R-:W-:Y:S01]  /*2190*/  SHF.L.U32 R93, R179, 0x10, RZ ;  /* 0x00000010b35d7819 */ /* 0x000fe200000006ff */
[----:B------:R-:W-:Y:S01]  /*21a0*/  FMUL.FTZ R92, R83, R192 ;  /* 0x000000c0535c7220 */ /* 0x000fe20000410000 */
[----:B------:R-:W-:Y:S01]  /*21b0*/  FMUL.FTZ R81, R195, R86 ;  /* 0x00000056c3517220 */ /* 0x000fe20000410000 */
[----:B------:R-:W-:Y:S01]  /*21c0*/  SHF.L.U32 R91, R91, 0x10, RZ ;  /* 0x000000105b5b7819 */ /* 0x000fe200000006ff */
[----:B------:R-:W-:Y:S01]  /*21d0*/  FFMA.FTZ R196, R196, R120, R121 ;  /* 0x00000078c4c47223 */ /* 0x000fe20000010079 */
[----:B------:R-:W-:Y:S01]  /*21e0*/  FMUL.FTZ R86, R195, R198 ;  /* 0x000000c6c3567220 */ /* 0x000fe20000410000 */
[----:B------:R-:W-:Y:S01]  /*21f0*/  FADD.FTZ R194, R101, -R194 ;  /* 0x800000c265c27221 */ /* 0x000fe20000010000 */
[----:B------:R-:W-:Y:S01]  /*2200*/  FMUL.FTZ R101, R80, R87 ;  /* 0x0000005750657220 */ /* 0x000fe20000410000 */
[C---:B------:R-:W-:Y:S01]  /*2210*/  FMUL.FTZ R123, R92.reuse, R123 ;  /* 0x0000007b5c7b7220 */ /* 0x040fe20000410000 */
[----:B------:R-:W-:Y:S01]  /*2220*/  FMUL.FTZ R220, R92, R93 ;  /* 0x0000005d5cdc7220 */ /* 0x000fe20000410000 */
[----:B------:R-:W-:Y:S01]  /*2230*/  SHF.L.U32 R87, R45, 0x10, RZ ;  /* 0x000000102d577819 */ /* 0x000fe200000006ff */
[----:B------:R-:W-:Y:S01]  /*2240*/  FADD.FTZ R100, R95, -R196 ;  /* 0x800000c45f647221 */ /* 0x000fe20000010000 */
[----:B------:R-:W-:Y:S01]  /*2250*/  FMUL.FTZ R92, R86, R192 ;  /* 0x000000c0565c7220 */ /* 0x000fe20000410000 */
        /* <DEDUP_REMOVED lines=15> */
[C---:B------:R-:W-:Y:S01]  /*2350*/  FMUL.FTZ R84, R195.reuse, R90 ;  /* 0x0000005ac3547220 */ /* 0x040fe20000410000 */
[----:B------:R-:W-:Y:S01]  /*2360*/  FMUL.FTZ R85, R195, R96 ;  /* 0x00000060c3557220 */ /* 0x000fe20000410000 */
[----:B------:R-:W-:Y:S01]  /*2370*/  SHF.L.U32 R88, R88, 0x10, RZ ;  /* 0x0000001058587819 */ /* 0x000fe200000006ff */
        /* <DEDUP_REMOVED lines=19> */
[----:B------:R-:W-:-:S07]  /*24b0*/  F2FP.BF16.F32.PACK_AB R88, R93, R88 ;  /* 0x000000585d58723e */ /* 0x000fce00000010ff */
.L_x_4075:
[----:B------:R-:W0:Y:S01]  /*24c0*/  @P1 LDC.64 R102, c[0x0][0x478] ;  /* 0x00011e00ff661b82 */ /* 0x000e220000000a00 */
[----:B------:R-:W-:-:S07]  /*24d0*/  IMAD.WIDE.U32 R92, R197, 0x10, R98 ;  /* 0x00000010c55c7825 */ /* 0x000fce00078e0062 */
[----:B------:R-:W1:Y:S01]  /*24e0*/  LDC.64 R96, c[0x0][0x468] ;  /* 0x00011a00ff607b82 */ /* 0x000e620000000a00 */
[----:B0-----:R-:W-:-:S05]  /*24f0*/  @P1 IMAD.WIDE.U32 R102, R199, 0x20, R102 ;  /* 0x00000020c7661825 */ /* 0x001fca00078e0066 */
[----:B------:R0:W-:Y:S01]  /*2500*/  @P1 STG.E.128 desc[UR6][R102.64], R84 ;  /* 0x0000005466001986 */ /* 0x0001e2000c101d06 */
[----:B-1----:R-:W-:-:S03]  /*2510*/  IMAD.WIDE.U32 R100, R199, 0x10, R96 ;  /* 0x00000010c7647825 */ /* 0x002fc600078e0060 */
[----:B------:R0:W-:Y:S04]  /*2520*/  @P1 STG.E.128 desc[UR6][R102.64+0x10], R80 ;  /* 0x0000105066001986 */ /* 0x0001e8000c101d06 */
[----:B------:R0:W-:Y:S04]  /*2530*/  STG.E.128 desc[UR6][R100.64], R88 ;  /* 0x0000005864007986 */ /* 0x0001e8000c101d06 */
[----:B------:R-:W5:Y:S01]  /*2540*/  LDG.E.128 R92, desc[UR6][R92.64] ;  /* 0x000000065c5c7981 */ /* 0x000f62000c1e1d00 */
[----:B------:R-:W-:Y:S05]  /*2550*/  @!P1 BRA `(.L_x_4076) ;  /* 0x0000000400249947 */ /* 0x000fea0003800000 */
[-CC-:B------:R-:W-:Y:S01]  /*2560*/  FFMA.FTZ R210, R210, R120.reuse, R121.reuse ;  /* 0x00000078d2d27223 */ /* 0x180fe20000010079 */
[-C--:B------:R-:W-:Y:S01]  /*2570*/  FFMA.FTZ R214, R214, R120.reuse, R121 ;  /* 0x00000078d6d67223 */ /* 0x080fe20000010079 */
[----:B0----5:R-:W-:Y:S01]  /*2580*/  PRMT R81, R95, 0x7632, R81 ;  /* 0x000076325f517816 */ /* 0x021fe20000000051 */
[-CC-:B------:R-:W-:Y:S01]  /*2590*/  FFMA.FTZ R208, R208, R120.reuse, R121.reuse ;  /* 0x00000078d0d07223 */ /* 0x180fe20000010079 */
[----:B------:R-:W-:Y:S01]  /*25a0*/  FADD.FTZ R210, R213, -R210 ;  /* 0x800000d2d5d27221 */ /* 0x000fe20000010000 */
[----:B------:R-:W-:Y:S01]  /*25b0*/  FADD.FTZ R214, R221, -R214 ;  /* 0x800000d6ddd67221 */ /* 0x000fe20000010000 */
[--C-:B------:R-:W-:Y:S01]  /*25c0*/  FFMA.FTZ R212, R212, R120, R121.reuse ;  /* 0x00000078d4d47223 */ /* 0x100fe20000010079 */
[----:B------:R-:W-:Y:S01]  /*25d0*/  SHF.L.U32 R95, R95, 0x10, RZ ;  /* 0x000000105f5f7819 */ /* 0x000fe200000006ff */
[C---:B------:R-:W-:Y:S01]  /*25e0*/  FMUL.FTZ R82, R195.reuse, R210 ;  /* 0x000000d2c3527220 */ /* 0x040fe20000410000 */
[----:B------:R-:W-:Y:S01]  /*25f0*/  FMUL.FTZ R83, R195, R214 ;  /* 0x000000d6c3537220 */ /* 0x000fe20000410000 */
[-CC-:B------:R-:W-:Y:S01]  /*2600*/  FFMA.FTZ R200, R200, R120.reuse, R121.reuse ;  /* 0x00000078c8c87223 */ /* 0x180fe20000010079 */
[----:B------:R-:W-:Y:S01]  /*2610*/  FFMA.FTZ R204, R204, R120, R121 ;  /* 0x00000078cccc7223 */ /* 0x000fe20000010079 */
[----:B------:R-:W-:Y:S01]  /*2620*/  SHF.L.U32 R87, R51, 0x10, RZ ;  /* 0x0000001033577819 */ /* 0x000fe200000006ff */
[-C--:B------:R-:W-:Y:S01]  /*2630*/  FMUL.FTZ R80, R82, R192.reuse ;  /* 0x000000c052507220 */ /* 0x080fe20000410000 */
[----:B------:R-:W-:Y:S01]  /*2640*/  SHF.L.U32 R102, R175, 0x10, RZ ;  /* 0x00000010af667819 */ /* 0x000fe200000006ff */
[----:B------:R-:W-:Y:S01]  /*2650*/  FADD.FTZ R208, R211, -R208 ;  /* 0x800000d0d3d07221 */ /* 0x000fe20000010000 */
[----:B------:R-:W-:Y:S01]  /*2660*/  SHF.L.U32 R86, R81, 0x10, RZ ;  /* 0x0000001051567819 */ /* 0x000fe200000006ff */
[----:B------:R-:W-:Y:S01]  /*2670*/  FMUL.FTZ R81, R83, R192 ;  /* 0x000000c053517220 */ /* 0x000fe20000410000 */
[----:B------:R-:W-:Y:S01]  /*2680*/  FADD.FTZ R212, R219, -R212 ;  /* 0x800000d4dbd47221 */ /* 0x000fe20000010000 */
[----:B------:R-:W-:Y:S01]  /*2690*/  FADD.FTZ R90, R207, -R200 ;  /* 0x800000c8cf5a7221 */ /* 0x000fe20000010000 */
[----:B------:R-:W-:Y:S01]  /*26a0*/  FADD.FTZ R204, R209, -R204 ;  /* 0x800000ccd1cc7221 */ /* 0x000fe20000010000 */
[C---:B------:R-:W-:Y:S01]  /*26b0*/  FMUL.FTZ R200, R80.reuse, R95 ;  /* 0x0000005f50c87220 */ /* 0x040fe20000410000 */
[----:B------:R-:W-:Y:S01]  /*26c0*/  FMUL.FTZ R103, R80, R87 ;  /* 0x0000005750677220 */ /* 0x000fe20000410000 */
[----:B------:R-:W-:Y:S01]  /*26d0*/  PRMT R85, R94, 0x7632, R85 ;  /* 0x000076325e557816 */ /* 0x000fe20000000055 */
[C---:B------:R-:W-:Y:S01]  /*26e0*/  FMUL.FTZ R199, R81.reuse, R86 ;  /* 0x0000005651c77220 */ /* 0x040fe20000410000 */
[----:B------:R-:W-:Y:S01]  /*26f0*/  FMUL.FTZ R218, R81, R102 ;  /* 0x0000006651da7220 */ /* 0x000fe20000410000 */
[C---:B------:R-:W-:Y:S01]  /*2700*/  FMUL.FTZ R80, R195.reuse, R208 ;  /* 0x000000d0c3507220 */ /* 0x040fe20000410000 */
[--C-:B------:R-:W-:Y:S01]  /*2710*/  FFMA.FTZ R206, R206, R120, R121.reuse ;  /* 0x00000078cece7223 */ /* 0x100fe20000010079 */
[C---:B------:R-:W-:Y:S01]  /*2720*/  FMUL.FTZ R81, R195.reuse, R212 ;  /* 0x000000d4c3517220 */ /* 0x040fe20000410000 */
[----:B------:R-:W-:Y:S01]  /*2730*/  FMUL.FTZ R86, R195, R204 ;  /* 0x000000ccc3567220 */ /* 0x000fe20000410000 */
[----:B------:R-:W-:Y:S01]  /*2740*/  SHF.L.U32 R216, R94, 0x10, RZ ;  /* 0x000000105ed87819 */ /* 0x000fe200000006ff */
[----:B------:R-:W-:Y:S01]  /*2750*/  FFMA.FTZ R202, R202, R120, R121 ;  /* 0x00000078caca7223 */ /* 0x000fe20000010079 */
[----:B------:R-:W-:Y:S01]  /*2760*/  SHF.L.U32 R210, R50, 0x10, RZ ;  /* 0x0000001032d27819 */ /* 0x000fe200000006ff */
[-C--:B------:R-:W-:Y:S01]  /*2770*/  FMUL.FTZ R87, R80, R192.reuse ;  /* 0x000000c050577220 */ /* 0x080fe20000410000 */
[----:B------:R-:W-:Y:S01]  /*2780*/  SHF.L.U32 R204, R85, 0x10, RZ ;  /* 0x0000001055cc7819 */ /* 0x000fe200000006ff */
[----:B------:R-:W-:Y:S01]  /*2790*/  FADD.FTZ R206, R217, -R206 ;  /* 0x800000ced9ce7221 */ /* 0x000fe20000010000 */
[----:B------:R-:W-:Y:S01]  /*27a0*/  SHF.L.U32 R94, R93, 0x10, RZ ;  /* 0x000000105d5e7819 */ /* 0x000fe200000006ff */
[-C--:B------:R-:W-:Y:S01]  /*27b0*/  FMUL.FTZ R89, R81, R192.reuse ;  /* 0x000000c051597220 */ /* 0x080fe20000410000 */
[----:B------:R-:W-:Y:S01]  /*27c0*/  SHF.L.U32 R102, R49, 0x10, RZ ;  /* 0x0000001031667819 */ /* 0x000fe200000006ff */
[----:B------:R-:W-:Y:S01]  /*27d0*/  FMUL.FTZ R85, R86, R192 ;  /* 0x000000c056557220 */ /* 0x000fe20000410000 */
[----:B------:R-:W-:Y:S01]  /*27e0*/  PRMT R84, R93, 0x7632, R84 ;  /* 0x000076325d547816 */ /* 0x000fe20000000054 */
[----:B------:R-:W-:Y:S01]  /*27f0*/  FADD.FTZ R100, R215, -R202 ;  /* 0x800000cad7647221 */ /* 0x000fe20000010000 */
[C---:B------:R-:W-:Y:S01]  /*2800*/  FMUL.FTZ R202, R87.reuse, R216 ;  /* 0x000000d857ca7220 */ /* 0x040fe20000410000 */
[----:B------:R-:W-:Y:S01]  /*2810*/  FMUL.FTZ R210, R87, R210 ;  /* 0x000000d257d27220 */ /* 0x000fe20000410000 */
[----:B------:R-:W-:Y:S01]  /*2820*/  SHF.L.U32 R214, R174, 0x10, RZ ;  /* 0x00000010aed67819 */ /* 0x000fe200000006ff */
[----:B------:R-:W-:Y:S01]  /*2830*/  FMUL.FTZ R207, R89, R204 ;  /* 0x000000cc59cf7220 */ /* 0x000fe20000410000 */
[----:B------:R-:W-:Y:S01]  /*2840*/  FMUL.FTZ R87, R195, R206 ;  /* 0x000000cec3577220 */ /* 0x000fe20000410000 */
[C---:B------:R-:W-:Y:S01]  /*2850*/  FMUL.FTZ R204, R85.reuse, R94 ;  /* 0x0000005e55cc7220 */ /* 0x040fe20000410000 */
[----:B------:R-:W-:Y:S01]  /*2860*/  FMUL.FTZ R95, R85, R102 ;  /* 0x00000066555f7220 */ /* 0x000fe20000410000 */
[----:B------:R-:W-:Y:S01]  /*2870*/  SHF.L.U32 R206, R84, 0x10, RZ ;  /* 0x0000001054ce7819 */ /* 0x000fe200000006ff */
        /* <DEDUP_REMOVED lines=23> */
.L_x_4076:
[-CC-:B------:R-:W-:Y:S01]  /*29f0*/  FFMA.FTZ R210, R210, R120.reuse, R121.reuse ;  /* 0x00000078d2d27223 */ /* 0x180fe20000010079 */
[-CC-:B------:R-:W-:Y:S01]  /*2a00*/  FFMA.FTZ R214, R214, R120.reuse, R121.reuse ;  /* 0x00000078d6d67223 */ /* 0x180fe20000010079 */
[-C--:B------:R-:W-:Y:S01]  /*2a10*/  FFMA.FTZ R208, R208, R120.reuse, R121 ;  /* 0x00000078d0d07223 */ /* 0x080fe20000010079 */
[----:B0----5:R-:W-:Y:S01]  /*2a20*/  PRMT R101, R95, 0x7632, R101 ;  /* 0x000076325f657816 */ /* 0x021fe20000000065 */
[----:B------:R-:W-:Y:S01]  /*2a30*/  FADD.FTZ R210, R213, -R210 ;  /* 0x800000d2d5d27221 */ /* 0x000fe20000010000 */
[----:B------:R-:W-:Y:S01]  /*2a40*/  FADD.FTZ R214, R221, -R214 ;  /* 0x800000d6ddd67221 */ /* 0x000fe20000010000 */
[----:B------:R-:W-:Y:S01]  /*2a50*/  SHF.L.U32 R216, R95, 0x10, RZ ;  /* 0x000000105fd87819 */ /* 0x000fe200000006ff */
[--C-:B------:R-:W-:Y:S01]  /*2a60*/  FFMA.FTZ R204, R204, R120, R121.reuse ;  /* 0x00000078cccc7223 */ /* 0x100fe20000010079 */
[C---:B------:R-:W-:Y:S01]  /*2a70*/  FMUL.FTZ R91, R195.reuse, R210 ;  /* 0x000000d2c35b7220 */ /* 0x040fe20000410000 */
[----:B------:R-:W-:Y:S01]  /*2a80*/  PRMT R100, R94, 0x7632, R100 ;  /* 0x000076325e647816 */ /* 0x000fe20000000064 */
[-CC-:B------:R-:W-:Y:S01]  /*2a90*/  FFMA.FTZ R212, R212, R120.reuse, R121.reuse ;  /* 0x00000078d4d47223 */ /* 0x180fe20000010079 */
[----:B------:R-:W-:Y:S01]  /*2aa0*/  SHF.L.U32 R102, R94, 0x10, RZ ;  /* 0x000000105e667819 */ /* 0x000fe200000006ff */
[--C-:B------:R-:W-:Y:S01]  /*2ab0*/  FFMA.FTZ R94, R202, R120, R121.reuse ;  /* 0x00000078ca5e7223 */ /* 0x100fe20000010079 */
[----:B------:R-:W-:Y:S01]  /*2ac0*/  FMUL.FTZ R95, R195, R214 ;  /* 0x000000d6c35f7220 */ /* 0x000fe20000410000 */
[----:B------:R-:W-:Y:S01]  /*2ad0*/  SHF.L.U32 R202, R51, 0x10, RZ ;  /* 0x0000001033ca7819 */ /* 0x000fe200000006ff */
[----:B------:R-:W-:Y:S01]  /*2ae0*/  FADD.FTZ R208, R211, -R208 ;  /* 0x800000d0d3d07221 */ /* 0x000fe20000010000 */
[-C--:B------:R-:W-:Y:S01]  /*2af0*/  FMUL.FTZ R91, R91, R192.reuse ;  /* 0x000000c05b5b7220 */ /* 0x080fe20000410000 */
[----:B------:R-:W-:Y:S01]  /*2b00*/  FADD.FTZ R204, R209, -R204 ;  /* 0x800000ccd1cc7221 */ /* 0x000fe20000010000 */
[----:B------:R-:W-:Y:S01]  /*2b10*/  SHF.L.U32 R210, R101, 0x10, RZ ;  /* 0x0000001065d27819 */ /* 0x000fe200000006ff */
[----:B------:R-:W-:Y:S01]  /*2b20*/  FADD.FTZ R212, R219, -R212 ;  /* 0x800000d4dbd47221 */ /* 0x000fe20000010000 */
[----:B------:R-:W-:Y:S01]  /*2b30*/  SHF.L.U32 R214, R175, 0x10, RZ ;  /* 0x00000010afd67819 */ /* 0x000fe200000006ff */
[----:B------:R-:W-:Y:S01]  /*2b40*/  FMUL.FTZ R95, R95, R192 ;  /* 0x000000c05f5f7220 */ /* 0x000fe20000410000 */
[--C-:B------:R-:W-:Y:S01]  /*2b50*/  FFMA.FTZ R90, R200, R120, R121.reuse ;  /* 0x00000078c85a7223 */ /* 0x100fe20000010079 */
[C---:B------:R-:W-:Y:S01]  /*2b60*/  FMUL.FTZ R200, R91.reuse, R216 ;  /* 0x000000d85bc87220 */ /* 0x040fe20000410000 */
[----:B------:R-:W-:Y:S01]  /*2b70*/  FMUL.FTZ R213, R91, R202 ;  /* 0x000000ca5bd57220 */ /* 0x000fe20000410000 */
[C---:B------:R-:W-:Y:S01]  /*2b80*/  FMUL.FTZ R101, R195.reuse, R208 ;  /* 0x000000d0c3657220 */ /* 0x040fe20000410000 */
[C---:B------:R-:W-:Y:S01]  /*2b90*/  FMUL.FTZ R103, R195.reuse, R212 ;  /* 0x000000d4c3677220 */ /* 0x040fe20000410000 */
[----:B------:R-:W-:Y:S01]  /*2ba0*/  FMUL.FTZ R91, R195, R204 ;  /* 0x000000ccc35b7220 */ /* 0x000fe20000410000 */
[----:B------:R-:W-:Y:S01]  /*2bb0*/  FFMA.FTZ R206, R206, R120, R121 ;  /* 0x00000078cece7223 */ /* 0x000fe20000010079 */
[C---:B------:R-:W-:Y:S01]  /*2bc0*/  FMUL.FTZ R199, R95.reuse, R210 ;  /* 0x000000d25fc77220 */ /* 0x040fe20000410000 */
[----:B------:R-:W-:Y:S01]  /*2bd0*/  FMUL.FTZ R216, R95, R214 ;  /* 0x000000d65fd87220 */ /* 0x000fe20000410000 */
[----:B------:R-:W-:Y:S01]  /*2be0*/  SHF.L.U32 R210, R50, 0x10, RZ ;  /* 0x0000001032d27819 */ /* 0x000fe200000006ff */
[-C--:B------:R-:W-:Y:S01]  /*2bf0*/  FMUL.FTZ R101, R101, R192.reuse ;  /* 0x000000c065657220 */ /* 0x080fe20000410000 */
[----:B------:R-:W-:Y:S01]  /*2c00*/  PRMT R88, R93, 0x7632, R88 ;  /* 0x000076325d587816 */ /* 0x000fe20000000058 */
[-C--:B------:R-:W-:Y:S01]  /*2c10*/  FMUL.FTZ R103, R103, R192.reuse ;  /* 0x000000c067677220 */ /* 0x080fe20000410000 */
[----:B------:R-:W-:Y:S01]  /*2c20*/  SHF.L.U32 R95, R49, 0x10, RZ ;  /* 0x00000010315f7819 */ /* 0x000fe200000006ff */
[----:B------:R-:W-:Y:S01]  /*2c30*/  FADD.FTZ R206, R217, -R206 ;  /* 0x800000ced9ce7221 */ /* 0x000fe20000010000 */
[----:B------:R-:W-:Y:S01]  /*2c40*/  SHF.L.U32 R204, R100, 0x10, RZ ;  /* 0x0000001064cc7819 */ /* 0x000fe200000006ff */
[----:B------:R-:W-:Y:S01]  /*2c50*/  FMUL.FTZ R100, R91, R192 ;  /* 0x000000c05b647220 */ /* 0x000fe20000410000 */
[----:B------:R-:W-:Y:S01]  /*2c60*/  SHF.L.U32 R93, R93, 0x10, RZ ;  /* 0x000000105d5d7819 */ /* 0x000fe200000006ff */
[----:B------:R-:W-:Y:S01]  /*2c70*/  FADD.FTZ R90, R207, -R90 ;  /* 0x8000005acf5a7221 */ /* 0x000fe20000010000 */
[----:B------:R-:W-:Y:S01]  /*2c80*/  FADD.FTZ R94, R215, -R94 ;  /* 0x8000005ed75e7221 */ /* 0x000fe20000010000 */
[C---:B------:R-:W-:Y:S01]  /*2c90*/  FMUL.FTZ R202, R101.reuse, R102 ;  /* 0x0000006665ca7220 */ /* 0x040fe20000410000 */
[----:B------:R-:W-:Y:S01]  /*2ca0*/  FMUL.FTZ R210, R101, R210 ;  /* 0x000000d265d27220 */ /* 0x000fe20000410000 */
[----:B------:R-:W-:Y:S01]  /*2cb0*/  FMUL.FTZ R207, R103, R204 ;  /* 0x000000cc67cf7220 */ /* 0x000fe20000410000 */
[C---:B------:R-:W-:Y:S01]  /*2cc0*/  FMUL.FTZ R101, R100.reuse, R95 ;  /* 0x0000005f64657220 */ /* 0x040fe20000410000 */
[----:B------:R-:W-:Y:S01]  /*2cd0*/  FMUL.FTZ R204, R100, R93 ;  /* 0x0000005d64cc7220 */ /* 0x000fe20000410000 */
[C---:B------:R-:W-:Y:S01]  /*2ce0*/  FMUL.FTZ R95, R195.reuse, R206 ;  /* 0x000000cec35f7220 */ /* 0x040fe20000410000 */
[C---:B------:R-:W-:Y:S01]  /*2cf0*/  FMUL.FTZ R91, R195.reuse, R90 ;  /* 0x0000005ac35b7220 */ /* 0x040fe20000410000 */
[----:B------:R-:W-:Y:S01]  /*2d00*/  FMUL.FTZ R93, R195, R94 ;  /* 0x0000005ec35d7220 */ /* 0x000fe20000410000 */
[----:B------:R-:W-:Y:S01]  /*2d10*/  SHF.L.U32 R208, R173, 0x10, RZ ;  /* 0x00000010add07819 */ /* 0x000fe200000006ff */
[-C--:B------:R-:W-:Y:S01]  /*2d20*/  FMUL.FTZ R95, R95, R192.reuse ;  /* 0x000000c05f5f7220 */ /* 0x080fe20000410000 */
[----:B------:R-:W-:Y:S01]  /*2d30*/  SHF.L.U32 R88, R88, 0x10, RZ ;  /* 0x0000001058587819 */ /* 0x000fe200000006ff */
[-C--:B------:R-:W-:Y:S01]  /*2d40*/  FMUL.FTZ R91, R91, R192.reuse ;  /* 0x000000c05b5b7220 */ /* 0x080fe20000410000 */
[----:B------:R-:W-:Y:S01]  /*2d50*/  PRMT R89, R92, 0x7632, R89 ;  /* 0x000076325c597816 */ /* 0x000fe20000000059 */
        /* <DEDUP_REMOVED lines=15> */
[----:B------:R-:W-:-:S02]  /*2e50*/  F2FP.BF16.F32.PACK_AB R90, R103, R210 ;  /* 0x000000d2675a723e */ /* 0x000fc400000010ff */
[----:B------:R-:W-:-:S07]  /*2e60*/  F2FP.BF16.F32.PACK_AB R88, R95, R88 ;  /* 0x000000585f58723e */ /* 0x000fce00000010ff */
.L_x_4077:
[----:B------:R-:W0:Y:S01]  /*2e70*/  @P1 LDC.64 R92, c[0x0][0x478] ;  /* 0x00011e00ff5c1b82 */ /* 0x000e220000000a00 */
[----:B------:R-:W-:-:S04]  /*2e80*/  IMAD.WIDE.U32 R102, R197, 0x10, R96 ;  /* 0x00000010c5667825 */ /* 0x000fc800078e0060 */
[----:B0-----:R-:W-:-:S04]  /*2e90*/  @P1 IMAD.WIDE.U32 R100, R197, 0x20, R92 ;  /* 0x00000020c5641825 */ /* 0x001fc800078e005c */
[----:B------:R-:W-:Y:S01]  /*2ea0*/  IMAD.WIDE.U32 R92, R193, 0x10, R98 ;  /* 0x00000010c15c7825 */ /* 0x000fe200078e0062 */
[----:B------:R0:W-:Y:S04]  /*2eb0*/  @P1 STG.E.128 desc[UR6][R100.64], R84 ;  /* 0x0000005464001986 */ /* 0x0001e8000c101d06 */
[----:B------:R0:W-:Y:S04]  /*2ec0*/  @P1 STG.E.128 desc[UR6][R100.64+0x10], R80 ;  /* 0x0000105064001986 */ /* 0x0001e8000c101d06 */
[----:B------:R0:W-:Y:S04]  /*2ed0*/  STG.E.128 desc[UR6][R102.64], R88 ;  /* 0x0000005866007986 */ /* 0x0001e8000c101d06 */
[----:B------:R-:W5:Y:S01]  /*2ee0*/  LDG.E.128 R92, desc[UR6][R92.64] ;  /* 0x000000065c5c7981 */ /* 0x000f62000c1e1d00 */
[----:B------:R-:W-:Y:S05]  /*2ef0*/  @!P1 BRA `(.L_x_4078) ;  /* 0x0000000400249947 */ /* 0x000fea0003800000 */
[-CC-:B------:R-:W-:Y:S01]  /*2f00*/  FFMA.FTZ R110, R110, R120.reuse, R121.reuse ;  /* 0x000000786e6e7223 */ /* 0x180fe20000010079 */
[-C--:B------:R-:W-:Y:S01]  /*2f10*/  FFMA.FTZ R119, R119, R120.reuse, R121 ;  /* 0x0000007877777223 */ /* 0x080fe20000010079 */
[----:B0----5:R-:W-:Y:S01]  /*2f20*/  PRMT R81, R95, 0x7632, R81 ;  /* 0x000076325f517816 */ /* 0x021fe20000000051 */
[-C--:B------:R-:W-:Y:S01]  /*2f30*/  FFMA.FTZ R108, R108, R120.reuse, R121 ;  /* 0x000000786c6c7223 */ /* 0x080fe20000010079 */
[----:B------:R-:W-:Y:S01]  /*2f40*/  FADD.FTZ R110, R117, -R110 ;  /* 0x8000006e756e7221 */ /* 0x000fe20000010000 */
[----:B------:R-:W-:Y:S01]  /*2f50*/  FADD.FTZ R118, R118, -R119 ;  /* 0x8000007776767221 */ /* 0x000fe20000010000 */
[-CC-:B------:R-:W-:Y:S01]  /*2f60*/  FFMA.FTZ R109, R109, R120.reuse, R121.reuse ;  /* 0x000000786d6d7223 */ /* 0x180fe20000010079 */
[--C-:B------:R-:W-:Y:S01]  /*2f70*/  FFMA.FTZ R106, R106, R120, R121.reuse ;  /* 0x000000786a6a7223 */ /* 0x100fe20000010079 */
[C---:B------:R-:W-:Y:S01]  /*2f80*/  FMUL.FTZ R82, R195.reuse, R110 ;  /* 0x0000006ec3527220 */ /* 0x040fe20000410000 */
[----:B------:R-:W-:Y:S01]  /*2f90*/  FMUL.FTZ R83, R195, R118 ;  /* 0x00000076c3537220 */ /* 0x000fe20000410000 */
[----:B------:R-:W-:Y:S01]  /*2fa0*/  FFMA.FTZ R107, R107, R120, R121 ;  /* 0x000000786b6b7223 */ /* 0x000fe20000010079 */
[----:B------:R-:W-:Y:S01]  /*2fb0*/  SHF.L.U32 R95, R95, 0x10, RZ ;  /* 0x000000105f5f7819 */ /* 0x000fe200000006ff */
[-C--:B------:R-:W-:Y:S01]  /*2fc0*/  FMUL.FTZ R80, R82, R192.reuse ;  /* 0x000000c052507220 */ /* 0x080fe20000410000 */
[----:B------:R-:W-:Y:S01]  /*2fd0*/  SHF.L.U32 R85, R55, 0x10, RZ ;  /* 0x0000001037557819 */ /* 0x000fe200000006ff */
[----:B------:R-:W-:Y:S01]  /*2fe0*/  FADD.FTZ R108, R115, -R108 ;  /* 0x8000006c736c7221 */ /* 0x000fe20000010000 */
[----:B------:R-:W-:Y:S01]  /*2ff0*/  SHF.L.U32 R86, R171, 0x10, RZ ;  /* 0x00000010ab567819 */ /* 0x000fe200000006ff */
[----:B------:R-:W-:Y:S01]  /*3000*/  FADD.FTZ R116, R116, -R109 ;  /* 0x8000006d74747221 */ /* 0x000fe20000010000 */
[----:B------:R-:W-:Y:S01]  /*3010*/  SHF.L.U32 R98, R81, 0x10, RZ ;  /* 0x0000001051627819 */ /* 0x000fe200000006ff */
[----:B------:R-:W-:Y:S01]  /*3020*/  FMUL.FTZ R81, R83, R192 ;  /* 0x000000c053517220 */ /* 0x000fe20000410000 */
[----:B------:R-:W-:Y:S01]  /*3030*/  FADD.FTZ R106, R113, -R106 ;  /* 0x8000006a716a7221 */ /* 0x000fe20000010000 */
[----:B------:R-:W-:Y:S01]  /*3040*/  PRMT R84, R94, 0x7632, R84 ;  /* 0x000076325e547816 */ /* 0x000fe20000000054 */
[----:B------:R-:W-:Y:S01]  /*3050*/  FADD.FTZ R114, R114, -R107 ;  /* 0x8000006b72727221 */ /* 0x000fe20000010000 */
[----:B------:R-:W-:Y:S01]  /*3060*/  SHF.L.U32 R100, R94, 0x10, RZ ;  /* 0x000000105e647819 */ /* 0x000fe200000006ff */
[C---:B------:R-:W-:Y:S01]  /*3070*/  FMUL.FTZ R94, R80.reuse, R95 ;  /* 0x0000005f505e7220 */ /* 0x040fe20000410000 */
[----:B------:R-:W-:Y:S01]  /*3080*/  FMUL.FTZ R107, R80, R85 ;  /* 0x00000055506b7220 */ /* 0x000fe20000410000 */
[C---:B------:R-:W-:Y:S01]  /*3090*/  FMUL.FTZ R98, R81.reuse, R98 ;  /* 0x0000006251627220 */ /* 0x040fe20000410000 */
[----:B------:R-:W-:Y:S01]  /*30a0*/  FMUL.FTZ R118, R81, R86 ;  /* 0x0000005651767220 */ /* 0x000fe20000410000 */
[C---:B------:R-:W-:Y:S01]  /*30b0*/  FMUL.FTZ R80, R195.reuse, R108 ;  /* 0x0000006cc3507220 */ /* 0x040fe20000410000 */
[C---:B------:R-:W-:Y:S01]  /*30c0*/  FMUL.FTZ R81, R195.reuse, R116 ;  /* 0x00000074c3517220 */ /* 0x040fe20000410000 */
[----:B------:R-:W-:Y:S01]  /*30d0*/  FMUL.FTZ R86, R195, R106 ;  /* 0x0000006ac3567220 */ /* 0x000fe20000410000 */
[-CC-:B------:R-:W-:Y:S01]  /*30e0*/  FFMA.FTZ R104, R104, R120.reuse, R121.reuse ;  /* 0x0000007868687223 */ /* 0x180fe20000010079 */
[C---:B------:R-:W-:Y:S01]  /*30f0*/  PRMT R88, R92.reuse, 0x7632, R88 ;  /* 0x000076325c587816 */ /* 0x040fe20000000058 */
[----:B------:R-:W-:Y:S01]  /*3100*/  FFMA.FTZ R105, R105, R120, R121 ;  /* 0x0000007869697223 */ /* 0x000fe20000010079 */
        /* <DEDUP_REMOVED lines=10> */
[----:B------:R-:W-:Y:S01]  /*31b0*/  SHF.L.U32 R85, R53, 0x10, RZ ;  /* 0x0000001035557819 */ /* 0x000fe200000006ff */
[----:B------:R-:W-:Y:S01]  /*31c0*/  FMUL.FTZ R105, R87, R92 ;  /* 0x0000005c57697220 */ /* 0x000fe20000410000 */
[----:B------:R-:W-:Y:S01]  /*31d0*/  SHF.L.U32 R110, R170, 0x10, RZ ;  /* 0x00000010aa6e7819 */ /* 0x000fe200000006ff */
[----:B------:R-:W-:Y:S01]  /*31e0*/  FMUL.FTZ R95, R91, R102 ;  /* 0x000000665b5f7220 */ /* 0x000fe20000410000 */
[----:B------:R-:W-:Y:S01]  /*31f0*/  FMUL.FTZ R100, R87, R100 ;  /* 0x0000006457647220 */ /* 0x000fe20000410000 */
[C---:B------:R-:W-:Y:S01]  /*3200*/  FMUL.FTZ R102, R84.reuse, R93 ;  /* 0x0000005d54667220 */ /* 0x040fe20000410000 */
[----:B------:R-:W-:Y:S01]  /*3210*/  FMUL.FTZ R92, R84, R85 ;  /* 0x00000055545c7220 */ /* 0x000fe20000410000 */
[C---:B------:R-:W-:Y:S01]  /*3220*/  FMUL.FTZ R84, R195.reuse, R104 ;  /* 0x00000068c3547220 */ /* 0x040fe20000410000 */
[C---:B------:R-:W-:Y:S01]  /*3230*/  FMUL.FTZ R87, R195.reuse, R114 ;  /* 0x00000072c3577220 */ /* 0x040fe20000410000 */
[----:B------:R-:W-:Y:S01]  /*3240*/  FMUL.FTZ R85, R195, R112 ;  /* 0x00000070c3557220 */ /* 0x000fe20000410000 */
        /* <DEDUP_REMOVED lines=20> */
.L_x_4078:
        /* <DEDUP_REMOVED lines=16> */
[----:B0----5:R-:W-:Y:S01]  /*3490*/  PRMT R103, R95, 0x7632, R103 ;  /* 0x000076325f677816 */ /* 0x021fe20000000067 */
[----:B------:R-:W-:Y:S01]  /*34a0*/  FMUL.FTZ R89, R195, R104 ;  /* 0x00000068c3597220 */ /* 0x000fe20000410000 */
        /* <DEDUP_REMOVED lines=27> */
[C---:B------:R-:W-:Y:S01]  /*3660*/  FMUL.FTZ R95, R101.reuse, R108 ;  /* 0x0000006c655f7220 */ /* 0x040fe20000410000 */
[----:B------:R-:W-:Y:S01]  /*3670*/  FMUL.FTZ R112, R101, R112 ;  /* 0x0000007065707220 */ /* 0x000fe20000410000 */
[----:B------:R-:W-:Y:S01]  /*3680*/  SHF.L.U32 R106, R54, 0x10, RZ ;  /* 0x00000010366a7819 */ /* 0x000fe200000006ff */
[----:B------:R-:W-:Y:S01]  /*3690*/  FMUL.FTZ R101, R93, R104 ;  /* 0x000000685d657220 */ /* 0x000fe20000410000 */
        /* <DEDUP_REMOVED lines=23> */
.L_x_4079:
[----:B------:R-:W0:Y:S01]  /*3810*/  @P1 LDC.64 R92, c[0x0][0x478] ;  /* 0x00011e00ff5c1b82 */ /* 0x000e220000000a00 */
[----:B------:R-:W-:-:S04]  /*3820*/  IMAD.WIDE.U32 R96, R193, 0x10, R96 ;  /* 0x00000010c1607825 */ /* 0x000fc800078e0060 */
[----:B0-----:R-:W-:-:S05]  /*3830*/  @P1 IMAD.WIDE.U32 R92, R193, 0x20, R92 ;  /* 0x00000020c15c1825 */ /* 0x001fca00078e005c */
[----:B------:R1:W-:Y:S04]  /*3840*/  @P1 STG.E.128 desc[UR6][R92.64], R84 ;  /* 0x000000545c001986 */ /* 0x0003e8000c101d06 */
[----:B------:R1:W-:Y:S04]  /*3850*/  @P1 STG.E.128 desc[UR6][R92.64+0x10], R80 ;  /* 0x000010505c001986 */ /* 0x0003e8000c101d06 */
[----:B------:R1:W-:Y:S01]  /*3860*/  STG.E.128 desc[UR6][R96.64], R88 ;  /* 0x0000005860007986 */ /* 0x0003e2000c101d06 */
[----:B------:R-:W-:Y:S05]  /*3870*/  BRA `(.L_x_4080) ;  /* 0x0000001c00507947 */ /* 0x000fea0003800000 */
.L_x_4073:
        /* <DEDUP_REMOVED lines=8> */
[-CC-:B------:R-:W-:Y:S01]  /*3900*/  FFMA.FTZ R196, R196, R120.reuse, R121.reuse ;  /* 0x00000078c4c47223 */ /* 0x180fe20000010079 */
[----:B------:R-:W-:Y:S01]  /*3910*/  FFMA.FTZ R122, R122, R120, R121 ;  /* 0x000000787a7a7223 */ /* 0x000fe20000010079 */
[----:B------:R-:W-:Y:S01]  /*3920*/  FADD.FTZ R100, R93, -R100 ;  /* 0x800000645d647221 */ /* 0x000fe20000010000 */
[----:B------:R-:W-:Y:S01]  /*3930*/  FADD.FTZ R103, R103, -R198 ;  /* 0x800000c667677221 */ /* 0x000fe20000010000 */
[----:B-----5:R-:W-:Y:S01]  /*3940*/  PRMT R218, R91, 0x7632, R218 ;  /* 0x000076325bda7816 */ /* 0x020fe200000000da */
[----:B------:R-:W-:Y:S01]  /*3950*/  FADD.FTZ R198, R95, -R196 ;  /* 0x800000c45fc67221 */ /* 0x000fe20000010000 */
[----:B------:R-:W-:Y:S01]  /*3960*/  FFMA.FTZ R95, R195, R100, R63 ;  /* 0x00000064c35f7223 */ /* 0x000fe2000001003f */
[-CC-:B------:R-:W-:Y:S01]  /*3970*/  FFMA.FTZ R194, R194, R120.reuse, R121.reuse ;  /* 0x00000078c2c27223 */ /* 0x180fe20000010079 */
[----:B------:R-:W-:Y:S01]  /*3980*/  FADD.FTZ R122, R97, -R122 ;  /* 0x8000007a617a7221 */ /* 0x000fe20000010000 */
[-CC-:B------:R-:W-:Y:S01]  /*3990*/  FFMA.FTZ R97, R102, R120.reuse, R121.reuse ;  /* 0x0000007866617223 */ /* 0x180fe20000010079 */
[----:B------:R-:W-:Y:S01]  /*39a0*/  FFMA.FTZ R92, R92, R120, R121 ;  /* 0x000000785c5c7223 */ /* 0x000fe20000010079 */
[----:B------:R-:W-:Y:S01]  /*39b0*/  SHF.L.U32 R102, R179, 0x10, RZ ;  /* 0x00000010b3667819 */ /* 0x000fe200000006ff */
[----:B------:R-:W-:Y:S01]  /*39c0*/  FMUL.FTZ R95, R95, R192 ;  /* 0x000000c05f5f7220 */ /* 0x000fe20000410000 */
[----:B------:R-:W-:Y:S01]  /*39d0*/  SHF.L.U32 R218, R218, 0x10, RZ ;  /* 0x00000010dada7819 */ /* 0x000fe200000006ff */
[----:B------:R-:W-:Y:S01]  /*39e0*/  FADD.FTZ R194, R101, -R194 ;  /* 0x800000c265c27221 */ /* 0x000fe20000010000 */
[----:B------:R-:W-:Y:S01]  /*39f0*/  SHF.L.U32 R220, R91, 0x10, RZ ;  /* 0x000000105bdc7819 */ /* 0x000fe200000006ff */
[----:B------:R-:W-:Y:S01]  /*3a00*/  FADD.FTZ R94, R94, -R97 ;  /* 0x800000615e5e7221 */ /* 0x000fe20000010000 */
[----:B------:R-:W-:Y:S01]  /*3a10*/  FADD.FTZ R91, R123, -R92 ;  /* 0x8000005c7b5b7221 */ /* 0x000fe20000010000 */
[----:B------:R-:W-:Y:S01]  /*3a20*/  FFMA.FTZ R93, R195, R122, R62 ;  /* 0x0000007ac35d7223 */ /* 0x000fe2000001003e */
[----:B------:R-:W-:Y:S01]  /*3a30*/  FMUL.FTZ R123, R95, R218 ;  /* 0x000000da5f7b7220 */ /* 0x000fe20000410000 */
[----:B------:R-:W-:Y:S01]  /*3a40*/  FMUL.FTZ R102, R102, R95 ;  /* 0x0000005f66667220 */ /* 0x000fe20000410000 */
[C---:B------:R-:W-:Y:S01]  /*3a50*/  PRMT R205, R90.reuse, 0x7632, R205 ;  /* 0x000076325acd7816 */ /* 0x040fe200000000cd */
[----:B------:R-:W-:Y:S01]  /*3a60*/  FFMA.FTZ R95, R195, R194, R60 ;  /* 0x000000c2c35f7223 */ /* 0x000fe2000001003c */
[----:B------:R-:W-:Y:S01]  /*3a70*/  SHF.L.U32 R92, R47, 0x10, RZ ;  /* 0x000000102f5c7819 */ /* 0x000fe200000006ff */
[----:B------:R-:W-:Y:S01]  /*3a80*/  FFMA.FTZ R97, R195, R94, R61 ;  /* 0x0000005ec3617223 */ /* 0x000fe2000001003d */
[----:B------:R-:W-:Y:S01]  /*3a90*/  FMUL.FTZ R93, R93, R192 ;  /* 0x000000c05d5d7220 */ /* 0x000fe20000410000 */
[----:B------:R-:W-:Y:S01]  /*3aa0*/  SHF.L.U32 R201, R90, 0x10, RZ ;  /* 0x000000105ac97819 */ /* 0x000fe200000006ff */
[----:B------:R-:W-:Y:S01]  /*3ab0*/  FFMA.FTZ R223, R216, R120, R121 ;  /* 0x00000078d8df7223 */ /* 0x000fe20000010079 */
[-C--:B------:R-:W-:Y:S01]  /*3ac0*/  FMUL.FTZ R94, R95, R192.reuse ;  /* 0x000000c05f5e7220 */ /* 0x080fe20000410000 */
[----:B------:R-:W-:Y:S01]  /*3ad0*/  SHF.L.U32 R100, R205, 0x10, RZ ;  /* 0x00000010cd647819 */ /* 0x000fe200000006ff */
[----:B------:R-:W-:Y:S01]  /*3ae0*/  FMUL.FTZ R95, R97, R192 ;  /* 0x000000c0615f7220 */ /* 0x000fe20000410000 */
[----:B------:R-:W-:Y:S01]  /*3af0*/  SHF.L.U32 R196, R178, 0x10, RZ ;  /* 0x00000010b2c47819 */ /* 0x000fe200000006ff */
[----:B------:R-:W-:Y:S01]  /*3b00*/  FMUL.FTZ R122, R93, R220 ;  /* 0x000000dc5d7a7220 */ /* 0x000fe20000410000 */
[----:B------:R-:W-:Y:S01]  /*3b10*/  FMUL.FTZ R101, R92, R93 ;  /* 0x0000005d5c657220 */ /* 0x000fe20000410000 */
[----:B------:R-:W-:Y:S01]  /*3b20*/  FFMA.FTZ R93, R195, R103, R58 ;  /* 0x00000067c35d7223 */ /* 0x000fe2000001003a */
[----:B------:R-:W-:Y:S01]  /*3b30*/  FADD.FTZ R96, R96, -R223 ;  /* 0x800000df60607221 */ /* 0x000fe20000010000 */
[----:B------:R-:W-:Y:S01]  /*3b40*/  SHF.L.U32 R225, R46, 0x10, RZ ;  /* 0x000000102ee17819 */ /* 0x000fe200000006ff */
[----:B------:R-:W-:Y:S01]  /*3b50*/  FMUL.FTZ R194, R94, R201 ;  /* 0x000000c95ec27220 */ /* 0x000fe20000410000 */
[----:B------:R-:W-:Y:S01]  /*3b60*/  FMUL.FTZ R201, R95, R100 ;  /* 0x000000645fc97220 */ /* 0x000fe20000410000 */
[----:B------:R-:W-:Y:S01]  /*3b70*/  PRMT R90, R89, 0x7632, R90 ;  /* 0x00007632595a7816 */ /* 0x000fe2000000005a */
[----:B------:R-:W-:Y:S01]  /*3b80*/  FMUL.FTZ R100, R196, R95 ;  /* 0x0000005fc4647220 */ /* 0x000fe20000410000 */
[----:B------:R-:W-:Y:S01]  /*3b90*/  FMUL.FTZ R92, R93, R192 ;  /* 0x000000c05d5c7220 */ /* 0x000fe20000410000 */
[C---:B------:R-:W-:Y:S01]  /*3ba0*/  FFMA.FTZ R95, R195.reuse, R198, R59 ;  /* 0x000000c6c35f7223 */ /* 0x040fe2000001003b */
[----:B------:R-:W-:Y:S01]  /*3bb0*/  FFMA.FTZ R91, R195, R91, R56 ;  /* 0x0000005bc35b7223 */ /* 0x000fe20000010038 */
[----:B------:R-:W-:Y:S01]  /*3bc0*/  SHF.L.U32 R203, R89, 0x10, RZ ;  /* 0x0000001059cb7819 */ /* 0x000fe200000006ff */
[----:B------:R-:W-:Y:S01]  /*3bd0*/  FFMA.FTZ R93, R195, R96, R57 ;  /* 0x00000060c35d7223 */ /* 0x000fe20000010039 */
        /* <DEDUP_REMOVED lines=25> */
.L_x_4081:
[-CC-:B------:R-:W-:Y:S01]  /*3d70*/  FFMA.FTZ R81, R216, R120.reuse, R121.reuse ;  /* 0x00000078d8517223 */ /* 0x180fe20000010079 */
[-CC-:B------:R-:W-:Y:S01]  /*3d80*/  FFMA.FTZ R100, R100, R120.reuse, R121.reuse ;  /* 0x0000007864647223 */ /* 0x180fe20000010079 */
[-CC-:B------:R-:W-:Y:S01]  /*3d90*/  FFMA.FTZ R122, R122, R120.reuse, R121.reuse ;  /* 0x000000787a7a7223 */ /* 0x180fe20000010079 */
[-C--:B------:R-:W-:Y:S01]  /*3da0*/  FFMA.FTZ R92, R92, R120.reuse, R121 ;  /* 0x000000785c5c7223 */ /* 0x080fe20000010079 */
[----:B-----5:R-:W-:Y:S01]  /*3db0*/  PRMT R86, R91, 0x7632, R86 ;  /* 0x000076325b567816 */ /* 0x020fe20000000056 */
[----:B------:R-:W-:Y:S01]  /*3dc0*/  FADD.FTZ R96, R96, -R81 ;  /* 0x8000005160607221 */ /* 0x000fe20000010000 */
[----:B------:R-:W-:Y:S01]  /*3dd0*/  FADD.FTZ R100, R93, -R100 ;  /* 0x800000645d647221 */ /* 0x000fe20000010000 */
[----:B------:R-:W-:Y:S01]  /*3de0*/  FADD.FTZ R122, R97, -R122 ;  /* 0x8000007a617a7221 */ /* 0x000fe20000010000 */
[-CC-:B------:R-:W-:Y:S01]  /*3df0*/  FFMA.FTZ R81, R102, R120.reuse, R121.reuse ;  /* 0x0000007866517223 */ /* 0x180fe20000010079 */
[-CC-:B------:R-:W-:Y:S01]  /*3e00*/  FFMA.FTZ R196, R196, R120.reuse, R121.reuse ;  /* 0x00000078c4c47223 */ /* 0x180fe20000010079 */
[----:B------:R-:W-:Y:S01]  /*3e10*/  FFMA.FTZ R198, R198, R120, R121 ;  /* 0x00000078c6c67223 */ /* 0x000fe20000010079 */
[----:B------:R-:W-:Y:S01]  /*3e20*/  FADD.FTZ R85, R123, -R92 ;  /* 0x8000005c7b557221 */ /* 0x000fe20000010000 */
[C---:B------:R-:W-:Y:S01]  /*3e30*/  FFMA.FTZ R83, R195.reuse, R100, R63 ;  /* 0x00000064c3537223 */ /* 0x040fe2000001003f */
[----:B------:R-:W-:Y:S01]  /*3e40*/  SHF.L.U32 R123, R86, 0x10, RZ ;  /* 0x00000010567b7819 */ /* 0x000fe200000006ff */
[----:B------:R-:W-:Y:S01]  /*3e50*/  FFMA.FTZ R82, R195, R122, R62 ;  /* 0x0000007ac3527223 */ /* 0x000fe2000001003e */
[----:B------:R-:W-:Y:S01]  /*3e60*/  FADD.FTZ R86, R94, -R81 ;  /* 0x800000515e567221 */ /* 0x000fe20000010000 */
[----:B------:R-:W-:Y:S01]  /*3e70*/  FFMA.FTZ R194, R194, R120, R121 ;  /* 0x00000078c2c27223 */ /* 0x000fe20000010079 */
[----:B------:R-:W-:Y:S01]  /*3e80*/  FADD.FTZ R92, R95, -R196 ;  /* 0x800000c45f5c7221 */ /* 0x000fe20000010000 */
[C---:B------:R-:W-:Y:S01]  /*3e90*/  PRMT R201, R90.reuse, 0x7632, R201 ;  /* 0x000076325ac97816 */ /* 0x040fe200000000c9 */
[----:B------:R-:W-:Y:S01]  /*3ea0*/  FADD.FTZ R103, R103, -R198 ;  /* 0x800000c667677221 */ /* 0x000fe20000010000 */
[----:B------:R-:W-:Y:S01]  /*3eb0*/  SHF.L.U32 R218, R90, 0x10, RZ ;  /* 0x000000105ada7819 */ /* 0x000fe200000006ff */
[-C--:B------:R-:W-:Y:S01]  /*3ec0*/  FMUL.FTZ R90, R83, R192.reuse ;  /* 0x000000c0535a7220 */ /* 0x080fe20000410000 */
[----:B------:R-:W-:Y:S01]  /*3ed0*/  SHF.L.U32 R95, R179, 0x10, RZ ;  /* 0x00000010b35f7819 */ /* 0x000fe200000006ff */
[----:B------:R-:W-:Y:S01]  /*3ee0*/  FMUL.FTZ R80, R82, R192 ;  /* 0x000000c052507220 */ /* 0x000fe20000410000 */
[----:B------:R-:W-:Y:S01]  /*3ef0*/  SHF.L.U32 R91, R91, 0x10, RZ ;  /* 0x000000105b5b7819 */ /* 0x000fe200000006ff */
[----:B------:R-:W-:Y:S01]  /*3f00*/  FFMA.FTZ R81, R195, R86, R61 ;  /* 0x00000056c3517223 */ /* 0x000fe2000001003d */
[----:B------:R-:W-:Y:S01]  /*3f10*/  SHF.L.U32 R93, R47, 0x10, RZ ;  /* 0x000000102f5d7819 */ /* 0x000fe200000006ff */
[----:B------:R-:W-:Y:S01]  /*3f20*/  FADD.FTZ R194, R101, -R194 ;  /* 0x800000c265c27221 */ /* 0x000fe20000010000 */
[----:B------:R-:W-:Y:S01]  /*3f30*/  FFMA.FTZ R86, R195, R103, R58 ;  /* 0x00000067c3567223 */ /* 0x000fe2000001003a */
[----:B------:R-:W-:Y:S01]  /*3f40*/  FMUL.FTZ R220, R95, R90 ;  /* 0x0000005a5fdc7220 */ /* 0x000fe20000410000 */
[----:B------:R-:W-:Y:S01]  /*3f50*/  SHF.L.U32 R100, R201, 0x10, RZ ;  /* 0x00000010c9647819 */ /* 0x000fe200000006ff */
[----:B------:R-:W-:Y:S01]  /*3f60*/  FMUL.FTZ R122, R80, R91 ;  /* 0x0000005b507a7220 */ /* 0x000fe20000410000 */
[----:B------:R-:W-:Y:S01]  /*3f70*/  FMUL.FTZ R101, R93, R80 ;  /* 0x000000505d657220 */ /* 0x000fe20000410000 */
[----:B------:R-:W-:Y:S01]  /*3f80*/  FMUL.FTZ R95, R81, R192 ;  /* 0x000000c0515f7220 */ /* 0x000fe20000410000 */
[C---:B------:R-:W-:Y:S01]  /*3f90*/  PRMT R84, R89.reuse, 0x7632, R84 ;  /* 0x0000763259547816 */ /* 0x040fe20000000054 */
[----:B------:R-:W-:Y:S01]  /*3fa0*/  FMUL.FTZ R123, R90, R123 ;  /* 0x0000007b5a7b7220 */ /* 0x000fe20000410000 */
[----:B------:R-:W-:Y:S01]  /*3fb0*/  SHF.L.U32 R87, R89, 0x10, RZ ;  /* 0x0000001059577819 */ /* 0x000fe200000006ff */
[----:B------:R-:W-:Y:S01]  /*3fc0*/  FFMA.FTZ R80, R195, R194, R60 ;  /* 0x000000c2c3507223 */ /* 0x000fe2000001003c */
        /* <DEDUP_REMOVED lines=8> */
[C---:B------:R-:W-:Y:S01]  /*4050*/  FFMA.FTZ R87, R195.reuse, R92, R59 ;  /* 0x0000005cc3577223 */ /* 0x040fe2000001003b */
[----:B------:R-:W-:Y:S01]  /*4060*/  SHF.L.U32 R100, R84, 0x10, RZ ;  /* 0x0000001054647819 */ /* 0x000fe200000006ff */
[C---:B------:R-:W-:Y:S01]  /*4070*/  FFMA.FTZ R84, R195.reuse, R85, R56 ;  /* 0x00000055c3547223 */ /* 0x040fe20000010038 */
[----:B------:R-:W-:Y:S01]  /*4080*/  FFMA.FTZ R85, R195, R96, R57 ;  /* 0x00000060c3557223 */ /* 0x000fe20000010039 */
[----:B------:R-:W-:Y:S01]  /*4090*/  FMUL.FTZ R216, R102, R95 ;  /* 0x0000005f66d87220 */ /* 0x000fe20000410000 */
[----:B------:R-:W-:Y:S01]  /*40a0*/  SHF.L.U32 R88, R88, 0x10, RZ ;  /* 0x0000001058587819 */ /* 0x000fe200000006ff */
        /* <DEDUP_REMOVED lines=20> */
.L_x_4082:
        /* <DEDUP_REMOVED lines=8> */
[----:B------:R0:W-:Y:S04]  /*4270*/  @P1 STG.E.128 desc[UR6][R102.64+0x10], R80 ;  /* 0x0000105066001986 */ /* 0x0001e8000c101d06 */
[----:B------:R0:W-:Y:S04]  /*4280*/  STG.E.128 desc[UR6][R100.64], R88 ;  /* 0x0000005864007986 */ /* 0x0001e8000c101d06 */
[----:B------:R-:W5:Y:S01]  /*4290*/  LDG.E.128 R92, desc[UR6][R92.64] ;  /* 0x000000065c5c7981 */ /* 0x000f62000c1e1d00 */
[----:B------:R-:W-:Y:S05]  /*42a0*/  @!P1 BRA `(.L_x_4083) ;  /* 0x0000000400249947 */ /* 0x000fea0003800000 */
[-CC-:B------:R-:W-:Y:S01]  /*42b0*/  FFMA.FTZ R210, R210, R120.reuse, R121.reuse ;  /* 0x00000078d2d27223 */ /* 0x180fe20000010079 */
[-CC-:B0-----:R-:W-:Y:S01]  /*42c0*/  FFMA.FTZ R80, R214, R120.reuse, R121.reuse ;  /* 0x00000078d6507223 */ /* 0x181fe20000010079 */
[-C--:B------:R-:W-:Y:S01]  /*42d0*/  FFMA.FTZ R208, R208, R120.reuse, R121 ;  /* 0x00000078d0d07223 */ /* 0x080fe20000010079 */
[----:B-----5:R-:W-:Y:S01]  /*42e0*/  PRMT R81, R95, 0x7632, R81 ;  /* 0x000076325f517816 */ /* 0x020fe20000000051 */
[----:B------:R-:W-:Y:S01]  /*42f0*/  FADD.FTZ R210, R213, -R210 ;  /* 0x800000d2d5d27221 */ /* 0x000fe20000010000 */
[----:B------:R-:W-:Y:S01]  /*4300*/  FADD.FTZ R80, R221, -R80 ;  /* 0x80000050dd507221 */ /* 0x000fe20000010000 */
[----:B------:R-:W-:Y:S01]  /*4310*/  FFMA.FTZ R212, R212, R120, R121 ;  /* 0x00000078d4d47223 */ /* 0x000fe20000010079 */
[----:B------:R-:W-:Y:S01]  /*4320*/  SHF.L.U32 R95, R95, 0x10, RZ ;  /* 0x000000105f5f7819 */ /* 0x000fe200000006ff */
[C---:B------:R-:W-:Y:S01]  /*4330*/  FFMA.FTZ R82, R195.reuse, R210, R70 ;  /* 0x000000d2c3527223 */ /* 0x040fe20000010046 */
[----:B------:R-:W-:Y:S01]  /*4340*/  FFMA.FTZ R83, R195, R80, R71 ;  /* 0x00000050c3537223 */ /* 0x000fe20000010047 */
[-CC-:B------:R-:W-:Y:S01]  /*4350*/  FFMA.FTZ R200, R200, R120.reuse, R121.reuse ;  /* 0x00000078c8c87223 */ /* 0x180fe20000010079 */
[----:B------:R-:W-:Y:S01]  /*4360*/  FFMA.FTZ R204, R204, R120, R121 ;  /* 0x00000078cccc7223 */ /* 0x000fe20000010079 */
[----:B------:R-:W-:Y:S01]  /*4370*/  FADD.FTZ R211, R211, -R208 ;  /* 0x800000d0d3d37221 */ /* 0x000fe20000010000 */
        /* <DEDUP_REMOVED lines=8> */
[----:B------:R-:W-:Y:S01]  /*4400*/  FMUL.FTZ R200, R80, R95 ;  /* 0x0000005f50c87220 */ /* 0x000fe20000410000 */
[----:B------:R-:W-:Y:S01]  /*4410*/  FMUL.FTZ R103, R103, R80 ;  /* 0x0000005067677220 */ /* 0x000fe20000410000 */
[----:B------:R-:W-:Y:S01]  /*4420*/  PRMT R85, R94, 0x7632, R85 ;  /* 0x000076325e557816 */ /* 0x000fe20000000055 */
[----:B------:R-:W-:Y:S01]  /*4430*/  FFMA.FTZ R206, R206, R120, R121 ;  /* 0x00000078cece7223 */ /* 0x000fe20000010079 */
[----:B------:R-:W-:Y:S01]  /*4440*/  FMUL.FTZ R199, R81, R86 ;  /* 0x0000005651c77220 */ /* 0x000fe20000410000 */
[----:B------:R-:W-:Y:S01]  /*4450*/  FMUL.FTZ R208, R208, R81 ;  /* 0x00000051d0d07220 */ /* 0x000fe20000410000 */
[C---:B------:R-:W-:Y:S01]  /*4460*/  FFMA.FTZ R80, R195.reuse, R211, R68 ;  /* 0x000000d3c3507223 */ /* 0x040fe20000010044 */
[C---:B------:R-:W-:Y:S01]  /*4470*/  FFMA.FTZ R81, R195.reuse, R212, R69 ;  /* 0x000000d4c3517223 */ /* 0x040fe20000010045 */
[----:B------:R-:W-:Y:S01]  /*4480*/  FFMA.FTZ R86, R195, R209, R66 ;  /* 0x000000d1c3567223 */ /* 0x000fe20000010042 */
[----:B------:R-:W-:Y:S01]  /*4490*/  FFMA.FTZ R202, R202, R120, R121 ;  /* 0x00000078caca7223 */ /* 0x000fe20000010079 */
[----:B------:R-:W-:Y:S01]  /*44a0*/  SHF.L.U32 R102, R50, 0x10, RZ ;  /* 0x0000001032667819 */ /* 0x000fe200000006ff */
[----:B------:R-:W-:Y:S01]  /*44b0*/  FADD.FTZ R214, R217, -R206 ;  /* 0x800000ced9d67221 */ /* 0x000fe20000010000 */
[----:B------:R-:W-:Y:S01]  /*44c0*/  SHF.L.U32 R94, R94, 0x10, RZ ;  /* 0x000000105e5e7819 */ /* 0x000fe200000006ff */
[-C--:B------:R-:W-:Y:S01]  /*44d0*/  FMUL.FTZ R87, R80, R192.reuse ;  /* 0x000000c050577220 */ /* 0x080fe20000410000 */
[----:B------:R-:W-:Y:S01]  /*44e0*/  SHF.L.U32 R204, R174, 0x10, RZ ;  /* 0x00000010aecc7819 */ /* 0x000fe200000006ff */
[-C--:B------:R-:W-:Y:S01]  /*44f0*/  FMUL.FTZ R89, R81, R192.reuse ;  /* 0x000000c051597220 */ /* 0x080fe20000410000 */
[----:B------:R-:W-:Y:S01]  /*4500*/  SHF.L.U32 R100, R85, 0x10, RZ ;  /* 0x0000001055647819 */ /* 0x000fe200000006ff */
[----:B------:R-:W-:Y:S01]  /*4510*/  FMUL.FTZ R85, R86, R192 ;  /* 0x000000c056557220 */ /* 0x000fe20000410000 */
[----:B------:R-:W-:Y:S01]  /*4520*/  SHF.L.U32 R90, R93, 0x10, RZ ;  /* 0x000000105d5a7819 */ /* 0x000fe200000006ff */
[----:B------:R-:W-:Y:S01]  /*4530*/  FADD.FTZ R216, R215, -R202 ;  /* 0x800000cad7d87221 */ /* 0x000fe20000010000 */
        /* <DEDUP_REMOVED lines=9> */
[C---:B------:R-:W-:Y:S01]  /*45d0*/  FFMA.FTZ R87, R195.reuse, R214, R67 ;  /* 0x000000d6c3577223 */ /* 0x040fe20000010043 */
[C---:B------:R-:W-:Y:S01]  /*45e0*/  FFMA.FTZ R84, R195.reuse, R91, R64 ;  /* 0x0000005bc3547223 */ /* 0x040fe20000010040 */
[----:B------:R-:W-:Y:S01]  /*45f0*/  FFMA.FTZ R85, R195, R216, R65 ;  /* 0x000000d8c3557223 */ /* 0x000fe20000010041 */
        /* <DEDUP_REMOVED lines=18> */
[----:B------:R-:W-:Y:S01]  /*4720*/  F2FP.BF16.F32.PACK_AB R88, R93, R88 ;  /* 0x000000585d58723e */ /* 0x000fe200000010ff */
[----:B------:R-:W-:Y:S06]  /*4730*/  BRA `(.L_x_4084) ;  /* 0x0000000400207947 */ /* 0x000fec0003800000 */
.L_x_4083:
[-CC-:B------:R-:W-:Y:S01]  /*4740*/  FFMA.FTZ R214, R214, R120.reuse, R121.reuse ;  /* 0x00000078d6d67223 */ /* 0x180fe20000010079 */
[-CC-:B------:R-:W-:Y:S01]  /*4750*/  FFMA.FTZ R210, R210, R120.reuse, R121.reuse ;  /* 0x00000078d2d27223 */ /* 0x180fe20000010079 */
[-CC-:B------:R-:W-:Y:S01]  /*4760*/  FFMA.FTZ R204, R204, R120.reuse, R121.reuse ;  /* 0x00000078cccc7223 */ /* 0x180fe20000010079 */
[-C--:B------:R-:W-:Y:S01]  /*4770*/  FFMA.FTZ R208, R208, R120.reuse, R121 ;  /* 0x00000078d0d07223 */ /* 0x080fe20000010079 */
[----:B------:R-:W-:Y:S01]  /*4780*/  FADD.FTZ R214, R221, -R214 ;  /* 0x800000d6ddd67221 */ /* 0x000fe20000010000 */
[----:B------:R-:W-:Y:S01]  /*4790*/  FADD.FTZ R210, R213, -R210 ;  /* 0x800000d2d5d27221 */ /* 0x000fe20000010000 */
[C---:B0----5:R-:W-:Y:S01]  /*47a0*/  PRMT R101, R95.reuse, 0x7632, R101 ;  /* 0x000076325f657816 */ /* 0x061fe20000000065 */
[----:B------:R-:W-:Y:S01]  /*47b0*/  FFMA.FTZ R212, R212, R120, R121 ;  /* 0x00000078d4d47223 */ /* 0x000fe20000010079 */
[----:B------:R-:W-:Y:S01]  /*47c0*/  SHF.L.U32 R216, R95, 0x10, RZ ;  /* 0x000000105fd87819 */ /* 0x000fe200000006ff */
[C---:B------:R-:W-:Y:S01]  /*47d0*/  FFMA.FTZ R103, R195.reuse, R214, R71 ;  /* 0x000000d6c3677223 */ /* 0x040fe20000010047 */
[----:B------:R-:W-:Y:S01]  /*47e0*/  FFMA.FTZ R95, R195, R210, R70 ;  /* 0x000000d2c35f7223 */ /* 0x000fe20000010046 */
[-CC-:B------:R-:W-:Y:S01]  /*47f0*/  FFMA.FTZ R90, R202, R120.reuse, R121.reuse ;  /* 0x00000078ca5a7223 */ /* 0x180fe20000010079 */
[----:B------:R-:W-:Y:S01]  /*4800*/  FADD.FTZ R209, R209, -R204 ;  /* 0x800000ccd1d17221 */ /* 0x000fe20000010000 */
[----:B------:R-:W-:Y:S01]  /*4810*/  FADD.FTZ R208, R211, -R208 ;  /* 0x800000d0d3d07221 */ /* 0x000fe20000010000 */
[----:B------:R-:W-:Y:S01]  /*4820*/  PRMT R100, R94, 0x7632, R100 ;  /* 0x000076325e647816 */ /* 0x000fe20000000064 */
[--C-:B------:R-:W-:Y:S01]  /*4830*/  FFMA.FTZ R200, R200, R120, R121.reuse ;  /* 0x00000078c8c87223 */ /* 0x100fe20000010079 */
[----:B------:R-:W-:Y:S01]  /*4840*/  SHF.L.U32 R102, R94, 0x10, RZ ;  /* 0x000000105e667819 */ /* 0x000fe200000006ff */
[-C--:B------:R-:W-:Y:S01]  /*4850*/  FMUL.FTZ R103, R103, R192.reuse ;  /* 0x000000c067677220 */ /* 0x080fe20000410000 */
[----:B------:R-:W-:Y:S01]  /*4860*/  SHF.L.U32 R204, R175, 0x10, RZ ;  /* 0x00000010afcc7819 */ /* 0x000fe200000006ff */
[----:B------:R-:W-:Y:S01]  /*4870*/  FMUL.FTZ R95, R95, R192 ;  /* 0x000000c05f5f7220 */ /* 0x000fe20000410000 */
[----:B------:R-:W-:Y:S01]  /*4880*/  SHF.L.U32 R202, R101, 0x10, RZ ;  /* 0x0000001065ca7819 */ /* 0x000fe200000006ff */
[----:B------:R-:W-:Y:S01]  /*4890*/  FADD.FTZ R212, R219, -R212 ;  /* 0x800000d4dbd47221 */ /* 0x000fe20000010000 */
[----:B------:R-:W-:Y:S01]  /*48a0*/  SHF.L.U32 R94, R51, 0x10, RZ ;  /* 0x00000010335e7819 */ /* 0x000fe200000006ff */
[C---:B------:R-:W-:Y:S01]  /*48b0*/  FFMA.FTZ R101, R195.reuse, R208, R68 ;  /* 0x000000d0c3657223 */ /* 0x040fe20000010044 */
[----:B------:R-:W-:Y:S01]  /*48c0*/  FFMA.FTZ R209, R195, R209, R66 ;  /* 0x000000d1c3d17223 */ /* 0x000fe20000010042 */
[----:B------:R-:W-:Y:S01]  /*48d0*/  FADD.FTZ R91, R207, -R200 ;  /* 0x800000c8cf5b7221 */ /* 0x000fe20000010000 */
[----:B------:R-:W-:Y:S01]  /*48e0*/  FFMA.FTZ R206, R206, R120, R121 ;  /* 0x00000078cece7223 */ /* 0x000fe20000010079 */
[----:B------:R-:W-:Y:S01]  /*48f0*/  FMUL.FTZ R199, R103, R202 ;  /* 0x000000ca67c77220 */ /* 0x000fe20000410000 */
[----:B------:R-:W-:Y:S01]  /*4900*/  FMUL.FTZ R213, R204, R103 ;  /* 0x00000067ccd57220 */ /* 0x000fe20000410000 */
[----:B------:R-:W-:Y:S01]  /*4910*/  FMUL.FTZ R200, R95, R216 ;  /* 0x000000d85fc87220 */ /* 0x000fe20000410000 */
[----:B------:R-:W-:Y:S01]  /*4920*/  FMUL.FTZ R210, R94, R95 ;  /* 0x0000005f5ed27220 */ /* 0x000fe20000410000 */
[----:B------:R-:W-:Y:S01]  /*4930*/  SHF.L.U32 R204, R50, 0x10, RZ ;  /* 0x0000001032cc7819 */ /* 0x000fe200000006ff */
[----:B------:R-:W-:Y:S01]  /*4940*/  FFMA.FTZ R103, R195, R212, R69 ;  /* 0x000000d4c3677223 */ /* 0x000fe20000010045 */
[----:B------:R-:W-:Y:S01]  /*4950*/  PRMT R88, R93, 0x7632, R88 ;  /* 0x000076325d587816 */ /* 0x000fe20000000058 */
[-C--:B------:R-:W-:Y:S01]  /*4960*/  FMUL.FTZ R101, R101, R192.reuse ;  /* 0x000000c065657220 */ /* 0x080fe20000410000 */
[----:B------:R-:W-:Y:S01]  /*4970*/  SHF.L.U32 R95, R49, 0x10, RZ ;  /* 0x00000010315f7819 */ /* 0x000fe200000006ff */
[-C--:B------:R-:W-:Y:S01]  /*4980*/  FMUL.FTZ R94, R209, R192.reuse ;  /* 0x000000c0d15e7220 */ /* 0x080fe20000410000 */
[----:B------:R-:W-:Y:S01]  /*4990*/  SHF.L.U32 R93, R93, 0x10, RZ ;  /* 0x000000105d5d7819 */ /* 0x000fe200000006ff */
[----:B------:R-:W-:Y:S01]  /*49a0*/  FADD.FTZ R206, R217, -R206 ;  /* 0x800000ced9ce7221 */ /* 0x000fe20000010000 */
[----:B------:R-:W-:Y:S01]  /*49b0*/  SHF.L.U32 R207, R100, 0x10, RZ ;  /* 0x0000001064cf7819 */ /* 0x000fe200000006ff */
[----:B------:R-:W-:Y:S01]  /*49c0*/  FADD.FTZ R90, R215, -R90 ;  /* 0x8000005ad75a7221 */ /* 0x000fe20000010000 */
[----:B------:R-:W-:Y:S01]  /*49d0*/  FMUL.FTZ R100, R103, R192 ;  /* 0x000000c067647220 */ /* 0x000fe20000410000 */
[----:B------:R-:W-:Y:S01]  /*49e0*/  SHF.L.U32 R211, R174, 0x10, RZ ;  /* 0x00000010aed37819 */ /* 0x000fe200000006ff */
[----:B------:R-:W-:Y:S01]  /*49f0*/  FMUL.FTZ R202, R101, R102 ;  /* 0x0000006665ca7220 */ /* 0x000fe20000410000 */
[----:B------:R-:W-:Y:S01]  /*4a00*/  FMUL.FTZ R103, R204, R101 ;  /* 0x00000065cc677220 */ /* 0x000fe20000410000 */
[----:B------:R-:W-:Y:S01]  /*4a10*/  FMUL.FTZ R101, R95, R94 ;  /* 0x0000005e5f657220 */ /* 0x000fe20000410000 */
[----:B------:R-:W-:Y:S01]  /*4a20*/  FMUL.FTZ R204, R94, R93 ;  /* 0x0000005d5ecc7220 */ /* 0x000fe20000410000 */
[C---:B------:R-:W-:Y:S01]  /*4a30*/  FFMA.FTZ R95, R195.reuse, R206, R67 ;  /* 0x000000cec35f7223 */ /* 0x040fe20000010043 */
[C---:B------:R-:W-:Y:S01]  /*4a40*/  FFMA.FTZ R91, R195.reuse, R91, R64 ;  /* 0x0000005bc35b7223 */ /* 0x040fe20000010040 */
[----:B------:R-:W-:Y:S01]  /*4a50*/  FFMA.FTZ R93, R195, R90, R65 ;  /* 0x0000005ac35d7223 */ /* 0x000fe20000010041 */
[----:B------:R-:W-:Y:S01]  /*4a60*/  FMUL.FTZ R207, R100, R207 ;  /* 0x000000cf64cf7220 */ /* 0x000fe20000410000 */
        /* <DEDUP_REMOVED lines=21> */
.L_x_4084:
[----:B------:R-:W0:Y:S01]  /*4bc0*/  @P1 LDC.64 R100, c[0x0][0x478] ;  /* 0x00011e00ff641b82 */ /* 0x000e220000000a00 */
[----:B------:R-:W-:-:S04]  /*4bd0*/  IMAD.WIDE.U32 R102, R197, 0x10, R96 ;  /* 0x00000010c5667825 */ /* 0x000fc800078e0060 */
[----:B------:R-:W-:-:S04]  /*4be0*/  IMAD.WIDE.U32 R92, R193, 0x10, R98 ;  /* 0x00000010c15c7825 */ /* 0x000fc800078e0062 */
[----:B0-----:R-:W-:-:S05]  /*4bf0*/  @P1 IMAD.WIDE.U32 R100, R197, 0x20, R100 ;  /* 0x00000020c5641825 */ /* 0x001fca00078e0064 */
[----:B------:R0:W-:Y:S04]  /*4c00*/  @P1 STG.E.128 desc[UR6][R100.64], R84 ;  /* 0x0000005464001986 */ /* 0x0001e8000c101d06 */
[----:B------:R0:W-:Y:S04]  /*4c10*/  @P1 STG.E.128 desc[UR6][R100.64+0x10], R80 ;  /* 0x0000105064001986 */ /* 0x0001e8000c101d06 */
[----:B------:R0:W-:Y:S04]  /*4c20*/  STG.E.128 desc[UR6][R102.64], R88 ;  /* 0x0000005866007986 */ /* 0x0001e8000c101d06 */
[----:B------:R-:W5:Y:S01]  /*4c30*/  LDG.E.128 R92, desc[UR6][R92.64] ;  /* 0x000000065c5c7981 */ /* 0x000f62000c1e1d00 */
[----:B------:R-:W-:Y:S05]  /*4c40*/  @!P1 BRA `(.L_x_4085) ;  /* 0x0000000400249947 */ /* 0x000fea0003800000 */
[-CC-:B------:R-:W-:Y:S01]  /*4c50*/  FFMA.FTZ R110, R110, R120.reuse, R121.reuse ;  /* 0x000000786e6e7223 */ /* 0x180fe20000010079 */
[-CC-:B------:R-:W-:Y:S01]  /*4c60*/  FFMA.FTZ R119, R119, R120.reuse, R121.reuse ;  /* 0x0000007877777223 */ /* 0x180fe20000010079 */
[-CC-:B------:R-:W-:Y:S01]  /*4c70*/  FFMA.FTZ R105, R105, R120.reuse, R121.reuse ;  /* 0x0000007869697223 */ /* 0x180fe20000010079 */
[-C--:B------:R-:W-:Y:S01]  /*4c80*/  FFMA.FTZ R108, R108, R120.reuse, R121 ;  /* 0x000000786c6c7223 */ /* 0x080fe20000010079 */
[----:B------:R-:W-:Y:S01]  /*4c90*/  FADD.FTZ R110, R117, -R110 ;  /* 0x8000006e756e7221 */ /* 0x000fe20000010000 */
[----:B------:R-:W-:Y:S01]  /*4ca0*/  FADD.FTZ R118, R118, -R119 ;  /* 0x8000007776767221 */ /* 0x000fe20000010000 */
[----:B0----5:R-:W-:Y:S01]  /*4cb0*/  PRMT R81, R95, 0x7632, R81 ;  /* 0x000076325f517816 */ /* 0x021fe20000000051 */
[----:B------:R-:W-:Y:S01]  /*4cc0*/  FFMA.FTZ R109, R109, R120, R121 ;  /* 0x000000786d6d7223 */ /* 0x000fe20000010079 */
[C---:B------:R-:W-:Y:S01]  /*4cd0*/  FFMA.FTZ R82, R195.reuse, R110, R78 ;  /* 0x0000006ec3527223 */ /* 0x040fe2000001004e */
[----:B------:R-:W-:Y:S01]  /*4ce0*/  FFMA.FTZ R83, R195, R118, R79 ;  /* 0x00000076c3537223 */ /* 0x000fe2000001004f */
[----:B------:R-:W-:Y:S01]  /*4cf0*/  FFMA.FTZ R106, R106, R120, R121 ;  /* 0x000000786a6a7223 */ /* 0x000fe20000010079 */
[----:B------:R-:W-:Y:S01]  /*4d00*/  FADD.FTZ R112, R112, -R105 ;  /* 0x8000006970707221 */ /* 0x000fe20000010000 */
[----:B------:R-:W-:Y:S01]  /*4d10*/  FADD.FTZ R115, R115, -R108 ;  /* 0x8000006c73737221 */ /* 0x000fe20000010000 */
        /* <DEDUP_REMOVED lines=8> */
[C---:B------:R-:W-:Y:S01]  /*4da0*/  PRMT R84, R94.reuse, 0x7632, R84 ;  /* 0x000076325e547816 */ /* 0x040fe20000000054 */
[----:B------:R-:W-:Y:S01]  /*4db0*/  FMUL.FTZ R105, R105, R80 ;  /* 0x0000005069697220 */ /* 0x000fe20000410000 */
[----:B------:R-:W-:Y:S01]  /*4dc0*/  SHF.L.U32 R100, R94, 0x10, RZ ;  /* 0x000000105e647819 */ /* 0x000fe200000006ff */
[----:B------:R-:W-:Y:S01]  /*4dd0*/  FMUL.FTZ R94, R80, R95 ;  /* 0x0000005f505e7220 */ /* 0x000fe20000410000 */
[----:B------:R-:W-:Y:S01]  /*4de0*/  FMUL.FTZ R98, R81, R98 ;  /* 0x0000006251627220 */ /* 0x000fe20000410000 */
[----:B------:R-:W-:Y:S01]  /*4df0*/  FMUL.FTZ R108, R108, R81 ;  /* 0x000000516c6c7220 */ /* 0x000fe20000410000 */
[C---:B------:R-:W-:Y:S01]  /*4e00*/  FFMA.FTZ R80, R195.reuse, R115, R76 ;  /* 0x00000073c3507223 */ /* 0x040fe2000001004c */
[----:B------:R-:W-:Y:S01]  /*4e10*/  FFMA.FTZ R81, R195, R116, R77 ;  /* 0x00000074c3517223 */ /* 0x000fe2000001004d */
[-CC-:B------:R-:W-:Y:S01]  /*4e20*/  FFMA.FTZ R107, R107, R120.reuse, R121.reuse ;  /* 0x000000786b6b7223 */ /* 0x180fe20000010079 */
[----:B------:R-:W-:Y:S01]  /*4e30*/  FFMA.FTZ R86, R195, R113, R74 ;  /* 0x00000071c3567223 */ /* 0x000fe2000001004a */
[----:B------:R-:W-:Y:S01]  /*4e40*/  FFMA.FTZ R104, R104, R120, R121 ;  /* 0x0000007868687223 */ /* 0x000fe20000010079 */
[----:B------:R-:W-:Y:S01]  /*4e50*/  PRMT R88, R92, 0x7632, R88 ;  /* 0x000076325c587816 */ /* 0x000fe20000000058 */
[-C--:B------:R-:W-:Y:S01]  /*4e60*/  FMUL.FTZ R85, R80, R192.reuse ;  /* 0x000000c050557220 */ /* 0x080fe20000410000 */
[----:B------:R-:W-:Y:S01]  /*4e70*/  SHF.L.U32 R89, R92, 0x10, RZ ;  /* 0x000000105c597819 */ /* 0x000fe200000006ff */
[----:B------:R-:W-:Y:S01]  /*4e80*/  FMUL.FTZ R87, R81, R192 ;  /* 0x000000c051577220 */ /* 0x000fe20000410000 */
[----:B------:R-:W-:Y:S01]  /*4e90*/  PRMT R90, R93, 0x7632, R90 ;  /* 0x000076325d5a7816 */ /* 0x000fe2000000005a */
        /* <DEDUP_REMOVED lines=13> */
[----:B------:R-:W-:Y:S01]  /*4f70*/  FFMA.FTZ R87, R195, R114, R75 ;  /* 0x00000072c3577223 */ /* 0x000fe2000001004b */
[----:B------:R-:W-:Y:S01]  /*4f80*/  FMUL.FTZ R92, R91, R84 ;  /* 0x000000545b5c7220 */ /* 0x000fe20000410000 */
[C---:B------:R-:W-:Y:S01]  /*4f90*/  FFMA.FTZ R84, R195.reuse, R104, R72 ;  /* 0x00000068c3547223 */ /* 0x040fe20000010048 */
        /* <DEDUP_REMOVED lines=18> */
[----:B------:R-:W-:Y:S01]  /*50c0*/  F2FP.BF16.F32.PACK_AB R88, R93, R88 ;  /* 0x000000585d58723e */ /* 0x000fe200000010ff */
[----:B------:R-:W-:Y:S06]  /*50d0*/  BRA `(.L_x_4086) ;  /* 0x0000000400207947 */ /* 0x000fec0003800000 */
.L_x_4085:
        /* <DEDUP_REMOVED lines=17> */
[----:B-----5:R-:W-:Y:S01]  /*51f0*/  SHF.L.U32 R120, R95, 0x10, RZ ;  /* 0x000000105f787819 */ /* 0x020fe200000006ff */
[----:B0-----:R-:W-:Y:S01]  /*5200*/  FFMA.FTZ R89, R195, R104, R72 ;  /* 0x00000068c3597223 */ /* 0x001fe20000010048 */
[----:B------:R-:W-:Y:S01]  /*5210*/  PRMT R90, R93, 0x7632, R90 ;  /* 0x000076325d5a7816 */ /* 0x000fe2000000005a */
[----:B------:R-:W-:Y:S01]  /*5220*/  FMUL.FTZ R117, R117, R192 ;  /* 0x000000c075757220 */ /* 0x000fe20000410000 */
[----:B------:R-:W-:Y:S01]  /*5230*/  SHF.L.U32 R102, R93, 0x10, RZ ;  /* 0x000000105d667819 */ /* 0x000fe200000006ff */
[----:B------:R-:W-:Y:S01]  /*5240*/  FFMA.FTZ R91, R195, R112, R73 ;  /* 0x00000070c35b7223 */ /* 0x000fe20000010049 */
[----:B------:R-:W-:Y:S01]  /*5250*/  SHF.L.U32 R104, R55, 0x10, RZ ;  /* 0x0000001037687819 */ /* 0x000fe200000006ff */
[C---:B------:R-:W-:Y:S01]  /*5260*/  FFMA.FTZ R113, R195.reuse, R113, R74 ;  /* 0x00000071c3717223 */ /* 0x040fe2000001004a */
[C---:B------:R-:W-:Y:S01]  /*5270*/  FFMA.FTZ R93, R195.reuse, R114, R75 ;  /* 0x00000072c35d7223 */ /* 0x040fe2000001004b */
[C---:B------:R-:W-:Y:S01]  /*5280*/  FFMA.FTZ R115, R195.reuse, R115, R76 ;  /* 0x00000073c3737223 */ /* 0x040fe2000001004c */
[----:B------:R-:W-:Y:S01]  /*5290*/  FFMA.FTZ R99, R195, R116, R77 ;  /* 0x00000074c3637223 */ /* 0x000fe2000001004d */
[----:B------:R-:W-:Y:S01]  /*52a0*/  PRMT R98, R95, 0x7632, R98 ;  /* 0x000076325f627816 */ /* 0x000fe20000000062 */
[----:B------:R-:W-:Y:S01]  /*52b0*/  FFMA.FTZ R195, R195, R118, R79 ;  /* 0x00000076c3c37223 */ /* 0x000fe2000001004f */
[C---:B------:R-:W-:Y:S01]  /*52c0*/  PRMT R95, R94.reuse, 0x7632, R95 ;  /* 0x000076325e5f7816 */ /* 0x040fe2000000005f */
[----:B------:R-:W-:Y:S01]  /*52d0*/  FMUL.FTZ R113, R113, R192 ;  /* 0x000000c071717220 */ /* 0x000fe20000410000 */
[----:B------:R-:W-:Y:S01]  /*52e0*/  SHF.L.U32 R100, R94, 0x10, RZ ;  /* 0x000000105e647819 */ /* 0x000fe200000006ff */
[----:B------:R-:W-:Y:S01]  /*52f0*/  FMUL.FTZ R94, R117, R120 ;  /* 0x00000078755e7220 */ /* 0x000fe20000410000 */
[----:B------:R-:W-:Y:S01]  /*5300*/  SHF.L.U32 R106, R171, 0x10, RZ ;  /* 0x00000010ab6a7819 */ /* 0x000fe200000006ff */
[----:B------:R-:W-:Y:S01]  /*5310*/  FMUL.FTZ R117, R104, R117 ;  /* 0x0000007568757220 */ /* 0x000fe20000410000 */
        /* <DEDUP_REMOVED lines=36> */
.L_x_4086:
[----:B------:R-:W0:Y:S01]  /*5560*/  @P1 LDC.64 R92, c[0x0][0x478] ;  /* 0x00011e00ff5c1b82 */ /* 0x000e220000000a00 */
[----:B------:R-:W-:-:S04]  /*5570*/  IMAD.WIDE.U32 R96, R193, 0x10, R96 ;  /* 0x00000010c1607825 */ /* 0x000fc800078e0060 */
[----:B0-----:R-:W-:-:S05]  /*5580*/  @P1 IMAD.WIDE.U32 R92, R193, 0x20, R92 ;  /* 0x00000020c15c1825 */ /* 0x001fca00078e005c */
[----:B------:R0:W-:Y:S04]  /*5590*/  @P1 STG.E.128 desc[UR6][R92.64], R84 ;  /* 0x000000545c001986 */ /* 0x0001e8000c101d06 */
[----:B------:R0:W-:Y:S04]  /*55a0*/  @P1 STG.E.128 desc[UR6][R92.64+0x10], R80 ;  /* 0x000010505c001986 */ /* 0x0001e8000c101d06 */
[----:B------:R0:W-:Y:S02]  /*55b0*/  STG.E.128 desc[UR6][R96.64], R88 ;  /* 0x0000005860007986 */ /* 0x0001e4000c101d06 */
.L_x_4080:
        /* <DEDUP_REMOVED lines=29> */
.L_x_4071:
        /* <DEDUP_REMOVED lines=72> */
.L_x_4070:
[----:B------:R-:W-:Y:S05]  /*5c10*/  BSYNC B0 ;  /* 0x0000000000007941 */ /* 0x000fea0003800000 */
.L_x_4069:
        /* <DEDUP_REMOVED lines=34> */
[----:B-----5:R-:W-:-:S03]  /*5e40*/  FADD.FTZ R2, R2, R41 ;  /* 0x0000002902027221 */ /* 0x020fc60000010000 */
[----:B------:R-:W5:Y:S01]  /*5e50*/  LDS R35, [R0+0x1c00] ;  /* 0x001c000000237984 */ /* 0x000f620000000800 */
[----:B--2---:R-:W-:Y:S01]  /*5e60*/  FADD.FTZ R3, R3, R28 ;  /* 0x0000001c03037221 */ /* 0x004fe20000010000 */
[----:B-1----:R-:W-:Y:S02]  /*5e70*/  FADD.FTZ R25, RZ, R25 ;  /* 0x00000019ff197221 */ /* 0x002fe40000010000 */
[----:B------:R-:W1:Y:S01]  /*5e80*/  LDS R28, [R0+0x1e00] ;  /* 0x001e0000001c7984 */ /* 0x000e620000000800 */
[----:B------:R-:W-:-:S03]  /*5e90*/  FADD.FTZ R26, RZ, R26 ;  /* 0x0000001aff1a7221 */ /* 0x000fc60000010000 */
[----:B------:R-:W-:Y:S01]  /*5ea0*/  LDS R36, [R0+0x2e00] ;  /* 0x002e000000247984 */ /* 0x000fe20000000800 */
[----:B------:R-:W-:Y:S01]  /*5eb0*/  FADD.FTZ R27, RZ, R27 ;  /* 0x0000001bff1b7221 */ /* 0x000fe20000010000 */
[----:B------:R-:W-:Y:S02]  /*5ec0*/  FADD.FTZ R24, R24, R29 ;  /* 0x0000001d18187221 */ /* 0x000fe40000010000 */
[----:B------:R-:W2:Y:S01]  /*5ed0*/  LDS R29, [R0+0x2000] ;  /* 0x00200000001d7984 */ /* 0x000ea20000000800 */
[----:B------:R-:W-:-:S03]  /*5ee0*/  FADD.FTZ R25, R25, R30 ;  /* 0x0000001e19197221 */ /* 0x000fc60000010000 */
[----:B------:R-:W2:Y:S01]  /*5ef0*/  LDS R30, [R0+0x2200] ;  /* 0x00220000001e7984 */ /* 0x000ea20000000800 */
[----:B------:R-:W-:-:S03]  /*5f00*/  FADD.FTZ R26, R26, R31 ;  /* 0x0000001f1a1a7221 */ /* 0x000fc60000010000 */
[----:B------:R-:W2:Y:S01]  /*5f10*/  LDS R31, [R0+0x2400] ;  /* 0x00240000001f7984 */ /* 0x000ea20000000800 */
[----:B0-----:R-:W-:-:S03]  /*5f20*/  FADD.FTZ R27, R27, R32 ;  /* 0x000000201b1b7221 */ /* 0x001fc60000010000 */
[----:B------:R-:W-:Y:S01]  /*5f30*/  LDS R32, [R0+0x2600] ;  /* 0x0026000000207984 */ /* 0x000fe20000000800 */
[----:B---3--:R-:W-:-:S03]  /*5f40*/  FADD.FTZ R2, R2, R33 ;  /* 0x0000002102027221 */ /* 0x008fc60000010000 */
[----:B------:R-:W0:Y:S01]  /*5f50*/  LDS R33, [R0+0x2800] ;  /* 0x0028000000217984 */ /* 0x000e220000000800 */
[----:B----4-:R-:W-:-:S03]  /*5f60*/  FADD.FTZ R3, R3, R34 ;  /* 0x0000002203037221 */ /* 0x010fc60000010000 */
[----:B------:R-:W3:Y:S01]  /*5f70*/  LDS R34, [R0+0x2a00] ;  /* 0x002a000000227984 */ /* 0x000ee20000000800 */
[----:B-----5:R-:W-:-:S03]  /*5f80*/  FADD.FTZ R24, R24, R35 ;  /* 0x0000002318187221 */ /* 0x020fc60000010000 */
[----:B------:R-:W4:Y:S01]  /*5f90*/  LDS R35, [R0+0x2c00] ;  /* 0x002c000000237984 */ /* 0x000f220000000800 */
[----:B-1----:R-:W-:Y:S01]  /*5fa0*/  FADD.FTZ R25, R25, R28 ;  /* 0x0000001c19197221 */ /* 0x002fe20000010000 */
[----:B------:R-:W-:Y:S01]  /*5fb0*/  BAR.SYNC.DEFER_BLOCKING 0x0 ;  /* 0x0000000000007b1d */ /* 0x000fe20000010000 */
[----:B--2---:R-:W-:Y:S01]  /*5fc0*/  FADD.FTZ R26, R26, R29 ;  /* 0x0000001d1a1a7221 */ /* 0x004fe20000010000 */
[----:B------:R-:W-:Y:S01]  /*5fd0*/  FADD.FTZ R27, R27, R30 ;  /* 0x0000001e1b1b7221 */ /* 0x000fe20000010000 */
[----:B------:R-:W-:-:S03]  /*5fe0*/  FADD.FTZ R31, R2, R31 ;  /* 0x0000001f021f7221 */ /* 0x000fc60000010000 */
[----:B------:R-:W-:Y:S02]  /*5ff0*/  FADD.FTZ R27, R27, R36 ;  /* 0x000000241b1b7221 */ /* 0x000fe40000010000 */
[----:B------:R-:W1:Y:S01]  /*6000*/  LDC R2, c[0x0][0x388] ;  /* 0x0000e200ff027b82 */ /* 0x000e620000000800 */
[----:B------:R-:W-:Y:S04]  /*6010*/  STS.128 [R137], R68 ;  /* 0x0000004489007388 */ /* 0x000fe80000000c00 */
[----:B------:R-:W-:Y:S01]  /*6020*/  STS.128 [R137+0x10], R4 ;  /* 0x0000100489007388 */ /* 0x000fe20000000c00 */
[----:B0-----:R-:W-:-:S03]  /*6030*/  FADD.FTZ R33, R24, R33 ;  /* 0x0000002118217221 */ /* 0x001fc60000010000 */
[----:B------:R0:W-:Y:S01]  /*6040*/  STS.128 [R137+0x400], R8 ;  /* 0x0004000889007388 */ /* 0x0001e20000000c00 */
[----:B---3--:R-:W-:-:S03]  /*6050*/  FADD.FTZ R25, R25, R34 ;  /* 0x0000002219197221 */ /* 0x008fc60000010000 */
[----:B------:R-:W-:Y:S01]  /*6060*/  STS.128 [R137+0x410], R12 ;  /* 0x0004100c89007388 */ /* 0x000fe20000000c00 */
[----:B----4-:R-:W-:-:S03]  /*6070*/  FADD.FTZ R35, R26, R35 ;  /* 0x000000231a237221 */ /* 0x010fc60000010000 */
[----:B------:R-:W-:Y:S04]  /*6080*/  STS.128 [R137+0x800], R16 ;  /* 0x0008001089007388 */ /* 0x000fe80000000c00 */
[----:B------:R-:W-:Y:S01]  /*6090*/  STS.128 [R137+0x810], R20 ;  /* 0x0008101489007388 */ /* 0x000fe20000000c00 */
[----:B------:R-:W-:Y:S01]  /*60a0*/  BAR.SYNC.DEFER_BLOCKING 0x0 ;  /* 0x0000000000007b1d */ /* 0x000fe20000010000 */
[----:B0-----:R-:W-:-:S05]  /*60b0*/  FADD.FTZ R9, R3, R32 ;  /* 0x0000002003097221 */ /* 0x001fca0000010000 */
        /* <DEDUP_REMOVED lines=50> */
[----:B0-----:R-:W-:Y:S01]  /*63e0*/  FADD.FTZ R11, R5, R18 ;  /* 0x00000012050b7221 */ /* 0x001fe20000010000 */
[----:B------:R-:W-:Y:S01]  /*63f0*/  IMAD R5, R2, UR4, RZ ;  /* 0x0000000402057c24 */ /* 0x000fe2000f8e02ff */
[----:B------:R-:W0:Y:S01]  /*6400*/  LDCU.64 UR4, c[0x0][0x460] ;  /* 0x00008c00ff0477ac */ /* 0x000e220008000a00 */
[----:B------:R-:W-:Y:S01]  /*6410*/  STS.128 [R137+0x410], R48 ;  /* 0x0004103089007388 */ /* 0x000fe20000000c00 */
[----:B--2---:R-:W-:Y:S02]  /*6420*/  FADD.FTZ R43, R6, R43 ;  /* 0x0000002b062b7221 */ /* 0x004fe40000010000 */
[----:B------:R-:W-:Y:S01]  /*6430*/  IADD3 R18, P0, PT, R5, R138, RZ ;  /* 0x0000008a05127210 */ /* 0x000fe20007f1e0ff */
[----:B------:R-:W-:Y:S03]  /*6440*/  STS.128 [R137+0x800], R52 ;  /* 0x0008003489007388 */ /* 0x000fe60000000c00 */
[----:B------:R-:W-:Y:S01]  /*6450*/  SHF.L.U32 R6, R18, 0x2, RZ ;  /* 0x0000000212067819 */ /* 0x000fe200000006ff */
[----:B------:R-:W-:Y:S01]  /*6460*/  STS.128 [R137+0x810], R56 ;  /* 0x0008103889007388 */ /* 0x000fe20000000c00 */
[----:B------:R-:W-:Y:S02]  /*6470*/  BAR.SYNC.DEFER_BLOCKING 0x0 ;  /* 0x0000000000007b1d */ /* 0x000fe40000010000 */
[----:B------:R-:W-:-:S04]  /*6480*/  IADD3 R4, P1, PT, R6, UR16, RZ ;  /* 0x0000001006047c10 */ /* 0x000fc8000ff3e0ff */
        /* <DEDUP_REMOVED lines=27> */
[----:B------:R-:W-:Y:S02]  /*6640*/  FADD.FTZ R10, RZ, R10 ;  /* 0x0000000aff0a7221 */ /* 0x000fe40000010000 */
[----:B------:R-:W5:Y:S01]  /*6650*/  LDS R45, [R0+0x1e00] ;  /* 0x001e0000002d7984 */ /* 0x000f620000000800 */
[----:B------:R-:W-:Y:S01]  /*6660*/  IADD3.X R5, PT, PT, R18, UR17, RZ, P1, !PT ;  /* 0x0000001112057c10 */ /* 0x000fe20008ffe4ff */
        /* <DEDUP_REMOVED lines=8> */
[----:B-1----:R-:W-:-:S03]  /*66f0*/  FADD.FTZ R12, RZ, R12 ;  /* 0x0000000cff0c7221 */ /* 0x002fc60000010000 */
[----:B------:R-:W1:Y:S01]  /*6700*/  LDS R49, [R0+0x2200] ;  /* 0x0022000000317984 */ /* 0x000e620000000800 */
[----:B--2---:R-:W-:-:S03]  /*6710*/  FADD.FTZ R10, R10, R17 ;  /* 0x000000110a0a7221 */ /* 0x004fc60000010000 */
[----:B------:R-:W2:Y:S01]  /*6720*/  LDS R59, [R0+0x2c00] ;  /* 0x002c0000003b7984 */ /* 0x000ea20000000800 */
[----:B---3--:R-:W-:-:S03]  /*6730*/  FADD.FTZ R8, R8, R41 ;  /* 0x0000002908087221 */ /* 0x008fc60000010000 */
[----:B------:R-:W3:Y:S01]  /*6740*/  LDS R61, [R0+0x2e00] ;  /* 0x002e0000003d7984 */ /* 0x000ee20000000800 */
[----:B------:R-:W-:-:S03]  /*6750*/  FADD.FTZ R53, R16, R53 ;  /* 0x0000003510357221 */ /* 0x000fc60000010000 */
[----:B------:R-:W-:Y:S01]  /*6760*/  STG.E desc[UR6][R2.64], R19 ;  /* 0x0000001302007986 */ /* 0x000fe2000c101906 */
[----:B----4-:R-:W-:-:S03]  /*6770*/  FADD.FTZ R14, RZ, R14 ;  /* 0x0000000eff0e7221 */ /* 0x010fc60000010000 */
        /* <DEDUP_REMOVED lines=27> */
.L_x_4072:
        /* <DEDUP_REMOVED lines=8> */
.L_x_4089:
[----:B------:R-:W-:Y:S05]  /*69b0*/  BSYNC B2 ;  /* 0x0000000000027941 */ /* 0x000fea0003800000 */
.L_x_4088:
        /* <DEDUP_REMOVED lines=8> */
.L_x_4090:
[----:B------:R-:W-:Y:S01]  /*6a40*/  FADD.FTZ R88, R89, R88 ;  /* 0x0000005859587221 */ /* 0x000fe20000010000 */
[----:B------:R-:W-:-:S04]  /*6a50*/  HFMA2 R205, -RZ, RZ, 0, 1.1920928955078125e-07 ;  /* 0x00000002ffcd7431 */ /* 0x000fc800000001ff */
[----:B------:R-:W-:Y:S02]  /*6a60*/  MOV R218, R88 ;  /* 0x0000005800da7202 */ /* 0x000fe40000000f00 */
[----:B------:R-:W-:-:S07]  /*6a70*/  MOV R90, R203 ;  /* 0x000000cb005a7202 */ /* 0x000fce0000000f00 */
[----:B------:R-:W-:Y:S05]  /*6a80*/  WARPSYNC.COLLECTIVE R201, `(.L_x_4091) ;  /* 0x00000000c9087348 */ /* 0x000fea0003c00000 */
[----:B------:R0:W1:Y:S02]  /*6a90*/  SHFL.BFLY P3, R203, R218, R205, R220 ;  /* 0x0c0000cddacb7389 */ /* 0x00006400000600dc */
[----:B01----:R-:W-:Y:S05]  /*6aa0*/  ENDCOLLECTIVE ;  /* 0x000000000000791b */ /* 0x003fea0003800000 */
.L_x_4091:
[----:B------:R-:W-:-:S05]  /*6ab0*/  FADD.FTZ R90, R91, R90 ;  /* 0x0000005a5b5a7221 */ /* 0x000fca0000010000 */
[----:B------:R-:W-:Y:S02]  /*6ac0*/  MOV R218, R90 ;  /* 0x0000005a00da7202 */ /* 0x000fe40000000f00 */
[----:B------:R-:W-:-:S07]  /*6ad0*/  MOV R99, R203 ;  /* 0x000000cb00637202 */ /* 0x000fce0000000f00 */
[----:B------:R-:W-:Y:S05]  /*6ae0*/  WARPSYNC.COLLECTIVE R201, `(.L_x_4092) ;  /* 0x00000000c9087348 */ /* 0x000fea0003c00000 */
[----:B------:R0:W1:Y:S02]  /*6af0*/  SHFL.BFLY P3, R203, R218, R205, R220 ;  /* 0x0c0000cddacb7389 */ /* 0x00006400000600dc */
[----:B01----:R-:W-:Y:S05]  /*6b00*/  ENDCOLLECTIVE ;  /* 0x000000000000791b */ /* 0x003fea0003800000 */
.L_x_4092:
[----:B------:R-:W-:Y:S01]  /*6b10*/  FADD.FTZ R99, R88, R99 ;  /* 0x0000006358637221 */ /* 0x000fe20000010000 */
[----:B------:R-:W-:-:S04]  /*6b20*/  HFMA2 R205, -RZ, RZ, 0, 2.384185791015625e-07 ;  /* 0x00000004ffcd7431 */ /* 0x000fc800000001ff */
[----:B------:R-:W-:Y:S02]  /*6b30*/  MOV R218, R99 ;  /* 0x0000006300da7202 */ /* 0x000fe40000000f00 */
[----:B------:R-:W-:-:S07]  /*6b40*/  MOV R121, R203 ;  /* 0x000000cb00797202 */ /* 0x000fce0000000f00 */
[----:B------:R-:W-:Y:S05]  /*6b50*/  WARPSYNC.COLLECTIVE R201, `(.L_x_4093) ;  /* 0x00000000c9087348 */ /* 0x000fea0003c00000 */
[----:B------:R0:W1:Y:S02]  /*6b60*/  SHFL.BFLY P3, R203, R218, R205, R220 ;  /* 0x0c0000cddacb7389 */ /* 0x00006400000600dc */
[----:B01----:R-:W-:Y:S05]  /*6b70*/  ENDCOLLECTIVE ;  /* 0x000000000000791b */ /* 0x003fea0003800000 */
.L_x_4093:
[----:B------:R-:W-:-:S05]  /*6b80*/  FADD.FTZ R121, R90, R121 ;  /* 0x000000795a797221 */ /* 0x000fca0000010000 */
[----:B------:R-:W-:Y:S02]  /*6b90*/  MOV R218, R121 ;  /* 0x0000007900da7202 */ /* 0x000fe40000000f00 */
[----:B------:R-:W-:-:S07]  /*6ba0*/  MOV R98, R203 ;  /* 0x000000cb00627202 */ /* 0x000fce0000000f00 */
[----:B------:R-:W-:Y:S05]  /*6bb0*/  WARPSYNC.COLLECTIVE R201, `(.L_x_4094) ;  /* 0x00000000c9087348 */ /* 0x000fea0003c00000 */
[----:B------:R0:W1:Y:S02]  /*6bc0*/  SHFL.BFLY P3, R203, R218, R205, R220 ;  /* 0x0c0000cddacb7389 */ /* 0x00006400000600dc */
[----:B01----:R-:W-:Y:S05]  /*6bd0*/  ENDCOLLECTIVE ;  /* 0x000000000000791b */ /* 0x003fea0003800000 */
.L_x_4094:
[----:B------:R-:W-:Y:S01]  /*6be0*/  FADD.FTZ R98, R99, R98 ;  /* 0x0000006263627221 */ /* 0x000fe20000010000 */
[----:B------:R-:W-:-:S04]  /*6bf0*/  HFMA2 R205, -RZ, RZ, 0, 4.76837158203125e-07 ;  /* 0x00000008ffcd7431 */ /* 0x000fc800000001ff */
[----:B------:R-:W-:Y:S02]  /*6c00*/  MOV R218, R98 ;  /* 0x0000006200da7202 */ /* 0x000fe40000000f00 */
[----:B------:R-:W-:-:S07]  /*6c10*/  MOV R120, R203 ;  /* 0x000000cb00787202 */ /* 0x000fce0000000f00 */
[----:B------:R-:W-:Y:S05]  /*6c20*/  WARPSYNC.COLLECTIVE R201, `(.L_x_4095) ;  /* 0x00000000c9087348 */ /* 0x000fea0003c00000 */
[----:B------:R0:W1:Y:S02]  /*6c30*/  SHFL.BFLY P3, R203, R218, R205, R220 ;  /* 0x0c0000cddacb7389 */ /* 0x00006400000600dc */
[----:B01----:R-:W-:Y:S05]  /*6c40*/  ENDCOLLECTIVE ;  /* 0x000000000000791b */ /* 0x003fea0003800000 */
.L_x_4095:
[----:B------:R-:W-:-:S05]  /*6c50*/  FADD.FTZ R120, R121, R120 ;  /* 0x0000007879787221 */ /* 0x000fca0000010000 */
[----:B------:R-:W-:Y:S02]  /*6c60*/  MOV R218, R120 ;  /* 0x0000007800da7202 */ /* 0x000fe40000000f00 */
[----:B------:R-:W-:-:S07]  /*6c70*/  MOV R89, R203 ;  /* 0x000000cb00597202 */ /* 0x000fce0000000f00 */
[----:B------:R-:W-:Y:S05]  /*6c80*/  WARPSYNC.COLLECTIVE R201, `(.L_x_4096) ;  /* 0x00000000c9087348 */ /* 0x000fea0003c00000 */
[----:B------:R0:W1:Y:S02]  /*6c90*/  SHFL.BFLY P3, R203, R218, R205, R220 ;  /* 0x0c0000cddacb7389 */ /* 0x00006400000600dc */
[----:B01----:R-:W-:Y:S05]  /*6ca0*/  ENDCOLLECTIVE ;  /* 0x000000000000791b */ /* 0x003fea0003800000 */
.L_x_4096:
[----:B------:R-:W-:Y:S01]  /*6cb0*/  FADD.FTZ R89, R98, R89 ;  /* 0x0000005962597221 */ /* 0x000fe20000010000 */
[----:B------:R-:W-:-:S04]  /*6cc0*/  HFMA2 R205, -RZ, RZ, 0, 9.5367431640625e-07 ;  /* 0x00000010ffcd7431 */ /* 0x000fc800000001ff */
[----:B------:R-:W-:Y:S02]  /*6cd0*/  MOV R218, R89 ;  /* 0x0000005900da7202 */ /* 0x000fe40000000f00 */
[----:B------:R-:W-:-:S07]  /*6ce0*/  MOV R91, R203 ;  /* 0x000000cb005b7202 */ /* 0x000fce0000000f00 */
[----:B------:R-:W-:Y:S05]  /*6cf0*/  WARPSYNC.COLLECTIVE R201, `(.L_x_4097) ;  /* 0x00000000c9087348 */ /* 0x000fea0003c00000 */
[----:B------:R0:W1:Y:S02]  /*6d00*/  SHFL.BFLY P3, R203, R218, R205, R220 ;  /* 0x0c0000cddacb7389 */ /* 0x00006400000600dc */
[----:B01----:R-:W-:Y:S05]  /*6d10*/  ENDCOLLECTIVE ;  /* 0x000000000000791b */ /* 0x003fea0003800000 */
.L_x_4097:
[----:B------:R-:W-:-:S05]  /*6d20*/  FADD.FTZ R91, R120, R91 ;  /* 0x0000005b785b7221 */ /* 0x000fca0000010000 */
[----:B------:R-:W-:Y:S02]  /*6d30*/  MOV R218, R91 ;  /* 0x0000005b00da7202 */ /* 0x000fe40000000f00 */
[----:B------:R-:W-:-:S07]  /*6d40*/  MOV R88, R203 ;  /* 0x000000cb00587202 */ /* 0x000fce0000000f00 */
[----:B------:R-:W-:Y:S05]  /*6d50*/  WARPSYNC.COLLECTIVE R201, `(.L_x_4098) ;  /* 0x00000000c9087348 */ /* 0x000fea0003c00000 */
[----:B------:R0:W1:Y:S02]  /*6d60*/  SHFL.BFLY P3, R203, R218, R205, R220 ;  /* 0x0c0000cddacb7389 */ /* 0x00006400000600dc */
[----:B01----:R-:W-:Y:S05]  /*6d70*/  ENDCOLLECTIVE ;  /* 0x000000000000791b */ /* 0x003fea0003800000 */
.L_x_4098:
[----:B------:R-:W-:Y:S01]  /*6d80*/  MOV R90, R203 ;  /* 0x000000cb005a7202 */ /* 0x000fe20000000f00 */
[----:B------:R-:W-:Y:S06]  /*6d90*/  BRA `(.L_x_4099) ;  /* 0xffffffac00547947 */ /* 0x000fec000383ffff */
.L_x_4100:
        /* <DEDUP_REMOVED lines=14> */
.L_x_14476:


//--------------------- .text._ZN10layer_norm13ln_bwd_kernelINS_13Kernel_traitsI13__nv_bfloat16S2_fS2_fjLj768ELj1ELj4ELj1ELj16ENS_18Kernel_traits_baseILj768ES2_S2_fS2_fjLj128EEEEELb0ELb1ELb1ELb0EEEvNS_9BwdParamsE --------------------------
	.section	.text._ZN10layer_norm13ln_bwd_kernelINS_13Kernel_traitsI13__nv_bfloat16S2_fS2_fjLj768ELj1ELj4ELj1ELj16ENS_18Kernel_traits_baseILj768ES2_S2_fS2_fjLj128EEEEELb0ELb1ELb1ELb0EEEvNS_9BwdParamsE,"ax",@progbits
	.align	128
        .global         _ZN10layer_norm13ln_bwd_kernelINS_13Kernel_traitsI13__nv_bfloat16S2_fS2_fjLj768ELj1ELj4ELj1ELj16ENS_18Kernel_traits_baseILj768ES2_S2_fS2_fjLj128EEEEELb0ELb1ELb1ELb0EEEvNS_9BwdParamsE
        .type           _ZN10layer_norm13ln_bwd_kernelINS_13Kernel_traitsI13__nv_bfloat16S2_fS2_fjLj768ELj1ELj4ELj1ELj16ENS_18Kernel_traits_baseILj768ES2_S2_fS2_fjLj128EEEEELb0ELb1ELb1ELb0EEEvNS_9BwdParamsE,@function
        .size           _ZN10layer_norm13ln_bwd_kernelINS_13Kernel_traitsI13__nv_bfloat16S2_fS2_fjLj768ELj1ELj4ELj1ELj16ENS_18Kernel_traits_baseILj768ES2_S2_fS2_fjLj128EEEEELb0ELb1ELb1ELb0EEEvNS_9BwdParamsE,(.L_x_14477 - _ZN10layer_norm13ln_bwd_kernelINS_13Kernel_traitsI13__nv_bfloat16S2_fS2_fjLj768ELj1ELj4ELj1ELj16ENS_18Kernel_traits_baseILj768ES2_S2_fS2_fjLj128EEEEELb0ELb1ELb1ELb0EEEvNS_9BwdParamsE)
        .other          _ZN10layer_norm13ln_bwd_kernelINS_13Kernel_traitsI13__nv_bfloat16S2_fS2_fjLj768ELj1ELj4ELj1ELj16ENS_18Kernel_traits_baseILj768ES2_S2_fS2_fjLj128EEEEELb0ELb1ELb1ELb0EEEvNS_9BwdParamsE,@"STO_CUDA_ENTRY STV_DEFAULT"
_ZN10layer_norm13ln_bwd_kernelINS_13Kernel_traitsI13__nv_bfloat16S2_fS2_fjLj768ELj1ELj4ELj1ELj16ENS_18Kernel_traits_baseILj768ES2_S2_fS2_fjLj128EEEEELb0ELb1ELb1ELb0EEEvNS_9BwdParamsE:
.text._ZN10layer_norm13ln_bwd_kernelINS_13Kernel_traitsI13__nv_bfloat16S2_fS2_fjLj768ELj1ELj4ELj1ELj16ENS_18Kernel_traits_baseILj768ES2_S2_fS2_fjLj128EEEEELb0ELb1ELb1ELb0EEEvNS_9BwdParamsE:
        /* <DEDUP_REMOVED lines=22> */
[----:B------:R-:W2:Y:S08]  /*0160*/  @P0 LDC.64 R2, c[0x0][0x3d0] ;  /* 0x0000f400ff020b82 */ /* 0x000eb00000000a00 */
[----:B------:R-:W3:Y:S08]  /*0170*/  @P0 LDC.64 R4, c[0x0][0x3e8] ;  /* 0x0000fa00ff040b82 */ /* 0x000ef00000000a00 */
[----:B------:R-:W4:Y:S08]  /*0180*/  @P1 LDC.64 R6, c[0x0][0x3d0] ;  /* 0x0000f400ff061b82 */ /* 0x000f300000000a00 */
[----:B------:R-:W1:Y:S01]  /*0190*/  @P1 LDC.64 R8, c[0x0][0x3e8] ;  /* 0x0000fa00ff081b82 */ /* 0x000e620000000a00 */
[----:B--2---:R-:W-:-:S07]  /*01a0*/  @P0 IMAD.WIDE.U32 R2, R19, 0x10, R2 ;  /* 0x0000001013020825 */ /* 0x004fce00078e0002 */
[----:B------:R-:W2:Y:S01]  /*01b0*/  S2UR UR4, SR_CTAID.X ;  /* 0x00000000000479c3 */ /* 0x000ea20000002500 */
[C---:B---3--:R-:W-:Y:S01]  /*01c0*/  @P0 IMAD.WIDE.U32 R4, R19.reuse, 0x10, R4 ;  /* 0x0000001013040825 */ /* 0x048fe200078e0004 */
[----:B------:R-:W-:Y:S01]  /*01d0*/  @P0 LOP3.LUT R19, R19, 0x20, RZ, 0xfc, !PT ;  /* 0x0000002013130812 */ /* 0x000fe200078efcff */
[----:B------:R3:W5:Y:S01]  /*01e0*/  @P0 LDG.E.128 R36, desc[UR6][R2.64] ;  /* 0x0000000602240981 */ /* 0x000762000c1e1d00 */
[----:B------:R-:W-:-:S03]  /*01f0*/  SHF.R.U32.HI R26, RZ, 0x5, R26 ;  /* 0x00000005ff1a7819 */ /* 0x000fc6000001161a */
[----:B------:R3:W5:Y:S01]  /*0200*/  @P0 LDG.E.128 R40, desc[UR6][R4.64] ;  /* 0x0000000604280981 */ /* 0x000762000c1e1d00 */
[----:B------:R-:W0:Y:S01]  /*0210*/  @P2 LDC.64 R14, c[0x0][0x3d0] ;  /* 0x0000f400ff0e2b82 */ /* 0x000e220000000a00 */
[----:B----4-:R-:W-:-:S05]  /*0220*/  @P1 IMAD.WIDE.U32 R10, R19, 0x10, R6 ;  /* 0x00000010130a1825 */ /* 0x010fca00078e0006 */
[----:B------:R3:W5:Y:S02]  /*0230*/  @P1 LDG.E.128 R44, desc[UR6][R10.64] ;  /* 0x000000060a2c1981 */ /* 0x000764000c1e1d00 */
[----:B------:R-:W4:Y:S01]  /*0240*/  @P2 LDC.64 R16, c[0x0][0x3e8] ;  /* 0x0000fa00ff102b82 */ /* 0x000f220000000a00 */
[C---:B-1----:R-:W-:Y:S01]  /*0250*/  @P1 IMAD.WIDE.U32 R12, R19.reuse, 0x10, R8 ;  /* 0x00000010130c1825 */ /* 0x042fe200078e0008 */
[----:B------:R-:W-:-:S04]  /*0260*/  @P1 IADD3 R19, PT, PT, R19, 0x20, RZ ;  /* 0x0000002013131810 */ /* 0x000fc80007ffe0ff */
[----:B------:R3:W5:Y:S01]  /*0270*/  @P1 LDG.E.128 R48, desc[UR6][R12.64] ;  /* 0x000000060c301981 */ /* 0x000762000c1e1d00 */
[----:B0-----:R-:W-:-:S05]  /*0280*/  @P2 IMAD.WIDE.U32 R6, R19, 0x10, R14 ;  /* 0x0000001013062825 */ /* 0x001fca00078e000e */
        /* <DEDUP_REMOVED lines=103> */
.L_x_4179:
        /* <DEDUP_REMOVED lines=56> */
[----:B------:R-:W-:Y:S02]  /*0c80*/  IADD3 R232, PT, PT, R232, 0x20, RZ ;  /* 0x00000020e8e87810 */ /* 0x000fe40007ffe0ff */
[----:B------:R-:W-:Y:S01]  /*0c90*/  IADD3 R182, PT, PT, R182, 0x20, RZ ;  /* 0x00000020b6b67810 */ /* 0x000fe20007ffe0ff */
[C---:B--2---:R-:W-:Y:S01]  /*0ca0*/  FADD.FTZ R188, -R183.reuse, R165 ;  /* 0x000000a5b7bc7221 */ /* 0x044fe20000010100 */
[C---:B------:R-:W-:Y:S01]  /*0cb0*/  FADD.FTZ R164, -R183.reuse, R164 ;  /* 0x000000a4b7a47221 */ /* 0x040fe20000010100 */
[C---:B------:R-:W-:Y:S01]  /*0cc0*/  FADD.FTZ R166, -R183.reuse, R166 ;  /* 0x000000a6b7a67221 */ /* 0x040fe20000010100 */
[----:B------:R-:W-:Y:S01]  /*0cd0*/  FADD.FTZ R192, -R183, R167 ;  /* 0x000000a7b7c07221 */ /* 0x000fe20000010100 */
[C---:B-----5:R-:W-:Y:S01]  /*0ce0*/  FMUL.FTZ R184, R181.reuse, R188 ;  /* 0x000000bcb5b87220 */ /* 0x060fe20000410000 */
[----:B------:R-:W-:Y:S01]  /*0cf0*/  FMUL.FTZ R3, R181, R164 ;  /* 0x000000a4b5037220 */ /* 0x000fe20000410000 */
[----:B----4-:R-:W-:Y:S02]  /*0d00*/  PRMT R165, R168, 0x7632, R165 ;  /* 0x00007632a8a57816 */ /* 0x010fe400000000a5 */
[----:B------:R-:W-:-:S03]  /*0d10*/  PRMT R193, R170, 0x7632, R193 ;  /* 0x00007632aac17816 */ /* 0x000fc600000000c1 */
[----:B------:R-:W-:Y:S01]  /*0d20*/  IMAD.U32 R164, R165, 0x10000, RZ ;  /* 0x00010000a5a47824 */ /* 0x000fe200078e00ff */
[----:B------:R-:W-:Y:S01]  /*0d30*/  SHF.L.U32 R167, R168, 0x10, RZ ;  /* 0x00000010a8a77819 */ /* 0x000fe200000006ff */
[----:B------:R-:W-:Y:S01]  /*0d40*/  FMUL.FTZ R187, R181, R166 ;  /* 0x000000a6b5bb7220 */ /* 0x000fe20000410000 */
[----:B------:R-:W-:Y:S01]  /*0d50*/  SHF.L.U32 R166, R193, 0x10, RZ ;  /* 0x00000010c1a67819 */ /* 0x000fe200000006ff */
[-C--:B------:R-:W-:Y:S01]  /*0d60*/  FMUL.FTZ R185, R185, R164.reuse ;  /* 0x000000a4b9b97220 */ /* 0x080fe20000410000 */
[----:B------:R-:W-:Y:S01]  /*0d70*/  FFMA.FTZ R61, R184, R164, R61 ;  /* 0x000000a4b83d7223 */ /* 0x000fe2000001003d */
[----:B------:R-:W-:Y:S01]  /*0d80*/  FADD.FTZ R81, R81, R164 ;  /* 0x000000a451517221 */ /* 0x000fe20000010000 */
[----:B------:R-:W-:Y:S01]  /*0d90*/  SHF.L.U32 R164, R20, 0x10, RZ ;  /* 0x0000001014a47819 */ /* 0x000fe200000006ff */
[-C--:B------:R-:W-:Y:S01]  /*0da0*/  FMUL.FTZ R186, R186, R167.reuse ;  /* 0x000000a7baba7220 */ /* 0x080fe20000410000 */
[----:B------:R-:W-:Y:S01]  /*0db0*/  PRMT R168, R169, 0x7632, R168 ;  /* 0x00007632a9a87816 */ /* 0x000fe200000000a8 */
        /* <DEDUP_REMOVED lines=12> */
[----:B------:R-:W-:Y:S01]  /*0e80*/  FMUL.FTZ R188, R181, R192 ;  /* 0x000000c0b5bc7220 */ /* 0x000fe20000410000 */
[----:B------:R-:W-:Y:S01]  /*0e90*/  SHF.L.U32 R195, R170, 0x10, RZ ;  /* 0x00000010aac37819 */ /* 0x000fe200000006ff */
[----:B------:R-:W-:Y:S01]  /*0ea0*/  FADD.FTZ R85, R85, R166 ;  /* 0x000000a655557221 */ /* 0x000fe20000010000 */
[----:B------:R-:W-:Y:S01]  /*0eb0*/  SHF.L.U32 R192, R38, 0x10, RZ ;  /* 0x0000001026c07819 */ /* 0x000fe200000006ff */
        /* <DEDUP_REMOVED lines=9> */
[----:B------:R-:W-:Y:S01]  /*0f50*/  PRMT R170, R171, 0x7632, R170 ;  /* 0x00007632abaa7816 */ /* 0x000fe200000000aa */
[----:B------:R-:W-:Y:S01]  /*0f60*/  FFMA.FTZ R63, R188, R168, R63 ;  /* 0x000000a8bc3f7223 */ /* 0x000fe2000001003f */
[----:B------:R-:W-:Y:S01]  /*0f70*/  FADD.FTZ R83, R83, R168 ;  /* 0x000000a853537221 */ /* 0x000fe20000010000 */
        /* <DEDUP_REMOVED lines=25> */
.L_x_4105:
[----:B------:R-:W-:Y:S05]  /*1110*/  BSYNC.RECONVERGENT B1 ;  /* 0x0000000000017941 */ /* 0x000fea0003800200 */
.L_x_4104:
        /* <DEDUP_REMOVED lines=12> */
[----:B------:R-:W-:Y:S02]  /*11e0*/  SHF.L.U32 R207, R11, 0x10, RZ ;  /* 0x000000100bcf7819 */ /* 0x000fe400000006ff */
[----:B0-----:R-:W-:Y:S01]  /*11f0*/  SHF.L.U32 R203, R10, 0x10, RZ ;  /* 0x000000100acb7819 */ /* 0x001fe200000006ff */
[----:B-1----:R-:W-:-:S05]  /*1200*/  @P0 IMAD.WIDE.U32 R200, R182, 0x20, R200 ;  /* 0x00000020b6c80825 */ /* 0x002fca00078e00c8 */
[----:B------:R-:W5:Y:S04]  /*1210*/  @P0 LDG.E.128 R136, desc[UR6][R200.64] ;  /* 0x00000006c8880981 */ /* 0x000f68000c1e1d00 */
[----:B------:R0:W5:Y:S02]  /*1220*/  @P0 LDG.E.128 R140, desc[UR6][R200.64+0x10] ;  /* 0x00001006c88c0981 */ /* 0x000164000c1e1d00 */
[----:B0-----:R-:W-:Y:S01]  /*1230*/  IMAD.U32 R200, R44, 0x10000, RZ ;  /* 0x000100002cc87824 */ /* 0x001fe200078e00ff */
[----:B------:R-:W-:Y:S02]  /*1240*/  SHF.L.U32 R215, R13, 0x10, RZ ;  /* 0x000000100dd77819 */ /* 0x000fe400000006ff */
[----:B------:R-:W-:Y:S02]  /*1250*/  IADD3 R232, PT, PT, R232, 0x20, RZ ;  /* 0x00000020e8e87810 */ /* 0x000fe40007ffe0ff */
[----:B------:R-:W-:Y:S01]  /*1260*/  IADD3 R182, PT, PT, R182, 0x20, RZ ;  /* 0x00000020b6b67810 */ /* 0x000fe20007ffe0ff */
[C---:B--2---:R-:W-:Y:S01]  /*1270*/  FADD.FTZ R204, -R183.reuse, R165 ;  /* 0x000000a5b7cc7221 */ /* 0x044fe20000010100 */
[C---:B------:R-:W-:Y:S01]  /*1280*/  FADD.FTZ R210, -R183.reuse, R167 ;  /* 0x000000a7b7d27221 */ /* 0x040fe20000010100 */
[C---:B------:R-:W-:Y:S01]  /*1290*/  FADD.FTZ R198, -R183.reuse, R164 ;  /* 0x000000a4b7c67221 */ /* 0x040fe20000010100 */
[----:B------:R-:W-:Y:S01]  /*12a0*/  FADD.FTZ R206, -R183, R166 ;  /* 0x000000a6b7ce7221 */ /* 0x000fe20000010100 */
[----:B----4-:R-:W-:-:S02]  /*12b0*/  PRMT R165, R168, 0x7632, R165 ;  /* 0x00007632a8a57816 */ /* 0x010fc400000000a5 */
[----:B------:R-:W-:Y:S02]  /*12c0*/  SHF.L.U32 R167, R168, 0x10, RZ ;  /* 0x00000010a8a77819 */ /* 0x000fe400000006ff */
[----:B------:R-:W-:Y:S01]  /*12d0*/  PRMT R168, R169, 0x7632, R168 ;  /* 0x00007632a9a87816 */ /* 0x000fe200000000a8 */
[C---:B-----5:R-:W-:Y:S01]  /*12e0*/  FMUL.FTZ R201, R181.reuse, R198 ;  /* 0x000000c6b5c97220 */ /* 0x060fe20000410000 */
[----:B------:R-:W-:Y:S02]  /*12f0*/  FMUL.FTZ R202, R181, R210 ;  /* 0x000000d2b5ca7220 */ /* 0x000fe40000410000 */
[----:B------:R-:W-:Y:S01]  /*1300*/  SHF.L.U32 R168, R168, 0x10, RZ ;  /* 0x00000010a8a87819 */ /* 0x000fe200000006ff */
[----:B---3--:R-:W-:Y:S01]  /*1310*/  FADD.FTZ R172, -R183, R172 ;  /* 0x000000acb7ac7221 */ /* 0x008fe20000010100 */
[----:B------:R-:W-:Y:S01]  /*1320*/  PRMT R208, R170, 0x7632, R208 ;  /* 0x00007632aad07816 */ /* 0x000fe200000000d0 */
[----:B------:R-:W-:Y:S01]  /*1330*/  FMUL.FTZ R198, R181, R204 ;  /* 0x000000ccb5c67220 */ /* 0x000fe20000410000 */
[----:B------:R-:W-:Y:S01]  /*1340*/  SHF.L.U32 R166, R165, 0x10, RZ ;  /* 0x00000010a5a67819 */ /* 0x000fe200000006ff */
[-C--:B------:R-:W-:Y:S01]  /*1350*/  FMUL.FTZ R200, R200, R167.reuse ;  /* 0x000000a7c8c87220 */ /* 0x080fe20000410000 */
[----:B------:R-:W-:Y:S01]  /*1360*/  FMUL.FTZ R205, R181, R206 ;  /* 0x000000ceb5cd7220 */ /* 0x000fe20000410000 */
[----:B------:R-:W-:Y:S01]  /*1370*/  SHF.L.U32 R211, R170, 0x10, RZ ;  /* 0x00000010aad37819 */ /* 0x000fe200000006ff */
[----:B------:R-:W-:Y:S01]  /*1380*/  FADD.FTZ R88, R88, R167 ;  /* 0x000000a758587221 */ /* 0x000fe20000010000 */
[----:B------:R-:W-:Y:S01]  /*1390*/  FFMA.FTZ R68, R201, R167, R68 ;  /* 0x000000a7c9447223 */ /* 0x000fe20000010044 */
[----:B------:R-:W-:Y:S01]  /*13a0*/  SHF.L.U32 R206, R46, 0x10, RZ ;  /* 0x000000102ece7819 */ /* 0x000fe200000006ff */
[-C--:B------:R-:W-:Y:S01]  /*13b0*/  FMUL.FTZ R207, R207, R168.reuse ;  /* 0x000000a8cfcf7220 */ /* 0x080fe20000410000 */
[----:B------:R-:W-:Y:S01]  /*13c0*/  FFMA.FTZ R71, R202, R168, R71 ;  /* 0x000000a8ca477223 */ /* 0x000fe20000010047 */
[----:B------:R-:W-:Y:S01]  /*13d0*/  FADD.FTZ R91, R91, R168 ;  /* 0x000000a85b5b7221 */ /* 0x000fe20000010000 */
[----:B------:R-:W-:Y:S01]  /*13e0*/  FADD.FTZ R170, -R183, R173 ;  /* 0x000000adb7aa7221 */ /* 0x000fe20000010100 */
[----:B------:R-:W-:Y:S01]  /*13f0*/  SHF.L.U32 R167, R12, 0x10, RZ ;  /* 0x000000100ca77819 */ /* 0x000fe200000006ff */
[----:B------:R-:W-:Y:S01]  /*1400*/  FMUL.FTZ R209, R181, R172 ;  /* 0x000000acb5d17220 */ /* 0x000fe20000410000 */
[----:B------:R-:W-:Y:S01]  /*1410*/  SHF.L.U32 R168, R208, 0x10, RZ ;  /* 0x00000010d0a87819 */ /* 0x000fe200000006ff */
[-C--:B------:R-:W-:Y:S01]  /*1420*/  FMUL.FTZ R203, R203, R166.reuse ;  /* 0x000000a6cbcb7220 */ /* 0x080fe20000410000 */
[----:B------:R-:W-:Y:S01]  /*1430*/  SHF.L.U32 R169, R169, 0x10, RZ ;  /* 0x00000010a9a97819 */ /* 0x000fe200000006ff */
[----:B------:R-:W-:Y:S01]  /*1440*/  FFMA.FTZ R69, R198, R166, R69 ;  /* 0x000000a6c6457223 */ /* 0x000fe20000010045 */
[----:B------:R-:W-:Y:S01]  /*1450*/  FADD.FTZ R89, R89, R166 ;  /* 0x000000a659597221 */ /* 0x000fe20000010000 */
[----:B------:R-:W-:Y:S01]  /*1460*/  SHF.L.U32 R204, R45, 0x10, RZ ;  /* 0x000000102dcc7819 */ /* 0x000fe200000006ff */
[----:B------:R-:W-:Y:S01]  /*1470*/  FADD.FTZ R166, R233, R200 ;  /* 0x000000c8e9a67221 */ /* 0x000fe20000010000 */
[----:B------:R-:W-:Y:S01]  /*1480*/  FFMA.FTZ R165, R201, R200, R230 ;  /* 0x000000c8c9a57223 */ /* 0x000fe200000100e6 */
[-C--:B------:R-:W-:Y:S01]  /*1490*/  FMUL.FTZ R206, R206, R211.reuse ;  /* 0x000000d3cece7220 */ /* 0x080fe20000410000 */
[----:B------:R-:W-:Y:S01]  /*14a0*/  FADD.FTZ R92, R92, R211 ;  /* 0x000000d35c5c7221 */ /* 0x000fe20000010000 */
[----:B------:R-:W-:Y:S01]  /*14b0*/  FFMA.FTZ R72, R209, R211, R72 ;  /* 0x000000d3d1487223 */ /* 0x000fe20000010048 */
[----:B------:R-:W-:Y:S01]  /*14c0*/  FMUL.FTZ R208, R181, R170 ;  /* 0x000000aab5d07220 */ /* 0x000fe20000410000 */
[----:B------:R-:W-:Y:S01]  /*14d0*/  PRMT R164, R171, 0x7632, R164 ;  /* 0x00007632aba47816 */ /* 0x000fe200000000a4 */
[-C--:B------:R-:W-:Y:S01]  /*14e0*/  FMUL.FTZ R211, R167, R168.reuse ;  /* 0x000000a8a7d37220 */ /* 0x080fe20000410000 */
[----:B------:R-:W-:Y:S01]  /*14f0*/  FMUL.FTZ R204, R204, R169 ;  /* 0x000000a9cccc7220 */ /* 0x000fe20000410000 */
[----:B------:R-:W-:Y:S01]  /*1500*/  FADD.FTZ R167, R166, R203 ;  /* 0x000000cba6a77221 */ /* 0x000fe20000010000 */
[----:B------:R-:W-:Y:S01]  /*1510*/  FFMA.FTZ R166, R198, R203, R165 ;  /* 0x000000cbc6a67223 */ /* 0x000fe200000100a5 */
[----:B------:R-:W-:Y:S01]  /*1520*/  FADD.FTZ R93, R93, R168 ;  /* 0x000000a85d5d7221 */ /* 0x000fe20000010000 */
[----:B------:R-:W-:Y:S01]  /*1530*/  FFMA.FTZ R73, R208, R168, R73 ;  /* 0x000000a8d0497223 */ /* 0x000fe20000010049 */
[----:B------:R-:W-:Y:S01]  /*1540*/  SHF.L.U32 R168, R164, 0x10, RZ ;  /* 0x00000010a4a87819 */ /* 0x000fe200000006ff */
[----:B------:R-:W-:Y:S01]  /*1550*/  FADD.FTZ R164, R167, R204 ;  /* 0x000000cca7a47221 */ /* 0x000fe20000010000 */
[----:B------:R-:W-:-:S03]  /*1560*/  FFMA.FTZ R165, R205, R204, R166 ;  /* 0x000000cccda57223 */ /* 0x000fc600000100a6 */
[----:B------:R-:W-:Y:S01]  /*1570*/  FADD.FTZ R167, R164, R207 ;  /* 0x000000cfa4a77221 */ /* 0x000fe20000010000 */
[----:B------:R-:W-:Y:S01]  /*1580*/  FFMA.FTZ R164, R202, R207, R165 ;  /* 0x000000cfcaa47223 */ /* 0x000fe200000100a5 */
[----:B------:R-:W-:Y:S01]  /*1590*/  SHF.L.U32 R171, R171, 0x10, RZ ;  /* 0x00000010abab7819 */ /* 0x000fe200000006ff */
[----:B------:R-:W-:Y:S01]  /*15a0*/  FADD.FTZ R174, -R183, R174 ;  /* 0x000000aeb7ae7221 */ /* 0x000fe20000010100 */
[----:B------:R-:W-:Y:S01]  /*15b0*/  SHF.L.U32 R210, R47, 0x10, RZ ;  /* 0x000000102fd27819 */ /* 0x000fe200000006ff */
[----:B------:R-:W-:Y:S01]  /*15c0*/  FADD.FTZ R166, R167, R206 ;  /* 0x000000cea7a67221 */ /* 0x000fe20000010000 */
[----:B------:R-:W-:Y:S01]  /*15d0*/  FFMA.FTZ R165, R209, R206, R164 ;  /* 0x000000ced1a57223 */ /* 0x000fe200000100a4 */
[----:B------:R-:W-:Y:S01]  /*15e0*/  FADD.FTZ R212, -R183, R175 ;  /* 0x000000afb7d47221 */ /* 0x000fe20000010100 */
        /* <DEDUP_REMOVED lines=16> */
.L_x_4107:
[----:B------:R-:W-:Y:S05]  /*16f0*/  BSYNC.RECONVERGENT B1 ;  /* 0x0000000000017941 */ /* 0x000fea0003800200 */
.L_x_4106:
        /* <DEDUP_REMOVED lines=25> */
[----:B------:R-:W-:Y:S01]  /*1890*/  FADD.FTZ R166, -R183, R166 ;  /* 0x000000a6b7a67221 */ /* 0x000fe20000010100 */
[C---:B-----5:R-:W-:Y:S01]  /*18a0*/  FMUL.FTZ R217, R181.reuse, R164 ;  /* 0x000000a4b5d97220 */ /* 0x060fe20000410000 */
[----:B------:R-:W-:Y:S01]  /*18b0*/  FMUL.FTZ R214, R181, R214 ;  /* 0x000000d6b5d67220 */ /* 0x000fe20000410000 */
[C-C-:B---3--:R-:W-:Y:S01]  /*18c0*/  FADD.FTZ R182, -R183.reuse, R168.reuse ;  /* 0x000000a8b7b67221 */ /* 0x148fe20000010100 */
[----:B------:R-:W-:Y:S01]  /*18d0*/  FADD.FTZ R224, -R183, R169 ;  /* 0x000000a9b7e07221 */ /* 0x000fe20000010100 */
[----:B------:R-:W-:Y:S01]  /*18e0*/  FMUL.FTZ R221, R181, R166 ;  /* 0x000000a6b5dd7220 */ /* 0x000fe20000410000 */
[C---:B----4-:R-:W-:Y:S01]  /*18f0*/  PRMT R165, R172.reuse, 0x7632, R165 ;  /* 0x00007632aca57816 */ /* 0x050fe200000000a5 */
[----:B------:R-:W-:Y:S01]  /*1900*/  FADD.FTZ R228, -R183, R171 ;  /* 0x000000abb7e47221 */ /* 0x000fe20000010100 */
[----:B------:R-:W-:Y:S01]  /*1910*/  SHF.L.U32 R167, R172, 0x10, RZ ;  /* 0x00000010aca77819 */ /* 0x000fe200000006ff */
[----:B------:R-:W-:Y:S01]  /*1920*/  FMUL.FTZ R224, R181, R224 ;  /* 0x000000e0b5e07220 */ /* 0x000fe20000410000 */
[----:B------:R-:W-:Y:S01]  /*1930*/  SHF.L.U32 R164, R165, 0x10, RZ ;  /* 0x00000010a5a47819 */ /* 0x000fe200000006ff */
[----:B------:R-:W-:Y:S01]  /*1940*/  IMAD.U32 R171, R174, 0x10000, RZ ;  /* 0x00010000aeab7824 */ /* 0x000fe200078e00ff */
        /* <DEDUP_REMOVED lines=28> */
[----:B------:R-:W-:Y:S01]  /*1b10*/  FADD.FTZ R170, -R183, R170 ;  /* 0x000000aab7aa7221 */ /* 0x000fe20000010100 */
[----:B------:R-:W-:Y:S01]  /*1b20*/  SHF.L.U32 R175, R175, 0x10, RZ ;  /* 0x00000010afaf7819 */ /* 0x000fe200000006ff */
[----:B------:R-:W-:Y:S01]  /*1b30*/  FADD.FTZ R166, R167, R222 ;  /* 0x000000dea7a67221 */ /* 0x000fe20000010000 */
[----:B------:R-:W-:Y:S01]  /*1b40*/  FFMA.FTZ R165, R225, R222, R164 ;  /* 0x000000dee1a57223 */ /* 0x000fe200000100a4 */
[----:B------:R-:W-:Y:S01]  /*1b50*/  SHF.L.U32 R172, R172, 0x10, RZ ;  /* 0x00000010acac7819 */ /* 0x000fe200000006ff */
        /* <DEDUP_REMOVED lines=20> */
[----:B------:R-:W-:Y:S06]  /*1ca0*/  BRA `(.L_x_4108) ;  /* 0x0000000000687947 */ /* 0x000fec0003800000 */
.L_x_4103:
        /* <DEDUP_REMOVED lines=19> */
[----:B------:R-:W-:Y:S01]  /*1de0*/  @P2 IADD3 R171, PT, PT, R171, 0x20, RZ ;  /* 0x00000020abab2810 */ /* 0x000fe20007ffe0ff */
[----:B------:R0:W5:Y:S04]  /*1df0*/  @P0 LDG.E.128 R132, desc[UR6][R164.64+0x10] ;  /* 0x00001006a4840981 */ /* 0x000168000c1e1d00 */
[----:B------:R0:W5:Y:S01]  /*1e00*/  @P2 LDG.E.128 R136, desc[UR6][R168.64] ;  /* 0x00000006a8882981 */ /* 0x000162000c1e1d00 */
[----:B--2---:R-:W-:-:S03]  /*1e10*/  @P3 IMAD.WIDE.U32 R166, R171, 0x20, R166 ;  /* 0x00000020aba63825 */ /* 0x004fc600078e00a6 */
[----:B------:R0:W5:Y:S04]  /*1e20*/  @P2 LDG.E.128 R140, desc[UR6][R168.64+0x10] ;  /* 0x00001006a88c2981 */ /* 0x000168000c1e1d00 */
[----:B------:R0:W5:Y:S04]  /*1e30*/  @P3 LDG.E.128 R32, desc[UR6][R166.64] ;  /* 0x00000006a6203981 */ /* 0x000168000c1e1d00 */
[----:B------:R0:W5:Y:S02]  /*1e40*/  @P3 LDG.E.128 R28, desc[UR6][R166.64+0x10] ;  /* 0x00001006a61c3981 */ /* 0x000164000c1e1d00 */
.L_x_4108:
[----:B------:R-:W-:Y:S05]  /*1e50*/  BSYNC.RECONVERGENT B0 ;  /* 0x0000000000007941 */ /* 0x000fea0003800200 */
.L_x_4102:
        /* <DEDUP_REMOVED lines=21> */
.L_x_4201:
        /* <DEDUP_REMOVED lines=9> */
[----:B0-----:R-:W-:Y:S01]  /*2040*/  FMUL.FTZ R171, R165, UR9 ;  /* 0x00000009a5ab7c20 */ /* 0x001fe20008410000 */
[----:B------:R-:W-:-:S02]  /*2050*/  @P2 SHF.R.S32.HI R167, RZ, 0x1f, R166 ;  /* 0x0000001fffa72819 */ /* 0x000fc400000114a6 */
[----:B------:R-:W-:Y:S02]  /*2060*/  FSEL R168, R168, RZ, !P0 ;  /* 0x000000ffa8a87208 */ /* 0x000fe40004000000 */
[----:B------:R-:W-:-:S04]  /*2070*/  @P2 LEA.HI R166, R167, R166, RZ, 0x3 ;  /* 0x000000a6a7a62211 */ /* 0x000fc800078f18ff */
[----:B------:R-:W-:Y:S01]  /*2080*/  @P2 LEA.HI.SX32 R169, R166, R27, 0x1d ;  /* 0x0000001ba6a92211 */ /* 0x000fe200078feaff */
[----:B------:R-:W-:Y:S06]  /*2090*/  @!P3 BRA `(.L_x_4111) ;  /* 0x0000001c0028b947 */ /* 0x000fec0003800000 */
[----:B------:R-:W-:Y:S04]  /*20a0*/  BSSY.RECONVERGENT B1, `(.L_x_4112) ;  /* 0x0000005000017945 */ /* 0x000fe80003800200 */
[----:B------:R-:W-:Y:S05]  /*20b0*/  @!P2 BRA `(.L_x_4113) ;  /* 0x00000000000ca947 */ /* 0x000fea0003800000 */
[----:B------:R-:W0:Y:S02]  /*20c0*/  LDC.64 R156, c[0x0][0x390] ;  /* 0x0000e400ff9c7b82 */ /* 0x000e240000000a00 */
[----:B0-----:R-:W-:-:S06]  /*20d0*/  IMAD.WIDE.U32 R156, R169, 0x10, R156 ;  /* 0x00000010a99c7825 */ /* 0x001fcc00078e009c */
[----:B------:R-:W5:Y:S02]  /*20e0*/  LDG.E.128 R156, desc[UR6][R156.64] ;  /* 0x000000069c9c7981 */ /* 0x000f64000c1e1d00 */
.L_x_4113:
[----:B------:R-:W-:Y:S05]  /*20f0*/  BSYNC.RECONVERGENT B1 ;  /* 0x0000000000017941 */ /* 0x000fea0003800200 */
.L_x_4112:
        /* <DEDUP_REMOVED lines=23> */
.L_x_4118:
[----:B------:R-:W-:Y:S05]  /*2270*/  BSYNC.RECONVERGENT B2 ;  /* 0x0000000000027941 */ /* 0x000fea0003800200 */
.L_x_4117:
        /* <DEDUP_REMOVED lines=15> */
.L_x_4120:
[----:B------:R-:W-:Y:S05]  /*2370*/  BSYNC.RECONVERGENT B2 ;  /* 0x0000000000027941 */ /* 0x000fea0003800200 */
.L_x_4119:
        /* <DEDUP_REMOVED lines=14> */
.L_x_4122:
[----:B------:R-:W-:Y:S05]  /*2460*/  BSYNC.RECONVERGENT B2 ;  /* 0x0000000000027941 */ /* 0x000fea0003800200 */
.L_x_4121:
        /* <DEDUP_REMOVED lines=15> */
.L_x_4124:
[----:B------:R-:W-:Y:S05]  /*2560*/  BSYNC.RECONVERGENT B2 ;  /* 0x0000000000027941 */ /* 0x000fea0003800200 */
.L_x_4123:
        /* <DEDUP_REMOVED lines=14> */
.L_x_4126:
[----:B------:R-:W-:Y:S05]  /*2650*/  BSYNC.RECONVERGENT B2 ;  /* 0x0000000000027941 */ /* 0x000fea0003800200 */
.L_x_4125:
[----:B------:R-:W-:Y:S04]  /*2660*/  BSSY.RECONVERGENT B2, `(.L_x_4127) ;  /* 0x000000f000027945 */ /* 0x000fe80003800200 */
        /* <DEDUP_REMOVED lines=13> */
[----:B------:R-:W-:-:S07]  /*2740*/  PRMT R162, R162, 0x5410, R167 ;  /* 0x00005410a2a27816 */ /* 0x000fce00000000a7 */
.L_x_4128:
[----:B------:R-:W-:Y:S05]  /*2750*/  BSYNC.RECONVERGENT B2 ;  /* 0x0000000000027941 */ /* 0x000fea0003800200 */
.L_x_4127:
        /* <DEDUP_REMOVED lines=14> */
.L_x_4130:
[----:B------:R-:W-:Y:S05]  /*2840*/  BSYNC.RECONVERGENT B2 ;  /* 0x0000000000027941 */ /* 0x000fea0003800200 */
.L_x_4129:
        /* <DEDUP_REMOVED lines=13> */
[----:B------:R-:W-:Y:S01]  /*2920*/  PRMT R163, R163, 0x5410, R167 ;  /* 0x00005410a3a37816 */ /* 0x000fe200000000a7 */
[----:B------:R-:W-:Y:S06]  /*2930*/  BRA `(.L_x_4131) ;  /* 0x0000001000d07947 */ /* 0x000fec0003800000 */
.L_x_4116:
[----:B------:R-:W0:Y:S01]  /*2940*/  @P2 LDC R147, c[0x0][0x40c] ;  /* 0x00010300ff932b82 */ /* 0x000e220000000800 */
[-CC-:B------:R-:W-:Y:S01]  /*2950*/  FFMA.FTZ R77, R3, R171.reuse, R168.reuse ;  /* 0x000000ab034d7223 */ /* 0x180fe200000100a8 */
[-CC-:B------:R-:W-:Y:S01]  /*2960*/  FFMA.FTZ R78, R184, R171.reuse, R168.reuse ;  /* 0x000000abb84e7223 */ /* 0x180fe200000100a8 */
[----:B------:R-:W-:Y:S01]  /*2970*/  ISETP.GT.AND P0, PT, R180, RZ, PT ;  /* 0x000000ffb400720c */ /* 0x000fe20003f04270 */
[-C--:B------:R-:W-:Y:S01]  /*2980*/  FFMA.FTZ R79, R187, R171.reuse, R168 ;  /* 0x000000abbb4f7223 */ /* 0x080fe200000100a8 */
[----:B------:R-:W-:Y:S01]  /*2990*/  FADD.FTZ R76, R186, -R77 ;  /* 0x8000004dba4c7221 */ /* 0x000fe20000010000 */
[----:B------:R-:W-:Y:S01]  /*29a0*/  FADD.FTZ R78, R185, -R78 ;  /* 0x8000004eb94e7221 */ /* 0x000fe20000010000 */
[----:B------:R-:W-:Y:S01]  /*29b0*/  @P2 SHF.L.U32 R145, R22, 0x10, RZ ;  /* 0x0000001016912819 */ /* 0x000fe200000006ff */
[----:B------:R-:W1:Y:S01]  /*29c0*/  @P2 LDC R164, c[0x0][0x40c] ;  /* 0x00010300ffa42b82 */ /* 0x000e620000000800 */
[C---:B------:R-:W-:Y:S01]  /*29d0*/  FMUL.FTZ R76, R181.reuse, R76 ;  /* 0x0000004cb54c7220 */ /* 0x040fe20000410000 */
[----:B------:R-:W-:Y:S01]  /*29e0*/  FMUL.FTZ R78, R181, R78 ;  /* 0x0000004eb54e7220 */ /* 0x000fe20000410000 */
[----:B------:R-:W-:Y:S01]  /*29f0*/  FADD.FTZ R144, R190, -R79 ;  /* 0x8000004fbe907221 */ /* 0x000fe20000010000 */
[-CC-:B------:R-:W-:Y:S01]  /*2a00*/  FFMA.FTZ R166, R188, R171.reuse, R168.reuse ;  /* 0x000000abbca67223 */ /* 0x180fe200000100a8 */
[----:B------:R-:W-:Y:S01]  /*2a10*/  @P2 SHF.L.U32 R173, R23, 0x10, RZ ;  /* 0x0000001017ad2819 */ /* 0x000fe200000006ff */
[----:B------:R-:W-:Y:S01]  /*2a20*/  FFMA.FTZ R182, R197, R171, R168 ;  /* 0x000000abc5b67223 */ /* 0x000fe200000100a8 */
[----:B------:R-:W-:Y:S01]  /*2a30*/  FSEL R76, R76, RZ, P0 ;  /* 0x000000ff4c4c7208 */ /* 0x000fe20000000000 */
[----:B------:R-:W2:Y:S01]  /*2a40*/  @P2 LDC R165, c[0x0][0x40c] ;  /* 0x00010300ffa52b82 */ /* 0x000ea20000000800 */
[----:B------:R-:W-:Y:S01]  /*2a50*/  FSEL R77, R78, RZ, P0 ;  /* 0x000000ff4e4d7208 */ /* 0x000fe20000000000 */
[----:B------:R-:W-:Y:S01]  /*2a60*/  FMUL.FTZ R146, R181, R144 ;  /* 0x00000090b5927220 */ /* 0x000fe20000410000 */
[----:B------:R-:W-:Y:S01]  /*2a70*/  @P2 SHF.L.U32 R78, R40, 0x10, RZ ;  /* 0x00000010284e2819 */ /* 0x000fe200000006ff */
[----:B------:R-:W-:Y:S01]  /*2a80*/  FADD.FTZ R166, R189, -R166 ;  /* 0x800000a6bda67221 */ /* 0x000fe20000010000 */
[----:B------:R-:W-:Y:S01]  /*2a90*/  @P2 SHF.L.U32 R172, R42, 0x10, RZ ;  /* 0x000000102aac2819 */ /* 0x000fe200000006ff */
[----:B------:R-:W-:Y:S01]  /*2aa0*/  FADD.FTZ R182, R195, -R182 ;  /* 0x800000b6c3b67221 */ /* 0x000fe20000010000 */
[----:B-----5:R-:W-:Y:S01]  /*2ab0*/  @P2 SHF.L.U32 R233, R156, 0x10, RZ ;  /* 0x000000109ce92819 */ /* 0x020fe200000006ff */
[----:B0-----:R-:W-:Y:S01]  /*2ac0*/  @P2 FMUL.FTZ R147, R76, R147 ;  /* 0x000000934c932220 */ /* 0x001fe20000410000 */
[----:B------:R-:W0:Y:S01]  /*2ad0*/  @P2 LDC R170, c[0x0][0x40c] ;  /* 0x00010300ffaa2b82 */ /* 0x000e220000000800 */
[C---:B------:R-:W-:Y:S01]  /*2ae0*/  FMUL.FTZ R166, R181.reuse, R166 ;  /* 0x000000a6b5a67220 */ /* 0x040fe20000410000 */
[----:B------:R-:W-:Y:S01]  /*2af0*/  FMUL.FTZ R182, R181, R182 ;  /* 0x000000b6b5b67220 */ /* 0x000fe20000410000 */
[-C--:B------:R-:W-:Y:S01]  /*2b00*/  @P2 FMUL.FTZ R79, R78, R147.reuse ;  /* 0x000000934e4f2220 */ /* 0x080fe20000410000 */
[----:B------:R-:W-:Y:S01]  /*2b10*/  FSEL R78, R146, RZ, P0 ;  /* 0x000000ff924e7208 */ /* 0x000fe20000000000 */
[----:B------:R-:W-:Y:S01]  /*2b20*/  @P2 FFMA.FTZ R104, R233, R147, R104 ;  /* 0x00000093e9682223 */ /* 0x000fe20000010068 */
[----:B------:R-:W-:Y:S01]  /*2b30*/  @P2 SHF.L.U32 R146, R41, 0x10, RZ ;  /* 0x0000001029922819 */ /* 0x000fe200000006ff */
[----:B-1----:R-:W-:Y:S01]  /*2b40*/  @P2 FMUL.FTZ R164, R77, R164 ;  /* 0x000000a44da42220 */ /* 0x002fe20000410000 */
[----:B------:R-:W1:Y:S01]  /*2b50*/  @P2 LDC R167, c[0x0][0x40c] ;  /* 0x00010300ffa72b82 */ /* 0x000e620000000800 */
[----:B------:R-:W-:-:S02]  /*2b60*/  @P2 F2FP.BF16.F32.PACK_AB R79, RZ, R79 ;  /* 0x0000004fff4f223e */ /* 0x000fc400000010ff */
[----:B------:R-:W-:Y:S01]  /*2b70*/  @P2 FMUL.FTZ R144, R145, R164 ;  /* 0x000000a491902220 */ /* 0x000fe20000410000 */
[----:B------:R-:W-:Y:S02]  /*2b80*/  @P2 SHF.L.U32 R235, R157, 0x10, RZ ;  /* 0x000000109deb2819 */ /* 0x000fe400000006ff */
[----:B------:R-:W-:Y:S01]  /*2b90*/  @P2 PRMT R160, R79, 0x7610, R160 ;  /* 0x000076104fa02816 */ /* 0x000fe200000000a0 */
[----:B------:R-:W-:Y:S01]  /*2ba0*/  FFMA.FTZ R79, R191, R171, R168 ;  /* 0x000000abbf4f7223 */ /* 0x000fe200000100a8 */
[----:B------:R-:W-:Y:S01]  /*2bb0*/  @P2 F2FP.BF16.F32.PACK_AB R144, RZ, R144 ;  /* 0x00000090ff90223e */ /* 0x000fe200000010ff */
[----:B--2---:R-:W-:Y:S01]  /*2bc0*/  @P2 FMUL.FTZ R165, R78, R165 ;  /* 0x000000a54ea52220 */ /* 0x004fe20000410000 */
[----:B------:R-:W2:Y:S01]  /*2bd0*/  @P2 LDC R174, c[0x0][0x40c] ;  /* 0x00010300ffae2b82 */ /* 0x000ea20000000800 */
[----:B------:R-:W-:Y:S02]  /*2be0*/  @P2 PRMT R147, R157, 0x7632, R147 ;  /* 0x000076329d932816 */ /* 0x000fe40000000093 */
[----:B------:R-:W-:Y:S01]  /*2bf0*/  @P2 PRMT R160, R160, 0x5410, R144 ;  /* 0x00005410a0a02816 */ /* 0x000fe20000000090 */
[----:B------:R-:W-:Y:S01]  /*2c00*/  FADD.FTZ R144, R192, -R79 ;  /* 0x8000004fc0907221 */ /* 0x000fe20000010000 */
[----:B------:R-:W-:Y:S01]  /*2c10*/  @P2 FMUL.FTZ R145, R146, R165 ;  /* 0x000000a592912220 */ /* 0x000fe20000410000 */
[----:B------:R-:W-:Y:S01]  /*2c20*/  FFMA.FTZ R146, R194, R171, R168 ;  /* 0x000000abc2927223 */ /* 0x000fe200000100a8 */
[----:B------:R-:W-:Y:S01]  /*2c30*/  FSEL R79, R166, RZ, P0 ;  /* 0x000000ffa64f7208 */ /* 0x000fe20000000000 */
[----:B------:R-:W3:Y:S01]  /*2c40*/  @P2 LDC R175, c[0x0][0x40c] ;  /* 0x00010300ffaf2b82 */ /* 0x000ee20000000800 */
[----:B------:R-:W-:Y:S01]  /*2c50*/  FMUL.FTZ R144, R181, R144 ;  /* 0x00000090b5907220 */ /* 0x000fe20000410000 */
[----:B------:R-:W-:Y:S01]  /*2c60*/  FADD.FTZ R146, R193, -R146 ;  /* 0x80000092c1927221 */ /* 0x000fe20000010000 */
[----:B------:R-:W-:Y:S01]  /*2c70*/  @P2 F2FP.BF16.F32.PACK_AB R145, RZ, R145 ;  /* 0x00000091ff91223e */ /* 0x000fe200000010ff */
[----:B0-----:R-:W-:Y:S01]  /*2c80*/  @P2 FMUL.FTZ R166, R79, R170 ;  /* 0x000000aa4fa62220 */ /* 0x001fe20000410000 */
[----:B------:R-:W-:Y:S01]  /*2c90*/  @P2 SHF.L.U32 R147, R147, 0x10, RZ ;  /* 0x0000001093932819 */ /* 0x000fe200000006ff */
[----:B------:R-:W-:Y:S01]  /*2ca0*/  FMUL.FTZ R170, R181, R146 ;  /* 0x00000092b5aa7220 */ /* 0x000fe20000410000 */
[----:B------:R-:W-:Y:S01]  /*2cb0*/  FSEL R144, R144, RZ, P0 ;  /* 0x000000ff90907208 */ /* 0x000fe20000000000 */
[----:B------:R-:W-:Y:S01]  /*2cc0*/  @P2 FMUL.FTZ R146, R173, R166 ;  /* 0x000000a6ad922220 */ /* 0x000fe20000410000 */
[----:B------:R-:W-:Y:S01]  /*2cd0*/  @P2 PRMT R161, R145, 0x7610, R161 ;  /* 0x0000761091a12816 */ /* 0x000fe200000000a1 */
[----:B------:R-:W-:Y:S01]  /*2ce0*/  @P2 FFMA.FTZ R106, R235, R165, R106 ;  /* 0x000000a5eb6a2223 */ /* 0x000fe2000001006a */
[----:B------:R-:W-:Y:S01]  /*2cf0*/  FSEL R145, R170, RZ, P0 ;  /* 0x000000ffaa917208 */ /* 0x000fe20000000000 */
[----:B-1----:R-:W-:Y:S01]  /*2d00*/  @P2 FMUL.FTZ R167, R144, R167 ;  /* 0x000000a790a72220 */ /* 0x002fe20000410000 */
[----:B------:R-:W-:Y:S01]  /*2d10*/  @P2 F2FP.BF16.F32.PACK_AB R170, RZ, R146 ;  /* 0x00000092ffaa223e */ /* 0x000fe200000010ff */
[----:B------:R-:W-:Y:S01]  /*2d20*/  @P2 IMAD.U32 R165, R158, 0x10000, RZ ;  /* 0x000100009ea52824 */ /* 0x000fe200078e00ff */
[----:B------:R-:W-:Y:S01]  /*2d30*/  FSEL R146, R182, RZ, P0 ;  /* 0x000000ffb6927208 */ /* 0x000fe20000000000 */
[----:B------:R-:W-:Y:S01]  /*2d40*/  @P2 FMUL.FTZ R172, R172, R167 ;  /* 0x000000a7acac2220 */ /* 0x000fe20000410000 */
[--C-:B------:R-:W-:Y:S01]  /*2d50*/  @P2 PRMT R161, R161, 0x5410, R170.reuse ;  /* 0x00005410a1a12816 */ /* 0x100fe200000000aa */
[----:B--2---:R-:W-:Y:S01]  /*2d60*/  @P2 FMUL.FTZ R174, R145, R174 ;  /* 0x000000ae91ae2220 */ /* 0x004fe20000410000 */
[----:B------:R-:W-:Y:S01]  /*2d70*/  @P2 PRMT R170, R156, 0x7632, R170 ;  /* 0x000076329caa2816 */ /* 0x000fe200000000aa */
[----:B------:R-:W-:Y:S01]  /*2d80*/  @P2 FFMA.FTZ R107, R166, R147, R107 ;  /* 0x00000093a66b2223 */ /* 0x000fe2000001006b */
[----:B------:R-:W-:Y:S01]  /*2d90*/  @P2 F2FP.BF16.F32.PACK_AB R172, RZ, R172 ;  /* 0x000000acffac223e */ /* 0x000fe200000010ff */
[----:B------:R-:W-:Y:S01]  /*2da0*/  @P2 FFMA.FTZ R108, R165, R167, R108 ;  /* 0x000000a7a56c2223 */ /* 0x000fe2000001006c */
[----:B------:R-:W-:Y:S01]  /*2db0*/  @P2 SHF.L.U32 R170, R170, 0x10, RZ ;  /* 0x00000010aaaa2819 */ /* 0x000fe200000006ff */
[----:B---3--:R-:W-:Y:S01]  /*2dc0*/  @P2 FMUL.FTZ R175, R146, R175 ;  /* 0x000000af92af2220 */ /* 0x008fe20000410000 */
[----:B------:R-:W-:-:S02]  /*2dd0*/  @P2 SHF.L.U32 R173, R24, 0x10, RZ ;  /* 0x0000001018ad2819 */ /* 0x000fc400000006ff */
[----:B------:R-:W-:Y:S01]  /*2de0*/  @P2 SHF.L.U32 R182, R43, 0x10, RZ ;  /* 0x000000102bb62819 */ /* 0x000fe200000006ff */
[----:B------:R-:W-:Y:S01]  /*2df0*/  @P2 FFMA.FTZ R105, R164, R170, R105 ;  /* 0x000000aaa4692223 */ /* 0x000fe20000010069 */
[----:B------:R-:W-:Y:S01]  /*2e00*/  @P2 PRMT R162, R172, 0x7610, R162 ;  /* 0x00007610aca22816 */ /* 0x000fe200000000a2 */
[----:B------:R-:W-:Y:S01]  /*2e10*/  FFMA.FTZ R172, R196, R171, R168 ;  /* 0x000000abc4ac7223 */ /* 0x000fe200000100a8 */
[----:B------:R-:W-:Y:S01]  /*2e20*/  @P2 FMUL.FTZ R173, R173, R174 ;  /* 0x000000aeadad2220 */ /* 0x000fe20000410000 */
[----:B------:R-:W-:Y:S01]  /*2e30*/  @P2 FMUL.FTZ R179, R182, R175 ;  /* 0x000000afb6b32220 */ /* 0x000fe20000410000 */
[----:B------:R-:W-:Y:S01]  /*2e40*/  @P2 PRMT R164, R158, 0x7632, R164 ;  /* 0x000076329ea42816 */ /* 0x000fe200000000a4 */
[----:B------:R-:W-:Y:S01]  /*2e50*/  FADD.FTZ R170, R199, -R172 ;  /* 0x800000acc7aa7221 */ /* 0x000fe20000010000 */
[----:B------:R-:W-:Y:S02]  /*2e60*/  @P2 SHF.L.U32 R233, R159, 0x10, RZ ;  /* 0x000000109fe92819 */ /* 0x000fe400000006ff */
[----:B------:R-:W-:Y:S01]  /*2e70*/  @P2 SHF.L.U32 R164, R164, 0x10, RZ ;  /* 0x00000010a4a42819 */ /* 0x000fe200000006ff */
[----:B------:R-:W-:Y:S01]  /*2e80*/  FMUL.FTZ R170, R181, R170 ;  /* 0x000000aab5aa7220 */ /* 0x000fe20000410000 */
[----:B------:R-:W-:Y:S01]  /*2e90*/  @P2 F2FP.BF16.F32.PACK_AB R173, RZ, R173 ;  /* 0x000000adffad223e */ /* 0x000fe200000010ff */
[----:B------:R-:W-:Y:S01]  /*2ea0*/  @P2 FFMA.FTZ R110, R233, R175, R110 ;  /* 0x000000afe96e2223 */ /* 0x000fe2000001006e */
[----:B------:R-:W-:Y:S01]  /*2eb0*/  @P2 F2FP.BF16.F32.PACK_AB R179, RZ, R179 ;  /* 0x000000b3ffb3223e */ /* 0x000fe200000010ff */
[----:B------:R-:W-:Y:S01]  /*2ec0*/  @P2 FFMA.FTZ R109, R174, R164, R109 ;  /* 0x000000a4ae6d2223 */ /* 0x000fe2000001006d */
[----:B------:R-:W-:-:S02]  /*2ed0*/  FSEL R147, R170, RZ, P0 ;  /* 0x000000ffaa937208 */ /* 0x000fc40000000000 */
[----:B------:R-:W-:Y:S02]  /*2ee0*/  @P2 PRMT R162, R162, 0x5410, R173 ;  /* 0x00005410a2a22816 */ /* 0x000fe400000000ad */
        /* <DEDUP_REMOVED lines=11> */
.L_x_4115:
[----:B------:R-:W-:Y:S02]  /*2fa0*/  MOV R183, UR20 ;  /* 0x0000001400b77c02 */ /* 0x000fe40008000f00 */
[----:B------:R-:W-:Y:S02]  /*2fb0*/  MOV R230, UR21 ;  /* 0x0000001500e67c02 */ /* 0x000fe40008000f00 */
[----:B------:R-:W-:-:S04]  /*2fc0*/  ISETP.NE.U32.AND P0, PT, R183, RZ, PT ;  /* 0x000000ffb700720c */ /* 0x000fc80003f05070 */
[----:B------:R-:W-:-:S13]  /*2fd0*/  ISETP.NE.AND.EX P0, PT, R230, RZ, PT, P0 ;  /* 0x000000ffe600720c */ /* 0x000fda0003f05300 */
[----:B------:R-:W-:Y:S05]  /*2fe0*/  @P0 BRA `(.L_x_4132) ;  /* 0x0000000400940947 */ /* 0x000fea0003800000 */
[----:B------:R-:W0:Y:S01]  /*2ff0*/  @P2 LDC R173, c[0x0][0x40c] ;  /* 0x00010300ffad2b82 */ /* 0x000e220000000800 */
[-CC-:B------:R-:W-:Y:S01]  /*3000*/  @P1 FFMA.FTZ R165, R3, R171.reuse, R168.reuse ;  /* 0x000000ab03a51223 */ /* 0x180fe200000100a8 */
[----:B------:R-:W-:Y:S01]  /*3010*/  MOV R164, R128 ;  /* 0x0000008000a47202 */ /* 0x000fe20000000f00 */
[--C-:B------:R-:W-:Y:S01]  /*3020*/  @P1 FFMA.FTZ R170, R184, R171, R168.reuse ;  /* 0x000000abb8aa1223 */ /* 0x100fe200000100a8 */
[----:B------:R-:W-:Y:S01]  /*3030*/  MOV R166, R129 ;  /* 0x0000008100a67202 */ /* 0x000fe20000000f00 */
[----:B------:R-:W-:Y:S01]  /*3040*/  @P1 FADD.FTZ R165, R186, -R165 ;  /* 0x800000a5baa51221 */ /* 0x000fe20000010000 */
[----:B------:R-:W-:Y:S01]  /*3050*/  @P1 FFMA.FTZ R175, R187, R171, R168 ;  /* 0x000000abbbaf1223 */ /* 0x000fe200000100a8 */
[----:B------:R-:W-:Y:S01]  /*3060*/  @P1 FADD.FTZ R170, R185, -R170 ;  /* 0x800000aab9aa1221 */ /* 0x000fe20000010000 */
[----:B------:R-:W1:Y:S01]  /*3070*/  @P2 LDC R179, c[0x0][0x40c] ;  /* 0x00010300ffb32b82 */ /* 0x000e620000000800 */
[----:B------:R-:W-:Y:S01]  /*3080*/  @P1 FFMA.FTZ R164, R181, R165, R128 ;  /* 0x000000a5b5a41223 */ /* 0x000fe20000010080 */
[-CC-:B------:R-:W-:Y:S01]  /*3090*/  @P1 FFMA.FTZ R165, R191, R171.reuse, R168.reuse ;  /* 0x000000abbfa51223 */ /* 0x180fe200000100a8 */
[----:B------:R-:W-:Y:S01]  /*30a0*/  @P1 FFMA.FTZ R166, R181, R170, R129 ;  /* 0x000000aab5a61223 */ /* 0x000fe20000010081 */
[----:B------:R-:W-:Y:S01]  /*30b0*/  MOV R172, R132 ;  /* 0x0000008400ac7202 */ /* 0x000fe20000000f00 */
[----:B------:R-:W-:Y:S01]  /*30c0*/  @P1 FFMA.FTZ R182, R188, R171, R168 ;  /* 0x000000abbcb61223 */ /* 0x000fe200000100a8 */
[----:B------:R-:W-:Y:S01]  /*30d0*/  @P1 FADD.FTZ R165, R192, -R165 ;  /* 0x800000a5c0a51221 */ /* 0x000fe20000010000 */
[----:B------:R-:W-:Y:S01]  /*30e0*/  @P1 FADD.FTZ R175, R190, -R175 ;  /* 0x800000afbeaf1221 */ /* 0x000fe20000010000 */
[----:B------:R-:W2:Y:S01]  /*30f0*/  @P2 LDC R174, c[0x0][0x40c] ;  /* 0x00010300ffae2b82 */ /* 0x000ea20000000800 */
[----:B------:R-:W-:Y:S01]  /*3100*/  @P1 FADD.FTZ R182, R189, -R182 ;  /* 0x800000b6bdb61221 */ /* 0x000fe20000010000 */
[C---:B------:R-:W-:Y:S01]  /*3110*/  @P1 FFMA.FTZ R172, R181.reuse, R165, R132 ;  /* 0x000000a5b5ac1223 */ /* 0x040fe20000010084 */
[----:B------:R-:W-:Y:S01]  /*3120*/  MOV R167, R130 ;  /* 0x0000008200a77202 */ /* 0x000fe20000000f00 */
[C---:B------:R-:W-:Y:S01]  /*3130*/  @P1 FFMA.FTZ R167, R181.reuse, R175, R130 ;  /* 0x000000afb5a71223 */ /* 0x040fe20000010082 */
[----:B------:R-:W-:Y:S01]  /*3140*/  MOV R175, R131 ;  /* 0x0000008300af7202 */ /* 0x000fe20000000f00 */
[----:B------:R-:W-:Y:S01]  /*3150*/  @P1 FFMA.FTZ R175, R181, R182, R131 ;  /* 0x000000b6b5af1223 */ /* 0x000fe20000010083 */
[----:B------:R-:W-:Y:S01]  /*3160*/  @P1 FFMA.FTZ R234, R194, R171, R168 ;  /* 0x000000abc2ea1223 */ /* 0x000fe200000100a8 */
[----:B------:R-:W3:Y:S01]  /*3170*/  @P2 LDC R232, c[0x0][0x40c] ;  /* 0x00010300ffe82b82 */ /* 0x000ee20000000800 */
[----:B0-----:R-:W-:Y:S01]  /*3180*/  @P2 FMUL.FTZ R165, R164, R173 ;  /* 0x000000ada4a52220 */ /* 0x001fe20000410000 */
[----:B------:R-:W-:Y:S01]  /*3190*/  @P2 SHF.L.U32 R182, R41, 0x10, RZ ;  /* 0x0000001029b62819 */ /* 0x000fe200000006ff */
[----:B------:R-:W-:Y:S01]  /*31a0*/  @P1 FADD.FTZ R234, R193, -R234 ;  /* 0x800000eac1ea1221 */ /* 0x000fe20000010000 */
[----:B------:R-:W-:-:S03]  /*31b0*/  MOV R170, R133 ;  /* 0x0000008500aa7202 */ /* 0x000fc60000000f00 */
[----:B------:R-:W-:Y:S01]  /*31c0*/  @P1 FFMA.FTZ R170, R181, R234, R133 ;  /* 0x000000eab5aa1223 */ /* 0x000fe20000010085 */
[----:B------:R-:W0:Y:S01]  /*31d0*/  @P2 LDC R235, c[0x0][0x40c] ;  /* 0x00010300ffeb2b82 */ /* 0x000e220000000800 */
[----:B-1----:R-:W-:Y:S01]  /*31e0*/  @P2 FMUL.FTZ R164, R166, R179 ;  /* 0x000000b3a6a42220 */ /* 0x002fe20000410000 */
[----:B------:R-:W-:Y:S02]  /*31f0*/  @P2 SHF.L.U32 R166, R40, 0x10, RZ ;  /* 0x0000001028a62819 */ /* 0x000fe400000006ff */
[----:B------:R-:W-:-:S03]  /*3200*/  @P2 SHF.L.U32 R179, R22, 0x10, RZ ;  /* 0x0000001016b32819 */ /* 0x000fc600000006ff */
[----:B------:R-:W-:Y:S01]  /*3210*/  @P2 FMUL.FTZ R173, R166, R165 ;  /* 0x000000a5a6ad2220 */ /* 0x000fe20000410000 */
[----:B------:R-:W1:Y:S01]  /*3220*/  @P2 LDC R233, c[0x0][0x40c] ;  /* 0x00010300ffe92b82 */ /* 0x000e620000000800 */
[----:B--2---:R-:W-:Y:S01]  /*3230*/  @P2 FMUL.FTZ R167, R167, R174 ;  /* 0x000000aea7a72220 */ /* 0x004fe20000410000 */
[----:B------:R-:W-:Y:S01]  /*3240*/  @P2 FMUL.FTZ R174, R179, R164 ;  /* 0x000000a4b3ae2220 */ /* 0x000fe20000410000 */
[----:B------:R-:W-:Y:S02]  /*3250*/  @P2 SHF.L.U32 R179, R23, 0x10, RZ ;  /* 0x0000001017b32819 */ /* 0x000fe400000006ff */
[----:B------:R-:W-:Y:S02]  /*3260*/  @P2 F2FP.BF16.F32.PACK_AB R173, RZ, R173 ;  /* 0x000000adffad223e */ /* 0x000fe400000010ff */
[----:B------:R-:W-:Y:S01]  /*3270*/  @P2 F2FP.BF16.F32.PACK_AB R174, RZ, R174 ;  /* 0x000000aeffae223e */ /* 0x000fe200000010ff */
[----:B------:R-:W2:Y:S01]  /*3280*/  @P2 LDC R237, c[0x0][0x40c] ;  /* 0x00010300ffed2b82 */ /* 0x000ea20000000800 */
[----:B---3--:R-:W-:Y:S01]  /*3290*/  @P2 FMUL.FTZ R166, R175, R232 ;  /* 0x000000e8afa62220 */ /* 0x008fe20000410000 */
[----:B------:R-:W-:Y:S01]  /*32a0*/  @P2 FMUL.FTZ R175, R182, R167 ;  /* 0x000000a7b6af2220 */ /* 0x000fe20000410000 */
[----:B------:R-:W-:Y:S01]  /*32b0*/  @P1 FFMA.FTZ R232, R197, R171, R168 ;  /* 0x000000abc5e81223 */ /* 0x000fe200000100a8 */
[----:B------:R-:W-:Y:S01]  /*32c0*/  @P2 PRMT R160, R173, 0x7610, R160 ;  /* 0x00007610ada02816 */ /* 0x000fe200000000a0 */
[----:B------:R-:W-:Y:S01]  /*32d0*/  @P2 FMUL.FTZ R179, R179, R166 ;  /* 0x000000a6b3b32220 */ /* 0x000fe20000410000 */
[----:B------:R-:W-:Y:S01]  /*32e0*/  IMAD.MOV.U32 R182, RZ, RZ, R134 ;  /* 0x000000ffffb67224 */ /* 0x000fe200078e0086 */
[----:B------:R-:W-:Y:S01]  /*32f0*/  @P2 F2FP.BF16.F32.PACK_AB R175, RZ, R175 ;  /* 0x000000afffaf223e */ /* 0x000fe200000010ff */
[----:B------:R-:W-:Y:S01]  /*3300*/  @P1 FADD.FTZ R232, R195, -R232 ;  /* 0x800000e8c3e81221 */ /* 0x000fe20000010000 */
[----:B------:R-:W-:Y:S01]  /*3310*/  @P2 PRMT R160, R160, 0x5410, R174 ;  /* 0x00005410a0a02816 */ /* 0x000fe200000000ae */
[----:B0-----:R-:W-:Y:S01]  /*3320*/  @P2 FMUL.FTZ R174, R170, R235 ;  /* 0x000000ebaaae2220 */ /* 0x001fe20000410000 */
[----:B-----5:R-:W-:Y:S01]  /*3330*/  @P2 PRMT R170, R156, 0x7632, R170 ;  /* 0x000076329caa2816 */ /* 0x020fe200000000aa */
[----:B------:R-:W-:Y:S01]  /*3340*/  @P1 FFMA.FTZ R182, R181, R232, R134 ;  /* 0x000000e8b5b61223 */ /* 0x000fe20000010086 */
[----:B------:R-:W-:-:S02]  /*3350*/  @P2 F2FP.BF16.F32.PACK_AB R179, RZ, R179 ;  /* 0x000000b3ffb3223e */ /* 0x000fc400000010ff */
[----:B------:R-:W-:Y:S01]  /*3360*/  @P2 PRMT R161, R175, 0x7610, R161 ;  /* 0x00007610afa12816 */ /* 0x000fe200000000a1 */
[----:B-1----:R-:W-:Y:S01]  /*3370*/  @P2 FMUL.FTZ R173, R172, R233 ;  /* 0x000000e9acad2220 */ /* 0x002fe20000410000 */
[----:B------:R-:W-:Y:S02]  /*3380*/  @P2 SHF.L.U32 R172, R42, 0x10, RZ ;  /* 0x000000102aac2819 */ /* 0x000fe400000006ff */
[----:B------:R-:W-:Y:S02]  /*3390*/  @P2 SHF.L.U32 R233, R156, 0x10, RZ ;  /* 0x000000109ce92819 */ /* 0x000fe400000006ff */
[----:B------:R-:W-:Y:S01]  /*33a0*/  @P2 SHF.L.U32 R170, R170, 0x10, RZ ;  /* 0x00000010aaaa2819 */ /* 0x000fe200000006ff */
[----:B------:R-:W-:Y:S01]  /*33b0*/  @P2 FMUL.FTZ R172, R172, R173 ;  /* 0x000000adacac2220 */ /* 0x000fe20000410000 */
[----:B------:R-:W-:Y:S01]  /*33c0*/  @P2 PRMT R161, R161, 0x5410, R179 ;  /* 0x00005410a1a12816 */ /* 0x000fe200000000b3 */
[----:B--2---:R-:W-:Y:S01]  /*33d0*/  @P2 FMUL.FTZ R179, R182, R237 ;  /* 0x000000edb6b32220 */ /* 0x004fe20000410000 */
[----:B------:R-:W-:Y:S01]  /*33e0*/  @P2 SHF.L.U32 R175, R24, 0x10, RZ ;  /* 0x0000001018af2819 */ /* 0x000fe200000006ff */
[----:B------:R-:W-:Y:S01]  /*33f0*/  @P2 FFMA.FTZ R104, R233, R165, R104 ;  /* 0x000000a5e9682223 */ /* 0x000fe20000010068 */
[----:B------:R-:W-:Y:S01]  /*3400*/  @P2 SHF.L.U32 R232, R43, 0x10, RZ ;  /* 0x000000102be82819 */ /* 0x000fe200000006ff */
[----:B------:R-:W-:Y:S01]  /*3410*/  @P2 FFMA.FTZ R105, R164, R170, R105 ;  /* 0x000000aaa4692223 */ /* 0x000fe20000010069 */
[----:B------:R-:W-:Y:S01]  /*3420*/  @P2 SHF.L.U32 R233, R157, 0x10, RZ ;  /* 0x000000109de92819 */ /* 0x000fe200000006ff */
[----:B------:R-:W-:Y:S01]  /*3430*/  @P2 FMUL.FTZ R175, R175, R174 ;  /* 0x000000aeafaf2220 */ /* 0x000fe20000410000 */
[----:B------:R-:W-:Y:S01]  /*3440*/  @P2 PRMT R165, R157, 0x7632, R165 ;  /* 0x000076329da52816 */ /* 0x000fe200000000a5 */
        /* <DEDUP_REMOVED lines=18> */
[----:B------:R-:W-:Y:S01]  /*3570*/  @P1 FFMA.FTZ R166, R196, R171, R168 ;  /* 0x000000abc4a61223 */ /* 0x000fe200000100a8 */
[----:B------:R-:W-:Y:S02]  /*3580*/  MOV R164, R135 ;  /* 0x0000008700a47202 */ /* 0x000fe40000000f00 */
        /* <DEDUP_REMOVED lines=11> */
.L_x_4132:
[----:B------:R-:W0:Y:S01]  /*3640*/  @P2 LDC R173, c[0x0][0x40c] ;  /* 0x00010300ffad2b82 */ /* 0x000e220000000800 */
[-CC-:B------:R-:W-:Y:S01]  /*3650*/  @P1 FFMA.FTZ R78, R196, R171.reuse, R168.reuse ;  /* 0x000000abc44e1223 */ /* 0x180fe200000100a8 */
[-CC-:B------:R-:W-:Y:S01]  /*3660*/  @P1 FFMA.FTZ R77, R3, R171.reuse, R168.reuse ;  /* 0x000000ab034d1223 */ /* 0x180fe200000100a8 */
[-CC-:B------:R-:W-:Y:S01]  /*3670*/  @P1 FFMA.FTZ R145, R187, R171.reuse, R168.reuse ;  /* 0x000000abbb911223 */ /* 0x180fe200000100a8 */
[----:B------:R-:W-:Y:S01]  /*3680*/  @P1 FFMA.FTZ R144, R184, R171, R168 ;  /* 0x000000abb8901223 */ /* 0x000fe200000100a8 */
[----:B------:R-:W-:Y:S01]  /*3690*/  @P1 FADD.FTZ R78, R199, -R78 ;  /* 0x8000004ec74e1221 */ /* 0x000fe20000010000 */
[----:B------:R-:W-:Y:S01]  /*36a0*/  @P1 FADD.FTZ R77, R186, -R77 ;  /* 0x8000004dba4d1221 */ /* 0x000fe20000010000 */
[----:B------:R-:W-:Y:S01]  /*36b0*/  @P1 FADD.FTZ R145, R190, -R145 ;  /* 0x80000091be911221 */ /* 0x000fe20000010000 */
[----:B------:R-:W1:Y:S01]  /*36c0*/  @P2 LDC R167, c[0x0][0x40c] ;  /* 0x00010300ffa72b82 */ /* 0x000e620000000800 */
[----:B------:R-:W-:Y:S01]  /*36d0*/  MOV R147, R135 ;  /* 0x0000008700937202 */ /* 0x000fe20000000f00 */
[----:B------:R-:W-:Y:S01]  /*36e0*/  @P1 FFMA.FTZ R146, R188, R171, R168 ;  /* 0x000000abbc921223 */ /* 0x000fe200000100a8 */
[----:B------:R-:W-:Y:S01]  /*36f0*/  @P1 FFMA.FTZ R147, R181, R78, R135 ;  /* 0x0000004eb5931223 */ /* 0x000fe20000010087 */
[----:B------:R-:W-:Y:S01]  /*3700*/  @P1 FADD.FTZ R144, R185, -R144 ;  /* 0x80000090b9901221 */ /* 0x000fe20000010000 */
[----:B------:R-:W-:Y:S01]  /*3710*/  MOV R76, R128 ;  /* 0x00000080004c7202 */ /* 0x000fe20000000f00 */
[C---:B------:R-:W-:Y:S01]  /*3720*/  @P1 FFMA.FTZ R76, R181.reuse, R77, R128 ;  /* 0x0000004db54c1223 */ /* 0x040fe20000010080 */
[----:B------:R-:W-:Y:S01]  /*3730*/  MOV R78, R130 ;  /* 0x00000082004e7202 */ /* 0x000fe20000000f00 */
[----:B------:R-:W2:Y:S01]  /*3740*/  @P2 LDC R172, c[0x0][0x40c] ;  /* 0x00010300ffac2b82 */ /* 0x000ea20000000800 */
[----:B------:R-:W-:Y:S01]  /*3750*/  @P1 FFMA.FTZ R78, R181, R145, R130 ;  /* 0x00000091b54e1223 */ /* 0x000fe20000010082 */
[----:B------:R-:W-:-:S02]  /*3760*/  IMAD.MOV.U32 R77, RZ, RZ, R129 ;  /* 0x000000ffff4d7224 */ /* 0x000fc400078e0081 */
[----:B------:R-:W-:Y:S01]  /*3770*/  @P1 FADD.FTZ R146, R189, -R146 ;  /* 0x80000092bd921221 */ /* 0x000fe20000010000 */
[----:B------:R-:W-:Y:S01]  /*3780*/  @P1 FFMA.FTZ R77, R181, R144, R129 ;  /* 0x00000090b54d1223 */ /* 0x000fe20000010081 */
[-CC-:B------:R-:W-:Y:S01]  /*3790*/  @P1 FFMA.FTZ R233, R191, R171.reuse, R168.reuse ;  /* 0x000000abbfe91223 */ /* 0x180fe200000100a8 */
[----:B------:R-:W-:Y:S01]  /*37a0*/  @P2 SHF.L.U32 R144, R41, 0x10, RZ ;  /* 0x0000001029902819 */ /* 0x000fe200000006ff */
[--C-:B------:R-:W-:Y:S01]  /*37b0*/  @P1 FFMA.FTZ R236, R197, R171, R168.reuse ;  /* 0x000000abc5ec1223 */ /* 0x100fe200000100a8 */
[----:B------:R-:W3:Y:S01]  /*37c0*/  @P2 LDC R170, c[0x0][0x40c] ;  /* 0x00010300ffaa2b82 */ /* 0x000ee20000000800 */
[----:B------:R-:W-:Y:S01]  /*37d0*/  MOV R79, R131 ;  /* 0x00000083004f7202 */ /* 0x000fe20000000f00 */
[----:B0-----:R-:W-:Y:S01]  /*37e0*/  @P2 FMUL.FTZ R173, R78, R173 ;  /* 0x000000ad4ead2220 */ /* 0x001fe20000410000 */
[----:B------:R-:W-:Y:S01]  /*37f0*/  @P1 FFMA.FTZ R79, R181, R146, R131 ;  /* 0x00000092b54f1223 */ /* 0x000fe20000010083 */
[----:B------:R-:W-:Y:S01]  /*3800*/  @P1 FADD.FTZ R233, R192, -R233 ;  /* 0x800000e9c0e91221 */ /* 0x000fe20000010000 */
[----:B------:R-:W-:Y:S01]  /*3810*/  @P2 SHF.L.U32 R174, R40, 0x10, RZ ;  /* 0x0000001028ae2819 */ /* 0x000fe200000006ff */
[----:B------:R-:W-:Y:S01]  /*3820*/  @P2 FMUL.FTZ R165, R144, R173 ;  /* 0x000000ad90a52220 */ /* 0x000fe20000410000 */
[----:B------:R-:W-:Y:S01]  /*3830*/  @P2 SHF.L.U32 R175, R23, 0x10, RZ ;  /* 0x0000001017af2819 */ /* 0x000fe200000006ff */
[----:B------:R-:W0:Y:S01]  /*3840*/  @P2 LDC R235, c[0x0][0x40c] ;  /* 0x00010300ffeb2b82 */ /* 0x000e220000000800 */
[----:B------:R-:W-:Y:S01]  /*3850*/  @P1 FFMA.FTZ R146, R194, R171, R168 ;  /* 0x000000abc2921223 */ /* 0x000fe200000100a8 */
[----:B-1----:R-:W-:Y:S01]  /*3860*/  @P2 FMUL.FTZ R167, R76, R167 ;  /* 0x000000a74ca72220 */ /* 0x002fe20000410000 */
[----:B------:R-:W-:-:S02]  /*3870*/  @P2 SHF.L.U32 R145, R22, 0x10, RZ ;  /* 0x0000001016912819 */ /* 0x000fc400000006ff */
[----:B------:R-:W-:Y:S01]  /*3880*/  MOV R144, R132 ;  /* 0x0000008400907202 */ /* 0x000fe20000000f00 */
[----:B------:R-:W-:Y:S01]  /*3890*/  @P1 FFMA.FTZ R144, R181, R233, R132 ;  /* 0x000000e9b5901223 */ /* 0x000fe20000010084 */
[----:B------:R-:W-:Y:S01]  /*38a0*/  @P1 FADD.FTZ R233, R195, -R236 ;  /* 0x800000ecc3e91221 */ /* 0x000fe20000010000 */
[----:B------:R-:W1:Y:S01]  /*38b0*/  @P2 LDC R234, c[0x0][0x40c] ;  /* 0x00010300ffea2b82 */ /* 0x000e620000000800 */
[----:B--2---:R-:W-:Y:S01]  /*38c0*/  @P2 FMUL.FTZ R172, R79, R172 ;  /* 0x000000ac4fac2220 */ /* 0x004fe20000410000 */
[----:B------:R-:W-:Y:S01]  /*38d0*/  @P1 FADD.FTZ R182, R193, -R146 ;  /* 0x80000092c1b61221 */ /* 0x000fe20000010000 */
[----:B------:R-:W-:Y:S01]  /*38e0*/  @P2 FMUL.FTZ R174, R174, R167 ;  /* 0x000000a7aeae2220 */ /* 0x000fe20000410000 */
[----:B------:R-:W-:Y:S01]  /*38f0*/  @P2 SHF.L.U32 R232, R42, 0x10, RZ ;  /* 0x000000102ae82819 */ /* 0x000fe200000006ff */
[----:B------:R-:W-:Y:S01]  /*3900*/  @P2 FMUL.FTZ R166, R175, R172 ;  /* 0x000000acafa62220 */ /* 0x000fe20000410000 */
[----:B------:R-:W-:Y:S01]  /*3910*/  MOV R146, R134 ;  /* 0x0000008600927202 */ /* 0x000fe20000000f00 */
[----:B------:R-:W-:Y:S01]  /*3920*/  @P1 FFMA.FTZ R146, R181, R233, R134 ;  /* 0x000000e9b5921223 */ /* 0x000fe20000010086 */
[----:B------:R-:W2:Y:S01]  /*3930*/  @P2 LDC R179, c[0x0][0x40c] ;  /* 0x00010300ffb32b82 */ /* 0x000ea20000000800 */
[----:B---3--:R-:W-:Y:S01]  /*3940*/  @P2 FMUL.FTZ R170, R77, R170 ;  /* 0x000000aa4daa2220 */ /* 0x008fe20000410000 */
[----:B------:R-:W-:-:S02]  /*3950*/  @P2 F2FP.BF16.F32.PACK_AB R174, RZ, R174 ;  /* 0x000000aeffae223e */ /* 0x000fc400000010ff */
[----:B-----5:R-:W-:Y:S01]  /*3960*/  @P2 SHF.L.U32 R233, R156, 0x10, RZ ;  /* 0x000000109ce92819 */ /* 0x020fe200000006ff */
[----:B------:R-:W-:Y:S01]  /*3970*/  @P2 FMUL.FTZ R164, R145, R170 ;  /* 0x000000aa91a42220 */ /* 0x000fe20000410000 */
[----:B------:R-:W-:Y:S01]  /*3980*/  MOV R145, R133 ;  /* 0x0000008500917202 */ /* 0x000fe20000000f00 */
[----:B------:R-:W-:Y:S01]  /*3990*/  @P1 FFMA.FTZ R145, R181, R182, R133 ;  /* 0x000000b6b5911223 */ /* 0x000fe20000010085 */
[----:B------:R-:W3:Y:S01]  /*39a0*/  @P2 LDC R236, c[0x0][0x40c] ;  /* 0x00010300ffec2b82 */ /* 0x000ee20000000800 */
[----:B0-----:R-:W-:Y:S01]  /*39b0*/  @P2 FMUL.FTZ R175, R144, R235 ;  /* 0x000000eb90af2220 */ /* 0x001fe20000410000 */
[----:B------:R-:W-:Y:S01]  /*39c0*/  @P2 SHF.L.U32 R235, R24, 0x10, RZ ;  /* 0x0000001018eb2819 */ /* 0x000fe200000006ff */
[----:B------:R-:W-:Y:S01]  /*39d0*/  @P2 FFMA.FTZ R104, R233, R167, R104 ;  /* 0x000000a7e9682223 */ /* 0x000fe20000010068 */
[----:B------:R-:W-:Y:S01]  /*39e0*/  @P2 PRMT R160, R174, 0x7610, R160 ;  /* 0x00007610aea02816 */ /* 0x000fe200000000a0 */
[----:B------:R-:W-:Y:S01]  /*39f0*/  @P2 FMUL.FTZ R232, R232, R175 ;  /* 0x000000afe8e82220 */ /* 0x000fe20000410000 */
[----:B------:R-:W-:Y:S01]  /*3a00*/  @P2 PRMT R167, R156, 0x7632, R167 ;  /* 0x000076329ca72816 */ /* 0x000fe200000000a7 */
[----:B-1----:R-:W-:Y:S01]  /*3a10*/  @P2 FMUL.FTZ R182, R145, R234 ;  /* 0x000000ea91b62220 */ /* 0x002fe20000410000 */
[----:B------:R-:W-:-:S02]  /*3a20*/  @P2 SHF.L.U32 R234, R43, 0x10, RZ ;  /* 0x000000102bea2819 */ /* 0x000fc400000006ff */
[----:B------:R-:W-:Y:S01]  /*3a30*/  @P2 F2FP.BF16.F32.PACK_AB R174, RZ, R232 ;  /* 0x000000e8ffae223e */ /* 0x000fe200000010ff */
[----:B------:R-:W-:Y:S01]  /*3a40*/  @P2 FMUL.FTZ R232, R235, R182 ;  /* 0x000000b6ebe82220 */ /* 0x000fe20000410000 */
[----:B------:R-:W-:Y:S02]  /*3a50*/  @P2 SHF.L.U32 R235, R157, 0x10, RZ ;  /* 0x000000109deb2819 */ /* 0x000fe400000006ff */
[----:B------:R-:W-:Y:S01]  /*3a60*/  @P2 SHF.L.U32 R167, R167, 0x10, RZ ;  /* 0x00000010a7a72819 */ /* 0x000fe200000006ff */
[----:B--2---:R-:W-:Y:S01]  /*3a70*/  @P2 FMUL.FTZ R179, R146, R179 ;  /* 0x000000b392b32220 */ /* 0x004fe20000410000 */
[----:B------:R-:W-:Y:S01]  /*3a80*/  @P2 F2FP.BF16.F32.PACK_AB R233, RZ, R232 ;  /* 0x000000e8ffe9223e */ /* 0x000fe200000010ff */
[----:B------:R-:W-:Y:S01]  /*3a90*/  @P2 FFMA.FTZ R106, R235, R173, R106 ;  /* 0x000000adeb6a2223 */ /* 0x000fe2000001006a */
[----:B------:R-:W-:Y:S01]  /*3aa0*/  @P2 PRMT R232, R157, 0x7632, R232 ;  /* 0x000076329de82816 */ /* 0x000fe200000000e8 */
[----:B------:R-:W-:Y:S01]  /*3ab0*/  @P2 FFMA.FTZ R105, R170, R167, R105 ;  /* 0x000000a7aa692223 */ /* 0x000fe20000010069 */
[----:B------:R-:W-:Y:S01]  /*3ac0*/  @P2 SHF.L.U32 R173, R25, 0x10, RZ ;  /* 0x0000001019ad2819 */ /* 0x000fe200000006ff */
[----:B------:R-:W-:Y:S01]  /*3ad0*/  @P2 FMUL.FTZ R234, R234, R179 ;  /* 0x000000b3eaea2220 */ /* 0x000fe20000410000 */
[----:B------:R-:W-:Y:S01]  /*3ae0*/  @P2 SHF.L.U32 R232, R232, 0x10, RZ ;  /* 0x00000010e8e82819 */ /* 0x000fe200000006ff */
[----:B---3--:R-:W-:Y:S01]  /*3af0*/  @P2 FMUL.FTZ R170, R147, R236 ;  /* 0x000000ec93aa2220 */ /* 0x008fe20000410000 */
[C---:B------:R-:W-:Y:S01]  /*3b00*/  @P2 PRMT R167, R158.reuse, 0x7632, R167 ;  /* 0x000076329ea72816 */ /* 0x040fe200000000a7 */
[----:B------:R-:W-:Y:S01]  /*3b10*/  @P2 IMAD.U32 R235, R158, 0x10000, RZ ;  /* 0x000100009eeb2824 */ /* 0x000fe200078e00ff */
[----:B------:R-:W-:Y:S01]  /*3b20*/  @P2 F2FP.BF16.F32.PACK_AB R165, RZ, R165 ;  /* 0x000000a5ffa5223e */ /* 0x000fe200000010ff */
[----:B------:R-:W-:Y:S01]  /*3b30*/  @P2 FFMA.FTZ R107, R172, R232, R107 ;  /* 0x000000e8ac6b2223 */ /* 0x000fe2000001006b */
[----:B------:R-:W-:Y:S01]  /*3b40*/  @P2 PRMT R172, R159, 0x7632, R172 ;  /* 0x000076329fac2816 */ /* 0x000fe200000000ac */
[----:B------:R-:W-:Y:S01]  /*3b50*/  @P2 FMUL.FTZ R173, R173, R170 ;  /* 0x000000aaadad2220 */ /* 0x000fe20000410000 */
[----:B------:R-:W-:Y:S01]  /*3b60*/  @P2 F2FP.BF16.F32.PACK_AB R234, RZ, R234 ;  /* 0x000000eaffea223e */ /* 0x000fe200000010ff */
[----:B------:R-:W-:Y:S01]  /*3b70*/  @P2 FFMA.FTZ R108, R235, R175, R108 ;  /* 0x000000afeb6c2223 */ /* 0x000fe2000001006c */
[----:B------:R-:W-:-:S02]  /*3b80*/  @P2 SHF.L.U32 R167, R167, 0x10, RZ ;  /* 0x00000010a7a72819 */ /* 0x000fc400000006ff */
[----:B------:R-:W-:Y:S02]  /*3b90*/  @P2 SHF.L.U32 R237, R159, 0x10, RZ ;  /* 0x000000109fed2819 */ /* 0x000fe400000006ff */
[----:B------:R-:W-:Y:S01]  /*3ba0*/  @P2 SHF.L.U32 R172, R172, 0x10, RZ ;  /* 0x00000010acac2819 */ /* 0x000fe200000006ff */
[----:B------:R-:W-:Y:S01]  /*3bb0*/  @P2 FFMA.FTZ R109, R182, R167, R109 ;  /* 0x000000a7b66d2223 */ /* 0x000fe2000001006d */
[----:B------:R-:W-:Y:S01]  /*3bc0*/  @P2 F2FP.BF16.F32.PACK_AB R164, RZ, R164 ;  /* 0x000000a4ffa4223e */ /* 0x000fe200000010ff */
[----:B------:R-:W-:Y:S01]  /*3bd0*/  @P2 FFMA.FTZ R110, R237, R179, R110 ;  /* 0x000000b3ed6e2223 */ /* 0x000fe2000001006e */
[----:B------:R-:W-:Y:S01]  /*3be0*/  @P2 F2FP.BF16.F32.PACK_AB R166, RZ, R166 ;  /* 0x000000a6ffa6223e */ /* 0x000fe200000010ff */
[----:B------:R-:W-:Y:S01]  /*3bf0*/  @P2 FFMA.FTZ R111, R170, R172, R111 ;  /* 0x000000acaa6f2223 */ /* 0x000fe2000001006f */
[----:B------:R-:W-:Y:S02]  /*3c00*/  @P2 F2FP.BF16.F32.PACK_AB R173, RZ, R173 ;  /* 0x000000adffad223e */ /* 0x000fe400000010ff */
[----:B------:R-:W-:-:S02]  /*3c10*/  @P2 PRMT R161, R165, 0x7610, R161 ;  /* 0x00007610a5a12816 */ /* 0x000fc400000000a1 */
[----:B------:R-:W-:Y:S02]  /*3c20*/  @P2 PRMT R162, R174, 0x7610, R162 ;  /* 0x00007610aea22816 */ /* 0x000fe400000000a2 */
[----:B------:R-:W-:Y:S02]  /*3c30*/  @P2 PRMT R163, R234, 0x7610, R163 ;  /* 0x00007610eaa32816 */ /* 0x000fe400000000a3 */
[----:B------:R-:W-:Y:S02]  /*3c40*/  @P2 PRMT R160, R160, 0x5410, R164 ;  /* 0x00005410a0a02816 */ /* 0x000fe400000000a4 */
[----:B------:R-:W-:Y:S02]  /*3c50*/  @P2 PRMT R161, R161, 0x5410, R166 ;  /* 0x00005410a1a12816 */ /* 0x000fe400000000a6 */
[----:B------:R-:W-:Y:S02]  /*3c60*/  @P2 PRMT R162, R162, 0x5410, R233 ;  /* 0x00005410a2a22816 */ /* 0x000fe400000000e9 */
[----:B------:R-:W-:-:S07]  /*3c70*/  @P2 PRMT R163, R163, 0x5410, R173 ;  /* 0x00005410a3a32816 */ /* 0x000fce00000000ad */
.L_x_4131:
[----:B------:R-:W-:Y:S05]  /*3c80*/  BSYNC.RECONVERGENT B1 ;  /* 0x0000000000017941 */ /* 0x000fea0003800200 */
.L_x_4114:
        /* <DEDUP_REMOVED lines=9> */
[----:B------:R0:W-:Y:S04]  /*3d20*/  @P0 STG.E.128 desc[UR6][R166.64+0x10], R144 ;  /* 0x00001090a6000986 */ /* 0x0001e8000c101d06 */
[----:B------:R0:W-:Y:S02]  /*3d30*/  @P2 STG.E.128 desc[UR6][R164.64], R160 ;  /* 0x000000a0a4002986 */ /* 0x0001e4000c101d06 */
.L_x_4111:
[----:B------:R-:W-:Y:S05]  /*3d40*/  BSYNC.RECONVERGENT B0 ;  /* 0x0000000000007941 */ /* 0x000fea0003800200 */
.L_x_4110:
        /* <DEDUP_REMOVED lines=8> */
.L_x_4136:
[----:B------:R-:W-:Y:S05]  /*3dd0*/  BSYNC.RECONVERGENT B1 ;  /* 0x0000000000017941 */ /* 0x000fea0003800200 */
.L_x_4135:
        /* <DEDUP_REMOVED lines=8> */
[----:B0-----:R-:W0:Y:S01]  /*3e60*/  @P2 LDC R167, c[0x0][0x40c] ;  /* 0x00010300ffa72b82 */ /* 0x001e220000000800 */
[-CC-:B------:R-:W-:Y:S01]  /*3e70*/  @P1 FFMA.FTZ R77, R201, R171.reuse, R168.reuse ;  /* 0x000000abc94d1223 */ /* 0x180fe200000100a8 */
[-CC-:B------:R-:W-:Y:S01]  /*3e80*/  @P1 FFMA.FTZ R146, R198, R171.reuse, R168.reuse ;  /* 0x000000abc6921223 */ /* 0x180fe200000100a8 */
[----:B------:R-:W-:Y:S01]  /*3e90*/  MOV R76, R136 ;  /* 0x00000088004c7202 */ /* 0x000fe20000000f00 */
[-CC-:B------:R-:W-:Y:S01]  /*3ea0*/  @P1 FFMA.FTZ R79, R205, R171.reuse, R168.reuse ;  /* 0x000000abcd4f1223 */ /* 0x180fe200000100a8 */
[----:B------:R-:W-:Y:S01]  /*3eb0*/  @P1 FADD.FTZ R77, R200, -R77 ;  /* 0x8000004dc84d1221 */ /* 0x000fe20000010000 */
[----:B------:R-:W-:Y:S01]  /*3ec0*/  @P1 FFMA.FTZ R164, R212, R171, R168 ;  /* 0x000000abd4a41223 */ /* 0x000fe200000100a8 */
[----:B------:R-:W-:Y:S01]  /*3ed0*/  @P1 FADD.FTZ R146, R203, -R146 ;  /* 0x80000092cb921221 */ /* 0x000fe20000010000 */
[----:B------:R-:W1:Y:S01]  /*3ee0*/  @P2 LDC R166, c[0x0][0x40c] ;  /* 0x00010300ffa62b82 */ /* 0x000e620000000800 */
[----:B------:R-:W-:Y:S01]  /*3ef0*/  @P1 FFMA.FTZ R76, R181, R77, R136 ;  /* 0x0000004db54c1223 */ /* 0x000fe20000010088 */
[----:B------:R-:W-:Y:S01]  /*3f00*/  @P2 SHF.L.U32 R144, R48, 0x10, RZ ;  /* 0x0000001030902819 */ /* 0x000fe200000006ff */
[----:B------:R-:W-:Y:S01]  /*3f10*/  @P1 FADD.FTZ R79, R204, -R79 ;  /* 0x8000004fcc4f1221 */ /* 0x000fe20000010000 */
[----:B------:R-:W-:Y:S01]  /*3f20*/  MOV R77, R137 ;  /* 0x00000089004d7202 */ /* 0x000fe20000000f00 */
[----:B------:R-:W-:Y:S01]  /*3f30*/  @P1 FADD.FTZ R164, R215, -R164 ;  /* 0x800000a4d7a41221 */ /* 0x000fe20000010000 */
[C---:B------:R-:W-:Y:S01]  /*3f40*/  @P1 FFMA.FTZ R77, R181.reuse, R146, R137 ;  /* 0x00000092b54d1223 */ /* 0x040fe20000010089 */
[----:B------:R-:W-:Y:S01]  /*3f50*/  MOV R78, R138 ;  /* 0x0000008a004e7202 */ /* 0x000fe20000000f00 */
[----:B------:R-:W2:Y:S01]  /*3f60*/  @P2 LDC R165, c[0x0][0x40c] ;  /* 0x00010300ffa52b82 */ /* 0x000ea20000000800 */
[----:B------:R-:W-:Y:S01]  /*3f70*/  MOV R147, R143 ;  /* 0x0000008f00937202 */ /* 0x000fe20000000f00 */
[C---:B------:R-:W-:Y:S01]  /*3f80*/  @P1 FFMA.FTZ R78, R181.reuse, R79, R138 ;  /* 0x0000004fb54e1223 */ /* 0x040fe2000001008a */
[----:B------:R-:W-:Y:S01]  /*3f90*/  @P1 FFMA.FTZ R147, R181, R164, R143 ;  /* 0x000000a4b5931223 */ /* 0x000fe2000001008f */
[----:B------:R-:W-:Y:S01]  /*3fa0*/  @P2 SHF.L.U32 R79, R14, 0x10, RZ ;  /* 0x000000100e4f2819 */ /* 0x000fe200000006ff */
[-CC-:B------:R-:W-:Y:S01]  /*3fb0*/  @P1 FFMA.FTZ R179, R209, R171.reuse, R168.reuse ;  /* 0x000000abd1b31223 */ /* 0x180fe200000100a8 */
[----:B------:R-:W-:Y:S01]  /*3fc0*/  @P2 SHF.L.U32 R146, R49, 0x10, RZ ;  /* 0x0000001031922819 */ /* 0x000fe200000006ff */
[--C-:B------:R-:W-:Y:S01]  /*3fd0*/  @P1 FFMA.FTZ R174, R208, R171, R168.reuse ;  /* 0x000000abd0ae1223 */ /* 0x100fe200000100a8 */
[----:B------:R-:W3:Y:S01]  /*3fe0*/  @P2 LDC R233, c[0x0][0x40c] ;  /* 0x00010300ffe92b82 */ /* 0x000ee20000000800 */
[----:B0-----:R-:W-:Y:S01]  /*3ff0*/  @P2 FMUL.FTZ R167, R76, R167 ;  /* 0x000000a74ca72220 */ /* 0x001fe20000410000 */
[----:B------:R-:W-:Y:S01]  /*4000*/  @P1 FADD.FTZ R179, R206, -R179 ;  /* 0x800000b3ceb31221 */ /* 0x000fe20000010000 */
[----:B------:R-:W-:Y:S01]  /*4010*/  @P2 SHF.L.U32 R175, R15, 0x10, RZ ;  /* 0x000000100faf2819 */ /* 0x000fe200000006ff */
[----:B------:R-:W-:Y:S01]  /*4020*/  @P1 FFMA.FTZ R183, R213, R171, R168 ;  /* 0x000000abd5b71223 */ /* 0x000fe200000100a8 */
[----:B------:R-:W-:Y:S01]  /*4030*/  @P2 FMUL.FTZ R144, R167, R144 ;  /* 0x00000090a7902220 */ /* 0x000fe20000410000 */
[----:B------:R-:W-:Y:S01]  /*4040*/  @P1 FADD.FTZ R174, R211, -R174 ;  /* 0x800000aed3ae1221 */ /* 0x000fe20000010000 */
[----:B------:R-:W-:Y:S01]  /*4050*/  MOV R145, R141 ;  /* 0x0000008d00917202 */ /* 0x000fe20000000f00 */
[----:B------:R-:W0:Y:S01]  /*4060*/  @P2 LDC R182, c[0x0][0x40c] ;  /* 0x00010300ffb62b82 */ /* 0x000e220000000800 */
[----:B-1----:R-:W-:Y:S01]  /*4070*/  @P2 FMUL.FTZ R164, R77, R166 ;  /* 0x000000a64da42220 */ /* 0x002fe20000410000 */
[----:B------:R-:W-:Y:S01]  /*4080*/  @P2 F2FP.BF16.F32.PACK_AB R170, RZ, R144 ;  /* 0x00000090ffaa223e */ /* 0x000fe200000010ff */
[----:B------:R-:W-:Y:S01]  /*4090*/  @P1 FFMA.FTZ R166, R202, R171, R168 ;  /* 0x000000abcaa61223 */ /* 0x000fe200000100a8 */
[----:B------:R-:W-:Y:S01]  /*40a0*/  @P1 FADD.FTZ R183, R210, -R183 ;  /* 0x800000b7d2b71221 */ /* 0x000fe20000010000 */
[----:B------:R-:W-:Y:S01]  /*40b0*/  @P2 FMUL.FTZ R144, R164, R79 ;  /* 0x0000004fa4902220 */ /* 0x000fe20000410000 */
[----:B------:R-:W-:Y:S01]  /*40c0*/  MOV R79, R139 ;  /* 0x0000008b004f7202 */ /* 0x000fe20000000f00 */
[----:B------:R-:W-:Y:S01]  /*40d0*/  @P1 FADD.FTZ R166, R207, -R166 ;  /* 0x800000a6cfa61221 */ /* 0x000fe20000010000 */
[----:B------:R-:W1:Y:S01]  /*40e0*/  @P2 LDC R230, c[0x0][0x40c] ;  /* 0x00010300ffe62b82 */ /* 0x000e620000000800 */
[----:B--2---:R-:W-:Y:S01]  /*40f0*/  @P2 FMUL.FTZ R165, R78, R165 ;  /* 0x000000a54ea52220 */ /* 0x004fe20000410000 */
[----:B------:R-:W-:Y:S01]  /*4100*/  @P2 F2FP.BF16.F32.PACK_AB R172, RZ, R144 ;  /* 0x00000090ffac223e */ /* 0x000fe200000010ff */
[C---:B------:R-:W-:Y:S01]  /*4110*/  @P1 FFMA.FTZ R79, R181.reuse, R166, R139 ;  /* 0x000000a6b54f1223 */ /* 0x040fe2000001008b */
[----:B------:R-:W-:Y:S01]  /*4120*/  MOV R144, R140 ;  /* 0x0000008c00907202 */ /* 0x000fe20000000f00 */
[----:B------:R-:W-:Y:S01]  /*4130*/  @P1 FFMA.FTZ R144, R181, R179, R140 ;  /* 0x000000b3b5901223 */ /* 0x000fe2000001008c */
[----:B------:R-:W-:Y:S01]  /*4140*/  @P2 PRMT R160, R170, 0x7610, R160 ;  /* 0x00007610aaa02816 */ /* 0x000fe200000000a0 */
[----:B------:R-:W-:Y:S01]  /*4150*/  @P2 FMUL.FTZ R146, R165, R146 ;  /* 0x00000092a5922220 */ /* 0x000fe20000410000 */
[----:B------:R-:W2:Y:S01]  /*4160*/  @P2 LDC R235, c[0x0][0x40c] ;  /* 0x00010300ffeb2b82 */ /* 0x000ea20000000800 */
[----:B------:R-:W-:Y:S01]  /*4170*/  @P2 SHF.L.U32 R170, R50, 0x10, RZ ;  /* 0x0000001032aa2819 */ /* 0x000fe200000006ff */
[----:B---3--:R-:W-:Y:S01]  /*4180*/  @P2 FMUL.FTZ R179, R144, R233 ;  /* 0x000000e990b32220 */ /* 0x008fe20000410000 */
[----:B------:R-:W-:Y:S01]  /*4190*/  @P2 PRMT R160, R160, 0x5410, R172 ;  /* 0x00005410a0a02816 */ /* 0x000fe200000000ac */
[----:B------:R-:W-:Y:S01]  /*41a0*/  @P1 FFMA.FTZ R145, R181, R174, R141 ;  /* 0x000000aeb5911223 */ /* 0x000fe2000001008d */
[----:B------:R-:W-:Y:S01]  /*41b0*/  @P2 F2FP.BF16.F32.PACK_AB R173, RZ, R146 ;  /* 0x00000092ffad223e */ /* 0x000fe200000010ff */
[----:B------:R-:W-:Y:S01]  /*41c0*/  @P2 FMUL.FTZ R170, R179, R170 ;  /* 0x000000aab3aa2220 */ /* 0x000fe20000410000 */
[----:B------:R-:W-:-:S02]  /*41d0*/  IMAD.MOV.U32 R146, RZ, RZ, R142 ;  /* 0x000000ffff927224 */ /* 0x000fc400078e008e */
[----:B0-----:R-:W-:Y:S01]  /*41e0*/  @P2 FMUL.FTZ R166, R79, R182 ;  /* 0x000000b64fa62220 */ /* 0x001fe20000410000 */
[----:B------:R-:W-:Y:S01]  /*41f0*/  @P2 PRMT R161, R173, 0x7610, R161 ;  /* 0x00007610ada12816 */ /* 0x000fe200000000a1 */
[----:B------:R-:W-:Y:S01]  /*4200*/  @P1 FFMA.FTZ R146, R181, R183, R142 ;  /* 0x000000b7b5921223 */ /* 0x000fe2000001008e */
[----:B------:R-:W-:Y:S01]  /*4210*/  @P2 F2FP.BF16.F32.PACK_AB R172, RZ, R170 ;  /* 0x000000aaffac223e */ /* 0x000fe200000010ff */
[----:B------:R-:W-:Y:S01]  /*4220*/  @P2 FMUL.FTZ R175, R166, R175 ;  /* 0x000000afa6af2220 */ /* 0x000fe20000410000 */
[C---:B-----5:R-:W-:Y:S02]  /*4230*/  @P2 PRMT R170, R156.reuse, 0x7632, R170 ;  /* 0x000076329caa2816 */ /* 0x060fe400000000aa */
[----:B------:R-:W-:Y:S01]  /*4240*/  @P2 SHF.L.U32 R183, R156, 0x10, RZ ;  /* 0x000000109cb72819 */ /* 0x000fe200000006ff */
[----:B-1----:R-:W-:Y:S01]  /*4250*/  @P2 FMUL.FTZ R174, R145, R230 ;  /* 0x000000e691ae2220 */ /* 0x002fe20000410000 */
[----:B------:R-:W-:Y:S02]  /*4260*/  @P2 F2FP.BF16.F32.PACK_AB R175, RZ, R175 ;  /* 0x000000afffaf223e */ /* 0x000fe400000010ff */
[----:B------:R-:W-:Y:S01]  /*4270*/  @P2 SHF.L.U32 R170, R170, 0x10, RZ ;  /* 0x00000010aaaa2819 */ /* 0x000fe200000006ff */
[----:B------:R-:W-:Y:S01]  /*4280*/  @P2 FFMA.FTZ R112, R183, R167, R112 ;  /* 0x000000a7b7702223 */ /* 0x000fe20000010070 */
[----:B------:R-:W-:-:S02]  /*4290*/  @P2 PRMT R161, R161, 0x5410, R175 ;  /* 0x00005410a1a12816 */ /* 0x000fc400000000af */
[----:B------:R-:W-:Y:S01]  /*42a0*/  @P2 SHF.L.U32 R173, R16, 0x10, RZ ;  /* 0x0000001010ad2819 */ /* 0x000fe200000006ff */
[----:B--2---:R-:W-:Y:S01]  /*42b0*/  @P2 FMUL.FTZ R175, R146, R235 ;  /* 0x000000eb92af2220 */ /* 0x004fe20000410000 */
[----:B------:R-:W-:Y:S01]  /*42c0*/  @P2 SHF.L.U32 R182, R51, 0x10, RZ ;  /* 0x0000001033b62819 */ /* 0x000fe200000006ff */
[----:B------:R-:W-:Y:S01]  /*42d0*/  @P2 FFMA.FTZ R113, R164, R170, R113 ;  /* 0x000000aaa4712223 */ /* 0x000fe20000010071 */
[----:B------:R-:W-:Y:S01]  /*42e0*/  @P2 PRMT R167, R157, 0x7632, R167 ;  /* 0x000076329da72816 */ /* 0x000fe200000000a7 */
[----:B------:R-:W-:Y:S01]  /*42f0*/  @P2 FMUL.FTZ R173, R174, R173 ;  /* 0x000000adaead2220 */ /* 0x000fe20000410000 */
[----:B------:R-:W-:Y:S01]  /*4300*/  @P2 PRMT R164, R158, 0x7632, R164 ;  /* 0x000076329ea42816 */ /* 0x000fe200000000a4 */
[----:B------:R-:W-:Y:S01]  /*4310*/  @P2 FMUL.FTZ R182, R175, R182 ;  /* 0x000000b6afb62220 */ /* 0x000fe20000410000 */
[----:B------:R-:W-:Y:S02]  /*4320*/  @P2 SHF.L.U32 R183, R157, 0x10, RZ ;  /* 0x000000109db72819 */ /* 0x000fe400000006ff */
[----:B------:R-:W-:-:S02]  /*4330*/  @P2 SHF.L.U32 R167, R167, 0x10, RZ ;  /* 0x00000010a7a72819 */ /* 0x000fc400000006ff */
[----:B------:R-:W-:Y:S01]  /*4340*/  @P2 SHF.L.U32 R233, R158, 0x10, RZ ;  /* 0x000000109ee92819 */ /* 0x000fe200000006ff */
[----:B------:R-:W-:Y:S01]  /*4350*/  @P2 FFMA.FTZ R114, R183, R165, R114 ;  /* 0x000000a5b7722223 */ /* 0x000fe20000010072 */
[----:B------:R-:W-:Y:S01]  /*4360*/  @P2 SHF.L.U32 R164, R164, 0x10, RZ ;  /* 0x00000010a4a42819 */ /* 0x000fe200000006ff */
[----:B------:R-:W-:Y:S01]  /*4370*/  @P2 FFMA.FTZ R115, R166, R167, R115 ;  /* 0x000000a7a6732223 */ /* 0x000fe20000010073 */
[----:B------:R-:W-:Y:S01]  /*4380*/  @P2 SHF.L.U32 R235, R159, 0x10, RZ ;  /* 0x000000109feb2819 */ /* 0x000fe200000006ff */
[----:B------:R-:W-:Y:S01]  /*4390*/  @P2 FFMA.FTZ R116, R233, R179, R116 ;  /* 0x000000b3e9742223 */ /* 0x000fe20000010074 */
[----:B------:R-:W-:Y:S01]  /*43a0*/  @P2 PRMT R162, R172, 0x7610, R162 ;  /* 0x00007610aca22816 */ /* 0x000fe200000000a2 */
[----:B------:R-:W-:Y:S01]  /*43b0*/  @P2 FFMA.FTZ R117, R174, R164, R117 ;  /* 0x000000a4ae752223 */ /* 0x000fe20000010075 */
[----:B------:R-:W-:Y:S01]  /*43c0*/  @P2 F2FP.BF16.F32.PACK_AB R173, RZ, R173 ;  /* 0x000000adffad223e */ /* 0x000fe200000010ff */
[----:B------:R-:W-:Y:S01]  /*43d0*/  @P2 FFMA.FTZ R118, R235, R175, R118 ;  /* 0x000000afeb762223 */ /* 0x000fe20000010076 */
[----:B------:R-:W-:-:S02]  /*43e0*/  @P2 F2FP.BF16.F32.PACK_AB R182, RZ, R182 ;  /* 0x000000b6ffb6223e */ /* 0x000fc400000010ff */
        /* <DEDUP_REMOVED lines=12> */
.L_x_4139:
[----:B------:R-:W1:Y:S01]  /*44b0*/  @P2 LDC R175, c[0x0][0x40c] ;  /* 0x00010300ffaf2b82 */ /* 0x000e620000000800 */
[-CC-:B0-----:R-:W-:Y:S01]  /*44c0*/  @P1 FFMA.FTZ R165, R201, R171.reuse, R168.reuse ;  /* 0x000000abc9a51223 */ /* 0x181fe200000100a8 */
[-CC-:B------:R-:W-:Y:S01]  /*44d0*/  @P1 FFMA.FTZ R183, R209, R171.reuse, R168.reuse ;  /* 0x000000abd1b71223 */ /* 0x180fe200000100a8 */
[----:B------:R-:W-:Y:S01]  /*44e0*/  MOV R164, R136 ;  /* 0x0000008800a47202 */ /* 0x000fe20000000f00 */
[-CC-:B------:R-:W-:Y:S01]  /*44f0*/  @P1 FFMA.FTZ R174, R202, R171.reuse, R168.reuse ;  /* 0x000000abcaae1223 */ /* 0x180fe200000100a8 */
[----:B------:R-:W-:Y:S01]  /*4500*/  @P1 FADD.FTZ R165, R200, -R165 ;  /* 0x800000a5c8a51221 */ /* 0x000fe20000010000 */
[----:B------:R-:W-:Y:S01]  /*4510*/  @P1 FADD.FTZ R183, R206, -R183 ;  /* 0x800000b7ceb71221 */ /* 0x000fe20000010000 */
[----:B------:R-:W-:Y:S01]  /*4520*/  @P1 FFMA.FTZ R170, R198, R171, R168 ;  /* 0x000000abc6aa1223 */ /* 0x000fe200000100a8 */
[----:B------:R-:W0:Y:S01]  /*4530*/  @P2 LDC R230, c[0x0][0x40c] ;  /* 0x00010300ffe62b82 */ /* 0x000e220000000800 */
[----:B------:R-:W-:Y:S01]  /*4540*/  @P1 FFMA.FTZ R164, R181, R165, R136 ;  /* 0x000000a5b5a41223 */ /* 0x000fe20000010088 */
[----:B------:R-:W-:Y:S01]  /*4550*/  @P1 FFMA.FTZ R165, R205, R171, R168 ;  /* 0x000000abcda51223 */ /* 0x000fe200000100a8 */
[----:B------:R-:W-:-:S02]  /*4560*/  IMAD.MOV.U32 R172, RZ, RZ, R140 ;  /* 0x000000ffffac7224 */ /* 0x000fc400078e008c */
[----:B------:R-:W-:Y:S01]  /*4570*/  @P1 FADD.FTZ R174, R207, -R174 ;  /* 0x800000aecfae1221 */ /* 0x000fe20000010000 */
[----:B------:R-:W-:Y:S01]  /*4580*/  @P1 FFMA.FTZ R172, R181, R183, R140 ;  /* 0x000000b7b5ac1223 */ /* 0x000fe2000001008c */
[----:B------:R-:W-:Y:S01]  /*4590*/  @P1 FADD.FTZ R165, R204, -R165 ;  /* 0x800000a5cca51221 */ /* 0x000fe20000010000 */
[----:B------:R-:W-:Y:S01]  /*45a0*/  @P1 FADD.FTZ R170, R203, -R170 ;  /* 0x800000aacbaa1221 */ /* 0x000fe20000010000 */
[----:B------:R-:W2:Y:S01]  /*45b0*/  @P2 LDC R179, c[0x0][0x40c] ;  /* 0x00010300ffb32b82 */ /* 0x000ea20000000800 */
[----:B------:R-:W-:Y:S01]  /*45c0*/  MOV R173, R139 ;  /* 0x0000008b00ad7202 */ /* 0x000fe20000000f00 */
[C---:B------:R-:W-:Y:S01]  /*45d0*/  @P1 FFMA.FTZ R173, R181.reuse, R174, R139 ;  /* 0x000000aeb5ad1223 */ /* 0x040fe2000001008b */
[----:B------:R-:W-:Y:S01]  /*45e0*/  MOV R167, R138 ;  /* 0x0000008a00a77202 */ /* 0x000fe20000000f00 */
[C---:B------:R-:W-:Y:S01]  /*45f0*/  @P1 FFMA.FTZ R167, R181.reuse, R165, R138 ;  /* 0x000000a5b5a71223 */ /* 0x040fe2000001008a */
[----:B------:R-:W-:Y:S01]  /*4600*/  MOV R166, R137 ;  /* 0x0000008900a67202 */ /* 0x000fe20000000f00 */
[----:B------:R-:W-:Y:S01]  /*4610*/  @P1 FFMA.FTZ R166, R181, R170, R137 ;  /* 0x000000aab5a61223 */ /* 0x000fe20000010089 */
[----:B------:R-:W-:Y:S01]  /*4620*/  @P2 SHF.L.U32 R174, R48, 0x10, RZ ;  /* 0x0000001030ae2819 */ /* 0x000fe200000006ff */
[----:B------:R-:W3:Y:S01]  /*4630*/  @P2 LDC R182, c[0x0][0x40c] ;  /* 0x00010300ffb62b82 */ /* 0x000ee20000000800 */
[----:B-1----:R-:W-:Y:S01]  /*4640*/  @P2 FMUL.FTZ R165, R164, R175 ;  /* 0x000000afa4a52220 */ /* 0x002fe20000410000 */
[----:B------:R-:W-:Y:S01]  /*4650*/  @P2 SHF.L.U32 R175, R14, 0x10, RZ ;  /* 0x000000100eaf2819 */ /* 0x000fe200000006ff */
[--C-:B------:R-:W-:Y:S01]  /*4660*/  @P1 FFMA.FTZ R232, R208, R171, R168.reuse ;  /* 0x000000abd0e81223 */ /* 0x100fe200000100a8 */
[----:B------:R-:W-:Y:S01]  /*4670*/  MOV R170, R141 ;  /* 0x0000008d00aa7202 */ /* 0x000fe20000000f00 */
[----:B------:R-:W-:-:S02]  /*4680*/  @P1 FFMA.FTZ R235, R213, R171, R168 ;  /* 0x000000abd5eb1223 */ /* 0x000fc400000100a8 */
[----:B------:R-:W-:Y:S01]  /*4690*/  @P1 FADD.FTZ R232, R211, -R232 ;  /* 0x800000e8d3e81221 */ /* 0x000fe20000010000 */
[----:B------:R-:W1:Y:S01]  /*46a0*/  @P2 LDC R233, c[0x0][0x40c] ;  /* 0x00010300ffe92b82 */ /* 0x000e620000000800 */
[----:B0-----:R-:W-:Y:S01]  /*46b0*/  @P2 FMUL.FTZ R164, R173, R230 ;  /* 0x000000e6ada42220 */ /* 0x001fe20000410000 */
[----:B------:R-:W-:Y:S01]  /*46c0*/  @P2 FMUL.FTZ R173, R174, R165 ;  /* 0x000000a5aead2220 */ /* 0x000fe20000410000 */
[----:B------:R-:W-:Y:S01]  /*46d0*/  @P1 FFMA.FTZ R170, R181, R232, R141 ;  /* 0x000000e8b5aa1223 */ /* 0x000fe2000001008d */
[----:B------:R-:W-:Y:S01]  /*46e0*/  @P1 FADD.FTZ R235, R210, -R235 ;  /* 0x800000ebd2eb1221 */ /* 0x000fe20000010000 */
[----:B------:R-:W-:Y:S02]  /*46f0*/  @P2 SHF.L.U32 R230, R51, 0x10, RZ ;  /* 0x0000001033e62819 */ /* 0x000fe400000006ff */
[----:B------:R-:W-:Y:S01]  /*4700*/  @P2 F2FP.BF16.F32.PACK_AB R173, RZ, R173 ;  /* 0x000000adffad223e */ /* 0x000fe200000010ff */
[----:B------:R-:W0:Y:S01]  /*4710*/  @P2 LDC R183, c[0x0][0x40c] ;  /* 0x00010300ffb72b82 */ /* 0x000e220000000800 */
[----:B--2---:R-:W-:Y:S01]  /*4720*/  @P2 FMUL.FTZ R166, R166, R179 ;  /* 0x000000b3a6a62220 */ /* 0x004fe20000410000 */
[----:B------:R-:W-:-:S02]  /*4730*/  @P2 SHF.L.U32 R179, R15, 0x10, RZ ;  /* 0x000000100fb32819 */ /* 0x000fc400000006ff */
[----:B------:R-:W-:Y:S01]  /*4740*/  @P2 PRMT R160, R173, 0x7610, R160 ;  /* 0x00007610ada02816 */ /* 0x000fe200000000a0 */
[----:B------:R-:W-:Y:S02]  /*4750*/  @P2 FMUL.FTZ R174, R175, R166 ;  /* 0x000000a6afae2220 */ /* 0x000fe40000410000 */
[----:B------:R-:W-:Y:S01]  /*4760*/  @P2 FMUL.FTZ R179, R179, R164 ;  /* 0x000000a4b3b32220 */ /* 0x000fe20000410000 */
[----:B------:R-:W2:Y:S01]  /*4770*/  @P2 LDC R237, c[0x0][0x40c] ;  /* 0x00010300ffed2b82 */ /* 0x000ea20000000800 */
[----:B---3--:R-:W-:Y:S01]  /*4780*/  @P2 FMUL.FTZ R167, R167, R182 ;  /* 0x000000b6a7a72220 */ /* 0x008fe20000410000 */
[----:B------:R-:W-:Y:S02]  /*4790*/  @P2 SHF.L.U32 R182, R49, 0x10, RZ ;  /* 0x0000001031b62819 */ /* 0x000fe400000006ff */
[----:B------:R-:W-:Y:S02]  /*47a0*/  @P2 F2FP.BF16.F32.PACK_AB R174, RZ, R174 ;  /* 0x000000aeffae223e */ /* 0x000fe400000010ff */
[----:B------:R-:W-:Y:S01]  /*47b0*/  @P2 F2FP.BF16.F32.PACK_AB R179, RZ, R179 ;  /* 0x000000b3ffb3223e */ /* 0x000fe200000010ff */
[----:B------:R-:W-:Y:S01]  /*47c0*/  @P2 FMUL.FTZ R175, R182, R167 ;  /* 0x000000a7b6af2220 */ /* 0x000fe20000410000 */
[----:B------:R-:W-:Y:S01]  /*47d0*/  @P2 PRMT R160, R160, 0x5410, R174 ;  /* 0x00005410a0a02816 */ /* 0x000fe200000000ae */
[----:B-1----:R-:W-:Y:S01]  /*47e0*/  @P2 FMUL.FTZ R174, R170, R233 ;  /* 0x000000e9aaae2220 */ /* 0x002fe20000410000 */
[----:B-----5:R-:W-:-:S02]  /*47f0*/  @P2 PRMT R170, R156, 0x7632, R170 ;  /* 0x000076329caa2816 */ /* 0x020fc400000000aa */
[----:B------:R-:W-:Y:S02]  /*4800*/  @P2 F2FP.BF16.F32.PACK_AB R175, RZ, R175 ;  /* 0x000000afffaf223e */ /* 0x000fe400000010ff */
[----:B------:R-:W-:Y:S01]  /*4810*/  MOV R182, R142 ;  /* 0x0000008e00b67202 */ /* 0x000fe20000000f00 */
[----:B------:R-:W-:Y:S01]  /*4820*/  @P1 FFMA.FTZ R182, R181, R235, R142 ;  /* 0x000000ebb5b61223 */ /* 0x000fe2000001008e */
[----:B0-----:R-:W-:Y:S01]  /*4830*/  @P2 FMUL.FTZ R173, R172, R183 ;  /* 0x000000b7acad2220 */ /* 0x001fe20000410000 */
[----:B------:R-:W-:Y:S02]  /*4840*/  @P2 PRMT R161, R175, 0x7610, R161 ;  /* 0x00007610afa12816 */ /* 0x000fe400000000a1 */
        /* <DEDUP_REMOVED lines=31> */
[----:B------:R-:W-:Y:S01]  /*4a40*/  IMAD.MOV.U32 R164, RZ, RZ, R143 ;  /* 0x000000ffffa47224 */ /* 0x000fe200078e008f */
[----:B------:R-:W-:Y:S02]  /*4a50*/  SHF.L.U32 R167, R17, 0x10, RZ ;  /* 0x0000001011a77819 */ /* 0x000fe400000006ff */
        /* <DEDUP_REMOVED lines=10> */
.L_x_4138:
        /* <DEDUP_REMOVED lines=15> */
[----:B------:R-:W-:Y:S01]  /*4bf0*/  @P2 SHF.L.U32 R145, R14, 0x10, RZ ;  /* 0x000000100e912819 */ /* 0x000fe200000006ff */
        /* <DEDUP_REMOVED lines=8> */
[----:B------:R-:W-:Y:S01]  /*4c80*/  @P2 SHF.L.U32 R146, R49, 0x10, RZ ;  /* 0x0000001031922819 */ /* 0x000fe200000006ff */
[----:B------:R-:W-:Y:S01]  /*4c90*/  FADD.FTZ R182, R210, -R175 ;  /* 0x800000afd2b67221 */ /* 0x000fe20000010000 */
[----:B------:R-:W-:Y:S01]  /*4ca0*/  @P2 SHF.L.U32 R173, R15, 0x10, RZ ;  /* 0x000000100fad2819 */ /* 0x000fe200000006ff */
[----:B0-----:R-:W-:Y:S01]  /*4cb0*/  @P2 FMUL.FTZ R147, R76, R147 ;  /* 0x000000934c932220 */ /* 0x001fe20000410000 */
[----:B------:R-:W0:Y:S01]  /*4cc0*/  @P2 LDC R170, c[0x0][0x40c] ;  /* 0x00010300ffaa2b82 */ /* 0x000e220000000800 */
[----:B------:R-:W-:-:S02]  /*4cd0*/  FSEL R78, R78, RZ, P3 ;  /* 0x000000ff4e4e7208 */ /* 0x000fc40001800000 */
[----:B------:R-:W-:Y:S01]  /*4ce0*/  @P2 FMUL.FTZ R79, R144, R147 ;  /* 0x00000093904f2220 */ /* 0x000fe20000410000 */
[----:B------:R-:W-:Y:S02]  /*4cf0*/  @P2 SHF.L.U32 R172, R50, 0x10, RZ ;  /* 0x0000001032ac2819 */ /* 0x000fe400000006ff */
[----:B-----5:R-:W-:Y:S01]  /*4d00*/  @P2 SHF.L.U32 R183, R156, 0x10, RZ ;  /* 0x000000109cb72819 */ /* 0x020fe200000006ff */
[----:B-1----:R-:W-:Y:S01]  /*4d10*/  @P2 FMUL.FTZ R164, R77, R164 ;  /* 0x000000a44da42220 */ /* 0x002fe20000410000 */
[----:B------:R-:W-:Y:S01]  /*4d20*/  @P2 F2FP.BF16.F32.PACK_AB R79, RZ, R79 ;  /* 0x0000004fff4f223e */ /* 0x000fe200000010ff */
[----:B------:R-:W1:Y:S01]  /*4d30*/  @P2 LDC R167, c[0x0][0x40c] ;  /* 0x00010300ffa72b82 */ /* 0x000e620000000800 */
[----:B------:R-:W-:Y:S01]  /*4d40*/  @P2 SHF.L.U32 R233, R157, 0x10, RZ ;  /* 0x000000109de92819 */ /* 0x000fe200000006ff */
[----:B------:R-:W-:Y:S01]  /*4d50*/  @P2 FMUL.FTZ R144, R145, R164 ;  /* 0x000000a491902220 */ /* 0x000fe20000410000 */
[----:B------:R-:W-:Y:S01]  /*4d60*/  @P2 PRMT R160, R79, 0x7610, R160 ;  /* 0x000076104fa02816 */ /* 0x000fe200000000a0 */
[----:B------:R-:W-:Y:S01]  /*4d70*/  FFMA.FTZ R79, R209, R171, R168 ;  /* 0x000000abd14f7223 */ /* 0x000fe200000100a8 */
[----:B------:R-:W-:Y:S01]  /*4d80*/  @P2 FFMA.FTZ R112, R183, R147, R112 ;  /* 0x00000093b7702223 */ /* 0x000fe20000010070 */
[----:B--2---:R-:W-:Y:S01]  /*4d90*/  @P2 FMUL.FTZ R165, R78, R165 ;  /* 0x000000a54ea52220 */ /* 0x004fe20000410000 */
[----:B------:R-:W-:Y:S01]  /*4da0*/  @P2 F2FP.BF16.F32.PACK_AB R144, RZ, R144 ;  /* 0x00000090ff90223e */ /* 0x000fe200000010ff */
[----:B------:R-:W2:Y:S01]  /*4db0*/  @P2 LDC R174, c[0x0][0x40c] ;  /* 0x00010300ffae2b82 */ /* 0x000ea20000000800 */
[----:B------:R-:W-:Y:S01]  /*4dc0*/  @P2 PRMT R147, R157, 0x7632, R147 ;  /* 0x000076329d932816 */ /* 0x000fe20000000093 */
[----:B------:R-:W-:Y:S01]  /*4dd0*/  @P2 FMUL.FTZ R145, R146, R165 ;  /* 0x000000a592912220 */ /* 0x000fe20000410000 */
[----:B------:R-:W-:Y:S01]  /*4de0*/  @P2 PRMT R160, R160, 0x5410, R144 ;  /* 0x00005410a0a02816 */ /* 0x000fe20000000090 */
[----:B------:R-:W-:Y:S01]  /*4df0*/  FADD.FTZ R144, R206, -R79 ;  /* 0x8000004fce907221 */ /* 0x000fe20000010000 */
[C---:B------:R-:W-:Y:S01]  /*4e00*/  FMUL.FTZ R79, R181.reuse, R166 ;  /* 0x000000a6b54f7220 */ /* 0x040fe20000410000 */
[----:B------:R-:W-:Y:S01]  /*4e10*/  FFMA.FTZ R146, R208, R171, R168 ;  /* 0x000000abd0927223 */ /* 0x000fe200000100a8 */
[----:B------:R-:W-:Y:S01]  /*4e20*/  @P2 F2FP.BF16.F32.PACK_AB R145, RZ, R145 ;  /* 0x00000091ff91223e */ /* 0x000fe200000010ff */
[----:B------:R-:W3:Y:S01]  /*4e30*/  @P2 LDC R179, c[0x0][0x40c] ;  /* 0x00010300ffb32b82 */ /* 0x000ee20000000800 */
[----:B------:R-:W-:Y:S01]  /*4e40*/  FMUL.FTZ R144, R181, R144 ;  /* 0x00000090b5907220 */ /* 0x000fe20000410000 */
[----:B------:R-:W-:Y:S01]  /*4e50*/  FSEL R79, R79, RZ, P3 ;  /* 0x000000ff4f4f7208 */ /* 0x000fe20001800000 */
[----:B------:R-:W-:Y:S01]  /*4e60*/  FADD.FTZ R146, R211, -R146 ;  /* 0x80000092d3927221 */ /* 0x000fe20000010000 */
[----:B------:R-:W-:Y:S01]  /*4e70*/  @P2 PRMT R161, R145, 0x7610, R161 ;  /* 0x0000761091a12816 */ /* 0x000fe200000000a1 */
[----:B------:R-:W-:Y:S01]  /*4e80*/  @P2 FFMA.FTZ R114, R233, R165, R114 ;  /* 0x000000a5e9722223 */ /* 0x000fe20000010072 */
[----:B------:R-:W-:Y:S01]  /*4e90*/  FSEL R144, R144, RZ, P3 ;  /* 0x000000ff90907208 */ /* 0x000fe20001800000 */
[----:B0-----:R-:W-:Y:S01]  /*4ea0*/  @P2 FMUL.FTZ R166, R79, R170 ;  /* 0x000000aa4fa62220 */ /* 0x001fe20000410000 */
[----:B------:R-:W-:Y:S01]  /*4eb0*/  FMUL.FTZ R170, R181, R146 ;  /* 0x00000092b5aa7220 */ /* 0x000fe20000410000 */
[----:B------:R-:W-:-:S02]  /*4ec0*/  @P2 SHF.L.U32 R147, R147, 0x10, RZ ;  /* 0x0000001093932819 */ /* 0x000fc400000006ff */
[----:B------:R-:W-:Y:S01]  /*4ed0*/  @P2 FMUL.FTZ R146, R173, R166 ;  /* 0x000000a6ad922220 */ /* 0x000fe20000410000 */
[----:B-1----:R-:W-:Y:S01]  /*4ee0*/  @P2 FMUL.FTZ R167, R144, R167 ;  /* 0x000000a790a72220 */ /* 0x002fe20000410000 */
[----:B------:R-:W-:Y:S01]  /*4ef0*/  FSEL R145, R170, RZ, P3 ;  /* 0x000000ffaa917208 */ /* 0x000fe20001800000 */
[----:B------:R-:W-:Y:S01]  /*4f00*/  FMUL.FTZ R173, R181, R182 ;  /* 0x000000b6b5ad7220 */ /* 0x000fe20000410000 */
[----:B------:R-:W-:Y:S01]  /*4f10*/  @P2 SHF.L.U32 R182, R51, 0x10, RZ ;  /* 0x0000001033b62819 */ /* 0x000fe200000006ff */
[----:B------:R-:W-:Y:S01]  /*4f20*/  @P2 FMUL.FTZ R172, R172, R167 ;  /* 0x000000a7acac2220 */ /* 0x000fe20000410000 */
[----:B------:R-:W-:Y:S01]  /*4f30*/  @P2 F2FP.BF16.F32.PACK_AB R170, RZ, R146 ;  /* 0x00000092ffaa223e */ /* 0x000fe200000010ff */
[----:B--2---:R-:W-:Y:S01]  /*4f40*/  @P2 FMUL.FTZ R174, R145, R174 ;  /* 0x000000ae91ae2220 */ /* 0x004fe20000410000 */
[----:B------:R-:W-:Y:S01]  /*4f50*/  FSEL R146, R173, RZ, P3 ;  /* 0x000000ffad927208 */ /* 0x000fe20001800000 */
[----:B------:R-:W-:Y:S01]  /*4f60*/  @P2 FFMA.FTZ R115, R166, R147, R115 ;  /* 0x00000093a6732223 */ /* 0x000fe20000010073 */
[----:B------:R-:W-:-:S02]  /*4f70*/  @P2 PRMT R161, R161, 0x5410, R170 ;  /* 0x00005410a1a12816 */ /* 0x000fc400000000aa */
[----:B------:R-:W-:Y:S01]  /*4f80*/  @P2 PRMT R170, R156, 0x7632, R170 ;  /* 0x000076329caa2816 */ /* 0x000fe200000000aa */
[----:B---3--:R-:W-:Y:S01]  /*4f90*/  @P2 FMUL.FTZ R175, R146, R179 ;  /* 0x000000b392af2220 */ /* 0x008fe20000410000 */
[----:B------:R-:W-:Y:S02]  /*4fa0*/  @P2 F2FP.BF16.F32.PACK_AB R172, RZ, R172 ;  /* 0x000000acffac223e */ /* 0x000fe400000010ff */
[----:B------:R-:W-:Y:S01]  /*4fb0*/  @P2 SHF.L.U32 R170, R170, 0x10, RZ ;  /* 0x00000010aaaa2819 */ /* 0x000fe200000006ff */
[----:B------:R-:W-:Y:S01]  /*4fc0*/  @P2 FMUL.FTZ R179, R182, R175 ;  /* 0x000000afb6b32220 */ /* 0x000fe20000410000 */
[----:B------:R-:W-:Y:S02]  /*4fd0*/  @P2 SHF.L.U32 R173, R16, 0x10, RZ ;  /* 0x0000001010ad2819 */ /* 0x000fe400000006ff */
[----:B------:R-:W-:Y:S01]  /*4fe0*/  @P2 PRMT R162, R172, 0x7610, R162 ;  /* 0x00007610aca22816 */ /* 0x000fe200000000a2 */
[----:B------:R-:W-:Y:S01]  /*4ff0*/  FFMA.FTZ R172, R212, R171, R168 ;  /* 0x000000abd4ac7223 */ /* 0x000fe200000100a8 */
[----:B------:R-:W-:Y:S01]  /*5000*/  @P2 FFMA.FTZ R113, R164, R170, R113 ;  /* 0x000000aaa4712223 */ /* 0x000fe20000010071 */
[----:B------:R-:W-:Y:S01]  /*5010*/  @P2 FMUL.FTZ R173, R173, R174 ;  /* 0x000000aeadad2220 */ /* 0x000fe20000410000 */
[C---:B------:R-:W-:Y:S01]  /*5020*/  @P2 PRMT R164, R158.reuse, 0x7632, R164 ;  /* 0x000076329ea42816 */ /* 0x040fe200000000a4 */
[----:B------:R-:W-:Y:S01]  /*5030*/  FADD.FTZ R172, R215, -R172 ;  /* 0x800000acd7ac7221 */ /* 0x000fe20000010000 */
[----:B------:R-:W-:-:S02]  /*5040*/  @P2 SHF.L.U32 R183, R158, 0x10, RZ ;  /* 0x000000109eb72819 */ /* 0x000fc400000006ff */
[----:B------:R-:W-:Y:S01]  /*5050*/  @P2 SHF.L.U32 R164, R164, 0x10, RZ ;  /* 0x00000010a4a42819 */ /* 0x000fe200000006ff */
[----:B------:R-:W-:Y:S01]  /*5060*/  FMUL.FTZ R165, R181, R172 ;  /* 0x000000acb5a57220 */ /* 0x000fe20000410000 */
[----:B------:R-:W-:Y:S01]  /*5070*/  @P2 SHF.L.U32 R233, R159, 0x10, RZ ;  /* 0x000000109fe92819 */ /* 0x000fe200000006ff */
[----:B------:R-:W-:Y:S01]  /*5080*/  @P2 FFMA.FTZ R116, R183, R167, R116 ;  /* 0x000000a7b7742223 */ /* 0x000fe20000010074 */
[----:B------:R-:W-:Y:S01]  /*5090*/  @P2 F2FP.BF16.F32.PACK_AB R173, RZ, R173 ;  /* 0x000000adffad223e */ /* 0x000fe200000010ff */
[----:B------:R-:W-:Y:S01]  /*50a0*/  @P2 FFMA.FTZ R117, R174, R164, R117 ;  /* 0x000000a4ae752223 */ /* 0x000fe20000010075 */
[----:B------:R-:W-:Y:S01]  /*50b0*/  @P2 F2FP.BF16.F32.PACK_AB R179, RZ, R179 ;  /* 0x000000b3ffb3223e */ /* 0x000fe200000010ff */
[----:B------:R-:W-:Y:S01]  /*50c0*/  @P2 FFMA.FTZ R118, R233, R175, R118 ;  /* 0x000000afe9762223 */ /* 0x000fe20000010076 */
[----:B------:R-:W-:Y:S02]  /*50d0*/  FSEL R147, R165, RZ, P3 ;  /* 0x000000ffa5937208 */ /* 0x000fe40001800000 */
[----:B------:R-:W-:-:S02]  /*50e0*/  @P2 PRMT R162, R162, 0x5410, R173 ;  /* 0x00005410a2a22816 */ /* 0x000fc400000000ad */
[----:B------:R-:W-:Y:S01]  /*50f0*/  @P2 PRMT R163, R179, 0x7610, R163 ;  /* 0x00007610b3a32816 */ /* 0x000fe200000000a3 */
[----:B------:R-:W-:Y:S06]  /*5100*/  @!P2 BRA `(.L_x_4140) ;  /* 0x00000008000ca947 */ /* 0x000fec0003800000 */
[----:B------:R-:W-:Y:S02]  /*5110*/  IMAD.U32 R167, R17, 0x10000, RZ ;  /* 0x0001000011a77824 */ /* 0x000fe400078e00ff */
        /* <DEDUP_REMOVED lines=8> */
.L_x_4141:
        /* <DEDUP_REMOVED lines=14> */
.L_x_4143:
[----:B------:R-:W-:Y:S05]  /*5280*/  BSYNC.RECONVERGENT B2 ;  /* 0x0000000000027941 */ /* 0x000fea0003800200 */
.L_x_4142:
        /* <DEDUP_REMOVED lines=15> */
.L_x_4145:
[----:B------:R-:W-:Y:S05]  /*5380*/  BSYNC.RECONVERGENT B2 ;  /* 0x0000000000027941 */ /* 0x000fea0003800200 */
.L_x_4144:
        /* <DEDUP_REMOVED lines=14> */
.L_x_4147:
[----:B------:R-:W-:Y:S05]  /*5470*/  BSYNC.RECONVERGENT B2 ;  /* 0x0000000000027941 */ /* 0x000fea0003800200 */
.L_x_4146:
        /* <DEDUP_REMOVED lines=15> */
.L_x_4149:
[----:B------:R-:W-:Y:S05]  /*5570*/  BSYNC.RECONVERGENT B2 ;  /* 0x0000000000027941 */ /* 0x000fea0003800200 */
.L_x_4148:
        /* <DEDUP_REMOVED lines=14> */
.L_x_4151:
[----:B------:R-:W-:Y:S05]  /*5660*/  BSYNC.RECONVERGENT B2 ;  /* 0x0000000000027941 */ /* 0x000fea0003800200 */
.L_x_4150:
        /* <DEDUP_REMOVED lines=15> */
.L_x_4153:
[----:B------:R-:W-:Y:S05]  /*5760*/  BSYNC.RECONVERGENT B2 ;  /* 0x0000000000027941 */ /* 0x000fea0003800200 */
.L_x_4152:
        /* <DEDUP_REMOVED lines=14> */
.L_x_4155:
[----:B------:R-:W-:Y:S05]  /*5850*/  BSYNC.RECONVERGENT B2 ;  /* 0x0000000000027941 */ /* 0x000fea0003800200 */
.L_x_4154:
        /* <DEDUP_REMOVED lines=14> */
.L_x_4140:
[----:B------:R-:W-:Y:S05]  /*5940*/  BSYNC.RECONVERGENT B1 ;  /* 0x0000000000017941 */ /* 0x000fea0003800200 */
.L_x_4137:
[----:B0-----:R-:W0:Y:S08]  /*5950*/  @P0 LDC.64 R166, c[0x0][0x478] ;  /* 0x00011e00ffa60b82 */ /* 0x001e300000000a00 */
        /* <DEDUP_REMOVED lines=8> */
.L_x_4134:
[----:B------:R-:W-:Y:S05]  /*59e0*/  BSYNC.RECONVERGENT B0 ;  /* 0x0000000000007941 */ /* 0x000fea0003800200 */
.L_x_4133:
        /* <DEDUP_REMOVED lines=8> */
.L_x_4159:
[----:B------:R-:W-:Y:S05]  /*5a70*/  BSYNC.RECONVERGENT B1 ;  /* 0x0000000000017941 */ /* 0x000fea0003800200 */
.L_x_4158:
        /* <DEDUP_REMOVED lines=8> */
[----:B0-2---:R-:W0:Y:S01]  /*5b00*/  @P2 LDC R167, c[0x0][0x40c] ;  /* 0x00010300ffa72b82 */ /* 0x005e220000000800 */
[-CC-:B------:R-:W-:Y:S01]  /*5b10*/  @P1 FFMA.FTZ R79, R217, R171.reuse, R168.reuse ;  /* 0x000000abd94f1223 */ /* 0x180fe200000100a8 */
[-CC-:B------:R-:W-:Y:S01]  /*5b20*/  @P1 FFMA.FTZ R144, R214, R171.reuse, R168.reuse ;  /* 0x000000abd6901223 */ /* 0x180fe200000100a8 */
[----:B------:R-:W-:Y:S01]  /*5b30*/  @P1 FFMA.FTZ R145, R221, R171, R168 ;  /* 0x000000abdd911223 */ /* 0x000fe200000100a8 */
[----:B------:R-:W-:Y:S01]  /*5b40*/  MOV R76, R32 ;  /* 0x00000020004c7202 */ /* 0x000fe20000000f00 */
[----:B------:R-:W-:Y:S01]  /*5b50*/  @P1 FADD.FTZ R79, R216, -R79 ;  /* 0x8000004fd84f1221 */ /* 0x000fe20000010000 */
[----:B------:R-:W-:Y:S01]  /*5b60*/  @P1 FADD.FTZ R144, R219, -R144 ;  /* 0x80000090db901221 */ /* 0x000fe20000010000 */
[----:B------:R-:W-:Y:S01]  /*5b70*/  @P1 FADD.FTZ R145, R220, -R145 ;  /* 0x80000091dc911221 */ /* 0x000fe20000010000 */
[----:B------:R-:W1:Y:S01]  /*5b80*/  @P2 LDC R164, c[0x0][0x40c] ;  /* 0x00010300ffa42b82 */ /* 0x000e620000000800 */
[----:B------:R-:W-:Y:S01]  /*5b90*/  MOV R77, R33 ;  /* 0x00000021004d7202 */ /* 0x000fe20000000f00 */
[C---:B------:R-:W-:Y:S01]  /*5ba0*/  @P1 FFMA.FTZ R76, R181.reuse, R79, R32 ;  /* 0x0000004fb54c1223 */ /* 0x040fe20000010020 */
[----:B------:R-:W-:Y:S01]  /*5bb0*/  @P1 FFMA.FTZ R77, R181, R144, R33 ;  /* 0x00000090b54d1223 */ /* 0x000fe20000010021 */
[----:B------:R-:W-:Y:S01]  /*5bc0*/  MOV R78, R34 ;  /* 0x00000022004e7202 */ /* 0x000fe20000000f00 */
[-CC-:B------:R-:W-:Y:S01]  /*5bd0*/  @P1 FFMA.FTZ R166, R218, R171.reuse, R168.reuse ;  /* 0x000000abdaa61223 */ /* 0x180fe200000100a8 */
[-CC-:B------:R-:W-:Y:S01]  /*5be0*/  @P1 FFMA.FTZ R179, R225, R171.reuse, R168.reuse ;  /* 0x000000abe1b31223 */ /* 0x180fe200000100a8 */
[-CC-:B------:R-:W-:Y:S01]  /*5bf0*/  @P1 FFMA.FTZ R170, R224, R171.reuse, R168.reuse ;  /* 0x000000abe0aa1223 */ /* 0x180fe200000100a8 */
[----:B------:R-:W2:Y:S01]  /*5c00*/  @P2 LDC R165, c[0x0][0x40c] ;  /* 0x00010300ffa52b82 */ /* 0x000ea20000000800 */
[----:B------:R-:W-:Y:S01]  /*5c10*/  @P1 FFMA.FTZ R173, R229, R171, R168 ;  /* 0x000000abe5ad1223 */ /* 0x000fe200000100a8 */
[----:B------:R-:W-:Y:S01]  /*5c20*/  @P1 FFMA.FTZ R78, R181, R145, R34 ;  /* 0x00000091b54e1223 */ /* 0x000fe20000010022 */
[----:B------:R-:W-:Y:S01]  /*5c30*/  @P2 SHF.L.U32 R144, R56, 0x10, RZ ;  /* 0x0000001038902819 */ /* 0x000fe200000006ff */
[----:B------:R-:W-:Y:S01]  /*5c40*/  @P1 FFMA.FTZ R168, R228, R171, R168 ;  /* 0x000000abe4a81223 */ /* 0x000fe200000100a8 */
[----:B------:R-:W-:Y:S01]  /*5c50*/  @P2 SHF.L.U32 R79, R6, 0x10, RZ ;  /* 0x00000010064f2819 */ /* 0x000fe200000006ff */
[----:B------:R-:W-:Y:S01]  /*5c60*/  @P1 FADD.FTZ R166, R223, -R166 ;  /* 0x800000a6dfa61221 */ /* 0x000fe20000010000 */
[----:B------:R-:W-:Y:S01]  /*5c70*/  @P2 SHF.L.U32 R146, R57, 0x10, RZ ;  /* 0x0000001039922819 */ /* 0x000fe200000006ff */
[----:B------:R-:W3:Y:S01]  /*5c80*/  @P2 LDC R172, c[0x0][0x40c] ;  /* 0x00010300ffac2b82 */ /* 0x000ee20000000800 */
[----:B0-----:R-:W-:Y:S01]  /*5c90*/  @P2 FMUL.FTZ R167, R76, R167 ;  /* 0x000000a74ca72220 */ /* 0x001fe20000410000 */
[----:B------:R-:W-:Y:S01]  /*5ca0*/  @P1 FADD.FTZ R168, R231, -R168 ;  /* 0x800000a8e7a81221 */ /* 0x000fe20000010000 */
[----:B------:R-:W-:Y:S01]  /*5cb0*/  MOV R147, R31 ;  /* 0x0000001f00937202 */ /* 0x000fe20000000f00 */
[----:B------:R-:W-:Y:S01]  /*5cc0*/  @P1 FADD.FTZ R179, R222, -R179 ;  /* 0x800000b3deb31221 */ /* 0x000fe20000010000 */
[----:B------:R-:W-:Y:S01]  /*5cd0*/  @P2 FMUL.FTZ R144, R167, R144 ;  /* 0x00000090a7902220 */ /* 0x000fe20000410000 */
[----:B------:R-:W-:Y:S01]  /*5ce0*/  @P1 FFMA.FTZ R147, R181, R168, R31 ;  /* 0x000000a8b5931223 */ /* 0x000fe2000001001f */
[----:B------:R-:W-:Y:S01]  /*5cf0*/  @P1 FADD.FTZ R173, R226, -R173 ;  /* 0x800000ade2ad1221 */ /* 0x000fe20000010000 */
[----:B------:R-:W0:Y:S01]  /*5d00*/  @P2 LDC R183, c[0x0][0x40c] ;  /* 0x00010300ffb72b82 */ /* 0x000e220000000800 */
[----:B-1----:R-:W-:Y:S01]  /*5d10*/  @P2 FMUL.FTZ R164, R77, R164 ;  /* 0x000000a44da42220 */ /* 0x002fe20000410000 */
[----:B------:R-:W-:Y:S01]  /*5d20*/  @P2 F2FP.BF16.F32.PACK_AB R168, RZ, R144 ;  /* 0x00000090ffa8223e */ /* 0x000fe200000010ff */
[----:B------:R-:W-:Y:S01]  /*5d30*/  @P1 FADD.FTZ R170, R227, -R170 ;  /* 0x800000aae3aa1221 */ /* 0x000fe20000010000 */
[----:B------:R-:W-:Y:S01]  /*5d40*/  MOV R144, R28 ;  /* 0x0000001c00907202 */ /* 0x000fe20000000f00 */
[----:B------:R-:W-:Y:S01]  /*5d50*/  @P2 FMUL.FTZ R145, R164, R79 ;  /* 0x0000004fa4912220 */ /* 0x000fe20000410000 */
[----:B------:R-:W-:Y:S01]  /*5d60*/  MOV R79, R35 ;  /* 0x00000023004f7202 */ /* 0x000fe20000000f00 */
[C---:B------:R-:W-:Y:S01]  /*5d70*/  @P1 FFMA.FTZ R79, R181.reuse, R166, R35 ;  /* 0x000000a6b54f1223 */ /* 0x040fe20000010023 */
[----:B--2---:R-:W-:Y:S01]  /*5d80*/  @P2 FMUL.FTZ R165, R78, R165 ;  /* 0x000000a54ea52220 */ /* 0x004fe20000410000 */
[----:B------:R-:W1:Y:S01]  /*5d90*/  @P2 LDC R180, c[0x0][0x40c] ;  /* 0x00010300ffb42b82 */ /* 0x000e620000000800 */
[----:B------:R-:W-:Y:S01]  /*5da0*/  @P1 FFMA.FTZ R144, R181, R179, R28 ;  /* 0x000000b3b5901223 */ /* 0x000fe2000001001c */
[----:B------:R-:W-:Y:S01]  /*5db0*/  @P2 PRMT R160, R168, 0x7610, R160 ;  /* 0x00007610a8a02816 */ /* 0x000fe200000000a0 */
[----:B------:R-:W-:Y:S01]  /*5dc0*/  @P2 FMUL.FTZ R146, R165, R146 ;  /* 0x00000092a5922220 */ /* 0x000fe20000410000 */
[----:B------:R-:W-:Y:S01]  /*5dd0*/  @P2 SHF.L.U32 R168, R58, 0x10, RZ ;  /* 0x000000103aa82819 */ /* 0x000fe200000006ff */
[----:B------:R-:W-:Y:S01]  /*5de0*/  @P2 IMAD.U32 R174, R59, 0x10000, RZ ;  /* 0x000100003bae2824 */ /* 0x000fe200078e00ff */
[----:B------:R-:W-:Y:S01]  /*5df0*/  @P2 SHF.L.U32 R175, R7, 0x10, RZ ;  /* 0x0000001007af2819 */ /* 0x000fe200000006ff */
[----:B---3--:R-:W-:Y:S01]  /*5e00*/  @P2 FMUL.FTZ R166, R79, R172 ;  /* 0x000000ac4fa62220 */ /* 0x008fe20000410000 */
[----:B------:R-:W2:Y:S01]  /*5e10*/  @P2 LDC R233, c[0x0][0x40c] ;  /* 0x00010300ffe92b82 */ /* 0x000ea20000000800 */
[----:B------:R-:W-:-:S02]  /*5e20*/  @P2 F2FP.BF16.F32.PACK_AB R172, RZ, R146 ;  /* 0x00000092ffac223e */ /* 0x000fc400000010ff */
[----:B------:R-:W-:Y:S01]  /*5e30*/  MOV R146, R30 ;  /* 0x0000001e00927202 */ /* 0x000fe20000000f00 */
[C---:B------:R-:W-:Y:S01]  /*5e40*/  @P1 FFMA.FTZ R146, R181.reuse, R173, R30 ;  /* 0x000000adb5921223 */ /* 0x040fe2000001001e */
[----:B------:R-:W-:Y:S01]  /*5e50*/  @P2 F2FP.BF16.F32.PACK_AB R171, RZ, R145 ;  /* 0x00000091ffab223e */ /* 0x000fe200000010ff */
[----:B------:R-:W-:Y:S01]  /*5e60*/  @P2 FMUL.FTZ R175, R166, R175 ;  /* 0x000000afa6af2220 */ /* 0x000fe20000410000 */
[----:B0-----:R-:W-:Y:S01]  /*5e70*/  @P2 FMUL.FTZ R173, R144, R183 ;  /* 0x000000b790ad2220 */ /* 0x001fe20000410000 */
[----:B------:R-:W-:Y:S01]  /*5e80*/  MOV R145, R29 ;  /* 0x0000001d00917202 */ /* 0x000fe20000000f00 */
[----:B------:R-:W-:Y:S01]  /*5e90*/  @P1 FFMA.FTZ R145, R181, R170, R29 ;  /* 0x000000aab5911223 */ /* 0x000fe2000001001d */
[----:B------:R-:W-:Y:S01]  /*5ea0*/  @P2 PRMT R161, R172, 0x7610, R161 ;  /* 0x00007610aca12816 */ /* 0x000fe200000000a1 */
[----:B------:R-:W-:Y:S01]  /*5eb0*/  @P2 FMUL.FTZ R168, R173, R168 ;  /* 0x000000a8ada82220 */ /* 0x000fe20000410000 */
[----:B------:R-:W-:Y:S02]  /*5ec0*/  @P2 F2FP.BF16.F32.PACK_AB R175, RZ, R175 ;  /* 0x000000afffaf223e */ /* 0x000fe400000010ff */
[----:B------:R-:W-:-:S02]  /*5ed0*/  @P2 PRMT R160, R160, 0x5410, R171 ;  /* 0x00005410a0a02816 */ /* 0x000fc400000000ab */
[----:B------:R-:W-:Y:S01]  /*5ee0*/  @P2 F2FP.BF16.F32.PACK_AB R170, RZ, R168 ;  /* 0x000000a8ffaa223e */ /* 0x000fe200000010ff */
[----:B-1----:R-:W-:Y:S01]  /*5ef0*/  @P2 FMUL.FTZ R172, R145, R180 ;  /* 0x000000b491ac2220 */ /* 0x002fe20000410000 */
[C---:B-----5:R-:W-:Y:S02]  /*5f00*/  @P2 PRMT R168, R156.reuse, 0x7632, R168 ;  /* 0x000076329ca82816 */ /* 0x060fe400000000a8 */
[----:B------:R-:W-:Y:S02]  /*5f10*/  @P2 SHF.L.U32 R179, R156, 0x10, RZ ;  /* 0x000000109cb32819 */ /* 0x000fe400000006ff */
[----:B------:R-:W-:Y:S02]  /*5f20*/  @P2 SHF.L.U32 R168, R168, 0x10, RZ ;  /* 0x00000010a8a82819 */ /* 0x000fe400000006ff */
[----:B------:R-:W-:Y:S01]  /*5f30*/  @P2 PRMT R161, R161, 0x5410, R175 ;  /* 0x00005410a1a12816 */ /* 0x000fe200000000af */
[----:B--2---:R-:W-:Y:S01]  /*5f40*/  @P2 FMUL.FTZ R175, R146, R233 ;  /* 0x000000e992af2220 */ /* 0x004fe20000410000 */
[----:B------:R-:W-:Y:S01]  /*5f50*/  @P2 SHF.L.U32 R171, R8, 0x10, RZ ;  /* 0x0000001008ab2819 */ /* 0x000fe200000006ff */
[----:B------:R-:W-:Y:S01]  /*5f60*/  @P2 FFMA.FTZ R120, R179, R167, R120 ;  /* 0x000000a7b3782223 */ /* 0x000fe20000010078 */
[----:B------:R-:W-:Y:S01]  /*5f70*/  @P2 FFMA.FTZ R121, R164, R168, R121 ;  /* 0x000000a8a4792223 */ /* 0x000fe20000010079 */
[----:B------:R-:W-:Y:S01]  /*5f80*/  @P2 FMUL.FTZ R174, R175, R174 ;  /* 0x000000aeafae2220 */ /* 0x000fe20000410000 */
[----:B------:R-:W-:Y:S01]  /*5f90*/  @P2 PRMT R167, R157, 0x7632, R167 ;  /* 0x000076329da72816 */ /* 0x000fe200000000a7 */
[----:B------:R-:W-:Y:S01]  /*5fa0*/  @P2 FMUL.FTZ R171, R172, R171 ;  /* 0x000000abacab2220 */ /* 0x000fe20000410000 */
[----:B------:R-:W-:-:S02]  /*5fb0*/  @P2 PRMT R164, R158, 0x7632, R164 ;  /* 0x000076329ea42816 */ /* 0x000fc400000000a4 */
        /* <DEDUP_REMOVED lines=25> */
.L_x_4162:
[----:B------:R-:W1:Y:S01]  /*6150*/  @P2 LDC R175, c[0x0][0x40c] ;  /* 0x00010300ffaf2b82 */ /* 0x000e620000000800 */
[-CC-:B0-2---:R-:W-:Y:S01]  /*6160*/  @P1 FFMA.FTZ R165, R217, R171.reuse, R168.reuse ;  /* 0x000000abd9a51223 */ /* 0x185fe200000100a8 */
        /* <DEDUP_REMOVED lines=9> */
[----:B------:R-:W-:Y:S01]  /*6200*/  MOV R172, R28 ;  /* 0x0000001c00ac7202 */ /* 0x000fe20000000f00 */
[----:B------:R-:W-:Y:S01]  /*6210*/  @P1 FADD.FTZ R170, R219, -R170 ;  /* 0x800000aadbaa1221 */ /* 0x000fe20000010000 */
[----:B------:R-:W-:Y:S01]  /*6220*/  @P1 FADD.FTZ R174, R223, -R174 ;  /* 0x800000aedfae1221 */ /* 0x000fe20000010000 */
[C---:B------:R-:W-:Y:S01]  /*6230*/  @P1 FFMA.FTZ R172, R181.reuse, R183, R28 ;  /* 0x000000b7b5ac1223 */ /* 0x040fe2000001001c */
        /* <DEDUP_REMOVED lines=11> */
[----:B------:R-:W-:-:S02]  /*62f0*/  @P2 IMAD.U32 R175, R6, 0x10000, RZ ;  /* 0x0001000006af2824 */ /* 0x000fc400078e00ff */
[--C-:B------:R-:W-:Y:S01]  /*6300*/  @P1 FFMA.FTZ R230, R224, R171, R168.reuse ;  /* 0x000000abe0e61223 */ /* 0x100fe200000100a8 */
[----:B------:R-:W-:Y:S01]  /*6310*/  MOV R170, R29 ;  /* 0x0000001d00aa7202 */ /* 0x000fe20000000f00 */
[----:B------:R-:W-:Y:S02]  /*6320*/  @P1 FFMA.FTZ R235, R229, R171, R168 ;  /* 0x000000abe5eb1223 */ /* 0x000fe400000100a8 */
[----:B------:R-:W-:Y:S01]  /*6330*/  @P1 FADD.FTZ R230, R227, -R230 ;  /* 0x800000e6e3e61221 */ /* 0x000fe20000010000 */
[----:B------:R-:W1:Y:S01]  /*6340*/  @P2 LDC R233, c[0x0][0x40c] ;  /* 0x00010300ffe92b82 */ /* 0x000e620000000800 */
[----:B0-----:R-:W-:Y:S01]  /*6350*/  @P2 FMUL.FTZ R164, R166, R179 ;  /* 0x000000b3a6a42220 */ /* 0x001fe20000410000 */
[----:B------:R-:W-:Y:S01]  /*6360*/  @P2 SHF.L.U32 R179, R7, 0x10, RZ ;  /* 0x0000001007b32819 */ /* 0x000fe200000006ff */
[----:B------:R-:W-:Y:S01]  /*6370*/  @P1 FFMA.FTZ R170, R181, R230, R29 ;  /* 0x000000e6b5aa1223 */ /* 0x000fe2000001001d */
[----:B------:R-:W-:-:S04]  /*6380*/  @P1 FADD.FTZ R235, R226, -R235 ;  /* 0x800000ebe2eb1221 */ /* 0x000fc80000010000 */
[----:B------:R-:W0:Y:S01]  /*6390*/  @P2 LDC R183, c[0x0][0x40c] ;  /* 0x00010300ffb72b82 */ /* 0x000e220000000800 */
[----:B--2---:R-:W-:Y:S01]  /*63a0*/  @P2 FMUL.FTZ R166, R173, R182 ;  /* 0x000000b6ada62220 */ /* 0x004fe20000410000 */
[----:B------:R-:W-:Y:S01]  /*63b0*/  @P2 FMUL.FTZ R173, R174, R165 ;  /* 0x000000a5aead2220 */ /* 0x000fe20000410000 */
[----:B------:R-:W-:Y:S01]  /*63c0*/  @P2 FMUL.FTZ R174, R175, R164 ;  /* 0x000000a4afae2220 */ /* 0x000fe20000410000 */
[----:B------:R-:W-:Y:S01]  /*63d0*/  @P2 SHF.L.U32 R182, R59, 0x10, RZ ;  /* 0x000000103bb62819 */ /* 0x000fe200000006ff */
[----:B------:R-:W-:Y:S02]  /*63e0*/  @P2 FMUL.FTZ R179, R179, R166 ;  /* 0x000000a6b3b32220 */ /* 0x000fe40000410000 */
[----:B------:R-:W-:Y:S01]  /*63f0*/  @P2 F2FP.BF16.F32.PACK_AB R173, RZ, R173 ;  /* 0x000000adffad223e */ /* 0x000fe200000010ff */
[----:B------:R-:W2:Y:S01]  /*6400*/  @P2 LDC R237, c[0x0][0x40c] ;  /* 0x00010300ffed2b82 */ /* 0x000ea20000000800 */
[----:B---3--:R-:W-:Y:S01]  /*6410*/  @P2 FMUL.FTZ R167, R167, R180 ;  /* 0x000000b4a7a72220 */ /* 0x008fe20000410000 */
[----:B------:R-:W-:-:S02]  /*6420*/  @P2 SHF.L.U32 R180, R57, 0x10, RZ ;  /* 0x0000001039b42819 */ /* 0x000fc400000006ff */
[----:B------:R-:W-:Y:S02]  /*6430*/  @P2 F2FP.BF16.F32.PACK_AB R174, RZ, R174 ;  /* 0x000000aeffae223e */ /* 0x000fe400000010ff */
[----:B------:R-:W-:Y:S01]  /*6440*/  @P2 PRMT R160, R173, 0x7610, R160 ;  /* 0x00007610ada02816 */ /* 0x000fe200000000a0 */
[----:B------:R-:W-:Y:S01]  /*6450*/  @P2 FMUL.FTZ R175, R180, R167 ;  /* 0x000000a7b4af2220 */ /* 0x000fe20000410000 */
[----:B------:R-:W-:Y:S01]  /*6460*/  MOV R180, R30 ;  /* 0x0000001e00b47202 */ /* 0x000fe20000000f00 */
[----:B------:R-:W-:Y:S01]  /*6470*/  @P1 FFMA.FTZ R180, R181, R235, R30 ;  /* 0x000000ebb5b41223 */ /* 0x000fe2000001001e */
[----:B------:R-:W-:Y:S01]  /*6480*/  @P2 PRMT R160, R160, 0x5410, R174 ;  /* 0x00005410a0a02816 */ /* 0x000fe200000000ae */
[----:B-1----:R-:W-:Y:S01]  /*6490*/  @P2 FMUL.FTZ R174, R170, R233 ;  /* 0x000000e9aaae2220 */ /* 0x002fe20000410000 */
[----:B------:R-:W-:Y:S02]  /*64a0*/  @P2 F2FP.BF16.F32.PACK_AB R175, RZ, R175 ;  /* 0x000000afffaf223e */ /* 0x000fe400000010ff */
[----:B-----5:R-:W-:Y:S01]  /*64b0*/  @P2 PRMT R170, R156, 0x7632, R170 ;  /* 0x000076329caa2816 */ /* 0x020fe200000000aa */
[----:B0-----:R-:W-:Y:S01]  /*64c0*/  @P2 FMUL.FTZ R173, R172, R183 ;  /* 0x000000b7acad2220 */ /* 0x001fe20000410000 */
[----:B------:R-:W-:-:S02]  /*64d0*/  @P2 F2FP.BF16.F32.PACK_AB R179, RZ, R179 ;  /* 0x000000b3ffb3223e */ /* 0x000fc400000010ff */
        /* <DEDUP_REMOVED lines=44> */
.L_x_4161:
[----:B------:R-:W-:-:S04]  /*67a0*/  UISETP.NE.U32.AND UP0, UPT, UR20, URZ, UPT ;  /* 0x000000ff1400728c */ /* 0x000fc8000bf05070 */
[----:B------:R-:W-:-:S06]  /*67b0*/  UISETP.NE.AND.EX UP0, UPT, UR21, URZ, UPT, UP0 ;  /* 0x000000ff1500728c */ /* 0x000fcc000bf05300 */
[----:B------:R-:W-:-:S13]  /*67c0*/  PLOP3.LUT P0, PT, PT, PT, UP0, 0x80, 0x8 ;  /* 0x000000000008781c */ /* 0x000fda0003f0f008 */
[----:B------:R-:W-:Y:S05]  /*67d0*/  @!P0 BRA `(.L_x_4164) ;  /* 0x00000004009c8947 */ /* 0x000fea0003800000 */
[----:B0-2---:R-:W0:Y:S01]  /*67e0*/  @P2 LDC R147, c[0x0][0x40c] ;  /* 0x00010300ff932b82 */ /* 0x005e220000000800 */
[-CC-:B------:R-:W-:Y:S01]  /*67f0*/  FFMA.FTZ R77, R217, R171.reuse, R168.reuse ;  /* 0x000000abd94d7223 */ /* 0x180fe200000100a8 */
[----:B------:R-:W-:Y:S01]  /*6800*/  ISETP.GT.AND P1, PT, R180, RZ, PT ;  /* 0x000000ffb400720c */ /* 0x000fe20003f24270 */
[----:B------:R-:W-:Y:S02]  /*6810*/  @P2 IMAD.U32 R78, R56, 0x10000, RZ ;  /* 0x00010000384e2824 */ /* 0x000fe400078e00ff */
[-CC-:B------:R-:W-:Y:S01]  /*6820*/  FFMA.FTZ R144, R214, R171.reuse, R168.reuse ;  /* 0x000000abd6907223 */ /* 0x180fe200000100a8 */
[----:B------:R-:W-:Y:S01]  /*6830*/  FADD.FTZ R76, R216, -R77 ;  /* 0x8000004dd84c7221 */ /* 0x000fe20000010000 */
[-CC-:B------:R-:W-:Y:S01]  /*6840*/  FFMA.FTZ R145, R221, R171.reuse, R168.reuse ;  /* 0x000000abdd917223 */ /* 0x180fe200000100a8 */
[-C--:B------:R-:W-:Y:S01]  /*6850*/  FFMA.FTZ R170, R218, R171.reuse, R168 ;  /* 0x000000abdaaa7223 */ /* 0x080fe200000100a8 */
[----:B------:R-:W1:Y:S01]  /*6860*/  @P2 LDC R164, c[0x0][0x40c] ;  /* 0x00010300ffa42b82 */ /* 0x000e620000000800 */
[----:B------:R-:W-:Y:S01]  /*6870*/  FMUL.FTZ R76, R181, R76 ;  /* 0x0000004cb54c7220 */ /* 0x000fe20000410000 */
[----:B------:R-:W-:Y:S01]  /*6880*/  FADD.FTZ R144, R219, -R144 ;  /* 0x80000090db907221 */ /* 0x000fe20000010000 */
[-CC-:B------:R-:W-:Y:S01]  /*6890*/  FFMA.FTZ R175, R229, R171.reuse, R168.reuse ;  /* 0x000000abe5af7223 */ /* 0x180fe200000100a8 */
[-CC-:B------:R-:W-:Y:S01]  /*68a0*/  FFMA.FTZ R173, R225, R171.reuse, R168.reuse ;  /* 0x000000abe1ad7223 */ /* 0x180fe200000100a8 */
[-CC-:B------:R-:W-:Y:S01]  /*68b0*/  FFMA.FTZ R172, R224, R171.reuse, R168.reuse ;  /* 0x000000abe0ac7223 */ /* 0x180fe200000100a8 */
[----:B------:R-:W-:Y:S01]  /*68c0*/  FSEL R76, R76, RZ, P1 ;  /* 0x000000ff4c4c7208 */ /* 0x000fe20000800000 */
[----:B------:R-:W-:Y:S01]  /*68d0*/  FFMA.FTZ R180, R228, R171, R168 ;  /* 0x000000abe4b47223 */ /* 0x000fe200000100a8 */
[----:B------:R-:W2:Y:S01]  /*68e0*/  @P2 LDC R165, c[0x0][0x40c] ;  /* 0x00010300ffa52b82 */ /* 0x000ea20000000800 */
[----:B------:R-:W-:Y:S01]  /*68f0*/  @P2 SHF.L.U32 R171, R6, 0x10, RZ ;  /* 0x0000001006ab2819 */ /* 0x000fe200000006ff */
[----:B------:R-:W-:Y:S01]  /*6900*/  FADD.FTZ R170, R223, -R170 ;  /* 0x800000aadfaa7221 */ /* 0x000fe20000010000 */
[----:B------:R-:W-:Y:S01]  /*6910*/  FADD.FTZ R168, R222, -R173 ;  /* 0x800000addea87221 */ /* 0x000fe20000010000 */
[----:B------:R-:W-:Y:S01]  /*6920*/  @P2 SHF.L.U32 R146, R57, 0x10, RZ ;  /* 0x0000001039922819 */ /* 0x000fe200000006ff */
[----:B------:R-:W-:Y:S01]  /*6930*/  FADD.FTZ R172, R227, -R172 ;  /* 0x800000ace3ac7221 */ /* 0x000fe20000010000 */
[----:B------:R-:W-:Y:S01]  /*6940*/  FADD.FTZ R180, R231, -R180 ;  /* 0x800000b4e7b47221 */ /* 0x000fe20000010000 */
[C---:B------:R-:W-:Y:S01]  /*6950*/  FMUL.FTZ R168, R181.reuse, R168 ;  /* 0x000000a8b5a87220 */ /* 0x040fe20000410000 */
[----:B0-----:R-:W-:Y:S01]  /*6960*/  @P2 FMUL.FTZ R147, R76, R147 ;  /* 0x000000934c932220 */ /* 0x001fe20000410000 */
[----:B------:R-:W0:Y:S01]  /*6970*/  @P2 LDC R174, c[0x0][0x40c] ;  /* 0x00010300ffae2b82 */ /* 0x000e220000000800 */
[----:B------:R-:W-:Y:S01]  /*6980*/  FMUL.FTZ R172, R181, R172 ;  /* 0x000000acb5ac7220 */ /* 0x000fe20000410000 */
[----:B-----5:R-:W-:Y:S01]  /*6990*/  @P2 SHF.L.U32 R183, R157, 0x10, RZ ;  /* 0x000000109db72819 */ /* 0x020fe200000006ff */
[----:B------:R-:W-:Y:S01]  /*69a0*/  @P2 FMUL.FTZ R77, R78, R147 ;  /* 0x000000934e4d2220 */ /* 0x000fe20000410000 */
[----:B------:R-:W-:Y:S01]  /*69b0*/  FADD.FTZ R78, R220, -R145 ;  /* 0x80000091dc4e7221 */ /* 0x000fe20000010000 */
[----:B------:R-:W-:-:S03]  /*69c0*/  FMUL.FTZ R145, R181, R170 ;  /* 0x000000aab5917220 */ /* 0x000fc60000410000 */
[----:B------:R-:W-:Y:S01]  /*69d0*/  @P2 F2FP.BF16.F32.PACK_AB R79, RZ, R77 ;  /* 0x0000004dff4f223e */ /* 0x000fe200000010ff */
[C---:B------:R-:W-:Y:S01]  /*69e0*/  FMUL.FTZ R77, R181.reuse, R144 ;  /* 0x00000090b54d7220 */ /* 0x040fe20000410000 */
[----:B------:R-:W3:Y:S01]  /*69f0*/  @P2 LDC R179, c[0x0][0x40c] ;  /* 0x00010300ffb32b82 */ /* 0x000ee20000000800 */
[----:B------:R-:W-:Y:S01]  /*6a00*/  FMUL.FTZ R78, R181, R78 ;  /* 0x0000004eb54e7220 */ /* 0x000fe20000410000 */
[----:B------:R-:W-:Y:S01]  /*6a10*/  FADD.FTZ R144, R226, -R175 ;  /* 0x800000afe2907221 */ /* 0x000fe20000010000 */
[----:B------:R-:W-:Y:S02]  /*6a20*/  @P2 PRMT R160, R79, 0x7610, R160 ;  /* 0x000076104fa02816 */ /* 0x000fe400000000a0 */
[----:B------:R-:W-:Y:S01]  /*6a30*/  FSEL R77, R77, RZ, P1 ;  /* 0x000000ff4d4d7208 */ /* 0x000fe20000800000 */
[----:B------:R-:W-:Y:S01]  /*6a40*/  FMUL.FTZ R173, R181, R144 ;  /* 0x00000090b5ad7220 */ /* 0x000fe20000410000 */
[----:B------:R-:W-:Y:S01]  /*6a50*/  FSEL R78, R78, RZ, P1 ;  /* 0x000000ff4e4e7208 */ /* 0x000fe20000800000 */
[----:B------:R-:W4:Y:S01]  /*6a60*/  @P2 LDC R166, c[0x0][0x40c] ;  /* 0x00010300ffa62b82 */ /* 0x000f220000000800 */
[----:B------:R-:W-:Y:S01]  /*6a70*/  FSEL R79, R145, RZ, P1 ;  /* 0x000000ff914f7208 */ /* 0x000fe20000800000 */
[----:B-1----:R-:W-:Y:S01]  /*6a80*/  @P2 FMUL.FTZ R164, R77, R164 ;  /* 0x000000a44da42220 */ /* 0x002fe20000410000 */
[----:B------:R-:W-:Y:S01]  /*6a90*/  @P2 SHF.L.U32 R175, R7, 0x10, RZ ;  /* 0x0000001007af2819 */ /* 0x000fe200000006ff */
[----:B--2---:R-:W-:Y:S01]  /*6aa0*/  @P2 FMUL.FTZ R165, R78, R165 ;  /* 0x000000a54ea52220 */ /* 0x004fe20000410000 */
[----:B------:R-:W-:Y:S01]  /*6ab0*/  FMUL.FTZ R181, R181, R180 ;  /* 0x000000b4b5b57220 */ /* 0x000fe20000410000 */
[----:B------:R-:W-:Y:S01]  /*6ac0*/  @P2 FMUL.FTZ R144, R171, R164 ;  /* 0x000000a4ab902220 */ /* 0x000fe20000410000 */
[----:B------:R-:W-:Y:S01]  /*6ad0*/  @P2 SHF.L.U32 R180, R59, 0x10, RZ ;  /* 0x000000103bb42819 */ /* 0x000fe200000006ff */
[----:B------:R-:W1:Y:S01]  /*6ae0*/  @P2 LDC R167, c[0x0][0x40c] ;  /* 0x00010300ffa72b82 */ /* 0x000e620000000800 */
[-C--:B------:R-:W-:Y:S01]  /*6af0*/  @P2 FMUL.FTZ R146, R146, R165.reuse ;  /* 0x000000a592922220 */ /* 0x080fe20000410000 */
[----:B------:R-:W-:Y:S01]  /*6b00*/  @P2 FFMA.FTZ R122, R183, R165, R122 ;  /* 0x000000a5b77a2223 */ /* 0x000fe2000001007a */
[----:B------:R-:W-:-:S02]  /*6b10*/  @P2 F2FP.BF16.F32.PACK_AB R145, RZ, R144 ;  /* 0x00000090ff91223e */ /* 0x000fc400000010ff */
[----:B------:R-:W-:Y:S01]  /*6b20*/  FSEL R144, R168, RZ, P1 ;  /* 0x000000ffa8907208 */ /* 0x000fe20000800000 */
[----:B0-----:R-:W-:Y:S01]  /*6b30*/  @P2 FMUL.FTZ R168, R79, R174 ;  /* 0x000000ae4fa82220 */ /* 0x001fe20000410000 */
[----:B------:R-:W-:Y:S02]  /*6b40*/  @P2 F2FP.BF16.F32.PACK_AB R146, RZ, R146 ;  /* 0x00000092ff92223e */ /* 0x000fe400000010ff */
[----:B------:R-:W-:Y:S01]  /*6b50*/  @P2 SHF.L.U32 R174, R58, 0x10, RZ ;  /* 0x000000103aae2819 */ /* 0x000fe200000006ff */
[----:B---3--:R-:W-:Y:S01]  /*6b60*/  @P2 FMUL.FTZ R171, R144, R179 ;  /* 0x000000b390ab2220 */ /* 0x008fe20000410000 */
[----:B------:R-:W-:Y:S01]  /*6b70*/  @P2 PRMT R160, R160, 0x5410, R145 ;  /* 0x00005410a0a02816 */ /* 0x000fe20000000091 */
[----:B------:R-:W-:Y:S01]  /*6b80*/  @P2 FMUL.FTZ R170, R175, R168 ;  /* 0x000000a8afaa2220 */ /* 0x000fe20000410000 */
[----:B------:R-:W-:Y:S01]  /*6b90*/  FSEL R145, R172, RZ, P1 ;  /* 0x000000ffac917208 */ /* 0x000fe20000800000 */
[----:B------:R-:W-:Y:S01]  /*6ba0*/  @P2 FMUL.FTZ R172, R174, R171 ;  /* 0x000000abaeac2220 */ /* 0x000fe20000410000 */
[----:B------:R-:W-:-:S02]  /*6bb0*/  @P2 PRMT R161, R146, 0x7610, R161 ;  /* 0x0000761092a12816 */ /* 0x000fc400000000a1 */
[----:B------:R-:W-:Y:S01]  /*6bc0*/  FSEL R146, R173, RZ, P1 ;  /* 0x000000ffad927208 */ /* 0x000fe20000800000 */
[----:B----4-:R-:W-:Y:S01]  /*6bd0*/  @P2 FMUL.FTZ R174, R145, R166 ;  /* 0x000000a691ae2220 */ /* 0x010fe20000410000 */
[----:B------:R-:W-:Y:S02]  /*6be0*/  @P2 SHF.L.U32 R175, R8, 0x10, RZ ;  /* 0x0000001008af2819 */ /* 0x000fe400000006ff */
[----:B------:R-:W-:Y:S02]  /*6bf0*/  @P2 SHF.L.U32 R179, R156, 0x10, RZ ;  /* 0x000000109cb32819 */ /* 0x000fe400000006ff */
[----:B------:R-:W-:Y:S01]  /*6c00*/  @P2 F2FP.BF16.F32.PACK_AB R170, RZ, R170 ;  /* 0x000000aaffaa223e */ /* 0x000fe200000010ff */
[----:B-1----:R-:W-:Y:S01]  /*6c10*/  @P2 FMUL.FTZ R173, R146, R167 ;  /* 0x000000a792ad2220 */ /* 0x002fe20000410000 */
[----:B------:R-:W-:Y:S01]  /*6c20*/  @P2 FMUL.FTZ R167, R175, R174 ;  /* 0x000000aeafa72220 */ /* 0x000fe20000410000 */
[----:B------:R-:W-:Y:S01]  /*6c30*/  @P2 FFMA.FTZ R120, R179, R147, R120 ;  /* 0x00000093b3782223 */ /* 0x000fe20000010078 */
[----:B------:R-:W-:Y:S01]  /*6c40*/  @P2 PRMT R161, R161, 0x5410, R170 ;  /* 0x00005410a1a12816 */ /* 0x000fe200000000aa */
[----:B------:R-:W-:Y:S01]  /*6c50*/  @P2 FMUL.FTZ R175, R180, R173 ;  /* 0x000000adb4af2220 */ /* 0x000fe20000410000 */
[----:B------:R-:W-:-:S02]  /*6c60*/  @P2 PRMT R147, R158, 0x7632, R147 ;  /* 0x000076329e932816 */ /* 0x000fc40000000093 */
[----:B------:R-:W-:Y:S02]  /*6c70*/  @P2 F2FP.BF16.F32.PACK_AB R170, RZ, R167 ;  /* 0x000000a7ffaa223e */ /* 0x000fe400000010ff */
[----:B------:R-:W-:Y:S02]  /*6c80*/  @P2 PRMT R166, R156, 0x7632, R166 ;  /* 0x000076329ca62816 */ /* 0x000fe400000000a6 */
[----:B------:R-:W-:Y:S02]  /*6c90*/  @P2 PRMT R167, R157, 0x7632, R167 ;  /* 0x000076329da72816 */ /* 0x000fe400000000a7 */
[----:B------:R-:W-:Y:S02]  /*6ca0*/  @P2 F2FP.BF16.F32.PACK_AB R172, RZ, R172 ;  /* 0x000000acffac223e */ /* 0x000fe400000010ff */
        /* <DEDUP_REMOVED lines=12> */
[----:B------:R-:W-:-:S02]  /*6d70*/  FSEL R181, R181, RZ, P1 ;  /* 0x000000ffb5b57208 */ /* 0x000fc40000800000 */
[----:B------:R-:W-:Y:S02]  /*6d80*/  @P2 PRMT R162, R162, 0x5410, R170 ;  /* 0x00005410a2a22816 */ /* 0x000fe400000000aa */
[----:B------:R-:W-:Y:S02]  /*6d90*/  MOV R147, R181 ;  /* 0x000000b500937202 */ /* 0x000fe40000000f00 */
        /* <DEDUP_REMOVED lines=11> */
.L_x_4164:
[----:B0-2---:R-:W0:Y:S01]  /*6e50*/  @P2 LDC R167, c[0x0][0x40c] ;  /* 0x00010300ffa72b82 */ /* 0x005e220000000800 */
[----:B------:R-:W-:Y:S01]  /*6e60*/  FFMA.FTZ R164, R228, R171, R168 ;  /* 0x000000abe4a47223 */ /* 0x000fe200000100a8 */
[----:B------:R-:W-:Y:S01]  /*6e70*/  ISETP.GT.AND P1, PT, R180, RZ, PT ;  /* 0x000000ffb400720c */ /* 0x000fe20003f24270 */
[----:B------:R-:W-:Y:S01]  /*6e80*/  @P2 IMAD.U32 R173, R9, 0x10000, RZ ;  /* 0x0001000009ad2824 */ /* 0x000fe200078e00ff */
[----:B-----5:R-:W-:Y:S01]  /*6e90*/  @P2 PRMT R165, R159, 0x7632, R165 ;  /* 0x000076329fa52816 */ /* 0x020fe200000000a5 */
[----:B------:R-:W-:Y:S01]  /*6ea0*/  FADD.FTZ R164, R231, -R164 ;  /* 0x800000a4e7a47221 */ /* 0x000fe20000010000 */
[----:B------:R-:W-:Y:S02]  /*6eb0*/  BSSY.RECONVERGENT B2, `(.L_x_4165) ;  /* 0x0000013000027945 */ /* 0x000fe40003800200 */
[----:B------:R-:W-:Y:S01]  /*6ec0*/  @P2 SHF.L.U32 R165, R165, 0x10, RZ ;  /* 0x00000010a5a52819 */ /* 0x000fe200000006ff */
        /* <DEDUP_REMOVED lines=17> */
.L_x_4166:
[----:B------:R-:W-:Y:S05]  /*6fe0*/  BSYNC.RECONVERGENT B2 ;  /* 0x0000000000027941 */ /* 0x000fea0003800200 */
.L_x_4165:
[----:B------:R-:W-:Y:S04]  /*6ff0*/  BSSY.RECONVERGENT B2, `(.L_x_4167) ;  /* 0x000000f000027945 */ /* 0x000fe80003800200 */
[----:B------:R-:W-:Y:S05]  /*7000*/  @!P2 BRA `(.L_x_4168) ;  /* 0x000000000034a947 */ /* 0x000fea0003800000 */
[----:B------:R-:W-:Y:S01]  /*7010*/  FFMA.FTZ R170, R214, R171, R168 ;  /* 0x000000abd6aa7223 */ /* 0x000fe200000100a8 */
[----:B------:R-:W-:Y:S02]  /*7020*/  ISETP.GT.AND P1, PT, R180, RZ, PT ;  /* 0x000000ffb400720c */ /* 0x000fe40003f24270 */
[----:B------:R-:W-:Y:S01]  /*7030*/  SHF.L.U32 R173, R6, 0x10, RZ ;  /* 0x0000001006ad7819 */ /* 0x000fe200000006ff */
[----:B------:R-:W-:Y:S01]  /*7040*/  FADD.FTZ R170, R219, -R170 ;  /* 0x800000aadbaa7221 */ /* 0x000fe20000010000 */
[----:B------:R-:W-:-:S03]  /*7050*/  PRMT R172, R156, 0x7632, R172 ;  /* 0x000076329cac7816 */ /* 0x000fc600000000ac */
        /* <DEDUP_REMOVED lines=8> */
.L_x_4168:
[----:B------:R-:W-:Y:S05]  /*70e0*/  BSYNC.RECONVERGENT B2 ;  /* 0x0000000000027941 */ /* 0x000fea0003800200 */
.L_x_4167:
        /* <DEDUP_REMOVED lines=14> */
.L_x_4170:
[----:B------:R-:W-:Y:S05]  /*71d0*/  BSYNC.RECONVERGENT B2 ;  /* 0x0000000000027941 */ /* 0x000fea0003800200 */
.L_x_4169:
        /* <DEDUP_REMOVED lines=15> */
.L_x_4172:
[----:B------:R-:W-:Y:S05]  /*72d0*/  BSYNC.RECONVERGENT B2 ;  /* 0x0000000000027941 */ /* 0x000fea0003800200 */
.L_x_4171:
        /* <DEDUP_REMOVED lines=14> */
.L_x_4174:
[----:B------:R-:W-:Y:S05]  /*73c0*/  BSYNC.RECONVERGENT B2 ;  /* 0x0000000000027941 */ /* 0x000fea0003800200 */
.L_x_4173:
        /* <DEDUP_REMOVED lines=15> */
.L_x_4176:
[----:B------:R-:W-:Y:S05]  /*74c0*/  BSYNC.RECONVERGENT B2 ;  /* 0x0000000000027941 */ /* 0x000fea0003800200 */
.L_x_4175:
[----:B------:R-:W-:Y:S04]  /*74d0*/  BSSY.RECONVERGENT B2, `(.L_x_4177) ;  /* 0x000000e000027945 */ /* 0x000fe80003800200 */
[----:B------:R-:W-:Y:S05]  /*74e0*/  @!P2 BRA `(.L_x_4178) ;  /* 0x000000000030a947 */ /* 0x000fea0003800000 */
[----:B------:R-:W-:Y:S01]  /*74f0*/  FFMA.FTZ R171, R229, R171, R168 ;  /* 0x000000abe5ab7223 */ /* 0x000fe200000100a8 */
[----:B------:R-:W-:-:S03]  /*7500*/  ISETP.GT.AND P1, PT, R180, RZ, PT ;  /* 0x000000ffb400720c */ /* 0x000fc60003f24270 */
[----:B------:R-:W-:Y:S01]  /*7510*/  FADD.FTZ R168, R226, -R171 ;  /* 0x800000abe2a87221 */ /* 0x000fe20000010000 */
[----:B------:R-:W-:-:S03]  /*7520*/  SHF.L.U32 R171, R159, 0x10, RZ ;  /* 0x000000109fab7819 */ /* 0x000fc600000006ff */
        /* <DEDUP_REMOVED lines=8> */
.L_x_4178:
[----:B------:R-:W-:Y:S05]  /*75b0*/  BSYNC.RECONVERGENT B2 ;  /* 0x0000000000027941 */ /* 0x000fea0003800200 */
.L_x_4177:
[----:B------:R-:W-:Y:S01]  /*75c0*/  @P2 F2FP.BF16.F32.PACK_AB R164, RZ, R164 ;  /* 0x000000a4ffa4223e */ /* 0x000fe200000010ff */
[----:B------:R-:W-:-:S03]  /*75d0*/  @P2 FFMA.FTZ R127, R166, R165, R127 ;  /* 0x000000a5a67f2223 */ /* 0x000fc6000001007f */
[----:B------:R-:W-:-:S07]  /*75e0*/  @P2 PRMT R163, R163, 0x5410, R164 ;  /* 0x00005410a3a32816 */ /* 0x000fce00000000a4 */
.L_x_4163:
[----:B------:R-:W-:Y:S05]  /*75f0*/  BSYNC.RECONVERGENT B1 ;  /* 0x0000000000017941 */ /* 0x000fea0003800200 */
.L_x_4160:
[----:B------:R-:W0:Y:S08]  /*7600*/  @P0 LDC.64 R166, c[0x0][0x478] ;  /* 0x00011e00ffa60b82 */ /* 0x000e300000000a00 */
[----:B------:R-:W1:Y:S01]  /*7610*/  @P2 LDC.64 R164, c[0x0][0x468] ;  /* 0x00011a00ffa42b82 */ /* 0x000e620000000a00 */
[----:B0-----:R-:W-:-:S05]  /*7620*/  @P0 IMAD.WIDE.U32 R166, R178, 0x20, R166 ;  /* 0x00000020b2a60825 */ /* 0x001fca00078e00a6 */
[----:B------:R3:W-:Y:S01]  /*7630*/  @P0 STG.E.128 desc[UR6][R166.64], R76 ;  /* 0x0000004ca6000986 */ /* 0x0007e2000c101d06 */
[----:B-1----:R-:W-:-:S03]  /*7640*/  @P2 IMAD.WIDE.U32 R164, R169, 0x10, R164 ;  /* 0x00000010a9a42825 */ /* 0x002fc600078e00a4 */
[----:B------:R3:W-:Y:S04]  /*7650*/  @P0 STG.E.128 desc[UR6][R166.64+0x10], R144 ;  /* 0x00001090a6000986 */ /* 0x0007e8000c101d06 */
[----:B------:R3:W-:Y:S02]  /*7660*/  @P2 STG.E.128 desc[UR6][R164.64], R160 ;  /* 0x000000a0a4002986 */ /* 0x0007e4000c101d06 */
.L_x_4157:
[----:B------:R-:W-:Y:S05]  /*7670*/  BSYNC.RECONVERGENT B0 ;  /* 0x0000000000007941 */ /* 0x000fea0003800200 */
.L_x_4156:
[----:B0-23--:R-:W0:Y:S02]  /*7680*/  LDC.64 R164, c[0x0][0x380] ;  /* 0x0000e000ffa47b82 */ /* 0x00de240000000a00 */
[----:B0-----:R-:W-:-:S04]  /*7690*/  LEA R26, R164, R26, 0x2 ;  /* 0x0000001aa41a7211 */ /* 0x001fc800078e10ff */
[----:B------:R-:W-:-:S13]  /*76a0*/  ISETP.GE.AND P0, PT, R26, R165, PT ;  /* 0x000000a51a00720c */ /* 0x000fda0003f06270 */
[----:B------:R-:W-:Y:S05]  /*76b0*/  @!P0 BRA `(.L_x_4179) ;  /* 0xffffff9000908947 */ /* 0x000fea000383ffff */
.L_x_4101:
[----:B-----5:R-:W0:Y:S01]  /*76c0*/  S2R R38, SR_TID.X ;  /* 0x0000000000267919 */ /* 0x020e220000002100 */
[----:B------:R-:W-:Y:S01]  /*76d0*/  MOV R2, 0x400 ;  /* 0x0000040000027802 */ /* 0x000fe20000000f00 */
[----:B------:R-:W-:Y:S05]  /*76e0*/  WARPSYNC.ALL ;  /* 0x0000000000007948 */ /* 0x000fea0003800000 */
[----:B------:R-:W1:Y:S01]  /*76f0*/  S2R R3, SR_CgaCtaId ;  /* 0x0000000000037919 */ /* 0x000e620000008800 */
[----:B------:R-:W2:Y:S01]  /*7700*/  S2UR UR4, SR_CTAID.X ;  /* 0x00000000000479c3 */ /* 0x000ea20000002500 */
[----:B------:R-:W3:Y:S01]  /*7710*/  LDCU.128 UR16, c[0x0][0x440] ;  /* 0x00008800ff1077ac */ /* 0x000ee20008000c00 */
[----:B------:R-:W-:Y:S01]  /*7720*/  BSSY.RECONVERGENT B0, `(.L_x_4180) ;  /* 0x00000ce000007945 */ /* 0x000fe20003800200 */
[----:B0-----:R-:W-:-:S02]  /*7730*/  SHF.R.U32.HI R0, RZ, 0x5, R38 ;  /* 0x00000005ff007819 */ /* 0x001fc40000011626 */
[C---:B------:R-:W-:Y:S02]  /*7740*/  LOP3.LUT R5, R38.reuse, 0x1f, RZ, 0xc0, !PT ;  /* 0x0000001f26057812 */ /* 0x040fe400078ec0ff */
[----:B------:R-:W-:-:S03]  /*7750*/  LOP3.LUT R4, R38, 0x7f, RZ, 0x3c, !PT ;  /* 0x0000007f26047812 */ /* 0x000fc600078e3cff */
[----:B------:R-:W-:Y:S01]  /*7760*/  IMAD R0, R0, 0x60, R5 ;  /* 0x0000006000007824 */ /* 0x000fe200078e0205 */
[----:B-1----:R-:W-:Y:S01]  /*7770*/  LEA R3, R3, R2, 0x18 ;  /* 0x0000000203037211 */ /* 0x002fe200078ec0ff */
[----:B--2---:R-:W-:Y:S01]  /*7780*/  IMAD R5, R177, UR4, RZ ;  /* 0x00000004b1057c24 */ /* 0x004fe2000f8e02ff */
[----:B------:R-:W0:Y:S01]  /*7790*/  LDCU.64 UR4, c[0x0][0x460] ;  /* 0x00008c00ff0477ac */ /* 0x000e220008000a00 */
[----:B------:R-:W-:Y:S01]  /*77a0*/  IMAD.IADD R4, R4, 0x1, R177 ;  /* 0x0000000104047824 */ /* 0x000fe200078e02b1 */
[-C--:B------:R-:W-:Y:S02]  /*77b0*/  LEA R0, R0, R3.reuse, 0x5 ;  /* 0x0000000300007211 */ /* 0x080fe400078e28ff */
[----:B------:R-:W-:Y:S02]  /*77c0*/  LEA R3, R38, R3, 0x2 ;  /* 0x0000000326037211 */ /* 0x000fe400078e10ff */
[----:B------:R-:W-:Y:S01]  /*77d0*/  IADD3 R38, P6, PT, R5, R38, RZ ;  /* 0x0000002605267210 */ /* 0x000fe20007fde0ff */
[----:B------:R-:W-:Y:S01]  /*77e0*/  STS.128 [R0], R80 ;  /* 0x0000005000007388 */ /* 0x000fe20000000c00 */
[----:B------:R-:W-:-:S02]  /*77f0*/  ISETP.GE.U32.AND P5, PT, R4, 0x80, PT ;  /* 0x000000800400780c */ /* 0x000fc40003fa6070 */
[C---:B------:R-:W-:Y:S01]  /*7800*/  ISETP.GE.U32.AND P4, PT, R4.reuse, 0x100, PT ;  /* 0x000001000400780c */ /* 0x040fe20003f86070 */
[----:B------:R-:W-:Y:S01]  /*7810*/  STS.128 [R0+0x10], R84 ;  /* 0x0000105400007388 */ /* 0x000fe20000000c00 */
        /* <DEDUP_REMOVED lines=10> */
[----:B------:R-:W-:Y:S01]  /*78c0*/  STS.128 [R0+0x810], R152 ;  /* 0x0008109800007388 */ /* 0x000fe20000000c00 */
[----:B------:R-:W-:Y:S02]  /*78d0*/  BAR.SYNC.DEFER_BLOCKING 0x0 ;  /* 0x0000000000007b1d */ /* 0x000fe40000010000 */
[----:B---3--:R-:W-:-:S04]  /*78e0*/  IADD3 R36, P6, PT, R38, UR18, RZ ;  /* 0x0000001226247c10 */ /* 0x008fc8000ffde0ff */
        /* <DEDUP_REMOVED lines=51> */
[----:B------:R0:W-:Y:S01]  /*7c20*/  STS.128 [R0+0x410], R72 ;  /* 0x0004104800007388 */ /* 0x0001e20000000c00 */
        /* <DEDUP_REMOVED lines=65> */
[----:B------:R-:W2:Y:S04]  /*8040*/  LDS R0, [R3] ;  /* 0x0000000003007984 */ /* 0x000ea80000000800 */
        /* <DEDUP_REMOVED lines=14> */
[----:B---3--:R-:W-:-:S03]  /*8130*/  FADD.FTZ R5, RZ, R5 ;  /* 0x00000005ff057221 */ /* 0x008fc60000010000 */
        /* <DEDUP_REMOVED lines=12> */
[----:B------:R-:W-:-:S03]  /*8200*/  FADD.FTZ R10, R10, R37 ;  /* 0x000000250a0a7221 */ /* 0x000fc60000010000 */
        /* <DEDUP_REMOVED lines=31> */
.L_x_4181:
[----:B------:R-:W-:Y:S05]  /*8400*/  BSYNC.RECONVERGENT B0 ;  /* 0x0000000000007941 */ /* 0x000fea0003800200 */
.L_x_4180:
[----:B------:R-:W-:Y:S01]  /*8410*/  BSSY.RECONVERGENT B0, `(.L_x_4182) ;  /* 0x0000012000007945 */ /* 0x000fe20003800200 */
[----:B------:R-:W-:-:S03]  /*8420*/  FADD.FTZ R23, R23, R14 ;  /* 0x0000000e17177221 */ /* 0x000fc60000010000 */
[----:B------:R-:W-:Y:S05]  /*8430*/  @!P4 BRA `(.L_x_4183) ;  /* 0x00000000003cc947 */ /* 0x000fea0003800000 */
[----:B-1----:R-:W-:Y:S01]  /*8440*/  MOV R2, R36 ;  /* 0x0000002400027202 */ /* 0x002fe20000000f00 */
        /* <DEDUP_REMOVED lines=14> */
.L_x_4183:
[----:B------:R-:W-:Y:S05]  /*8530*/  BSYNC.RECONVERGENT B0 ;  /* 0x0000000000007941 */ /* 0x000fea0003800200 */
.L_x_4182:
        /* <DEDUP_REMOVED lines=18> */
.L_x_4185:
[----:B------:R-:W-:Y:S05]  /*8660*/  BSYNC.RECONVERGENT B0 ;  /* 0x0000000000007941 */ /* 0x000fea0003800200 */
.L_x_4184:
        /* <DEDUP_REMOVED lines=18> */
.L_x_4187:
[----:B------:R-:W-:Y:S05]  /*8790*/  BSYNC.RECONVERGENT B0 ;  /* 0x0000000000007941 */ /* 0x000fea0003800200 */
.L_x_4186:
        /* <DEDUP_REMOVED lines=18> */
.L_x_4189:
[----:B------:R-:W-:Y:S05]  /*88c0*/  BSYNC.RECONVERGENT B0 ;  /* 0x0000000000007941 */ /* 0x000fea0003800200 */
.L_x_4188:
        /* <DEDUP_REMOVED lines=11> */
.L_x_4109:
[----:B------:R-:W-:Y:S01]  /*8980*/  HFMA2 R174, -RZ, RZ, 0, 5.9604644775390625e-08 ;  /* 0x00000001ffae7431 */ /* 0x000fe200000001ff */
[----:B------:R-:W-:Y:S01]  /*8990*/  BSSY B0, `(.L_x_4190) ;  /* 0x0000006000007945 */ /* 0x000fe20003800000 */
[----:B------:R-:W-:Y:S02]  /*89a0*/  MOV R175, 0x1f ;  /* 0x0000001f00af7802 */ /* 0x000fe40000000f00 */
[----:B------:R-:W-:-:S07]  /*89b0*/  MOV R172, 0xffffffff ;  /* 0xffffffff00ac7802 */ /* 0x000fce0000000f00 */
[----:B0-----:R-:W-:Y:S05]  /*89c0*/  WARPSYNC.COLLECTIVE R172, `(.L_x_4191) ;  /* 0x00000000ac087348 */ /* 0x001fea0003c00000 */
[----:B------:R1:W2:Y:S02]  /*89d0*/  SHFL.BFLY P0, R173, R233, R174, R175 ;  /* 0x0c0000aee9ad7389 */ /* 0x0002a400000000af */
[----:B012---:R-:W-:Y:S05]  /*89e0*/  ENDCOLLECTIVE ;  /* 0x000000000000791b */ /* 0x007fea0003800000 */
.L_x_4191:
[----:B------:R-:W-:Y:S05]  /*89f0*/  BSYNC B0 ;  /* 0x0000000000007941 */ /* 0x000fea0003800000 */
.L_x_4190:
        /* <DEDUP_REMOVED lines=9> */
.L_x_4192:
[----:B------:R-:W-:Y:S01]  /*8a90*/  HFMA2 R174, -RZ, RZ, 0, 1.1920928955078125e-07 ;  /* 0x00000002ffae7431 */ /* 0x000fe200000001ff */
[----:B------:R-:W-:Y:S02]  /*8aa0*/  MOV R233, R164 ;  /* 0x000000a400e97202 */ /* 0x000fe40000000f00 */
[----:B------:R-:W-:-:S07]  /*8ab0*/  MOV R165, R173 ;  /* 0x000000ad00a57202 */ /* 0x000fce0000000f00 */
[----:B------:R-:W-:Y:S05]  /*8ac0*/  WARPSYNC.COLLECTIVE R172, `(.L_x_4193) ;  /* 0x00000000ac087348 */ /* 0x000fea0003c00000 */
[----:B------:R0:W1:Y:S02]  /*8ad0*/  SHFL.BFLY P0, R173, R233, R174, R175 ;  /* 0x0c0000aee9ad7389 */ /* 0x00006400000000af */
[----:B01----:R-:W-:Y:S05]  /*8ae0*/  ENDCOLLECTIVE ;  /* 0x000000000000791b */ /* 0x003fea0003800000 */
.L_x_4193:
[----:B------:R-:W-:-:S04]  /*8af0*/  FADD.FTZ R165, R165, R230 ;  /* 0x000000e6a5a57221 */ /* 0x000fc80000010000 */
[----:B------:R-:W-:Y:S01]  /*8b00*/  IMAD.MOV.U32 R233, RZ, RZ, R165 ;  /* 0x000000ffffe97224 */ /* 0x000fe200078e00a5 */
[----:B------:R-:W-:-:S07]  /*8b10*/  MOV R167, R173 ;  /* 0x000000ad00a77202 */ /* 0x000fce0000000f00 */
[----:B------:R-:W-:Y:S05]  /*8b20*/  WARPSYNC.COLLECTIVE R172, `(.L_x_4194) ;  /* 0x00000000ac087348 */ /* 0x000fea0003c00000 */
[----:B------:R0:W1:Y:S02]  /*8b30*/  SHFL.BFLY P0, R173, R233, R174, R175 ;  /* 0x0c0000aee9ad7389 */ /* 0x00006400000000af */
[----:B01----:R-:W-:Y:S05]  /*8b40*/  ENDCOLLECTIVE ;  /* 0x000000000000791b */ /* 0x003fea0003800000 */
.L_x_4194:
[----:B------:R-:W-:Y:S01]  /*8b50*/  FADD.FTZ R167, R164, R167 ;  /* 0x000000a7a4a77221 */ /* 0x000fe20000010000 */
[----:B------:R-:W-:-:S04]  /*8b60*/  HFMA2 R174, -RZ, RZ, 0, 2.384185791015625e-07 ;  /* 0x00000004ffae7431 */ /* 0x000fc800000001ff */
[----:B------:R-:W-:Y:S02]  /*8b70*/  MOV R233, R167 ;  /* 0x000000a700e97202 */ /* 0x000fe40000000f00 */
[----:B------:R-:W-:-:S07]  /*8b80*/  MOV R166, R173 ;  /* 0x000000ad00a67202 */ /* 0x000fce0000000f00 */
[----:B------:R-:W-:Y:S05]  /*8b90*/  WARPSYNC.COLLECTIVE R172, `(.L_x_4195) ;  /* 0x00000000ac087348 */ /* 0x000fea0003c00000 */
[----:B------:R0:W1:Y:S02]  /*8ba0*/  SHFL.BFLY P0, R173, R233, R174, R175 ;  /* 0x0c0000aee9ad7389 */ /* 0x00006400000000af */
[----:B01----:R-:W-:Y:S05]  /*8bb0*/  ENDCOLLECTIVE ;  /* 0x000000000000791b */ /* 0x003fea0003800000 */
.L_x_4195:
[----:B------:R-:W-:-:S05]  /*8bc0*/  FADD.FTZ R166, R165, R166 ;  /* 0x000000a6a5a67221 */ /* 0x000fca0000010000 */
[----:B------:R-:W-:Y:S02]  /*8bd0*/  MOV R233, R166 ;  /* 0x000000a600e97202 */ /* 0x000fe40000000f00 */
[----:B------:R-:W-:-:S07]  /*8be0*/  MOV R168, R173 ;  /* 0x000000ad00a87202 */ /* 0x000fce0000000f00 */
[----:B------:R-:W-:Y:S05]  /*8bf0*/  WARPSYNC.COLLECTIVE R172, `(.L_x_4196) ;  /* 0x00000000ac087348 */ /* 0x000fea0003c00000 */
[----:B------:R0:W1:Y:S02]  /*8c00*/  SHFL.BFLY P0, R173, R233, R174, R175 ;  /* 0x0c0000aee9ad7389 */ /* 0x00006400000000af */
[----:B01----:R-:W-:Y:S05]  /*8c10*/  ENDCOLLECTIVE ;  /* 0x000000000000791b */ /* 0x003fea0003800000 */
.L_x_4196:
[----:B------:R-:W-:Y:S01]  /*8c20*/  FADD.FTZ R168, R167, R168 ;  /* 0x000000a8a7a87221 */ /* 0x000fe20000010000 */
[----:B------:R-:W-:-:S04]  /*8c30*/  HFMA2 R174, -RZ, RZ, 0, 4.76837158203125e-07 ;  /* 0x00000008ffae7431 */ /* 0x000fc800000001ff */
[----:B------:R-:W-:Y:S02]  /*8c40*/  MOV R233, R168 ;  /* 0x000000a800e97202 */ /* 0x000fe40000000f00 */
[----:B------:R-:W-:-:S07]  /*8c50*/  MOV R169, R173 ;  /* 0x000000ad00a97202 */ /* 0x000fce0000000f00 */
[----:B------:R-:W-:Y:S05]  /*8c60*/  WARPSYNC.COLLECTIVE R172, `(.L_x_4197) ;  /* 0x00000000ac087348 */ /* 0x000fea0003c00000 */
[----:B------:R0:W1:Y:S02]  /*8c70*/  SHFL.BFLY P0, R173, R233, R174, R175 ;  /* 0x0c0000aee9ad7389 */ /* 0x00006400000000af */
[----:B01----:R-:W-:Y:S05]  /*8c80*/  ENDCOLLECTIVE ;  /* 0x000000000000791b */ /* 0x003fea0003800000 */
.L_x_4197:
[----:B------:R-:W-:-:S05]  /*8c90*/  FADD.FTZ R169, R166, R169 ;  /* 0x000000a9a6a97221 */ /* 0x000fca0000010000 */
[----:B------:R-:W-:Y:S02]  /*8ca0*/  MOV R233, R169 ;  /* 0x000000a900e97202 */ /* 0x000fe40000000f00 */
[----:B------:R-:W-:-:S07]  /*8cb0*/  MOV R171, R173 ;  /* 0x000000ad00ab7202 */ /* 0x000fce0000000f00 */
[----:B------:R-:W-:Y:S05]  /*8cc0*/  WARPSYNC.COLLECTIVE R172, `(.L_x_4198) ;  /* 0x00000000ac087348 */ /* 0x000fea0003c00000 */
[----:B------:R0:W1:Y:S02]  /*8cd0*/  SHFL.BFLY P0, R173, R233, R174, R175 ;  /* 0x0c0000aee9ad7389 */ /* 0x00006400000000af */
[----:B01----:R-:W-:Y:S05]  /*8ce0*/  ENDCOLLECTIVE ;  /* 0x000000000000791b */ /* 0x003fea0003800000 */
.L_x_4198:
[----:B------:R-:W-:Y:S01]  /*8cf0*/  FADD.FTZ R171, R168, R171 ;  /* 0x000000aba8ab7221 */ /* 0x000fe20000010000 */
[----:B------:R-:W-:-:S04]  /*8d00*/  HFMA2 R174, -RZ, RZ, 0, 9.5367431640625e-07 ;  /* 0x00000010ffae7431 */ /* 0x000fc800000001ff */
[----:B------:R-:W-:Y:S02]  /*8d10*/  MOV R233, R171 ;  /* 0x000000ab00e97202 */ /* 0x000fe40000000f00 */
[----:B------:R-:W-:-:S07]  /*8d20*/  MOV R170, R173 ;  /* 0x000000ad00aa7202 */ /* 0x000fce0000000f00 */
[----:B------:R-:W-:Y:S05]  /*8d30*/  WARPSYNC.COLLECTIVE R172, `(.L_x_4199) ;  /* 0x00000000ac087348 */ /* 0x000fea0003c00000 */
[----:B------:R0:W1:Y:S02]  /*8d40*/  SHFL.BFLY P0, R173, R233, R174, R175 ;  /* 0x0c0000aee9ad7389 */ /* 0x00006400000000af */
[----:B01----:R-:W-:Y:S05]  /*8d50*/  ENDCOLLECTIVE ;  /* 0x000000000000791b */ /* 0x003fea0003800000 */
.L_x_4199:
[----:B------:R-:W-:-:S05]  /*8d60*/  FADD.FTZ R170, R169, R170 ;  /* 0x000000aaa9aa7221 */ /* 0x000fca0000010000 */
[----:B------:R-:W-:Y:S02]  /*8d70*/  MOV R233, R170 ;  /* 0x000000aa00e97202 */ /* 0x000fe40000000f00 */
[----:B------:R-:W-:-:S07]  /*8d80*/  MOV R164, R173 ;  /* 0x000000ad00a47202 */ /* 0x000fce0000000f00 */
[----:B------:R-:W-:Y:S05]  /*8d90*/  WARPSYNC.COLLECTIVE R172, `(.L_x_4200) ;  /* 0x00000000ac087348 */ /* 0x000fea0003c00000 */
[----:B------:R0:W1:Y:S02]  /*8da0*/  SHFL.BFLY P0, R173, R233, R174, R175 ;  /* 0x0c0000aee9ad7389 */ /* 0x00006400000000af */
[----:B01----:R-:W-:Y:S05]  /*8db0*/  ENDCOLLECTIVE ;  /* 0x000000000000791b */ /* 0x003fea0003800000 */
.L_x_4200:
[----:B------:R-:W-:Y:S01]  /*8dc0*/  MOV R165, R173 ;  /* 0x000000ad00a57202 */ /* 0x000fe20000000f00 */
[----:B------:R-:W-:Y:S06]  /*8dd0*/  BRA `(.L_x_4201) ;  /* 0xffffff9000747947 */ /* 0x000fec000383ffff */
.L_x_4202:
        /* <DEDUP_REMOVED lines=10> */
.L_x_14477:


//--------------------- .text._ZN10layer_norm13ln_bwd_kernelINS_13Kernel_traitsI13__nv_bfloat16S2_fS2_fjLj768ELj1ELj4ELj1ELj16ENS_18Kernel_traits_baseILj768ES2_S2_fS2_fjLj128EEEEELb0ELb1ELb1ELb1EEEvNS_9BwdParamsE --------------------------
	.section	.text._ZN10layer_norm13ln_bwd_kernelINS_13Kernel_traitsI13__nv_bfloat16S2_fS2_fjLj768ELj1ELj4ELj1ELj16ENS_18Kernel_traits_baseILj768ES2_S2_fS2_fjLj128EEEEELb0ELb1ELb1ELb1EEEvNS_9BwdParamsE,"ax",@progbits
	.align	128
        .global         _ZN10layer_norm13ln_bwd_kernelINS_13Kernel_traitsI13__nv_bfloat16S2_fS2_fjLj768ELj1ELj4ELj1ELj16ENS_18Kernel_traits_baseILj768ES2_S2_fS2_fjLj128EEEEELb0ELb1ELb1ELb1EEEvNS_9BwdParamsE
        .type           _ZN10layer_norm13ln_bwd_kernelINS_13Kernel_traitsI13__nv_bfloat16S2_fS2_fjLj768ELj1ELj4ELj1ELj16ENS_18Kernel_traits_baseILj768ES2_S2_fS2_fjLj128EEEEELb0ELb1ELb1ELb1EEEvNS_9BwdParamsE,@function
        .size           _ZN10layer_norm13ln_bwd_kernelINS_13Kernel_traitsI13__nv_bfloat16S2_fS2_fjLj768ELj1ELj4ELj1ELj16ENS_18Kernel_traits_baseILj768ES2_S2_fS2_fjLj128EEEEELb0ELb1ELb1ELb1EEEvNS_9BwdParamsE,(.L_x_14478 - _ZN10layer_norm13ln_bwd_kernelINS_13Kernel_traitsI13__nv_bfloat16S2_fS2_fjLj768ELj1ELj4ELj1ELj16ENS_18Kernel_traits_baseILj768ES2_S2_fS2_fjLj128EEEEELb0ELb1ELb1ELb1EEEvNS_9BwdParamsE)
        .other          _ZN10layer_norm13ln_bwd_kernelINS_13Kernel_traitsI13__nv_bfloat16S2_fS2_fjLj768ELj1ELj4ELj1ELj16ENS_18Kernel_traits_baseILj768ES2_S2_fS2_fjLj128EEEEELb0ELb1ELb1ELb1EEEvNS_9BwdParamsE,@"STO_CUDA_ENTRY STV_DEFAULT"
_ZN10layer_norm13ln_bwd_kernelINS_13Kernel_traitsI13__nv_bfloat16S2_fS2_fjLj768ELj1ELj4ELj1ELj16ENS_18Kernel_traits_baseILj768ES2_S2_fS2_fjLj128EEEEELb0ELb1ELb1ELb1EEEvNS_9BwdParamsE:
.text._ZN10layer_norm13ln_bwd_kernelINS_13Kernel_traitsI13__nv_bfloat16S2_fS2_fjLj768ELj1ELj4ELj1ELj16ENS_18Kernel_traits_baseILj768ES2_S2_fS2_fjLj128EEEEELb0ELb1ELb1ELb1EEEvNS_9BwdParamsE:
        /* <DEDUP_REMOVED lines=63> */
[----:B------:R0:W5:Y:S04]  /*03f0*/  LDG.E.128 R108, desc[UR6][R10.64] ;  /* 0x000000060a6c7981 */ /* 0x000168000c1e1d00 */
[----:B------:R1:W5:Y:S01]  /*0400*/  LDG.E.128 R112, desc[UR6][R12.64] ;  /* 0x000000060c707981 */ /* 0x000362000c1e1d00 */
        /* <DEDUP_REMOVED lines=8> */
[----:B0-----:R-:W-:Y:S02]  /*0490*/  PRMT R10, R99, 0x7632, R10 ;  /* 0x00007632630a7816 */ /* 0x001fe4000000000a */
[----:B---3--:R-:W-:Y:S02]  /*04a0*/  PRMT R11, R100, 0x7632, R11 ;  /* 0x00007632640b7816 */ /* 0x008fe4000000000b */
[----:B-1----:R-:W-:Y:S02]  /*04b0*/  PRMT R12, R101, 0x7632, R12 ;  /* 0x00007632650c7816 */ /* 0x002fe4000000000c */
        /* <DEDUP_REMOVED lines=14> */
.L_x_4270:
        /* <DEDUP_REMOVED lines=10> */
[----:B------:R-:W-:Y:S02]  /*0640*/  MOV R221, RZ ;  /* 0x000000ff00dd7202 */ /* 0x000fe40000000f00 */
[----:B------:R-:W-:Y:S02]  /*0650*/  MOV R222, RZ ;  /* 0x000000ff00de7202 */ /* 0x000fe40000000f00 */
[----:B---3--:R-:W-:-:S13]  /*0660*/  ISETP.GE.AND P2, PT, R199, 0x1, PT ;  /* 0x00000001c700780c */ /* 0x008fda0003f46270 */
[----:B0-----:R-:W-:Y:S05]  /*0670*/  @!P2 BRA `(.L_x_4206) ;  /* 0x00000010006ca947 */ /* 0x001fea0003800000 */
[----:B------:R-:W0:Y:S01]  /*0680*/  S2R R164, SR_TID.X ;  /* 0x0000000000a47919 */ /* 0x000e220000002100 */
[----:B------:R-:W1:Y:S01]  /*0690*/  LDC.64 R180, c[0x0][0x3a8] ;  /* 0x0000ea00ffb47b82 */ /* 0x000e620000000a00 */
[----:B------:R-:W-:Y:S01]  /*06a0*/  IADD3 R160, PT, PT, R199, -0x1, RZ ;  /* 0xffffffffc7a07810 */ /* 0x000fe20007ffe0ff */
[C---:B------:R-:W-:Y:S01]  /*06b0*/  IMAD R3, R0.reuse, UR9, RZ ;  /* 0x0000000900037c24 */ /* 0x040fe2000f8e02ff */
[----:B------:R-:W-:Y:S02]  /*06c0*/  SHF.R.S32.HI R163, RZ, 0x1f, R0 ;  /* 0x0000001fffa37819 */ /* 0x000fe40000011400 */
[----:B------:R-:W-:Y:S01]  /*06d0*/  LEA R172, P0, R0, UR10, 0x2 ;  /* 0x0000000a00ac7c11 */ /* 0x000fe2000f8010ff */
[----:B------:R-:W-:Y:S01]  /*06e0*/  IMAD R161, R160, UR9, RZ ;  /* 0x00000009a0a17c24 */ /* 0x000fe2000f8e02ff */
[----:B------:R-:W-:Y:S01]  /*06f0*/  SHF.R.S32.HI R160, RZ, 0x1f, R3 ;  /* 0x0000001fffa07819 */ /* 0x000fe20000011403 */
[----:B------:R-:W2:Y:S01]  /*0700*/  LDC.64 R188, c[0x0][0x428] ;  /* 0x00010a00ffbc7b82 */ /* 0x000ea20000000a00 */
[----:B------:R-:W-:-:S02]  /*0710*/  LEA.HI.X R173, R0, UR11, R163, 0x2, P0 ;  /* 0x0000000b00ad7c11 */ /* 0x000fc400080f14a3 */
[----:B------:R-:W-:Y:S02]  /*0720*/  SHF.R.S32.HI R162, RZ, 0x1f, R161 ;  /* 0x0000001fffa27819 */ /* 0x000fe400000114a1 */
[----:B------:R-:W-:Y:S02]  /*0730*/  LEA.HI R160, R160, R3, RZ, 0x3 ;  /* 0x00000003a0a07211 */ /* 0x000fe400078f18ff */
[----:B------:R-:W-:Y:S01]  /*0740*/  LEA.HI R162, R162, R161, RZ, 0x3 ;  /* 0x000000a1a2a27211 */ /* 0x000fe200078f18ff */
[----:B------:R-:W3:Y:S01]  /*0750*/  LDG.E R3, desc[UR6][R172.64] ;  /* 0x00000006ac037981 */ /* 0x000ee2000c1e1900 */
[----:B0-----:R-:W-:-:S04]  /*0760*/  LOP3.LUT R195, R164, 0x1f, RZ, 0xc0, !PT ;  /* 0x0000001fa4c37812 */ /* 0x001fc800078ec0ff */
[-C--:B------:R-:W-:Y:S02]  /*0770*/  LEA.HI.SX32 R203, R160, R195.reuse, 0x1d ;  /* 0x000000c3a0cb7211 */ /* 0x080fe400078feaff */
[----:B------:R-:W-:Y:S02]  /*0780*/  LEA.HI.SX32 R195, R162, R195, 0x1d ;  /* 0x000000c3a2c37211 */ /* 0x000fe400078feaff */
[C---:B------:R-:W-:Y:S01]  /*0790*/  IADD3 R215, PT, PT, R203.reuse, 0x20, RZ ;  /* 0x00000020cbd77810 */ /* 0x040fe20007ffe0ff */
[C---:B-1----:R-:W-:Y:S01]  /*07a0*/  IMAD.WIDE.U32 R192, R203.reuse, 0x20, R180 ;  /* 0x00000020cbc07825 */ /* 0x042fe200078e00b4 */
[----:B------:R-:W-:-:S03]  /*07b0*/  IADD3 R217, PT, PT, R203, 0x40, RZ ;  /* 0x00000040cbd97810 */ /* 0x000fc60007ffe0ff */
[C---:B--2---:R-:W-:Y:S01]  /*07c0*/  IMAD.WIDE.U32 R164, R195.reuse, 0x10, R188 ;  /* 0x00000010c3a47825 */ /* 0x044fe200078e00bc */
[C---:B------:R-:W-:Y:S01]  /*07d0*/  IADD3 R177, PT, PT, R195.reuse, 0x20, RZ ;  /* 0x00000020c3b17810 */ /* 0x040fe20007ffe0ff */
[----:B------:R-:W2:Y:S01]  /*07e0*/  LDG.E.128 R160, desc[UR6][R192.64] ;  /* 0x00000006c0a07981 */ /* 0x000ea2000c1e1d00 */
[----:B------:R-:W-:Y:S01]  /*07f0*/  IADD3 R195, PT, PT, R195, 0x40, RZ ;  /* 0x00000040c3c37810 */ /* 0x000fe20007ffe0ff */
[--C-:B------:R-:W-:Y:S02]  /*0800*/  IMAD.WIDE.U32 R204, R215, 0x20, R180.reuse ;  /* 0x00000020d7cc7825 */ /* 0x100fe400078e00b4 */
[----:B------:R-:W4:Y:S02]  /*0810*/  LDG.E.128 R164, desc[UR6][R164.64] ;  /* 0x00000006a4a47981 */ /* 0x000f24000c1e1d00 */
[----:B------:R-:W-:Y:S02]  /*0820*/  IMAD.WIDE.U32 R208, R217, 0x20, R180 ;  /* 0x00000020d9d07825 */ /* 0x000fe400078e00b4 */
[----:B------:R-:W4:Y:S02]  /*0830*/  LDG.E.128 R168, desc[UR6][R192.64+0x10] ;  /* 0x00001006c0a87981 */ /* 0x000f24000c1e1d00 */
[----:B------:R-:W-:-:S02]  /*0840*/  IMAD.WIDE.U32 R176, R177, 0x10, R188 ;  /* 0x00000010b1b07825 */ /* 0x000fc400078e00bc */
[----:B------:R-:W4:Y:S02]  /*0850*/  LDG.E.128 R172, desc[UR6][R204.64] ;  /* 0x00000006ccac7981 */ /* 0x000f24000c1e1d00 */
[----:B------:R-:W-:Y:S02]  /*0860*/  IMAD.WIDE.U32 R194, R195, 0x10, R188 ;  /* 0x00000010c3c27825 */ /* 0x000fe400078e00bc */
[----:B------:R0:W4:Y:S04]  /*0870*/  LDG.E.128 R180, desc[UR6][R204.64+0x10] ;  /* 0x00001006ccb47981 */ /* 0x000128000c1e1d00 */
[----:B------:R-:W4:Y:S04]  /*0880*/  LDG.E.128 R184, desc[UR6][R208.64] ;  /* 0x00000006d0b87981 */ /* 0x000f28000c1e1d00 */
[----:B------:R1:W4:Y:S04]  /*0890*/  LDG.E.128 R188, desc[UR6][R208.64+0x10] ;  /* 0x00001006d0bc7981 */ /* 0x000328000c1e1d00 */
        /* <DEDUP_REMOVED lines=12> */
[----:B-1----:R-:W-:-:S03]  /*0960*/  @P0 IMAD.WIDE.U32 R206, R215, 0x20, R210 ;  /* 0x00000020d7ce0825 */ /* 0x002fc600078e00d2 */
[----:B------:R-:W5:Y:S04]  /*0970*/  @P0 LDG.E.128 R40, desc[UR6][R204.64+0x10] ;  /* 0x00001006cc280981 */ /* 0x000f68000c1e1d00 */
[----:B------:R-:W5:Y:S01]  /*0980*/  @P0 LDG.E.128 R36, desc[UR6][R206.64] ;  /* 0x00000006ce240981 */ /* 0x000f62000c1e1d00 */
[----:B------:R-:W-:-:S03]  /*0990*/  @P0 IMAD.WIDE.U32 R208, R217, 0x20, R212 ;  /* 0x00000020d9d00825 */ /* 0x000fc600078e00d4 */
[----:B------:R0:W5:Y:S04]  /*09a0*/  @P0 LDG.E.128 R32, desc[UR6][R206.64+0x10] ;  /* 0x00001006ce200981 */ /* 0x000168000c1e1d00 */
[----:B------:R-:W5:Y:S04]  /*09b0*/  @P0 LDG.E.128 R28, desc[UR6][R208.64] ;  /* 0x00000006d01c0981 */ /* 0x000f68000c1e1d00 */
[----:B------:R1:W5:Y:S01]  /*09c0*/  @P0 LDG.E.128 R24, desc[UR6][R208.64+0x10] ;  /* 0x00001006d0180981 */ /* 0x000362000c1e1d00 */
[----:B---3--:R-:W-:-:S05]  /*09d0*/  FSEL R3, R3, RZ, !P1 ;  /* 0x000000ff03037208 */ /* 0x008fca0004800000 */
[C---:B--2---:R-:W-:Y:S01]  /*09e0*/  FADD.FTZ R246, -R3.reuse, R162 ;  /* 0x000000a203f67221 */ /* 0x044fe20000010100 */
[C---:B------:R-:W-:Y:S01]  /*09f0*/  FADD.FTZ R244, -R3.reuse, R163 ;  /* 0x000000a303f47221 */ /* 0x040fe20000010100 */
[C---:B------:R-:W-:Y:S01]  /*0a00*/  FADD.FTZ R160, -R3.reuse, R160 ;  /* 0x000000a003a07221 */ /* 0x040fe20000010100 */
[----:B------:R-:W-:Y:S01]  /*0a10*/  SHF.L.U32 R162, R112, 0x10, RZ ;  /* 0x0000001070a27819 */ /* 0x000fe200000006ff */
[----:B------:R-:W-:Y:S01]  /*0a20*/  FADD.FTZ R238, -R3, R161 ;  /* 0x000000a103ee7221 */ /* 0x000fe20000010100 */
[C---:B----4-:R-:W-:Y:S02]  /*0a30*/  PRMT R233, R164.reuse, 0x7632, R233 ;  /* 0x00007632a4e97816 */ /* 0x050fe400000000e9 */
[----:B------:R-:W-:Y:S02]  /*0a40*/  SHF.L.U32 R235, R164, 0x10, RZ ;  /* 0x00000010a4eb7819 */ /* 0x000fe400000006ff */
[----:B------:R-:W-:Y:S01]  /*0a50*/  PRMT R163, R165, 0x7632, R163 ;  /* 0x00007632a5a37816 */ /* 0x000fe200000000a3 */
[----:B-----5:R-:W-:Y:S01]  /*0a60*/  FMUL.FTZ R161, R201, R246 ;  /* 0x000000f6c9a17220 */ /* 0x020fe20000410000 */
        /* <DEDUP_REMOVED lines=16> */
[C---:B-1----:R-:W-:Y:S01]  /*0b70*/  FADD.FTZ R208, -R3.reuse, R186 ;  /* 0x000000ba03d07221 */ /* 0x042fe20000010100 */
[C---:B------:R-:W-:Y:S01]  /*0b80*/  FADD.FTZ R216, -R3.reuse, R187 ;  /* 0x000000bb03d87221 */ /* 0x040fe20000010100 */
[C---:B------:R-:W-:Y:S01]  /*0b90*/  FADD.FTZ R210, -R3.reuse, R188 ;  /* 0x000000bc03d27221 */ /* 0x040fe20000010100 */
[C---:B------:R-:W-:Y:S01]  /*0ba0*/  FADD.FTZ R218, -R3.reuse, R189 ;  /* 0x000000bd03da7221 */ /* 0x040fe20000010100 */
[C---:B------:R-:W-:Y:S01]  /*0bb0*/  FADD.FTZ R212, -R3.reuse, R190 ;  /* 0x000000be03d47221 */ /* 0x040fe20000010100 */
[----:B------:R-:W-:Y:S01]  /*0bc0*/  FADD.FTZ R220, -R3, R191 ;  /* 0x000000bf03dc7221 */ /* 0x000fe20000010100 */
[----:B------:R-:W-:Y:S01]  /*0bd0*/  FMUL.FTZ R3, R201, R160 ;  /* 0x000000a0c9037220 */ /* 0x000fe20000410000 */
[----:B------:R-:W-:Y:S01]  /*0be0*/  FMUL.FTZ R160, R162, R235 ;  /* 0x000000eba2a07220 */ /* 0x000fe20000410000 */
[-C--:B------:R-:W-:Y:S01]  /*0bf0*/  FMUL.FTZ R162, R164, R165.reuse ;  /* 0x000000a5a4a27220 */ /* 0x080fe20000410000 */
[----:B------:R-:W-:Y:S01]  /*0c00*/  FFMA.FTZ R122, R161, R165, R122 ;  /* 0x000000a5a17a7223 */ /* 0x000fe2000001007a */
[----:B------:R-:W-:Y:S01]  /*0c10*/  FADD.FTZ R118, R118, R165 ;  /* 0x000000a576767221 */ /* 0x000fe20000010000 */
[----:B------:R-:W-:Y:S01]  /*0c20*/  SHF.L.U32 R165, R23, 0x10, RZ ;  /* 0x0000001017a57819 */ /* 0x000fe200000006ff */
[----:B------:R-:W-:Y:S01]  /*0c30*/  FMUL.FTZ R164, R201, R238 ;  /* 0x000000eec9a47220 */ /* 0x000fe20000410000 */
[----:B------:R-:W-:-:S02]  /*0c40*/  SHF.L.U32 R172, R233, 0x10, RZ ;  /* 0x00000010e9ac7819 */ /* 0x000fc400000006ff */
[C---:B------:R-:W-:Y:S02]  /*0c50*/  PRMT R209, R167.reuse, 0x7632, R209 ;  /* 0x00007632a7d17816 */ /* 0x040fe400000000d1 */
[----:B------:R-:W-:Y:S01]  /*0c60*/  SHF.L.U32 R215, R167, 0x10, RZ ;  /* 0x00000010a7d77819 */ /* 0x000fe200000006ff */
[-C--:B------:R-:W-:Y:S01]  /*0c70*/  FFMA.FTZ R121, R164, R172.reuse, R121 ;  /* 0x000000aca4797223 */ /* 0x080fe20000010079 */
[----:B------:R-:W-:Y:S01]  /*0c80*/  SHF.L.U32 R167, R196, 0x10, RZ ;  /* 0x00000010c4a77819 */ /* 0x000fe200000006ff */
[----:B------:R-:W-:Y:S01]  /*0c90*/  FADD.FTZ R117, R117, R172 ;  /* 0x000000ac75757221 */ /* 0x000fe20000010000 */
[----:B------:R-:W-:Y:S01]  /*0ca0*/  SHF.L.U32 R174, R163, 0x10, RZ ;  /* 0x00000010a3ae7819 */ /* 0x000fe200000006ff */
[----:B------:R-:W-:Y:S01]  /*0cb0*/  FMUL.FTZ R163, R165, R172 ;  /* 0x000000aca5a37220 */ /* 0x000fe20000410000 */
[C---:B------:R-:W-:Y:S02]  /*0cc0*/  PRMT R211, R166.reuse, 0x7632, R211 ;  /* 0x00007632a6d37816 */ /* 0x040fe400000000d3 */
[----:B------:R-:W-:Y:S01]  /*0cd0*/  SHF.L.U32 R227, R166, 0x10, RZ ;  /* 0x00000010a6e37819 */ /* 0x000fe200000006ff */
[----:B------:R-:W-:Y:S01]  /*0ce0*/  FMUL.FTZ R166, R201, R244 ;  /* 0x000000f4c9a67220 */ /* 0x000fe20000410000 */
[----:B------:R-:W-:Y:S01]  /*0cf0*/  SHF.L.U32 R172, R114, 0x10, RZ ;  /* 0x0000001072ac7819 */ /* 0x000fe200000006ff */
[-C--:B------:R-:W-:Y:S01]  /*0d00*/  FMUL.FTZ R165, R167, R174.reuse ;  /* 0x000000aea7a57220 */ /* 0x080fe20000410000 */
[----:B------:R-:W-:Y:S01]  /*0d10*/  PRMT R217, R176, 0x7632, R217 ;  /* 0x00007632b0d97816 */ /* 0x000fe200000000d9 */
[----:B------:R-:W-:Y:S01]  /*0d20*/  FFMA.FTZ R123, R166, R174, R123 ;  /* 0x000000aea67b7223 */ /* 0x000fe2000001007b */
[----:B------:R-:W-:Y:S01]  /*0d30*/  SHF.L.U32 R231, R176, 0x10, RZ ;  /* 0x00000010b0e77819 */ /* 0x000fe200000006ff */
[----:B------:R-:W-:Y:S01]  /*0d40*/  FADD.FTZ R119, R119, R174 ;  /* 0x000000ae77777221 */ /* 0x000fe20000010000 */
        /* <DEDUP_REMOVED lines=9> */
[C---:B------:R-:W-:Y:S01]  /*0de0*/  PRMT R204, R178.reuse, 0x7632, R204 ;  /* 0x00007632b2cc7816 */ /* 0x040fe200000000cc */
[-C--:B------:R-:W-:Y:S01]  /*0df0*/  FMUL.FTZ R171, R171, R174.reuse ;  /* 0x000000aeabab7220 */ /* 0x080fe20000410000 */
[----:B------:R-:W-:Y:S01]  /*0e00*/  SHF.L.U32 R207, R178, 0x10, RZ ;  /* 0x00000010b2cf7819 */ /* 0x000fe200000006ff */
[----:B------:R-:W-:Y:S01]  /*0e10*/  FADD.FTZ R125, R125, R174 ;  /* 0x000000ae7d7d7221 */ /* 0x000fe20000010000 */
[----:B------:R-:W-:Y:S01]  /*0e20*/  SHF.L.U32 R173, R198, 0x10, RZ ;  /* 0x00000010c6ad7819 */ /* 0x000fe200000006ff */
[----:B------:R-:W-:Y:S01]  /*0e30*/  FFMA.FTZ R49, R172, R174, R49 ;  /* 0x000000aeac317223 */ /* 0x000fe20000010031 */
[----:B------:R-:W-:Y:S01]  /*0e40*/  SHF.L.U32 R176, R209, 0x10, RZ ;  /* 0x00000010d1b07819 */ /* 0x000fe200000006ff */
[C---:B------:R-:W-:Y:S01]  /*0e50*/  FMUL.FTZ R174, R201.reuse, R240 ;  /* 0x000000f0c9ae7220 */ /* 0x040fe20000410000 */
[----:B------:R-:W-:Y:S01]  /*0e60*/  SHF.L.U32 R178, R104, 0x10, RZ ;  /* 0x0000001068b27819 */ /* 0x000fe200000006ff */
[----:B------:R-:W-:Y:S01]  /*0e70*/  FMUL.FTZ R182, R201, R228 ;  /* 0x000000e4c9b67220 */ /* 0x000fe20000410000 */
[----:B------:R-:W-:-:S02]  /*0e80*/  SHF.L.U32 R181, R16, 0x10, RZ ;  /* 0x0000001010b57819 */ /* 0x000fc400000006ff */
[----:B------:R-:W-:Y:S02]  /*0e90*/  SHF.L.U32 R188, R213, 0x10, RZ ;  /* 0x00000010d5bc7819 */ /* 0x000fe400000006ff */
[----:B------:R-:W-:Y:S02]  /*0ea0*/  SHF.L.U32 R229, R177, 0x10, RZ ;  /* 0x00000010b1e57819 */ /* 0x000fe400000006ff */
[----:B------:R-:W-:Y:S01]  /*0eb0*/  SHF.L.U32 R180, R105, 0x10, RZ ;  /* 0x0000001069b47819 */ /* 0x000fe200000006ff */
[-C--:B------:R-:W-:Y:S01]  /*0ec0*/  FMUL.FTZ R173, R173, R176.reuse ;  /* 0x000000b0adad7220 */ /* 0x080fe20000410000 */
[----:B------:R-:W-:Y:S01]  /*0ed0*/  PRMT R203, R179, 0x7632, R203 ;  /* 0x00007632b3cb7816 */ /* 0x000fe200000000cb */
[----:B------:R-:W-:Y:S01]  /*0ee0*/  FADD.FTZ R127, R127, R176 ;  /* 0x000000b07f7f7221 */ /* 0x000fe20000010000 */
[----:B------:R-:W-:Y:S01]  /*0ef0*/  FFMA.FTZ R51, R174, R176, R51 ;  /* 0x000000b0ae337223 */ /* 0x000fe20000010033 */
[----:B------:R-:W-:Y:S01]  /*0f00*/  PRMT R190, R192, 0x7632, R190 ;  /* 0x00007632c0be7816 */ /* 0x000fe200000000be */
[----:B------:R-:W-:Y:S01]  /*0f10*/  FMUL.FTZ R176, R178, R231 ;  /* 0x000000e7b2b07220 */ /* 0x000fe20000410000 */
[----:B------:R-:W-:Y:S01]  /*0f20*/  SHF.L.U32 R225, R192, 0x10, RZ ;  /* 0x00000010c0e17819 */ /* 0x000fe200000006ff */
[-C--:B------:R-:W-:Y:S01]  /*0f30*/  FMUL.FTZ R181, R181, R188.reuse ;  /* 0x000000bcb5b57220 */ /* 0x080fe20000410000 */
[----:B------:R-:W-:Y:S01]  /*0f40*/  FFMA.FTZ R135, R182, R188, R135 ;  /* 0x000000bcb6877223 */ /* 0x000fe20000010087 */
[----:B------:R-:W-:Y:S01]  /*0f50*/  FADD.FTZ R131, R131, R188 ;  /* 0x000000bc83837221 */ /* 0x000fe20000010000 */
        /* <DEDUP_REMOVED lines=8> */
[----:B------:R-:W-:-:S02]  /*0fe0*/  PRMT R186, R194, 0x7632, R186 ;  /* 0x00007632c2ba7816 */ /* 0x000fc400000000ba */
[----:B------:R-:W-:Y:S01]  /*0ff0*/  SHF.L.U32 R221, R194, 0x10, RZ ;  /* 0x00000010c2dd7819 */ /* 0x000fe200000006ff */
[----:B------:R-:W-:Y:S01]  /*1000*/  FADD.FTZ R194, RZ, R160 ;  /* 0x000000a0ffc27221 */ /* 0x000fe20000010000 */
[----:B------:R-:W-:Y:S02]  /*1010*/  SHF.L.U32 R179, R15, 0x10, RZ ;  /* 0x000000100fb37819 */ /* 0x000fe400000006ff */
[----:B------:R-:W-:Y:S02]  /*1020*/  SHF.L.U32 R184, R217, 0x10, RZ ;  /* 0x00000010d9b87819 */ /* 0x000fe400000006ff */
[----:B------:R-:W-:Y:S01]  /*1030*/  SHF.L.U32 R222, R203, 0x10, RZ ;  /* 0x00000010cbde7819 */ /* 0x000fe200000006ff */
[----:B------:R-:W-:Y:S01]  /*1040*/  FFMA.FTZ R203, R3, R160, RZ ;  /* 0x000000a003cb7223 */ /* 0x000fe200000100ff */
[----:B------:R-:W-:Y:S01]  /*1050*/  PRMT R191, R193, 0x7632, R191 ;  /* 0x00007632c1bf7816 */ /* 0x000fe200000000bf */
[-C--:B------:R-:W-:Y:S01]  /*1060*/  FMUL.FTZ R189, R189, R204.reuse ;  /* 0x000000ccbdbd7220 */ /* 0x080fe20000410000 */
[----:B------:R-:W-:Y:S01]  /*1070*/  SHF.L.U32 R223, R193, 0x10, RZ ;  /* 0x00000010c1df7819 */ /* 0x000fe200000006ff */
[----:B------:R-:W-:Y:S01]  /*1080*/  FADD.FTZ R137, R137, R204 ;  /* 0x000000cc89897221 */ /* 0x000fe20000010000 */
[----:B------:R-:W-:Y:S01]  /*1090*/  SHF.L.U32 R193, R18, 0x10, RZ ;  /* 0x0000001012c17819 */ /* 0x000fe200000006ff */
[----:B------:R-:W-:Y:S01]  /*10a0*/  FFMA.FTZ R53, R192, R204, R53 ;  /* 0x000000ccc0357223 */ /* 0x000fe20000010035 */
[-C--:B------:R-:W-:Y:S01]  /*10b0*/  FMUL.FTZ R188, R188, R205.reuse ;  /* 0x000000cdbcbc7220 */ /* 0x080fe20000410000 */
[----:B------:R-:W-:Y:S01]  /*10c0*/  FADD.FTZ R138, R138, R205 ;  /* 0x000000cd8a8a7221 */ /* 0x000fe20000010000 */
[----:B------:R-:W-:Y:S01]  /*10d0*/  FFMA.FTZ R54, R185, R205, R54 ;  /* 0x000000cdb9367223 */ /* 0x000fe20000010036 */
[----:B------:R-:W-:Y:S01]  /*10e0*/  FMUL.FTZ R204, R201, R226 ;  /* 0x000000e2c9cc7220 */ /* 0x000fe20000410000 */
[----:B------:R-:W-:Y:S01]  /*10f0*/  FADD.FTZ R205, R194, R163 ;  /* 0x000000a3c2cd7221 */ /* 0x000fe20000010000 */
[-C--:B------:R-:W-:Y:S01]  /*1100*/  FMUL.FTZ R179, R179, R184.reuse ;  /* 0x000000b8b3b37220 */ /* 0x080fe20000410000 */
[----:B------:R-:W-:Y:S01]  /*1110*/  FFMA.FTZ R133, R180, R184, R133 ;  /* 0x000000b8b4857223 */ /* 0x000fe20000010085 */
[----:B------:R-:W-:Y:S01]  /*1120*/  FADD.FTZ R129, R129, R184 ;  /* 0x000000b881817221 */ /* 0x000fe20000010000 */
[----:B------:R-:W-:Y:S01]  /*1130*/  FFMA.FTZ R194, R164, R163, R203 ;  /* 0x000000a3a4c27223 */ /* 0x000fe200000100cb */
[----:B------:R-:W-:Y:S01]  /*1140*/  SHF.L.U32 R184, R106, 0x10, RZ ;  /* 0x000000106ab87819 */ /* 0x000fe200000006ff */
        /* <DEDUP_REMOVED lines=12> */
[----:B------:R-:W-:-:S03]  /*1210*/  FFMA.FTZ R207, R167, R168, R194 ;  /* 0x000000a8a7cf7223 */ /* 0x000fc600000100c2 */
[----:B------:R-:W-:Y:S01]  /*1220*/  FADD.FTZ R209, R222, R171 ;  /* 0x000000abded17221 */ /* 0x000fe20000010000 */
[----:B------:R-:W-:-:S03]  /*1230*/  FFMA.FTZ R194, R172, R171, R207 ;  /* 0x000000abacc27223 */ /* 0x000fc600000100cf */
        /* <DEDUP_REMOVED lines=8> */
[----:B------:R-:W-:Y:S01]  /*12c0*/  SHF.L.U32 R224, R96, 0x10, RZ ;  /* 0x0000001060e07819 */ /* 0x000fe200000006ff */
[----:B------:R-:W-:Y:S01]  /*12d0*/  FADD.FTZ R194, R209, R176 ;  /* 0x000000b0d1c27221 */ /* 0x000fe20000010000 */
[----:B------:R-:W-:Y:S01]  /*12e0*/  FFMA.FTZ R209, R175, R176, R222 ;  /* 0x000000b0afd17223 */ /* 0x000fe200000100de */
[----:B------:R-:W-:Y:S01]  /*12f0*/  FMUL.FTZ R203, R201, R206 ;  /* 0x000000cec9cb7220 */ /* 0x000fe20000410000 */
[----:B------:R-:W-:Y:S01]  /*1300*/  PRMT R187, R195, 0x7632, R187 ;  /* 0x00007632c3bb7816 */ /* 0x000fe200000000bb */
[----:B------:R-:W-:Y:S01]  /*1310*/  FADD.FTZ R211, R194, R179 ;  /* 0x000000b3c2d37221 */ /* 0x000fe20000010000 */
[----:B------:R-:W-:Y:S01]  /*1320*/  FMUL.FTZ R177, R201, R236 ;  /* 0x000000ecc9b17220 */ /* 0x000fe20000410000 */
[----:B------:R-:W-:Y:S01]  /*1330*/  FMUL.FTZ R206, R224, R225 ;  /* 0x000000e1e0ce7220 */ /* 0x000fe20000410000 */
[----:B------:R-:W-:Y:S01]  /*1340*/  FFMA.FTZ R194, R180, R179, R209 ;  /* 0x000000b3b4c27223 */ /* 0x000fe200000100d1 */
[----:B------:R-:W-:Y:S01]  /*1350*/  SHF.L.U32 R195, R195, 0x10, RZ ;  /* 0x00000010c3c37819 */ /* 0x000fe200000006ff */
[----:B------:R-:W-:Y:S01]  /*1360*/  FMUL.FTZ R209, R201, R212 ;  /* 0x000000d4c9d17220 */ /* 0x000fe20000410000 */
[----:B------:R-:W-:Y:S01]  /*1370*/  SHF.L.U32 R224, R99, 0x10, RZ ;  /* 0x0000001063e07819 */ /* 0x000fe200000006ff */
[----:B------:R-:W-:Y:S01]  /*1380*/  FADD.FTZ R222, R211, R178 ;  /* 0x000000b2d3de7221 */ /* 0x000fe20000010000 */
[----:B------:R-:W-:Y:S01]  /*1390*/  FFMA.FTZ R211, R177, R178, R194 ;  /* 0x000000b2b1d37223 */ /* 0x000fe200000100c2 */
[-C--:B------:R-:W-:Y:S01]  /*13a0*/  FFMA.FTZ R154, R209, R195.reuse, R154 ;  /* 0x000000c3d19a7223 */ /* 0x080fe2000001009a */
[----:B------:R-:W-:Y:S01]  /*13b0*/  FADD.FTZ R150, R150, R195 ;  /* 0x000000c396967221 */ /* 0x000fe20000010000 */
[----:B------:R-:W-:Y:S01]  /*13c0*/  FMUL.FTZ R212, R224, R195 ;  /* 0x000000c3e0d47220 */ /* 0x000fe20000410000 */
        /* <DEDUP_REMOVED lines=10> */
[----:B------:R-:W-:-:S02]  /*1470*/  SHF.L.U32 R211, R7, 0x10, RZ ;  /* 0x0000001007d37819 */ /* 0x000fc400000006ff */
        /* <DEDUP_REMOVED lines=9> */
[C---:B------:R-:W-:Y:S01]  /*1510*/  FMUL.FTZ R205, R201.reuse, R208 ;  /* 0x000000d0c9cd7220 */ /* 0x040fe20000410000 */
[----:B------:R-:W-:Y:S01]  /*1520*/  SHF.L.U32 R215, R8, 0x10, RZ ;  /* 0x0000001008d77819 */ /* 0x000fe200000006ff */
[----:B------:R-:W-:Y:S01]  /*1530*/  FADD.FTZ R195, R190, R211 ;  /* 0x000000d3bec37221 */ /* 0x000fe20000010000 */
[----:B------:R-:W-:Y:S01]  /*1540*/  FMUL.FTZ R208, R226, R223 ;  /* 0x000000dfe2d07220 */ /* 0x000fe20000410000 */
[----:B------:R-:W-:Y:S01]  /*1550*/  FFMA.FTZ R190, R214, R211, R191 ;  /* 0x000000d3d6be7223 */ /* 0x000fe200000100bf */
[----:B------:R-:W-:Y:S01]  /*1560*/  FMUL.FTZ R216, R201, R216 ;  /* 0x000000d8c9d87220 */ /* 0x000fe20000410000 */
[----:B------:R-:W-:Y:S01]  /*1570*/  FMUL.FTZ R213, R215, R222 ;  /* 0x000000ded7d57220 */ /* 0x000fe20000410000 */
[----:B------:R-:W-:Y:S01]  /*1580*/  FADD.FTZ R194, R195, R208 ;  /* 0x000000d0c3c27221 */ /* 0x000fe20000010000 */
[----:B------:R-:W-:Y:S01]  /*1590*/  FFMA.FTZ R191, R205, R208, R190 ;  /* 0x000000d0cdbf7223 */ /* 0x000fe200000100be */
[----:B------:R-:W-:Y:S01]  /*15a0*/  FFMA.FTZ R147, R216, R222, R147 ;  /* 0x000000ded8937223 */ /* 0x000fe20000010093 */
[----:B------:R-:W-:Y:S01]  /*15b0*/  FADD.FTZ R143, R143, R222 ;  /* 0x000000de8f8f7221 */ /* 0x000fe20000010000 */
        /* <DEDUP_REMOVED lines=38> */
[----:B------:R-:W-:Y:S06]  /*1820*/  BRA `(.L_x_4207) ;  /* 0x00000000005c7947 */ /* 0x000fec0003800000 */
.L_x_4206:
[----:B------:R-:W-:Y:S02]  /*1830*/  MOV R202, UR14 ;  /* 0x0000000e00ca7c02 */ /* 0x000fe40008000f00 */
        /* <DEDUP_REMOVED lines=22> */
.L_x_4207:
[----:B------:R-:W-:Y:S05]  /*19a0*/  BSYNC.RECONVERGENT B1 ;  /* 0x0000000000017941 */ /* 0x000fea0003800200 */
.L_x_4205:
        /* <DEDUP_REMOVED lines=21> */
.L_x_4282:
        /* <DEDUP_REMOVED lines=44> */
.L_x_4213:
[----:B------:R-:W-:Y:S05]  /*1dc0*/  BSYNC.RECONVERGENT B2 ;  /* 0x0000000000027941 */ /* 0x000fea0003800200 */
.L_x_4212:
        /* <DEDUP_REMOVED lines=15> */
.L_x_4215:
[----:B------:R-:W-:Y:S05]  /*1ec0*/  BSYNC.RECONVERGENT B2 ;  /* 0x0000000000027941 */ /* 0x000fea0003800200 */
.L_x_4214:
        /* <DEDUP_REMOVED lines=14> */
.L_x_4217:
[----:B------:R-:W-:Y:S05]  /*1fb0*/  BSYNC.RECONVERGENT B2 ;  /* 0x0000000000027941 */ /* 0x000fea0003800200 */
.L_x_4216:
        /* <DEDUP_REMOVED lines=15> */
.L_x_4219:
[----:B------:R-:W-:Y:S05]  /*20b0*/  BSYNC.RECONVERGENT B2 ;  /* 0x0000000000027941 */ /* 0x000fea0003800200 */
.L_x_4218:
        /* <DEDUP_REMOVED lines=14> */
.L_x_4221:
[----:B------:R-:W-:Y:S05]  /*21a0*/  BSYNC.RECONVERGENT B2 ;  /* 0x0000000000027941 */ /* 0x000fea0003800200 */
.L_x_4220:
        /* <DEDUP_REMOVED lines=15> */
.L_x_4223:
[----:B------:R-:W-:Y:S05]  /*22a0*/  BSYNC.RECONVERGENT B2 ;  /* 0x0000000000027941 */ /* 0x000fea0003800200 */
.L_x_4222:
        /* <DEDUP_REMOVED lines=14> */
.L_x_4225:
[----:B------:R-:W-:Y:S05]  /*2390*/  BSYNC.RECONVERGENT B2 ;  /* 0x0000000000027941 */ /* 0x000fea0003800200 */
.L_x_4224:
        /* <DEDUP_REMOVED lines=15> */
.L_x_4211:
[----:B------:R-:W0:Y:S01]  /*2490*/  @P3 LDC R83, c[0x0][0x40c] ;  /* 0x00010300ff533b82 */ /* 0x000e220000000800 */
[-CC-:B------:R-:W-:Y:S01]  /*24a0*/  FFMA.FTZ R81, R3, R194.reuse, R195.reuse ;  /* 0x000000c203517223 */ /* 0x180fe200000100c3 */
[-CC-:B------:R-:W-:Y:S01]  /*24b0*/  FFMA.FTZ R82, R164, R194.reuse, R195.reuse ;  /* 0x000000c2a4527223 */ /* 0x180fe200000100c3 */
[----:B------:R-:W-:Y:S01]  /*24c0*/  ISETP.GT.AND P1, PT, R199, RZ, PT ;  /* 0x000000ffc700720c */ /* 0x000fe20003f24270 */
[----:B------:R-:W-:Y:S01]  /*24d0*/  FFMA.FTZ R87, R161, R194, R195 ;  /* 0x000000c2a1577223 */ /* 0x000fe200000100c3 */
[----:B------:R-:W-:Y:S01]  /*24e0*/  FADD.FTZ R80, R160, -R81 ;  /* 0x80000051a0507221 */ /* 0x000fe20000010000 */
[----:B------:R-:W-:Y:S01]  /*24f0*/  FADD.FTZ R82, R163, -R82 ;  /* 0x80000052a3527221 */ /* 0x000fe20000010000 */
[----:B------:R-:W-:Y:S01]  /*2500*/  @P3 SHF.L.U32 R81, R19, 0x10, RZ ;  /* 0x0000001013513819 */ /* 0x000fe200000006ff */
[----:B------:R-:W1:Y:S01]  /*2510*/  @P3 LDC R186, c[0x0][0x40c] ;  /* 0x00010300ffba3b82 */ /* 0x000e620000000800 */
[C---:B------:R-:W-:Y:S01]  /*2520*/  FMUL.FTZ R80, R201.reuse, R80 ;  /* 0x00000050c9507220 */ /* 0x040fe20000410000 */
[----:B------:R-:W-:Y:S01]  /*2530*/  FMUL.FTZ R82, R201, R82 ;  /* 0x00000052c9527220 */ /* 0x000fe20000410000 */
[-CC-:B------:R-:W-:Y:S01]  /*2540*/  FFMA.FTZ R190, R166, R194.reuse, R195.reuse ;  /* 0x000000c2a6be7223 */ /* 0x180fe200000100c3 */
[-CC-:B------:R-:W-:Y:S01]  /*2550*/  FFMA.FTZ R202, R172, R194.reuse, R195.reuse ;  /* 0x000000c2acca7223 */ /* 0x180fe200000100c3 */
[----:B------:R-:W-:Y:S01]  /*2560*/  FFMA.FTZ R227, R169, R194, R195 ;  /* 0x000000c2a9e37223 */ /* 0x000fe200000100c3 */
[----:B------:R-:W-:Y:S01]  /*2570*/  FSEL R84, R80, RZ, P1 ;  /* 0x000000ff50547208 */ /* 0x000fe20000800000 */
[----:B------:R-:W-:Y:S01]  /*2580*/  FADD.FTZ R190, R165, -R190 ;  /* 0x800000bea5be7221 */ /* 0x000fe20000010000 */
[----:B------:R-:W-:Y:S01]  /*2590*/  FSEL R85, R82, RZ, P1 ;  /* 0x000000ff52557208 */ /* 0x000fe20000800000 */
[----:B------:R-:W2:Y:S01]  /*25a0*/  @P3 LDC R187, c[0x0][0x40c] ;  /* 0x00010300ffbb3b82 */ /* 0x000ea20000000800 */
[----:B------:R-:W-:Y:S01]  /*25b0*/  @P3 SHF.L.U32 R80, R108, 0x10, RZ ;  /* 0x000000106c503819 */ /* 0x000fe200000006ff */
[----:B------:R-:W-:Y:S01]  /*25c0*/  FADD.FTZ R82, R162, -R87 ;  /* 0x80000057a2527221 */ /* 0x000fe20000010000 */
[----:B------:R-:W-:Y:S01]  /*25d0*/  FMUL.FTZ R190, R201, R190 ;  /* 0x000000bec9be7220 */ /* 0x000fe20000410000 */
[----:B------:R-:W-:Y:S01]  /*25e0*/  FADD.FTZ R222, R171, -R202 ;  /* 0x800000caabde7221 */ /* 0x000fe20000010000 */
[----:B------:R-:W-:Y:S01]  /*25f0*/  @P3 SHF.L.U32 R228, R110, 0x10, RZ ;  /* 0x000000106ee43819 */ /* 0x000fe200000006ff */
[C---:B------:R-:W-:Y:S01]  /*2600*/  FMUL.FTZ R82, R201.reuse, R82 ;  /* 0x00000052c9527220 */ /* 0x040fe20000410000 */
[----:B0-----:R-:W-:Y:S01]  /*2610*/  @P3 FMUL.FTZ R83, R84, R83 ;  /* 0x0000005354533220 */ /* 0x001fe20000410000 */
[----:B------:R-:W0:Y:S01]  /*2620*/  @P3 LDC R200, c[0x0][0x40c] ;  /* 0x00010300ffc83b82 */ /* 0x000e220000000800 */
[----:B------:R-:W-:Y:S01]  /*2630*/  FSEL R87, R190, RZ, P1 ;  /* 0x000000ffbe577208 */ /* 0x000fe20000800000 */
[----:B------:R-:W-:Y:S01]  /*2640*/  FADD.FTZ R202, R170, -R227 ;  /* 0x800000e3aaca7221 */ /* 0x000fe20000010000 */
[----:B------:R-:W-:Y:S01]  /*2650*/  @P3 FMUL.FTZ R80, R80, R83 ;  /* 0x0000005350503220 */ /* 0x000fe20000410000 */
[----:B------:R-:W-:Y:S01]  /*2660*/  FSEL R86, R82, RZ, P1 ;  /* 0x000000ff52567208 */ /* 0x000fe20000800000 */
[----:B------:R-:W-:Y:S01]  /*2670*/  FMUL.FTZ R227, R201, R222 ;  /* 0x000000dec9e37220 */ /* 0x000fe20000410000 */
[----:B------:R-:W-:Y:S01]  /*2680*/  @P3 SHF.L.U32 R82, R109, 0x10, RZ ;  /* 0x000000106d523819 */ /* 0x000fe200000006ff */
[----:B-1----:R-:W-:Y:S01]  /*2690*/  @P3 FMUL.FTZ R186, R85, R186 ;  /* 0x000000ba55ba3220 */ /* 0x002fe20000410000 */
[----:B------:R-:W-:Y:S01]  /*26a0*/  @P3 F2FP.BF16.F32.PACK_AB R80, RZ, R80 ;  /* 0x00000050ff50323e */ /* 0x000fe200000010ff */
[----:B------:R-:W1:Y:S01]  /*26b0*/  @P3 LDC R191, c[0x0][0x40c] ;  /* 0x00010300ffbf3b82 */ /* 0x000e620000000800 */
[----:B------:R-:W-:Y:S01]  /*26c0*/  FMUL.FTZ R222, R201, R202 ;  /* 0x000000cac9de7220 */ /* 0x000fe20000410000 */
[----:B------:R-:W-:Y:S01]  /*26d0*/  @P3 FMUL.FTZ R81, R81, R186 ;  /* 0x000000ba51513220 */ /* 0x000fe20000410000 */
[----:B------:R-:W-:-:S02]  /*26e0*/  @P3 PRMT R88, R80, 0x7610, R88 ;  /* 0x0000761050583816 */ /* 0x000fc40000000058 */
[----:B-----5:R-:W-:Y:S02]  /*26f0*/  @P3 SHF.L.U32 R231, R156, 0x10, RZ ;  /* 0x000000109ce73819 */ /* 0x020fe400000006ff */
[----:B------:R-:W-:Y:S01]  /*2700*/  @P3 F2FP.BF16.F32.PACK_AB R81, RZ, R81 ;  /* 0x00000051ff51323e */ /* 0x000fe200000010ff */
[----:B--2---:R-:W-:Y:S01]  /*2710*/  @P3 FMUL.FTZ R187, R86, R187 ;  /* 0x000000bb56bb3220 */ /* 0x004fe20000410000 */
[----:B------:R-:W2:Y:S01]  /*2720*/  @P3 LDC R230, c[0x0][0x40c] ;  /* 0x00010300ffe63b82 */ /* 0x000ea20000000800 */
[----:B------:R-:W-:Y:S01]  /*2730*/  @P3 SHF.L.U32 R233, R157, 0x10, RZ ;  /* 0x000000109de93819 */ /* 0x000fe200000006ff */
[----:B------:R-:W-:Y:S01]  /*2740*/  @P3 FFMA.FTZ R56, R231, R83, R56 ;  /* 0x00000053e7383223 */ /* 0x000fe20000010038 */
[----:B------:R-:W-:Y:S01]  /*2750*/  @P3 PRMT R88, R88, 0x5410, R81 ;  /* 0x0000541058583816 */ /* 0x000fe20000000051 */
[----:B------:R-:W-:Y:S01]  /*2760*/  FFMA.FTZ R81, R167, R194, R195 ;  /* 0x000000c2a7517223 */ /* 0x000fe200000100c3 */
[-C--:B------:R-:W-:Y:S01]  /*2770*/  @P3 FMUL.FTZ R82, R82, R187.reuse ;  /* 0x000000bb52523220 */ /* 0x080fe20000410000 */
[----:B0-----:R-:W-:Y:S01]  /*2780*/  @P3 FMUL.FTZ R190, R87, R200 ;  /* 0x000000c857be3220 */ /* 0x001fe20000410000 */
[----:B------:R-:W-:Y:S01]  /*2790*/  @P3 PRMT R83, R157, 0x7632, R83 ;  /* 0x000076329d533816 */ /* 0x000fe20000000053 */
[----:B------:R-:W-:Y:S01]  /*27a0*/  FADD.FTZ R80, R168, -R81 ;  /* 0x80000051a8507221 */ /* 0x000fe20000010000 */
[----:B------:R-:W0:Y:S01]  /*27b0*/  @P3 LDC R229, c[0x0][0x40c] ;  /* 0x00010300ffe53b82 */ /* 0x000e220000000800 */
[----:B------:R-:W-:Y:S01]  /*27c0*/  @P3 SHF.L.U32 R81, R20, 0x10, RZ ;  /* 0x0000001014513819 */ /* 0x000fe200000006ff */
[----:B------:R-:W-:Y:S01]  /*27d0*/  @P3 FFMA.FTZ R58, R233, R187, R58 ;  /* 0x000000bbe93a3223 */ /* 0x000fe2000001003a */
[----:B------:R-:W-:Y:S01]  /*27e0*/  FMUL.FTZ R80, R201, R80 ;  /* 0x00000050c9507220 */ /* 0x000fe20000410000 */
[----:B------:R-:W-:-:S02]  /*27f0*/  @P3 F2FP.BF16.F32.PACK_AB R82, RZ, R82 ;  /* 0x00000052ff52323e */ /* 0x000fc400000010ff */
[----:B------:R-:W-:Y:S01]  /*2800*/  @P3 FMUL.FTZ R200, R81, R190 ;  /* 0x000000be51c83220 */ /* 0x000fe20000410000 */
[----:B------:R-:W-:Y:S02]  /*2810*/  FSEL R81, R227, RZ, P1 ;  /* 0x000000ffe3517208 */ /* 0x000fe40000800000 */
[----:B------:R-:W-:Y:S02]  /*2820*/  FSEL R80, R80, RZ, P1 ;  /* 0x000000ff50507208 */ /* 0x000fe40000800000 */
[----:B------:R-:W-:Y:S02]  /*2830*/  @P3 PRMT R89, R82, 0x7610, R89 ;  /* 0x0000761052593816 */ /* 0x000fe40000000059 */
[----:B------:R-:W-:Y:S01]  /*2840*/  @P3 F2FP.BF16.F32.PACK_AB R200, RZ, R200 ;  /* 0x000000c8ffc8323e */ /* 0x000fe200000010ff */
[----:B-1----:R-:W-:Y:S01]  /*2850*/  @P3 FMUL.FTZ R191, R80, R191 ;  /* 0x000000bf50bf3220 */ /* 0x002fe20000410000 */
[----:B------:R-:W-:Y:S01]  /*2860*/  FSEL R82, R222, RZ, P1 ;  /* 0x000000ffde527208 */ /* 0x000fe20000800000 */
[----:B--2---:R-:W-:Y:S01]  /*2870*/  @P3 FMUL.FTZ R222, R81, R230 ;  /* 0x000000e651de3220 */ /* 0x004fe20000410000 */
[--C-:B------:R-:W-:Y:S01]  /*2880*/  @P3 PRMT R89, R89, 0x5410, R200.reuse ;  /* 0x0000541059593816 */ /* 0x100fe200000000c8 */
[----:B------:R-:W-:Y:S01]  /*2890*/  @P3 FMUL.FTZ R202, R228, R191 ;  /* 0x000000bfe4ca3220 */ /* 0x000fe20000410000 */
[----:B------:R-:W-:-:S02]  /*28a0*/  @P3 PRMT R200, R156, 0x7632, R200 ;  /* 0x000076329cc83816 */ /* 0x000fc400000000c8 */
[----:B------:R-:W-:Y:S02]  /*28b0*/  @P3 SHF.L.U32 R227, R21, 0x10, RZ ;  /* 0x0000001015e33819 */ /* 0x000fe400000006ff */
[----:B------:R-:W-:Y:S01]  /*28c0*/  @P3 F2FP.BF16.F32.PACK_AB R202, RZ, R202 ;  /* 0x000000caffca323e */ /* 0x000fe200000010ff */
[----:B0-----:R-:W-:Y:S01]  /*28d0*/  @P3 FMUL.FTZ R229, R82, R229 ;  /* 0x000000e552e53220 */ /* 0x001fe20000410000 */
[----:B------:R-:W-:Y:S01]  /*28e0*/  @P3 SHF.L.U32 R200, R200, 0x10, RZ ;  /* 0x00000010c8c83819 */ /* 0x000fe200000006ff */
[----:B------:R-:W-:Y:S01]  /*28f0*/  @P3 FMUL.FTZ R227, R227, R222 ;  /* 0x000000dee3e33220 */ /* 0x000fe20000410000 */
[----:B------:R-:W-:Y:S02]  /*2900*/  @P3 SHF.L.U32 R228, R111, 0x10, RZ ;  /* 0x000000106fe43819 */ /* 0x000fe400000006ff */
[----:B------:R-:W-:Y:S01]  /*2910*/  @P3 PRMT R90, R202, 0x7610, R90 ;  /* 0x00007610ca5a3816 */ /* 0x000fe2000000005a */
[----:B------:R-:W-:Y:S01]  /*2920*/  FFMA.FTZ R202, R174, R194, R195 ;  /* 0x000000c2aeca7223 */ /* 0x000fe200000100c3 */
[----:B------:R-:W-:Y:S01]  /*2930*/  @P3 FFMA.FTZ R57, R186, R200, R57 ;  /* 0x000000c8ba393223 */ /* 0x000fe20000010039 */
[----:B------:R-:W-:Y:S01]  /*2940*/  @P3 FMUL.FTZ R228, R228, R229 ;  /* 0x000000e5e4e43220 */ /* 0x000fe20000410000 */
[----:B------:R-:W-:Y:S01]  /*2950*/  @P3 PRMT R186, R158, 0x7632, R186 ;  /* 0x000076329eba3816 */ /* 0x000fe200000000ba */
[----:B------:R-:W-:Y:S01]  /*2960*/  FADD.FTZ R200, R173, -R202 ;  /* 0x800000caadc87221 */ /* 0x000fe20000010000 */
[----:B------:R-:W-:-:S02]  /*2970*/  @P3 SHF.L.U32 R83, R83, 0x10, RZ ;  /* 0x0000001053533819 */ /* 0x000fc400000006ff */
[----:B------:R-:W-:Y:S01]  /*2980*/  @P3 SHF.L.U32 R187, R158, 0x10, RZ ;  /* 0x000000109ebb3819 */ /* 0x000fe200000006ff */
[----:B------:R-:W-:Y:S01]  /*2990*/  FMUL.FTZ R200, R201, R200 ;  /* 0x000000c8c9c87220 */ /* 0x000fe20000410000 */
        /* <DEDUP_REMOVED lines=21> */
.L_x_4210:
[----:B------:R-:W-:Y:S02]  /*2af0*/  MOV R224, UR20 ;  /* 0x0000001400e07c02 */ /* 0x000fe40008000f00 */
[----:B------:R-:W-:Y:S02]  /*2b00*/  MOV R226, UR21 ;  /* 0x0000001500e27c02 */ /* 0x000fe40008000f00 */
[----:B------:R-:W-:-:S04]  /*2b10*/  ISETP.NE.U32.AND P1, PT, R224, RZ, PT ;  /* 0x000000ffe000720c */ /* 0x000fc80003f25070 */
[----:B------:R-:W-:-:S13]  /*2b20*/  ISETP.NE.AND.EX P1, PT, R226, RZ, PT, P1 ;  /* 0x000000ffe200720c */ /* 0x000fda0003f25310 */
[----:B------:R-:W-:Y:S05]  /*2b30*/  @P1 BRA `(.L_x_4227) ;  /* 0x0000000400941947 */ /* 0x000fea0003800000 */
[----:B------:R-:W0:Y:S01]  /*2b40*/  @P3 LDC R227, c[0x0][0x40c] ;  /* 0x00010300ffe33b82 */ /* 0x000e220000000800 */
[-CC-:B------:R-:W-:Y:S01]  /*2b50*/  @P2 FFMA.FTZ R187, R3, R194.reuse, R195.reuse ;  /* 0x000000c203bb2223 */ /* 0x180fe200000100c3 */
[--C-:B------:R-:W-:Y:S01]  /*2b60*/  @P2 FFMA.FTZ R233, R167, R194, R195.reuse ;  /* 0x000000c2a7e92223 */ /* 0x100fe200000100c3 */
[----:B------:R-:W-:Y:S01]  /*2b70*/  MOV R186, R44 ;  /* 0x0000002c00ba7202 */ /* 0x000fe20000000f00 */
[-C--:B------:R-:W-:Y:S01]  /*2b80*/  @P2 FFMA.FTZ R200, R164, R194.reuse, R195 ;  /* 0x000000c2a4c82223 */ /* 0x080fe200000100c3 */
[----:B------:R-:W-:Y:S01]  /*2b90*/  @P2 FADD.FTZ R187, R160, -R187 ;  /* 0x800000bba0bb2221 */ /* 0x000fe20000010000 */
[----:B------:R-:W-:Y:S01]  /*2ba0*/  @P2 FADD.FTZ R233, R168, -R233 ;  /* 0x800000e9a8e92221 */ /* 0x000fe20000010000 */
[-CC-:B------:R-:W-:Y:S01]  /*2bb0*/  @P2 FFMA.FTZ R222, R166, R194.reuse, R195.reuse ;  /* 0x000000c2a6de2223 */ /* 0x180fe200000100c3 */
[----:B------:R-:W1:Y:S01]  /*2bc0*/  @P3 LDC R229, c[0x0][0x40c] ;  /* 0x00010300ffe53b82 */ /* 0x000e620000000800 */
[----:B------:R-:W-:Y:S01]  /*2bd0*/  @P2 FFMA.FTZ R186, R201, R187, R44 ;  /* 0x000000bbc9ba2223 */ /* 0x000fe2000001002c */
[----:B------:R-:W-:Y:S01]  /*2be0*/  @P2 FFMA.FTZ R187, R161, R194, R195 ;  /* 0x000000c2a1bb2223 */ /* 0x000fe200000100c3 */
[----:B------:R-:W-:Y:S01]  /*2bf0*/  MOV R202, R40 ;  /* 0x0000002800ca7202 */ /* 0x000fe20000000f00 */
[----:B------:R-:W-:Y:S01]  /*2c00*/  @P2 FFMA.FTZ R202, R201, R233, R40 ;  /* 0x000000e9c9ca2223 */ /* 0x000fe20000010028 */
[----:B------:R-:W-:Y:S01]  /*2c10*/  @P2 FADD.FTZ R200, R163, -R200 ;  /* 0x800000c8a3c82221 */ /* 0x000fe20000010000 */
        /* <DEDUP_REMOVED lines=11> */
[----:B0-----:R-:W-:Y:S01]  /*2cd0*/  @P3 FMUL.FTZ R187, R186, R227 ;  /* 0x000000e3babb3220 */ /* 0x001fe20000410000 */
[----:B------:R-:W-:Y:S01]  /*2ce0*/  @P2 FFMA.FTZ R232, R172, R194, R195 ;  /* 0x000000c2ace82223 */ /* 0x000fe200000100c3 */
[----:B------:R-:W-:-:S02]  /*2cf0*/  @P3 SHF.L.U32 R227, R19, 0x10, RZ ;  /* 0x0000001013e33819 */ /* 0x000fc400000006ff */
[----:B------:R-:W-:Y:S01]  /*2d00*/  @P3 FMUL.FTZ R222, R222, R187 ;  /* 0x000000bbdede3220 */ /* 0x000fe20000410000 */
[----:B------:R-:W-:Y:S01]  /*2d10*/  @P2 FADD.FTZ R232, R171, -R232 ;  /* 0x800000e8abe82221 */ /* 0x000fe20000010000 */
[----:B------:R-:W-:Y:S01]  /*2d20*/  MOV R200, R41 ;  /* 0x0000002900c87202 */ /* 0x000fe20000000f00 */
[----:B------:R-:W0:Y:S01]  /*2d30*/  @P3 LDC R235, c[0x0][0x40c] ;  /* 0x00010300ffeb3b82 */ /* 0x000e220000000800 */
[----:B-1----:R-:W-:Y:S01]  /*2d40*/  @P3 FMUL.FTZ R186, R190, R229 ;  /* 0x000000e5beba3220 */ /* 0x002fe20000410000 */
[----:B------:R-:W-:Y:S01]  /*2d50*/  @P3 SHF.L.U32 R229, R20, 0x10, RZ ;  /* 0x0000001014e53819 */ /* 0x000fe200000006ff */
[----:B------:R-:W-:Y:S01]  /*2d60*/  @P2 FFMA.FTZ R200, R201, R232, R41 ;  /* 0x000000e8c9c82223 */ /* 0x000fe20000010029 */
[----:B------:R-:W-:Y:S01]  /*2d70*/  @P3 F2FP.BF16.F32.PACK_AB R222, RZ, R222 ;  /* 0x000000deffde323e */ /* 0x000fe200000010ff */
[----:B------:R-:W-:Y:S01]  /*2d80*/  @P3 FMUL.FTZ R227, R227, R186 ;  /* 0x000000bae3e33220 */ /* 0x000fe20000410000 */
[----:B------:R-:W-:Y:S02]  /*2d90*/  @P3 SHF.L.U32 R232, R111, 0x10, RZ ;  /* 0x000000106fe83819 */ /* 0x000fe400000006ff */
[----:B------:R-:W1:Y:S01]  /*2da0*/  @P3 LDC R233, c[0x0][0x40c] ;  /* 0x00010300ffe93b82 */ /* 0x000e620000000800 */
[----:B--2---:R-:W-:Y:S01]  /*2db0*/  @P3 FMUL.FTZ R190, R228, R231 ;  /* 0x000000e7e4be3220 */ /* 0x004fe20000410000 */
[----:B------:R-:W-:Y:S01]  /*2dc0*/  @P3 SHF.L.U32 R228, R109, 0x10, RZ ;  /* 0x000000106de43819 */ /* 0x000fe200000006ff */
[----:B------:R-:W-:Y:S01]  /*2dd0*/  @P2 FFMA.FTZ R231, R169, R194, R195 ;  /* 0x000000c2a9e72223 */ /* 0x000fe200000100c3 */
[----:B------:R-:W-:Y:S01]  /*2de0*/  @P3 F2FP.BF16.F32.PACK_AB R227, RZ, R227 ;  /* 0x000000e3ffe3323e */ /* 0x000fe200000010ff */
[----:B------:R-:W-:Y:S01]  /*2df0*/  @P3 FMUL.FTZ R229, R229, R190 ;  /* 0x000000bee5e53220 */ /* 0x000fe20000410000 */
[----:B------:R-:W-:Y:S01]  /*2e00*/  @P3 PRMT R88, R222, 0x7610, R88 ;  /* 0x00007610de583816 */ /* 0x000fe20000000058 */
[----:B------:R-:W-:Y:S01]  /*2e10*/  @P2 FADD.FTZ R231, R170, -R231 ;  /* 0x800000e7aae72221 */ /* 0x000fe20000010000 */
[----:B------:R-:W2:Y:S01]  /*2e20*/  @P3 LDC R237, c[0x0][0x40c] ;  /* 0x00010300ffed3b82 */ /* 0x000ea20000000800 */
[----:B---3--:R-:W-:Y:S01]  /*2e30*/  @P3 FMUL.FTZ R191, R191, R230 ;  /* 0x000000e6bfbf3220 */ /* 0x008fe20000410000 */
[----:B------:R-:W-:Y:S01]  /*2e40*/  MOV R230, R42 ;  /* 0x0000002a00e67202 */ /* 0x000fe20000000f00 */
[----:B------:R-:W-:Y:S01]  /*2e50*/  @P2 FFMA.FTZ R230, R201, R231, R42 ;  /* 0x000000e7c9e62223 */ /* 0x000fe2000001002a */
[----:B------:R-:W-:Y:S01]  /*2e60*/  @P3 SHF.L.U32 R231, R21, 0x10, RZ ;  /* 0x0000001015e73819 */ /* 0x000fe200000006ff */
[----:B------:R-:W-:Y:S01]  /*2e70*/  @P3 FMUL.FTZ R228, R228, R191 ;  /* 0x000000bfe4e43220 */ /* 0x000fe20000410000 */
[----:B------:R-:W-:Y:S01]  /*2e80*/  @P3 PRMT R88, R88, 0x5410, R227 ;  /* 0x0000541058583816 */ /* 0x000fe200000000e3 */
[----:B0-----:R-:W-:Y:S01]  /*2e90*/  @P3 FMUL.FTZ R222, R200, R235 ;  /* 0x000000ebc8de3220 */ /* 0x001fe20000410000 */
[----:B-----5:R-:W-:-:S02]  /*2ea0*/  @P3 PRMT R200, R156, 0x7632, R200 ;  /* 0x000076329cc83816 */ /* 0x020fc400000000c8 */
[----:B------:R-:W-:Y:S02]  /*2eb0*/  @P3 F2FP.BF16.F32.PACK_AB R228, RZ, R228 ;  /* 0x000000e4ffe4323e */ /* 0x000fe400000010ff */
[----:B------:R-:W-:Y:S02]  /*2ec0*/  @P3 F2FP.BF16.F32.PACK_AB R229, RZ, R229 ;  /* 0x000000e5ffe5323e */ /* 0x000fe400000010ff */
[----:B------:R-:W-:Y:S01]  /*2ed0*/  @P3 PRMT R89, R228, 0x7610, R89 ;  /* 0x00007610e4593816 */ /* 0x000fe20000000059 */
[----:B-1----:R-:W-:Y:S01]  /*2ee0*/  @P3 FMUL.FTZ R227, R202, R233 ;  /* 0x000000e9cae33220 */ /* 0x002fe20000410000 */
[----:B------:R-:W-:Y:S01]  /*2ef0*/  @P3 SHF.L.U32 R202, R110, 0x10, RZ ;  /* 0x000000106eca3819 */ /* 0x000fe200000006ff */
[----:B------:R-:W-:Y:S01]  /*2f00*/  @P3 FMUL.FTZ R228, R231, R222 ;  /* 0x000000dee7e43220 */ /* 0x000fe20000410000 */
[----:B------:R-:W-:Y:S02]  /*2f10*/  @P3 SHF.L.U32 R231, R156, 0x10, RZ ;  /* 0x000000109ce73819 */ /* 0x000fe400000006ff */
[----:B------:R-:W-:Y:S01]  /*2f20*/  @P3 SHF.L.U32 R200, R200, 0x10, RZ ;  /* 0x00000010c8c83819 */ /* 0x000fe200000006ff */
[----:B------:R-:W-:Y:S01]  /*2f30*/  @P3 FMUL.FTZ R202, R202, R227 ;  /* 0x000000e3caca3220 */ /* 0x000fe20000410000 */
[----:B------:R-:W-:Y:S01]  /*2f40*/  @P3 PRMT R89, R89, 0x5410, R229 ;  /* 0x0000541059593816 */ /* 0x000fe200000000e5 */
[----:B--2---:R-:W-:Y:S01]  /*2f50*/  @P3 FMUL.FTZ R229, R230, R237 ;  /* 0x000000ede6e53220 */ /* 0x004fe20000410000 */
[----:B------:R-:W-:Y:S01]  /*2f60*/  @P3 FFMA.FTZ R56, R231, R187, R56 ;  /* 0x000000bbe7383223 */ /* 0x000fe20000010038 */
[C---:B------:R-:W-:Y:S01]  /*2f70*/  @P3 SHF.L.U32 R231, R157.reuse, 0x10, RZ ;  /* 0x000000109de73819 */ /* 0x040fe200000006ff */
[----:B------:R-:W-:Y:S01]  /*2f80*/  @P3 FFMA.FTZ R57, R186, R200, R57 ;  /* 0x000000c8ba393223 */ /* 0x000fe20000010039 */
[----:B------:R-:W-:Y:S01]  /*2f90*/  @P3 FMUL.FTZ R230, R232, R229 ;  /* 0x000000e5e8e63220 */ /* 0x000fe20000410000 */
[----:B------:R-:W-:-:S02]  /*2fa0*/  @P3 PRMT R187, R157, 0x7632, R187 ;  /* 0x000076329dbb3816 */ /* 0x000fc400000000bb */
        /* <DEDUP_REMOVED lines=30> */
.L_x_4227:
[----:B------:R-:W0:Y:S01]  /*3190*/  @P3 LDC R227, c[0x0][0x40c] ;  /* 0x00010300ffe33b82 */ /* 0x000e220000000800 */
[-CC-:B------:R-:W-:Y:S01]  /*31a0*/  @P2 FFMA.FTZ R81, R3, R194.reuse, R195.reuse ;  /* 0x000000c203512223 */ /* 0x180fe200000100c3 */
[-CC-:B------:R-:W-:Y:S01]  /*31b0*/  @P2 FFMA.FTZ R80, R164, R194.reuse, R195.reuse ;  /* 0x000000c2a4502223 */ /* 0x180fe200000100c3 */
[----:B------:R-:W-:Y:S01]  /*31c0*/  @P2 FFMA.FTZ R82, R166, R194, R195 ;  /* 0x000000c2a6522223 */ /* 0x000fe200000100c3 */
[----:B------:R-:W-:Y:S01]  /*31d0*/  MOV R84, R44 ;  /* 0x0000002c00547202 */ /* 0x000fe20000000f00 */
[----:B------:R-:W-:Y:S01]  /*31e0*/  @P2 FADD.FTZ R81, R160, -R81 ;  /* 0x80000051a0512221 */ /* 0x000fe20000010000 */
[----:B------:R-:W-:Y:S01]  /*31f0*/  @P2 FADD.FTZ R80, R163, -R80 ;  /* 0x80000050a3502221 */ /* 0x000fe20000010000 */
[----:B------:R-:W-:Y:S01]  /*3200*/  MOV R85, R45 ;  /* 0x0000002d00557202 */ /* 0x000fe20000000f00 */
[----:B------:R-:W1:Y:S01]  /*3210*/  @P3 LDC R186, c[0x0][0x40c] ;  /* 0x00010300ffba3b82 */ /* 0x000e620000000800 */
[C---:B------:R-:W-:Y:S01]  /*3220*/  @P2 FFMA.FTZ R84, R201.reuse, R81, R44 ;  /* 0x00000051c9542223 */ /* 0x040fe2000001002c */
[----:B------:R-:W-:Y:S01]  /*3230*/  @P2 FFMA.FTZ R85, R201, R80, R45 ;  /* 0x00000050c9552223 */ /* 0x000fe2000001002d */
[----:B------:R-:W-:Y:S01]  /*3240*/  @P2 FADD.FTZ R82, R165, -R82 ;  /* 0x80000052a5522221 */ /* 0x000fe20000010000 */
[----:B------:R-:W-:Y:S01]  /*3250*/  @P3 SHF.L.U32 R80, R108, 0x10, RZ ;  /* 0x000000106c503819 */ /* 0x000fe200000006ff */
[----:B------:R-:W-:Y:S01]  /*3260*/  @P2 FFMA.FTZ R231, R167, R194, R195 ;  /* 0x000000c2a7e72223 */ /* 0x000fe200000100c3 */
[----:B------:R-:W-:Y:S01]  /*3270*/  MOV R87, R47 ;  /* 0x0000002f00577202 */ /* 0x000fe20000000f00 */
[----:B------:R-:W-:Y:S01]  /*3280*/  @P2 FFMA.FTZ R87, R201, R82, R47 ;  /* 0x00000052c9572223 */ /* 0x000fe2000001002f */
[----:B------:R-:W2:Y:S01]  /*3290*/  @P3 LDC R233, c[0x0][0x40c] ;  /* 0x00010300ffe93b82 */ /* 0x000ea20000000800 */
[-CC-:B------:R-:W-:Y:S01]  /*32a0*/  @P2 FFMA.FTZ R83, R161, R194.reuse, R195.reuse ;  /* 0x000000c2a1532223 */ /* 0x180fe200000100c3 */
[-CC-:B------:R-:W-:Y:S01]  /*32b0*/  @P2 FFMA.FTZ R228, R172, R194.reuse, R195.reuse ;  /* 0x000000c2ace42223 */ /* 0x180fe200000100c3 */
[-C--:B------:R-:W-:Y:S01]  /*32c0*/  @P2 FFMA.FTZ R82, R174, R194.reuse, R195 ;  /* 0x000000c2ae522223 */ /* 0x080fe200000100c3 */
[----:B------:R-:W-:Y:S01]  /*32d0*/  @P3 SHF.L.U32 R81, R20, 0x10, RZ ;  /* 0x0000001014513819 */ /* 0x000fe200000006ff */
[----:B------:R-:W-:Y:S01]  /*32e0*/  @P2 FADD.FTZ R231, R168, -R231 ;  /* 0x800000e7a8e72221 */ /* 0x000fe20000010000 */
[----:B------:R-:W-:Y:S01]  /*32f0*/  @P2 FADD.FTZ R83, R162, -R83 ;  /* 0x80000053a2532221 */ /* 0x000fe20000010000 */
[----:B------:R-:W-:Y:S01]  /*3300*/  @P2 FFMA.FTZ R235, R169, R194, R195 ;  /* 0x000000c2a9eb2223 */ /* 0x000fe200000100c3 */
[----:B------:R-:W3:Y:S01]  /*3310*/  @P3 LDC R232, c[0x0][0x40c] ;  /* 0x00010300ffe83b82 */ /* 0x000ee20000000800 */
[----:B0-----:R-:W-:Y:S01]  /*3320*/  @P3 FMUL.FTZ R227, R84, R227 ;  /* 0x000000e354e33220 */ /* 0x001fe20000410000 */
[----:B-----5:R-:W-:Y:S01]  /*3330*/  @P3 SHF.L.U32 R229, R156, 0x10, RZ ;  /* 0x000000109ce53819 */ /* 0x020fe200000006ff */
[----:B------:R-:W-:Y:S01]  /*3340*/  @P2 FADD.FTZ R228, R171, -R228 ;  /* 0x800000e4abe42221 */ /* 0x000fe20000010000 */
[----:B------:R-:W-:Y:S01]  /*3350*/  @P2 FADD.FTZ R82, R173, -R82 ;  /* 0x80000052ad522221 */ /* 0x000fe20000010000 */
[----:B------:R-:W-:Y:S01]  /*3360*/  @P3 FMUL.FTZ R80, R80, R227 ;  /* 0x000000e350503220 */ /* 0x000fe20000410000 */
[----:B------:R-:W-:Y:S01]  /*3370*/  MOV R86, R46 ;  /* 0x0000002e00567202 */ /* 0x000fe20000000f00 */
[----:B------:R-:W-:Y:S01]  /*3380*/  @P2 FFMA.FTZ R86, R201, R83, R46 ;  /* 0x00000053c9562223 */ /* 0x000fe2000001002e */
[----:B------:R-:W0:Y:S01]  /*3390*/  @P3 LDC R234, c[0x0][0x40c] ;  /* 0x00010300ffea3b82 */ /* 0x000e220000000800 */
[----:B-1----:R-:W-:Y:S01]  /*33a0*/  @P3 FMUL.FTZ R186, R87, R186 ;  /* 0x000000ba57ba3220 */ /* 0x002fe20000410000 */
[----:B------:R-:W-:Y:S01]  /*33b0*/  @P3 F2FP.BF16.F32.PACK_AB R222, RZ, R80 ;  /* 0x00000050ffde323e */ /* 0x000fe200000010ff */
[----:B------:R-:W-:Y:S01]  /*33c0*/  @P2 FADD.FTZ R235, R170, -R235 ;  /* 0x800000ebaaeb2221 */ /* 0x000fe20000010000 */
[----:B------:R-:W-:Y:S01]  /*33d0*/  MOV R80, R40 ;  /* 0x0000002800507202 */ /* 0x000fe20000000f00 */
[----:B------:R-:W-:Y:S01]  /*33e0*/  @P3 FMUL.FTZ R202, R81, R186 ;  /* 0x000000ba51ca3220 */ /* 0x000fe20000410000 */
[C---:B------:R-:W-:Y:S01]  /*33f0*/  @P2 FFMA.FTZ R80, R201.reuse, R231, R40 ;  /* 0x000000e7c9502223 */ /* 0x040fe20000010028 */
[----:B------:R-:W-:Y:S01]  /*3400*/  MOV R81, R41 ;  /* 0x0000002900517202 */ /* 0x000fe20000000f00 */
[----:B------:R-:W1:Y:S01]  /*3410*/  @P3 LDC R191, c[0x0][0x40c] ;  /* 0x00010300ffbf3b82 */ /* 0x000e620000000800 */
[----:B------:R-:W-:Y:S01]  /*3420*/  MOV R83, R43 ;  /* 0x0000002b00537202 */ /* 0x000fe20000000f00 */
[C---:B------:R-:W-:Y:S01]  /*3430*/  @P2 FFMA.FTZ R81, R201.reuse, R228, R41 ;  /* 0x000000e4c9512223 */ /* 0x040fe20000010029 */
[----:B------:R-:W-:Y:S01]  /*3440*/  @P2 FFMA.FTZ R83, R201, R82, R43 ;  /* 0x00000052c9532223 */ /* 0x000fe2000001002b */
[----:B------:R-:W-:Y:S01]  /*3450*/  @P3 FFMA.FTZ R56, R229, R227, R56 ;  /* 0x000000e3e5383223 */ /* 0x000fe20000010038 */
[----:B------:R-:W-:Y:S01]  /*3460*/  MOV R82, R42 ;  /* 0x0000002a00527202 */ /* 0x000fe20000000f00 */
[----:B--2---:R-:W-:Y:S01]  /*3470*/  @P3 FMUL.FTZ R227, R80, R233 ;  /* 0x000000e950e33220 */ /* 0x004fe20000410000 */
[----:B------:R-:W-:Y:S01]  /*3480*/  @P3 SHF.L.U32 R230, R110, 0x10, RZ ;  /* 0x000000106ee63819 */ /* 0x000fe200000006ff */
[----:B------:R-:W2:Y:S01]  /*3490*/  @P3 LDC R237, c[0x0][0x40c] ;  /* 0x00010300ffed3b82 */ /* 0x000ea20000000800 */
[----:B------:R-:W-:Y:S01]  /*34a0*/  @P2 FFMA.FTZ R82, R201, R235, R42 ;  /* 0x000000ebc9522223 */ /* 0x000fe2000001002a */
[----:B------:R-:W-:Y:S01]  /*34b0*/  @P3 PRMT R88, R222, 0x7610, R88 ;  /* 0x00007610de583816 */ /* 0x000fe20000000058 */
[----:B---3--:R-:W-:Y:S01]  /*34c0*/  @P3 FMUL.FTZ R222, R81, R232 ;  /* 0x000000e851de3220 */ /* 0x008fe20000410000 */
[----:B------:R-:W-:Y:S01]  /*34d0*/  @P3 SHF.L.U32 R233, R21, 0x10, RZ ;  /* 0x0000001015e93819 */ /* 0x000fe200000006ff */
[----:B------:R-:W-:Y:S01]  /*34e0*/  @P3 FMUL.FTZ R229, R230, R227 ;  /* 0x000000e3e6e53220 */ /* 0x000fe20000410000 */
[----:B------:R-:W-:-:S02]  /*34f0*/  @P3 SHF.L.U32 R235, R22, 0x10, RZ ;  /* 0x0000001016eb3819 */ /* 0x000fc400000006ff */
[----:B------:R-:W3:Y:S01]  /*3500*/  @P3 LDC R190, c[0x0][0x40c] ;  /* 0x00010300ffbe3b82 */ /* 0x000ee20000000800 */
[----:B0-----:R-:W-:Y:S01]  /*3510*/  @P3 FMUL.FTZ R234, R83, R234 ;  /* 0x000000ea53ea3220 */ /* 0x001fe20000410000 */
[----:B------:R-:W-:Y:S01]  /*3520*/  @P3 PRMT R228, R156, 0x7632, R228 ;  /* 0x000076329ce43816 */ /* 0x000fe200000000e4 */
[----:B------:R-:W-:Y:S01]  /*3530*/  @P3 FMUL.FTZ R230, R233, R222 ;  /* 0x000000dee9e63220 */ /* 0x000fe20000410000 */
[----:B------:R-:W-:Y:S01]  /*3540*/  @P3 SHF.L.U32 R200, R109, 0x10, RZ ;  /* 0x000000106dc83819 */ /* 0x000fe200000006ff */
[----:B------:R-:W-:Y:S01]  /*3550*/  @P3 FMUL.FTZ R233, R235, R234 ;  /* 0x000000eaebe93220 */ /* 0x000fe20000410000 */
[----:B------:R-:W-:Y:S01]  /*3560*/  @P3 SHF.L.U32 R236, R111, 0x10, RZ ;  /* 0x000000106fec3819 */ /* 0x000fe200000006ff */
[----:B-1----:R-:W-:Y:S01]  /*3570*/  @P3 FMUL.FTZ R191, R86, R191 ;  /* 0x000000bf56bf3220 */ /* 0x002fe20000410000 */
[----:B------:R-:W-:Y:S02]  /*3580*/  @P3 SHF.L.U32 R187, R19, 0x10, RZ ;  /* 0x0000001013bb3819 */ /* 0x000fe400000006ff */
[----:B------:R-:W-:Y:S01]  /*3590*/  @P3 SHF.L.U32 R228, R228, 0x10, RZ ;  /* 0x00000010e4e43819 */ /* 0x000fe200000006ff */
[----:B------:R-:W-:Y:S01]  /*35a0*/  @P3 FMUL.FTZ R200, R200, R191 ;  /* 0x000000bfc8c83220 */ /* 0x000fe20000410000 */
[----:B------:R-:W-:-:S02]  /*35b0*/  @P3 SHF.L.U32 R235, R157, 0x10, RZ ;  /* 0x000000109deb3819 */ /* 0x000fc400000006ff */
[----:B------:R-:W-:Y:S01]  /*35c0*/  @P3 F2FP.BF16.F32.PACK_AB R229, RZ, R229 ;  /* 0x000000e5ffe5323e */ /* 0x000fe200000010ff */
[----:B--2---:R-:W-:Y:S01]  /*35d0*/  @P3 FMUL.FTZ R231, R82, R237 ;  /* 0x000000ed52e73220 */ /* 0x004fe20000410000 */
[----:B------:R-:W-:Y:S01]  /*35e0*/  @P3 F2FP.BF16.F32.PACK_AB R200, RZ, R200 ;  /* 0x000000c8ffc8323e */ /* 0x000fe200000010ff */
[----:B------:R-:W-:Y:S01]  /*35f0*/  @P3 FFMA.FTZ R58, R235, R191, R58 ;  /* 0x000000bfeb3a3223 */ /* 0x000fe2000001003a */
[----:B------:R-:W-:Y:S01]  /*3600*/  @P3 PRMT R191, R158, 0x7632, R191 ;  /* 0x000076329ebf3816 */ /* 0x000fe200000000bf */
[----:B------:R-:W-:Y:S01]  /*3610*/  @P3 FMUL.FTZ R232, R236, R231 ;  /* 0x000000e7ece83220 */ /* 0x000fe20000410000 */
[----:B------:R-:W-:Y:S02]  /*3620*/  @P3 SHF.L.U32 R235, R158, 0x10, RZ ;  /* 0x000000109eeb3819 */ /* 0x000fe400000006ff */
[----:B------:R-:W-:Y:S01]  /*3630*/  @P3 SHF.L.U32 R191, R191, 0x10, RZ ;  /* 0x00000010bfbf3819 */ /* 0x000fe200000006ff */
[----:B---3--:R-:W-:Y:S01]  /*3640*/  @P3 FMUL.FTZ R190, R85, R190 ;  /* 0x000000be55be3220 */ /* 0x008fe20000410000 */
[----:B------:R-:W-:Y:S01]  /*3650*/  @P3 F2FP.BF16.F32.PACK_AB R232, RZ, R232 ;  /* 0x000000e8ffe8323e */ /* 0x000fe200000010ff */
[----:B------:R-:W-:Y:S01]  /*3660*/  @P3 FFMA.FTZ R60, R235, R227, R60 ;  /* 0x000000e3eb3c3223 */ /* 0x000fe2000001003c */
[----:B------:R-:W-:Y:S01]  /*3670*/  @P3 SHF.L.U32 R237, R159, 0x10, RZ ;  /* 0x000000109fed3819 */ /* 0x000fe200000006ff */
[----:B------:R-:W-:Y:S01]  /*3680*/  @P3 FMUL.FTZ R187, R187, R190 ;  /* 0x000000bebbbb3220 */ /* 0x000fe20000410000 */
[----:B------:R-:W-:Y:S01]  /*3690*/  @P3 FFMA.FTZ R57, R190, R228, R57 ;  /* 0x000000e4be393223 */ /* 0x000fe20000010039 */
[----:B------:R-:W-:Y:S01]  /*36a0*/  @P3 PRMT R190, R157, 0x7632, R190 ;  /* 0x000076329dbe3816 */ /* 0x000fe200000000be */
[----:B------:R-:W-:Y:S01]  /*36b0*/  @P3 FFMA.FTZ R61, R222, R191, R61 ;  /* 0x000000bfde3d3223 */ /* 0x000fe2000001003d */
[----:B------:R-:W-:Y:S01]  /*36c0*/  @P3 PRMT R228, R159, 0x7632, R228 ;  /* 0x000076329fe43816 */ /* 0x000fe200000000e4 */
[----:B------:R-:W-:Y:S01]  /*36d0*/  @P3 FFMA.FTZ R62, R237, R231, R62 ;  /* 0x000000e7ed3e3223 */ /* 0x000fe2000001003e */
[----:B------:R-:W-:-:S02]  /*36e0*/  @P3 SHF.L.U32 R190, R190, 0x10, RZ ;  /* 0x00000010bebe3819 */ /* 0x000fc400000006ff */
[----:B------:R-:W-:Y:S02]  /*36f0*/  @P3 SHF.L.U32 R228, R228, 0x10, RZ ;  /* 0x00000010e4e43819 */ /* 0x000fe400000006ff */
[----:B------:R-:W-:Y:S01]  /*3700*/  @P3 F2FP.BF16.F32.PACK_AB R187, RZ, R187 ;  /* 0x000000bbffbb323e */ /* 0x000fe200000010ff */
[----:B------:R-:W-:Y:S01]  /*3710*/  @P3 FFMA.FTZ R59, R186, R190, R59 ;  /* 0x000000beba3b3223 */ /* 0x000fe2000001003b */
[----:B------:R-:W-:Y:S01]  /*3720*/  @P3 F2FP.BF16.F32.PACK_AB R202, RZ, R202 ;  /* 0x000000caffca323e */ /* 0x000fe200000010ff */
[----:B------:R-:W-:Y:S01]  /*3730*/  @P3 FFMA.FTZ R63, R234, R228, R63 ;  /* 0x000000e4ea3f3223 */ /* 0x000fe2000001003f */
[----:B------:R-:W-:Y:S02]  /*3740*/  @P3 F2FP.BF16.F32.PACK_AB R230, RZ, R230 ;  /* 0x000000e6ffe6323e */ /* 0x000fe400000010ff */
        /* <DEDUP_REMOVED lines=8> */
.L_x_4226:
[----:B------:R-:W-:Y:S05]  /*37d0*/  BSYNC.RECONVERGENT B1 ;  /* 0x0000000000017941 */ /* 0x000fea0003800200 */
.L_x_4209:
        /* <DEDUP_REMOVED lines=8> */
[----:B------:R0:W-:Y:S04]  /*3860*/  @P1 STG.E.128 desc[UR6][R190.64+0x10], R80 ;  /* 0x00001050be001986 */ /* 0x0001e8000c101d06 */
[----:B------:R0:W-:Y:S01]  /*3870*/  @P3 STG.E.128 desc[UR6][R186.64], R88 ;  /* 0x00000058ba003986 */ /* 0x0001e2000c101d06 */
[----:B------:R-:W-:Y:S05]  /*3880*/  @!P3 BRA `(.L_x_4229) ;  /* 0x000000000010b947 */ /* 0x000fea0003800000 */
[----:B-----5:R-:W1:Y:S01]  /*3890*/  LDC.64 R156, c[0x0][0x390] ;  /* 0x0000e400ff9c7b82 */ /* 0x020e620000000a00 */
[----:B------:R-:W-:-:S05]  /*38a0*/  IADD3 R159, PT, PT, R225, 0x20, RZ ;  /* 0x00000020e19f7810 */ /* 0x000fca0007ffe0ff */
[----:B-1----:R-:W-:-:S06]  /*38b0*/  IMAD.WIDE.U32 R156, R159, 0x10, R156 ;  /* 0x000000109f9c7825 */ /* 0x002fcc00078e009c */
[----:B------:R-:W5:Y:S02]  /*38c0*/  LDG.E.128 R156, desc[UR6][R156.64] ;  /* 0x000000069c9c7981 */ /* 0x000f64000c1e1d00 */
.L_x_4229:
[----:B------:R-:W-:Y:S05]  /*38d0*/  BSYNC.RECONVERGENT B1 ;  /* 0x0000000000017941 */ /* 0x000fea0003800200 */
.L_x_4228:
[----:B------:R-:W-:Y:S04]  /*38e0*/  BSSY.RECONVERGENT B1, `(.L_x_4230) ;  /* 0x00001ae000017945 */ /* 0x000fe80003800200 */
[----:B------:R-:W-:Y:S05]  /*38f0*/  @!P0 BRA `(.L_x_4231) ;  /* 0x0000000c002c8947 */ /* 0x000fea0003800000 */
[----:B------:R-:W-:Y:S05]  /*3900*/  @!P1 BRA `(.L_x_4232) ;  /* 0x0000000400949947 */ /* 0x000fea0003800000 */
[----:B0-----:R-:W0:Y:S01]  /*3910*/  @P3 LDC R191, c[0x0][0x40c] ;  /* 0x00010300ffbf3b82 */ /* 0x001e220000000800 */
[--C-:B------:R-:W-:Y:S01]  /*3920*/  @P2 FFMA.FTZ R81, R175, R194, R195.reuse ;  /* 0x000000c2af512223 */ /* 0x100fe200000100c3 */
[----:B------:R-:W-:Y:S01]  /*3930*/  MOV R84, R36 ;  /* 0x0000002400547202 */ /* 0x000fe20000000f00 */
[-C--:B------:R-:W-:Y:S01]  /*3940*/  @P2 FFMA.FTZ R82, R180, R194.reuse, R195 ;  /* 0x000000c2b4522223 */ /* 0x080fe200000100c3 */
[----:B------:R-:W-:Y:S01]  /*3950*/  @P3 SHF.L.U32 R80, R100, 0x10, RZ ;  /* 0x0000001064503819 */ /* 0x000fe200000006ff */
[----:B------:R-:W-:Y:S01]  /*3960*/  @P2 FADD.FTZ R81, R176, -R81 ;  /* 0x80000051b0512221 */ /* 0x000fe20000010000 */
[-CC-:B------:R-:W-:Y:S01]  /*3970*/  @P2 FFMA.FTZ R186, R204, R194.reuse, R195.reuse ;  /* 0x000000c2ccba2223 */ /* 0x180fe200000100c3 */
[----:B------:R-:W-:Y:S01]  /*3980*/  @P2 FADD.FTZ R82, R179, -R82 ;  /* 0x80000052b3522221 */ /* 0x000fe20000010000 */
[----:B------:R-:W1:Y:S01]  /*3990*/  @P3 LDC R190, c[0x0][0x40c] ;  /* 0x00010300ffbe3b82 */ /* 0x000e620000000800 */
[----:B------:R-:W-:Y:S01]  /*39a0*/  @P2 FFMA.FTZ R84, R201, R81, R36 ;  /* 0x00000051c9542223 */ /* 0x000fe20000010024 */
[-CC-:B------:R-:W-:Y:S01]  /*39b0*/  @P2 FFMA.FTZ R81, R177, R194.reuse, R195.reuse ;  /* 0x000000c2b1512223 */ /* 0x180fe200000100c3 */
[----:B------:R-:W-:Y:S01]  /*39c0*/  @P2 FFMA.FTZ R229, R183, R194, R195 ;  /* 0x000000c2b7e52223 */ /* 0x000fe200000100c3 */
[----:B------:R-:W-:Y:S01]  /*39d0*/  MOV R85, R37 ;  /* 0x0000002500557202 */ /* 0x000fe20000000f00 */
[----:B------:R-:W-:Y:S01]  /*39e0*/  @P2 FADD.FTZ R186, R193, -R186 ;  /* 0x800000bac1ba2221 */ /* 0x000fe20000010000 */
[----:B------:R-:W-:Y:S01]  /*39f0*/  @P2 FADD.FTZ R81, R178, -R81 ;  /* 0x80000051b2512221 */ /* 0x000fe20000010000 */
[C---:B------:R-:W-:Y:S01]  /*3a00*/  @P2 FFMA.FTZ R85, R201.reuse, R82, R37 ;  /* 0x00000052c9552223 */ /* 0x040fe20000010025 */
[----:B------:R-:W2:Y:S01]  /*3a10*/  @P3 LDC R187, c[0x0][0x40c] ;  /* 0x00010300ffbb3b82 */ /* 0x000ea20000000800 */
[----:B------:R-:W-:Y:S01]  /*3a20*/  MOV R86, R38 ;  /* 0x0000002600567202 */ /* 0x000fe20000000f00 */
[----:B------:R-:W-:Y:S01]  /*3a30*/  @P2 FADD.FTZ R229, R184, -R229 ;  /* 0x800000e5b8e52221 */ /* 0x000fe20000010000 */
[----:B------:R-:W-:Y:S01]  /*3a40*/  MOV R83, R35 ;  /* 0x0000002300537202 */ /* 0x000fe20000000f00 */
[C---:B------:R-:W-:Y:S01]  /*3a50*/  @P2 FFMA.FTZ R86, R201.reuse, R81, R38 ;  /* 0x00000051c9562223 */ /* 0x040fe20000010026 */
[----:B------:R-:W-:Y:S01]  /*3a60*/  MOV R87, R39 ;  /* 0x0000002700577202 */ /* 0x000fe20000000f00 */
[----:B------:R-:W-:Y:S01]  /*3a70*/  @P2 FFMA.FTZ R83, R201, R186, R35 ;  /* 0x000000bac9532223 */ /* 0x000fe20000010023 */
[----:B------:R-:W-:Y:S01]  /*3a80*/  @P3 SHF.L.U32 R81, R11, 0x10, RZ ;  /* 0x000000100b513819 */ /* 0x000fe200000006ff */
[----:B0-----:R-:W-:Y:S01]  /*3a90*/  @P3 FMUL.FTZ R191, R84, R191 ;  /* 0x000000bf54bf3220 */ /* 0x001fe20000410000 */
[----:B------:R-:W0:Y:S01]  /*3aa0*/  @P3 LDC R233, c[0x0][0x40c] ;  /* 0x00010300ffe93b82 */ /* 0x000e220000000800 */
[----:B------:R-:W-:Y:S01]  /*3ab0*/  @P3 SHF.L.U32 R82, R101, 0x10, RZ ;  /* 0x0000001065523819 */ /* 0x000fe200000006ff */
[--C-:B------:R-:W-:Y:S01]  /*3ac0*/  @P2 FFMA.FTZ R224, R192, R194, R195.reuse ;  /* 0x000000c2c0e02223 */ /* 0x100fe200000100c3 */
[----:B------:R-:W-:Y:S01]  /*3ad0*/  @P3 FMUL.FTZ R80, R191, R80 ;  /* 0x00000050bf503220 */ /* 0x000fe20000410000 */
[----:B------:R-:W-:Y:S01]  /*3ae0*/  @P3 SHF.L.U32 R227, R12, 0x10, RZ ;  /* 0x000000100ce33819 */ /* 0x000fe200000006ff */
[--C-:B------:R-:W-:Y:S01]  /*3af0*/  @P2 FFMA.FTZ R231, R185, R194, R195.reuse ;  /* 0x000000c2b9e72223 */ /* 0x100fe200000100c3 */
[----:B------:R-:W-:Y:S01]  /*3b00*/  @P2 FADD.FTZ R224, R189, -R224 ;  /* 0x800000e0bde02221 */ /* 0x000fe20000010000 */
[----:B-1----:R-:W-:Y:S01]  /*3b10*/  @P3 FMUL.FTZ R186, R85, R190 ;  /* 0x000000be55ba3220 */ /* 0x002fe20000410000 */
[----:B------:R-:W1:Y:S01]  /*3b20*/  @P3 LDC R226, c[0x0][0x40c] ;  /* 0x00010300ffe23b82 */ /* 0x000e620000000800 */
[----:B------:R-:W-:Y:S01]  /*3b30*/  @P3 F2FP.BF16.F32.PACK_AB R200, RZ, R80 ;  /* 0x00000050ffc8323e */ /* 0x000fe200000010ff */
[----:B------:R-:W-:Y:S01]  /*3b40*/  @P2 FFMA.FTZ R80, R182, R194, R195 ;  /* 0x000000c2b6502223 */ /* 0x000fe200000100c3 */
[----:B------:R-:W-:Y:S01]  /*3b50*/  @P3 FMUL.FTZ R81, R186, R81 ;  /* 0x00000051ba513220 */ /* 0x000fe20000410000 */
[----:B------:R-:W-:Y:S01]  /*3b60*/  @P2 FADD.FTZ R231, R188, -R231 ;  /* 0x800000e7bce72221 */ /* 0x000fe20000010000 */
[----:B------:R-:W-:Y:S01]  /*3b70*/  @P3 PRMT R88, R200, 0x7610, R88 ;  /* 0x00007610c8583816 */ /* 0x000fe20000000058 */
[----:B------:R-:W-:Y:S01]  /*3b80*/  @P2 FADD.FTZ R80, R181, -R80 ;  /* 0x80000050b5502221 */ /* 0x000fe20000010000 */
[----:B--2---:R-:W-:Y:S01]  /*3b90*/  @P3 FMUL.FTZ R187, R86, R187 ;  /* 0x000000bb56bb3220 */ /* 0x004fe20000410000 */
[----:B------:R-:W2:Y:S01]  /*3ba0*/  @P3 LDC R228, c[0x0][0x40c] ;  /* 0x00010300ffe43b82 */ /* 0x000ea20000000800 */
[----:B------:R-:W-:Y:S01]  /*3bb0*/  @P3 SHF.L.U32 R200, R102, 0x10, RZ ;  /* 0x0000001066c83819 */ /* 0x000fe200000006ff */
[C---:B------:R-:W-:Y:S01]  /*3bc0*/  @P2 FFMA.FTZ R87, R201.reuse, R80, R39 ;  /* 0x00000050c9572223 */ /* 0x040fe20000010027 */
[----:B------:R-:W-:Y:S01]  /*3bd0*/  MOV R80, R32 ;  /* 0x0000002000507202 */ /* 0x000fe20000000f00 */
[----:B------:R-:W-:Y:S01]  /*3be0*/  @P2 FFMA.FTZ R80, R201, R229, R32 ;  /* 0x000000e5c9502223 */ /* 0x000fe20000010020 */
[----:B------:R-:W-:Y:S01]  /*3bf0*/  @P3 FMUL.FTZ R82, R187, R82 ;  /* 0x00000052bb523220 */ /* 0x000fe20000410000 */
[----:B------:R-:W-:-:S02]  /*3c00*/  @P3 F2FP.BF16.F32.PACK_AB R202, RZ, R81 ;  /* 0x00000051ffca323e */ /* 0x000fc400000010ff */
[----:B------:R-:W3:Y:S01]  /*3c10*/  @P3 LDC R235, c[0x0][0x40c] ;  /* 0x00010300ffeb3b82 */ /* 0x000ee20000000800 */
[----:B0-----:R-:W-:Y:S01]  /*3c20*/  @P3 FMUL.FTZ R229, R80, R233 ;  /* 0x000000e950e53220 */ /* 0x001fe20000410000 */
[----:B------:R-:W-:Y:S02]  /*3c30*/  @P3 F2FP.BF16.F32.PACK_AB R222, RZ, R82 ;  /* 0x00000052ffde323e */ /* 0x000fe400000010ff */
[----:B------:R-:W-:Y:S01]  /*3c40*/  @P3 PRMT R88, R88, 0x5410, R202 ;  /* 0x0000541058583816 */ /* 0x000fe200000000ca */
[----:B------:R-:W-:Y:S01]  /*3c50*/  @P3 FMUL.FTZ R200, R229, R200 ;  /* 0x000000c8e5c83220 */ /* 0x000fe20000410000 */
[----:B------:R-:W-:Y:S01]  /*3c60*/  @P3 PRMT R89, R222, 0x7610, R89 ;  /* 0x00007610de593816 */ /* 0x000fe20000000059 */
[----:B-1----:R-:W-:Y:S01]  /*3c70*/  @P3 FMUL.FTZ R190, R87, R226 ;  /* 0x000000e257be3220 */ /* 0x002fe20000410000 */
[----:B------:R-:W-:Y:S01]  /*3c80*/  MOV R81, R33 ;  /* 0x0000002100517202 */ /* 0x000fe20000000f00 */
[----:B------:R-:W-:Y:S01]  /*3c90*/  @P2 FFMA.FTZ R81, R201, R224, R33 ;  /* 0x000000e0c9512223 */ /* 0x000fe20000010021 */
[----:B------:R-:W-:Y:S01]  /*3ca0*/  @P3 F2FP.BF16.F32.PACK_AB R202, RZ, R200 ;  /* 0x000000c8ffca323e */ /* 0x000fe200000010ff */
[----:B------:R-:W-:Y:S01]  /*3cb0*/  @P3 FMUL.FTZ R227, R190, R227 ;  /* 0x000000e3bee33220 */ /* 0x000fe20000410000 */
[----:B-----5:R-:W-:-:S02]  /*3cc0*/  @P3 PRMT R200, R156, 0x7632, R200 ;  /* 0x000076329cc83816 */ /* 0x020fc400000000c8 */
[----:B------:R-:W-:Y:S01]  /*3cd0*/  MOV R82, R34 ;  /* 0x0000002200527202 */ /* 0x000fe20000000f00 */
[----:B------:R-:W-:Y:S01]  /*3ce0*/  @P2 FFMA.FTZ R82, R201, R231, R34 ;  /* 0x000000e7c9522223 */ /* 0x000fe20000010022 */
[----:B------:R-:W-:Y:S01]  /*3cf0*/  @P3 F2FP.BF16.F32.PACK_AB R227, RZ, R227 ;  /* 0x000000e3ffe3323e */ /* 0x000fe200000010ff */
[----:B--2---:R-:W-:Y:S01]  /*3d00*/  @P3 FMUL.FTZ R222, R81, R228 ;  /* 0x000000e451de3220 */ /* 0x004fe20000410000 */
[----:B------:R-:W-:Y:S02]  /*3d10*/  @P3 SHF.L.U32 R233, R156, 0x10, RZ ;  /* 0x000000109ce93819 */ /* 0x000fe400000006ff */
[----:B------:R-:W-:Y:S02]  /*3d20*/  @P3 PRMT R89, R89, 0x5410, R227 ;  /* 0x0000541059593816 */ /* 0x000fe400000000e3 */
[----:B------:R-:W-:Y:S01]  /*3d30*/  @P3 SHF.L.U32 R200, R200, 0x10, RZ ;  /* 0x00000010c8c83819 */ /* 0x000fe200000006ff */
[----:B---3--:R-:W-:Y:S01]  /*3d40*/  @P3 FMUL.FTZ R231, R82, R235 ;  /* 0x000000eb52e73220 */ /* 0x008fe20000410000 */
[----:B------:R-:W-:Y:S01]  /*3d50*/  @P3 SHF.L.U32 R227, R13, 0x10, RZ ;  /* 0x000000100de33819 */ /* 0x000fe200000006ff */
[----:B------:R-:W-:Y:S01]  /*3d60*/  @P3 FFMA.FTZ R64, R233, R191, R64 ;  /* 0x000000bfe9403223 */ /* 0x000fe20000010040 */
[----:B------:R-:W-:Y:S01]  /*3d70*/  @P3 SHF.L.U32 R224, R103, 0x10, RZ ;  /* 0x0000001067e03819 */ /* 0x000fe200000006ff */
[----:B------:R-:W-:Y:S01]  /*3d80*/  @P3 FFMA.FTZ R65, R186, R200, R65 ;  /* 0x000000c8ba413223 */ /* 0x000fe20000010041 */
[----:B------:R-:W-:Y:S01]  /*3d90*/  @P3 PRMT R191, R157, 0x7632, R191 ;  /* 0x000076329dbf3816 */ /* 0x000fe200000000bf */
[----:B------:R-:W-:Y:S01]  /*3da0*/  @P3 FMUL.FTZ R227, R222, R227 ;  /* 0x000000e3dee33220 */ /* 0x000fe20000410000 */
[----:B------:R-:W-:Y:S01]  /*3db0*/  @P3 PRMT R186, R158, 0x7632, R186 ;  /* 0x000076329eba3816 */ /* 0x000fe200000000ba */
[----:B------:R-:W-:Y:S01]  /*3dc0*/  @P3 FMUL.FTZ R224, R231, R224 ;  /* 0x000000e0e7e03220 */ /* 0x000fe20000410000 */
        /* <DEDUP_REMOVED lines=25> */
.L_x_4232:
[----:B------:R-:W1:Y:S01]  /*3f60*/  @P3 LDC R227, c[0x0][0x40c] ;  /* 0x00010300ffe33b82 */ /* 0x000e620000000800 */
[--C-:B0-----:R-:W-:Y:S01]  /*3f70*/  @P2 FFMA.FTZ R187, R175, R194, R195.reuse ;  /* 0x000000c2afbb2223 */ /* 0x101fe200000100c3 */
[----:B------:R-:W-:Y:S01]  /*3f80*/  MOV R186, R36 ;  /* 0x0000002400ba7202 */ /* 0x000fe20000000f00 */
[-CC-:B------:R-:W-:Y:S01]  /*3f90*/  @P2 FFMA.FTZ R200, R180, R194.reuse, R195.reuse ;  /* 0x000000c2b4c82223 */ /* 0x180fe200000100c3 */
[-C--:B------:R-:W-:Y:S01]  /*3fa0*/  @P2 FFMA.FTZ R224, R182, R194.reuse, R195 ;  /* 0x000000c2b6e02223 */ /* 0x080fe200000100c3 */
[----:B------:R-:W-:Y:S01]  /*3fb0*/  @P2 FADD.FTZ R187, R176, -R187 ;  /* 0x800000bbb0bb2221 */ /* 0x000fe20000010000 */
[-CC-:B------:R-:W-:Y:S01]  /*3fc0*/  @P2 FFMA.FTZ R233, R183, R194.reuse, R195.reuse ;  /* 0x000000c2b7e92223 */ /* 0x180fe200000100c3 */
[----:B------:R-:W-:Y:S01]  /*3fd0*/  @P2 FADD.FTZ R200, R179, -R200 ;  /* 0x800000c8b3c82221 */ /* 0x000fe20000010000 */
[----:B------:R-:W0:Y:S01]  /*3fe0*/  @P3 LDC R229, c[0x0][0x40c] ;  /* 0x00010300ffe53b82 */ /* 0x000e220000000800 */
[----:B------:R-:W-:Y:S01]  /*3ff0*/  @P2 FFMA.FTZ R186, R201, R187, R36 ;  /* 0x000000bbc9ba2223 */ /* 0x000fe20000010024 */
[----:B------:R-:W-:Y:S01]  /*4000*/  @P2 FFMA.FTZ R187, R177, R194, R195 ;  /* 0x000000c2b1bb2223 */ /* 0x000fe200000100c3 */
[----:B------:R-:W-:Y:S01]  /*4010*/  @P2 FADD.FTZ R224, R181, -R224 ;  /* 0x800000e0b5e02221 */ /* 0x000fe20000010000 */
[----:B------:R-:W-:Y:S01]  /*4020*/  MOV R190, R37 ;  /* 0x0000002500be7202 */ /* 0x000fe20000000f00 */
[C---:B------:R-:W-:Y:S01]  /*4030*/  @P2 FFMA.FTZ R190, R201.reuse, R200, R37 ;  /* 0x000000c8c9be2223 */ /* 0x040fe20000010025 */
[----:B------:R-:W-:Y:S01]  /*4040*/  @P2 FADD.FTZ R187, R178, -R187 ;  /* 0x800000bbb2bb2221 */ /* 0x000fe20000010000 */
[----:B------:R-:W-:Y:S01]  /*4050*/  MOV R222, R39 ;  /* 0x0000002700de7202 */ /* 0x000fe20000000f00 */
[----:B------:R-:W2:Y:S01]  /*4060*/  @P3 LDC R231, c[0x0][0x40c] ;  /* 0x00010300ffe73b82 */ /* 0x000ea20000000800 */
[----:B------:R-:W-:Y:S01]  /*4070*/  MOV R191, R38 ;  /* 0x0000002600bf7202 */ /* 0x000fe20000000f00 */
[----:B------:R-:W-:Y:S01]  /*4080*/  @P2 FADD.FTZ R233, R184, -R233 ;  /* 0x800000e9b8e92221 */ /* 0x000fe20000010000 */
[C---:B------:R-:W-:Y:S01]  /*4090*/  @P2 FFMA.FTZ R222, R201.reuse, R224, R39 ;  /* 0x000000e0c9de2223 */ /* 0x040fe20000010027 */
[C---:B------:R-:W-:Y:S01]  /*40a0*/  @P2 FFMA.FTZ R191, R201.reuse, R187, R38 ;  /* 0x000000bbc9bf2223 */ /* 0x040fe20000010026 */
[----:B------:R-:W-:Y:S01]  /*40b0*/  MOV R202, R32 ;  /* 0x0000002000ca7202 */ /* 0x000fe20000000f00 */
[----:B------:R-:W-:Y:S01]  /*40c0*/  @P2 FFMA.FTZ R202, R201, R233, R32 ;  /* 0x000000e9c9ca2223 */ /* 0x000fe20000010020 */
[----:B------:R-:W-:Y:S01]  /*40d0*/  @P3 SHF.L.U32 R224, R100, 0x10, RZ ;  /* 0x0000001064e03819 */ /* 0x000fe200000006ff */
[----:B------:R-:W3:Y:S01]  /*40e0*/  @P3 LDC R226, c[0x0][0x40c] ;  /* 0x00010300ffe23b82 */ /* 0x000ee20000000800 */
[----:B-1----:R-:W-:Y:S01]  /*40f0*/  @P3 FMUL.FTZ R187, R186, R227 ;  /* 0x000000e3babb3220 */ /* 0x002fe20000410000 */
[----:B------:R-:W-:Y:S01]  /*4100*/  @P3 SHF.L.U32 R227, R11, 0x10, RZ ;  /* 0x000000100be33819 */ /* 0x000fe200000006ff */
[-CC-:B------:R-:W-:Y:S01]  /*4110*/  @P2 FFMA.FTZ R228, R192, R194.reuse, R195.reuse ;  /* 0x000000c2c0e42223 */ /* 0x180fe200000100c3 */
[----:B------:R-:W-:Y:S01]  /*4120*/  MOV R200, R33 ;  /* 0x0000002100c87202 */ /* 0x000fe20000000f00 */
[----:B------:R-:W-:-:S02]  /*4130*/  @P2 FFMA.FTZ R235, R185, R194, R195 ;  /* 0x000000c2b9eb2223 */ /* 0x000fc400000100c3 */
[----:B------:R-:W-:Y:S01]  /*4140*/  @P2 FADD.FTZ R228, R189, -R228 ;  /* 0x800000e4bde42221 */ /* 0x000fe20000010000 */
[----:B0-----:R-:W-:Y:S01]  /*4150*/  @P3 FMUL.FTZ R186, R190, R229 ;  /* 0x000000e5beba3220 */ /* 0x001fe20000410000 */
[----:B------:R-:W0:Y:S01]  /*4160*/  @P3 LDC R233, c[0x0][0x40c] ;  /* 0x00010300ffe93b82 */ /* 0x000e220000000800 */
[----:B------:R-:W-:Y:S01]  /*4170*/  @P3 SHF.L.U32 R229, R12, 0x10, RZ ;  /* 0x000000100ce53819 */ /* 0x000fe200000006ff */
[----:B------:R-:W-:Y:S01]  /*4180*/  @P2 FFMA.FTZ R200, R201, R228, R33 ;  /* 0x000000e4c9c82223 */ /* 0x000fe20000010021 */
[----:B------:R-:W-:Y:S01]  /*4190*/  @P2 FADD.FTZ R235, R188, -R235 ;  /* 0x800000ebbceb2221 */ /* 0x000fe20000010000 */
[----:B------:R-:W-:Y:S01]  /*41a0*/  MOV R228, R34 ;  /* 0x0000002200e47202 */ /* 0x000fe20000000f00 */
[----:B--2---:R-:W-:-:S03]  /*41b0*/  @P3 FMUL.FTZ R190, R222, R231 ;  /* 0x000000e7debe3220 */ /* 0x004fc60000410000 */
[----:B------:R-:W1:Y:S01]  /*41c0*/  @P3 LDC R237, c[0x0][0x40c] ;  /* 0x00010300ffed3b82 */ /* 0x000e620000000800 */
[----:B------:R-:W-:Y:S01]  /*41d0*/  @P3 FMUL.FTZ R222, R224, R187 ;  /* 0x000000bbe0de3220 */ /* 0x000fe20000410000 */
[----:B------:R-:W-:Y:S01]  /*41e0*/  @P3 FMUL.FTZ R224, R227, R186 ;  /* 0x000000bae3e03220 */ /* 0x000fe20000410000 */
[----:B------:R-:W-:Y:S01]  /*41f0*/  @P3 FMUL.FTZ R227, R229, R190 ;  /* 0x000000bee5e33220 */ /* 0x000fe20000410000 */
[----:B------:R-:W-:Y:S02]  /*4200*/  @P2 FFMA.FTZ R228, R201, R235, R34 ;  /* 0x000000ebc9e42223 */ /* 0x000fe40000010022 */
[----:B------:R-:W-:Y:S01]  /*4210*/  @P3 F2FP.BF16.F32.PACK_AB R222, RZ, R222 ;  /* 0x000000deffde323e */ /* 0x000fe200000010ff */
[----:B---3--:R-:W-:Y:S01]  /*4220*/  @P3 FMUL.FTZ R191, R191, R226 ;  /* 0x000000e2bfbf3220 */ /* 0x008fe20000410000 */
[----:B------:R-:W2:Y:S01]  /*4230*/  @P3 LDC R231, c[0x0][0x40c] ;  /* 0x00010300ffe73b82 */ /* 0x000ea20000000800 */
[----:B------:R-:W-:Y:S02]  /*4240*/  @P3 SHF.L.U32 R226, R101, 0x10, RZ ;  /* 0x0000001065e23819 */ /* 0x000fe400000006ff */
[----:B------:R-:W-:-:S02]  /*4250*/  @P3 F2FP.BF16.F32.PACK_AB R227, RZ, R227 ;  /* 0x000000e3ffe3323e */ /* 0x000fc400000010ff */
[----:B------:R-:W-:Y:S01]  /*4260*/  @P3 PRMT R88, R222, 0x7610, R88 ;  /* 0x00007610de583816 */ /* 0x000fe20000000058 */
[----:B------:R-:W-:Y:S01]  /*4270*/  @P3 FMUL.FTZ R226, R226, R191 ;  /* 0x000000bfe2e23220 */ /* 0x000fe20000410000 */
[----:B------:R-:W-:-:S04]  /*4280*/  @P3 F2FP.BF16.F32.PACK_AB R224, RZ, R224 ;  /* 0x000000e0ffe0323e */ /* 0x000fc800000010ff */
[----:B------:R-:W-:Y:S02]  /*4290*/  @P3 F2FP.BF16.F32.PACK_AB R226, RZ, R226 ;  /* 0x000000e2ffe2323e */ /* 0x000fe400000010ff */
[----:B------:R-:W-:Y:S02]  /*42a0*/  @P3 PRMT R88, R88, 0x5410, R224 ;  /* 0x0000541058583816 */ /* 0x000fe400000000e0 */
[----:B------:R-:W-:Y:S01]  /*42b0*/  @P3 PRMT R89, R226, 0x7610, R89 ;  /* 0x00007610e2593816 */ /* 0x000fe20000000059 */
[----:B-1----:R-:W-:Y:S01]  /*42c0*/  @P3 FMUL.FTZ R229, R228, R237 ;  /* 0x000000ede4e53220 */ /* 0x002fe20000410000 */
[----:B------:R-:W-:Y:S02]  /*42d0*/  @P3 SHF.L.U32 R226, R103, 0x10, RZ ;  /* 0x0000001067e23819 */ /* 0x000fe400000006ff */
[----:B------:R-:W-:Y:S01]  /*42e0*/  @P3 PRMT R89, R89, 0x5410, R227 ;  /* 0x0000541059593816 */ /* 0x000fe200000000e3 */
[----:B0-----:R-:W-:Y:S01]  /*42f0*/  @P3 FMUL.FTZ R227, R202, R233 ;  /* 0x000000e9cae33220 */ /* 0x001fe20000410000 */
[----:B------:R-:W-:Y:S01]  /*4300*/  @P3 SHF.L.U32 R202, R102, 0x10, RZ ;  /* 0x0000001066ca3819 */ /* 0x000fe200000006ff */
[----:B------:R-:W-:Y:S01]  /*4310*/  @P3 FMUL.FTZ R226, R226, R229 ;  /* 0x000000e5e2e23220 */ /* 0x000fe20000410000 */
[----:B------:R-:W-:Y:S01]  /*4320*/  @P3 SHF.L.U32 R233, R13, 0x10, RZ ;  /* 0x000000100de93819 */ /* 0x000fe200000006ff */
[----:B--2---:R-:W-:Y:S01]  /*4330*/  @P3 FMUL.FTZ R222, R200, R231 ;  /* 0x000000e7c8de3220 */ /* 0x004fe20000410000 */
[----:B-----5:R-:W-:Y:S01]  /*4340*/  @P3 PRMT R200, R156, 0x7632, R200 ;  /* 0x000076329cc83816 */ /* 0x020fe200000000c8 */
[----:B------:R-:W-:Y:S01]  /*4350*/  @P3 FMUL.FTZ R202, R202, R227 ;  /* 0x000000e3caca3220 */ /* 0x000fe20000410000 */
[----:B------:R-:W-:Y:S01]  /*4360*/  @P3 SHF.L.U32 R231, R156, 0x10, RZ ;  /* 0x000000109ce73819 */ /* 0x000fe200000006ff */
[----:B------:R-:W-:Y:S01]  /*4370*/  @P3 FMUL.FTZ R224, R233, R222 ;  /* 0x000000dee9e03220 */ /* 0x000fe20000410000 */
[----:B------:R-:W-:-:S02]  /*4380*/  @P3 SHF.L.U32 R200, R200, 0x10, RZ ;  /* 0x00000010c8c83819 */ /* 0x000fc400000006ff */
[----:B------:R-:W-:Y:S01]  /*4390*/  @P3 F2FP.BF16.F32.PACK_AB R202, RZ, R202 ;  /* 0x000000caffca323e */ /* 0x000fe200000010ff */
[----:B------:R-:W-:Y:S01]  /*43a0*/  @P3 FFMA.FTZ R64, R231, R187, R64 ;  /* 0x000000bbe7403223 */ /* 0x000fe20000010040 */
[C---:B------:R-:W-:Y:S01]  /*43b0*/  @P3 SHF.L.U32 R231, R157.reuse, 0x10, RZ ;  /* 0x000000109de73819 */ /* 0x040fe200000006ff */
[----:B------:R-:W-:Y:S01]  /*43c0*/  @P3 FFMA.FTZ R65, R186, R200, R65 ;  /* 0x000000c8ba413223 */ /* 0x000fe20000010041 */
[----:B------:R-:W-:Y:S02]  /*43d0*/  @P3 PRMT R187, R157, 0x7632, R187 ;  /* 0x000076329dbb3816 */ /* 0x000fe400000000bb */
[C---:B------:R-:W-:Y:S01]  /*43e0*/  @P3 PRMT R186, R158.reuse, 0x7632, R186 ;  /* 0x000076329eba3816 */ /* 0x040fe200000000ba */
[----:B------:R-:W-:Y:S01]  /*43f0*/  @P3 FFMA.FTZ R66, R231, R191, R66 ;  /* 0x000000bfe7423223 */ /* 0x000fe20000010042 */
[----:B------:R-:W-:Y:S02]  /*4400*/  @P3 SHF.L.U32 R187, R187, 0x10, RZ ;  /* 0x00000010bbbb3819 */ /* 0x000fe400000006ff */
        /* <DEDUP_REMOVED lines=26> */
.L_x_4231:
[----:B------:R-:W-:Y:S05]  /*45b0*/  @!P1 BRA `(.L_x_4234) ;  /* 0x0000000400989947 */ /* 0x000fea0003800000 */
[----:B0-----:R-:W0:Y:S01]  /*45c0*/  @P3 LDC R83, c[0x0][0x40c] ;  /* 0x00010300ff533b82 */ /* 0x001e220000000800 */
        /* <DEDUP_REMOVED lines=12> */
[----:B------:R-:W-:Y:S01]  /*4690*/  FFMA.FTZ R190, R182, R194, R195 ;  /* 0x000000c2b6be7223 */ /* 0x000fe200000100c3 */
[----:B------:R-:W-:-:S02]  /*46a0*/  FSEL R84, R84, RZ, P4 ;  /* 0x000000ff54547208 */ /* 0x000fc40002000000 */
[----:B------:R-:W-:Y:S01]  /*46b0*/  FSEL R85, R85, RZ, P4 ;  /* 0x000000ff55557208 */ /* 0x000fe20002000000 */
[----:B------:R-:W2:Y:S01]  /*46c0*/  @P3 LDC R187, c[0x0][0x40c] ;  /* 0x00010300ffbb3b82 */ /* 0x000ea20000000800 */
[----:B------:R-:W-:Y:S01]  /*46d0*/  FMUL.FTZ R86, R201, R86 ;  /* 0x00000056c9567220 */ /* 0x000fe20000410000 */
[----:B------:R-:W-:Y:S01]  /*46e0*/  FADD.FTZ R190, R181, -R190 ;  /* 0x800000beb5be7221 */ /* 0x000fe20000010000 */
[----:B------:R-:W-:Y:S02]  /*46f0*/  @P3 SHF.L.U32 R82, R101, 0x10, RZ ;  /* 0x0000001065523819 */ /* 0x000fe400000006ff */
[----:B------:R-:W-:Y:S01]  /*4700*/  @P3 SHF.L.U32 R227, R12, 0x10, RZ ;  /* 0x000000100ce33819 */ /* 0x000fe200000006ff */
[----:B------:R-:W-:Y:S01]  /*4710*/  FMUL.FTZ R87, R201, R190 ;  /* 0x000000bec9577220 */ /* 0x000fe20000410000 */
[----:B0-----:R-:W-:Y:S01]  /*4720*/  @P3 FMUL.FTZ R83, R84, R83 ;  /* 0x0000005354533220 */ /* 0x001fe20000410000 */
[----:B------:R-:W0:Y:S01]  /*4730*/  @P3 LDC R200, c[0x0][0x40c] ;  /* 0x00010300ffc83b82 */ /* 0x000e220000000800 */
[----:B------:R-:W-:Y:S01]  /*4740*/  FSEL R86, R86, RZ, P4 ;  /* 0x000000ff56567208 */ /* 0x000fe20002000000 */
[----:B------:R-:W-:Y:S01]  /*4750*/  FFMA.FTZ R190, R192, R194, R195 ;  /* 0x000000c2c0be7223 */ /* 0x000fe200000100c3 */
[----:B------:R-:W-:Y:S01]  /*4760*/  @P3 FMUL.FTZ R80, R80, R83 ;  /* 0x0000005350503220 */ /* 0x000fe20000410000 */
[----:B------:R-:W-:-:S02]  /*4770*/  FSEL R87, R87, RZ, P4 ;  /* 0x000000ff57577208 */ /* 0x000fc40002000000 */
[----:B------:R-:W-:Y:S01]  /*4780*/  FADD.FTZ R222, R189, -R190 ;  /* 0x800000bebdde7221 */ /* 0x000fe20000010000 */
[----:B-1----:R-:W-:Y:S01]  /*4790*/  @P3 FMUL.FTZ R186, R85, R186 ;  /* 0x000000ba55ba3220 */ /* 0x002fe20000410000 */
[----:B------:R-:W-:Y:S01]  /*47a0*/  @P3 F2FP.BF16.F32.PACK_AB R80, RZ, R80 ;  /* 0x00000050ff50323e */ /* 0x000fe200000010ff */
[----:B------:R-:W1:Y:S01]  /*47b0*/  @P3 LDC R191, c[0x0][0x40c] ;  /* 0x00010300ffbf3b82 */ /* 0x000e620000000800 */
[----:B------:R-:W-:Y:S01]  /*47c0*/  @P3 SHF.L.U32 R202, R102, 0x10, RZ ;  /* 0x0000001066ca3819 */ /* 0x000fe200000006ff */
[----:B------:R-:W-:Y:S01]  /*47d0*/  @P3 FMUL.FTZ R81, R81, R186 ;  /* 0x000000ba51513220 */ /* 0x000fe20000410000 */
[----:B------:R-:W-:Y:S02]  /*47e0*/  @P3 PRMT R88, R80, 0x7610, R88 ;  /* 0x0000761050583816 */ /* 0x000fe40000000058 */
[----:B------:R-:W-:Y:S02]  /*47f0*/  @P3 SHF.L.U32 R229, R13, 0x10, RZ ;  /* 0x000000100de53819 */ /* 0x000fe400000006ff */
[----:B------:R-:W-:Y:S01]  /*4800*/  @P3 F2FP.BF16.F32.PACK_AB R81, RZ, R81 ;  /* 0x00000051ff51323e */ /* 0x000fe200000010ff */
[----:B------:R-:W3:Y:S01]  /*4810*/  @P3 LDC R224, c[0x0][0x40c] ;  /* 0x00010300ffe03b82 */ /* 0x000ee20000000800 */
[----:B--2---:R-:W-:-:S02]  /*4820*/  @P3 FMUL.FTZ R187, R86, R187 ;  /* 0x000000bb56bb3220 */ /* 0x004fc40000410000 */
[----:B------:R-:W-:Y:S01]  /*4830*/  @P3 PRMT R88, R88, 0x5410, R81 ;  /* 0x0000541058583816 */ /* 0x000fe20000000051 */
[----:B------:R-:W-:Y:S01]  /*4840*/  FFMA.FTZ R81, R183, R194, R195 ;  /* 0x000000c2b7517223 */ /* 0x000fe200000100c3 */
[----:B------:R-:W-:Y:S01]  /*4850*/  @P3 FMUL.FTZ R82, R82, R187 ;  /* 0x000000bb52523220 */ /* 0x000fe20000410000 */
[----:B0-----:R-:W-:Y:S02]  /*4860*/  @P3 FMUL.FTZ R190, R87, R200 ;  /* 0x000000c857be3220 */ /* 0x001fe40000410000 */
[----:B------:R-:W-:Y:S01]  /*4870*/  FADD.FTZ R80, R184, -R81 ;  /* 0x80000051b8507221 */ /* 0x000fe20000010000 */
[----:B------:R-:W0:Y:S01]  /*4880*/  @P3 LDC R231, c[0x0][0x40c] ;  /* 0x00010300ffe73b82 */ /* 0x000e220000000800 */
[----:B------:R-:W-:Y:S01]  /*4890*/  FFMA.FTZ R81, R185, R194, R195 ;  /* 0x000000c2b9517223 */ /* 0x000fe200000100c3 */
[----:B------:R-:W-:Y:S01]  /*48a0*/  @P3 FMUL.FTZ R200, R227, R190 ;  /* 0x000000bee3c83220 */ /* 0x000fe20000410000 */
[C---:B------:R-:W-:Y:S01]  /*48b0*/  FMUL.FTZ R80, R201.reuse, R80 ;  /* 0x00000050c9507220 */ /* 0x040fe20000410000 */
[----:B------:R-:W-:Y:S01]  /*48c0*/  @P3 F2FP.BF16.F32.PACK_AB R82, RZ, R82 ;  /* 0x00000052ff52323e */ /* 0x000fe200000010ff */
[----:B------:R-:W-:Y:S01]  /*48d0*/  FADD.FTZ R226, R188, -R81 ;  /* 0x80000051bce27221 */ /* 0x000fe20000010000 */
[----:B------:R-:W-:Y:S01]  /*48e0*/  FMUL.FTZ R81, R201, R222 ;  /* 0x000000dec9517220 */ /* 0x000fe20000410000 */
[----:B------:R-:W-:-:S02]  /*48f0*/  @P3 F2FP.BF16.F32.PACK_AB R200, RZ, R200 ;  /* 0x000000c8ffc8323e */ /* 0x000fc400000010ff */
[----:B------:R-:W-:Y:S01]  /*4900*/  FSEL R80, R80, RZ, P4 ;  /* 0x000000ff50507208 */ /* 0x000fe20002000000 */
[----:B------:R-:W-:Y:S01]  /*4910*/  FMUL.FTZ R222, R201, R226 ;  /* 0x000000e2c9de7220 */ /* 0x000fe20000410000 */
[----:B------:R-:W-:Y:S02]  /*4920*/  FSEL R81, R81, RZ, P4 ;  /* 0x000000ff51517208 */ /* 0x000fe40002000000 */
[----:B------:R-:W-:Y:S01]  /*4930*/  @P3 PRMT R89, R82, 0x7610, R89 ;  /* 0x0000761052593816 */ /* 0x000fe20000000059 */
[----:B-1----:R-:W-:Y:S01]  /*4940*/  @P3 FMUL.FTZ R191, R80, R191 ;  /* 0x000000bf50bf3220 */ /* 0x002fe20000410000 */
[----:B------:R-:W-:Y:S01]  /*4950*/  FSEL R82, R222, RZ, P4 ;  /* 0x000000ffde527208 */ /* 0x000fe20002000000 */
[----:B---3--:R-:W-:Y:S01]  /*4960*/  @P3 FMUL.FTZ R222, R81, R224 ;  /* 0x000000e051de3220 */ /* 0x008fe20000410000 */
[--C-:B------:R-:W-:Y:S01]  /*4970*/  @P3 PRMT R89, R89, 0x5410, R200.reuse ;  /* 0x0000541059593816 */ /* 0x100fe200000000c8 */
[----:B------:R-:W-:Y:S01]  /*4980*/  @P3 FMUL.FTZ R202, R202, R191 ;  /* 0x000000bfcaca3220 */ /* 0x000fe20000410000 */
[C---:B-----5:R-:W-:Y:S01]  /*4990*/  @P3 PRMT R200, R156.reuse, 0x7632, R200 ;  /* 0x000076329cc83816 */ /* 0x060fe200000000c8 */
[----:B------:R-:W-:Y:S01]  /*49a0*/  @P3 FMUL.FTZ R224, R229, R222 ;  /* 0x000000dee5e03220 */ /* 0x000fe20000410000 */
[----:B------:R-:W-:-:S02]  /*49b0*/  @P3 SHF.L.U32 R229, R156, 0x10, RZ ;  /* 0x000000109ce53819 */ /* 0x000fc400000006ff */
[----:B------:R-:W-:Y:S01]  /*49c0*/  @P3 F2FP.BF16.F32.PACK_AB R202, RZ, R202 ;  /* 0x000000caffca323e */ /* 0x000fe200000010ff */
[----:B0-----:R-:W-:Y:S01]  /*49d0*/  @P3 FMUL.FTZ R227, R82, R231 ;  /* 0x000000e752e33220 */ /* 0x001fe20000410000 */
[----:B------:R-:W-:Y:S01]  /*49e0*/  @P3 SHF.L.U32 R200, R200, 0x10, RZ ;  /* 0x00000010c8c83819 */ /* 0x000fe200000006ff */
[----:B------:R-:W-:Y:S01]  /*49f0*/  @P3 FFMA.FTZ R64, R229, R83, R64 ;  /* 0x00000053e5403223 */ /* 0x000fe20000010040 */
[----:B------:R-:W-:Y:S02]  /*4a00*/  @P3 SHF.L.U32 R226, R103, 0x10, RZ ;  /* 0x0000001067e23819 */ /* 0x000fe400000006ff */
[----:B------:R-:W-:Y:S01]  /*4a10*/  @P3 PRMT R90, R202, 0x7610, R90 ;  /* 0x00007610ca5a3816 */ /* 0x000fe2000000005a */
[----:B------:R-:W-:Y:S01]  /*4a20*/  FFMA.FTZ R202, R204, R194, R195 ;  /* 0x000000c2ccca7223 */ /* 0x000fe200000100c3 */
[C---:B------:R-:W-:Y:S01]  /*4a30*/  @P3 SHF.L.U32 R231, R157.reuse, 0x10, RZ ;  /* 0x000000109de73819 */ /* 0x040fe200000006ff */
[----:B------:R-:W-:Y:S01]  /*4a40*/  @P3 FFMA.FTZ R65, R186, R200, R65 ;  /* 0x000000c8ba413223 */ /* 0x000fe20000010041 */
[----:B------:R-:W-:Y:S01]  /*4a50*/  @P3 PRMT R83, R157, 0x7632, R83 ;  /* 0x000076329d533816 */ /* 0x000fe20000000053 */
[----:B------:R-:W-:Y:S01]  /*4a60*/  @P3 FMUL.FTZ R226, R226, R227 ;  /* 0x000000e3e2e23220 */ /* 0x000fe20000410000 */
[----:B------:R-:W-:Y:S01]  /*4a70*/  FADD.FTZ R202, R193, -R202 ;  /* 0x800000cac1ca7221 */ /* 0x000fe20000010000 */
[C---:B------:R-:W-:Y:S01]  /*4a80*/  @P3 PRMT R186, R158.reuse, 0x7632, R186 ;  /* 0x000076329eba3816 */ /* 0x040fe200000000ba */
[----:B------:R-:W-:Y:S01]  /*4a90*/  @P3 FFMA.FTZ R66, R231, R187, R66 ;  /* 0x000000bbe7423223 */ /* 0x000fe20000010042 */
[----:B------:R-:W-:Y:S01]  /*4aa0*/  @P3 SHF.L.U32 R83, R83, 0x10, RZ ;  /* 0x0000001053533819 */ /* 0x000fe200000006ff */
[----:B------:R-:W-:Y:S01]  /*4ab0*/  FMUL.FTZ R187, R201, R202 ;  /* 0x000000cac9bb7220 */ /* 0x000fe20000410000 */
        /* <DEDUP_REMOVED lines=22> */
.L_x_4234:
        /* <DEDUP_REMOVED lines=14> */
.L_x_4236:
[----:B------:R-:W-:Y:S05]  /*4d00*/  BSYNC.RECONVERGENT B2 ;  /* 0x0000000000027941 */ /* 0x000fea0003800200 */
.L_x_4235:
        /* <DEDUP_REMOVED lines=15> */
.L_x_4238:
[----:B------:R-:W-:Y:S05]  /*4e00*/  BSYNC.RECONVERGENT B2 ;  /* 0x0000000000027941 */ /* 0x000fea0003800200 */
.L_x_4237:
        /* <DEDUP_REMOVED lines=14> */
.L_x_4240:
[----:B------:R-:W-:Y:S05]  /*4ef0*/  BSYNC.RECONVERGENT B2 ;  /* 0x0000000000027941 */ /* 0x000fea0003800200 */
.L_x_4239:
        /* <DEDUP_REMOVED lines=15> */
.L_x_4242:
[----:B------:R-:W-:Y:S05]  /*4ff0*/  BSYNC.RECONVERGENT B2 ;  /* 0x0000000000027941 */ /* 0x000fea0003800200 */
.L_x_4241:
        /* <DEDUP_REMOVED lines=14> */
.L_x_4244:
[----:B------:R-:W-:Y:S05]  /*50e0*/  BSYNC.RECONVERGENT B2 ;  /* 0x0000000000027941 */ /* 0x000fea0003800200 */
.L_x_4243:
        /* <DEDUP_REMOVED lines=15> */
.L_x_4246:
[----:B------:R-:W-:Y:S05]  /*51e0*/  BSYNC.RECONVERGENT B2 ;  /* 0x0000000000027941 */ /* 0x000fea0003800200 */
.L_x_4245:
        /* <DEDUP_REMOVED lines=14> */
.L_x_4248:
[----:B------:R-:W-:Y:S05]  /*52d0*/  BSYNC.RECONVERGENT B2 ;  /* 0x0000000000027941 */ /* 0x000fea0003800200 */
.L_x_4247:
        /* <DEDUP_REMOVED lines=14> */
.L_x_4233:
[----:B------:R-:W-:Y:S05]  /*53c0*/  BSYNC.RECONVERGENT B1 ;  /* 0x0000000000017941 */ /* 0x000fea0003800200 */
.L_x_4230:
[----:B0-----:R-:W0:Y:S01]  /*53d0*/  @P1 LDC.64 R190, c[0x0][0x478] ;  /* 0x00011e00ffbe1b82 */ /* 0x001e220000000a00 */
[----:B------:R-:W-:Y:S01]  /*53e0*/  @P1 IADD3 R227, PT, PT, R223, 0x20, RZ ;  /* 0x00000020dfe31810 */ /* 0x000fe20007ffe0ff */
[----:B------:R-:W-:Y:S01]  /*53f0*/  BSSY.RECONVERGENT B1, `(.L_x_4249) ;  /* 0x000000d000017945 */ /* 0x000fe20003800200 */
[C---:B------:R-:W-:Y:S02]  /*5400*/  @P3 IADD3 R229, PT, PT, R225.reuse, 0x20, RZ ;  /* 0x00000020e1e53810 */ /* 0x040fe40007ffe0ff */
[----:B------:R-:W-:-:S03]  /*5410*/  IADD3 R225, PT, PT, R225, 0x40, RZ ;  /* 0x00000040e1e17810 */ /* 0x000fc60007ffe0ff */
[----:B------:R-:W1:Y:S01]  /*5420*/  @P3 LDC.64 R186, c[0x0][0x468] ;  /* 0x00011a00ffba3b82 */ /* 0x000e620000000a00 */
[----:B0-----:R-:W-:-:S05]  /*5430*/  @P1 IMAD.WIDE.U32 R190, R227, 0x20, R190 ;  /* 0x00000020e3be1825 */ /* 0x001fca00078e00be */
[----:B------:R0:W-:Y:S01]  /*5440*/  @P1 STG.E.128 desc[UR6][R190.64], R84 ;  /* 0x00000054be001986 */ /* 0x0001e2000c101d06 */
[----:B-1----:R-:W-:-:S03]  /*5450*/  @P3 IMAD.WIDE.U32 R186, R229, 0x10, R186 ;  /* 0x00000010e5ba3825 */ /* 0x002fc600078e00ba */
[----:B------:R0:W-:Y:S04]  /*5460*/  @P1 STG.E.128 desc[UR6][R190.64+0x10], R80 ;  /* 0x00001050be001986 */ /* 0x0001e8000c101d06 */
[----:B------:R0:W-:Y:S01]  /*5470*/  @P3 STG.E.128 desc[UR6][R186.64], R88 ;  /* 0x00000058ba003986 */ /* 0x0001e2000c101d06 */
[----:B------:R-:W-:Y:S05]  /*5480*/  @!P3 BRA `(.L_x_4250) ;  /* 0x00000000000cb947 */ /* 0x000fea0003800000 */
[----:B-----5:R-:W1:Y:S02]  /*5490*/  LDC.64 R156, c[0x0][0x390] ;  /* 0x0000e400ff9c7b82 */ /* 0x020e640000000a00 */
[----:B-1----:R-:W-:-:S06]  /*54a0*/  IMAD.WIDE.U32 R156, R225, 0x10, R156 ;  /* 0x00000010e19c7825 */ /* 0x002fcc00078e009c */
[----:B------:R-:W5:Y:S02]  /*54b0*/  LDG.E.128 R156, desc[UR6][R156.64] ;  /* 0x000000069c9c7981 */ /* 0x000f64000c1e1d00 */
.L_x_4250:
[----:B------:R-:W-:Y:S05]  /*54c0*/  BSYNC.RECONVERGENT B1 ;  /* 0x0000000000017941 */ /* 0x000fea0003800200 */
.L_x_4249:
[----:B------:R-:W-:Y:S04]  /*54d0*/  BSSY.RECONVERGENT B1, `(.L_x_4251) ;  /* 0x00001af000017945 */ /* 0x000fe80003800200 */
[----:B------:R-:W-:Y:S05]  /*54e0*/  @!P0 BRA `(.L_x_4252) ;  /* 0x0000000c002c8947 */ /* 0x000fea0003800000 */
[----:B------:R-:W-:Y:S05]  /*54f0*/  @!P1 BRA `(.L_x_4253) ;  /* 0x0000000400949947 */ /* 0x000fea0003800000 */
[----:B0-----:R-:W0:Y:S01]  /*5500*/  @P3 LDC R191, c[0x0][0x40c] ;  /* 0x00010300ffbf3b82 */ /* 0x001e220000000800 */
        /* <DEDUP_REMOVED lines=8> */
[C---:B------:R-:W-:Y:S01]  /*5590*/  @P2 FFMA.FTZ R84, R201.reuse, R81, R28 ;  /* 0x00000051c9542223 */ /* 0x040fe2000001001c */
[----:B------:R-:W-:Y:S01]  /*55a0*/  MOV R85, R29 ;  /* 0x0000001d00557202 */ /* 0x000fe20000000f00 */
[----:B------:R-:W-:Y:S01]  /*55b0*/  @P2 FFMA.FTZ R85, R201, R80, R29 ;  /* 0x00000050c9552223 */ /* 0x000fe2000001001d */
[----:B------:R-:W-:Y:S01]  /*55c0*/  MOV R86, R30 ;  /* 0x0000001e00567202 */ /* 0x000fe20000000f00 */
[-CC-:B------:R-:W-:Y:S01]  /*55d0*/  @P2 FFMA.FTZ R190, R216, R194.reuse, R195.reuse ;  /* 0x000000c2d8be2223 */ /* 0x180fe200000100c3 */
[-CC-:B------:R-:W-:Y:S01]  /*55e0*/  @P2 FFMA.FTZ R229, R207, R194.reuse, R195.reuse ;  /* 0x000000c2cfe52223 */ /* 0x180fe200000100c3 */
[-CC-:B------:R-:W-:Y:S01]  /*55f0*/  @P2 FFMA.FTZ R202, R218, R194.reuse, R195.reuse ;  /* 0x000000c2daca2223 */ /* 0x180fe200000100c3 */
[----:B------:R-:W2:Y:S01]  /*5600*/  @P3 LDC R186, c[0x0][0x40c] ;  /* 0x00010300ffba3b82 */ /* 0x000ea20000000800 */
[-CC-:B------:R-:W-:Y:S01]  /*5610*/  @P2 FFMA.FTZ R199, R209, R194.reuse, R195.reuse ;  /* 0x000000c2d1c72223 */ /* 0x180fe200000100c3 */
[----:B------:R-:W-:Y:S01]  /*5620*/  @P2 FFMA.FTZ R86, R201, R87, R30 ;  /* 0x00000057c9562223 */ /* 0x000fe2000001001e */
[----:B------:R-:W-:Y:S01]  /*5630*/  @P3 SHF.L.U32 R80, R92, 0x10, RZ ;  /* 0x000000105c503819 */ /* 0x000fe200000006ff */
[----:B------:R-:W-:Y:S01]  /*5640*/  @P2 FFMA.FTZ R194, R220, R194, R195 ;  /* 0x000000c2dcc22223 */ /* 0x000fe200000100c3 */
[----:B------:R-:W-:Y:S01]  /*5650*/  @P3 SHF.L.U32 R82, R93, 0x10, RZ ;  /* 0x000000105d523819 */ /* 0x000fe200000006ff */
[----:B------:R-:W-:Y:S01]  /*5660*/  @P2 FADD.FTZ R190, R213, -R190 ;  /* 0x800000bed5be2221 */ /* 0x000fe20000010000 */
[----:B------:R-:W-:Y:S01]  /*5670*/  MOV R87, R31 ;  /* 0x0000001f00577202 */ /* 0x000fe20000000f00 */
[----:B------:R-:W3:Y:S01]  /*5680*/  @P3 LDC R200, c[0x0][0x40c] ;  /* 0x00010300ffc83b82 */ /* 0x000ee20000000800 */
[----:B0-----:R-:W-:Y:S01]  /*5690*/  @P3 FMUL.FTZ R191, R84, R191 ;  /* 0x000000bf54bf3220 */ /* 0x001fe20000410000 */
[----:B------:R-:W-:Y:S01]  /*56a0*/  @P2 FADD.FTZ R194, R217, -R194 ;  /* 0x800000c2d9c22221 */ /* 0x000fe20000010000 */
[----:B------:R-:W-:Y:S01]  /*56b0*/  MOV R83, R27 ;  /* 0x0000001b00537202 */ /* 0x000fe20000000f00 */
[----:B------:R-:W-:Y:S01]  /*56c0*/  @P2 FFMA.FTZ R87, R201, R190, R31 ;  /* 0x000000bec9572223 */ /* 0x000fe2000001001f */
[----:B------:R-:W-:Y:S01]  /*56d0*/  @P3 FMUL.FTZ R80, R191, R80 ;  /* 0x00000050bf503220 */ /* 0x000fe20000410000 */
[----:B------:R-:W-:Y:S01]  /*56e0*/  @P2 FADD.FTZ R229, R210, -R229 ;  /* 0x800000e5d2e52221 */ /* 0x000fe20000010000 */
[----:B------:R-:W-:Y:S01]  /*56f0*/  @P2 FFMA.FTZ R83, R201, R194, R27 ;  /* 0x000000c2c9532223 */ /* 0x000fe2000001001b */
[----:B------:R-:W0:Y:S01]  /*5700*/  @P3 LDC R231, c[0x0][0x40c] ;  /* 0x00010300ffe73b82 */ /* 0x000e220000000800 */
[----:B-1----:R-:W-:Y:S01]  /*5710*/  @P3 FMUL.FTZ R187, R86, R187 ;  /* 0x000000bb56bb3220 */ /* 0x002fe20000410000 */
[----:B------:R-:W-:Y:S01]  /*5720*/  @P3 SHF.L.U32 R81, R2, 0x10, RZ ;  /* 0x0000001002513819 */ /* 0x000fe200000006ff */
[----:B------:R-:W-:Y:S01]  /*5730*/  @P2 FADD.FTZ R199, R212, -R199 ;  /* 0x800000c7d4c72221 */ /* 0x000fe20000010000 */
[----:B------:R-:W-:Y:S01]  /*5740*/  @P3 F2FP.BF16.F32.PACK_AB R194, RZ, R80 ;  /* 0x00000050ffc2323e */ /* 0x000fe200000010ff */
[----:B------:R-:W-:Y:S01]  /*5750*/  @P3 FMUL.FTZ R82, R187, R82 ;  /* 0x00000052bb523220 */ /* 0x000fe20000410000 */
[----:B------:R-:W-:Y:S01]  /*5760*/  MOV R80, R24 ;  /* 0x0000001800507202 */ /* 0x000fe20000000f00 */
[----:B------:R-:W-:Y:S01]  /*5770*/  @P2 FFMA.FTZ R80, R201, R229, R24 ;  /* 0x000000e5c9502223 */ /* 0x000fe20000010018 */
[----:B------:R-:W1:Y:S01]  /*5780*/  @P3 LDC R222, c[0x0][0x40c] ;  /* 0x00010300ffde3b82 */ /* 0x000e620000000800 */
[----:B--2---:R-:W-:Y:S01]  /*5790*/  @P3 FMUL.FTZ R186, R85, R186 ;  /* 0x000000ba55ba3220 */ /* 0x004fe20000410000 */
[----:B------:R-:W-:Y:S01]  /*57a0*/  @P3 PRMT R88, R194, 0x7610, R88 ;  /* 0x00007610c2583816 */ /* 0x000fe20000000058 */
[----:B------:R-:W-:Y:S01]  /*57b0*/  @P2 FADD.FTZ R202, R215, -R202 ;  /* 0x800000cad7ca2221 */ /* 0x000fe20000010000 */
[----:B------:R-:W-:Y:S01]  /*57c0*/  @P3 SHF.L.U32 R194, R94, 0x10, RZ ;  /* 0x000000105ec23819 */ /* 0x000fe200000006ff */
[----:B------:R-:W-:Y:S01]  /*57d0*/  @P3 FMUL.FTZ R81, R186, R81 ;  /* 0x00000051ba513220 */ /* 0x000fe20000410000 */
[----:B------:R-:W-:-:S02]  /*57e0*/  @P3 SHF.L.U32 R227, R4, 0x10, RZ ;  /* 0x0000001004e33819 */ /* 0x000fc400000006ff */
[----:B------:R-:W2:Y:S01]  /*57f0*/  @P3 LDC R233, c[0x0][0x40c] ;  /* 0x00010300ffe93b82 */ /* 0x000ea20000000800 */
[----:B---3--:R-:W-:Y:S01]  /*5800*/  @P3 FMUL.FTZ R190, R87, R200 ;  /* 0x000000c857be3220 */ /* 0x008fe20000410000 */
[----:B------:R-:W-:Y:S02]  /*5810*/  @P3 F2FP.BF16.F32.PACK_AB R200, RZ, R82 ;  /* 0x00000052ffc8323e */ /* 0x000fe400000010ff */
        /* <DEDUP_REMOVED lines=9> */
[----:B------:R-:W-:-:S02]  /*58b0*/  @P3 F2FP.BF16.F32.PACK_AB R227, RZ, R227 ;  /* 0x000000e3ffe3323e */ /* 0x000fc400000010ff */
[----:B------:R-:W-:Y:S01]  /*58c0*/  @P3 PRMT R89, R200, 0x7610, R89 ;  /* 0x00007610c8593816 */ /* 0x000fe20000000059 */
[----:B-1----:R-:W-:Y:S01]  /*58d0*/  @P3 FMUL.FTZ R200, R81, R222 ;  /* 0x000000de51c83220 */ /* 0x002fe20000410000 */
[----:B------:R-:W-:Y:S02]  /*58e0*/  @P3 F2FP.BF16.F32.PACK_AB R195, RZ, R194 ;  /* 0x000000c2ffc3323e */ /* 0x000fe400000010ff */
[C---:B-----5:R-:W-:Y:S02]  /*58f0*/  @P3 PRMT R194, R156.reuse, 0x7632, R194 ;  /* 0x000076329cc23816 */ /* 0x060fe400000000c2 */
[----:B------:R-:W-:Y:S02]  /*5900*/  @P3 SHF.L.U32 R229, R156, 0x10, RZ ;  /* 0x000000109ce53819 */ /* 0x000fe400000006ff */
[----:B------:R-:W-:Y:S02]  /*5910*/  @P3 SHF.L.U32 R194, R194, 0x10, RZ ;  /* 0x00000010c2c23819 */ /* 0x000fe400000006ff */
[----:B------:R-:W-:Y:S01]  /*5920*/  @P3 PRMT R89, R89, 0x5410, R227 ;  /* 0x0000541059593816 */ /* 0x000fe200000000e3 */
[----:B--2---:R-:W-:Y:S01]  /*5930*/  @P3 FMUL.FTZ R227, R82, R233 ;  /* 0x000000e952e33220 */ /* 0x004fe20000410000 */
        /* <DEDUP_REMOVED lines=33> */
.L_x_4253:
[----:B------:R-:W1:Y:S01]  /*5b50*/  @P3 LDC R227, c[0x0][0x40c] ;  /* 0x00010300ffe33b82 */ /* 0x000e620000000800 */
[-CC-:B0-----:R-:W-:Y:S01]  /*5b60*/  @P2 FFMA.FTZ R187, R203, R194.reuse, R195.reuse ;  /* 0x000000c2cbbb2223 */ /* 0x181fe200000100c3 */
[-CC-:B------:R-:W-:Y:S01]  /*5b70*/  @P2 FFMA.FTZ R200, R214, R194.reuse, R195.reuse ;  /* 0x000000c2d6c82223 */ /* 0x180fe200000100c3 */
[----:B------:R-:W-:Y:S01]  /*5b80*/  @P2 FFMA.FTZ R233, R207, R194, R195 ;  /* 0x000000c2cfe92223 */ /* 0x000fe200000100c3 */
[----:B------:R-:W-:Y:S01]  /*5b90*/  MOV R186, R28 ;  /* 0x0000001c00ba7202 */ /* 0x000fe20000000f00 */
[----:B------:R-:W-:Y:S01]  /*5ba0*/  @P2 FADD.FTZ R187, R206, -R187 ;  /* 0x800000bbcebb2221 */ /* 0x000fe20000010000 */
[----:B------:R-:W-:Y:S01]  /*5bb0*/  @P2 FADD.FTZ R200, R211, -R200 ;  /* 0x800000c8d3c82221 */ /* 0x000fe20000010000 */
[----:B------:R-:W-:Y:S01]  /*5bc0*/  @P2 FADD.FTZ R233, R210, -R233 ;  /* 0x800000e9d2e92221 */ /* 0x000fe20000010000 */
[----:B------:R-:W0:Y:S01]  /*5bd0*/  @P3 LDC R229, c[0x0][0x40c] ;  /* 0x00010300ffe53b82 */ /* 0x000e220000000800 */
[----:B------:R-:W-:Y:S01]  /*5be0*/  MOV R190, R29 ;  /* 0x0000001d00be7202 */ /* 0x000fe20000000f00 */
[C---:B------:R-:W-:Y:S01]  /*5bf0*/  @P2 FFMA.FTZ R186, R201.reuse, R187, R28 ;  /* 0x000000bbc9ba2223 */ /* 0x040fe2000001001c */
[----:B------:R-:W-:Y:S01]  /*5c00*/  @P2 FFMA.FTZ R190, R201, R200, R29 ;  /* 0x000000c8c9be2223 */ /* 0x000fe2000001001d */
[-CC-:B------:R-:W-:Y:S01]  /*5c10*/  @P2 FFMA.FTZ R222, R216, R194.reuse, R195.reuse ;  /* 0x000000c2d8de2223 */ /* 0x180fe200000100c3 */
[----:B------:R-:W-:Y:S01]  /*5c20*/  @P2 FFMA.FTZ R187, R205, R194, R195 ;  /* 0x000000c2cdbb2223 */ /* 0x000fe200000100c3 */
[----:B------:R-:W-:Y:S01]  /*5c30*/  MOV R200, R24 ;  /* 0x0000001800c87202 */ /* 0x000fe20000000f00 */
[----:B------:R-:W-:Y:S01]  /*5c40*/  @P2 FFMA.FTZ R200, R201, R233, R24 ;  /* 0x000000e9c9c82223 */ /* 0x000fe20000010018 */
[----:B------:R-:W2:Y:S01]  /*5c50*/  @P3 LDC R231, c[0x0][0x40c] ;  /* 0x00010300ffe73b82 */ /* 0x000ea20000000800 */
[----:B------:R-:W-:Y:S01]  /*5c60*/  @P2 FADD.FTZ R222, R213, -R222 ;  /* 0x800000ded5de2221 */ /* 0x000fe20000010000 */
[----:B------:R-:W-:Y:S01]  /*5c70*/  @P2 FADD.FTZ R187, R208, -R187 ;  /* 0x800000bbd0bb2221 */ /* 0x000fe20000010000 */
[----:B------:R-:W-:Y:S01]  /*5c80*/  MOV R202, R31 ;  /* 0x0000001f00ca7202 */ /* 0x000fe20000000f00 */
[----:B------:R-:W-:Y:S01]  /*5c90*/  @P2 FFMA.FTZ R226, R218, R194, R195 ;  /* 0x000000c2dae22223 */ /* 0x000fe200000100c3 */
[----:B------:R-:W-:Y:S01]  /*5ca0*/  MOV R191, R30 ;  /* 0x0000001e00bf7202 */ /* 0x000fe20000000f00 */
[C---:B------:R-:W-:Y:S01]  /*5cb0*/  @P2 FFMA.FTZ R202, R201.reuse, R222, R31 ;  /* 0x000000dec9ca2223 */ /* 0x040fe2000001001f */
[----:B------:R-:W-:Y:S01]  /*5cc0*/  @P2 FFMA.FTZ R191, R201, R187, R30 ;  /* 0x000000bbc9bf2223 */ /* 0x000fe2000001001e */
[----:B------:R-:W3:Y:S01]  /*5cd0*/  @P3 LDC R224, c[0x0][0x40c] ;  /* 0x00010300ffe03b82 */ /* 0x000ee20000000800 */
[----:B------:R-:W-:Y:S01]  /*5ce0*/  @P3 SHF.L.U32 R222, R92, 0x10, RZ ;  /* 0x000000105cde3819 */ /* 0x000fe200000006ff */
[----:B-1----:R-:W-:Y:S01]  /*5cf0*/  @P3 FMUL.FTZ R187, R186, R227 ;  /* 0x000000e3babb3220 */ /* 0x002fe20000410000 */
[----:B------:R-:W-:Y:S01]  /*5d00*/  @P3 SHF.L.U32 R227, R2, 0x10, RZ ;  /* 0x0000001002e33819 */ /* 0x000fe200000006ff */
[----:B------:R-:W-:Y:S01]  /*5d10*/  @P2 FADD.FTZ R226, R215, -R226 ;  /* 0x800000e2d7e22221 */ /* 0x000fe20000010000 */
[----:B------:R-:W-:-:S02]  /*5d20*/  MOV R199, R25 ;  /* 0x0000001900c77202 */ /* 0x000fc40000000f00 */
[----:B------:R-:W-:Y:S01]  /*5d30*/  MOV R228, R26 ;  /* 0x0000001a00e47202 */ /* 0x000fe20000000f00 */
[----:B------:R-:W1:Y:S01]  /*5d40*/  @P3 LDC R230, c[0x0][0x40c] ;  /* 0x00010300ffe63b82 */ /* 0x000e620000000800 */
[----:B0-----:R-:W-:Y:S01]  /*5d50*/  @P3 FMUL.FTZ R186, R190, R229 ;  /* 0x000000e5beba3220 */ /* 0x001fe20000410000 */
[----:B------:R-:W-:Y:S01]  /*5d60*/  @P2 FFMA.FTZ R199, R201, R226, R25 ;  /* 0x000000e2c9c72223 */ /* 0x000fe20000010019 */
[----:B------:R-:W-:-:S05]  /*5d70*/  @P3 SHF.L.U32 R229, R4, 0x10, RZ ;  /* 0x0000001004e53819 */ /* 0x000fca00000006ff */
[----:B------:R-:W0:Y:S01]  /*5d80*/  @P3 LDC R233, c[0x0][0x40c] ;  /* 0x00010300ffe93b82 */ /* 0x000e220000000800 */
[----:B--2---:R-:W-:Y:S01]  /*5d90*/  @P3 FMUL.FTZ R190, R202, R231 ;  /* 0x000000e7cabe3220 */ /* 0x004fe20000410000 */
[----:B------:R-:W-:Y:S01]  /*5da0*/  @P3 FMUL.FTZ R202, R222, R187 ;  /* 0x000000bbdeca3220 */ /* 0x000fe20000410000 */
[----:B------:R-:W-:Y:S01]  /*5db0*/  @P2 FFMA.FTZ R231, R209, R194, R195 ;  /* 0x000000c2d1e72223 */ /* 0x000fe200000100c3 */
[----:B------:R-:W-:Y:S01]  /*5dc0*/  @P3 FMUL.FTZ R222, R227, R186 ;  /* 0x000000bae3de3220 */ /* 0x000fe20000410000 */
[----:B------:R-:W-:Y:S02]  /*5dd0*/  @P3 FMUL.FTZ R226, R229, R190 ;  /* 0x000000bee5e23220 */ /* 0x000fe40000410000 */
[----:B------:R-:W-:Y:S01]  /*5de0*/  @P2 FADD.FTZ R231, R212, -R231 ;  /* 0x800000e7d4e72221 */ /* 0x000fe20000010000 */
[----:B------:R-:W2:Y:S01]  /*5df0*/  @P3 LDC R235, c[0x0][0x40c] ;  /* 0x00010300ffeb3b82 */ /* 0x000ea20000000800 */
[----:B---3--:R-:W-:Y:S01]  /*5e00*/  @P3 FMUL.FTZ R191, R191, R224 ;  /* 0x000000e0bfbf3220 */ /* 0x008fe20000410000 */
[----:B------:R-:W-:Y:S01]  /*5e10*/  @P3 SHF.L.U32 R224, R93, 0x10, RZ ;  /* 0x000000105de03819 */ /* 0x000fe200000006ff */
[----:B------:R-:W-:Y:S01]  /*5e20*/  @P2 FFMA.FTZ R228, R201, R231, R26 ;  /* 0x000000e7c9e42223 */ /* 0x000fe2000001001a */
[----:B------:R-:W-:-:S02]  /*5e30*/  @P3 F2FP.BF16.F32.PACK_AB R202, RZ, R202 ;  /* 0x000000caffca323e */ /* 0x000fc400000010ff */
[----:B------:R-:W-:Y:S01]  /*5e40*/  @P3 F2FP.BF16.F32.PACK_AB R222, RZ, R222 ;  /* 0x000000deffde323e */ /* 0x000fe200000010ff */
[----:B------:R-:W-:Y:S01]  /*5e50*/  @P3 FMUL.FTZ R224, R224, R191 ;  /* 0x000000bfe0e03220 */ /* 0x000fe20000410000 */
[----:B------:R-:W-:Y:S01]  /*5e60*/  @P3 PRMT R88, R202, 0x7610, R88 ;  /* 0x00007610ca583816 */ /* 0x000fe20000000058 */
[----:B-1----:R-:W-:Y:S01]  /*5e70*/  @P3 FMUL.FTZ R202, R199, R230 ;  /* 0x000000e6c7ca3220 */ /* 0x002fe20000410000 */
[----:B------:R-:W-:Y:S02]  /*5e80*/  @P3 SHF.L.U32 R231, R5, 0x10, RZ ;  /* 0x0000001005e73819 */ /* 0x000fe400000006ff */
[----:B------:R-:W-:Y:S02]  /*5e90*/  @P3 F2FP.BF16.F32.PACK_AB R224, RZ, R224 ;  /* 0x000000e0ffe0323e */ /* 0x000fe400000010ff */
[----:B------:R-:W-:Y:S01]  /*5ea0*/  @P3 PRMT R88, R88, 0x5410, R222 ;  /* 0x0000541058583816 */ /* 0x000fe200000000de */
[----:B------:R-:W-:Y:S01]  /*5eb0*/  @P3 FMUL.FTZ R222, R231, R202 ;  /* 0x000000cae7de3220 */ /* 0x000fe20000410000 */
[----:B0-----:R-:W-:Y:S01]  /*5ec0*/  @P3 FMUL.FTZ R227, R200, R233 ;  /* 0x000000e9c8e33220 */ /* 0x001fe20000410000 */
[----:B-----5:R-:W-:-:S02]  /*5ed0*/  @P3 PRMT R199, R156, 0x7632, R199 ;  /* 0x000076329cc73816 */ /* 0x020fc400000000c7 */
[----:B------:R-:W-:Y:S02]  /*5ee0*/  @P3 SHF.L.U32 R200, R94, 0x10, RZ ;  /* 0x000000105ec83819 */ /* 0x000fe400000006ff */
[----:B------:R-:W-:Y:S02]  /*5ef0*/  @P3 SHF.L.U32 R231, R156, 0x10, RZ ;  /* 0x000000109ce73819 */ /* 0x000fe400000006ff */
[----:B------:R-:W-:Y:S01]  /*5f00*/  @P3 PRMT R89, R224, 0x7610, R89 ;  /* 0x00007610e0593816 */ /* 0x000fe20000000059 */
[----:B--2---:R-:W-:Y:S01]  /*5f10*/  @P3 FMUL.FTZ R229, R228, R235 ;  /* 0x000000ebe4e53220 */ /* 0x004fe20000410000 */
[----:B------:R-:W-:Y:S01]  /*5f20*/  @P3 SHF.L.U32 R199, R199, 0x10, RZ ;  /* 0x00000010c7c73819 */ /* 0x000fe200000006ff */
[----:B------:R-:W-:Y:S01]  /*5f30*/  @P3 FMUL.FTZ R200, R200, R227 ;  /* 0x000000e3c8c83220 */ /* 0x000fe20000410000 */
        /* <DEDUP_REMOVED lines=38> */
.L_x_4252:
[----:B------:R-:W-:Y:S05]  /*61a0*/  @!P1 BRA `(.L_x_4255) ;  /* 0x00000004009c9947 */ /* 0x000fea0003800000 */
[----:B0-----:R-:W0:Y:S01]  /*61b0*/  @P3 LDC R83, c[0x0][0x40c] ;  /* 0x00010300ff533b82 */ /* 0x001e220000000800 */
[-CC-:B------:R-:W-:Y:S01]  /*61c0*/  FFMA.FTZ R81, R203, R194.reuse, R195.reuse ;  /* 0x000000c2cb517223 */ /* 0x180fe200000100c3 */
[-CC-:B------:R-:W-:Y:S01]  /*61d0*/  FFMA.FTZ R82, R214, R194.reuse, R195.reuse ;  /* 0x000000c2d6527223 */ /* 0x180fe200000100c3 */
[----:B------:R-:W-:Y:S01]  /*61e0*/  FFMA.FTZ R85, R205, R194, R195 ;  /* 0x000000c2cd557223 */ /* 0x000fe200000100c3 */
[----:B------:R-:W-:Y:S01]  /*61f0*/  ISETP.GT.AND P0, PT, R199, RZ, PT ;  /* 0x000000ffc700720c */ /* 0x000fe20003f04270 */
[----:B------:R-:W-:Y:S01]  /*6200*/  FADD.FTZ R84, R206, -R81 ;  /* 0x80000051ce547221 */ /* 0x000fe20000010000 */
[----:B------:R-:W-:Y:S01]  /*6210*/  FADD.FTZ R82, R211, -R82 ;  /* 0x80000052d3527221 */ /* 0x000fe20000010000 */
[----:B------:R-:W-:Y:S01]  /*6220*/  FADD.FTZ R86, R208, -R85 ;  /* 0x80000055d0567221 */ /* 0x000fe20000010000 */
[----:B------:R-:W1:Y:S01]  /*6230*/  @P3 LDC R190, c[0x0][0x40c] ;  /* 0x00010300ffbe3b82 */ /* 0x000e620000000800 */
[C---:B------:R-:W-:Y:S01]  /*6240*/  FMUL.FTZ R84, R201.reuse, R84 ;  /* 0x00000054c9547220 */ /* 0x040fe20000410000 */
[C---:B------:R-:W-:Y:S01]  /*6250*/  FMUL.FTZ R85, R201.reuse, R82 ;  /* 0x00000052c9557220 */ /* 0x040fe20000410000 */
[----:B------:R-:W-:Y:S01]  /*6260*/  FMUL.FTZ R86, R201, R86 ;  /* 0x00000056c9567220 */ /* 0x000fe20000410000 */
[----:B------:R-:W-:Y:S01]  /*6270*/  @P3 SHF.L.U32 R80, R92, 0x10, RZ ;  /* 0x000000105c503819 */ /* 0x000fe200000006ff */
[-CC-:B------:R-:W-:Y:S01]  /*6280*/  FFMA.FTZ R200, R216, R194.reuse, R195.reuse ;  /* 0x000000c2d8c87223 */ /* 0x180fe200000100c3 */
[----:B------:R-:W-:Y:S01]  /*6290*/  FSEL R84, R84, RZ, P0 ;  /* 0x000000ff54547208 */ /* 0x000fe20000000000 */
[-CC-:B------:R-:W-:Y:S01]  /*62a0*/  FFMA.FTZ R202, R218, R194.reuse, R195.reuse ;  /* 0x000000c2daca7223 */ /* 0x180fe200000100c3 */
[----:B------:R-:W2:Y:S01]  /*62b0*/  @P3 LDC R187, c[0x0][0x40c] ;  /* 0x00010300ffbb3b82 */ /* 0x000ea20000000800 */
[----:B------:R-:W-:Y:S01]  /*62c0*/  FSEL R85, R85, RZ, P0 ;  /* 0x000000ff55557208 */ /* 0x000fe20000000000 */
[-CC-:B------:R-:W-:Y:S01]  /*62d0*/  FFMA.FTZ R227, R209, R194.reuse, R195.reuse ;  /* 0x000000c2d1e37223 */ /* 0x180fe200000100c3 */
[----:B------:R-:W-:Y:S01]  /*62e0*/  FSEL R86, R86, RZ, P0 ;  /* 0x000000ff56567208 */ /* 0x000fe20000000000 */
[-CC-:B------:R-:W-:Y:S01]  /*62f0*/  FFMA.FTZ R87, R207, R194.reuse, R195.reuse ;  /* 0x000000c2cf577223 */ /* 0x180fe200000100c3 */
[----:B------:R-:W-:Y:S01]  /*6300*/  @P3 SHF.L.U32 R81, R2, 0x10, RZ ;  /* 0x0000001002513819 */ /* 0x000fe200000006ff */
[----:B------:R-:W-:Y:S01]  /*6310*/  FADD.FTZ R200, R213, -R200 ;  /* 0x800000c8d5c87221 */ /* 0x000fe20000010000 */
[----:B------:R-:W-:Y:S01]  /*6320*/  FADD.FTZ R202, R215, -R202 ;  /* 0x800000cad7ca7221 */ /* 0x000fe20000010000 */
[----:B------:R-:W3:Y:S01]  /*6330*/  @P3 LDC R224, c[0x0][0x40c] ;  /* 0x00010300ffe03b82 */ /* 0x000ee20000000800 */
[----:B0-----:R-:W-:Y:S01]  /*6340*/  @P3 FMUL.FTZ R83, R84, R83 ;  /* 0x0000005354533220 */ /* 0x001fe20000410000 */
[----:B------:R-:W-:Y:S01]  /*6350*/  FFMA.FTZ R226, R220, R194, R195 ;  /* 0x000000c2dce27223 */ /* 0x000fe200000100c3 */
[----:B------:R-:W-:Y:S01]  /*6360*/  @P3 SHF.L.U32 R222, R93, 0x10, RZ ;  /* 0x000000105dde3819 */ /* 0x000fe200000006ff */
[----:B------:R-:W-:Y:S01]  /*6370*/  FADD.FTZ R82, R212, -R227 ;  /* 0x800000e3d4527221 */ /* 0x000fe20000010000 */
[----:B------:R-:W-:Y:S01]  /*6380*/  @P3 FMUL.FTZ R80, R80, R83 ;  /* 0x0000005350503220 */ /* 0x000fe20000410000 */
[----:B------:R-:W-:Y:S01]  /*6390*/  FADD.FTZ R194, R210, -R87 ;  /* 0x80000057d2c27221 */ /* 0x000fe20000010000 */
[----:B------:R-:W-:Y:S01]  /*63a0*/  FMUL.FTZ R87, R201, R200 ;  /* 0x000000c8c9577220 */ /* 0x000fe20000410000 */
[----:B------:R-:W0:Y:S01]  /*63b0*/  @P3 LDC R186, c[0x0][0x40c] ;  /* 0x00010300ffba3b82 */ /* 0x000e220000000800 */
[----:B-1----:R-:W-:Y:S01]  /*63c0*/  @P3 FMUL.FTZ R190, R85, R190 ;  /* 0x000000be55be3220 */ /* 0x002fe20000410000 */
[----:B------:R-:W-:Y:S01]  /*63d0*/  @P3 F2FP.BF16.F32.PACK_AB R80, RZ, R80 ;  /* 0x00000050ff50323e */ /* 0x000fe200000010ff */
[C---:B------:R-:W-:Y:S01]  /*63e0*/  FMUL.FTZ R200, R201.reuse, R202 ;  /* 0x000000cac9c87220 */ /* 0x040fe20000410000 */
[----:B------:R-:W-:Y:S01]  /*63f0*/  FMUL.FTZ R202, R201, R82 ;  /* 0x00000052c9ca7220 */ /* 0x000fe20000410000 */
[----:B------:R-:W-:Y:S01]  /*6400*/  @P3 FMUL.FTZ R81, R81, R190 ;  /* 0x000000be51513220 */ /* 0x000fe20000410000 */
[----:B------:R-:W-:Y:S01]  /*6410*/  @P3 PRMT R88, R80, 0x7610, R88 ;  /* 0x0000761050583816 */ /* 0x000fe20000000058 */
[----:B------:R-:W-:Y:S01]  /*6420*/  FMUL.FTZ R194, R201, R194 ;  /* 0x000000c2c9c27220 */ /* 0x000fe20000410000 */
[----:B------:R-:W1:Y:S01]  /*6430*/  @P3 LDC R199, c[0x0][0x40c] ;  /* 0x00010300ffc73b82 */ /* 0x000e620000000800 */
[----:B--2---:R-:W-:Y:S01]  /*6440*/  @P3 FMUL.FTZ R187, R86, R187 ;  /* 0x000000bb56bb3220 */ /* 0x004fe20000410000 */
[----:B------:R-:W-:Y:S01]  /*6450*/  @P3 F2FP.BF16.F32.PACK_AB R81, RZ, R81 ;  /* 0x00000051ff51323e */ /* 0x000fe200000010ff */
[----:B------:R-:W-:Y:S01]  /*6460*/  FADD.FTZ R226, R217, -R226 ;  /* 0x800000e2d9e27221 */ /* 0x000fe20000010000 */
[----:B------:R-:W-:Y:S01]  /*6470*/  FSEL R87, R87, RZ, P0 ;  /* 0x000000ff57577208 */ /* 0x000fe20000000000 */
[----:B------:R-:W-:Y:S01]  /*6480*/  @P3 FMUL.FTZ R82, R222, R187 ;  /* 0x000000bbde523220 */ /* 0x000fe20000410000 */
[----:B------:R-:W-:Y:S01]  /*6490*/  @P3 PRMT R88, R88, 0x5410, R81 ;  /* 0x0000541058583816 */ /* 0x000fe20000000051 */
[----:B------:R-:W-:Y:S01]  /*64a0*/  FMUL.FTZ R201, R201, R226 ;  /* 0x000000e2c9c97220 */ /* 0x000fe20000410000 */
[----:B------:R-:W2:Y:S01]  /*64b0*/  @P3 LDC R191, c[0x0][0x40c] ;  /* 0x00010300ffbf3b82 */ /* 0x000ea20000000800 */
[----:B------:R-:W-:-:S02]  /*64c0*/  FSEL R81, R200, RZ, P0 ;  /* 0x000000ffc8517208 */ /* 0x000fc40000000000 */
[----:B------:R-:W-:Y:S02]  /*64d0*/  @P3 F2FP.BF16.F32.PACK_AB R82, RZ, R82 ;  /* 0x00000052ff52323e */ /* 0x000fe400000010ff */
[----:B------:R-:W-:Y:S01]  /*64e0*/  FSEL R80, R194, RZ, P0 ;  /* 0x000000ffc2507208 */ /* 0x000fe20000000000 */
[----:B---3--:R-:W-:Y:S01]  /*64f0*/  @P3 FMUL.FTZ R194, R87, R224 ;  /* 0x000000e057c23220 */ /* 0x008fe20000410000 */
[----:B------:R-:W-:Y:S02]  /*6500*/  @P3 SHF.L.U32 R195, R4, 0x10, RZ ;  /* 0x0000001004c33819 */ /* 0x000fe400000006ff */
[----:B------:R-:W-:Y:S02]  /*6510*/  @P3 PRMT R89, R82, 0x7610, R89 ;  /* 0x0000761052593816 */ /* 0x000fe40000000059 */
[----:B------:R-:W-:Y:S01]  /*6520*/  FSEL R82, R202, RZ, P0 ;  /* 0x000000ffca527208 */ /* 0x000fe20000000000 */
[----:B0-----:R-:W-:Y:S01]  /*6530*/  @P3 FMUL.FTZ R202, R81, R186 ;  /* 0x000000ba51ca3220 */ /* 0x001fe20000410000 */
[----:B------:R-:W-:Y:S01]  /*6540*/  @P3 SHF.L.U32 R229, R5, 0x10, RZ ;  /* 0x0000001005e53819 */ /* 0x000fe200000006ff */
[----:B------:R-:W-:Y:S01]  /*6550*/  @P3 FMUL.FTZ R195, R195, R194 ;  /* 0x000000c2c3c33220 */ /* 0x000fe20000410000 */
[----:B------:R-:W-:Y:S01]  /*6560*/  @P3 SHF.L.U32 R222, R94, 0x10, RZ ;  /* 0x000000105ede3819 */ /* 0x000fe200000006ff */
[----:B-1----:R-:W-:Y:S01]  /*6570*/  @P3 FMUL.FTZ R199, R80, R199 ;  /* 0x000000c750c73220 */ /* 0x002fe20000410000 */
[----:B-----5:R-:W-:-:S02]  /*6580*/  @P3 SHF.L.U32 R231, R157, 0x10, RZ ;  /* 0x000000109de73819 */ /* 0x020fc400000006ff */
[----:B------:R-:W-:Y:S01]  /*6590*/  @P3 F2FP.BF16.F32.PACK_AB R195, RZ, R195 ;  /* 0x000000c3ffc3323e */ /* 0x000fe200000010ff */
[----:B------:R-:W-:Y:S01]  /*65a0*/  @P3 FMUL.FTZ R200, R222, R199 ;  /* 0x000000c7dec83220 */ /* 0x000fe20000410000 */
[----:B------:R-:W-:Y:S01]  /*65b0*/  @P3 SHF.L.U32 R222, R95, 0x10, RZ ;  /* 0x000000105fde3819 */ /* 0x000fe200000006ff */
[----:B------:R-:W-:Y:S01]  /*65c0*/  @P3 FFMA.FTZ R74, R231, R187, R74 ;  /* 0x000000bbe74a3223 */ /* 0x000fe2000001004a */
[----:B------:R-:W-:Y:S01]  /*65d0*/  @P3 PRMT R89, R89, 0x5410, R195 ;  /* 0x0000541059593816 */ /* 0x000fe200000000c3 */
[----:B--2---:R-:W-:Y:S01]  /*65e0*/  @P3 FMUL.FTZ R227, R82, R191 ;  /* 0x000000bf52e33220 */ /* 0x004fe20000410000 */
[----:B------:R-:W-:Y:S01]  /*65f0*/  @P3 FMUL.FTZ R191, R229, R202 ;  /* 0x000000cae5bf3220 */ /* 0x000fe20000410000 */
[C---:B------:R-:W-:Y:S02]  /*6600*/  @P3 SHF.L.U32 R229, R156.reuse, 0x10, RZ ;  /* 0x000000109ce53819 */ /* 0x040fe400000006ff */
[----:B------:R-:W-:Y:S01]  /*6610*/  @P3 PRMT R186, R156, 0x7632, R186 ;  /* 0x000076329cba3816 */ /* 0x000fe200000000ba */
[----:B------:R-:W-:Y:S01]  /*6620*/  @P3 FMUL.FTZ R222, R222, R227 ;  /* 0x000000e3dede3220 */ /* 0x000fe20000410000 */
[----:B------:R-:W-:Y:S01]  /*6630*/  @P3 F2FP.BF16.F32.PACK_AB R195, RZ, R191 ;  /* 0x000000bfffc3323e */ /* 0x000fe200000010ff */
[----:B------:R-:W-:Y:S01]  /*6640*/  @P3 FFMA.FTZ R72, R229, R83, R72 ;  /* 0x00000053e5483223 */ /* 0x000fe20000010048 */
[----:B------:R-:W-:-:S02]  /*6650*/  @P3 PRMT R83, R158, 0x7632, R83 ;  /* 0x000076329e533816 */ /* 0x000fc40000000053 */
[----:B------:R-:W-:Y:S02]  /*6660*/  @P3 PRMT R191, R157, 0x7632, R191 ;  /* 0x000076329dbf3816 */ /* 0x000fe400000000bf */
[----:B------:R-:W-:Y:S02]  /*6670*/  @P3 F2FP.BF16.F32.PACK_AB R200, RZ, R200 ;  /* 0x000000c8ffc8323e */ /* 0x000fe400000010ff */
        /* <DEDUP_REMOVED lines=26> */
.L_x_4255:
[----:B0-----:R-:W0:Y:S01]  /*6820*/  @P3 LDC R191, c[0x0][0x40c] ;  /* 0x00010300ffbf3b82 */ /* 0x001e220000000800 */
[----:B------:R-:W-:Y:S01]  /*6830*/  FFMA.FTZ R186, R220, R194, R195 ;  /* 0x000000c2dcba7223 */ /* 0x000fe200000100c3 */
[----:B------:R-:W-:Y:S01]  /*6840*/  ISETP.GT.AND P0, PT, R199, RZ, PT ;  /* 0x000000ffc700720c */ /* 0x000fe20003f04270 */
[----:B------:R-:W-:Y:S01]  /*6850*/  BSSY.RECONVERGENT B2, `(.L_x_4256) ;  /* 0x0000016000027945 */ /* 0x000fe20003800200 */
[----:B------:R-:W-:Y:S01]  /*6860*/  @P3 SHF.L.U32 R227, R6, 0x10, RZ ;  /* 0x0000001006e33819 */ /* 0x000fe200000006ff */
[----:B------:R-:W-:Y:S01]  /*6870*/  FADD.FTZ R186, R217, -R186 ;  /* 0x800000bad9ba7221 */ /* 0x000fe20000010000 */
[----:B-----5:R-:W-:-:S03]  /*6880*/  @P3 PRMT R187, R159, 0x7632, R187 ;  /* 0x000076329fbb3816 */ /* 0x020fc600000000bb */
[----:B------:R-:W-:Y:S01]  /*6890*/  FMUL.FTZ R186, R201, R186 ;  /* 0x000000bac9ba7220 */ /* 0x000fe20000410000 */
[----:B------:R-:W-:-:S04]  /*68a0*/  @P3 SHF.L.U32 R187, R187, 0x10, RZ ;  /* 0x00000010bbbb3819 */ /* 0x000fc800000006ff */
        /* <DEDUP_REMOVED lines=16> */
.L_x_4257:
[----:B------:R-:W-:Y:S05]  /*69b0*/  BSYNC.RECONVERGENT B2 ;  /* 0x0000000000027941 */ /* 0x000fea0003800200 */
.L_x_4256:
        /* <DEDUP_REMOVED lines=15> */
.L_x_4259:
[----:B------:R-:W-:Y:S05]  /*6ab0*/  BSYNC.RECONVERGENT B2 ;  /* 0x0000000000027941 */ /* 0x000fea0003800200 */
.L_x_4258:
        /* <DEDUP_REMOVED lines=14> */
.L_x_4261:
[----:B------:R-:W-:Y:S05]  /*6ba0*/  BSYNC.RECONVERGENT B2 ;  /* 0x0000000000027941 */ /* 0x000fea0003800200 */
.L_x_4260:
        /* <DEDUP_REMOVED lines=15> */
.L_x_4263:
[----:B------:R-:W-:Y:S05]  /*6ca0*/  BSYNC.RECONVERGENT B2 ;  /* 0x0000000000027941 */ /* 0x000fea0003800200 */
.L_x_4262:
        /* <DEDUP_REMOVED lines=14> */
.L_x_4265:
[----:B------:R-:W-:Y:S05]  /*6d90*/  BSYNC.RECONVERGENT B2 ;  /* 0x0000000000027941 */ /* 0x000fea0003800200 */
.L_x_4264:
        /* <DEDUP_REMOVED lines=15> */
.L_x_4267:
[----:B------:R-:W-:Y:S05]  /*6e90*/  BSYNC.RECONVERGENT B2 ;  /* 0x0000000000027941 */ /* 0x000fea0003800200 */
.L_x_4266:
        /* <DEDUP_REMOVED lines=14> */
.L_x_4269:
[----:B------:R-:W-:Y:S05]  /*6f80*/  BSYNC.RECONVERGENT B2 ;  /* 0x0000000000027941 */ /* 0x000fea0003800200 */
.L_x_4268:
[----:B------:R-:W-:Y:S01]  /*6f90*/  @P3 F2FP.BF16.F32.PACK_AB R186, RZ, R186 ;  /* 0x000000baffba323e */ /* 0x000fe200000010ff */
[----:B------:R-:W-:-:S03]  /*6fa0*/  @P3 FFMA.FTZ R79, R190, R187, R79 ;  /* 0x000000bbbe4f3223 */ /* 0x000fc6000001004f */
[----:B------:R-:W-:-:S07]  /*6fb0*/  @P3 PRMT R91, R91, 0x5410, R186 ;  /* 0x000054105b5b3816 */ /* 0x000fce00000000ba */
.L_x_4254:
[----:B------:R-:W-:Y:S05]  /*6fc0*/  BSYNC.RECONVERGENT B1 ;  /* 0x0000000000017941 */ /* 0x000fea0003800200 */
.L_x_4251:
[----:B------:R-:W0:Y:S01]  /*6fd0*/  @P1 LDC.64 R194, c[0x0][0x478] ;  /* 0x00011e00ffc21b82 */ /* 0x000e220000000a00 */
[----:B------:R-:W-:-:S07]  /*6fe0*/  @P1 IADD3 R223, PT, PT, R223, 0x40, RZ ;  /* 0x00000040dfdf1810 */ /* 0x000fce0007ffe0ff */
[----:B------:R-:W1:Y:S08]  /*6ff0*/  @P3 LDC.64 R190, c[0x0][0x468] ;  /* 0x00011a00ffbe3b82 */ /* 0x000e700000000a00 */
[----:B------:R-:W2:Y:S01]  /*7000*/  LDC.64 R186, c[0x0][0x380] ;  /* 0x0000e000ffba7b82 */ /* 0x000ea20000000a00 */
[----:B0-----:R-:W-:-:S05]  /*7010*/  @P1 IMAD.WIDE.U32 R194, R223, 0x20, R194 ;  /* 0x00000020dfc21825 */ /* 0x001fca00078e00c2 */
[----:B------:R0:W-:Y:S01]  /*7020*/  @P1 STG.E.128 desc[UR6][R194.64], R84 ;  /* 0x00000054c2001986 */ /* 0x0001e2000c101d06 */
[----:B-1----:R-:W-:-:S03]  /*7030*/  @P3 IMAD.WIDE.U32 R190, R225, 0x10, R190 ;  /* 0x00000010e1be3825 */ /* 0x002fc600078e00be */
[----:B------:R0:W-:Y:S04]  /*7040*/  @P1 STG.E.128 desc[UR6][R194.64+0x10], R80 ;  /* 0x00001050c2001986 */ /* 0x0001e8000c101d06 */
[----:B------:R0:W-:Y:S01]  /*7050*/  @P3 STG.E.128 desc[UR6][R190.64], R88 ;  /* 0x00000058be003986 */ /* 0x0001e2000c101d06 */
[----:B--2---:R-:W-:-:S04]  /*7060*/  LEA R0, R186, R0, 0x2 ;  /* 0x00000000ba007211 */ /* 0x004fc800078e10ff */
[----:B------:R-:W-:-:S13]  /*7070*/  ISETP.GE.AND P0, PT, R0, R187, PT ;  /* 0x000000bb0000720c */ /* 0x000fda0003f06270 */
[----:B0-----:R-:W-:Y:S05]  /*7080*/  @!P0 BRA `(.L_x_4270) ;  /* 0xffffff9400448947 */ /* 0x001fea000383ffff */
.L_x_4204:
[----:B------:R-:W-:Y:S05]  /*7090*/  BSYNC B0 ;  /* 0x0000000000007941 */ /* 0x000fea0003800000 */
.L_x_4203:
        /* <DEDUP_REMOVED lines=209> */
.L_x_4208:
        /* <DEDUP_REMOVED lines=8> */
.L_x_4272:
[----:B------:R-:W-:Y:S05]  /*7e30*/  BSYNC B1 ;  /* 0x0000000000017941 */ /* 0x000fea0003800000 */
.L_x_4271:
        /* <DEDUP_REMOVED lines=8> */
.L_x_4273:
[----:B------:R-:W-:Y:S01]  /*7ec0*/  FADD.FTZ R186, R186, R221 ;  /* 0x000000ddbaba7221 */ /* 0x000fe20000010000 */
[----:B------:R-:W-:-:S04]  /*7ed0*/  HFMA2 R228, -RZ, RZ, 0, 1.1920928955078125e-07 ;  /* 0x00000002ffe47431 */ /* 0x000fc800000001ff */
[----:B------:R-:W-:Y:S02]  /*7ee0*/  MOV R226, R186 ;  /* 0x000000ba00e27202 */ /* 0x000fe40000000f00 */
[----:B------:R-:W-:-:S07]  /*7ef0*/  MOV R187, R227 ;  /* 0x000000e300bb7202 */ /* 0x000fce0000000f00 */
[----:B------:R-:W-:Y:S05]  /*7f00*/  WARPSYNC.COLLECTIVE R225, `(.L_x_4274) ;  /* 0x00000000e1087348 */ /* 0x000fea0003c00000 */
[----:B------:R0:W1:Y:S02]  /*7f10*/  SHFL.BFLY P1, R227, R226, R228, R229 ;  /* 0x0c0000e4e2e37389 */ /* 0x00006400000200e5 */
[----:B01----:R-:W-:Y:S05]  /*7f20*/  ENDCOLLECTIVE ;  /* 0x000000000000791b */ /* 0x003fea0003800000 */
.L_x_4274:
[----:B------:R-:W-:-:S05]  /*7f30*/  FADD.FTZ R187, R187, R222 ;  /* 0x000000debbbb7221 */ /* 0x000fca0000010000 */
[----:B------:R-:W-:Y:S02]  /*7f40*/  MOV R226, R187 ;  /* 0x000000bb00e27202 */ /* 0x000fe40000000f00 */
[----:B------:R-:W-:-:S07]  /*7f50*/  MOV R191, R227 ;  /* 0x000000e300bf7202 */ /* 0x000fce0000000f00 */
[----:B------:R-:W-:Y:S05]  /*7f60*/  WARPSYNC.COLLECTIVE R225, `(.L_x_4275) ;  /* 0x00000000e1087348 */ /* 0x000fea0003c00000 */
[----:B------:R0:W1:Y:S02]  /*7f70*/  SHFL.BFLY P1, R227, R226, R228, R229 ;  /* 0x0c0000e4e2e37389 */ /* 0x00006400000200e5 */
[----:B01----:R-:W-:Y:S05]  /*7f80*/  ENDCOLLECTIVE ;  /* 0x000000000000791b */ /* 0x003fea0003800000 */
.L_x_4275:
[----:B------:R-:W-:Y:S01]  /*7f90*/  FADD.FTZ R191, R186, R191 ;  /* 0x000000bfbabf7221 */ /* 0x000fe20000010000 */
[----:B------:R-:W-:-:S04]  /*7fa0*/  HFMA2 R228, -RZ, RZ, 0, 2.384185791015625e-07 ;  /* 0x00000004ffe47431 */ /* 0x000fc800000001ff */
[----:B------:R-:W-:Y:S02]  /*7fb0*/  MOV R226, R191 ;  /* 0x000000bf00e27202 */ /* 0x000fe40000000f00 */
[----:B------:R-:W-:-:S07]  /*7fc0*/  MOV R190, R227 ;  /* 0x000000e300be7202 */ /* 0x000fce0000000f00 */
[----:B------:R-:W-:Y:S05]  /*7fd0*/  WARPSYNC.COLLECTIVE R225, `(.L_x_4276) ;  /* 0x00000000e1087348 */ /* 0x000fea0003c00000 */
[----:B------:R0:W1:Y:S02]  /*7fe0*/  SHFL.BFLY P1, R227, R226, R228, R229 ;  /* 0x0c0000e4e2e37389 */ /* 0x00006400000200e5 */
[----:B01----:R-:W-:Y:S05]  /*7ff0*/  ENDCOLLECTIVE ;  /* 0x000000000000791b */ /* 0x003fea0003800000 */
.L_x_4276:
[----:B------:R-:W-:-:S05]  /*8000*/  FADD.FTZ R190, R187, R190 ;  /* 0x000000bebbbe7221 */ /* 0x000fca0000010000 */
[----:B------:R-:W-:Y:S02]  /*8010*/  MOV R226, R190 ;  /* 0x000000be00e27202 */ /* 0x000fe40000000f00 */
[----:B------:R-:W-:-:S07]  /*8020*/  MOV R194, R227 ;  /* 0x000000e300c27202 */ /* 0x000fce0000000f00 */
[----:B------:R-:W-:Y:S05]  /*8030*/  WARPSYNC.COLLECTIVE R225, `(.L_x_4277) ;  /* 0x00000000e1087348 */ /* 0x000fea0003c00000 */
[----:B------:R0:W1:Y:S02]  /*8040*/  SHFL.BFLY P1, R227, R226, R228, R229 ;  /* 0x0c0000e4e2e37389 */ /* 0x00006400000200e5 */
[----:B01----:R-:W-:Y:S05]  /*8050*/  ENDCOLLECTIVE ;  /* 0x000000000000791b */ /* 0x003fea0003800000 */
.L_x_4277:
[----:B------:R-:W-:Y:S01]  /*8060*/  FADD.FTZ R194, R191, R194 ;  /* 0x000000c2bfc27221 */ /* 0x000fe20000010000 */
[----:B------:R-:W-:-:S04]  /*8070*/  HFMA2 R228, -RZ, RZ, 0, 4.76837158203125e-07 ;  /* 0x00000008ffe47431 */ /* 0x000fc800000001ff */
[----:B------:R-:W-:Y:S02]  /*8080*/  MOV R226, R194 ;  /* 0x000000c200e27202 */ /* 0x000fe40000000f00 */
[----:B------:R-:W-:-:S07]  /*8090*/  MOV R195, R227 ;  /* 0x000000e300c37202 */ /* 0x000fce0000000f00 */
[----:B------:R-:W-:Y:S05]  /*80a0*/  WARPSYNC.COLLECTIVE R225, `(.L_x_4278) ;  /* 0x00000000e1087348 */ /* 0x000fea0003c00000 */
[----:B------:R0:W1:Y:S02]  /*80b0*/  SHFL.BFLY P1, R227, R226, R228, R229 ;  /* 0x0c0000e4e2e37389 */ /* 0x00006400000200e5 */
[----:B01----:R-:W-:Y:S05]  /*80c0*/  ENDCOLLECTIVE ;  /* 0x000000000000791b */ /* 0x003fea0003800000 */
.L_x_4278:
[----:B------:R-:W-:-:S05]  /*80d0*/  FADD.FTZ R195, R190, R195 ;  /* 0x000000c3bec37221 */ /* 0x000fca0000010000 */
[----:B------:R-:W-:Y:S02]  /*80e0*/  MOV R226, R195 ;  /* 0x000000c300e27202 */ /* 0x000fe40000000f00 */
[----:B------:R-:W-:-:S07]  /*80f0*/  MOV R221, R227 ;  /* 0x000000e300dd7202 */ /* 0x000fce0000000f00 */
[----:B------:R-:W-:Y:S05]  /*8100*/  WARPSYNC.COLLECTIVE R225, `(.L_x_4279) ;  /* 0x00000000e1087348 */ /* 0x000fea0003c00000 */
[----:B------:R0:W1:Y:S02]  /*8110*/  SHFL.BFLY P1, R227, R226, R228, R229 ;  /* 0x0c0000e4e2e37389 */ /* 0x00006400000200e5 */
[----:B01----:R-:W-:Y:S05]  /*8120*/  ENDCOLLECTIVE ;  /* 0x000000000000791b */ /* 0x003fea0003800000 */
.L_x_4279:
[----:B------:R-:W-:Y:S01]  /*8130*/  FADD.FTZ R223, R194, R221 ;  /* 0x000000ddc2df7221 */ /* 0x000fe20000010000 */
[----:B------:R-:W-:-:S04]  /*8140*/  HFMA2 R228, -RZ, RZ, 0, 9.5367431640625e-07 ;  /* 0x00000010ffe47431 */ /* 0x000fc800000001ff */
[----:B------:R-:W-:Y:S02]  /*8150*/  MOV R226, R223 ;  /* 0x000000df00e27202 */ /* 0x000fe40000000f00 */
[----:B------:R-:W-:-:S07]  /*8160*/  MOV R222, R227 ;  /* 0x000000e300de7202 */ /* 0x000fce0000000f00 */
[----:B------:R-:W-:Y:S05]  /*8170*/  WARPSYNC.COLLECTIVE R225, `(.L_x_4280) ;  /* 0x00000000e1087348 */ /* 0x000fea0003c00000 */
[----:B------:R0:W1:Y:S02]  /*8180*/  SHFL.BFLY P1, R227, R226, R228, R229 ;  /* 0x0c0000e4e2e37389 */ /* 0x00006400000200e5 */
[----:B01----:R-:W-:Y:S05]  /*8190*/  ENDCOLLECTIVE ;  /* 0x000000000000791b */ /* 0x003fea0003800000 */
.L_x_4280:
[----:B------:R-:W-:-:S05]  /*81a0*/  FADD.FTZ R222, R195, R222 ;  /* 0x000000dec3de7221 */ /* 0x000fca0000010000 */
[----:B------:R-:W-:Y:S02]  /*81b0*/  MOV R226, R222 ;  /* 0x000000de00e27202 */ /* 0x000fe40000000f00 */
[----:B------:R-:W-:-:S07]  /*81c0*/  MOV R224, R227 ;  /* 0x000000e300e07202 */ /* 0x000fce0000000f00 */
[----:B------:R-:W-:Y:S05]  /*81d0*/  WARPSYNC.COLLECTIVE R225, `(.L_x_4281) ;  /* 0x00000000e1087348 */ /* 0x000fea0003c00000 */
[----:B------:R0:W1:Y:S02]  /*81e0*/  SHFL.BFLY P1, R227, R226, R228, R229 ;  /* 0x0c0000e4e2e37389 */ /* 0x00006400000200e5 */
[----:B01----:R-:W-:Y:S05]  /*81f0*/  ENDCOLLECTIVE ;  /* 0x000000000000791b */ /* 0x003fea0003800000 */
.L_x_4281:
[----:B------:R-:W-:Y:S05]  /*8200*/  BRA `(.L_x_4282) ;  /* 0xffffff98003c7947 */ /* 0x000fea000383ffff */
.L_x_4283:
        /* <DEDUP_REMOVED lines=15> */
.L_x_14478:


//--------------------- .text._ZN10layer_norm13ln_bwd_kernelINS_13Kernel_traitsI13__nv_bfloat16S2_fS2_fjLj768ELj1ELj4ELj1ELj16ENS_18Kernel_traits_baseILj768ES2_S2_fS2_fjLj128EEEEELb1ELb0ELb0ELb0EEEvNS_9BwdParamsE --------------------------
	.section	.text._ZN10layer_norm13ln_bwd_kernelINS_13Kernel_traitsI13__nv_bfloat16S2_fS2_fjLj768ELj1ELj4ELj1ELj16ENS_18Kernel_traits_baseILj768ES2_S2_fS2_fjLj128EEEEELb1ELb0ELb0ELb0EEEvNS_9BwdParamsE,"ax",@progbits
	.align	128
        .global         _ZN10layer_norm13ln_bwd_kernelINS_13Kernel_traitsI13__nv_bfloat16S2_fS2_fjLj768ELj1ELj4ELj1ELj16ENS_18Kernel_traits_baseILj768ES2_S2_fS2_fjLj128EEEEELb1ELb0ELb0ELb0EEEvNS_9BwdParamsE
        .type           _ZN10layer_norm13ln_bwd_kernelINS_13Kernel_traitsI13__nv_bfloat16S2_fS2_fjLj768ELj1ELj4ELj1ELj16ENS_18Kernel_traits_baseILj768ES2_S2_fS2_fjLj128EEEEELb1ELb0ELb0ELb0EEEvNS_9BwdParamsE,@function
        .size           _ZN10layer_norm13ln_bwd_kernelINS_13Kernel_traitsI13__nv_bfloat16S2_fS2_fjLj768ELj1ELj4ELj1ELj16ENS_18Kernel_traits_baseILj768ES2_S2_fS2_fjLj128EEEEELb1ELb0ELb0ELb0EEEvNS_9BwdParamsE,(.L_x_14479 - _ZN10layer_norm13ln_bwd_kernelINS_13Kernel_traitsI13__nv_bfloat16S2_fS2_fjLj768ELj1ELj4ELj1ELj16ENS_18Kernel_traits_baseILj768ES2_S2_fS2_fjLj128EEEEELb1ELb0ELb0ELb0EEEvNS_9BwdParamsE)
        .other          _ZN10layer_norm13ln_bwd_kernelINS_13Kernel_traitsI13__nv_bfloat16S2_fS2_fjLj768ELj1ELj4ELj1ELj16ENS_18Kernel_traits_baseILj768ES2_S2_fS2_fjLj128EEEEELb1ELb0ELb0ELb0EEEvNS_9BwdParamsE,@"STO_CUDA_ENTRY STV_DEFAULT"
_ZN10layer_norm13ln_bwd_kernelINS_13Kernel_traitsI13__nv_bfloat16S2_fS2_fjLj768ELj1ELj4ELj1ELj16ENS_18Kernel_traits_baseILj768ES2_S2_fS2_fjLj128EEEEELb1ELb0ELb0ELb0EEEvNS_9BwdParamsE:
.text._ZN10layer_norm13ln_bwd_kernelINS_13Kernel_traitsI13__nv_bfloat16S2_fS2_fjLj768ELj1ELj4ELj1ELj16ENS_18Kernel_traits_baseILj768ES2_S2_fS2_fjLj128EEEEELb1ELb0ELb0ELb0EEEvNS_9BwdParamsE:
[----:B------:R-:W0:Y:S01]  /*0000*/  LDC R1, c[0x0][0x37c] ;  /* 0x0000df00ff017b82 */ /* 0x000e220000000800 */
[----:B------:R-:W1:Y:S01]  /*0010*/  S2R R10, SR_TID.X ;  /* 0x00000000000a7919 */ /* 0x000e620000002100 */
[----:B------:R-:W2:Y:S01]  /*0020*/  LDCU UR4, c[0x0][0x388] ;  /* 0x00007100ff0477ac */ /* 0x000ea20008000800 */
[----:B0-----:R-:W-:Y:S01]  /*0030*/  IADD3 R1, PT, PT, R1, -0x10, RZ ;  /* 0xfffffff001017810 */ /* 0x001fe20007ffe0ff */
[----:B------:R-:W0:Y:S01]  /*0040*/  LDCU.64 UR6, c[0x0][0x358] ;  /* 0x00006b00ff0677ac */ /* 0x000e220008000a00 */
[----:B------:R-:W3:Y:S01]  /*0050*/  LDCU UR5, c[0x0][0x384] ;  /* 0x00007080ff0577ac */ /* 0x000ee20008000800 */
[----:B------:R-:W4:Y:S01]  /*0060*/  LDCU UR14, c[0x0][0x408] ;  /* 0x00008100ff0e77ac */ /* 0x000f220008000800 */
[----:B------:R-:W0:Y:S01]  /*0070*/  LDCU UR15, c[0x0][0x388] ;  /* 0x00007100ff0f77ac */ /* 0x000e220008000800 */
[----:B--2---:R-:W-:Y:S01]  /*0080*/  MOV R2, UR4 ;  /* 0x0000000400027c02 */ /* 0x004fe20008000f00 */
[----:B------:R-:W2:Y:S03]  /*0090*/  LDCU.U8 UR8, c[0x0][0x410] ;  /* 0x00008200ff0877ac */ /* 0x000ea60008000000 */
[----:B------:R-:W-:Y:S01]  /*00a0*/  SHF.R.S32.HI R0, RZ, 0x1f, R2 ;  /* 0x0000001fff007819 */ /* 0x000fe20000011402 */
[----:B------:R3:W-:Y:S01]  /*00b0*/  STL [R1+0x8], R2 ;  /* 0x0000080201007387 */ /* 0x0007e20000100800 */
[----:B------:R-:W0:Y:S02]  /*00c0*/  LDCU UR9, c[0x0][0x400] ;  /* 0x00008000ff0977ac */ /* 0x000e240008000800 */
[----:B------:R-:W-:Y:S01]  /*00d0*/  LEA.HI R0, R0, R2, RZ, 0x3 ;  /* 0x0000000200007211 */ /* 0x000fe200078f18ff */
[----:B------:R-:W0:Y:S01]  /*00e0*/  LDCU.64 UR10, c[0x0][0x438] ;  /* 0x00008700ff0a77ac */ /* 0x000e220008000a00 */
[----:B-1----:R-:W-:Y:S01]  /*00f0*/  LOP3.LUT R6, R10, 0x1f, RZ, 0xc0, !PT ;  /* 0x0000001f0a067812 */ /* 0x002fe200078ec0ff */
[----:B------:R-:W1:Y:S03]  /*0100*/  LDCU.64 UR12, c[0x0][0x478] ;  /* 0x00008f00ff0c77ac */ /* 0x000e660008000a00 */
[----:B------:R-:W-:Y:S01]  /*0110*/  LOP3.LUT R3, R6, 0x1f, RZ, 0x3c, !PT ;  /* 0x0000001f06037812 */ /* 0x000fe200078e3cff */
[----:B------:R-:W-:Y:S01]  /*0120*/  STL [R1+0xc], R6 ;  /* 0x00000c0601007387 */ /* 0x000fe20000100800 */
[----:B------:R-:W-:-:S02]  /*0130*/  MOV R11, R6 ;  /* 0x00000006000b7202 */ /* 0x000fc40000000f00 */
[----:B---3--:R-:W-:-:S04]  /*0140*/  LEA.HI.SX32 R2, R0, R3, 0x1d ;  /* 0x0000000300027211 */ /* 0x008fc800078feaff */
[C---:B------:R-:W-:Y:S01]  /*0150*/  ISETP.GE.U32.AND P0, PT, R2.reuse, 0x20, PT ;  /* 0x000000200200780c */ /* 0x040fe20003f06070 */
[----:B------:R3:W-:Y:S01]  /*0160*/  STL [R1+0x4], R2 ;  /* 0x0000040201007387 */ /* 0x0007e20000100800 */
[C---:B------:R-:W-:Y:S02]  /*0170*/  ISETP.GE.U32.AND P1, PT, R2.reuse, 0x40, PT ;  /* 0x000000400200780c */ /* 0x040fe40003f26070 */
[----:B------:R-:W-:-:S09]  /*0180*/  ISETP.GE.U32.AND P2, PT, R2, 0x60, PT ;  /* 0x000000600200780c */ /* 0x000fd20003f46070 */
[----:B---3--:R-:W3:Y:S08]  /*0190*/  @P0 LDC.64 R2, c[0x0][0x3d0] ;  /* 0x0000f400ff020b82 */ /* 0x008ef00000000a00 */
[----:B------:R-:W4:Y:S08]  /*01a0*/  @P1 LDC.64 R4, c[0x0][0x3d0] ;  /* 0x0000f400ff041b82 */ /* 0x000f300000000a00 */
[----:B------:R-:W2:Y:S01]  /*01b0*/  @P2 LDC.64 R8, c[0x0][0x3d0] ;  /* 0x0000f400ff082b82 */ /* 0x000ea20000000a00 */
[C---:B---3--:R-:W-:Y:S01]  /*01c0*/  @P0 IMAD.WIDE.U32 R2, R11.reuse, 0x10, R2 ;  /* 0x000000100b020825 */ /* 0x048fe200078e0002 */
[----:B------:R-:W-:-:S06]  /*01d0*/  @P0 LOP3.LUT R11, R11, 0x20, RZ, 0xfc, !PT ;  /* 0x000000200b0b0812 */ /* 0x000fcc00078efcff */
[----:B------:R-:W3:Y:S01]  /*01e0*/  S2UR UR4, SR_CTAID.X ;  /* 0x00000000000479c3 */ /* 0x000ee20000002500 */
[----:B------:R-:W-:Y:S01]  /*01f0*/  SHF.R.U32.HI R136, RZ, 0x5, R10 ;  /* 0x00000005ff887819 */ /* 0x000fe2000001160a */
[----:B0-----:R0:W5:Y:S01]  /*0200*/  @P0 LDG.E.128 R28, desc[UR6][R2.64] ;  /* 0x00000006021c0981 */ /* 0x001162000c1e1d00 */
[C---:B----4-:R-:W-:Y:S01]  /*0210*/  @P1 IMAD.WIDE.U32 R6, R11.reuse, 0x10, R4 ;  /* 0x000000100b061825 */ /* 0x050fe200078e0004 */
[----:B------:R-:W-:-:S04]  /*0220*/  @P1 IADD3 R11, PT, PT, R11, 0x20, RZ ;  /* 0x000000200b0b1810 */ /* 0x000fc80007ffe0ff */
[----:B------:R0:W5:Y:S01]  /*0230*/  @P1 LDG.E.128 R32, desc[UR6][R6.64] ;  /* 0x0000000606201981 */ /* 0x000162000c1e1d00 */
[----:B--2---:R-:W-:-:S05]  /*0240*/  @P2 IMAD.WIDE.U32 R4, R11, 0x10, R8 ;  /* 0x000000100b042825 */ /* 0x004fca00078e0008 */
[----:B------:R0:W5:Y:S01]  /*0250*/  @P2 LDG.E.128 R36, desc[UR6][R4.64] ;  /* 0x0000000604242981 */ /* 0x000162000c1e1d00 */
[----:B---3--:R-:W-:-:S06]  /*0260*/  USHF.L.U32 UR4, UR4, 0x2, URZ ;  /* 0x0000000204047899 */ /* 0x008fcc00080006ff */
        /* <DEDUP_REMOVED lines=26> */
[----:B01----:R-:W-:Y:S06]  /*0410*/  @P0 BRA `(.L_x_4284) ;  /* 0x0000004c00140947 */ /* 0x003fec0003800000 */
        /* <DEDUP_REMOVED lines=27> */
.L_x_4314:
[----:B------:R-:W0:Y:S01]  /*05d0*/  @P0 LDC.64 R2, c[0x0][0x3e0] ;  /* 0x0000f800ff020b82 */ /* 0x000e220000000a00 */
[----:B-12---:R-:W2:Y:S01]  /*05e0*/  LDL R115, [R1+0x4] ;  /* 0x0000040001737983 */ /* 0x006ea20000100800 */
[----:B0-----:R-:W-:-:S05]  /*05f0*/  @P0 IMAD.WIDE R2, R136, 0x2, R2 ;  /* 0x0000000288020825 */ /* 0x001fca00078e0202 */
[----:B------:R0:W3:Y:S02]  /*0600*/  @P0 LDG.E.U16 R112, desc[UR6][R2.64] ;  /* 0x0000000602700981 */ /* 0x0000e4000c1e1500 */
[----:B0-----:R-:W0:Y:S02]  /*0610*/  LDC.64 R2, c[0x0][0x3c0] ;  /* 0x0000f000ff027b82 */ /* 0x001e240000000a00 */
[----:B0-----:R-:W-:-:S05]  /*0620*/  IMAD.WIDE R2, R136, 0x4, R2 ;  /* 0x0000000488027825 */ /* 0x001fca00078e0202 */
[----:B------:R0:W4:Y:S02]  /*0630*/  LDG.E R141, desc[UR6][R2.64] ;  /* 0x00000006028d7981 */ /* 0x000124000c1e1900 */
[----:B0-----:R-:W0:Y:S01]  /*0640*/  LDC.64 R2, c[0x0][0x3c8] ;  /* 0x0000f200ff027b82 */ /* 0x001e220000000a00 */
[----:B------:R-:W1:Y:S01]  /*0650*/  S2R R114, SR_TID.X ;  /* 0x0000000000727919 */ /* 0x000e620000002100 */
[----:B------:R-:W-:-:S05]  /*0660*/  MOV R113, UR15 ;  /* 0x0000000f00717c02 */ /* 0x000fca0008000f00 */
[----:B------:R3:W-:Y:S01]  /*0670*/  STL [R1+0x8], R113 ;  /* 0x0000087101007387 */ /* 0x0007e20000100800 */
[----:B0-----:R-:W-:-:S05]  /*0680*/  IMAD.WIDE R2, R136, 0x4, R2 ;  /* 0x0000000488027825 */ /* 0x001fca00078e0202 */
[----:B-----5:R0:W5:Y:S01]  /*0690*/  LDG.E R9, desc[UR6][R2.64] ;  /* 0x0000000602097981 */ /* 0x020162000c1e1900 */
[----:B------:R-:W-:Y:S01]  /*06a0*/  ISETP.NE.AND P2, PT, RZ, UR8, PT ;  /* 0x00000008ff007c0c */ /* 0x000fe2000bf45270 */
[----:B------:R-:W-:Y:S01]  /*06b0*/  BSSY.RECONVERGENT B0, `(.L_x_4285) ;  /* 0x0000072000007945 */ /* 0x000fe20003800200 */
[----:B------:R-:W-:Y:S01]  /*06c0*/  CS2R R148, SRZ ;  /* 0x0000000000947805 */ /* 0x000fe2000001ff00 */
[----:B0-----:R-:W-:Y:S01]  /*06d0*/  HFMA2 R3, -RZ, RZ, 1.875, 0 ;  /* 0x3f800000ff037431 */ /* 0x001fe200000001ff */
[----:B-1----:R-:W-:-:S05]  /*06e0*/  LOP3.LUT R2, R114, 0x1f, RZ, 0xc0, !PT ;  /* 0x0000001f72027812 */ /* 0x002fca00078ec0ff */
[----:B------:R0:W-:Y:S01]  /*06f0*/  STL [R1+0xc], R2 ;  /* 0x00000c0201007387 */ /* 0x0001e20000100800 */
[C---:B--2---:R-:W-:Y:S02]  /*0700*/  ISETP.GE.U32.AND P5, PT, R115.reuse, 0x20, PT ;  /* 0x000000207300780c */ /* 0x044fe40003fa6070 */
[C---:B------:R-:W-:Y:S02]  /*0710*/  ISETP.GE.U32.AND P4, PT, R115.reuse, 0x40, PT ;  /* 0x000000407300780c */ /* 0x040fe40003f86070 */
[----:B------:R-:W-:Y:S02]  /*0720*/  ISETP.GE.U32.AND P3, PT, R115, 0x60, PT ;  /* 0x000000607300780c */ /* 0x000fe40003f66070 */
[----:B---3--:R-:W-:Y:S01]  /*0730*/  @P0 SHF.L.U32 R3, R112, 0x10, RZ ;  /* 0x0000001070030819 */ /* 0x008fe200000006ff */
[----:B------:R-:W-:-:S05]  /*0740*/  IMAD R112, R136, R113, RZ ;  /* 0x0000007188707224 */ /* 0x000fca00078e02ff */
[----:B------:R-:W-:-:S04]  /*0750*/  SHF.R.S32.HI R113, RZ, 0x1f, R112 ;  /* 0x0000001fff717819 */ /* 0x000fc80000011470 */
[----:B------:R-:W-:-:S04]  /*0760*/  LEA.HI R113, R113, R112, RZ, 0x3 ;  /* 0x0000007071717211 */ /* 0x000fc800078f18ff */
[----:B0-----:R-:W-:-:S04]  /*0770*/  LEA.HI.SX32 R2, R113, R2, 0x1d ;  /* 0x0000000271027211 */ /* 0x001fc800078feaff */
[----:B------:R-:W-:Y:S02]  /*0780*/  MOV R147, R2 ;  /* 0x0000000200937202 */ /* 0x000fe40000000f00 */
[----:B----4-:R-:W-:Y:S01]  /*0790*/  FSEL R141, R141, RZ, !P2 ;  /* 0x000000ff8d8d7208 */ /* 0x010fe20005000000 */
[----:B------:R-:W-:Y:S06]  /*07a0*/  @!P5 BRA `(.L_x_4286) ;  /* 0x000000040088d947 */ /* 0x000fec0003800000 */
[----:B------:R-:W0:Y:S08]  /*07b0*/  LDC.64 R112, c[0x0][0x428] ;  /* 0x00010a00ff707b82 */ /* 0x000e300000000a00 */
[----:B------:R-:W1:Y:S08]  /*07c0*/  LDC.64 R116, c[0x0][0x3a8] ;  /* 0x0000ea00ff747b82 */ /* 0x000e700000000a00 */
[----:B------:R-:W2:Y:S01]  /*07d0*/  LDC.64 R124, c[0x0][0x3b0] ;  /* 0x0000ec00ff7c7b82 */ /* 0x000ea20000000a00 */
[----:B0-----:R-:W-:-:S06]  /*07e0*/  IMAD.WIDE.U32 R112, R2, 0x10, R112 ;  /* 0x0000001002707825 */ /* 0x001fcc00078e0070 */
[----:B------:R-:W3:Y:S01]  /*07f0*/  LDG.E.128 R112, desc[UR6][R112.64] ;  /* 0x0000000670707981 */ /* 0x000ee2000c1e1d00 */
[----:B-1----:R-:W-:-:S05]  /*0800*/  IMAD.WIDE.U32 R116, R2, 0x20, R116 ;  /* 0x0000002002747825 */ /* 0x002fca00078e0074 */
[----:B------:R-:W4:Y:S04]  /*0810*/  LDG.E.128 R120, desc[UR6][R116.64] ;  /* 0x0000000674787981 */ /* 0x000f28000c1e1d00 */
[----:B------:R-:W4:Y:S01]  /*0820*/  LDG.E.128 R116, desc[UR6][R116.64+0x10] ;  /* 0x0000100674747981 */ /* 0x000f22000c1e1d00 */
[----:B--2---:R-:W-:-:S06]  /*0830*/  IMAD.WIDE.U32 R124, R2, 0x8, R124 ;  /* 0x00000008027c7825 */ /* 0x004fcc00078e007c */
[----:B------:R-:W5:Y:S01]  /*0840*/  LDG.E.64 R124, desc[UR6][R124.64] ;  /* 0x000000067c7c7981 */ /* 0x000f62000c1e1b00 */
[----:B------:R-:W-:-:S04]  /*0850*/  ISETP.NE.U32.AND P1, PT, RZ, UR10, PT ;  /* 0x0000000aff007c0c */ /* 0x000fc8000bf25070 */
[----:B------:R-:W-:Y:S02]  /*0860*/  ISETP.NE.AND.EX P1, PT, RZ, UR11, PT, P1 ;  /* 0x0000000bff007c0c */ /* 0x000fe4000bf25310 */
[----:B------:R-:W-:-:S11]  /*0870*/  PRMT R5, R28, 0x7632, R5 ;  /* 0x000076321c057816 */ /* 0x000fd60000000005 */
[----:B------:R-:W0:Y:S01]  /*0880*/  @P1 LDC.64 R12, c[0x0][0x438] ;  /* 0x00010e00ff0c1b82 */ /* 0x000e220000000a00 */
[----:B------:R-:W-:Y:S02]  /*0890*/  SHF.L.U32 R5, R5, 0x10, RZ ;  /* 0x0000001005057819 */ /* 0x000fe400000006ff */
[----:B------:R-:W-:-:S04]  /*08a0*/  PRMT R164, R29, 0x7632, R164 ;  /* 0x000076321da47816 */ /* 0x000fc800000000a4 */
[----:B------:R-:W-:Y:S02]  /*08b0*/  SHF.L.U32 R164, R164, 0x10, RZ ;  /* 0x00000010a4a47819 */ /* 0x000fe400000006ff */
[----:B------:R-:W-:-:S04]  /*08c0*/  PRMT R162, R30, 0x7632, R162 ;  /* 0x000076321ea27816 */ /* 0x000fc800000000a2 */
[----:B------:R-:W-:Y:S01]  /*08d0*/  SHF.L.U32 R162, R162, 0x10, RZ ;  /* 0x00000010a2a27819 */ /* 0x000fe200000006ff */
[----:B0-----:R-:W-:-:S05]  /*08e0*/  @P1 IMAD.WIDE.U32 R12, R2, 0x20, R12 ;  /* 0x00000020020c1825 */ /* 0x001fca00078e000c */
[----:B------:R-:W5:Y:S04]  /*08f0*/  @P1 LDG.E.128 R84, desc[UR6][R12.64] ;  /* 0x000000060c541981 */ /* 0x000f68000c1e1d00 */
[----:B------:R0:W5:Y:S01]  /*0900*/  @P1 LDG.E.128 R88, desc[UR6][R12.64+0x10] ;  /* 0x000010060c581981 */ /* 0x000162000c1e1d00 */
[----:B------:R-:W-:-:S04]  /*0910*/  PRMT R160, R31, 0x7632, R160 ;  /* 0x000076321fa07816 */ /* 0x000fc800000000a0 */
[----:B------:R-:W-:Y:S02]  /*0920*/  SHF.L.U32 R160, R160, 0x10, RZ ;  /* 0x00000010a0a07819 */ /* 0x000fe400000006ff */
[----:B------:R-:W-:Y:S02]  /*0930*/  SHF.L.U32 R131, R28, 0x10, RZ ;  /* 0x000000101c837819 */ /* 0x000fe400000006ff */
[----:B------:R-:W-:Y:S02]  /*0940*/  SHF.L.U32 R152, R29, 0x10, RZ ;  /* 0x000000101d987819 */ /* 0x000fe400000006ff */
[----:B------:R-:W-:Y:S02]  /*0950*/  SHF.L.U32 R150, R30, 0x10, RZ ;  /* 0x000000101e967819 */ /* 0x000fe400000006ff */
[----:B---3--:R-:W-:-:S04]  /*0960*/  PRMT R0, R112, 0x7632, R0 ;  /* 0x0000763270007816 */ /* 0x008fc80000000000 */
[----:B------:R-:W-:Y:S01]  /*0970*/  SHF.L.U32 R0, R0, 0x10, RZ ;  /* 0x0000001000007819 */ /* 0x000fe200000006ff */
[----:B----4-:R-:W-:-:S04]  /*0980*/  FADD.FTZ R130, -R141, R121 ;  /* 0x000000798d827221 */ /* 0x010fc80000010100 */
        /* <DEDUP_REMOVED lines=8> */
[----:B0-----:R-:W-:-:S03]  /*0a10*/  FADD.FTZ R12, -R141, R117 ;  /* 0x000000758d0c7221 */ /* 0x001fc60000010100 */
[-C--:B------:R-:W-:Y:S01]  /*0a20*/  FMUL.FTZ R164, R164, R0.reuse ;  /* 0x00000000a4a47220 */ /* 0x080fe20000410000 */
[----:B------:R-:W-:Y:S01]  /*0a30*/  FFMA.FTZ R43, R140, R0, R43 ;  /* 0x000000008c2b7223 */ /* 0x000fe2000001002b */
[--C-:B------:R-:W-:Y:S01]  /*0a40*/  FADD.FTZ R63, R63, R0.reuse ;  /* 0x000000003f3f7221 */ /* 0x100fe20000010000 */
[----:B------:R-:W-:Y:S01]  /*0a50*/  PRMT R0, R114, 0x7632, R0 ;  /* 0x0000763272007816 */ /* 0x000fe20000000000 */
[----:B------:R-:W-:-:S03]  /*0a60*/  FMUL.FTZ R135, R9, R12 ;  /* 0x0000000c09877220 */ /* 0x000fc60000410000 */
[----:B------:R-:W-:Y:S01]  /*0a70*/  SHF.L.U32 R0, R0, 0x10, RZ ;  /* 0x0000001000007819 */ /* 0x000fe200000006ff */
[----:B------:R-:W-:-:S04]  /*0a80*/  FADD.FTZ R130, -R141, R119 ;  /* 0x000000778d827221 */ /* 0x000fc80000010100 */
[-C--:B------:R-:W-:Y:S01]  /*0a90*/  FMUL.FTZ R162, R162, R0.reuse ;  /* 0x00000000a2a27220 */ /* 0x080fe20000410000 */
[--C-:B------:R-:W-:Y:S01]  /*0aa0*/  FADD.FTZ R65, R65, R0.reuse ;  /* 0x0000000041417221 */ /* 0x100fe20000010000 */
[----:B------:R-:W-:Y:S01]  /*0ab0*/  FFMA.FTZ R45, R135, R0, R45 ;  /* 0x00000000872d7223 */ /* 0x000fe2000001002d */
[----:B------:R-:W-:Y:S01]  /*0ac0*/  PRMT R0, R115, 0x7632, R0 ;  /* 0x0000763273007816 */ /* 0x000fe20000000000 */
[----:B------:R-:W-:-:S03]  /*0ad0*/  FMUL.FTZ R130, R9, R130 ;  /* 0x0000008209827220 */ /* 0x000fc60000410000 */
[----:B------:R-:W-:Y:S02]  /*0ae0*/  SHF.L.U32 R0, R0, 0x10, RZ ;  /* 0x0000001000007819 */ /* 0x000fe400000006ff */
[----:B------:R-:W-:-:S03]  /*0af0*/  SHF.L.U32 R5, R112, 0x10, RZ ;  /* 0x0000001070057819 */ /* 0x000fc600000006ff */
[-C--:B------:R-:W-:Y:S01]  /*0b00*/  FMUL.FTZ R160, R160, R0.reuse ;  /* 0x00000000a0a07220 */ /* 0x080fe20000410000 */
[----:B------:R-:W-:Y:S01]  /*0b10*/  FADD.FTZ R67, R67, R0 ;  /* 0x0000000043437221 */ /* 0x000fe20000010000 */
[----:B------:R-:W-:Y:S01]  /*0b20*/  FFMA.FTZ R47, R130, R0, R47 ;  /* 0x00000000822f7223 */ /* 0x000fe2000001002f */
[C---:B------:R-:W-:Y:S01]  /*0b30*/  FADD.FTZ R0, -R141.reuse, R120 ;  /* 0x000000788d007221 */ /* 0x040fe20000010100 */
[----:B------:R-:W-:Y:S01]  /*0b40*/  FADD.FTZ R122, -R141, R122 ;  /* 0x0000007a8d7a7221 */ /* 0x000fe20000010100 */
[-C--:B------:R-:W-:Y:S02]  /*0b50*/  FMUL.FTZ R131, R131, R5.reuse ;  /* 0x0000000583837220 */ /* 0x080fe40000410000 */
[----:B------:R-:W-:Y:S01]  /*0b60*/  FMUL.FTZ R0, R9, R0 ;  /* 0x0000000009007220 */ /* 0x000fe20000410000 */
[----:B------:R-:W-:Y:S01]  /*0b70*/  FADD.FTZ R60, R60, R5 ;  /* 0x000000053c3c7221 */ /* 0x000fe20000010000 */
[----:B------:R-:W-:Y:S01]  /*0b80*/  SHF.L.U32 R113, R113, 0x10, RZ ;  /* 0x0000001071717819 */ /* 0x000fe200000006ff */
[----:B------:R-:W-:Y:S01]  /*0b90*/  FADD.FTZ R116, -R141, R116 ;  /* 0x000000748d747221 */ /* 0x000fe20000010100 */
[C---:B------:R-:W-:Y:S01]  /*0ba0*/  FFMA.FTZ R40, R0.reuse, R5, R40 ;  /* 0x0000000500287223 */ /* 0x040fe20000010028 */
[----:B------:R-:W-:Y:S01]  /*0bb0*/  FMUL.FTZ R5, R9, R122 ;  /* 0x0000007a09057220 */ /* 0x000fe20000410000 */
[----:B------:R-:W-:Y:S01]  /*0bc0*/  FADD.FTZ R12, RZ, R131 ;  /* 0x00000083ff0c7221 */ /* 0x000fe20000010000 */
[----:B------:R-:W-:Y:S01]  /*0bd0*/  FFMA.FTZ R112, R0, R131, RZ ;  /* 0x0000008300707223 */ /* 0x000fe200000100ff */
[----:B------:R-:W-:Y:S01]  /*0be0*/  SHF.L.U32 R13, R114, 0x10, RZ ;  /* 0x00000010720d7819 */ /* 0x000fe200000006ff */
        /* <DEDUP_REMOVED lines=9> */
[----:B------:R-:W-:Y:S01]  /*0c80*/  SHF.L.U32 R13, R115, 0x10, RZ ;  /* 0x00000010730d7819 */ /* 0x000fe200000006ff */
[----:B------:R-:W-:Y:S01]  /*0c90*/  FADD.FTZ R113, R113, R152 ;  /* 0x0000009871717221 */ /* 0x000fe20000010000 */
[----:B------:R-:W-:Y:S01]  /*0ca0*/  FFMA.FTZ R115, R5, R152, R112 ;  /* 0x0000009805737223 */ /* 0x000fe20000010070 */
[----:B------:R-:W-:-:S02]  /*0cb0*/  FADD.FTZ R12, -R141, R118 ;  /* 0x000000768d0c7221 */ /* 0x000fc40000010100 */
[----:B------:R-:W-:Y:S01]  /*0cc0*/  FADD.FTZ R113, R113, R164 ;  /* 0x000000a471717221 */ /* 0x000fe20000010000 */
[----:B------:R-:W-:Y:S01]  /*0cd0*/  FFMA.FTZ R112, R140, R164, R115 ;  /* 0x000000a48c707223 */ /* 0x000fe20000010073 */
[----:B------:R-:W-:Y:S01]  /*0ce0*/  FMUL.FTZ R12, R9, R12 ;  /* 0x0000000c090c7220 */ /* 0x000fe20000410000 */
[----:B------:R-:W-:Y:S01]  /*0cf0*/  SHF.L.U32 R114, R31, 0x10, RZ ;  /* 0x000000101f727819 */ /* 0x000fe200000006ff */
[----:B------:R-:W-:Y:S01]  /*0d00*/  FADD.FTZ R113, R113, R150 ;  /* 0x0000009671717221 */ /* 0x000fe20000010000 */
[----:B------:R-:W-:Y:S01]  /*0d10*/  FFMA.FTZ R112, R7, R150, R112 ;  /* 0x0000009607707223 */ /* 0x000fe20000010070 */
[----:B------:R-:W-:Y:S01]  /*0d20*/  FADD.FTZ R66, R66, R13 ;  /* 0x0000000d42427221 */ /* 0x000fe20000010000 */
[-C--:B------:R-:W-:Y:S01]  /*0d30*/  FFMA.FTZ R46, R12, R13.reuse, R46 ;  /* 0x0000000d0c2e7223 */ /* 0x080fe2000001002e */
[----:B------:R-:W-:Y:S01]  /*0d40*/  FMUL.FTZ R13, R114, R13 ;  /* 0x0000000d720d7220 */ /* 0x000fe20000410000 */
[----:B------:R-:W-:Y:S01]  /*0d50*/  FADD.FTZ R114, R113, R162 ;  /* 0x000000a271727221 */ /* 0x000fe20000010000 */
[----:B------:R-:W-:-:S03]  /*0d60*/  FFMA.FTZ R113, R135, R162, R112 ;  /* 0x000000a287717223 */ /* 0x000fc60000010070 */
[----:B------:R-:W-:Y:S01]  /*0d70*/  FADD.FTZ R149, R114, R13 ;  /* 0x0000000d72957221 */ /* 0x000fe20000010000 */
[----:B------:R-:W-:Y:S01]  /*0d80*/  FFMA.FTZ R113, R12, R13, R113 ;  /* 0x0000000d0c717223 */ /* 0x000fe20000010071 */
[----:B------:R0:W-:Y:S02]  /*0d90*/  STL [R1], R147 ;  /* 0x0000009301007387 */ /* 0x0001e40000100800 */
[----:B------:R-:W-:Y:S01]  /*0da0*/  FADD.FTZ R149, R149, R160 ;  /* 0x000000a095957221 */ /* 0x000fe20000010000 */
[----:B------:R-:W-:Y:S01]  /*0db0*/  FFMA.FTZ R148, R130, R160, R113 ;  /* 0x000000a082947223 */ /* 0x000fe20000010071 */
[----:B0-----:R-:W-:-:S07]  /*0dc0*/  IADD3 R147, PT, PT, R2, 0x20, RZ ;  /* 0x0000002002937810 */ /* 0x001fce0007ffe0ff */
.L_x_4286:
[----:B------:R-:W-:Y:S05]  /*0dd0*/  BSYNC.RECONVERGENT B0 ;  /* 0x0000000000007941 */ /* 0x000fea0003800200 */
.L_x_4285:
[----:B------:R-:W-:Y:S04]  /*0de0*/  BSSY.RECONVERGENT B0, `(.L_x_4287) ;  /* 0x0000063000007945 */ /* 0x000fe80003800200 */
[----:B------:R-:W-:Y:S05]  /*0df0*/  @!P4 BRA `(.L_x_4288) ;  /* 0x000000040084c947 */ /* 0x000fea0003800000 */
        /* <DEDUP_REMOVED lines=10> */
[----:B------:R-:W-:Y:S02]  /*0ea0*/  ISETP.NE.U32.AND P1, PT, RZ, UR10, PT ;  /* 0x0000000aff007c0c */ /* 0x000fe4000bf25070 */
[----:B------:R-:W-:Y:S02]  /*0eb0*/  PRMT R165, R32, 0x7632, R165 ;  /* 0x0000763220a57816 */ /* 0x000fe400000000a5 */
[----:B------:R-:W-:Y:S02]  /*0ec0*/  ISETP.NE.AND.EX P1, PT, RZ, UR11, PT, P1 ;  /* 0x0000000bff007c0c */ /* 0x000fe4000bf25310 */
[----:B------:R-:W-:Y:S02]  /*0ed0*/  SHF.L.U32 R165, R165, 0x10, RZ ;  /* 0x00000010a5a57819 */ /* 0x000fe400000006ff */
[----:B------:R-:W-:-:S04]  /*0ee0*/  PRMT R163, R33, 0x7632, R163 ;  /* 0x0000763221a37816 */ /* 0x000fc800000000a3 */
[----:B------:R-:W-:-:S05]  /*0ef0*/  SHF.L.U32 R163, R163, 0x10, RZ ;  /* 0x00000010a3a37819 */ /* 0x000fca00000006ff */
[----:B------:R-:W0:Y:S01]  /*0f00*/  @P1 LDC.64 R10, c[0x0][0x438] ;  /* 0x00010e00ff0a1b82 */ /* 0x000e220000000a00 */
[----:B------:R-:W-:-:S04]  /*0f10*/  PRMT R161, R34, 0x7632, R161 ;  /* 0x0000763222a17816 */ /* 0x000fc800000000a1 */
[----:B------:R-:W-:Y:S02]  /*0f20*/  SHF.L.U32 R161, R161, 0x10, RZ ;  /* 0x00000010a1a17819 */ /* 0x000fe400000006ff */
[----:B------:R-:W-:-:S04]  /*0f30*/  PRMT R159, R35, 0x7632, R159 ;  /* 0x00007632239f7816 */ /* 0x000fc8000000009f */
[----:B------:R-:W-:Y:S02]  /*0f40*/  SHF.L.U32 R159, R159, 0x10, RZ ;  /* 0x000000109f9f7819 */ /* 0x000fe400000006ff */
[----:B------:R-:W-:Y:S01]  /*0f50*/  SHF.L.U32 R158, R32, 0x10, RZ ;  /* 0x00000010209e7819 */ /* 0x000fe200000006ff */
[----:B0-----:R-:W-:-:S05]  /*0f60*/  @P1 IMAD.WIDE.U32 R10, R147, 0x20, R10 ;  /* 0x00000020930a1825 */ /* 0x001fca00078e000a */
[----:B------:R-:W5:Y:S04]  /*0f70*/  @P1 LDG.E.128 R92, desc[UR6][R10.64] ;  /* 0x000000060a5c1981 */ /* 0x000f68000c1e1d00 */
[----:B------:R0:W5:Y:S01]  /*0f80*/  @P1 LDG.E.128 R96, desc[UR6][R10.64+0x10] ;  /* 0x000010060a601981 */ /* 0x000162000c1e1d00 */
[----:B------:R-:W-:Y:S02]  /*0f90*/  SHF.L.U32 R134, R34, 0x10, RZ ;  /* 0x0000001022867819 */ /* 0x000fe400000006ff */
[----:B------:R-:W-:Y:S02]  /*0fa0*/  SHF.L.U32 R142, R33, 0x10, RZ ;  /* 0x00000010218e7819 */ /* 0x000fe400000006ff */
[----:B------:R-:W-:Y:S02]  /*0fb0*/  IADD3 R147, PT, PT, R147, 0x20, RZ ;  /* 0x0000002093937810 */ /* 0x000fe40007ffe0ff */
        /* <DEDUP_REMOVED lines=11> */
[----:B------:R-:W-:-:S03]  /*1070*/  FADD.FTZ R6, -R141, R117 ;  /* 0x000000758d067221 */ /* 0x000fc60000010100 */
        /* <DEDUP_REMOVED lines=12> */
[----:B------:R-:W-:-:S05]  /*1140*/  SHF.L.U32 R4, R4, 0x10, RZ ;  /* 0x0000001004047819 */ /* 0x000fca00000006ff */
[-C--:B------:R-:W-:Y:S01]  /*1150*/  FMUL.FTZ R159, R159, R4.reuse ;  /* 0x000000049f9f7220 */ /* 0x080fe20000410000 */
[----:B------:R-:W-:Y:S01]  /*1160*/  FADD.FTZ R75, R75, R4 ;  /* 0x000000044b4b7221 */ /* 0x000fe20000010000 */
[----:B------:R-:W-:Y:S01]  /*1170*/  FFMA.FTZ R55, R128, R4, R55 ;  /* 0x0000000480377223 */ /* 0x000fe20000010037 */
[C---:B------:R-:W-:Y:S01]  /*1180*/  FADD.FTZ R4, -R141.reuse, R120 ;  /* 0x000000788d047221 */ /* 0x040fe20000010100 */
[----:B0-----:R-:W-:Y:S01]  /*1190*/  SHF.L.U32 R11, R112, 0x10, RZ ;  /* 0x00000010700b7819 */ /* 0x001fe200000006ff */
[----:B------:R-:W-:Y:S02]  /*11a0*/  FADD.FTZ R8, -R141, R116 ;  /* 0x000000748d087221 */ /* 0x000fe40000010100 */
[----:B------:R-:W-:Y:S01]  /*11b0*/  FMUL.FTZ R4, R9, R4 ;  /* 0x0000000409047220 */ /* 0x000fe20000410000 */
[----:B------:R-:W-:Y:S01]  /*11c0*/  FADD.FTZ R6, -R141, R122 ;  /* 0x0000007a8d067221 */ /* 0x000fe20000010100 */
[----:B------:R-:W-:Y:S01]  /*11d0*/  FADD.FTZ R68, R68, R11 ;  /* 0x0000000b44447221 */ /* 0x000fe20000010000 */
[-C--:B------:R-:W-:Y:S01]  /*11e0*/  FMUL.FTZ R158, R158, R11.reuse ;  /* 0x0000000b9e9e7220 */ /* 0x080fe20000410000 */
        /* <DEDUP_REMOVED lines=13> */
[----:B------:R-:W-:Y:S01]  /*12c0*/  SHF.L.U32 R11, R115, 0x10, RZ ;  /* 0x00000010730b7819 */ /* 0x000fe200000006ff */
[----:B------:R-:W-:Y:S01]  /*12d0*/  FADD.FTZ R113, R10, R165 ;  /* 0x000000a50a717221 */ /* 0x000fe20000010000 */
[----:B------:R-:W-:-:S03]  /*12e0*/  FFMA.FTZ R115, R143, R165, R148 ;  /* 0x000000a58f737223 */ /* 0x000fc60000010094 */
[----:B------:R-:W-:Y:S01]  /*12f0*/  FADD.FTZ R112, R113, R142 ;  /* 0x0000008e71707221 */ /* 0x000fe20000010000 */
[----:B------:R-:W-:Y:S01]  /*1300*/  FFMA.FTZ R115, R6, R142, R115 ;  /* 0x0000008e06737223 */ /* 0x000fe20000010073 */
[----:B------:R-:W-:Y:S02]  /*1310*/  FADD.FTZ R10, -R141, R118 ;  /* 0x000000768d0a7221 */ /* 0x000fe40000010100 */
        /* <DEDUP_REMOVED lines=15> */
.L_x_4288:
[----:B------:R-:W-:Y:S05]  /*1410*/  BSYNC.RECONVERGENT B0 ;  /* 0x0000000000007941 */ /* 0x000fea0003800200 */
.L_x_4287:
        /* <DEDUP_REMOVED lines=13> */
[----:B------:R-:W-:-:S13]  /*14f0*/  ISETP.NE.AND.EX P1, PT, RZ, UR11, PT, P1 ;  /* 0x0000000bff007c0c */ /* 0x000fda000bf25310 */
[----:B------:R-:W0:Y:S01]  /*1500*/  @P1 LDC.64 R14, c[0x0][0x438] ;  /* 0x00010e00ff0e1b82 */ /* 0x000e220000000a00 */
[----:B------:R-:W-:-:S04]  /*1510*/  PRMT R156, R36, 0x7632, R156 ;  /* 0x00007632249c7816 */ /* 0x000fc8000000009c */
[----:B------:R-:W-:Y:S02]  /*1520*/  SHF.L.U32 R156, R156, 0x10, RZ ;  /* 0x000000109c9c7819 */ /* 0x000fe400000006ff */
[----:B------:R-:W-:Y:S01]  /*1530*/  PRMT R154, R37, 0x7632, R154 ;  /* 0x00007632259a7816 */ /* 0x000fe2000000009a */
[----:B0-----:R-:W-:-:S05]  /*1540*/  @P1 IMAD.WIDE.U32 R14, R147, 0x20, R14 ;  /* 0x00000020930e1825 */ /* 0x001fca00078e000e */
[----:B------:R-:W5:Y:S04]  /*1550*/  @P1 LDG.E.128 R24, desc[UR6][R14.64] ;  /* 0x000000060e181981 */ /* 0x000f68000c1e1d00 */
[----:B------:R3:W5:Y:S01]  /*1560*/  @P1 LDG.E.128 R20, desc[UR6][R14.64+0x10] ;  /* 0x000010060e141981 */ /* 0x000762000c1e1d00 */
        /* <DEDUP_REMOVED lines=14> */
[----:B------:R-:W-:Y:S01]  /*1650*/  PRMT R146, R38, 0x7632, R146 ;  /* 0x0000763226927816 */ /* 0x000fe20000000092 */
[----:B------:R-:W-:Y:S02]  /*1660*/  FADD.FTZ R126, -R141, R117 ;  /* 0x000000758d7e7221 */ /* 0x000fe40000010100 */
[-C--:B------:R-:W-:Y:S01]  /*1670*/  FMUL.FTZ R154, R154, R14.reuse ;  /* 0x0000000e9a9a7220 */ /* 0x080fe20000410000 */
[----:B------:R-:W-:Y:S01]  /*1680*/  FFMA.FTZ R79, R155, R14, R79 ;  /* 0x0000000e9b4f7223 */ /* 0x000fe2000001004f */
[--C-:B------:R-:W-:Y:S01]  /*1690*/  FADD.FTZ R103, R103, R14.reuse ;  /* 0x0000000e67677221 */ /* 0x100fe20000010000 */
[----:B------:R-:W-:Y:S01]  /*16a0*/  PRMT R14, R122, 0x7632, R14 ;  /* 0x000076327a0e7816 */ /* 0x000fe2000000000e */
[----:B------:R-:W-:Y:S01]  /*16b0*/  FMUL.FTZ R153, R9, R126 ;  /* 0x0000007e09997220 */ /* 0x000fe20000410000 */
[----:B------:R-:W-:-:S02]  /*16c0*/  SHF.L.U32 R146, R146, 0x10, RZ ;  /* 0x0000001092927819 */ /* 0x000fc400000006ff */
[----:B------:R-:W-:Y:S02]  /*16d0*/  SHF.L.U32 R14, R14, 0x10, RZ ;  /* 0x000000100e0e7819 */ /* 0x000fe400000006ff */
[----:B------:R-:W-:Y:S01]  /*16e0*/  SHF.L.U32 R120, R120, 0x10, RZ ;  /* 0x0000001078787819 */ /* 0x000fe200000006ff */
[----:B------:R-:W-:Y:S01]  /*16f0*/  FADD.FTZ R112, -R141, R112 ;  /* 0x000000708d707221 */ /* 0x000fe20000010100 */
[----:B------:R-:W-:Y:S01]  /*1700*/  PRMT R144, R39, 0x7632, R144 ;  /* 0x0000763227907816 */ /* 0x000fe20000000090 */
[-C--:B------:R-:W-:Y:S01]  /*1710*/  FMUL.FTZ R146, R146, R14.reuse ;  /* 0x0000000e92927220 */ /* 0x080fe20000410000 */
[----:B------:R-:W-:Y:S01]  /*1720*/  FFMA.FTZ R57, R153, R14, R57 ;  /* 0x0000000e99397223 */ /* 0x000fe20000010039 */
[--C-:B------:R-:W-:Y:S01]  /*1730*/  FADD.FTZ R105, R105, R14.reuse ;  /* 0x0000000e69697221 */ /* 0x100fe20000010000 */
[----:B------:R-:W-:Y:S01]  /*1740*/  PRMT R14, R123, 0x7632, R14 ;  /* 0x000076327b0e7816 */ /* 0x000fe2000000000e */
[C---:B------:R-:W-:Y:S01]  /*1750*/  FADD.FTZ R132, -R141.reuse, R119 ;  /* 0x000000778d847221 */ /* 0x040fe20000010100 */
[----:B------:R-:W-:Y:S01]  /*1760*/  FADD.FTZ R116, -R141, R116 ;  /* 0x000000748d747221 */ /* 0x000fe20000010100 */
[----:B------:R-:W-:Y:S01]  /*1770*/  FMUL.FTZ R137, R137, R120 ;  /* 0x0000007889897220 */ /* 0x000fe20000410000 */
[C---:B------:R-:W-:Y:S01]  /*1780*/  FMUL.FTZ R139, R9.reuse, R112 ;  /* 0x00000070098b7220 */ /* 0x040fe20000410000 */
[----:B------:R-:W-:Y:S01]  /*1790*/  SHF.L.U32 R144, R144, 0x10, RZ ;  /* 0x0000001090907819 */ /* 0x000fe200000006ff */
[C---:B------:R-:W-:Y:S01]  /*17a0*/  FMUL.FTZ R145, R9.reuse, R132 ;  /* 0x0000008409917220 */ /* 0x040fe20000410000 */
[----:B------:R-:W-:Y:S01]  /*17b0*/  SHF.L.U32 R14, R14, 0x10, RZ ;  /* 0x000000100e0e7819 */ /* 0x000fe200000006ff */
[----:B------:R-:W-:Y:S01]  /*17c0*/  FMUL.FTZ R127, R9, R116 ;  /* 0x00000074097f7220 */ /* 0x000fe20000410000 */
[----:B------:R-:W-:Y:S01]  /*17d0*/  SHF.L.U32 R121, R121, 0x10, RZ ;  /* 0x0000001079797819 */ /* 0x000fe200000006ff */
[----:B------:R-:W-:Y:S01]  /*17e0*/  FADD.FTZ R149, R149, R137 ;  /* 0x0000008995957221 */ /* 0x000fe20000010000 */
[----:B------:R-:W-:-:S02]  /*17f0*/  SHF.L.U32 R15, R122, 0x10, RZ ;  /* 0x000000107a0f7819 */ /* 0x000fc400000006ff */
[----:B------:R-:W-:Y:S01]  /*1800*/  SHF.L.U32 R126, R38, 0x10, RZ ;  /* 0x00000010267e7819 */ /* 0x000fe200000006ff */
[----:B------:R-:W-:Y:S01]  /*1810*/  FADD.FTZ R114, -R141, R114 ;  /* 0x000000728d727221 */ /* 0x000fe20000010100 */
[----:B------:R-:W-:Y:S01]  /*1820*/  FFMA.FTZ R148, R139, R137, R148 ;  /* 0x000000898b947223 */ /* 0x000fe20000010094 */
[-C--:B------:R-:W-:Y:S01]  /*1830*/  FMUL.FTZ R144, R144, R14.reuse ;  /* 0x0000000e90907220 */ /* 0x080fe20000410000 */
[----:B------:R-:W-:Y:S01]  /*1840*/  FFMA.FTZ R59, R145, R14, R59 ;  /* 0x0000000e913b7223 */ /* 0x000fe2000001003b */
[----:B------:R-:W-:Y:S01]  /*1850*/  FADD.FTZ R107, R107, R14 ;  /* 0x0000000e6b6b7221 */ /* 0x000fe20000010000 */
[----:B------:R-:W-:Y:S01]  /*1860*/  FMUL.FTZ R129, R129, R121 ;  /* 0x0000007981817220 */ /* 0x000fe20000410000 */
[----:B------:R-:W-:Y:S01]  /*1870*/  FADD.FTZ R104, R104, R15 ;  /* 0x0000000f68687221 */ /* 0x000fe20000010000 */
[-C--:B------:R-:W-:Y:S01]  /*1880*/  FFMA.FTZ R56, R127, R15.reuse, R56 ;  /* 0x0000000f7f387223 */ /* 0x080fe20000010038 */
[----:B------:R-:W-:Y:S01]  /*1890*/  FMUL.FTZ R126, R126, R15 ;  /* 0x0000000f7e7e7220 */ /* 0x000fe20000410000 */
[----:B------:R-:W-:Y:S01]  /*18a0*/  FADD.FTZ R14, R149, R156 ;  /* 0x0000009c950e7221 */ /* 0x000fe20000010000 */
[----:B------:R-:W-:Y:S01]  /*18b0*/  FMUL.FTZ R132, R9, R114 ;  /* 0x0000007209847220 */ /* 0x000fe20000410000 */
[----:B------:R-:W-:-:S02]  /*18c0*/  FFMA.FTZ R15, R157, R156, R148 ;  /* 0x0000009c9d0f7223 */ /* 0x000fc40000010094 */
[----:B------:R-:W-:Y:S02]  /*18d0*/  FADD.FTZ R113, R14, R129 ;  /* 0x000000810e717221 */ /* 0x000fe40000010000 */
[----:B------:R-:W-:Y:S02]  /*18e0*/  FFMA.FTZ R112, R132, R129, R15 ;  /* 0x0000008184707223 */ /* 0x000fe4000001000f */
[----:B------:R-:W-:Y:S02]  /*18f0*/  FADD.FTZ R113, R113, R154 ;  /* 0x0000009a71717221 */ /* 0x000fe40000010000 */
[----:B------:R-:W-:Y:S01]  /*1900*/  FFMA.FTZ R112, R155, R154, R112 ;  /* 0x0000009a9b707223 */ /* 0x000fe20000010070 */
[----:B------:R-:W-:Y:S01]  /*1910*/  SHF.L.U32 R123, R123, 0x10, RZ ;  /* 0x000000107b7b7819 */ /* 0x000fe200000006ff */
[----:B------:R-:W-:Y:S01]  /*1920*/  FADD.FTZ R113, R113, R126 ;  /* 0x0000007e71717221 */ /* 0x000fe20000010000 */
[----:B------:R-:W-:Y:S01]  /*1930*/  SHF.L.U32 R15, R39, 0x10, RZ ;  /* 0x00000010270f7819 */ /* 0x000fe200000006ff */
[----:B------:R-:W-:Y:S01]  /*1940*/  FADD.FTZ R118, -R141, R118 ;  /* 0x000000768d767221 */ /* 0x000fe20000010100 */
[----:B------:R-:W-:Y:S01]  /*1950*/  FFMA.FTZ R112, R127, R126, R112 ;  /* 0x0000007e7f707223 */ /* 0x000fe20000010070 */
[----:B------:R-:W-:-:S02]  /*1960*/  FADD.FTZ R114, R113, R146 ;  /* 0x0000009271727221 */ /* 0x000fc40000010000 */
[----:B------:R-:W-:Y:S01]  /*1970*/  FMUL.FTZ R14, R9, R118 ;  /* 0x00000076090e7220 */ /* 0x000fe20000410000 */
[----:B------:R-:W-:Y:S01]  /*1980*/  FMUL.FTZ R15, R15, R123 ;  /* 0x0000007b0f0f7220 */ /* 0x000fe20000410000 */
        /* <DEDUP_REMOVED lines=11> */
.L_x_4290:
[----:B------:R-:W-:Y:S05]  /*1a40*/  BSYNC.RECONVERGENT B0 ;  /* 0x0000000000007941 */ /* 0x000fea0003800200 */
.L_x_4289:
[----:B------:R-:W-:Y:S01]  /*1a50*/  UMOV UR4, 0xffffffff ;  /* 0xffffffff00047882 */ /* 0x000fe20000000000 */
[----:B------:R-:W-:-:S04]  /*1a60*/  ISETP.NE.U32.AND P1, PT, RZ, UR10, PT ;  /* 0x0000000aff007c0c */ /* 0x000fc8000bf25070 */
[----:B------:R-:W-:Y:S01]  /*1a70*/  ISETP.NE.AND.EX P1, PT, RZ, UR11, PT, P1 ;  /* 0x0000000bff007c0c */ /* 0x000fe2000bf25310 */
[----:B------:R-:W-:-:S12]  /*1a80*/  BRA.DIV UR4, `(.L_x_4291) ;  /* 0x0000004204947947 */ /* 0x000fd8000b800000 */
        /* <DEDUP_REMOVED lines=18> */
.L_x_4326:
        /* <DEDUP_REMOVED lines=9> */
[----:B------:R1:W5:Y:S01]  /*1c40*/  LDL R121, [R1] ;  /* 0x0000000001797983 */ /* 0x0003620000100800 */
[----:B------:R-:W-:-:S04]  /*1c50*/  ISETP.NE.U32.AND P1, PT, RZ, UR12, PT ;  /* 0x0000000cff007c0c */ /* 0x000fc8000bf25070 */
[----:B------:R-:W-:-:S13]  /*1c60*/  ISETP.NE.AND.EX P1, PT, RZ, UR13, PT, P1 ;  /* 0x0000000dff007c0c */ /* 0x000fda000bf25310 */
[----:B-1----:R-:W-:Y:S05]  /*1c70*/  @P1 BRA `(.L_x_4296) ;  /* 0x0000000000f81947 */ /* 0x002fea0003800000 */
[-CC-:B------:R-:W-:Y:S01]  /*1c80*/  FFMA.FTZ R112, R12, R118.reuse, R119.reuse ;  /* 0x000000760c707223 */ /* 0x180fe20000010077 */
[-CC-:B------:R-:W-:Y:S01]  /*1c90*/  FFMA.FTZ R113, R7, R118.reuse, R119.reuse ;  /* 0x0000007607717223 */ /* 0x180fe20000010077 */
[----:B------:R-:W-:Y:S01]  /*1ca0*/  FFMA.FTZ R115, R135, R118, R119 ;  /* 0x0000007687737223 */ /* 0x000fe20000010077 */
[----:B------:R-:W-:Y:S01]  /*1cb0*/  LOP3.LUT P5, RZ, R125, 0xff0000, RZ, 0xc0, !PT ;  /* 0x00ff00007dff7812 */ /* 0x000fe200078ac0ff */
[----:B------:R-:W-:Y:S01]  /*1cc0*/  FADD.FTZ R116, R13, -R112 ;  /* 0x800000700d747221 */ /* 0x000fe20000010000 */
[----:B------:R-:W-:Y:S01]  /*1cd0*/  FADD.FTZ R112, R150, -R113 ;  /* 0x8000007196707221 */ /* 0x000fe20000010000 */
[----:B------:R-:W-:Y:S01]  /*1ce0*/  FADD.FTZ R114, R162, -R115 ;  /* 0x80000073a2727221 */ /* 0x000fe20000010000 */
[----:B------:R-:W-:Y:S01]  /*1cf0*/  LOP3.LUT P6, RZ, R125, 0xff, RZ, 0xc0, !PT ;  /* 0x000000ff7dff7812 */ /* 0x000fe200078cc0ff */
[C---:B-----5:R-:W-:Y:S01]  /*1d00*/  FMUL.FTZ R116, R9.reuse, R116 ;  /* 0x0000007409747220 */ /* 0x060fe20000410000 */
[C---:B------:R-:W-:Y:S01]  /*1d10*/  FMUL.FTZ R112, R9.reuse, R112 ;  /* 0x0000007009707220 */ /* 0x040fe20000410000 */
[C---:B------:R-:W-:Y:S01]  /*1d20*/  FMUL.FTZ R114, R9.reuse, R114 ;  /* 0x0000007209727220 */ /* 0x040fe20000410000 */
[-C--:B------:R-:W-:Y:S01]  /*1d30*/  FFMA.FTZ R117, R130, R118.reuse, R119 ;  /* 0x0000007682757223 */ /* 0x080fe20000010077 */
[-C--:B------:R-:W-:Y:S01]  /*1d40*/  FMUL.FTZ R116, R116, R3.reuse ;  /* 0x0000000374747220 */ /* 0x080fe20000410000 */
[-C--:B------:R-:W-:Y:S01]  /*1d50*/  FMUL.FTZ R112, R112, R3.reuse ;  /* 0x0000000370707220 */ /* 0x080fe20000410000 */
[----:B------:R-:W-:Y:S01]  /*1d60*/  FMUL.FTZ R114, R114, R3 ;  /* 0x0000000372727220 */ /* 0x000fe20000410000 */
[----:B------:R-:W-:Y:S01]  /*1d70*/  FADD.FTZ R120, R160, -R117 ;  /* 0x80000075a0787221 */ /* 0x000fe20000010000 */
[----:B------:R-:W-:Y:S01]  /*1d80*/  FMUL.FTZ R116, R116, UR14 ;  /* 0x0000000e74747c20 */ /* 0x000fe20008410000 */
[----:B------:R-:W-:Y:S01]  /*1d90*/  FMUL.FTZ R112, R112, UR14 ;  /* 0x0000000e70707c20 */ /* 0x000fe20008410000 */
[----:B------:R-:W-:Y:S01]  /*1da0*/  FMUL.FTZ R114, R114, UR14 ;  /* 0x0000000e72727c20 */ /* 0x000fe20008410000 */
[----:B------:R-:W-:Y:S01]  /*1db0*/  FFMA.FTZ R117, R140, R118, R119 ;  /* 0x000000768c757223 */ /* 0x000fe20000010077 */
[----:B------:R-:W-:Y:S01]  /*1dc0*/  FMUL.FTZ R120, R9, R120 ;  /* 0x0000007809787220 */ /* 0x000fe20000410000 */
[----:B------:R-:W-:-:S02]  /*1dd0*/  FSEL R115, R116, RZ, P5 ;  /* 0x000000ff74737208 */ /* 0x000fc40002800000 */
[----:B------:R-:W-:Y:S01]  /*1de0*/  LOP3.LUT P5, RZ, R125, 0xff00, RZ, 0xc0, !PT ;  /* 0x0000ff007dff7812 */ /* 0x000fe200078ac0ff */
[----:B------:R-:W-:Y:S01]  /*1df0*/  FADD.FTZ R116, R164, -R117 ;  /* 0x80000075a4747221 */ /* 0x000fe20000010000 */
[----:B------:R-:W-:Y:S01]  /*1e00*/  FSEL R112, R112, RZ, P6 ;  /* 0x000000ff70707208 */ /* 0x000fe20003000000 */
[-C--:B------:R-:W-:Y:S01]  /*1e10*/  FMUL.FTZ R120, R120, R3.reuse ;  /* 0x0000000378787220 */ /* 0x080fe20000410000 */
[----:B------:R-:W-:Y:S01]  /*1e20*/  FSEL R113, R114, RZ, P5 ;  /* 0x000000ff72717208 */ /* 0x000fe20002800000 */
[----:B------:R-:W-:Y:S01]  /*1e30*/  FMUL.FTZ R116, R9, R116 ;  /* 0x0000007409747220 */ /* 0x000fe20000410000 */
[----:B------:R-:W-:Y:S01]  /*1e40*/  ISETP.GE.U32.AND P2, PT, R124, RZ, PT ;  /* 0x000000ff7c00720c */ /* 0x000fe20003f46070 */
[----:B------:R-:W-:Y:S01]  /*1e50*/  FMUL.FTZ R120, R120, UR14 ;  /* 0x0000000e78787c20 */ /* 0x000fe20008410000 */
[----:B------:R-:W-:Y:S01]  /*1e60*/  F2FP.BF16.F32.PACK_AB R114, R113, R112 ;  /* 0x000000707172723e */ /* 0x000fe200000010ff */
[----:B------:R-:W-:Y:S01]  /*1e70*/  FFMA.FTZ R113, R5, R118, R119 ;  /* 0x0000007605717223 */ /* 0x000fe20000010077 */
[----:B------:R-:W-:Y:S01]  /*1e80*/  ISETP.GE.U32.AND.EX P2, PT, R125, 0x1000000, PT, P2 ;  /* 0x010000007d00780c */ /* 0x000fe20003f46120 */
[----:B------:R-:W-:Y:S01]  /*1e90*/  FMUL.FTZ R116, R116, R3 ;  /* 0x0000000374747220 */ /* 0x000fe20000410000 */
[----:B------:R-:W-:Y:S01]  /*1ea0*/  LOP3.LUT P5, RZ, R124, 0xff000000, RZ, 0xc0, !PT ;  /* 0xff0000007cff7812 */ /* 0x000fe200078ac0ff */
[----:B------:R-:W-:Y:S01]  /*1eb0*/  FADD.FTZ R112, R152, -R113 ;  /* 0x8000007198707221 */ /* 0x000fe20000010000 */
[----:B------:R-:W-:Y:S01]  /*1ec0*/  FSEL R120, R120, RZ, P2 ;  /* 0x000000ff78787208 */ /* 0x000fe20001000000 */
[----:B------:R-:W-:Y:S01]  /*1ed0*/  FMUL.FTZ R116, R116, UR14 ;  /* 0x0000000e74747c20 */ /* 0x000fe20008410000 */
[----:B------:R-:W-:Y:S01]  /*1ee0*/  LOP3.LUT P2, RZ, R124, 0xff0000, RZ, 0xc0, !PT ;  /* 0x00ff00007cff7812 */ /* 0x000fe2000784c0ff */
[----:B------:R-:W-:Y:S01]  /*1ef0*/  FMUL.FTZ R112, R9, R112 ;  /* 0x0000007009707220 */ /* 0x000fe20000410000 */
[----:B------:R-:W-:-:S02]  /*1f00*/  F2FP.BF16.F32.PACK_AB R115, R120, R115 ;  /* 0x000000737873723e */ /* 0x000fc400000010ff */
[----:B------:R-:W-:Y:S01]  /*1f10*/  FSEL R113, R116, RZ, P5 ;  /* 0x000000ff74717208 */ /* 0x000fe20002800000 */
[----:B------:R-:W-:Y:S01]  /*1f20*/  FMUL.FTZ R112, R112, R3 ;  /* 0x0000000370707220 */ /* 0x000fe20000410000 */
[----:B------:R-:W-:Y:S01]  /*1f30*/  FFMA.FTZ R116, R151, R118, R119 ;  /* 0x0000007697747223 */ /* 0x000fe20000010077 */
[----:B------:R-:W-:Y:S02]  /*1f40*/  LOP3.LUT P5, RZ, R124, 0xff00, RZ, 0xc0, !PT ;  /* 0x0000ff007cff7812 */ /* 0x000fe400078ac0ff */
[----:B------:R-:W-:Y:S01]  /*1f50*/  FMUL.FTZ R112, R112, UR14 ;  /* 0x0000000e70707c20 */ /* 0x000fe20008410000 */
[----:B------:R-:W-:-:S04]  /*1f60*/  FADD.FTZ R116, R121, -R116 ;  /* 0x8000007479747221 */ /* 0x000fc80000010000 */
[----:B------:R-:W-:Y:S01]  /*1f70*/  FSEL R112, R112, RZ, P2 ;  /* 0x000000ff70707208 */ /* 0x000fe20001000000 */
[----:B------:R-:W-:Y:S01]  /*1f80*/  FMUL.FTZ R116, R9, R116 ;  /* 0x0000007409747220 */ /* 0x000fe20000410000 */
[----:B------:R-:W-:Y:S02]  /*1f90*/  LOP3.LUT P2, RZ, R124, 0xff, RZ, 0xc0, !PT ;  /* 0x000000ff7cff7812 */ /* 0x000fe4000784c0ff */
[----:B------:R-:W-:Y:S01]  /*1fa0*/  F2FP.BF16.F32.PACK_AB R113, R113, R112 ;  /* 0x000000707171723e */ /* 0x000fe200000010ff */
[----:B------:R-:W-:Y:S01]  /*1fb0*/  FFMA.FTZ R112, R0, R118, R119 ;  /* 0x0000007600707223 */ /* 0x000fe20000010077 */
[----:B------:R-:W-:-:S03]  /*1fc0*/  FMUL.FTZ R116, R116, R3 ;  /* 0x0000000374747220 */ /* 0x000fc60000410000 */
[----:B------:R-:W-:Y:S01]  /*1fd0*/  FADD.FTZ R112, R131, -R112 ;  /* 0x8000007083707221 */ /* 0x000fe20000010000 */
[----:B------:R-:W-:-:S03]  /*1fe0*/  FMUL.FTZ R116, R116, UR14 ;  /* 0x0000000e74747c20 */ /* 0x000fc60008410000 */
[----:B------:R-:W-:Y:S02]  /*1ff0*/  FMUL.FTZ R112, R9, R112 ;  /* 0x0000007009707220 */ /* 0x000fe40000410000 */
[----:B------:R-:W-:Y:S02]  /*2000*/  FSEL R117, R116, RZ, P5 ;  /* 0x000000ff74757208 */ /* 0x000fe40002800000 */
[----:B------:R-:W-:-:S04]  /*2010*/  FMUL.FTZ R112, R112, R3 ;  /* 0x0000000370707220 */ /* 0x000fc80000410000 */
[----:B------:R-:W-:-:S05]  /*2020*/  FMUL.FTZ R112, R112, UR14 ;  /* 0x0000000e70707c20 */ /* 0x000fca0008410000 */
[----:B------:R-:W-:-:S04]  /*2030*/  FSEL R112, R112, RZ, P2 ;  /* 0x000000ff70707208 */ /* 0x000fc80001000000 */
[----:B------:R-:W-:Y:S01]  /*2040*/  F2FP.BF16.F32.PACK_AB R112, R117, R112 ;  /* 0x000000707570723e */ /* 0x000fe200000010ff */
[----:B------:R-:W-:Y:S06]  /*2050*/  BRA `(.L_x_4297) ;  /* 0x0000000000f47947 */ /* 0x000fec0003800000 */
.L_x_4296:
[-CC-:B------:R-:W-:Y:S01]  /*2060*/  FFMA.FTZ R80, R0, R118.reuse, R119.reuse ;  /* 0x0000007600507223 */ /* 0x180fe20000010077 */
[-CC-:B------:R-:W-:Y:S01]  /*2070*/  FFMA.FTZ R81, R151, R118.reuse, R119.reuse ;  /* 0x0000007697517223 */ /* 0x180fe20000010077 */
[----:B------:R-:W-:Y:S01]  /*2080*/  LOP3.LUT P2, RZ, R124, 0xff, RZ, 0xc0, !PT ;  /* 0x000000ff7cff7812 */ /* 0x000fe2000784c0ff */
[----:B------:R-:W-:Y:S01]  /*2090*/  FFMA.FTZ R83, R140, R118, R119 ;  /* 0x000000768c537223 */ /* 0x000fe20000010077 */
[----:B------:R-:W-:Y:S01]  /*20a0*/  FADD.FTZ R80, R131, -R80 ;  /* 0x8000005083507221 */ /* 0x000fe20000010000 */
[----:B-----5:R-:W-:Y:S01]  /*20b0*/  FADD.FTZ R82, R121, -R81 ;  /* 0x8000005179527221 */ /* 0x020fe20000010000 */
[C---:B------:R-:W-:Y:S02]  /*20c0*/  LOP3.LUT P5, RZ, R124.reuse, 0xff00, RZ, 0xc0, !PT ;  /* 0x0000ff007cff7812 */ /* 0x040fe400078ac0ff */
[C---:B------:R-:W-:Y:S01]  /*20d0*/  FMUL.FTZ R108, R9.reuse, R80 ;  /* 0x00000050096c7220 */ /* 0x040fe20000410000 */
[----:B------:R-:W-:Y:S01]  /*20e0*/  FMUL.FTZ R109, R9, R82 ;  /* 0x00000052096d7220 */ /* 0x000fe20000410000 */
[----:B------:R-:W-:-:S02]  /*20f0*/  LOP3.LUT P6, RZ, R124, 0xff0000, RZ, 0xc0, !PT ;  /* 0x00ff00007cff7812 */ /* 0x000fc400078cc0ff */
[-C--:B------:R-:W-:Y:S01]  /*2100*/  FMUL.FTZ R80, R108, R3.reuse ;  /* 0x000000036c507220 */ /* 0x080fe20000410000 */
[----:B------:R-:W-:-:S03]  /*2110*/  FMUL.FTZ R81, R109, R3 ;  /* 0x000000036d517220 */ /* 0x000fc60000410000 */
[----:B------:R-:W-:Y:S01]  /*2120*/  FMUL.FTZ R80, R80, UR14 ;  /* 0x0000000e50507c20 */ /* 0x000fe20008410000 */
[----:B------:R-:W-:-:S04]  /*2130*/  FMUL.FTZ R81, R81, UR14 ;  /* 0x0000000e51517c20 */ /* 0x000fc80008410000 */
[----:B------:R-:W-:Y:S02]  /*2140*/  FSEL R80, R80, RZ, P2 ;  /* 0x000000ff50507208 */ /* 0x000fe40001000000 */
[----:B------:R-:W-:Y:S02]  /*2150*/  FSEL R81, R81, RZ, P5 ;  /* 0x000000ff51517208 */ /* 0x000fe40002800000 */
[----:B------:R-:W-:Y:S02]  /*2160*/  LOP3.LUT P5, RZ, R124, 0xff000000, RZ, 0xc0, !PT ;  /* 0xff0000007cff7812 */ /* 0x000fe400078ac0ff */
[----:B------:R-:W-:Y:S01]  /*2170*/  F2FP.BF16.F32.PACK_AB R112, R81, R80 ;  /* 0x000000505170723e */ /* 0x000fe200000010ff */
[-C--:B------:R-:W-:Y:S01]  /*2180*/  FFMA.FTZ R81, R5, R118.reuse, R119 ;  /* 0x0000007605517223 */ /* 0x080fe20000010077 */
[----:B------:R-:W-:Y:S01]  /*2190*/  FADD.FTZ R80, R164, -R83 ;  /* 0x80000053a4507221 */ /* 0x000fe20000010000 */
[-C--:B------:R-:W-:Y:S01]  /*21a0*/  FFMA.FTZ R83, R135, R118.reuse, R119 ;  /* 0x0000007687537223 */ /* 0x080fe20000010077 */
[----:B------:R-:W-:Y:S01]  /*21b0*/  LOP3.LUT P2, RZ, R125, 0xff, RZ, 0xc0, !PT ;  /* 0x000000ff7dff7812 */ /* 0x000fe2000784c0ff */
[----:B------:R-:W-:Y:S01]  /*21c0*/  FADD.FTZ R110, R152, -R81 ;  /* 0x80000051986e7221 */ /* 0x000fe20000010000 */
[----:B------:R-:W-:Y:S01]  /*21d0*/  FFMA.FTZ R81, R7, R118, R119 ;  /* 0x0000007607517223 */ /* 0x000fe20000010077 */
[C---:B------:R-:W-:Y:S01]  /*21e0*/  FMUL.FTZ R111, R9.reuse, R80 ;  /* 0x00000050096f7220 */ /* 0x040fe20000410000 */
[----:B------:R-:W-:Y:S01]  /*21f0*/  FADD.FTZ R116, R162, -R83 ;  /* 0x80000053a2747221 */ /* 0x000fe20000010000 */
[----:B------:R-:W-:Y:S01]  /*2200*/  FMUL.FTZ R110, R9, R110 ;  /* 0x0000006e096e7220 */ /* 0x000fe20000410000 */
[----:B------:R-:W-:Y:S01]  /*2210*/  FADD.FTZ R114, R150, -R81 ;  /* 0x8000005196727221 */ /* 0x000fe20000010000 */
[-C--:B------:R-:W-:Y:S01]  /*2220*/  FMUL.FTZ R83, R111, R3.reuse ;  /* 0x000000036f537220 */ /* 0x080fe20000410000 */
[C---:B------:R-:W-:Y:S01]  /*2230*/  FMUL.FTZ R81, R9.reuse, R116 ;  /* 0x0000007409517220 */ /* 0x040fe20000410000 */
[-C--:B------:R-:W-:Y:S01]  /*2240*/  FMUL.FTZ R82, R110, R3.reuse ;  /* 0x000000036e527220 */ /* 0x080fe20000410000 */
[----:B------:R-:W-:Y:S01]  /*2250*/  FMUL.FTZ R80, R9, R114 ;  /* 0x0000007209507220 */ /* 0x000fe20000410000 */
[----:B------:R-:W-:Y:S01]  /*2260*/  FMUL.FTZ R83, R83, UR14 ;  /* 0x0000000e53537c20 */ /* 0x000fe20008410000 */
[-C--:B------:R-:W-:Y:S01]  /*2270*/  FMUL.FTZ R114, R81, R3.reuse ;  /* 0x0000000351727220 */ /* 0x080fe20000410000 */
[----:B------:R-:W-:Y:S01]  /*2280*/  FMUL.FTZ R82, R82, UR14 ;  /* 0x0000000e52527c20 */ /* 0x000fe20008410000 */
[----:B------:R-:W-:-:S02]  /*2290*/  FMUL.FTZ R113, R80, R3 ;  /* 0x0000000350717220 */ /* 0x000fc40000410000 */
[----:B------:R-:W-:Y:S01]  /*22a0*/  FSEL R83, R83, RZ, P5 ;  /* 0x000000ff53537208 */ /* 0x000fe20002800000 */
[----:B------:R-:W-:Y:S01]  /*22b0*/  FMUL.FTZ R115, R114, UR14 ;  /* 0x0000000e72737c20 */ /* 0x000fe20008410000 */
[----:B------:R-:W-:Y:S01]  /*22c0*/  FMUL.FTZ R113, R113, UR14 ;  /* 0x0000000e71717c20 */ /* 0x000fe20008410000 */
[----:B------:R-:W-:Y:S02]  /*22d0*/  FSEL R82, R82, RZ, P6 ;  /* 0x000000ff52527208 */ /* 0x000fe40003000000 */
[----:B------:R-:W-:Y:S02]  /*22e0*/  LOP3.LUT P6, RZ, R125, 0xff00, RZ, 0xc0, !PT ;  /* 0x0000ff007dff7812 */ /* 0x000fe400078cc0ff */
[----:B------:R-:W-:Y:S02]  /*22f0*/  FSEL R114, R113, RZ, P2 ;  /* 0x000000ff71727208 */ /* 0x000fe40001000000 */
[----:B------:R-:W-:Y:S01]  /*2300*/  F2FP.BF16.F32.PACK_AB R113, R83, R82 ;  /* 0x000000525371723e */ /* 0x000fe200000010ff */
[-CC-:B------:R-:W-:Y:S01]  /*2310*/  FFMA.FTZ R82, R12, R118.reuse, R119.reuse ;  /* 0x000000760c527223 */ /* 0x180fe20000010077 */
[----:B------:R-:W-:Y:S01]  /*2320*/  FFMA.FTZ R83, R130, R118, R119 ;  /* 0x0000007682537223 */ /* 0x000fe20000010077 */
[----:B------:R-:W-:-:S02]  /*2330*/  FSEL R115, R115, RZ, P6 ;  /* 0x000000ff73737208 */ /* 0x000fc40003000000 */
[----:B------:R-:W-:Y:S01]  /*2340*/  FADD.FTZ R82, R13, -R82 ;  /* 0x800000520d527221 */ /* 0x000fe20000010000 */
[----:B------:R-:W-:Y:S01]  /*2350*/  FADD.FTZ R116, R160, -R83 ;  /* 0x80000053a0747221 */ /* 0x000fe20000010000 */
[----:B------:R-:W-:Y:S02]  /*2360*/  F2FP.BF16.F32.PACK_AB R114, R115, R114 ;  /* 0x000000727372723e */ /* 0x000fe400000010ff */
[C---:B------:R-:W-:Y:S01]  /*2370*/  FMUL.FTZ R82, R9.reuse, R82 ;  /* 0x0000005209527220 */ /* 0x040fe20000410000 */
[----:B------:R-:W-:Y:S01]  /*2380*/  FMUL.FTZ R83, R9, R116 ;  /* 0x0000007409537220 */ /* 0x000fe20000410000 */
[----:B------:R-:W-:Y:S02]  /*2390*/  ISETP.GE.U32.AND P2, PT, R124, RZ, PT ;  /* 0x000000ff7c00720c */ /* 0x000fe40003f46070 */
[-C--:B------:R-:W-:Y:S01]  /*23a0*/  FMUL.FTZ R115, R82, R3.reuse ;  /* 0x0000000352737220 */ /* 0x080fe20000410000 */
[----:B------:R-:W-:Y:S01]  /*23b0*/  FMUL.FTZ R116, R83, R3 ;  /* 0x0000000353747220 */ /* 0x000fe20000410000 */
[----:B------:R-:W-:-:S02]  /*23c0*/  LOP3.LUT P5, RZ, R125, 0xff0000, RZ, 0xc0, !PT ;  /* 0x00ff00007dff7812 */ /* 0x000fc400078ac0ff */
[----:B------:R-:W-:Y:S01]  /*23d0*/  FMUL.FTZ R115, R115, UR14 ;  /* 0x0000000e73737c20 */ /* 0x000fe20008410000 */
[----:B------:R-:W-:Y:S01]  /*23e0*/  FMUL.FTZ R116, R116, UR14 ;  /* 0x0000000e74747c20 */ /* 0x000fe20008410000 */
[----:B------:R-:W-:-:S03]  /*23f0*/  ISETP.GE.U32.AND.EX P2, PT, R125, 0x1000000, PT, P2 ;  /* 0x010000007d00780c */ /* 0x000fc60003f46120 */
[----:B------:R-:W-:Y:S02]  /*2400*/  FSEL R115, R115, RZ, P5 ;  /* 0x000000ff73737208 */ /* 0x000fe40002800000 */
[----:B------:R-:W-:-:S04]  /*2410*/  FSEL R116, R116, RZ, P2 ;  /* 0x000000ff74747208 */ /* 0x000fc80001000000 */
[----:B------:R-:W-:-:S07]  /*2420*/  F2FP.BF16.F32.PACK_AB R115, R116, R115 ;  /* 0x000000737473723e */ /* 0x000fce00000010ff */
.L_x_4297:
[----:B------:R-:W1:Y:S02]  /*2430*/  @P1 LDC.64 R116, c[0x0][0x478] ;  /* 0x00011e00ff741b82 */ /* 0x000e640000000a00 */
[----:B-1----:R-:W-:-:S05]  /*2440*/  @P1 IMAD.WIDE.U32 R116, R2, 0x20, R116 ;  /* 0x0000002002741825 */ /* 0x002fca00078e0074 */
[----:B------:R-:W-:Y:S04]  /*2450*/  @P1 STG.E.128 desc[UR6][R116.64], R108 ;  /* 0x0000006c74001986 */ /* 0x000fe8000c101d06 */
[----:B------:R1:W-:Y:S02]  /*2460*/  @P1 STG.E.128 desc[UR6][R116.64+0x10], R80 ;  /* 0x0000105074001986 */ /* 0x0003e4000c101d06 */
[----:B-1----:R-:W1:Y:S02]  /*2470*/  LDC.64 R116, c[0x0][0x468] ;  /* 0x00011a00ff747b82 */ /* 0x002e640000000a00 */
[C---:B-1----:R-:W-:Y:S01]  /*2480*/  IMAD.WIDE.U32 R116, R2.reuse, 0x10, R116 ;  /* 0x0000001002747825 */ /* 0x042fe200078e0074 */
[----:B------:R-:W-:-:S04]  /*2490*/  IADD3 R2, PT, PT, R2, 0x20, RZ ;  /* 0x0000002002027810 */ /* 0x000fc80007ffe0ff */
[----:B------:R1:W-:Y:S03]  /*24a0*/  STG.E.128 desc[UR6][R116.64], R112 ;  /* 0x0000007074007986 */ /* 0x0003e6000c101d06 */
.L_x_4295:
[----:B------:R-:W-:Y:S05]  /*24b0*/  BSYNC.RECONVERGENT B1 ;  /* 0x0000000000017941 */ /* 0x000fea0003800200 */
.L_x_4294:
[----:B------:R-:W-:Y:S04]  /*24c0*/  BSSY.RECONVERGENT B1, `(.L_x_4298) ;  /* 0x0000088000017945 */ /* 0x000fe80003800200 */
[----:B------:R-:W-:Y:S05]  /*24d0*/  @!P4 BRA `(.L_x_4299) ;  /* 0x000000080018c947 */ /* 0x000fea0003800000 */
[----:B------:R-:W-:-:S04]  /*24e0*/  ISETP.NE.U32.AND P1, PT, RZ, UR12, PT ;  /* 0x0000000cff007c0c */ /* 0x000fc8000bf25070 */
[----:B------:R-:W-:-:S13]  /*24f0*/  ISETP.NE.AND.EX P1, PT, RZ, UR13, PT, P1 ;  /* 0x0000000dff007c0c */ /* 0x000fda000bf25310 */
[----:B------:R-:W-:Y:S05]  /*2500*/  @!P1 BRA `(.L_x_4300) ;  /* 0x0000000000f89947 */ /* 0x000fea0003800000 */
[-CC-:B------:R-:W-:Y:S01]  /*2510*/  FFMA.FTZ R81, R4, R118.reuse, R119.reuse ;  /* 0x0000007604517223 */ /* 0x180fe20000010077 */
[-CC-:B------:R-:W-:Y:S01]  /*2520*/  FFMA.FTZ R80, R143, R118.reuse, R119.reuse ;  /* 0x000000768f507223 */ /* 0x180fe20000010077 */
[----:B------:R-:W-:Y:S01]  /*2530*/  LOP3.LUT P2, RZ, R18, 0xff, RZ, 0xc0, !PT ;  /* 0x000000ff12ff7812 */ /* 0x000fe2000784c0ff */
[----:B------:R-:W-:Y:S01]  /*2540*/  FFMA.FTZ R82, R133, R118, R119 ;  /* 0x0000007685527223 */ /* 0x000fe20000010077 */
[----:B------:R-:W-:Y:S01]  /*2550*/  FADD.FTZ R108, R158, -R81 ;  /* 0x800000519e6c7221 */ /* 0x000fe20000010000 */
[----:B------:R-:W-:Y:S01]  /*2560*/  FADD.FTZ R80, R165, -R80 ;  /* 0x80000050a5507221 */ /* 0x000fe20000010000 */
[----:B------:R-:W-:Y:S01]  /*2570*/  LOP3.LUT P4, RZ, R18, 0xff00, RZ, 0xc0, !PT ;  /* 0x0000ff0012ff7812 */ /* 0x000fe2000788c0ff */
[----:B-1----:R-:W-:Y:S01]  /*2580*/  FADD.FTZ R116, R161, -R82 ;  /* 0x80000052a1747221 */ /* 0x002fe20000010000 */
[C---:B-----5:R-:W-:Y:S01]  /*2590*/  FMUL.FTZ R108, R9.reuse, R108 ;  /* 0x0000006c096c7220 */ /* 0x060fe20000410000 */
[----:B------:R-:W-:Y:S01]  /*25a0*/  FMUL.FTZ R109, R9, R80 ;  /* 0x00000050096d7220 */ /* 0x000fe20000410000 */
[----:B------:R-:W-:-:S02]  /*25b0*/  LOP3.LUT P5, RZ, R19, 0xff, RZ, 0xc0, !PT ;  /* 0x000000ff13ff7812 */ /* 0x000fc400078ac0ff */
[-C--:B------:R-:W-:Y:S01]  /*25c0*/  FMUL.FTZ R80, R108, R3.reuse ;  /* 0x000000036c507220 */ /* 0x080fe20000410000 */
[----:B------:R-:W-:Y:S01]  /*25d0*/  FMUL.FTZ R81, R109, R3 ;  /* 0x000000036d517220 */ /* 0x000fe20000410000 */
[----:B------:R-:W-:Y:S02]  /*25e0*/  LOP3.LUT P6, RZ, R19, 0xff00, RZ, 0xc0, !PT ;  /* 0x0000ff0013ff7812 */ /* 0x000fe400078cc0ff */
[----:B------:R-:W-:Y:S01]  /*25f0*/  FMUL.FTZ R80, R80, UR14 ;  /* 0x0000000e50507c20 */ /* 0x000fe20008410000 */
[----:B------:R-:W-:-:S04]  /*2600*/  FMUL.FTZ R81, R81, UR14 ;  /* 0x0000000e51517c20 */ /* 0x000fc80008410000 */
[----:B------:R-:W-:Y:S02]  /*2610*/  FSEL R80, R80, RZ, P2 ;  /* 0x000000ff50507208 */ /* 0x000fe40001000000 */
[----:B------:R-:W-:Y:S02]  /*2620*/  FSEL R81, R81, RZ, P4 ;  /* 0x000000ff51517208 */ /* 0x000fe40002000000 */
[----:B------:R-:W-:Y:S02]  /*2630*/  LOP3.LUT P2, RZ, R18, 0xff0000, RZ, 0xc0, !PT ;  /* 0x00ff000012ff7812 */ /* 0x000fe4000784c0ff */
[----:B------:R-:W-:Y:S01]  /*2640*/  F2FP.BF16.F32.PACK_AB R112, R81, R80 ;  /* 0x000000505170723e */ /* 0x000fe200000010ff */
[-CC-:B------:R-:W-:Y:S01]  /*2650*/  FFMA.FTZ R81, R6, R118.reuse, R119.reuse ;  /* 0x0000007606517223 */ /* 0x180fe20000010077 */
[-C--:B------:R-:W-:Y:S01]  /*2660*/  FFMA.FTZ R80, R138, R118.reuse, R119 ;  /* 0x000000768a507223 */ /* 0x080fe20000010077 */
[----:B------:R-:W-:Y:S02]  /*2670*/  LOP3.LUT P4, RZ, R18, 0xff000000, RZ, 0xc0, !PT ;  /* 0xff00000012ff7812 */ /* 0x000fe4000788c0ff */
[----:B------:R-:W-:Y:S01]  /*2680*/  FADD.FTZ R110, R142, -R81 ;  /* 0x800000518e6e7221 */ /* 0x000fe20000010000 */
[----:B------:R-:W-:Y:S01]  /*2690*/  FFMA.FTZ R81, R8, R118, R119 ;  /* 0x0000007608517223 */ /* 0x000fe20000010077 */
[----:B------:R-:W-:-:S02]  /*26a0*/  FADD.FTZ R80, R163, -R80 ;  /* 0x80000050a3507221 */ /* 0x000fc40000010000 */
[C---:B------:R-:W-:Y:S01]  /*26b0*/  FMUL.FTZ R110, R9.reuse, R110 ;  /* 0x0000006e096e7220 */ /* 0x040fe20000410000 */
[----:B------:R-:W-:Y:S01]  /*26c0*/  FADD.FTZ R114, R134, -R81 ;  /* 0x8000005186727221 */ /* 0x000fe20000010000 */
[C---:B------:R-:W-:Y:S01]  /*26d0*/  FMUL.FTZ R111, R9.reuse, R80 ;  /* 0x00000050096f7220 */ /* 0x040fe20000410000 */
[C---:B------:R-:W-:Y:S01]  /*26e0*/  FMUL.FTZ R81, R9.reuse, R116 ;  /* 0x0000007409517220 */ /* 0x040fe20000410000 */
[-C--:B------:R-:W-:Y:S01]  /*26f0*/  FMUL.FTZ R82, R110, R3.reuse ;  /* 0x000000036e527220 */ /* 0x080fe20000410000 */
[----:B------:R-:W-:Y:S01]  /*2700*/  FMUL.FTZ R80, R9, R114 ;  /* 0x0000007209507220 */ /* 0x000fe20000410000 */
[-C--:B------:R-:W-:Y:S01]  /*2710*/  FMUL.FTZ R83, R111, R3.reuse ;  /* 0x000000036f537220 */ /* 0x080fe20000410000 */
[-C--:B------:R-:W-:Y:S01]  /*2720*/  FMUL.FTZ R114, R81, R3.reuse ;  /* 0x0000000351727220 */ /* 0x080fe20000410000 */
[----:B------:R-:W-:Y:S01]  /*2730*/  FMUL.FTZ R82, R82, UR14 ;  /* 0x0000000e52527c20 */ /* 0x000fe20008410000 */
[----:B------:R-:W-:Y:S01]  /*2740*/  FMUL.FTZ R113, R80, R3 ;  /* 0x0000000350717220 */ /* 0x000fe20000410000 */
[----:B------:R-:W-:Y:S01]  /*2750*/  FMUL.FTZ R83, R83, UR14 ;  /* 0x0000000e53537c20 */ /* 0x000fe20008410000 */
[----:B------:R-:W-:Y:S01]  /*2760*/  FMUL.FTZ R115, R114, UR14 ;  /* 0x0000000e72737c20 */ /* 0x000fe20008410000 */
[----:B------:R-:W-:Y:S01]  /*2770*/  FFMA.FTZ R116, R128, R118, R119 ;  /* 0x0000007680747223 */ /* 0x000fe20000010077 */
[----:B------:R-:W-:Y:S01]  /*2780*/  FMUL.FTZ R113, R113, UR14 ;  /* 0x0000000e71717c20 */ /* 0x000fe20008410000 */
[----:B------:R-:W-:-:S02]  /*2790*/  FSEL R82, R82, RZ, P2 ;  /* 0x000000ff52527208 */ /* 0x000fc40001000000 */
[----:B------:R-:W-:Y:S01]  /*27a0*/  FSEL R83, R83, RZ, P4 ;  /* 0x000000ff53537208 */ /* 0x000fe20002000000 */
[----:B------:R-:W-:Y:S01]  /*27b0*/  FADD.FTZ R116, R159, -R116 ;  /* 0x800000749f747221 */ /* 0x000fe20000010000 */
[----:B------:R-:W-:Y:S02]  /*27c0*/  FSEL R114, R113, RZ, P5 ;  /* 0x000000ff71727208 */ /* 0x000fe40002800000 */
[----:B------:R-:W-:Y:S01]  /*27d0*/  F2FP.BF16.F32.PACK_AB R113, R83, R82 ;  /* 0x000000525371723e */ /* 0x000fe200000010ff */
[----:B------:R-:W-:Y:S01]  /*27e0*/  FFMA.FTZ R82, R10, R118, R119 ;  /* 0x000000760a527223 */ /* 0x000fe20000010077 */
[----:B------:R-:W-:Y:S01]  /*27f0*/  FSEL R115, R115, RZ, P6 ;  /* 0x000000ff73737208 */ /* 0x000fe20003000000 */
[----:B------:R-:W-:Y:S01]  /*2800*/  FMUL.FTZ R83, R9, R116 ;  /* 0x0000007409537220 */ /* 0x000fe20000410000 */
[----:B------:R-:W-:Y:S01]  /*2810*/  ISETP.GE.U32.AND P2, PT, R18, RZ, PT ;  /* 0x000000ff1200720c */ /* 0x000fe20003f46070 */
[----:B------:R-:W-:Y:S01]  /*2820*/  FADD.FTZ R82, R11, -R82 ;  /* 0x800000520b527221 */ /* 0x000fe20000010000 */
[----:B------:R-:W-:Y:S01]  /*2830*/  F2FP.BF16.F32.PACK_AB R114, R115, R114 ;  /* 0x000000727372723e */ /* 0x000fe200000010ff */
[----:B------:R-:W-:Y:S01]  /*2840*/  FMUL.FTZ R116, R83, R3 ;  /* 0x0000000353747220 */ /* 0x000fe20000410000 */
[----:B------:R-:W-:Y:S01]  /*2850*/  LOP3.LUT P4, RZ, R19, 0xff0000, RZ, 0xc0, !PT ;  /* 0x00ff000013ff7812 */ /* 0x000fe2000788c0ff */
[----:B------:R-:W-:Y:S01]  /*2860*/  FMUL.FTZ R82, R9, R82 ;  /* 0x0000005209527220 */ /* 0x000fe20000410000 */
[----:B------:R-:W-:Y:S01]  /*2870*/  ISETP.GE.U32.AND.EX P2, PT, R19, 0x1000000, PT, P2 ;  /* 0x010000001300780c */ /* 0x000fe20003f46120 */
[----:B------:R-:W-:-:S02]  /*2880*/  FMUL.FTZ R116, R116, UR14 ;  /* 0x0000000e74747c20 */ /* 0x000fc40008410000 */
[----:B------:R-:W-:-:S03]  /*2890*/  FMUL.FTZ R115, R82, R3 ;  /* 0x0000000352737220 */ /* 0x000fc60000410000 */
[----:B------:R-:W-:Y:S01]  /*28a0*/  FSEL R116, R116, RZ, P2 ;  /* 0x000000ff74747208 */ /* 0x000fe20001000000 */
[----:B------:R-:W-:-:S05]  /*28b0*/  FMUL.FTZ R115, R115, UR14 ;  /* 0x0000000e73737c20 */ /* 0x000fca0008410000 */
[----:B------:R-:W-:-:S04]  /*28c0*/  FSEL R115, R115, RZ, P4 ;  /* 0x000000ff73737208 */ /* 0x000fc80002000000 */
[----:B------:R-:W-:Y:S01]  /*28d0*/  F2FP.BF16.F32.PACK_AB R115, R116, R115 ;  /* 0x000000737473723e */ /* 0x000fe200000010ff */
[----:B------:R-:W-:Y:S06]  /*28e0*/  BRA `(.L_x_4301) ;  /* 0x0000000000f47947 */ /* 0x000fec0003800000 */
.L_x_4300:
[-CC-:B-1----:R-:W-:Y:S01]  /*28f0*/  FFMA.FTZ R114, R128, R118.reuse, R119.reuse ;  /* 0x0000007680727223 */ /* 0x182fe20000010077 */
[-CC-:B------:R-:W-:Y:S01]  /*2900*/  FFMA.FTZ R112, R10, R118.reuse, R119.reuse ;  /* 0x000000760a707223 */ /* 0x180fe20000010077 */
[-CC-:B------:R-:W-:Y:S01]  /*2910*/  FFMA.FTZ R113, R8, R118.reuse, R119.reuse ;  /* 0x0000007608717223 */ /* 0x180fe20000010077 */
[----:B------:R-:W-:Y:S01]  /*2920*/  LOP3.LUT P4, RZ, R19, 0xff, RZ, 0xc0, !PT ;  /* 0x000000ff13ff7812 */ /* 0x000fe2000788c0ff */
[----:B------:R-:W-:Y:S01]  /*2930*/  FADD.FTZ R120, R159, -R114 ;  /* 0x800000729f787221 */ /* 0x000fe20000010000 */
[----:B------:R-:W-:Y:S01]  /*2940*/  FFMA.FTZ R114, R133, R118, R119 ;  /* 0x0000007685727223 */ /* 0x000fe20000010077 */
[----:B------:R-:W-:Y:S01]  /*2950*/  FADD.FTZ R116, R11, -R112 ;  /* 0x800000700b747221 */ /* 0x000fe20000010000 */
[----:B------:R-:W-:Y:S01]  /*2960*/  FADD.FTZ R112, R134, -R113 ;  /* 0x8000007186707221 */ /* 0x000fe20000010000 */
[----:B------:R-:W-:Y:S01]  /*2970*/  LOP3.LUT P6, RZ, R19, 0xff00, RZ, 0xc0, !PT ;  /* 0x0000ff0013ff7812 */ /* 0x000fe200078cc0ff */
[----:B------:R-:W-:Y:S01]  /*2980*/  FADD.FTZ R114, R161, -R114 ;  /* 0x80000072a1727221 */ /* 0x000fe20000010000 */
[C---:B-----5:R-:W-:Y:S01]  /*2990*/  FMUL.FTZ R116, R9.reuse, R116 ;  /* 0x0000007409747220 */ /* 0x060fe20000410000 */
[----:B------:R-:W-:Y:S01]  /*29a0*/  FMUL.FTZ R112, R9, R112 ;  /* 0x0000007009707220 */ /* 0x000fe20000410000 */
[----:B------:R-:W-:Y:S01]  /*29b0*/  LOP3.LUT P5, RZ, R19, 0xff0000, RZ, 0xc0, !PT ;  /* 0x00ff000013ff7812 */ /* 0x000fe200078ac0ff */
[C---:B------:R-:W-:Y:S01]  /*29c0*/  FMUL.FTZ R114, R9.reuse, R114 ;  /* 0x0000007209727220 */ /* 0x040fe20000410000 */
[-C--:B------:R-:W-:Y:S01]  /*29d0*/  FMUL.FTZ R116, R116, R3.reuse ;  /* 0x0000000374747220 */ /* 0x080fe20000410000 */
[-C--:B------:R-:W-:Y:S01]  /*29e0*/  FMUL.FTZ R112, R112, R3.reuse ;  /* 0x0000000370707220 */ /* 0x080fe20000410000 */
[----:B------:R-:W-:Y:S01]  /*29f0*/  FMUL.FTZ R120, R9, R120 ;  /* 0x0000007809787220 */ /* 0x000fe20000410000 */
[-C--:B------:R-:W-:Y:S01]  /*2a00*/  FMUL.FTZ R114, R114, R3.reuse ;  /* 0x0000000372727220 */ /* 0x080fe20000410000 */
[----:B------:R-:W-:Y:S01]  /*2a10*/  FMUL.FTZ R116, R116, UR14 ;  /* 0x0000000e74747c20 */ /* 0x000fe20008410000 */
[----:B------:R-:W-:Y:S01]  /*2a20*/  FMUL.FTZ R112, R112, UR14 ;  /* 0x0000000e70707c20 */ /* 0x000fe20008410000 */
[----:B------:R-:W-:Y:S01]  /*2a30*/  FMUL.FTZ R120, R120, R3 ;  /* 0x0000000378787220 */ /* 0x000fe20000410000 */
[----:B------:R-:W-:Y:S01]  /*2a40*/  FMUL.FTZ R114, R114, UR14 ;  /* 0x0000000e72727c20 */ /* 0x000fe20008410000 */
[----:B------:R-:W-:Y:S01]  /*2a50*/  ISETP.GE.U32.AND P2, PT, R18, RZ, PT ;  /* 0x000000ff1200720c */ /* 0x000fe20003f46070 */
[----:B------:R-:W-:Y:S01]  /*2a60*/  FFMA.FTZ R117, R4, R118, R119 ;  /* 0x0000007604757223 */ /* 0x000fe20000010077 */
[----:B------:R-:W-:Y:S01]  /*2a70*/  FSEL R112, R112, RZ, P4 ;  /* 0x000000ff70707208 */ /* 0x000fe20002000000 */
[----:B------:R-:W-:Y:S01]  /*2a80*/  FMUL.FTZ R120, R120, UR14 ;  /* 0x0000000e78787c20 */ /* 0x000fe20008410000 */
[----:B------:R-:W-:-:S02]  /*2a90*/  FSEL R113, R114, RZ, P6 ;  /* 0x000000ff72717208 */ /* 0x000fc40003000000 */
[----:B------:R-:W-:Y:S01]  /*2aa0*/  FSEL R115, R116, RZ, P5 ;  /* 0x000000ff74737208 */ /* 0x000fe20002800000 */
[--C-:B------:R-:W-:Y:S01]  /*2ab0*/  FFMA.FTZ R116, R138, R118, R119.reuse ;  /* 0x000000768a747223 */ /* 0x100fe20000010077 */
[----:B------:R-:W-:Y:S01]  /*2ac0*/  F2FP.BF16.F32.PACK_AB R114, R113, R112 ;  /* 0x000000707172723e */ /* 0x000fe200000010ff */
[----:B------:R-:W-:Y:S01]  /*2ad0*/  FFMA.FTZ R113, R6, R118, R119 ;  /* 0x0000007606717223 */ /* 0x000fe20000010077 */
[----:B------:R-:W-:Y:S01]  /*2ae0*/  ISETP.GE.U32.AND.EX P2, PT, R19, 0x1000000, PT, P2 ;  /* 0x010000001300780c */ /* 0x000fe20003f46120 */
[----:B------:R-:W-:Y:S01]  /*2af0*/  FADD.FTZ R116, R163, -R116 ;  /* 0x80000074a3747221 */ /* 0x000fe20000010000 */
[----:B------:R-:W-:Y:S01]  /*2b00*/  LOP3.LUT P4, RZ, R18, 0xff000000, RZ, 0xc0, !PT ;  /* 0xff00000012ff7812 */ /* 0x000fe2000788c0ff */
[----:B------:R-:W-:Y:S01]  /*2b10*/  FADD.FTZ R112, R142, -R113 ;  /* 0x800000718e707221 */ /* 0x000fe20000010000 */
[----:B------:R-:W-:Y:S01]  /*2b20*/  FSEL R120, R120, RZ, P2 ;  /* 0x000000ff78787208 */ /* 0x000fe20001000000 */
[C---:B------:R-:W-:Y:S01]  /*2b30*/  FMUL.FTZ R116, R9.reuse, R116 ;  /* 0x0000007409747220 */ /* 0x040fe20000410000 */
[----:B------:R-:W-:Y:S01]  /*2b40*/  LOP3.LUT P2, RZ, R18, 0xff0000, RZ, 0xc0, !PT ;  /* 0x00ff000012ff7812 */ /* 0x000fe2000784c0ff */
[----:B------:R-:W-:Y:S01]  /*2b50*/  FMUL.FTZ R112, R9, R112 ;  /* 0x0000007009707220 */ /* 0x000fe20000410000 */
[----:B------:R-:W-:Y:S01]  /*2b60*/  F2FP.BF16.F32.PACK_AB R115, R120, R115 ;  /* 0x000000737873723e */ /* 0x000fe200000010ff */
[----:B------:R-:W-:-:S02]  /*2b70*/  FMUL.FTZ R116, R116, R3 ;  /* 0x0000000374747220 */ /* 0x000fc40000410000 */
[----:B------:R-:W-:Y:S02]  /*2b80*/  FMUL.FTZ R112, R112, R3 ;  /* 0x0000000370707220 */ /* 0x000fe40000410000 */
[----:B------:R-:W-:Y:S02]  /*2b90*/  FMUL.FTZ R116, R116, UR14 ;  /* 0x0000000e74747c20 */ /* 0x000fe40008410000 */
[----:B------:R-:W-:-:S03]  /*2ba0*/  FMUL.FTZ R112, R112, UR14 ;  /* 0x0000000e70707c20 */ /* 0x000fc60008410000 */
[----:B------:R-:W-:Y:S02]  /*2bb0*/  FSEL R113, R116, RZ, P4 ;  /* 0x000000ff74717208 */ /* 0x000fe40002000000 */
[----:B------:R-:W-:Y:S02]  /*2bc0*/  FSEL R112, R112, RZ, P2 ;  /* 0x000000ff70707208 */ /* 0x000fe40001000000 */
[C---:B------:R-:W-:Y:S02]  /*2bd0*/  LOP3.LUT P4, RZ, R18.reuse, 0xff00, RZ, 0xc0, !PT ;  /* 0x0000ff0012ff7812 */ /* 0x040fe4000788c0ff */
[----:B------:R-:W-:Y:S01]  /*2be0*/  F2FP.BF16.F32.PACK_AB R113, R113, R112 ;  /* 0x000000707171723e */ /* 0x000fe200000010ff */
[----:B------:R-:W-:Y:S01]  /*2bf0*/  FFMA.FTZ R112, R143, R118, R119 ;  /* 0x000000768f707223 */ /* 0x000fe20000010077 */
[----:B------:R-:W-:-:S03]  /*2c00*/  LOP3.LUT P2, RZ, R18, 0xff, RZ, 0xc0, !PT ;  /* 0x000000ff12ff7812 */ /* 0x000fc6000784c0ff */
[----:B------:R-:W-:Y:S01]  /*2c10*/  FADD.FTZ R116, R165, -R112 ;  /* 0x80000070a5747221 */ /* 0x000fe20000010000 */
[----:B------:R-:W-:-:S03]  /*2c20*/  FADD.FTZ R112, R158, -R117 ;  /* 0x800000759e707221 */ /* 0x000fc60000010000 */
[C---:B------:R-:W-:Y:S01]  /*2c30*/  FMUL.FTZ R116, R9.reuse, R116 ;  /* 0x0000007409747220 */ /* 0x040fe20000410000 */
[----:B------:R-:W-:-:S03]  /*2c40*/  FMUL.FTZ R112, R9, R112 ;  /* 0x0000007009707220 */ /* 0x000fc60000410000 */
[-C--:B------:R-:W-:Y:S01]  /*2c50*/  FMUL.FTZ R116, R116, R3.reuse ;  /* 0x0000000374747220 */ /* 0x080fe20000410000 */
[----:B------:R-:W-:-:S03]  /*2c60*/  FMUL.FTZ R112, R112, R3 ;  /* 0x0000000370707220 */ /* 0x000fc60000410000 */
[----:B------:R-:W-:Y:S01]  /*2c70*/  FMUL.FTZ R116, R116, UR14 ;  /* 0x0000000e74747c20 */ /* 0x000fe20008410000 */
[----:B------:R-:W-:-:S04]  /*2c80*/  FMUL.FTZ R112, R112, UR14 ;  /* 0x0000000e70707c20 */ /* 0x000fc80008410000 */
[----:B------:R-:W-:Y:S02]  /*2c90*/  FSEL R117, R116, RZ, P4 ;  /* 0x000000ff74757208 */ /* 0x000fe40002000000 */
[----:B------:R-:W-:-:S04]  /*2ca0*/  FSEL R112, R112, RZ, P2 ;  /* 0x000000ff70707208 */ /* 0x000fc80001000000 */
[----:B------:R-:W-:-:S07]  /*2cb0*/  F2FP.BF16.F32.PACK_AB R112, R117, R112 ;  /* 0x000000707570723e */ /* 0x000fce00000010ff */
.L_x_4301:
        /* <DEDUP_REMOVED lines=8> */
.L_x_4299:
[----:B------:R-:W-:Y:S05]  /*2d40*/  BSYNC.RECONVERGENT B1 ;  /* 0x0000000000017941 */ /* 0x000fea0003800200 */
.L_x_4298:
[----:B------:R-:W-:Y:S05]  /*2d50*/  @!P3 BRA `(.L_x_4302) ;  /* 0x0000002000b0b947 */ /* 0x000fea0003800000 */
[----:B------:R-:W-:-:S04]  /*2d60*/  ISETP.NE.U32.AND P1, PT, RZ, UR12, PT ;  /* 0x0000000cff007c0c */ /* 0x000fc8000bf25070 */
[----:B------:R-:W-:-:S13]  /*2d70*/  ISETP.NE.AND.EX P1, PT, RZ, UR13, PT, P1 ;  /* 0x0000000dff007c0c */ /* 0x000fda000bf25310 */
[----:B------:R-:W-:Y:S05]  /*2d80*/  @!P1 BRA `(.L_x_4303) ;  /* 0x0000000000f89947 */ /* 0x000fea0003800000 */
[-CC-:B------:R-:W-:Y:S01]  /*2d90*/  FFMA.FTZ R80, R139, R118.reuse, R119.reuse ;  /* 0x000000768b507223 */ /* 0x180fe20000010077 */
[-CC-:B------:R-:W-:Y:S01]  /*2da0*/  FFMA.FTZ R81, R157, R118.reuse, R119.reuse ;  /* 0x000000769d517223 */ /* 0x180fe20000010077 */
[-CC-:B------:R-:W-:Y:S01]  /*2db0*/  FFMA.FTZ R108, R132, R118.reuse, R119.reuse ;  /* 0x00000076846c7223 */ /* 0x180fe20000010077 */
[-CC-:B------:R-:W-:Y:S01]  /*2dc0*/  FFMA.FTZ R83, R155, R118.reuse, R119.reuse ;  /* 0x000000769b537223 */ /* 0x180fe20000010077 */
[-CC-:B-12---:R-:W-:Y:S01]  /*2dd0*/  FFMA.FTZ R113, R145, R118.reuse, R119.reuse ;  /* 0x0000007691717223 */ /* 0x186fe20000010077 */
        /* <DEDUP_REMOVED lines=23> */
[----:B------:R-:W-:Y:S01]  /*2f50*/  FMUL.FTZ R9, R9, UR14 ;  /* 0x0000000e09097c20 */ /* 0x000fe20008410000 */
[----:B------:R-:W-:Y:S01]  /*2f60*/  FMUL.FTZ R112, R112, UR14 ;  /* 0x0000000e70707c20 */ /* 0x000fe20008410000 */
[----:B------:R-:W-:Y:S01]  /*2f70*/  FMUL.FTZ R113, R113, UR14 ;  /* 0x0000000e71717c20 */ /* 0x000fe20008410000 */
[----:B------:R-:W-:Y:S01]  /*2f80*/  FMUL.FTZ R114, R114, UR14 ;  /* 0x0000000e72727c20 */ /* 0x000fe20008410000 */
[C---:B------:R-:W-:Y:S01]  /*2f90*/  LOP3.LUT P2, RZ, R16.reuse, 0xff, RZ, 0xc0, !PT ;  /* 0x000000ff10ff7812 */ /* 0x040fe2000784c0ff */
[----:B------:R-:W-:Y:S01]  /*2fa0*/  FMUL.FTZ R115, R83, R3 ;  /* 0x0000000353737220 */ /* 0x000fe20000410000 */
[----:B------:R-:W-:-:S02]  /*2fb0*/  LOP3.LUT P3, RZ, R16, 0xff00, RZ, 0xc0, !PT ;  /* 0x0000ff0010ff7812 */ /* 0x000fc4000786c0ff */
[C---:B------:R-:W-:Y:S01]  /*2fc0*/  LOP3.LUT P4, RZ, R16.reuse, 0xff0000, RZ, 0xc0, !PT ;  /* 0x00ff000010ff7812 */ /* 0x040fe2000788c0ff */
[----:B------:R-:W-:Y:S01]  /*2fd0*/  FMUL.FTZ R115, R115, UR14 ;  /* 0x0000000e73737c20 */ /* 0x000fe20008410000 */
[----:B------:R-:W-:Y:S02]  /*2fe0*/  LOP3.LUT P5, RZ, R16, 0xff000000, RZ, 0xc0, !PT ;  /* 0xff00000010ff7812 */ /* 0x000fe400078ac0ff */
[----:B------:R-:W-:Y:S02]  /*2ff0*/  FSEL R9, R9, RZ, P2 ;  /* 0x000000ff09097208 */ /* 0x000fe40001000000 */
[----:B------:R-:W-:Y:S02]  /*3000*/  FSEL R112, R112, RZ, P3 ;  /* 0x000000ff70707208 */ /* 0x000fe40001800000 */
[----:B------:R-:W-:Y:S02]  /*3010*/  FSEL R113, R113, RZ, P4 ;  /* 0x000000ff71717208 */ /* 0x000fe40002000000 */
[----:B------:R-:W-:-:S02]  /*3020*/  FSEL R114, R114, RZ, P5 ;  /* 0x000000ff72727208 */ /* 0x000fc40002800000 */
[----:B------:R-:W-:Y:S01]  /*3030*/  F2FP.BF16.F32.PACK_AB R112, R112, R9 ;  /* 0x000000097070723e */ /* 0x000fe200000010ff */
[----:B------:R-:W-:Y:S01]  /*3040*/  FMUL.FTZ R9, R80, R3 ;  /* 0x0000000350097220 */ /* 0x000fe20000410000 */
[----:B------:R-:W-:Y:S01]  /*3050*/  F2FP.BF16.F32.PACK_AB R113, R114, R113 ;  /* 0x000000717271723e */ /* 0x000fe200000010ff */
[-C--:B------:R-:W-:Y:S01]  /*3060*/  FMUL.FTZ R114, R81, R3.reuse ;  /* 0x0000000351727220 */ /* 0x080fe20000410000 */
[----:B------:R-:W-:Y:S01]  /*3070*/  FMUL.FTZ R3, R82, R3 ;  /* 0x0000000352037220 */ /* 0x000fe20000410000 */
[----:B------:R-:W-:Y:S01]  /*3080*/  ISETP.GE.U32.AND P2, PT, R16, RZ, PT ;  /* 0x000000ff1000720c */ /* 0x000fe20003f46070 */
[----:B------:R-:W-:Y:S01]  /*3090*/  FMUL.FTZ R9, R9, UR14 ;  /* 0x0000000e09097c20 */ /* 0x000fe20008410000 */
[----:B------:R-:W-:Y:S01]  /*30a0*/  FMUL.FTZ R114, R114, UR14 ;  /* 0x0000000e72727c20 */ /* 0x000fe20008410000 */
[----:B------:R-:W-:Y:S01]  /*30b0*/  FMUL.FTZ R3, R3, UR14 ;  /* 0x0000000e03037c20 */ /* 0x000fe20008410000 */
[C---:B------:R-:W-:Y:S02]  /*30c0*/  LOP3.LUT P3, RZ, R17.reuse, 0xff, RZ, 0xc0, !PT ;  /* 0x000000ff11ff7812 */ /* 0x040fe4000786c0ff */
[----:B------:R-:W-:-:S02]  /*30d0*/  LOP3.LUT P4, RZ, R17, 0xff00, RZ, 0xc0, !PT ;  /* 0x0000ff0011ff7812 */ /* 0x000fc4000788c0ff */
[C---:B------:R-:W-:Y:S02]  /*30e0*/  ISETP.GE.U32.AND.EX P2, PT, R17.reuse, 0x1000000, PT, P2 ;  /* 0x010000001100780c */ /* 0x040fe40003f46120 */
[----:B------:R-:W-:Y:S02]  /*30f0*/  LOP3.LUT P5, RZ, R17, 0xff0000, RZ, 0xc0, !PT ;  /* 0x00ff000011ff7812 */ /* 0x000fe400078ac0ff */
[----:B------:R-:W-:Y:S02]  /*3100*/  FSEL R9, R9, RZ, P3 ;  /* 0x000000ff09097208 */ /* 0x000fe40001800000 */
[----:B------:R-:W-:Y:S02]  /*3110*/  FSEL R114, R114, RZ, P4 ;  /* 0x000000ff72727208 */ /* 0x000fe40002000000 */
[----:B------:R-:W-:Y:S02]  /*3120*/  FSEL R116, R115, RZ, P2 ;  /* 0x000000ff73747208 */ /* 0x000fe40001000000 */
[----:B------:R-:W-:-:S02]  /*3130*/  FSEL R3, R3, RZ, P5 ;  /* 0x000000ff03037208 */ /* 0x000fc40002800000 */
[----:B------:R-:W-:Y:S02]  /*3140*/  F2FP.BF16.F32.PACK_AB R114, R114, R9 ;  /* 0x000000097272723e */ /* 0x000fe400000010ff */
[----:B------:R-:W-:Y:S01]  /*3150*/  F2FP.BF16.F32.PACK_AB R115, R116, R3 ;  /* 0x000000037473723e */ /* 0x000fe200000010ff */
[----:B------:R-:W-:Y:S06]  /*3160*/  BRA `(.L_x_4304) ;  /* 0x0000000000f47947 */ /* 0x000fec0003800000 */
.L_x_4303:
[-CC-:B0-----:R-:W-:Y:S01]  /*3170*/  FFMA.FTZ R123, R145, R118.reuse, R119.reuse ;  /* 0x00000076917b7223 */ /* 0x181fe20000010077 */
[-CC-:B-12---:R-:W-:Y:S01]  /*3180*/  FFMA.FTZ R114, R14, R118.reuse, R119.reuse ;  /* 0x000000760e727223 */ /* 0x186fe20000010077 */
[-CC-:B------:R-:W-:Y:S01]  /*3190*/  FFMA.FTZ R121, R127, R118.reuse, R119.reuse ;  /* 0x000000767f797223 */ /* 0x180fe20000010077 */
[-C--:B------:R-:W-:Y:S01]  /*31a0*/  FFMA.FTZ R113, R153, R118.reuse, R119 ;  /* 0x0000007699717223 */ /* 0x080fe20000010077 */
[----:B------:R-:W-:Y:S01]  /*31b0*/  FADD.FTZ R116, R144, -R123 ;  /* 0x8000007b90747221 */ /* 0x000fe20000010000 */
[----:B------:R-:W-:Y:S01]  /*31c0*/  FADD.FTZ R114, R15, -R114 ;  /* 0x800000720f727221 */ /* 0x000fe20000010000 */
[-CC-:B------:R-:W-:Y:S01]  /*31d0*/  FFMA.FTZ R148, R132, R118.reuse, R119.reuse ;  /* 0x0000007684947223 */ /* 0x180fe20000010077 */
[-CC-:B------:R-:W-:Y:S01]  /*31e0*/  FFMA.FTZ R117, R155, R118.reuse, R119.reuse ;  /* 0x000000769b757223 */ /* 0x180fe20000010077 */
[-C--:B------:R-:W-:Y:S01]  /*31f0*/  FFMA.FTZ R115, R157, R118.reuse, R119 ;  /* 0x000000769d737223 */ /* 0x080fe20000010077 */
[----:B------:R-:W-:Y:S01]  /*3200*/  FADD.FTZ R112, R126, -R121 ;  /* 0x800000797e707221 */ /* 0x000fe20000010000 */
[----:B------:R-:W-:Y:S01]  /*3210*/  FADD.FTZ R113, R146, -R113 ;  /* 0x8000007192717221 */ /* 0x000fe20000010000 */
[----:B------:R-:W-:Y:S01]  /*3220*/  FFMA.FTZ R118, R139, R118, R119 ;  /* 0x000000768b767223 */ /* 0x000fe20000010077 */
[C---:B-----5:R-:W-:Y:S01]  /*3230*/  FMUL.FTZ R116, R9.reuse, R116 ;  /* 0x0000007409747220 */ /* 0x060fe20000410000 */
[C---:B------:R-:W-:Y:S01]  /*3240*/  FMUL.FTZ R114, R9.reuse, R114 ;  /* 0x0000007209727220 */ /* 0x040fe20000410000 */
[C---:B------:R-:W-:Y:S01]  /*3250*/  FMUL.FTZ R112, R9.reuse, R112 ;  /* 0x0000007009707220 */ /* 0x040fe20000410000 */
[----:B------:R-:W-:Y:S01]  /*3260*/  FMUL.FTZ R113, R9, R113 ;  /* 0x0000007109717220 */ /* 0x000fe20000410000 */
[----:B------:R-:W-:Y:S01]  /*3270*/  FADD.FTZ R148, R129, -R148 ;  /* 0x8000009481947221 */ /* 0x000fe20000010000 */
[----:B------:R-:W-:Y:S01]  /*3280*/  FADD.FTZ R122, R154, -R117 ;  /* 0x800000759a7a7221 */ /* 0x000fe20000010000 */
[----:B------:R-:W-:Y:S01]  /*3290*/  FADD.FTZ R120, R156, -R115 ;  /* 0x800000739c787221 */ /* 0x000fe20000010000 */
[----:B------:R-:W-:Y:S01]  /*32a0*/  FADD.FTZ R118, R137, -R118 ;  /* 0x8000007689767221 */ /* 0x000fe20000010000 */
[-C--:B------:R-:W-:Y:S01]  /*32b0*/  FMUL.FTZ R116, R116, R3.reuse ;  /* 0x0000000374747220 */ /* 0x080fe20000410000 */
[-C--:B------:R-:W-:Y:S01]  /*32c0*/  FMUL.FTZ R114, R114, R3.reuse ;  /* 0x0000000372727220 */ /* 0x080fe20000410000 */
[-C--:B------:R-:W-:Y:S01]  /*32d0*/  FMUL.FTZ R112, R112, R3.reuse ;  /* 0x0000000370707220 */ /* 0x080fe20000410000 */
[-C--:B------:R-:W-:Y:S01]  /*32e0*/  FMUL.FTZ R113, R113, R3.reuse ;  /* 0x0000000371717220 */ /* 0x080fe20000410000 */
[----:B------:R-:W-:Y:S01]  /*32f0*/  ISETP.GE.U32.AND P2, PT, R16, RZ, PT ;  /* 0x000000ff1000720c */ /* 0x000fe20003f46070 */
[C---:B------:R-:W-:Y:S01]  /*3300*/  FMUL.FTZ R148, R9.reuse, R148 ;  /* 0x0000009409947220 */ /* 0x040fe20000410000 */
[C---:B------:R-:W-:Y:S01]  /*3310*/  FMUL.FTZ R122, R9.reuse, R122 ;  /* 0x0000007a097a7220 */ /* 0x040fe20000410000 */
[C---:B------:R-:W-:Y:S01]  /*3320*/  FMUL.FTZ R120, R9.reuse, R120 ;  /* 0x0000007809787220 */ /* 0x040fe20000410000 */
[----:B------:R-:W-:Y:S01]  /*3330*/  FMUL.FTZ R118, R9, R118 ;  /* 0x0000007609767220 */ /* 0x000fe20000410000 */
[----:B------:R-:W-:Y:S01]  /*3340*/  FMUL.FTZ R114, R114, UR14 ;  /* 0x0000000e72727c20 */ /* 0x000fe20008410000 */
[----:B------:R-:W-:Y:S01]  /*3350*/  FMUL.FTZ R116, R116, UR14 ;  /* 0x0000000e74747c20 */ /* 0x000fe20008410000 */
[C---:B------:R-:W-:Y:S01]  /*3360*/  LOP3.LUT P5, RZ, R17.reuse, 0xff0000, RZ, 0xc0, !PT ;  /* 0x00ff000011ff7812 */ /* 0x040fe200078ac0ff */
[----:B------:R-:W-:Y:S01]  /*3370*/  FMUL.FTZ R112, R112, UR14 ;  /* 0x0000000e70707c20 */ /* 0x000fe20008410000 */
[----:B------:R-:W-:Y:S01]  /*3380*/  ISETP.GE.U32.AND.EX P2, PT, R17, 0x1000000, PT, P2 ;  /* 0x010000001100780c */ /* 0x000fe20003f46120 */
[----:B------:R-:W-:Y:S01]  /*3390*/  FMUL.FTZ R113, R113, UR14 ;  /* 0x0000000e71717c20 */ /* 0x000fe20008410000 */
[-C--:B------:R-:W-:Y:S01]  /*33a0*/  FMUL.FTZ R148, R148, R3.reuse ;  /* 0x0000000394947220 */ /* 0x080fe20000410000 */
[-C--:B------:R-:W-:Y:S01]  /*33b0*/  FMUL.FTZ R122, R122, R3.reuse ;  /* 0x000000037a7a7220 */ /* 0x080fe20000410000 */
[-C--:B------:R-:W-:Y:S01]  /*33c0*/  FMUL.FTZ R120, R120, R3.reuse ;  /* 0x0000000378787220 */ /* 0x080fe20000410000 */
[----:B------:R-:W-:Y:S01]  /*33d0*/  FMUL.FTZ R118, R118, R3 ;  /* 0x0000000376767220 */ /* 0x000fe20000410000 */
[C---:B------:R-:W-:Y:S01]  /*33e0*/  LOP3.LUT P3, RZ, R17.reuse, 0xff, RZ, 0xc0, !PT ;  /* 0x000000ff11ff7812 */ /* 0x040fe2000786c0ff */
[----:B------:R-:W-:Y:S01]  /*33f0*/  FMUL.FTZ R148, R148, UR14 ;  /* 0x0000000e94947c20 */ /* 0x000fe20008410000 */
[----:B------:R-:W-:Y:S01]  /*3400*/  LOP3.LUT P4, RZ, R17, 0xff00, RZ, 0xc0, !PT ;  /* 0x0000ff0011ff7812 */ /* 0x000fe2000788c0ff */
[----:B------:R-:W-:Y:S01]  /*3410*/  FMUL.FTZ R122, R122, UR14 ;  /* 0x0000000e7a7a7c20 */ /* 0x000fe20008410000 */
[----:B------:R-:W-:Y:S01]  /*3420*/  FSEL R114, R114, RZ, P5 ;  /* 0x000000ff72727208 */ /* 0x000fe20002800000 */
[----:B------:R-:W-:Y:S01]  /*3430*/  FMUL.FTZ R120, R120, UR14 ;  /* 0x0000000e78787c20 */ /* 0x000fe20008410000 */
[----:B------:R-:W-:Y:S01]  /*3440*/  FSEL R115, R116, RZ, P2 ;  /* 0x000000ff74737208 */ /* 0x000fe20001000000 */
[----:B------:R-:W-:Y:S01]  /*3450*/  FMUL.FTZ R118, R118, UR14 ;  /* 0x0000000e76767c20 */ /* 0x000fe20008410000 */
[----:B------:R-:W-:-:S02]  /*3460*/  FSEL R112, R112, RZ, P3 ;  /* 0x000000ff70707208 */ /* 0x000fc40001800000 */
[----:B------:R-:W-:Y:S02]  /*3470*/  FSEL R113, R113, RZ, P4 ;  /* 0x000000ff71717208 */ /* 0x000fe40002000000 */
[C---:B------:R-:W-:Y:S02]  /*3480*/  LOP3.LUT P4, RZ, R16.reuse, 0xff0000, RZ, 0xc0, !PT ;  /* 0x00ff000010ff7812 */ /* 0x040fe4000788c0ff */
[C---:B------:R-:W-:Y:S02]  /*3490*/  LOP3.LUT P5, RZ, R16.reuse, 0xff000000, RZ, 0xc0, !PT ;  /* 0xff00000010ff7812 */ /* 0x040fe400078ac0ff */
[C---:B------:R-:W-:Y:S02]  /*34a0*/  LOP3.LUT P3, RZ, R16.reuse, 0xff00, RZ, 0xc0, !PT ;  /* 0x0000ff0010ff7812 */ /* 0x040fe4000786c0ff */
[----:B------:R-:W-:Y:S02]  /*34b0*/  LOP3.LUT P2, RZ, R16, 0xff, RZ, 0xc0, !PT ;  /* 0x000000ff10ff7812 */ /* 0x000fe4000784c0ff */
[----:B------:R-:W-:-:S02]  /*34c0*/  F2FP.BF16.F32.PACK_AB R115, R115, R114 ;  /* 0x000000727373723e */ /* 0x000fc400000010ff */
[----:B------:R-:W-:Y:S02]  /*34d0*/  F2FP.BF16.F32.PACK_AB R114, R113, R112 ;  /* 0x000000707172723e */ /* 0x000fe400000010ff */
[----:B------:R-:W-:Y:S02]  /*34e0*/  FSEL R113, R148, RZ, P4 ;  /* 0x000000ff94717208 */ /* 0x000fe40002000000 */
[----:B------:R-:W-:Y:S02]  /*34f0*/  FSEL R122, R122, RZ, P5 ;  /* 0x000000ff7a7a7208 */ /* 0x000fe40002800000 */
[----:B------:R-:W-:Y:S02]  /*3500*/  FSEL R3, R120, RZ, P3 ;  /* 0x000000ff78037208 */ /* 0x000fe40001800000 */
[----:B------:R-:W-:Y:S02]  /*3510*/  FSEL R112, R118, RZ, P2 ;  /* 0x000000ff76707208 */ /* 0x000fe40001000000 */
[----:B------:R-:W-:-:S02]  /*3520*/  F2FP.BF16.F32.PACK_AB R113, R122, R113 ;  /* 0x000000717a71723e */ /* 0x000fc400000010ff */
[----:B------:R-:W-:-:S07]  /*3530*/  F2FP.BF16.F32.PACK_AB R112, R3, R112 ;  /* 0x000000700370723e */ /* 0x000fce00000010ff */
.L_x_4304:
[----:B------:R-:W1:Y:S08]  /*3540*/  @P1 LDC.64 R116, c[0x0][0x478] ;  /* 0x00011e00ff741b82 */ /* 0x000e700000000a00 */
[----:B------:R-:W2:Y:S01]  /*3550*/  LDC.64 R118, c[0x0][0x468] ;  /* 0x00011a00ff767b82 */ /* 0x000ea20000000a00 */
[----:B-1----:R-:W-:-:S05]  /*3560*/  @P1 IMAD.WIDE.U32 R116, R2, 0x20, R116 ;  /* 0x0000002002741825 */ /* 0x002fca00078e0074 */
[----:B------:R3:W-:Y:S01]  /*3570*/  @P1 STG.E.128 desc[UR6][R116.64], R108 ;  /* 0x0000006c74001986 */ /* 0x0007e2000c101d06 */
[----:B--2---:R-:W-:-:S03]  /*3580*/  IMAD.WIDE.U32 R2, R2, 0x10, R118 ;  /* 0x0000001002027825 */ /* 0x004fc600078e0076 */
[----:B------:R3:W-:Y:S04]  /*3590*/  @P1 STG.E.128 desc[UR6][R116.64+0x10], R80 ;  /* 0x0000105074001986 */ /* 0x0007e8000c101d06 */
[----:B------:R3:W-:Y:S01]  /*35a0*/  STG.E.128 desc[UR6][R2.64], R112 ;  /* 0x0000007002007986 */ /* 0x0007e2000c101d06 */
[----:B------:R-:W-:Y:S05]  /*35b0*/  BRA `(.L_x_4302) ;  /* 0x0000001800987947 */ /* 0x000fea0003800000 */
.L_x_4293:
[----:B------:R-:W-:-:S04]  /*35c0*/  UISETP.NE.U32.AND UP0, UPT, UR12, URZ, UPT ;  /* 0x000000ff0c00728c */ /* 0x000fc8000bf05070 */
[----:B------:R-:W-:-:S09]  /*35d0*/  UISETP.NE.AND.EX UP0, UPT, UR13, URZ, UPT, UP0 ;  /* 0x000000ff0d00728c */ /* 0x000fd2000bf05300 */
[----:B------:R-:W-:Y:S05]  /*35e0*/  BRA.U UP0, `(.L_x_4305) ;  /* 0x0000000d00347547 */ /* 0x000fea000b800000 */
[----:B------:R-:W2:Y:S01]  /*35f0*/  LDL R112, [R1+0x4] ;  /* 0x0000040001707983 */ /* 0x000ea20000100800 */
[----:B------:R-:W-:Y:S01]  /*3600*/  BSSY.RECONVERGENT B1, `(.L_x_4306) ;  /* 0x0000045000017945 */ /* 0x000fe20003800200 */
[----:B--2---:R-:W-:-:S13]  /*3610*/  ISETP.GT.U32.AND P1, PT, R112, 0x1f, PT ;  /* 0x0000001f7000780c */ /* 0x004fda0003f24070 */
[----:B------:R-:W-:Y:S05]  /*3620*/  @!P1 BRA `(.L_x_4307) ;  /* 0x0000000400089947 */ /* 0x000fea0003800000 */
[----:B------:R-:W2:Y:S01]  /*3630*/  LDL R121, [R1] ;  /* 0x0000000001797983 */ /* 0x000ea20000100800 */
[-CC-:B------:R-:W-:Y:S01]  /*3640*/  FFMA.FTZ R113, R130, R118.reuse, R119.reuse ;  /* 0x0000007682717223 */ /* 0x180fe20000010077 */
[-CC-:B------:R-:W-:Y:S01]  /*3650*/  FFMA.FTZ R112, R12, R118.reuse, R119.reuse ;  /* 0x000000760c707223 */ /* 0x180fe20000010077 */
[-C--:B------:R-:W-:Y:S01]  /*3660*/  FFMA.FTZ R115, R135, R118.reuse, R119 ;  /* 0x0000007687737223 */ /* 0x080fe20000010077 */
[----:B------:R-:W-:Y:S01]  /*3670*/  LOP3.LUT P2, RZ, R125, 0xff, RZ, 0xc0, !PT ;  /* 0x000000ff7dff7812 */ /* 0x000fe2000784c0ff */
[----:B------:R-:W-:Y:S01]  /*3680*/  FADD.FTZ R120, R160, -R113 ;  /* 0x80000071a0787221 */ /* 0x000fe20000010000 */
[----:B------:R-:W-:Y:S01]  /*3690*/  FFMA.FTZ R113, R7, R118, R119 ;  /* 0x0000007607717223 */ /* 0x000fe20000010077 */
[----:B------:R-:W-:Y:S01]  /*36a0*/  FADD.FTZ R112, R13, -R112 ;  /* 0x800000700d707221 */ /* 0x000fe20000010000 */
[----:B------:R-:W-:Y:S01]  /*36b0*/  FADD.FTZ R114, R162, -R115 ;  /* 0x80000073a2727221 */ /* 0x000fe20000010000 */
[----:B------:R-:W-:Y:S01]  /*36c0*/  LOP3.LUT P6, RZ, R125, 0xff00, RZ, 0xc0, !PT ;  /* 0x0000ff007dff7812 */ /* 0x000fe200078cc0ff */
[----:B------:R-:W-:Y:S01]  /*36d0*/  FADD.FTZ R113, R150, -R113 ;  /* 0x8000007196717221 */ /* 0x000fe20000010000 */
[C---:B-----5:R-:W-:Y:S01]  /*36e0*/  FFMA.FTZ R116, R9.reuse, R112, R90 ;  /* 0x0000007009747223 */ /* 0x060fe2000001005a */
[----:B------:R-:W-:Y:S01]  /*36f0*/  FFMA.FTZ R114, R9, R114, R89 ;  /* 0x0000007209727223 */ /* 0x000fe20000010059 */
[----:B------:R-:W-:Y:S01]  /*3700*/  LOP3.LUT P5, RZ, R125, 0xff0000, RZ, 0xc0, !PT ;  /* 0x00ff00007dff7812 */ /* 0x000fe200078ac0ff */
[C---:B------:R-:W-:Y:S01]  /*3710*/  FFMA.FTZ R112, R9.reuse, R113, R88 ;  /* 0x0000007109707223 */ /* 0x040fe20000010058 */
[-C--:B------:R-:W-:Y:S01]  /*3720*/  FMUL.FTZ R116, R116, R3.reuse ;  /* 0x0000000374747220 */ /* 0x080fe20000410000 */
[-C--:B------:R-:W-:Y:S01]  /*3730*/  FMUL.FTZ R114, R114, R3.reuse ;  /* 0x0000000372727220 */ /* 0x080fe20000410000 */
[----:B------:R-:W-:Y:S01]  /*3740*/  FFMA.FTZ R117, R140, R118, R119 ;  /* 0x000000768c757223 */ /* 0x000fe20000010077 */
[----:B------:R-:W-:Y:S01]  /*3750*/  FMUL.FTZ R112, R112, R3 ;  /* 0x0000000370707220 */ /* 0x000fe20000410000 */
[----:B------:R-:W-:Y:S01]  /*3760*/  FMUL.FTZ R116, R116, UR14 ;  /* 0x0000000e74747c20 */ /* 0x000fe20008410000 */
[----:B------:R-:W-:Y:S01]  /*3770*/  FMUL.FTZ R114, R114, UR14 ;  /* 0x0000000e72727c20 */ /* 0x000fe20008410000 */
[----:B------:R-:W-:Y:S01]  /*3780*/  FFMA.FTZ R120, R9, R120, R91 ;  /* 0x0000007809787223 */ /* 0x000fe2000001005b */
[----:B------:R-:W-:Y:S01]  /*3790*/  FMUL.FTZ R112, R112, UR14 ;  /* 0x0000000e70707c20 */ /* 0x000fe20008410000 */
[----:B------:R-:W-:-:S02]  /*37a0*/  ISETP.GE.U32.AND P1, PT, R124, RZ, PT ;  /* 0x000000ff7c00720c */ /* 0x000fc40003f26070 */
[----:B------:R-:W-:Y:S01]  /*37b0*/  FSEL R113, R114, RZ, P6 ;  /* 0x000000ff72717208 */ /* 0x000fe20003000000 */
[-C--:B------:R-:W-:Y:S01]  /*37c0*/  FMUL.FTZ R120, R120, R3.reuse ;  /* 0x0000000378787220 */ /* 0x080fe20000410000 */
[----:B------:R-:W-:Y:S02]  /*37d0*/  FSEL R112, R112, RZ, P2 ;  /* 0x000000ff70707208 */ /* 0x000fe40001000000 */
[----:B------:R-:W-:Y:S01]  /*37e0*/  FSEL R115, R116, RZ, P5 ;  /* 0x000000ff74737208 */ /* 0x000fe20002800000 */
[----:B------:R-:W-:Y:S01]  /*37f0*/  FADD.FTZ R116, R164, -R117 ;  /* 0x80000075a4747221 */ /* 0x000fe20000010000 */
[----:B------:R-:W-:Y:S01]  /*3800*/  F2FP.BF16.F32.PACK_AB R114, R113, R112 ;  /* 0x000000707172723e */ /* 0x000fe200000010ff */
[----:B------:R-:W-:Y:S01]  /*3810*/  FFMA.FTZ R113, R5, R118, R119 ;  /* 0x0000007605717223 */ /* 0x000fe20000010077 */
[----:B------:R-:W-:Y:S01]  /*3820*/  FMUL.FTZ R120, R120, UR14 ;  /* 0x0000000e78787c20 */ /* 0x000fe20008410000 */
[----:B------:R-:W-:Y:S01]  /*3830*/  FFMA.FTZ R116, R9, R116, R87 ;  /* 0x0000007409747223 */ /* 0x000fe20000010057 */
[----:B------:R-:W-:Y:S01]  /*3840*/  ISETP.GE.U32.AND.EX P1, PT, R125, 0x1000000, PT, P1 ;  /* 0x010000007d00780c */ /* 0x000fe20003f26110 */
[----:B------:R-:W-:Y:S01]  /*3850*/  FADD.FTZ R112, R152, -R113 ;  /* 0x8000007198707221 */ /* 0x000fe20000010000 */
[----:B------:R-:W-:Y:S01]  /*3860*/  LOP3.LUT P2, RZ, R124, 0xff000000, RZ, 0xc0, !PT ;  /* 0xff0000007cff7812 */ /* 0x000fe2000784c0ff */
[----:B------:R-:W-:Y:S01]  /*3870*/  FMUL.FTZ R116, R116, R3 ;  /* 0x0000000374747220 */ /* 0x000fe20000410000 */
[----:B------:R-:W-:Y:S01]  /*3880*/  FSEL R120, R120, RZ, P1 ;  /* 0x000000ff78787208 */ /* 0x000fe20000800000 */
[----:B------:R-:W-:Y:S01]  /*3890*/  FFMA.FTZ R112, R9, R112, R86 ;  /* 0x0000007009707223 */ /* 0x000fe20000010056 */
[----:B------:R-:W-:Y:S01]  /*38a0*/  LOP3.LUT P1, RZ, R124, 0xff0000, RZ, 0xc0, !PT ;  /* 0x00ff00007cff7812 */ /* 0x000fe2000782c0ff */
[----:B------:R-:W-:Y:S01]  /*38b0*/  FMUL.FTZ R116, R116, UR14 ;  /* 0x0000000e74747c20 */ /* 0x000fe20008410000 */
[----:B------:R-:W-:Y:S01]  /*38c0*/  F2FP.BF16.F32.PACK_AB R115, R120, R115 ;  /* 0x000000737873723e */ /* 0x000fe200000010ff */
[----:B------:R-:W-:-:S03]  /*38d0*/  FMUL.FTZ R112, R112, R3 ;  /* 0x0000000370707220 */ /* 0x000fc60000410000 */
[----:B------:R-:W-:Y:S01]  /*38e0*/  FSEL R113, R116, RZ, P2 ;  /* 0x000000ff74717208 */ /* 0x000fe20001000000 */
[----:B------:R-:W-:Y:S01]  /*38f0*/  FMUL.FTZ R112, R112, UR14 ;  /* 0x0000000e70707c20 */ /* 0x000fe20008410000 */
[----:B------:R-:W-:Y:S01]  /*3900*/  FFMA.FTZ R116, R151, R118, R119 ;  /* 0x0000007697747223 */ /* 0x000fe20000010077 */
[----:B------:R-:W-:-:S03]  /*3910*/  LOP3.LUT P2, RZ, R124, 0xff00, RZ, 0xc0, !PT ;  /* 0x0000ff007cff7812 */ /* 0x000fc6000784c0ff */
[----:B------:R-:W-:Y:S02]  /*3920*/  FSEL R112, R112, RZ, P1 ;  /* 0x000000ff70707208 */ /* 0x000fe40000800000 */
[----:B------:R-:W-:Y:S02]  /*3930*/  LOP3.LUT P1, RZ, R124, 0xff, RZ, 0xc0, !PT ;  /* 0x000000ff7cff7812 */ /* 0x000fe4000782c0ff */
[----:B------:R-:W-:Y:S01]  /*3940*/  F2FP.BF16.F32.PACK_AB R113, R113, R112 ;  /* 0x000000707171723e */ /* 0x000fe200000010ff */
[----:B------:R-:W-:-:S04]  /*3950*/  FFMA.FTZ R112, R0, R118, R119 ;  /* 0x0000007600707223 */ /* 0x000fc80000010077 */
[----:B------:R-:W-:-:S04]  /*3960*/  FADD.FTZ R117, R131, -R112 ;  /* 0x8000007083757221 */ /* 0x000fc80000010000 */
[----:B------:R-:W-:-:S04]  /*3970*/  FFMA.FTZ R112, R9, R117, R84 ;  /* 0x0000007509707223 */ /* 0x000fc80000010054 */
[----:B------:R-:W-:-:S04]  /*3980*/  FMUL.FTZ R112, R112, R3 ;  /* 0x0000000370707220 */ /* 0x000fc80000410000 */
[----:B------:R-:W-:-:S05]  /*3990*/  FMUL.FTZ R112, R112, UR14 ;  /* 0x0000000e70707c20 */ /* 0x000fca0008410000 */
[----:B------:R-:W-:Y:S01]  /*39a0*/  FSEL R112, R112, RZ, P1 ;  /* 0x000000ff70707208 */ /* 0x000fe20000800000 */
[----:B--2---:R-:W-:-:S04]  /*39b0*/  FADD.FTZ R116, R121, -R116 ;  /* 0x8000007479747221 */ /* 0x004fc80000010000 */
[----:B------:R-:W-:-:S04]  /*39c0*/  FFMA.FTZ R116, R9, R116, R85 ;  /* 0x0000007409747223 */ /* 0x000fc80000010055 */
[----:B------:R-:W-:-:S04]  /*39d0*/  FMUL.FTZ R116, R116, R3 ;  /* 0x0000000374747220 */ /* 0x000fc80000410000 */
[----:B------:R-:W-:-:S05]  /*39e0*/  FMUL.FTZ R116, R116, UR14 ;  /* 0x0000000e74747c20 */ /* 0x000fca0008410000 */
[----:B------:R-:W-:-:S04]  /*39f0*/  FSEL R117, R116, RZ, P2 ;  /* 0x000000ff74757208 */ /* 0x000fc80001000000 */
[----:B------:R-:W-:Y:S02]  /*3a00*/  F2FP.BF16.F32.PACK_AB R112, R117, R112 ;  /* 0x000000707570723e */ /* 0x000fe400000010ff */
[----:B------:R-:W1:Y:S02]  /*3a10*/  LDC.64 R116, c[0x0][0x468] ;  /* 0x00011a00ff747b82 */ /* 0x000e640000000a00 */
[C---:B-1----:R-:W-:Y:S01]  /*3a20*/  IMAD.WIDE.U32 R116, R2.reuse, 0x10, R116 ;  /* 0x0000001002747825 */ /* 0x042fe200078e0074 */
[----:B------:R-:W-:-:S04]  /*3a30*/  IADD3 R2, PT, PT, R2, 0x20, RZ ;  /* 0x0000002002027810 */ /* 0x000fc80007ffe0ff */
[----:B------:R1:W-:Y:S03]  /*3a40*/  STG.E.128 desc[UR6][R116.64], R112 ;  /* 0x0000007074007986 */ /* 0x0003e6000c101d06 */
.L_x_4307:
[----:B------:R-:W-:Y:S05]  /*3a50*/  BSYNC.RECONVERGENT B1 ;  /* 0x0000000000017941 */ /* 0x000fea0003800200 */
.L_x_4306:
[----:B------:R-:W-:Y:S04]  /*3a60*/  BSSY.RECONVERGENT B1, `(.L_x_4308) ;  /* 0x0000043000017945 */ /* 0x000fe80003800200 */
[----:B------:R-:W-:Y:S05]  /*3a70*/  @!P4 BRA `(.L_x_4309) ;  /* 0x000000040004c947 */ /* 0x000fea0003800000 */
        /* <DEDUP_REMOVED lines=8> */
[----:B-----5:R-:W-:Y:S01]  /*3b00*/  FFMA.FTZ R116, R9, R116, R98 ;  /* 0x0000007409747223 */ /* 0x020fe20000010062 */
[----:B------:R-:W-:Y:S01]  /*3b10*/  FADD.FTZ R114, R161, -R112 ;  /* 0x80000070a1727221 */ /* 0x000fe20000010000 */
[----:B------:R-:W-:Y:S01]  /*3b20*/  LOP3.LUT P4, RZ, R19, 0xff00, RZ, 0xc0, !PT ;  /* 0x0000ff0013ff7812 */ /* 0x000fe2000788c0ff */
[C---:B------:R-:W-:Y:S01]  /*3b30*/  FFMA.FTZ R112, R9.reuse, R113, R96 ;  /* 0x0000007109707223 */ /* 0x040fe20000010060 */
[-C--:B------:R-:W-:Y:S01]  /*3b40*/  FMUL.FTZ R116, R116, R3.reuse ;  /* 0x0000000374747220 */ /* 0x080fe20000410000 */
[----:B------:R-:W-:Y:S01]  /*3b50*/  FFMA.FTZ R114, R9, R114, R97 ;  /* 0x0000007209727223 */ /* 0x000fe20000010061 */
[----:B------:R-:W-:Y:S01]  /*3b60*/  LOP3.LUT P5, RZ, R19, 0xff0000, RZ, 0xc0, !PT ;  /* 0x00ff000013ff7812 */ /* 0x000fe200078ac0ff */
[-C--:B------:R-:W-:Y:S01]  /*3b70*/  FMUL.FTZ R112, R112, R3.reuse ;  /* 0x0000000370707220 */ /* 0x080fe20000410000 */
[----:B------:R-:W-:Y:S01]  /*3b80*/  FMUL.FTZ R116, R116, UR14 ;  /* 0x0000000e74747c20 */ /* 0x000fe20008410000 */
[-C--:B------:R-:W-:Y:S01]  /*3b90*/  FMUL.FTZ R114, R114, R3.reuse ;  /* 0x0000000372727220 */ /* 0x080fe20000410000 */
[----:B------:R-:W-:Y:S01]  /*3ba0*/  FFMA.FTZ R120, R9, R120, R99 ;  /* 0x0000007809787223 */ /* 0x000fe20000010063 */
[----:B------:R-:W-:Y:S01]  /*3bb0*/  FMUL.FTZ R112, R112, UR14 ;  /* 0x0000000e70707c20 */ /* 0x000fe20008410000 */
[----:B------:R-:W-:Y:S01]  /*3bc0*/  ISETP.GE.U32.AND P1, PT, R18, RZ, PT ;  /* 0x000000ff1200720c */ /* 0x000fe20003f26070 */
[----:B------:R-:W-:Y:S01]  /*3bd0*/  FMUL.FTZ R114, R114, UR14 ;  /* 0x0000000e72727c20 */ /* 0x000fe20008410000 */
[----:B------:R-:W-:Y:S01]  /*3be0*/  FSEL R115, R116, RZ, P5 ;  /* 0x000000ff74737208 */ /* 0x000fe20002800000 */
[--C-:B------:R-:W-:Y:S01]  /*3bf0*/  FFMA.FTZ R116, R138, R118, R119.reuse ;  /* 0x000000768a747223 */ /* 0x100fe20000010077 */
[----:B------:R-:W-:Y:S01]  /*3c00*/  FSEL R112, R112, RZ, P2 ;  /* 0x000000ff70707208 */ /* 0x000fe20001000000 */
[-C--:B------:R-:W-:Y:S01]  /*3c10*/  FMUL.FTZ R120, R120, R3.reuse ;  /* 0x0000000378787220 */ /* 0x080fe20000410000 */
[----:B------:R-:W-:Y:S01]  /*3c20*/  FSEL R113, R114, RZ, P4 ;  /* 0x000000ff72717208 */ /* 0x000fe20002000000 */
[----:B------:R-:W-:Y:S01]  /*3c30*/  FADD.FTZ R116, R163, -R116 ;  /* 0x80000074a3747221 */ /* 0x000fe20000010000 */
[----:B------:R-:W-:Y:S01]  /*3c40*/  ISETP.GE.U32.AND.EX P1, PT, R19, 0x1000000, PT, P1 ;  /* 0x010000001300780c */ /* 0x000fe20003f26110 */
[----:B------:R-:W-:Y:S01]  /*3c50*/  FMUL.FTZ R120, R120, UR14 ;  /* 0x0000000e78787c20 */ /* 0x000fe20008410000 */
[----:B------:R-:W-:Y:S01]  /*3c60*/  F2FP.BF16.F32.PACK_AB R114, R113, R112 ;  /* 0x000000707172723e */ /* 0x000fe200000010ff */
[----:B------:R-:W-:Y:S01]  /*3c70*/  FFMA.FTZ R113, R6, R118, R119 ;  /* 0x0000007606717223 */ /* 0x000fe20000010077 */
[C---:B------:R-:W-:Y:S01]  /*3c80*/  FFMA.FTZ R116, R9.reuse, R116, R95 ;  /* 0x0000007409747223 */ /* 0x040fe2000001005f */
[----:B------:R-:W-:Y:S01]  /*3c90*/  LOP3.LUT P2, RZ, R18, 0xff000000, RZ, 0xc0, !PT ;  /* 0xff00000012ff7812 */ /* 0x000fe2000784c0ff */
[----:B------:R-:W-:Y:S01]  /*3ca0*/  FFMA.FTZ R117, R4, R118, R119 ;  /* 0x0000007604757223 */ /* 0x000fe20000010077 */
[----:B------:R-:W-:Y:S01]  /*3cb0*/  FADD.FTZ R112, R142, -R113 ;  /* 0x800000718e707221 */ /* 0x000fe20000010000 */
[----:B------:R-:W-:Y:S01]  /*3cc0*/  FMUL.FTZ R116, R116, R3 ;  /* 0x0000000374747220 */ /* 0x000fe20000410000 */
[----:B------:R-:W-:Y:S01]  /*3cd0*/  FSEL R120, R120, RZ, P1 ;  /* 0x000000ff78787208 */ /* 0x000fe20000800000 */
[----:B------:R-:W-:Y:S01]  /*3ce0*/  FADD.FTZ R117, R158, -R117 ;  /* 0x800000759e757221 */ /* 0x000fe20000010000 */
[----:B------:R-:W-:Y:S01]  /*3cf0*/  FFMA.FTZ R112, R9, R112, R94 ;  /* 0x0000007009707223 */ /* 0x000fe2000001005e */
[----:B------:R-:W-:Y:S01]  /*3d00*/  FMUL.FTZ R116, R116, UR14 ;  /* 0x0000000e74747c20 */ /* 0x000fe20008410000 */
[----:B------:R-:W-:-:S02]  /*3d10*/  LOP3.LUT P1, RZ, R18, 0xff0000, RZ, 0xc0, !PT ;  /* 0x00ff000012ff7812 */ /* 0x000fc4000782c0ff */
[----:B------:R-:W-:Y:S01]  /*3d20*/  FMUL.FTZ R112, R112, R3 ;  /* 0x0000000370707220 */ /* 0x000fe20000410000 */
[----:B------:R-:W-:Y:S02]  /*3d30*/  F2FP.BF16.F32.PACK_AB R115, R120, R115 ;  /* 0x000000737873723e */ /* 0x000fe400000010ff */
[----:B------:R-:W-:Y:S01]  /*3d40*/  FSEL R113, R116, RZ, P2 ;  /* 0x000000ff74717208 */ /* 0x000fe20001000000 */
[----:B------:R-:W-:Y:S01]  /*3d50*/  FMUL.FTZ R112, R112, UR14 ;  /* 0x0000000e70707c20 */ /* 0x000fe20008410000 */
[----:B------:R-:W-:-:S04]  /*3d60*/  LOP3.LUT P2, RZ, R18, 0xff00, RZ, 0xc0, !PT ;  /* 0x0000ff0012ff7812 */ /* 0x000fc8000784c0ff */
[----:B------:R-:W-:Y:S02]  /*3d70*/  FSEL R112, R112, RZ, P1 ;  /* 0x000000ff70707208 */ /* 0x000fe40000800000 */
[----:B------:R-:W-:Y:S02]  /*3d80*/  LOP3.LUT P1, RZ, R18, 0xff, RZ, 0xc0, !PT ;  /* 0x000000ff12ff7812 */ /* 0x000fe4000782c0ff */
[----:B------:R-:W-:Y:S01]  /*3d90*/  F2FP.BF16.F32.PACK_AB R113, R113, R112 ;  /* 0x000000707171723e */ /* 0x000fe200000010ff */
[----:B------:R-:W-:-:S04]  /*3da0*/  FFMA.FTZ R112, R143, R118, R119 ;  /* 0x000000768f707223 */ /* 0x000fc80000010077 */
[----:B------:R-:W-:-:S04]  /*3db0*/  FADD.FTZ R112, R165, -R112 ;  /* 0x80000070a5707221 */ /* 0x000fc80000010000 */
[C---:B------:R-:W-:Y:S01]  /*3dc0*/  FFMA.FTZ R116, R9.reuse, R112, R93 ;  /* 0x0000007009747223 */ /* 0x040fe2000001005d */
[----:B------:R-:W-:-:S03]  /*3dd0*/  FFMA.FTZ R112, R9, R117, R92 ;  /* 0x0000007509707223 */ /* 0x000fc6000001005c */
[-C--:B------:R-:W-:Y:S01]  /*3de0*/  FMUL.FTZ R116, R116, R3.reuse ;  /* 0x0000000374747220 */ /* 0x080fe20000410000 */
[----:B------:R-:W-:-:S03]  /*3df0*/  FMUL.FTZ R112, R112, R3 ;  /* 0x0000000370707220 */ /* 0x000fc60000410000 */
[----:B------:R-:W-:Y:S01]  /*3e00*/  FMUL.FTZ R116, R116, UR14 ;  /* 0x0000000e74747c20 */ /* 0x000fe20008410000 */
[----:B------:R-:W-:-:S04]  /*3e10*/  FMUL.FTZ R112, R112, UR14 ;  /* 0x0000000e70707c20 */ /* 0x000fc80008410000 */
[----:B------:R-:W-:Y:S02]  /*3e20*/  FSEL R117, R116, RZ, P2 ;  /* 0x000000ff74757208 */ /* 0x000fe40001000000 */
[----:B------:R-:W-:-:S04]  /*3e30*/  FSEL R112, R112, RZ, P1 ;  /* 0x000000ff70707208 */ /* 0x000fc80000800000 */
[----:B------:R-:W-:Y:S02]  /*3e40*/  F2FP.BF16.F32.PACK_AB R112, R117, R112 ;  /* 0x000000707570723e */ /* 0x000fe400000010ff */
[----:B------:R-:W1:Y:S02]  /*3e50*/  LDC.64 R116, c[0x0][0x468] ;  /* 0x00011a00ff747b82 */ /* 0x000e640000000a00 */
[C---:B-1----:R-:W-:Y:S01]  /*3e60*/  IMAD.WIDE.U32 R116, R2.reuse, 0x10, R116 ;  /* 0x0000001002747825 */ /* 0x042fe200078e0074 */
[----:B------:R-:W-:-:S04]  /*3e70*/  IADD3 R2, PT, PT, R2, 0x20, RZ ;  /* 0x0000002002027810 */ /* 0x000fc80007ffe0ff */
[----:B------:R2:W-:Y:S03]  /*3e80*/  STG.E.128 desc[UR6][R116.64], R112 ;  /* 0x0000007074007986 */ /* 0x0005e6000c101d06 */
.L_x_4309:
[----:B------:R-:W-:Y:S05]  /*3e90*/  BSYNC.RECONVERGENT B1 ;  /* 0x0000000000017941 */ /* 0x000fea0003800200 */
.L_x_4308:
[----:B------:R-:W-:Y:S05]  /*3ea0*/  @!P3 BRA `(.L_x_4302) ;  /* 0x00000010005cb947 */ /* 0x000fea0003800000 */
[-CC-:B0-----:R-:W-:Y:S01]  /*3eb0*/  FFMA.FTZ R123, R145, R118.reuse, R119.reuse ;  /* 0x00000076917b7223 */ /* 0x181fe20000010077 */
[-CC-:B-12---:R-:W-:Y:S01]  /*3ec0*/  FFMA.FTZ R115, R153, R118.reuse, R119.reuse ;  /* 0x0000007699737223 */ /* 0x186fe20000010077 */
[-CC-:B------:R-:W-:Y:S01]  /*3ed0*/  FFMA.FTZ R117, R127, R118.reuse, R119.reuse ;  /* 0x000000767f757223 */ /* 0x180fe20000010077 */
[-C--:B------:R-:W-:Y:S01]  /*3ee0*/  FFMA.FTZ R114, R132, R118.reuse, R119 ;  /* 0x0000007684727223 */ /* 0x080fe20000010077 */
[----:B------:R-:W-:Y:S01]  /*3ef0*/  FADD.FTZ R116, R144, -R123 ;  /* 0x8000007b90747221 */ /* 0x000fe20000010000 */
[----:B------:R-:W-:Y:S01]  /*3f00*/  ISETP.GE.U32.AND P1, PT, R16, RZ, PT ;  /* 0x000000ff1000720c */ /* 0x000fe20003f26070 */
[-CC-:B------:R-:W-:Y:S01]  /*3f10*/  FFMA.FTZ R120, R14, R118.reuse, R119.reuse ;  /* 0x000000760e787223 */ /* 0x180fe20000010077 */
[----:B------:R-:W-:Y:S01]  /*3f20*/  FFMA.FTZ R121, R155, R118, R119 ;  /* 0x000000769b797223 */ /* 0x000fe20000010077 */
[----:B-----5:R-:W-:Y:S01]  /*3f30*/  FFMA.FTZ R116, R9, R116, R23 ;  /* 0x0000007409747223 */ /* 0x020fe20000010017 */
[-CC-:B------:R-:W-:Y:S01]  /*3f40*/  FFMA.FTZ R113, R157, R118.reuse, R119.reuse ;  /* 0x000000769d717223 */ /* 0x180fe20000010077 */
[----:B------:R-:W-:Y:S01]  /*3f50*/  FFMA.FTZ R112, R139, R118, R119 ;  /* 0x000000768b707223 */ /* 0x000fe20000010077 */
[----:B------:R-:W-:Y:S01]  /*3f60*/  FADD.FTZ R118, R146, -R115 ;  /* 0x8000007392767221 */ /* 0x000fe20000010000 */
[----:B------:R-:W-:Y:S01]  /*3f70*/  FMUL.FTZ R116, R116, R3 ;  /* 0x0000000374747220 */ /* 0x000fe20000410000 */
[----:B------:R-:W-:Y:S01]  /*3f80*/  FADD.FTZ R117, R126, -R117 ;  /* 0x800000757e757221 */ /* 0x000fe20000010000 */
[----:B------:R-:W-:Y:S01]  /*3f90*/  FADD.FTZ R115, R129, -R114 ;  /* 0x8000007281737221 */ /* 0x000fe20000010000 */
[----:B------:R-:W-:Y:S01]  /*3fa0*/  ISETP.GE.U32.AND.EX P1, PT, R17, 0x1000000, PT, P1 ;  /* 0x010000001100780c */ /* 0x000fe20003f26110 */
[----:B------:R-:W-:Y:S01]  /*3fb0*/  FMUL.FTZ R116, R116, UR14 ;  /* 0x0000000e74747c20 */ /* 0x000fe20008410000 */
[----:B------:R-:W-:Y:S01]  /*3fc0*/  FADD.FTZ R119, R15, -R120 ;  /* 0x800000780f777221 */ /* 0x000fe20000010000 */
[----:B------:R-:W-:Y:S01]  /*3fd0*/  FADD.FTZ R148, R156, -R113 ;  /* 0x800000719c947221 */ /* 0x000fe20000010000 */
[----:B------:R-:W-:Y:S01]  /*3fe0*/  FADD.FTZ R113, R137, -R112 ;  /* 0x8000007089717221 */ /* 0x000fe20000010000 */
[C---:B------:R-:W-:Y:S01]  /*3ff0*/  FFMA.FTZ R122, R9.reuse, R115, R26 ;  /* 0x00000073097a7223 */ /* 0x040fe2000001001a */
[C---:B------:R-:W-:Y:S01]  /*4000*/  FFMA.FTZ R112, R9.reuse, R117, R20 ;  /* 0x0000007509707223 */ /* 0x040fe20000010014 */
[----:B------:R-:W-:Y:S01]  /*4010*/  FSEL R115, R116, RZ, P1 ;  /* 0x000000ff74737208 */ /* 0x000fe20000800000 */
[C---:B------:R-:W-:Y:S01]  /*4020*/  FFMA.FTZ R114, R9.reuse, R119, R22 ;  /* 0x0000007709727223 */ /* 0x040fe20000010016 */
[----:B------:R-:W0:Y:S01]  /*4030*/  LDC.64 R116, c[0x0][0x468] ;  /* 0x00011a00ff747b82 */ /* 0x000e220000000a00 */
[C---:B------:R-:W-:Y:S01]  /*4040*/  FFMA.FTZ R118, R9.reuse, R118, R21 ;  /* 0x0000007609767223 */ /* 0x040fe20000010015 */
[----:B------:R-:W-:Y:S01]  /*4050*/  FADD.FTZ R120, R154, -R121 ;  /* 0x800000799a787221 */ /* 0x000fe20000010000 */
[-C--:B------:R-:W-:Y:S01]  /*4060*/  FMUL.FTZ R114, R114, R3.reuse ;  /* 0x0000000372727220 */ /* 0x080fe20000410000 */
[-C--:B------:R-:W-:Y:S01]  /*4070*/  FMUL.FTZ R112, R112, R3.reuse ;  /* 0x0000000370707220 */ /* 0x080fe20000410000 */
[----:B------:R-:W-:Y:S01]  /*4080*/  FMUL.FTZ R118, R118, R3 ;  /* 0x0000000376767220 */ /* 0x000fe20000410000 */
[C---:B------:R-:W-:Y:S01]  /*4090*/  FFMA.FTZ R148, R9.reuse, R148, R25 ;  /* 0x0000009409947223 */ /* 0x040fe20000010019 */
[C---:B------:R-:W-:Y:S01]  /*40a0*/  FFMA.FTZ R113, R9.reuse, R113, R24 ;  /* 0x0000007109717223 */ /* 0x040fe20000010018 */
[----:B------:R-:W-:Y:S01]  /*40b0*/  FFMA.FTZ R120, R9, R120, R27 ;  /* 0x0000007809787223 */ /* 0x000fe2000001001b */
[----:B------:R-:W-:Y:S01]  /*40c0*/  FMUL.FTZ R114, R114, UR14 ;  /* 0x0000000e72727c20 */ /* 0x000fe20008410000 */
[----:B------:R-:W-:Y:S01]  /*40d0*/  LOP3.LUT P4, RZ, R17, 0xff0000, RZ, 0xc0, !PT ;  /* 0x00ff000011ff7812 */ /* 0x000fe2000788c0ff */
[----:B------:R-:W-:Y:S01]  /*40e0*/  FMUL.FTZ R112, R112, UR14 ;  /* 0x0000000e70707c20 */ /* 0x000fe20008410000 */
[----:B------:R-:W-:Y:S01]  /*40f0*/  FMUL.FTZ R118, R118, UR14 ;  /* 0x0000000e76767c20 */ /* 0x000fe20008410000 */
[-C--:B------:R-:W-:Y:S01]  /*4100*/  FMUL.FTZ R148, R148, R3.reuse ;  /* 0x0000000394947220 */ /* 0x080fe20000410000 */
[-C--:B------:R-:W-:Y:S01]  /*4110*/  FMUL.FTZ R113, R113, R3.reuse ;  /* 0x0000000371717220 */ /* 0x080fe20000410000 */
        /* <DEDUP_REMOVED lines=9> */
[----:B------:R-:W-:Y:S01]  /*41b0*/  FMUL.FTZ R122, R122, UR14 ;  /* 0x0000000e7a7a7c20 */ /* 0x000fe20008410000 */
[----:B------:R-:W-:Y:S01]  /*41c0*/  LOP3.LUT P2, RZ, R16, 0xff00, RZ, 0xc0, !PT ;  /* 0x0000ff0010ff7812 */ /* 0x000fe2000784c0ff */
[----:B------:R-:W-:Y:S01]  /*41d0*/  FMUL.FTZ R120, R120, UR14 ;  /* 0x0000000e78787c20 */ /* 0x000fe20008410000 */
[----:B------:R-:W-:-:S02]  /*41e0*/  LOP3.LUT P1, RZ, R16, 0xff, RZ, 0xc0, !PT ;  /* 0x000000ff10ff7812 */ /* 0x000fc4000782c0ff */
[C---:B------:R-:W-:Y:S02]  /*41f0*/  LOP3.LUT P3, RZ, R16.reuse, 0xff0000, RZ, 0xc0, !PT ;  /* 0x00ff000010ff7812 */ /* 0x040fe4000786c0ff */
[----:B------:R-:W-:Y:S02]  /*4200*/  LOP3.LUT P4, RZ, R16, 0xff000000, RZ, 0xc0, !PT ;  /* 0xff00000010ff7812 */ /* 0x000fe4000788c0ff */
[----:B------:R-:W-:Y:S02]  /*4210*/  F2FP.BF16.F32.PACK_AB R115, R115, R114 ;  /* 0x000000727373723e */ /* 0x000fe400000010ff */
[----:B------:R-:W-:Y:S02]  /*4220*/  F2FP.BF16.F32.PACK_AB R114, R3, R112 ;  /* 0x000000700372723e */ /* 0x000fe400000010ff */
[----:B------:R-:W-:Y:S02]  /*4230*/  FSEL R3, R148, RZ, P2 ;  /* 0x000000ff94037208 */ /* 0x000fe40001000000 */
[----:B------:R-:W-:-:S02]  /*4240*/  FSEL R112, R113, RZ, P1 ;  /* 0x000000ff71707208 */ /* 0x000fc40000800000 */
[----:B------:R-:W-:Y:S02]  /*4250*/  FSEL R122, R122, RZ, P3 ;  /* 0x000000ff7a7a7208 */ /* 0x000fe40001800000 */
[----:B------:R-:W-:Y:S02]  /*4260*/  FSEL R9, R120, RZ, P4 ;  /* 0x000000ff78097208 */ /* 0x000fe40002000000 */
[----:B------:R-:W-:Y:S01]  /*4270*/  F2FP.BF16.F32.PACK_AB R112, R3, R112 ;  /* 0x000000700370723e */ /* 0x000fe200000010ff */
[----:B0-----:R-:W-:Y:S01]  /*4280*/  IMAD.WIDE.U32 R2, R2, 0x10, R116 ;  /* 0x0000001002027825 */ /* 0x001fe200078e0074 */
[----:B------:R-:W-:-:S05]  /*4290*/  F2FP.BF16.F32.PACK_AB R113, R9, R122 ;  /* 0x0000007a0971723e */ /* 0x000fca00000010ff */
[----:B------:R0:W-:Y:S01]  /*42a0*/  STG.E.128 desc[UR6][R2.64], R112 ;  /* 0x0000007002007986 */ /* 0x0001e2000c101d06 */
[----:B------:R-:W-:Y:S05]  /*42b0*/  BRA `(.L_x_4302) ;  /* 0x0000000c00587947 */ /* 0x000fea0003800000 */
.L_x_4305:
[----:B------:R-:W-:Y:S04]  /*42c0*/  BSSY.RECONVERGENT B1, `(.L_x_4310) ;  /* 0x0000048000017945 */ /* 0x000fe80003800200 */
[----:B------:R-:W-:Y:S05]  /*42d0*/  @!P5 BRA `(.L_x_4311) ;  /* 0x000000040018d947 */ /* 0x000fea0003800000 */
[----:B------:R-:W2:Y:S01]  /*42e0*/  LDL R112, [R1] ;  /* 0x0000000001707983 */ /* 0x000ea20000100800 */
[-CC-:B------:R-:W-:Y:S01]  /*42f0*/  FFMA.FTZ R80, R0, R118.reuse, R119.reuse ;  /* 0x0000007600507223 */ /* 0x180fe20000010077 */
[-CC-:B------:R-:W-:Y:S01]  /*4300*/  FFMA.FTZ R81, R151, R118.reuse, R119.reuse ;  /* 0x0000007697517223 */ /* 0x180fe20000010077 */
[----:B------:R-:W-:Y:S01]  /*4310*/  LOP3.LUT P1, RZ, R124, 0xff, RZ, 0xc0, !PT ;  /* 0x000000ff7cff7812 */ /* 0x000fe2000782c0ff */
[-CC-:B------:R-:W-:Y:S01]  /*4320*/  FFMA.FTZ R83, R140, R118.reuse, R119.reuse ;  /* 0x000000768c537223 */ /* 0x180fe20000010077 */
[----:B------:R-:W-:Y:S01]  /*4330*/  FADD.FTZ R80, R131, -R80 ;  /* 0x8000005083507221 */ /* 0x000fe20000010000 */
[----:B------:R-:W-:Y:S01]  /*4340*/  LOP3.LUT P2, RZ, R124, 0xff00, RZ, 0xc0, !PT ;  /* 0x0000ff007cff7812 */ /* 0x000fe2000784c0ff */
[----:B------:R-:W-:Y:S01]  /*4350*/  FFMA.FTZ R111, R135, R118, R119 ;  /* 0x00000076876f7223 */ /* 0x000fe20000010077 */
[----:B------:R-:W-:Y:S01]  /*4360*/  LOP3.LUT P5, RZ, R125, 0xff, RZ, 0xc0, !PT ;  /* 0x000000ff7dff7812 */ /* 0x000fe200078ac0ff */
[----:B-----5:R-:W-:Y:S01]  /*4370*/  FFMA.FTZ R108, R9, R80, R84 ;  /* 0x00000050096c7223 */ /* 0x020fe20000010054 */
[----:B------:R-:W-:Y:S01]  /*4380*/  LOP3.LUT P6, RZ, R125, 0xff00, RZ, 0xc0, !PT ;  /* 0x0000ff007dff7812 */ /* 0x000fe200078cc0ff */
[----:B------:R-:W-:-:S02]  /*4390*/  FADD.FTZ R114, R162, -R111 ;  /* 0x8000006fa2727221 */ /* 0x000fc40000010000 */
[----:B------:R-:W-:-:S04]  /*43a0*/  FMUL.FTZ R80, R108, R3 ;  /* 0x000000036c507220 */ /* 0x000fc80000410000 */
[----:B------:R-:W-:-:S05]  /*43b0*/  FMUL.FTZ R80, R80, UR14 ;  /* 0x0000000e50507c20 */ /* 0x000fca0008410000 */
[----:B------:R-:W-:Y:S02]  /*43c0*/  FSEL R80, R80, RZ, P1 ;  /* 0x000000ff50507208 */ /* 0x000fe40000800000 */
[----:B------:R-:W-:Y:S01]  /*43d0*/  LOP3.LUT P1, RZ, R124, 0xff0000, RZ, 0xc0, !PT ;  /* 0x00ff00007cff7812 */ /* 0x000fe2000782c0ff */
[----:B--2---:R-:W-:-:S04]  /*43e0*/  FADD.FTZ R82, R112, -R81 ;  /* 0x8000005170527221 */ /* 0x004fc80000010000 */
[----:B------:R-:W-:-:S04]  /*43f0*/  FFMA.FTZ R109, R9, R82, R85 ;  /* 0x00000052096d7223 */ /* 0x000fc80000010055 */
[----:B------:R-:W-:-:S04]  /*4400*/  FMUL.FTZ R81, R109, R3 ;  /* 0x000000036d517220 */ /* 0x000fc80000410000 */
[----:B------:R-:W-:-:S05]  /*4410*/  FMUL.FTZ R81, R81, UR14 ;  /* 0x0000000e51517c20 */ /* 0x000fca0008410000 */
[----:B------:R-:W-:Y:S02]  /*4420*/  FSEL R81, R81, RZ, P2 ;  /* 0x000000ff51517208 */ /* 0x000fe40001000000 */
[----:B------:R-:W-:Y:S02]  /*4430*/  LOP3.LUT P2, RZ, R124, 0xff000000, RZ, 0xc0, !PT ;  /* 0xff0000007cff7812 */ /* 0x000fe4000784c0ff */
[----:B------:R-:W-:Y:S01]  /*4440*/  F2FP.BF16.F32.PACK_AB R112, R81, R80 ;  /* 0x000000505170723e */ /* 0x000fe200000010ff */
[-C--:B------:R-:W-:Y:S01]  /*4450*/  FFMA.FTZ R81, R5, R118.reuse, R119 ;  /* 0x0000007605517223 */ /* 0x080fe20000010077 */
[----:B------:R-:W-:Y:S01]  /*4460*/  FADD.FTZ R80, R164, -R83 ;  /* 0x80000053a4507221 */ /* 0x000fe20000010000 */
[----:B------:R-:W-:Y:S02]  /*4470*/  FFMA.FTZ R83, R7, R118, R119 ;  /* 0x0000007607537223 */ /* 0x000fe40000010077 */
[----:B------:R-:W-:Y:S01]  /*4480*/  FADD.FTZ R81, R152, -R81 ;  /* 0x8000005198517221 */ /* 0x000fe20000010000 */
[----:B------:R-:W-:Y:S01]  /*4490*/  FFMA.FTZ R111, R9, R80, R87 ;  /* 0x00000050096f7223 */ /* 0x000fe20000010057 */
[----:B------:R-:W-:-:S02]  /*44a0*/  FADD.FTZ R83, R150, -R83 ;  /* 0x8000005396537221 */ /* 0x000fc40000010000 */
[C---:B------:R-:W-:Y:S01]  /*44b0*/  FFMA.FTZ R110, R9.reuse, R81, R86 ;  /* 0x00000051096e7223 */ /* 0x040fe20000010056 */
[C---:B------:R-:W-:Y:S01]  /*44c0*/  FFMA.FTZ R81, R9.reuse, R114, R89 ;  /* 0x0000007209517223 */ /* 0x040fe20000010059 */
        /* <DEDUP_REMOVED lines=8> */
[----:B------:R-:W-:-:S02]  /*4550*/  FMUL.FTZ R113, R113, UR14 ;  /* 0x0000000e71717c20 */ /* 0x000fc40008410000 */
[----:B------:R-:W-:Y:S02]  /*4560*/  FSEL R83, R83, RZ, P2 ;  /* 0x000000ff53537208 */ /* 0x000fe40001000000 */
[----:B------:R-:W-:Y:S02]  /*4570*/  FSEL R82, R82, RZ, P1 ;  /* 0x000000ff52527208 */ /* 0x000fe40000800000 */
[----:B------:R-:W-:Y:S02]  /*4580*/  FSEL R114, R113, RZ, P5 ;  /* 0x000000ff71727208 */ /* 0x000fe40002800000 */
[----:B------:R-:W-:Y:S01]  /*4590*/  F2FP.BF16.F32.PACK_AB R113, R83, R82 ;  /* 0x000000525371723e */ /* 0x000fe200000010ff */
[-CC-:B------:R-:W-:Y:S01]  /*45a0*/  FFMA.FTZ R83, R130, R118.reuse, R119.reuse ;  /* 0x0000007682537223 */ /* 0x180fe20000010077 */
[----:B------:R-:W-:Y:S01]  /*45b0*/  FFMA.FTZ R82, R12, R118, R119 ;  /* 0x000000760c527223 */ /* 0x000fe20000010077 */
[----:B------:R-:W-:Y:S02]  /*45c0*/  FSEL R115, R115, RZ, P6 ;  /* 0x000000ff73737208 */ /* 0x000fe40003000000 */
[----:B------:R-:W-:Y:S01]  /*45d0*/  FADD.FTZ R116, R160, -R83 ;  /* 0x80000053a0747221 */ /* 0x000fe20000010000 */
[----:B------:R-:W-:Y:S01]  /*45e0*/  FADD.FTZ R82, R13, -R82 ;  /* 0x800000520d527221 */ /* 0x000fe20000010000 */
[----:B------:R-:W-:-:S02]  /*45f0*/  F2FP.BF16.F32.PACK_AB R114, R115, R114 ;  /* 0x000000727372723e */ /* 0x000fc400000010ff */
[C---:B------:R-:W-:Y:S01]  /*4600*/  FFMA.FTZ R83, R9.reuse, R116, R91 ;  /* 0x0000007409537223 */ /* 0x040fe2000001005b */
[----:B------:R-:W-:Y:S01]  /*4610*/  FFMA.FTZ R82, R9, R82, R90 ;  /* 0x0000005209527223 */ /* 0x000fe2000001005a */
[----:B------:R-:W-:Y:S02]  /*4620*/  ISETP.GE.U32.AND P1, PT, R124, RZ, PT ;  /* 0x000000ff7c00720c */ /* 0x000fe40003f26070 */
[-C--:B------:R-:W-:Y:S01]  /*4630*/  FMUL.FTZ R116, R83, R3.reuse ;  /* 0x0000000353747220 */ /* 0x080fe20000410000 */
[----:B------:R-:W-:Y:S01]  /*4640*/  FMUL.FTZ R115, R82, R3 ;  /* 0x0000000352737220 */ /* 0x000fe20000410000 */
[----:B------:R-:W-:Y:S02]  /*4650*/  ISETP.GE.U32.AND.EX P1, PT, R125, 0x1000000, PT, P1 ;  /* 0x010000007d00780c */ /* 0x000fe40003f26110 */
[----:B------:R-:W-:Y:S01]  /*4660*/  FMUL.FTZ R116, R116, UR14 ;  /* 0x0000000e74747c20 */ /* 0x000fe20008410000 */
[----:B------:R-:W-:Y:S01]  /*4670*/  FMUL.FTZ R115, R115, UR14 ;  /* 0x0000000e73737c20 */ /* 0x000fe20008410000 */
[----:B------:R-:W-:-:S03]  /*4680*/  LOP3.LUT P2, RZ, R125, 0xff0000, RZ, 0xc0, !PT ;  /* 0x00ff00007dff7812 */ /* 0x000fc6000784c0ff */
[----:B------:R-:W-:Y:S02]  /*4690*/  FSEL R116, R116, RZ, P1 ;  /* 0x000000ff74747208 */ /* 0x000fe40000800000 */
[----:B------:R-:W-:-:S04]  /*46a0*/  FSEL R115, R115, RZ, P2 ;  /* 0x000000ff73737208 */ /* 0x000fc80001000000 */
[----:B------:R-:W-:Y:S02]  /*46b0*/  F2FP.BF16.F32.PACK_AB R115, R116, R115 ;  /* 0x000000737473723e */ /* 0x000fe400000010ff */
[----:B------:R-:W1:Y:S02]  /*46c0*/  LDC.64 R116, c[0x0][0x478] ;  /* 0x00011e00ff747b82 */ /* 0x000e640000000a00 */
[----:B-1----:R-:W-:-:S05]  /*46d0*/  IMAD.WIDE.U32 R116, R2, 0x20, R116 ;  /* 0x0000002002747825 */ /* 0x002fca00078e0074 */
[----:B------:R-:W-:Y:S04]  /*46e0*/  STG.E.128 desc[UR6][R116.64], R108 ;  /* 0x0000006c74007986 */ /* 0x000fe8000c101d06 */
[----:B------:R1:W-:Y:S02]  /*46f0*/  STG.E.128 desc[UR6][R116.64+0x10], R80 ;  /* 0x0000105074007986 */ /* 0x0003e4000c101d06 */
[----:B-1----:R-:W1:Y:S02]  /*4700*/  LDC.64 R116, c[0x0][0x468] ;  /* 0x00011a00ff747b82 */ /* 0x002e640000000a00 */
[C---:B-1----:R-:W-:Y:S01]  /*4710*/  IMAD.WIDE.U32 R116, R2.reuse, 0x10, R116 ;  /* 0x0000001002747825 */ /* 0x042fe200078e0074 */
[----:B------:R-:W-:-:S04]  /*4720*/  IADD3 R2, PT, PT, R2, 0x20, RZ ;  /* 0x0000002002027810 */ /* 0x000fc80007ffe0ff */
[----:B------:R1:W-:Y:S03]  /*4730*/  STG.E.128 desc[UR6][R116.64], R112 ;  /* 0x0000007074007986 */ /* 0x0003e6000c101d06 */
.L_x_4311:
[----:B------:R-:W-:Y:S05]  /*4740*/  BSYNC.RECONVERGENT B1 ;  /* 0x0000000000017941 */ /* 0x000fea0003800200 */
.L_x_4310:
[----:B------:R-:W-:Y:S04]  /*4750*/  BSSY.RECONVERGENT B1, `(.L_x_4312) ;  /* 0x0000047000017945 */ /* 0x000fe80003800200 */
[----:B------:R-:W-:Y:S05]  /*4760*/  @!P4 BRA `(.L_x_4313) ;  /* 0x000000040014c947 */ /* 0x000fea0003800000 */
[-CC-:B------:R-:W-:Y:S01]  /*4770*/  FFMA.FTZ R81, R4, R118.reuse, R119.reuse ;  /* 0x0000007604517223 */ /* 0x180fe20000010077 */
[-CC-:B------:R-:W-:Y:S01]  /*4780*/  FFMA.FTZ R80, R143, R118.reuse, R119.reuse ;  /* 0x000000768f507223 */ /* 0x180fe20000010077 */
[----:B------:R-:W-:Y:S01]  /*4790*/  LOP3.LUT P1, RZ, R18, 0xff, RZ, 0xc0, !PT ;  /* 0x000000ff12ff7812 */ /* 0x000fe2000782c0ff */
[-C--:B------:R-:W-:Y:S01]  /*47a0*/  FFMA.FTZ R83, R8, R118.reuse, R119 ;  /* 0x0000007608537223 */ /* 0x080fe20000010077 */
[----:B------:R-:W-:Y:S01]  /*47b0*/  FADD.FTZ R81, R158, -R81 ;  /* 0x800000519e517221 */ /* 0x000fe20000010000 */
[----:B------:R-:W-:Y:S01]  /*47c0*/  FADD.FTZ R80, R165, -R80 ;  /* 0x80000050a5507221 */ /* 0x000fe20000010000 */
[----:B------:R-:W-:Y:S01]  /*47d0*/  LOP3.LUT P2, RZ, R18, 0xff00, RZ, 0xc0, !PT ;  /* 0x0000ff0012ff7812 */ /* 0x000fe2000784c0ff */
[----:B------:R-:W-:Y:S01]  /*47e0*/  FFMA.FTZ R82, R133, R118, R119 ;  /* 0x0000007685527223 */ /* 0x000fe20000010077 */
[C---:B-----5:R-:W-:Y:S01]  /*47f0*/  FFMA.FTZ R108, R9.reuse, R81, R92 ;  /* 0x00000051096c7223 */ /* 0x060fe2000001005c */
[----:B------:R-:W-:Y:S01]  /*4800*/  FFMA.FTZ R109, R9, R80, R93 ;  /* 0x00000050096d7223 */ /* 0x000fe2000001005d */
[----:B------:R-:W-:Y:S01]  /*4810*/  FADD.FTZ R83, R134, -R83 ;  /* 0x8000005386537221 */ /* 0x000fe20000010000 */
[----:B-1----:R-:W-:Y:S01]  /*4820*/  FADD.FTZ R114, R161, -R82 ;  /* 0x80000052a1727221 */ /* 0x002fe20000010000 */
[-C--:B------:R-:W-:Y:S01]  /*4830*/  FMUL.FTZ R80, R108, R3.reuse ;  /* 0x000000036c507220 */ /* 0x080fe20000410000 */
[----:B------:R-:W-:Y:S01]  /*4840*/  FMUL.FTZ R81, R109, R3 ;  /* 0x000000036d517220 */ /* 0x000fe20000410000 */
[----:B------:R-:W-:Y:S01]  /*4850*/  LOP3.LUT P4, RZ, R19, 0xff, RZ, 0xc0, !PT ;  /* 0x000000ff13ff7812 */ /* 0x000fe2000788c0ff */
[----:B------:R-:W-:Y:S01]  /*4860*/  FFMA.FTZ R116, R128, R118, R119 ;  /* 0x0000007680747223 */ /* 0x000fe20000010077 */
[----:B------:R-:W-:Y:S01]  /*4870*/  FMUL.FTZ R80, R80, UR14 ;  /* 0x0000000e50507c20 */ /* 0x000fe20008410000 */
[----:B------:R-:W-:Y:S01]  /*4880*/  FMUL.FTZ R81, R81, UR14 ;  /* 0x0000000e51517c20 */ /* 0x000fe20008410000 */
[----:B------:R-:W-:Y:S01]  /*4890*/  LOP3.LUT P5, RZ, R19, 0xff00, RZ, 0xc0, !PT ;  /* 0x0000ff0013ff7812 */ /* 0x000fe200078ac0ff */
[----:B------:R-:W-:-:S02]  /*48a0*/  FADD.FTZ R116, R159, -R116 ;  /* 0x800000749f747221 */ /* 0x000fc40000010000 */
[----:B------:R-:W-:Y:S02]  /*48b0*/  FSEL R80, R80, RZ, P1 ;  /* 0x000000ff50507208 */ /* 0x000fe40000800000 */
[----:B------:R-:W-:Y:S02]  /*48c0*/  FSEL R81, R81, RZ, P2 ;  /* 0x000000ff51517208 */ /* 0x000fe40001000000 */
[----:B------:R-:W-:Y:S02]  /*48d0*/  LOP3.LUT P1, RZ, R18, 0xff0000, RZ, 0xc0, !PT ;  /* 0x00ff000012ff7812 */ /* 0x000fe4000782c0ff */
[----:B------:R-:W-:Y:S01]  /*48e0*/  F2FP.BF16.F32.PACK_AB R112, R81, R80 ;  /* 0x000000505170723e */ /* 0x000fe200000010ff */
[-CC-:B------:R-:W-:Y:S01]  /*48f0*/  FFMA.FTZ R81, R6, R118.reuse, R119.reuse ;  /* 0x0000007606517223 */ /* 0x180fe20000010077 */
[----:B------:R-:W-:Y:S01]  /*4900*/  FFMA.FTZ R80, R138, R118, R119 ;  /* 0x000000768a507223 */ /* 0x000fe20000010077 */
[----:B------:R-:W-:Y:S02]  /*4910*/  LOP3.LUT P2, RZ, R18, 0xff000000, RZ, 0xc0, !PT ;  /* 0xff00000012ff7812 */ /* 0x000fe4000784c0ff */
[----:B------:R-:W-:Y:S01]  /*4920*/  FADD.FTZ R81, R142, -R81 ;  /* 0x800000518e517221 */ /* 0x000fe20000010000 */
[----:B------:R-:W-:-:S03]  /*4930*/  FADD.FTZ R80, R163, -R80 ;  /* 0x80000050a3507221 */ /* 0x000fc60000010000 */
[C---:B------:R-:W-:Y:S01]  /*4940*/  FFMA.FTZ R110, R9.reuse, R81, R94 ;  /* 0x00000051096e7223 */ /* 0x040fe2000001005e */
        /* <DEDUP_REMOVED lines=15> */
[----:B------:R-:W-:Y:S01]  /*4a40*/  FFMA.FTZ R82, R10, R118, R119 ;  /* 0x000000760a527223 */ /* 0x000fe20000010077 */
[----:B------:R-:W-:Y:S01]  /*4a50*/  FSEL R115, R115, RZ, P5 ;  /* 0x000000ff73737208 */ /* 0x000fe20002800000 */
[----:B------:R-:W-:Y:S01]  /*4a60*/  FFMA.FTZ R83, R9, R116, R99 ;  /* 0x0000007409537223 */ /* 0x000fe20000010063 */
[----:B------:R-:W-:Y:S01]  /*4a70*/  ISETP.GE.U32.AND P1, PT, R18, RZ, PT ;  /* 0x000000ff1200720c */ /* 0x000fe20003f26070 */
[----:B------:R-:W-:Y:S01]  /*4a80*/  FADD.FTZ R82, R11, -R82 ;  /* 0x800000520b527221 */ /* 0x000fe20000010000 */
[----:B------:R-:W-:Y:S01]  /*4a90*/  F2FP.BF16.F32.PACK_AB R114, R115, R114 ;  /* 0x000000727372723e */ /* 0x000fe200000010ff */
[----:B------:R-:W-:Y:S01]  /*4aa0*/  FMUL.FTZ R116, R83, R3 ;  /* 0x0000000353747220 */ /* 0x000fe20000410000 */
[----:B------:R-:W-:Y:S01]  /*4ab0*/  ISETP.GE.U32.AND.EX P1, PT, R19, 0x1000000, PT, P1 ;  /* 0x010000001300780c */ /* 0x000fe20003f26110 */
[----:B------:R-:W-:Y:S01]  /*4ac0*/  FFMA.FTZ R82, R9, R82, R98 ;  /* 0x0000005209527223 */ /* 0x000fe20000010062 */
[----:B------:R-:W-:Y:S01]  /*4ad0*/  LOP3.LUT P2, RZ, R19, 0xff0000, RZ, 0xc0, !PT ;  /* 0x00ff000013ff7812 */ /* 0x000fe2000784c0ff */
[----:B------:R-:W-:-:S02]  /*4ae0*/  FMUL.FTZ R116, R116, UR14 ;  /* 0x0000000e74747c20 */ /* 0x000fc40008410000 */
[----:B------:R-:W-:-:S03]  /*4af0*/  FMUL.FTZ R115, R82, R3 ;  /* 0x0000000352737220 */ /* 0x000fc60000410000 */
[----:B------:R-:W-:Y:S01]  /*4b00*/  FSEL R116, R116, RZ, P1 ;  /* 0x000000ff74747208 */ /* 0x000fe20000800000 */
[----:B------:R-:W-:-:S05]  /*4b10*/  FMUL.FTZ R115, R115, UR14 ;  /* 0x0000000e73737c20 */ /* 0x000fca0008410000 */
        /* <DEDUP_REMOVED lines=10> */
.L_x_4313:
[----:B------:R-:W-:Y:S05]  /*4bc0*/  BSYNC.RECONVERGENT B1 ;  /* 0x0000000000017941 */ /* 0x000fea0003800200 */
.L_x_4312:
[----:B------:R-:W-:Y:S05]  /*4bd0*/  @!P3 BRA `(.L_x_4302) ;  /* 0x000000040010b947 */ /* 0x000fea0003800000 */
[-CC-:B------:R-:W-:Y:S01]  /*4be0*/  FFMA.FTZ R81, R145, R118.reuse, R119.reuse ;  /* 0x0000007691517223 */ /* 0x180fe20000010077 */
[-CC-:B------:R-:W-:Y:S01]  /*4bf0*/  FFMA.FTZ R80, R139, R118.reuse, R119.reuse ;  /* 0x000000768b507223 */ /* 0x180fe20000010077 */
[-CC-:B------:R-:W-:Y:S01]  /*4c00*/  FFMA.FTZ R82, R132, R118.reuse, R119.reuse ;  /* 0x0000007684527223 */ /* 0x180fe20000010077 */
[-CC-:B------:R-:W-:Y:S01]  /*4c10*/  FFMA.FTZ R83, R157, R118.reuse, R119.reuse ;  /* 0x000000769d537223 */ /* 0x180fe20000010077 */
[-CC-:B------:R-:W-:Y:S01]  /*4c20*/  FFMA.FTZ R109, R155, R118.reuse, R119.reuse ;  /* 0x000000769b6d7223 */ /* 0x180fe20000010077 */
[-CC-:B-12---:R-:W-:Y:S01]  /*4c30*/  FFMA.FTZ R113, R127, R118.reuse, R119.reuse ;  /* 0x000000767f717223 */ /* 0x186fe20000010077 */
        /* <DEDUP_REMOVED lines=28> */
[C---:B------:R-:W-:Y:S01]  /*4e00*/  LOP3.LUT P2, RZ, R16.reuse, 0xff00, RZ, 0xc0, !PT ;  /* 0x0000ff0010ff7812 */ /* 0x040fe2000784c0ff */
[----:B------:R-:W1:Y:S01]  /*4e10*/  LDC.64 R118, c[0x0][0x468] ;  /* 0x00011a00ff767b82 */ /* 0x000e620000000a00 */
[C---:B------:R-:W-:Y:S01]  /*4e20*/  LOP3.LUT P3, RZ, R16.reuse, 0xff0000, RZ, 0xc0, !PT ;  /* 0x00ff000010ff7812 */ /* 0x040fe2000786c0ff */
[----:B------:R-:W-:Y:S01]  /*4e30*/  FMUL.FTZ R115, R115, UR14 ;  /* 0x0000000e73737c20 */ /* 0x000fe20008410000 */
[----:B------:R-:W-:-:S02]  /*4e40*/  LOP3.LUT P4, RZ, R16, 0xff000000, RZ, 0xc0, !PT ;  /* 0xff00000010ff7812 */ /* 0x000fc4000788c0ff */
[----:B------:R-:W-:Y:S02]  /*4e50*/  FSEL R9, R9, RZ, P1 ;  /* 0x000000ff09097208 */ /* 0x000fe40000800000 */
[----:B------:R-:W-:Y:S02]  /*4e60*/  FSEL R112, R112, RZ, P2 ;  /* 0x000000ff70707208 */ /* 0x000fe40001000000 */
[----:B------:R-:W-:Y:S02]  /*4e70*/  FSEL R113, R113, RZ, P3 ;  /* 0x000000ff71717208 */ /* 0x000fe40001800000 */
[----:B------:R-:W-:Y:S02]  /*4e80*/  FSEL R114, R114, RZ, P4 ;  /* 0x000000ff72727208 */ /* 0x000fe40002000000 */
[----:B------:R-:W-:Y:S01]  /*4e90*/  F2FP.BF16.F32.PACK_AB R112, R112, R9 ;  /* 0x000000097070723e */ /* 0x000fe200000010ff */
[----:B------:R-:W-:Y:S01]  /*4ea0*/  FMUL.FTZ R9, R80, R3 ;  /* 0x0000000350097220 */ /* 0x000fe20000410000 */
[----:B------:R-:W-:Y:S01]  /*4eb0*/  F2FP.BF16.F32.PACK_AB R113, R114, R113 ;  /* 0x000000717271723e */ /* 0x000fe200000010ff */
[-C--:B------:R-:W-:Y:S01]  /*4ec0*/  FMUL.FTZ R114, R81, R3.reuse ;  /* 0x0000000351727220 */ /* 0x080fe20000410000 */
[----:B------:R-:W-:Y:S01]  /*4ed0*/  ISETP.GE.U32.AND P1, PT, R16, RZ, PT ;  /* 0x000000ff1000720c */ /* 0x000fe20003f26070 */
[----:B------:R-:W-:Y:S01]  /*4ee0*/  FMUL.FTZ R3, R82, R3 ;  /* 0x0000000352037220 */ /* 0x000fe20000410000 */
[----:B------:R-:W-:Y:S01]  /*4ef0*/  LOP3.LUT P4, RZ, R17, 0xff0000, RZ, 0xc0, !PT ;  /* 0x00ff000011ff7812 */ /* 0x000fe2000788c0ff */
[----:B------:R-:W-:Y:S01]  /*4f00*/  FMUL.FTZ R9, R9, UR14 ;  /* 0x0000000e09097c20 */ /* 0x000fe20008410000 */
[----:B------:R-:W-:Y:S01]  /*4f10*/  ISETP.GE.U32.AND.EX P1, PT, R17, 0x1000000, PT, P1 ;  /* 0x010000001100780c */ /* 0x000fe20003f26110 */
[----:B------:R-:W-:Y:S01]  /*4f20*/  FMUL.FTZ R3, R3, UR14 ;  /* 0x0000000e03037c20 */ /* 0x000fe20008410000 */
[----:B------:R-:W-:Y:S01]  /*4f30*/  FMUL.FTZ R114, R114, UR14 ;  /* 0x0000000e72727c20 */ /* 0x000fe20008410000 */
[----:B------:R-:W-:-:S02]  /*4f40*/  LOP3.LUT P2, RZ, R17, 0xff, RZ, 0xc0, !PT ;  /* 0x000000ff11ff7812 */ /* 0x000fc4000784c0ff */
[----:B------:R-:W-:Y:S02]  /*4f50*/  FSEL R116, R115, RZ, P1 ;  /* 0x000000ff73747208 */ /* 0x000fe40000800000 */
[----:B------:R-:W-:Y:S02]  /*4f60*/  FSEL R3, R3, RZ, P4 ;  /* 0x000000ff03037208 */ /* 0x000fe40002000000 */
[----:B------:R-:W-:Y:S02]  /*4f70*/  LOP3.LUT P3, RZ, R17, 0xff00, RZ, 0xc0, !PT ;  /* 0x0000ff0011ff7812 */ /* 0x000fe4000786c0ff */
[----:B------:R-:W-:Y:S02]  /*4f80*/  F2FP.BF16.F32.PACK_AB R115, R116, R3 ;  /* 0x000000037473723e */ /* 0x000fe400000010ff */
[----:B------:R-:W2:Y:S01]  /*4f90*/  LDC.64 R116, c[0x0][0x478] ;  /* 0x00011e00ff747b82 */ /* 0x000ea20000000a00 */
[----:B------:R-:W-:Y:S02]  /*4fa0*/  FSEL R9, R9, RZ, P2 ;  /* 0x000000ff09097208 */ /* 0x000fe40001000000 */
[----:B------:R-:W-:-:S04]  /*4fb0*/  FSEL R114, R114, RZ, P3 ;  /* 0x000000ff72727208 */ /* 0x000fc80001800000 */
[----:B------:R-:W-:Y:S01]  /*4fc0*/  F2FP.BF16.F32.PACK_AB R114, R114, R9 ;  /* 0x000000097272723e */ /* 0x000fe200000010ff */
[----:B--2---:R-:W-:-:S04]  /*4fd0*/  IMAD.WIDE.U32 R116, R2, 0x20, R116 ;  /* 0x0000002002747825 */ /* 0x004fc800078e0074 */
[----:B-1----:R-:W-:Y:S01]  /*4fe0*/  IMAD.WIDE.U32 R2, R2, 0x10, R118 ;  /* 0x0000001002027825 */ /* 0x002fe200078e0076 */
[----:B------:R4:W-:Y:S04]  /*4ff0*/  STG.E.128 desc[UR6][R116.64], R108 ;  /* 0x0000006c74007986 */ /* 0x0009e8000c101d06 */
[----:B------:R4:W-:Y:S04]  /*5000*/  STG.E.128 desc[UR6][R116.64+0x10], R80 ;  /* 0x0000105074007986 */ /* 0x0009e8000c101d06 */
[----:B------:R4:W-:Y:S02]  /*5010*/  STG.E.128 desc[UR6][R2.64], R112 ;  /* 0x0000007002007986 */ /* 0x0009e4000c101d06 */
.L_x_4302:
[----:B------:R-:W-:Y:S05]  /*5020*/  BSYNC.RECONVERGENT B0 ;  /* 0x0000000000007941 */ /* 0x000fea0003800200 */
.L_x_4292:
[----:B0--34-:R-:W0:Y:S02]  /*5030*/  LDC.64 R2, c[0x0][0x380] ;  /* 0x0000e000ff027b82 */ /* 0x019e240000000a00 */
[----:B0-----:R-:W-:-:S04]  /*5040*/  LEA R136, R2, R136, 0x2 ;  /* 0x0000008802887211 */ /* 0x001fc800078e10ff */
[----:B------:R-:W-:-:S13]  /*5050*/  ISETP.GE.AND P1, PT, R136, R3, PT ;  /* 0x000000038800720c */ /* 0x000fda0003f26270 */
[----:B------:R-:W-:Y:S05]  /*5060*/  @!P1 BRA `(.L_x_4314) ;  /* 0xffffffb400589947 */ /* 0x000fea000383ffff */
.L_x_4284:
[----:B-12---:R-:W2:Y:S04]  /*5070*/  LDL.LU R113, [R1+0xc] ;  /* 0x00000c0001717983 */ /* 0x006ea80000300800 */
[----:B------:R-:W3:Y:S01]  /*5080*/  LDL.LU R112, [R1+0x8] ;  /* 0x0000080001707983 */ /* 0x000ee20000300800 */
[----:B------:R-:W-:Y:S01]  /*5090*/  MOV R2, 0x400 ;  /* 0x0000040000027802 */ /* 0x000fe20000000f00 */
[----:B------:R-:W-:Y:S05]  /*50a0*/  WARPSYNC.ALL ;  /* 0x0000000000007948 */ /* 0x000fea0003800000 */
[----:B-----5:R-:W0:Y:S01]  /*50b0*/  S2R R9, SR_TID.X ;  /* 0x0000000000097919 */ /* 0x020e220000002100 */
[----:B------:R-:W3:Y:S01]  /*50c0*/  S2UR UR4, SR_CTAID.X ;  /* 0x00000000000479c3 */ /* 0x000ee20000002500 */
[----:B------:R-:W1:Y:S01]  /*50d0*/  LDCU.128 UR16, c[0x0][0x440] ;  /* 0x00008800ff1077ac */ /* 0x000e620008000c00 */
[----:B------:R-:W4:Y:S01]  /*50e0*/  S2R R3, SR_CgaCtaId ;  /* 0x0000000000037919 */ /* 0x000f220000008800 */
[----:B0-----:R-:W-:-:S02]  /*50f0*/  SHF.R.U32.HI R0, RZ, 0x5, R9 ;  /* 0x00000005ff007819 */ /* 0x001fc40000011609 */
[----:B----4-:R-:W-:Y:S02]  /*5100*/  LEA R3, R3, R2, 0x18 ;  /* 0x0000000203037211 */ /* 0x010fe400078ec0ff */
[C---:B------:R-:W-:Y:S02]  /*5110*/  LOP3.LUT R2, R9.reuse, 0x7f, RZ, 0x3c, !PT ;  /* 0x0000007f09027812 */ /* 0x040fe400078e3cff */
[----:B------:R-:W-:Y:S01]  /*5120*/  LEA R4, R9, R3, 0x2 ;  /* 0x0000000309047211 */ /* 0x000fe200078e10ff */
[----:B--2---:R-:W-:Y:S02]  /*5130*/  IMAD R0, R0, 0x60, R113 ;  /* 0x0000006000007824 */ /* 0x004fe400078e0271 */
[----:B---3--:R-:W-:-:S03]  /*5140*/  IMAD R36, R112, UR4, RZ ;  /* 0x0000000470247c24 */ /* 0x008fc6000f8e02ff */
[----:B------:R-:W-:Y:S02]  /*5150*/  LEA R0, R0, R3, 0x5 ;  /* 0x0000000300007211 */ /* 0x000fe400078e28ff */
[----:B------:R-:W-:Y:S02]  /*5160*/  IADD3 R29, PT, PT, R2, R112, RZ ;  /* 0x00000070021d7210 */ /* 0x000fe40007ffe0ff */
[----:B------:R-:W-:Y:S01]  /*5170*/  IADD3 R36, P0, PT, R36, R9, RZ ;  /* 0x0000000924247210 */ /* 0x000fe20007f1e0ff */
[----:B------:R-:W-:Y:S01]  /*5180*/  STS.128 [R0], R60 ;  /* 0x0000003c00007388 */ /* 0x000fe20000000c00 */
[C---:B------:R-:W-:Y:S02]  /*5190*/  ISETP.GE.U32.AND P5, PT, R29.reuse, 0x80, PT ;  /* 0x000000801d00780c */ /* 0x040fe40003fa6070 */
[----:B------:R-:W-:Y:S01]  /*51a0*/  IADD3.X R37, PT, PT, RZ, RZ, RZ, P0, !PT ;  /* 0x000000ffff257210 */ /* 0x000fe200007fe4ff */
[----:B------:R-:W-:Y:S01]  /*51b0*/  STS.128 [R0+0x10], R64 ;  /* 0x0000104000007388 */ /* 0x000fe20000000c00 */
[----:B------:R-:W-:-:S02]  /*51c0*/  ISETP.GE.U32.AND P4, PT, R29, 0x100, PT ;  /* 0x000001001d00780c */ /* 0x000fc40003f86070 */
[C---:B------:R-:W-:Y:S01]  /*51d0*/  ISETP.GE.U32.AND P3, PT, R29.reuse, 0x180, PT ;  /* 0x000001801d00780c */ /* 0x040fe20003f66070 */
[----:B------:R-:W-:Y:S01]  /*51e0*/  STS.128 [R0+0x400], R68 ;  /* 0x0004004400007388 */ /* 0x000fe20000000c00 */
[C---:B------:R-:W-:Y:S02]  /*51f0*/  ISETP.GE.U32.AND P2, PT, R29.reuse, 0x200, PT ;  /* 0x000002001d00780c */ /* 0x040fe40003f46070 */
[C---:B------:R-:W-:Y:S01]  /*5200*/  ISETP.GE.U32.AND P1, PT, R29.reuse, 0x280, PT ;  /* 0x000002801d00780c */ /* 0x040fe20003f26070 */
[----:B------:R-:W-:Y:S01]  /*5210*/  STS.128 [R0+0x410], R72 ;  /* 0x0004104800007388 */ /* 0x000fe20000000c00 */
[----:B------:R-:W-:Y:S02]  /*5220*/  ISETP.GE.U32.AND P0, PT, R29, 0x300, PT ;  /* 0x000003001d00780c */ /* 0x000fe40003f06070 */
[C---:B------:R-:W-:Y:S01]  /*5230*/  SHF.L.U64.HI R37, R36.reuse, 0x2, R37 ;  /* 0x0000000224257819 */ /* 0x040fe20000010225 */
[----:B------:R-:W-:Y:S01]  /*5240*/  STS.128 [R0+0x800], R100 ;  /* 0x0008006400007388 */ /* 0x000fe20000000c00 */
[----:B------:R-:W-:-:S03]  /*5250*/  SHF.L.U32 R36, R36, 0x2, RZ ;  /* 0x0000000224247819 */ /* 0x000fc600000006ff */
[----:B------:R-:W-:Y:S01]  /*5260*/  STS.128 [R0+0x810], R104 ;  /* 0x0008106800007388 */ /* 0x000fe20000000c00 */
[----:B------:R-:W-:Y:S01]  /*5270*/  BAR.SYNC.DEFER_BLOCKING 0x0 ;  /* 0x0000000000007b1d */ /* 0x000fe20000010000 */
[----:B-1----:R-:W-:-:S04]  /*5280*/  IADD3 R38, P6, PT, R36, UR18, RZ ;  /* 0x0000001224267c10 */ /* 0x002fc8000ffde0ff */
        /* <DEDUP_REMOVED lines=104> */
[----:B---3--:R-:W-:Y:S02]  /*5910*/  FADD.FTZ R6, RZ, R6 ;  /* 0x00000006ff067221 */ /* 0x008fe40000010000 */
[----:B------:R2:W-:Y:S01]  /*5920*/  @P5 STG.E desc[UR6][R2.64], R21 ;  /* 0x0000001502005986 */ /* 0x0005e2000c101906 */
[----:B------:R-:W-:Y:S01]  /*5930*/  @P5 IADD3.X R37, PT, PT, RZ, R37, RZ, P6, !PT ;  /* 0x00000025ff255210 */ /* 0x000fe200037fe4ff */
[----:B----4-:R-:W-:-:S02]  /*5940*/  FADD.FTZ R7, R7, R8 ;  /* 0x0000000807077221 */ /* 0x010fc40000010000 */
[----:B------:R-:W3:Y:S01]  /*5950*/  LDS R21, [R4+0x2e00] ;  /* 0x002e000004157984 */ /* 0x000ee20000000800 */
[----:B------:R-:W-:Y:S01]  /*5960*/  FADD.FTZ R6, R6, R15 ;  /* 0x0000000f06067221 */ /* 0x000fe20000010000 */
[----:B------:R-:W-:Y:S01]  /*5970*/  FADD.FTZ R7, R7, R14 ;  /* 0x0000000e07077221 */ /* 0x000fe20000010000 */
[----:B--2---:R-:W-:Y:S02]  /*5980*/  @P4 MOV R2, R38 ;  /* 0x0000002600024202 */ /* 0x004fe40000000f00 */
[----:B------:R-:W-:Y:S01]  /*5990*/  FADD.FTZ R6, R6, R19 ;  /* 0x0000001306067221 */ /* 0x000fe20000010000 */
[-C--:B------:R-:W-:Y:S02]  /*59a0*/  @P4 MOV R3, R39.reuse ;  /* 0x0000002700034202 */ /* 0x080fe40000000f00 */
[----:B------:R-:W-:Y:S01]  /*59b0*/  @P4 IADD3 R38, P5, PT, R38, 0x200, RZ ;  /* 0x0000020026264810 */ /* 0x000fe20007fbe0ff */
[----:B------:R-:W-:Y:S02]  /*59c0*/  FADD.FTZ R0, RZ, R0 ;  /* 0x00000000ff007221 */ /* 0x000fe40000010000 */
[----:B------:R2:W-:Y:S01]  /*59d0*/  @P4 STG.E desc[UR6][R2.64], R31 ;  /* 0x0000001f02004986 */ /* 0x0005e2000c101906 */
[----:B------:R-:W-:Y:S01]  /*59e0*/  @P4 IADD3.X R39, PT, PT, RZ, R39, RZ, P5, !PT ;  /* 0x00000027ff274210 */ /* 0x000fe20002ffe4ff */
[----:B------:R-:W-:Y:S01]  /*59f0*/  FADD.FTZ R27, R6, R27 ;  /* 0x0000001b061b7221 */ /* 0x000fe20000010000 */
[----:B0-----:R-:W-:Y:S01]  /*5a00*/  FADD.FTZ R0, R0, R17 ;  /* 0x0000001100007221 */ /* 0x001fe20000010000 */
[----:B--2---:R-:W-:-:S02]  /*5a10*/  @P4 MOV R2, R36 ;  /* 0x0000002400024202 */ /* 0x004fc40000000f00 */
[----:B------:R-:W-:Y:S01]  /*5a20*/  @P4 MOV R3, R37 ;  /* 0x0000002500034202 */ /* 0x000fe20000000f00 */
[----:B-1----:R-:W-:Y:S01]  /*5a30*/  FADD.FTZ R0, R0, R13 ;  /* 0x0000000d00007221 */ /* 0x002fe20000010000 */
[----:B------:R-:W-:-:S03]  /*5a40*/  @P4 IADD3 R36, P6, PT, R36, 0x200, RZ ;  /* 0x0000020024244810 */ /* 0x000fc60007fde0ff */
[----:B------:R0:W-:Y:S01]  /*5a50*/  @P4 STG.E desc[UR6][R2.64], R9 ;  /* 0x0000000902004986 */ /* 0x0001e2000c101906 */
[----:B------:R-:W-:Y:S01]  /*5a60*/  @P4 IADD3.X R37, PT, PT, RZ, R37, RZ, P6, !PT ;  /* 0x00000025ff254210 */ /* 0x000fe200037fe4ff */
[----:B---3--:R-:W-:Y:S01]  /*5a70*/  FADD.FTZ R21, R0, R21 ;  /* 0x0000001500157221 */ /* 0x008fe20000010000 */
        /* <DEDUP_REMOVED lines=22> */
[----:B0-----:R-:W-:Y:S02]  /*5be0*/  @P1 MOV R2, R38 ;  /* 0x0000002600021202 */ /* 0x001fe40000000f00 */
[----:B------:R-:W-:Y:S02]  /*5bf0*/  @P1 MOV R3, R39 ;  /* 0x0000002700031202 */ /* 0x000fe40000000f00 */
[-C--:B------:R-:W-:Y:S02]  /*5c00*/  @P1 MOV R7, R37.reuse ;  /* 0x0000002500071202 */ /* 0x080fe40000000f00 */
[----:B------:R-:W-:Y:S01]  /*5c10*/  @P1 IADD3 R38, P3, PT, R38, 0x200, RZ ;  /* 0x0000020026261810 */ /* 0x000fe20007f7e0ff */
[----:B------:R0:W-:Y:S01]  /*5c20*/  @P1 STG.E desc[UR6][R2.64], R27 ;  /* 0x0000001b02001986 */ /* 0x0001e2000c101906 */
[----:B------:R-:W-:-:S02]  /*5c30*/  @P1 IADD3.X R37, PT, PT, RZ, R37, RZ, P4, !PT ;  /* 0x00000025ff251210 */ /* 0x000fc400027fe4ff */
[----:B------:R-:W-:Y:S01]  /*5c40*/  @P1 IADD3.X R39, PT, PT, RZ, R39, RZ, P3, !PT ;  /* 0x00000027ff271210 */ /* 0x000fe20001ffe4ff */
[----:B------:R2:W-:Y:S01]  /*5c50*/  @P1 STG.E desc[UR6][R6.64], R11 ;  /* 0x0000000b06001986 */ /* 0x0005e2000c101906 */
[----:B-1----:R-:W-:Y:S02]  /*5c60*/  MOV R4, R36 ;  /* 0x0000002400047202 */ /* 0x002fe40000000f00 */
[----:B------:R-:W-:Y:S02]  /*5c70*/  MOV R5, R37 ;  /* 0x0000002500057202 */ /* 0x000fe40000000f00 */
[----:B0-----:R-:W-:Y:S02]  /*5c80*/  MOV R2, R38 ;  /* 0x0000002600027202 */ /* 0x001fe40000000f00 */
[----:B------:R-:W-:Y:S01]  /*5c90*/  MOV R3, R39 ;  /* 0x0000002700037202 */ /* 0x000fe20000000f00 */
[----:B------:R-:W-:Y:S06]  /*5ca0*/  @!P0 EXIT ;  /* 0x000000000000894d */ /* 0x000fec0003800000 */
[----:B------:R-:W-:Y:S04]  /*5cb0*/  STG.E desc[UR6][R2.64], R21 ;  /* 0x0000001502007986 */ /* 0x000fe8000c101906 */
[----:B------:R-:W-:Y:S01]  /*5cc0*/  STG.E desc[UR6][R4.64], R25 ;  /* 0x0000001904007986 */ /* 0x000fe2000c101906 */
[----:B------:R-:W-:Y:S05]  /*5cd0*/  EXIT ;  /* 0x000000000000794d */ /* 0x000fea0003800000 */
.L_x_4291:
[----:B------:R-:W-:Y:S01]  /*5ce0*/  HFMA2 R114, -RZ, RZ, 0, 5.9604644775390625e-08 ;  /* 0x00000001ff727431 */ /* 0x000fe200000001ff */
[----:B------:R-:W-:Y:S01]  /*5cf0*/  BSSY B0, `(.L_x_4315) ;  /* 0x0000006000007945 */ /* 0x000fe20003800000 */
[----:B------:R-:W-:Y:S02]  /*5d00*/  MOV R113, 0x1f ;  /* 0x0000001f00717802 */ /* 0x000fe40000000f00 */
[----:B------:R-:W-:-:S07]  /*5d10*/  MOV R112, 0xffffffff ;  /* 0xffffffff00707802 */ /* 0x000fce0000000f00 */
[----:B-----5:R-:W-:Y:S05]  /*5d20*/  WARPSYNC.COLLECTIVE R112, `(.L_x_4316) ;  /* 0x0000000070087348 */ /* 0x020fea0003c00000 */
[----:B------:R0:W1:Y:S02]  /*5d30*/  SHFL.BFLY P6, R115, R149, R114, R113 ;  /* 0x0c00007295737389 */ /* 0x00006400000c0071 */
[----:B01---5:R-:W-:Y:S05]  /*5d40*/  ENDCOLLECTIVE ;  /* 0x000000000000791b */ /* 0x023fea0003800000 */
.L_x_4316:
[----:B------:R-:W-:Y:S05]  /*5d50*/  BSYNC B0 ;  /* 0x0000000000007941 */ /* 0x000fea0003800000 */
.L_x_4315:
[----:B------:R-:W-:Y:S02]  /*5d60*/  HFMA2 R114, -RZ, RZ, 0, 5.9604644775390625e-08 ;  /* 0x00000001ff727431 */ /* 0x000fe400000001ff */
[----:B------:R-:W-:Y:S01]  /*5d70*/  FADD.FTZ R116, R115, R149 ;  /* 0x0000009573747221 */ /* 0x000fe20000010000 */
[----:B------:R-:W-:Y:S02]  /*5d80*/  MOV R149, R148 ;  /* 0x0000009400957202 */ /* 0x000fe40000000f00 */
[----:B------:R-:W-:Y:S02]  /*5d90*/  MOV R113, 0x1f ;  /* 0x0000001f00717802 */ /* 0x000fe40000000f00 */
[----:B------:R-:W-:-:S07]  /*5da0*/  MOV R112, 0xffffffff ;  /* 0xffffffff00707802 */ /* 0x000fce0000000f00 */
[----:B------:R-:W-:Y:S05]  /*5db0*/  WARPSYNC.COLLECTIVE R112, `(.L_x_4317) ;  /* 0x0000000070087348 */ /* 0x000fea0003c00000 */
[----:B------:R0:W1:Y:S02]  /*5dc0*/  SHFL.BFLY P6, R115, R149, R114, R113 ;  /* 0x0c00007295737389 */ /* 0x00006400000c0071 */
[----:B01----:R-:W-:Y:S05]  /*5dd0*/  ENDCOLLECTIVE ;  /* 0x000000000000791b */ /* 0x003fea0003800000 */
.L_x_4317:
[----:B------:R-:W-:Y:S01]  /*5de0*/  HFMA2 R114, -RZ, RZ, 0, 1.1920928955078125e-07 ;  /* 0x00000002ff727431 */ /* 0x000fe200000001ff */
[----:B------:R-:W-:Y:S02]  /*5df0*/  MOV R149, R116 ;  /* 0x0000007400957202 */ /* 0x000fe40000000f00 */
[----:B------:R-:W-:-:S07]  /*5e00*/  MOV R117, R115 ;  /* 0x0000007300757202 */ /* 0x000fce0000000f00 */
[----:B------:R-:W-:Y:S05]  /*5e10*/  WARPSYNC.COLLECTIVE R112, `(.L_x_4318) ;  /* 0x0000000070087348 */ /* 0x000fea0003c00000 */
[----:B------:R0:W1:Y:S02]  /*5e20*/  SHFL.BFLY P6, R115, R149, R114, R113 ;  /* 0x0c00007295737389 */ /* 0x00006400000c0071 */
[----:B01----:R-:W-:Y:S05]  /*5e30*/  ENDCOLLECTIVE ;  /* 0x000000000000791b */ /* 0x003fea0003800000 */
.L_x_4318:
[----:B------:R-:W-:-:S05]  /*5e40*/  FADD.FTZ R117, R117, R148 ;  /* 0x0000009475757221 */ /* 0x000fca0000010000 */
[----:B------:R-:W-:Y:S01]  /*5e50*/  MOV R149, R117 ;  /* 0x0000007500957202 */ /* 0x000fe20000000f00 */
[----:B------:R-:W-:-:S07]  /*5e60*/  FADD.FTZ R119, R116, R115 ;  /* 0x0000007374777221 */ /* 0x000fce0000010000 */
[----:B------:R-:W-:Y:S05]  /*5e70*/  WARPSYNC.COLLECTIVE R112, `(.L_x_4319) ;  /* 0x0000000070087348 */ /* 0x000fea0003c00000 */
[----:B------:R0:W1:Y:S02]  /*5e80*/  SHFL.BFLY P6, R115, R149, R114, R113 ;  /* 0x0c00007295737389 */ /* 0x00006400000c0071 */
[----:B01----:R-:W-:Y:S05]  /*5e90*/  ENDCOLLECTIVE ;  /* 0x000000000000791b */ /* 0x003fea0003800000 */
.L_x_4319:
[----:B------:R-:W-:Y:S01]  /*5ea0*/  HFMA2 R114, -RZ, RZ, 0, 2.384185791015625e-07 ;  /* 0x00000004ff727431 */ /* 0x000fe200000001ff */
[----:B------:R-:W-:Y:S02]  /*5eb0*/  MOV R149, R119 ;  /* 0x0000007700957202 */ /* 0x000fe40000000f00 */
[----:B------:R-:W-:-:S07]  /*5ec0*/  MOV R118, R115 ;  /* 0x0000007300767202 */ /* 0x000fce0000000f00 */
[----:B------:R-:W-:Y:S05]  /*5ed0*/  WARPSYNC.COLLECTIVE R112, `(.L_x_4320) ;  /* 0x0000000070087348 */ /* 0x000fea0003c00000 */
[----:B------:R0:W1:Y:S02]  /*5ee0*/  SHFL.BFLY P6, R115, R149, R114, R113 ;  /* 0x0c00007295737389 */ /* 0x00006400000c0071 */
[----:B01----:R-:W-:Y:S05]  /*5ef0*/  ENDCOLLECTIVE ;  /* 0x000000000000791b */ /* 0x003fea0003800000 */
.L_x_4320:
[----:B------:R-:W-:-:S05]  /*5f00*/  FADD.FTZ R118, R117, R118 ;  /* 0x0000007675767221 */ /* 0x000fca0000010000 */
[----:B------:R-:W-:Y:S01]  /*5f10*/  MOV R149, R118 ;  /* 0x0000007600957202 */ /* 0x000fe20000000f00 */
[----:B------:R-:W-:-:S07]  /*5f20*/  FADD.FTZ R120, R119, R115 ;  /* 0x0000007377787221 */ /* 0x000fce0000010000 */
[----:B------:R-:W-:Y:S05]  /*5f30*/  WARPSYNC.COLLECTIVE R112, `(.L_x_4321) ;  /* 0x0000000070087348 */ /* 0x000fea0003c00000 */
[----:B------:R0:W1:Y:S02]  /*5f40*/  SHFL.BFLY P6, R115, R149, R114, R113 ;  /* 0x0c00007295737389 */ /* 0x00006400000c0071 */
[----:B01----:R-:W-:Y:S05]  /*5f50*/  ENDCOLLECTIVE ;  /* 0x000000000000791b */ /* 0x003fea0003800000 */
.L_x_4321:
[----:B------:R-:W-:Y:S01]  /*5f60*/  HFMA2 R114, -RZ, RZ, 0, 4.76837158203125e-07 ;  /* 0x00000008ff727431 */ /* 0x000fe200000001ff */
[----:B------:R-:W-:Y:S02]  /*5f70*/  MOV R149, R120 ;  /* 0x0000007800957202 */ /* 0x000fe40000000f00 */
[----:B------:R-:W-:-:S07]  /*5f80*/  MOV R121, R115 ;  /* 0x0000007300797202 */ /* 0x000fce0000000f00 */
[----:B------:R-:W-:Y:S05]  /*5f90*/  WARPSYNC.COLLECTIVE R112, `(.L_x_4322) ;  /* 0x0000000070087348 */ /* 0x000fea0003c00000 */
[----:B------:R0:W1:Y:S02]  /*5fa0*/  SHFL.BFLY P6, R115, R149, R114, R113 ;  /* 0x0c00007295737389 */ /* 0x00006400000c0071 */
[----:B01----:R-:W-:Y:S05]  /*5fb0*/  ENDCOLLECTIVE ;  /* 0x000000000000791b */ /* 0x003fea0003800000 */
.L_x_4322:
[----:B------:R-:W-:-:S05]  /*5fc0*/  FADD.FTZ R121, R118, R121 ;  /* 0x0000007976797221 */ /* 0x000fca0000010000 */
[----:B------:R-:W-:Y:S01]  /*5fd0*/  MOV R149, R121 ;  /* 0x0000007900957202 */ /* 0x000fe20000000f00 */
[----:B------:R-:W-:-:S07]  /*5fe0*/  FADD.FTZ R123, R120, R115 ;  /* 0x00000073787b7221 */ /* 0x000fce0000010000 */
[----:B------:R-:W-:Y:S05]  /*5ff0*/  WARPSYNC.COLLECTIVE R112, `(.L_x_4323) ;  /* 0x0000000070087348 */ /* 0x000fea0003c00000 */
[----:B------:R0:W1:Y:S02]  /*6000*/  SHFL.BFLY P6, R115, R149, R114, R113 ;  /* 0x0c00007295737389 */ /* 0x00006400000c0071 */
[----:B01----:R-:W-:Y:S05]  /*6010*/  ENDCOLLECTIVE ;  /* 0x000000000000791b */ /* 0x003fea0003800000 */
.L_x_4323:
[----:B------:R-:W-:Y:S01]  /*6020*/  HFMA2 R114, -RZ, RZ, 0, 9.5367431640625e-07 ;  /* 0x00000010ff727431 */ /* 0x000fe200000001ff */
[----:B------:R-:W-:Y:S02]  /*6030*/  MOV R149, R123 ;  /* 0x0000007b00957202 */ /* 0x000fe40000000f00 */
[----:B------:R-:W-:-:S07]  /*6040*/  MOV R122, R115 ;  /* 0x00000073007a7202 */ /* 0x000fce0000000f00 */
[----:B------:R-:W-:Y:S05]  /*6050*/  WARPSYNC.COLLECTIVE R112, `(.L_x_4324) ;  /* 0x0000000070087348 */ /* 0x000fea0003c00000 */
[----:B------:R0:W1:Y:S02]  /*6060*/  SHFL.BFLY P6, R115, R149, R114, R113 ;  /* 0x0c00007295737389 */ /* 0x00006400000c0071 */
[----:B01----:R-:W-:Y:S05]  /*6070*/  ENDCOLLECTIVE ;  /* 0x000000000000791b */ /* 0x003fea0003800000 */
.L_x_4324:
[----:B------:R-:W-:-:S05]  /*6080*/  FADD.FTZ R122, R121, R122 ;  /* 0x0000007a797a7221 */ /* 0x000fca0000010000 */
[----:B------:R-:W-:Y:S02]  /*6090*/  MOV R149, R122 ;  /* 0x0000007a00957202 */ /* 0x000fe40000000f00 */
[----:B------:R-:W-:-:S07]  /*60a0*/  MOV R116, R115 ;  /* 0x0000007300747202 */ /* 0x000fce0000000f00 */
[----:B------:R-:W-:Y:S05]  /*60b0*/  WARPSYNC.COLLECTIVE R112, `(.L_x_4325) ;  /* 0x0000000070087348 */ /* 0x000fea0003c00000 */
[----:B------:R0:W1:Y:S02]  /*60c0*/  SHFL.BFLY P6, R115, R149, R114, R113 ;  /* 0x0c00007295737389 */ /* 0x00006400000c0071 */
[----:B01----:R-:W-:Y:S05]  /*60d0*/  ENDCOLLECTIVE ;  /* 0x000000000000791b */ /* 0x003fea0003800000 */
.L_x_4325:
[----:B------:R-:W-:Y:S05]  /*60e0*/  BRA `(.L_x_4326) ;  /* 0xffffffb800b07947 */ /* 0x000fea000383ffff */
.L_x_4327:
        /* <DEDUP_REMOVED lines=9> */
.L_x_14479:


//--------------------- .text._ZN10layer_norm13ln_bwd_kernelINS_13Kernel_traitsI13__nv_bfloat16S2_fS2_fjLj768ELj1ELj4ELj1ELj16ENS_18Kernel_traits_baseILj768ES2_S2_fS2_fjLj128EEEEELb1ELb0ELb0ELb1EEEvNS_9BwdParamsE --------------------------
	.section	.text._ZN10layer_norm13ln_bwd_kernelINS_13Kernel_traitsI13__nv_bfloat16S2_fS2_fjLj768ELj1ELj4ELj1ELj16ENS_18Kernel_traits_baseILj768ES2_S2_fS2_fjLj128EEEEELb1ELb0ELb0ELb1EEEvNS_9BwdParamsE,"ax",@progbits
	.align	128
        .global         _ZN10layer_norm13ln_bwd_kernelINS_13Kernel_traitsI13__nv_bfloat16S2_fS2_fjLj768ELj1ELj4ELj1ELj16ENS_18Kernel_traits_baseILj768ES2_S2_fS2_fjLj128EEEEELb1ELb0ELb0ELb1EEEvNS_9BwdParamsE
        .type           _ZN10layer_norm13ln_bwd_kernelINS_13Kernel_traitsI13__nv_bfloat16S2_fS2_fjLj768ELj1ELj4ELj1ELj16ENS_18Kernel_traits_baseILj768ES2_S2_fS2_fjLj128EEEEELb1ELb0ELb0ELb1EEEvNS_9BwdParamsE,@function
        .size           _ZN10layer_norm13ln_bwd_kernelINS_13Kernel_traitsI13__nv_bfloat16S2_fS2_fjLj768ELj1ELj4ELj1ELj16ENS_18Kernel_traits_baseILj768ES2_S2_fS2_fjLj128EEEEELb1ELb0ELb0ELb1EEEvNS_9BwdParamsE,(.L_x_14480 - _ZN10layer_norm13ln_bwd_kernelINS_13Kernel_traitsI13__nv_bfloat16S2_fS2_fjLj768ELj1ELj4ELj1ELj16ENS_18Kernel_traits_baseILj768ES2_S2_fS2_fjLj128EEEEELb1ELb0ELb0ELb1EEEvNS_9BwdParamsE)
        .other          _ZN10layer_norm13ln_bwd_kernelINS_13Kernel_traitsI13__nv_bfloat16S2_fS2_fjLj768ELj1ELj4ELj1ELj16ENS_18Kernel_traits_baseILj768ES2_S2_fS2_fjLj128EEEEELb1ELb0ELb0ELb1EEEvNS_9BwdParamsE,@"STO_CUDA_ENTRY STV_DEFAULT"
_ZN10layer_norm13ln_bwd_kernelINS_13Kernel_traitsI13__nv_bfloat16S2_fS2_fjLj768ELj1ELj4ELj1ELj16ENS_18Kernel_traits_baseILj768ES2_S2_fS2_fjLj128EEEEELb1ELb0ELb0ELb1EEEvNS_9BwdParamsE:
.text._ZN10layer_norm13ln_bwd_kernelINS_13Kernel_traitsI13__nv_bfloat16S2_fS2_fjLj768ELj1ELj4ELj1ELj16ENS_18Kernel_traits_baseILj768ES2_S2_fS2_fjLj128EEEEELb1ELb0ELb0ELb1EEEvNS_9BwdParamsE:
        /* <DEDUP_REMOVED lines=42> */
[----:B------:R-:W0:Y:S01]  /*02a0*/  LDC.64 R2, c[0x0][0x3d0] ;  /* 0x0000f400ff027b82 */ /* 0x000e220000000a00 */
[----:B------:R-:W1:Y:S01]  /*02b0*/  LDCU.64 UR8, c[0x0][0x3e0] ;  /* 0x00007c00ff0877ac */ /* 0x000e620008000a00 */
[----:B0-----:R-:W-:-:S05]  /*02c0*/  IMAD.WIDE.U32 R2, R149, 0x10, R2 ;  /* 0x0000001095027825 */ /* 0x001fca00078e0002 */
[----:B------:R-:W2:Y:S04]  /*02d0*/  LDG.E.128 R148, desc[UR6][R2.64] ;  /* 0x0000000602947981 */ /* 0x000ea8000c1e1d00 */
[----:B------:R-:W3:Y:S04]  /*02e0*/  LDG.E.128 R8, desc[UR6][R2.64+0x200] ;  /* 0x0002000602087981 */ /* 0x000ee8000c1e1d00 */
[----:B------:R-:W4:Y:S01]  /*02f0*/  LDG.E.128 R4, desc[UR6][R2.64+0x400] ;  /* 0x0004000602047981 */ /* 0x000f22000c1e1d00 */
        /* <DEDUP_REMOVED lines=27> */
[----:B--2---:R-:W-:Y:S02]  /*04b0*/  PRMT R87, R148, 0x7632, R87 ;  /* 0x0000763294577816 */ /* 0x004fe40000000057 */
[----:B------:R-:W-:Y:S02]  /*04c0*/  PRMT R86, R149, 0x7632, R86 ;  /* 0x0000763295567816 */ /* 0x000fe40000000056 */
[----:B------:R-:W-:Y:S02]  /*04d0*/  PRMT R85, R150, 0x7632, R85 ;  /* 0x0000763296557816 */ /* 0x000fe40000000055 */
[----:B------:R-:W-:Y:S02]  /*04e0*/  PRMT R84, R151, 0x7632, R84 ;  /* 0x0000763297547816 */ /* 0x000fe40000000054 */
[----:B---3--:R-:W-:Y:S02]  /*04f0*/  PRMT R83, R8, 0x7632, R83 ;  /* 0x0000763208537816 */ /* 0x008fe40000000053 */
        /* <DEDUP_REMOVED lines=31> */
.L_x_4341:
[----:B------:R-:W0:Y:S01]  /*06f0*/  LDC.64 R2, c[0x0][0x3c0] ;  /* 0x0000f000ff027b82 */ /* 0x000e220000000a00 */
[----:B------:R-:W1:Y:S01]  /*0700*/  S2R R150, SR_TID.X ;  /* 0x0000000000967919 */ /* 0x000e620000002100 */
[----:B------:R-:W-:-:S05]  /*0710*/  IMAD R0, R136, UR11, RZ ;  /* 0x0000000b88007c24 */ /* 0x000fca000f8e02ff */
[----:B---3--:R-:W-:Y:S01]  /*0720*/  SHF.R.S32.HI R37, RZ, 0x1f, R0 ;  /* 0x0000001fff257819 */ /* 0x008fe20000011400 */
[----:B------:R-:W2:Y:S03]  /*0730*/  @P0 LDC.64 R56, c[0x0][0x3e0] ;  /* 0x0000f800ff380b82 */ /* 0x000ea60000000a00 */
[----:B------:R-:W-:-:S05]  /*0740*/  LEA.HI R0, R37, R0, RZ, 0x3 ;  /* 0x0000000025007211 */ /* 0x000fca00078f18ff */
[----:B------:R-:W3:Y:S08]  /*0750*/  LDC.64 R74, c[0x0][0x3a8] ;  /* 0x0000ea00ff4a7b82 */ /* 0x000ef00000000a00 */
[----:B------:R-:W4:Y:S01]  /*0760*/  LDC.64 R70, c[0x0][0x428] ;  /* 0x00010a00ff467b82 */ /* 0x000f220000000a00 */
[----:B0-----:R-:W-:-:S05]  /*0770*/  IMAD.WIDE R2, R136, 0x4, R2 ;  /* 0x0000000488027825 */ /* 0x001fca00078e0202 */
[----:B------:R0:W4:Y:S01]  /*0780*/  LDG.E R152, desc[UR6][R2.64] ;  /* 0x0000000602987981 */ /* 0x000122000c1e1900 */
[----:B--2---:R-:W-:Y:S01]  /*0790*/  @P0 IMAD.WIDE R56, R136, 0x2, R56 ;  /* 0x0000000288380825 */ /* 0x004fe200078e0238 */
[----:B-1----:R-:W-:Y:S01]  /*07a0*/  LOP3.LUT R149, R150, 0x1f, RZ, 0xc0, !PT ;  /* 0x0000001f96957812 */ /* 0x002fe200078ec0ff */
[----:B------:R-:W1:Y:S03]  /*07b0*/  LDC.64 R166, c[0x0][0x3b0] ;  /* 0x0000ec00ffa67b82 */ /* 0x000e660000000a00 */
[----:B------:R-:W-:Y:S02]  /*07c0*/  LEA.HI.SX32 R159, R0, R149, 0x1d ;  /* 0x00000095009f7211 */ /* 0x000fe400078feaff */
[----:B------:R-:W2:Y:S03]  /*07d0*/  @P0 LDG.E.U16 R0, desc[UR6][R56.64] ;  /* 0x0000000638000981 */ /* 0x000ea6000c1e1500 */
[----:B0-----:R-:W0:Y:S01]  /*07e0*/  LDC.64 R2, c[0x0][0x3c8] ;  /* 0x0000f200ff027b82 */ /* 0x001e220000000a00 */
[----:B------:R-:W-:-:S02]  /*07f0*/  IADD3 R155, PT, PT, R159, 0x20, RZ ;  /* 0x000000209f9b7810 */ /* 0x000fc40007ffe0ff */
[C---:B------:R-:W-:Y:S01]  /*0800*/  IADD3 R153, PT, PT, R159.reuse, 0x40, RZ ;  /* 0x000000409f997810 */ /* 0x040fe20007ffe0ff */
[----:B---3--:R-:W-:-:S04]  /*0810*/  IMAD.WIDE.U32 R68, R159, 0x20, R74 ;  /* 0x000000209f447825 */ /* 0x008fc800078e004a */
[--C-:B----4-:R-:W-:Y:S01]  /*0820*/  IMAD.WIDE.U32 R40, R159, 0x10, R70.reuse ;  /* 0x000000109f287825 */ /* 0x110fe200078e0046 */
[----:B------:R-:W3:Y:S03]  /*0830*/  LDG.E.128 R36, desc[UR6][R68.64] ;  /* 0x0000000644247981 */ /* 0x000ee6000c1e1d00 */
[--C-:B------:R-:W-:Y:S01]  /*0840*/  IMAD.WIDE.U32 R52, R155, 0x10, R70.reuse ;  /* 0x000000109b347825 */ /* 0x100fe200078e0046 */
[----:B------:R-:W4:Y:S03]  /*0850*/  LDG.E.128 R44, desc[UR6][R68.64+0x10] ;  /* 0x00001006442c7981 */ /* 0x000f26000c1e1d00 */
[----:B------:R-:W-:Y:S01]  /*0860*/  IMAD.WIDE.U32 R70, R153, 0x10, R70 ;  /* 0x0000001099467825 */ /* 0x000fe200078e0046 */
[----:B------:R-:W4:Y:S03]  /*0870*/  LDG.E.128 R40, desc[UR6][R40.64] ;  /* 0x0000000628287981 */ /* 0x000f26000c1e1d00 */
[----:B------:R-:W-:Y:S01]  /*0880*/  IMAD.WIDE.U32 R72, R155, 0x20, R74 ;  /* 0x000000209b487825 */ /* 0x000fe200078e004a */
[----:B------:R-:W4:Y:S03]  /*0890*/  LDG.E.128 R52, desc[UR6][R52.64] ;  /* 0x0000000634347981 */ /* 0x000f26000c1e1d00 */
[----:B0-----:R-:W-:Y:S01]  /*08a0*/  IMAD.WIDE R2, R136, 0x4, R2 ;  /* 0x0000000488027825 */ /* 0x001fe200078e0202 */
[----:B------:R-:W4:Y:S03]  /*08b0*/  LDG.E.128 R68, desc[UR6][R70.64] ;  /* 0x0000000646447981 */ /* 0x000f26000c1e1d00 */
[C---:B------:R-:W-:Y:S01]  /*08c0*/  IMAD.WIDE.U32 R74, R153.reuse, 0x20, R74 ;  /* 0x00000020994a7825 */ /* 0x040fe200078e004a */
[----:B------:R1:W4:Y:S04]  /*08d0*/  LDG.E R157, desc[UR6][R2.64] ;  /* 0x00000006029d7981 */ /* 0x000328000c1e1900 */
[----:B------:R-:W4:Y:S04]  /*08e0*/  LDG.E.128 R48, desc[UR6][R72.64] ;  /* 0x0000000648307981 */ /* 0x000f28000c1e1d00 */
[----:B------:R0:W4:Y:S04]  /*08f0*/  LDG.E.128 R56, desc[UR6][R72.64+0x10] ;  /* 0x0000100648387981 */ /* 0x000128000c1e1d00 */
[----:B------:R-:W4:Y:S04]  /*0900*/  LDG.E.128 R60, desc[UR6][R74.64] ;  /* 0x000000064a3c7981 */ /* 0x000f28000c1e1d00 */
[----:B------:R0:W4:Y:S01]  /*0910*/  LDG.E.128 R64, desc[UR6][R74.64+0x10] ;  /* 0x000010064a407981 */ /* 0x000122000c1e1d00 */
[----:B-1----:R-:W-:-:S04]  /*0920*/  IMAD.WIDE.U32 R2, R153, 0x8, R166 ;  /* 0x0000000899027825 */ /* 0x002fc800078e00a6 */
[--C-:B0-----:R-:W-:Y:S02]  /*0930*/  IMAD.WIDE.U32 R72, R155, 0x8, R166.reuse ;  /* 0x000000089b487825 */ /* 0x101fe400078e00a6 */
[----:B------:R-:W5:Y:S02]  /*0940*/  LDG.E.64 R2, desc[UR6][R2.64] ;  /* 0x0000000602027981 */ /* 0x000f64000c1e1b00 */
[----:B------:R-:W-:Y:S02]  /*0950*/  IMAD.WIDE.U32 R74, R159, 0x8, R166 ;  /* 0x000000089f4a7825 */ /* 0x000fe400078e00a6 */
[----:B------:R-:W5:Y:S04]  /*0960*/  LDG.E.64 R72, desc[UR6][R72.64] ;  /* 0x0000000648487981 */ /* 0x000f68000c1e1b00 */
[----:B------:R-:W5:Y:S01]  /*0970*/  LDG.E.64 R74, desc[UR6][R74.64] ;  /* 0x000000064a4a7981 */ /* 0x000f62000c1e1b00 */
[----:B------:R-:W-:-:S04]  /*0980*/  ISETP.NE.U32.AND P1, PT, RZ, UR12, PT ;  /* 0x0000000cff007c0c */ /* 0x000fc8000bf25070 */
[----:B------:R-:W-:-:S13]  /*0990*/  ISETP.NE.AND.EX P1, PT, RZ, UR13, PT, P1 ;  /* 0x0000000dff007c0c */ /* 0x000fda000bf25310 */
[----:B------:R-:W0:Y:S08]  /*09a0*/  @P1 LDC.64 R164, c[0x0][0x438] ;  /* 0x00010e00ffa41b82 */ /* 0x000e300000000a00 */
[----:B------:R-:W1:Y:S08]  /*09b0*/  @P1 LDC.64 R160, c[0x0][0x438] ;  /* 0x00010e00ffa01b82 */ /* 0x000e700000000a00 */
[----:B------:R-:W1:Y:S01]  /*09c0*/  @P1 LDC.64 R162, c[0x0][0x438] ;  /* 0x00010e00ffa21b82 */ /* 0x000e620000000a00 */
[----:B------:R-:W-:Y:S01]  /*09d0*/  ISETP.NE.AND P2, PT, RZ, UR10, PT ;  /* 0x0000000aff007c0c */ /* 0x000fe2000bf45270 */
[----:B------:R-:W-:-:S02]  /*09e0*/  HFMA2 R151, -RZ, RZ, 1.875, 0 ;  /* 0x3f800000ff977431 */ /* 0x000fc400000001ff */
        /* <DEDUP_REMOVED lines=9> */
[----:B------:R-:W-:Y:S01]  /*0a80*/  UMOV UR4, 0xffffffff ;  /* 0xffffffff00047882 */ /* 0x000fe20000000000 */
[----:B------:R-:W-:-:S02]  /*0a90*/  FSEL R175, R152, RZ, !P2 ;  /* 0x000000ff98af7208 */ /* 0x000fc40005000000 */
[----:B--2---:R-:W-:-:S03]  /*0aa0*/  @P0 SHF.L.U32 R151, R0, 0x10, RZ ;  /* 0x0000001000970819 */ /* 0x004fc600000006ff */
[C-C-:B---3--:R-:W-:Y:S01]  /*0ab0*/  FADD.FTZ R0, -R175.reuse, R36.reuse ;  /* 0x00000024af007221 */ /* 0x148fe20000010100 */
[C---:B------:R-:W-:Y:S01]  /*0ac0*/  FADD.FTZ R152, -R175.reuse, R37 ;  /* 0x00000025af987221 */ /* 0x040fe20000010100 */
[C---:B------:R-:W-:Y:S01]  /*0ad0*/  FADD.FTZ R154, -R175.reuse, R39 ;  /* 0x00000027af9a7221 */ /* 0x040fe20000010100 */
[C---:B----4-:R-:W-:Y:S02]  /*0ae0*/  PRMT R36, R40.reuse, 0x7632, R36 ;  /* 0x0000763228247816 */ /* 0x050fe40000000024 */
[----:B------:R-:W-:Y:S01]  /*0af0*/  SHF.L.U32 R37, R40, 0x10, RZ ;  /* 0x0000001028257819 */ /* 0x000fe200000006ff */
[----:B------:R-:W-:Y:S01]  /*0b00*/  FADD.FTZ R40, -R175, R44 ;  /* 0x0000002caf287221 */ /* 0x000fe20000010100 */
[----:B0-----:R-:W-:Y:S01]  /*0b10*/  PRMT R160, R43, 0x7632, R160 ;  /* 0x000076322ba07816 */ /* 0x001fe200000000a0 */
[----:B------:R-:W-:Y:S01]  /*0b20*/  FADD.FTZ R164, -R175, R47 ;  /* 0x0000002fafa47221 */ /* 0x000fe20000010100 */
[----:B-1----:R-:W-:Y:S02]  /*0b30*/  SHF.L.U32 R162, R43, 0x10, RZ ;  /* 0x000000102ba27819 */ /* 0x002fe400000006ff */
[----:B------:R-:W-:-:S02]  /*0b40*/  PRMT R183, R70, 0x7632, R183 ;  /* 0x0000763246b77816 */ /* 0x000fc400000000b7 */
[----:B------:R-:W-:Y:S02]  /*0b50*/  SHF.L.U32 R165, R70, 0x10, RZ ;  /* 0x0000001046a57819 */ /* 0x000fe400000006ff */
[----:B------:R-:W-:Y:S01]  /*0b60*/  SHF.L.U32 R70, R36, 0x10, RZ ;  /* 0x0000001024467819 */ /* 0x000fe200000006ff */
[----:B------:R-:W-:Y:S01]  /*0b70*/  FMUL.FTZ R43, R157, R152 ;  /* 0x000000989d2b7220 */ /* 0x000fe20000410000 */
[----:B------:R-:W-:Y:S01]  /*0b80*/  PRMT R39, R41, 0x7632, R39 ;  /* 0x0000763229277816 */ /* 0x000fe20000000027 */
[----:B------:R-:W-:Y:S01]  /*0b90*/  FMUL.FTZ R0, R157, R0 ;  /* 0x000000009d007220 */ /* 0x000fe20000410000 */
[----:B------:R-:W-:Y:S01]  /*0ba0*/  FMUL.FTZ R47, R148, R37 ;  /* 0x00000025942f7220 */ /* 0x000fe20000410000 */
[----:B------:R-:W-:Y:S01]  /*0bb0*/  SHF.L.U32 R161, R42, 0x10, RZ ;  /* 0x000000102aa17819 */ /* 0x000fe200000006ff */
[----:B------:R-:W-:Y:S01]  /*0bc0*/  FADD.FTZ R48, -R175, R48 ;  /* 0x00000030af307221 */ /* 0x000fe20000010100 */
[C---:B------:R-:W-:Y:S02]  /*0bd0*/  PRMT R171, R55.reuse, 0x7632, R171 ;  /* 0x0000763237ab7816 */ /* 0x040fe400000000ab */
[----:B------:R-:W-:Y:S01]  /*0be0*/  SHF.L.U32 R173, R55, 0x10, RZ ;  /* 0x0000001037ad7819 */ /* 0x000fe200000006ff */
[----:B------:R-:W-:Y:S01]  /*0bf0*/  FMUL.FTZ R55, R157, R40 ;  /* 0x000000289d377220 */ /* 0x000fe20000410000 */
[----:B------:R-:W-:Y:S01]  /*0c00*/  SHF.L.U32 R41, R41, 0x10, RZ ;  /* 0x0000001029297819 */ /* 0x000fe200000006ff */
[C---:B------:R-:W-:Y:S01]  /*0c10*/  FADD.FTZ R168, -R175.reuse, R50 ;  /* 0x00000032afa87221 */ /* 0x040fe20000010100 */
[C---:B------:R-:W-:Y:S01]  /*0c20*/  FADD.FTZ R172, -R175.reuse, R56 ;  /* 0x00000038afac7221 */ /* 0x040fe20000010100 */
[----:B------:R-:W-:Y:S01]  /*0c30*/  FADD.FTZ R182, -R175, R63 ;  /* 0x0000003fafb67221 */ /* 0x000fe20000010100 */
[-C--:B------:R-:W-:Y:S01]  /*0c40*/  FFMA.FTZ R88, R43, R70.reuse, R88 ;  /* 0x000000462b587223 */ /* 0x080fe20000010058 */
[----:B------:R-:W-:Y:S01]  /*0c50*/  FADD.FTZ R113, R70, R113 ;  /* 0x0000007146717221 */ /* 0x000fe20000010000 */
[C---:B------:R-:W-:Y:S01]  /*0c60*/  FADD.FTZ R38, -R175.reuse, R38 ;  /* 0x00000026af267221 */ /* 0x040fe20000010100 */
[C---:B------:R-:W-:Y:S01]  /*0c70*/  FADD.FTZ R170, -R175.reuse, R51 ;  /* 0x00000033afaa7221 */ /* 0x040fe20000010100 */
[----:B------:R-:W-:Y:S01]  /*0c80*/  FADD.FTZ R180, -R175, R62 ;  /* 0x0000003eafb47221 */ /* 0x000fe20000010100 */
[----:B------:R-:W-:Y:S01]  /*0c90*/  SHF.L.U32 R39, R39, 0x10, RZ ;  /* 0x0000001027277819 */ /* 0x000fe200000006ff */
[----:B------:R-:W-:Y:S01]  /*0ca0*/  FMUL.FTZ R70, R87, R70 ;  /* 0x0000004657467220 */ /* 0x000fe20000410000 */
[----:B------:R-:W-:Y:S01]  /*0cb0*/  FFMA.FTZ R50, R0, R47, RZ ;  /* 0x0000002f00327223 */ /* 0x000fe200000100ff */
[----:B------:R-:W-:Y:S01]  /*0cc0*/  FADD.FTZ R63, RZ, R47 ;  /* 0x0000002fff3f7221 */ /* 0x000fe20000010000 */
[C---:B------:R-:W-:Y:S01]  /*0cd0*/  FADD.FTZ R46, -R175.reuse, R46 ;  /* 0x0000002eaf2e7221 */ /* 0x040fe20000010100 */
[----:B------:R-:W-:Y:S01]  /*0ce0*/  SHF.L.U32 R51, R52, 0x10, RZ ;  /* 0x0000001034337819 */ /* 0x000fe200000006ff */
[----:B------:R-:W-:Y:S01]  /*0cf0*/  FADD.FTZ R174, -R175, R57 ;  /* 0x00000039afae7221 */ /* 0x000fe20000010100 */
[C---:B------:R-:W-:Y:S01]  /*0d00*/  PRMT R62, R68.reuse, 0x7632, R62 ;  /* 0x00007632443e7816 */ /* 0x040fe2000000003e */
[----:B------:R-:W-:Y:S01]  /*0d10*/  FMUL.FTZ R44, R157, R154 ;  /* 0x0000009a9d2c7220 */ /* 0x000fe20000410000 */
[----:B------:R-:W-:Y:S01]  /*0d20*/  SHF.L.U32 R177, R68, 0x10, RZ ;  /* 0x0000001044b17819 */ /* 0x000fe200000006ff */
[----:B------:R-:W-:Y:S01]  /*0d30*/  FADD.FTZ R112, R37, R112 ;  /* 0x0000007025707221 */ /* 0x000fe20000010000 */
[----:B------:R-:W-:Y:S01]  /*0d40*/  FFMA.FTZ R89, R0, R37, R89 ;  /* 0x0000002500597223 */ /* 0x000fe20000010059 */
[----:B------:R-:W-:Y:S01]  /*0d50*/  SHF.L.U32 R160, R160, 0x10, RZ ;  /* 0x00000010a0a07819 */ /* 0x000fe200000006ff */
[----:B------:R-:W-:Y:S01]  /*0d60*/  FADD.FTZ R116, R161, R116 ;  /* 0x00000074a1747221 */ /* 0x000fe20000010000 */
[----:B------:R-:W-:Y:S01]  /*0d70*/  SHF.L.U32 R169, R54, 0x10, RZ ;  /* 0x0000001036a97819 */ /* 0x000fe200000006ff */
[-C--:B------:R-:W-:Y:S01]  /*0d80*/  FFMA.FTZ R92, R55, R161.reuse, R92 ;  /* 0x000000a1375c7223 */ /* 0x080fe2000001005c */
[----:B------:R-:W-:Y:S01]  /*0d90*/  FMUL.FTZ R37, R146, R161 ;  /* 0x000000a192257220 */ /* 0x000fe20000410000 */
[C---:B------:R-:W-:Y:S01]  /*0da0*/  FMUL.FTZ R68, R157.reuse, R164 ;  /* 0x000000a49d447220 */ /* 0x040fe20000410000 */
[----:B------:R-:W-:Y:S01]  /*0db0*/  FMUL.FTZ R57, R157, R48 ;  /* 0x000000309d397220 */ /* 0x000fe20000410000 */
[----:B------:R-:W-:Y:S01]  /*0dc0*/  FADD.FTZ R158, -R175, R45 ;  /* 0x0000002daf9e7221 */ /* 0x000fe20000010100 */
[----:B------:R-:W-:Y:S01]  /*0dd0*/  PRMT R167, R54, 0x7632, R167 ;  /* 0x0000763236a77816 */ /* 0x000fe200000000a7 */
[----:B------:R-:W-:Y:S01]  /*0de0*/  FMUL.FTZ R161, R157, R172 ;  /* 0x000000ac9da17220 */ /* 0x000fe20000410000 */
[----:B------:R-:W-:Y:S01]  /*0df0*/  FADD.FTZ R178, -R175, R61 ;  /* 0x0000003dafb27221 */ /* 0x000fe20000010100 */
[----:B------:R-:W-:Y:S01]  /*0e00*/  FMUL.FTZ R45, R157, R38 ;  /* 0x000000269d2d7220 */ /* 0x000fe20000410000 */
[----:B------:R-:W-:Y:S01]  /*0e10*/  FMUL.FTZ R36, R147, R41 ;  /* 0x0000002993247220 */ /* 0x000fe20000410000 */
[----:B------:R-:W-:Y:S01]  /*0e20*/  FFMA.FTZ R50, R43, R70, R50 ;  /* 0x000000462b327223 */ /* 0x000fe20000010032 */
[----:B------:R-:W-:Y:S01]  /*0e30*/  FADD.FTZ R63, R70, R63 ;  /* 0x0000003f463f7221 */ /* 0x000fe20000010000 */
[----:B------:R-:W-:Y:S01]  /*0e40*/  FMUL.FTZ R61, R157, R46 ;  /* 0x0000002e9d3d7220 */ /* 0x000fe20000410000 */
[-C--:B------:R-:W-:Y:S01]  /*0e50*/  FFMA.FTZ R91, R44, R39.reuse, R91 ;  /* 0x000000272c5b7223 */ /* 0x080fe2000001005b */
[----:B------:R-:W-:Y:S01]  /*0e60*/  FADD.FTZ R115, R39, R115 ;  /* 0x0000007327737221 */ /* 0x000fe20000010000 */
[----:B------:R-:W-:Y:S01]  /*0e70*/  FMUL.FTZ R40, R86, R39 ;  /* 0x0000002756287220 */ /* 0x000fe20000410000 */
[----:B------:R-:W-:Y:S01]  /*0e80*/  FADD.FTZ R119, R160, R119 ;  /* 0x00000077a0777221 */ /* 0x000fe20000010000 */
[-C--:B------:R-:W-:Y:S01]  /*0e90*/  FFMA.FTZ R95, R68, R160.reuse, R95 ;  /* 0x000000a0445f7223 */ /* 0x080fe2000001005f */
[----:B------:R-:W-:Y:S01]  /*0ea0*/  FMUL.FTZ R39, R84, R160 ;  /* 0x000000a054277220 */ /* 0x000fe20000410000 */
[----:B------:R-:W-:Y:S01]  /*0eb0*/  FADD.FTZ R120, R51, R120 ;  /* 0x0000007833787221 */ /* 0x000fe20000010000 */
[-C--:B------:R-:W-:Y:S01]  /*0ec0*/  FFMA.FTZ R96, R57, R51.reuse, R96 ;  /* 0x0000003339607223 */ /* 0x080fe20000010060 */
[----:B------:R-:W-:Y:S01]  /*0ed0*/  FMUL.FTZ R46, R144, R51 ;  /* 0x00000033902e7220 */ /* 0x000fe20000410000 */
[----:B------:R-:W-:Y:S01]  /*0ee0*/  PRMT R156, R42, 0x7632, R156 ;  /* 0x000076322a9c7816 */ /* 0x000fe2000000009c */
[----:B------:R-:W-:Y:S01]  /*0ef0*/  FADD.FTZ R124, R169, R124 ;  /* 0x0000007ca97c7221 */ /* 0x000fe20000010000 */
[----:B------:R-:W-:Y:S01]  /*0f00*/  SHF.L.U32 R160, R167, 0x10, RZ ;  /* 0x00000010a7a07819 */ /* 0x000fe200000006ff */
[-C--:B------:R-:W-:Y:S01]  /*0f10*/  FFMA.FTZ R100, R161, R169.reuse, R100 ;  /* 0x000000a9a1647223 */ /* 0x080fe20000010064 */
[----:B------:R-:W-:Y:S01]  /*0f20*/  FMUL.FTZ R51, R142, R169 ;  /* 0x000000a98e337220 */ /* 0x000fe20000410000 */
[----:B------:R-:W-:Y:S01]  /*0f30*/  FFMA.FTZ R167, R45, R36, R50 ;  /* 0x000000242da77223 */ /* 0x000fe20000010032 */
[----:B------:R-:W-:Y:S01]  /*0f40*/  FADD.FTZ R169, R36, R63 ;  /* 0x0000003f24a97221 */ /* 0x000fe20000010000 */
[----:B------:R-:W-:-:S02]  /*0f50*/  SHF.L.U32 R156, R156, 0x10, RZ ;  /* 0x000000109c9c7819 */ /* 0x000fc400000006ff */
[----:B------:R-:W-:Y:S01]  /*0f60*/  FFMA.FTZ R48, R44, R40, R167 ;  /* 0x000000282c307223 */ /* 0x000fe200000100a7 */
[----:B------:R-:W-:Y:S01]  /*0f70*/  FADD.FTZ R50, R40, R169 ;  /* 0x000000a928327221 */ /* 0x000fe20000010000 */
[----:B------:R-:W-:Y:S01]  /*0f80*/  FADD.FTZ R188, -R175, R66 ;  /* 0x00000042afbc7221 */ /* 0x000fe20000010100 */
[----:B------:R-:W-:Y:S01]  /*0f90*/  FADD.FTZ R114, R41, R114 ;  /* 0x0000007229727221 */ /* 0x000fe20000010000 */
[----:B------:R-:W-:Y:S01]  /*0fa0*/  FFMA.FTZ R90, R45, R41, R90 ;  /* 0x000000292d5a7223 */ /* 0x000fe2000001005a */
[----:B------:R-:W-:Y:S01]  /*0fb0*/  SHF.L.U32 R164, R62, 0x10, RZ ;  /* 0x000000103ea47819 */ /* 0x000fe200000006ff */
[----:B------:R-:W-:Y:S01]  /*0fc0*/  FMUL.FTZ R66, R157, R158 ;  /* 0x0000009e9d427220 */ /* 0x000fe20000410000 */
[----:B------:R-:W-:Y:S01]  /*0fd0*/  FMUL.FTZ R41, R85, R156 ;  /* 0x0000009c55297220 */ /* 0x000fe20000410000 */
[----:B------:R-:W-:Y:S01]  /*0fe0*/  FFMA.FTZ R167, R55, R37, R48 ;  /* 0x0000002537a77223 */ /* 0x000fe20000010030 */
[----:B------:R-:W-:Y:S01]  /*0ff0*/  FADD.FTZ R62, R37, R50 ;  /* 0x00000032253e7221 */ /* 0x000fe20000010000 */
[-C--:B------:R-:W-:Y:S01]  /*1000*/  FMUL.FTZ R38, R145, R162.reuse ;  /* 0x000000a291267220 */ /* 0x080fe20000410000 */
[----:B------:R-:W-:Y:S01]  /*1010*/  FADD.FTZ R166, -R175, R49 ;  /* 0x00000031afa67221 */ /* 0x000fe20000010100 */
[----:B------:R-:W-:Y:S01]  /*1020*/  FFMA.FTZ R50, R66, R41, R167 ;  /* 0x0000002942327223 */ /* 0x000fe200000100a7 */
[----:B------:R-:W-:Y:S01]  /*1030*/  FADD.FTZ R169, R41, R62 ;  /* 0x0000003e29a97221 */ /* 0x000fe20000010000 */
[----:B------:R-:W-:Y:S01]  /*1040*/  PRMT R49, R52, 0x7632, R49 ;  /* 0x0000763234317816 */ /* 0x000fe20000000031 */
[----:B------:R-:W-:Y:S01]  /*1050*/  FADD.FTZ R118, R162, R118 ;  /* 0x00000076a2767221 */ /* 0x000fe20000010000 */
[C---:B------:R-:W-:Y:S01]  /*1060*/  FFMA.FTZ R94, R61.reuse, R162, R94 ;  /* 0x000000a23d5e7223 */ /* 0x040fe2000001005e */
[----:B------:R-:W-:Y:S01]  /*1070*/  FFMA.FTZ R167, R61, R38, R50 ;  /* 0x000000263da77223 */ /* 0x000fe20000010032 */
[----:B------:R-:W-:Y:S01]  /*1080*/  FADD.FTZ R162, R38, R169 ;  /* 0x000000a926a27221 */ /* 0x000fe20000010000 */
[----:B------:R-:W-:Y:S01]  /*1090*/  FADD.FTZ R117, R156, R117 ;  /* 0x000000759c757221 */ /* 0x000fe20000010000 */
[----:B------:R-:W-:Y:S01]  /*10a0*/  FFMA.FTZ R93, R66, R156, R93 ;  /* 0x0000009c425d7223 */ /* 0x000fe2000001005d */
        /* <DEDUP_REMOVED lines=8> */
[----:B------:R-:W-:Y:S01]  /*1130*/  SHF.L.U32 R175, R171, 0x10, RZ ;  /* 0x00000010abaf7819 */ /* 0x000fe200000006ff */
[----:B------:R-:W-:Y:S01]  /*1140*/  FFMA.FTZ R62, R68, R39, R167 ;  /* 0x00000027443e7223 */ /* 0x000fe200000100a7 */
[----:B------:R-:W-:Y:S01]  /*1150*/  FADD.FTZ R171, R39, R162 ;  /* 0x000000a227ab7221 */ /* 0x000fe20000010000 */
[C---:B------:R-:W-:Y:S01]  /*1160*/  PRMT R52, R53.reuse, 0x7632, R52 ;  /* 0x0000763235347816 */ /* 0x040fe20000000034 */
[-C--:B------:R-:W-:Y:S01]  /*1170*/  FFMA.FTZ R97, R54, R156.reuse, R97 ;  /* 0x0000009c36617223 */ /* 0x080fe20000010061 */
[----:B------:R-:W-:Y:S01]  /*1180*/  SHF.L.U32 R163, R53, 0x10, RZ ;  /* 0x0000001035a37819 */ /* 0x000fe200000006ff */
[----:B------:R-:W-:Y:S01]  /*1190*/  FADD.FTZ R121, R156, R121 ;  /* 0x000000799c797221 */ /* 0x000fe20000010000 */
        /* <DEDUP_REMOVED lines=14> */
[----:B------:R-:W-:Y:S01]  /*1280*/  FMUL.FTZ R163, R157, R58 ;  /* 0x0000003a9da37220 */ /* 0x000fe20000410000 */
[----:B------:R-:W-:Y:S01]  /*1290*/  FFMA.FTZ R62, R56, R169, R171 ;  /* 0x000000a9383e7223 */ /* 0x000fe200000100ab */
[----:B------:R-:W-:Y:S01]  /*12a0*/  FADD.FTZ R156, R169, R156 ;  /* 0x0000009ca99c7221 */ /* 0x000fe20000010000 */
[----:B------:R-:W-:Y:S01]  /*12b0*/  PRMT R179, R69, 0x7632, R179 ;  /* 0x0000763245b37816 */ /* 0x000fe200000000b3 */
[----:B------:R-:W-:Y:S01]  /*12c0*/  FADD.FTZ R126, R173, R126 ;  /* 0x0000007ead7e7221 */ /* 0x000fe20000010000 */
[----:B------:R-:W-:Y:S01]  /*12d0*/  SHF.L.U32 R181, R69, 0x10, RZ ;  /* 0x0000001045b57819 */ /* 0x000fe200000006ff */
[-C--:B------:R-:W-:Y:S01]  /*12e0*/  FFMA.FTZ R102, R163, R173.reuse, R102 ;  /* 0x000000ada3667223 */ /* 0x080fe20000010066 */
[----:B------:R-:W-:Y:S01]  /*12f0*/  FMUL.FTZ R52, R141, R173 ;  /* 0x000000ad8d347220 */ /* 0x000fe20000410000 */
[C---:B------:R-:W-:Y:S01]  /*1300*/  FMUL.FTZ R69, R157.reuse, R60 ;  /* 0x0000003c9d457220 */ /* 0x040fe20000410000 */
[----:B------:R-:W-:Y:S01]  /*1310*/  FMUL.FTZ R152, R157, R174 ;  /* 0x000000ae9d987220 */ /* 0x000fe20000410000 */
[----:B------:R-:W-:Y:S01]  /*1320*/  FMUL.FTZ R173, R81, R160 ;  /* 0x000000a051ad7220 */ /* 0x000fe20000410000 */
[----:B------:R-:W-:Y:S01]  /*1330*/  FFMA.FTZ R171, R161, R51, R62 ;  /* 0x00000033a1ab7223 */ /* 0x000fe2000001003e */
[----:B------:R-:W-:Y:S01]  /*1340*/  FADD.FTZ R156, R51, R156 ;  /* 0x0000009c339c7221 */ /* 0x000fe20000010000 */
[C---:B------:R-:W-:Y:S01]  /*1350*/  FMUL.FTZ R154, R157.reuse, R176 ;  /* 0x000000b09d9a7220 */ /* 0x040fe20000410000 */
[----:B------:R-:W-:Y:S01]  /*1360*/  FMUL.FTZ R67, R157, R184 ;  /* 0x000000b89d437220 */ /* 0x000fe20000410000 */
[----:B------:R-:W-:Y:S01]  /*1370*/  FADD.FTZ R128, R177, R128 ;  /* 0x00000080b1807221 */ /* 0x000fe20000010000 */
[-C--:B------:R-:W-:Y:S01]  /*1380*/  FFMA.FTZ R104, R69, R177.reuse, R104 ;  /* 0x000000b145687223 */ /* 0x080fe20000010068 */
[----:B------:R-:W-:Y:S01]  /*1390*/  FMUL.FTZ R48, R140, R177 ;  /* 0x000000b18c307220 */ /* 0x000fe20000410000 */
[----:B------:R-:W-:Y:S01]  /*13a0*/  FFMA.FTZ R62, R152, R173, R171 ;  /* 0x000000ad983e7223 */ /* 0x000fe200000100ab */
[----:B------:R-:W-:Y:S01]  /*13b0*/  FADD.FTZ R177, R173, R156 ;  /* 0x0000009cadb17221 */ /* 0x000fe20000010000 */
[----:B------:R-:W-:Y:S01]  /*13c0*/  FMUL.FTZ R64, R157, R178 ;  /* 0x000000b29d407220 */ /* 0x000fe20000410000 */
[----:B------:R-:W-:Y:S01]  /*13d0*/  FADD.FTZ R127, R175, R127 ;  /* 0x0000007faf7f7221 */ /* 0x000fe20000010000 */
[----:B------:R-:W-:Y:S01]  /*13e0*/  FFMA.FTZ R103, R154, R175, R103 ;  /* 0x000000af9a677223 */ /* 0x000fe20000010067 */
[----:B------:R-:W-:Y:S01]  /*13f0*/  FFMA.FTZ R166, R67, R165, R108 ;  /* 0x000000a543a67223 */ /* 0x000fe2000001006c */
[----:B------:R-:W-:Y:S01]  /*1400*/  FMUL.FTZ R175, R80, R175 ;  /* 0x000000af50af7220 */ /* 0x000fe20000410000 */
[----:B------:R-:W-:Y:S01]  /*1410*/  FFMA.FTZ R171, R163, R52, R62 ;  /* 0x00000034a3ab7223 */ /* 0x000fe2000001003e */
[----:B------:R-:W-:Y:S01]  /*1420*/  FADD.FTZ R108, R52, R177 ;  /* 0x000000b1346c7221 */ /* 0x000fe20000010000 */
[----:B------:R-:W-:Y:S01]  /*1430*/  FADD.FTZ R125, R160, R125 ;  /* 0x0000007da07d7221 */ /* 0x000fe20000010000 */
[----:B------:R-:W-:Y:S01]  /*1440*/  FFMA.FTZ R101, R152, R160, R101 ;  /* 0x000000a098657223 */ /* 0x000fe20000010065 */
[----:B------:R-:W-:Y:S01]  /*1450*/  FADD.FTZ R168, R165, R132 ;  /* 0x00000084a5a87221 */ /* 0x000fe20000010000 */
[-C--:B------:R-:W-:Y:S01]  /*1460*/  FFMA.FTZ R160, R64, R164.reuse, R105 ;  /* 0x000000a440a07223 */ /* 0x080fe20000010069 */
[----:B------:R-:W-:Y:S01]  /*1470*/  FFMA.FTZ R132, R154, R175, R171 ;  /* 0x000000af9a847223 */ /* 0x000fe200000100ab */
[----:B------:R-:W-:Y:S01]  /*1480*/  FADD.FTZ R105, R175, R108 ;  /* 0x0000006caf697221 */ /* 0x000fe20000010000 */
[----:B------:R-:W-:Y:S01]  /*1490*/  FMUL.FTZ R62, R138, R165 ;  /* 0x000000a58a3e7220 */ /* 0x000fe20000410000 */
[----:B------:R-:W-:Y:S01]  /*14a0*/  FADD.FTZ R162, R164, R129 ;  /* 0x00000081a4a27221 */ /* 0x000fe20000010000 */
[----:B------:R-:W-:Y:S01]  /*14b0*/  FMUL.FTZ R165, R79, R164 ;  /* 0x000000a44fa57220 */ /* 0x000fe20000410000 */
[----:B------:R-:W-:Y:S01]  /*14c0*/  FFMA.FTZ R129, R69, R48, R132 ;  /* 0x0000003045817223 */ /* 0x000fe20000010084 */
[----:B------:R-:W-:Y:S01]  /*14d0*/  FADD.FTZ R108, R48, R105 ;  /* 0x00000069306c7221 */ /* 0x000fe20000010000 */
[----:B------:R-:W-:Y:S01]  /*14e0*/  SHF.L.U32 R179, R179, 0x10, RZ ;  /* 0x00000010b3b37819 */ /* 0x000fe200000006ff */
[----:B------:R-:W-:Y:S01]  /*14f0*/  FMUL.FTZ R60, R157, R182 ;  /* 0x000000b69d3c7220 */ /* 0x000fe20000410000 */
[----:B------:R-:W-:Y:S01]  /*1500*/  PRMT R53, R71, 0x7632, R53 ;  /* 0x0000763247357816 */ /* 0x000fe20000000035 */
[----:B------:R-:W-:Y:S01]  /*1510*/  FMUL.FTZ R65, R157, R180 ;  /* 0x000000b49d417220 */ /* 0x000fe20000410000 */
[----:B------:R-:W-:Y:S01]  /*1520*/  FMUL.FTZ R50, R139, R181 ;  /* 0x000000b58b327220 */ /* 0x000fe20000410000 */
[----:B------:R-:W-:Y:S01]  /*1530*/  FFMA.FTZ R132, R64, R165, R129 ;  /* 0x000000a540847223 */ /* 0x000fe20000010081 */
        /* <DEDUP_REMOVED lines=10> */
[C---:B------:R-:W-:Y:S01]  /*15e0*/  FMUL.FTZ R63, R157.reuse, R188 ;  /* 0x000000bc9d3f7220 */ /* 0x040fe20000410000 */
        /* <DEDUP_REMOVED lines=29> */
[----:B------:R-:W0:Y:S01]  /*17c0*/  SHFL.BFLY PT, R108, R105, 0x2, 0x1f ;  /* 0x0c401f00696c7f89 */ /* 0x000e2200000e0000 */
[----:B------:R-:W-:Y:S02]  /*17d0*/  MOV R110, R134 ;  /* 0x00000086006e7202 */ /* 0x000fe40000000f00 */
[----:B------:R-:W-:Y:S01]  /*17e0*/  MOV R134, R172 ;  /* 0x000000ac00867202 */ /* 0x000fe20000000f00 */
[----:B------:R-:W1:Y:S01]  /*17f0*/  SHFL.BFLY PT, R132, R107, 0x2, 0x1f ;  /* 0x0c401f006b847f89 */ /* 0x000e6200000e0000 */
[----:B0-----:R-:W-:Y:S01]  /*1800*/  FADD.FTZ R108, R105, R108 ;  /* 0x0000006c696c7221 */ /* 0x001fe20000010000 */
[----:B------:R-:W-:Y:S01]  /*1810*/  MOV R105, R160 ;  /* 0x000000a000697202 */ /* 0x000fe20000000f00 */
[----:B-1----:R-:W-:-:S03]  /*1820*/  FADD.FTZ R132, R107, R132 ;  /* 0x000000846b847221 */ /* 0x002fc60000010000 */
[----:B------:R-:W0:Y:S01]  /*1830*/  SHFL.BFLY PT, R129, R108, 0x4, 0x1f ;  /* 0x0c801f006c817f89 */ /* 0x000e2200000e0000 */
[----:B------:R-:W-:-:S03]  /*1840*/  MOV R107, R164 ;  /* 0x000000a4006b7202 */ /* 0x000fc60000000f00 */
        /* <DEDUP_REMOVED lines=10> */
[----:B------:R0:W1:Y:S04]  /*18f0*/  SHFL.BFLY PT, R179, R174, 0x10, 0x1f ;  /* 0x0e001f00aeb37f89 */ /* 0x00006800000e0000 */
[----:B------:R0:W2:Y:S02]  /*1900*/  SHFL.BFLY PT, R181, R42, 0x10, 0x1f ;  /* 0x0e001f002ab57f89 */ /* 0x0000a400000e0000 */
.L_x_4353:
        /* <DEDUP_REMOVED lines=9> */
[-CC-:B------:R-:W-:Y:S01]  /*19a0*/  FFMA.FTZ R0, R0, R160.reuse, R177.reuse ;  /* 0x000000a000007223 */ /* 0x180fe200000100b1 */
[-CC-:B------:R-:W-:Y:S01]  /*19b0*/  FFMA.FTZ R45, R45, R160.reuse, R177.reuse ;  /* 0x000000a02d2d7223 */ /* 0x180fe200000100b1 */
[-CC-:B------:R-:W-:Y:S01]  /*19c0*/  FFMA.FTZ R43, R43, R160.reuse, R177.reuse ;  /* 0x000000a02b2b7223 */ /* 0x180fe200000100b1 */
[-CC-:B0-----:R-:W-:Y:S01]  /*19d0*/  FFMA.FTZ R42, R55, R160.reuse, R177.reuse ;  /* 0x000000a0372a7223 */ /* 0x181fe200000100b1 */
[----:B------:R-:W-:Y:S01]  /*19e0*/  FADD.FTZ R0, R47, -R0 ;  /* 0x800000002f007221 */ /* 0x000fe20000010000 */
[-C--:B------:R-:W-:Y:S01]  /*19f0*/  FFMA.FTZ R47, R44, R160.reuse, R177 ;  /* 0x000000a02c2f7223 */ /* 0x080fe200000100b1 */
[----:B------:R-:W-:Y:S01]  /*1a00*/  FADD.FTZ R45, R36, -R45 ;  /* 0x8000002d242d7221 */ /* 0x000fe20000010000 */
[----:B------:R-:W-:Y:S01]  /*1a10*/  FADD.FTZ R70, R70, -R43 ;  /* 0x8000002b46467221 */ /* 0x000fe20000010000 */
[----:B------:R-:W-:Y:S01]  /*1a20*/  FFMA.FTZ R61, R61, R160, R177 ;  /* 0x000000a03d3d7223 */ /* 0x000fe200000100b1 */
[----:B------:R-:W-:Y:S01]  /*1a30*/  FADD.FTZ R40, R40, -R47 ;  /* 0x8000002f28287221 */ /* 0x000fe20000010000 */
[----:B-----5:R-:W-:Y:S01]  /*1a40*/  FFMA.FTZ R36, R157, R45, R6 ;  /* 0x0000002d9d247223 */ /* 0x020fe20000010006 */
[----:B------:R-:W-:Y:S01]  /*1a50*/  FADD.FTZ R37, R37, -R42 ;  /* 0x8000002a25257221 */ /* 0x000fe20000010000 */
[C---:B------:R-:W-:Y:S01]  /*1a60*/  FFMA.FTZ R70, R157.reuse, R70, R5 ;  /* 0x000000469d467223 */ /* 0x040fe20000010005 */
[C---:B------:R-:W-:Y:S01]  /*1a70*/  FFMA.FTZ R40, R157.reuse, R40, R7 ;  /* 0x000000289d287223 */ /* 0x040fe20000010007 */
[-C--:B------:R-:W-:Y:S01]  /*1a80*/  FMUL.FTZ R36, R36, R151.reuse ;  /* 0x0000009724247220 */ /* 0x080fe20000410000 */
[----:B------:R-:W-:Y:S01]  /*1a90*/  LOP3.LUT P4, RZ, R74, 0xff0000, RZ, 0xc0, !PT ;  /* 0x00ff00004aff7812 */ /* 0x000fe2000788c0ff */
[----:B------:R-:W-:Y:S01]  /*1aa0*/  FADD.FTZ R61, R38, -R61 ;  /* 0x8000003d263d7221 */ /* 0x000fe20000010000 */
[----:B------:R-:W-:Y:S01]  /*1ab0*/  FMUL.FTZ R40, R40, R151 ;  /* 0x0000009728287220 */ /* 0x000fe20000410000 */
[----:B------:R-:W-:Y:S01]  /*1ac0*/  FMUL.FTZ R36, R36, UR5 ;  /* 0x0000000524247c20 */ /* 0x000fe20008410000 */
[----:B------:R-:W-:Y:S01]  /*1ad0*/  FFMA.FTZ R38, R157, R37, R8 ;  /* 0x000000259d267223 */ /* 0x000fe20000010008 */
[----:B------:R-:W-:Y:S01]  /*1ae0*/  FMUL.FTZ R70, R70, R151 ;  /* 0x0000009746467220 */ /* 0x000fe20000410000 */
[----:B------:R-:W-:Y:S01]  /*1af0*/  FMUL.FTZ R37, R40, UR5 ;  /* 0x0000000528257c20 */ /* 0x000fe20008410000 */
[----:B------:R-:W-:Y:S01]  /*1b00*/  LOP3.LUT P2, RZ, R74, 0xff00, RZ, 0xc0, !PT ;  /* 0x0000ff004aff7812 */ /* 0x000fe2000784c0ff */
[-CC-:B------:R-:W-:Y:S01]  /*1b10*/  FFMA.FTZ R44, R59, R160.reuse, R177.reuse ;  /* 0x000000a03b2c7223 */ /* 0x180fe200000100b1 */
[----:B------:R-:W-:Y:S01]  /*1b20*/  FSEL R40, R36, RZ, P4 ;  /* 0x000000ff24287208 */ /* 0x000fe20002000000 */
[----:B------:R-:W-:Y:S01]  /*1b30*/  FFMA.FTZ R36, R157, R61, R10 ;  /* 0x0000003d9d247223 */ /* 0x000fe2000001000a */
[----:B------:R-:W-:Y:S01]  /*1b40*/  FMUL.FTZ R43, R70, UR5 ;  /* 0x00000005462b7c20 */ /* 0x000fe20008410000 */
[-CC-:B------:R-:W-:Y:S01]  /*1b50*/  FFMA.FTZ R68, R68, R160.reuse, R177.reuse ;  /* 0x000000a044447223 */ /* 0x180fe200000100b1 */
[----:B------:R-:W-:Y:S01]  /*1b60*/  FADD.FTZ R49, R49, -R44 ;  /* 0x8000002c31317221 */ /* 0x000fe20000010000 */
[-C--:B------:R-:W-:Y:S01]  /*1b70*/  FMUL.FTZ R36, R36, R151.reuse ;  /* 0x0000009724247220 */ /* 0x080fe20000410000 */
[----:B------:R-:W-:Y:S01]  /*1b80*/  FMUL.FTZ R38, R38, R151 ;  /* 0x0000009726267220 */ /* 0x000fe20000410000 */
[----:B------:R-:W-:Y:S01]  /*1b90*/  FSEL R43, R43, RZ, P2 ;  /* 0x000000ff2b2b7208 */ /* 0x000fe20001000000 */
[----:B------:R-:W-:Y:S01]  /*1ba0*/  FADD.FTZ R68, R39, -R68 ;  /* 0x8000004427447221 */ /* 0x000fe20000010000 */
[----:B------:R-:W-:Y:S01]  /*1bb0*/  FMUL.FTZ R36, R36, UR5 ;  /* 0x0000000524247c20 */ /* 0x000fe20008410000 */
[C---:B------:R-:W-:Y:S01]  /*1bc0*/  LOP3.LUT P2, RZ, R75.reuse, 0xff0000, RZ, 0xc0, !PT ;  /* 0x00ff00004bff7812 */ /* 0x040fe2000784c0ff */
[-CC-:B------:R-:W-:Y:S01]  /*1bd0*/  FFMA.FTZ R54, R54, R160.reuse, R177.reuse ;  /* 0x000000a036367223 */ /* 0x180fe200000100b1 */
[----:B------:R-:W-:Y:S01]  /*1be0*/  FMUL.FTZ R38, R38, UR5 ;  /* 0x0000000526267c20 */ /* 0x000fe20008410000 */
[----:B------:R-:W-:Y:S01]  /*1bf0*/  LOP3.LUT P6, RZ, R75, 0xff, RZ, 0xc0, !PT ;  /* 0x000000ff4bff7812 */ /* 0x000fe200078cc0ff */
[-CC-:B------:R-:W-:Y:S01]  /*1c00*/  FFMA.FTZ R57, R57, R160.reuse, R177.reuse ;  /* 0x000000a039397223 */ /* 0x180fe200000100b1 */
[----:B------:R-:W-:Y:S01]  /*1c10*/  FSEL R39, R36, RZ, P2 ;  /* 0x000000ff24277208 */ /* 0x000fe20001000000 */
[----:B------:R-:W-:Y:S01]  /*1c20*/  FFMA.FTZ R36, R157, R49, R14 ;  /* 0x000000319d247223 */ /* 0x000fe2000001000e */
[----:B------:R-:W-:Y:S01]  /*1c30*/  FADD.FTZ R54, R167, -R54 ;  /* 0x80000036a7367221 */ /* 0x000fe20000010000 */
[----:B------:R-:W-:Y:S01]  /*1c40*/  FFMA.FTZ R163, R163, R160, R177 ;  /* 0x000000a0a3a37223 */ /* 0x000fe200000100b1 */
[----:B------:R-:W-:Y:S01]  /*1c50*/  FSEL R38, R38, RZ, P6 ;  /* 0x000000ff26267208 */ /* 0x000fe20003000000 */
[----:B------:R-:W-:Y:S01]  /*1c60*/  FMUL.FTZ R36, R36, R151 ;  /* 0x0000009724247220 */ /* 0x000fe20000410000 */
[----:B------:R-:W-:Y:S01]  /*1c70*/  FADD.FTZ R57, R46, -R57 ;  /* 0x800000392e397221 */ /* 0x000fe20000010000 */
[----:B------:R-:W-:Y:S01]  /*1c80*/  LOP3.LUT P6, RZ, R72, 0xff0000, RZ, 0xc0, !PT ;  /* 0x00ff000048ff7812 */ /* 0x000fe200078cc0ff */
[C---:B------:R-:W-:Y:S01]  /*1c90*/  FFMA.FTZ R54, R157.reuse, R54, R13 ;  /* 0x000000369d367223 */ /* 0x040fe2000001000d */
[----:B------:R-:W-:Y:S01]  /*1ca0*/  FMUL.FTZ R36, R36, UR5 ;  /* 0x0000000524247c20 */ /* 0x000fe20008410000 */
[----:B------:R-:W-:Y:S01]  /*1cb0*/  FADD.FTZ R163, R52, -R163 ;  /* 0x800000a334a37221 */ /* 0x000fe20000010000 */
[----:B------:R-:W-:Y:S01]  /*1cc0*/  FFMA.FTZ R66, R66, R160, R177 ;  /* 0x000000a042427223 */ /* 0x000fe200000100b1 */
[----:B------:R-:W-:Y:S01]  /*1cd0*/  LOP3.LUT P3, RZ, R74, 0xff000000, RZ, 0xc0, !PT ;  /* 0xff0000004aff7812 */ /* 0x000fe2000786c0ff */
[C---:B------:R-:W-:Y:S01]  /*1ce0*/  FFMA.FTZ R42, R157.reuse, R57, R12 ;  /* 0x000000399d2a7223 */ /* 0x040fe2000001000c */
[----:B------:R-:W-:Y:S01]  /*1cf0*/  FMUL.FTZ R54, R54, R151 ;  /* 0x0000009736367220 */ /* 0x000fe20000410000 */
[----:B------:R-:W-:Y:S01]  /*1d00*/  FSEL R46, R36, RZ, P6 ;  /* 0x000000ff242e7208 */ /* 0x000fe20003000000 */
[----:B------:R-:W-:Y:S01]  /*1d10*/  FFMA.FTZ R36, R157, R163, R18 ;  /* 0x000000a39d247223 */ /* 0x000fe20000010012 */
[----:B------:R-:W-:Y:S01]  /*1d20*/  FADD.FTZ R66, R41, -R66 ;  /* 0x8000004229427221 */ /* 0x000fe20000010000 */
[----:B------:R-:W-:Y:S01]  /*1d30*/  FFMA.FTZ R0, R157, R0, R4 ;  /* 0x000000009d007223 */ /* 0x000fe20000010004 */
[----:B------:R-:W-:Y:S01]  /*1d40*/  FSEL R41, R37, RZ, P3 ;  /* 0x000000ff25297208 */ /* 0x000fe20001800000 */
[-C--:B------:R-:W-:Y:S01]  /*1d50*/  FMUL.FTZ R42, R42, R151.reuse ;  /* 0x000000972a2a7220 */ /* 0x080fe20000410000 */
[----:B------:R-:W-:Y:S01]  /*1d60*/  FMUL.FTZ R54, R54, UR5 ;  /* 0x0000000536367c20 */ /* 0x000fe20008410000 */
[----:B------:R-:W-:Y:S01]  /*1d70*/  LOP3.LUT P3, RZ, R72, 0xff00, RZ, 0xc0, !PT ;  /* 0x0000ff0048ff7812 */ /* 0x000fe2000786c0ff */
[----:B------:R-:W-:Y:S01]  /*1d80*/  FFMA.FTZ R68, R157, R68, R11 ;  /* 0x000000449d447223 */ /* 0x000fe2000001000b */
[-C--:B------:R-:W-:Y:S01]  /*1d90*/  FMUL.FTZ R36, R36, R151.reuse ;  /* 0x0000009724247220 */ /* 0x080fe20000410000 */
[-CC-:B------:R-:W-:Y:S01]  /*1da0*/  FFMA.FTZ R56, R56, R160.reuse, R177.reuse ;  /* 0x000000a038387223 */ /* 0x180fe200000100b1 */
[-CC-:B------:R-:W-:Y:S01]  /*1db0*/  FFMA.FTZ R162, R161, R160.reuse, R177.reuse ;  /* 0x000000a0a1a27223 */ /* 0x180fe200000100b1 */
[-CC-:B------:R-:W-:Y:S01]  /*1dc0*/  FFMA.FTZ R152, R152, R160.reuse, R177.reuse ;  /* 0x000000a098987223 */ /* 0x180fe200000100b1 */
[-CC-:B------:R-:W-:Y:S01]  /*1dd0*/  FFMA.FTZ R154, R154, R160.reuse, R177.reuse ;  /* 0x000000a09a9a7223 */ /* 0x180fe200000100b1 */
[----:B------:R-:W-:Y:S01]  /*1de0*/  FFMA.FTZ R69, R69, R160, R177 ;  /* 0x000000a045457223 */ /* 0x000fe200000100b1 */
[-C--:B------:R-:W-:Y:S01]  /*1df0*/  FMUL.FTZ R0, R0, R151.reuse ;  /* 0x0000009700007220 */ /* 0x080fe20000410000 */
[----:B------:R-:W-:Y:S01]  /*1e00*/  FMUL.FTZ R42, R42, UR5 ;  /* 0x000000052a2a7c20 */ /* 0x000fe20008410000 */
[----:B------:R-:W-:Y:S01]  /*1e10*/  LOP3.LUT P4, RZ, R72, 0xff, RZ, 0xc0, !PT ;  /* 0x000000ff48ff7812 */ /* 0x000fe2000788c0ff */
[----:B------:R-:W-:Y:S01]  /*1e20*/  FFMA.FTZ R66, R157, R66, R9 ;  /* 0x000000429d427223 */ /* 0x000fe20000010009 */
[-C--:B------:R-:W-:Y:S01]  /*1e30*/  FMUL.FTZ R68, R68, R151.reuse ;  /* 0x0000009744447220 */ /* 0x080fe20000410000 */
[----:B------:R-:W-:Y:S01]  /*1e40*/  FSEL R47, R54, RZ, P3 ;  /* 0x000000ff362f7208 */ /* 0x000fe20001800000 */
[----:B------:R-:W-:Y:S01]  /*1e50*/  FMUL.FTZ R36, R36, UR5 ;  /* 0x0000000524247c20 */ /* 0x000fe20008410000 */
[----:B------:R-:W-:Y:S01]  /*1e60*/  ISETP.GE.U32.AND P1, PT, R74, RZ, PT ;  /* 0x000000ff4a00720c */ /* 0x000fe20003f26070 */
[----:B------:R-:W-:Y:S01]  /*1e70*/  FADD.FTZ R56, R169, -R56 ;  /* 0x80000038a9387221 */ /* 0x000fe20000010000 */
[----:B------:R-:W-:Y:S01]  /*1e80*/  LOP3.LUT P3, RZ, R73, 0xff0000, RZ, 0xc0, !PT ;  /* 0x00ff000049ff7812 */ /* 0x000fe2000786c0ff */
[----:B------:R-:W-:Y:S01]  /*1e90*/  FADD.FTZ R51, R51, -R162 ;  /* 0x800000a233337221 */ /* 0x000fe20000010000 */
[----:B------:R-:W-:Y:S01]  /*1ea0*/  FADD.FTZ R152, R173, -R152 ;  /* 0x80000098ad987221 */ /* 0x000fe20000010000 */
[----:B------:R-:W-:Y:S01]  /*1eb0*/  FADD.FTZ R154, R175, -R154 ;  /* 0x8000009aaf9a7221 */ /* 0x000fe20000010000 */
[----:B------:R-:W-:Y:S01]  /*1ec0*/  FMUL.FTZ R0, R0, UR5 ;  /* 0x0000000500007c20 */ /* 0x000fe20008410000 */
[----:B------:R-:W-:Y:S01]  /*1ed0*/  FADD.FTZ R69, R48, -R69 ;  /* 0x8000004530457221 */ /* 0x000fe20000010000 */
[----:B------:R-:W-:Y:S01]  /*1ee0*/  LOP3.LUT P5, RZ, R74, 0xff, RZ, 0xc0, !PT ;  /* 0x000000ff4aff7812 */ /* 0x000fe200078ac0ff */
[----:B------:R-:W-:Y:S01]  /*1ef0*/  FMUL.FTZ R66, R66, R151 ;  /* 0x0000009742427220 */ /* 0x000fe20000410000 */
[----:B------:R-:W-:Y:S01]  /*1f00*/  FMUL.FTZ R68, R68, UR5 ;  /* 0x0000000544447c20 */ /* 0x000fe20008410000 */
[----:B------:R-:W-:Y:S01]  /*1f10*/  FSEL R44, R42, RZ, P4 ;  /* 0x000000ff2a2c7208 */ /* 0x000fe20002000000 */
[----:B------:R-:W-:Y:S01]  /*1f20*/  FFMA.FTZ R56, R157, R56, R15 ;  /* 0x000000389d387223 */ /* 0x000fe2000001000f */
[----:B------:R-:W-:Y:S01]  /*1f30*/  ISETP.GE.U32.AND.EX P1, PT, R75, 0x1000000, PT, P1 ;  /* 0x010000004b00780c */ /* 0x000fe20003f26110 */
[C---:B------:R-:W-:Y:S01]  /*1f40*/  FFMA.FTZ R42, R157.reuse, R51, R16 ;  /* 0x000000339d2a7223 */ /* 0x040fe20000010010 */
[C---:B------:R-:W-:Y:S01]  /*1f50*/  FFMA.FTZ R152, R157.reuse, R152, R17 ;  /* 0x000000989d987223 */ /* 0x040fe20000010011 */
[----:B------:R-:W-:Y:S01]  /*1f60*/  FFMA.FTZ R154, R157, R154, R19 ;  /* 0x0000009a9d9a7223 */ /* 0x000fe20000010013 */
[----:B------:R-:W-:Y:S01]  /*1f70*/  FSEL R52, R36, RZ, P3 ;  /* 0x000000ff24347208 */ /* 0x000fe20001800000 */
[-C--:B------:R-:W-:Y:S01]  /*1f80*/  FFMA.FTZ R65, R65, R160.reuse, R177 ;  /* 0x000000a041417223 */ /* 0x080fe200000100b1 */
[----:B------:R-:W0:Y:S01]  /*1f90*/  LDC.64 R36, c[0x0][0x468] ;  /* 0x00011a00ff247b82 */ /* 0x000e220000000a00 */
[----:B------:R-:W-:Y:S01]  /*1fa0*/  FFMA.FTZ R48, R157, R69, R20 ;  /* 0x000000459d307223 */ /* 0x000fe20000010014 */
[----:B------:R-:W-:Y:S01]  /*1fb0*/  FSEL R0, R0, RZ, P5 ;  /* 0x000000ff00007208 */ /* 0x000fe20002800000 */
[----:B------:R-:W-:Y:S01]  /*1fc0*/  FMUL.FTZ R66, R66, UR5 ;  /* 0x0000000542427c20 */ /* 0x000fe20008410000 */
[----:B------:R-:W-:Y:S01]  /*1fd0*/  LOP3.LUT P5, RZ, R75, 0xff00, RZ, 0xc0, !PT ;  /* 0x0000ff004bff7812 */ /* 0x000fe200078ac0ff */
[-C--:B------:R-:W-:Y:S01]  /*1fe0*/  FMUL.FTZ R56, R56, R151.reuse ;  /* 0x0000009738387220 */ /* 0x080fe20000410000 */
[----:B------:R-:W-:Y:S01]  /*1ff0*/  FSEL R68, R68, RZ, P1 ;  /* 0x000000ff44447208 */ /* 0x000fe20000800000 */
[-C--:B------:R-:W-:Y:S01]  /*2000*/  FMUL.FTZ R42, R42, R151.reuse ;  /* 0x000000972a2a7220 */ /* 0x080fe20000410000 */
[-C--:B------:R-:W-:Y:S01]  /*2010*/  FMUL.FTZ R152, R152, R151.reuse ;  /* 0x0000009798987220 */ /* 0x080fe20000410000 */
[-C--:B------:R-:W-:Y:S01]  /*2020*/  FMUL.FTZ R154, R154, R151.reuse ;  /* 0x000000979a9a7220 */ /* 0x080fe20000410000 */
[----:B------:R-:W-:Y:S01]  /*2030*/  ISETP.GE.U32.AND P1, PT, R72, RZ, PT ;  /* 0x000000ff4800720c */ /* 0x000fe20003f26070 */
[----:B------:R-:W-:Y:S01]  /*2040*/  FADD.FTZ R65, R50, -R65 ;  /* 0x8000004132417221 */ /* 0x000fe20000010000 */
[----:B------:R-:W-:Y:S01]  /*2050*/  FMUL.FTZ R48, R48, R151 ;  /* 0x0000009730307220 */ /* 0x000fe20000410000 */
[-CC-:B------:R-:W-:Y:S01]  /*2060*/  FFMA.FTZ R67, R67, R160.reuse, R177.reuse ;  /* 0x000000a043437223 */ /* 0x180fe200000100b1 */
[-CC-:B------:R-:W-:Y:S01]  /*2070*/  FFMA.FTZ R64, R64, R160.reuse, R177.reuse ;  /* 0x000000a040407223 */ /* 0x180fe200000100b1 */
[-CC-:B------:R-:W-:Y:S01]  /*2080*/  FFMA.FTZ R60, R60, R160.reuse, R177.reuse ;  /* 0x000000a03c3c7223 */ /* 0x180fe200000100b1 */
[-CC-:B------:R-:W-:Y:S01]  /*2090*/  FFMA.FTZ R58, R58, R160.reuse, R177.reuse ;  /* 0x000000a03a3a7223 */ /* 0x180fe200000100b1 */
[-CC-:B------:R-:W-:Y:S01]  /*20a0*/  FFMA.FTZ R63, R63, R160.reuse, R177.reuse ;  /* 0x000000a03f3f7223 */ /* 0x180fe200000100b1 */
[----:B------:R-:W-:Y:S01]  /*20b0*/  FFMA.FTZ R158, R158, R160, R177 ;  /* 0x000000a09e9e7223 */ /* 0x000fe200000100b1 */
[----:B------:R-:W-:Y:S01]  /*20c0*/  FSEL R45, R66, RZ, P5 ;  /* 0x000000ff422d7208 */ /* 0x000fe20002800000 */
[----:B------:R-:W-:Y:S01]  /*20d0*/  FMUL.FTZ R56, R56, UR5 ;  /* 0x0000000538387c20 */ /* 0x000fe20008410000 */
[----:B------:R-:W-:Y:S01]  /*20e0*/  FMUL.FTZ R42, R42, UR5 ;  /* 0x000000052a2a7c20 */ /* 0x000fe20008410000 */
[----:B------:R-:W-:Y:S01]  /*20f0*/  FMUL.FTZ R152, R152, UR5 ;  /* 0x0000000598987c20 */ /* 0x000fe20008410000 */
[----:B------:R-:W-:Y:S01]  /*2100*/  FMUL.FTZ R154, R154, UR5 ;  /* 0x000000059a9a7c20 */ /* 0x000fe20008410000 */
[----:B------:R-:W-:Y:S01]  /*2110*/  LOP3.LUT P5, RZ, R72, 0xff000000, RZ, 0xc0, !PT ;  /* 0xff00000048ff7812 */ /* 0x000fe200078ac0ff */
[----:B------:R-:W-:Y:S01]  /*2120*/  FFMA.FTZ R50, R157, R65, R22 ;  /* 0x000000419d327223 */ /* 0x000fe20000010016 */
[C---:B------:R-:W-:Y:S01]  /*2130*/  LOP3.LUT P2, RZ, R73.reuse, 0xff, RZ, 0xc0, !PT ;  /* 0x000000ff49ff7812 */ /* 0x040fe2000784c0ff */
[----:B------:R-:W-:Y:S01]  /*2140*/  FMUL.FTZ R48, R48, UR5 ;  /* 0x0000000530307c20 */ /* 0x000fe20008410000 */
[C---:B------:R-:W-:Y:S01]  /*2150*/  LOP3.LUT P4, RZ, R73.reuse, 0xff00, RZ, 0xc0, !PT ;  /* 0x0000ff0049ff7812 */ /* 0x040fe2000788c0ff */
[----:B------:R-:W-:Y:S01]  /*2160*/  FADD.FTZ R67, R62, -R67 ;  /* 0x800000433e437221 */ /* 0x000fe20000010000 */
[----:B------:R-:W-:Y:S01]  /*2170*/  ISETP.GE.U32.AND.EX P1, PT, R73, 0x1000000, PT, P1 ;  /* 0x010000004900780c */ /* 0x000fe20003f26110 */
[----:B------:R-:W-:Y:S01]  /*2180*/  FADD.FTZ R64, R165, -R64 ;  /* 0x80000040a5407221 */ /* 0x000fe20000010000 */
[----:B------:R-:W-:Y:S01]  /*2190*/  LOP3.LUT P6, RZ, R2, 0xff, RZ, 0xc0, !PT ;  /* 0x000000ff02ff7812 */ /* 0x000fe200078cc0ff */
[----:B------:R-:W-:Y:S01]  /*21a0*/  FADD.FTZ R60, R53, -R60 ;  /* 0x8000003c353c7221 */ /* 0x000fe20000010000 */
[----:B------:R-:W-:Y:S01]  /*21b0*/  FADD.FTZ R58, R171, -R58 ;  /* 0x8000003aab3a7221 */ /* 0x000fe20000010000 */
[----:B------:R-:W-:Y:S01]  /*21c0*/  FADD.FTZ R63, R156, -R63 ;  /* 0x8000003f9c3f7221 */ /* 0x000fe20000010000 */
[----:B------:R-:W-:Y:S01]  /*21d0*/  FADD.FTZ R158, R71, -R158 ;  /* 0x8000009e479e7221 */ /* 0x000fe20000010000 */
[----:B------:R-:W-:Y:S01]  /*21e0*/  FSEL R55, R56, RZ, P5 ;  /* 0x000000ff38377208 */ /* 0x000fe20002800000 */
[-C--:B------:R-:W-:Y:S01]  /*21f0*/  FMUL.FTZ R50, R50, R151.reuse ;  /* 0x0000009732327220 */ /* 0x080fe20000410000 */
[----:B------:R-:W-:Y:S01]  /*2200*/  FSEL R42, R42, RZ, P2 ;  /* 0x000000ff2a2a7208 */ /* 0x000fe20001000000 */
[C---:B------:R-:W-:Y:S01]  /*2210*/  FFMA.FTZ R64, R157.reuse, R64, R21 ;  /* 0x000000409d407223 */ /* 0x040fe20000010015 */
[----:B------:R-:W-:Y:S01]  /*2220*/  FSEL R57, R152, RZ, P4 ;  /* 0x000000ff98397208 */ /* 0x000fe20002000000 */
[C---:B------:R-:W-:Y:S01]  /*2230*/  FFMA.FTZ R60, R157.reuse, R60, R23 ;  /* 0x0000003c9d3c7223 */ /* 0x040fe20000010017 */
[----:B------:R-:W-:Y:S01]  /*2240*/  FSEL R59, R154, RZ, P1 ;  /* 0x000000ff9a3b7208 */ /* 0x000fe20000800000 */
[C---:B------:R-:W-:Y:S01]  /*2250*/  FFMA.FTZ R58, R157.reuse, R58, R25 ;  /* 0x0000003a9d3a7223 */ /* 0x040fe20000010019 */
[C---:B------:R-:W-:Y:S01]  /*2260*/  LOP3.LUT P5, RZ, R2.reuse, 0xff00, RZ, 0xc0, !PT ;  /* 0x0000ff0002ff7812 */ /* 0x040fe200078ac0ff */
[C---:B------:R-:W-:Y:S01]  /*2270*/  FFMA.FTZ R158, R157.reuse, R158, R27 ;  /* 0x0000009e9d9e7223 */ /* 0x040fe2000001001b */
[----:B------:R-:W-:Y:S01]  /*2280*/  LOP3.LUT P2, RZ, R2, 0xff0000, RZ, 0xc0, !PT ;  /* 0x00ff000002ff7812 */ /* 0x000fe2000784c0ff */
[----:B------:R-:W-:Y:S01]  /*2290*/  FMUL.FTZ R50, R50, UR5 ;  /* 0x0000000532327c20 */ /* 0x000fe20008410000 */
[----:B------:R-:W-:Y:S01]  /*22a0*/  LOP3.LUT P4, RZ, R2, 0xff000000, RZ, 0xc0, !PT ;  /* 0xff00000002ff7812 */ /* 0x000fe2000788c0ff */
[----:B------:R-:W-:Y:S01]  /*22b0*/  FMUL.FTZ R64, R64, R151 ;  /* 0x0000009740407220 */ /* 0x000fe20000410000 */
[----:B------:R-:W-:Y:S01]  /*22c0*/  ISETP.GE.U32.AND P1, PT, R2, RZ, PT ;  /* 0x000000ff0200720c */ /* 0x000fe20003f26070 */
[C---:B------:R-:W-:Y:S01]  /*22d0*/  FFMA.FTZ R2, R157.reuse, R67, R24 ;  /* 0x000000439d027223 */ /* 0x040fe20000010018 */
[----:B------:R-:W-:Y:S01]  /*22e0*/  FSEL R54, R48, RZ, P6 ;  /* 0x000000ff30367208 */ /* 0x000fe20003000000 */
[----:B------:R-:W-:Y:S01]  /*22f0*/  FFMA.FTZ R48, R157, R63, R26 ;  /* 0x0000003f9d307223 */ /* 0x000fe2000001001a */
[-C--:B------:R-:W-:Y:S01]  /*2300*/  FMUL.FTZ R60, R60, R151.reuse ;  /* 0x000000973c3c7220 */ /* 0x080fe20000410000 */
[-C--:B------:R-:W-:Y:S01]  /*2310*/  FMUL.FTZ R53, R2, R151.reuse ;  /* 0x0000009702357220 */ /* 0x080fe20000410000 */
[-C--:B------:R-:W-:Y:S01]  /*2320*/  FMUL.FTZ R58, R58, R151.reuse ;  /* 0x000000973a3a7220 */ /* 0x080fe20000410000 */
[-C--:B------:R-:W-:Y:S01]  /*2330*/  FMUL.FTZ R61, R48, R151.reuse ;  /* 0x00000097303d7220 */ /* 0x080fe20000410000 */
[----:B------:R-:W-:Y:S01]  /*2340*/  FMUL.FTZ R158, R158, R151 ;  /* 0x000000979e9e7220 */ /* 0x000fe20000410000 */
[----:B------:R-:W-:Y:S01]  /*2350*/  FSEL R56, R50, RZ, P2 ;  /* 0x000000ff32387208 */ /* 0x000fe20001000000 */
[----:B------:R-:W-:Y:S01]  /*2360*/  FMUL.FTZ R53, R53, UR5 ;  /* 0x0000000535357c20 */ /* 0x000fe20008410000 */
[C---:B------:R-:W-:Y:S01]  /*2370*/  LOP3.LUT P3, RZ, R3.reuse, 0xff, RZ, 0xc0, !PT ;  /* 0x000000ff03ff7812 */ /* 0x040fe2000786c0ff */
[----:B------:R-:W-:Y:S01]  /*2380*/  FMUL.FTZ R64, R64, UR5 ;  /* 0x0000000540407c20 */ /* 0x000fe20008410000 */
[----:B------:R-:W-:Y:S01]  /*2390*/  LOP3.LUT P6, RZ, R3, 0xff00, RZ, 0xc0, !PT ;  /* 0x0000ff0003ff7812 */ /* 0x000fe200078cc0ff */
[----:B------:R-:W-:Y:S01]  /*23a0*/  FMUL.FTZ R61, R61, UR5 ;  /* 0x000000053d3d7c20 */ /* 0x000fe20008410000 */
[C---:B------:R-:W-:Y:S01]  /*23b0*/  LOP3.LUT P2, RZ, R3.reuse, 0xff0000, RZ, 0xc0, !PT ;  /* 0x00ff000003ff7812 */ /* 0x040fe2000784c0ff */
[----:B------:R-:W-:Y:S01]  /*23c0*/  FMUL.FTZ R158, R158, UR5 ;  /* 0x000000059e9e7c20 */ /* 0x000fe20008410000 */
[----:B------:R-:W-:Y:S01]  /*23d0*/  ISETP.GE.U32.AND.EX P1, PT, R3, 0x1000000, PT, P1 ;  /* 0x010000000300780c */ /* 0x000fe20003f26110 */
[----:B------:R-:W-:Y:S01]  /*23e0*/  FMUL.FTZ R58, R58, UR5 ;  /* 0x000000053a3a7c20 */ /* 0x000fe20008410000 */
[----:B------:R-:W-:Y:S01]  /*23f0*/  FMUL.FTZ R60, R60, UR5 ;  /* 0x000000053c3c7c20 */ /* 0x000fe20008410000 */
[----:B0-----:R-:W-:Y:S01]  /*2400*/  IMAD.WIDE.U32 R2, R159, 0x10, R36 ;  /* 0x000000109f027825 */ /* 0x001fe200078e0024 */
[----:B------:R-:W-:-:S02]  /*2410*/  F2FP.BF16.F32.PACK_AB R38, R45, R38 ;  /* 0x000000262d26723e */ /* 0x000fc400000010ff */
[----:B------:R-:W-:Y:S01]  /*2420*/  FSEL R158, R158, RZ, P1 ;  /* 0x000000ff9e9e7208 */ /* 0x000fe20000800000 */
[--C-:B------:R-:W-:Y:S01]  /*2430*/  IMAD.WIDE.U32 R48, R155, 0x10, R36.reuse ;  /* 0x000000109b307825 */ /* 0x100fe200078e0024 */
[----:B------:R-:W-:Y:S02]  /*2440*/  FSEL R45, R60, RZ, P4 ;  /* 0x000000ff3c2d7208 */ /* 0x000fe40002000000 */
[----:B------:R-:W-:Y:S01]  /*2450*/  F2FP.BF16.F32.PACK_AB R39, R68, R39 ;  /* 0x000000274427723e */ /* 0x000fe200000010ff */
[----:B------:R-:W-:Y:S01]  /*2460*/  IMAD.WIDE.U32 R50, R153, 0x10, R36 ;  /* 0x0000001099327825 */ /* 0x000fe200078e0024 */
[----:B------:R-:W-:Y:S02]  /*2470*/  F2FP.BF16.F32.PACK_AB R37, R41, R40 ;  /* 0x000000282925723e */ /* 0x000fe400000010ff */
[----:B------:R-:W-:Y:S02]  /*2480*/  F2FP.BF16.F32.PACK_AB R41, R55, R46 ;  /* 0x0000002e3729723e */ /* 0x000fe400000010ff */
[----:B------:R-:W-:-:S02]  /*2490*/  F2FP.BF16.F32.PACK_AB R40, R47, R44 ;  /* 0x0000002c2f28723e */ /* 0x000fc400000010ff */
[----:B------:R-:W-:Y:S02]  /*24a0*/  FSEL R46, R53, RZ, P3 ;  /* 0x000000ff352e7208 */ /* 0x000fe40001800000 */
[----:B------:R-:W-:Y:S02]  /*24b0*/  FSEL R47, R61, RZ, P2 ;  /* 0x000000ff3d2f7208 */ /* 0x000fe40001000000 */
[----:B------:R-:W-:Y:S02]  /*24c0*/  FSEL R55, R58, RZ, P6 ;  /* 0x000000ff3a377208 */ /* 0x000fe40003000000 */
[----:B------:R-:W-:Y:S02]  /*24d0*/  FSEL R53, R64, RZ, P5 ;  /* 0x000000ff40357208 */ /* 0x000fe40002800000 */
        /* <DEDUP_REMOVED lines=11> */
.L_x_4333:
[-CC-:B------:R-:W-:Y:S01]  /*2590*/  FFMA.FTZ R43, R43, R160.reuse, R177.reuse ;  /* 0x000000a02b2b7223 */ /* 0x180fe200000100b1 */
[-CC-:B------:R-:W-:Y:S01]  /*25a0*/  FFMA.FTZ R45, R45, R160.reuse, R177.reuse ;  /* 0x000000a02d2d7223 */ /* 0x180fe200000100b1 */
[-C--:B------:R-:W-:Y:S01]  /*25b0*/  FFMA.FTZ R0, R0, R160.reuse, R177 ;  /* 0x000000a000007223 */ /* 0x080fe200000100b1 */
[----:B-----5:R-:W-:Y:S01]  /*25c0*/  LOP3.LUT P2, RZ, R74, 0xff00, RZ, 0xc0, !PT ;  /* 0x0000ff004aff7812 */ /* 0x020fe2000784c0ff */
[----:B------:R-:W-:Y:S01]  /*25d0*/  FADD.FTZ R70, R70, -R43 ;  /* 0x8000002b46467221 */ /* 0x000fe20000010000 */
[----:B------:R-:W-:Y:S01]  /*25e0*/  FADD.FTZ R34, R36, -R45 ;  /* 0x8000002d24227221 */ /* 0x000fe20000010000 */
[----:B------:R-:W-:Y:S01]  /*25f0*/  FADD.FTZ R0, R47, -R0 ;  /* 0x800000002f007221 */ /* 0x000fe20000010000 */
[----:B------:R-:W-:Y:S01]  /*2600*/  FFMA.FTZ R66, R66, R160, R177 ;  /* 0x000000a042427223 */ /* 0x000fe200000100b1 */
[C---:B------:R-:W-:Y:S01]  /*2610*/  FFMA.FTZ R33, R157.reuse, R70, R5 ;  /* 0x000000469d217223 */ /* 0x040fe20000010005 */
[----:B------:R-:W-:Y:S01]  /*2620*/  FFMA.FTZ R34, R157, R34, R6 ;  /* 0x000000229d227223 */ /* 0x000fe20000010006 */
[--C-:B------:R-:W-:Y:S01]  /*2630*/  FFMA.FTZ R43, R57, R160, R177.reuse ;  /* 0x000000a0392b7223 */ /* 0x100fe200000100b1 */
[----:B------:R-:W-:Y:S01]  /*2640*/  FFMA.FTZ R32, R157, R0, R4 ;  /* 0x000000009d207223 */ /* 0x000fe20000010004 */
[-C--:B------:R-:W-:Y:S01]  /*2650*/  FMUL.FTZ R28, R33, R151.reuse ;  /* 0x00000097211c7220 */ /* 0x080fe20000410000 */
[-CC-:B------:R-:W-:Y:S01]  /*2660*/  FFMA.FTZ R30, R55, R160.reuse, R177.reuse ;  /* 0x000000a0371e7223 */ /* 0x180fe200000100b1 */
[----:B------:R-:W-:Y:S01]  /*2670*/  FADD.FTZ R66, R41, -R66 ;  /* 0x8000004229427221 */ /* 0x000fe20000010000 */
[----:B------:R-:W-:Y:S01]  /*2680*/  FFMA.FTZ R29, R44, R160, R177 ;  /* 0x000000a02c1d7223 */ /* 0x000fe200000100b1 */
[----:B------:R-:W-:Y:S01]  /*2690*/  FMUL.FTZ R28, R28, UR5 ;  /* 0x000000051c1c7c20 */ /* 0x000fe20008410000 */
[-C--:B------:R-:W-:Y:S01]  /*26a0*/  FMUL.FTZ R0, R32, R151.reuse ;  /* 0x0000009720007220 */ /* 0x080fe20000410000 */
[----:B------:R-:W-:Y:S01]  /*26b0*/  LOP3.LUT P5, RZ, R74, 0xff0000, RZ, 0xc0, !PT ;  /* 0x00ff00004aff7812 */ /* 0x000fe200078ac0ff */
[----:B------:R-:W-:Y:S01]  /*26c0*/  FADD.FTZ R37, R37, -R30 ;  /* 0x8000001e25257221 */ /* 0x000fe20000010000 */
[C---:B------:R-:W-:Y:S01]  /*26d0*/  FFMA.FTZ R45, R157.reuse, R66, R9 ;  /* 0x000000429d2d7223 */ /* 0x040fe20000010009 */
[----:B------:R-:W-:Y:S01]  /*26e0*/  FSEL R57, R28, RZ, P2 ;  /* 0x000000ff1c397208 */ /* 0x000fe20001000000 */
[----:B------:R-:W-:Y:S01]  /*26f0*/  FMUL.FTZ R28, R34, R151 ;  /* 0x00000097221c7220 */ /* 0x000fe20000410000 */
[----:B------:R-:W-:Y:S01]  /*2700*/  FADD.FTZ R40, R40, -R29 ;  /* 0x8000001d28287221 */ /* 0x000fe20000010000 */
[-CC-:B------:R-:W-:Y:S01]  /*2710*/  FFMA.FTZ R54, R54, R160.reuse, R177.reuse ;  /* 0x000000a036367223 */ /* 0x180fe200000100b1 */
[----:B------:R-:W-:Y:S01]  /*2720*/  FFMA.FTZ R162, R56, R160, R177 ;  /* 0x000000a038a27223 */ /* 0x000fe200000100b1 */
[----:B------:R-:W-:Y:S01]  /*2730*/  FMUL.FTZ R28, R28, UR5 ;  /* 0x000000051c1c7c20 */ /* 0x000fe20008410000 */
[----:B------:R-:W-:Y:S01]  /*2740*/  FMUL.FTZ R0, R0, UR5 ;  /* 0x0000000500007c20 */ /* 0x000fe20008410000 */
[----:B------:R-:W-:Y:S01]  /*2750*/  LOP3.LUT P3, RZ, R74, 0xff, RZ, 0xc0, !PT ;  /* 0x000000ff4aff7812 */ /* 0x000fe2000786c0ff */
[C---:B------:R-:W-:Y:S01]  /*2760*/  FFMA.FTZ R44, R157.reuse, R37, R8 ;  /* 0x000000259d2c7223 */ /* 0x040fe20000010008 */
[----:B------:R-:W-:Y:S01]  /*2770*/  FFMA.FTZ R35, R157, R40, R7 ;  /* 0x000000289d237223 */ /* 0x000fe20000010007 */
[----:B------:R-:W-:Y:S01]  /*2780*/  FSEL R56, R28, RZ, P5 ;  /* 0x000000ff1c387208 */ /* 0x000fe20002800000 */
[-C--:B------:R-:W-:Y:S01]  /*2790*/  FMUL.FTZ R28, R45, R151.reuse ;  /* 0x000000972d1c7220 */ /* 0x080fe20000410000 */
[-CC-:B------:R-:W-:Y:S01]  /*27a0*/  FFMA.FTZ R68, R68, R160.reuse, R177.reuse ;  /* 0x000000a044447223 */ /* 0x180fe200000100b1 */
[----:B------:R-:W-:Y:S01]  /*27b0*/  FADD.FTZ R54, R167, -R54 ;  /* 0x80000036a7367221 */ /* 0x000fe20000010000 */
[----:B------:R-:W-:Y:S01]  /*27c0*/  FFMA.FTZ R61, R61, R160, R177 ;  /* 0x000000a03d3d7223 */ /* 0x000fe200000100b1 */
[----:B------:R-:W-:Y:S01]  /*27d0*/  FSEL R0, R0, RZ, P3 ;  /* 0x000000ff00007208 */ /* 0x000fe20001800000 */
[-C--:B------:R-:W-:Y:S01]  /*27e0*/  FMUL.FTZ R30, R44, R151.reuse ;  /* 0x000000972c1e7220 */ /* 0x080fe20000410000 */
[----:B------:R-:W-:Y:S01]  /*27f0*/  FMUL.FTZ R28, R28, UR5 ;  /* 0x000000051c1c7c20 */ /* 0x000fe20008410000 */
[----:B------:R-:W-:Y:S01]  /*2800*/  LOP3.LUT P3, RZ, R75, 0xff00, RZ, 0xc0, !PT ;  /* 0x0000ff004bff7812 */ /* 0x000fe2000786c0ff */
[-C--:B------:R-:W-:Y:S01]  /*2810*/  FMUL.FTZ R29, R35, R151.reuse ;  /* 0x00000097231d7220 */ /* 0x080fe20000410000 */
[----:B------:R-:W-:Y:S01]  /*2820*/  FADD.FTZ R68, R39, -R68 ;  /* 0x8000004427447221 */ /* 0x000fe20000010000 */
[----:B------:R-:W-:Y:S01]  /*2830*/  FFMA.FTZ R41, R157, R54, R13 ;  /* 0x000000369d297223 */ /* 0x000fe2000001000d */
[----:B0-----:R-:W-:Y:S01]  /*2840*/  FFMA.FTZ R42, R59, R160, R177 ;  /* 0x000000a03b2a7223 */ /* 0x001fe200000100b1 */
[----:B------:R-:W-:Y:S01]  /*2850*/  FADD.FTZ R31, R38, -R61 ;  /* 0x8000003d261f7221 */ /* 0x000fe20000010000 */
[----:B------:R-:W-:Y:S01]  /*2860*/  FMUL.FTZ R30, R30, UR5 ;  /* 0x000000051e1e7c20 */ /* 0x000fe20008410000 */
[----:B------:R-:W-:Y:S01]  /*2870*/  LOP3.LUT P4, RZ, R75, 0xff, RZ, 0xc0, !PT ;  /* 0x000000ff4bff7812 */ /* 0x000fe2000788c0ff */
[----:B------:R-:W-:Y:S01]  /*2880*/  FMUL.FTZ R29, R29, UR5 ;  /* 0x000000051d1d7c20 */ /* 0x000fe20008410000 */
[----:B------:R-:W-:Y:S01]  /*2890*/  FSEL R66, R28, RZ, P3 ;  /* 0x000000ff1c427208 */ /* 0x000fe20001800000 */
[----:B------:R-:W-:Y:S01]  /*28a0*/  FFMA.FTZ R47, R157, R68, R11 ;  /* 0x000000449d2f7223 */ /* 0x000fe2000001000b */
[----:B------:R-:W-:Y:S01]  /*28b0*/  LOP3.LUT P6, RZ, R74, 0xff000000, RZ, 0xc0, !PT ;  /* 0xff0000004aff7812 */ /* 0x000fe200078cc0ff */
[----:B------:R-:W-:Y:S01]  /*28c0*/  FMUL.FTZ R28, R41, R151 ;  /* 0x00000097291c7220 */ /* 0x000fe20000410000 */
[----:B------:R-:W-:Y:S01]  /*28d0*/  FADD.FTZ R43, R46, -R43 ;  /* 0x8000002b2e2b7221 */ /* 0x000fe20000010000 */
[--C-:B------:R-:W-:Y:S01]  /*28e0*/  FFMA.FTZ R164, R161, R160, R177.reuse ;  /* 0x000000a0a1a47223 */ /* 0x100fe200000100b1 */
[----:B------:R-:W-:Y:S01]  /*28f0*/  FFMA.FTZ R46, R157, R31, R10 ;  /* 0x0000001f9d2e7223 */ /* 0x000fe2000001000a */
[----:B------:R-:W-:Y:S01]  /*2900*/  FADD.FTZ R42, R49, -R42 ;  /* 0x8000002a312a7221 */ /* 0x000fe20000010000 */
[----:B------:R-:W-:Y:S01]  /*2910*/  FSEL R61, R30, RZ, P4 ;  /* 0x000000ff1e3d7208 */ /* 0x000fe20002000000 */
[-C--:B------:R-:W-:Y:S01]  /*2920*/  FMUL.FTZ R30, R47, R151.reuse ;  /* 0x000000972f1e7220 */ /* 0x080fe20000410000 */
[----:B------:R-:W-:Y:S01]  /*2930*/  ISETP.GE.U32.AND P1, PT, R74, RZ, PT ;  /* 0x000000ff4a00720c */ /* 0x000fe20003f26070 */
[----:B------:R-:W-:Y:S01]  /*2940*/  FMUL.FTZ R28, R28, UR5 ;  /* 0x000000051c1c7c20 */ /* 0x000fe20008410000 */
[----:B------:R-:W-:Y:S01]  /*2950*/  FSEL R59, R29, RZ, P6 ;  /* 0x000000ff1d3b7208 */ /* 0x000fe20003000000 */
[----:B------:R-:W-:Y:S01]  /*2960*/  FMUL.FTZ R29, R46, R151 ;  /* 0x000000972e1d7220 */ /* 0x000fe20000410000 */
[----:B------:R-:W-:Y:S01]  /*2970*/  LOP3.LUT P6, RZ, R72, 0xff00, RZ, 0xc0, !PT ;  /* 0x0000ff0048ff7812 */ /* 0x000fe200078cc0ff */
[----:B------:R-:W-:Y:S01]  /*2980*/  FADD.FTZ R51, R51, -R164 ;  /* 0x800000a433337221 */ /* 0x000fe20000010000 */
[----:B------:R-:W-:Y:S01]  /*2990*/  FFMA.FTZ R42, R157, R42, R14 ;  /* 0x0000002a9d2a7223 */ /* 0x000fe2000001000e */
[-CC-:B------:R-:W-:Y:S01]  /*29a0*/  FFMA.FTZ R163, R163, R160.reuse, R177.reuse ;  /* 0x000000a0a3a37223 */ /* 0x180fe200000100b1 */
[----:B------:R-:W-:Y:S01]  /*29b0*/  LOP3.LUT P2, RZ, R75, 0xff0000, RZ, 0xc0, !PT ;  /* 0x00ff00004bff7812 */ /* 0x000fe2000784c0ff */
[----:B------:R-:W-:Y:S01]  /*29c0*/  FFMA.FTZ R40, R157, R43, R12 ;  /* 0x0000002b9d287223 */ /* 0x000fe2000001000c */
[----:B------:R-:W-:Y:S01]  /*29d0*/  ISETP.GE.U32.AND.EX P1, PT, R75, 0x1000000, PT, P1 ;  /* 0x010000004b00780c */ /* 0x000fe20003f26110 */
[----:B------:R-:W-:Y:S01]  /*29e0*/  FMUL.FTZ R30, R30, UR5 ;  /* 0x000000051e1e7c20 */ /* 0x000fe20008410000 */
[----:B------:R-:W-:Y:S01]  /*29f0*/  FADD.FTZ R162, R169, -R162 ;  /* 0x800000a2a9a27221 */ /* 0x000fe20000010000 */
[----:B------:R-:W-:Y:S01]  /*2a00*/  FSEL R75, R28, RZ, P6 ;  /* 0x000000ff1c4b7208 */ /* 0x000fe20003000000 */
[----:B------:R-:W-:Y:S01]  /*2a10*/  FFMA.FTZ R152, R152, R160, R177 ;  /* 0x000000a098987223 */ /* 0x000fe200000100b1 */
[----:B------:R-:W-:Y:S01]  /*2a20*/  FMUL.FTZ R29, R29, UR5 ;  /* 0x000000051d1d7c20 */ /* 0x000fe20008410000 */
[C---:B------:R-:W-:Y:S01]  /*2a30*/  FFMA.FTZ R36, R157.reuse, R51, R16 ;  /* 0x000000339d247223 */ /* 0x040fe20000010010 */
[-C--:B------:R-:W-:Y:S01]  /*2a40*/  FMUL.FTZ R28, R42, R151.reuse ;  /* 0x000000972a1c7220 */ /* 0x080fe20000410000 */
[-C--:B------:R-:W-:Y:S01]  /*2a50*/  FMUL.FTZ R31, R40, R151.reuse ;  /* 0x00000097281f7220 */ /* 0x080fe20000410000 */
[----:B------:R-:W-:Y:S01]  /*2a60*/  FADD.FTZ R38, R52, -R163 ;  /* 0x800000a334267221 */ /* 0x000fe20000010000 */
[----:B------:R-:W-:Y:S01]  /*2a70*/  FFMA.FTZ R43, R157, R162, R15 ;  /* 0x000000a29d2b7223 */ /* 0x000fe2000001000f */
[----:B------:R-:W-:Y:S01]  /*2a80*/  FSEL R68, R30, RZ, P1 ;  /* 0x000000ff1e447208 */ /* 0x000fe20000800000 */
[-CC-:B------:R-:W-:Y:S01]  /*2a90*/  FFMA.FTZ R55, R63, R160.reuse, R177.reuse ;  /* 0x000000a03f377223 */ /* 0x180fe200000100b1 */
[----:B------:R-:W-:Y:S01]  /*2aa0*/  FFMA.FTZ R158, R158, R160, R177 ;  /* 0x000000a09e9e7223 */ /* 0x000fe200000100b1 */
[----:B------:R-:W-:Y:S01]  /*2ab0*/  FADD.FTZ R152, R173, -R152 ;  /* 0x80000098ad987221 */ /* 0x000fe20000010000 */
[-C--:B------:R-:W-:Y:S01]  /*2ac0*/  FMUL.FTZ R30, R36, R151.reuse ;  /* 0x00000097241e7220 */ /* 0x080fe20000410000 */
[----:B------:R-:W-:Y:S01]  /*2ad0*/  FMUL.FTZ R28, R28, UR5 ;  /* 0x000000051c1c7c20 */ /* 0x000fe20008410000 */
[C---:B------:R-:W-:Y:S01]  /*2ae0*/  LOP3.LUT P4, RZ, R72.reuse, 0xff0000, RZ, 0xc0, !PT ;  /* 0x00ff000048ff7812 */ /* 0x040fe2000788c0ff */
[----:B------:R-:W-:Y:S01]  /*2af0*/  FMUL.FTZ R31, R31, UR5 ;  /* 0x000000051f1f7c20 */ /* 0x000fe20008410000 */
[----:B------:R-:W-:Y:S01]  /*2b00*/  FSEL R63, R29, RZ, P2 ;  /* 0x000000ff1d3f7208 */ /* 0x000fe20001000000 */
[-C--:B------:R-:W-:Y:S01]  /*2b10*/  FMUL.FTZ R29, R43, R151.reuse ;  /* 0x000000972b1d7220 */ /* 0x080fe20000410000 */
[C---:B------:R-:W-:Y:S01]  /*2b20*/  FFMA.FTZ R38, R157.reuse, R38, R18 ;  /* 0x000000269d267223 */ /* 0x040fe20000010012 */
[C---:B------:R-:W-:Y:S01]  /*2b30*/  LOP3.LUT P5, RZ, R72.reuse, 0xff, RZ, 0xc0, !PT ;  /* 0x000000ff48ff7812 */ /* 0x040fe200078ac0ff */
[----:B------:R-:W-:Y:S01]  /*2b40*/  FFMA.FTZ R37, R157, R152, R17 ;  /* 0x000000989d257223 */ /* 0x000fe20000010011 */
[----:B------:R-:W-:Y:S01]  /*2b50*/  ISETP.GE.U32.AND P1, PT, R72, RZ, PT ;  /* 0x000000ff4800720c */ /* 0x000fe20003f26070 */
[----:B------:R-:W-:Y:S01]  /*2b60*/  FADD.FTZ R158, R71, -R158 ;  /* 0x8000009e479e7221 */ /* 0x000fe20000010000 */
[----:B------:R-:W-:Y:S01]  /*2b70*/  FMUL.FTZ R30, R30, UR5 ;  /* 0x000000051e1e7c20 */ /* 0x000fe20008410000 */
[----:B------:R-:W-:Y:S01]  /*2b80*/  LOP3.LUT P2, RZ, R73, 0xff, RZ, 0xc0, !PT ;  /* 0x000000ff49ff7812 */ /* 0x000fe2000784c0ff */
[----:B------:R-:W-:Y:S01]  /*2b90*/  FADD.FTZ R49, R156, -R55 ;  /* 0x800000379c317221 */ /* 0x000fe20000010000 */
[----:B------:R-:W-:Y:S01]  /*2ba0*/  FSEL R71, R28, RZ, P4 ;  /* 0x000000ff1c477208 */ /* 0x000fe20002000000 */
[----:B------:R-:W-:Y:S01]  /*2bb0*/  FMUL.FTZ R29, R29, UR5 ;  /* 0x000000051d1d7c20 */ /* 0x000fe20008410000 */
[-C--:B------:R-:W-:Y:S01]  /*2bc0*/  FMUL.FTZ R28, R38, R151.reuse ;  /* 0x00000097261c7220 */ /* 0x080fe20000410000 */
[----:B------:R-:W-:Y:S01]  /*2bd0*/  LOP3.LUT P3, RZ, R72, 0xff000000, RZ, 0xc0, !PT ;  /* 0xff00000048ff7812 */ /* 0x000fe2000786c0ff */
[----:B------:R-:W0:Y:S01]  /*2be0*/  LDC.64 R54, c[0x0][0x478] ;  /* 0x00011e00ff367b82 */ /* 0x000e220000000a00 */
[----:B------:R-:W-:Y:S01]  /*2bf0*/  FSEL R70, R31, RZ, P5 ;  /* 0x000000ff1f467208 */ /* 0x000fe20002800000 */
[----:B------:R-:W-:Y:S01]  /*2c00*/  FMUL.FTZ R31, R37, R151 ;  /* 0x00000097251f7220 */ /* 0x000fe20000410000 */
[C---:B------:R-:W-:Y:S01]  /*2c10*/  LOP3.LUT P5, RZ, R73.reuse, 0xff00, RZ, 0xc0, !PT ;  /* 0x0000ff0049ff7812 */ /* 0x040fe200078ac0ff */
[----:B------:R-:W-:Y:S01]  /*2c20*/  FFMA.FTZ R154, R154, R160, R177 ;  /* 0x000000a09a9a7223 */ /* 0x000fe200000100b1 */
[----:B------:R-:W-:Y:S01]  /*2c30*/  LOP3.LUT P6, RZ, R73, 0xff0000, RZ, 0xc0, !PT ;  /* 0x00ff000049ff7812 */ /* 0x000fe200078cc0ff */
[----:B------:R-:W-:Y:S01]  /*2c40*/  FMUL.FTZ R31, R31, UR5 ;  /* 0x000000051f1f7c20 */ /* 0x000fe20008410000 */
[----:B------:R-:W-:Y:S01]  /*2c50*/  ISETP.GE.U32.AND.EX P1, PT, R73, 0x1000000, PT, P1 ;  /* 0x010000004900780c */ /* 0x000fe20003f26110 */
[----:B------:R-:W-:Y:S01]  /*2c60*/  FADD.FTZ R154, R175, -R154 ;  /* 0x8000009aaf9a7221 */ /* 0x000fe20000010000 */
[----:B------:R-:W-:Y:S01]  /*2c70*/  FSEL R73, R30, RZ, P2 ;  /* 0x000000ff1e497208 */ /* 0x000fe20001000000 */
[----:B------:R-:W-:Y:S01]  /*2c80*/  FFMA.FTZ R30, R157, R49, R26 ;  /* 0x000000319d1e7223 */ /* 0x000fe2000001001a */
[----:B------:R-:W-:Y:S01]  /*2c90*/  FSEL R72, R29, RZ, P3 ;  /* 0x000000ff1d487208 */ /* 0x000fe20001800000 */
[----:B------:R-:W-:Y:S01]  /*2ca0*/  FMUL.FTZ R49, R28, UR5 ;  /* 0x000000051c317c20 */ /* 0x000fe20008410000 */
[----:B------:R-:W-:Y:S01]  /*2cb0*/  FSEL R74, R31, RZ, P5 ;  /* 0x000000ff1f4a7208 */ /* 0x000fe20002800000 */
[----:B------:R-:W1:Y:S01]  /*2cc0*/  LDC.64 R28, c[0x0][0x468] ;  /* 0x00011a00ff1c7b82 */ /* 0x000e620000000a00 */
[C---:B------:R-:W-:Y:S01]  /*2cd0*/  FFMA.FTZ R39, R157.reuse, R154, R19 ;  /* 0x0000009a9d277223 */ /* 0x040fe20000010013 */
[----:B------:R-:W-:Y:S01]  /*2ce0*/  FFMA.FTZ R31, R157, R158, R27 ;  /* 0x0000009e9d1f7223 */ /* 0x000fe2000001001b */
[-C--:B------:R-:W-:Y:S01]  /*2cf0*/  FMUL.FTZ R52, R30, R151.reuse ;  /* 0x000000971e347220 */ /* 0x080fe20000410000 */
[----:B------:R-:W-:Y:S01]  /*2d00*/  ISETP.GE.U32.AND P5, PT, R2, RZ, PT ;  /* 0x000000ff0200720c */ /* 0x000fe20003fa6070 */
[-C--:B------:R-:W-:Y:S01]  /*2d10*/  FMUL.FTZ R51, R39, R151.reuse ;  /* 0x0000009727337220 */ /* 0x080fe20000410000 */
[----:B------:R-:W-:Y:S01]  /*2d20*/  FMUL.FTZ R154, R31, R151 ;  /* 0x000000971f9a7220 */ /* 0x000fe20000410000 */
[----:B------:R-:W-:Y:S01]  /*2d30*/  FSEL R152, R49, RZ, P6 ;  /* 0x000000ff31987208 */ /* 0x000fe20003000000 */
[----:B------:R-:W-:Y:S01]  /*2d40*/  FMUL.FTZ R52, R52, UR5 ;  /* 0x0000000534347c20 */ /* 0x000fe20008410000 */
[----:B------:R-:W-:Y:S01]  /*2d50*/  FMUL.FTZ R51, R51, UR5 ;  /* 0x0000000533337c20 */ /* 0x000fe20008410000 */
[----:B------:R-:W-:Y:S01]  /*2d60*/  FMUL.FTZ R154, R154, UR5 ;  /* 0x000000059a9a7c20 */ /* 0x000fe20008410000 */
[----:B------:R-:W-:Y:S01]  /*2d70*/  LOP3.LUT P6, RZ, R3, 0xff0000, RZ, 0xc0, !PT ;  /* 0x00ff000003ff7812 */ /* 0x000fe200078cc0ff */
[-CC-:B------:R-:W-:Y:S01]  /*2d80*/  FFMA.FTZ R65, R65, R160.reuse, R177.reuse ;  /* 0x000000a041417223 */ /* 0x180fe200000100b1 */
[----:B------:R-:W-:Y:S01]  /*2d90*/  ISETP.GE.U32.AND.EX P5, PT, R3, 0x1000000, PT, P5 ;  /* 0x010000000300780c */ /* 0x000fe20003fa6150 */
[-CC-:B------:R-:W-:Y:S01]  /*2da0*/  FFMA.FTZ R67, R67, R160.reuse, R177.reuse ;  /* 0x000000a043437223 */ /* 0x180fe200000100b1 */
[-CC-:B------:R-:W-:Y:S01]  /*2db0*/  FFMA.FTZ R69, R69, R160.reuse, R177.reuse ;  /* 0x000000a045457223 */ /* 0x180fe200000100b1 */
[-CC-:B------:R-:W-:Y:S01]  /*2dc0*/  FFMA.FTZ R60, R60, R160.reuse, R177.reuse ;  /* 0x000000a03c3c7223 */ /* 0x180fe200000100b1 */
[-CC-:B------:R-:W-:Y:S01]  /*2dd0*/  FFMA.FTZ R58, R58, R160.reuse, R177.reuse ;  /* 0x000000a03a3a7223 */ /* 0x180fe200000100b1 */
[----:B------:R-:W-:Y:S01]  /*2de0*/  FSEL R161, R51, RZ, P1 ;  /* 0x000000ff33a17208 */ /* 0x000fe20000800000 */
[----:B------:R-:W-:Y:S01]  /*2df0*/  FFMA.FTZ R64, R64, R160, R177 ;  /* 0x000000a040407223 */ /* 0x000fe200000100b1 */
[----:B------:R-:W-:Y:S01]  /*2e00*/  FSEL R163, R154, RZ, P5 ;  /* 0x000000ff9aa37208 */ /* 0x000fe20002800000 */
[----:B------:R-:W-:Y:S01]  /*2e10*/  FADD.FTZ R65, R50, -R65 ;  /* 0x8000004132417221 */ /* 0x000fe20000010000 */
[----:B------:R-:W-:Y:S01]  /*2e20*/  FSEL R156, R52, RZ, P6 ;  /* 0x000000ff349c7208 */ /* 0x000fe20003000000 */
[----:B------:R-:W-:Y:S01]  /*2e30*/  FADD.FTZ R67, R62, -R67 ;  /* 0x800000433e437221 */ /* 0x000fe20000010000 */
[----:B------:R-:W-:Y:S01]  /*2e40*/  LOP3.LUT P4, RZ, R2, 0xff, RZ, 0xc0, !PT ;  /* 0x000000ff02ff7812 */ /* 0x000fe2000788c0ff */
[----:B------:R-:W-:Y:S01]  /*2e50*/  FADD.FTZ R69, R48, -R69 ;  /* 0x8000004530457221 */ /* 0x000fe20000010000 */
[C---:B------:R-:W-:Y:S01]  /*2e60*/  LOP3.LUT P3, RZ, R2.reuse, 0xff00, RZ, 0xc0, !PT ;  /* 0x0000ff0002ff7812 */ /* 0x040fe2000786c0ff */
[----:B------:R-:W-:Y:S01]  /*2e70*/  FADD.FTZ R154, R53, -R60 ;  /* 0x8000003c359a7221 */ /* 0x000fe20000010000 */
[C---:B------:R-:W-:Y:S01]  /*2e80*/  LOP3.LUT P2, RZ, R2.reuse, 0xff0000, RZ, 0xc0, !PT ;  /* 0x00ff000002ff7812 */ /* 0x040fe2000784c0ff */
[----:B------:R-:W-:Y:S01]  /*2e90*/  FADD.FTZ R62, R171, -R58 ;  /* 0x8000003aab3e7221 */ /* 0x000fe20000010000 */
[----:B------:R-:W-:Y:S01]  /*2ea0*/  LOP3.LUT P1, RZ, R2, 0xff000000, RZ, 0xc0, !PT ;  /* 0xff00000002ff7812 */ /* 0x000fe2000782c0ff */
[----:B------:R-:W-:Y:S01]  /*2eb0*/  FADD.FTZ R64, R165, -R64 ;  /* 0x80000040a5407221 */ /* 0x000fe20000010000 */
[----:B------:R-:W-:Y:S01]  /*2ec0*/  LOP3.LUT P5, RZ, R3, 0xff, RZ, 0xc0, !PT ;  /* 0x000000ff03ff7812 */ /* 0x000fe200078ac0ff */
[----:B0-----:R-:W-:Y:S01]  /*2ed0*/  IMAD.WIDE.U32 R52, R155, 0x20, R54 ;  /* 0x000000209b347825 */ /* 0x001fe200078e0036 */
[----:B------:R-:W-:-:S02]  /*2ee0*/  LOP3.LUT P6, RZ, R3, 0xff00, RZ, 0xc0, !PT ;  /* 0x0000ff0003ff7812 */ /* 0x000fc400078cc0ff */
[----:B------:R-:W-:Y:S01]  /*2ef0*/  F2FP.BF16.F32.PACK_AB R50, R66, R61 ;  /* 0x0000003d4232723e */ /* 0x000fe200000010ff */
[----:B------:R-:W-:Y:S01]  /*2f00*/  IMAD.WIDE.U32 R2, R159, 0x20, R54 ;  /* 0x000000209f027825 */ /* 0x000fe200078e0036 */
[----:B------:R-:W-:Y:S02]  /*2f10*/  F2FP.BF16.F32.PACK_AB R51, R68, R63 ;  /* 0x0000003f4433723e */ /* 0x000fe400000010ff */
[----:B------:R-:W-:Y:S01]  /*2f20*/  F2FP.BF16.F32.PACK_AB R49, R59, R56 ;  /* 0x000000383b31723e */ /* 0x000fe200000010ff */
[--C-:B-1----:R-:W-:Y:S01]  /*2f30*/  IMAD.WIDE.U32 R60, R159, 0x10, R28.reuse ;  /* 0x000000109f3c7825 */ /* 0x102fe200078e001c */
[----:B------:R-:W-:Y:S01]  /*2f40*/  F2FP.BF16.F32.PACK_AB R48, R57, R0 ;  /* 0x000000003930723e */ /* 0x000fe200000010ff */
[----:B------:R0:W-:Y:S02]  /*2f50*/  STG.E.128 desc[UR6][R2.64], R32 ;  /* 0x0000002002007986 */ /* 0x0001e4000c101d06 */
[--C-:B------:R-:W-:Y:S02]  /*2f60*/  IMAD.WIDE.U32 R56, R155, 0x10, R28.reuse ;  /* 0x000000109b387825 */ /* 0x100fe400078e001c */
[----:B------:R1:W-:Y:S02]  /*2f70*/  STG.E.128 desc[UR6][R2.64+0x10], R44 ;  /* 0x0000102c02007986 */ /* 0x0003e4000c101d06 */
[----:B------:R-:W-:-:S04]  /*2f80*/  IMAD.WIDE.U32 R58, R153, 0x10, R28 ;  /* 0x00000010993a7825 */ /* 0x000fc800078e001c */
[C---:B------:R-:W-:Y:S01]  /*2f90*/  FFMA.FTZ R28, R157.reuse, R67, R24 ;  /* 0x000000439d1c7223 */ /* 0x040fe20000010018 */
[----:B------:R-:W-:Y:S01]  /*2fa0*/  FFMA.FTZ R29, R157, R62, R25 ;  /* 0x0000003e9d1d7223 */ /* 0x000fe20000010019 */
[----:B------:R-:W-:Y:S01]  /*2fb0*/  STG.E.128 desc[UR6][R60.64], R48 ;  /* 0x000000303c007986 */ /* 0x000fe2000c101d06 */
[----:B------:R-:W-:-:S03]  /*2fc0*/  IMAD.WIDE.U32 R54, R153, 0x20, R54 ;  /* 0x0000002099367825 */ /* 0x000fc600078e0036 */
[----:B------:R2:W-:Y:S04]  /*2fd0*/  STG.E.128 desc[UR6][R52.64], R40 ;  /* 0x0000002834007986 */ /* 0x0005e8000c101d06 */
[----:B------:R3:W-:Y:S01]  /*2fe0*/  STG.E.128 desc[UR6][R52.64+0x10], R36 ;  /* 0x0000102434007986 */ /* 0x0007e2000c101d06 */
[C---:B0-----:R-:W-:Y:S01]  /*2ff0*/  FFMA.FTZ R32, R157.reuse, R69, R20 ;  /* 0x000000459d207223 */ /* 0x041fe20000010014 */
[C---:B------:R-:W-:Y:S01]  /*3000*/  FFMA.FTZ R34, R157.reuse, R65, R22 ;  /* 0x000000419d227223 */ /* 0x040fe20000010016 */
[C---:B------:R-:W-:Y:S01]  /*3010*/  FFMA.FTZ R35, R157.reuse, R154, R23 ;  /* 0x0000009a9d237223 */ /* 0x040fe20000010017 */
[----:B------:R-:W-:Y:S01]  /*3020*/  FFMA.FTZ R33, R157, R64, R21 ;  /* 0x000000409d217223 */ /* 0x000fe20000010015 */
[-C--:B------:R-:W-:Y:S01]  /*3030*/  FMUL.FTZ R0, R32, R151.reuse ;  /* 0x0000009720007220 */ /* 0x080fe20000410000 */
[-C--:B-1----:R-:W-:Y:S01]  /*3040*/  FMUL.FTZ R2, R34, R151.reuse ;  /* 0x0000009722027220 */ /* 0x082fe20000410000 */
[----:B------:R-:W-:Y:S01]  /*3050*/  FMUL.FTZ R3, R35, R151 ;  /* 0x0000009723037220 */ /* 0x000fe20000410000 */
[----:B------:R-:W-:Y:S01]  /*3060*/  F2FP.BF16.F32.PACK_AB R47, R161, R152 ;  /* 0x00000098a12f723e */ /* 0x000fe200000010ff */
[----:B------:R-:W-:Y:S01]  /*3070*/  FMUL.FTZ R0, R0, UR5 ;  /* 0x0000000500007c20 */ /* 0x000fe20008410000 */
[----:B------:R-:W-:Y:S01]  /*3080*/  FMUL.FTZ R2, R2, UR5 ;  /* 0x0000000502027c20 */ /* 0x000fe20008410000 */
[----:B------:R-:W-:Y:S01]  /*3090*/  FMUL.FTZ R3, R3, UR5 ;  /* 0x0000000503037c20 */ /* 0x000fe20008410000 */
[----:B------:R-:W-:Y:S01]  /*30a0*/  F2FP.BF16.F32.PACK_AB R46, R74, R73 ;  /* 0x000000494a2e723e */ /* 0x000fe200000010ff */
[-C--:B--2---:R-:W-:Y:S01]  /*30b0*/  FMUL.FTZ R40, R28, R151.reuse ;  /* 0x000000971c287220 */ /* 0x084fe20000410000 */
[-C--:B------:R-:W-:Y:S01]  /*30c0*/  FMUL.FTZ R41, R29, R151.reuse ;  /* 0x000000971d297220 */ /* 0x080fe20000410000 */
[----:B------:R-:W-:Y:S01]  /*30d0*/  FMUL.FTZ R151, R33, R151 ;  /* 0x0000009721977220 */ /* 0x000fe20000410000 */
[----:B------:R-:W-:Y:S01]  /*30e0*/  FSEL R2, R2, RZ, P2 ;  /* 0x000000ff02027208 */ /* 0x000fe20001000000 */
        /* <DEDUP_REMOVED lines=19> */
.L_x_4332:
[----:B------:R-:W-:-:S04]  /*3220*/  ISETP.NE.U32.AND P1, PT, RZ, UR16, PT ;  /* 0x00000010ff007c0c */ /* 0x000fc8000bf25070 */
[----:B------:R-:W-:-:S13]  /*3230*/  ISETP.NE.AND.EX P1, PT, RZ, UR17, PT, P1 ;  /* 0x00000011ff007c0c */ /* 0x000fda000bf25310 */
[----:B------:R-:W-:Y:S05]  /*3240*/  @P1 BRA `(.L_x_4335) ;  /* 0x0000000000f81947 */ /* 0x000fea0003800000 */
[-CC-:B------:R-:W-:Y:S01]  /*3250*/  FFMA.FTZ R43, R43, R160.reuse, R177.reuse ;  /* 0x000000a02b2b7223 */ /* 0x180fe200000100b1 */
[-CC-:B------:R-:W-:Y:S01]  /*3260*/  FFMA.FTZ R45, R45, R160.reuse, R177.reuse ;  /* 0x000000a02d2d7223 */ /* 0x180fe200000100b1 */
[-C--:B------:R-:W-:Y:S01]  /*3270*/  FFMA.FTZ R162, R55, R160.reuse, R177 ;  /* 0x000000a037a27223 */ /* 0x080fe200000100b1 */
[----:B-----5:R-:W-:Y:S01]  /*3280*/  LOP3.LUT P2, RZ, R74, 0xff00, RZ, 0xc0, !PT ;  /* 0x0000ff004aff7812 */ /* 0x020fe2000784c0ff */
[----:B------:R-:W-:Y:S01]  /*3290*/  FADD.FTZ R70, R70, -R43 ;  /* 0x8000002b46467221 */ /* 0x000fe20000010000 */
[----:B0-----:R-:W-:Y:S01]  /*32a0*/  FADD.FTZ R42, R36, -R45 ;  /* 0x8000002d242a7221 */ /* 0x001fe20000010000 */
[----:B------:R-:W-:Y:S01]  /*32b0*/  FADD.FTZ R162, R37, -R162 ;  /* 0x800000a225a27221 */ /* 0x000fe20000010000 */
[--C-:B------:R-:W-:Y:S01]  /*32c0*/  FFMA.FTZ R45, R44, R160, R177.reuse ;  /* 0x000000a02c2d7223 */ /* 0x100fe200000100b1 */
[C---:B------:R-:W-:Y:S01]  /*32d0*/  FMUL.FTZ R36, R157.reuse, R70 ;  /* 0x000000469d247220 */ /* 0x040fe20000410000 */
[----:B------:R-:W-:Y:S01]  /*32e0*/  FMUL.FTZ R42, R157, R42 ;  /* 0x0000002a9d2a7220 */ /* 0x000fe20000410000 */
[----:B------:R-:W-:Y:S01]  /*32f0*/  LOP3.LUT P6, RZ, R74, 0xff0000, RZ, 0xc0, !PT ;  /* 0x00ff00004aff7812 */ /* 0x000fe200078cc0ff */
[-CC-:B------:R-:W-:Y:S01]  /*3300*/  FFMA.FTZ R66, R66, R160.reuse, R177.reuse ;  /* 0x000000a042427223 */ /* 0x180fe200000100b1 */
[-C--:B------:R-:W-:Y:S01]  /*3310*/  FMUL.FTZ R36, R36, R151.reuse ;  /* 0x0000009724247220 */ /* 0x080fe20000410000 */
[-C--:B------:R-:W-:Y:S01]  /*3320*/  FMUL.FTZ R42, R42, R151.reuse ;  /* 0x000000972a2a7220 */ /* 0x080fe20000410000 */
[-CC-:B------:R-:W-:Y:S01]  /*3330*/  FFMA.FTZ R61, R61, R160.reuse, R177.reuse ;  /* 0x000000a03d3d7223 */ /* 0x180fe200000100b1 */
[-CC-:B------:R-:W-:Y:S01]  /*3340*/  FFMA.FTZ R68, R68, R160.reuse, R177.reuse ;  /* 0x000000a044447223 */ /* 0x180fe200000100b1 */
[----:B------:R-:W-:Y:S01]  /*3350*/  FMUL.FTZ R36, R36, UR5 ;  /* 0x0000000524247c20 */ /* 0x000fe20008410000 */
[----:B------:R-:W-:Y:S01]  /*3360*/  FMUL.FTZ R42, R42, UR5 ;  /* 0x000000052a2a7c20 */ /* 0x000fe20008410000 */
[----:B------:R-:W-:Y:S01]  /*3370*/  FFMA.FTZ R0, R0, R160, R177 ;  /* 0x000000a000007223 */ /* 0x000fe200000100b1 */
[----:B------:R-:W-:Y:S01]  /*3380*/  FMUL.FTZ R44, R157, R162 ;  /* 0x000000a29d2c7220 */ /* 0x000fe20000410000 */
[----:B------:R-:W-:Y:S01]  /*3390*/  FADD.FTZ R66, R41, -R66 ;  /* 0x8000004229427221 */ /* 0x000fe20000010000 */
[----:B------:R-:W-:Y:S01]  /*33a0*/  FSEL R43, R36, RZ, P2 ;  /* 0x000000ff242b7208 */ /* 0x000fe20001000000 */
[----:B------:R-:W-:Y:S01]  /*33b0*/  FADD.FTZ R36, R40, -R45 ;  /* 0x8000002d28247221 */ /* 0x000fe20000010000 */
[----:B------:R-:W-:Y:S01]  /*33c0*/  FSEL R37, R42, RZ, P6 ;  /* 0x000000ff2a257208 */ /* 0x000fe20003000000 */
[----:B------:R-:W-:Y:S01]  /*33d0*/  FADD.FTZ R40, R38, -R61 ;  /* 0x8000003d26287221 */ /* 0x000fe20000010000 */
[----:B------:R-:W-:Y:S01]  /*33e0*/  FADD.FTZ R42, R39, -R68 ;  /* 0x80000044272a7221 */ /* 0x000fe20000010000 */
[----:B------:R-:W-:Y:S01]  /*33f0*/  FADD.FTZ R0, R47, -R0 ;  /* 0x800000002f007221 */ /* 0x000fe20000010000 */
[-C--:B------:R-:W-:Y:S01]  /*3400*/  FMUL.FTZ R44, R44, R151.reuse ;  /* 0x000000972c2c7220 */ /* 0x080fe20000410000 */
[C---:B------:R-:W-:Y:S01]  /*3410*/  FMUL.FTZ R36, R157.reuse, R36 ;  /* 0x000000249d247220 */ /* 0x040fe20000410000 */
[C---:B------:R-:W-:Y:S01]  /*3420*/  FMUL.FTZ R38, R157.reuse, R66 ;  /* 0x000000429d267220 */ /* 0x040fe20000410000 */
[C---:B------:R-:W-:Y:S01]  /*3430*/  FMUL.FTZ R40, R157.reuse, R40 ;  /* 0x000000289d287220 */ /* 0x040fe20000410000 */
[C---:B------:R-:W-:Y:S01]  /*3440*/  FMUL.FTZ R42, R157.reuse, R42 ;  /* 0x0000002a9d2a7220 */ /* 0x040fe20000410000 */
[----:B------:R-:W-:Y:S01]  /*3450*/  FMUL.FTZ R0, R157, R0 ;  /* 0x000000009d007220 */ /* 0x000fe20000410000 */
[----:B------:R-:W-:Y:S01]  /*3460*/  FMUL.FTZ R44, R44, UR5 ;  /* 0x000000052c2c7c20 */ /* 0x000fe20008410000 */
[-C--:B------:R-:W-:Y:S01]  /*3470*/  FMUL.FTZ R36, R36, R151.reuse ;  /* 0x0000009724247220 */ /* 0x080fe20000410000 */
[C---:B------:R-:W-:Y:S01]  /*3480*/  LOP3.LUT P3, RZ, R75.reuse, 0xff, RZ, 0xc0, !PT ;  /* 0x000000ff4bff7812 */ /* 0x040fe2000786c0ff */
[-C--:B------:R-:W-:Y:S01]  /*3490*/  FMUL.FTZ R40, R40, R151.reuse ;  /* 0x0000009728287220 */ /* 0x080fe20000410000 */
[-C--:B------:R-:W-:Y:S01]  /*34a0*/  FMUL.FTZ R42, R42, R151.reuse ;  /* 0x000000972a2a7220 */ /* 0x080fe20000410000 */
[-C--:B------:R-:W-:Y:S01]  /*34b0*/  FMUL.FTZ R38, R38, R151.reuse ;  /* 0x0000009726267220 */ /* 0x080fe20000410000 */
[----:B------:R-:W-:Y:S01]  /*34c0*/  FMUL.FTZ R0, R0, R151 ;  /* 0x0000009700007220 */ /* 0x000fe20000410000 */
[----:B------:R-:W-:Y:S01]  /*34d0*/  ISETP.GE.U32.AND P2, PT, R74, RZ, PT ;  /* 0x000000ff4a00720c */ /* 0x000fe20003f46070 */
[----:B------:R-:W-:Y:S01]  /*34e0*/  FMUL.FTZ R36, R36, UR5 ;  /* 0x0000000524247c20 */ /* 0x000fe20008410000 */
[----:B------:R-:W-:Y:S01]  /*34f0*/  LOP3.LUT P4, RZ, R74, 0xff000000, RZ, 0xc0, !PT ;  /* 0xff0000004aff7812 */ /* 0x000fe2000788c0ff */
[----:B------:R-:W-:Y:S01]  /*3500*/  FMUL.FTZ R40, R40, UR5 ;  /* 0x0000000528287c20 */ /* 0x000fe20008410000 */
[----:B------:R-:W-:Y:S01]  /*3510*/  FSEL R44, R44, RZ, P3 ;  /* 0x000000ff2c2c7208 */ /* 0x000fe20001800000 */
[----:B------:R-:W-:Y:S01]  /*3520*/  FMUL.FTZ R42, R42, UR5 ;  /* 0x000000052a2a7c20 */ /* 0x000fe20008410000 */
[----:B------:R-:W-:Y:S01]  /*3530*/  FMUL.FTZ R38, R38, UR5 ;  /* 0x0000000526267c20 */ /* 0x000fe20008410000 */
[----:B------:R-:W-:Y:S01]  /*3540*/  FMUL.FTZ R0, R0, UR5 ;  /* 0x0000000500007c20 */ /* 0x000fe20008410000 */
[----:B------:R-:W-:-:S02]  /*3550*/  LOP3.LUT P5, RZ, R75, 0xff00, RZ, 0xc0, !PT ;  /* 0x0000ff004bff7812 */ /* 0x000fc400078ac0ff */
[C---:B------:R-:W-:Y:S02]  /*3560*/  LOP3.LUT P6, RZ, R75.reuse, 0xff0000, RZ, 0xc0, !PT ;  /* 0x00ff00004bff7812 */ /* 0x040fe400078cc0ff */
[----:B------:R-:W-:Y:S02]  /*3570*/  LOP3.LUT P3, RZ, R74, 0xff, RZ, 0xc0, !PT ;  /* 0x000000ff4aff7812 */ /* 0x000fe4000786c0ff */
[----:B------:R-:W-:Y:S02]  /*3580*/  ISETP.GE.U32.AND.EX P2, PT, R75, 0x1000000, PT, P2 ;  /* 0x010000004b00780c */ /* 0x000fe40003f46120 */
[----:B------:R-:W-:Y:S02]  /*3590*/  FSEL R36, R36, RZ, P4 ;  /* 0x000000ff24247208 */ /* 0x000fe40002000000 */
[----:B------:R-:W-:Y:S02]  /*35a0*/  FSEL R39, R40, RZ, P6 ;  /* 0x000000ff28277208 */ /* 0x000fe40003000000 */
[----:B------:R-:W-:-:S02]  /*35b0*/  FSEL R42, R42, RZ, P2 ;  /* 0x000000ff2a2a7208 */ /* 0x000fc40001000000 */
[----:B------:R-:W-:Y:S02]  /*35c0*/  FSEL R41, R38, RZ, P5 ;  /* 0x000000ff26297208 */ /* 0x000fe40002800000 */
[----:B------:R-:W-:Y:S02]  /*35d0*/  FSEL R0, R0, RZ, P3 ;  /* 0x000000ff00007208 */ /* 0x000fe40001800000 */
[----:B------:R-:W-:Y:S02]  /*35e0*/  F2FP.BF16.F32.PACK_AB R37, R36, R37 ;  /* 0x000000252425723e */ /* 0x000fe400000010ff */
[----:B------:R-:W-:Y:S02]  /*35f0*/  F2FP.BF16.F32.PACK_AB R39, R42, R39 ;  /* 0x000000272a27723e */ /* 0x000fe400000010ff */
[----:B------:R-:W-:Y:S02]  /*3600*/  F2FP.BF16.F32.PACK_AB R38, R41, R44 ;  /* 0x0000002c2926723e */ /* 0x000fe400000010ff */
[----:B------:R-:W-:Y:S01]  /*3610*/  F2FP.BF16.F32.PACK_AB R36, R43, R0 ;  /* 0x000000002b24723e */ /* 0x000fe200000010ff */
[----:B------:R-:W-:Y:S06]  /*3620*/  BRA `(.L_x_4336) ;  /* 0x0000000000f47947 */ /* 0x000fec0003800000 */
.L_x_4335:
[-CC-:B------:R-:W-:Y:S01]  /*3630*/  FFMA.FTZ R28, R55, R160.reuse, R177.reuse ;  /* 0x000000a0371c7223 */ /* 0x180fe200000100b1 */
[-CC-:B------:R-:W-:Y:S01]  /*3640*/  FFMA.FTZ R61, R61, R160.reuse, R177.reuse ;  /* 0x000000a03d3d7223 */ /* 0x180fe200000100b1 */
[----:B------:R-:W-:Y:S01]  /*3650*/  FFMA.FTZ R68, R68, R160, R177 ;  /* 0x000000a044447223 */ /* 0x000fe200000100b1 */
[----:B-----5:R-:W-:Y:S01]  /*3660*/  LOP3.LUT P5, RZ, R75, 0xff, RZ, 0xc0, !PT ;  /* 0x000000ff4bff7812 */ /* 0x020fe200078ac0ff */
[----:B------:R-:W-:Y:S01]  /*3670*/  FADD.FTZ R28, R37, -R28 ;  /* 0x8000001c251c7221 */ /* 0x000fe20000010000 */
[----:B------:R-:W-:Y:S01]  /*3680*/  FADD.FTZ R30, R38, -R61 ;  /* 0x8000003d261e7221 */ /* 0x000fe20000010000 */
[----:B------:R-:W-:Y:S01]  /*3690*/  FADD.FTZ R68, R39, -R68 ;  /* 0x8000004427447221 */ /* 0x000fe20000010000 */
[----:B------:R-:W-:Y:S01]  /*36a0*/  ISETP.GE.U32.AND P2, PT, R74, RZ, PT ;  /* 0x000000ff4a00720c */ /* 0x000fe20003f46070 */
[C---:B------:R-:W-:Y:S01]  /*36b0*/  FMUL.FTZ R28, R157.reuse, R28 ;  /* 0x0000001c9d1c7220 */ /* 0x040fe20000410000 */
[C---:B------:R-:W-:Y:S01]  /*36c0*/  FMUL.FTZ R30, R157.reuse, R30 ;  /* 0x0000001e9d1e7220 */ /* 0x040fe20000410000 */
[----:B------:R-:W-:Y:S01]  /*36d0*/  FMUL.FTZ R31, R157, R68 ;  /* 0x000000449d1f7220 */ /* 0x000fe20000410000 */
[-CC-:B------:R-:W-:Y:S01]  /*36e0*/  FFMA.FTZ R43, R43, R160.reuse, R177.reuse ;  /* 0x000000a02b2b7223 */ /* 0x180fe200000100b1 */
[-C--:B------:R-:W-:Y:S01]  /*36f0*/  FMUL.FTZ R29, R28, R151.reuse ;  /* 0x000000971c1d7220 */ /* 0x080fe20000410000 */
[-C--:B------:R-:W-:Y:S01]  /*3700*/  FMUL.FTZ R32, R30, R151.reuse ;  /* 0x000000971e207220 */ /* 0x080fe20000410000 */
[-C--:B------:R-:W-:Y:S01]  /*3710*/  FMUL.FTZ R33, R31, R151.reuse ;  /* 0x000000971f217220 */ /* 0x080fe20000410000 */
[-CC-:B------:R-:W-:Y:S01]  /*3720*/  FFMA.FTZ R45, R45, R160.reuse, R177.reuse ;  /* 0x000000a02d2d7223 */ /* 0x180fe200000100b1 */
[----:B------:R-:W-:Y:S01]  /*3730*/  FMUL.FTZ R29, R29, UR5 ;  /* 0x000000051d1d7c20 */ /* 0x000fe20008410000 */
[-CC-:B------:R-:W-:Y:S01]  /*3740*/  FFMA.FTZ R66, R66, R160.reuse, R177.reuse ;  /* 0x000000a042427223 */ /* 0x180fe200000100b1 */
[-CC-:B------:R-:W-:Y:S01]  /*3750*/  FFMA.FTZ R0, R0, R160.reuse, R177.reuse ;  /* 0x000000a000007223 */ /* 0x180fe200000100b1 */
[----:B------:R-:W-:Y:S01]  /*3760*/  FMUL.FTZ R32, R32, UR5 ;  /* 0x0000000520207c20 */ /* 0x000fe20008410000 */
[----:B------:R-:W-:Y:S01]  /*3770*/  FMUL.FTZ R33, R33, UR5 ;  /* 0x0000000521217c20 */ /* 0x000fe20008410000 */
[----:B0-----:R-:W-:Y:S01]  /*3780*/  FSEL R42, R29, RZ, P5 ;  /* 0x000000ff1d2a7208 */ /* 0x001fe20002800000 */
[----:B------:R-:W-:Y:S01]  /*3790*/  FFMA.FTZ R29, R44, R160, R177 ;  /* 0x000000a02c1d7223 */ /* 0x000fe200000100b1 */
[C---:B------:R-:W-:Y:S01]  /*37a0*/  LOP3.LUT P6, RZ, R75.reuse, 0xff0000, RZ, 0xc0, !PT ;  /* 0x00ff00004bff7812 */ /* 0x040fe200078cc0ff */
[----:B------:R-:W-:Y:S01]  /*37b0*/  FADD.FTZ R70, R70, -R43 ;  /* 0x8000002b46467221 */ /* 0x000fe20000010000 */
[----:B------:R-:W-:Y:S01]  /*37c0*/  ISETP.GE.U32.AND.EX P2, PT, R75, 0x1000000, PT, P2 ;  /* 0x010000004b00780c */ /* 0x000fe20003f46120 */
[----:B------:R-:W-:Y:S01]  /*37d0*/  FADD.FTZ R34, R36, -R45 ;  /* 0x8000002d24227221 */ /* 0x000fe20000010000 */
[----:B------:R-:W-:Y:S01]  /*37e0*/  FADD.FTZ R66, R41, -R66 ;  /* 0x8000004229427221 */ /* 0x000fe20000010000 */
[----:B------:R-:W-:Y:S01]  /*37f0*/  FADD.FTZ R40, R40, -R29 ;  /* 0x8000001d28287221 */ /* 0x000fe20000010000 */
[----:B------:R-:W-:Y:S01]  /*3800*/  FADD.FTZ R0, R47, -R0 ;  /* 0x800000002f007221 */ /* 0x000fe20000010000 */
[----:B------:R-:W-:Y:S01]  /*3810*/  FSEL R55, R32, RZ, P6 ;  /* 0x000000ff20377208 */ /* 0x000fe20003000000 */
[----:B------:R-:W-:Y:S01]  /*3820*/  FMUL.FTZ R29, R157, R66 ;  /* 0x000000429d1d7220 */ /* 0x000fe20000410000 */
[----:B------:R-:W-:Y:S01]  /*3830*/  FSEL R68, R33, RZ, P2 ;  /* 0x000000ff21447208 */ /* 0x000fe20001000000 */
        /* <DEDUP_REMOVED lines=28> */
.L_x_4336:
[----:B------:R-:W0:Y:S08]  /*3a00*/  @P1 LDC.64 R42, c[0x0][0x478] ;  /* 0x00011e00ff2a1b82 */ /* 0x000e300000000a00 */
[----:B------:R-:W1:Y:S01]  /*3a10*/  LDC.64 R40, c[0x0][0x468] ;  /* 0x00011a00ff287b82 */ /* 0x000e620000000a00 */
[----:B0-----:R-:W-:-:S05]  /*3a20*/  @P1 IMAD.WIDE.U32 R42, R159, 0x20, R42 ;  /* 0x000000209f2a1825 */ /* 0x001fca00078e002a */
[----:B------:R0:W-:Y:S01]  /*3a30*/  @P1 STG.E.128 desc[UR6][R42.64], R32 ;  /* 0x000000202a001986 */ /* 0x0001e2000c101d06 */
[----:B-1----:R-:W-:-:S03]  /*3a40*/  IMAD.WIDE.U32 R44, R159, 0x10, R40 ;  /* 0x000000109f2c7825 */ /* 0x002fc600078e0028 */
[----:B------:R0:W-:Y:S04]  /*3a50*/  @P1 STG.E.128 desc[UR6][R42.64+0x10], R28 ;  /* 0x0000101c2a001986 */ /* 0x0001e8000c101d06 */
[----:B------:R0:W-:Y:S01]  /*3a60*/  STG.E.128 desc[UR6][R44.64], R36 ;  /* 0x000000242c007986 */ /* 0x0001e2000c101d06 */
[----:B------:R-:W-:Y:S05]  /*3a70*/  @!P1 BRA `(.L_x_4337) ;  /* 0x0000000000f89947 */ /* 0x000fea0003800000 */
[-CC-:B------:R-:W-:Y:S01]  /*3a80*/  FFMA.FTZ R0, R161, R160.reuse, R177.reuse ;  /* 0x000000a0a1007223 */ /* 0x180fe200000100b1 */
[-CC-:B------:R-:W-:Y:S01]  /*3a90*/  FFMA.FTZ R154, R154, R160.reuse, R177.reuse ;  /* 0x000000a09a9a7223 */ /* 0x180fe200000100b1 */
[----:B------:R-:W-:Y:S01]  /*3aa0*/  FFMA.FTZ R163, R163, R160, R177 ;  /* 0x000000a0a3a37223 */ /* 0x000fe200000100b1 */
[----:B------:R-:W-:Y:S01]  /*3ab0*/  LOP3.LUT P5, RZ, R73, 0xff, RZ, 0xc0, !PT ;  /* 0x000000ff49ff7812 */ /* 0x000fe200078ac0ff */
[----:B------:R-:W-:Y:S01]  /*3ac0*/  FADD.FTZ R0, R51, -R0 ;  /* 0x8000000033007221 */ /* 0x000fe20000010000 */
[----:B------:R-:W-:Y:S01]  /*3ad0*/  FADD.FTZ R154, R175, -R154 ;  /* 0x8000009aaf9a7221 */ /* 0x000fe20000010000 */
[----:B0-----:R-:W-:Y:S01]  /*3ae0*/  FADD.FTZ R30, R52, -R163 ;  /* 0x800000a3341e7221 */ /* 0x001fe20000010000 */
[----:B------:R-:W-:Y:S01]  /*3af0*/  ISETP.GE.U32.AND P2, PT, R72, RZ, PT ;  /* 0x000000ff4800720c */ /* 0x000fe20003f46070 */
[C---:B------:R-:W-:Y:S01]  /*3b00*/  FMUL.FTZ R28, R157.reuse, R0 ;  /* 0x000000009d1c7220 */ /* 0x040fe20000410000 */
[C---:B------:R-:W-:Y:S01]  /*3b10*/  FMUL.FTZ R31, R157.reuse, R154 ;  /* 0x0000009a9d1f7220 */ /* 0x040fe20000410000 */
[----:B------:R-:W-:Y:S01]  /*3b20*/  FMUL.FTZ R30, R157, R30 ;  /* 0x0000001e9d1e7220 */ /* 0x000fe20000410000 */
[----:B------:R-:W-:Y:S01]  /*3b30*/  ISETP.GE.U32.AND.EX P2, PT, R73, 0x1000000, PT, P2 ;  /* 0x010000004900780c */ /* 0x000fe20003f46120 */
[-C--:B------:R-:W-:Y:S01]  /*3b40*/  FMUL.FTZ R0, R28, R151.reuse ;  /* 0x000000971c007220 */ /* 0x080fe20000410000 */
[-C--:B------:R-:W-:Y:S01]  /*3b50*/  FMUL.FTZ R32, R31, R151.reuse ;  /* 0x000000971f207220 */ /* 0x080fe20000410000 */
[-C--:B------:R-:W-:Y:S01]  /*3b60*/  FMUL.FTZ R29, R30, R151.reuse ;  /* 0x000000971e1d7220 */ /* 0x080fe20000410000 */
[-CC-:B------:R-:W-:Y:S01]  /*3b70*/  FFMA.FTZ R54, R54, R160.reuse, R177.reuse ;  /* 0x000000a036367223 */ /* 0x180fe200000100b1 */
[----:B------:R-:W-:Y:S01]  /*3b80*/  FMUL.FTZ R0, R0, UR5 ;  /* 0x0000000500007c20 */ /* 0x000fe20008410000 */
[----:B------:R-:W-:Y:S01]  /*3b90*/  FMUL.FTZ R32, R32, UR5 ;  /* 0x0000000520207c20 */ /* 0x000fe20008410000 */
[-CC-:B------:R-:W-:Y:S01]  /*3ba0*/  FFMA.FTZ R152, R152, R160.reuse, R177.reuse ;  /* 0x000000a098987223 */ /* 0x180fe200000100b1 */
[-CC-:B------:R-:W-:Y:S01]  /*3bb0*/  FFMA.FTZ R56, R56, R160.reuse, R177.reuse ;  /* 0x000000a038387223 */ /* 0x180fe200000100b1 */
[-CC-:B------:R-:W-:Y:S01]  /*3bc0*/  FFMA.FTZ R57, R57, R160.reuse, R177.reuse ;  /* 0x000000a039397223 */ /* 0x180fe200000100b1 */
[----:B------:R-:W-:Y:S01]  /*3bd0*/  FSEL R44, R0, RZ, P5 ;  /* 0x000000ff002c7208 */ /* 0x000fe20002800000 */
[----:B------:R-:W-:Y:S01]  /*3be0*/  FFMA.FTZ R0, R59, R160, R177 ;  /* 0x000000a03b007223 */ /* 0x000fe200000100b1 */
[----:B------:R-:W-:Y:S01]  /*3bf0*/  FMUL.FTZ R29, R29, UR5 ;  /* 0x000000051d1d7c20 */ /* 0x000fe20008410000 */
[----:B------:R-:W-:Y:S01]  /*3c00*/  LOP3.LUT P6, RZ, R73, 0xff0000, RZ, 0xc0, !PT ;  /* 0x00ff000049ff7812 */ /* 0x000fe200078cc0ff */
[----:B------:R-:W-:Y:S01]  /*3c10*/  FADD.FTZ R54, R167, -R54 ;  /* 0x80000036a7367221 */ /* 0x000fe20000010000 */
[----:B------:R-:W-:Y:S01]  /*3c20*/  FSEL R52, R32, RZ, P2 ;  /* 0x000000ff20347208 */ /* 0x000fe20001000000 */
[----:B------:R-:W-:Y:S01]  /*3c30*/  FADD.FTZ R0, R49, -R0 ;  /* 0x8000000031007221 */ /* 0x000fe20000010000 */
[----:B------:R-:W-:Y:S01]  /*3c40*/  FADD.FTZ R152, R173, -R152 ;  /* 0x80000098ad987221 */ /* 0x000fe20000010000 */
[----:B------:R-:W-:Y:S01]  /*3c50*/  FADD.FTZ R56, R169, -R56 ;  /* 0x80000038a9387221 */ /* 0x000fe20000010000 */
[----:B------:R-:W-:Y:S01]  /*3c60*/  FADD.FTZ R32, R46, -R57 ;  /* 0x800000392e207221 */ /* 0x000fe20000010000 */
[----:B------:R-:W-:Y:S01]  /*3c70*/  FSEL R47, R29, RZ, P6 ;  /* 0x000000ff1d2f7208 */ /* 0x000fe20003000000 */
        /* <DEDUP_REMOVED lines=30> */
.L_x_4337:
[-CC-:B------:R-:W-:Y:S01]  /*3e60*/  FFMA.FTZ R54, R54, R160.reuse, R177.reuse ;  /* 0x000000a036367223 */ /* 0x180fe200000100b1 */
[-CC-:B------:R-:W-:Y:S01]  /*3e70*/  FFMA.FTZ R0, R59, R160.reuse, R177.reuse ;  /* 0x000000a03b007223 */ /* 0x180fe200000100b1 */
[-CC-:B0-----:R-:W-:Y:S01]  /*3e80*/  FFMA.FTZ R36, R161, R160.reuse, R177.reuse ;  /* 0x000000a0a1247223 */ /* 0x181fe200000100b1 */
[-CC-:B------:R-:W-:Y:S01]  /*3e90*/  FFMA.FTZ R56, R56, R160.reuse, R177.reuse ;  /* 0x000000a038387223 */ /* 0x180fe200000100b1 */
[----:B------:R-:W-:Y:S01]  /*3ea0*/  FADD.FTZ R54, R167, -R54 ;  /* 0x80000036a7367221 */ /* 0x000fe20000010000 */
[----:B------:R-:W-:Y:S01]  /*3eb0*/  FADD.FTZ R0, R49, -R0 ;  /* 0x8000000031007221 */ /* 0x000fe20000010000 */
[----:B------:R-:W-:Y:S01]  /*3ec0*/  FADD.FTZ R36, R51, -R36 ;  /* 0x8000002433247221 */ /* 0x000fe20000010000 */
[--C-:B------:R-:W-:Y:S01]  /*3ed0*/  FFMA.FTZ R152, R152, R160, R177.reuse ;  /* 0x000000a098987223 */ /* 0x100fe200000100b1 */
[----:B------:R-:W-:Y:S01]  /*3ee0*/  FMUL.FTZ R54, R157, R54 ;  /* 0x000000369d367220 */ /* 0x000fe20000410000 */
[-CC-:B------:R-:W-:Y:S01]  /*3ef0*/  FFMA.FTZ R163, R163, R160.reuse, R177.reuse ;  /* 0x000000a0a3a37223 */ /* 0x180fe200000100b1 */
[-CC-:B------:R-:W-:Y:S01]  /*3f00*/  FFMA.FTZ R154, R154, R160.reuse, R177.reuse ;  /* 0x000000a09a9a7223 */ /* 0x180fe200000100b1 */
[----:B------:R-:W-:Y:S01]  /*3f10*/  FFMA.FTZ R57, R57, R160, R177 ;  /* 0x000000a039397223 */ /* 0x000fe200000100b1 */
[C---:B------:R-:W-:Y:S01]  /*3f20*/  FMUL.FTZ R0, R157.reuse, R0 ;  /* 0x000000009d007220 */ /* 0x040fe20000410000 */
[----:B------:R-:W-:Y:S01]  /*3f30*/  FMUL.FTZ R36, R157, R36 ;  /* 0x000000249d247220 */ /* 0x000fe20000410000 */
[-C--:B------:R-:W-:Y:S01]  /*3f40*/  FMUL.FTZ R54, R54, R151.reuse ;  /* 0x0000009736367220 */ /* 0x080fe20000410000 */
[----:B------:R-:W-:Y:S01]  /*3f50*/  FADD.FTZ R56, R169, -R56 ;  /* 0x80000038a9387221 */ /* 0x000fe20000010000 */
[----:B------:R-:W-:Y:S01]  /*3f60*/  FADD.FTZ R152, R173, -R152 ;  /* 0x80000098ad987221 */ /* 0x000fe20000010000 */
[----:B------:R-:W-:Y:S01]  /*3f70*/  FADD.FTZ R52, R52, -R163 ;  /* 0x800000a334347221 */ /* 0x000fe20000010000 */
[----:B------:R-:W-:Y:S01]  /*3f80*/  FADD.FTZ R154, R175, -R154 ;  /* 0x8000009aaf9a7221 */ /* 0x000fe20000010000 */
[----:B------:R-:W-:Y:S01]  /*3f90*/  FADD.FTZ R46, R46, -R57 ;  /* 0x800000392e2e7221 */ /* 0x000fe20000010000 */
        /* <DEDUP_REMOVED lines=21> */
[----:B------:R-:W-:Y:S01]  /*40f0*/  FSEL R0, R0, RZ, P6 ;  /* 0x000000ff00007208 */ /* 0x000fe20003000000 */
        /* <DEDUP_REMOVED lines=19> */
.L_x_4338:
[----:B------:R-:W0:Y:S01]  /*4230*/  @P1 LDC.64 R42, c[0x0][0x478] ;  /* 0x00011e00ff2a1b82 */ /* 0x000e220000000a00 */
[----:B------:R-:W-:-:S04]  /*4240*/  IMAD.WIDE.U32 R44, R155, 0x10, R40 ;  /* 0x000000109b2c7825 */ /* 0x000fc800078e0028 */
[----:B0-----:R-:W-:-:S05]  /*4250*/  @P1 IMAD.WIDE.U32 R42, R155, 0x20, R42 ;  /* 0x000000209b2a1825 */ /* 0x001fca00078e002a */
[----:B------:R0:W-:Y:S04]  /*4260*/  @P1 STG.E.128 desc[UR6][R42.64], R32 ;  /* 0x000000202a001986 */ /* 0x0001e8000c101d06 */
[----:B------:R0:W-:Y:S04]  /*4270*/  @P1 STG.E.128 desc[UR6][R42.64+0x10], R28 ;  /* 0x0000101c2a001986 */ /* 0x0001e8000c101d06 */
[----:B------:R0:W-:Y:S01]  /*4280*/  STG.E.128 desc[UR6][R44.64], R36 ;  /* 0x000000242c007986 */ /* 0x0001e2000c101d06 */
[----:B------:R-:W-:Y:S05]  /*4290*/  @!P1 BRA `(.L_x_4339) ;  /* 0x0000000000f89947 */ /* 0x000fea0003800000 */
[-CC-:B------:R-:W-:Y:S01]  /*42a0*/  FFMA.FTZ R67, R67, R160.reuse, R177.reuse ;  /* 0x000000a043437223 */ /* 0x180fe200000100b1 */
[-CC-:B------:R-:W-:Y:S01]  /*42b0*/  FFMA.FTZ R64, R64, R160.reuse, R177.reuse ;  /* 0x000000a040407223 */ /* 0x180fe200000100b1 */
[-C--:B------:R-:W-:Y:S01]  /*42c0*/  FFMA.FTZ R65, R65, R160.reuse, R177 ;  /* 0x000000a041417223 */ /* 0x080fe200000100b1 */
[----:B------:R-:W-:Y:S01]  /*42d0*/  LOP3.LUT P6, RZ, R3, 0xff, RZ, 0xc0, !PT ;  /* 0x000000ff03ff7812 */ /* 0x000fe200078cc0ff */
[----:B0-----:R-:W-:Y:S01]  /*42e0*/  FADD.FTZ R28, R62, -R67 ;  /* 0x800000433e1c7221 */ /* 0x001fe20000010000 */
[----:B------:R-:W-:Y:S01]  /*42f0*/  FADD.FTZ R64, R165, -R64 ;  /* 0x80000040a5407221 */ /* 0x000fe20000010000 */
[----:B------:R-:W-:Y:S01]  /*4300*/  FADD.FTZ R34, R50, -R65 ;  /* 0x8000004132227221 */ /* 0x000fe20000010000 */
[--C-:B------:R-:W-:Y:S01]  /*4310*/  FFMA.FTZ R60, R60, R160, R177.reuse ;  /* 0x000000a03c3c7223 */ /* 0x100fe200000100b1 */
        /* <DEDUP_REMOVED lines=10> */
[----:B------:R-:W-:Y:S01]  /*43c0*/  FFMA.FTZ R69, R69, R160, R177 ;  /* 0x000000a045457223 */ /* 0x000fe200000100b1 */
[----:B------:R-:W-:Y:S01]  /*43d0*/  FMUL.FTZ R0, R0, UR5 ;  /* 0x0000000500007c20 */ /* 0x000fe20008410000 */
[C---:B------:R-:W-:Y:S01]  /*43e0*/  LOP3.LUT P2, RZ, R2.reuse, 0xff00, RZ, 0xc0, !PT ;  /* 0x0000ff0002ff7812 */ /* 0x040fe2000784c0ff */
        /* <DEDUP_REMOVED lines=10> */
[C---:B------:R-:W-:Y:S01]  /*4490*/  ISETP.GE.U32.AND P2, PT, R2.reuse, RZ, PT ;  /* 0x000000ff0200720c */ /* 0x040fe20003f46070 */
[----:B------:R-:W-:Y:S01]  /*44a0*/  FMUL.FTZ R30, R157, R30 ;  /* 0x0000001e9d1e7220 */ /* 0x000fe20000410000 */
[----:B------:R-:W-:Y:S01]  /*44b0*/  FSEL R37, R29, RZ, P5 ;  /* 0x000000ff1d257208 */ /* 0x000fe20002800000 */
[C---:B------:R-:W-:Y:S01]  /*44c0*/  FMUL.FTZ R29, R157.reuse, R58 ;  /* 0x0000003a9d1d7220 */ /* 0x040fe20000410000 */
[C---:B------:R-:W-:Y:S01]  /*44d0*/  FMUL.FTZ R31, R157.reuse, R158 ;  /* 0x0000009e9d1f7220 */ /* 0x040fe20000410000 */
[----:B------:R-:W-:Y:S01]  /*44e0*/  FMUL.FTZ R32, R157, R32 ;  /* 0x000000209d207220 */ /* 0x000fe20000410000 */
[C---:B------:R-:W-:Y:S01]  /*44f0*/  LOP3.LUT P3, RZ, R2.reuse, 0xff, RZ, 0xc0, !PT ;  /* 0x000000ff02ff7812 */ /* 0x040fe2000786c0ff */
[-C--:B------:R-:W-:Y:S01]  /*4500*/  FMUL.FTZ R0, R35, R151.reuse ;  /* 0x0000009723007220 */ /* 0x080fe20000410000 */
[----:B------:R-:W-:Y:S01]  /*4510*/  LOP3.LUT P4, RZ, R2, 0xff000000, RZ, 0xc0, !PT ;  /* 0xff00000002ff7812 */ /* 0x000fe2000788c0ff */
[-C--:B------:R-:W-:Y:S01]  /*4520*/  FMUL.FTZ R36, R31, R151.reuse ;  /* 0x000000971f247220 */ /* 0x080fe20000410000 */
[----:B------:R-:W-:Y:S01]  /*4530*/  LOP3.LUT P5, RZ, R3, 0xff00, RZ, 0xc0, !PT ;  /* 0x0000ff0003ff7812 */ /* 0x000fe200078ac0ff */
[-C--:B------:R-:W-:Y:S01]  /*4540*/  FMUL.FTZ R2, R29, R151.reuse ;  /* 0x000000971d027220 */ /* 0x080fe20000410000 */
[C---:B------:R-:W-:Y:S01]  /*4550*/  LOP3.LUT P6, RZ, R3.reuse, 0xff0000, RZ, 0xc0, !PT ;  /* 0x00ff000003ff7812 */ /* 0x040fe200078cc0ff */
[----:B------:R-:W-:Y:S01]  /*4560*/  FMUL.FTZ R36, R36, UR5 ;  /* 0x0000000524247c20 */ /* 0x000fe20008410000 */
[----:B------:R-:W-:Y:S01]  /*4570*/  ISETP.GE.U32.AND.EX P2, PT, R3, 0x1000000, PT, P2 ;  /* 0x010000000300780c */ /* 0x000fe20003f46120 */
[-C--:B------:R-:W-:Y:S01]  /*4580*/  FMUL.FTZ R3, R30, R151.reuse ;  /* 0x000000971e037220 */ /* 0x080fe20000410000 */
        /* <DEDUP_REMOVED lines=15> */
.L_x_4339:
[-CC-:B------:R-:W-:Y:S01]  /*4680*/  FFMA.FTZ R64, R64, R160.reuse, R177.reuse ;  /* 0x000000a040407223 */ /* 0x180fe200000100b1 */
[-CC-:B------:R-:W-:Y:S01]  /*4690*/  FFMA.FTZ R65, R65, R160.reuse, R177.reuse ;  /* 0x000000a041417223 */ /* 0x180fe200000100b1 */
[-CC-:B------:R-:W-:Y:S01]  /*46a0*/  FFMA.FTZ R67, R67, R160.reuse, R177.reuse ;  /* 0x000000a043437223 */ /* 0x180fe200000100b1 */
[-C--:B------:R-:W-:Y:S01]  /*46b0*/  FFMA.FTZ R60, R60, R160.reuse, R177 ;  /* 0x000000a03c3c7223 */ /* 0x080fe200000100b1 */
        /* <DEDUP_REMOVED lines=31> */
[----:B0-----:R-:W-:Y:S01]  /*48b0*/  FSEL R43, R64, RZ, P2 ;  /* 0x000000ff402b7208 */ /* 0x001fe20001000000 */
        /* <DEDUP_REMOVED lines=25> */
.L_x_4340:
[----:B------:R-:W0:Y:S01]  /*4a50*/  @P1 LDC.64 R2, c[0x0][0x478] ;  /* 0x00011e00ff021b82 */ /* 0x000e220000000a00 */
[----:B------:R-:W-:-:S04]  /*4a60*/  IMAD.WIDE.U32 R40, R153, 0x10, R40 ;  /* 0x0000001099287825 */ /* 0x000fc800078e0028 */
[----:B0-----:R-:W-:-:S05]  /*4a70*/  @P1 IMAD.WIDE.U32 R2, R153, 0x20, R2 ;  /* 0x0000002099021825 */ /* 0x001fca00078e0002 */
[----:B------:R0:W-:Y:S04]  /*4a80*/  @P1 STG.E.128 desc[UR6][R2.64], R32 ;  /* 0x0000002002001986 */ /* 0x0001e8000c101d06 */
[----:B------:R0:W-:Y:S04]  /*4a90*/  @P1 STG.E.128 desc[UR6][R2.64+0x10], R28 ;  /* 0x0000101c02001986 */ /* 0x0001e8000c101d06 */
[----:B------:R0:W-:Y:S02]  /*4aa0*/  STG.E.128 desc[UR6][R40.64], R36 ;  /* 0x0000002428007986 */ /* 0x0001e4000c101d06 */
.L_x_4334:
[----:B01----:R-:W0:Y:S02]  /*4ab0*/  LDC.64 R2, c[0x0][0x380] ;  /* 0x0000e000ff027b82 */ /* 0x003e240000000a00 */
[----:B0-----:R-:W-:-:S04]  /*4ac0*/  LEA R136, R2, R136, 0x2 ;  /* 0x0000008802887211 */ /* 0x001fc800078e10ff */
[----:B------:R-:W-:-:S13]  /*4ad0*/  ISETP.GE.AND P1, PT, R136, R3, PT ;  /* 0x000000038800720c */ /* 0x000fda0003f26270 */
[----:B------:R-:W-:Y:S05]  /*4ae0*/  @!P1 BRA `(.L_x_4341) ;  /* 0xffffffbc00009947 */ /* 0x000fea000383ffff */
[----:B------:R-:W-:Y:S05]  /*4af0*/  BSYNC B1 ;  /* 0x0000000000017941 */ /* 0x000fea0003800000 */
.L_x_4330:
[----:B------:R-:W-:Y:S02]  /*4b00*/  MOV R4, R89 ;  /* 0x0000005900047202 */ /* 0x000fe40000000f00 */
[----:B------:R-:W-:Y:S02]  /*4b10*/  MOV R5, R88 ;  /* 0x0000005800057202 */ /* 0x000fe40000000f00 */
[----:B------:R-:W-:Y:S02]  /*4b20*/  MOV R6, R90 ;  /* 0x0000005a00067202 */ /* 0x000fe40000000f00 */
[----:B------:R-:W-:-:S07]  /*4b30*/  MOV R7, R91 ;  /* 0x0000005b00077202 */ /* 0x000fce0000000f00 */
.L_x_4329:
[----:B------:R-:W-:Y:S05]  /*4b40*/  BSYNC B0 ;  /* 0x0000000000007941 */ /* 0x000fea0003800000 */
.L_x_4328:
[----:B------:R-:W0:Y:S01]  /*4b50*/  S2R R3, SR_CgaCtaId ;  /* 0x0000000000037919 */ /* 0x000e220000008800 */
[----:B------:R-:W-:Y:S01]  /*4b60*/  SHF.R.U32.HI R2, RZ, 0x5, R150 ;  /* 0x00000005ff027819 */ /* 0x000fe20000011696 */
[----:B------:R-:W-:Y:S05]  /*4b70*/  WARPSYNC.ALL ;  /* 0x0000000000007948 */ /* 0x000fea0003800000 */
[----:B------:R-:W-:Y:S01]  /*4b80*/  MOV R0, 0x400 ;  /* 0x0000040000007802 */ /* 0x000fe20000000f00 */
[----:B------:R-:W-:Y:S01]  /*4b90*/  IMAD R149, R2, 0x60, R149 ;  /* 0x0000006002957824 */ /* 0x000fe200078e0295 */
[----:B---3--:R-:W1:Y:S01]  /*4ba0*/  LDC R30, c[0x0][0x388] ;  /* 0x0000e200ff1e7b82 */ /* 0x008e620000000800 */
        /* <DEDUP_REMOVED lines=39> */
[----:B------:R-:W1:Y:S01]  /*4e20*/  LDS R13, [R0+0x2400] ;  /* 0x00240000000d7984 */ /* 0x000e620000000800 */
        /* <DEDUP_REMOVED lines=25> */
[----:B-1----:R-:W-:Y:S01]  /*4fc0*/  FADD.FTZ R7, R3, R24 ;  /* 0x0000001803077221 */ /* 0x002fe20000010000 */
[----:B------:R-:W-:Y:S02]  /*4fd0*/  IMAD R3, R30, UR4, RZ ;  /* 0x000000041e037c24 */ /* 0x000fe4000f8e02ff */
[----:B------:R-:W-:Y:S01]  /*4fe0*/  STS.128 [R149+0x810], R108 ;  /* 0x0008106c95007388 */ /* 0x000fe20000000c00 */
[----:B------:R-:W-:Y:S02]  /*4ff0*/  BAR.SYNC.DEFER_BLOCKING 0x0 ;  /* 0x0000000000007b1d */ /* 0x000fe40000010000 */
[----:B------:R-:W-:-:S04]  /*5000*/  IADD3 R10, P0, PT, R3, R150, RZ ;  /* 0x00000096030a7210 */ /* 0x000fc80007f1e0ff */
[----:B------:R-:W-:Y:S02]  /*5010*/  IADD3.X R37, PT, PT, RZ, RZ, RZ, P0, !PT ;  /* 0x000000ffff257210 */ /* 0x000fe400007fe4ff */
[C---:B------:R-:W-:Y:S02]  /*5020*/  SHF.L.U32 R3, R10.reuse, 0x2, RZ ;  /* 0x000000020a037819 */ /* 0x040fe400000006ff */
[----:B------:R-:W-:Y:S02]  /*5030*/  SHF.L.U64.HI R10, R10, 0x2, R37 ;  /* 0x000000020a0a7819 */ /* 0x000fe40000010225 */
        /* <DEDUP_REMOVED lines=23> */
[----:B-----5:R-:W-:Y:S01]  /*51b0*/  FADD.FTZ R8, RZ, R8 ;  /* 0x00000008ff087221 */ /* 0x020fe20000010000 */
        /* <DEDUP_REMOVED lines=14> */
[----:B-1----:R-:W-:Y:S01]  /*52a0*/  FADD.FTZ R37, R5, R28 ;  /* 0x0000001c05257221 */ /* 0x002fe20000010000 */
[----:B------:R-:W-:Y:S02]  /*52b0*/  IADD3.X R5, PT, PT, R10, UR21, RZ, P1, !PT ;  /* 0x000000150a057c10 */ /* 0x000fe40008ffe4ff */
        /* <DEDUP_REMOVED lines=25> */
.L_x_4331:
[----:B------:R-:W-:Y:S01]  /*5450*/  BSSY B2, `(.L_x_4342) ;  /* 0x0000008000027945 */ /* 0x000fe20003800000 */
[----:B------:R-:W-:Y:S02]  /*5460*/  MOV R183, R42 ;  /* 0x0000002a00b77202 */ /* 0x000fe40000000f00 */
[----:B------:R-:W-:Y:S02]  /*5470*/  MOV R178, 0x1 ;  /* 0x0000000100b27802 */ /* 0x000fe40000000f00 */
[----:B------:R-:W-:Y:S02]  /*5480*/  MOV R185, 0x1f ;  /* 0x0000001f00b97802 */ /* 0x000fe40000000f00 */
[----:B------:R-:W-:-:S07]  /*5490*/  MOV R176, 0xffffffff ;  /* 0xffffffff00b07802 */ /* 0x000fce0000000f00 */
[----:B-----5:R-:W-:Y:S05]  /*54a0*/  WARPSYNC.COLLECTIVE R176, `(.L_x_4343) ;  /* 0x00000000b0087348 */ /* 0x020fea0003c00000 */
[----:B------:R0:W1:Y:S02]  /*54b0*/  SHFL.BFLY P3, R181, R183, R178, R185 ;  /* 0x0c0000b2b7b57389 */ /* 0x00006400000600b9 */
[----:B01---5:R-:W-:Y:S05]  /*54c0*/  ENDCOLLECTIVE ;  /* 0x000000000000791b */ /* 0x023fea0003800000 */
.L_x_4343:
[----:B------:R-:W-:Y:S05]  /*54d0*/  BSYNC B2 ;  /* 0x0000000000027941 */ /* 0x000fea0003800000 */
.L_x_4342:
        /* <DEDUP_REMOVED lines=8> */
.L_x_4344:
[----:B------:R-:W-:Y:S01]  /*5560*/  FADD.FTZ R105, R42, R105 ;  /* 0x000000692a697221 */ /* 0x000fe20000010000 */
[----:B------:R-:W-:-:S04]  /*5570*/  HFMA2 R178, -RZ, RZ, 0, 1.1920928955078125e-07 ;  /* 0x00000002ffb27431 */ /* 0x000fc800000001ff */
[----:B------:R-:W-:Y:S02]  /*5580*/  MOV R183, R105 ;  /* 0x0000006900b77202 */ /* 0x000fe40000000f00 */
[----:B------:R-:W-:-:S07]  /*5590*/  MOV R107, R181 ;  /* 0x000000b5006b7202 */ /* 0x000fce0000000f00 */
[----:B------:R-:W-:Y:S05]  /*55a0*/  WARPSYNC.COLLECTIVE R176, `(.L_x_4345) ;  /* 0x00000000b0087348 */ /* 0x000fea0003c00000 */
[----:B------:R0:W1:Y:S02]  /*55b0*/  SHFL.BFLY P3, R181, R183, R178, R185 ;  /* 0x0c0000b2b7b57389 */ /* 0x00006400000600b9 */
[----:B01----:R-:W-:Y:S05]  /*55c0*/  ENDCOLLECTIVE ;  /* 0x000000000000791b */ /* 0x003fea0003800000 */
.L_x_4345:
[----:B------:R-:W-:Y:S01]  /*55d0*/  FADD.FTZ R107, R110, R107 ;  /* 0x0000006b6e6b7221 */ /* 0x000fe20000010000 */
[----:B------:R-:W-:Y:S02]  /*55e0*/  MOV R110, R134 ;  /* 0x00000086006e7202 */ /* 0x000fe40000000f00 */
[----:B------:R-:W-:Y:S02]  /*55f0*/  MOV R134, R172 ;  /* 0x000000ac00867202 */ /* 0x000fe40000000f00 */
[----:B------:R-:W-:Y:S02]  /*5600*/  MOV R183, R107 ;  /* 0x0000006b00b77202 */ /* 0x000fe40000000f00 */
[----:B------:R-:W-:-:S07]  /*5610*/  MOV R108, R181 ;  /* 0x000000b5006c7202 */ /* 0x000fce0000000f00 */
[----:B------:R-:W-:Y:S05]  /*5620*/  WARPSYNC.COLLECTIVE R176, `(.L_x_4346) ;  /* 0x00000000b0087348 */ /* 0x000fea0003c00000 */
[----:B------:R0:W1:Y:S02]  /*5630*/  SHFL.BFLY P3, R181, R183, R178, R185 ;  /* 0x0c0000b2b7b57389 */ /* 0x00006400000600b9 */
[----:B01----:R-:W-:Y:S05]  /*5640*/  ENDCOLLECTIVE ;  /* 0x000000000000791b */ /* 0x003fea0003800000 */
.L_x_4346:
[----:B------:R-:W-:Y:S01]  /*5650*/  FADD.FTZ R108, R105, R108 ;  /* 0x0000006c696c7221 */ /* 0x000fe20000010000 */
[----:B------:R-:W-:Y:S01]  /*5660*/  MOV R105, R160 ;  /* 0x000000a000697202 */ /* 0x000fe20000000f00 */
[----:B------:R-:W-:-:S03]  /*5670*/  HFMA2 R178, -RZ, RZ, 0, 2.384185791015625e-07 ;  /* 0x00000004ffb27431 */ /* 0x000fc600000001ff */
[----:B------:R-:W-:Y:S02]  /*5680*/  MOV R183, R108 ;  /* 0x0000006c00b77202 */ /* 0x000fe40000000f00 */
[----:B------:R-:W-:-:S07]  /*5690*/  MOV R132, R181 ;  /* 0x000000b500847202 */ /* 0x000fce0000000f00 */
[----:B------:R-:W-:Y:S05]  /*56a0*/  WARPSYNC.COLLECTIVE R176, `(.L_x_4347) ;  /* 0x00000000b0087348 */ /* 0x000fea0003c00000 */
[----:B------:R0:W1:Y:S02]  /*56b0*/  SHFL.BFLY P3, R181, R183, R178, R185 ;  /* 0x0c0000b2b7b57389 */ /* 0x00006400000600b9 */
[----:B01----:R-:W-:Y:S05]  /*56c0*/  ENDCOLLECTIVE ;  /* 0x000000000000791b */ /* 0x003fea0003800000 */
.L_x_4347:
[----:B------:R-:W-:Y:S01]  /*56d0*/  FADD.FTZ R132, R107, R132 ;  /* 0x000000846b847221 */ /* 0x000fe20000010000 */
[----:B------:R-:W-:-:S04]  /*56e0*/  MOV R107, R164 ;  /* 0x000000a4006b7202 */ /* 0x000fc80000000f00 */
[----:B------:R-:W-:Y:S02]  /*56f0*/  MOV R183, R132 ;  /* 0x0000008400b77202 */ /* 0x000fe40000000f00 */
[----:B------:R-:W-:-:S07]  /*5700*/  MOV R129, R181 ;  /* 0x000000b500817202 */ /* 0x000fce0000000f00 */
[----:B------:R-:W-:Y:S05]  /*5710*/  WARPSYNC.COLLECTIVE R176, `(.L_x_4348) ;  /* 0x00000000b0087348 */ /* 0x000fea0003c00000 */
[----:B------:R0:W1:Y:S02]  /*5720*/  SHFL.BFLY P3, R181, R183, R178, R185 ;  /* 0x0c0000b2b7b57389 */ /* 0x00006400000600b9 */
[----:B01----:R-:W-:Y:S05]  /*5730*/  ENDCOLLECTIVE ;  /* 0x000000000000791b */ /* 0x003fea0003800000 */
.L_x_4348:
[----:B------:R-:W-:Y:S01]  /*5740*/  FADD.FTZ R170, R108, R129 ;  /* 0x000000816caa7221 */ /* 0x000fe20000010000 */
[----:B------:R-:W-:Y:S01]  /*5750*/  MOV R108, R166 ;  /* 0x000000a6006c7202 */ /* 0x000fe20000000f00 */
[----:B------:R-:W-:-:S03]  /*5760*/  HFMA2 R178, -RZ, RZ, 0, 4.76837158203125e-07 ;  /* 0x00000008ffb27431 */ /* 0x000fc600000001ff */
[----:B------:R-:W-:Y:S02]  /*5770*/  MOV R183, R170 ;  /* 0x000000aa00b77202 */ /* 0x000fe40000000f00 */
[----:B------:R-:W-:-:S07]  /*5780*/  MOV R177, R181 ;  /* 0x000000b500b17202 */ /* 0x000fce0000000f00 */
[----:B------:R-:W-:Y:S05]  /*5790*/  WARPSYNC.COLLECTIVE R176, `(.L_x_4349) ;  /* 0x00000000b0087348 */ /* 0x000fea0003c00000 */
[----:B------:R0:W1:Y:S02]  /*57a0*/  SHFL.BFLY P3, R181, R183, R178, R185 ;  /* 0x0c0000b2b7b57389 */ /* 0x00006400000600b9 */
[----:B01----:R-:W-:Y:S05]  /*57b0*/  ENDCOLLECTIVE ;  /* 0x000000000000791b */ /* 0x003fea0003800000 */
.L_x_4349:
[----:B------:R-:W-:Y:S01]  /*57c0*/  FADD.FTZ R177, R132, R177 ;  /* 0x000000b184b17221 */ /* 0x000fe20000010000 */
[----:B------:R-:W-:-:S04]  /*57d0*/  MOV R132, R168 ;  /* 0x000000a800847202 */ /* 0x000fc80000000f00 */
[----:B------:R-:W-:Y:S02]  /*57e0*/  MOV R183, R177 ;  /* 0x000000b100b77202 */ /* 0x000fe40000000f00 */
[----:B------:R-:W-:-:S07]  /*57f0*/  MOV R129, R181 ;  /* 0x000000b500817202 */ /* 0x000fce0000000f00 */
[----:B------:R-:W-:Y:S05]  /*5800*/  WARPSYNC.COLLECTIVE R176, `(.L_x_4350) ;  /* 0x00000000b0087348 */ /* 0x000fea0003c00000 */
[----:B------:R0:W1:Y:S02]  /*5810*/  SHFL.BFLY P3, R181, R183, R178, R185 ;  /* 0x0c0000b2b7b57389 */ /* 0x00006400000600b9 */
[----:B01----:R-:W-:Y:S05]  /*5820*/  ENDCOLLECTIVE ;  /* 0x000000000000791b */ /* 0x003fea0003800000 */
.L_x_4350:
[----:B------:R-:W-:Y:S01]  /*5830*/  FADD.FTZ R174, R170, R129 ;  /* 0x00000081aaae7221 */ /* 0x000fe20000010000 */
[----:B------:R-:W-:Y:S01]  /*5840*/  MOV R129, R162 ;  /* 0x000000a200817202 */ /* 0x000fe20000000f00 */
[----:B------:R-:W-:-:S03]  /*5850*/  HFMA2 R178, -RZ, RZ, 0, 9.5367431640625e-07 ;  /* 0x00000010ffb27431 */ /* 0x000fc600000001ff */
[----:B------:R-:W-:Y:S02]  /*5860*/  MOV R183, R174 ;  /* 0x000000ae00b77202 */ /* 0x000fe40000000f00 */
[----:B------:R-:W-:-:S07]  /*5870*/  MOV R42, R181 ;  /* 0x000000b5002a7202 */ /* 0x000fce0000000f00 */
[----:B------:R-:W-:Y:S05]  /*5880*/  WARPSYNC.COLLECTIVE R176, `(.L_x_4351) ;  /* 0x00000000b0087348 */ /* 0x000fea0003c00000 */
[----:B------:R0:W1:Y:S02]  /*5890*/  SHFL.BFLY P3, R181, R183, R178, R185 ;  /* 0x0c0000b2b7b57389 */ /* 0x00006400000600b9 */
[----:B01----:R-:W-:Y:S05]  /*58a0*/  ENDCOLLECTIVE ;  /* 0x000000000000791b */ /* 0x003fea0003800000 */
.L_x_4351:
[----:B------:R-:W-:-:S05]  /*58b0*/  FADD.FTZ R42, R177, R42 ;  /* 0x0000002ab12a7221 */ /* 0x000fca0000010000 */
[----:B------:R-:W-:Y:S02]  /*58c0*/  MOV R183, R42 ;  /* 0x0000002a00b77202 */ /* 0x000fe40000000f00 */
[----:B------:R-:W-:-:S07]  /*58d0*/  MOV R179, R181 ;  /* 0x000000b500b37202 */ /* 0x000fce0000000f00 */
[----:B------:R-:W-:Y:S05]  /*58e0*/  WARPSYNC.COLLECTIVE R176, `(.L_x_4352) ;  /* 0x00000000b0087348 */ /* 0x000fea0003c00000 */
[----:B------:R0:W1:Y:S02]  /*58f0*/  SHFL.BFLY P3, R181, R183, R178, R185 ;  /* 0x0c0000b2b7b57389 */ /* 0x00006400000600b9 */
[----:B01----:R-:W-:Y:S05]  /*5900*/  ENDCOLLECTIVE ;  /* 0x000000000000791b */ /* 0x003fea0003800000 */
.L_x_4352:
[----:B------:R-:W-:Y:S05]  /*5910*/  BRA `(.L_x_4353) ;  /* 0xffffffbc00fc7947 */ /* 0x000fea000383ffff */
.L_x_4354:
        /* <DEDUP_REMOVED lines=14> */
.L_x_14480:


//--------------------- .text._ZN10layer_norm22ln_bwd_finalize_kernelINS_22Kernel_traits_finalizeILj768E13__nv_bfloat16S2_fS2_fjLb0ELj1024ELj4ENS_18Kernel_traits_baseILj768ES2_S2_fS2_fjLj1024EEEEELb0ELb0EEEvNS_9BwdParamsE --------------------------
	.section	.text._ZN10layer_norm22ln_bwd_finalize_kernelINS_22Kernel_traits_finalizeILj768E13__nv_bfloat16S2_fS2_fjLb0ELj1024ELj4ENS_18Kernel_traits_baseILj768ES2_S2_fS2_fjLj1024EEEEELb0ELb0EEEvNS_9BwdParamsE,"ax",@progbits
	.align	128
        .global         _ZN10layer_norm22ln_bwd_finalize_kernelINS_22Kernel_traits_finalizeILj768E13__nv_bfloat16S2_fS2_fjLb0ELj1024ELj4ENS_18Kernel_traits_baseILj768ES2_S2_fS2_fjLj1024EEEEELb0ELb0EEEvNS_9BwdParamsE
        .type           _ZN10layer_norm22ln_bwd_finalize_kernelINS_22Kernel_traits_finalizeILj768E13__nv_bfloat16S2_fS2_fjLb0ELj1024ELj4ENS_18Kernel_traits_baseILj768ES2_S2_fS2_fjLj1024EEEEELb0ELb0EEEvNS_9BwdParamsE,@function
        .size           _ZN10layer_norm22ln_bwd_finalize_kernelINS_22Kernel_traits_finalizeILj768E13__nv_bfloat16S2_fS2_fjLb0ELj1024ELj4ENS_18Kernel_traits_baseILj768ES2_S2_fS2_fjLj1024EEEEELb0ELb0EEEvNS_9BwdParamsE,(.L_x_14481 - _ZN10layer_norm22ln_bwd_finalize_kernelINS_22Kernel_traits_finalizeILj768E13__nv_bfloat16S2_fS2_fjLb0ELj1024ELj4ENS_18Kernel_traits_baseILj768ES2_S2_fS2_fjLj1024EEEEELb0ELb0EEEvNS_9BwdParamsE)
        .other          _ZN10layer_norm22ln_bwd_finalize_kernelINS_22Kernel_traits_finalizeILj768E13__nv_bfloat16S2_fS2_fjLb0ELj1024ELj4ENS_18Kernel_traits_baseILj768ES2_S2_fS2_fjLj1024EEEEELb0ELb0EEEvNS_9BwdParamsE,@"STO_CUDA_ENTRY STV_DEFAULT"
_ZN10layer_norm22ln_bwd_finalize_kernelINS_22Kernel_traits_finalizeILj768E13__nv_bfloat16S2_fS2_fjLb0ELj1024ELj4ENS_18Kernel_traits_baseILj768ES2_S2_fS2_fjLj1024EEEEELb0ELb0EEEvNS_9BwdParamsE:
.text._ZN10layer_norm22ln_bwd_finalize_kernelINS_22Kernel_traits_finalizeILj768E13__nv_bfloat16S2_fS2_fjLb0ELj1024ELj4ENS_18Kernel_traits_baseILj768ES2_S2_fS2_fjLj1024EEEEELb0ELb0EEEvNS_9BwdParamsE:
        /* <DEDUP_REMOVED lines=78> */
.L_x_4359:
        /* <DEDUP_REMOVED lines=118> */
.L_x_4358:
[----:B------:R-:W-:Y:S05]  /*0c40*/  BSYNC.RECONVERGENT B1 ;  /* 0x0000000000017941 */ /* 0x000fea0003800200 */
.L_x_4357:
        /* <DEDUP_REMOVED lines=68> */
.L_x_4361:
[----:B------:R-:W-:Y:S05]  /*1090*/  BSYNC.RECONVERGENT B1 ;  /* 0x0000000000017941 */ /* 0x000fea0003800200 */
.L_x_4360:
        /* <DEDUP_REMOVED lines=37> */
.L_x_4363:
[----:B------:R-:W-:Y:S05]  /*12f0*/  BSYNC.RECONVERGENT B1 ;  /* 0x0000000000017941 */ /* 0x000fea0003800200 */
.L_x_4362:
[----:B------:R-:W-:Y:S05]  /*1300*/  @!P1 BRA `(.L_x_4356) ;  /* 0x00000000003c9947 */ /* 0x000fea0003800000 */
[----:B------:R-:W0:Y:S01]  /*1310*/  LDC.64 R8, c[0x0][0x440] ;  /* 0x00011000ff087b82 */ /* 0x000e220000000a00 */
[----:B------:R-:W-:Y:S01]  /*1320*/  IMAD R2, R2, R54, R7 ;  /* 0x0000003602027224 */ /* 0x000fe200078e0207 */
[----:B------:R-:W-:-:S04]  /*1330*/  IADD3 R0, PT, PT, -R0, RZ, RZ ;  /* 0x000000ff00007210 */ /* 0x000fc80007ffe1ff */
[----:B------:R-:W-:Y:S02]  /*1340*/  IADD3 R13, PT, PT, R57, R2, RZ ;  /* 0x00000002390d7210 */ /* 0x000fe40007ffe0ff */
[----:B------:R-:W1:Y:S05]  /*1350*/  LDC.64 R10, c[0x0][0x448] ;  /* 0x00011200ff0a7b82 */ /* 0x000e6a0000000a00 */
.L_x_4364:
        /* <DEDUP_REMOVED lines=10> */
.L_x_4356:
[----:B------:R-:W-:Y:S05]  /*1400*/  BSYNC.RECONVERGENT B0 ;  /* 0x0000000000007941 */ /* 0x000fea0003800200 */
.L_x_4355:
        /* <DEDUP_REMOVED lines=62> */
.L_x_4365:
        /* <DEDUP_REMOVED lines=9> */
.L_x_14481:


//--------------------- .text._ZN10layer_norm13ln_bwd_kernelINS_13Kernel_traitsI13__nv_bfloat16S2_fS2_fjLj768ELj1ELj4ELj1ELj16ENS_18Kernel_traits_baseILj768ES2_S2_fS2_fjLj128EEEEELb1ELb0ELb1ELb0EEEvNS_9BwdParamsE --------------------------
	.section	.text._ZN10layer_norm13ln_bwd_kernelINS_13Kernel_traitsI13__nv_bfloat16S2_fS2_fjLj768ELj1ELj4ELj1ELj16ENS_18Kernel_traits_baseILj768ES2_S2_fS2_fjLj128EEEEELb1ELb0ELb1ELb0EEEvNS_9BwdParamsE,"ax",@progbits
	.align	128
        .global         _ZN10layer_norm13ln_bwd_kernelINS_13Kernel_traitsI13__nv_bfloat16S2_fS2_fjLj768ELj1ELj4ELj1ELj16ENS_18Kernel_traits_baseILj768ES2_S2_fS2_fjLj128EEEEELb1ELb0ELb1ELb0EEEvNS_9BwdParamsE
        .type           _ZN10layer_norm13ln_bwd_kernelINS_13Kernel_traitsI13__nv_bfloat16S2_fS2_fjLj768ELj1ELj4ELj1ELj16ENS_18Kernel_traits_baseILj768ES2_S2_fS2_fjLj128EEEEELb1ELb0ELb1ELb0EEEvNS_9BwdParamsE,@function
        .size           _ZN10layer_norm13ln_bwd_kernelINS_13Kernel_traitsI13__nv_bfloat16S2_fS2_fjLj768ELj1ELj4ELj1ELj16ENS_18Kernel_traits_baseILj768ES2_S2_fS2_fjLj128EEEEELb1ELb0ELb1ELb0EEEvNS_9BwdParamsE,(.L_x_14482 - _ZN10layer_norm13ln_bwd_kernelINS_13Kernel_traitsI13__nv_bfloat16S2_fS2_fjLj768ELj1ELj4ELj1ELj16ENS_18Kernel_traits_baseILj768ES2_S2_fS2_fjLj128EEEEELb1ELb0ELb1ELb0EEEvNS_9BwdParamsE)
        .other          _ZN10layer_norm13ln_bwd_kernelINS_13Kernel_traitsI13__nv_bfloat16S2_fS2_fjLj768ELj1ELj4ELj1ELj16ENS_18Kernel_traits_baseILj768ES2_S2_fS2_fjLj128EEEEELb1ELb0ELb1ELb0EEEvNS_9BwdParamsE,@"STO_CUDA_ENTRY STV_DEFAULT"
_ZN10layer_norm13ln_bwd_kernelINS_13Kernel_traitsI13__nv_bfloat16S2_fS2_fjLj768ELj1ELj4ELj1ELj16ENS_18Kernel_traits_baseILj768ES2_S2_fS2_fjLj128EEEEELb1ELb0ELb1ELb0EEEvNS_9BwdParamsE:
.text._ZN10layer_norm13ln_bwd_kernelINS_13Kernel_traitsI13__nv_bfloat16S2_fS2_fjLj768ELj1ELj4ELj1ELj16ENS_18Kernel_traits_baseILj768ES2_S2_fS2_fjLj128EEEEELb1ELb0ELb1ELb0EEEvNS_9BwdParamsE:
        /* <DEDUP_REMOVED lines=88> */
.L_x_4481:
[----:B0-----:R-:W0:Y:S08]  /*0580*/  LDC.64 R98, c[0x0][0x3f8] ;  /* 0x0000fe00ff627b82 */ /* 0x001e300000000a00 */
[----:B-1----:R-:W1:Y:S08]  /*0590*/  LDC.64 R170, c[0x0][0x3f0] ;  /* 0x0000fc00ffaa7b82 */ /* 0x002e700000000a00 */
[----:B--2---:R-:W2:Y:S01]  /*05a0*/  LDC.64 R96, c[0x0][0x3c8] ;  /* 0x0000f200ff607b82 */ /* 0x004ea20000000a00 */
        /* <DEDUP_REMOVED lines=10> */
[----:B------:R-:W-:-:S05]  /*0650*/  IMAD.WIDE R96, R117, 0x4, R100 ;  /* 0x0000000475607825 */ /* 0x000fca00078e0264 */
[----:B------:R0:W2:Y:S01]  /*0660*/  LDG.E R173, desc[UR6][R96.64] ;  /* 0x0000000660ad7981 */ /* 0x0000a2000c1e1900 */
[----:B-----5:R-:W-:Y:S01]  /*0670*/  ISETP.GE.AND P2, PT, R170, 0x1, PT ;  /* 0x00000001aa00780c */ /* 0x020fe20003f46270 */
[----:B------:R-:W-:Y:S01]  /*0680*/  HFMA2 R172, -RZ, RZ, 0, 0 ;  /* 0x00000000ffac7431 */ /* 0x000fe200000001ff */
[----:B------:R-:W-:Y:S01]  /*0690*/  MOV R2, UR14 ;  /* 0x0000000e00027c02 */ /* 0x000fe20008000f00 */
[----:B------:R-:W1:Y:S01]  /*06a0*/  S2R R0, SR_TID.X ;  /* 0x0000000000007919 */ /* 0x000e620000002100 */
[----:B------:R-:W-:Y:S01]  /*06b0*/  ISETP.GE.U32.AND P5, PT, R115, 0x20, PT ;  /* 0x000000207300780c */ /* 0x000fe20003fa6070 */
[----:B------:R-:W-:Y:S01]  /*06c0*/  BSSY.RECONVERGENT B1, `(.L_x_4369) ;  /* 0x000007a000017945 */ /* 0x000fe20003800200 */
[----:B------:R-:W-:Y:S01]  /*06d0*/  ISETP.NE.AND P0, PT, RZ, UR8, PT ;  /* 0x00000008ff007c0c */ /* 0x000fe2000bf05270 */
[----:B------:R-:W-:Y:S01]  /*06e0*/  IMAD R98, R117, R2, RZ ;  /* 0x0000000275627224 */ /* 0x000fe200078e02ff */
[----:B------:R-:W-:Y:S02]  /*06f0*/  ISETP.GE.U32.AND P3, PT, R115, 0x40, PT ;  /* 0x000000407300780c */ /* 0x000fe40003f66070 */
[----:B------:R-:W-:-:S02]  /*0700*/  CS2R R176, SRZ ;  /* 0x0000000000b07805 */ /* 0x000fc4000001ff00 */
[----:B------:R-:W-:Y:S02]  /*0710*/  ISETP.GE.U32.AND P4, PT, R115, 0x60, PT ;  /* 0x000000607300780c */ /* 0x000fe40003f86070 */
[----:B0-----:R-:W-:Y:S02]  /*0720*/  SHF.R.S32.HI R97, RZ, 0x1f, R98 ;  /* 0x0000001fff617819 */ /* 0x001fe40000011462 */
[----:B------:R-:W-:Y:S02]  /*0730*/  @P2 IADD3 R99, PT, PT, R170, -0x1, RZ ;  /* 0xffffffffaa632810 */ /* 0x000fe40007ffe0ff */
[----:B------:R-:W-:-:S03]  /*0740*/  LEA.HI R97, R97, R98, RZ, 0x3 ;  /* 0x0000006261617211 */ /* 0x000fc600078f18ff */
[----:B------:R-:W-:Y:S02]  /*0750*/  @P2 IMAD R100, R99, R2, RZ ;  /* 0x0000000263642224 */ /* 0x000fe400078e02ff */
[----:B------:R-:W-:-:S03]  /*0760*/  VIADD R99, R116, 0xffffffff ;  /* 0xffffffff74637836 */ /* 0x000fc60000000000 */
[----:B------:R-:W-:Y:S01]  /*0770*/  @P2 SHF.R.S32.HI R101, RZ, 0x1f, R100 ;  /* 0x0000001fff652819 */ /* 0x000fe20000011464 */
[----:B------:R-:W-:-:S03]  /*0780*/  IMAD R99, R99, R2, RZ ;  /* 0x0000000263637224 */ /* 0x000fc600078e02ff */
[----:B------:R-:W-:Y:S02]  /*0790*/  @P2 LEA.HI R101, R101, R100, RZ, 0x3 ;  /* 0x0000006465652211 */ /* 0x000fe400078f18ff */
[----:B------:R-:W-:-:S04]  /*07a0*/  SHF.R.S32.HI R96, RZ, 0x1f, R99 ;  /* 0x0000001fff607819 */ /* 0x000fc80000011463 */
[----:B------:R-:W-:Y:S02]  /*07b0*/  LEA.HI R99, R96, R99, RZ, 0x3 ;  /* 0x0000006360637211 */ /* 0x000fe400078f18ff */
[----:B-1----:R-:W-:-:S04]  /*07c0*/  LOP3.LUT R114, R0, 0x1f, RZ, 0xc0, !PT ;  /* 0x0000001f00727812 */ /* 0x002fc800078ec0ff */
[-C--:B------:R-:W-:Y:S02]  /*07d0*/  LEA.HI.SX32 R171, R97, R114.reuse, 0x1d ;  /* 0x0000007261ab7211 */ /* 0x080fe400078feaff */
[-C--:B------:R-:W-:Y:S02]  /*07e0*/  @P2 LEA.HI.SX32 R172, R101, R114.reuse, 0x1d ;  /* 0x0000007265ac2211 */ /* 0x080fe400078feaff */
[----:B------:R-:W-:Y:S02]  /*07f0*/  LEA.HI.SX32 R175, R99, R114, 0x1d ;  /* 0x0000007263af7211 */ /* 0x000fe400078feaff */
[----:B------:R-:W-:Y:S02]  /*0800*/  MOV R174, R171 ;  /* 0x000000ab00ae7202 */ /* 0x000fe40000000f00 */
[----:B--2---:R-:W-:Y:S01]  /*0810*/  FSEL R173, R173, RZ, !P0 ;  /* 0x000000ffadad7208 */ /* 0x004fe20004000000 */
[----:B------:R-:W-:Y:S06]  /*0820*/  @!P5 BRA `(.L_x_4370) ;  /* 0x00000004008cd947 */ /* 0x000fec0003800000 */
[----:B------:R-:W0:Y:S08]  /*0830*/  LDC.64 R122, c[0x0][0x3a8] ;  /* 0x0000ea00ff7a7b82 */ /* 0x000e300000000a00 */
[----:B------:R-:W1:Y:S08]  /*0840*/  LDC.64 R100, c[0x0][0x428] ;  /* 0x00010a00ff647b82 */ /* 0x000e700000000a00 */
[----:B------:R-:W2:Y:S01]  /*0850*/  LDC.64 R112, c[0x0][0x3b0] ;  /* 0x0000ec00ff707b82 */ /* 0x000ea20000000a00 */
[----:B0-----:R-:W-:-:S05]  /*0860*/  IMAD.WIDE.U32 R122, R174, 0x20, R122 ;  /* 0x00000020ae7a7825 */ /* 0x001fca00078e007a */
[----:B------:R-:W3:Y:S01]  /*0870*/  LDG.E.128 R96, desc[UR6][R122.64] ;  /* 0x000000067a607981 */ /* 0x000ee2000c1e1d00 */
[----:B-1----:R-:W-:-:S03]  /*0880*/  IMAD.WIDE.U32 R100, R175, 0x10, R100 ;  /* 0x00000010af647825 */ /* 0x002fc600078e0064 */
[----:B------:R-:W4:Y:S04]  /*0890*/  LDG.E.128 R104, desc[UR6][R122.64+0x10] ;  /* 0x000010067a687981 */ /* 0x000f28000c1e1d00 */
[----:B------:R-:W4:Y:S01]  /*08a0*/  LDG.E.128 R100, desc[UR6][R100.64] ;  /* 0x0000000664647981 */ /* 0x000f22000c1e1d00 */
[----:B--2---:R-:W-:-:S06]  /*08b0*/  IMAD.WIDE.U32 R112, R172, 0x8, R112 ;  /* 0x00000008ac707825 */ /* 0x004fcc00078e0070 */
[----:B------:R-:W5:Y:S01]  /*08c0*/  LDG.E.64 R112, desc[UR6][R112.64] ;  /* 0x0000000670707981 */ /* 0x000f62000c1e1b00 */
[----:B------:R-:W-:-:S04]  /*08d0*/  ISETP.NE.U32.AND P0, PT, RZ, UR10, PT ;  /* 0x0000000aff007c0c */ /* 0x000fc8000bf05070 */
[----:B------:R-:W-:-:S13]  /*08e0*/  ISETP.NE.AND.EX P0, PT, RZ, UR11, PT, P0 ;  /* 0x0000000bff007c0c */ /* 0x000fda000bf05300 */
[----:B------:R-:W0:Y:S01]  /*08f0*/  @P0 LDC.64 R120, c[0x0][0x438] ;  /* 0x00010e00ff780b82 */ /* 0x000e220000000a00 */
[----:B------:R-:W-:Y:S01]  /*0900*/  SHF.L.U32 R128, R142, 0x10, RZ ;  /* 0x000000108e807819 */ /* 0x000fe200000006ff */
[----:B0-----:R-:W-:-:S05]  /*0910*/  @P0 IMAD.WIDE.U32 R120, R174, 0x20, R120 ;  /* 0x00000020ae780825 */ /* 0x001fca00078e0078 */
[----:B------:R-:W5:Y:S04]  /*0920*/  @P0 LDG.E.128 R16, desc[UR6][R120.64] ;  /* 0x0000000678100981 */ /* 0x000f68000c1e1d00 */
[----:B------:R0:W5:Y:S02]  /*0930*/  @P0 LDG.E.128 R12, desc[UR6][R120.64+0x10] ;  /* 0x00001006780c0981 */ /* 0x000164000c1e1d00 */
[----:B0-----:R-:W-:Y:S02]  /*0940*/  SHF.L.U32 R120, R140, 0x10, RZ ;  /* 0x000000108c787819 */ /* 0x001fe400000006ff */
[----:B------:R-:W-:Y:S02]  /*0950*/  SHF.L.U32 R124, R141, 0x10, RZ ;  /* 0x000000108d7c7819 */ /* 0x000fe400000006ff */
[----:B------:R-:W-:-:S02]  /*0960*/  PRMT R133, R143, 0x7632, R133 ;  /* 0x000076328f857816 */ /* 0x000fc40000000085 */
[----:B------:R-:W-:Y:S02]  /*0970*/  SHF.L.U32 R129, R143, 0x10, RZ ;  /* 0x000000108f817819 */ /* 0x000fe400000006ff */
[----:B------:R-:W-:Y:S02]  /*0980*/  SHF.L.U32 R133, R133, 0x10, RZ ;  /* 0x0000001085857819 */ /* 0x000fe400000006ff */
[----:B------:R-:W-:Y:S02]  /*0990*/  IADD3 R175, PT, PT, R175, 0x20, RZ ;  /* 0x00000020afaf7810 */ /* 0x000fe40007ffe0ff */
[----:B------:R-:W-:Y:S02]  /*09a0*/  IADD3 R172, PT, PT, R172, 0x20, RZ ;  /* 0x00000020acac7810 */ /* 0x000fe40007ffe0ff */
[----:B------:R-:W-:Y:S01]  /*09b0*/  IADD3 R174, PT, PT, R174, 0x20, RZ ;  /* 0x00000020aeae7810 */ /* 0x000fe20007ffe0ff */
[C---:B---3--:R-:W-:Y:S01]  /*09c0*/  FADD.FTZ R3, -R173.reuse, R96 ;  /* 0x00000060ad037221 */ /* 0x048fe20000010100 */
[C---:B------:R-:W-:Y:S01]  /*09d0*/  FADD.FTZ R119, -R173.reuse, R97 ;  /* 0x00000061ad777221 */ /* 0x040fe20000010100 */
[--C-:B------:R-:W-:Y:S01]  /*09e0*/  FADD.FTZ R123, -R173, R98.reuse ;  /* 0x00000062ad7b7221 */ /* 0x100fe20000010100 */
[----:B------:R-:W-:Y:S01]  /*09f0*/  PRMT R98, R140, 0x7632, R98 ;  /* 0x000076328c627816 */ /* 0x000fe20000000062 */
[----:B------:R-:W-:Y:S01]  /*0a00*/  FMUL.FTZ R3, R118, R3 ;  /* 0x0000000376037220 */ /* 0x000fe20000410000 */
[----:B----4-:R-:W-:-:S02]  /*0a10*/  PRMT R96, R100, 0x7632, R96 ;  /* 0x0000763264607816 */ /* 0x010fc40000000060 */
[----:B------:R-:W-:Y:S01]  /*0a20*/  SHF.L.U32 R97, R100, 0x10, RZ ;  /* 0x0000001064617819 */ /* 0x000fe200000006ff */
[----:B------:R-:W-:Y:S01]  /*0a30*/  FADD.FTZ R125, -R173, R99 ;  /* 0x00000063ad7d7221 */ /* 0x000fe20000010100 */
[----:B------:R-:W-:Y:S01]  /*0a40*/  SHF.L.U32 R98, R98, 0x10, RZ ;  /* 0x0000001062627819 */ /* 0x000fe200000006ff */
[----:B------:R-:W-:Y:S01]  /*0a50*/  FMUL.FTZ R122, R118, R119 ;  /* 0x00000077767a7220 */ /* 0x000fe20000410000 */
[----:B------:R-:W-:Y:S01]  /*0a60*/  SHF.L.U32 R96, R96, 0x10, RZ ;  /* 0x0000001060607819 */ /* 0x000fe200000006ff */
[-C--:B------:R-:W-:Y:S01]  /*0a70*/  FMUL.FTZ R120, R120, R97.reuse ;  /* 0x0000006178787220 */ /* 0x080fe20000410000 */
[----:B------:R-:W-:Y:S01]  /*0a80*/  FADD.FTZ R40, R40, R97 ;  /* 0x0000006128287221 */ /* 0x000fe20000010000 */
[----:B------:R-:W-:Y:S01]  /*0a90*/  FFMA.FTZ R64, R3, R97, R64 ;  /* 0x0000006103407223 */ /* 0x000fe20000010040 */
[----:B------:R-:W-:Y:S02]  /*0aa0*/  PRMT R99, R101, 0x7632, R99 ;  /* 0x0000763265637816 */ /* 0x000fe40000000063 */
[----:B------:R-:W-:Y:S01]  /*0ab0*/  PRMT R97, R141, 0x7632, R97 ;  /* 0x000076328d617816 */ /* 0x000fe20000000061 */
[-C--:B------:R-:W-:Y:S01]  /*0ac0*/  FMUL.FTZ R119, R98, R96.reuse ;  /* 0x0000006062777220 */ /* 0x080fe20000410000 */
[----:B------:R-:W-:Y:S01]  /*0ad0*/  FFMA.FTZ R65, R122, R96, R65 ;  /* 0x000000607a417223 */ /* 0x000fe20000010041 */
[----:B------:R-:W-:Y:S01]  /*0ae0*/  FADD.FTZ R41, R41, R96 ;  /* 0x0000006029297221 */ /* 0x000fe20000010000 */
[C---:B------:R-:W-:Y:S01]  /*0af0*/  PRMT R100, R102.reuse, 0x7632, R100 ;  /* 0x0000763266647816 */ /* 0x040fe20000000064 */
[----:B------:R-:W-:Y:S01]  /*0b00*/  IMAD.U32 R132, R103, 0x10000, RZ ;  /* 0x0001000067847824 */ /* 0x000fe200078e00ff */
[----:B------:R-:W-:Y:S01]  /*0b10*/  SHF.L.U32 R127, R102, 0x10, RZ ;  /* 0x00000010667f7819 */ /* 0x000fe200000006ff */
[----:B------:R-:W-:Y:S01]  /*0b20*/  IMAD.U32 R99, R99, 0x10000, RZ ;  /* 0x0001000063637824 */ /* 0x000fe200078e00ff */
[----:B------:R-:W-:-:S02]  /*0b30*/  SHF.L.U32 R96, R97, 0x10, RZ ;  /* 0x0000001061607819 */ /* 0x000fc400000006ff */
[----:B------:R-:W-:Y:S01]  /*0b40*/  PRMT R102, R103, 0x7632, R102 ;  /* 0x0000763267667816 */ /* 0x000fe20000000066 */
[----:B------:R-:W-:Y:S01]  /*0b50*/  FADD.FTZ R103, -R173, R104 ;  /* 0x00000068ad677221 */ /* 0x000fe20000010100 */
[----:B------:R-:W-:Y:S01]  /*0b60*/  PRMT R97, R142, 0x7632, R97 ;  /* 0x000076328e617816 */ /* 0x000fe20000000061 */
[C---:B------:R-:W-:Y:S01]  /*0b70*/  FMUL.FTZ R121, R118.reuse, R123 ;  /* 0x0000007b76797220 */ /* 0x040fe20000410000 */
[----:B------:R-:W-:Y:S01]  /*0b80*/  FMUL.FTZ R126, R118, R125 ;  /* 0x0000007d767e7220 */ /* 0x000fe20000410000 */
[----:B------:R-:W-:Y:S01]  /*0b90*/  FMUL.FTZ R123, R96, R99 ;  /* 0x00000063607b7220 */ /* 0x000fe20000410000 */
[----:B------:R-:W-:Y:S01]  /*0ba0*/  SHF.L.U32 R96, R97, 0x10, RZ ;  /* 0x0000001061607819 */ /* 0x000fe200000006ff */
[----:B------:R-:W-:Y:S01]  /*0bb0*/  FMUL.FTZ R125, R118, R103 ;  /* 0x00000067767d7220 */ /* 0x000fe20000410000 */
[----:B------:R-:W-:Y:S01]  /*0bc0*/  SHF.L.U32 R100, R100, 0x10, RZ ;  /* 0x0000001064647819 */ /* 0x000fe200000006ff */
[-C--:B------:R-:W-:Y:S01]  /*0bd0*/  FMUL.FTZ R128, R128, R127.reuse ;  /* 0x0000007f80807220 */ /* 0x080fe20000410000 */
[----:B------:R-:W-:Y:S01]  /*0be0*/  FADD.FTZ R36, R36, R127 ;  /* 0x0000007f24247221 */ /* 0x000fe20000010000 */
[----:B------:R-:W-:Y:S01]  /*0bf0*/  FFMA.FTZ R60, R125, R127, R60 ;  /* 0x0000007f7d3c7223 */ /* 0x000fe2000001003c */
[----:B------:R-:W-:Y:S01]  /*0c00*/  SHF.L.U32 R101, R101, 0x10, RZ ;  /* 0x0000001065657819 */ /* 0x000fe200000006ff */
[----:B------:R-:W-:Y:S01]  /*0c10*/  FMUL.FTZ R127, R96, R100 ;  /* 0x00000064607f7220 */ /* 0x000fe20000410000 */
[----:B------:R-:W-:Y:S01]  /*0c20*/  FADD.FTZ R96, RZ, R120 ;  /* 0x00000078ff607221 */ /* 0x000fe20000010000 */
[----:B------:R-:W-:Y:S01]  /*0c30*/  FFMA.FTZ R97, R3, R120, RZ ;  /* 0x0000007803617223 */ /* 0x000fe200000100ff */
[----:B------:R-:W-:Y:S01]  /*0c40*/  FFMA.FTZ R67, R126, R99, R67 ;  /* 0x000000637e437223 */ /* 0x000fe20000010043 */
[----:B------:R-:W-:Y:S01]  /*0c50*/  FADD.FTZ R43, R43, R99 ;  /* 0x000000632b2b7221 */ /* 0x000fe20000010000 */
[----:B------:R-:W-:Y:S01]  /*0c60*/  FADD.FTZ R99, R96, R119 ;  /* 0x0000007760637221 */ /* 0x000fe20000010000 */
[----:B------:R-:W-:Y:S01]  /*0c70*/  FMUL.FTZ R124, R124, R101 ;  /* 0x000000657c7c7220 */ /* 0x000fe20000410000 */
[----:B------:R-:W-:-:S03]  /*0c80*/  FFMA.FTZ R96, R122, R119, R97 ;  /* 0x000000777a607223 */ /* 0x000fc60000010061 */
[----:B------:R-:W-:Y:S01]  /*0c90*/  FADD.FTZ R98, R99, R124 ;  /* 0x0000007c63627221 */ /* 0x000fe20000010000 */
[----:B------:R-:W-:Y:S01]  /*0ca0*/  FFMA.FTZ R97, R121, R124, R96 ;  /* 0x0000007c79617223 */ /* 0x000fe20000010060 */
[C---:B------:R-:W-:Y:S02]  /*0cb0*/  FADD.FTZ R105, -R173.reuse, R105 ;  /* 0x00000069ad697221 */ /* 0x040fe40000010100 */
[----:B------:R-:W-:Y:S01]  /*0cc0*/  FADD.FTZ R99, R98, R123 ;  /* 0x0000007b62637221 */ /* 0x000fe20000010000 */
[----:B------:R-:W-:Y:S01]  /*0cd0*/  FFMA.FTZ R96, R126, R123, R97 ;  /* 0x0000007b7e607223 */ /* 0x000fe20000010061 */
[----:B------:R-:W-:Y:S01]  /*0ce0*/  FADD.FTZ R131, -R173, R106 ;  /* 0x0000006aad837221 */ /* 0x000fe20000010100 */
[C---:B------:R-:W-:Y:S01]  /*0cf0*/  FMUL.FTZ R130, R118.reuse, R105 ;  /* 0x0000006976827220 */ /* 0x040fe20000410000 */
[----:B------:R-:W-:Y:S01]  /*0d00*/  FADD.FTZ R98, R99, R128 ;  /* 0x0000008063627221 */ /* 0x000fe20000010000 */
[----:B------:R-:W-:Y:S01]  /*0d10*/  FFMA.FTZ R97, R125, R128, R96 ;  /* 0x000000807d617223 */ /* 0x000fe20000010060 */
[----:B------:R-:W-:Y:S01]  /*0d20*/  FMUL.FTZ R131, R118, R131 ;  /* 0x0000008376837220 */ /* 0x000fe20000410000 */
[----:B------:R-:W-:Y:S01]  /*0d30*/  FADD.FTZ R107, -R173, R107 ;  /* 0x0000006bad6b7221 */ /* 0x000fe20000010100 */
[----:B------:R-:W-:-:S02]  /*0d40*/  IMAD.U32 R102, R102, 0x10000, RZ ;  /* 0x0001000066667824 */ /* 0x000fc400078e00ff */
        /* <DEDUP_REMOVED lines=17> */
.L_x_4370:
[----:B------:R-:W-:Y:S05]  /*0e60*/  BSYNC.RECONVERGENT B1 ;  /* 0x0000000000017941 */ /* 0x000fea0003800200 */
.L_x_4369:
[----:B------:R-:W-:Y:S04]  /*0e70*/  BSSY.RECONVERGENT B1, `(.L_x_4371) ;  /* 0x0000065000017945 */ /* 0x000fe80003800200 */
[----:B------:R-:W-:Y:S05]  /*0e80*/  @!P3 BRA `(.L_x_4372) ;  /* 0x00000004008cb947 */ /* 0x000fea0003800000 */
[----:B------:R-:W0:Y:S08]  /*0e90*/  LDC.64 R98, c[0x0][0x3a8] ;  /* 0x0000ea00ff627b82 */ /* 0x000e300000000a00 */
[----:B------:R-:W1:Y:S01]  /*0ea0*/  LDC.64 R96, c[0x0][0x428] ;  /* 0x00010a00ff607b82 */ /* 0x000e620000000a00 */
[----:B------:R-:W-:-:S07]  /*0eb0*/  ISETP.NE.U32.AND P0, PT, RZ, UR10, PT ;  /* 0x0000000aff007c0c */ /* 0x000fce000bf05070 */
[----:B------:R-:W2:Y:S01]  /*0ec0*/  LDC.64 R138, c[0x0][0x3b0] ;  /* 0x0000ec00ff8a7b82 */ /* 0x000ea20000000a00 */
[----:B0-----:R-:W-:-:S05]  /*0ed0*/  IMAD.WIDE.U32 R136, R174, 0x20, R98 ;  /* 0x00000020ae887825 */ /* 0x001fca00078e0062 */
[----:B------:R-:W3:Y:S01]  /*0ee0*/  LDG.E.128 R104, desc[UR6][R136.64+0x10] ;  /* 0x0000100688687981 */ /* 0x000ee2000c1e1d00 */
[----:B-1----:R-:W-:-:S03]  /*0ef0*/  IMAD.WIDE.U32 R100, R175, 0x10, R96 ;  /* 0x00000010af647825 */ /* 0x002fc600078e0060 */
[----:B------:R0:W4:Y:S04]  /*0f00*/  LDG.E.128 R96, desc[UR6][R136.64] ;  /* 0x0000000688607981 */ /* 0x000128000c1e1d00 */
[----:B------:R-:W3:Y:S01]  /*0f10*/  LDG.E.128 R100, desc[UR6][R100.64] ;  /* 0x0000000664647981 */ /* 0x000ee2000c1e1d00 */
[----:B------:R-:W-:-:S13]  /*0f20*/  ISETP.NE.AND.EX P0, PT, RZ, UR11, PT, P0 ;  /* 0x0000000bff007c0c */ /* 0x000fda000bf05300 */
[----:B------:R-:W1:Y:S01]  /*0f30*/  @P0 LDC.64 R110, c[0x0][0x438] ;  /* 0x00010e00ff6e0b82 */ /* 0x000e620000000a00 */
[----:B0-----:R-:W-:-:S04]  /*0f40*/  PRMT R137, R72, 0x7632, R137 ;  /* 0x0000763248897816 */ /* 0x001fc80000000089 */
[----:B------:R-:W-:Y:S01]  /*0f50*/  SHF.L.U32 R137, R137, 0x10, RZ ;  /* 0x0000001089897819 */ /* 0x000fe200000006ff */
[----:B--2---:R-:W-:Y:S01]  /*0f60*/  IMAD.WIDE.U32 R138, R172, 0x8, R138 ;  /* 0x00000008ac8a7825 */ /* 0x004fe200078e008a */
[----:B------:R-:W-:-:S03]  /*0f70*/  SHF.L.U32 R146, R74, 0x10, RZ ;  /* 0x000000104a927819 */ /* 0x000fc600000006ff */
[----:B-1----:R-:W-:Y:S02]  /*0f80*/  @P0 IMAD.WIDE.U32 R134, R174, 0x20, R110 ;  /* 0x00000020ae860825 */ /* 0x002fe400078e006e */
[----:B------:R-:W5:Y:S04]  /*0f90*/  LDG.E.64 R110, desc[UR6][R138.64] ;  /* 0x000000068a6e7981 */ /* 0x000f68000c1e1b00 */
[----:B------:R-:W5:Y:S04]  /*0fa0*/  @P0 LDG.E.128 R8, desc[UR6][R134.64] ;  /* 0x0000000686080981 */ /* 0x000f68000c1e1d00 */
[----:B------:R0:W5:Y:S02]  /*0fb0*/  @P0 LDG.E.128 R4, desc[UR6][R134.64+0x10] ;  /* 0x0000100686040981 */ /* 0x000164000c1e1d00 */
[----:B0-----:R-:W-:-:S02]  /*0fc0*/  SHF.L.U32 R134, R72, 0x10, RZ ;  /* 0x0000001048867819 */ /* 0x001fc400000006ff */
[----:B------:R-:W-:Y:S02]  /*0fd0*/  SHF.L.U32 R138, R73, 0x10, RZ ;  /* 0x00000010498a7819 */ /* 0x000fe400000006ff */
[----:B------:R-:W-:Y:S02]  /*0fe0*/  SHF.L.U32 R150, R75, 0x10, RZ ;  /* 0x000000104b967819 */ /* 0x000fe400000006ff */
[----:B------:R-:W-:Y:S02]  /*0ff0*/  IADD3 R175, PT, PT, R175, 0x20, RZ ;  /* 0x00000020afaf7810 */ /* 0x000fe40007ffe0ff */
[----:B------:R-:W-:Y:S02]  /*1000*/  IADD3 R172, PT, PT, R172, 0x20, RZ ;  /* 0x00000020acac7810 */ /* 0x000fe40007ffe0ff */
[----:B------:R-:W-:Y:S01]  /*1010*/  IADD3 R174, PT, PT, R174, 0x20, RZ ;  /* 0x00000020aeae7810 */ /* 0x000fe20007ffe0ff */
[C-C-:B----4-:R-:W-:Y:S01]  /*1020*/  FADD.FTZ R145, -R173.reuse, R96.reuse ;  /* 0x00000060ad917221 */ /* 0x150fe20000010100 */
[----:B------:R-:W-:Y:S01]  /*1030*/  FADD.FTZ R147, -R173, R97 ;  /* 0x00000061ad937221 */ /* 0x000fe20000010100 */
[----:B---3--:R-:W-:-:S03]  /*1040*/  PRMT R96, R100, 0x7632, R96 ;  /* 0x0000763264607816 */ /* 0x008fc60000000060 */
[----:B------:R-:W-:Y:S01]  /*1050*/  FMUL.FTZ R136, R118, R147 ;  /* 0x0000009376887220 */ /* 0x000fe20000410000 */
[----:B------:R-:W-:Y:S01]  /*1060*/  SHF.L.U32 R96, R96, 0x10, RZ ;  /* 0x0000001060607819 */ /* 0x000fe200000006ff */
[C-C-:B------:R-:W-:Y:S01]  /*1070*/  FADD.FTZ R153, -R173.reuse, R99.reuse ;  /* 0x00000063ad997221 */ /* 0x140fe20000010100 */
[----:B------:R-:W-:Y:S01]  /*1080*/  PRMT R99, R102, 0x7632, R99 ;  /* 0x0000763266637816 */ /* 0x000fe20000000063 */
[----:B------:R-:W-:Y:S02]  /*1090*/  FADD.FTZ R181, -R173, R104 ;  /* 0x00000068adb57221 */ /* 0x000fe40000010100 */
[-C--:B------:R-:W-:Y:S01]  /*10a0*/  FMUL.FTZ R137, R137, R96.reuse ;  /* 0x0000006089897220 */ /* 0x080fe20000410000 */
[----:B------:R-:W-:Y:S01]  /*10b0*/  FFMA.FTZ R57, R136, R96, R57 ;  /* 0x0000006088397223 */ /* 0x000fe20000010039 */
[--C-:B------:R-:W-:Y:S01]  /*10c0*/  FADD.FTZ R33, R33, R96.reuse ;  /* 0x0000006021217221 */ /* 0x100fe20000010000 */
[----:B------:R-:W-:Y:S02]  /*10d0*/  PRMT R96, R74, 0x7632, R96 ;  /* 0x000076324a607816 */ /* 0x000fe40000000060 */
[----:B------:R-:W-:Y:S01]  /*10e0*/  SHF.L.U32 R97, R100, 0x10, RZ ;  /* 0x0000001064617819 */ /* 0x000fe200000006ff */
[----:B------:R-:W-:Y:S01]  /*10f0*/  IMAD.U32 R149, R102, 0x10000, RZ ;  /* 0x0001000066957824 */ /* 0x000fe200078e00ff */
[----:B------:R-:W-:Y:S01]  /*1100*/  SHF.L.U32 R96, R96, 0x10, RZ ;  /* 0x0000001060607819 */ /* 0x000fe200000006ff */
[C---:B------:R-:W-:Y:S01]  /*1110*/  FMUL.FTZ R147, R118.reuse, R181 ;  /* 0x000000b576937220 */ /* 0x040fe20000410000 */
[----:B------:R-:W-:Y:S01]  /*1120*/  SHF.L.U32 R99, R99, 0x10, RZ ;  /* 0x0000001063637819 */ /* 0x000fe200000006ff */
[C---:B------:R-:W-:Y:S01]  /*1130*/  FADD.FTZ R105, -R173.reuse, R105 ;  /* 0x00000069ad697221 */ /* 0x040fe20000010100 */
[----:B------:R-:W-:Y:S01]  /*1140*/  FMUL.FTZ R135, R118, R145 ;  /* 0x0000009176877220 */ /* 0x000fe20000410000 */
[----:B------:R-:W-:Y:S01]  /*1150*/  FMUL.FTZ R134, R134, R97 ;  /* 0x0000006186867220 */ /* 0x000fe20000410000 */
[----:B------:R-:W-:Y:S01]  /*1160*/  FADD.FTZ R151, -R173, R98 ;  /* 0x00000062ad977221 */ /* 0x000fe20000010100 */
[-C--:B------:R-:W-:Y:S01]  /*1170*/  FMUL.FTZ R146, R146, R149.reuse ;  /* 0x0000009592927220 */ /* 0x080fe20000410000 */
[----:B------:R-:W-:Y:S01]  /*1180*/  FADD.FTZ R28, R28, R149 ;  /* 0x000000951c1c7221 */ /* 0x000fe20000010000 */
[----:B------:R-:W-:Y:S01]  /*1190*/  FFMA.FTZ R52, R147, R149, R52 ;  /* 0x0000009593347223 */ /* 0x000fe20000010034 */
[----:B------:R-:W-:Y:S01]  /*11a0*/  PRMT R98, R101, 0x7632, R98 ;  /* 0x0000763265627816 */ /* 0x000fe20000000062 */
[----:B------:R-:W-:Y:S01]  /*11b0*/  FMUL.FTZ R148, R118, R105 ;  /* 0x0000006976947220 */ /* 0x000fe20000410000 */
[----:B------:R-:W-:Y:S01]  /*11c0*/  PRMT R145, R73, 0x7632, R145 ;  /* 0x0000763249917816 */ /* 0x000fe20000000091 */
[----:B------:R-:W-:Y:S01]  /*11d0*/  FMUL.FTZ R149, R96, R99 ;  /* 0x0000006360957220 */ /* 0x000fe20000410000 */
[----:B------:R-:W-:Y:S01]  /*11e0*/  SHF.L.U32 R101, R101, 0x10, RZ ;  /* 0x0000001065657819 */ /* 0x000fe200000006ff */
[----:B------:R-:W-:Y:S01]  /*11f0*/  FADD.FTZ R32, R32, R97 ;  /* 0x0000006120207221 */ /* 0x000fe20000010000 */
[----:B------:R-:W-:Y:S01]  /*1200*/  FFMA.FTZ R56, R135, R97, R56 ;  /* 0x0000006187387223 */ /* 0x000fe20000010038 */
[----:B------:R-:W-:Y:S01]  /*1210*/  FADD.FTZ R96, R177, R134 ;  /* 0x00000086b1607221 */ /* 0x000fe20000010000 */
[----:B------:R-:W-:Y:S01]  /*1220*/  FFMA.FTZ R97, R135, R134, R176 ;  /* 0x0000008687617223 */ /* 0x000fe200000100b0 */
[----:B------:R-:W-:Y:S01]  /*1230*/  SHF.L.U32 R98, R98, 0x10, RZ ;  /* 0x0000001062627819 */ /* 0x000fe200000006ff */
[----:B------:R-:W-:Y:S01]  /*1240*/  FADD.FTZ R29, R29, R99 ;  /* 0x000000631d1d7221 */ /* 0x000fe20000010000 */
[----:B------:R-:W-:Y:S01]  /*1250*/  FFMA.FTZ R53, R148, R99, R53 ;  /* 0x0000006394357223 */ /* 0x000fe20000010035 */
[----:B------:R-:W-:-:S02]  /*1260*/  IMAD.U32 R145, R145, 0x10000, RZ ;  /* 0x0001000091917824 */ /* 0x000fc400078e00ff */
[----:B------:R-:W-:Y:S01]  /*1270*/  FMUL.FTZ R144, R118, R153 ;  /* 0x0000009976907220 */ /* 0x000fe20000410000 */
[----:B------:R-:W-:Y:S01]  /*1280*/  FADD.FTZ R99, R96, R137 ;  /* 0x0000008960637221 */ /* 0x000fe20000010000 */
[----:B------:R-:W-:Y:S01]  /*1290*/  FMUL.FTZ R139, R118, R151 ;  /* 0x00000097768b7220 */ /* 0x000fe20000410000 */
[----:B------:R-:W-:Y:S01]  /*12a0*/  FMUL.FTZ R138, R138, R101 ;  /* 0x000000658a8a7220 */ /* 0x000fe20000410000 */
[----:B------:R-:W-:Y:S01]  /*12b0*/  FFMA.FTZ R96, R136, R137, R97 ;  /* 0x0000008988607223 */ /* 0x000fe20000010061 */
[-C--:B------:R-:W-:Y:S01]  /*12c0*/  FMUL.FTZ R145, R145, R98.reuse ;  /* 0x0000006291917220 */ /* 0x080fe20000410000 */
[----:B------:R-:W-:Y:S01]  /*12d0*/  FFMA.FTZ R59, R144, R98, R59 ;  /* 0x00000062903b7223 */ /* 0x000fe2000001003b */
[----:B------:R-:W-:Y:S01]  /*12e0*/  FADD.FTZ R35, R35, R98 ;  /* 0x0000006223237221 */ /* 0x000fe20000010000 */
[----:B------:R-:W-:Y:S01]  /*12f0*/  FADD.FTZ R98, R99, R138 ;  /* 0x0000008a63627221 */ /* 0x000fe20000010000 */
[----:B------:R-:W-:Y:S01]  /*1300*/  FFMA.FTZ R97, R139, R138, R96 ;  /* 0x0000008a8b617223 */ /* 0x000fe20000010060 */
[----:B------:R-:W-:-:S02]  /*1310*/  PRMT R100, R103, 0x7632, R100 ;  /* 0x0000763267647816 */ /* 0x000fc40000000064 */
[----:B------:R-:W-:Y:S01]  /*1320*/  FADD.FTZ R99, R98, R145 ;  /* 0x0000009162637221 */ /* 0x000fe20000010000 */
[----:B------:R-:W-:Y:S01]  /*1330*/  FFMA.FTZ R96, R144, R145, R97 ;  /* 0x0000009190607223 */ /* 0x000fe20000010061 */
[----:B------:R-:W-:Y:S01]  /*1340*/  SHF.L.U32 R103, R103, 0x10, RZ ;  /* 0x0000001067677819 */ /* 0x000fe200000006ff */
[----:B------:R-:W-:Y:S01]  /*1350*/  FADD.FTZ R183, -R173, R106 ;  /* 0x0000006aadb77221 */ /* 0x000fe20000010100 */
[----:B------:R-:W-:Y:S01]  /*1360*/  PRMT R153, R75, 0x7632, R153 ;  /* 0x000076324b997816 */ /* 0x000fe20000000099 */
[----:B------:R-:W-:Y:S01]  /*1370*/  FADD.FTZ R98, R99, R146 ;  /* 0x0000009263627221 */ /* 0x000fe20000010000 */
[----:B------:R-:W-:Y:S01]  /*1380*/  FFMA.FTZ R97, R147, R146, R96 ;  /* 0x0000009293617223 */ /* 0x000fe20000010060 */
[----:B------:R-:W-:Y:S01]  /*1390*/  SHF.L.U32 R100, R100, 0x10, RZ ;  /* 0x0000001064647819 */ /* 0x000fe200000006ff */
[----:B------:R-:W-:Y:S01]  /*13a0*/  FADD.FTZ R107, -R173, R107 ;  /* 0x0000006bad6b7221 */ /* 0x000fe20000010100 */
[----:B------:R-:W-:Y:S02]  /*13b0*/  IMAD.U32 R153, R153, 0x10000, RZ ;  /* 0x0001000099997824 */ /* 0x000fe400078e00ff */
        /* <DEDUP_REMOVED lines=16> */
.L_x_4372:
[----:B------:R-:W-:Y:S05]  /*14c0*/  BSYNC.RECONVERGENT B1 ;  /* 0x0000000000017941 */ /* 0x000fea0003800200 */
.L_x_4371:
[----:B------:R-:W-:Y:S05]  /*14d0*/  @!P4 BRA `(.L_x_4373) ;  /* 0x00000008007cc947 */ /* 0x000fea0003800000 */
[----:B------:R-:W0:Y:S08]  /*14e0*/  LDC.64 R156, c[0x0][0x3a8] ;  /* 0x0000ea00ff9c7b82 */ /* 0x000e300000000a00 */
[----:B------:R-:W1:Y:S08]  /*14f0*/  LDC.64 R104, c[0x0][0x428] ;  /* 0x00010a00ff687b82 */ /* 0x000e700000000a00 */
[----:B------:R-:W2:Y:S01]  /*1500*/  LDC.64 R108, c[0x0][0x3b0] ;  /* 0x0000ec00ff6c7b82 */ /* 0x000ea20000000a00 */
[----:B0-----:R-:W-:-:S05]  /*1510*/  IMAD.WIDE.U32 R156, R174, 0x20, R156 ;  /* 0x00000020ae9c7825 */ /* 0x001fca00078e009c */
[----:B------:R-:W3:Y:S01]  /*1520*/  LDG.E.128 R96, desc[UR6][R156.64] ;  /* 0x000000069c607981 */ /* 0x000ee2000c1e1d00 */
[----:B-1----:R-:W-:-:S03]  /*1530*/  IMAD.WIDE.U32 R104, R175, 0x10, R104 ;  /* 0x00000010af687825 */ /* 0x002fc600078e0068 */
[----:B------:R0:W4:Y:S04]  /*1540*/  LDG.E.128 R100, desc[UR6][R156.64+0x10] ;  /* 0x000010069c647981 */ /* 0x000128000c1e1d00 */
[----:B------:R-:W4:Y:S01]  /*1550*/  LDG.E.128 R104, desc[UR6][R104.64] ;  /* 0x0000000668687981 */ /* 0x000f22000c1e1d00 */
[----:B------:R-:W-:Y:S01]  /*1560*/  ISETP.NE.U32.AND P0, PT, RZ, UR10, PT ;  /* 0x0000000aff007c0c */ /* 0x000fe2000bf05070 */
[----:B--2---:R-:W-:-:S03]  /*1570*/  IMAD.WIDE.U32 R108, R172, 0x8, R108 ;  /* 0x00000008ac6c7825 */ /* 0x004fc600078e006c */
[----:B------:R-:W-:-:S03]  /*1580*/  ISETP.NE.AND.EX P0, PT, RZ, UR11, PT, P0 ;  /* 0x0000000bff007c0c */ /* 0x000fc6000bf05300 */
[----:B------:R-:W5:Y:S10]  /*1590*/  LDG.E.64 R108, desc[UR6][R108.64] ;  /* 0x000000066c6c7981 */ /* 0x000f74000c1e1b00 */
[----:B------:R-:W1:Y:S01]  /*15a0*/  @P0 LDC.64 R154, c[0x0][0x438] ;  /* 0x00010e00ff9a0b82 */ /* 0x000e620000000a00 */
[----:B0-----:R-:W-:Y:S01]  /*15b0*/  SHF.L.U32 R156, R68, 0x10, RZ ;  /* 0x00000010449c7819 */ /* 0x001fe200000006ff */
[----:B------:R-:W-:-:S02]  /*15c0*/  IMAD.U32 R158, R69, 0x10000, RZ ;  /* 0x00010000459e7824 */ /* 0x000fc400078e00ff */
[----:B-1----:R-:W-:-:S05]  /*15d0*/  @P0 IMAD.WIDE.U32 R154, R174, 0x20, R154 ;  /* 0x00000020ae9a0825 */ /* 0x002fca00078e009a */
[----:B------:R-:W5:Y:S04]  /*15e0*/  @P0 LDG.E.128 R76, desc[UR6][R154.64] ;  /* 0x000000069a4c0981 */ /* 0x000f68000c1e1d00 */
[----:B------:R0:W5:Y:S01]  /*15f0*/  @P0 LDG.E.128 R80, desc[UR6][R154.64+0x10] ;  /* 0x000010069a500981 */ /* 0x000162000c1e1d00 */
[----:B------:R-:W-:Y:S01]  /*1600*/  SHF.L.U32 R162, R70, 0x10, RZ ;  /* 0x0000001046a27819 */ /* 0x000fe200000006ff */
[----:B------:R-:W-:Y:S02]  /*1610*/  IMAD.U32 R166, R71, 0x10000, RZ ;  /* 0x0001000047a67824 */ /* 0x000fe400078e00ff */
[C---:B---3--:R-:W-:Y:S01]  /*1620*/  FADD.FTZ R157, -R173.reuse, R96 ;  /* 0x00000060ad9d7221 */ /* 0x048fe20000010100 */
[C---:B------:R-:W-:Y:S01]  /*1630*/  FADD.FTZ R159, -R173.reuse, R97 ;  /* 0x00000061ad9f7221 */ /* 0x040fe20000010100 */
[----:B------:R-:W-:Y:S01]  /*1640*/  FADD.FTZ R161, -R173, R98 ;  /* 0x00000062ada17221 */ /* 0x000fe20000010100 */
[----:B------:R-:W-:Y:S01]  /*1650*/  SHF.L.U32 R98, R179, 0x10, RZ ;  /* 0x00000010b3627819 */ /* 0x000fe200000006ff */
[--C-:B------:R-:W-:Y:S01]  /*1660*/  FADD.FTZ R163, -R173, R99.reuse ;  /* 0x00000063ada37221 */ /* 0x100fe20000010100 */
[----:B----4-:R-:W-:Y:S01]  /*1670*/  PRMT R96, R104, 0x7632, R96 ;  /* 0x0000763268607816 */ /* 0x010fe20000000060 */
[----:B0-----:R-:W-:Y:S01]  /*1680*/  FMUL.FTZ R154, R118, R159 ;  /* 0x0000009f769a7220 */ /* 0x001fe20000410000 */
[----:B------:R-:W-:-:S02]  /*1690*/  PRMT R99, R105, 0x7632, R99 ;  /* 0x0000763269637816 */ /* 0x000fc40000000063 */
[----:B------:R-:W-:Y:S01]  /*16a0*/  SHF.L.U32 R96, R96, 0x10, RZ ;  /* 0x0000001060607819 */ /* 0x000fe200000006ff */
[----:B------:R-:W-:Y:S01]  /*16b0*/  FMUL.FTZ R155, R118, R157 ;  /* 0x0000009d769b7220 */ /* 0x000fe20000410000 */
[----:B------:R-:W-:Y:S02]  /*16c0*/  SHF.L.U32 R97, R104, 0x10, RZ ;  /* 0x0000001068617819 */ /* 0x000fe400000006ff */
[----:B------:R-:W-:Y:S01]  /*16d0*/  SHF.L.U32 R99, R99, 0x10, RZ ;  /* 0x0000001063637819 */ /* 0x000fe200000006ff */
[-C--:B------:R-:W-:Y:S01]  /*16e0*/  FMUL.FTZ R157, R98, R96.reuse ;  /* 0x00000060629d7220 */ /* 0x080fe20000410000 */
[----:B------:R-:W-:Y:S01]  /*16f0*/  FFMA.FTZ R49, R154, R96, R49 ;  /* 0x000000609a317223 */ /* 0x000fe20000010031 */
[----:B------:R-:W-:Y:S01]  /*1700*/  FADD.FTZ R25, R25, R96 ;  /* 0x0000006019197221 */ /* 0x000fe20000010000 */
[----:B------:R-:W-:Y:S01]  /*1710*/  SHF.L.U32 R96, R178, 0x10, RZ ;  /* 0x00000010b2607819 */ /* 0x000fe200000006ff */
[----:B------:R-:W-:Y:S01]  /*1720*/  FMUL.FTZ R156, R156, R97 ;  /* 0x000000619c9c7220 */ /* 0x000fe20000410000 */
[--C-:B------:R-:W-:Y:S01]  /*1730*/  FADD.FTZ R165, -R173, R100.reuse ;  /* 0x00000064ada57221 */ /* 0x100fe20000010100 */
[----:B------:R-:W-:Y:S01]  /*1740*/  FMUL.FTZ R159, R118, R161 ;  /* 0x000000a1769f7220 */ /* 0x000fe20000410000 */
[----:B------:R-:W-:Y:S01]  /*1750*/  PRMT R100, R106, 0x7632, R100 ;  /* 0x000076326a647816 */ /* 0x000fe20000000064 */
[----:B------:R-:W-:Y:S01]  /*1760*/  FMUL.FTZ R160, R118, R163 ;  /* 0x000000a376a07220 */ /* 0x000fe20000410000 */
[----:B------:R-:W-:Y:S01]  /*1770*/  PRMT R98, R70, 0x7632, R98 ;  /* 0x0000763246627816 */ /* 0x000fe20000000062 */
[----:B------:R-:W-:Y:S01]  /*1780*/  FMUL.FTZ R161, R96, R99 ;  /* 0x0000006360a17220 */ /* 0x000fe20000410000 */
[----:B------:R-:W-:Y:S01]  /*1790*/  FADD.FTZ R24, R24, R97 ;  /* 0x0000006118187221 */ /* 0x000fe20000010000 */
[----:B------:R-:W-:Y:S01]  /*17a0*/  FFMA.FTZ R48, R155, R97, R48 ;  /* 0x000000619b307223 */ /* 0x000fe20000010030 */
[----:B------:R-:W-:Y:S01]  /*17b0*/  FADD.FTZ R96, R177, R156 ;  /* 0x0000009cb1607221 */ /* 0x000fe20000010000 */
[----:B------:R-:W-:-:S02]  /*17c0*/  IMAD.U32 R105, R105, 0x10000, RZ ;  /* 0x0001000069697824 */ /* 0x000fc400078e00ff */
[----:B------:R-:W-:Y:S01]  /*17d0*/  FFMA.FTZ R97, R155, R156, R176 ;  /* 0x0000009c9b617223 */ /* 0x000fe200000100b0 */
[----:B------:R-:W-:Y:S01]  /*17e0*/  FFMA.FTZ R51, R160, R99, R51 ;  /* 0x00000063a0337223 */ /* 0x000fe20000010033 */
[----:B------:R-:W-:Y:S01]  /*17f0*/  FADD.FTZ R27, R27, R99 ;  /* 0x000000631b1b7221 */ /* 0x000fe20000010000 */
[----:B------:R-:W-:Y:S01]  /*1800*/  SHF.L.U32 R98, R98, 0x10, RZ ;  /* 0x0000001062627819 */ /* 0x000fe200000006ff */
[----:B------:R-:W-:Y:S01]  /*1810*/  FADD.FTZ R99, R96, R157 ;  /* 0x0000009d60637221 */ /* 0x000fe20000010000 */
[----:B------:R-:W-:Y:S01]  /*1820*/  SHF.L.U32 R100, R100, 0x10, RZ ;  /* 0x0000001064647819 */ /* 0x000fe200000006ff */
[----:B------:R-:W-:Y:S01]  /*1830*/  FMUL.FTZ R158, R158, R105 ;  /* 0x000000699e9e7220 */ /* 0x000fe20000410000 */
[----:B------:R-:W-:Y:S01]  /*1840*/  FFMA.FTZ R96, R154, R157, R97 ;  /* 0x0000009d9a607223 */ /* 0x000fe20000010061 */
[----:B------:R-:W-:Y:S01]  /*1850*/  FADD.FTZ R167, -R173, R101 ;  /* 0x00000065ada77221 */ /* 0x000fe20000010100 */
[----:B------:R-:W-:Y:S01]  /*1860*/  FMUL.FTZ R163, R118, R165 ;  /* 0x000000a576a37220 */ /* 0x000fe20000410000 */
        /* <DEDUP_REMOVED lines=8> */
[--C-:B------:R-:W-:Y:S01]  /*18f0*/  FADD.FTZ R169, -R173, R102.reuse ;  /* 0x00000066ada97221 */ /* 0x100fe20000010100 */
[----:B------:R-:W-:Y:S01]  /*1900*/  PRMT R102, R107, 0x7632, R102 ;  /* 0x000076326b667816 */ /* 0x000fe20000000066 */
[----:B------:R-:W-:Y:S01]  /*1910*/  FFMA.FTZ R45, R164, R100, R45 ;  /* 0x00000064a42d7223 */ /* 0x000fe2000001002d */
[----:B------:R-:W-:Y:S01]  /*1920*/  FADD.FTZ R21, R21, R100 ;  /* 0x0000006415157221 */ /* 0x000fe20000010000 */
[----:B------:R-:W-:Y:S01]  /*1930*/  SHF.L.U32 R107, R107, 0x10, RZ ;  /* 0x000000106b6b7819 */ /* 0x000fe200000006ff */
[----:B------:R-:W-:Y:S01]  /*1940*/  FADD.FTZ R98, R99, R162 ;  /* 0x000000a263627221 */ /* 0x000fe20000010000 */
[----:B------:R-:W-:Y:S01]  /*1950*/  PRMT R100, R71, 0x7632, R100 ;  /* 0x0000763247647816 */ /* 0x000fe20000000064 */
        /* <DEDUP_REMOVED lines=23> */
.L_x_4368:
[----:B------:R-:W0:Y:S01]  /*1ad0*/  S2R R0, SR_TID.X ;  /* 0x0000000000007919 */ /* 0x000e220000002100 */
        /* <DEDUP_REMOVED lines=9> */
[----:B------:R-:W-:Y:S02]  /*1b70*/  LEA.HI R97, R97, R96, RZ, 0x3 ;  /* 0x0000006061617211 */ /* 0x000fe400078f18ff */
[----:B------:R-:W-:-:S04]  /*1b80*/  @P2 SHF.R.S32.HI R99, RZ, 0x1f, R98 ;  /* 0x0000001fff632819 */ /* 0x000fc80000011462 */
[----:B------:R-:W-:Y:S02]  /*1b90*/  @P2 LEA.HI R99, R99, R98, RZ, 0x3 ;  /* 0x0000006263632211 */ /* 0x000fe400078f18ff */
[----:B0-----:R-:W-:-:S04]  /*1ba0*/  LOP3.LUT R114, R0, 0x1f, RZ, 0xc0, !PT ;  /* 0x0000001f00727812 */ /* 0x001fc800078ec0ff */
[-C--:B------:R-:W-:Y:S02]  /*1bb0*/  LEA.HI.SX32 R171, R97, R114.reuse, 0x1d ;  /* 0x0000007261ab7211 */ /* 0x080fe400078feaff */
[----:B------:R-:W-:-:S03]  /*1bc0*/  @P2 LEA.HI.SX32 R181, R99, R114, 0x1d ;  /* 0x0000007263b52211 */ /* 0x000fc600078feaff */
[----:B------:R-:W-:Y:S01]  /*1bd0*/  IMAD.MOV.U32 R177, RZ, RZ, R171 ;  /* 0x000000ffffb17224 */ /* 0x000fe200078e00ab */
        /* <DEDUP_REMOVED lines=18> */
.L_x_4374:
        /* <DEDUP_REMOVED lines=16> */
[----:B------:R-:W-:Y:S01]  /*1e00*/  @P3 IADD3 R181, PT, PT, R181, 0x20, RZ ;  /* 0x00000020b5b53810 */ /* 0x000fe20007ffe0ff */
[----:B------:R0:W5:Y:S04]  /*1e10*/  @P5 LDG.E.128 R12, desc[UR6][R96.64+0x10] ;  /* 0x00001006600c5981 */ /* 0x000168000c1e1d00 */
[----:B------:R0:W5:Y:S01]  /*1e20*/  @P3 LDG.E.64 R110, desc[UR6][R106.64] ;  /* 0x000000066a6e3981 */ /* 0x000162000c1e1b00 */
[----:B---3--:R-:W-:-:S04]  /*1e30*/  @P3 IMAD.WIDE.U32 R104, R177, 0x20, R100 ;  /* 0x00000020b1683825 */ /* 0x008fc800078e0064 */
[----:B------:R-:W-:Y:S01]  /*1e40*/  @P3 VIADD R177, R177, 0x20 ;  /* 0x00000020b1b13836 */ /* 0x000fe20000000000 */
[----:B------:R0:W5:Y:S01]  /*1e50*/  @P3 LDG.E.128 R8, desc[UR6][R104.64] ;  /* 0x0000000668083981 */ /* 0x000162000c1e1d00 */
[----:B----4-:R-:W-:-:S03]  /*1e60*/  @P4 IMAD.WIDE.U32 R100, R181, 0x8, R174 ;  /* 0x00000008b5644825 */ /* 0x010fc600078e00ae */
[----:B------:R0:W5:Y:S04]  /*1e70*/  @P3 LDG.E.128 R4, desc[UR6][R104.64+0x10] ;  /* 0x0000100668043981 */ /* 0x000168000c1e1d00 */
[----:B------:R0:W5:Y:S01]  /*1e80*/  @P4 LDG.E.64 R108, desc[UR6][R100.64] ;  /* 0x00000006646c4981 */ /* 0x000162000c1e1b00 */
[----:B-1----:R-:W-:-:S05]  /*1e90*/  @P4 IMAD.WIDE.U32 R98, R177, 0x20, R172 ;  /* 0x00000020b1624825 */ /* 0x002fca00078e00ac */
[----:B------:R0:W5:Y:S04]  /*1ea0*/  @P4 LDG.E.128 R76, desc[UR6][R98.64] ;  /* 0x00000006624c4981 */ /* 0x000168000c1e1d00 */
[----:B------:R0:W5:Y:S01]  /*1eb0*/  @P4 LDG.E.128 R80, desc[UR6][R98.64+0x10] ;  /* 0x0000100662504981 */ /* 0x000162000c1e1d00 */
[----:B------:R-:W-:-:S07]  /*1ec0*/  CS2R R176, SRZ ;  /* 0x0000000000b07805 */ /* 0x000fce000001ff00 */
.L_x_4373:
[----:B------:R-:W-:Y:S05]  /*1ed0*/  BSYNC.RECONVERGENT B0 ;  /* 0x0000000000007941 */ /* 0x000fea0003800200 */
.L_x_4367:
        /* <DEDUP_REMOVED lines=20> */
.L_x_4493:
[----:B------:R-:W-:Y:S01]  /*2020*/  @P2 IADD3 R99, PT, PT, R170, -0x1, RZ ;  /* 0xffffffffaa632810 */ /* 0x000fe20007ffe0ff */
[----:B-1----:R-:W-:Y:S01]  /*2030*/  FADD.FTZ R96, R103, R96 ;  /* 0x0000006067607221 */ /* 0x002fe20000010000 */
[----:B--2---:R-:W-:Y:S01]  /*2040*/  FADD.FTZ R98, R102, R97 ;  /* 0x0000006166627221 */ /* 0x004fe20000010000 */
[----:B------:R-:W-:Y:S01]  /*2050*/  HFMA2 R97, -RZ, RZ, 0, 0 ;  /* 0x00000000ff617431 */ /* 0x000fe200000001ff */
[----:B------:R-:W-:Y:S01]  /*2060*/  ISETP.NE.AND P0, PT, RZ, UR8, PT ;  /* 0x00000008ff007c0c */ /* 0x000fe2000bf05270 */
[----:B------:R-:W-:Y:S01]  /*2070*/  @P2 IMAD R99, R99, R2, RZ ;  /* 0x0000000263632224 */ /* 0x000fe200078e02ff */
[----:B------:R-:W-:Y:S01]  /*2080*/  BSSY.RECONVERGENT B1, `(.L_x_4376) ;  /* 0x00001d3000017945 */ /* 0x000fe20003800200 */
[----:B------:R-:W-:-:S03]  /*2090*/  FMUL.FTZ R98, R98, UR9 ;  /* 0x0000000962627c20 */ /* 0x000fc60008410000 */
[----:B------:R-:W-:-:S04]  /*20a0*/  @P2 SHF.R.S32.HI R100, RZ, 0x1f, R99 ;  /* 0x0000001fff642819 */ /* 0x000fc80000011463 */
[----:B------:R-:W-:Y:S01]  /*20b0*/  @P2 LEA.HI R101, R100, R99, RZ, 0x3 ;  /* 0x0000006364652211 */ /* 0x000fe200078f18ff */
[----:B------:R-:W-:Y:S01]  /*20c0*/  FMUL.FTZ R99, R96, UR9 ;  /* 0x0000000960637c20 */ /* 0x000fe20008410000 */
[----:B------:R-:W-:Y:S02]  /*20d0*/  MOV R96, R171 ;  /* 0x000000ab00607202 */ /* 0x000fe40000000f00 */
[----:B------:R-:W-:Y:S02]  /*20e0*/  @P2 LEA.HI.SX32 R97, R101, R114, 0x1d ;  /* 0x0000007265612211 */ /* 0x000fe400078feaff */
[----:B------:R-:W-:Y:S01]  /*20f0*/  FSEL R99, R99, RZ, !P0 ;  /* 0x000000ff63637208 */ /* 0x000fe20004000000 */
        /* <DEDUP_REMOVED lines=21> */
[----:B------:R-:W-:-:S04]  /*2250*/  F2FP.BF16.F32.PACK_AB R101, RZ, R101 ;  /* 0x00000065ff65723e */ /* 0x000fc800000010ff */
[----:B------:R-:W-:-:S07]  /*2260*/  PRMT R84, R101, 0x7610, R84 ;  /* 0x0000761065547816 */ /* 0x000fce0000000054 */
.L_x_4382:
[----:B------:R-:W-:Y:S05]  /*2270*/  BSYNC.RECONVERGENT B2 ;  /* 0x0000000000027941 */ /* 0x000fea0003800200 */
.L_x_4381:
        /* <DEDUP_REMOVED lines=13> */
.L_x_4384:
[----:B------:R-:W-:Y:S05]  /*2350*/  BSYNC.RECONVERGENT B2 ;  /* 0x0000000000027941 */ /* 0x000fea0003800200 */
.L_x_4383:
        /* <DEDUP_REMOVED lines=13> */
.L_x_4386:
[----:B------:R-:W-:Y:S05]  /*2430*/  BSYNC.RECONVERGENT B2 ;  /* 0x0000000000027941 */ /* 0x000fea0003800200 */
.L_x_4385:
        /* <DEDUP_REMOVED lines=13> */
.L_x_4388:
[----:B------:R-:W-:Y:S05]  /*2510*/  BSYNC.RECONVERGENT B2 ;  /* 0x0000000000027941 */ /* 0x000fea0003800200 */
.L_x_4387:
        /* <DEDUP_REMOVED lines=13> */
.L_x_4390:
[----:B------:R-:W-:Y:S05]  /*25f0*/  BSYNC.RECONVERGENT B2 ;  /* 0x0000000000027941 */ /* 0x000fea0003800200 */
.L_x_4389:
        /* <DEDUP_REMOVED lines=13> */
.L_x_4392:
[----:B------:R-:W-:Y:S05]  /*26d0*/  BSYNC.RECONVERGENT B2 ;  /* 0x0000000000027941 */ /* 0x000fea0003800200 */
.L_x_4391:
        /* <DEDUP_REMOVED lines=13> */
.L_x_4394:
[----:B------:R-:W-:Y:S05]  /*27b0*/  BSYNC.RECONVERGENT B2 ;  /* 0x0000000000027941 */ /* 0x000fea0003800200 */
.L_x_4393:
        /* <DEDUP_REMOVED lines=11> */
[----:B------:R-:W-:-:S04]  /*2870*/  F2FP.BF16.F32.PACK_AB R101, RZ, R101 ;  /* 0x00000065ff65723e */ /* 0x000fc800000010ff */
[----:B------:R-:W-:Y:S01]  /*2880*/  PRMT R87, R87, 0x5410, R101 ;  /* 0x0000541057577816 */ /* 0x000fe20000000065 */
[----:B------:R-:W-:Y:S06]  /*2890*/  BRA `(.L_x_4395) ;  /* 0x0000001400147947 */ /* 0x000fec0003800000 */
.L_x_4380:
        /* <DEDUP_REMOVED lines=13> */
[----:B0-----:R-:W-:Y:S01]  /*2970*/  FADD.FTZ R103, R119, -R94 ;  /* 0x8000005e77677221 */ /* 0x001fe20000010000 */
[----:B------:R-:W-:Y:S01]  /*2980*/  FADD.FTZ R105, R120, -R105 ;  /* 0x8000006978697221 */ /* 0x000fe20000010000 */
[----:B------:R-:W-:Y:S01]  /*2990*/  FADD.FTZ R107, R133, -R100 ;  /* 0x80000064856b7221 */ /* 0x000fe20000010000 */
[----:B------:R-:W-:Y:S01]  /*29a0*/  FMUL.FTZ R91, R118, R91 ;  /* 0x0000005b765b7220 */ /* 0x000fe20000410000 */
        /* <DEDUP_REMOVED lines=29> */
.L_x_4397:
[----:B------:R-:W-:Y:S05]  /*2b80*/  BSYNC.RECONVERGENT B2 ;  /* 0x0000000000027941 */ /* 0x000fea0003800200 */
.L_x_4396:
        /* <DEDUP_REMOVED lines=13> */
.L_x_4399:
[----:B------:R-:W-:Y:S05]  /*2c60*/  BSYNC.RECONVERGENT B2 ;  /* 0x0000000000027941 */ /* 0x000fea0003800200 */
.L_x_4398:
        /* <DEDUP_REMOVED lines=13> */
.L_x_4401:
[----:B------:R-:W-:Y:S05]  /*2d40*/  BSYNC.RECONVERGENT B2 ;  /* 0x0000000000027941 */ /* 0x000fea0003800200 */
.L_x_4400:
        /* <DEDUP_REMOVED lines=13> */
.L_x_4403:
[----:B------:R-:W-:Y:S05]  /*2e20*/  BSYNC.RECONVERGENT B2 ;  /* 0x0000000000027941 */ /* 0x000fea0003800200 */
.L_x_4402:
        /* <DEDUP_REMOVED lines=13> */
.L_x_4405:
[----:B------:R-:W-:Y:S05]  /*2f00*/  BSYNC.RECONVERGENT B2 ;  /* 0x0000000000027941 */ /* 0x000fea0003800200 */
.L_x_4404:
        /* <DEDUP_REMOVED lines=13> */
.L_x_4407:
[----:B------:R-:W-:Y:S05]  /*2fe0*/  BSYNC.RECONVERGENT B2 ;  /* 0x0000000000027941 */ /* 0x000fea0003800200 */
.L_x_4406:
        /* <DEDUP_REMOVED lines=13> */
.L_x_4409:
[----:B------:R-:W-:Y:S05]  /*30c0*/  BSYNC.RECONVERGENT B2 ;  /* 0x0000000000027941 */ /* 0x000fea0003800200 */
.L_x_4408:
[----:B------:R-:W-:Y:S05]  /*30d0*/  @!P2 BRA `(.L_x_4395) ;  /* 0x0000000c0004a947 */ /* 0x000fea0003800000 */
[----:B------:R-:W-:Y:S01]  /*30e0*/  FMUL.FTZ R100, R95, UR13 ;  /* 0x0000000d5f647c20 */ /* 0x000fe20008410000 */
[----:B-----5:R-:W-:-:S03]  /*30f0*/  ISETP.GE.U32.AND P0, PT, R112, RZ, PT ;  /* 0x000000ff7000720c */ /* 0x020fc60003f06070 */
[----:B------:R-:W-:Y:S01]  /*3100*/  FMUL.FTZ R100, R100, UR12 ;  /* 0x0000000c64647c20 */ /* 0x000fe20008410000 */
[----:B------:R-:W-:-:S04]  /*3110*/  ISETP.GE.U32.AND.EX P0, PT, R113, 0x1000000, PT, P0 ;  /* 0x010000007100780c */ /* 0x000fc80003f06100 */
[----:B------:R-:W-:-:S04]  /*3120*/  FSEL R100, R100, RZ, P0 ;  /* 0x000000ff64647208 */ /* 0x000fc80000000000 */
[----:B------:R-:W-:-:S04]  /*3130*/  F2FP.BF16.F32.PACK_AB R100, RZ, R100 ;  /* 0x00000064ff64723e */ /* 0x000fc800000010ff */
[----:B------:R-:W-:Y:S01]  /*3140*/  PRMT R87, R87, 0x5410, R100 ;  /* 0x0000541057577816 */ /* 0x000fe20000000064 */
[----:B------:R-:W-:Y:S06]  /*3150*/  BRA `(.L_x_4395) ;  /* 0x0000000800e47947 */ /* 0x000fec0003800000 */
.L_x_4379:
[----:B------:R-:W-:Y:S01]  /*3160*/  IMAD.U32 R174, RZ, RZ, UR20 ;  /* 0x00000014ffae7e24 */ /* 0x000fe2000f8e00ff */
[----:B------:R-:W-:-:S04]  /*3170*/  MOV R175, UR21 ;  /* 0x0000001500af7c02 */ /* 0x000fc80008000f00 */
[----:B------:R-:W-:-:S04]  /*3180*/  ISETP.NE.U32.AND P0, PT, R174, RZ, PT ;  /* 0x000000ffae00720c */ /* 0x000fc80003f05070 */
[----:B------:R-:W-:-:S13]  /*3190*/  ISETP.NE.AND.EX P0, PT, R175, RZ, PT, P0 ;  /* 0x000000ffaf00720c */ /* 0x000fda0003f05300 */
[----:B------:R-:W-:Y:S05]  /*31a0*/  @P0 BRA `(.L_x_4410) ;  /* 0x0000000400680947 */ /* 0x000fea0003800000 */
[----:B------:R-:W1:Y:S01]  /*31b0*/  @P2 LDC.64 R172, c[0x0][0x408] ;  /* 0x00010200ffac2b82 */ /* 0x000e620000000a00 */
[-CC-:B------:R-:W-:Y:S01]  /*31c0*/  @P1 FFMA.FTZ R101, R3, R98.reuse, R99.reuse ;  /* 0x0000006203651223 */ /* 0x180fe20000010063 */
[--C-:B------:R-:W-:Y:S01]  /*31d0*/  @P1 FFMA.FTZ R100, R122, R98, R99.reuse ;  /* 0x000000627a641223 */ /* 0x100fe20000010063 */
[----:B0----5:R-:W-:Y:S01]  /*31e0*/  MOV R102, R16 ;  /* 0x0000001000667202 */ /* 0x021fe20000000f00 */
[----:B------:R-:W-:Y:S01]  /*31f0*/  @P1 FFMA.FTZ R103, R125, R98, R99 ;  /* 0x000000627d671223 */ /* 0x000fe20000010063 */
[----:B------:R-:W-:Y:S01]  /*3200*/  @P1 FADD.FTZ R101, R120, -R101 ;  /* 0x8000006578651221 */ /* 0x000fe20000010000 */
[----:B------:R-:W-:Y:S01]  /*3210*/  @P1 FADD.FTZ R100, R119, -R100 ;  /* 0x8000006477641221 */ /* 0x000fe20000010000 */
[----:B------:R-:W-:Y:S01]  /*3220*/  MOV R106, R17 ;  /* 0x00000011006a7202 */ /* 0x000fe20000000f00 */
[----:B------:R-:W0:Y:S01]  /*3230*/  @P2 LDC.64 R104, c[0x0][0x408] ;  /* 0x00010200ff682b82 */ /* 0x000e220000000a00 */
[C---:B------:R-:W-:Y:S01]  /*3240*/  @P1 FFMA.FTZ R102, R118.reuse, R101, R16 ;  /* 0x0000006576661223 */ /* 0x040fe20000010010 */
[----:B------:R-:W-:Y:S01]  /*3250*/  @P1 FFMA.FTZ R106, R118, R100, R17 ;  /* 0x00000064766a1223 */ /* 0x000fe20000010011 */
[-CC-:B------:R-:W-:Y:S01]  /*3260*/  @P1 FFMA.FTZ R101, R121, R98.reuse, R99.reuse ;  /* 0x0000006279651223 */ /* 0x180fe20000010063 */
[----:B------:R-:W-:Y:S01]  /*3270*/  @P1 FFMA.FTZ R100, R126, R98, R99 ;  /* 0x000000627e641223 */ /* 0x000fe20000010063 */
[----:B------:R-:W-:Y:S01]  /*3280*/  @P1 FADD.FTZ R103, R128, -R103 ;  /* 0x8000006780671221 */ /* 0x000fe20000010000 */
[----:B------:R-:W-:Y:S01]  /*3290*/  MOV R176, R18 ;  /* 0x0000001200b07202 */ /* 0x000fe20000000f00 */
[----:B------:R-:W-:Y:S01]  /*32a0*/  @P1 FADD.FTZ R101, R124, -R101 ;  /* 0x800000657c651221 */ /* 0x000fe20000010000 */
[----:B------:R-:W-:Y:S01]  /*32b0*/  @P1 FADD.FTZ R100, R123, -R100 ;  /* 0x800000647b641221 */ /* 0x000fe20000010000 */
[----:B------:R-:W-:Y:S01]  /*32c0*/  MOV R180, R19 ;  /* 0x0000001300b47202 */ /* 0x000fe20000000f00 */
[----:B------:R-:W-:-:S02]  /*32d0*/  IMAD.MOV.U32 R182, RZ, RZ, R12 ;  /* 0x000000ffffb67224 */ /* 0x000fc400078e000c */
[C---:B------:R-:W-:Y:S01]  /*32e0*/  @P1 FFMA.FTZ R176, R118.reuse, R101, R18 ;  /* 0x0000006576b01223 */ /* 0x040fe20000010012 */
[C---:B------:R-:W-:Y:S01]  /*32f0*/  @P1 FFMA.FTZ R180, R118.reuse, R100, R19 ;  /* 0x0000006476b41223 */ /* 0x040fe20000010013 */
[----:B------:R-:W-:Y:S01]  /*3300*/  @P1 FFMA.FTZ R182, R118, R103, R12 ;  /* 0x0000006776b61223 */ /* 0x000fe2000001000c */
[----:B------:R-:W2:Y:S01]  /*3310*/  @P2 LDC.64 R100, c[0x0][0x408] ;  /* 0x00010200ff642b82 */ /* 0x000ea20000000a00 */
[-CC-:B------:R-:W-:Y:S01]  /*3320*/  @P1 FFMA.FTZ R188, R130, R98.reuse, R99.reuse ;  /* 0x0000006282bc1223 */ /* 0x180fe20000010063 */
[----:B-1----:R-:W-:Y:S01]  /*3330*/  @P2 FMUL.FTZ R173, R102, R173 ;  /* 0x000000ad66ad2220 */ /* 0x002fe20000410000 */
[----:B------:R-:W-:Y:S01]  /*3340*/  @P1 FFMA.FTZ R190, R131, R98, R99 ;  /* 0x0000006283be1223 */ /* 0x000fe20000010063 */
[----:B------:R-:W-:Y:S01]  /*3350*/  @P2 LOP3.LUT P0, RZ, R112, 0xff, RZ, 0xc0, !PT ;  /* 0x000000ff70ff2812 */ /* 0x000fe2000780c0ff */
[----:B------:R-:W-:Y:S01]  /*3360*/  @P1 FADD.FTZ R188, R127, -R188 ;  /* 0x800000bc7fbc1221 */ /* 0x000fe20000010000 */
[----:B------:R-:W-:Y:S02]  /*3370*/  MOV R184, R13 ;  /* 0x0000000d00b87202 */ /* 0x000fe40000000f00 */
[----:B------:R-:W1:Y:S01]  /*3380*/  @P2 LDC.64 R102, c[0x0][0x408] ;  /* 0x00010200ff662b82 */ /* 0x000e620000000a00 */
[----:B------:R-:W-:Y:S01]  /*3390*/  MOV R186, R14 ;  /* 0x0000000e00ba7202 */ /* 0x000fe20000000f00 */
[----:B0-----:R-:W-:Y:S01]  /*33a0*/  @P2 FMUL.FTZ R177, R106, R105 ;  /* 0x000000696ab12220 */ /* 0x001fe20000410000 */
[----:B------:R-:W-:Y:S01]  /*33b0*/  @P2 FMUL.FTZ R105, R173, R172 ;  /* 0x000000acad692220 */ /* 0x000fe20000410000 */
[----:B------:R-:W-:Y:S01]  /*33c0*/  @P2 LOP3.LUT P5, RZ, R112, 0xff00, RZ, 0xc0, !PT ;  /* 0x0000ff0070ff2812 */ /* 0x000fe200078ac0ff */
[----:B------:R-:W-:Y:S01]  /*33d0*/  @P1 FFMA.FTZ R184, R118, R188, R13 ;  /* 0x000000bc76b81223 */ /* 0x000fe2000001000d */
[----:B------:R-:W-:Y:S01]  /*33e0*/  @P2 FMUL.FTZ R104, R177, R104 ;  /* 0x00000068b1682220 */ /* 0x000fe20000410000 */
[----:B------:R-:W-:Y:S01]  /*33f0*/  @P1 FADD.FTZ R177, R129, -R190 ;  /* 0x800000be81b11221 */ /* 0x000fe20000010000 */
[----:B------:R-:W0:Y:S01]  /*3400*/  @P2 LDC.64 R106, c[0x0][0x408] ;  /* 0x00010200ff6a2b82 */ /* 0x000e220000000a00 */
[----:B------:R-:W-:-:S02]  /*3410*/  @P2 FSEL R105, R105, RZ, P0 ;  /* 0x000000ff69692208 */ /* 0x000fc40000000000 */
[----:B------:R-:W-:Y:S01]  /*3420*/  @P1 FFMA.FTZ R186, R118, R177, R14 ;  /* 0x000000b176ba1223 */ /* 0x000fe2000001000e */
[----:B------:R-:W-:Y:S02]  /*3430*/  @P2 FSEL R104, R104, RZ, P5 ;  /* 0x000000ff68682208 */ /* 0x000fe40002800000 */
[----:B------:R-:W-:Y:S02]  /*3440*/  @P2 LOP3.LUT P6, RZ, R112, 0xff0000, RZ, 0xc0, !PT ;  /* 0x00ff000070ff2812 */ /* 0x000fe400078cc0ff */
[----:B------:R-:W3:Y:S01]  /*3450*/  @P2 LDC.64 R170, c[0x0][0x408] ;  /* 0x00010200ffaa2b82 */ /* 0x000ee20000000a00 */
[----:B--2---:R-:W-:Y:S01]  /*3460*/  @P2 FMUL.FTZ R101, R176, R101 ;  /* 0x00000065b0652220 */ /* 0x004fe20000410000 */
[----:B------:R-:W-:Y:S02]  /*3470*/  @P2 LOP3.LUT P0, RZ, R112, 0xff000000, RZ, 0xc0, !PT ;  /* 0xff00000070ff2812 */ /* 0x000fe4000780c0ff */
[----:B------:R-:W-:Y:S01]  /*3480*/  @P2 LOP3.LUT P5, RZ, R113, 0xff, RZ, 0xc0, !PT ;  /* 0x000000ff71ff2812 */ /* 0x000fe200078ac0ff */
[----:B------:R-:W-:Y:S01]  /*3490*/  @P2 FMUL.FTZ R100, R101, R100 ;  /* 0x0000006465642220 */ /* 0x000fe20000410000 */
[----:B------:R-:W-:-:S02]  /*34a0*/  @P2 F2FP.BF16.F32.PACK_AB R105, RZ, R105 ;  /* 0x00000069ff69223e */ /* 0x000fc400000010ff */
[----:B------:R-:W2:Y:S01]  /*34b0*/  @P2 LDC.64 R172, c[0x0][0x408] ;  /* 0x00010200ffac2b82 */ /* 0x000ea20000000a00 */
[----:B-1----:R-:W-:Y:S01]  /*34c0*/  @P2 FMUL.FTZ R103, R180, R103 ;  /* 0x00000067b4672220 */ /* 0x002fe20000410000 */
[----:B------:R-:W-:Y:S02]  /*34d0*/  @P2 FSEL R100, R100, RZ, P6 ;  /* 0x000000ff64642208 */ /* 0x000fe40003000000 */
[----:B------:R-:W-:Y:S01]  /*34e0*/  @P2 LOP3.LUT P6, RZ, R113, 0xff00, RZ, 0xc0, !PT ;  /* 0x0000ff0071ff2812 */ /* 0x000fe200078cc0ff */
[----:B------:R-:W-:Y:S01]  /*34f0*/  @P2 FMUL.FTZ R102, R103, R102 ;  /* 0x0000006667662220 */ /* 0x000fe20000410000 */
[----:B------:R-:W-:Y:S01]  /*3500*/  @P2 F2FP.BF16.F32.PACK_AB R100, RZ, R100 ;  /* 0x00000064ff64223e */ /* 0x000fe200000010ff */
[----:B0-----:R-:W-:Y:S01]  /*3510*/  @P2 FMUL.FTZ R107, R182, R107 ;  /* 0x0000006bb66b2220 */ /* 0x001fe20000410000 */
[----:B------:R-:W-:Y:S02]  /*3520*/  @P2 F2FP.BF16.F32.PACK_AB R104, RZ, R104 ;  /* 0x00000068ff68223e */ /* 0x000fe400000010ff */
[----:B------:R-:W-:Y:S01]  /*3530*/  @P2 FSEL R102, R102, RZ, P0 ;  /* 0x000000ff66662208 */ /* 0x000fe20000000000 */
[----:B------:R-:W-:Y:S01]  /*3540*/  @P2 FMUL.FTZ R106, R107, R106 ;  /* 0x0000006a6b6a2220 */ /* 0x000fe20000410000 */
[----:B------:R-:W-:-:S02]  /*3550*/  @P2 LOP3.LUT P0, RZ, R113, 0xff0000, RZ, 0xc0, !PT ;  /* 0x00ff000071ff2812 */ /* 0x000fc4000780c0ff */
[----:B------:R-:W-:Y:S01]  /*3560*/  @P2 PRMT R84, R105, 0x7610, R84 ;  /* 0x0000761069542816 */ /* 0x000fe20000000054 */
[----:B---3--:R-:W-:Y:S01]  /*3570*/  @P2 FMUL.FTZ R171, R184, R171 ;  /* 0x000000abb8ab2220 */ /* 0x008fe20000410000 */
[----:B------:R-:W-:Y:S02]  /*3580*/  @P2 FSEL R106, R106, RZ, P5 ;  /* 0x000000ff6a6a2208 */ /* 0x000fe40002800000 */
[----:B------:R-:W-:Y:S01]  /*3590*/  @P2 F2FP.BF16.F32.PACK_AB R102, RZ, R102 ;  /* 0x00000066ff66223e */ /* 0x000fe200000010ff */
[----:B------:R-:W-:Y:S01]  /*35a0*/  @P2 FMUL.FTZ R170, R171, R170 ;  /* 0x000000aaabaa2220 */ /* 0x000fe20000410000 */
[----:B------:R-:W-:Y:S02]  /*35b0*/  @P2 F2FP.BF16.F32.PACK_AB R106, RZ, R106 ;  /* 0x0000006aff6a223e */ /* 0x000fe400000010ff */
[----:B------:R-:W-:Y:S01]  /*35c0*/  @P2 PRMT R85, R100, 0x7610, R85 ;  /* 0x0000761064552816 */ /* 0x000fe20000000055 */
[----:B--2---:R-:W-:Y:S01]  /*35d0*/  @P2 FMUL.FTZ R173, R186, R173 ;  /* 0x000000adbaad2220 */ /* 0x004fe20000410000 */
        /* <DEDUP_REMOVED lines=11> */
[----:B------:R-:W-:Y:S01]  /*3690*/  @P1 FFMA.FTZ R102, R132, R98, R99 ;  /* 0x0000006284661223 */ /* 0x000fe20000010063 */
[----:B------:R-:W-:Y:S02]  /*36a0*/  MOV R100, R15 ;  /* 0x0000000f00647202 */ /* 0x000fe40000000f00 */
[----:B------:R-:W-:Y:S01]  /*36b0*/  ISETP.GE.U32.AND P0, PT, R112, RZ, PT ;  /* 0x000000ff7000720c */ /* 0x000fe20003f06070 */
[----:B------:R-:W-:-:S03]  /*36c0*/  @P1 FADD.FTZ R102, R133, -R102 ;  /* 0x8000006685661221 */ /* 0x000fc60000010000 */
[----:B------:R-:W-:Y:S01]  /*36d0*/  ISETP.GE.U32.AND.EX P0, PT, R113, 0x1000000, PT, P0 ;  /* 0x010000007100780c */ /* 0x000fe20003f06100 */
[----:B------:R-:W-:-:S04]  /*36e0*/  @P1 FFMA.FTZ R100, R118, R102, R15 ;  /* 0x0000006676641223 */ /* 0x000fc8000001000f */
[----:B------:R-:W-:-:S04]  /*36f0*/  FMUL.FTZ R100, R100, UR13 ;  /* 0x0000000d64647c20 */ /* 0x000fc80008410000 */
[----:B------:R-:W-:-:S05]  /*3700*/  FMUL.FTZ R100, R100, UR12 ;  /* 0x0000000c64647c20 */ /* 0x000fca0008410000 */
[----:B------:R-:W-:-:S04]  /*3710*/  FSEL R100, R100, RZ, P0 ;  /* 0x000000ff64647208 */ /* 0x000fc80000000000 */
[----:B------:R-:W-:-:S04]  /*3720*/  F2FP.BF16.F32.PACK_AB R100, RZ, R100 ;  /* 0x00000064ff64723e */ /* 0x000fc800000010ff */
[----:B------:R-:W-:Y:S01]  /*3730*/  PRMT R87, R87, 0x5410, R100 ;  /* 0x0000541057577816 */ /* 0x000fe20000000064 */
[----:B------:R-:W-:Y:S06]  /*3740*/  BRA `(.L_x_4395) ;  /* 0x0000000400687947 */ /* 0x000fec0003800000 */
.L_x_4410:
[----:B------:R-:W1:Y:S01]  /*3750*/  @P2 LDC.64 R94, c[0x0][0x408] ;  /* 0x00010200ff5e2b82 */ /* 0x000e620000000a00 */
[-CC-:B------:R-:W-:Y:S01]  /*3760*/  @P1 FFMA.FTZ R92, R126, R98.reuse, R99.reuse ;  /* 0x000000627e5c1223 */ /* 0x180fe20000010063 */
[-C--:B------:R-:W-:Y:S01]  /*3770*/  @P1 FFMA.FTZ R93, R121, R98.reuse, R99 ;  /* 0x00000062795d1223 */ /* 0x080fe20000010063 */
[----:B-----5:R-:W-:Y:S02]  /*3780*/  IMAD.MOV.U32 R91, RZ, RZ, R19 ;  /* 0x000000ffff5b7224 */ /* 0x020fe400078e0013 */
[----:B------:R-:W-:Y:S01]  /*3790*/  @P1 FFMA.FTZ R170, R130, R98, R99 ;  /* 0x0000006282aa1223 */ /* 0x000fe20000010063 */
[----:B------:R-:W-:Y:S01]  /*37a0*/  @P1 FADD.FTZ R92, R123, -R92 ;  /* 0x8000005c7b5c1221 */ /* 0x000fe20000010000 */
[----:B------:R-:W-:Y:S01]  /*37b0*/  @P1 FADD.FTZ R93, R124, -R93 ;  /* 0x8000005d7c5d1221 */ /* 0x000fe20000010000 */
[----:B------:R-:W-:Y:S01]  /*37c0*/  MOV R90, R18 ;  /* 0x00000012005a7202 */ /* 0x000fe20000000f00 */
[----:B------:R-:W2:Y:S01]  /*37d0*/  @P2 LDC.64 R104, c[0x0][0x408] ;  /* 0x00010200ff682b82 */ /* 0x000ea20000000a00 */
[----:B------:R-:W-:Y:S01]  /*37e0*/  @P1 FFMA.FTZ R91, R118, R92, R19 ;  /* 0x0000005c765b1223 */ /* 0x000fe20000010013 */
[-CC-:B------:R-:W-:Y:S01]  /*37f0*/  @P1 FFMA.FTZ R100, R132, R98.reuse, R99.reuse ;  /* 0x0000006284641223 */ /* 0x180fe20000010063 */
[C---:B------:R-:W-:Y:S01]  /*3800*/  @P1 FFMA.FTZ R90, R118.reuse, R93, R18 ;  /* 0x0000005d765a1223 */ /* 0x040fe20000010012 */
[----:B------:R-:W-:Y:S01]  /*3810*/  @P1 FADD.FTZ R170, R127, -R170 ;  /* 0x800000aa7faa1221 */ /* 0x000fe20000010000 */
[----:B------:R-:W-:Y:S01]  /*3820*/  @P1 FFMA.FTZ R173, R125, R98, R99 ;  /* 0x000000627dad1223 */ /* 0x000fe20000010063 */
[----:B------:R-:W-:Y:S01]  /*3830*/  @P1 FADD.FTZ R100, R133, -R100 ;  /* 0x8000006485641221 */ /* 0x000fe20000010000 */
[----:B------:R-:W-:Y:S01]  /*3840*/  MOV R93, R13 ;  /* 0x0000000d005d7202 */ /* 0x000fe20000000f00 */
[----:B------:R-:W3:Y:S01]  /*3850*/  @P2 LDC.64 R106, c[0x0][0x408] ;  /* 0x00010200ff6a2b82 */ /* 0x000ee20000000a00 */
[----:B------:R-:W-:Y:S01]  /*3860*/  @P1 FFMA.FTZ R93, R118, R170, R13 ;  /* 0x000000aa765d1223 */ /* 0x000fe2000001000d */
[----:B------:R-:W-:Y:S01]  /*3870*/  MOV R176, R15 ;  /* 0x0000000f00b07202 */ /* 0x000fe20000000f00 */
[----:B------:R-:W-:Y:S01]  /*3880*/  @P1 FADD.FTZ R173, R128, -R173 ;  /* 0x800000ad80ad1221 */ /* 0x000fe20000010000 */
[C---:B------:R-:W-:Y:S01]  /*3890*/  @P1 FFMA.FTZ R176, R118.reuse, R100, R15 ;  /* 0x0000006476b01223 */ /* 0x040fe2000001000f */
[----:B------:R-:W-:Y:S01]  /*38a0*/  MOV R92, R12 ;  /* 0x0000000c005c7202 */ /* 0x000fe20000000f00 */
[-CC-:B------:R-:W-:Y:S01]  /*38b0*/  @P1 FFMA.FTZ R180, R131, R98.reuse, R99.reuse ;  /* 0x0000006283b41223 */ /* 0x180fe20000010063 */
[----:B------:R-:W-:Y:S01]  /*38c0*/  @P1 FFMA.FTZ R92, R118, R173, R12 ;  /* 0x000000ad765c1223 */ /* 0x000fe2000001000c */
[----:B------:R-:W4:Y:S01]  /*38d0*/  @P2 LDC.64 R88, c[0x0][0x408] ;  /* 0x00010200ff582b82 */ /* 0x000f220000000a00 */
[----:B-1----:R-:W-:Y:S01]  /*38e0*/  @P2 FMUL.FTZ R171, R91, R95 ;  /* 0x0000005f5bab2220 */ /* 0x002fe20000410000 */
[----:B------:R-:W-:Y:S01]  /*38f0*/  @P1 FADD.FTZ R177, R129, -R180 ;  /* 0x800000b481b11221 */ /* 0x000fe20000010000 */
[----:B------:R-:W-:Y:S01]  /*3900*/  @P1 FFMA.FTZ R180, R122, R98, R99 ;  /* 0x000000627ab41223 */ /* 0x000fe20000010063 */
[----:B------:R-:W-:Y:S01]  /*3910*/  @P2 LOP3.LUT P0, RZ, R112, 0xff0000, RZ, 0xc0, !PT ;  /* 0x00ff000070ff2812 */ /* 0x000fe2000780c0ff */
[----:B------:R-:W-:Y:S01]  /*3920*/  @P2 FMUL.FTZ R172, R171, R94 ;  /* 0x0000005eabac2220 */ /* 0x000fe20000410000 */
[----:B------:R-:W-:Y:S01]  /*3930*/  MOV R94, R14 ;  /* 0x0000000e005e7202 */ /* 0x000fe20000000f00 */
[----:B------:R-:W-:Y:S01]  /*3940*/  @P1 FFMA.FTZ R94, R118, R177, R14 ;  /* 0x000000b1765e1223 */ /* 0x000fe2000001000e */
[----:B--2---:R-:W-:Y:S01]  /*3950*/  @P2 FMUL.FTZ R105, R90, R105 ;  /* 0x000000695a692220 */ /* 0x004fe20000410000 */
[----:B0-----:R-:W0:Y:S01]  /*3960*/  @P2 LDC.64 R102, c[0x0][0x408] ;  /* 0x00010200ff662b82 */ /* 0x001e220000000a00 */
[----:B------:R-:W-:Y:S01]  /*3970*/  @P1 FADD.FTZ R180, R119, -R180 ;  /* 0x800000b477b41221 */ /* 0x000fe20000010000 */
[----:B------:R-:W-:Y:S01]  /*3980*/  @P2 LOP3.LUT P5, RZ, R113, 0xff, RZ, 0xc0, !PT ;  /* 0x000000ff71ff2812 */ /* 0x000fe200078ac0ff */
[----:B------:R-:W-:Y:S01]  /*3990*/  @P2 FMUL.FTZ R95, R105, R104 ;  /* 0x00000068695f2220 */ /* 0x000fe20000410000 */
[----:B------:R-:W-:Y:S01]  /*39a0*/  @P2 LOP3.LUT P6, RZ, R113, 0xff00, RZ, 0xc0, !PT ;  /* 0x0000ff0071ff2812 */ /* 0x000fe200078cc0ff */
[----:B---3--:R-:W-:-:S03]  /*39b0*/  @P2 FMUL.FTZ R173, R93, R107 ;  /* 0x0000006b5dad2220 */ /* 0x008fc60000410000 */
[----:B------:R-:W1:Y:S01]  /*39c0*/  @P2 LDC.64 R170, c[0x0][0x408] ;  /* 0x00010200ffaa2b82 */ /* 0x000e620000000a00 */
[----:B------:R-:W-:Y:S01]  /*39d0*/  @P2 FSEL R95, R95, RZ, P0 ;  /* 0x000000ff5f5f2208 */ /* 0x000fe20000000000 */
[----:B------:R-:W-:Y:S01]  /*39e0*/  @P2 FMUL.FTZ R106, R173, R106 ;  /* 0x0000006aad6a2220 */ /* 0x000fe20000410000 */
[----:B------:R-:W-:Y:S01]  /*39f0*/  @P1 FFMA.FTZ R173, R3, R98, R99 ;  /* 0x0000006203ad1223 */ /* 0x000fe20000010063 */
[----:B------:R-:W-:Y:S01]  /*3a00*/  @P2 LOP3.LUT P0, RZ, R112, 0xff000000, RZ, 0xc0, !PT ;  /* 0xff00000070ff2812 */ /* 0x000fe2000780c0ff */
[----:B----4-:R-:W-:-:S03]  /*3a10*/  @P2 FMUL.FTZ R89, R92, R89 ;  /* 0x000000595c592220 */ /* 0x010fc60000410000 */
[----:B------:R-:W2:Y:S01]  /*3a20*/  @P2 LDC.64 R100, c[0x0][0x408] ;  /* 0x00010200ff642b82 */ /* 0x000ea20000000a00 */
[----:B------:R-:W-:Y:S01]  /*3a30*/  @P1 FADD.FTZ R173, R120, -R173 ;  /* 0x800000ad78ad1221 */ /* 0x000fe20000010000 */
[----:B------:R-:W-:Y:S01]  /*3a40*/  @P2 FSEL R172, R172, RZ, P0 ;  /* 0x000000ffacac2208 */ /* 0x000fe20000000000 */
[----:B------:R-:W-:Y:S01]  /*3a50*/  @P2 FMUL.FTZ R107, R89, R88 ;  /* 0x00000058596b2220 */ /* 0x000fe20000410000 */
[----:B------:R-:W-:Y:S01]  /*3a60*/  MOV R88, R16 ;  /* 0x0000001000587202 */ /* 0x000fe20000000f00 */
[C---:B------:R-:W-:Y:S01]  /*3a70*/  @P1 FFMA.FTZ R88, R118.reuse, R173, R16 ;  /* 0x000000ad76581223 */ /* 0x040fe20000010010 */
[----:B------:R-:W-:Y:S01]  /*3a80*/  MOV R89, R17 ;  /* 0x0000001100597202 */ /* 0x000fe20000000f00 */
[----:B------:R-:W-:Y:S01]  /*3a90*/  @P1 FFMA.FTZ R89, R118, R180, R17 ;  /* 0x000000b476591223 */ /* 0x000fe20000010011 */
[----:B------:R-:W3:Y:S01]  /*3aa0*/  @P2 LDC.64 R104, c[0x0][0x408] ;  /* 0x00010200ff682b82 */ /* 0x000ee20000000a00 */
[----:B0-----:R-:W-:Y:S01]  /*3ab0*/  @P2 FMUL.FTZ R103, R94, R103 ;  /* 0x000000675e672220 */ /* 0x001fe20000410000 */
[----:B------:R-:W-:-:S02]  /*3ac0*/  @P2 FSEL R107, R107, RZ, P5 ;  /* 0x000000ff6b6b2208 */ /* 0x000fc40002800000 */
[----:B------:R-:W-:Y:S01]  /*3ad0*/  @P2 LOP3.LUT P5, RZ, R113, 0xff0000, RZ, 0xc0, !PT ;  /* 0x00ff000071ff2812 */ /* 0x000fe200078ac0ff */
[----:B------:R-:W-:Y:S01]  /*3ae0*/  @P2 FMUL.FTZ R102, R103, R102 ;  /* 0x0000006667662220 */ /* 0x000fe20000410000 */
[----:B------:R-:W-:Y:S01]  /*3af0*/  @P2 FSEL R106, R106, RZ, P6 ;  /* 0x000000ff6a6a2208 */ /* 0x000fe20003000000 */
[----:B-1----:R-:W-:Y:S01]  /*3b00*/  @P2 FMUL.FTZ R171, R88, R171 ;  /* 0x000000ab58ab2220 */ /* 0x002fe20000410000 */
[C---:B------:R-:W-:Y:S02]  /*3b10*/  @P2 ISETP.GE.U32.AND P0, PT, R112.reuse, RZ, PT ;  /* 0x000000ff7000220c */ /* 0x040fe40003f06070 */
[----:B------:R-:W-:Y:S01]  /*3b20*/  @P2 LOP3.LUT P6, RZ, R112, 0xff, RZ, 0xc0, !PT ;  /* 0x000000ff70ff2812 */ /* 0x000fe200078cc0ff */
[----:B------:R-:W-:Y:S01]  /*3b30*/  @P2 FMUL.FTZ R170, R171, R170 ;  /* 0x000000aaabaa2220 */ /* 0x000fe20000410000 */
[----:B------:R-:W-:Y:S02]  /*3b40*/  @P2 FSEL R102, R102, RZ, P5 ;  /* 0x000000ff66662208 */ /* 0x000fe40002800000 */
[----:B------:R-:W-:Y:S01]  /*3b50*/  @P2 ISETP.GE.U32.AND.EX P0, PT, R113, 0x1000000, PT, P0 ;  /* 0x010000007100280c */ /* 0x000fe20003f06100 */
[----:B--2---:R-:W-:Y:S01]  /*3b60*/  @P2 FMUL.FTZ R101, R176, R101 ;  /* 0x00000065b0652220 */ /* 0x004fe20000410000 */
[----:B------:R-:W-:-:S02]  /*3b70*/  @P2 LOP3.LUT P5, RZ, R112, 0xff00, RZ, 0xc0, !PT ;  /* 0x0000ff0070ff2812 */ /* 0x000fc400078ac0ff */
[----:B------:R-:W-:Y:S01]  /*3b80*/  @P2 FSEL R170, R170, RZ, P6 ;  /* 0x000000ffaaaa2208 */ /* 0x000fe20003000000 */
        /* <DEDUP_REMOVED lines=8> */
[----:B------:R-:W-:Y:S01]  /*3c10*/  @P2 PRMT R85, R95, 0x7610, R85 ;  /* 0x000076105f552816 */ /* 0x000fe20000000055 */
[----:B------:R-:W-:Y:S01]  /*3c20*/  IMAD.MOV.U32 R95, RZ, RZ, R176 ;  /* 0x000000ffff5f7224 */ /* 0x000fe200078e00b0 */
[----:B------:R-:W-:Y:S02]  /*3c30*/  @P2 FSEL R104, R104, RZ, P5 ;  /* 0x000000ff68682208 */ /* 0x000fe40002800000 */
[----:B------:R-:W-:Y:S02]  /*3c40*/  @P2 F2FP.BF16.F32.PACK_AB R172, RZ, R172 ;  /* 0x000000acffac223e */ /* 0x000fe400000010ff */
[----:B------:R-:W-:Y:S02]  /*3c50*/  @P2 F2FP.BF16.F32.PACK_AB R106, RZ, R106 ;  /* 0x0000006aff6a223e */ /* 0x000fe400000010ff */
        /* <DEDUP_REMOVED lines=8> */
[----:B------:R-:W-:-:S07]  /*3ce0*/  @P2 PRMT R84, R84, 0x5410, R104 ;  /* 0x0000541054542816 */ /* 0x000fce0000000068 */
.L_x_4395:
[----:B------:R-:W-:Y:S05]  /*3cf0*/  BSYNC.RECONVERGENT B0 ;  /* 0x0000000000007941 */ /* 0x000fea0003800200 */
.L_x_4378:
[----:B------:R-:W-:Y:S01]  /*3d00*/  ISETP.NE.U32.AND P0, PT, R174, RZ, PT ;  /* 0x000000ffae00720c */ /* 0x000fe20003f05070 */
[----:B0-----:R-:W0:Y:S03]  /*3d10*/  @P2 LDC.64 R102, c[0x0][0x468] ;  /* 0x00011a00ff662b82 */ /* 0x001e260000000a00 */
        /* <DEDUP_REMOVED lines=9> */
.L_x_4377:
[----:B------:R-:W-:Y:S05]  /*3db0*/  BSYNC.RECONVERGENT B1 ;  /* 0x0000000000017941 */ /* 0x000fea0003800200 */
.L_x_4376:
        /* <DEDUP_REMOVED lines=10> */
[----:B01----:R-:W0:Y:S01]  /*3e60*/  @P2 LDC.64 R102, c[0x0][0x408] ;  /* 0x00010200ff662b82 */ /* 0x003e220000000a00 */
[-CC-:B------:R-:W-:Y:S01]  /*3e70*/  @P1 FFMA.FTZ R104, R152, R98.reuse, R99.reuse ;  /* 0x0000006298681223 */ /* 0x180fe20000010063 */
[-CC-:B------:R-:W-:Y:S01]  /*3e80*/  @P1 FFMA.FTZ R91, R135, R98.reuse, R99.reuse ;  /* 0x00000062875b1223 */ /* 0x180fe20000010063 */
[----:B------:R-:W-:Y:S01]  /*3e90*/  @P1 FFMA.FTZ R90, R136, R98, R99 ;  /* 0x00000062885a1223 */ /* 0x000fe20000010063 */
[----:B-----5:R-:W-:Y:S01]  /*3ea0*/  MOV R172, R7 ;  /* 0x0000000700ac7202 */ /* 0x020fe20000000f00 */
[----:B------:R-:W-:Y:S01]  /*3eb0*/  @P1 FADD.FTZ R104, R153, -R104 ;  /* 0x8000006899681221 */ /* 0x000fe20000010000 */
[----:B------:R-:W-:Y:S01]  /*3ec0*/  @P1 FADD.FTZ R91, R134, -R91 ;  /* 0x8000005b865b1221 */ /* 0x000fe20000010000 */
[----:B------:R-:W-:Y:S01]  /*3ed0*/  MOV R88, R8 ;  /* 0x0000000800587202 */ /* 0x000fe20000000f00 */
[----:B------:R-:W1:Y:S01]  /*3ee0*/  @P2 LDC.64 R100, c[0x0][0x408] ;  /* 0x00010200ff642b82 */ /* 0x000e620000000a00 */
[C---:B------:R-:W-:Y:S01]  /*3ef0*/  @P1 FFMA.FTZ R172, R118.reuse, R104, R7 ;  /* 0x0000006876ac1223 */ /* 0x040fe20000010007 */
[----:B------:R-:W-:Y:S01]  /*3f00*/  @P1 FADD.FTZ R90, R137, -R90 ;  /* 0x8000005a895a1221 */ /* 0x000fe20000010000 */
[----:B------:R-:W-:Y:S01]  /*3f10*/  @P1 FFMA.FTZ R88, R118, R91, R8 ;  /* 0x0000005b76581223 */ /* 0x000fe20000010008 */
[----:B------:R-:W-:Y:S01]  /*3f20*/  @P1 FFMA.FTZ R104, R144, R98, R99 ;  /* 0x0000006290681223 */ /* 0x000fe20000010063 */
[----:B------:R-:W-:Y:S01]  /*3f30*/  MOV R89, R9 ;  /* 0x0000000900597202 */ /* 0x000fe20000000f00 */
[----:B------:R-:W-:Y:S01]  /*3f40*/  @P1 FFMA.FTZ R89, R118, R90, R9 ;  /* 0x0000005a76591223 */ /* 0x000fe20000010009 */
[----:B------:R-:W-:Y:S01]  /*3f50*/  @P1 FFMA.FTZ R105, R139, R98, R99 ;  /* 0x000000628b691223 */ /* 0x000fe20000010063 */
[----:B------:R-:W2:Y:S01]  /*3f60*/  @P2 LDC.64 R92, c[0x0][0x408] ;  /* 0x00010200ff5c2b82 */ /* 0x000ea20000000a00 */
[----:B------:R-:W-:Y:S01]  /*3f70*/  @P1 FADD.FTZ R170, R145, -R104 ;  /* 0x8000006891aa1221 */ /* 0x000fe20000010000 */
[----:B------:R-:W-:Y:S01]  /*3f80*/  MOV R91, R11 ;  /* 0x0000000b005b7202 */ /* 0x000fe20000000f00 */
[----:B------:R-:W-:Y:S01]  /*3f90*/  @P1 FADD.FTZ R105, R138, -R105 ;  /* 0x800000698a691221 */ /* 0x000fe20000010000 */
[----:B------:R-:W-:Y:S01]  /*3fa0*/  @P2 LOP3.LUT P0, RZ, R110, 0xff, RZ, 0xc0, !PT ;  /* 0x000000ff6eff2812 */ /* 0x000fe2000780c0ff */
[----:B------:R-:W-:Y:S01]  /*3fb0*/  @P1 FFMA.FTZ R91, R118, R170, R11 ;  /* 0x000000aa765b1223 */ /* 0x000fe2000001000b */
[----:B------:R-:W-:-:S02]  /*3fc0*/  IMAD.MOV.U32 R90, RZ, RZ, R10 ;  /* 0x000000ffff5a7224 */ /* 0x000fc400078e000a */
[----:B------:R-:W-:Y:S01]  /*3fd0*/  @P1 FFMA.FTZ R90, R118, R105, R10 ;  /* 0x00000069765a1223 */ /* 0x000fe2000001000a */
[----:B------:R-:W3:Y:S01]  /*3fe0*/  @P2 LDC.64 R94, c[0x0][0x408] ;  /* 0x00010200ff5e2b82 */ /* 0x000ee20000000a00 */
[----:B0-----:R-:W-:Y:S01]  /*3ff0*/  @P2 FMUL.FTZ R103, R88, R103 ;  /* 0x0000006758672220 */ /* 0x001fe20000410000 */
[-CC-:B------:R-:W-:Y:S01]  /*4000*/  @P1 FFMA.FTZ R173, R147, R98.reuse, R99.reuse ;  /* 0x0000006293ad1223 */ /* 0x180fe20000010063 */
[-CC-:B------:R-:W-:Y:S01]  /*4010*/  @P1 FFMA.FTZ R170, R148, R98.reuse, R99.reuse ;  /* 0x0000006294aa1223 */ /* 0x180fe20000010063 */
[----:B------:R-:W-:Y:S01]  /*4020*/  @P1 FFMA.FTZ R175, R151, R98, R99 ;  /* 0x0000006297af1223 */ /* 0x000fe20000010063 */
[----:B------:R-:W-:Y:S01]  /*4030*/  @P2 FMUL.FTZ R104, R103, R102 ;  /* 0x0000006667682220 */ /* 0x000fe20000410000 */
[----:B------:R-:W-:Y:S01]  /*4040*/  @P1 FADD.FTZ R173, R146, -R173 ;  /* 0x800000ad92ad1221 */ /* 0x000fe20000010000 */
[----:B------:R-:W-:Y:S01]  /*4050*/  @P1 FADD.FTZ R170, R149, -R170 ;  /* 0x800000aa95aa1221 */ /* 0x000fe20000010000 */
[----:B-1----:R-:W-:Y:S01]  /*4060*/  @P2 FMUL.FTZ R101, R89, R101 ;  /* 0x0000006559652220 */ /* 0x002fe20000410000 */
[----:B------:R-:W0:Y:S01]  /*4070*/  @P2 LDC.64 R102, c[0x0][0x408] ;  /* 0x00010200ff662b82 */ /* 0x000e220000000a00 */
[----:B------:R-:W-:Y:S01]  /*4080*/  @P1 FADD.FTZ R175, R150, -R175 ;  /* 0x800000af96af1221 */ /* 0x000fe20000010000 */
[----:B------:R-:W-:Y:S01]  /*4090*/  @P2 LOP3.LUT P5, RZ, R110, 0xff000000, RZ, 0xc0, !PT ;  /* 0xff0000006eff2812 */ /* 0x000fe200078ac0ff */
[----:B------:R-:W-:Y:S01]  /*40a0*/  @P2 FMUL.FTZ R106, R101, R100 ;  /* 0x00000064656a2220 */ /* 0x000fe20000410000 */
[----:B------:R-:W-:Y:S01]  /*40b0*/  @P2 LOP3.LUT P6, RZ, R111, 0xff0000, RZ, 0xc0, !PT ;  /* 0x00ff00006fff2812 */ /* 0x000fe200078cc0ff */
[----:B--2---:R-:W-:Y:S01]  /*40c0*/  @P2 FMUL.FTZ R171, R91, R93 ;  /* 0x0000005d5bab2220 */ /* 0x004fe20000410000 */
[----:B------:R-:W-:-:S02]  /*40d0*/  @P2 FSEL R93, R104, RZ, P0 ;  /* 0x000000ff685d2208 */ /* 0x000fc40000000000 */
[----:B------:R-:W1:Y:S01]  /*40e0*/  @P2 LDC.64 R100, c[0x0][0x408] ;  /* 0x00010200ff642b82 */ /* 0x000e620000000a00 */
[----:B------:R-:W-:Y:S01]  /*40f0*/  @P2 LOP3.LUT P0, RZ, R110, 0xff00, RZ, 0xc0, !PT ;  /* 0x0000ff006eff2812 */ /* 0x000fe2000780c0ff */
[----:B------:R-:W-:Y:S01]  /*4100*/  @P2 FMUL.FTZ R171, R171, R92 ;  /* 0x0000005cabab2220 */ /* 0x000fe20000410000 */
[----:B------:R-:W-:Y:S01]  /*4110*/  MOV R92, R4 ;  /* 0x00000004005c7202 */ /* 0x000fe20000000f00 */
[----:B------:R-:W-:Y:S01]  /*4120*/  @P1 FFMA.FTZ R92, R118, R173, R4 ;  /* 0x000000ad765c1223 */ /* 0x000fe20000010004 */
[----:B------:R-:W-:Y:S01]  /*4130*/  @P2 FSEL R106, R106, RZ, P0 ;  /* 0x000000ff6a6a2208 */ /* 0x000fe20000000000 */
[----:B---3--:R-:W-:Y:S01]  /*4140*/  @P2 FMUL.FTZ R95, R90, R95 ;  /* 0x0000005f5a5f2220 */ /* 0x008fe20000410000 */
[----:B------:R-:W-:Y:S01]  /*4150*/  @P2 LOP3.LUT P0, RZ, R110, 0xff0000, RZ, 0xc0, !PT ;  /* 0x00ff00006eff2812 */ /* 0x000fe2000780c0ff */
[----:B------:R-:W2:Y:S01]  /*4160*/  @P2 LDC.64 R104, c[0x0][0x408] ;  /* 0x00010200ff682b82 */ /* 0x000ea20000000a00 */
[----:B------:R-:W-:Y:S01]  /*4170*/  @P2 FSEL R171, R171, RZ, P5 ;  /* 0x000000ffabab2208 */ /* 0x000fe20002800000 */
[----:B------:R-:W-:Y:S01]  /*4180*/  @P2 FMUL.FTZ R107, R95, R94 ;  /* 0x0000005e5f6b2220 */ /* 0x000fe20000410000 */
[----:B------:R-:W-:-:S02]  /*4190*/  @P2 F2FP.BF16.F32.PACK_AB R95, RZ, R93 ;  /* 0x0000005dff5f223e */ /* 0x000fc400000010ff */
[----:B------:R-:W-:Y:S01]  /*41a0*/  MOV R93, R5 ;  /* 0x00000005005d7202 */ /* 0x000fe20000000f00 */
[C---:B------:R-:W-:Y:S01]  /*41b0*/  @P1 FFMA.FTZ R93, R118.reuse, R170, R5 ;  /* 0x000000aa765d1223 */ /* 0x040fe20000010005 */
[----:B------:R-:W-:Y:S01]  /*41c0*/  MOV R94, R6 ;  /* 0x00000006005e7202 */ /* 0x000fe20000000f00 */
[----:B------:R-:W-:Y:S01]  /*41d0*/  @P1 FFMA.FTZ R94, R118, R175, R6 ;  /* 0x000000af765e1223 */ /* 0x000fe20000010006 */
[----:B0-----:R-:W-:Y:S01]  /*41e0*/  @P2 FMUL.FTZ R103, R92, R103 ;  /* 0x000000675c672220 */ /* 0x001fe20000410000 */
[----:B------:R-:W-:Y:S02]  /*41f0*/  @P2 FSEL R107, R107, RZ, P0 ;  /* 0x000000ff6b6b2208 */ /* 0x000fe40000000000 */
[----:B------:R-:W-:Y:S01]  /*4200*/  @P2 LOP3.LUT P0, RZ, R111, 0xff, RZ, 0xc0, !PT ;  /* 0x000000ff6fff2812 */ /* 0x000fe2000780c0ff */
[----:B------:R-:W-:Y:S01]  /*4210*/  @P2 FMUL.FTZ R102, R103, R102 ;  /* 0x0000006667662220 */ /* 0x000fe20000410000 */
[----:B------:R-:W-:Y:S01]  /*4220*/  @P2 LOP3.LUT P5, RZ, R111, 0xff00, RZ, 0xc0, !PT ;  /* 0x0000ff006fff2812 */ /* 0x000fe200078ac0ff */
        /* <DEDUP_REMOVED lines=11> */
[----:B------:R-:W-:Y:S02]  /*42e0*/  @P2 PRMT R85, R107, 0x7610, R85 ;  /* 0x000076106b552816 */ /* 0x000fe40000000055 */
[----:B------:R-:W-:Y:S02]  /*42f0*/  @P2 FSEL R104, R104, RZ, P6 ;  /* 0x000000ff68682208 */ /* 0x000fe40003000000 */
[----:B------:R-:W-:Y:S02]  /*4300*/  @P2 F2FP.BF16.F32.PACK_AB R100, RZ, R100 ;  /* 0x00000064ff64223e */ /* 0x000fe400000010ff */
[----:B------:R-:W-:Y:S02]  /*4310*/  @P2 F2FP.BF16.F32.PACK_AB R104, RZ, R104 ;  /* 0x00000068ff68223e */ /* 0x000fe400000010ff */
[----:B------:R-:W-:Y:S02]  /*4320*/  @P2 PRMT R86, R102, 0x7610, R86 ;  /* 0x0000761066562816 */ /* 0x000fe40000000056 */
[----:B------:R-:W-:-:S02]  /*4330*/  @P2 PRMT R84, R84, 0x5410, R106 ;  /* 0x0000541054542816 */ /* 0x000fc4000000006a */
[----:B------:R-:W-:Y:S02]  /*4340*/  @P2 PRMT R85, R85, 0x5410, R171 ;  /* 0x0000541055552816 */ /* 0x000fe400000000ab */
[----:B------:R-:W-:Y:S02]  /*4350*/  MOV R95, R172 ;  /* 0x000000ac005f7202 */ /* 0x000fe40000000f00 */
        /* <DEDUP_REMOVED lines=11> */
.L_x_4415:
[----:B------:R-:W2:Y:S01]  /*4410*/  @P2 LDC.64 R170, c[0x0][0x408] ;  /* 0x00010200ffaa2b82 */ /* 0x000ea20000000a00 */
[-CC-:B-1----:R-:W-:Y:S01]  /*4420*/  @P1 FFMA.FTZ R101, R135, R98.reuse, R99.reuse ;  /* 0x0000006287651223 */ /* 0x182fe20000010063 */
[-C--:B------:R-:W-:Y:S01]  /*4430*/  @P1 FFMA.FTZ R100, R136, R98.reuse, R99 ;  /* 0x0000006288641223 */ /* 0x080fe20000010063 */
[----:B0----5:R-:W-:Y:S01]  /*4440*/  IMAD.MOV.U32 R102, RZ, RZ, R8 ;  /* 0x000000ffff667224 */ /* 0x021fe200078e0008 */
[----:B------:R-:W-:Y:S01]  /*4450*/  MOV R104, R9 ;  /* 0x0000000900687202 */ /* 0x000fe20000000f00 */
[----:B------:R-:W-:Y:S01]  /*4460*/  @P1 FADD.FTZ R101, R134, -R101 ;  /* 0x8000006586651221 */ /* 0x000fe20000010000 */
[----:B------:R-:W-:Y:S01]  /*4470*/  @P1 FADD.FTZ R100, R137, -R100 ;  /* 0x8000006489641221 */ /* 0x000fe20000010000 */
[----:B------:R-:W-:Y:S01]  /*4480*/  @P1 FFMA.FTZ R103, R147, R98, R99 ;  /* 0x0000006293671223 */ /* 0x000fe20000010063 */
        /* <DEDUP_REMOVED lines=10> */
[----:B------:R-:W1:Y:S01]  /*4530*/  @P2 LDC.64 R106, c[0x0][0x408] ;  /* 0x00010200ff6a2b82 */ /* 0x000e620000000a00 */
[----:B------:R-:W-:Y:S01]  /*4540*/  MOV R180, R4 ;  /* 0x0000000400b47202 */ /* 0x000fe20000000f00 */
[C---:B------:R-:W-:Y:S01]  /*4550*/  @P1 FFMA.FTZ R174, R118.reuse, R101, R10 ;  /* 0x0000006576ae1223 */ /* 0x040fe2000001000a */
[C---:B------:R-:W-:Y:S01]  /*4560*/  @P1 FFMA.FTZ R176, R118.reuse, R100, R11 ;  /* 0x0000006476b01223 */ /* 0x040fe2000001000b */
[----:B------:R-:W-:Y:S01]  /*4570*/  @P1 FFMA.FTZ R180, R118, R103, R4 ;  /* 0x0000006776b41223 */ /* 0x000fe20000010004 */
[----:B------:R-:W-:Y:S01]  /*4580*/  @P1 FFMA.FTZ R186, R148, R98, R99 ;  /* 0x0000006294ba1223 */ /* 0x000fe20000010063 */
[----:B--2---:R-:W-:Y:S01]  /*4590*/  @P2 FMUL.FTZ R171, R102, R171 ;  /* 0x000000ab66ab2220 */ /* 0x004fe20000410000 */
[C---:B------:R-:W-:Y:S01]  /*45a0*/  @P2 LOP3.LUT P0, RZ, R110.reuse, 0xff, RZ, 0xc0, !PT ;  /* 0x000000ff6eff2812 */ /* 0x040fe2000780c0ff */
[----:B------:R-:W2:Y:S01]  /*45b0*/  @P2 LDC.64 R100, c[0x0][0x408] ;  /* 0x00010200ff642b82 */ /* 0x000ea20000000a00 */
[----:B------:R-:W-:Y:S01]  /*45c0*/  @P1 FADD.FTZ R186, R149, -R186 ;  /* 0x800000ba95ba1221 */ /* 0x000fe20000010000 */
[----:B------:R-:W-:Y:S01]  /*45d0*/  MOV R182, R5 ;  /* 0x0000000500b67202 */ /* 0x000fe20000000f00 */
[----:B------:R-:W-:Y:S01]  /*45e0*/  IMAD.MOV.U32 R184, RZ, RZ, R6 ;  /* 0x000000ffffb87224 */ /* 0x000fe200078e0006 */
[----:B------:R-:W-:Y:S01]  /*45f0*/  @P2 LOP3.LUT P5, RZ, R110, 0xff00, RZ, 0xc0, !PT ;  /* 0x0000ff006eff2812 */ /* 0x000fe200078ac0ff */
[----:B------:R-:W-:Y:S01]  /*4600*/  @P1 FFMA.FTZ R182, R118, R186, R5 ;  /* 0x000000ba76b61223 */ /* 0x000fe20000010005 */
[----:B0-----:R-:W-:Y:S01]  /*4610*/  @P2 FMUL.FTZ R175, R104, R173 ;  /* 0x000000ad68af2220 */ /* 0x001fe20000410000 */
[----:B------:R-:W-:Y:S01]  /*4620*/  @P2 FMUL.FTZ R173, R171, R170 ;  /* 0x000000aaabad2220 */ /* 0x000fe20000410000 */
[----:B------:R-:W0:Y:S01]  /*4630*/  @P2 LDC.64 R102, c[0x0][0x408] ;  /* 0x00010200ff662b82 */ /* 0x000e220000000a00 */
[----:B------:R-:W-:Y:S01]  /*4640*/  @P2 LOP3.LUT P6, RZ, R110, 0xff0000, RZ, 0xc0, !PT ;  /* 0x00ff00006eff2812 */ /* 0x000fe200078cc0ff */
[----:B------:R-:W-:Y:S01]  /*4650*/  @P2 FMUL.FTZ R172, R175, R172 ;  /* 0x000000acafac2220 */ /* 0x000fe20000410000 */
[----:B------:R-:W-:Y:S01]  /*4660*/  @P1 FFMA.FTZ R175, R151, R98, R99 ;  /* 0x0000006297af1223 */ /* 0x000fe20000010063 */
[----:B------:R-:W-:-:S02]  /*4670*/  @P2 FSEL R173, R173, RZ, P0 ;  /* 0x000000ffadad2208 */ /* 0x000fc40000000000 */
[----:B------:R-:W-:Y:S01]  /*4680*/  @P2 LOP3.LUT P0, RZ, R110, 0xff000000, RZ, 0xc0, !PT ;  /* 0xff0000006eff2812 */ /* 0x000fe2000780c0ff */
[----:B------:R-:W-:Y:S01]  /*4690*/  @P1 FADD.FTZ R175, R150, -R175 ;  /* 0x800000af96af1221 */ /* 0x000fe20000010000 */
[----:B------:R-:W3:Y:S01]  /*46a0*/  @P2 LDC.64 R104, c[0x0][0x408] ;  /* 0x00010200ff682b82 */ /* 0x000ee20000000a00 */
[----:B------:R-:W-:Y:S01]  /*46b0*/  @P2 FSEL R172, R172, RZ, P5 ;  /* 0x000000ffacac2208 */ /* 0x000fe20002800000 */
[----:B-1----:R-:W-:Y:S01]  /*46c0*/  @P2 FMUL.FTZ R107, R182, R107 ;  /* 0x0000006bb66b2220 */ /* 0x002fe20000410000 */
[----:B------:R-:W-:Y:S01]  /*46d0*/  @P1 FFMA.FTZ R184, R118, R175, R6 ;  /* 0x000000af76b81223 */ /* 0x000fe20000010006 */
[----:B------:R-:W-:Y:S02]  /*46e0*/  @P2 LOP3.LUT P5, RZ, R111, 0xff, RZ, 0xc0, !PT ;  /* 0x000000ff6fff2812 */ /* 0x000fe400078ac0ff */
[----:B------:R-:W-:Y:S01]  /*46f0*/  @P2 FMUL.FTZ R106, R107, R106 ;  /* 0x0000006a6b6a2220 */ /* 0x000fe20000410000 */
[----:B------:R-:W-:Y:S01]  /*4700*/  @P2 F2FP.BF16.F32.PACK_AB R173, RZ, R173 ;  /* 0x000000adffad223e */ /* 0x000fe200000010ff */
[----:B------:R-:W1:Y:S01]  /*4710*/  @P2 LDC.64 R170, c[0x0][0x408] ;  /* 0x00010200ffaa2b82 */ /* 0x000e620000000a00 */
[----:B--2---:R-:W-:Y:S01]  /*4720*/  @P2 FMUL.FTZ R101, R174, R101 ;  /* 0x00000065ae652220 */ /* 0x004fe20000410000 */
[----:B------:R-:W-:-:S02]  /*4730*/  @P2 F2FP.BF16.F32.PACK_AB R172, RZ, R172 ;  /* 0x000000acffac223e */ /* 0x000fc400000010ff */
[----:B------:R-:W-:Y:S01]  /*4740*/  @P2 PRMT R84, R173, 0x7610, R84 ;  /* 0x00007610ad542816 */ /* 0x000fe20000000054 */
[----:B------:R-:W-:Y:S01]  /*4750*/  @P2 FMUL.FTZ R100, R101, R100 ;  /* 0x0000006465642220 */ /* 0x000fe20000410000 */
[----:B0-----:R-:W-:Y:S02]  /*4760*/  @P2 FMUL.FTZ R103, R176, R103 ;  /* 0x00000067b0672220 */ /* 0x001fe40000410000 */
[----:B------:R-:W-:Y:S02]  /*4770*/  @P2 PRMT R84, R84, 0x5410, R172 ;  /* 0x0000541054542816 */ /* 0x000fe400000000ac */
[----:B------:R-:W-:Y:S01]  /*4780*/  @P2 FSEL R100, R100, RZ, P6 ;  /* 0x000000ff64642208 */ /* 0x000fe20003000000 */
[----:B------:R-:W-:Y:S01]  /*4790*/  @P2 FMUL.FTZ R102, R103, R102 ;  /* 0x0000006667662220 */ /* 0x000fe20000410000 */
[----:B------:R-:W-:Y:S02]  /*47a0*/  @P2 LOP3.LUT P6, RZ, R111, 0xff00, RZ, 0xc0, !PT ;  /* 0x0000ff006fff2812 */ /* 0x000fe400078cc0ff */
[----:B------:R-:W-:Y:S01]  /*47b0*/  @P2 F2FP.BF16.F32.PACK_AB R100, RZ, R100 ;  /* 0x00000064ff64223e */ /* 0x000fe200000010ff */
[----:B---3--:R-:W-:Y:S01]  /*47c0*/  @P2 FMUL.FTZ R105, R180, R105 ;  /* 0x00000069b4692220 */ /* 0x008fe20000410000 */
[----:B------:R-:W-:-:S02]  /*47d0*/  @P2 FSEL R102, R102, RZ, P0 ;  /* 0x000000ff66662208 */ /* 0x000fc40000000000 */
[----:B------:R-:W-:Y:S01]  /*47e0*/  @P2 LOP3.LUT P0, RZ, R111, 0xff0000, RZ, 0xc0, !PT ;  /* 0x00ff00006fff2812 */ /* 0x000fe2000780c0ff */
[----:B------:R-:W-:Y:S01]  /*47f0*/  @P2 FMUL.FTZ R104, R105, R104 ;  /* 0x0000006869682220 */ /* 0x000fe20000410000 */
[----:B------:R-:W-:Y:S02]  /*4800*/  @P2 FSEL R106, R106, RZ, P6 ;  /* 0x000000ff6a6a2208 */ /* 0x000fe40003000000 */
[----:B------:R-:W-:Y:S01]  /*4810*/  @P2 F2FP.BF16.F32.PACK_AB R102, RZ, R102 ;  /* 0x00000066ff66223e */ /* 0x000fe200000010ff */
[----:B-1----:R-:W-:Y:S01]  /*4820*/  @P2 FMUL.FTZ R171, R184, R171 ;  /* 0x000000abb8ab2220 */ /* 0x002fe20000410000 */
        /* <DEDUP_REMOVED lines=24> */
.L_x_4414:
        /* <DEDUP_REMOVED lines=50> */
.L_x_4419:
[----:B------:R-:W-:Y:S05]  /*4cd0*/  BSYNC.RECONVERGENT B2 ;  /* 0x0000000000027941 */ /* 0x000fea0003800200 */
.L_x_4418:
        /* <DEDUP_REMOVED lines=13> */
.L_x_4421:
[----:B------:R-:W-:Y:S05]  /*4db0*/  BSYNC.RECONVERGENT B2 ;  /* 0x0000000000027941 */ /* 0x000fea0003800200 */
.L_x_4420:
        /* <DEDUP_REMOVED lines=13> */
.L_x_4423:
[----:B------:R-:W-:Y:S05]  /*4e90*/  BSYNC.RECONVERGENT B2 ;  /* 0x0000000000027941 */ /* 0x000fea0003800200 */
.L_x_4422:
        /* <DEDUP_REMOVED lines=13> */
.L_x_4425:
[----:B------:R-:W-:Y:S05]  /*4f70*/  BSYNC.RECONVERGENT B2 ;  /* 0x0000000000027941 */ /* 0x000fea0003800200 */
.L_x_4424:
        /* <DEDUP_REMOVED lines=13> */
.L_x_4427:
[----:B------:R-:W-:Y:S05]  /*5050*/  BSYNC.RECONVERGENT B2 ;  /* 0x0000000000027941 */ /* 0x000fea0003800200 */
.L_x_4426:
        /* <DEDUP_REMOVED lines=13> */
.L_x_4429:
[----:B------:R-:W-:Y:S05]  /*5130*/  BSYNC.RECONVERGENT B2 ;  /* 0x0000000000027941 */ /* 0x000fea0003800200 */
.L_x_4428:
        /* <DEDUP_REMOVED lines=13> */
.L_x_4431:
[----:B------:R-:W-:Y:S05]  /*5210*/  BSYNC.RECONVERGENT B2 ;  /* 0x0000000000027941 */ /* 0x000fea0003800200 */
.L_x_4430:
[----:B------:R-:W-:Y:S01]  /*5220*/  MOV R88, R100 ;  /* 0x0000006400587202 */ /* 0x000fe20000000f00 */
[----:B------:R-:W-:Y:S06]  /*5230*/  @!P2 BRA `(.L_x_4416) ;  /* 0x0000000400e0a947 */ /* 0x000fec0003800000 */
[----:B------:R-:W-:Y:S01]  /*5240*/  FMUL.FTZ R88, R95, UR13 ;  /* 0x0000000d5f587c20 */ /* 0x000fe20008410000 */
[----:B-----5:R-:W-:-:S03]  /*5250*/  ISETP.GE.U32.AND P0, PT, R110, RZ, PT ;  /* 0x000000ff6e00720c */ /* 0x020fc60003f06070 */
[----:B------:R-:W-:Y:S01]  /*5260*/  FMUL.FTZ R88, R88, UR12 ;  /* 0x0000000c58587c20 */ /* 0x000fe20008410000 */
[----:B------:R-:W-:-:S04]  /*5270*/  ISETP.GE.U32.AND.EX P0, PT, R111, 0x1000000, PT, P0 ;  /* 0x010000006f00780c */ /* 0x000fc80003f06100 */
[----:B------:R-:W-:-:S04]  /*5280*/  FSEL R88, R88, RZ, P0 ;  /* 0x000000ff58587208 */ /* 0x000fc80000000000 */
[----:B------:R-:W-:Y:S02]  /*5290*/  F2FP.BF16.F32.PACK_AB R101, RZ, R88 ;  /* 0x00000058ff65723e */ /* 0x000fe400000010ff */
[----:B------:R-:W-:Y:S02]  /*52a0*/  MOV R88, R100 ;  /* 0x0000006400587202 */ /* 0x000fe40000000f00 */
[----:B------:R-:W-:Y:S01]  /*52b0*/  PRMT R87, R87, 0x5410, R101 ;  /* 0x0000541057577816 */ /* 0x000fe20000000065 */
[----:B------:R-:W-:Y:S06]  /*52c0*/  BRA `(.L_x_4416) ;  /* 0x0000000400bc7947 */ /* 0x000fec0003800000 */
.L_x_4417:
        /* <DEDUP_REMOVED lines=13> */
.L_x_4433:
[----:B------:R-:W-:Y:S05]  /*53a0*/  BSYNC.RECONVERGENT B2 ;  /* 0x0000000000027941 */ /* 0x000fea0003800200 */
.L_x_4432:
        /* <DEDUP_REMOVED lines=13> */
.L_x_4435:
[----:B------:R-:W-:Y:S05]  /*5480*/  BSYNC.RECONVERGENT B2 ;  /* 0x0000000000027941 */ /* 0x000fea0003800200 */
.L_x_4434:
        /* <DEDUP_REMOVED lines=13> */
.L_x_4437:
[----:B------:R-:W-:Y:S05]  /*5560*/  BSYNC.RECONVERGENT B2 ;  /* 0x0000000000027941 */ /* 0x000fea0003800200 */
.L_x_4436:
        /* <DEDUP_REMOVED lines=13> */
.L_x_4439:
[----:B------:R-:W-:Y:S05]  /*5640*/  BSYNC.RECONVERGENT B2 ;  /* 0x0000000000027941 */ /* 0x000fea0003800200 */
.L_x_4438:
        /* <DEDUP_REMOVED lines=13> */
.L_x_4441:
[----:B------:R-:W-:Y:S05]  /*5720*/  BSYNC.RECONVERGENT B2 ;  /* 0x0000000000027941 */ /* 0x000fea0003800200 */
.L_x_4440:
        /* <DEDUP_REMOVED lines=13> */
.L_x_4443:
[----:B------:R-:W-:Y:S05]  /*5800*/  BSYNC.RECONVERGENT B2 ;  /* 0x0000000000027941 */ /* 0x000fea0003800200 */
.L_x_4442:
        /* <DEDUP_REMOVED lines=13> */
.L_x_4445:
[----:B------:R-:W-:Y:S05]  /*58e0*/  BSYNC.RECONVERGENT B2 ;  /* 0x0000000000027941 */ /* 0x000fea0003800200 */
.L_x_4444:
        /* <DEDUP_REMOVED lines=12> */
[----:B------:R-:W-:-:S07]  /*59b0*/  PRMT R87, R87, 0x5410, R100 ;  /* 0x0000541057577816 */ /* 0x000fce0000000064 */
.L_x_4416:
[----:B------:R-:W-:Y:S05]  /*59c0*/  BSYNC.RECONVERGENT B0 ;  /* 0x0000000000007941 */ /* 0x000fea0003800200 */
.L_x_4413:
[----:B-1----:R-:W1:Y:S08]  /*59d0*/  @P3 LDC.64 R100, c[0x0][0x478] ;  /* 0x00011e00ff643b82 */ /* 0x002e700000000a00 */
[----:B0-----:R-:W0:Y:S01]  /*59e0*/  @P2 LDC.64 R102, c[0x0][0x468] ;  /* 0x00011a00ff662b82 */ /* 0x001e220000000a00 */
[C---:B-1----:R-:W-:Y:S01]  /*59f0*/  @P3 IMAD.WIDE.U32 R100, R96.reuse, 0x20, R100 ;  /* 0x0000002060643825 */ /* 0x042fe200078e0064 */
[----:B------:R-:W-:-:S04]  /*5a00*/  IADD3 R96, PT, PT, R96, 0x20, RZ ;  /* 0x0000002060607810 */ /* 0x000fc80007ffe0ff */
[----:B------:R2:W-:Y:S01]  /*5a10*/  @P3 STG.E.128 desc[UR6][R100.64], R88 ;  /* 0x0000005864003986 */ /* 0x0005e2000c101d06 */
[----:B0-----:R-:W-:-:S03]  /*5a20*/  @P2 IMAD.WIDE.U32 R102, R97, 0x10, R102 ;  /* 0x0000001061662825 */ /* 0x001fc600078e0066 */
[----:B------:R2:W-:Y:S01]  /*5a30*/  @P3 STG.E.128 desc[UR6][R100.64+0x10], R92 ;  /* 0x0000105c64003986 */ /* 0x0005e2000c101d06 */
[----:B------:R-:W-:-:S03]  /*5a40*/  IADD3 R97, PT, PT, R97, 0x20, RZ ;  /* 0x0000002061617810 */ /* 0x000fc60007ffe0ff */
[----:B------:R2:W-:Y:S04]  /*5a50*/  @P2 STG.E.128 desc[UR6][R102.64], R84 ;  /* 0x0000005466002986 */ /* 0x0005e8000c101d06 */
.L_x_4412:
[----:B------:R-:W-:Y:S05]  /*5a60*/  BSYNC.RECONVERGENT B1 ;  /* 0x0000000000017941 */ /* 0x000fea0003800200 */
.L_x_4411:
        /* <DEDUP_REMOVED lines=10> */
[----:B012---:R-:W0:Y:S01]  /*5b10*/  @P2 LDC.64 R102, c[0x0][0x408] ;  /* 0x00010200ff662b82 */ /* 0x007e220000000a00 */
[-CC-:B------:R-:W-:Y:S01]  /*5b20*/  @P1 FFMA.FTZ R89, R155, R98.reuse, R99.reuse ;  /* 0x000000629b591223 */ /* 0x180fe20000010063 */
[-CC-:B------:R-:W-:Y:S01]  /*5b30*/  @P1 FFMA.FTZ R90, R168, R98.reuse, R99.reuse ;  /* 0x00000062a85a1223 */ /* 0x180fe20000010063 */
[-CC-:B------:R-:W-:Y:S01]  /*5b40*/  @P1 FFMA.FTZ R104, R154, R98.reuse, R99.reuse ;  /* 0x000000629a681223 */ /* 0x180fe20000010063 */
[----:B------:R-:W-:Y:S01]  /*5b50*/  @P1 FFMA.FTZ R105, R159, R98, R99 ;  /* 0x000000629f691223 */ /* 0x000fe20000010063 */
[----:B------:R-:W-:Y:S01]  /*5b60*/  @P1 FADD.FTZ R89, R156, -R89 ;  /* 0x800000599c591221 */ /* 0x000fe20000010000 */
[----:B-----5:R-:W-:Y:S01]  /*5b70*/  MOV R88, R76 ;  /* 0x0000004c00587202 */ /* 0x020fe20000000f00 */
[----:B------:R-:W-:Y:S01]  /*5b80*/  @P1 FADD.FTZ R90, R169, -R90 ;  /* 0x8000005aa95a1221 */ /* 0x000fe20000010000 */
[----:B------:R-:W1:Y:S01]  /*5b90*/  @P2 LDC.64 R100, c[0x0][0x408] ;  /* 0x00010200ff642b82 */ /* 0x000e620000000a00 */
[----:B------:R-:W-:Y:S01]  /*5ba0*/  @P1 FFMA.FTZ R106, R160, R98, R99 ;  /* 0x00000062a06a1223 */ /* 0x000fe20000010063 */
[----:B------:R-:W-:Y:S01]  /*5bb0*/  @P1 FFMA.FTZ R88, R118, R89, R76 ;  /* 0x0000005976581223 */ /* 0x000fe2000001004c */
[----:B------:R-:W-:Y:S01]  /*5bc0*/  @P1 FADD.FTZ R104, R157, -R104 ;  /* 0x800000689d681221 */ /* 0x000fe20000010000 */
[----:B------:R-:W-:Y:S01]  /*5bd0*/  @P1 FADD.FTZ R105, R158, -R105 ;  /* 0x800000699e691221 */ /* 0x000fe20000010000 */
[----:B------:R-:W-:-:S02]  /*5be0*/  IMAD.MOV.U32 R170, RZ, RZ, R83 ;  /* 0x000000ffffaa7224 */ /* 0x000fc400078e0053 */
[-CC-:B------:R-:W-:Y:S01]  /*5bf0*/  @P1 FFMA.FTZ R171, R163, R98.reuse, R99.reuse ;  /* 0x00000062a3ab1223 */ /* 0x180fe20000010063 */
[-CC-:B------:R-:W-:Y:S01]  /*5c00*/  @P1 FFMA.FTZ R116, R164, R98.reuse, R99.reuse ;  /* 0x00000062a4741223 */ /* 0x180fe20000010063 */
[----:B------:R-:W2:Y:S01]  /*5c10*/  @P2 LDC.64 R92, c[0x0][0x408] ;  /* 0x00010200ff5c2b82 */ /* 0x000ea20000000a00 */
[----:B------:R-:W-:Y:S01]  /*5c20*/  @P1 FFMA.FTZ R173, R167, R98, R99 ;  /* 0x00000062a7ad1223 */ /* 0x000fe20000010063 */
[C---:B------:R-:W-:Y:S01]  /*5c30*/  @P1 FFMA.FTZ R170, R118.reuse, R90, R83 ;  /* 0x0000005a76aa1223 */ /* 0x040fe20000010053 */
[----:B------:R-:W-:Y:S01]  /*5c40*/  MOV R89, R77 ;  /* 0x0000004d00597202 */ /* 0x000fe20000000f00 */
[----:B------:R-:W-:Y:S01]  /*5c50*/  @P1 FADD.FTZ R98, R161, -R106 ;  /* 0x8000006aa1621221 */ /* 0x000fe20000010000 */
[----:B------:R-:W-:Y:S01]  /*5c60*/  MOV R90, R78 ;  /* 0x0000004e005a7202 */ /* 0x000fe20000000f00 */
[C---:B------:R-:W-:Y:S01]  /*5c70*/  @P1 FFMA.FTZ R89, R118.reuse, R104, R77 ;  /* 0x0000006876591223 */ /* 0x040fe2000001004d */
[----:B------:R-:W-:Y:S01]  /*5c80*/  @P1 FFMA.FTZ R90, R118, R105, R78 ;  /* 0x00000069765a1223 */ /* 0x000fe2000001004e */
[----:B------:R-:W3:Y:S01]  /*5c90*/  @P2 LDC.64 R94, c[0x0][0x408] ;  /* 0x00010200ff5e2b82 */ /* 0x000ee20000000a00 */
[----:B0-----:R-:W-:Y:S01]  /*5ca0*/  @P2 FMUL.FTZ R103, R88, R103 ;  /* 0x0000006758672220 */ /* 0x001fe20000410000 */
[----:B------:R-:W-:Y:S01]  /*5cb0*/  MOV R91, R79 ;  /* 0x0000004f005b7202 */ /* 0x000fe20000000f00 */
[----:B------:R-:W-:Y:S01]  /*5cc0*/  @P1 FFMA.FTZ R91, R118, R98, R79 ;  /* 0x00000062765b1223 */ /* 0x000fe2000001004f */
[----:B------:R-:W-:Y:S01]  /*5cd0*/  @P2 LOP3.LUT P0, RZ, R108, 0xff, RZ, 0xc0, !PT ;  /* 0x000000ff6cff2812 */ /* 0x000fe2000780c0ff */
[----:B------:R-:W-:Y:S01]  /*5ce0*/  @P2 FMUL.FTZ R106, R103, R102 ;  /* 0x00000066676a2220 */ /* 0x000fe20000410000 */
[----:B------:R-:W-:Y:S01]  /*5cf0*/  @P1 FADD.FTZ R171, R162, -R171 ;  /* 0x800000aba2ab1221 */ /* 0x000fe20000010000 */
[----:B------:R-:W-:Y:S01]  /*5d00*/  @P1 FADD.FTZ R116, R165, -R116 ;  /* 0x80000074a5741221 */ /* 0x000fe20000010000 */
[----:B------:R-:W0:Y:S01]  /*5d10*/  @P2 LDC.64 R104, c[0x0][0x408] ;  /* 0x00010200ff682b82 */ /* 0x000e220000000a00 */
[----:B-1----:R-:W-:Y:S01]  /*5d20*/  @P2 FMUL.FTZ R101, R89, R101 ;  /* 0x0000006559652220 */ /* 0x002fe20000410000 */
[----:B------:R-:W-:Y:S01]  /*5d30*/  @P2 FSEL R106, R106, RZ, P0 ;  /* 0x000000ff6a6a2208 */ /* 0x000fe20000000000 */
[----:B------:R-:W-:Y:S01]  /*5d40*/  @P1 FADD.FTZ R173, R166, -R173 ;  /* 0x800000ada6ad1221 */ /* 0x000fe20000010000 */
[----:B------:R-:W-:Y:S01]  /*5d50*/  @P2 LOP3.LUT P0, RZ, R108, 0xff00, RZ, 0xc0, !PT ;  /* 0x0000ff006cff2812 */ /* 0x000fe2000780c0ff */
[----:B------:R-:W-:Y:S01]  /*5d60*/  @P2 FMUL.FTZ R100, R101, R100 ;  /* 0x0000006465642220 */ /* 0x000fe20000410000 */
[----:B------:R-:W-:-:S02]  /*5d70*/  @P2 LOP3.LUT P4, RZ, R109, 0xff0000, RZ, 0xc0, !PT ;  /* 0x00ff00006dff2812 */ /* 0x000fc4000788c0ff */
[----:B------:R-:W1:Y:S01]  /*5d80*/  @P2 LDC.64 R102, c[0x0][0x408] ;  /* 0x00010200ff662b82 */ /* 0x000e620000000a00 */
[----:B--2---:R-:W-:Y:S01]  /*5d90*/  @P2 FMUL.FTZ R93, R90, R93 ;  /* 0x0000005d5a5d2220 */ /* 0x004fe20000410000 */
[----:B------:R-:W-:Y:S02]  /*5da0*/  @P2 FSEL R100, R100, RZ, P0 ;  /* 0x000000ff64642208 */ /* 0x000fe40000000000 */
[----:B------:R-:W-:Y:S02]  /*5db0*/  @P2 LOP3.LUT P0, RZ, R108, 0xff0000, RZ, 0xc0, !PT ;  /* 0x00ff00006cff2812 */ /* 0x000fe4000780c0ff */
[----:B------:R-:W-:Y:S02]  /*5dc0*/  @P2 F2FP.BF16.F32.PACK_AB R106, RZ, R106 ;  /* 0x0000006aff6a223e */ /* 0x000fe400000010ff */
[----:B------:R-:W2:Y:S01]  /*5dd0*/  @P2 LDC.64 R98, c[0x0][0x408] ;  /* 0x00010200ff622b82 */ /* 0x000ea20000000a00 */
[----:B---3--:R-:W-:Y:S01]  /*5de0*/  @P2 FMUL.FTZ R107, R91, R95 ;  /* 0x0000005f5b6b2220 */ /* 0x008fe20000410000 */
[----:B------:R-:W-:Y:S01]  /*5df0*/  @P2 FMUL.FTZ R95, R93, R92 ;  /* 0x0000005c5d5f2220 */ /* 0x000fe20000410000 */
[----:B------:R-:W-:Y:S01]  /*5e00*/  MOV R92, R80 ;  /* 0x00000050005c7202 */ /* 0x000fe20000000f00 */
[C---:B------:R-:W-:Y:S01]  /*5e10*/  @P1 FFMA.FTZ R92, R118.reuse, R171, R80 ;  /* 0x000000ab765c1223 */ /* 0x040fe20000010050 */
[----:B------:R-:W-:Y:S01]  /*5e20*/  @P2 FMUL.FTZ R107, R107, R94 ;  /* 0x0000005e6b6b2220 */ /* 0x000fe20000410000 */
[--C-:B------:R-:W-:Y:S01]  /*5e30*/  IMAD.MOV.U32 R93, RZ, RZ, R81.reuse ;  /* 0x000000ffff5d7224 */ /* 0x100fe200078e0051 */
[----:B------:R-:W-:Y:S01]  /*5e40*/  MOV R94, R82 ;  /* 0x00000052005e7202 */ /* 0x000fe20000000f00 */
[C---:B------:R-:W-:Y:S01]  /*5e50*/  @P1 FFMA.FTZ R93, R118.reuse, R116, R81 ;  /* 0x00000074765d1223 */ /* 0x040fe20000010051 */
[----:B------:R-:W-:Y:S01]  /*5e60*/  @P1 FFMA.FTZ R94, R118, R173, R82 ;  /* 0x000000ad765e1223 */ /* 0x000fe20000010052 */
[----:B0-----:R-:W-:Y:S01]  /*5e70*/  @P2 FMUL.FTZ R105, R92, R105 ;  /* 0x000000695c692220 */ /* 0x001fe20000410000 */
[----:B------:R-:W-:-:S02]  /*5e80*/  @P2 FSEL R95, R95, RZ, P0 ;  /* 0x000000ff5f5f2208 */ /* 0x000fc40000000000 */
[----:B------:R-:W-:Y:S01]  /*5e90*/  @P2 LOP3.LUT P0, RZ, R108, 0xff000000, RZ, 0xc0, !PT ;  /* 0xff0000006cff2812 */ /* 0x000fe2000780c0ff */
[----:B------:R-:W-:Y:S01]  /*5ea0*/  @P2 FMUL.FTZ R104, R105, R104 ;  /* 0x0000006869682220 */ /* 0x000fe20000410000 */
[----:B------:R-:W-:Y:S01]  /*5eb0*/  @P2 LOP3.LUT P1, RZ, R109, 0xff, RZ, 0xc0, !PT ;  /* 0x000000ff6dff2812 */ /* 0x000fe2000782c0ff */
[----:B-1----:R-:W-:Y:S01]  /*5ec0*/  @P2 FMUL.FTZ R103, R93, R103 ;  /* 0x000000675d672220 */ /* 0x002fe20000410000 */
[----:B------:R-:W-:Y:S02]  /*5ed0*/  @P2 FSEL R107, R107, RZ, P0 ;  /* 0x000000ff6b6b2208 */ /* 0x000fe40000000000 */
[----:B------:R-:W-:Y:S01]  /*5ee0*/  @P2 LOP3.LUT P0, RZ, R109, 0xff00, RZ, 0xc0, !PT ;  /* 0x0000ff006dff2812 */ /* 0x000fe2000780c0ff */
[----:B------:R-:W-:Y:S01]  /*5ef0*/  @P2 FMUL.FTZ R102, R103, R102 ;  /* 0x0000006667662220 */ /* 0x000fe20000410000 */
[----:B------:R-:W-:Y:S02]  /*5f00*/  @P2 FSEL R104, R104, RZ, P1 ;  /* 0x000000ff68682208 */ /* 0x000fe40000800000 */
[----:B------:R-:W-:Y:S01]  /*5f10*/  @P2 F2FP.BF16.F32.PACK_AB R95, RZ, R95 ;  /* 0x0000005fff5f223e */ /* 0x000fe200000010ff */
[----:B--2---:R-:W-:Y:S01]  /*5f20*/  @P2 FMUL.FTZ R99, R94, R99 ;  /* 0x000000635e632220 */ /* 0x004fe20000410000 */
[----:B------:R-:W-:-:S02]  /*5f30*/  @P2 FSEL R102, R102, RZ, P0 ;  /* 0x000000ff66662208 */ /* 0x000fc40000000000 */
[----:B------:R-:W-:Y:S01]  /*5f40*/  @P2 F2FP.BF16.F32.PACK_AB R104, RZ, R104 ;  /* 0x00000068ff68223e */ /* 0x000fe200000010ff */
[----:B------:R-:W-:Y:S01]  /*5f50*/  @P2 FMUL.FTZ R98, R99, R98 ;  /* 0x0000006263622220 */ /* 0x000fe20000410000 */
[----:B------:R-:W-:Y:S02]  /*5f60*/  @P2 F2FP.BF16.F32.PACK_AB R100, RZ, R100 ;  /* 0x00000064ff64223e */ /* 0x000fe400000010ff */
[----:B------:R-:W-:Y:S02]  /*5f70*/  @P2 PRMT R84, R106, 0x7610, R84 ;  /* 0x000076106a542816 */ /* 0x000fe40000000054 */
[----:B------:R-:W-:Y:S02]  /*5f80*/  @P2 FSEL R98, R98, RZ, P4 ;  /* 0x000000ff62622208 */ /* 0x000fe40002000000 */
[----:B------:R-:W-:Y:S02]  /*5f90*/  @P2 F2FP.BF16.F32.PACK_AB R107, RZ, R107 ;  /* 0x0000006bff6b223e */ /* 0x000fe400000010ff */
[----:B------:R-:W-:-:S02]  /*5fa0*/  @P2 PRMT R85, R95, 0x7610, R85 ;  /* 0x000076105f552816 */ /* 0x000fc40000000055 */
[----:B------:R-:W-:Y:S02]  /*5fb0*/  @P2 F2FP.BF16.F32.PACK_AB R102, RZ, R102 ;  /* 0x00000066ff66223e */ /* 0x000fe400000010ff */
[----:B------:R-:W-:Y:S02]  /*5fc0*/  @P2 F2FP.BF16.F32.PACK_AB R98, RZ, R98 ;  /* 0x00000062ff62223e */ /* 0x000fe400000010ff */
[----:B------:R-:W-:Y:S02]  /*5fd0*/  @P2 PRMT R86, R104, 0x7610, R86 ;  /* 0x0000761068562816 */ /* 0x000fe40000000056 */
[----:B------:R-:W-:Y:S02]  /*5fe0*/  @P2 PRMT R84, R84, 0x5410, R100 ;  /* 0x0000541054542816 */ /* 0x000fe40000000064 */
[----:B------:R-:W-:Y:S02]  /*5ff0*/  @P2 PRMT R85, R85, 0x5410, R107 ;  /* 0x0000541055552816 */ /* 0x000fe4000000006b */
[----:B------:R-:W-:-:S02]  /*6000*/  MOV R95, R170 ;  /* 0x000000aa005f7202 */ /* 0x000fc40000000f00 */
        /* <DEDUP_REMOVED lines=11> */
.L_x_4450:
[----:B------:R-:W3:Y:S01]  /*60c0*/  @P2 LDC.64 R106, c[0x0][0x408] ;  /* 0x00010200ff6a2b82 */ /* 0x000ee20000000a00 */
[--C-:B-12---:R-:W-:Y:S01]  /*60d0*/  @P1 FFMA.FTZ R101, R155, R98, R99.reuse ;  /* 0x000000629b651223 */ /* 0x106fe20000010063 */
[----:B-----5:R-:W-:Y:S01]  /*60e0*/  MOV R100, R76 ;  /* 0x0000004c00647202 */ /* 0x020fe20000000f00 */
[-CC-:B0-----:R-:W-:Y:S01]  /*60f0*/  @P1 FFMA.FTZ R102, R154, R98.reuse, R99.reuse ;  /* 0x000000629a661223 */ /* 0x181fe20000010063 */
[-C--:B------:R-:W-:Y:S01]  /*6100*/  @P1 FFMA.FTZ R103, R159, R98.reuse, R99 ;  /* 0x000000629f671223 */ /* 0x080fe20000010063 */
[----:B------:R-:W-:Y:S01]  /*6110*/  @P1 FADD.FTZ R101, R156, -R101 ;  /* 0x800000659c651221 */ /* 0x000fe20000010000 */
[----:B------:R-:W-:Y:S01]  /*6120*/  MOV R116, R77 ;  /* 0x0000004d00747202 */ /* 0x000fe20000000f00 */
[----:B------:R-:W-:Y:S01]  /*6130*/  @P1 FADD.FTZ R102, R157, -R102 ;  /* 0x800000669d661221 */ /* 0x000fe20000010000 */
[----:B------:R-:W0:Y:S01]  /*6140*/  @P2 LDC.64 R104, c[0x0][0x408] ;  /* 0x00010200ff682b82 */ /* 0x000e220000000a00 */
[----:B------:R-:W-:Y:S01]  /*6150*/  @P1 FFMA.FTZ R100, R118, R101, R76 ;  /* 0x0000006576641223 */ /* 0x000fe2000001004c */
[----:B------:R-:W-:Y:S01]  /*6160*/  @P1 FFMA.FTZ R101, R163, R98, R99 ;  /* 0x00000062a3651223 */ /* 0x000fe20000010063 */
[----:B------:R-:W-:Y:S01]  /*6170*/  @P1 FADD.FTZ R103, R158, -R103 ;  /* 0x800000679e671221 */ /* 0x000fe20000010000 */
[----:B------:R-:W-:Y:S01]  /*6180*/  @P1 FFMA.FTZ R116, R118, R102, R77 ;  /* 0x0000006676741223 */ /* 0x000fe2000001004d */
[----:B------:R-:W-:Y:S01]  /*6190*/  MOV R174, R78 ;  /* 0x0000004e00ae7202 */ /* 0x000fe20000000f00 */
[----:B------:R-:W-:Y:S01]  /*61a0*/  @P1 FADD.FTZ R171, R162, -R101 ;  /* 0x80000065a2ab1221 */ /* 0x000fe20000010000 */
[C---:B------:R-:W-:Y:S01]  /*61b0*/  @P1 FFMA.FTZ R174, R118.reuse, R103, R78 ;  /* 0x0000006776ae1223 */ /* 0x040fe2000001004e */
[----:B------:R-:W-:Y:S01]  /*61c0*/  IMAD.MOV.U32 R176, RZ, RZ, R79 ;  /* 0x000000ffffb07224 */ /* 0x000fe200078e004f */
[----:B------:R-:W-:Y:S01]  /*61d0*/  MOV R180, R80 ;  /* 0x0000005000b47202 */ /* 0x000fe20000000f00 */
[----:B------:R-:W1:Y:S01]  /*61e0*/  @P2 LDC.64 R102, c[0x0][0x408] ;  /* 0x00010200ff662b82 */ /* 0x000e620000000a00 */
[----:B------:R-:W-:Y:S01]  /*61f0*/  @P1 FFMA.FTZ R180, R118, R171, R80 ;  /* 0x000000ab76b41223 */ /* 0x000fe20000010050 */
[-CC-:B------:R-:W-:Y:S01]  /*6200*/  @P1 FFMA.FTZ R186, R164, R98.reuse, R99.reuse ;  /* 0x00000062a4ba1223 */ /* 0x180fe20000010063 */
[-CC-:B------:R-:W-:Y:S01]  /*6210*/  @P1 FFMA.FTZ R173, R167, R98.reuse, R99.reuse ;  /* 0x00000062a7ad1223 */ /* 0x180fe20000010063 */
[----:B------:R-:W-:Y:S01]  /*6220*/  @P2 LOP3.LUT P0, RZ, R108, 0xff, RZ, 0xc0, !PT ;  /* 0x000000ff6cff2812 */ /* 0x000fe2000780c0ff */
[----:B---3--:R-:W-:Y:S01]  /*6230*/  @P2 FMUL.FTZ R107, R100, R107 ;  /* 0x0000006b646b2220 */ /* 0x008fe20000410000 */
[----:B------:R-:W-:Y:S01]  /*6240*/  @P1 FFMA.FTZ R100, R160, R98, R99 ;  /* 0x00000062a0641223 */ /* 0x000fe20000010063 */
[----:B------:R-:W-:Y:S01]  /*6250*/  @P1 FADD.FTZ R186, R165, -R186 ;  /* 0x800000baa5ba1221 */ /* 0x000fe20000010000 */
[----:B------:R-:W-:Y:S01]  /*6260*/  @P1 FADD.FTZ R173, R166, -R173 ;  /* 0x800000ada6ad1221 */ /* 0x000fe20000010000 */
[----:B------:R-:W-:Y:S01]  /*6270*/  MOV R182, R81 ;  /* 0x0000005100b67202 */ /* 0x000fe20000000f00 */
[----:B------:R-:W-:Y:S01]  /*6280*/  @P1 FADD.FTZ R170, R161, -R100 ;  /* 0x80000064a1aa1221 */ /* 0x000fe20000010000 */
[----:B------:R-:W-:Y:S01]  /*6290*/  MOV R184, R82 ;  /* 0x0000005200b87202 */ /* 0x000fe20000000f00 */
[----:B------:R-:W2:Y:S01]  /*62a0*/  @P2 LDC.64 R100, c[0x0][0x408] ;  /* 0x00010200ff642b82 */ /* 0x000ea20000000a00 */
[----:B0-----:R-:W-:Y:S01]  /*62b0*/  @P2 FMUL.FTZ R105, R116, R105 ;  /* 0x0000006974692220 */ /* 0x001fe20000410000 */
[----:B------:R-:W-:Y:S01]  /*62c0*/  @P1 FFMA.FTZ R176, R118, R170, R79 ;  /* 0x000000aa76b01223 */ /* 0x000fe2000001004f */
[----:B------:R-:W-:Y:S01]  /*62d0*/  @P2 FMUL.FTZ R116, R107, R106 ;  /* 0x0000006a6b742220 */ /* 0x000fe20000410000 */
[----:B------:R-:W-:Y:S01]  /*62e0*/  @P2 LOP3.LUT P4, RZ, R108, 0xff00, RZ, 0xc0, !PT ;  /* 0x0000ff006cff2812 */ /* 0x000fe2000788c0ff */
[----:B------:R-:W-:Y:S01]  /*62f0*/  @P2 FMUL.FTZ R172, R105, R104 ;  /* 0x0000006869ac2220 */ /* 0x000fe20000410000 */
[C---:B------:R-:W-:Y:S01]  /*6300*/  @P1 FFMA.FTZ R182, R118.reuse, R186, R81 ;  /* 0x000000ba76b61223 */ /* 0x040fe20000010051 */
[----:B------:R-:W-:Y:S01]  /*6310*/  @P1 FFMA.FTZ R184, R118, R173, R82 ;  /* 0x000000ad76b81223 */ /* 0x000fe20000010052 */
[----:B------:R-:W0:Y:S01]  /*6320*/  @P2 LDC.64 R170, c[0x0][0x408] ;  /* 0x00010200ffaa2b82 */ /* 0x000e220000000a00 */
[----:B------:R-:W-:Y:S01]  /*6330*/  @P2 FSEL R116, R116, RZ, P0 ;  /* 0x000000ff74742208 */ /* 0x000fe20000000000 */
[----:B-1----:R-:W-:Y:S01]  /*6340*/  @P2 FMUL.FTZ R103, R174, R103 ;  /* 0x00000067ae672220 */ /* 0x002fe20000410000 */
[----:B------:R-:W-:-:S02]  /*6350*/  @P2 FSEL R172, R172, RZ, P4 ;  /* 0x000000ffacac2208 */ /* 0x000fc40002000000 */
[----:B------:R-:W-:Y:S01]  /*6360*/  @P2 LOP3.LUT P0, RZ, R108, 0xff0000, RZ, 0xc0, !PT ;  /* 0x00ff00006cff2812 */ /* 0x000fe2000780c0ff */
[----:B------:R-:W-:Y:S02]  /*6370*/  @P2 FMUL.FTZ R102, R103, R102 ;  /* 0x0000006667662220 */ /* 0x000fe40000410000 */
[----:B------:R-:W1:Y:S01]  /*6380*/  @P2 LDC.64 R104, c[0x0][0x408] ;  /* 0x00010200ff682b82 */ /* 0x000e620000000a00 */
[C---:B------:R-:W-:Y:S02]  /*6390*/  @P2 LOP3.LUT P4, RZ, R109.reuse, 0xff, RZ, 0xc0, !PT ;  /* 0x000000ff6dff2812 */ /* 0x040fe4000788c0ff */
[C---:B------:R-:W-:Y:S02]  /*63a0*/  @P2 LOP3.LUT P5, RZ, R109.reuse, 0xff00, RZ, 0xc0, !PT ;  /* 0x0000ff006dff2812 */ /* 0x040fe400078ac0ff */
[----:B------:R-:W-:Y:S02]  /*63b0*/  @P2 FSEL R102, R102, RZ, P0 ;  /* 0x000000ff66662208 */ /* 0x000fe40000000000 */
[----:B------:R-:W-:Y:S01]  /*63c0*/  @P2 LOP3.LUT P0, RZ, R108, 0xff000000, RZ, 0xc0, !PT ;  /* 0xff0000006cff2812 */ /* 0x000fe2000780c0ff */
[----:B------:R-:W3:Y:S01]  /*63d0*/  @P2 LDC.64 R106, c[0x0][0x408] ;  /* 0x00010200ff6a2b82 */ /* 0x000ee20000000a00 */
[----:B--2---:R-:W-:Y:S01]  /*63e0*/  @P2 FMUL.FTZ R101, R176, R101 ;  /* 0x00000065b0652220 */ /* 0x004fe20000410000 */
[----:B------:R-:W-:-:S02]  /*63f0*/  @P2 LOP3.LUT P6, RZ, R109, 0xff0000, RZ, 0xc0, !PT ;  /* 0x00ff00006dff2812 */ /* 0x000fc400078cc0ff */
[----:B------:R-:W-:Y:S01]  /*6400*/  @P2 F2FP.BF16.F32.PACK_AB R116, RZ, R116 ;  /* 0x00000074ff74223e */ /* 0x000fe200000010ff */
[----:B------:R-:W-:Y:S01]  /*6410*/  @P2 FMUL.FTZ R100, R101, R100 ;  /* 0x0000006465642220 */ /* 0x000fe20000410000 */
[----:B------:R-:W-:Y:S01]  /*6420*/  @P2 F2FP.BF16.F32.PACK_AB R102, RZ, R102 ;  /* 0x00000066ff66223e */ /* 0x000fe200000010ff */
[----:B0-----:R-:W-:Y:S01]  /*6430*/  @P2 FMUL.FTZ R171, R180, R171 ;  /* 0x000000abb4ab2220 */ /* 0x001fe20000410000 */
[----:B------:R-:W-:Y:S02]  /*6440*/  @P2 F2FP.BF16.F32.PACK_AB R172, RZ, R172 ;  /* 0x000000acffac223e */ /* 0x000fe400000010ff */
[----:B------:R-:W-:Y:S01]  /*6450*/  @P2 FSEL R100, R100, RZ, P0 ;  /* 0x000000ff64642208 */ /* 0x000fe20000000000 */
[----:B------:R-:W-:Y:S01]  /*6460*/  @P2 FMUL.FTZ R170, R171, R170 ;  /* 0x000000aaabaa2220 */ /* 0x000fe20000410000 */
[----:B------:R-:W-:Y:S02]  /*6470*/  @P2 PRMT R84, R116, 0x7610, R84 ;  /* 0x0000761074542816 */ /* 0x000fe40000000054 */
[----:B------:R-:W-:Y:S01]  /*6480*/  @P2 F2FP.BF16.F32.PACK_AB R100, RZ, R100 ;  /* 0x00000064ff64223e */ /* 0x000fe200000010ff */
[----:B-1----:R-:W-:Y:S01]  /*6490*/  @P2 FMUL.FTZ R105, R182, R105 ;  /* 0x00000069b6692220 */ /* 0x002fe20000410000 */
[----:B------:R-:W-:-:S02]  /*64a0*/  @P2 FSEL R170, R170, RZ, P4 ;  /* 0x000000ffaaaa2208 */ /* 0x000fc40002000000 */
[----:B------:R-:W-:Y:S01]  /*64b0*/  @P2 PRMT R85, R102, 0x7610, R85 ;  /* 0x0000761066552816 */ /* 0x000fe20000000055 */
[----:B------:R-:W-:Y:S01]  /*64c0*/  @P2 FMUL.FTZ R104, R105, R104 ;  /* 0x0000006869682220 */ /* 0x000fe20000410000 */
[----:B------:R-:W-:Y:S02]  /*64d0*/  @P2 F2FP.BF16.F32.PACK_AB R170, RZ, R170 ;  /* 0x000000aaffaa223e */ /* 0x000fe400000010ff */
[----:B------:R-:W-:Y:S01]  /*64e0*/  @P2 PRMT R84, R84, 0x5410, R172 ;  /* 0x0000541054542816 */ /* 0x000fe200000000ac */
        /* <DEDUP_REMOVED lines=8> */
[----:B------:R-:W-:-:S04]  /*6570*/  @P2 F2FP.BF16.F32.PACK_AB R106, RZ, R106 ;  /* 0x0000006aff6a223e */ /* 0x000fc800000010ff */
        /* <DEDUP_REMOVED lines=14> */
.L_x_4449:
        /* <DEDUP_REMOVED lines=8> */
[-CC-:B------:R-:W-:Y:S01]  /*66e0*/  FFMA.FTZ R90, R160, R98.reuse, R99.reuse ;  /* 0x00000062a05a7223 */ /* 0x180fe20000010063 */
[-CC-:B0-----:R-:W-:Y:S01]  /*66f0*/  FFMA.FTZ R103, R159, R98.reuse, R99.reuse ;  /* 0x000000629f677223 */ /* 0x181fe20000010063 */
        /* <DEDUP_REMOVED lines=10> */
[----:B------:R-:W-:Y:S01]  /*67a0*/  BSSY.RECONVERGENT B2, `(.L_x_4453) ;  /* 0x0000016000027945 */ /* 0x000fe20003800200 */
[----:B------:R-:W-:Y:S01]  /*67b0*/  ISETP.GT.AND P0, PT, R116, RZ, PT ;  /* 0x000000ff7400720c */ /* 0x000fe20003f04270 */
        /* <DEDUP_REMOVED lines=20> */
.L_x_4454:
[----:B------:R-:W-:Y:S05]  /*6900*/  BSYNC.RECONVERGENT B2 ;  /* 0x0000000000027941 */ /* 0x000fea0003800200 */
.L_x_4453:
        /* <DEDUP_REMOVED lines=13> */
.L_x_4456:
[----:B------:R-:W-:Y:S05]  /*69e0*/  BSYNC.RECONVERGENT B2 ;  /* 0x0000000000027941 */ /* 0x000fea0003800200 */
.L_x_4455:
        /* <DEDUP_REMOVED lines=13> */
.L_x_4458:
[----:B------:R-:W-:Y:S05]  /*6ac0*/  BSYNC.RECONVERGENT B2 ;  /* 0x0000000000027941 */ /* 0x000fea0003800200 */
.L_x_4457:
        /* <DEDUP_REMOVED lines=13> */
.L_x_4460:
[----:B------:R-:W-:Y:S05]  /*6ba0*/  BSYNC.RECONVERGENT B2 ;  /* 0x0000000000027941 */ /* 0x000fea0003800200 */
.L_x_4459:
        /* <DEDUP_REMOVED lines=13> */
.L_x_4462:
[----:B------:R-:W-:Y:S05]  /*6c80*/  BSYNC.RECONVERGENT B2 ;  /* 0x0000000000027941 */ /* 0x000fea0003800200 */
.L_x_4461:
        /* <DEDUP_REMOVED lines=13> */
.L_x_4464:
[----:B------:R-:W-:Y:S05]  /*6d60*/  BSYNC.RECONVERGENT B2 ;  /* 0x0000000000027941 */ /* 0x000fea0003800200 */
.L_x_4463:
        /* <DEDUP_REMOVED lines=13> */
.L_x_4466:
[----:B------:R-:W-:Y:S05]  /*6e40*/  BSYNC.RECONVERGENT B2 ;  /* 0x0000000000027941 */ /* 0x000fea0003800200 */
.L_x_4465:
[----:B------:R-:W-:Y:S02]  /*6e50*/  FSEL R95, R89, RZ, P0 ;  /* 0x000000ff595f7208 */ /* 0x000fe40000000000 */
[----:B------:R-:W-:Y:S02]  /*6e60*/  FSEL R94, R94, RZ, P0 ;  /* 0x000000ff5e5e7208 */ /* 0x000fe40000000000 */
[----:B------:R-:W-:Y:S02]  /*6e70*/  FSEL R93, R93, RZ, P0 ;  /* 0x000000ff5d5d7208 */ /* 0x000fe40000000000 */
[----:B------:R-:W-:Y:S02]  /*6e80*/  FSEL R92, R92, RZ, P0 ;  /* 0x000000ff5c5c7208 */ /* 0x000fe40000000000 */
[----:B------:R-:W-:Y:S02]  /*6e90*/  FSEL R91, R101, RZ, P0 ;  /* 0x000000ff655b7208 */ /* 0x000fe40000000000 */
[----:B------:R-:W-:-:S02]  /*6ea0*/  FSEL R90, R103, RZ, P0 ;  /* 0x000000ff675a7208 */ /* 0x000fc40000000000 */
[----:B------:R-:W-:Y:S02]  /*6eb0*/  FSEL R89, R105, RZ, P0 ;  /* 0x000000ff69597208 */ /* 0x000fe40000000000 */
[----:B------:R-:W-:Y:S01]  /*6ec0*/  FSEL R88, R107, RZ, P0 ;  /* 0x000000ff6b587208 */ /* 0x000fe20000000000 */
[----:B------:R-:W-:Y:S06]  /*6ed0*/  @!P2 BRA `(.L_x_4451) ;  /* 0x0000000400dca947 */ /* 0x000fec0003800000 */
        /* <DEDUP_REMOVED lines=8> */
.L_x_4452:
[----:B012---:R-:W0:Y:S01]  /*6f60*/  @P2 LDC.64 R102, c[0x0][0x408] ;  /* 0x00010200ff662b82 */ /* 0x007e220000000a00 */
        /* <DEDUP_REMOVED lines=23> */
.L_x_4468:
[----:B------:R-:W-:Y:S05]  /*70e0*/  BSYNC.RECONVERGENT B2 ;  /* 0x0000000000027941 */ /* 0x000fea0003800200 */
.L_x_4467:
        /* <DEDUP_REMOVED lines=13> */
.L_x_4470:
[----:B------:R-:W-:Y:S05]  /*71c0*/  BSYNC.RECONVERGENT B2 ;  /* 0x0000000000027941 */ /* 0x000fea0003800200 */
.L_x_4469:
        /* <DEDUP_REMOVED lines=13> */
.L_x_4472:
[----:B------:R-:W-:Y:S05]  /*72a0*/  BSYNC.RECONVERGENT B2 ;  /* 0x0000000000027941 */ /* 0x000fea0003800200 */
.L_x_4471:
        /* <DEDUP_REMOVED lines=13> */
.L_x_4474:
[----:B------:R-:W-:Y:S05]  /*7380*/  BSYNC.RECONVERGENT B2 ;  /* 0x0000000000027941 */ /* 0x000fea0003800200 */
.L_x_4473:
        /* <DEDUP_REMOVED lines=13> */
.L_x_4476:
[----:B------:R-:W-:Y:S05]  /*7460*/  BSYNC.RECONVERGENT B2 ;  /* 0x0000000000027941 */ /* 0x000fea0003800200 */
.L_x_4475:
        /* <DEDUP_REMOVED lines=13> */
.L_x_4478:
[----:B------:R-:W-:Y:S05]  /*7540*/  BSYNC.RECONVERGENT B2 ;  /* 0x0000000000027941 */ /* 0x000fea0003800200 */
.L_x_4477:
        /* <DEDUP_REMOVED lines=13> */
.L_x_4480:
[----:B------:R-:W-:Y:S05]  /*7620*/  BSYNC.RECONVERGENT B2 ;  /* 0x0000000000027941 */ /* 0x000fea0003800200 */
.L_x_4479:
[----:B------:R-:W-:-:S04]  /*7630*/  @P2 F2FP.BF16.F32.PACK_AB R101, RZ, R101 ;  /* 0x00000065ff65223e */ /* 0x000fc800000010ff */
[----:B------:R-:W-:-:S07]  /*7640*/  @P2 PRMT R87, R87, 0x5410, R101 ;  /* 0x0000541057572816 */ /* 0x000fce0000000065 */
.L_x_4451:
[----:B------:R-:W-:Y:S05]  /*7650*/  BSYNC.RECONVERGENT B0 ;  /* 0x0000000000007941 */ /* 0x000fea0003800200 */
.L_x_4448:
[----:B------:R-:W0:Y:S08]  /*7660*/  @P3 LDC.64 R98, c[0x0][0x478] ;  /* 0x00011e00ff623b82 */ /* 0x000e300000000a00 */
[----:B------:R-:W1:Y:S01]  /*7670*/  @P2 LDC.64 R100, c[0x0][0x468] ;  /* 0x00011a00ff642b82 */ /* 0x000e620000000a00 */
[----:B0-----:R-:W-:-:S05]  /*7680*/  @P3 IMAD.WIDE.U32 R98, R96, 0x20, R98 ;  /* 0x0000002060623825 */ /* 0x001fca00078e0062 */
[----:B------:R3:W-:Y:S01]  /*7690*/  @P3 STG.E.128 desc[UR6][R98.64], R88 ;  /* 0x0000005862003986 */ /* 0x0007e2000c101d06 */
[----:B-1----:R-:W-:-:S03]  /*76a0*/  @P2 IMAD.WIDE.U32 R96, R97, 0x10, R100 ;  /* 0x0000001061602825 */ /* 0x002fc600078e0064 */
[----:B------:R3:W-:Y:S04]  /*76b0*/  @P3 STG.E.128 desc[UR6][R98.64+0x10], R92 ;  /* 0x0000105c62003986 */ /* 0x0007e8000c101d06 */
[----:B------:R3:W-:Y:S02]  /*76c0*/  @P2 STG.E.128 desc[UR6][R96.64], R84 ;  /* 0x0000005460002986 */ /* 0x0007e4000c101d06 */
.L_x_4447:
[----:B------:R-:W-:Y:S05]  /*76d0*/  BSYNC.RECONVERGENT B1 ;  /* 0x0000000000017941 */ /* 0x000fea0003800200 */
.L_x_4446:
[----:B---3--:R-:W3:Y:S02]  /*76e0*/  LDC.64 R96, c[0x0][0x380] ;  /* 0x0000e000ff607b82 */ /* 0x008ee40000000a00 */
[----:B---3--:R-:W-:-:S04]  /*76f0*/  LEA R117, R96, R117, 0x2 ;  /* 0x0000007560757211 */ /* 0x008fc800078e10ff */
[----:B------:R-:W-:-:S13]  /*7700*/  ISETP.GE.AND P0, PT, R117, R97, PT ;  /* 0x000000617500720c */ /* 0x000fda0003f06270 */
[----:B------:R-:W-:Y:S05]  /*7710*/  @!P0 BRA `(.L_x_4481) ;  /* 0xffffff8c00988947 */ /* 0x000fea000383ffff */
.L_x_4366:
[----:B-----5:R-:W3:Y:S01]  /*7720*/  S2R R4, SR_CgaCtaId ;  /* 0x0000000000047919 */ /* 0x020ee20000008800 */
[----:B------:R-:W-:Y:S01]  /*7730*/  SHF.R.U32.HI R5, RZ, 0x5, R0 ;  /* 0x00000005ff057819 */ /* 0x000fe20000011600 */
[----:B------:R-:W-:Y:S05]  /*7740*/  WARPSYNC.ALL ;  /* 0x0000000000007948 */ /* 0x000fea0003800000 */
[----:B------:R-:W-:Y:S01]  /*7750*/  MOV R3, 0x400 ;  /* 0x0000040000037802 */ /* 0x000fe20000000f00 */
[----:B------:R-:W-:Y:S01]  /*7760*/  IMAD R114, R5, 0x60, R114 ;  /* 0x0000006005727824 */ /* 0x000fe200078e0272 */
[----:B------:R-:W4:Y:S01]  /*7770*/  S2UR UR4, SR_CTAID.X ;  /* 0x00000000000479c3 */ /* 0x000f220000002500 */
[----:B------:R-:W-:Y:S01]  /*7780*/  LOP3.LUT R5, R0, 0x7f, RZ, 0x3c, !PT ;  /* 0x0000007f00057812 */ /* 0x000fe200078e3cff */
[----:B------:R-:W0:Y:S03]  /*7790*/  LDCU.128 UR16, c[0x0][0x440] ;  /* 0x00008800ff1077ac */ /* 0x000e260008000c00 */
[----:B------:R-:W-:-:S04]  /*77a0*/  IADD3 R68, PT, PT, R5, R2, RZ ;  /* 0x0000000205447210 */ /* 0x000fc80007ffe0ff */
[C---:B------:R-:W-:Y:S02]  /*77b0*/  ISETP.GE.U32.AND P5, PT, R68.reuse, 0x80, PT ;  /* 0x000000804400780c */ /* 0x040fe40003fa6070 */
[C---:B------:R-:W-:Y:S02]  /*77c0*/  ISETP.GE.U32.AND P4, PT, R68.reuse, 0x100, PT ;  /* 0x000001004400780c */ /* 0x040fe40003f86070 */
[C---:B------:R-:W-:Y:S02]  /*77d0*/  ISETP.GE.U32.AND P3, PT, R68.reuse, 0x180, PT ;  /* 0x000001804400780c */ /* 0x040fe40003f66070 */
[C---:B------:R-:W-:Y:S02]  /*77e0*/  ISETP.GE.U32.AND P2, PT, R68.reuse, 0x200, PT ;  /* 0x000002004400780c */ /* 0x040fe40003f46070 */
[----:B------:R-:W-:Y:S02]  /*77f0*/  ISETP.GE.U32.AND P1, PT, R68, 0x280, PT ;  /* 0x000002804400780c */ /* 0x000fe40003f26070 */
[----:B---3--:R-:W-:Y:S01]  /*7800*/  LEA R3, R4, R3, 0x18 ;  /* 0x0000000304037211 */ /* 0x008fe200078ec0ff */
[----:B----4-:R-:W-:-:S03]  /*7810*/  IMAD R69, R2, UR4, RZ ;  /* 0x0000000402457c24 */ /* 0x010fc6000f8e02ff */
[----:B------:R-:W-:Y:S01]  /*7820*/  LEA R4, R0, R3, 0x2 ;  /* 0x0000000300047211 */ /* 0x000fe200078e10ff */
[----:B------:R-:W-:Y:S01]  /*7830*/  IMAD R114, R114, 0x20, R3 ;  /* 0x0000002072727824 */ /* 0x000fe200078e0203 */
[----:B------:R-:W-:-:S04]  /*7840*/  IADD3 R69, P0, PT, R69, R0, RZ ;  /* 0x0000000045457210 */ /* 0x000fc80007f1e0ff */
[----:B------:R-:W-:Y:S04]  /*7850*/  STS.128 [R114], R40 ;  /* 0x0000002872007388 */ /* 0x000fe80000000c00 */
[----:B------:R-:W-:Y:S04]  /*7860*/  STS.128 [R114+0x10], R36 ;  /* 0x0000102472007388 */ /* 0x000fe80000000c00 */
[----:B------:R3:W-:Y:S04]  /*7870*/  STS.128 [R114+0x400], R32 ;  /* 0x0004002072007388 */ /* 0x0007e80000000c00 */
[----:B------:R4:W-:Y:S04]  /*7880*/  STS.128 [R114+0x410], R28 ;  /* 0x0004101c72007388 */ /* 0x0009e80000000c00 */
[----:B------:R-:W-:Y:S04]  /*7890*/  STS.128 [R114+0x800], R24 ;  /* 0x0008001872007388 */ /* 0x000fe80000000c00 */
[----:B------:R-:W-:Y:S01]  /*78a0*/  STS.128 [R114+0x810], R20 ;  /* 0x0008101472007388 */ /* 0x000fe20000000c00 */
[----:B------:R-:W-:Y:S01]  /*78b0*/  BAR.SYNC.DEFER_BLOCKING 0x0 ;  /* 0x0000000000007b1d */ /* 0x000fe20000010000 */
[----:B---3--:R-:W-:-:S02]  /*78c0*/  SHF.L.U32 R34, R69, 0x2, RZ ;  /* 0x0000000245227819 */ /* 0x008fc400000006ff */
[----:B----4-:R-:W-:Y:S02]  /*78d0*/  IADD3.X R28, PT, PT, RZ, RZ, RZ, P0, !PT ;  /* 0x000000ffff1c7210 */ /* 0x010fe400007fe4ff */
[----:B0-----:R-:W-:Y:S02]  /*78e0*/  IADD3 R36, P6, PT, R34, UR18, RZ ;  /* 0x0000001222247c10 */ /* 0x001fe4000ffde0ff */
[----:B------:R-:W-:Y:S02]  /*78f0*/  SHF.L.U64.HI R39, R69, 0x2, R28 ;  /* 0x0000000245277819 */ /* 0x000fe4000001021c */
[----:B------:R-:W-:Y:S02]  /*7900*/  ISETP.GE.U32.AND P0, PT, R68, 0x300, PT ;  /* 0x000003004400780c */ /* 0x000fe40003f06070 */
[----:B------:R-:W-:Y:S02]  /*7910*/  IADD3.X R41, PT, PT, R39, UR19, RZ, P6, !PT ;  /* 0x0000001327297c10 */ /* 0x000fe4000b7fe4ff */
[----:B------:R-:W-:-:S04]  /*7920*/  IADD3 R34, P6, PT, R34, UR16, RZ ;  /* 0x0000001022227c10 */ /* 0x000fc8000ffde0ff */
[----:B------:R-:W-:Y:S01]  /*7930*/  IADD3.X R39, PT, PT, R39, UR17, RZ, P6, !PT ;  /* 0x0000001127277c10 */ /* 0x000fe2000b7fe4ff */
[----:B------:R-:W0:Y:S04]  /*7940*/  LDS R0, [R4] ;  /* 0x0000000004007984 */ /* 0x000e280000000800 */
[----:B------:R-:W3:Y:S04]  /*7950*/  LDS R9, [R4+0xc00] ;  /* 0x000c000004097984 */ /* 0x000ee80000000800 */
[----:B------:R-:W4:Y:S04]  /*7960*/  LDS R2, [R4+0x200] ;  /* 0x0002000004027984 */ /* 0x000f280000000800 */
[----:B------:R-:W1:Y:S04]  /*7970*/  LDS R11, [R4+0xe00] ;  /* 0x000e0000040b7984 */ /* 0x000e680000000800 */
        /* <DEDUP_REMOVED lines=9> */
[----:B---3--:R-:W-:-:S03]  /*7a10*/  FADD.FTZ R0, R0, R9 ;  /* 0x0000000900007221 */ /* 0x008fc60000010000 */
[----:B------:R-:W3:Y:S01]  /*7a20*/  LDS R15, [R4+0x1800] ;  /* 0x00180000040f7984 */ /* 0x000ee20000000800 */
[----:B----4-:R-:W-:-:S03]  /*7a30*/  FADD.FTZ R2, RZ, R2 ;  /* 0x00000002ff027221 */ /* 0x010fc60000010000 */
[----:B------:R-:W4:Y:S01]  /*7a40*/  LDS R17, [R4+0x1a00] ;  /* 0x001a000004117984 */ /* 0x000f220000000800 */
[----:B-1----:R-:W-:-:S03]  /*7a50*/  FADD.FTZ R2, R2, R11 ;  /* 0x0000000b02027221 */ /* 0x002fc60000010000 */
[----:B------:R-:W1:Y:S01]  /*7a60*/  LDS R14, [R4+0x1c00] ;  /* 0x001c0000040e7984 */ /* 0x000e620000000800 */
        /* <DEDUP_REMOVED lines=16> */
[----:B---3--:R-:W-:-:S03]  /*7b70*/  FADD.FTZ R0, R0, R15 ;  /* 0x0000000f00007221 */ /* 0x008fc60000010000 */
[----:B------:R-:W3:Y:S01]  /*7b80*/  LDS R24, [R4+0x2e00] ;  /* 0x002e000004187984 */ /* 0x000ee20000000800 */
[----:B----4-:R-:W-:Y:S01]  /*7b90*/  FADD.FTZ R2, R2, R17 ;  /* 0x0000001102027221 */ /* 0x010fe20000010000 */
[----:B------:R-:W-:Y:S01]  /*7ba0*/  BAR.SYNC.DEFER_BLOCKING 0x0 ;  /* 0x0000000000007b1d */ /* 0x000fe20000010000 */
[----:B-1----:R-:W-:Y:S01]  /*7bb0*/  FADD.FTZ R3, R3, R14 ;  /* 0x0000000e03037221 */ /* 0x002fe20000010000 */
[----:B--2---:R-:W-:Y:S01]  /*7bc0*/  FADD.FTZ R5, R5, R16 ;  /* 0x0000001005057221 */ /* 0x004fe20000010000 */
        /* <DEDUP_REMOVED lines=8> */
[----:B------:R-:W-:Y:S01]  /*7c50*/  @P5 IMAD.MOV.U32 R3, RZ, RZ, R41 ;  /* 0x000000ffff035224 */ /* 0x000fe200078e0029 */
[----:B------:R-:W-:Y:S01]  /*7c60*/  @P5 IADD3.X R41, PT, PT, RZ, R41, RZ, P6, !PT ;  /* 0x00000029ff295210 */ /* 0x000fe200037fe4ff */
[----:B------:R-:W-:Y:S01]  /*7c70*/  STS.128 [R114+0x10], R60 ;  /* 0x0000103c72007388 */ /* 0x000fe20000000c00 */
[----:B------:R-:W-:-:S03]  /*7c80*/  FADD.FTZ R11, R5, R22 ;  /* 0x00000016050b7221 */ /* 0x000fc60000010000 */
[----:B------:R-:W-:Y:S01]  /*7c90*/  STS.128 [R114+0x400], R56 ;  /* 0x0004003872007388 */ /* 0x000fe20000000c00 */
[----:B0-----:R-:W-:-:S03]  /*7ca0*/  FADD.FTZ R25, R6, R25 ;  /* 0x0000001906197221 */ /* 0x001fc60000010000 */
        /* <DEDUP_REMOVED lines=53> */
[----:B------:R-:W-:Y:S01]  /*8000*/  FADD.FTZ R37, R0, R37 ;  /* 0x0000002500257221 */ /* 0x000fe20000010000 */
[----:B---3--:R-:W-:Y:S01]  /*8010*/  @P4 MOV R2, R36 ;  /* 0x0000002400024202 */ /* 0x008fe20000000f00 */
[----:B------:R-:W-:Y:S01]  /*8020*/  FADD.FTZ R10, R10, R31 ;  /* 0x0000001f0a0a7221 */ /* 0x000fe20000010000 */
[----:B------:R-:W-:-:S02]  /*8030*/  @P4 MOV R3, R41 ;  /* 0x0000002900034202 */ /* 0x000fc40000000f00 */
[----:B------:R-:W-:Y:S01]  /*8040*/  @P4 IADD3 R36, P5, PT, R36, 0x200, RZ ;  /* 0x0000020024244810 */ /* 0x000fe20007fbe0ff */
[----:B------:R-:W-:Y:S02]  /*8050*/  FADD.FTZ R0, R6, R7 ;  /* 0x0000000706007221 */ /* 0x000fe40000010000 */
[----:B------:R3:W-:Y:S01]  /*8060*/  @P4 STG.E desc[UR6][R2.64], R27 ;  /* 0x0000001b02004986 */ /* 0x0007e2000c101906 */
[----:B------:R-:W-:Y:S01]  /*8070*/  @P4 IADD3.X R41, PT, PT, RZ, R41, RZ, P5, !PT ;  /* 0x00000029ff294210 */ /* 0x000fe20002ffe4ff */
[----:B0-----:R-:W-:Y:S01]  /*8080*/  FADD.FTZ R33, R10, R33 ;  /* 0x000000210a217221 */ /* 0x001fe20000010000 */
[----:B-1----:R-:W-:Y:S01]  /*8090*/  FADD.FTZ R0, R0, R15 ;  /* 0x0000000f00007221 */ /* 0x002fe20000010000 */
[----:B---3--:R-:W-:Y:S01]  /*80a0*/  @P4 IMAD.MOV.U32 R2, RZ, RZ, R34 ;  /* 0x000000ffff024224 */ /* 0x008fe200078e0022 */
        /* <DEDUP_REMOVED lines=10> */
[----:B0-----:R-:W-:Y:S01]  /*8150*/  @P3 MOV R2, R34 ;  /* 0x0000002200023202 */ /* 0x001fe20000000f00 */
[----:B------:R-:W-:Y:S01]  /*8160*/  @P3 IMAD.MOV.U32 R3, RZ, RZ, R39 ;  /* 0x000000ffff033224 */ /* 0x000fe200078e0027 */
[----:B------:R-:W-:-:S04]  /*8170*/  @P3 IADD3 R34, P5, PT, R34, 0x200, RZ ;  /* 0x0000020022223810 */ /* 0x000fc80007fbe0ff */
        /* <DEDUP_REMOVED lines=9> */
[----:B------:R-:W-:Y:S02]  /*8210*/  @P2 MOV R3, R41 ;  /* 0x0000002900032202 */ /* 0x000fe40000000f00 */
[----:B------:R-:W-:Y:S01]  /*8220*/  @P1 IADD3 R34, P4, PT, R34, 0x200, RZ ;  /* 0x0000020022221810 */ /* 0x000fe20007f9e0ff */
[----:B------:R-:W-:Y:S01]  /*8230*/  @P2 IMAD.X R41, RZ, RZ, R41, P3 ;  /* 0x000000ffff292224 */ /* 0x000fe200018e0629 */
[----:B------:R-:W-:Y:S01]  /*8240*/  @P1 MOV R7, R39 ;  /* 0x0000002700071202 */ /* 0x000fe20000000f00 */
[----:B------:R0:W-:Y:S02]  /*8250*/  @P2 STG.E desc[UR6][R2.64], R37 ;  /* 0x0000002502002986 */ /* 0x0001e4000c101906 */
[----:B------:R-:W-:-:S02]  /*8260*/  @P1 IMAD.X R39, RZ, RZ, R39, P4 ;  /* 0x000000ffff271224 */ /* 0x000fc400020e0627 */
        /* <DEDUP_REMOVED lines=15> */
.L_x_4375:
[----:B0-----:R-:W-:Y:S01]  /*8360*/  HFMA2 R106, -RZ, RZ, 0, 5.9604644775390625e-08 ;  /* 0x00000001ff6a7431 */ /* 0x001fe200000001ff */
[----:B------:R-:W-:Y:S01]  /*8370*/  BSSY B0, `(.L_x_4482) ;  /* 0x0000007000007945 */ /* 0x000fe20003800000 */
[----:B------:R-:W-:Y:S01]  /*8380*/  MOV R107, R177 ;  /* 0x000000b1006b7202 */ /* 0x000fe20000000f00 */
[----:B------:R-:W-:Y:S01]  /*8390*/  IMAD.MOV.U32 R173, RZ, RZ, 0x1f ;  /* 0x0000001fffad7424 */ /* 0x000fe200078e00ff */
[----:B------:R-:W-:-:S07]  /*83a0*/  MOV R104, 0xffffffff ;  /* 0xffffffff00687802 */ /* 0x000fce0000000f00 */
[----:B-----5:R-:W-:Y:S05]  /*83b0*/  WARPSYNC.COLLECTIVE R104, `(.L_x_4483) ;  /* 0x0000000068087348 */ /* 0x020fea0003c00000 */
[----:B------:R0:W1:Y:S02]  /*83c0*/  SHFL.BFLY P0, R105, R107, R106, R173 ;  /* 0x0c00006a6b697389 */ /* 0x00006400000000ad */
[----:B01---5:R-:W-:Y:S05]  /*83d0*/  ENDCOLLECTIVE ;  /* 0x000000000000791b */ /* 0x023fea0003800000 */
.L_x_4483:
[----:B------:R-:W-:Y:S05]  /*83e0*/  BSYNC B0 ;  /* 0x0000000000007941 */ /* 0x000fea0003800000 */
.L_x_4482:
        /* <DEDUP_REMOVED lines=8> */
.L_x_4484:
[----:B------:R-:W-:Y:S01]  /*8470*/  FADD.FTZ R96, R96, R177 ;  /* 0x000000b160607221 */ /* 0x000fe20000010000 */
[----:B------:R-:W-:-:S04]  /*8480*/  HFMA2 R106, -RZ, RZ, 0, 1.1920928955078125e-07 ;  /* 0x00000002ff6a7431 */ /* 0x000fc800000001ff */
[----:B------:R-:W-:Y:S01]  /*8490*/  MOV R107, R96 ;  /* 0x00000060006b7202 */ /* 0x000fe20000000f00 */
[----:B------:R-:W-:-:S07]  /*84a0*/  IMAD.MOV.U32 R97, RZ, RZ, R105 ;  /* 0x000000ffff617224 */ /* 0x000fce00078e0069 */
[----:B------:R-:W-:Y:S05]  /*84b0*/  WARPSYNC.COLLECTIVE R104, `(.L_x_4485) ;  /* 0x0000000068087348 */ /* 0x000fea0003c00000 */
[----:B------:R0:W1:Y:S02]  /*84c0*/  SHFL.BFLY P0, R105, R107, R106, R173 ;  /* 0x0c00006a6b697389 */ /* 0x00006400000000ad */
[----:B01----:R-:W-:Y:S05]  /*84d0*/  ENDCOLLECTIVE ;  /* 0x000000000000791b */ /* 0x003fea0003800000 */
.L_x_4485:
[----:B------:R-:W-:-:S05]  /*84e0*/  FADD.FTZ R97, R97, R176 ;  /* 0x000000b061617221 */ /* 0x000fca0000010000 */
[----:B------:R-:W-:Y:S02]  /*84f0*/  MOV R107, R97 ;  /* 0x00000061006b7202 */ /* 0x000fe40000000f00 */
[----:B------:R-:W-:-:S07]  /*8500*/  MOV R99, R105 ;  /* 0x0000006900637202 */ /* 0x000fce0000000f00 */
[----:B------:R-:W-:Y:S05]  /*8510*/  WARPSYNC.COLLECTIVE R104, `(.L_x_4486) ;  /* 0x0000000068087348 */ /* 0x000fea0003c00000 */
[----:B------:R0:W1:Y:S02]  /*8520*/  SHFL.BFLY P0, R105, R107, R106, R173 ;  /* 0x0c00006a6b697389 */ /* 0x00006400000000ad */
[----:B01----:R-:W-:Y:S05]  /*8530*/  ENDCOLLECTIVE ;  /* 0x000000000000791b */ /* 0x003fea0003800000 */
.L_x_4486:
[----:B------:R-:W-:-:S05]  /*8540*/  FADD.FTZ R99, R96, R99 ;  /* 0x0000006360637221 */ /* 0x000fca0000010000 */
[----:B------:R-:W-:Y:S01]  /*8550*/  MOV R107, R99 ;  /* 0x00000063006b7202 */ /* 0x000fe20000000f00 */
[----:B------:R-:W-:Y:S01]  /*8560*/  IMAD.MOV.U32 R106, RZ, RZ, 0x4 ;  /* 0x00000004ff6a7424 */ /* 0x000fe200078e00ff */
[----:B------:R-:W-:-:S07]  /*8570*/  MOV R98, R105 ;  /* 0x0000006900627202 */ /* 0x000fce0000000f00 */
[----:B------:R-:W-:Y:S05]  /*8580*/  WARPSYNC.COLLECTIVE R104, `(.L_x_4487) ;  /* 0x0000000068087348 */ /* 0x000fea0003c00000 */
[----:B------:R0:W1:Y:S02]  /*8590*/  SHFL.BFLY P0, R105, R107, R106, R173 ;  /* 0x0c00006a6b697389 */ /* 0x00006400000000ad */
[----:B01----:R-:W-:Y:S05]  /*85a0*/  ENDCOLLECTIVE ;  /* 0x000000000000791b */ /* 0x003fea0003800000 */
.L_x_4487:
[----:B------:R-:W-:-:S05]  /*85b0*/  FADD.FTZ R98, R97, R98 ;  /* 0x0000006261627221 */ /* 0x000fca0000010000 */
[----:B------:R-:W-:Y:S02]  /*85c0*/  MOV R107, R98 ;  /* 0x00000062006b7202 */ /* 0x000fe40000000f00 */
[----:B------:R-:W-:-:S07]  /*85d0*/  MOV R100, R105 ;  /* 0x0000006900647202 */ /* 0x000fce0000000f00 */
[----:B------:R-:W-:Y:S05]  /*85e0*/  WARPSYNC.COLLECTIVE R104, `(.L_x_4488) ;  /* 0x0000000068087348 */ /* 0x000fea0003c00000 */
[----:B------:R0:W1:Y:S02]  /*85f0*/  SHFL.BFLY P0, R105, R107, R106, R173 ;  /* 0x0c00006a6b697389 */ /* 0x00006400000000ad */
[----:B01----:R-:W-:Y:S05]  /*8600*/  ENDCOLLECTIVE ;  /* 0x000000000000791b */ /* 0x003fea0003800000 */
.L_x_4488:
[----:B------:R-:W-:Y:S01]  /*8610*/  FADD.FTZ R100, R99, R100 ;  /* 0x0000006463647221 */ /* 0x000fe20000010000 */
[----:B------:R-:W-:-:S04]  /*8620*/  HFMA2 R106, -RZ, RZ, 0, 4.76837158203125e-07 ;  /* 0x00000008ff6a7431 */ /* 0x000fc800000001ff */
[----:B------:R-:W-:Y:S02]  /*8630*/  MOV R107, R100 ;  /* 0x00000064006b7202 */ /* 0x000fe40000000f00 */
[----:B------:R-:W-:-:S07]  /*8640*/  MOV R101, R105 ;  /* 0x0000006900657202 */ /* 0x000fce0000000f00 */
[----:B------:R-:W-:Y:S05]  /*8650*/  WARPSYNC.COLLECTIVE R104, `(.L_x_4489) ;  /* 0x0000000068087348 */ /* 0x000fea0003c00000 */
[----:B------:R0:W1:Y:S02]  /*8660*/  SHFL.BFLY P0, R105, R107, R106, R173 ;  /* 0x0c00006a6b697389 */ /* 0x00006400000000ad */
[----:B01----:R-:W-:Y:S05]  /*8670*/  ENDCOLLECTIVE ;  /* 0x000000000000791b */ /* 0x003fea0003800000 */
.L_x_4489:
[----:B------:R-:W-:-:S04]  /*8680*/  FADD.FTZ R101, R98, R101 ;  /* 0x0000006562657221 */ /* 0x000fc80000010000 */
[----:B------:R-:W-:Y:S01]  /*8690*/  IMAD.MOV.U32 R107, RZ, RZ, R101 ;  /* 0x000000ffff6b7224 */ /* 0x000fe200078e0065 */
[----:B------:R-:W-:-:S07]  /*86a0*/  MOV R103, R105 ;  /* 0x0000006900677202 */ /* 0x000fce0000000f00 */
[----:B------:R-:W-:Y:S05]  /*86b0*/  WARPSYNC.COLLECTIVE R104, `(.L_x_4490) ;  /* 0x0000000068087348 */ /* 0x000fea0003c00000 */
[----:B------:R0:W1:Y:S02]  /*86c0*/  SHFL.BFLY P0, R105, R107, R106, R173 ;  /* 0x0c00006a6b697389 */ /* 0x00006400000000ad */
[----:B01----:R-:W-:Y:S05]  /*86d0*/  ENDCOLLECTIVE ;  /* 0x000000000000791b */ /* 0x003fea0003800000 */
.L_x_4490:
[----:B------:R-:W-:Y:S01]  /*86e0*/  FADD.FTZ R103, R100, R103 ;  /* 0x0000006764677221 */ /* 0x000fe20000010000 */
[----:B------:R-:W-:-:S04]  /*86f0*/  HFMA2 R106, -RZ, RZ, 0, 9.5367431640625e-07 ;  /* 0x00000010ff6a7431 */ /* 0x000fc800000001ff */
[----:B------:R-:W-:Y:S02]  /*8700*/  MOV R107, R103 ;  /* 0x00000067006b7202 */ /* 0x000fe40000000f00 */
[----:B------:R-:W-:-:S07]  /*8710*/  MOV R102, R105 ;  /* 0x0000006900667202 */ /* 0x000fce0000000f00 */
[----:B------:R-:W-:Y:S05]  /*8720*/  WARPSYNC.COLLECTIVE R104, `(.L_x_4491) ;  /* 0x0000000068087348 */ /* 0x000fea0003c00000 */
[----:B------:R0:W1:Y:S02]  /*8730*/  SHFL.BFLY P0, R105, R107, R106, R173 ;  /* 0x0c00006a6b697389 */ /* 0x00006400000000ad */
[----:B01----:R-:W-:Y:S05]  /*8740*/  ENDCOLLECTIVE ;  /* 0x000000000000791b */ /* 0x003fea0003800000 */
.L_x_4491:
[----:B------:R-:W-:-:S05]  /*8750*/  FADD.FTZ R102, R101, R102 ;  /* 0x0000006665667221 */ /* 0x000fca0000010000 */
[----:B------:R-:W-:Y:S02]  /*8760*/  MOV R107, R102 ;  /* 0x00000066006b7202 */ /* 0x000fe40000000f00 */
[----:B------:R-:W-:-:S07]  /*8770*/  MOV R96, R105 ;  /* 0x0000006900607202 */ /* 0x000fce0000000f00 */
[----:B------:R-:W-:Y:S05]  /*8780*/  WARPSYNC.COLLECTIVE R104, `(.L_x_4492) ;  /* 0x0000000068087348 */ /* 0x000fea0003c00000 */
[----:B------:R0:W1:Y:S02]  /*8790*/  SHFL.BFLY P0, R105, R107, R106, R173 ;  /* 0x0c00006a6b697389 */ /* 0x00006400000000ad */
[----:B01----:R-:W-:Y:S05]  /*87a0*/  ENDCOLLECTIVE ;  /* 0x000000000000791b */ /* 0x003fea0003800000 */
.L_x_4492:
[----:B------:R-:W-:Y:S01]  /*87b0*/  MOV R97, R105 ;  /* 0x0000006900617202 */ /* 0x000fe20000000f00 */
[----:B------:R-:W-:Y:S06]  /*87c0*/  BRA `(.L_x_4493) ;  /* 0xffffff9800147947 */ /* 0x000fec000383ffff */
.L_x_4494:
        /* <DEDUP_REMOVED lines=11> */
.L_x_14482:


//--------------------- .text._ZN10layer_norm22ln_bwd_finalize_kernelINS_22Kernel_traits_finalizeILj768E13__nv_bfloat16S2_fS2_fjLb0ELj1024ELj4ENS_18Kernel_traits_baseILj768ES2_S2_fS2_fjLj1024EEEEELb0ELb1EEEvNS_9BwdParamsE --------------------------
	.section	.text._ZN10layer_norm22ln_bwd_finalize_kernelINS_22Kernel_traits_finalizeILj768E13__nv_bfloat16S2_fS2_fjLb0ELj1024ELj4ENS_18Kernel_traits_baseILj768ES2_S2_fS2_fjLj1024EEEEELb0ELb1EEEvNS_9BwdParamsE,"ax",@progbits
	.align	128
        .global         _ZN10layer_norm22ln_bwd_finalize_kernelINS_22Kernel_traits_finalizeILj768E13__nv_bfloat16S2_fS2_fjLb0ELj1024ELj4ENS_18Kernel_traits_baseILj768ES2_S2_fS2_fjLj1024EEEEELb0ELb1EEEvNS_9BwdParamsE
        .type           _ZN10layer_norm22ln_bwd_finalize_kernelINS_22Kernel_traits_finalizeILj768E13__nv_bfloat16S2_fS2_fjLb0ELj1024ELj4ENS_18Kernel_traits_baseILj768ES2_S2_fS2_fjLj1024EEEEELb0ELb1EEEvNS_9BwdParamsE,@function
        .size           _ZN10layer_norm22ln_bwd_finalize_kernelINS_22Kernel_traits_finalizeILj768E13__nv_bfloat16S2_fS2_fjLb0ELj1024ELj4ENS_18Kernel_traits_baseILj768ES2_S2_fS2_fjLj1024EEEEELb0ELb1EEEvNS_9BwdParamsE,(.L_x_14483 - _ZN10layer_norm22ln_bwd_finalize_kernelINS_22Kernel_traits_finalizeILj768E13__nv_bfloat16S2_fS2_fjLb0ELj1024ELj4ENS_18Kernel_traits_baseILj768ES2_S2_fS2_fjLj1024EEEEELb0ELb1EEEvNS_9BwdParamsE)
        .other          _ZN10layer_norm22ln_bwd_finalize_kernelINS_22Kernel_traits_finalizeILj768E13__nv_bfloat16S2_fS2_fjLb0ELj1024ELj4ENS_18Kernel_traits_baseILj768ES2_S2_fS2_fjLj1024EEEEELb0ELb1EEEvNS_9BwdParamsE,@"STO_CUDA_ENTRY STV_DEFAULT"
_ZN10layer_norm22ln_bwd_finalize_kernelINS_22Kernel_traits_finalizeILj768E13__nv_bfloat16S2_fS2_fjLb0ELj1024ELj4ENS_18Kernel_traits_baseILj768ES2_S2_fS2_fjLj1024EEEEELb0ELb1EEEvNS_9BwdParamsE:
.text._ZN10layer_norm22ln_bwd_finalize_kernelINS_22Kernel_traits_finalizeILj768E13__nv_bfloat16S2_fS2_fjLb0ELj1024ELj4ENS_18Kernel_traits_baseILj768ES2_S2_fS2_fjLj1024EEEEELb0ELb1EEEvNS_9BwdParamsE:
        /* <DEDUP_REMOVED lines=77> */
.L_x_4499:
        /* <DEDUP_REMOVED lines=118> */
.L_x_4498:
[----:B------:R-:W-:Y:S05]  /*0c30*/  BSYNC.RECONVERGENT B1 ;  /* 0x0000000000017941 */ /* 0x000fea0003800200 */
.L_x_4497:
        /* <DEDUP_REMOVED lines=69> */
.L_x_4501:
[----:B------:R-:W-:Y:S05]  /*1090*/  BSYNC.RECONVERGENT B1 ;  /* 0x0000000000017941 */ /* 0x000fea0003800200 */
.L_x_4500:
        /* <DEDUP_REMOVED lines=38> */
.L_x_4503:
[----:B------:R-:W-:Y:S05]  /*1300*/  BSYNC.RECONVERGENT B1 ;  /* 0x0000000000017941 */ /* 0x000fea0003800200 */
.L_x_4502:
[----:B------:R-:W-:Y:S05]  /*1310*/  @!P1 BRA `(.L_x_4496) ;  /* 0x0000000000409947 */ /* 0x000fea0003800000 */
[----:B------:R-:W0:Y:S01]  /*1320*/  LDC R12, c[0x0][0x388] ;  /* 0x0000e200ff0c7b82 */ /* 0x000e220000000800 */
[----:B------:R-:W-:-:S07]  /*1330*/  IADD3 R0, PT, PT, -R0, RZ, RZ ;  /* 0x000000ff00007210 */ /* 0x000fce0007ffe1ff */
[----:B------:R-:W1:Y:S08]  /*1340*/  LDC.64 R8, c[0x0][0x440] ;  /* 0x00011000ff087b82 */ /* 0x000e700000000a00 */
[----:B------:R-:W2:Y:S01]  /*1350*/  LDC.64 R10, c[0x0][0x448] ;  /* 0x00011200ff0a7b82 */ /* 0x000ea20000000a00 */
[----:B0-----:R-:W-:-:S05]  /*1360*/  IMAD R2, R2, R12, R5 ;  /* 0x0000000c02027224 */ /* 0x001fca00078e0205 */
[----:B------:R-:W-:-:S07]  /*1370*/  IADD3 R13, PT, PT, R57, R2, RZ ;  /* 0x00000002390d7210 */ /* 0x000fce0007ffe0ff */
.L_x_4504:
        /* <DEDUP_REMOVED lines=10> */
.L_x_4496:
[----:B------:R-:W-:Y:S05]  /*1420*/  BSYNC.RECONVERGENT B0 ;  /* 0x0000000000007941 */ /* 0x000fea0003800200 */
.L_x_4495:
        /* <DEDUP_REMOVED lines=59> */
.L_x_4505:
        /* <DEDUP_REMOVED lines=10> */
.L_x_14483:


//--------------------- .text._ZN10layer_norm13ln_bwd_kernelINS_13Kernel_traitsI13__nv_bfloat16S2_fS2_fjLj768ELj1ELj4ELj1ELj16ENS_18Kernel_traits_baseILj768ES2_S2_fS2_fjLj128EEEEELb1ELb0ELb1ELb1EEEvNS_9BwdParamsE --------------------------
	.section	.text._ZN10layer_norm13ln_bwd_kernelINS_13Kernel_traitsI13__nv_bfloat16S2_fS2_fjLj768ELj1ELj4ELj1ELj16ENS_18Kernel_traits_baseILj768ES2_S2_fS2_fjLj128EEEEELb1ELb0ELb1ELb1EEEvNS_9BwdParamsE,"ax",@progbits
	.align	128
        .global         _ZN10layer_norm13ln_bwd_kernelINS_13Kernel_traitsI13__nv_bfloat16S2_fS2_fjLj768ELj1ELj4ELj1ELj16ENS_18Kernel_traits_baseILj768ES2_S2_fS2_fjLj128EEEEELb1ELb0ELb1ELb1EEEvNS_9BwdParamsE
        .type           _ZN10layer_norm13ln_bwd_kernelINS_13Kernel_traitsI13__nv_bfloat16S2_fS2_fjLj768ELj1ELj4ELj1ELj16ENS_18Kernel_traits_baseILj768ES2_S2_fS2_fjLj128EEEEELb1ELb0ELb1ELb1EEEvNS_9BwdParamsE,@function
        .size           _ZN10layer_norm13ln_bwd_kernelINS_13Kernel_traitsI13__nv_bfloat16S2_fS2_fjLj768ELj1ELj4ELj1ELj16ENS_18Kernel_traits_baseILj768ES2_S2_fS2_fjLj128EEEEELb1ELb0ELb1ELb1EEEvNS_9BwdParamsE,(.L_x_14484 - _ZN10layer_norm13ln_bwd_kernelINS_13Kernel_traitsI13__nv_bfloat16S2_fS2_fjLj768ELj1ELj4ELj1ELj16ENS_18Kernel_traits_baseILj768ES2_S2_fS2_fjLj128EEEEELb1ELb0ELb1ELb1EEEvNS_9BwdParamsE)
        .other          _ZN10layer_norm13ln_bwd_kernelINS_13Kernel_traitsI13__nv_bfloat16S2_fS2_fjLj768ELj1ELj4ELj1ELj16ENS_18Kernel_traits_baseILj768ES2_S2_fS2_fjLj128EEEEELb1ELb0ELb1ELb1EEEvNS_9BwdParamsE,@"STO_CUDA_ENTRY STV_DEFAULT"
_ZN10layer_norm13ln_bwd_kernelINS_13Kernel_traitsI13__nv_bfloat16S2_fS2_fjLj768ELj1ELj4ELj1ELj16ENS_18Kernel_traits_baseILj768ES2_S2_fS2_fjLj128EEEEELb1ELb0ELb1ELb1EEEvNS_9BwdParamsE:
.text._ZN10layer_norm13ln_bwd_kernelINS_13Kernel_traitsI13__nv_bfloat16S2_fS2_fjLj768ELj1ELj4ELj1ELj16ENS_18Kernel_traits_baseILj768ES2_S2_fS2_fjLj128EEEEELb1ELb0ELb1ELb1EEEvNS_9BwdParamsE:
        /* <DEDUP_REMOVED lines=50> */
[----:B0-----:R-:W-:-:S07]  /*0320*/  PRMT R103, R143, 0x7632, R103 ;  /* 0x000076328f677816 */ /* 0x001fce0000000067 */
.L_x_4611:
        /* <DEDUP_REMOVED lines=13> */
[----:B------:R-:W0:Y:S01]  /*0400*/  S2R R97, SR_TID.X ;  /* 0x0000000000617919 */ /* 0x000e220000002100 */
[----:B------:R-:W-:Y:S01]  /*0410*/  IADD3 R96, PT, PT, R104, -0x1, RZ ;  /* 0xffffffff68607810 */ /* 0x000fe20007ffe0ff */
[----:B------:R-:W1:Y:S01]  /*0420*/  LDC.64 R108, c[0x0][0x428] ;  /* 0x00010a00ff6c7b82 */ /* 0x000e620000000a00 */
[----:B------:R-:W-:-:S03]  /*0430*/  IMAD R3, R0, UR8, RZ ;  /* 0x0000000800037c24 */ /* 0x000fc6000f8e02ff */
[----:B------:R-:W-:Y:S02]  /*0440*/  IMAD R98, R96, UR8, RZ ;  /* 0x0000000860627c24 */ /* 0x000fe4000f8e02ff */
[----:B------:R-:W-:Y:S02]  /*0450*/  SHF.R.S32.HI R96, RZ, 0x1f, R3 ;  /* 0x0000001fff607819 */ /* 0x000fe40000011403 */
[----:B------:R-:W2:Y:S01]  /*0460*/  LDC.64 R110, c[0x0][0x3a8] ;  /* 0x0000ea00ff6e7b82 */ /* 0x000ea20000000a00 */
[----:B------:R-:W-:Y:S02]  /*0470*/  SHF.R.S32.HI R99, RZ, 0x1f, R98 ;  /* 0x0000001fff637819 */ /* 0x000fe40000011462 */
[----:B------:R-:W-:Y:S02]  /*0480*/  LEA.HI R3, R96, R3, RZ, 0x3 ;  /* 0x0000000360037211 */ /* 0x000fe400078f18ff */
[----:B------:R-:W-:Y:S02]  /*0490*/  LEA.HI R99, R99, R98, RZ, 0x3 ;  /* 0x0000006263637211 */ /* 0x000fe400078f18ff */
[----:B0-----:R-:W-:Y:S01]  /*04a0*/  LOP3.LUT R150, R97, 0x1f, RZ, 0xc0, !PT ;  /* 0x0000001f61967812 */ /* 0x001fe200078ec0ff */
[----:B------:R-:W-:-:S03]  /*04b0*/  IMAD.WIDE R96, R0, 0x4, R100 ;  /* 0x0000000400607825 */ /* 0x000fc600078e0264 */
[-C--:B------:R-:W-:Y:S02]  /*04c0*/  LEA.HI.SX32 R159, R3, R150.reuse, 0x1d ;  /* 0x00000096039f7211 */ /* 0x080fe400078feaff */
[----:B------:R-:W-:Y:S01]  /*04d0*/  LEA.HI.SX32 R3, R99, R150, 0x1d ;  /* 0x0000009663037211 */ /* 0x000fe200078feaff */
[----:B------:R0:W3:Y:S01]  /*04e0*/  LDG.E R107, desc[UR6][R96.64] ;  /* 0x00000006606b7981 */ /* 0x0000e2000c1e1900 */
[C---:B------:R-:W-:Y:S01]  /*04f0*/  IADD3 R105, PT, PT, R159.reuse, 0x20, RZ ;  /* 0x000000209f697810 */ /* 0x040fe20007ffe0ff */
[----:B--2---:R-:W-:Y:S01]  /*0500*/  IMAD.WIDE.U32 R98, R159, 0x20, R110 ;  /* 0x000000209f627825 */ /* 0x004fe200078e006e */
[----:B------:R-:W-:Y:S02]  /*0510*/  IADD3 R133, PT, PT, R3, 0x20, RZ ;  /* 0x0000002003857810 */ /* 0x000fe40007ffe0ff */
[----:B------:R-:W-:Y:S01]  /*0520*/  IADD3 R161, PT, PT, R159, 0x40, RZ ;  /* 0x000000409fa17810 */ /* 0x000fe20007ffe0ff */
[C-C-:B-1----:R-:W-:Y:S01]  /*0530*/  IMAD.WIDE.U32 R116, R3.reuse, 0x10, R108.reuse ;  /* 0x0000001003747825 */ /* 0x142fe200078e006c */
[----:B------:R-:W-:Y:S01]  /*0540*/  IADD3 R3, PT, PT, R3, 0x40, RZ ;  /* 0x0000004003037810 */ /* 0x000fe20007ffe0ff */
[----:B------:R-:W2:Y:S02]  /*0550*/  LDG.E.128 R112, desc[UR6][R98.64] ;  /* 0x0000000662707981 */ /* 0x000ea4000c1e1d00 */
[----:B------:R-:W-:-:S02]  /*0560*/  IMAD.WIDE.U32 R132, R133, 0x10, R108 ;  /* 0x0000001085847825 */ /* 0x000fc400078e006c */
[----:B------:R-:W4:Y:S02]  /*0570*/  LDG.E.128 R116, desc[UR6][R116.64] ;  /* 0x0000000674747981 */ /* 0x000f24000c1e1d00 */
[--C-:B------:R-:W-:Y:S02]  /*0580*/  IMAD.WIDE.U32 R100, R105, 0x20, R110.reuse ;  /* 0x0000002069647825 */ /* 0x100fe400078e006e */
[----:B------:R-:W4:Y:S02]  /*0590*/  LDG.E.128 R132, desc[UR6][R132.64] ;  /* 0x0000000684847981 */ /* 0x000f24000c1e1d00 */
[----:B0-----:R-:W-:Y:S02]  /*05a0*/  IMAD.WIDE.U32 R96, R161, 0x20, R110 ;  /* 0x00000020a1607825 */ /* 0x001fe400078e006e */
[----:B------:R-:W4:Y:S02]  /*05b0*/  LDG.E.128 R144, desc[UR6][R100.64+0x10] ;  /* 0x0000100664907981 */ /* 0x000f24000c1e1d00 */
[----:B------:R-:W-:-:S02]  /*05c0*/  IMAD.WIDE.U32 R108, R3, 0x10, R108 ;  /* 0x00000010036c7825 */ /* 0x000fc400078e006c */
[----:B------:R-:W4:Y:S04]  /*05d0*/  LDG.E.128 R136, desc[UR6][R96.64] ;  /* 0x0000000660887981 */ /* 0x000f28000c1e1d00 */
[----:B------:R-:W4:Y:S04]  /*05e0*/  LDG.E.128 R128, desc[UR6][R98.64+0x10] ;  /* 0x0000100662807981 */ /* 0x000f28000c1e1d00 */
[----:B------:R-:W4:Y:S04]  /*05f0*/  LDG.E.128 R124, desc[UR6][R100.64] ;  /* 0x00000006647c7981 */ /* 0x000f28000c1e1d00 */
[----:B------:R0:W4:Y:S04]  /*0600*/  LDG.E.128 R120, desc[UR6][R96.64+0x10] ;  /* 0x0000100660787981 */ /* 0x000128000c1e1d00 */
[----:B------:R-:W4:Y:S01]  /*0610*/  LDG.E.128 R108, desc[UR6][R108.64] ;  /* 0x000000066c6c7981 */ /* 0x000f22000c1e1d00 */
[----:B-----5:R-:W-:Y:S01]  /*0620*/  ISETP.GE.AND P3, PT, R160, 0x1, PT ;  /* 0x00000001a000780c */ /* 0x020fe20003f66270 */
[----:B0-----:R-:W0:-:S12]  /*0630*/  LDC.64 R96, c[0x0][0x3b0] ;  /* 0x0000ec00ff607b82 */ /* 0x001e180000000a00 */
        /* <DEDUP_REMOVED lines=23> */
[----:B-1----:R-:W-:-:S03]  /*07b0*/  @P0 IMAD.WIDE.U32 R154, R105, 0x20, R154 ;  /* 0x00000020699a0825 */ /* 0x002fc600078e009a */
[----:B------:R0:W5:Y:S04]  /*07c0*/  @P0 LDG.E.128 R20, desc[UR6][R148.64+0x10] ;  /* 0x0000100694140981 */ /* 0x000168000c1e1d00 */
[----:B------:R-:W5:Y:S01]  /*07d0*/  @P0 LDG.E.128 R16, desc[UR6][R154.64] ;  /* 0x000000069a100981 */ /* 0x000f62000c1e1d00 */
[----:B------:R-:W-:-:S03]  /*07e0*/  @P0 IMAD.WIDE.U32 R156, R161, 0x20, R156 ;  /* 0x00000020a19c0825 */ /* 0x000fc600078e009c */
[----:B------:R1:W5:Y:S04]  /*07f0*/  @P0 LDG.E.128 R12, desc[UR6][R154.64+0x10] ;  /* 0x000010069a0c0981 */ /* 0x000368000c1e1d00 */
[----:B------:R-:W5:Y:S04]  /*0800*/  @P0 LDG.E.128 R8, desc[UR6][R156.64] ;  /* 0x000000069c080981 */ /* 0x000f68000c1e1d00 */
[----:B------:R1:W5:Y:S01]  /*0810*/  @P0 LDG.E.128 R4, desc[UR6][R156.64+0x10] ;  /* 0x000010069c040981 */ /* 0x000362000c1e1d00 */
[----:B------:R-:W-:-:S04]  /*0820*/  ISETP.NE.AND P0, PT, RZ, UR9, PT ;  /* 0x00000009ff007c0c */ /* 0x000fc8000bf05270 */
[----:B---3--:R-:W-:-:S05]  /*0830*/  FSEL R105, R107, RZ, !P0 ;  /* 0x000000ff6b697208 */ /* 0x008fca0004000000 */
[C---:B--2---:R-:W-:Y:S01]  /*0840*/  FADD.FTZ R3, -R105.reuse, R112 ;  /* 0x0000007069037221 */ /* 0x044fe20000010100 */
[C---:B------:R-:W-:Y:S01]  /*0850*/  FADD.FTZ R113, -R105.reuse, R113 ;  /* 0x0000007169717221 */ /* 0x040fe20000010100 */
[C---:B------:R-:W-:Y:S01]  /*0860*/  FADD.FTZ R161, -R105.reuse, R114 ;  /* 0x0000007269a17221 */ /* 0x040fe20000010100 */
[----:B------:R-:W-:Y:S01]  /*0870*/  FADD.FTZ R163, -R105, R115 ;  /* 0x0000007369a37221 */ /* 0x000fe20000010100 */
[C---:B----4-:R-:W-:Y:S02]  /*0880*/  PRMT R150, R119.reuse, 0x7632, R150 ;  /* 0x0000763277967816 */ /* 0x050fe40000000096 */
[----:B------:R-:W-:Y:S02]  /*0890*/  SHF.L.U32 R169, R119, 0x10, RZ ;  /* 0x0000001077a97819 */ /* 0x000fe400000006ff */
[C---:B------:R-:W-:Y:S02]  /*08a0*/  PRMT R166, R135.reuse, 0x7632, R166 ;  /* 0x0000763287a67816 */ /* 0x040fe400000000a6 */
[----:B------:R-:W-:Y:S01]  /*08b0*/  SHF.L.U32 R185, R135, 0x10, RZ ;  /* 0x0000001087b97819 */ /* 0x000fe200000006ff */
[C---:B------:R-:W-:Y:S01]  /*08c0*/  FADD.FTZ R181, -R105.reuse, R145 ;  /* 0x0000009169b57221 */ /* 0x040fe20000010100 */
[C---:B------:R-:W-:Y:S01]  /*08d0*/  FADD.FTZ R187, -R105.reuse, R147 ;  /* 0x0000009369bb7221 */ /* 0x040fe20000010100 */
[C---:B------:R-:W-:Y:S01]  /*08e0*/  PRMT R107, R116.reuse, 0x7632, R107 ;  /* 0x00007632746b7816 */ /* 0x040fe2000000006b */
        /* <DEDUP_REMOVED lines=15> */
[C---:B-1----:R-:W-:Y:S01]  /*09e0*/  FADD.FTZ R155, -R105.reuse, R121 ;  /* 0x00000079699b7221 */ /* 0x042fe20000010100 */
[C---:B------:R-:W-:Y:S01]  /*09f0*/  FADD.FTZ R145, -R105.reuse, R122 ;  /* 0x0000007a69917221 */ /* 0x040fe20000010100 */
[----:B------:R-:W-:Y:S01]  /*0a00*/  FADD.FTZ R157, -R105, R123 ;  /* 0x0000007b699d7221 */ /* 0x000fe20000010100 */
[----:B------:R-:W-:-:S02]  /*0a10*/  SHF.L.U32 R116, R116, 0x10, RZ ;  /* 0x0000001074747819 */ /* 0x000fc400000006ff */
[----:B------:R-:W-:Y:S02]  /*0a20*/  SHF.L.U32 R105, R28, 0x10, RZ ;  /* 0x000000101c697819 */ /* 0x000fe400000006ff */
[----:B------:R-:W-:Y:S02]  /*0a30*/  PRMT R115, R117, 0x7632, R115 ;  /* 0x0000763275737816 */ /* 0x000fe40000000073 */
[C---:B------:R-:W-:Y:S02]  /*0a40*/  PRMT R152, R108.reuse, 0x7632, R152 ;  /* 0x000076326c987816 */ /* 0x040fe40000000098 */
[----:B------:R-:W-:Y:S01]  /*0a50*/  SHF.L.U32 R191, R108, 0x10, RZ ;  /* 0x000000106cbf7819 */ /* 0x000fe200000006ff */
[----:B------:R-:W-:Y:S01]  /*0a60*/  FMUL.FTZ R108, R105, R116 ;  /* 0x00000074696c7220 */ /* 0x000fe20000410000 */
[C---:B------:R-:W-:Y:S02]  /*0a70*/  PRMT R156, R110.reuse, 0x7632, R156 ;  /* 0x000076326e9c7816 */ /* 0x040fe4000000009c */
[----:B------:R-:W-:Y:S01]  /*0a80*/  SHF.L.U32 R197, R110, 0x10, RZ ;  /* 0x000000106ec57819 */ /* 0x000fe200000006ff */
[----:B------:R-:W-:Y:S01]  /*0a90*/  FMUL.FTZ R105, R106, R161 ;  /* 0x000000a16a697220 */ /* 0x000fe20000410000 */
[----:B------:R-:W-:-:S02]  /*0aa0*/  SHF.L.U32 R117, R117, 0x10, RZ ;  /* 0x0000001075757819 */ /* 0x000fc400000006ff */
[----:B------:R-:W-:Y:S02]  /*0ab0*/  SHF.L.U32 R110, R29, 0x10, RZ ;  /* 0x000000101d6e7819 */ /* 0x000fe400000006ff */
[----:B------:R-:W-:Y:S01]  /*0ac0*/  SHF.L.U32 R127, R132, 0x10, RZ ;  /* 0x00000010847f7819 */ /* 0x000fe200000006ff */
[-C--:B------:R-:W-:Y:S01]  /*0ad0*/  FFMA.FTZ R38, R105, R117.reuse, R38 ;  /* 0x0000007569267223 */ /* 0x080fe20000010026 */
[----:B------:R-:W-:Y:S01]  /*0ae0*/  FADD.FTZ R70, R70, R117 ;  /* 0x0000007546467221 */ /* 0x000fe20000010000 */
[----:B------:R-:W-:Y:S01]  /*0af0*/  FMUL.FTZ R110, R110, R117 ;  /* 0x000000756e6e7220 */ /* 0x000fe20000410000 */
[----:B------:R-:W-:Y:S01]  /*0b00*/  SHF.L.U32 R124, R32, 0x10, RZ ;  /* 0x00000010207c7819 */ /* 0x000fe200000006ff */
[----:B------:R-:W-:Y:S01]  /*0b10*/  FMUL.FTZ R117, R106, R171 ;  /* 0x000000ab6a757220 */ /* 0x000fe20000410000 */
[----:B------:R-:W-:Y:S01]  /*0b20*/  PRMT R148, R118, 0x7632, R148 ;  /* 0x0000763276947816 */ /* 0x000fe20000000094 */
[----:B------:R-:W-:Y:S01]  /*0b30*/  FMUL.FTZ R3, R106, R3 ;  /* 0x000000036a037220 */ /* 0x000fe20000410000 */
[----:B------:R-:W-:-:S02]  /*0b40*/  SHF.L.U32 R165, R118, 0x10, RZ ;  /* 0x0000001076a57819 */ /* 0x000fc400000006ff */
[C---:B------:R-:W-:Y:S02]  /*0b50*/  PRMT R154, R109.reuse, 0x7632, R154 ;  /* 0x000076326d9a7816 */ /* 0x040fe4000000009a */
[----:B------:R-:W-:Y:S02]  /*0b60*/  SHF.L.U32 R195, R109, 0x10, RZ ;  /* 0x000000106dc37819 */ /* 0x000fe400000006ff */
[----:B------:R-:W-:Y:S02]  /*0b70*/  SHF.L.U32 R118, R115, 0x10, RZ ;  /* 0x0000001073767819 */ /* 0x000fe400000006ff */
[----:B------:R-:W-:Y:S02]  /*0b80*/  PRMT R109, R28, 0x7632, R109 ;  /* 0x000076321c6d7816 */ /* 0x000fe4000000006d */
[----:B------:R-:W-:Y:S01]  /*0b90*/  PRMT R115, R30, 0x7632, R115 ;  /* 0x000076321e737816 */ /* 0x000fe20000000073 */
[-C--:B------:R-:W-:Y:S01]  /*0ba0*/  FMUL.FTZ R124, R124, R127.reuse ;  /* 0x0000007f7c7c7220 */ /* 0x080fe20000410000 */
[----:B------:R-:W-:Y:S01]  /*0bb0*/  PRMT R125, R132, 0x7632, R125 ;  /* 0x00007632847d7816 */ /* 0x000fe2000000007d */
[----:B------:R-:W-:Y:S01]  /*0bc0*/  FFMA.FTZ R44, R117, R127, R44 ;  /* 0x0000007f752c7223 */ /* 0x000fe2000001002c */
[--C-:B------:R-:W-:Y:S01]  /*0bd0*/  FADD.FTZ R60, R60, R127.reuse ;  /* 0x0000007f3c3c7221 */ /* 0x100fe20000010000 */
[----:B------:R-:W-:Y:S01]  /*0be0*/  FFMA.FTZ R36, R3, R116, R36 ;  /* 0x0000007403247223 */ /* 0x000fe20000010024 */
[----:B------:R-:W-:Y:S01]  /*0bf0*/  FADD.FTZ R68, R68, R116 ;  /* 0x0000007444447221 */ /* 0x000fe20000010000 */
[----:B------:R-:W-:Y:S01]  /*0c00*/  PRMT R127, R33, 0x7632, R127 ;  /* 0x00007632217f7816 */ /* 0x000fe2000000007f */
[----:B------:R-:W-:Y:S01]  /*0c10*/  FMUL.FTZ R120, R106, R129 ;  /* 0x000000816a787220 */ /* 0x000fe20000410000 */
[----:B------:R-:W-:-:S02]  /*0c20*/  PRMT R158, R111, 0x7632, R158 ;  /* 0x000076326f9e7816 */ /* 0x000fc4000000009e */
[----:B------:R-:W-:Y:S02]  /*0c30*/  SHF.L.U32 R159, R111, 0x10, RZ ;  /* 0x000000106f9f7819 */ /* 0x000fe400000006ff */
[----:B------:R-:W-:Y:S02]  /*0c40*/  SHF.L.U32 R109, R109, 0x10, RZ ;  /* 0x000000106d6d7819 */ /* 0x000fe400000006ff */
[----:B------:R-:W-:Y:S02]  /*0c50*/  SHF.L.U32 R116, R107, 0x10, RZ ;  /* 0x000000106b747819 */ /* 0x000fe400000006ff */
[----:B------:R-:W-:Y:S02]  /*0c60*/  SHF.L.U32 R115, R115, 0x10, RZ ;  /* 0x0000001073737819 */ /* 0x000fe400000006ff */
[----:B------:R-:W-:Y:S02]  /*0c70*/  SHF.L.U32 R148, R148, 0x10, RZ ;  /* 0x0000001094947819 */ /* 0x000fe400000006ff */
[----:B------:R-:W-:-:S02]  /*0c80*/  PRMT R111, R29, 0x7632, R111 ;  /* 0x000076321d6f7816 */ /* 0x000fc4000000006f */
[----:B------:R-:W-:Y:S02]  /*0c90*/  SHF.L.U32 R132, R125, 0x10, RZ ;  /* 0x000000107d847819 */ /* 0x000fe400000006ff */
[----:B------:R-:W-:Y:S01]  /*0ca0*/  SHF.L.U32 R125, R127, 0x10, RZ ;  /* 0x000000107f7d7819 */ /* 0x000fe200000006ff */
[C---:B------:R-:W-:Y:S01]  /*0cb0*/  FMUL.FTZ R127, R106.reuse, R135 ;  /* 0x000000876a7f7220 */ /* 0x040fe20000410000 */
[----:B------:R-:W-:Y:S01]  /*0cc0*/  SHF.L.U32 R111, R111, 0x10, RZ ;  /* 0x000000106f6f7819 */ /* 0x000fe200000006ff */
[----:B------:R-:W-:Y:S01]  /*0cd0*/  FMUL.FTZ R112, R106, R113 ;  /* 0x000000716a707220 */ /* 0x000fe20000410000 */
[----:B------:R-:W-:Y:S01]  /*0ce0*/  FMUL.FTZ R107, R109, R116 ;  /* 0x000000746d6b7220 */ /* 0x000fe20000410000 */
[-C--:B------:R-:W-:Y:S01]  /*0cf0*/  FMUL.FTZ R115, R115, R148.reuse ;  /* 0x0000009473737220 */ /* 0x080fe20000410000 */
[----:B------:R-:W-:Y:S01]  /*0d00*/  FADD.FTZ R65, R65, R148 ;  /* 0x0000009441417221 */ /* 0x000fe20000010000 */
[----:B------:R-:W-:Y:S01]  /*0d10*/  FFMA.FTZ R41, R120, R148, R41 ;  /* 0x0000009478297223 */ /* 0x000fe20000010029 */
[----:B------:R-:W-:Y:S01]  /*0d20*/  FFMA.FTZ R135, R3, R108, RZ ;  /* 0x0000006c03877223 */ /* 0x000fe200000100ff */
[----:B------:R-:W-:Y:S01]  /*0d30*/  FADD.FTZ R148, RZ, R108 ;  /* 0x0000006cff947221 */ /* 0x000fe20000010000 */
[----:B------:R-:W-:-:S02]  /*0d40*/  FMUL.FTZ R109, R111, R118 ;  /* 0x000000766f6d7220 */ /* 0x000fc40000410000 */
[C---:B------:R-:W-:Y:S01]  /*0d50*/  FFMA.FTZ R144, R112.reuse, R107, R135 ;  /* 0x0000006b70907223 */ /* 0x040fe20000010087 */
[----:B------:R-:W-:Y:S01]  /*0d60*/  FADD.FTZ R161, R107, R148 ;  /* 0x000000946ba17221 */ /* 0x000fe20000010000 */
[----:B------:R-:W-:Y:S01]  /*0d70*/  FFMA.FTZ R37, R112, R116, R37 ;  /* 0x0000007470257223 */ /* 0x000fe20000010025 */
[----:B------:R-:W-:Y:S01]  /*0d80*/  FADD.FTZ R69, R69, R116 ;  /* 0x0000007445457221 */ /* 0x000fe20000010000 */
[----:B------:R-:W-:Y:S01]  /*0d90*/  FMUL.FTZ R111, R106, R119 ;  /* 0x000000776a6f7220 */ /* 0x000fe20000410000 */
        /* <DEDUP_REMOVED lines=8> */
[----:B------:R-:W-:Y:S01]  /*0e20*/  SHF.L.U32 R119, R119, 0x10, RZ ;  /* 0x0000001077777819 */ /* 0x000fe200000006ff */
[----:B------:R-:W-:Y:S01]  /*0e30*/  FMUL.FTZ R116, R116, R165 ;  /* 0x000000a574747220 */ /* 0x000fe20000410000 */
[----:B------:R-:W-:Y:S01]  /*0e40*/  FMUL.FTZ R122, R106, R131 ;  /* 0x000000836a7a7220 */ /* 0x000fe20000410000 */
[C---:B------:R-:W-:Y:S01]  /*0e50*/  FFMA.FTZ R146, R114.reuse, R109, R137 ;  /* 0x0000006d72927223 */ /* 0x040fe20000010089 */
[----:B------:R-:W-:Y:S01]  /*0e60*/  FADD.FTZ R163, R109, R148 ;  /* 0x000000946da37221 */ /* 0x000fe20000010000 */
[----:B------:R-:W-:Y:S01]  /*0e70*/  PRMT R162, R133, 0x7632, R162 ;  /* 0x0000763285a27816 */ /* 0x000fe200000000a2 */
[----:B------:R-:W-:Y:S01]  /*0e80*/  FFMA.FTZ R39, R114, R118, R39 ;  /* 0x0000007672277223 */ /* 0x000fe20000010027 */
[----:B------:R-:W-:Y:S01]  /*0e90*/  FADD.FTZ R71, R71, R118 ;  /* 0x0000007647477221 */ /* 0x000fe20000010000 */
[----:B------:R-:W-:Y:S01]  /*0ea0*/  SHF.L.U32 R118, R31, 0x10, RZ ;  /* 0x000000101f767819 */ /* 0x000fe200000006ff */
[-C--:B------:R-:W-:Y:S01]  /*0eb0*/  FMUL.FTZ R119, R119, R150.reuse ;  /* 0x0000009677777220 */ /* 0x080fe20000410000 */
[----:B------:R-:W-:Y:S01]  /*0ec0*/  FADD.FTZ R67, R67, R150 ;  /* 0x0000009643437221 */ /* 0x000fe20000010000 */
[----:B------:R-:W-:Y:S01]  /*0ed0*/  FFMA.FTZ R43, R122, R150, R43 ;  /* 0x000000967a2b7223 */ /* 0x000fe2000001002b */
        /* <DEDUP_REMOVED lines=29> */
[----:B------:R-:W-:Y:S01]  /*10b0*/  FFMA.FTZ R161, R117, R124, R150 ;  /* 0x0000007c75a17223 */ /* 0x000fe20000010096 */
[----:B------:R-:W-:Y:S01]  /*10c0*/  FADD.FTZ R150, R124, R163 ;  /* 0x000000a37c967221 */ /* 0x000fe20000010000 */
[-C--:B------:R-:W-:Y:S01]  /*10d0*/  FMUL.FTZ R131, R131, R164.reuse ;  /* 0x000000a483837220 */ /* 0x080fe20000410000 */
[----:B------:R-:W-:Y:S01]  /*10e0*/  FADD.FTZ R57, R57, R164 ;  /* 0x000000a439397221 */ /* 0x000fe20000010000 */
[----:B------:R-:W-:Y:S01]  /*10f0*/  FFMA.FTZ R81, R136, R164, R81 ;  /* 0x000000a488517223 */ /* 0x000fe20000010051 */
[----:B------:R-:W-:Y:S01]  /*1100*/  SHF.L.U32 R164, R143, 0x10, RZ ;  /* 0x000000108fa47819 */ /* 0x000fe200000006ff */
[----:B------:R-:W-:Y:S01]  /*1110*/  FMUL.FTZ R148, R162, R197 ;  /* 0x000000c5a2947220 */ /* 0x000fe20000410000 */
[----:B------:R-:W-:Y:S01]  /*1120*/  FMUL.FTZ R121, R106, R175 ;  /* 0x000000af6a797220 */ /* 0x000fe20000410000 */
[----:B------:R-:W-:Y:S01]  /*1130*/  FMUL.FTZ R126, R126, R133 ;  /* 0x000000857e7e7220 */ /* 0x000fe20000410000 */
[C---:B------:R-:W-:Y:S01]  /*1140*/  FFMA.FTZ R162, R128.reuse, R123, R161 ;  /* 0x0000007b80a27223 */ /* 0x040fe200000100a1 */
[----:B------:R-:W-:Y:S01]  /*1150*/  FADD.FTZ R163, R123, R150 ;  /* 0x000000967ba37221 */ /* 0x000fe20000010000 */
        /* <DEDUP_REMOVED lines=8> */
[----:B------:R-:W-:Y:S01]  /*11e0*/  FMUL.FTZ R132, R132, R179 ;  /* 0x000000b384847220 */ /* 0x000fe20000410000 */
        /* <DEDUP_REMOVED lines=8> */
[----:B------:R-:W-:Y:S01]  /*1270*/  FFMA.FTZ R159, R127, R132, R162 ;  /* 0x000000847f9f7223 */ /* 0x000fe200000100a2 */
[----:B------:R-:W-:Y:S01]  /*1280*/  FADD.FTZ R164, R132, R161 ;  /* 0x000000a184a47221 */ /* 0x000fe20000010000 */
[----:B------:R-:W-:Y:S01]  /*1290*/  SHF.L.U32 R133, R133, 0x10, RZ ;  /* 0x0000001085857819 */ /* 0x000fe200000006ff */
[----:B------:R-:W-:Y:S01]  /*12a0*/  FMUL.FTZ R129, R106, R183 ;  /* 0x000000b76a817220 */ /* 0x000fe20000410000 */
[----:B------:R-:W-:Y:S01]  /*12b0*/  SHF.L.U32 R166, R166, 0x10, RZ ;  /* 0x00000010a6a67819 */ /* 0x000fe200000006ff */
[----:B------:R-:W-:Y:S01]  /*12c0*/  FMUL.FTZ R134, R134, R185 ;  /* 0x000000b986867220 */ /* 0x000fe20000410000 */
[----:B------:R-:W-:Y:S01]  /*12d0*/  FFMA.FTZ R162, R136, R131, R159 ;  /* 0x0000008388a27223 */ /* 0x000fe2000001009f */
[----:B------:R-:W-:Y:S01]  /*12e0*/  FADD.FTZ R161, R131, R164 ;  /* 0x000000a483a17221 */ /* 0x000fe20000010000 */
[----:B------:R-:W-:Y:S01]  /*12f0*/  FMUL.FTZ R138, R106, R187 ;  /* 0x000000bb6a8a7220 */ /* 0x000fe20000410000 */
[----:B------:R-:W-:Y:S01]  /*1300*/  FMUL.FTZ R133, R133, R166 ;  /* 0x000000a685857220 */ /* 0x000fe20000410000 */
[----:B------:R-:W-:Y:S01]  /*1310*/  PRMT R163, R140, 0x7632, R163 ;  /* 0x000076328ca37816 */ /* 0x000fe200000000a3 */
[----:B------:R-:W-:Y:S01]  /*1320*/  FFMA.FTZ R159, R129, R134, R162 ;  /* 0x00000086819f7223 */ /* 0x000fe200000100a2 */
[----:B------:R-:W-:Y:S01]  /*1330*/  SHF.L.U32 R164, R154, 0x10, RZ ;  /* 0x000000109aa47819 */ /* 0x000fe200000006ff */
[----:B------:R-:W-:Y:S01]  /*1340*/  FADD.FTZ R154, R134, R161 ;  /* 0x000000a1869a7221 */ /* 0x000fe20000010000 */
[----:B------:R-:W-:Y:S01]  /*1350*/  FADD.FTZ R59, R59, R166 ;  /* 0x000000a63b3b7221 */ /* 0x000fe20000010000 */
[----:B------:R-:W-:Y:S01]  /*1360*/  FFMA.FTZ R83, R138, R166, R83 ;  /* 0x000000a68a537223 */ /* 0x000fe20000010053 */
[----:B------:R-:W-:Y:S01]  /*1370*/  FMUL.FTZ R135, R106, R189 ;  /* 0x000000bd6a877220 */ /* 0x000fe20000410000 */
[----:B------:R-:W-:Y:S01]  /*1380*/  SHF.L.U32 R163, R163, 0x10, RZ ;  /* 0x00000010a3a37819 */ /* 0x000fe200000006ff */
[----:B------:R-:W-:Y:S01]  /*1390*/  FFMA.FTZ R162, R138, R133, R159 ;  /* 0x000000858aa27223 */ /* 0x000fe2000001009f */
[----:B------:R-:W-:Y:S01]  /*13a0*/  SHF.L.U32 R166, R152, 0x10, RZ ;  /* 0x0000001098a67819 */ /* 0x000fe200000006ff */
[----:B------:R-:W-:Y:S01]  /*13b0*/  FADD.FTZ R159, R133, R154 ;  /* 0x0000009a859f7221 */ /* 0x000fe20000010000 */
[----:B------:R-:W-:Y:S01]  /*13c0*/  FADD.FTZ R64, R64, R165 ;  /* 0x000000a540407221 */ /* 0x000fe20000010000 */
[----:B------:R-:W-:Y:S01]  /*13d0*/  FFMA.FTZ R40, R111, R165, R40 ;  /* 0x000000a56f287223 */ /* 0x000fe20000010028 */
[----:B------:R-:W-:Y:S01]  /*13e0*/  SHF.L.U32 R165, R2, 0x10, RZ ;  /* 0x0000001002a57819 */ /* 0x000fe200000006ff */
[C---:B------:R-:W-:Y:S01]  /*13f0*/  FMUL.FTZ R152, R106.reuse, R147 ;  /* 0x000000936a987220 */ /* 0x040fe20000410000 */
[----:B------:R-:W-:Y:S01]  /*1400*/  FMUL.FTZ R154, R106, R149 ;  /* 0x000000956a9a7220 */ /* 0x000fe20000410000 */
[----:B------:R-:W-:Y:S01]  /*1410*/  FFMA.FTZ R161, R135, R144, R162 ;  /* 0x0000009087a17223 */ /* 0x000fe200000100a2 */
[----:B------:R-:W-:Y:S01]  /*1420*/  FMUL.FTZ R147, R163, R166 ;  /* 0x000000a6a3937220 */ /* 0x000fe20000410000 */
[----:B------:R-:W-:Y:S01]  /*1430*/  FADD.FTZ R162, R144, R159 ;  /* 0x0000009f90a27221 */ /* 0x000fe20000010000 */
[-C--:B------:R-:W-:Y:S01]  /*1440*/  FMUL.FTZ R149, R165, R164.reuse ;  /* 0x000000a4a5957220 */ /* 0x080fe20000410000 */
[----:B------:R-:W-:Y:S01]  /*1450*/  FFMA.FTZ R79, R154, R164, R79 ;  /* 0x000000a49a4f7223 */ /* 0x000fe2000001004f */
[----:B------:R-:W-:Y:S01]  /*1460*/  FADD.FTZ R55, R55, R164 ;  /* 0x000000a437377221 */ /* 0x000fe20000010000 */
[----:B------:R-:W-:Y:S01]  /*1470*/  FMUL.FTZ R137, R106, R193 ;  /* 0x000000c16a897220 */ /* 0x000fe20000410000 */
[----:B------:R-:W-:Y:S01]  /*1480*/  FFMA.FTZ R164, R152, R147, R161 ;  /* 0x0000009398a47223 */ /* 0x000fe200000100a1 */
[----:B------:R-:W-:Y:S01]  /*1490*/  FADD.FTZ R159, R162, R147 ;  /* 0x00000093a29f7221 */ /* 0x000fe20000010000 */
[----:B------:R-:W-:-:S02]  /*14a0*/  FFMA.FTZ R77, R152, R166, R77 ;  /* 0x000000a6984d7223 */ /* 0x000fc4000001004d */
[----:B------:R-:W-:Y:S01]  /*14b0*/  FFMA.FTZ R161, R137, R146, R164 ;  /* 0x0000009289a17223 */ /* 0x000fe200000100a4 */
[----:B------:R-:W-:Y:S01]  /*14c0*/  FADD.FTZ R162, R159, R146 ;  /* 0x000000929fa27221 */ /* 0x000fe20000010000 */
[----:B------:R-:W-:Y:S01]  /*14d0*/  FADD.FTZ R53, R53, R166 ;  /* 0x000000a635357221 */ /* 0x000fe20000010000 */
[----:B------:R-:W-:Y:S01]  /*14e0*/  SHF.L.U32 R163, R102, 0x10, RZ ;  /* 0x0000001066a37819 */ /* 0x000fe200000006ff */
[----:B------:R-:W-:Y:S01]  /*14f0*/  FMUL.FTZ R139, R106, R139 ;  /* 0x0000008b6a8b7220 */ /* 0x000fe20000410000 */
[----:B------:R-:W-:Y:S01]  /*1500*/  SHF.L.U32 R166, R156, 0x10, RZ ;  /* 0x000000109ca67819 */ /* 0x000fe200000006ff */
[----:B------:R-:W-:Y:S01]  /*1510*/  FFMA.FTZ R164, R154, R149, R161 ;  /* 0x000000959aa47223 */ /* 0x000fe200000100a1 */
[----:B------:R-:W-:Y:S01]  /*1520*/  FADD.FTZ R159, R162, R149 ;  /* 0x00000095a29f7221 */ /* 0x000fe20000010000 */
[----:B------:R-:W-:Y:S01]  /*1530*/  FMUL.FTZ R156, R106, R155 ;  /* 0x0000009b6a9c7220 */ /* 0x000fe20000410000 */
[----:B------:R-:W-:Y:S01]  /*1540*/  SHF.L.U32 R168, R158, 0x10, RZ ;  /* 0x000000109ea87819 */ /* 0x000fe200000006ff */
[----:B------:R-:W-:Y:S01]  /*1550*/  FMUL.FTZ R155, R163, R166 ;  /* 0x000000a6a39b7220 */ /* 0x000fe20000410000 */
[----:B------:R-:W-:Y:S01]  /*1560*/  FFMA.FTZ R164, R139, R148, R164 ;  /* 0x000000948ba47223 */ /* 0x000fe200000100a4 */
[----:B------:R-:W-:Y:S01]  /*1570*/  FADD.FTZ R158, R159, R148 ;  /* 0x000000949f9e7221 */ /* 0x000fe20000010000 */
[----:B------:R-:W-:-:S02]  /*1580*/  SHF.L.U32 R165, R103, 0x10, RZ ;  /* 0x0000001067a57819 */ /* 0x000fc400000006ff */
        /* <DEDUP_REMOVED lines=25> */
.L_x_4509:
[----:B-----5:R-:W-:Y:S01]  /*1720*/  ISETP.GE.AND P3, PT, R160, 0x1, PT ;  /* 0x00000001a000780c */ /* 0x020fe20003f66270 */
[----:B------:R-:W-:Y:S01]  /*1730*/  HFMA2 R163, -RZ, RZ, 0, 0 ;  /* 0x00000000ffa37431 */ /* 0x000fe200000001ff */
[----:B------:R-:W-:Y:S02]  /*1740*/  MOV R151, UR14 ;  /* 0x0000000e00977c02 */ /* 0x000fe40008000f00 */
[----:B------:R-:W-:Y:S02]  /*1750*/  MOV R153, UR15 ;  /* 0x0000000f00997c02 */ /* 0x000fe40008000f00 */
[----:B------:R-:W-:-:S04]  /*1760*/  ISETP.NE.U32.AND P0, PT, R151, RZ, PT ;  /* 0x000000ff9700720c */ /* 0x000fc80003f05070 */
[----:B------:R-:W-:-:S03]  /*1770*/  ISETP.NE.AND.EX P0, PT, R153, RZ, PT, P0 ;  /* 0x000000ff9900720c */ /* 0x000fc60003f05300 */
[----:B------:R-:W0:Y:S01]  /*1780*/  @P3 LDC R99, c[0x0][0x388] ;  /* 0x0000e200ff633b82 */ /* 0x000e220000000800 */
[----:B------:R-:W1:Y:S01]  /*1790*/  @P3 S2R R100, SR_TID.X ;  /* 0x0000000000643919 */ /* 0x000e620000002100 */
[----:B------:R-:W-:-:S08]  /*17a0*/  @P3 IADD3 R98, PT, PT, R160, -0x1, RZ ;  /* 0xffffffffa0623810 */ /* 0x000fd00007ffe0ff */
[----:B------:R-:W2:Y:S01]  /*17b0*/  @!P0 LDC.64 R96, c[0x0][0x3b0] ;  /* 0x0000ec00ff608b82 */ /* 0x000ea20000000a00 */
[----:B0-----:R-:W-:-:S05]  /*17c0*/  @P3 IMAD R98, R98, R99, RZ ;  /* 0x0000006362623224 */ /* 0x001fca00078e02ff */
[----:B------:R-:W-:-:S04]  /*17d0*/  @P3 SHF.R.S32.HI R99, RZ, 0x1f, R98 ;  /* 0x0000001fff633819 */ /* 0x000fc80000011462 */
[----:B------:R-:W-:Y:S02]  /*17e0*/  @P3 LEA.HI R99, R99, R98, RZ, 0x3 ;  /* 0x0000006263633211 */ /* 0x000fe400078f18ff */
[----:B-1----:R-:W-:-:S04]  /*17f0*/  @P3 LOP3.LUT R100, R100, 0x1f, RZ, 0xc0, !PT ;  /* 0x0000001f64643812 */ /* 0x002fc800078ec0ff */
        /* <DEDUP_REMOVED lines=12> */
[----:B------:R-:W0:Y:S01]  /*18c0*/  S2R R8, SR_TID.X ;  /* 0x0000000000087919 */ /* 0x000e220000002100 */
[----:B------:R-:W1:Y:S01]  /*18d0*/  LDC.64 R4, c[0x0][0x3b0] ;  /* 0x0000ec00ff047b82 */ /* 0x000e620000000a00 */
[----:B------:R-:W-:Y:S01]  /*18e0*/  IMAD R6, R0, UR8, RZ ;  /* 0x0000000800067c24 */ /* 0x000fe2000f8e02ff */
[C---:B-----5:R-:W-:Y:S02]  /*18f0*/  IADD3 R99, PT, PT, R163.reuse, 0x20, RZ ;  /* 0x00000020a3637810 */ /* 0x060fe40007ffe0ff */
[----:B------:R-:W-:Y:S02]  /*1900*/  IADD3 R97, PT, PT, R163, 0x40, RZ ;  /* 0x00000040a3617810 */ /* 0x000fe40007ffe0ff */
[----:B------:R-:W-:Y:S02]  /*1910*/  SHF.R.S32.HI R7, RZ, 0x1f, R6 ;  /* 0x0000001fff077819 */ /* 0x000fe40000011406 */
[----:B------:R-:W2:Y:S02]  /*1920*/  LDC.64 R166, c[0x0][0x438] ;  /* 0x00010e00ffa67b82 */ /* 0x000ea40000000a00 */
[----:B------:R-:W-:Y:S01]  /*1930*/  LEA.HI R7, R7, R6, RZ, 0x3 ;  /* 0x0000000607077211 */ /* 0x000fe200078f18ff */
[----:B-1----:R-:W-:-:S04]  /*1940*/  IMAD.WIDE.U32 R100, R163, 0x8, R4 ;  /* 0x00000008a3647825 */ /* 0x002fc800078e0004 */
[--C-:B------:R-:W-:Y:S02]  /*1950*/  IMAD.WIDE.U32 R98, R99, 0x8, R4.reuse ;  /* 0x0000000863627825 */ /* 0x100fe400078e0004 */
[----:B------:R-:W5:Y:S01]  /*1960*/  LDG.E.64 R100, desc[UR6][R100.64] ;  /* 0x0000000664647981 */ /* 0x000f62000c1e1b00 */
[----:B0-----:R-:W-:Y:S01]  /*1970*/  LOP3.LUT R8, R8, 0x1f, RZ, 0xc0, !PT ;  /* 0x0000001f08087812 */ /* 0x001fe200078ec0ff */
[----:B------:R-:W-:Y:S02]  /*1980*/  IMAD.WIDE.U32 R96, R97, 0x8, R4 ;  /* 0x0000000861607825 */ /* 0x000fe400078e0004 */
[----:B------:R-:W5:Y:S01]  /*1990*/  LDG.E.64 R98, desc[UR6][R98.64] ;  /* 0x0000000662627981 */ /* 0x000f62000c1e1b00 */
[----:B------:R-:W-:-:S03]  /*19a0*/  LEA.HI.SX32 R9, R7, R8, 0x1d ;  /* 0x0000000807097211 */ /* 0x000fc600078feaff */
[----:B------:R-:W5:Y:S01]  /*19b0*/  LDG.E.64 R96, desc[UR6][R96.64] ;  /* 0x0000000660607981 */ /* 0x000f62000c1e1b00 */
[C---:B------:R-:W-:Y:S01]  /*19c0*/  IADD3 R165, PT, PT, R9.reuse, 0x20, RZ ;  /* 0x0000002009a57810 */ /* 0x040fe20007ffe0ff */
[C---:B--2---:R-:W-:Y:S01]  /*19d0*/  IMAD.WIDE.U32 R162, R9.reuse, 0x20, R166 ;  /* 0x0000002009a27825 */ /* 0x044fe200078e00a6 */
[----:B------:R-:W-:-:S03]  /*19e0*/  IADD3 R7, PT, PT, R9, 0x40, RZ ;  /* 0x0000004009077810 */ /* 0x000fc60007ffe0ff */
        /* <DEDUP_REMOVED lines=8> */
.L_x_4510:
[----:B------:R-:W-:Y:S05]  /*1a70*/  BSYNC.RECONVERGENT B1 ;  /* 0x0000000000017941 */ /* 0x000fea0003800200 */
.L_x_4508:
        /* <DEDUP_REMOVED lines=20> */
.L_x_4623:
[----:B------:R-:W3:Y:S01]  /*1bc0*/  S2R R159, SR_TID.X ;  /* 0x00000000009f7919 */ /* 0x000ee20000002100 */
[----:B------:R-:W-:Y:S01]  /*1bd0*/  @P3 IADD3 R160, PT, PT, R160, -0x1, RZ ;  /* 0xffffffffa0a03810 */ /* 0x000fe20007ffe0ff */
[----:B------:R-:W-:Y:S01]  /*1be0*/  IMAD R165, R0, UR8, RZ ;  /* 0x0000000800a57c24 */ /* 0x000fe2000f8e02ff */
[----:B------:R-:W-:Y:S01]  /*1bf0*/  ISETP.NE.U32.AND P0, PT, R151, RZ, PT ;  /* 0x000000ff9700720c */ /* 0x000fe20003f05070 */
[----:B-1----:R-:W-:Y:S01]  /*1c00*/  FADD.FTZ R162, R167, R162 ;  /* 0x000000a2a7a27221 */ /* 0x002fe20000010000 */
[----:B--2---:R-:W-:Y:S01]  /*1c10*/  FADD.FTZ R164, R161, R164 ;  /* 0x000000a4a1a47221 */ /* 0x004fe20000010000 */
[----:B------:R-:W-:Y:S01]  /*1c20*/  @P3 IMAD R160, R160, UR8, RZ ;  /* 0x00000008a0a03c24 */ /* 0x000fe2000f8e02ff */
[----:B------:R-:W-:Y:S01]  /*1c30*/  ISETP.NE.AND.EX P0, PT, R153, RZ, PT, P0 ;  /* 0x000000ff9900720c */ /* 0x000fe20003f05300 */
[----:B0-----:R-:W-:Y:S01]  /*1c40*/  HFMA2 R161, -RZ, RZ, 0, 0 ;  /* 0x00000000ffa17431 */ /* 0x001fe200000001ff */
[----:B------:R-:W-:Y:S01]  /*1c50*/  SHF.R.S32.HI R166, RZ, 0x1f, R165 ;  /* 0x0000001fffa67819 */ /* 0x000fe200000114a5 */
[----:B------:R-:W-:Y:S01]  /*1c60*/  BSSY.RECONVERGENT B1, `(.L_x_4512) ;  /* 0x00001c6000017945 */ /* 0x000fe20003800200 */
[----:B------:R-:W-:Y:S01]  /*1c70*/  @P3 SHF.R.S32.HI R163, RZ, 0x1f, R160 ;  /* 0x0000001fffa33819 */ /* 0x000fe200000114a0 */
[----:B------:R-:W-:Y:S01]  /*1c80*/  FMUL.FTZ R164, R164, UR10 ;  /* 0x0000000aa4a47c20 */ /* 0x000fe20008410000 */
[----:B------:R-:W-:-:S02]  /*1c90*/  ISETP.NE.AND P1, PT, RZ, UR9, PT ;  /* 0x00000009ff007c0c */ /* 0x000fc4000bf25270 */
[----:B------:R-:W-:Y:S01]  /*1ca0*/  @P3 LEA.HI R167, R163, R160, RZ, 0x3 ;  /* 0x000000a0a3a73211 */ /* 0x000fe200078f18ff */
[----:B------:R-:W-:Y:S01]  /*1cb0*/  FMUL.FTZ R163, R162, UR10 ;  /* 0x0000000aa2a37c20 */ /* 0x000fe20008410000 */
[----:B------:R-:W-:-:S04]  /*1cc0*/  LEA.HI R165, R166, R165, RZ, 0x3 ;  /* 0x000000a5a6a57211 */ /* 0x000fc800078f18ff */
        /* <DEDUP_REMOVED lines=23> */
.L_x_4516:
[----:B------:R-:W-:Y:S05]  /*1e40*/  BSYNC.RECONVERGENT B2 ;  /* 0x0000000000027941 */ /* 0x000fea0003800200 */
.L_x_4515:
        /* <DEDUP_REMOVED lines=13> */
.L_x_4518:
[----:B------:R-:W-:Y:S05]  /*1f20*/  BSYNC.RECONVERGENT B2 ;  /* 0x0000000000027941 */ /* 0x000fea0003800200 */
.L_x_4517:
        /* <DEDUP_REMOVED lines=13> */
.L_x_4520:
[----:B------:R-:W-:Y:S05]  /*2000*/  BSYNC.RECONVERGENT B2 ;  /* 0x0000000000027941 */ /* 0x000fea0003800200 */
.L_x_4519:
        /* <DEDUP_REMOVED lines=13> */
.L_x_4522:
[----:B------:R-:W-:Y:S05]  /*20e0*/  BSYNC.RECONVERGENT B2 ;  /* 0x0000000000027941 */ /* 0x000fea0003800200 */
.L_x_4521:
        /* <DEDUP_REMOVED lines=13> */
.L_x_4524:
[----:B------:R-:W-:Y:S05]  /*21c0*/  BSYNC.RECONVERGENT B2 ;  /* 0x0000000000027941 */ /* 0x000fea0003800200 */
.L_x_4523:
        /* <DEDUP_REMOVED lines=13> */
.L_x_4526:
[----:B------:R-:W-:Y:S05]  /*22a0*/  BSYNC.RECONVERGENT B2 ;  /* 0x0000000000027941 */ /* 0x000fea0003800200 */
.L_x_4525:
        /* <DEDUP_REMOVED lines=13> */
.L_x_4528:
[----:B------:R-:W-:Y:S05]  /*2380*/  BSYNC.RECONVERGENT B2 ;  /* 0x0000000000027941 */ /* 0x000fea0003800200 */
.L_x_4527:
        /* <DEDUP_REMOVED lines=14> */
.L_x_4514:
        /* <DEDUP_REMOVED lines=46> */
.L_x_4531:
[----:B------:R-:W-:Y:S05]  /*2750*/  BSYNC.RECONVERGENT B2 ;  /* 0x0000000000027941 */ /* 0x000fea0003800200 */
.L_x_4530:
        /* <DEDUP_REMOVED lines=13> */
.L_x_4533:
[----:B------:R-:W-:Y:S05]  /*2830*/  BSYNC.RECONVERGENT B2 ;  /* 0x0000000000027941 */ /* 0x000fea0003800200 */
.L_x_4532:
        /* <DEDUP_REMOVED lines=13> */
.L_x_4535:
[----:B------:R-:W-:Y:S05]  /*2910*/  BSYNC.RECONVERGENT B2 ;  /* 0x0000000000027941 */ /* 0x000fea0003800200 */
.L_x_4534:
        /* <DEDUP_REMOVED lines=13> */
.L_x_4537:
[----:B------:R-:W-:Y:S05]  /*29f0*/  BSYNC.RECONVERGENT B2 ;  /* 0x0000000000027941 */ /* 0x000fea0003800200 */
.L_x_4536:
        /* <DEDUP_REMOVED lines=13> */
.L_x_4539:
[----:B------:R-:W-:Y:S05]  /*2ad0*/  BSYNC.RECONVERGENT B2 ;  /* 0x0000000000027941 */ /* 0x000fea0003800200 */
.L_x_4538:
        /* <DEDUP_REMOVED lines=13> */
.L_x_4541:
[----:B------:R-:W-:Y:S05]  /*2bb0*/  BSYNC.RECONVERGENT B2 ;  /* 0x0000000000027941 */ /* 0x000fea0003800200 */
.L_x_4540:
        /* <DEDUP_REMOVED lines=13> */
.L_x_4543:
[----:B------:R-:W-:Y:S05]  /*2c90*/  BSYNC.RECONVERGENT B2 ;  /* 0x0000000000027941 */ /* 0x000fea0003800200 */
.L_x_4542:
        /* <DEDUP_REMOVED lines=9> */
.L_x_4513:
[----:B------:R-:W-:Y:S02]  /*2d30*/  MOV R176, UR20 ;  /* 0x0000001400b07c02 */ /* 0x000fe40008000f00 */
[----:B------:R-:W-:Y:S02]  /*2d40*/  MOV R177, UR21 ;  /* 0x0000001500b17c02 */ /* 0x000fe40008000f00 */
[----:B------:R-:W-:-:S04]  /*2d50*/  ISETP.NE.U32.AND P0, PT, R176, RZ, PT ;  /* 0x000000ffb000720c */ /* 0x000fc80003f05070 */
[----:B------:R-:W-:-:S13]  /*2d60*/  ISETP.NE.AND.EX P0, PT, R177, RZ, PT, P0 ;  /* 0x000000ffb100720c */ /* 0x000fda0003f05300 */
[----:B------:R-:W-:Y:S05]  /*2d70*/  @P0 BRA `(.L_x_4544) ;  /* 0x0000000400680947 */ /* 0x000fea0003800000 */
[----:B------:R-:W0:Y:S01]  /*2d80*/  @P3 LDC.64 R172, c[0x0][0x408] ;  /* 0x00010200ffac3b82 */ /* 0x000e220000000a00 */
        /* <DEDUP_REMOVED lines=8> */
[----:B------:R-:W-:Y:S01]  /*2e10*/  @P2 FADD.FTZ R167, R110, -R167 ;  /* 0x800000a76ea72221 */ /* 0x000fe20000010000 */
[C---:B------:R-:W-:Y:S01]  /*2e20*/  @P2 FFMA.FTZ R166, R106.reuse, R165, R24 ;  /* 0x000000a56aa62223 */ /* 0x040fe20000010018 */
[C---:B------:R-:W-:Y:S01]  /*2e30*/  @P2 FFMA.FTZ R174, R106.reuse, R168, R25 ;  /* 0x000000a86aae2223 */ /* 0x040fe20000010019 */
[----:B------:R-:W-:Y:S01]  /*2e40*/  MOV R180, R26 ;  /* 0x0000001a00b47202 */ /* 0x000fe20000000f00 */
[----:B------:R-:W-:Y:S01]  /*2e50*/  @P2 FFMA.FTZ R180, R106, R167, R26 ;  /* 0x000000a76ab42223 */ /* 0x000fe2000001001a */
[----:B------:R-:W-:Y:S01]  /*2e60*/  @P2 FFMA.FTZ R167, R111, R164, R163 ;  /* 0x000000a46fa72223 */ /* 0x000fe200000100a3 */
[----:B------:R-:W-:Y:S01]  /*2e70*/  MOV R182, R27 ;  /* 0x0000001b00b67202 */ /* 0x000fe20000000f00 */
[----:B------:R-:W2:Y:S01]  /*2e80*/  @P3 LDC.64 R168, c[0x0][0x408] ;  /* 0x00010200ffa83b82 */ /* 0x000ea20000000a00 */
[----:B------:R-:W-:Y:S01]  /*2e90*/  MOV R184, R20 ;  /* 0x0000001400b87202 */ /* 0x000fe20000000f00 */
[----:B------:R-:W-:Y:S01]  /*2ea0*/  @P2 FADD.FTZ R175, R116, -R167 ;  /* 0x800000a774af2221 */ /* 0x000fe20000010000 */
[-CC-:B------:R-:W-:Y:S01]  /*2eb0*/  @P2 FFMA.FTZ R190, R120, R164.reuse, R163.reuse ;  /* 0x000000a478be2223 */ /* 0x180fe200000100a3 */
[-CC-:B------:R-:W-:Y:S01]  /*2ec0*/  @P2 FFMA.FTZ R179, R113, R164.reuse, R163.reuse ;  /* 0x000000a471b32223 */ /* 0x180fe200000100a3 */
[----:B------:R-:W-:Y:S01]  /*2ed0*/  @P3 LOP3.LUT P0, RZ, R100, 0xff, RZ, 0xc0, !PT ;  /* 0x000000ff64ff3812 */ /* 0x000fe2000780c0ff */
[----:B------:R-:W-:Y:S01]  /*2ee0*/  @P2 FFMA.FTZ R184, R106, R175, R20 ;  /* 0x000000af6ab82223 */ /* 0x000fe20000010014 */
[----:B------:R-:W-:Y:S01]  /*2ef0*/  @P2 FADD.FTZ R190, R115, -R190 ;  /* 0x800000be73be2221 */ /* 0x000fe20000010000 */
[----:B0-----:R-:W-:Y:S01]  /*2f00*/  @P3 FMUL.FTZ R173, R166, R173 ;  /* 0x000000ada6ad3220 */ /* 0x001fe20000410000 */
[----:B------:R-:W-:Y:S01]  /*2f10*/  @P2 FFMA.FTZ R166, R114, R164, R163 ;  /* 0x000000a472a62223 */ /* 0x000fe200000100a3 */
[----:B------:R-:W-:Y:S01]  /*2f20*/  @P2 FADD.FTZ R179, R118, -R179 ;  /* 0x800000b376b32221 */ /* 0x000fe20000010000 */
[----:B------:R-:W-:Y:S01]  /*2f30*/  MOV R186, R21 ;  /* 0x0000001500ba7202 */ /* 0x000fe20000000f00 */
[----:B------:R-:W-:Y:S01]  /*2f40*/  @P2 FFMA.FTZ R186, R106, R190, R21 ;  /* 0x000000be6aba2223 */ /* 0x000fe20000010015 */
[----:B------:R-:W-:Y:S01]  /*2f50*/  @P2 FADD.FTZ R165, R109, -R166 ;  /* 0x800000a66da52221 */ /* 0x000fe20000010000 */
[----:B------:R-:W-:Y:S01]  /*2f60*/  MOV R188, R22 ;  /* 0x0000001600bc7202 */ /* 0x000fe20000000f00 */
[----:B------:R-:W0:Y:S01]  /*2f70*/  @P3 LDC.64 R166, c[0x0][0x408] ;  /* 0x00010200ffa63b82 */ /* 0x000e220000000a00 */
[----:B-1----:R-:W-:Y:S01]  /*2f80*/  @P3 FMUL.FTZ R171, R174, R171 ;  /* 0x000000abaeab3220 */ /* 0x002fe20000410000 */
[----:B------:R-:W-:Y:S01]  /*2f90*/  @P2 FFMA.FTZ R182, R106, R165, R27 ;  /* 0x000000a56ab62223 */ /* 0x000fe2000001001b */
[----:B------:R-:W-:Y:S01]  /*2fa0*/  @P3 FMUL.FTZ R165, R173, R172 ;  /* 0x000000acada53220 */ /* 0x000fe20000410000 */
[----:B------:R-:W-:Y:S01]  /*2fb0*/  @P3 LOP3.LUT P1, RZ, R100, 0xff00, RZ, 0xc0, !PT ;  /* 0x0000ff0064ff3812 */ /* 0x000fe2000782c0ff */
[----:B------:R-:W-:Y:S01]  /*2fc0*/  @P3 FMUL.FTZ R178, R171, R170 ;  /* 0x000000aaabb23220 */ /* 0x000fe20000410000 */
[----:B------:R-:W-:Y:S01]  /*2fd0*/  @P2 FFMA.FTZ R188, R106, R179, R22 ;  /* 0x000000b36abc2223 */ /* 0x000fe20000010016 */
[----:B------:R-:W-:Y:S01]  /*2fe0*/  @P3 LOP3.LUT P4, RZ, R101, 0xff00, RZ, 0xc0, !PT ;  /* 0x0000ff0065ff3812 */ /* 0x000fe2000788c0ff */
[----:B------:R-:W1:Y:S01]  /*2ff0*/  @P3 LDC.64 R170, c[0x0][0x408] ;  /* 0x00010200ffaa3b82 */ /* 0x000e620000000a00 */
[----:B--2---:R-:W-:Y:S01]  /*3000*/  @P3 FMUL.FTZ R169, R180, R169 ;  /* 0x000000a9b4a93220 */ /* 0x004fe20000410000 */
[----:B------:R-:W-:-:S02]  /*3010*/  @P3 FSEL R165, R165, RZ, P0 ;  /* 0x000000ffa5a53208 */ /* 0x000fc40000000000 */
[----:B------:R-:W-:Y:S01]  /*3020*/  @P3 FSEL R178, R178, RZ, P1 ;  /* 0x000000ffb2b23208 */ /* 0x000fe20000800000 */
[----:B------:R-:W-:Y:S01]  /*3030*/  @P3 FMUL.FTZ R168, R169, R168 ;  /* 0x000000a8a9a83220 */ /* 0x000fe20000410000 */
[----:B------:R-:W-:Y:S02]  /*3040*/  @P3 LOP3.LUT P0, RZ, R100, 0xff0000, RZ, 0xc0, !PT ;  /* 0x00ff000064ff3812 */ /* 0x000fe4000780c0ff */
[----:B------:R-:W2:Y:S01]  /*3050*/  @P3 LDC.64 R174, c[0x0][0x408] ;  /* 0x00010200ffae3b82 */ /* 0x000ea20000000a00 */
[C---:B------:R-:W-:Y:S02]  /*3060*/  @P3 LOP3.LUT P1, RZ, R101.reuse, 0xff, RZ, 0xc0, !PT ;  /* 0x000000ff65ff3812 */ /* 0x040fe4000782c0ff */
[----:B------:R-:W-:Y:S02]  /*3070*/  @P3 FSEL R168, R168, RZ, P0 ;  /* 0x000000ffa8a83208 */ /* 0x000fe40000000000 */
[----:B------:R-:W-:Y:S02]  /*3080*/  @P3 LOP3.LUT P0, RZ, R100, 0xff000000, RZ, 0xc0, !PT ;  /* 0xff00000064ff3812 */ /* 0x000fe4000780c0ff */
[----:B------:R-:W-:Y:S01]  /*3090*/  @P3 LOP3.LUT P5, RZ, R101, 0xff0000, RZ, 0xc0, !PT ;  /* 0x00ff000065ff3812 */ /* 0x000fe200078ac0ff */
[----:B------:R-:W3:Y:S01]  /*30a0*/  @P3 LDC.64 R172, c[0x0][0x408] ;  /* 0x00010200ffac3b82 */ /* 0x000ee20000000a00 */
[----:B0-----:R-:W-:Y:S01]  /*30b0*/  @P3 FMUL.FTZ R167, R182, R167 ;  /* 0x000000a7b6a73220 */ /* 0x001fe20000410000 */
[----:B------:R-:W-:-:S02]  /*30c0*/  @P3 F2FP.BF16.F32.PACK_AB R165, RZ, R165 ;  /* 0x000000a5ffa5323e */ /* 0x000fc400000010ff */
[----:B------:R-:W-:Y:S01]  /*30d0*/  @P3 F2FP.BF16.F32.PACK_AB R168, RZ, R168 ;  /* 0x000000a8ffa8323e */ /* 0x000fe200000010ff */
[----:B------:R-:W-:Y:S01]  /*30e0*/  @P3 FMUL.FTZ R166, R167, R166 ;  /* 0x000000a6a7a63220 */ /* 0x000fe20000410000 */
[----:B------:R-:W-:Y:S01]  /*30f0*/  @P3 F2FP.BF16.F32.PACK_AB R178, RZ, R178 ;  /* 0x000000b2ffb2323e */ /* 0x000fe200000010ff */
[----:B-1----:R-:W-:Y:S01]  /*3100*/  @P3 FMUL.FTZ R171, R184, R171 ;  /* 0x000000abb8ab3220 */ /* 0x002fe20000410000 */
[----:B------:R-:W-:Y:S02]  /*3110*/  @P3 PRMT R84, R165, 0x7610, R84 ;  /* 0x00007610a5543816 */ /* 0x000fe40000000054 */
[----:B------:R-:W-:Y:S01]  /*3120*/  @P3 FSEL R166, R166, RZ, P0 ;  /* 0x000000ffa6a63208 */ /* 0x000fe20000000000 */
[----:B------:R-:W-:Y:S01]  /*3130*/  @P3 FMUL.FTZ R170, R171, R170 ;  /* 0x000000aaabaa3220 */ /* 0x000fe20000410000 */
[----:B------:R-:W-:Y:S02]  /*3140*/  @P3 PRMT R85, R168, 0x7610, R85 ;  /* 0x00007610a8553816 */ /* 0x000fe40000000055 */
[----:B------:R-:W-:Y:S01]  /*3150*/  @P3 F2FP.BF16.F32.PACK_AB R166, RZ, R166 ;  /* 0x000000a6ffa6323e */ /* 0x000fe200000010ff */
[----:B--2---:R-:W-:Y:S01]  /*3160*/  @P3 FMUL.FTZ R175, R186, R175 ;  /* 0x000000afbaaf3220 */ /* 0x004fe20000410000 */
        /* <DEDUP_REMOVED lines=27> */
.L_x_4544:
[----:B------:R-:W0:Y:S01]  /*3320*/  @P3 LDC.64 R94, c[0x0][0x408] ;  /* 0x00010200ff5e3b82 */ /* 0x000e220000000a00 */
[-CC-:B------:R-:W-:Y:S01]  /*3330*/  @P2 FFMA.FTZ R168, R112, R164.reuse, R163.reuse ;  /* 0x000000a470a82223 */ /* 0x180fe200000100a3 */
[-CC-:B------:R-:W-:Y:S01]  /*3340*/  @P2 FFMA.FTZ R165, R105, R164.reuse, R163.reuse ;  /* 0x000000a469a52223 */ /* 0x180fe200000100a3 */
[----:B------:R-:W-:Y:S01]  /*3350*/  @P2 FFMA.FTZ R91, R3, R164, R163 ;  /* 0x000000a4035b2223 */ /* 0x000fe200000100a3 */
[----:B-----5:R-:W-:Y:S01]  /*3360*/  MOV R89, R25 ;  /* 0x0000001900597202 */ /* 0x020fe20000000f00 */
[----:B------:R-:W-:Y:S01]  /*3370*/  @P2 FADD.FTZ R168, R107, -R168 ;  /* 0x800000a86ba82221 */ /* 0x000fe20000010000 */
[----:B------:R-:W-:Y:S01]  /*3380*/  @P2 FADD.FTZ R165, R110, -R165 ;  /* 0x800000a56ea52221 */ /* 0x000fe20000010000 */
[----:B------:R-:W-:Y:S01]  /*3390*/  @P2 FADD.FTZ R91, R108, -R91 ;  /* 0x8000005b6c5b2221 */ /* 0x000fe20000010000 */
[----:B------:R-:W1:Y:S01]  /*33a0*/  @P3 LDC.64 R92, c[0x0][0x408] ;  /* 0x00010200ff5c3b82 */ /* 0x000e620000000a00 */
[C---:B------:R-:W-:Y:S01]  /*33b0*/  @P2 FFMA.FTZ R89, R106.reuse, R168, R25 ;  /* 0x000000a86a592223 */ /* 0x040fe20000010019 */
[----:B------:R-:W-:Y:S01]  /*33c0*/  MOV R90, R26 ;  /* 0x0000001a005a7202 */ /* 0x000fe20000000f00 */
[C---:B------:R-:W-:Y:S01]  /*33d0*/  @P2 FFMA.FTZ R90, R106.reuse, R165, R26 ;  /* 0x000000a56a5a2223 */ /* 0x040fe2000001001a */
[----:B------:R-:W-:Y:S01]  /*33e0*/  MOV R88, R24 ;  /* 0x0000001800587202 */ /* 0x000fe20000000f00 */
[----:B------:R-:W-:Y:S01]  /*33f0*/  @P2 FFMA.FTZ R88, R106, R91, R24 ;  /* 0x0000005b6a582223 */ /* 0x000fe20000010018 */
[----:B------:R-:W-:Y:S01]  /*3400*/  @P3 LOP3.LUT P1, RZ, R100, 0xff00, RZ, 0xc0, !PT ;  /* 0x0000ff0064ff3812 */ /* 0x000fe2000782c0ff */
[-CC-:B------:R-:W-:Y:S01]  /*3410*/  @P2 FFMA.FTZ R180, R122, R164.reuse, R163.reuse ;  /* 0x000000a47ab42223 */ /* 0x180fe200000100a3 */
[----:B------:R-:W2:Y:S01]  /*3420*/  @P3 LDC.64 R166, c[0x0][0x408] ;  /* 0x00010200ffa63b82 */ /* 0x000ea20000000a00 */
[C---:B------:R-:W-:Y:S01]  /*3430*/  @P3 LOP3.LUT P0, RZ, R100.reuse, 0xff0000, RZ, 0xc0, !PT ;  /* 0x00ff000064ff3812 */ /* 0x040fe2000780c0ff */
[----:B------:R-:W-:Y:S01]  /*3440*/  @P2 FFMA.FTZ R179, R113, R164, R163 ;  /* 0x000000a471b32223 */ /* 0x000fe200000100a3 */
[----:B------:R-:W-:Y:S01]  /*3450*/  @P3 LOP3.LUT P4, RZ, R100, 0xff, RZ, 0xc0, !PT ;  /* 0x000000ff64ff3812 */ /* 0x000fe2000788c0ff */
[----:B------:R-:W-:Y:S01]  /*3460*/  @P2 FADD.FTZ R180, R119, -R180 ;  /* 0x800000b477b42221 */ /* 0x000fe20000010000 */
[----:B------:R-:W-:Y:S01]  /*3470*/  @P3 LOP3.LUT P5, RZ, R101, 0xff, RZ, 0xc0, !PT ;  /* 0x000000ff65ff3812 */ /* 0x000fe200078ac0ff */
[----:B------:R-:W-:Y:S01]  /*3480*/  @P2 FADD.FTZ R179, R118, -R179 ;  /* 0x800000b376b32221 */ /* 0x000fe20000010000 */
[----:B------:R-:W-:Y:S01]  /*3490*/  @P3 LOP3.LUT P6, RZ, R100, 0xff000000, RZ, 0xc0, !PT ;  /* 0xff00000064ff3812 */ /* 0x000fe200078cc0ff */
[----:B0-----:R-:W-:Y:S01]  /*34a0*/  @P3 FMUL.FTZ R95, R89, R95 ;  /* 0x0000005f595f3220 */ /* 0x001fe20000410000 */
[----:B------:R-:W0:Y:S03]  /*34b0*/  @P3 LDC.64 R168, c[0x0][0x408] ;  /* 0x00010200ffa83b82 */ /* 0x000e260000000a00 */
[----:B------:R-:W-:Y:S01]  /*34c0*/  @P3 FMUL.FTZ R94, R95, R94 ;  /* 0x0000005e5f5e3220 */ /* 0x000fe20000410000 */
[----:B-1----:R-:W-:-:S04]  /*34d0*/  @P3 FMUL.FTZ R93, R90, R93 ;  /* 0x0000005d5a5d3220 */ /* 0x002fc80000410000 */
[----:B------:R-:W1:Y:S01]  /*34e0*/  @P3 LDC.64 R170, c[0x0][0x408] ;  /* 0x00010200ffaa3b82 */ /* 0x000e620000000a00 */
[----:B------:R-:W-:Y:S01]  /*34f0*/  @P3 FSEL R165, R94, RZ, P1 ;  /* 0x000000ff5ea53208 */ /* 0x000fe20000800000 */
[----:B------:R-:W-:Y:S01]  /*3500*/  @P2 FFMA.FTZ R94, R114, R164, R163 ;  /* 0x000000a4725e2223 */ /* 0x000fe200000100a3 */
[----:B------:R-:W-:Y:S01]  /*3510*/  @P3 FMUL.FTZ R93, R93, R92 ;  /* 0x0000005c5d5d3220 */ /* 0x000fe20000410000 */
[----:B------:R-:W-:Y:S02]  /*3520*/  @P3 LOP3.LUT P1, RZ, R101, 0xff0000, RZ, 0xc0, !PT ;  /* 0x00ff000065ff3812 */ /* 0x000fe4000782c0ff */
[----:B------:R-:W-:Y:S01]  /*3530*/  @P2 FADD.FTZ R94, R109, -R94 ;  /* 0x8000005e6d5e2221 */ /* 0x000fe20000010000 */
[----:B--2---:R-:W-:Y:S01]  /*3540*/  @P3 FMUL.FTZ R91, R88, R167 ;  /* 0x000000a7585b3220 */ /* 0x004fe20000410000 */
[----:B------:R-:W2:Y:S01]  /*3550*/  @P3 LDC.64 R174, c[0x0][0x408] ;  /* 0x00010200ffae3b82 */ /* 0x000ea20000000a00 */
[----:B------:R-:W-:Y:S02]  /*3560*/  @P3 FSEL R178, R93, RZ, P0 ;  /* 0x000000ff5db23208 */ /* 0x000fe40000000000 */
[----:B------:R-:W-:Y:S01]  /*3570*/  @P3 FMUL.FTZ R91, R91, R166 ;  /* 0x000000a65b5b3220 */ /* 0x000fe20000410000 */
[----:B------:R-:W-:-:S02]  /*3580*/  @P3 ISETP.GE.U32.AND P0, PT, R100, RZ, PT ;  /* 0x000000ff6400320c */ /* 0x000fc40003f06070 */
[----:B------:R-:W-:Y:S01]  /*3590*/  MOV R100, R23 ;  /* 0x0000001700647202 */ /* 0x000fe20000000f00 */
[C---:B------:R-:W-:Y:S01]  /*35a0*/  @P2 FFMA.FTZ R100, R106.reuse, R180, R23 ;  /* 0x000000b46a642223 */ /* 0x040fe20000010017 */
[----:B------:R-:W3:Y:S01]  /*35b0*/  @P3 LDC.64 R172, c[0x0][0x408] ;  /* 0x00010200ffac3b82 */ /* 0x000ee20000000a00 */
[----:B------:R-:W-:Y:S02]  /*35c0*/  @P3 FSEL R92, R91, RZ, P4 ;  /* 0x000000ff5b5c3208 */ /* 0x000fe40002000000 */
[C---:B------:R-:W-:Y:S02]  /*35d0*/  @P3 LOP3.LUT P4, RZ, R101.reuse, 0xff00, RZ, 0xc0, !PT ;  /* 0x0000ff0065ff3812 */ /* 0x040fe4000788c0ff */
[----:B------:R-:W-:Y:S01]  /*35e0*/  @P3 ISETP.GE.U32.AND.EX P0, PT, R101, 0x1000000, PT, P0 ;  /* 0x010000006500380c */ /* 0x000fe20003f06100 */
[----:B------:R-:W-:Y:S01]  /*35f0*/  @P2 FFMA.FTZ R101, R111, R164, R163 ;  /* 0x000000a46f652223 */ /* 0x000fe200000100a3 */
[----:B------:R-:W-:Y:S01]  /*3600*/  MOV R91, R27 ;  /* 0x0000001b005b7202 */ /* 0x000fe20000000f00 */
[----:B------:R-:W4:Y:S01]  /*3610*/  @P3 LDC.64 R166, c[0x0][0x408] ;  /* 0x00010200ffa63b82 */ /* 0x000f220000000a00 */
[----:B------:R-:W-:Y:S01]  /*3620*/  @P2 FFMA.FTZ R91, R106, R94, R27 ;  /* 0x0000005e6a5b2223 */ /* 0x000fe2000001001b */
[----:B------:R-:W-:Y:S01]  /*3630*/  @P2 FFMA.FTZ R94, R120, R164, R163 ;  /* 0x000000a4785e2223 */ /* 0x000fe200000100a3 */
[----:B------:R-:W-:Y:S01]  /*3640*/  @P2 FADD.FTZ R101, R116, -R101 ;  /* 0x8000006574652221 */ /* 0x000fe20000010000 */
[----:B------:R-:W-:-:S02]  /*3650*/  @P3 F2FP.BF16.F32.PACK_AB R95, RZ, R92 ;  /* 0x0000005cff5f323e */ /* 0x000fc400000010ff */
[----:B------:R-:W-:Y:S01]  /*3660*/  @P2 FADD.FTZ R180, R115, -R94 ;  /* 0x8000005e73b42221 */ /* 0x000fe20000010000 */
[----:B------:R-:W-:Y:S01]  /*3670*/  MOV R92, R20 ;  /* 0x00000014005c7202 */ /* 0x000fe20000000f00 */
[C---:B------:R-:W-:Y:S01]  /*3680*/  @P2 FFMA.FTZ R92, R106.reuse, R101, R20 ;  /* 0x000000656a5c2223 */ /* 0x040fe20000010014 */
[----:B------:R-:W-:Y:S01]  /*3690*/  MOV R94, R22 ;  /* 0x00000016005e7202 */ /* 0x000fe20000000f00 */
[C---:B------:R-:W-:Y:S01]  /*36a0*/  @P2 FFMA.FTZ R94, R106.reuse, R179, R22 ;  /* 0x000000b36a5e2223 */ /* 0x040fe20000010016 */
[----:B------:R-:W-:Y:S01]  /*36b0*/  MOV R93, R21 ;  /* 0x00000015005d7202 */ /* 0x000fe20000000f00 */
[----:B------:R-:W-:Y:S01]  /*36c0*/  @P2 FFMA.FTZ R93, R106, R180, R21 ;  /* 0x000000b46a5d2223 */ /* 0x000fe20000010015 */
[----:B0-----:R-:W-:Y:S01]  /*36d0*/  @P3 FMUL.FTZ R169, R92, R169 ;  /* 0x000000a95ca93220 */ /* 0x001fe20000410000 */
[----:B-1----:R-:W-:Y:S01]  /*36e0*/  @P3 FMUL.FTZ R171, R94, R171 ;  /* 0x000000ab5eab3220 */ /* 0x002fe20000410000 */
[----:B--2---:R-:W-:Y:S01]  /*36f0*/  @P3 FMUL.FTZ R175, R91, R175 ;  /* 0x000000af5baf3220 */ /* 0x004fe20000410000 */
[----:B---3--:R-:W-:Y:S01]  /*3700*/  @P3 FMUL.FTZ R173, R93, R173 ;  /* 0x000000ad5dad3220 */ /* 0x008fe20000410000 */
[----:B------:R-:W-:Y:S01]  /*3710*/  @P3 FMUL.FTZ R168, R169, R168 ;  /* 0x000000a8a9a83220 */ /* 0x000fe20000410000 */
[----:B------:R-:W-:Y:S01]  /*3720*/  @P3 FMUL.FTZ R170, R171, R170 ;  /* 0x000000aaabaa3220 */ /* 0x000fe20000410000 */
[----:B------:R-:W-:Y:S01]  /*3730*/  @P3 FMUL.FTZ R174, R175, R174 ;  /* 0x000000aeafae3220 */ /* 0x000fe20000410000 */
[----:B------:R-:W-:Y:S01]  /*3740*/  @P3 FMUL.FTZ R172, R173, R172 ;  /* 0x000000acadac3220 */ /* 0x000fe20000410000 */
[----:B------:R-:W-:-:S02]  /*3750*/  @P3 F2FP.BF16.F32.PACK_AB R178, RZ, R178 ;  /* 0x000000b2ffb2323e */ /* 0x000fc400000010ff */
[----:B------:R-:W-:Y:S01]  /*3760*/  @P3 FSEL R168, R168, RZ, P5 ;  /* 0x000000ffa8a83208 */ /* 0x000fe20002800000 */
[----:B----4-:R-:W-:Y:S01]  /*3770*/  @P3 FMUL.FTZ R167, R100, R167 ;  /* 0x000000a764a73220 */ /* 0x010fe20000410000 */
[----:B------:R-:W-:Y:S02]  /*3780*/  @P3 FSEL R170, R170, RZ, P1 ;  /* 0x000000ffaaaa3208 */ /* 0x000fe40000800000 */
[----:B------:R-:W-:Y:S01]  /*3790*/  @P3 FSEL R174, R174, RZ, P6 ;  /* 0x000000ffaeae3208 */ /* 0x000fe20003000000 */
[----:B------:R-:W-:Y:S01]  /*37a0*/  @P3 FMUL.FTZ R166, R167, R166 ;  /* 0x000000a6a7a63220 */ /* 0x000fe20000410000 */
[----:B------:R-:W-:Y:S02]  /*37b0*/  @P3 FSEL R172, R172, RZ, P4 ;  /* 0x000000ffacac3208 */ /* 0x000fe40002000000 */
[----:B------:R-:W-:Y:S02]  /*37c0*/  @P3 F2FP.BF16.F32.PACK_AB R168, RZ, R168 ;  /* 0x000000a8ffa8323e */ /* 0x000fe400000010ff */
[----:B------:R-:W-:-:S02]  /*37d0*/  @P3 FSEL R166, R166, RZ, P0 ;  /* 0x000000ffa6a63208 */ /* 0x000fc40000000000 */
[----:B------:R-:W-:Y:S02]  /*37e0*/  @P3 F2FP.BF16.F32.PACK_AB R170, RZ, R170 ;  /* 0x000000aaffaa323e */ /* 0x000fe400000010ff */
[----:B------:R-:W-:Y:S02]  /*37f0*/  @P3 PRMT R84, R95, 0x7610, R84 ;  /* 0x000076105f543816 */ /* 0x000fe40000000054 */
[----:B------:R-:W-:Y:S02]  /*3800*/  @P3 F2FP.BF16.F32.PACK_AB R165, RZ, R165 ;  /* 0x000000a5ffa5323e */ /* 0x000fe400000010ff */
[----:B------:R-:W-:Y:S02]  /*3810*/  @P3 F2FP.BF16.F32.PACK_AB R174, RZ, R174 ;  /* 0x000000aeffae323e */ /* 0x000fe400000010ff */
[----:B------:R-:W-:Y:S02]  /*3820*/  @P3 F2FP.BF16.F32.PACK_AB R172, RZ, R172 ;  /* 0x000000acffac323e */ /* 0x000fe400000010ff */
[----:B------:R-:W-:-:S02]  /*3830*/  @P3 F2FP.BF16.F32.PACK_AB R166, RZ, R166 ;  /* 0x000000a6ffa6323e */ /* 0x000fc400000010ff */
[----:B------:R-:W-:Y:S02]  /*3840*/  @P3 PRMT R85, R178, 0x7610, R85 ;  /* 0x00007610b2553816 */ /* 0x000fe40000000055 */
[----:B------:R-:W-:Y:S02]  /*3850*/  @P3 PRMT R86, R168, 0x7610, R86 ;  /* 0x00007610a8563816 */ /* 0x000fe40000000056 */
[----:B------:R-:W-:Y:S02]  /*3860*/  @P3 PRMT R87, R170, 0x7610, R87 ;  /* 0x00007610aa573816 */ /* 0x000fe40000000057 */
[----:B------:R-:W-:Y:S02]  /*3870*/  MOV R95, R100 ;  /* 0x00000064005f7202 */ /* 0x000fe40000000f00 */
[----:B------:R-:W-:Y:S02]  /*3880*/  @P3 PRMT R84, R84, 0x5410, R165 ;  /* 0x0000541054543816 */ /* 0x000fe400000000a5 */
[----:B------:R-:W-:-:S02]  /*3890*/  @P3 PRMT R85, R85, 0x5410, R174 ;  /* 0x0000541055553816 */ /* 0x000fc400000000ae */
[----:B------:R-:W-:Y:S02]  /*38a0*/  @P3 PRMT R86, R86, 0x5410, R172 ;  /* 0x0000541056563816 */ /* 0x000fe400000000ac */
[----:B------:R-:W-:-:S07]  /*38b0*/  @P3 PRMT R87, R87, 0x5410, R166 ;  /* 0x0000541057573816 */ /* 0x000fce00000000a6 */
.L_x_4529:
[----:B------:R-:W-:Y:S05]  /*38c0*/  BSYNC.RECONVERGENT B1 ;  /* 0x0000000000017941 */ /* 0x000fea0003800200 */
.L_x_4512:
[----:B------:R-:W-:Y:S01]  /*38d0*/  ISETP.NE.U32.AND P0, PT, R176, RZ, PT ;  /* 0x000000ffb000720c */ /* 0x000fe20003f05070 */
[----:B------:R-:W0:Y:S01]  /*38e0*/  @P3 LDC.64 R166, c[0x0][0x468] ;  /* 0x00011a00ffa63b82 */ /* 0x000e220000000a00 */
[----:B------:R-:W-:Y:S01]  /*38f0*/  ISETP.NE.U32.AND P1, PT, R151, RZ, PT ;  /* 0x000000ff9700720c */ /* 0x000fe20003f25070 */
[----:B------:R-:W-:Y:S01]  /*3900*/  BSSY.RECONVERGENT B1, `(.L_x_4545) ;  /* 0x00001be000017945 */ /* 0x000fe20003800200 */
[----:B------:R-:W-:Y:S02]  /*3910*/  ISETP.NE.AND.EX P0, PT, R177, RZ, PT, P0 ;  /* 0x000000ffb100720c */ /* 0x000fe40003f05300 */
[----:B------:R-:W-:-:S11]  /*3920*/  ISETP.NE.AND.EX P1, PT, R153, RZ, PT, P1 ;  /* 0x000000ff9900720c */ /* 0x000fd60003f25310 */
[----:B-----5:R-:W1:Y:S01]  /*3930*/  @P0 LDC.64 R100, c[0x0][0x478] ;  /* 0x00011e00ff640b82 */ /* 0x020e620000000a00 */
[----:B0-----:R-:W-:-:S04]  /*3940*/  @P3 IMAD.WIDE.U32 R166, R161, 0x10, R166 ;  /* 0x00000010a1a63825 */ /* 0x001fc800078e00a6 */
[----:B-1----:R-:W-:-:S05]  /*3950*/  @P0 IMAD.WIDE.U32 R100, R162, 0x20, R100 ;  /* 0x00000020a2640825 */ /* 0x002fca00078e0064 */
[----:B------:R0:W-:Y:S04]  /*3960*/  @P0 STG.E.128 desc[UR6][R100.64], R88 ;  /* 0x0000005864000986 */ /* 0x0001e8000c101d06 */
[----:B------:R0:W-:Y:S04]  /*3970*/  @P0 STG.E.128 desc[UR6][R100.64+0x10], R92 ;  /* 0x0000105c64000986 */ /* 0x0001e8000c101d06 */
[----:B------:R0:W-:Y:S01]  /*3980*/  @P3 STG.E.128 desc[UR6][R166.64], R84 ;  /* 0x00000054a6003986 */ /* 0x0001e2000c101d06 */
[----:B------:R-:W-:Y:S05]  /*3990*/  @!P1 BRA `(.L_x_4546) ;  /* 0x0000000800d89947 */ /* 0x000fea0003800000 */
[----:B------:R-:W-:Y:S05]  /*39a0*/  @!P0 BRA `(.L_x_4547) ;  /* 0x00000004006c8947 */ /* 0x000fea0003800000 */
[----:B0-----:R-:W0:Y:S01]  /*39b0*/  @P3 LDC.64 R100, c[0x0][0x408] ;  /* 0x00010200ff643b82 */ /* 0x001e220000000a00 */
[-CC-:B------:R-:W-:Y:S01]  /*39c0*/  @P2 FFMA.FTZ R166, R138, R164.reuse, R163.reuse ;  /* 0x000000a48aa62223 */ /* 0x180fe200000100a3 */
[-CC-:B------:R-:W-:Y:S01]  /*39d0*/  @P2 FFMA.FTZ R90, R128, R164.reuse, R163.reuse ;  /* 0x000000a4805a2223 */ /* 0x180fe200000100a3 */
[----:B------:R-:W-:Y:S01]  /*39e0*/  @P2 FFMA.FTZ R91, R117, R164, R163 ;  /* 0x000000a4755b2223 */ /* 0x000fe200000100a3 */
[----:B------:R-:W-:Y:S01]  /*39f0*/  MOV R172, R15 ;  /* 0x0000000f00ac7202 */ /* 0x000fe20000000f00 */
[----:B------:R-:W-:Y:S01]  /*3a00*/  @P2 FADD.FTZ R166, R133, -R166 ;  /* 0x800000a685a62221 */ /* 0x000fe20000010000 */
[----:B------:R-:W-:Y:S01]  /*3a10*/  @P2 FADD.FTZ R90, R123, -R90 ;  /* 0x8000005a7b5a2221 */ /* 0x000fe20000010000 */
[----:B------:R-:W-:Y:S01]  /*3a20*/  @P2 FADD.FTZ R91, R124, -R91 ;  /* 0x8000005b7c5b2221 */ /* 0x000fe20000010000 */
[----:B------:R-:W1:Y:S01]  /*3a30*/  @P3 LDC.64 R168, c[0x0][0x408] ;  /* 0x00010200ffa83b82 */ /* 0x000e620000000a00 */
[----:B------:R-:W-:Y:S01]  /*3a40*/  @P2 FFMA.FTZ R172, R106, R166, R15 ;  /* 0x000000a66aac2223 */ /* 0x000fe2000001000f */
[----:B------:R-:W-:Y:S01]  /*3a50*/  @P2 FFMA.FTZ R166, R130, R164, R163 ;  /* 0x000000a482a62223 */ /* 0x000fe200000100a3 */
[----:B------:R-:W-:Y:S01]  /*3a60*/  MOV R89, R17 ;  /* 0x0000001100597202 */ /* 0x000fe20000000f00 */
[C---:B------:R-:W-:Y:S01]  /*3a70*/  @P2 FFMA.FTZ R89, R106.reuse, R90, R17 ;  /* 0x0000005a6a592223 */ /* 0x040fe20000010011 */
[----:B------:R-:W-:Y:S01]  /*3a80*/  MOV R88, R16 ;  /* 0x0000001000587202 */ /* 0x000fe20000000f00 */
[----:B------:R-:W-:Y:S01]  /*3a90*/  @P2 FADD.FTZ R166, R125, -R166 ;  /* 0x800000a67da62221 */ /* 0x000fe20000010000 */
[C---:B------:R-:W-:Y:S01]  /*3aa0*/  @P2 FFMA.FTZ R88, R106.reuse, R91, R16 ;  /* 0x0000005b6a582223 */ /* 0x040fe20000010010 */
[----:B------:R-:W2:Y:S01]  /*3ab0*/  @P3 LDC.64 R92, c[0x0][0x408] ;  /* 0x00010200ff5c3b82 */ /* 0x000ea20000000a00 */
[----:B------:R-:W-:Y:S01]  /*3ac0*/  @P2 FFMA.FTZ R153, R121, R164, R163 ;  /* 0x000000a479992223 */ /* 0x000fe200000100a3 */
[----:B------:R-:W-:Y:S01]  /*3ad0*/  MOV R91, R19 ;  /* 0x00000013005b7202 */ /* 0x000fe20000000f00 */
[----:B------:R-:W-:Y:S01]  /*3ae0*/  @P2 FFMA.FTZ R91, R106, R166, R19 ;  /* 0x000000a66a5b2223 */ /* 0x000fe20000010013 */
[----:B------:R-:W-:Y:S01]  /*3af0*/  @P2 FFMA.FTZ R171, R127, R164, R163 ;  /* 0x000000a47fab2223 */ /* 0x000fe200000100a3 */
[----:B------:R-:W-:Y:S01]  /*3b00*/  @P2 FADD.FTZ R165, R126, -R153 ;  /* 0x800000997ea52221 */ /* 0x000fe20000010000 */
[----:B------:R-:W-:Y:S01]  /*3b10*/  MOV R90, R18 ;  /* 0x00000012005a7202 */ /* 0x000fe20000000f00 */
[-CC-:B------:R-:W-:Y:S01]  /*3b20*/  @P2 FFMA.FTZ R170, R136, R164.reuse, R163.reuse ;  /* 0x000000a488aa2223 */ /* 0x180fe200000100a3 */
[----:B------:R-:W3:Y:S01]  /*3b30*/  @P3 LDC.64 R94, c[0x0][0x408] ;  /* 0x00010200ff5e3b82 */ /* 0x000ee20000000a00 */
[----:B0-----:R-:W-:Y:S01]  /*3b40*/  @P3 FMUL.FTZ R101, R89, R101 ;  /* 0x0000006559653220 */ /* 0x001fe20000410000 */
[----:B------:R-:W-:Y:S01]  /*3b50*/  @P2 FFMA.FTZ R90, R106, R165, R18 ;  /* 0x000000a56a5a2223 */ /* 0x000fe20000010012 */
[----:B------:R-:W-:Y:S01]  /*3b60*/  @P3 LOP3.LUT P4, RZ, R98, 0xff, RZ, 0xc0, !PT ;  /* 0x000000ff62ff3812 */ /* 0x000fe2000788c0ff */
        /* <DEDUP_REMOVED lines=10> */
[----:B--2---:R-:W-:-:S03]  /*3c10*/  @P3 FMUL.FTZ R93, R91, R93 ;  /* 0x0000005d5b5d3220 */ /* 0x004fc60000410000 */
[----:B------:R-:W1:Y:S01]  /*3c20*/  @P3 LDC.64 R100, c[0x0][0x408] ;  /* 0x00010200ff643b82 */ /* 0x000e620000000a00 */
[----:B------:R-:W-:Y:S01]  /*3c30*/  @P3 FSEL R151, R151, RZ, P4 ;  /* 0x000000ff97973208 */ /* 0x000fe20002000000 */
[----:B------:R-:W-:Y:S01]  /*3c40*/  @P3 FMUL.FTZ R165, R93, R92 ;  /* 0x0000005c5da53220 */ /* 0x000fe20000410000 */
[----:B------:R-:W-:Y:S02]  /*3c50*/  @P3 LOP3.LUT P4, RZ, R98, 0xff00, RZ, 0xc0, !PT ;  /* 0x0000ff0062ff3812 */ /* 0x000fe4000788c0ff */
[----:B------:R-:W-:Y:S01]  /*3c60*/  MOV R92, R12 ;  /* 0x0000000c005c7202 */ /* 0x000fe20000000f00 */
[----:B---3--:R-:W-:Y:S02]  /*3c70*/  @P3 FMUL.FTZ R95, R90, R95 ;  /* 0x0000005f5a5f3220 */ /* 0x008fe40000410000 */
[----:B------:R-:W2:Y:S01]  /*3c80*/  @P3 LDC.64 R168, c[0x0][0x408] ;  /* 0x00010200ffa83b82 */ /* 0x000ea20000000a00 */
[C---:B------:R-:W-:Y:S01]  /*3c90*/  @P2 FFMA.FTZ R92, R106.reuse, R171, R12 ;  /* 0x000000ab6a5c2223 */ /* 0x040fe2000001000c */
[----:B------:R-:W-:Y:S01]  /*3ca0*/  MOV R93, R13 ;  /* 0x0000000d005d7202 */ /* 0x000fe20000000f00 */
[----:B------:R-:W-:Y:S01]  /*3cb0*/  @P3 FMUL.FTZ R95, R95, R94 ;  /* 0x0000005e5f5f3220 */ /* 0x000fe20000410000 */
[----:B------:R-:W-:Y:S01]  /*3cc0*/  MOV R94, R14 ;  /* 0x0000000e005e7202 */ /* 0x000fe20000000f00 */
[C---:B------:R-:W-:Y:S01]  /*3cd0*/  @P2 FFMA.FTZ R93, R106.reuse, R170, R13 ;  /* 0x000000aa6a5d2223 */ /* 0x040fe2000001000d */
[----:B------:R-:W-:Y:S01]  /*3ce0*/  @P3 FSEL R153, R153, RZ, P4 ;  /* 0x000000ff99993208 */ /* 0x000fe20002000000 */
[----:B------:R-:W-:Y:S01]  /*3cf0*/  @P2 FFMA.FTZ R94, R106, R173, R14 ;  /* 0x000000ad6a5e2223 */ /* 0x000fe2000001000e */
[----:B0-----:R-:W-:Y:S01]  /*3d00*/  @P3 FMUL.FTZ R167, R92, R167 ;  /* 0x000000a75ca73220 */ /* 0x001fe20000410000 */
[----:B------:R-:W-:-:S02]  /*3d10*/  @P3 LOP3.LUT P4, RZ, R98, 0xff0000, RZ, 0xc0, !PT ;  /* 0x00ff000062ff3812 */ /* 0x000fc4000788c0ff */
[----:B------:R-:W-:Y:S01]  /*3d20*/  @P3 FSEL R165, R165, RZ, P5 ;  /* 0x000000ffa5a53208 */ /* 0x000fe20002800000 */
[----:B------:R-:W-:Y:S01]  /*3d30*/  @P3 FMUL.FTZ R166, R167, R166 ;  /* 0x000000a6a7a63220 */ /* 0x000fe20000410000 */
[----:B------:R-:W-:Y:S02]  /*3d40*/  @P3 FSEL R95, R95, RZ, P4 ;  /* 0x000000ff5f5f3208 */ /* 0x000fe40002000000 */
[----:B------:R-:W-:Y:S01]  /*3d50*/  @P3 LOP3.LUT P4, RZ, R99, 0xff, RZ, 0xc0, !PT ;  /* 0x000000ff63ff3812 */ /* 0x000fe2000788c0ff */
[----:B-1----:R-:W-:Y:S01]  /*3d60*/  @P3 FMUL.FTZ R101, R93, R101 ;  /* 0x000000655d653220 */ /* 0x002fe20000410000 */
        /* <DEDUP_REMOVED lines=13> */
[----:B------:R-:W-:Y:S02]  /*3e40*/  @P3 PRMT R85, R95, 0x7610, R85 ;  /* 0x000076105f553816 */ /* 0x000fe40000000055 */
        /* <DEDUP_REMOVED lines=17> */
.L_x_4547:
[----:B------:R-:W1:Y:S01]  /*3f60*/  @P3 LDC.64 R172, c[0x0][0x408] ;  /* 0x00010200ffac3b82 */ /* 0x000e620000000a00 */
[-CC-:B0-----:R-:W-:Y:S01]  /*3f70*/  @P2 FFMA.FTZ R101, R117, R164.reuse, R163.reuse ;  /* 0x000000a475652223 */ /* 0x181fe200000100a3 */
[--C-:B------:R-:W-:Y:S01]  /*3f80*/  @P2 FFMA.FTZ R100, R128, R164, R163.reuse ;  /* 0x000000a480642223 */ /* 0x100fe200000100a3 */
[----:B------:R-:W-:Y:S01]  /*3f90*/  MOV R166, R16 ;  /* 0x0000001000a67202 */ /* 0x000fe20000000f00 */
        /* <DEDUP_REMOVED lines=9> */
[----:B------:R-:W-:Y:S01]  /*4030*/  MOV R176, R18 ;  /* 0x0000001200b07202 */ /* 0x000fe20000000f00 */
[----:B------:R-:W-:Y:S01]  /*4040*/  @P2 FADD.FTZ R151, R132, -R151 ;  /* 0x8000009784972221 */ /* 0x000fe20000010000 */
[----:B------:R-:W-:Y:S01]  /*4050*/  @P2 FADD.FTZ R101, R126, -R101 ;  /* 0x800000657e652221 */ /* 0x000fe20000010000 */
[----:B------:R-:W-:Y:S01]  /*4060*/  @P2 FADD.FTZ R100, R125, -R100 ;  /* 0x800000647d642221 */ /* 0x000fe20000010000 */
[----:B------:R-:W-:Y:S01]  /*4070*/  MOV R178, R19 ;  /* 0x0000001300b27202 */ /* 0x000fe20000000f00 */
[----:B------:R-:W2:Y:S01]  /*4080*/  @P3 LDC.64 R170, c[0x0][0x408] ;  /* 0x00010200ffaa3b82 */ /* 0x000ea20000000a00 */
[C---:B------:R-:W-:Y:S01]  /*4090*/  @P2 FFMA.FTZ R176, R106.reuse, R101, R18 ;  /* 0x000000656ab02223 */ /* 0x040fe20000010012 */
[C---:B------:R-:W-:Y:S01]  /*40a0*/  @P2 FFMA.FTZ R178, R106.reuse, R100, R19 ;  /* 0x000000646ab22223 */ /* 0x040fe20000010013 */
[----:B------:R-:W-:Y:S01]  /*40b0*/  MOV R180, R12 ;  /* 0x0000000c00b47202 */ /* 0x000fe20000000f00 */
[----:B------:R-:W-:Y:S01]  /*40c0*/  @P2 FFMA.FTZ R180, R106, R151, R12 ;  /* 0x000000976ab42223 */ /* 0x000fe2000001000c */
[-CC-:B------:R-:W-:Y:S01]  /*40d0*/  @P2 FFMA.FTZ R186, R136, R164.reuse, R163.reuse ;  /* 0x000000a488ba2223 */ /* 0x180fe200000100a3 */
[----:B-1----:R-:W-:Y:S01]  /*40e0*/  @P3 FMUL.FTZ R173, R166, R173 ;  /* 0x000000ada6ad3220 */ /* 0x002fe20000410000 */
[----:B------:R-:W-:Y:S01]  /*40f0*/  @P2 FFMA.FTZ R153, R129, R164, R163 ;  /* 0x000000a481992223 */ /* 0x000fe200000100a3 */
[----:B------:R-:W1:Y:S01]  /*4100*/  @P3 LDC.64 R100, c[0x0][0x408] ;  /* 0x00010200ff643b82 */ /* 0x000e620000000a00 */
[----:B------:R-:W-:Y:S01]  /*4110*/  @P2 FADD.FTZ R186, R131, -R186 ;  /* 0x800000ba83ba2221 */ /* 0x000fe20000010000 */
[----:B------:R-:W-:Y:S01]  /*4120*/  @P3 FMUL.FTZ R151, R173, R172 ;  /* 0x000000acad973220 */ /* 0x000fe20000410000 */
[----:B------:R-:W-:Y:S01]  /*4130*/  @P2 FADD.FTZ R153, R134, -R153 ;  /* 0x8000009986992221 */ /* 0x000fe20000010000 */
[----:B------:R-:W-:Y:S01]  /*4140*/  @P3 LOP3.LUT P4, RZ, R98, 0xff, RZ, 0xc0, !PT ;  /* 0x000000ff62ff3812 */ /* 0x000fe2000788c0ff */
[----:B0-----:R-:W-:Y:S01]  /*4150*/  @P3 FMUL.FTZ R175, R168, R175 ;  /* 0x000000afa8af3220 */ /* 0x001fe20000410000 */
[----:B------:R-:W-:-:S02]  /*4160*/  MOV R182, R13 ;  /* 0x0000000d00b67202 */ /* 0x000fc40000000f00 */
[----:B------:R-:W0:Y:S01]  /*4170*/  @P3 LDC.64 R166, c[0x0][0x408] ;  /* 0x00010200ffa63b82 */ /* 0x000e220000000a00 */
[----:B------:R-:W-:Y:S01]  /*4180*/  MOV R184, R14 ;  /* 0x0000000e00b87202 */ /* 0x000fe20000000f00 */
[----:B------:R-:W-:Y:S01]  /*4190*/  @P3 FMUL.FTZ R174, R175, R174 ;  /* 0x000000aeafae3220 */ /* 0x000fe20000410000 */
[----:B------:R-:W-:Y:S01]  /*41a0*/  @P3 LOP3.LUT P5, RZ, R98, 0xff00, RZ, 0xc0, !PT ;  /* 0x0000ff0062ff3812 */ /* 0x000fe200078ac0ff */
[C---:B------:R-:W-:Y:S01]  /*41b0*/  @P2 FFMA.FTZ R182, R106.reuse, R186, R13 ;  /* 0x000000ba6ab62223 */ /* 0x040fe2000001000d */
[----:B------:R-:W-:Y:S01]  /*41c0*/  @P2 FFMA.FTZ R184, R106, R153, R14 ;  /* 0x000000996ab82223 */ /* 0x000fe2000001000e */
[----:B------:R-:W-:Y:S02]  /*41d0*/  @P3 FSEL R151, R151, RZ, P4 ;  /* 0x000000ff97973208 */ /* 0x000fe40002000000 */
[----:B------:R-:W3:Y:S01]  /*41e0*/  @P3 LDC.64 R168, c[0x0][0x408] ;  /* 0x00010200ffa83b82 */ /* 0x000ee20000000a00 */
[----:B------:R-:W-:Y:S01]  /*41f0*/  @P3 FSEL R174, R174, RZ, P5 ;  /* 0x000000ffaeae3208 */ /* 0x000fe20002800000 */
[----:B--2---:R-:W-:Y:S01]  /*4200*/  @P3 FMUL.FTZ R171, R182, R171 ;  /* 0x000000abb6ab3220 */ /* 0x004fe20000410000 */
[----:B------:R-:W-:-:S02]  /*4210*/  @P3 LOP3.LUT P6, RZ, R98, 0xff0000, RZ, 0xc0, !PT ;  /* 0x00ff000062ff3812 */ /* 0x000fc400078cc0ff */
[----:B------:R-:W-:Y:S01]  /*4220*/  @P3 LOP3.LUT P4, RZ, R98, 0xff000000, RZ, 0xc0, !PT ;  /* 0xff00000062ff3812 */ /* 0x000fe2000788c0ff */
[----:B------:R-:W-:Y:S01]  /*4230*/  @P3 FMUL.FTZ R170, R171, R170 ;  /* 0x000000aaabaa3220 */ /* 0x000fe20000410000 */
[----:B------:R-:W-:Y:S01]  /*4240*/  @P3 LOP3.LUT P5, RZ, R99, 0xff, RZ, 0xc0, !PT ;  /* 0x000000ff63ff3812 */ /* 0x000fe200078ac0ff */
[----:B------:R-:W2:Y:S01]  /*4250*/  @P3 LDC.64 R172, c[0x0][0x408] ;  /* 0x00010200ffac3b82 */ /* 0x000ea20000000a00 */
[----:B-1----:R-:W-:Y:S01]  /*4260*/  @P3 FMUL.FTZ R101, R176, R101 ;  /* 0x00000065b0653220 */ /* 0x002fe20000410000 */
[----:B------:R-:W-:Y:S02]  /*4270*/  @P3 F2FP.BF16.F32.PACK_AB R151, RZ, R151 ;  /* 0x00000097ff97323e */ /* 0x000fe400000010ff */
[----:B------:R-:W-:Y:S01]  /*4280*/  @P3 F2FP.BF16.F32.PACK_AB R174, RZ, R174 ;  /* 0x000000aeffae323e */ /* 0x000fe200000010ff */
[----:B------:R-:W-:Y:S01]  /*4290*/  @P3 FMUL.FTZ R100, R101, R100 ;  /* 0x0000006465643220 */ /* 0x000fe20000410000 */
[----:B------:R-:W-:Y:S01]  /*42a0*/  @P3 PRMT R84, R151, 0x7610, R84 ;  /* 0x0000761097543816 */ /* 0x000fe20000000054 */
[----:B0-----:R-:W-:-:S03]  /*42b0*/  @P3 FMUL.FTZ R167, R178, R167 ;  /* 0x000000a7b2a73220 */ /* 0x001fc60000410000 */
        /* <DEDUP_REMOVED lines=36> */
.L_x_4546:
        /* <DEDUP_REMOVED lines=47> */
.L_x_4551:
[----:B------:R-:W-:Y:S05]  /*47f0*/  BSYNC.RECONVERGENT B2 ;  /* 0x0000000000027941 */ /* 0x000fea0003800200 */
.L_x_4550:
        /* <DEDUP_REMOVED lines=13> */
.L_x_4553:
[----:B------:R-:W-:Y:S05]  /*48d0*/  BSYNC.RECONVERGENT B2 ;  /* 0x0000000000027941 */ /* 0x000fea0003800200 */
.L_x_4552:
        /* <DEDUP_REMOVED lines=13> */
.L_x_4555:
[----:B------:R-:W-:Y:S05]  /*49b0*/  BSYNC.RECONVERGENT B2 ;  /* 0x0000000000027941 */ /* 0x000fea0003800200 */
.L_x_4554:
        /* <DEDUP_REMOVED lines=13> */
.L_x_4557:
[----:B------:R-:W-:Y:S05]  /*4a90*/  BSYNC.RECONVERGENT B2 ;  /* 0x0000000000027941 */ /* 0x000fea0003800200 */
.L_x_4556:
        /* <DEDUP_REMOVED lines=13> */
.L_x_4559:
[----:B------:R-:W-:Y:S05]  /*4b70*/  BSYNC.RECONVERGENT B2 ;  /* 0x0000000000027941 */ /* 0x000fea0003800200 */
.L_x_4558:
        /* <DEDUP_REMOVED lines=13> */
.L_x_4561:
[----:B------:R-:W-:Y:S05]  /*4c50*/  BSYNC.RECONVERGENT B2 ;  /* 0x0000000000027941 */ /* 0x000fea0003800200 */
.L_x_4560:
        /* <DEDUP_REMOVED lines=13> */
.L_x_4563:
[----:B------:R-:W-:Y:S05]  /*4d30*/  BSYNC.RECONVERGENT B2 ;  /* 0x0000000000027941 */ /* 0x000fea0003800200 */
.L_x_4562:
[----:B------:R-:W-:Y:S01]  /*4d40*/  MOV R88, R100 ;  /* 0x0000006400587202 */ /* 0x000fe20000000f00 */
[----:B------:R-:W-:Y:S06]  /*4d50*/  @!P3 BRA `(.L_x_4548) ;  /* 0x0000000400e0b947 */ /* 0x000fec0003800000 */
[----:B------:R-:W-:Y:S01]  /*4d60*/  FMUL.FTZ R88, R95, UR13 ;  /* 0x0000000d5f587c20 */ /* 0x000fe20008410000 */
[----:B------:R-:W-:-:S03]  /*4d70*/  ISETP.GE.U32.AND P4, PT, R98, RZ, PT ;  /* 0x000000ff6200720c */ /* 0x000fc60003f86070 */
[----:B------:R-:W-:Y:S01]  /*4d80*/  FMUL.FTZ R88, R88, UR12 ;  /* 0x0000000c58587c20 */ /* 0x000fe20008410000 */
[----:B------:R-:W-:-:S04]  /*4d90*/  ISETP.GE.U32.AND.EX P4, PT, R99, 0x1000000, PT, P4 ;  /* 0x010000006300780c */ /* 0x000fc80003f86140 */
[----:B------:R-:W-:-:S04]  /*4da0*/  FSEL R88, R88, RZ, P4 ;  /* 0x000000ff58587208 */ /* 0x000fc80002000000 */
[----:B------:R-:W-:Y:S02]  /*4db0*/  F2FP.BF16.F32.PACK_AB R98, RZ, R88 ;  /* 0x00000058ff62723e */ /* 0x000fe400000010ff */
[----:B------:R-:W-:Y:S02]  /*4dc0*/  MOV R88, R100 ;  /* 0x0000006400587202 */ /* 0x000fe40000000f00 */
[----:B------:R-:W-:Y:S01]  /*4dd0*/  PRMT R87, R87, 0x5410, R98 ;  /* 0x0000541057577816 */ /* 0x000fe20000000062 */
[----:B------:R-:W-:Y:S06]  /*4de0*/  BRA `(.L_x_4548) ;  /* 0x0000000400bc7947 */ /* 0x000fec0003800000 */
.L_x_4549:
        /* <DEDUP_REMOVED lines=13> */
.L_x_4565:
[----:B------:R-:W-:Y:S05]  /*4ec0*/  BSYNC.RECONVERGENT B2 ;  /* 0x0000000000027941 */ /* 0x000fea0003800200 */
.L_x_4564:
        /* <DEDUP_REMOVED lines=13> */
.L_x_4567:
[----:B------:R-:W-:Y:S05]  /*4fa0*/  BSYNC.RECONVERGENT B2 ;  /* 0x0000000000027941 */ /* 0x000fea0003800200 */
.L_x_4566:
        /* <DEDUP_REMOVED lines=13> */
.L_x_4569:
[----:B------:R-:W-:Y:S05]  /*5080*/  BSYNC.RECONVERGENT B2 ;  /* 0x0000000000027941 */ /* 0x000fea0003800200 */
.L_x_4568:
        /* <DEDUP_REMOVED lines=13> */
.L_x_4571:
[----:B------:R-:W-:Y:S05]  /*5160*/  BSYNC.RECONVERGENT B2 ;  /* 0x0000000000027941 */ /* 0x000fea0003800200 */
.L_x_4570:
        /* <DEDUP_REMOVED lines=13> */
.L_x_4573:
[----:B------:R-:W-:Y:S05]  /*5240*/  BSYNC.RECONVERGENT B2 ;  /* 0x0000000000027941 */ /* 0x000fea0003800200 */
.L_x_4572:
        /* <DEDUP_REMOVED lines=13> */
.L_x_4575:
[----:B------:R-:W-:Y:S05]  /*5320*/  BSYNC.RECONVERGENT B2 ;  /* 0x0000000000027941 */ /* 0x000fea0003800200 */
.L_x_4574:
        /* <DEDUP_REMOVED lines=13> */
.L_x_4577:
[----:B------:R-:W-:Y:S05]  /*5400*/  BSYNC.RECONVERGENT B2 ;  /* 0x0000000000027941 */ /* 0x000fea0003800200 */
.L_x_4576:
        /* <DEDUP_REMOVED lines=13> */
.L_x_4548:
[----:B------:R-:W-:Y:S05]  /*54e0*/  BSYNC.RECONVERGENT B1 ;  /* 0x0000000000017941 */ /* 0x000fea0003800200 */
.L_x_4545:
[----:B------:R-:W1:Y:S01]  /*54f0*/  @P0 LDC.64 R98, c[0x0][0x478] ;  /* 0x00011e00ff620b82 */ /* 0x000e620000000a00 */
[----:B------:R-:W-:Y:S01]  /*5500*/  @P0 IADD3 R151, PT, PT, R162, 0x20, RZ ;  /* 0x00000020a2970810 */ /* 0x000fe20007ffe0ff */
[----:B------:R-:W-:Y:S01]  /*5510*/  BSSY.RECONVERGENT B1, `(.L_x_4578) ;  /* 0x00001bb000017945 */ /* 0x000fe20003800200 */
[----:B------:R-:W-:-:S05]  /*5520*/  @P3 IADD3 R153, PT, PT, R161, 0x20, RZ ;  /* 0x00000020a1993810 */ /* 0x000fca0007ffe0ff */
[----:B0-----:R-:W0:Y:S01]  /*5530*/  @P3 LDC.64 R100, c[0x0][0x468] ;  /* 0x00011a00ff643b82 */ /* 0x001e220000000a00 */
[----:B-1----:R-:W-:-:S05]  /*5540*/  @P0 IMAD.WIDE.U32 R98, R151, 0x20, R98 ;  /* 0x0000002097620825 */ /* 0x002fca00078e0062 */
[----:B------:R1:W-:Y:S01]  /*5550*/  @P0 STG.E.128 desc[UR6][R98.64], R88 ;  /* 0x0000005862000986 */ /* 0x0003e2000c101d06 */
[----:B0-----:R-:W-:-:S03]  /*5560*/  @P3 IMAD.WIDE.U32 R100, R153, 0x10, R100 ;  /* 0x0000001099643825 */ /* 0x001fc600078e0064 */
[----:B------:R1:W-:Y:S04]  /*5570*/  @P0 STG.E.128 desc[UR6][R98.64+0x10], R92 ;  /* 0x0000105c62000986 */ /* 0x0003e8000c101d06 */
[----:B------:R1:W-:Y:S01]  /*5580*/  @P3 STG.E.128 desc[UR6][R100.64], R84 ;  /* 0x0000005464003986 */ /* 0x0003e2000c101d06 */
[----:B------:R-:W-:Y:S05]  /*5590*/  @!P1 BRA `(.L_x_4579) ;  /* 0x0000000800d89947 */ /* 0x000fea0003800000 */
[----:B------:R-:W-:Y:S05]  /*55a0*/  @!P0 BRA `(.L_x_4580) ;  /* 0x00000004006c8947 */ /* 0x000fea0003800000 */
[----:B------:R-:W0:Y:S01]  /*55b0*/  @P3 LDC.64 R166, c[0x0][0x408] ;  /* 0x00010200ffa63b82 */ /* 0x000e220000000a00 */
[--C-:B-1----:R-:W-:Y:S01]  /*55c0*/  @P2 FFMA.FTZ R89, R135, R164, R163.reuse ;  /* 0x000000a487592223 */ /* 0x102fe200000100a3 */
[----:B------:R-:W-:Y:S01]  /*55d0*/  MOV R88, R8 ;  /* 0x0000000800587202 */ /* 0x000fe20000000f00 */
[-CC-:B------:R-:W-:Y:S01]  /*55e0*/  @P2 FFMA.FTZ R100, R152, R164.reuse, R163.reuse ;  /* 0x000000a498642223 */ /* 0x180fe200000100a3 */
[-C--:B------:R-:W-:Y:S01]  /*55f0*/  @P2 FFMA.FTZ R104, R154, R164.reuse, R163 ;  /* 0x000000a49a682223 */ /* 0x080fe200000100a3 */
[----:B------:R-:W-:Y:S01]  /*5600*/  @P2 FADD.FTZ R89, R144, -R89 ;  /* 0x8000005990592221 */ /* 0x000fe20000010000 */
[-CC-:B------:R-:W-:Y:S01]  /*5610*/  @P2 FFMA.FTZ R90, R158, R164.reuse, R163.reuse ;  /* 0x000000a49e5a2223 */ /* 0x180fe200000100a3 */
[-CC-:B------:R-:W-:Y:S01]  /*5620*/  @P2 FFMA.FTZ R151, R137, R164.reuse, R163.reuse ;  /* 0x000000a489972223 */ /* 0x180fe200000100a3 */
[----:B------:R-:W1:Y:S01]  /*5630*/  @P3 LDC.64 R98, c[0x0][0x408] ;  /* 0x00010200ff623b82 */ /* 0x000e620000000a00 */
[----:B------:R-:W-:Y:S01]  /*5640*/  @P2 FFMA.FTZ R88, R106, R89, R8 ;  /* 0x000000596a582223 */ /* 0x000fe20000010008 */
[-CC-:B------:R-:W-:Y:S01]  /*5650*/  @P2 FFMA.FTZ R153, R139, R164.reuse, R163.reuse ;  /* 0x000000a48b992223 */ /* 0x180fe200000100a3 */
[-CC-:B------:R-:W-:Y:S01]  /*5660*/  @P2 FFMA.FTZ R168, R156, R164.reuse, R163.reuse ;  /* 0x000000a49ca82223 */ /* 0x180fe200000100a3 */
[----:B------:R-:W-:Y:S01]  /*5670*/  @P2 FFMA.FTZ R163, R145, R164, R163 ;  /* 0x000000a491a32223 */ /* 0x000fe200000100a3 */
[----:B------:R-:W-:Y:S01]  /*5680*/  @P2 FADD.FTZ R100, R147, -R100 ;  /* 0x8000006493642221 */ /* 0x000fe20000010000 */
[----:B------:R-:W-:Y:S01]  /*5690*/  @P2 FADD.FTZ R164, R149, -R104 ;  /* 0x8000006895a42221 */ /* 0x000fe20000010000 */
[----:B------:R-:W-:Y:S01]  /*56a0*/  MOV R89, R9 ;  /* 0x0000000900597202 */ /* 0x000fe20000000f00 */
[----:B------:R-:W2:Y:S01]  /*56b0*/  @P3 LDC.64 R92, c[0x0][0x408] ;  /* 0x00010200ff5c3b82 */ /* 0x000ea20000000a00 */
[----:B------:R-:W-:Y:S01]  /*56c0*/  MOV R91, R11 ;  /* 0x0000000b005b7202 */ /* 0x000fe20000000f00 */
[C---:B------:R-:W-:Y:S01]  /*56d0*/  @P2 FFMA.FTZ R89, R106.reuse, R100, R9 ;  /* 0x000000646a592223 */ /* 0x040fe20000010009 */
[----:B------:R-:W-:Y:S01]  /*56e0*/  @P2 FFMA.FTZ R91, R106, R164, R11 ;  /* 0x000000a46a5b2223 */ /* 0x000fe2000001000b */
[----:B------:R-:W-:Y:S01]  /*56f0*/  @P2 FADD.FTZ R90, R157, -R90 ;  /* 0x8000005a9d5a2221 */ /* 0x000fe20000010000 */
[----:B------:R-:W-:Y:S01]  /*5700*/  @P2 FADD.FTZ R151, R146, -R151 ;  /* 0x8000009792972221 */ /* 0x000fe20000010000 */
[----:B------:R-:W-:Y:S01]  /*5710*/  MOV R169, R7 ;  /* 0x0000000700a97202 */ /* 0x000fe20000000f00 */
[----:B------:R-:W-:Y:S01]  /*5720*/  @P2 FADD.FTZ R153, R148, -R153 ;  /* 0x8000009994992221 */ /* 0x000fe20000010000 */
[----:B------:R-:W3:Y:S01]  /*5730*/  @P3 LDC.64 R94, c[0x0][0x408] ;  /* 0x00010200ff5e3b82 */ /* 0x000ee20000000a00 */
[----:B0-----:R-:W-:Y:S01]  /*5740*/  @P3 FMUL.FTZ R101, R88, R167 ;  /* 0x000000a758653220 */ /* 0x001fe20000410000 */
[C---:B------:R-:W-:Y:S01]  /*5750*/  @P2 FFMA.FTZ R169, R106.reuse, R90, R7 ;  /* 0x0000005a6aa92223 */ /* 0x040fe20000010007 */
[----:B------:R-:W-:Y:S01]  /*5760*/  MOV R90, R10 ;  /* 0x0000000a005a7202 */ /* 0x000fe20000000f00 */
[----:B------:R-:W-:Y:S01]  /*5770*/  @P2 FFMA.FTZ R90, R106, R151, R10 ;  /* 0x000000976a5a2223 */ /* 0x000fe2000001000a */
[----:B------:R-:W-:Y:S01]  /*5780*/  @P3 FMUL.FTZ R104, R101, R166 ;  /* 0x000000a665683220 */ /* 0x000fe20000410000 */
[----:B------:R-:W-:Y:S01]  /*5790*/  @P3 LOP3.LUT P1, RZ, R96, 0xff, RZ, 0xc0, !PT ;  /* 0x000000ff60ff3812 */ /* 0x000fe2000782c0ff */
        /* <DEDUP_REMOVED lines=11> */
[----:B------:R-:W-:Y:S01]  /*5850*/  @P3 LOP3.LUT P1, RZ, R96, 0xff0000, RZ, 0xc0, !PT ;  /* 0x00ff000060ff3812 */ /* 0x000fe2000782c0ff */
[----:B------:R-:W-:Y:S01]  /*5860*/  @P3 FMUL.FTZ R99, R93, R92 ;  /* 0x0000005c5d633220 */ /* 0x000fe20000410000 */
[----:B------:R-:W-:Y:S01]  /*5870*/  MOV R92, R4 ;  /* 0x00000004005c7202 */ /* 0x000fe20000000f00 */
[----:B------:R-:W-:Y:S01]  /*5880*/  @P2 FFMA.FTZ R92, R106, R153, R4 ;  /* 0x000000996a5c2223 */ /* 0x000fe20000010004 */
[----:B------:R-:W2:Y:S01]  /*5890*/  @P3 LDC.64 R100, c[0x0][0x408] ;  /* 0x00010200ff643b82 */ /* 0x000ea20000000a00 */
[----:B---3--:R-:W-:Y:S01]  /*58a0*/  @P3 FMUL.FTZ R95, R90, R95 ;  /* 0x0000005f5a5f3220 */ /* 0x008fe20000410000 */
[----:B------:R-:W-:Y:S01]  /*58b0*/  MOV R93, R5 ;  /* 0x00000005005d7202 */ /* 0x000fe20000000f00 */
[C---:B------:R-:W-:Y:S01]  /*58c0*/  @P2 FFMA.FTZ R93, R106.reuse, R168, R5 ;  /* 0x000000a86a5d2223 */ /* 0x040fe20000010005 */
[----:B------:R-:W-:Y:S01]  /*58d0*/  @P3 F2FP.BF16.F32.PACK_AB R104, RZ, R104 ;  /* 0x00000068ff68323e */ /* 0x000fe200000010ff */
[----:B------:R-:W-:Y:S01]  /*58e0*/  @P3 FMUL.FTZ R95, R95, R94 ;  /* 0x0000005e5f5f3220 */ /* 0x000fe20000410000 */
[----:B------:R-:W-:Y:S01]  /*58f0*/  MOV R94, R6 ;  /* 0x00000006005e7202 */ /* 0x000fe20000000f00 */
[----:B------:R-:W-:Y:S01]  /*5900*/  @P2 FFMA.FTZ R94, R106, R163, R6 ;  /* 0x000000a36a5e2223 */ /* 0x000fe20000010006 */
        /* <DEDUP_REMOVED lines=16> */
[----:B------:R-:W-:Y:S02]  /*5a10*/  @P3 PRMT R84, R104, 0x7610, R84 ;  /* 0x0000761068543816 */ /* 0x000fe40000000054 */
[----:B------:R-:W-:Y:S02]  /*5a20*/  @P3 F2FP.BF16.F32.PACK_AB R99, RZ, R99 ;  /* 0x00000063ff63323e */ /* 0x000fe400000010ff */
[----:B------:R-:W-:-:S02]  /*5a30*/  @P3 FSEL R100, R100, RZ, P4 ;  /* 0x000000ff64643208 */ /* 0x000fc40002000000 */
[----:B------:R-:W-:Y:S02]  /*5a40*/  @P3 PRMT R85, R95, 0x7610, R85 ;  /* 0x000076105f553816 */ /* 0x000fe40000000055 */
[----:B------:R-:W-:Y:S02]  /*5a50*/  @P3 F2FP.BF16.F32.PACK_AB R164, RZ, R164 ;  /* 0x000000a4ffa4323e */ /* 0x000fe400000010ff */
[----:B------:R-:W-:Y:S02]  /*5a60*/  @P3 F2FP.BF16.F32.PACK_AB R100, RZ, R100 ;  /* 0x00000064ff64323e */ /* 0x000fe400000010ff */
[----:B------:R-:W-:Y:S02]  /*5a70*/  @P3 PRMT R86, R166, 0x7610, R86 ;  /* 0x00007610a6563816 */ /* 0x000fe40000000056 */
[----:B------:R-:W-:Y:S02]  /*5a80*/  @P3 PRMT R84, R84, 0x5410, R98 ;  /* 0x0000541054543816 */ /* 0x000fe40000000062 */
[----:B------:R-:W-:-:S02]  /*5a90*/  @P3 PRMT R85, R85, 0x5410, R99 ;  /* 0x0000541055553816 */ /* 0x000fc40000000063 */
        /* <DEDUP_REMOVED lines=12> */
.L_x_4580:
[----:B------:R-:W0:Y:S01]  /*5b60*/  @P3 LDC.64 R168, c[0x0][0x408] ;  /* 0x00010200ffa83b82 */ /* 0x000e220000000a00 */
[-CC-:B-1----:R-:W-:Y:S01]  /*5b70*/  @P2 FFMA.FTZ R99, R135, R164.reuse, R163.reuse ;  /* 0x000000a487632223 */ /* 0x182fe200000100a3 */
[-CC-:B------:R-:W-:Y:S01]  /*5b80*/  @P2 FFMA.FTZ R100, R152, R164.reuse, R163.reuse ;  /* 0x000000a498642223 */ /* 0x180fe200000100a3 */
[----:B------:R-:W-:Y:S01]  /*5b90*/  @P2 FFMA.FTZ R101, R137, R164, R163 ;  /* 0x000000a489652223 */ /* 0x000fe200000100a3 */
[----:B------:R-:W-:Y:S01]  /*5ba0*/  MOV R98, R8 ;  /* 0x0000000800627202 */ /* 0x000fe20000000f00 */
[----:B------:R-:W-:Y:S01]  /*5bb0*/  @P2 FADD.FTZ R99, R144, -R99 ;  /* 0x8000006390632221 */ /* 0x000fe20000010000 */
[----:B------:R-:W-:Y:S01]  /*5bc0*/  @P2 FADD.FTZ R100, R147, -R100 ;  /* 0x8000006493642221 */ /* 0x000fe20000010000 */
[----:B------:R-:W-:Y:S01]  /*5bd0*/  MOV R104, R9 ;  /* 0x0000000900687202 */ /* 0x000fe20000000f00 */
[----:B------:R-:W1:Y:S01]  /*5be0*/  @P3 LDC.64 R166, c[0x0][0x408] ;  /* 0x00010200ffa63b82 */ /* 0x000e620000000a00 */
[----:B------:R-:W-:Y:S01]  /*5bf0*/  @P2 FADD.FTZ R101, R146, -R101 ;  /* 0x8000006592652221 */ /* 0x000fe20000010000 */
[C---:B------:R-:W-:Y:S01]  /*5c00*/  @P2 FFMA.FTZ R98, R106.reuse, R99, R8 ;  /* 0x000000636a622223 */ /* 0x040fe20000010008 */
[----:B------:R-:W-:Y:S01]  /*5c10*/  @P2 FFMA.FTZ R104, R106, R100, R9 ;  /* 0x000000646a682223 */ /* 0x000fe20000010009 */
[--C-:B------:R-:W-:Y:S01]  /*5c20*/  @P2 FFMA.FTZ R100, R154, R164, R163.reuse ;  /* 0x000000a49a642223 */ /* 0x100fe200000100a3 */
[----:B------:R-:W-:Y:S01]  /*5c30*/  MOV R172, R10 ;  /* 0x0000000a00ac7202 */ /* 0x000fe20000000f00 */
[----:B------:R-:W-:Y:S01]  /*5c40*/  @P2 FFMA.FTZ R172, R106, R101, R10 ;  /* 0x000000656aac2223 */ /* 0x000fe2000001000a */
[----:B------:R-:W-:Y:S01]  /*5c50*/  @P2 FFMA.FTZ R101, R139, R164, R163 ;  /* 0x000000a48b652223 */ /* 0x000fe200000100a3 */
[----:B------:R-:W-:Y:S01]  /*5c60*/  @P2 FADD.FTZ R151, R149, -R100 ;  /* 0x8000006495972221 */ /* 0x000fe20000010000 */
[----:B------:R-:W2:Y:S01]  /*5c70*/  @P3 LDC.64 R170, c[0x0][0x408] ;  /* 0x00010200ffaa3b82 */ /* 0x000ea20000000a00 */
[----:B------:R-:W-:Y:S01]  /*5c80*/  MOV R174, R11 ;  /* 0x0000000b00ae7202 */ /* 0x000fe20000000f00 */
[----:B------:R-:W-:Y:S01]  /*5c90*/  @P2 FADD.FTZ R153, R148, -R101 ;  /* 0x8000006594992221 */ /* 0x000fe20000010000 */
[----:B------:R-:W-:Y:S01]  /*5ca0*/  @P2 FFMA.FTZ R174, R106, R151, R11 ;  /* 0x000000976aae2223 */ /* 0x000fe2000001000b */
[----:B------:R-:W-:Y:S01]  /*5cb0*/  MOV R176, R4 ;  /* 0x0000000400b07202 */ /* 0x000fe20000000f00 */
[-CC-:B------:R-:W-:Y:S01]  /*5cc0*/  @P2 FFMA.FTZ R182, R156, R164.reuse, R163.reuse ;  /* 0x000000a49cb62223 */ /* 0x180fe200000100a3 */
[----:B------:R-:W-:Y:S01]  /*5cd0*/  @P2 FFMA.FTZ R176, R106, R153, R4 ;  /* 0x000000996ab02223 */ /* 0x000fe20000010004 */
[----:B0-----:R-:W-:Y:S01]  /*5ce0*/  @P3 FMUL.FTZ R169, R98, R169 ;  /* 0x000000a962a93220 */ /* 0x001fe20000410000 */
[----:B------:R-:W0:Y:S01]  /*5cf0*/  @P3 LDC.64 R100, c[0x0][0x408] ;  /* 0x00010200ff643b82 */ /* 0x000e220000000a00 */
[----:B------:R-:W-:Y:S01]  /*5d00*/  @P2 FFMA.FTZ R153, R145, R164, R163 ;  /* 0x000000a491992223 */ /* 0x000fe200000100a3 */
[----:B------:R-:W-:Y:S01]  /*5d10*/  @P2 FADD.FTZ R182, R155, -R182 ;  /* 0x800000b69bb62221 */ /* 0x000fe20000010000 */
[----:B------:R-:W-:-:S02]  /*5d20*/  @P3 LOP3.LUT P1, RZ, R96, 0xff, RZ, 0xc0, !PT ;  /* 0x000000ff60ff3812 */ /* 0x000fc4000782c0ff */
[----:B------:R-:W-:Y:S01]  /*5d30*/  @P2 FADD.FTZ R153, R150, -R153 ;  /* 0x8000009996992221 */ /* 0x000fe20000010000 */
[----:B------:R-:W-:Y:S01]  /*5d40*/  MOV R178, R5 ;  /* 0x0000000500b27202 */ /* 0x000fe20000000f00 */
[----:B-1----:R-:W-:Y:S01]  /*5d50*/  @P3 FMUL.FTZ R167, R104, R167 ;  /* 0x000000a768a73220 */ /* 0x002fe20000410000 */
[----:B------:R-:W1:Y:S01]  /*5d60*/  @P3 LDC.64 R98, c[0x0][0x408] ;  /* 0x00010200ff623b82 */ /* 0x000e620000000a00 */
[----:B------:R-:W-:Y:S01]  /*5d70*/  @P3 FMUL.FTZ R104, R169, R168 ;  /* 0x000000a8a9683220 */ /* 0x000fe20000410000 */
[----:B------:R-:W-:Y:S01]  /*5d80*/  MOV R180, R6 ;  /* 0x0000000600b47202 */ /* 0x000fe20000000f00 */
[----:B------:R-:W-:Y:S01]  /*5d90*/  @P3 FMUL.FTZ R151, R167, R166 ;  /* 0x000000a6a7973220 */ /* 0x000fe20000410000 */
[----:B------:R-:W-:Y:S01]  /*5da0*/  @P3 LOP3.LUT P4, RZ, R96, 0xff00, RZ, 0xc0, !PT ;  /* 0x0000ff0060ff3812 */ /* 0x000fe2000788c0ff */
[C---:B------:R-:W-:Y:S01]  /*5db0*/  @P2 FFMA.FTZ R178, R106.reuse, R182, R5 ;  /* 0x000000b66ab22223 */ /* 0x040fe20000010005 */
[----:B------:R-:W-:Y:S01]  /*5dc0*/  @P2 FFMA.FTZ R180, R106, R153, R6 ;  /* 0x000000996ab42223 */ /* 0x000fe20000010006 */
[----:B------:R-:W-:Y:S01]  /*5dd0*/  @P3 FSEL R104, R104, RZ, P1 ;  /* 0x000000ff68683208 */ /* 0x000fe20000800000 */
[----:B------:R-:W3:Y:S01]  /*5de0*/  @P3 LDC.64 R168, c[0x0][0x408] ;  /* 0x00010200ffa83b82 */ /* 0x000ee20000000a00 */
[----:B--2---:R-:W-:Y:S01]  /*5df0*/  @P3 FMUL.FTZ R171, R176, R171 ;  /* 0x000000abb0ab3220 */ /* 0x004fe20000410000 */
[----:B------:R-:W-:-:S02]  /*5e00*/  @P3 FSEL R151, R151, RZ, P4 ;  /* 0x000000ff97973208 */ /* 0x000fc40002000000 */
[----:B------:R-:W-:Y:S01]  /*5e10*/  @P3 LOP3.LUT P1, RZ, R96, 0xff0000, RZ, 0xc0, !PT ;  /* 0x00ff000060ff3812 */ /* 0x000fe2000782c0ff */
[----:B------:R-:W-:Y:S01]  /*5e20*/  @P3 FMUL.FTZ R170, R171, R170 ;  /* 0x000000aaabaa3220 */ /* 0x000fe20000410000 */
[C---:B------:R-:W-:Y:S02]  /*5e30*/  @P3 LOP3.LUT P4, RZ, R97.reuse, 0xff, RZ, 0xc0, !PT ;  /* 0x000000ff61ff3812 */ /* 0x040fe4000788c0ff */
[----:B------:R-:W2:Y:S01]  /*5e40*/  @P3 LDC.64 R166, c[0x0][0x408] ;  /* 0x00010200ffa63b82 */ /* 0x000ea20000000a00 */
[----:B0-----:R-:W-:Y:S01]  /*5e50*/  @P3 FMUL.FTZ R101, R174, R101 ;  /* 0x00000065ae653220 */ /* 0x001fe20000410000 */
[C---:B------:R-:W-:Y:S02]  /*5e60*/  @P3 LOP3.LUT P5, RZ, R97.reuse, 0xff00, RZ, 0xc0, !PT ;  /* 0x0000ff0061ff3812 */ /* 0x040fe400078ac0ff */
[----:B------:R-:W-:Y:S01]  /*5e70*/  @P3 LOP3.LUT P6, RZ, R97, 0xff0000, RZ, 0xc0, !PT ;  /* 0x00ff000061ff3812 */ /* 0x000fe200078cc0ff */
[----:B------:R-:W-:Y:S01]  /*5e80*/  @P3 FMUL.FTZ R100, R101, R100 ;  /* 0x0000006465643220 */ /* 0x000fe20000410000 */
[----:B------:R-:W-:Y:S01]  /*5e90*/  @P3 FSEL R170, R170, RZ, P4 ;  /* 0x000000ffaaaa3208 */ /* 0x000fe20002000000 */
[----:B-1----:R-:W-:Y:S01]  /*5ea0*/  @P3 FMUL.FTZ R99, R172, R99 ;  /* 0x00000063ac633220 */ /* 0x002fe20000410000 */
[----:B------:R-:W-:-:S02]  /*5eb0*/  @P3 F2FP.BF16.F32.PACK_AB R104, RZ, R104 ;  /* 0x00000068ff68323e */ /* 0x000fc400000010ff */
[----:B------:R-:W-:Y:S01]  /*5ec0*/  @P3 F2FP.BF16.F32.PACK_AB R170, RZ, R170 ;  /* 0x000000aaffaa323e */ /* 0x000fe200000010ff */
[----:B------:R-:W-:Y:S01]  /*5ed0*/  @P3 FMUL.FTZ R98, R99, R98 ;  /* 0x0000006263623220 */ /* 0x000fe20000410000 */
[----:B------:R-:W-:Y:S02]  /*5ee0*/  @P3 F2FP.BF16.F32.PACK_AB R151, RZ, R151 ;  /* 0x00000097ff97323e */ /* 0x000fe400000010ff */
[----:B------:R-:W-:Y:S01]  /*5ef0*/  @P3 PRMT R84, R104, 0x7610, R84 ;  /* 0x0000761068543816 */ /* 0x000fe20000000054 */
[----:B---3--:R-:W-:Y:S01]  /*5f00*/  @P3 FMUL.FTZ R169, R178, R169 ;  /* 0x000000a9b2a93220 */ /* 0x008fe20000410000 */
[----:B------:R-:W-:Y:S02]  /*5f10*/  @P3 FSEL R98, R98, RZ, P1 ;  /* 0x000000ff62623208 */ /* 0x000fe40000800000 */
[----:B------:R-:W-:Y:S01]  /*5f20*/  @P3 LOP3.LUT P1, RZ, R96, 0xff000000, RZ, 0xc0, !PT ;  /* 0xff00000060ff3812 */ /* 0x000fe2000782c0ff */
[----:B------:R-:W-:Y:S01]  /*5f30*/  @P3 FMUL.FTZ R168, R169, R168 ;  /* 0x000000a8a9a83220 */ /* 0x000fe20000410000 */
[----:B------:R-:W-:-:S02]  /*5f40*/  @P3 F2FP.BF16.F32.PACK_AB R98, RZ, R98 ;  /* 0x00000062ff62323e */ /* 0x000fc400000010ff */
[----:B------:R-:W-:Y:S01]  /*5f50*/  @P3 FSEL R100, R100, RZ, P1 ;  /* 0x000000ff64643208 */ /* 0x000fe20000800000 */
        /* <DEDUP_REMOVED lines=26> */
.L_x_4579:
        /* <DEDUP_REMOVED lines=39> */
.L_x_4584:
[----:B------:R-:W-:Y:S05]  /*6370*/  BSYNC.RECONVERGENT B2 ;  /* 0x0000000000027941 */ /* 0x000fea0003800200 */
.L_x_4583:
        /* <DEDUP_REMOVED lines=13> */
.L_x_4586:
[----:B------:R-:W-:Y:S05]  /*6450*/  BSYNC.RECONVERGENT B2 ;  /* 0x0000000000027941 */ /* 0x000fea0003800200 */
.L_x_4585:
        /* <DEDUP_REMOVED lines=13> */
.L_x_4588:
[----:B------:R-:W-:Y:S05]  /*6530*/  BSYNC.RECONVERGENT B2 ;  /* 0x0000000000027941 */ /* 0x000fea0003800200 */
.L_x_4587:
        /* <DEDUP_REMOVED lines=13> */
.L_x_4590:
[----:B------:R-:W-:Y:S05]  /*6610*/  BSYNC.RECONVERGENT B2 ;  /* 0x0000000000027941 */ /* 0x000fea0003800200 */
.L_x_4589:
        /* <DEDUP_REMOVED lines=13> */
.L_x_4592:
[----:B------:R-:W-:Y:S05]  /*66f0*/  BSYNC.RECONVERGENT B2 ;  /* 0x0000000000027941 */ /* 0x000fea0003800200 */
.L_x_4591:
        /* <DEDUP_REMOVED lines=13> */
.L_x_4594:
[----:B------:R-:W-:Y:S05]  /*67d0*/  BSYNC.RECONVERGENT B2 ;  /* 0x0000000000027941 */ /* 0x000fea0003800200 */
.L_x_4593:
        /* <DEDUP_REMOVED lines=13> */
.L_x_4596:
[----:B------:R-:W-:Y:S05]  /*68b0*/  BSYNC.RECONVERGENT B2 ;  /* 0x0000000000027941 */ /* 0x000fea0003800200 */
.L_x_4595:
        /* <DEDUP_REMOVED lines=17> */
.L_x_4582:
        /* <DEDUP_REMOVED lines=24> */
.L_x_4598:
[----:B------:R-:W-:Y:S05]  /*6b50*/  BSYNC.RECONVERGENT B2 ;  /* 0x0000000000027941 */ /* 0x000fea0003800200 */
.L_x_4597:
        /* <DEDUP_REMOVED lines=13> */
.L_x_4600:
[----:B------:R-:W-:Y:S05]  /*6c30*/  BSYNC.RECONVERGENT B2 ;  /* 0x0000000000027941 */ /* 0x000fea0003800200 */
.L_x_4599:
        /* <DEDUP_REMOVED lines=13> */
.L_x_4602:
[----:B------:R-:W-:Y:S05]  /*6d10*/  BSYNC.RECONVERGENT B2 ;  /* 0x0000000000027941 */ /* 0x000fea0003800200 */
.L_x_4601:
        /* <DEDUP_REMOVED lines=13> */
.L_x_4604:
[----:B------:R-:W-:Y:S05]  /*6df0*/  BSYNC.RECONVERGENT B2 ;  /* 0x0000000000027941 */ /* 0x000fea0003800200 */
.L_x_4603:
        /* <DEDUP_REMOVED lines=13> */
.L_x_4606:
[----:B------:R-:W-:Y:S05]  /*6ed0*/  BSYNC.RECONVERGENT B2 ;  /* 0x0000000000027941 */ /* 0x000fea0003800200 */
.L_x_4605:
        /* <DEDUP_REMOVED lines=13> */
.L_x_4608:
[----:B------:R-:W-:Y:S05]  /*6fb0*/  BSYNC.RECONVERGENT B2 ;  /* 0x0000000000027941 */ /* 0x000fea0003800200 */
.L_x_4607:
        /* <DEDUP_REMOVED lines=13> */
.L_x_4610:
[----:B------:R-:W-:Y:S05]  /*7090*/  BSYNC.RECONVERGENT B2 ;  /* 0x0000000000027941 */ /* 0x000fea0003800200 */
.L_x_4609:
[----:B------:R-:W-:-:S04]  /*70a0*/  @P3 F2FP.BF16.F32.PACK_AB R99, RZ, R99 ;  /* 0x00000063ff63323e */ /* 0x000fc800000010ff */
[----:B------:R-:W-:-:S07]  /*70b0*/  @P3 PRMT R87, R87, 0x5410, R99 ;  /* 0x0000541057573816 */ /* 0x000fce0000000063 */
.L_x_4581:
[----:B------:R-:W-:Y:S05]  /*70c0*/  BSYNC.RECONVERGENT B1 ;  /* 0x0000000000017941 */ /* 0x000fea0003800200 */
.L_x_4578:
[----:B------:R-:W0:Y:S01]  /*70d0*/  @P0 LDC.64 R96, c[0x0][0x478] ;  /* 0x00011e00ff600b82 */ /* 0x000e220000000a00 */
[----:B------:R-:W-:Y:S02]  /*70e0*/  @P0 IADD3 R101, PT, PT, R162, 0x40, RZ ;  /* 0x00000040a2650810 */ /* 0x000fe40007ffe0ff */
[----:B------:R-:W-:-:S05]  /*70f0*/  @P3 IADD3 R161, PT, PT, R161, 0x40, RZ ;  /* 0x00000040a1a13810 */ /* 0x000fca0007ffe0ff */
        /* <DEDUP_REMOVED lines=10> */
.L_x_4507:
[----:B------:R-:W-:Y:S05]  /*71a0*/  BSYNC B0 ;  /* 0x0000000000007941 */ /* 0x000fea0003800000 */
.L_x_4506:
        /* <DEDUP_REMOVED lines=144> */
.L_x_4511:
        /* <DEDUP_REMOVED lines=8> */
.L_x_4613:
[----:B------:R-:W-:Y:S05]  /*7b30*/  BSYNC B1 ;  /* 0x0000000000017941 */ /* 0x000fea0003800000 */
.L_x_4612:
        /* <DEDUP_REMOVED lines=8> */
.L_x_4614:
[----:B------:R-:W-:Y:S01]  /*7bc0*/  FADD.FTZ R162, R162, R159 ;  /* 0x0000009fa2a27221 */ /* 0x000fe20000010000 */
[----:B------:R-:W-:-:S04]  /*7bd0*/  HFMA2 R171, -RZ, RZ, 0, 1.1920928955078125e-07 ;  /* 0x00000002ffab7431 */ /* 0x000fc800000001ff */
[----:B------:R-:W-:Y:S02]  /*7be0*/  MOV R172, R162 ;  /* 0x000000a200ac7202 */ /* 0x000fe40000000f00 */
[----:B------:R-:W-:-:S07]  /*7bf0*/  MOV R164, R170 ;  /* 0x000000aa00a47202 */ /* 0x000fce0000000f00 */
[----:B------:R-:W-:Y:S05]  /*7c00*/  WARPSYNC.COLLECTIVE R169, `(.L_x_4615) ;  /* 0x00000000a9087348 */ /* 0x000fea0003c00000 */
[----:B------:R0:W1:Y:S02]  /*7c10*/  SHFL.BFLY P0, R170, R172, R171, R174 ;  /* 0x0c0000abacaa7389 */ /* 0x00006400000000ae */
[----:B01----:R-:W-:Y:S05]  /*7c20*/  ENDCOLLECTIVE ;  /* 0x000000000000791b */ /* 0x003fea0003800000 */
.L_x_4615:
[----:B------:R-:W-:-:S05]  /*7c30*/  FADD.FTZ R164, R164, R161 ;  /* 0x000000a1a4a47221 */ /* 0x000fca0000010000 */
[----:B------:R-:W-:Y:S02]  /*7c40*/  MOV R172, R164 ;  /* 0x000000a400ac7202 */ /* 0x000fe40000000f00 */
[----:B------:R-:W-:-:S07]  /*7c50*/  MOV R163, R170 ;  /* 0x000000aa00a37202 */ /* 0x000fce0000000f00 */
[----:B------:R-:W-:Y:S05]  /*7c60*/  WARPSYNC.COLLECTIVE R169, `(.L_x_4616) ;  /* 0x00000000a9087348 */ /* 0x000fea0003c00000 */
[----:B------:R0:W1:Y:S02]  /*7c70*/  SHFL.BFLY P0, R170, R172, R171, R174 ;  /* 0x0c0000abacaa7389 */ /* 0x00006400000000ae */
[----:B01----:R-:W-:Y:S05]  /*7c80*/  ENDCOLLECTIVE ;  /* 0x000000000000791b */ /* 0x003fea0003800000 */
.L_x_4616:
[----:B------:R-:W-:Y:S01]  /*7c90*/  FADD.FTZ R163, R162, R163 ;  /* 0x000000a3a2a37221 */ /* 0x000fe20000010000 */
[----:B------:R-:W-:-:S04]  /*7ca0*/  HFMA2 R171, -RZ, RZ, 0, 2.384185791015625e-07 ;  /* 0x00000004ffab7431 */ /* 0x000fc800000001ff */
[----:B------:R-:W-:Y:S02]  /*7cb0*/  MOV R172, R163 ;  /* 0x000000a300ac7202 */ /* 0x000fe40000000f00 */
[----:B------:R-:W-:-:S07]  /*7cc0*/  MOV R165, R170 ;  /* 0x000000aa00a57202 */ /* 0x000fce0000000f00 */
[----:B------:R-:W-:Y:S05]  /*7cd0*/  WARPSYNC.COLLECTIVE R169, `(.L_x_4617) ;  /* 0x00000000a9087348 */ /* 0x000fea0003c00000 */
[----:B------:R0:W1:Y:S02]  /*7ce0*/  SHFL.BFLY P0, R170, R172, R171, R174 ;  /* 0x0c0000abacaa7389 */ /* 0x00006400000000ae */
[----:B01----:R-:W-:Y:S05]  /*7cf0*/  ENDCOLLECTIVE ;  /* 0x000000000000791b */ /* 0x003fea0003800000 */
.L_x_4617:
[----:B------:R-:W-:-:S05]  /*7d00*/  FADD.FTZ R165, R164, R165 ;  /* 0x000000a5a4a57221 */ /* 0x000fca0000010000 */
[----:B------:R-:W-:Y:S02]  /*7d10*/  MOV R172, R165 ;  /* 0x000000a500ac7202 */ /* 0x000fe40000000f00 */
[----:B------:R-:W-:-:S07]  /*7d20*/  MOV R166, R170 ;  /* 0x000000aa00a67202 */ /* 0x000fce0000000f00 */
[----:B------:R-:W-:Y:S05]  /*7d30*/  WARPSYNC.COLLECTIVE R169, `(.L_x_4618) ;  /* 0x00000000a9087348 */ /* 0x000fea0003c00000 */
[----:B------:R0:W1:Y:S02]  /*7d40*/  SHFL.BFLY P0, R170, R172, R171, R174 ;  /* 0x0c0000abacaa7389 */ /* 0x00006400000000ae */
[----:B01----:R-:W-:Y:S05]  /*7d50*/  ENDCOLLECTIVE ;  /* 0x000000000000791b */ /* 0x003fea0003800000 */
.L_x_4618:
[----:B------:R-:W-:Y:S01]  /*7d60*/  FADD.FTZ R166, R163, R166 ;  /* 0x000000a6a3a67221 */ /* 0x000fe20000010000 */
[----:B------:R-:W-:-:S04]  /*7d70*/  HFMA2 R171, -RZ, RZ, 0, 4.76837158203125e-07 ;  /* 0x00000008ffab7431 */ /* 0x000fc800000001ff */
[----:B------:R-:W-:Y:S02]  /*7d80*/  MOV R172, R166 ;  /* 0x000000a600ac7202 */ /* 0x000fe40000000f00 */
[----:B------:R-:W-:-:S07]  /*7d90*/  MOV R168, R170 ;  /* 0x000000aa00a87202 */ /* 0x000fce0000000f00 */
[----:B------:R-:W-:Y:S05]  /*7da0*/  WARPSYNC.COLLECTIVE R169, `(.L_x_4619) ;  /* 0x00000000a9087348 */ /* 0x000fea0003c00000 */
[----:B------:R0:W1:Y:S02]  /*7db0*/  SHFL.BFLY P0, R170, R172, R171, R174 ;  /* 0x0c0000abacaa7389 */ /* 0x00006400000000ae */
[----:B01----:R-:W-:Y:S05]  /*7dc0*/  ENDCOLLECTIVE ;  /* 0x000000000000791b */ /* 0x003fea0003800000 */
.L_x_4619:
[----:B------:R-:W-:-:S05]  /*7dd0*/  FADD.FTZ R168, R165, R168 ;  /* 0x000000a8a5a87221 */ /* 0x000fca0000010000 */
[----:B------:R-:W-:Y:S02]  /*7de0*/  MOV R172, R168 ;  /* 0x000000a800ac7202 */ /* 0x000fe40000000f00 */
[----:B------:R-:W-:-:S07]  /*7df0*/  MOV R159, R170 ;  /* 0x000000aa009f7202 */ /* 0x000fce0000000f00 */
[----:B------:R-:W-:Y:S05]  /*7e00*/  WARPSYNC.COLLECTIVE R169, `(.L_x_4620) ;  /* 0x00000000a9087348 */ /* 0x000fea0003c00000 */
[----:B------:R0:W1:Y:S02]  /*7e10*/  SHFL.BFLY P0, R170, R172, R171, R174 ;  /* 0x0c0000abacaa7389 */ /* 0x00006400000000ae */
[----:B01----:R-:W-:Y:S05]  /*7e20*/  ENDCOLLECTIVE ;  /* 0x000000000000791b */ /* 0x003fea0003800000 */
.L_x_4620:
[----:B------:R-:W-:Y:S01]  /*7e30*/  FADD.FTZ R167, R166, R159 ;  /* 0x0000009fa6a77221 */ /* 0x000fe20000010000 */
[----:B------:R-:W-:-:S04]  /*7e40*/  HFMA2 R171, -RZ, RZ, 0, 9.5367431640625e-07 ;  /* 0x00000010ffab7431 */ /* 0x000fc800000001ff */
[----:B------:R-:W-:Y:S02]  /*7e50*/  MOV R172, R167 ;  /* 0x000000a700ac7202 */ /* 0x000fe40000000f00 */
[----:B------:R-:W-:-:S07]  /*7e60*/  MOV R161, R170 ;  /* 0x000000aa00a17202 */ /* 0x000fce0000000f00 */
[----:B------:R-:W-:Y:S05]  /*7e70*/  WARPSYNC.COLLECTIVE R169, `(.L_x_4621) ;  /* 0x00000000a9087348 */ /* 0x000fea0003c00000 */
[----:B------:R0:W1:Y:S02]  /*7e80*/  SHFL.BFLY P0, R170, R172, R171, R174 ;  /* 0x0c0000abacaa7389 */ /* 0x00006400000000ae */
[----:B01----:R-:W-:Y:S05]  /*7e90*/  ENDCOLLECTIVE ;  /* 0x000000000000791b */ /* 0x003fea0003800000 */
.L_x_4621:
[----:B------:R-:W-:-:S05]  /*7ea0*/  FADD.FTZ R161, R168, R161 ;  /* 0x000000a1a8a17221 */ /* 0x000fca0000010000 */
[----:B------:R-:W-:Y:S02]  /*7eb0*/  MOV R172, R161 ;  /* 0x000000a100ac7202 */ /* 0x000fe40000000f00 */
[----:B------:R-:W-:-:S07]  /*7ec0*/  MOV R162, R170 ;  /* 0x000000aa00a27202 */ /* 0x000fce0000000f00 */
[----:B------:R-:W-:Y:S05]  /*7ed0*/  WARPSYNC.COLLECTIVE R169, `(.L_x_4622) ;  /* 0x00000000a9087348 */ /* 0x000fea0003c00000 */
[----:B------:R0:W1:Y:S02]  /*7ee0*/  SHFL.BFLY P0, R170, R172, R171, R174 ;  /* 0x0c0000abacaa7389 */ /* 0x00006400000000ae */
[----:B01----:R-:W-:Y:S05]  /*7ef0*/  ENDCOLLECTIVE ;  /* 0x000000000000791b */ /* 0x003fea0003800000 */
.L_x_4622:
[----:B------:R-:W-:Y:S01]  /*7f00*/  MOV R164, R170 ;  /* 0x000000aa00a47202 */ /* 0x000fe20000000f00 */
[----:B------:R-:W-:Y:S06]  /*7f10*/  BRA `(.L_x_4623) ;  /* 0xffffff9c00287947 */ /* 0x000fec000383ffff */
.L_x_4624:
        /* <DEDUP_REMOVED lines=14> */
.L_x_14484:


//--------------------- .text._ZN10layer_norm13ln_bwd_kernelINS_13Kernel_traitsI13__nv_bfloat16S2_fS2_fjLj768ELj1ELj4ELj1ELj16ENS_18Kernel_traits_baseILj768ES2_S2_fS2_fjLj128EEEEELb1ELb1ELb0ELb0EEEvNS_9BwdParamsE --------------------------
	.section	.text._ZN10layer_norm13ln_bwd_kernelINS_13Kernel_traitsI13__nv_bfloat16S2_fS2_fjLj768ELj1ELj4ELj1ELj16ENS_18Kernel_traits_baseILj768ES2_S2_fS2_fjLj128EEEEELb1ELb1ELb0ELb0EEEvNS_9BwdParamsE,"ax",@progbits
	.align	128
        .global         _ZN10layer_norm13ln_bwd_kernelINS_13Kernel_traitsI13__nv_bfloat16S2_fS2_fjLj768ELj1ELj4ELj1ELj16ENS_18Kernel_traits_baseILj768ES2_S2_fS2_fjLj128EEEEELb1ELb1ELb0ELb0EEEvNS_9BwdParamsE
        .type           _ZN10layer_norm13ln_bwd_kernelINS_13Kernel_traitsI13__nv_bfloat16S2_fS2_fjLj768ELj1ELj4ELj1ELj16ENS_18Kernel_traits_baseILj768ES2_S2_fS2_fjLj128EEEEELb1ELb1ELb0ELb0EEEvNS_9BwdParamsE,@function
        .size           _ZN10layer_norm13ln_bwd_kernelINS_13Kernel_traitsI13__nv_bfloat16S2_fS2_fjLj768ELj1ELj4ELj1ELj16ENS_18Kernel_traits_baseILj768ES2_S2_fS2_fjLj128EEEEELb1ELb1ELb0ELb0EEEvNS_9BwdParamsE,(.L_x_14485 - _ZN10layer_norm13ln_bwd_kernelINS_13Kernel_traitsI13__nv_bfloat16S2_fS2_fjLj768ELj1ELj4ELj1ELj16ENS_18Kernel_traits_baseILj768ES2_S2_fS2_fjLj128EEEEELb1ELb1ELb0ELb0EEEvNS_9BwdParamsE)
        .other          _ZN10layer_norm13ln_bwd_kernelINS_13Kernel_traitsI13__nv_bfloat16S2_fS2_fjLj768ELj1ELj4ELj1ELj16ENS_18Kernel_traits_baseILj768ES2_S2_fS2_fjLj128EEEEELb1ELb1ELb0ELb0EEEvNS_9BwdParamsE,@"STO_CUDA_ENTRY STV_DEFAULT"
_ZN10layer_norm13ln_bwd_kernelINS_13Kernel_traitsI13__nv_bfloat16S2_fS2_fjLj768ELj1ELj4ELj1ELj16ENS_18Kernel_traits_baseILj768ES2_S2_fS2_fjLj128EEEEELb1ELb1ELb0ELb0EEEvNS_9BwdParamsE:
.text._ZN10layer_norm13ln_bwd_kernelINS_13Kernel_traitsI13__nv_bfloat16S2_fS2_fjLj768ELj1ELj4ELj1ELj16ENS_18Kernel_traits_baseILj768ES2_S2_fS2_fjLj128EEEEELb1ELb1ELb0ELb0EEEvNS_9BwdParamsE:
        /* <DEDUP_REMOVED lines=147> */
.L_x_4657:
        /* <DEDUP_REMOVED lines=35> */
[----:B------:R-:W4:Y:S01]  /*0b60*/  LDG.E.128 R160, desc[UR6][R160.64] ;  /* 0x00000006a0a07981 */ /* 0x000f22000c1e1d00 */
[----:B------:R-:W-:Y:S02]  /*0b70*/  ISETP.NE.AND.EX P2, PT, RZ, UR11, PT, P2 ;  /* 0x0000000bff007c0c */ /* 0x000fe4000bf45320 */
[----:B------:R-:W-:-:S11]  /*0b80*/  SHF.L.U32 R219, R36, 0x10, RZ ;  /* 0x0000001024db7819 */ /* 0x000fd600000006ff */
[----:B------:R-:W1:Y:S01]  /*0b90*/  @P2 LDC.64 R208, c[0x0][0x438] ;  /* 0x00010e00ffd02b82 */ /* 0x000e620000000a00 */
[----:B------:R-:W-:Y:S02]  /*0ba0*/  SHF.L.U32 R216, R18, 0x10, RZ ;  /* 0x0000001012d87819 */ /* 0x000fe400000006ff */
[----:B------:R-:W-:Y:S02]  /*0bb0*/  SHF.L.U32 R212, R19, 0x10, RZ ;  /* 0x0000001013d47819 */ /* 0x000fe400000006ff */
[----:B------:R-:W-:Y:S01]  /*0bc0*/  SHF.L.U32 R215, R37, 0x10, RZ ;  /* 0x0000001025d77819 */ /* 0x000fe200000006ff */
[----:B--2---:R-:W-:Y:S01]  /*0bd0*/  IMAD.WIDE.U32 R206, R0, 0x8, R206 ;  /* 0x0000000800ce7825 */ /* 0x004fe200078e00ce */
[----:B0-----:R-:W-:-:S04]  /*0be0*/  SHF.L.U32 R211, R38, 0x10, RZ ;  /* 0x0000001026d37819 */ /* 0x001fc800000006ff */
[----:B------:R-:W5:Y:S01]  /*0bf0*/  LDG.E.64 R226, desc[UR6][R206.64] ;  /* 0x00000006cee27981 */ /* 0x000f62000c1e1b00 */
[----:B-1----:R-:W-:-:S05]  /*0c00*/  @P2 IMAD.WIDE.U32 R208, R0, 0x20, R208 ;  /* 0x0000002000d02825 */ /* 0x002fca00078e00d0 */
[----:B------:R-:W5:Y:S04]  /*0c10*/  @P2 LDG.E.128 R128, desc[UR6][R208.64] ;  /* 0x00000006d0802981 */ /* 0x000f68000c1e1d00 */
[----:B------:R0:W5:Y:S02]  /*0c20*/  @P2 LDG.E.128 R132, desc[UR6][R208.64+0x10] ;  /* 0x00001006d0842981 */ /* 0x000164000c1e1d00 */
[----:B0-----:R-:W-:Y:S02]  /*0c30*/  SHF.L.U32 R208, R20, 0x10, RZ ;  /* 0x0000001014d07819 */ /* 0x001fe400000006ff */
[----:B------:R-:W-:Y:S01]  /*0c40*/  IADD3 R231, PT, PT, R0, 0x20, RZ ;  /* 0x0000002000e77810 */ /* 0x000fe20007ffe0ff */
[C---:B---3--:R-:W-:Y:S01]  /*0c50*/  FADD.FTZ R218, -R228.reuse, R157 ;  /* 0x0000009de4da7221 */ /* 0x048fe20000010100 */
        /* <DEDUP_REMOVED lines=37> */
[----:B------:R-:W-:Y:S01]  /*0eb0*/  FADD.FTZ R80, R80, R160 ;  /* 0x000000a050507221 */ /* 0x000fe20000010000 */
[----:B------:R-:W-:Y:S01]  /*0ec0*/  FFMA.FTZ R60, R221, R160, R60 ;  /* 0x000000a0dd3c7223 */ /* 0x000fe2000001003c */
[----:B------:R-:W-:Y:S01]  /*0ed0*/  FMUL.FTZ R210, R173, R210 ;  /* 0x000000d2add27220 */ /* 0x000fe20000410000 */
[----:B------:R-:W-:Y:S01]  /*0ee0*/  SHF.L.U32 R163, R163, 0x10, RZ ;  /* 0x00000010a3a37819 */ /* 0x000fe200000006ff */
[----:B------:R-:W-:Y:S01]  /*0ef0*/  FADD.FTZ R166, -R228, R166 ;  /* 0x000000a6e4a67221 */ /* 0x000fe20000010100 */
[----:B------:R-:W-:Y:S01]  /*0f00*/  SHF.L.U32 R160, R39, 0x10, RZ ;  /* 0x0000001027a07819 */ /* 0x000fe200000006ff */
[-C--:B------:R-:W-:Y:S01]  /*0f10*/  FMUL.FTZ R208, R208, R204.reuse ;  /* 0x000000ccd0d07220 */ /* 0x080fe20000410000 */
        /* <DEDUP_REMOVED lines=25> */
.L_x_4628:
[----:B------:R-:W-:Y:S05]  /*10b0*/  BSYNC.RECONVERGENT B1 ;  /* 0x0000000000017941 */ /* 0x000fea0003800200 */
.L_x_4627:
        /* <DEDUP_REMOVED lines=11> */
[----:B------:R-:W-:-:S13]  /*1170*/  ISETP.NE.AND.EX P2, PT, RZ, UR11, PT, P2 ;  /* 0x0000000bff007c0c */ /* 0x000fda000bf45320 */
[----:B------:R-:W1:Y:S01]  /*1180*/  @P2 LDC.64 R194, c[0x0][0x438] ;  /* 0x00010e00ffc22b82 */ /* 0x000e620000000a00 */
[----:B------:R-:W-:Y:S02]  /*1190*/  SHF.L.U32 R203, R44, 0x10, RZ ;  /* 0x000000102ccb7819 */ /* 0x000fe400000006ff */
[----:B------:R-:W-:Y:S02]  /*11a0*/  SHF.L.U32 R200, R10, 0x10, RZ ;  /* 0x000000100ac87819 */ /* 0x000fe400000006ff */
[----:B------:R-:W-:Y:S02]  /*11b0*/  SHF.L.U32 R199, R45, 0x10, RZ ;  /* 0x000000102dc77819 */ /* 0x000fe400000006ff */
[----:B0-----:R-:W-:Y:S02]  /*11c0*/  SHF.L.U32 R196, R11, 0x10, RZ ;  /* 0x000000100bc47819 */ /* 0x001fe400000006ff */
[----:B------:R-:W-:Y:S01]  /*11d0*/  SHF.L.U32 R192, R12, 0x10, RZ ;  /* 0x000000100cc07819 */ /* 0x000fe200000006ff */
[----:B--2---:R-:W-:-:S05]  /*11e0*/  IMAD.WIDE.U32 R174, R231, 0x8, R174 ;  /* 0x00000008e7ae7825 */ /* 0x004fca00078e00ae */
        /* <DEDUP_REMOVED lines=11> */
[----:B------:R-:W-:Y:S02]  /*12a0*/  SHF.L.U32 R160, R160, 0x10, RZ ;  /* 0x00000010a0a07819 */ /* 0x000fe400000006ff */
[----:B------:R-:W-:Y:S01]  /*12b0*/  SHF.L.U32 R157, R157, 0x10, RZ ;  /* 0x000000109d9d7819 */ /* 0x000fe200000006ff */
[----:B------:R-:W-:Y:S02]  /*12c0*/  FMUL.FTZ R205, R173, R172 ;  /* 0x000000acadcd7220 */ /* 0x000fe40000410000 */
[-C--:B------:R-:W-:Y:S01]  /*12d0*/  FMUL.FTZ R203, R203, R160.reuse ;  /* 0x000000a0cbcb7220 */ /* 0x080fe20000410000 */
[C---:B------:R-:W-:Y:S01]  /*12e0*/  PRMT R159, R161.reuse, 0x7632, R159 ;  /* 0x00007632a19f7816 */ /* 0x040fe2000000009f */
[----:B------:R-:W-:Y:S01]  /*12f0*/  FADD.FTZ R158, -R228, R158 ;  /* 0x0000009ee49e7221 */ /* 0x000fe20000010100 */
[----:B------:R-:W-:Y:S01]  /*1300*/  SHF.L.U32 R161, R161, 0x10, RZ ;  /* 0x00000010a1a17819 */ /* 0x000fe200000006ff */
[-C--:B------:R-:W-:Y:S01]  /*1310*/  FMUL.FTZ R200, R200, R157.reuse ;  /* 0x0000009dc8c87220 */ /* 0x080fe20000410000 */
[----:B------:R-:W-:Y:S01]  /*1320*/  FFMA.FTZ R89, R202, R157, R89 ;  /* 0x0000009dca597223 */ /* 0x000fe20000010059 */
[----:B------:R-:W-:Y:S01]  /*1330*/  FADD.FTZ R141, R141, R157 ;  /* 0x0000009d8d8d7221 */ /* 0x000fe20000010000 */
        /* <DEDUP_REMOVED lines=11> */
[-C--:B------:R-:W-:Y:S01]  /*13f0*/  FMUL.FTZ R196, R196, R159.reuse ;  /* 0x0000009fc4c47220 */ /* 0x080fe20000410000 */
[----:B------:R-:W-:Y:S01]  /*1400*/  SHF.L.U32 R162, R162, 0x10, RZ ;  /* 0x00000010a2a27819 */ /* 0x000fe200000006ff */
[----:B------:R-:W-:Y:S01]  /*1410*/  FFMA.FTZ R91, R198, R159, R91 ;  /* 0x0000009fc65b7223 */ /* 0x000fe2000001005b */
[----:B------:R-:W-:Y:S01]  /*1420*/  PRMT R156, R163, 0x7632, R156 ;  /* 0x00007632a39c7816 */ /* 0x000fe2000000009c */
[----:B------:R-:W-:Y:S01]  /*1430*/  FADD.FTZ R143, R143, R159 ;  /* 0x0000009f8f8f7221 */ /* 0x000fe20000010000 */
[----:B------:R-:W-:Y:S01]  /*1440*/  FADD.FTZ R164, -R228, R164 ;  /* 0x000000a4e4a47221 */ /* 0x000fe20000010100 */
        /* <DEDUP_REMOVED lines=9> */
[----:B------:R-:W-:Y:S01]  /*14e0*/  FMUL.FTZ R194, R173, R194 ;  /* 0x000000c2adc27220 */ /* 0x000fe20000410000 */
[----:B------:R-:W-:Y:S01]  /*14f0*/  SHF.L.U32 R163, R163, 0x10, RZ ;  /* 0x00000010a3a37819 */ /* 0x000fe200000006ff */
[----:B------:R-:W-:Y:S01]  /*1500*/  FADD.FTZ R166, -R228, R166 ;  /* 0x000000a6e4a67221 */ /* 0x000fe20000010100 */
        /* <DEDUP_REMOVED lines=26> */
.L_x_4630:
[----:B------:R-:W-:Y:S05]  /*16b0*/  BSYNC.RECONVERGENT B1 ;  /* 0x0000000000017941 */ /* 0x000fea0003800200 */
.L_x_4629:
        /* <DEDUP_REMOVED lines=9> */
[----:B------:R-:W4:Y:S04]  /*1750*/  LDG.E.128 R160, desc[UR6][R182.64+0x10] ;  /* 0x00001006b6a07981 */ /* 0x000f28000c1e1d00 */
        /* <DEDUP_REMOVED lines=9> */
[----:B------:R-:W5:Y:S04]  /*17f0*/  @P2 LDG.E.128 R148, desc[UR6][R180.64] ;  /* 0x00000006b4942981 */ /* 0x000f68000c1e1d00 */
[----:B------:R0:W5:Y:S02]  /*1800*/  @P2 LDG.E.128 R152, desc[UR6][R180.64+0x10] ;  /* 0x00001006b4982981 */ /* 0x000164000c1e1d00 */
[----:B0-----:R-:W-:Y:S02]  /*1810*/  SHF.L.U32 R181, R2, 0x10, RZ ;  /* 0x0000001002b57819 */ /* 0x001fe400000006ff */
[----:B------:R-:W-:Y:S02]  /*1820*/  SHF.L.U32 R185, R3, 0x10, RZ ;  /* 0x0000001003b97819 */ /* 0x000fe400000006ff */
[----:B------:R-:W-:Y:S01]  /*1830*/  SHF.L.U32 R193, R5, 0x10, RZ ;  /* 0x0000001005c17819 */ /* 0x000fe200000006ff */
[C---:B---3--:R-:W-:Y:S01]  /*1840*/  FADD.FTZ R156, -R228.reuse, R156 ;  /* 0x0000009ce49c7221 */ /* 0x048fe20000010100 */
[C---:B------:R-:W-:Y:S01]  /*1850*/  FADD.FTZ R176, -R228.reuse, R157 ;  /* 0x0000009de4b07221 */ /* 0x040fe20000010100 */
[----:B------:R-:W-:-:S02]  /*1860*/  FADD.FTZ R184, -R228, R159 ;  /* 0x0000009fe4b87221 */ /* 0x000fc40000010100 */
[C---:B-----5:R-:W-:Y:S01]  /*1870*/  FMUL.FTZ R179, R173.reuse, R156 ;  /* 0x0000009cadb37220 */ /* 0x060fe20000410000 */
[C---:B----4-:R-:W-:Y:S02]  /*1880*/  PRMT R157, R164.reuse, 0x7632, R157 ;  /* 0x00007632a49d7816 */ /* 0x050fe4000000009d */
[----:B------:R-:W-:Y:S01]  /*1890*/  SHF.L.U32 R159, R164, 0x10, RZ ;  /* 0x00000010a49f7819 */ /* 0x000fe200000006ff */
[----:B------:R-:W-:Y:S01]  /*18a0*/  FMUL.FTZ R176, R173, R176 ;  /* 0x000000b0adb07220 */ /* 0x000fe20000410000 */
[----:B------:R-:W-:Y:S01]  /*18b0*/  SHF.L.U32 R156, R157, 0x10, RZ ;  /* 0x000000109d9c7819 */ /* 0x000fe200000006ff */
[----:B------:R-:W-:Y:S02]  /*18c0*/  FADD.FTZ R158, -R228, R158 ;  /* 0x0000009ee49e7221 */ /* 0x000fe40000010100 */
[-C--:B------:R-:W-:Y:S01]  /*18d0*/  FMUL.FTZ R178, R178, R159.reuse ;  /* 0x0000009fb2b27220 */ /* 0x080fe20000410000 */
[C-C-:B------:R-:W-:Y:S01]  /*18e0*/  FADD.FTZ R186, -R228.reuse, R160.reuse ;  /* 0x000000a0e4ba7221 */ /* 0x140fe20000010100 */
[--C-:B------:R-:W-:Y:S01]  /*18f0*/  FADD.FTZ R188, -R228, R161.reuse ;  /* 0x000000a1e4bc7221 */ /* 0x100fe20000010100 */
[----:B------:R-:W-:Y:S01]  /*1900*/  PRMT R160, R165, 0x7632, R160 ;  /* 0x00007632a5a07816 */ /* 0x000fe200000000a0 */
[-C--:B------:R-:W-:Y:S01]  /*1910*/  FMUL.FTZ R181, R181, R156.reuse ;  /* 0x0000009cb5b57220 */ /* 0x080fe20000410000 */
[----:B------:R-:W-:Y:S01]  /*1920*/  PRMT R161, R166, 0x7632, R161 ;  /* 0x00007632a6a17816 */ /* 0x000fe200000000a1 */
[----:B------:R-:W-:Y:S01]  /*1930*/  FFMA.FTZ R73, R176, R156, R73 ;  /* 0x0000009cb0497223 */ /* 0x000fe20000010049 */
[----:B------:R-:W-:Y:S01]  /*1940*/  FADD.FTZ R97, R97, R156 ;  /* 0x0000009c61617221 */ /* 0x000fe20000010000 */
[----:B------:R-:W-:Y:S01]  /*1950*/  SHF.L.U32 R165, R165, 0x10, RZ ;  /* 0x00000010a5a57819 */ /* 0x000fe200000006ff */
[----:B------:R-:W-:Y:S01]  /*1960*/  FADD.FTZ R156, R229, R178 ;  /* 0x000000b2e59c7221 */ /* 0x000fe20000010000 */
[----:B------:R-:W-:Y:S01]  /*1970*/  FFMA.FTZ R157, R179, R178, R230 ;  /* 0x000000b2b39d7223 */ /* 0x000fe200000100e6 */
[----:B------:R-:W-:Y:S01]  /*1980*/  FMUL.FTZ R183, R173, R158 ;  /* 0x0000009eadb77220 */ /* 0x000fe20000410000 */
[----:B------:R-:W-:Y:S01]  /*1990*/  FADD.FTZ R96, R96, R159 ;  /* 0x0000009f60607221 */ /* 0x000fe20000010000 */
[----:B------:R-:W-:Y:S01]  /*19a0*/  FFMA.FTZ R72, R179, R159, R72 ;  /* 0x0000009fb3487223 */ /* 0x000fe20000010048 */
[----:B------:R-:W-:Y:S01]  /*19b0*/  FMUL.FTZ R187, R173, R186 ;  /* 0x000000baadbb7220 */ /* 0x000fe20000410000 */
[----:B------:R-:W-:Y:S01]  /*19c0*/  SHF.L.U32 R158, R161, 0x10, RZ ;  /* 0x00000010a19e7819 */ /* 0x000fe200000006ff */
[C---:B------:R-:W-:Y:S01]  /*19d0*/  FMUL.FTZ R186, R173.reuse, R188 ;  /* 0x000000bcadba7220 */ /* 0x040fe20000410000 */
[----:B------:R-:W-:Y:S01]  /*19e0*/  SHF.L.U32 R160, R160, 0x10, RZ ;  /* 0x00000010a0a07819 */ /* 0x000fe200000006ff */
[----:B------:R-:W-:Y:S01]  /*19f0*/  FADD.FTZ R159, R156, R181 ;  /* 0x000000b59c9f7221 */ /* 0x000fe20000010000 */
[----:B------:R-:W-:Y:S01]  /*1a00*/  FMUL.FTZ R182, R182, R165 ;  /* 0x000000a5b6b67220 */ /* 0x000fe20000410000 */
[----:B------:R-:W-:Y:S01]  /*1a10*/  FFMA.FTZ R156, R176, R181, R157 ;  /* 0x000000b5b09c7223 */ /* 0x000fe2000001009d */
[----:B------:R-:W-:Y:S01]  /*1a20*/  FADD.FTZ R190, -R228, R163 ;  /* 0x000000a3e4be7221 */ /* 0x000fe20000010100 */
[----:B------:R-:W-:Y:S01]  /*1a30*/  FMUL.FTZ R180, R173, R184 ;  /* 0x000000b8adb47220 */ /* 0x000fe20000410000 */
[----:B------:R-:W-:Y:S01]  /*1a40*/  SHF.L.U32 R163, R166, 0x10, RZ ;  /* 0x00000010a6a37819 */ /* 0x000fe200000006ff */
[-C--:B------:R-:W-:Y:S01]  /*1a50*/  FMUL.FTZ R189, R189, R158.reuse ;  /* 0x0000009ebdbd7220 */ /* 0x080fe20000410000 */
[----:B------:R-:W-:Y:S01]  /*1a60*/  SHF.L.U32 R184, R54, 0x10, RZ ;  /* 0x0000001036b87819 */ /* 0x000fe200000006ff */
[----:B------:R-:W-:Y:S01]  /*1a70*/  FFMA.FTZ R77, R186, R158, R77 ;  /* 0x0000009eba4d7223 */ /* 0x000fe2000001004d */
[----:B------:R-:W-:Y:S01]  /*1a80*/  FADD.FTZ R101, R101, R158 ;  /* 0x0000009e65657221 */ /* 0x000fe20000010000 */
[----:B------:R-:W-:Y:S01]  /*1a90*/  FMUL.FTZ R185, R185, R160 ;  /* 0x000000a0b9b97220 */ /* 0x000fe20000410000 */
[----:B------:R-:W-:Y:S01]  /*1aa0*/  FADD.FTZ R158, R159, R182 ;  /* 0x000000b69f9e7221 */ /* 0x000fe20000010000 */
[----:B------:R-:W-:Y:S01]  /*1ab0*/  FFMA.FTZ R157, R183, R182, R156 ;  /* 0x000000b6b79d7223 */ /* 0x000fe2000001009c */
[----:B------:R-:W-:-:S02]  /*1ac0*/  FMUL.FTZ R184, R184, R163 ;  /* 0x000000a3b8b87220 */ /* 0x000fc40000410000 */
[----:B------:R-:W-:Y:S01]  /*1ad0*/  FADD.FTZ R159, R158, R185 ;  /* 0x000000b99e9f7221 */ /* 0x000fe20000010000 */
[----:B------:R-:W-:Y:S01]  /*1ae0*/  FFMA.FTZ R156, R180, R185, R157 ;  /* 0x000000b9b49c7223 */ /* 0x000fe2000001009d */
[C---:B------:R-:W-:Y:S01]  /*1af0*/  PRMT R164, R167.reuse, 0x7632, R164 ;  /* 0x00007632a7a47816 */ /* 0x040fe200000000a4 */
[----:B------:R-:W-:Y:S01]  /*1b00*/  FADD.FTZ R162, -R228, R162 ;  /* 0x000000a2e4a27221 */ /* 0x000fe20000010100 */
[----:B------:R-:W-:Y:S01]  /*1b10*/  SHF.L.U32 R167, R167, 0x10, RZ ;  /* 0x00000010a7a77819 */ /* 0x000fe200000006ff */
[----:B------:R-:W-:Y:S01]  /*1b20*/  FADD.FTZ R158, R159, R184 ;  /* 0x000000b89f9e7221 */ /* 0x000fe20000010000 */
[----:B------:R-:W-:Y:S01]  /*1b30*/  SHF.L.U32 R188, R55, 0x10, RZ ;  /* 0x0000001037bc7819 */ /* 0x000fe200000006ff */
[----:B------:R-:W-:Y:S01]  /*1b40*/  FFMA.FTZ R157, R187, R184, R156 ;  /* 0x000000b8bb9d7223 */ /* 0x000fe2000001009c */
[----:B------:R-:W-:Y:S01]  /*1b50*/  SHF.L.U32 R164, R164, 0x10, RZ ;  /* 0x00000010a4a47819 */ /* 0x000fe200000006ff */
[C---:B------:R-:W-:Y:S01]  /*1b60*/  FMUL.FTZ R191, R173.reuse, R162 ;  /* 0x000000a2adbf7220 */ /* 0x040fe20000410000 */
        /* <DEDUP_REMOVED lines=19> */
.L_x_4632:
[----:B------:R-:W-:Y:S05]  /*1ca0*/  BSYNC.RECONVERGENT B1 ;  /* 0x0000000000017941 */ /* 0x000fea0003800200 */
.L_x_4631:
        /* <DEDUP_REMOVED lines=21> */
.L_x_4679:
        /* <DEDUP_REMOVED lines=17> */
[----:B0-----:R-:W-:Y:S01]  /*1f10*/  FFMA.FTZ R163, R218, R160, R161 ;  /* 0x000000a0daa37223 */ /* 0x001fe200000100a1 */
        /* <DEDUP_REMOVED lines=8> */
[-CC-:B------:R-:W-:Y:S01]  /*1fa0*/  FFMA.FTZ R232, R213, R160.reuse, R161.reuse ;  /* 0x000000a0d5e87223 */ /* 0x180fe200000100a1 */
[-C--:B------:R-:W-:Y:S01]  /*1fb0*/  FMUL.FTZ R166, R166, R171.reuse ;  /* 0x000000aba6a67220 */ /* 0x080fe20000410000 */
[--C-:B------:R-:W-:Y:S01]  /*1fc0*/  FFMA.FTZ R233, R210, R160, R161.reuse ;  /* 0x000000a0d2e97223 */ /* 0x100fe200000100a1 */
        /* <DEDUP_REMOVED lines=11> */
[----:B------:R-:W-:Y:S01]  /*2080*/  LOP3.LUT P2, RZ, R226, 0xff000000, RZ, 0xc0, !PT ;  /* 0xff000000e2ff7812 */ /* 0x000fe2000784c0ff */
[----:B------:R-:W-:Y:S01]  /*2090*/  FFMA.FTZ R167, R214, R160, R161 ;  /* 0x000000a0d6a77223 */ /* 0x000fe200000100a1 */
[C---:B------:R-:W-:Y:S01]  /*20a0*/  @P5 FMUL.FTZ R164, R220.reuse, R228 ;  /* 0x000000e4dca45220 */ /* 0x040fe20000410000 */
[----:B------:R-:W-:Y:S01]  /*20b0*/  FADD.FTZ R166, R215, -R156 ;  /* 0x8000009cd7a67221 */ /* 0x000fe20000010000 */
[----:B------:R-:W-:Y:S01]  /*20c0*/  @P5 FMUL.FTZ R163, R220, R229 ;  /* 0x000000e5dca35220 */ /* 0x000fe20000410000 */
[----:B------:R-:W-:Y:S01]  /*20d0*/  FADD.FTZ R220, R212, -R167 ;  /* 0x800000a7d4dc7221 */ /* 0x000fe20000010000 */
[----:B------:R-:W-:Y:S01]  /*20e0*/  LOP3.LUT P5, RZ, R227, 0xff, RZ, 0xc0, !PT ;  /* 0x000000ffe3ff7812 */ /* 0x000fe200078ac0ff */
[----:B------:R-:W-:Y:S01]  /*20f0*/  FMUL.FTZ R166, R173, R166 ;  /* 0x000000a6ada67220 */ /* 0x000fe20000410000 */
[----:B------:R-:W-:-:S02]  /*2100*/  HFMA2 R156, -RZ, RZ, 0, 0 ;  /* 0x00000000ff9c7431 */ /* 0x000fc400000001ff */
[----:B------:R-:W-:Y:S01]  /*2110*/  FMUL.FTZ R220, R173, R220 ;  /* 0x000000dcaddc7220 */ /* 0x000fe20000410000 */
[----:B------:R-:W-:Y:S01]  /*2120*/  @P6 SHF.L.U32 R167, R157, 0x10, RZ ;  /* 0x000000109da76819 */ /* 0x000fe200000006ff */
[-C--:B------:R-:W-:Y:S01]  /*2130*/  FMUL.FTZ R166, R166, R171.reuse ;  /* 0x000000aba6a67220 */ /* 0x080fe20000410000 */
[----:B------:R-:W-:Y:S01]  /*2140*/  FADD.FTZ R232, R211, -R232 ;  /* 0x800000e8d3e87221 */ /* 0x000fe20000010000 */
[----:B------:R-:W-:Y:S02]  /*2150*/  @P2 PRMT R230, R157, 0x7632, R230 ;  /* 0x000076329de62816 */ /* 0x000fe400000000e6 */
[----:B------:R-:W-:Y:S02]  /*2160*/  CS2R R228, SRZ ;  /* 0x0000000000e47805 */ /* 0x000fe4000001ff00 */
[----:B------:R-:W-:Y:S01]  /*2170*/  @P6 SHF.L.U32 R157, R41, 0x10, RZ ;  /* 0x00000010299d6819 */ /* 0x000fe200000006ff */
[----:B------:R-:W-:Y:S01]  /*2180*/  FMUL.FTZ R166, R166, UR13 ;  /* 0x0000000da6a67c20 */ /* 0x000fe20008410000 */
[----:B------:R-:W-:Y:S01]  /*2190*/  FMUL.FTZ R220, R220, R171 ;  /* 0x000000abdcdc7220 */ /* 0x000fe20000410000 */
[----:B------:R-:W-:Y:S01]  /*21a0*/  FMUL.FTZ R232, R173, R232 ;  /* 0x000000e8ade87220 */ /* 0x000fe20000410000 */
[----:B------:R-:W-:Y:S01]  /*21b0*/  @P2 SHF.L.U32 R230, R230, 0x10, RZ ;  /* 0x00000010e6e62819 */ /* 0x000fe200000006ff */
[C---:B------:R-:W-:Y:S01]  /*21c0*/  @P6 FMUL.FTZ R229, R166.reuse, R167 ;  /* 0x000000a7a6e56220 */ /* 0x040fe20000410000 */
[----:B------:R-:W-:Y:S01]  /*21d0*/  @P6 FMUL.FTZ R156, R166, R157 ;  /* 0x0000009da69c6220 */ /* 0x000fe20000410000 */
[----:B------:R-:W-:Y:S01]  /*21e0*/  @P2 SHF.L.U32 R166, R23, 0x10, RZ ;  /* 0x0000001017a62819 */ /* 0x000fe200000006ff */
[----:B------:R-:W-:Y:S01]  /*21f0*/  FMUL.FTZ R235, R220, UR13 ;  /* 0x0000000ddceb7c20 */ /* 0x000fe20008410000 */
[----:B------:R-:W-:Y:S01]  /*2200*/  LOP3.LUT P6, RZ, R227, 0xff00, RZ, 0xc0, !PT ;  /* 0x0000ff00e3ff7812 */ /* 0x000fe200078cc0ff */
[----:B------:R-:W-:Y:S01]  /*2210*/  FMUL.FTZ R232, R232, R171 ;  /* 0x000000abe8e87220 */ /* 0x000fe20000410000 */
[----:B------:R-:W-:Y:S01]  /*2220*/  MOV R157, RZ ;  /* 0x000000ff009d7202 */ /* 0x000fe20000000f00 */
[C---:B------:R-:W-:Y:S01]  /*2230*/  @P2 FMUL.FTZ R157, R235.reuse, R166 ;  /* 0x000000a6eb9d2220 */ /* 0x040fe20000410000 */
[----:B------:R-:W-:Y:S01]  /*2240*/  @P5 SHF.L.U32 R220, R42, 0x10, RZ ;  /* 0x000000102adc5819 */ /* 0x000fe200000006ff */
[----:B------:R-:W-:Y:S01]  /*2250*/  FADD.FTZ R166, R208, -R233 ;  /* 0x800000e9d0a67221 */ /* 0x000fe20000010000 */
[----:B------:R-:W-:Y:S01]  /*2260*/  FMUL.FTZ R232, R232, UR13 ;  /* 0x0000000de8e87c20 */ /* 0x000fe20008410000 */
[----:B------:R-:W-:Y:S01]  /*2270*/  @P2 FMUL.FTZ R228, R235, R230 ;  /* 0x000000e6ebe42220 */ /* 0x000fe20000410000 */
[----:B------:R-:W-:-:S02]  /*2280*/  @P5 SHF.L.U32 R167, R158, 0x10, RZ ;  /* 0x000000109ea75819 */ /* 0x000fc400000006ff */
[----:B------:R-:W-:Y:S01]  /*2290*/  CS2R R230, SRZ ;  /* 0x0000000000e67805 */ /* 0x000fe2000001ff00 */
[----:B------:R-:W-:Y:S01]  /*22a0*/  FMUL.FTZ R166, R173, R166 ;  /* 0x000000a6ada67220 */ /* 0x000fe20000410000 */
[C---:B------:R-:W-:Y:S01]  /*22b0*/  @P5 FMUL.FTZ R230, R232.reuse, R220 ;  /* 0x000000dce8e65220 */ /* 0x040fe20000410000 */
[----:B------:R-:W-:Y:S01]  /*22c0*/  FFMA.FTZ R220, R209, R160, R161 ;  /* 0x000000a0d1dc7223 */ /* 0x000fe200000100a1 */
[----:B------:R-:W-:Y:S01]  /*22d0*/  @P5 FMUL.FTZ R231, R232, R167 ;  /* 0x000000a7e8e75220 */ /* 0x000fe20000410000 */
[----:B------:R-:W-:Y:S01]  /*22e0*/  LOP3.LUT P5, RZ, R227, 0xff0000, RZ, 0xc0, !PT ;  /* 0x00ff0000e3ff7812 */ /* 0x000fe200078ac0ff */
[----:B------:R-:W-:Y:S01]  /*22f0*/  FMUL.FTZ R166, R166, R171 ;  /* 0x000000aba6a67220 */ /* 0x000fe20000410000 */
[----:B------:R-:W-:Y:S01]  /*2300*/  @P6 PRMT R158, R158, 0x7632, R158 ;  /* 0x000076329e9e6816 */ /* 0x000fe2000000009e */
[----:B------:R-:W-:Y:S01]  /*2310*/  FADD.FTZ R220, R207, -R220 ;  /* 0x800000dccfdc7221 */ /* 0x000fe20000010000 */
[----:B------:R-:W-:Y:S01]  /*2320*/  ISETP.GE.U32.AND P2, PT, R226, RZ, PT ;  /* 0x000000ffe200720c */ /* 0x000fe20003f46070 */
[----:B------:R-:W-:Y:S01]  /*2330*/  FMUL.FTZ R167, R166, UR13 ;  /* 0x0000000da6a77c20 */ /* 0x000fe20008410000 */
[----:B------:R-:W-:Y:S01]  /*2340*/  @P6 SHF.L.U32 R158, R158, 0x10, RZ ;  /* 0x000000109e9e6819 */ /* 0x000fe200000006ff */
[----:B------:R-:W-:Y:S01]  /*2350*/  FMUL.FTZ R220, R173, R220 ;  /* 0x000000dcaddc7220 */ /* 0x000fe20000410000 */
[----:B------:R-:W-:-:S02]  /*2360*/  @P6 SHF.L.U32 R166, R24, 0x10, RZ ;  /* 0x0000001018a66819 */ /* 0x000fc400000006ff */
[----:B------:R-:W-:Y:S02]  /*2370*/  CS2R R232, SRZ ;  /* 0x0000000000e87805 */ /* 0x000fe4000001ff00 */
[----:B------:R-:W-:Y:S01]  /*2380*/  ISETP.GE.U32.AND.EX P2, PT, R227, 0x1000000, PT, P2 ;  /* 0x01000000e300780c */ /* 0x000fe20003f46120 */
[C---:B------:R-:W-:Y:S01]  /*2390*/  @P6 FMUL.FTZ R232, R167.reuse, R158 ;  /* 0x0000009ea7e86220 */ /* 0x040fe20000410000 */
[----:B------:R-:W-:Y:S01]  /*23a0*/  FMUL.FTZ R220, R220, R171 ;  /* 0x000000abdcdc7220 */ /* 0x000fe20000410000 */
[----:B------:R-:W-:Y:S01]  /*23b0*/  @P6 FMUL.FTZ R233, R167, R166 ;  /* 0x000000a6a7e96220 */ /* 0x000fe20000410000 */
[----:B------:R-:W-:Y:S01]  /*23c0*/  FFMA.FTZ R167, R206, R160, R161 ;  /* 0x000000a0cea77223 */ /* 0x000fe200000100a1 */
[----:B------:R-:W-:Y:S01]  /*23d0*/  @P5 SHF.L.U32 R158, R159, 0x10, RZ ;  /* 0x000000109f9e5819 */ /* 0x000fe200000006ff */
[----:B------:R-:W-:Y:S01]  /*23e0*/  FMUL.FTZ R237, R220, UR13 ;  /* 0x0000000ddced7c20 */ /* 0x000fe20008410000 */
[----:B------:R-:W-:Y:S01]  /*23f0*/  CS2R R234, SRZ ;  /* 0x0000000000ea7805 */ /* 0x000fe2000001ff00 */
[----:B------:R-:W-:Y:S01]  /*2400*/  FADD.FTZ R220, R204, -R167 ;  /* 0x800000a7ccdc7221 */ /* 0x000fe20000010000 */
[----:B------:R-:W-:Y:S01]  /*2410*/  @P5 SHF.L.U32 R166, R43, 0x10, RZ ;  /* 0x000000102ba65819 */ /* 0x000fe200000006ff */
[----:B------:R-:W-:Y:S01]  /*2420*/  @P5 FMUL.FTZ R235, R237, R158 ;  /* 0x0000009eedeb5220 */ /* 0x000fe20000410000 */
[----:B------:R-:W-:-:S02]  /*2430*/  HFMA2 R158, -RZ, RZ, 0, 0 ;  /* 0x00000000ff9e7431 */ /* 0x000fc400000001ff */
[----:B------:R-:W-:Y:S01]  /*2440*/  FMUL.FTZ R220, R173, R220 ;  /* 0x000000dcaddc7220 */ /* 0x000fe20000410000 */
[----:B------:R-:W-:Y:S01]  /*2450*/  @P2 PRMT R159, R159, 0x7632, R159 ;  /* 0x000076329f9f2816 */ /* 0x000fe2000000009f */
[----:B------:R-:W-:Y:S01]  /*2460*/  FADD.FTZ R167, R105, R164 ;  /* 0x000000a469a77221 */ /* 0x000fe20000010000 */
[----:B------:R-:W-:Y:S01]  /*2470*/  F2FP.BF16.F32.PACK_AB R157, R157, R156 ;  /* 0x0000009c9d9d723e */ /* 0x000fe200000010ff */
[----:B------:R-:W-:Y:S01]  /*2480*/  FMUL.FTZ R220, R220, R171 ;  /* 0x000000abdcdc7220 */ /* 0x000fe20000410000 */
[----:B------:R-:W-:Y:S01]  /*2490*/  @P5 FMUL.FTZ R158, R237, R166 ;  /* 0x000000a6ed9e5220 */ /* 0x000fe20000410000 */
[----:B------:R-:W-:Y:S01]  /*24a0*/  @P2 SHF.L.U32 R166, R25, 0x10, RZ ;  /* 0x0000001019a62819 */ /* 0x000fe200000006ff */
[----:B------:R-:W-:Y:S01]  /*24b0*/  FADD.FTZ R228, R107, R228 ;  /* 0x000000e46be47221 */ /* 0x000fe20000010000 */
[----:B------:R-:W-:Y:S01]  /*24c0*/  FMUL.FTZ R220, R220, UR13 ;  /* 0x0000000ddcdc7c20 */ /* 0x000fe20008410000 */
[----:B------:R-:W-:Y:S01]  /*24d0*/  @P2 SHF.L.U32 R159, R159, 0x10, RZ ;  /* 0x000000109f9f2819 */ /* 0x000fe200000006ff */
[----:B------:R-:W-:Y:S01]  /*24e0*/  FADD.FTZ R108, R108, R231 ;  /* 0x000000e76c6c7221 */ /* 0x000fe20000010000 */
[----:B------:R-:W-:Y:S01]  /*24f0*/  MOV R237, RZ ;  /* 0x000000ff00ed7202 */ /* 0x000fe20000000f00 */
[----:B------:R-:W-:Y:S01]  /*2500*/  @P2 FMUL.FTZ R237, R220, R166 ;  /* 0x000000a6dced2220 */ /* 0x000fe20000410000 */
[----:B------:R-:W-:Y:S01]  /*2510*/  FADD.FTZ R166, R104, R165 ;  /* 0x000000a568a67221 */ /* 0x000fe20000010000 */
[----:B------:R-:W-:Y:S01]  /*2520*/  @P2 FMUL.FTZ R234, R220, R159 ;  /* 0x0000009fdcea2220 */ /* 0x000fe20000410000 */
[----:B------:R-:W-:Y:S01]  /*2530*/  FADD.FTZ R220, R106, R229 ;  /* 0x000000e56adc7221 */ /* 0x000fe20000010000 */
[----:B------:R-:W-:Y:S01]  /*2540*/  FADD.FTZ R109, R109, R232 ;  /* 0x000000e86d6d7221 */ /* 0x000fe20000010000 */
[----:B------:R-:W-:Y:S01]  /*2550*/  F2FP.BF16.F32.PACK_AB R159, R237, R158 ;  /* 0x0000009eed9f723e */ /* 0x000fe200000010ff */
[----:B------:R-:W-:Y:S01]  /*2560*/  FADD.FTZ R110, R110, R235 ;  /* 0x000000eb6e6e7221 */ /* 0x000fe20000010000 */
[----:B------:R-:W-:Y:S01]  /*2570*/  FADD.FTZ R111, R111, R234 ;  /* 0x000000ea6f6f7221 */ /* 0x000fe20000010000 */
[----:B------:R-:W-:-:S02]  /*2580*/  F2FP.BF16.F32.PACK_AB R158, R233, R230 ;  /* 0x000000e6e99e723e */ /* 0x000fc400000010ff */
[----:B------:R-:W-:Y:S01]  /*2590*/  F2FP.BF16.F32.PACK_AB R156, R163, R162 ;  /* 0x000000a2a39c723e */ /* 0x000fe200000010ff */
[----:B------:R-:W-:Y:S06]  /*25a0*/  BRA `(.L_x_4639) ;  /* 0x0000000400bc7947 */ /* 0x000fec0003800000 */
.L_x_4638:
[-CC-:B------:R-:W-:Y:S01]  /*25b0*/  FFMA.FTZ R68, R221, R160.reuse, R161.reuse ;  /* 0x000000a0dd447223 */ /* 0x180fe200000100a1 */
[C---:B------:R-:W-:Y:S01]  /*25c0*/  LOP3.LUT P2, RZ, R226.reuse, 0xff, RZ, 0xc0, !PT ;  /* 0x000000ffe2ff7812 */ /* 0x040fe2000784c0ff */
[----:B------:R-:W-:Y:S01]  /*25d0*/  HFMA2 R167, -RZ, RZ, 0, 0 ;  /* 0x00000000ffa77431 */ /* 0x000fe200000001ff */
[C---:B------:R-:W-:Y:S01]  /*25e0*/  LOP3.LUT P5, RZ, R226.reuse, 0xff00, RZ, 0xc0, !PT ;  /* 0x0000ff00e2ff7812 */ /* 0x040fe200078ac0ff */
[----:B------:R-:W-:Y:S01]  /*25f0*/  FADD.FTZ R68, R219, -R68 ;  /* 0x80000044db447221 */ /* 0x000fe20000010000 */
[----:B------:R-:W-:Y:S01]  /*2600*/  FFMA.FTZ R136, R217, R160, R161 ;  /* 0x000000a0d9887223 */ /* 0x000fe200000100a1 */
[----:B------:R-:W-:Y:S02]  /*2610*/  LOP3.LUT P6, RZ, R226, 0xff0000, RZ, 0xc0, !PT ;  /* 0x00ff0000e2ff7812 */ /* 0x000fe400078cc0ff */
[----:B0-----:R-:W-:Y:S01]  /*2620*/  CS2R R162, SRZ ;  /* 0x0000000000a27805 */ /* 0x001fe2000001ff00 */
[----:B------:R-:W-:Y:S01]  /*2630*/  FMUL.FTZ R68, R173, R68 ;  /* 0x00000044ad447220 */ /* 0x000fe20000410000 */
[----:B------:R-:W-:Y:S01]  /*2640*/  FADD.FTZ R136, R215, -R136 ;  /* 0x80000088d7887221 */ /* 0x000fe20000010000 */
[----:B------:R-:W-:Y:S01]  /*2650*/  HFMA2 R164, -RZ, RZ, 0, 0 ;  /* 0x00000000ffa47431 */ /* 0x000fe200000001ff */
[----:B------:R-:W-:Y:S01]  /*2660*/  MOV R220, RZ ;  /* 0x000000ff00dc7202 */ /* 0x000fe20000000f00 */
[----:B------:R-:W-:Y:S01]  /*2670*/  FMUL.FTZ R69, R68, R171 ;  /* 0x000000ab44457220 */ /* 0x000fe20000410000 */
[----:B------:R-:W-:-:S02]  /*2680*/  CS2R R228, SRZ ;  /* 0x0000000000e47805 */ /* 0x000fc4000001ff00 */
[----:B-----5:R-:W-:Y:S01]  /*2690*/  @P2 SHF.L.U32 R70, R156, 0x10, RZ ;  /* 0x000000109c462819 */ /* 0x020fe200000006ff */
[-CC-:B------:R-:W-:Y:S01]  /*26a0*/  FFMA.FTZ R233, R210, R160.reuse, R161.reuse ;  /* 0x000000a0d2e97223 */ /* 0x180fe200000100a1 */
[----:B------:R-:W-:Y:S01]  /*26b0*/  FMUL.FTZ R137, R69, UR13 ;  /* 0x0000000d45897c20 */ /* 0x000fe20008410000 */
[----:B------:R-:W-:Y:S01]  /*26c0*/  FFMA.FTZ R69, R218, R160, R161 ;  /* 0x000000a0da457223 */ /* 0x000fe200000100a1 */
[----:B------:R-:W-:Y:S01]  /*26d0*/  @P5 PRMT R156, R156, 0x7632, R156 ;  /* 0x000076329c9c5816 */ /* 0x000fe2000000009c */
[----:B------:R-:W-:Y:S02]  /*26e0*/  HFMA2 R231, -RZ, RZ, 0, 0 ;  /* 0x00000000ffe77431 */ /* 0x000fe400000001ff */
[----:B------:R-:W-:Y:S01]  /*26f0*/  @P2 FMUL.FTZ R167, R137, R70 ;  /* 0x0000004689a72220 */ /* 0x000fe20000410000 */
[----:B------:R-:W-:Y:S01]  /*2700*/  FADD.FTZ R70, R216, -R69 ;  /* 0x80000045d8467221 */ /* 0x000fe20000010000 */
[----:B------:R-:W-:Y:S01]  /*2710*/  @P2 SHF.L.U32 R138, R40, 0x10, RZ ;  /* 0x00000010288a2819 */ /* 0x000fe200000006ff */
[--C-:B------:R-:W-:Y:S01]  /*2720*/  FFMA.FTZ R235, R206, R160, R161.reuse ;  /* 0x000000a0ceeb7223 */ /* 0x100fe200000100a1 */
[----:B------:R-:W-:Y:S01]  /*2730*/  @P5 SHF.L.U32 R166, R22, 0x10, RZ ;  /* 0x0000001016a65819 */ /* 0x000fe200000006ff */
[C---:B------:R-:W-:Y:S01]  /*2740*/  FMUL.FTZ R69, R173.reuse, R70 ;  /* 0x00000046ad457220 */ /* 0x040fe20000410000 */
[----:B------:R-:W-:Y:S01]  /*2750*/  FMUL.FTZ R70, R173, R136 ;  /* 0x00000088ad467220 */ /* 0x000fe20000410000 */
[----:B------:R-:W-:Y:S01]  /*2760*/  @P5 SHF.L.U32 R156, R156, 0x10, RZ ;  /* 0x000000109c9c5819 */ /* 0x000fe200000006ff */
[----:B------:R-:W-:Y:S01]  /*2770*/  @P2 FMUL.FTZ R162, R137, R138 ;  /* 0x0000008a89a22220 */ /* 0x000fe20000410000 */
[-C--:B------:R-:W-:Y:S01]  /*2780*/  FMUL.FTZ R71, R69, R171.reuse ;  /* 0x000000ab45477220 */ /* 0x080fe20000410000 */
[----:B------:R-:W-:Y:S01]  /*2790*/  FMUL.FTZ R136, R70, R171 ;  /* 0x000000ab46887220 */ /* 0x000fe20000410000 */
[----:B------:R-:W-:Y:S01]  /*27a0*/  @P6 SHF.L.U32 R139, R157, 0x10, RZ ;  /* 0x000000109d8b6819 */ /* 0x000fe200000006ff */
[--C-:B------:R-:W-:Y:S01]  /*27b0*/  FFMA.FTZ R138, R213, R160, R161.reuse ;  /* 0x000000a0d58a7223 */ /* 0x100fe200000100a1 */
[----:B------:R-:W-:Y:S01]  /*27c0*/  FMUL.FTZ R71, R71, UR13 ;  /* 0x0000000d47477c20 */ /* 0x000fe20008410000 */
[----:B------:R-:W-:Y:S01]  /*27d0*/  @P6 SHF.L.U32 R165, R41, 0x10, RZ ;  /* 0x0000001029a56819 */ /* 0x000fe200000006ff */
[----:B------:R-:W-:Y:S01]  /*27e0*/  FMUL.FTZ R136, R136, UR13 ;  /* 0x0000000d88887c20 */ /* 0x000fe20008410000 */
[----:B------:R-:W-:Y:S01]  /*27f0*/  LOP3.LUT P2, RZ, R226, 0xff000000, RZ, 0xc0, !PT ;  /* 0xff000000e2ff7812 */ /* 0x000fe2000784c0ff */
[C---:B------:R-:W-:Y:S01]  /*2800*/  @P5 FMUL.FTZ R220, R71.reuse, R156 ;  /* 0x0000009c47dc5220 */ /* 0x040fe20000410000 */
[----:B------:R-:W-:Y:S01]  /*2810*/  @P5 FMUL.FTZ R163, R71, R166 ;  /* 0x000000a647a35220 */ /* 0x000fe20000410000 */
[----:B------:R-:W-:Y:S01]  /*2820*/  FFMA.FTZ R71, R214, R160, R161 ;  /* 0x000000a0d6477223 */ /* 0x000fe200000100a1 */
[C---:B------:R-:W-:Y:S01]  /*2830*/  @P6 FMUL.FTZ R229, R136.reuse, R139 ;  /* 0x0000008b88e56220 */ /* 0x040fe20000410000 */
[----:B------:R-:W-:Y:S01]  /*2840*/  @P6 FMUL.FTZ R164, R136, R165 ;  /* 0x000000a588a46220 */ /* 0x000fe20000410000 */
[----:B------:R-:W-:Y:S01]  /*2850*/  LOP3.LUT P5, RZ, R227, 0xff, RZ, 0xc0, !PT ;  /* 0x000000ffe3ff7812 */ /* 0x000fe200078ac0ff */
[----:B------:R-:W-:Y:S01]  /*2860*/  FADD.FTZ R136, R212, -R71 ;  /* 0x80000047d4887221 */ /* 0x000fe20000010000 */
[----:B------:R-:W-:Y:S01]  /*2870*/  FADD.FTZ R138, R211, -R138 ;  /* 0x8000008ad38a7221 */ /* 0x000fe20000010000 */
[----:B------:R-:W-:Y:S01]  /*2880*/  LOP3.LUT P6, RZ, R227, 0xff00, RZ, 0xc0, !PT ;  /* 0x0000ff00e3ff7812 */ /* 0x000fe200078cc0ff */
[----:B------:R-:W-:Y:S01]  /*2890*/  FADD.FTZ R232, R204, -R235 ;  /* 0x800000ebcce87221 */ /* 0x000fe20000010000 */
[C---:B------:R-:W-:Y:S01]  /*28a0*/  FMUL.FTZ R71, R173.reuse, R136 ;  /* 0x00000088ad477220 */ /* 0x040fe20000410000 */
[----:B------:R-:W-:Y:S01]  /*28b0*/  FMUL.FTZ R136, R173, R138 ;  /* 0x0000008aad887220 */ /* 0x000fe20000410000 */
[----:B------:R-:W-:-:S02]  /*28c0*/  @P2 PRMT R157, R157, 0x7632, R157 ;  /* 0x000076329d9d2816 */ /* 0x000fc4000000009d */
[-C--:B------:R-:W-:Y:S01]  /*28d0*/  FMUL.FTZ R137, R71, R171.reuse ;  /* 0x000000ab47897220 */ /* 0x080fe20000410000 */
[----:B------:R-:W-:Y:S01]  /*28e0*/  @P2 SHF.L.U32 R230, R23, 0x10, RZ ;  /* 0x0000001017e62819 */ /* 0x000fe200000006ff */
[----:B------:R-:W-:Y:S01]  /*28f0*/  FMUL.FTZ R138, R136, R171 ;  /* 0x000000ab888a7220 */ /* 0x000fe20000410000 */
[----:B------:R-:W-:Y:S01]  /*2900*/  @P2 SHF.L.U32 R166, R157, 0x10, RZ ;  /* 0x000000109da62819 */ /* 0x000fe200000006ff */
[----:B------:R-:W-:Y:S01]  /*2910*/  FMUL.FTZ R137, R137, UR13 ;  /* 0x0000000d89897c20 */ /* 0x000fe20008410000 */
[----:B------:R-:W-:Y:S01]  /*2920*/  MOV R165, RZ ;  /* 0x000000ff00a57202 */ /* 0x000fe20000000f00 */
[----:B------:R-:W-:Y:S01]  /*2930*/  FMUL.FTZ R138, R138, UR13 ;  /* 0x0000000d8a8a7c20 */ /* 0x000fe20008410000 */
[----:B------:R-:W-:Y:S01]  /*2940*/  @P5 SHF.L.U32 R139, R158, 0x10, RZ ;  /* 0x000000109e8b5819 */ /* 0x000fe200000006ff */
[C---:B------:R-:W-:Y:S01]  /*2950*/  @P2 FMUL.FTZ R228, R137.reuse, R166 ;  /* 0x000000a689e42220 */ /* 0x040fe20000410000 */
[----:B------:R-:W-:Y:S01]  /*2960*/  FADD.FTZ R166, R208, -R233 ;  /* 0x800000e9d0a67221 */ /* 0x000fe20000010000 */
[----:B------:R-:W-:Y:S01]  /*2970*/  @P5 SHF.L.U32 R157, R42, 0x10, RZ ;  /* 0x000000102a9d5819 */ /* 0x000fe200000006ff */
[----:B------:R-:W-:Y:S01]  /*2980*/  @P2 FMUL.FTZ R165, R137, R230 ;  /* 0x000000e689a52220 */ /* 0x000fe20000410000 */
[----:B------:R-:W-:Y:S01]  /*2990*/  MOV R156, RZ ;  /* 0x000000ff009c7202 */ /* 0x000fe20000000f00 */
[----:B------:R-:W-:Y:S01]  /*29a0*/  FMUL.FTZ R137, R173, R166 ;  /* 0x000000a6ad897220 */ /* 0x000fe20000410000 */
[C---:B------:R-:W-:Y:S01]  /*29b0*/  @P5 FMUL.FTZ R231, R138.reuse, R139 ;  /* 0x0000008b8ae75220 */ /* 0x040fe20000410000 */
[----:B------:R-:W-:Y:S01]  /*29c0*/  @P5 FMUL.FTZ R156, R138, R157 ;  /* 0x0000009d8a9c5220 */ /* 0x000fe20000410000 */
[----:B------:R-:W-:Y:S01]  /*29d0*/  FFMA.FTZ R166, R209, R160, R161 ;  /* 0x000000a0d1a67223 */ /* 0x000fe200000100a1 */
[-C--:B------:R-:W-:Y:S01]  /*29e0*/  FMUL.FTZ R138, R137, R171.reuse ;  /* 0x000000ab898a7220 */ /* 0x080fe20000410000 */
[----:B------:R-:W-:Y:S01]  /*29f0*/  @P6 PRMT R158, R158, 0x7632, R158 ;  /* 0x000076329e9e6816 */ /* 0x000fe2000000009e */
[----:B------:R-:W-:Y:S01]  /*2a00*/  HFMA2 R230, -RZ, RZ, 0, 0 ;  /* 0x00000000ffe67431 */ /* 0x000fe200000001ff */
[----:B------:R-:W-:Y:S01]  /*2a10*/  ISETP.GE.U32.AND P2, PT, R226, RZ, PT ;  /* 0x000000ffe200720c */ /* 0x000fe20003f46070 */
[----:B------:R-:W-:Y:S01]  /*2a20*/  FMUL.FTZ R139, R138, UR13 ;  /* 0x0000000d8a8b7c20 */ /* 0x000fe20008410000 */
[----:B------:R-:W-:Y:S01]  /*2a30*/  FADD.FTZ R138, R207, -R166 ;  /* 0x800000a6cf8a7221 */ /* 0x000fe20000010000 */
[----:B------:R-:W-:Y:S01]  /*2a40*/  LOP3.LUT P5, RZ, R227, 0xff0000, RZ, 0xc0, !PT ;  /* 0x00ff0000e3ff7812 */ /* 0x000fe200078ac0ff */
[----:B------:R-:W-:Y:S01]  /*2a50*/  HFMA2 R233, -RZ, RZ, 0, 0 ;  /* 0x00000000ffe97431 */ /* 0x000fe200000001ff */
[----:B------:R-:W-:Y:S01]  /*2a60*/  @P6 SHF.L.U32 R158, R158, 0x10, RZ ;  /* 0x000000109e9e6819 */ /* 0x000fe200000006ff */
[----:B------:R-:W-:Y:S01]  /*2a70*/  FMUL.FTZ R138, R173, R138 ;  /* 0x0000008aad8a7220 */ /* 0x000fe20000410000 */
[----:B------:R-:W-:Y:S01]  /*2a80*/  @P6 SHF.L.U32 R166, R24, 0x10, RZ ;  /* 0x0000001018a66819 */ /* 0x000fe200000006ff */
[----:B------:R-:W-:Y:S01]  /*2a90*/  FADD.FTZ R228, R107, R228 ;  /* 0x000000e46be47221 */ /* 0x000fe20000010000 */
[----:B------:R-:W-:Y:S01]  /*2aa0*/  ISETP.GE.U32.AND.EX P2, PT, R227, 0x1000000, PT, P2 ;  /* 0x01000000e300780c */ /* 0x000fe20003f46120 */
[C---:B------:R-:W-:Y:S01]  /*2ab0*/  @P6 FMUL.FTZ R230, R139.reuse, R158 ;  /* 0x0000009e8be66220 */ /* 0x040fe20000410000 */
[----:B------:R-:W-:Y:S01]  /*2ac0*/  MOV R157, RZ ;  /* 0x000000ff009d7202 */ /* 0x000fe20000000f00 */
[----:B------:R-:W-:Y:S01]  /*2ad0*/  @P6 FMUL.FTZ R157, R139, R166 ;  /* 0x000000a68b9d6220 */ /* 0x000fe20000410000 */
[----:B------:R-:W-:Y:S01]  /*2ae0*/  FMUL.FTZ R139, R138, R171 ;  /* 0x000000ab8a8b7220 */ /* 0x000fe20000410000 */
[----:B------:R-:W-:Y:S01]  /*2af0*/  MOV R158, RZ ;  /* 0x000000ff009e7202 */ /* 0x000fe20000000f00 */
[----:B------:R-:W-:Y:S01]  /*2b00*/  FADD.FTZ R108, R108, R231 ;  /* 0x000000e76c6c7221 */ /* 0x000fe20000010000 */
[----:B------:R-:W-:Y:S01]  /*2b10*/  @P5 SHF.L.U32 R237, R43, 0x10, RZ ;  /* 0x000000102bed5819 */ /* 0x000fe200000006ff */
[----:B------:R-:W-:Y:S01]  /*2b20*/  FMUL.FTZ R166, R139, UR13 ;  /* 0x0000000d8ba67c20 */ /* 0x000fe20008410000 */
[----:B------:R-:W-:Y:S01]  /*2b30*/  FMUL.FTZ R139, R173, R232 ;  /* 0x000000e8ad8b7220 */ /* 0x000fe20000410000 */
[----:B------:R-:W-:Y:S01]  /*2b40*/  @P5 SHF.L.U32 R235, R159, 0x10, RZ ;  /* 0x000000109feb5819 */ /* 0x000fe200000006ff */
[----:B------:R-:W-:-:S02]  /*2b50*/  HFMA2 R232, -RZ, RZ, 0, 0 ;  /* 0x00000000ffe87431 */ /* 0x000fc400000001ff */
[C---:B------:R-:W-:Y:S01]  /*2b60*/  @P5 FMUL.FTZ R158, R166.reuse, R237 ;  /* 0x000000eda69e5220 */ /* 0x040fe20000410000 */
[----:B------:R-:W-:Y:S01]  /*2b70*/  @P2 PRMT R234, R159, 0x7632, R234 ;  /* 0x000076329fea2816 */ /* 0x000fe200000000ea */
        /* <DEDUP_REMOVED lines=8> */
[----:B------:R-:W-:-:S02]  /*2c00*/  @P2 FMUL.FTZ R159, R166, R237 ;  /* 0x000000eda69f2220 */ /* 0x000fc40000410000 */
[----:B------:R-:W-:Y:S01]  /*2c10*/  @P2 FMUL.FTZ R232, R166, R235 ;  /* 0x000000eba6e82220 */ /* 0x000fe20000410000 */
[----:B------:R-:W-:Y:S01]  /*2c20*/  FADD.FTZ R166, R104, R167 ;  /* 0x000000a768a67221 */ /* 0x000fe20000010000 */
[----:B------:R-:W-:Y:S01]  /*2c30*/  FADD.FTZ R167, R105, R220 ;  /* 0x000000dc69a77221 */ /* 0x000fe20000010000 */
[----:B------:R-:W-:Y:S01]  /*2c40*/  F2FP.BF16.F32.PACK_AB R159, R159, R158 ;  /* 0x0000009e9f9f723e */ /* 0x000fe200000010ff */
[----:B------:R-:W-:Y:S01]  /*2c50*/  FADD.FTZ R220, R106, R229 ;  /* 0x000000e56adc7221 */ /* 0x000fe20000010000 */
[----:B------:R-:W-:Y:S01]  /*2c60*/  F2FP.BF16.F32.PACK_AB R158, R157, R156 ;  /* 0x0000009c9d9e723e */ /* 0x000fe200000010ff */
[----:B------:R-:W-:Y:S01]  /*2c70*/  FADD.FTZ R111, R111, R232 ;  /* 0x000000e86f6f7221 */ /* 0x000fe20000010000 */
[----:B------:R-:W-:Y:S02]  /*2c80*/  F2FP.BF16.F32.PACK_AB R157, R165, R164 ;  /* 0x000000a4a59d723e */ /* 0x000fe400000010ff */
[----:B------:R-:W-:-:S07]  /*2c90*/  F2FP.BF16.F32.PACK_AB R156, R163, R162 ;  /* 0x000000a2a39c723e */ /* 0x000fce00000010ff */
.L_x_4639:
        /* <DEDUP_REMOVED lines=12> */
.L_x_4637:
[----:B------:R-:W-:Y:S05]  /*2d60*/  BSYNC.RECONVERGENT B2 ;  /* 0x0000000000027941 */ /* 0x000fea0003800200 */
.L_x_4636:
        /* <DEDUP_REMOVED lines=9> */
[C---:B------:R-:W-:Y:S02]  /*2e00*/  LOP3.LUT P2, RZ, R224.reuse, 0xff, RZ, 0xc0, !PT ;  /* 0x000000ffe0ff7812 */ /* 0x040fe4000784c0ff */
[----:B0-----:R-:W-:Y:S02]  /*2e10*/  CS2R R162, SRZ ;  /* 0x0000000000a27805 */ /* 0x001fe4000001ff00 */
[----:B------:R-:W-:Y:S01]  /*2e20*/  CS2R R164, SRZ ;  /* 0x0000000000a47805 */ /* 0x000fe2000001ff00 */
[----:B------:R-:W-:Y:S01]  /*2e30*/  FADD.FTZ R68, R203, -R68 ;  /* 0x80000044cb447221 */ /* 0x000fe20000010000 */
[----:B------:R-:W-:Y:S01]  /*2e40*/  FFMA.FTZ R136, R201, R160, R161 ;  /* 0x000000a0c9887223 */ /* 0x000fe200000100a1 */
[C---:B------:R-:W-:Y:S02]  /*2e50*/  LOP3.LUT P4, RZ, R224.reuse, 0xff00, RZ, 0xc0, !PT ;  /* 0x0000ff00e0ff7812 */ /* 0x040fe4000788c0ff */
[----:B------:R-:W-:Y:S01]  /*2e60*/  CS2R R166, SRZ ;  /* 0x0000000000a67805 */ /* 0x000fe2000001ff00 */
[----:B------:R-:W-:Y:S01]  /*2e70*/  FMUL.FTZ R68, R173, R68 ;  /* 0x00000044ad447220 */ /* 0x000fe20000410000 */
[----:B------:R-:W-:Y:S01]  /*2e80*/  FADD.FTZ R136, R199, -R136 ;  /* 0x80000088c7887221 */ /* 0x000fe20000010000 */
[----:B------:R-:W-:-:S02]  /*2e90*/  LOP3.LUT P5, RZ, R224, 0xff000000, RZ, 0xc0, !PT ;  /* 0xff000000e0ff7812 */ /* 0x000fc400078ac0ff */
[----:B------:R-:W-:Y:S01]  /*2ea0*/  CS2R R228, SRZ ;  /* 0x0000000000e47805 */ /* 0x000fe2000001ff00 */
[----:B------:R-:W-:Y:S01]  /*2eb0*/  FMUL.FTZ R69, R68, R171 ;  /* 0x000000ab44457220 */ /* 0x000fe20000410000 */
[----:B------:R-:W-:Y:S01]  /*2ec0*/  LOP3.LUT P6, RZ, R225, 0xff, RZ, 0xc0, !PT ;  /* 0x000000ffe1ff7812 */ /* 0x000fe200078cc0ff */
[----:B------:R-:W-:Y:S01]  /*2ed0*/  FFMA.FTZ R233, R175, R160, R161 ;  /* 0x000000a0afe97223 */ /* 0x000fe200000100a1 */
[----:B-----5:R-:W-:Y:S01]  /*2ee0*/  @P2 SHF.L.U32 R70, R156, 0x10, RZ ;  /* 0x000000109c462819 */ /* 0x020fe200000006ff */
[----:B------:R-:W-:Y:S01]  /*2ef0*/  FMUL.FTZ R71, R69, UR13 ;  /* 0x0000000d45477c20 */ /* 0x000fe20008410000 */
[----:B------:R-:W-:Y:S01]  /*2f00*/  @P2 SHF.L.U32 R69, R48, 0x10, RZ ;  /* 0x0000001030452819 */ /* 0x000fe200000006ff */
[----:B------:R-:W-:Y:S01]  /*2f10*/  FADD.FTZ R230, R172, -R233 ;  /* 0x800000e9ace67221 */ /* 0x000fe20000010000 */
[----:B------:R-:W-:Y:S01]  /*2f20*/  @P4 PRMT R156, R156, 0x7632, R156 ;  /* 0x000076329c9c4816 */ /* 0x000fe2000000009c */
[C---:B------:R-:W-:Y:S01]  /*2f30*/  @P2 FMUL.FTZ R165, R71.reuse, R70 ;  /* 0x0000004647a52220 */ /* 0x040fe20000410000 */
[----:B------:R-:W-:Y:S01]  /*2f40*/  MOV R231, RZ ;  /* 0x000000ff00e77202 */ /* 0x000fe20000000f00 */
[----:B------:R-:W-:Y:S01]  /*2f50*/  @P2 FMUL.FTZ R162, R71, R69 ;  /* 0x0000004547a22220 */ /* 0x000fe20000410000 */
[----:B------:R-:W-:Y:S01]  /*2f60*/  FFMA.FTZ R69, R202, R160, R161 ;  /* 0x000000a0ca457223 */ /* 0x000fe200000100a1 */
[----:B------:R-:W-:Y:S01]  /*2f70*/  LOP3.LUT P2, RZ, R224, 0xff0000, RZ, 0xc0, !PT ;  /* 0x00ff0000e0ff7812 */ /* 0x000fe2000784c0ff */
[----:B------:R-:W-:Y:S01]  /*2f80*/  HFMA2 R233, -RZ, RZ, 0, 0 ;  /* 0x00000000ffe97431 */ /* 0x000fe200000001ff */
[----:B------:R-:W-:Y:S01]  /*2f90*/  @P4 SHF.L.U32 R156, R156, 0x10, RZ ;  /* 0x000000109c9c4819 */ /* 0x000fe200000006ff */
[----:B------:R-:W-:Y:S01]  /*2fa0*/  FADD.FTZ R70, R200, -R69 ;  /* 0x80000045c8467221 */ /* 0x000fe20000010000 */
[----:B------:R-:W-:-:S03]  /*2fb0*/  FADD.FTZ R112, R112, R165 ;  /* 0x000000a570707221 */ /* 0x000fc60000010000 */
[C---:B------:R-:W-:Y:S01]  /*2fc0*/  FMUL.FTZ R69, R173.reuse, R70 ;  /* 0x00000046ad457220 */ /* 0x040fe20000410000 */
[----:B------:R-:W-:Y:S01]  /*2fd0*/  FMUL.FTZ R70, R173, R136 ;  /* 0x00000088ad467220 */ /* 0x000fe20000410000 */
[----:B------:R-:W-:Y:S02]  /*2fe0*/  @P4 SHF.L.U32 R136, R14, 0x10, RZ ;  /* 0x000000100e884819 */ /* 0x000fe400000006ff */
[-C--:B------:R-:W-:Y:S01]  /*2ff0*/  FMUL.FTZ R71, R69, R171.reuse ;  /* 0x000000ab45477220 */ /* 0x080fe20000410000 */
[----:B------:R-:W-:-:S03]  /*3000*/  FMUL.FTZ R137, R70, R171 ;  /* 0x000000ab46897220 */ /* 0x000fc60000410000 */
[----:B------:R-:W-:Y:S01]  /*3010*/  FMUL.FTZ R139, R71, UR13 ;  /* 0x0000000d478b7c20 */ /* 0x000fe20008410000 */
[----:B------:R-:W-:Y:S01]  /*3020*/  @P2 SHF.L.U32 R71, R157, 0x10, RZ ;  /* 0x000000109d472819 */ /* 0x000fe200000006ff */
[----:B------:R-:W-:Y:S01]  /*3030*/  FMUL.FTZ R138, R137, UR13 ;  /* 0x0000000d898a7c20 */ /* 0x000fe20008410000 */
[----:B------:R-:W-:Y:S01]  /*3040*/  @P2 SHF.L.U32 R137, R49, 0x10, RZ ;  /* 0x0000001031892819 */ /* 0x000fe200000006ff */
[C---:B------:R-:W-:Y:S01]  /*3050*/  @P4 FMUL.FTZ R163, R139.reuse, R136 ;  /* 0x000000888ba34220 */ /* 0x040fe20000410000 */
[----:B------:R-:W-:Y:S01]  /*3060*/  @P4 FMUL.FTZ R166, R139, R156 ;  /* 0x0000009c8ba64220 */ /* 0x000fe20000410000 */
[----:B------:R-:W-:Y:S01]  /*3070*/  @P2 FMUL.FTZ R167, R138, R71 ;  /* 0x000000478aa72220 */ /* 0x000fe20000410000 */
[-CC-:B------:R-:W-:Y:S01]  /*3080*/  FFMA.FTZ R71, R198, R160.reuse, R161.reuse ;  /* 0x000000a0c6477223 */ /* 0x180fe200000100a1 */
[----:B------:R-:W-:Y:S01]  /*3090*/  @P2 FMUL.FTZ R164, R138, R137 ;  /* 0x000000898aa42220 */ /* 0x000fe20000410000 */
[----:B------:R-:W-:Y:S01]  /*30a0*/  FFMA.FTZ R138, R197, R160, R161 ;  /* 0x000000a0c58a7223 */ /* 0x000fe200000100a1 */
[----:B------:R-:W-:Y:S01]  /*30b0*/  LOP3.LUT P4, RZ, R225, 0xff00, RZ, 0xc0, !PT ;  /* 0x0000ff00e1ff7812 */ /* 0x000fe2000788c0ff */
[----:B------:R-:W-:Y:S01]  /*30c0*/  FADD.FTZ R136, R196, -R71 ;  /* 0x80000047c4887221 */ /* 0x000fe20000010000 */
[----:B------:R-:W-:Y:S01]  /*30d0*/  @P5 PRMT R157, R157, 0x7632, R157 ;  /* 0x000076329d9d5816 */ /* 0x000fe2000000009d */
[----:B------:R-:W-:Y:S01]  /*30e0*/  FADD.FTZ R138, R195, -R138 ;  /* 0x8000008ac38a7221 */ /* 0x000fe20000010000 */
[----:B------:R-:W-:-:S02]  /*30f0*/  HFMA2 R156, -RZ, RZ, 0, 0 ;  /* 0x00000000ff9c7431 */ /* 0x000fc400000001ff */
[----:B------:R-:W-:Y:S01]  /*3100*/  FMUL.FTZ R71, R173, R136 ;  /* 0x00000088ad477220 */ /* 0x000fe20000410000 */
[----:B------:R-:W-:Y:S01]  /*3110*/  @P5 SHF.L.U32 R157, R157, 0x10, RZ ;  /* 0x000000109d9d5819 */ /* 0x000fe200000006ff */
[----:B------:R-:W-:Y:S01]  /*3120*/  FMUL.FTZ R136, R173, R138 ;  /* 0x0000008aad887220 */ /* 0x000fe20000410000 */
[----:B------:R-:W-:Y:S01]  /*3130*/  @P5 SHF.L.U32 R138, R15, 0x10, RZ ;  /* 0x000000100f8a5819 */ /* 0x000fe200000006ff */
[-C--:B------:R-:W-:Y:S01]  /*3140*/  FMUL.FTZ R137, R71, R171.reuse ;  /* 0x000000ab47897220 */ /* 0x080fe20000410000 */
[----:B------:R-:W-:Y:S01]  /*3150*/  ISETP.GE.U32.AND P2, PT, R224, RZ, PT ;  /* 0x000000ffe000720c */ /* 0x000fe20003f46070 */
[----:B------:R-:W-:Y:S01]  /*3160*/  FMUL.FTZ R139, R136, R171 ;  /* 0x000000ab888b7220 */ /* 0x000fe20000410000 */
[----:B------:R-:W-:Y:S01]  /*3170*/  FADD.FTZ R113, R113, R166 ;  /* 0x000000a671717221 */ /* 0x000fe20000010000 */
[----:B------:R-:W-:Y:S01]  /*3180*/  FMUL.FTZ R220, R137, UR13 ;  /* 0x0000000d89dc7c20 */ /* 0x000fe20008410000 */
[----:B------:R-:W-:Y:S01]  /*3190*/  @P6 SHF.L.U32 R137, R158, 0x10, RZ ;  /* 0x000000109e896819 */ /* 0x000fe200000006ff */
[----:B------:R-:W-:Y:S01]  /*31a0*/  FMUL.FTZ R232, R139, UR13 ;  /* 0x0000000d8be87c20 */ /* 0x000fe20008410000 */
[----:B------:R-:W-:Y:S01]  /*31b0*/  FFMA.FTZ R139, R194, R160, R161 ;  /* 0x000000a0c28b7223 */ /* 0x000fe200000100a1 */
[----:B------:R-:W-:Y:S01]  /*31c0*/  @P5 FMUL.FTZ R229, R220, R138 ;  /* 0x0000008adce55220 */ /* 0x000fe20000410000 */
[----:B------:R-:W-:Y:S01]  /*31d0*/  @P4 PRMT R158, R158, 0x7632, R158 ;  /* 0x000076329e9e4816 */ /* 0x000fe2000000009e */
[----:B------:R-:W-:Y:S01]  /*31e0*/  @P6 FMUL.FTZ R231, R232, R137 ;  /* 0x00000089e8e76220 */ /* 0x000fe20000410000 */
[----:B------:R-:W-:Y:S01]  /*31f0*/  FADD.FTZ R138, R192, -R139 ;  /* 0x8000008bc08a7221 */ /* 0x000fe20000010000 */
[----:B------:R-:W-:Y:S01]  /*3200*/  @P5 FMUL.FTZ R156, R220, R157 ;  /* 0x0000009ddc9c5220 */ /* 0x000fe20000410000 */
[----:B------:R-:W-:Y:S01]  /*3210*/  HFMA2 R157, -RZ, RZ, 0, 0 ;  /* 0x00000000ff9d7431 */ /* 0x000fe200000001ff */
[----:B------:R-:W-:Y:S01]  /*3220*/  LOP3.LUT P5, RZ, R225, 0xff0000, RZ, 0xc0, !PT ;  /* 0x00ff0000e1ff7812 */ /* 0x000fe200078ac0ff */
[----:B------:R-:W-:Y:S01]  /*3230*/  FMUL.FTZ R137, R173, R138 ;  /* 0x0000008aad897220 */ /* 0x000fe20000410000 */
[----:B------:R-:W-:Y:S01]  /*3240*/  @P6 SHF.L.U32 R138, R50, 0x10, RZ ;  /* 0x00000010328a6819 */ /* 0x000fe200000006ff */
[----:B------:R-:W-:Y:S01]  /*3250*/  FADD.FTZ R115, R115, R156 ;  /* 0x0000009c73737221 */ /* 0x000fe20000010000 */
[----:B------:R-:W-:Y:S01]  /*3260*/  @P4 SHF.L.U32 R158, R158, 0x10, RZ ;  /* 0x000000109e9e4819 */ /* 0x000fe200000006ff */
[----:B------:R-:W-:Y:S01]  /*3270*/  FMUL.FTZ R139, R137, R171 ;  /* 0x000000ab898b7220 */ /* 0x000fe20000410000 */
[----:B------:R-:W-:Y:S01]  /*3280*/  MOV R220, RZ ;  /* 0x000000ff00dc7202 */ /* 0x000fe20000000f00 */
[----:B------:R-:W-:Y:S01]  /*3290*/  @P6 FMUL.FTZ R157, R232, R138 ;  /* 0x0000008ae89d6220 */ /* 0x000fe20000410000 */
[----:B------:R-:W-:Y:S01]  /*32a0*/  FMUL.FTZ R138, R173, R230 ;  /* 0x000000e6ad8a7220 */ /* 0x000fe20000410000 */
[----:B------:R-:W-:Y:S01]  /*32b0*/  FMUL.FTZ R234, R139, UR13 ;  /* 0x0000000d8bea7c20 */ /* 0x000fe20008410000 */
[----:B------:R-:W-:Y:S01]  /*32c0*/  @P4 SHF.L.U32 R139, R16, 0x10, RZ ;  /* 0x00000010108b4819 */ /* 0x000fe200000006ff */
[----:B------:R-:W-:Y:S01]  /*32d0*/  FADD.FTZ R114, R114, R167 ;  /* 0x000000a772727221 */ /* 0x000fe20000010000 */
[----:B------:R-:W-:Y:S01]  /*32e0*/  ISETP.GE.U32.AND.EX P2, PT, R225, 0x1000000, PT, P2 ;  /* 0x01000000e100780c */ /* 0x000fe20003f46120 */
[----:B------:R-:W-:Y:S01]  /*32f0*/  @P4 FMUL.FTZ R228, R234, R158 ;  /* 0x0000009eeae44220 */ /* 0x000fe20000410000 */
[----:B------:R-:W-:Y:S01]  /*3300*/  FFMA.FTZ R158, R174, R160, R161 ;  /* 0x000000a0ae9e7223 */ /* 0x000fe200000100a1 */
[----:B------:R-:W-:Y:S01]  /*3310*/  @P4 FMUL.FTZ R220, R234, R139 ;  /* 0x0000008beadc4220 */ /* 0x000fe20000410000 */
[-C--:B------:R-:W-:Y:S01]  /*3320*/  FMUL.FTZ R139, R138, R171.reuse ;  /* 0x000000ab8a8b7220 */ /* 0x080fe20000410000 */
[----:B------:R-:W-:Y:S01]  /*3330*/  @P5 SHF.L.U32 R232, R51, 0x10, RZ ;  /* 0x0000001033e85819 */ /* 0x000fe200000006ff */
[----:B------:R-:W-:Y:S01]  /*3340*/  FADD.FTZ R234, R177, -R158 ;  /* 0x8000009eb1ea7221 */ /* 0x000fe20000010000 */
[----:B------:R-:W-:Y:S01]  /*3350*/  @P5 SHF.L.U32 R158, R159, 0x10, RZ ;  /* 0x000000109f9e5819 */ /* 0x000fe200000006ff */
[----:B------:R-:W-:Y:S01]  /*3360*/  FMUL.FTZ R235, R139, UR13 ;  /* 0x0000000d8beb7c20 */ /* 0x000fe20008410000 */
[----:B------:R-:W-:Y:S01]  /*3370*/  MOV R230, RZ ;  /* 0x000000ff00e67202 */ /* 0x000fe20000000f00 */
[----:B------:R-:W-:Y:S01]  /*3380*/  FMUL.FTZ R139, R173, R234 ;  /* 0x000000eaad8b7220 */ /* 0x000fe20000410000 */
[----:B------:R-:W-:Y:S01]  /*3390*/  FADD.FTZ R116, R116, R231 ;  /* 0x000000e774747221 */ /* 0x000fe20000010000 */
[----:B------:R-:W-:Y:S01]  /*33a0*/  @P5 FMUL.FTZ R233, R235, R158 ;  /* 0x0000009eebe95220 */ /* 0x000fe20000410000 */
[----:B------:R-:W-:Y:S01]  /*33b0*/  @P2 PRMT R159, R159, 0x7632, R159 ;  /* 0x000076329f9f2816 */ /* 0x000fe2000000009f */
[----:B------:R-:W-:Y:S01]  /*33c0*/  FMUL.FTZ R158, R139, R171 ;  /* 0x000000ab8b9e7220 */ /* 0x000fe20000410000 */
[----:B------:R-:W-:Y:S01]  /*33d0*/  @P5 FMUL.FTZ R230, R235, R232 ;  /* 0x000000e8ebe65220 */ /* 0x000fe20000410000 */
[----:B------:R-:W-:Y:S01]  /*33e0*/  HFMA2 R232, -RZ, RZ, 0, 0 ;  /* 0x00000000ffe87431 */ /* 0x000fe200000001ff */
[----:B------:R-:W-:Y:S01]  /*33f0*/  @P2 SHF.L.U32 R159, R159, 0x10, RZ ;  /* 0x000000109f9f2819 */ /* 0x000fe200000006ff */
[----:B------:R-:W-:Y:S01]  /*3400*/  FMUL.FTZ R234, R158, UR13 ;  /* 0x0000000d9eea7c20 */ /* 0x000fe20008410000 */
[----:B------:R-:W-:Y:S01]  /*3410*/  @P2 SHF.L.U32 R158, R17, 0x10, RZ ;  /* 0x00000010119e2819 */ /* 0x000fe200000006ff */
[----:B------:R-:W-:Y:S01]  /*3420*/  FADD.FTZ R117, R117, R228 ;  /* 0x000000e475757221 */ /* 0x000fe20000010000 */
[----:B------:R-:W-:Y:S01]  /*3430*/  MOV R235, RZ ;  /* 0x000000ff00eb7202 */ /* 0x000fe20000000f00 */
[----:B------:R-:W-:Y:S01]  /*3440*/  @P2 FMUL.FTZ R232, R234, R159 ;  /* 0x0000009feae82220 */ /* 0x000fe20000410000 */
[----:B------:R-:W-:Y:S01]  /*3450*/  FADD.FTZ R118, R118, R233 ;  /* 0x000000e976767221 */ /* 0x000fe20000010000 */
[----:B------:R-:W-:Y:S01]  /*3460*/  @P2 FMUL.FTZ R235, R234, R158 ;  /* 0x0000009eeaeb2220 */ /* 0x000fe20000410000 */
[----:B------:R-:W-:Y:S01]  /*3470*/  F2FP.BF16.F32.PACK_AB R158, R220, R157 ;  /* 0x0000009ddc9e723e */ /* 0x000fe200000010ff */
[----:B------:R-:W-:Y:S01]  /*3480*/  FADD.FTZ R119, R119, R232 ;  /* 0x000000e877777221 */ /* 0x000fe20000010000 */
[----:B------:R-:W-:-:S02]  /*3490*/  F2FP.BF16.F32.PACK_AB R157, R229, R164 ;  /* 0x000000a4e59d723e */ /* 0x000fc400000010ff */
[----:B------:R-:W-:Y:S02]  /*34a0*/  F2FP.BF16.F32.PACK_AB R159, R235, R230 ;  /* 0x000000e6eb9f723e */ /* 0x000fe400000010ff */
[----:B------:R-:W-:Y:S01]  /*34b0*/  F2FP.BF16.F32.PACK_AB R156, R163, R162 ;  /* 0x000000a2a39c723e */ /* 0x000fe200000010ff */
[----:B------:R-:W-:Y:S06]  /*34c0*/  BRA `(.L_x_4643) ;  /* 0x0000000400b87947 */ /* 0x000fec0003800000 */
.L_x_4642:
[C---:B------:R-:W-:Y:S01]  /*34d0*/  LOP3.LUT P2, RZ, R224.reuse, 0xff, RZ, 0xc0, !PT ;  /* 0x000000ffe0ff7812 */ /* 0x040fe2000784c0ff */
[-CC-:B0-----:R-:W-:Y:S01]  /*34e0*/  FFMA.FTZ R162, R205, R160.reuse, R161.reuse ;  /* 0x000000a0cda27223 */ /* 0x181fe200000100a1 */
[----:B------:R-:W-:Y:S01]  /*34f0*/  LOP3.LUT P4, RZ, R224, 0xff00, RZ, 0xc0, !PT ;  /* 0x0000ff00e0ff7812 */ /* 0x000fe2000788c0ff */
[----:B------:R-:W-:Y:S01]  /*3500*/  FFMA.FTZ R167, R202, R160, R161 ;  /* 0x000000a0caa77223 */ /* 0x000fe200000100a1 */
[----:B------:R-:W-:Y:S01]  /*3510*/  CS2R R164, SRZ ;  /* 0x0000000000a47805 */ /* 0x000fe2000001ff00 */
[----:B------:R-:W-:Y:S01]  /*3520*/  FADD.FTZ R166, R203, -R162 ;  /* 0x800000a2cba67221 */ /* 0x000fe20000010000 */
[----:B------:R-:W-:Y:S01]  /*3530*/  CS2R R162, SRZ ;  /* 0x0000000000a27805 */ /* 0x000fe2000001ff00 */
[----:B------:R-:W-:Y:S01]  /*3540*/  FADD.FTZ R220, R200, -R167 ;  /* 0x800000a7c8dc7221 */ /* 0x000fe20000010000 */
[----:B------:R-:W-:Y:S01]  /*3550*/  LOP3.LUT P5, RZ, R224, 0xff000000, RZ, 0xc0, !PT ;  /* 0xff000000e0ff7812 */ /* 0x000fe200078ac0ff */
[----:B------:R-:W-:Y:S01]  /*3560*/  FMUL.FTZ R166, R173, R166 ;  /* 0x000000a6ada67220 */ /* 0x000fe20000410000 */
[--C-:B------:R-:W-:Y:S01]  /*3570*/  FFMA.FTZ R232, R197, R160, R161.reuse ;  /* 0x000000a0c5e87223 */ /* 0x100fe200000100a1 */
[----:B------:R-:W-:Y:S01]  /*3580*/  FMUL.FTZ R220, R173, R220 ;  /* 0x000000dcaddc7220 */ /* 0x000fe20000410000 */
[----:B------:R-:W-:Y:S01]  /*3590*/  LOP3.LUT P6, RZ, R225, 0xff, RZ, 0xc0, !PT ;  /* 0x000000ffe1ff7812 */ /* 0x000fe200078cc0ff */
[--C-:B------:R-:W-:Y:S01]  /*35a0*/  FFMA.FTZ R237, R194, R160, R161.reuse ;  /* 0x000000a0c2ed7223 */ /* 0x100fe200000100a1 */
[C---:B-----5:R-:W-:Y:S01]  /*35b0*/  @P2 SHF.L.U32 R167, R156.reuse, 0x10, RZ ;  /* 0x000000109ca72819 */ /* 0x060fe200000006ff */
[----:B------:R-:W-:Y:S01]  /*35c0*/  FADD.FTZ R232, R195, -R232 ;  /* 0x800000e8c3e87221 */ /* 0x000fe20000010000 */
[----:B------:R-:W-:Y:S01]  /*35d0*/  @P4 PRMT R228, R156, 0x7632, R228 ;  /* 0x000076329ce44816 */ /* 0x000fe200000000e4 */
[C---:B------:R-:W-:Y:S01]  /*35e0*/  FMUL.FTZ R156, R171.reuse, R166 ;  /* 0x000000a6ab9c7220 */ /* 0x040fe20000410000 */
[----:B------:R-:W-:Y:S01]  /*35f0*/  @P2 SHF.L.U32 R229, R48, 0x10, RZ ;  /* 0x0000001030e52819 */ /* 0x000fe200000006ff */
[----:B------:R-:W-:Y:S01]  /*3600*/  FMUL.FTZ R166, R171, R220 ;  /* 0x000000dcaba67220 */ /* 0x000fe20000410000 */
[----:B------:R-:W-:Y:S01]  /*3610*/  @P4 SHF.L.U32 R233, R14, 0x10, RZ ;  /* 0x000000100ee94819 */ /* 0x000fe200000006ff */
[----:B------:R-:W-:Y:S01]  /*3620*/  FMUL.FTZ R156, R156, UR13 ;  /* 0x0000000d9c9c7c20 */ /* 0x000fe20008410000 */
[----:B------:R-:W-:Y:S01]  /*3630*/  @P4 SHF.L.U32 R231, R228, 0x10, RZ ;  /* 0x00000010e4e74819 */ /* 0x000fe200000006ff */
[----:B------:R-:W-:Y:S01]  /*3640*/  FMUL.FTZ R166, R166, UR13 ;  /* 0x0000000da6a67c20 */ /* 0x000fe20008410000 */
[----:B------:R-:W-:Y:S01]  /*3650*/  @P5 PRMT R230, R157, 0x7632, R230 ;  /* 0x000076329de65816 */ /* 0x000fe200000000e6 */
[-C--:B------:R-:W-:Y:S01]  /*3660*/  @P2 FMUL.FTZ R165, R167, R156.reuse ;  /* 0x0000009ca7a52220 */ /* 0x080fe20000410000 */
[----:B------:R-:W-:Y:S01]  /*3670*/  @P2 FMUL.FTZ R163, R229, R156 ;  /* 0x0000009ce5a32220 */ /* 0x000fe20000410000 */
[--C-:B------:R-:W-:Y:S01]  /*3680*/  FFMA.FTZ R156, R201, R160, R161.reuse ;  /* 0x000000a0c99c7223 */ /* 0x100fe200000100a1 */
[----:B------:R-:W-:Y:S01]  /*3690*/  LOP3.LUT P2, RZ, R224, 0xff0000, RZ, 0xc0, !PT ;  /* 0x00ff0000e0ff7812 */ /* 0x000fe2000784c0ff */
[-C--:B------:R-:W-:Y:S01]  /*36a0*/  @P4 FMUL.FTZ R164, R231, R166.reuse ;  /* 0x000000a6e7a44220 */ /* 0x080fe20000410000 */
[----:B------:R-:W-:Y:S01]  /*36b0*/  @P4 FMUL.FTZ R162, R233, R166 ;  /* 0x000000a6e9a24220 */ /* 0x000fe20000410000 */
[----:B------:R-:W-:Y:S01]  /*36c0*/  FADD.FTZ R166, R199, -R156 ;  /* 0x8000009cc7a67221 */ /* 0x000fe20000010000 */
[----:B------:R-:W-:Y:S01]  /*36d0*/  FFMA.FTZ R229, R198, R160, R161 ;  /* 0x000000a0c6e57223 */ /* 0x000fe200000100a1 */
[----:B------:R-:W-:Y:S01]  /*36e0*/  HFMA2 R156, -RZ, RZ, 0, 0 ;  /* 0x00000000ff9c7431 */ /* 0x000fe200000001ff */
[----:B------:R-:W-:Y:S01]  /*36f0*/  @P5 SHF.L.U32 R233, R230, 0x10, RZ ;  /* 0x00000010e6e95819 */ /* 0x000fe200000006ff */
[----:B------:R-:W-:Y:S01]  /*3700*/  FMUL.FTZ R220, R173, R166 ;  /* 0x000000a6addc7220 */ /* 0x000fe20000410000 */
[----:B------:R-:W-:Y:S01]  /*3710*/  FADD.FTZ R228, R196, -R229 ;  /* 0x800000e5c4e47221 */ /* 0x000fe20000010000 */
[----:B------:R-:W-:-:S02]  /*3720*/  LOP3.LUT P4, RZ, R225, 0xff00, RZ, 0xc0, !PT ;  /* 0x0000ff00e1ff7812 */ /* 0x000fc4000788c0ff */
[----:B------:R-:W-:Y:S01]  /*3730*/  CS2R R166, SRZ ;  /* 0x0000000000a67805 */ /* 0x000fe2000001ff00 */
[----:B------:R-:W-:Y:S01]  /*3740*/  FMUL.FTZ R220, R171, R220 ;  /* 0x000000dcabdc7220 */ /* 0x000fe20000410000 */
[----:B------:R-:W-:Y:S01]  /*3750*/  FMUL.FTZ R228, R173, R228 ;  /* 0x000000e4ade47220 */ /* 0x000fe20000410000 */
[----:B------:R-:W-:Y:S01]  /*3760*/  @P2 SHF.L.U32 R231, R49, 0x10, RZ ;  /* 0x0000001031e72819 */ /* 0x000fe200000006ff */
[----:B------:R-:W-:Y:S01]  /*3770*/  FADD.FTZ R112, R112, R165 ;  /* 0x000000a570707221 */ /* 0x000fe20000010000 */
[----:B------:R-:W-:Y:S01]  /*3780*/  @P2 SHF.L.U32 R229, R157, 0x10, RZ ;  /* 0x000000109de52819 */ /* 0x000fe200000006ff */
[----:B------:R-:W-:Y:S01]  /*3790*/  FMUL.FTZ R220, R220, UR13 ;  /* 0x0000000ddcdc7c20 */ /* 0x000fe20008410000 */
[----:B------:R-:W-:Y:S01]  /*37a0*/  FMUL.FTZ R157, R171, R228 ;  /* 0x000000e4ab9d7220 */ /* 0x000fe20000410000 */
[----:B------:R-:W-:Y:S01]  /*37b0*/  FMUL.FTZ R228, R173, R232 ;  /* 0x000000e8ade47220 */ /* 0x000fe20000410000 */
[----:B------:R-:W-:Y:S01]  /*37c0*/  @P6 SHF.L.U32 R235, R50, 0x10, RZ ;  /* 0x0000001032eb6819 */ /* 0x000fe200000006ff */
[----:B------:R-:W-:Y:S01]  /*37d0*/  @P2 FMUL.FTZ R156, R231, R220 ;  /* 0x000000dce79c2220 */ /* 0x000fe20000410000 */
[----:B------:R-:W-:Y:S01]  /*37e0*/  FMUL.FTZ R230, R157, UR13 ;  /* 0x0000000d9de67c20 */ /* 0x000fe20008410000 */
[----:B------:R-:W-:Y:S01]  /*37f0*/  @P5 SHF.L.U32 R231, R15, 0x10, RZ ;  /* 0x000000100fe75819 */ /* 0x000fe200000006ff */
[----:B------:R-:W-:Y:S01]  /*3800*/  FMUL.FTZ R228, R171, R228 ;  /* 0x000000e4abe47220 */ /* 0x000fe20000410000 */
[----:B------:R-:W-:Y:S01]  /*3810*/  @P2 FMUL.FTZ R167, R229, R220 ;  /* 0x000000dce5a72220 */ /* 0x000fe20000410000 */
[-C--:B------:R-:W-:Y:S01]  /*3820*/  @P5 FMUL.FTZ R166, R233, R230.reuse ;  /* 0x000000e6e9a65220 */ /* 0x080fe20000410000 */
[----:B------:R-:W-:Y:S01]  /*3830*/  MOV R157, RZ ;  /* 0x000000ff009d7202 */ /* 0x000fe20000000f00 */
[----:B------:R-:W-:Y:S01]  /*3840*/  HFMA2 R229, -RZ, RZ, 0, 0 ;  /* 0x00000000ffe57431 */ /* 0x000fe200000001ff */
[----:B------:R-:W-:Y:S01]  /*3850*/  @P6 SHF.L.U32 R233, R158, 0x10, RZ ;  /* 0x000000109ee96819 */ /* 0x000fe200000006ff */
[----:B------:R-:W-:Y:S01]  /*3860*/  @P5 FMUL.FTZ R157, R231, R230 ;  /* 0x000000e6e79d5220 */ /* 0x000fe20000410000 */
[----:B------:R-:W-:Y:S01]  /*3870*/  FMUL.FTZ R228, R228, UR13 ;  /* 0x0000000de4e47c20 */ /* 0x000fe20008410000 */
[----:B------:R-:W-:Y:S01]  /*3880*/  FADD.FTZ R230, R192, -R237 ;  /* 0x800000edc0e67221 */ /* 0x000fe20000010000 */
[----:B------:R-:W-:Y:S01]  /*3890*/  LOP3.LUT P5, RZ, R225, 0xff0000, RZ, 0xc0, !PT ;  /* 0x00ff0000e1ff7812 */ /* 0x000fe200078ac0ff */
[----:B------:R-:W-:Y:S01]  /*38a0*/  FADD.FTZ R113, R113, R164 ;  /* 0x000000a471717221 */ /* 0x000fe20000010000 */
[----:B------:R-:W-:Y:S01]  /*38b0*/  @P6 FMUL.FTZ R229, R233, R228 ;  /* 0x000000e4e9e56220 */ /* 0x000fe20000410000 */
[----:B------:R-:W-:Y:S01]  /*38c0*/  FMUL.FTZ R230, R173, R230 ;  /* 0x000000e6ade67220 */ /* 0x000fe20000410000 */
[----:B------:R-:W-:Y:S01]  /*38d0*/  FFMA.FTZ R233, R175, R160, R161 ;  /* 0x000000a0afe97223 */ /* 0x000fe200000100a1 */
[----:B------:R-:W-:Y:S01]  /*38e0*/  @P4 PRMT R232, R158, 0x7632, R232 ;  /* 0x000076329ee84816 */ /* 0x000fe200000000e8 */
[----:B------:R-:W-:Y:S01]  /*38f0*/  FADD.FTZ R114, R114, R167 ;  /* 0x000000a772727221 */ /* 0x000fe20000010000 */
[----:B------:R-:W-:Y:S01]  /*3900*/  MOV R220, RZ ;  /* 0x000000ff00dc7202 */ /* 0x000fe20000000f00 */
[----:B------:R-:W-:Y:S01]  /*3910*/  FMUL.FTZ R158, R171, R230 ;  /* 0x000000e6ab9e7220 */ /* 0x000fe20000410000 */
[----:B------:R-:W-:Y:S01]  /*3920*/  @P6 FMUL.FTZ R220, R235, R228 ;  /* 0x000000e4ebdc6220 */ /* 0x000fe20000410000 */
[----:B------:R-:W-:Y:S01]  /*3930*/  FADD.FTZ R230, R172, -R233 ;  /* 0x800000e9ace67221 */ /* 0x000fe20000010000 */
[----:B------:R-:W-:Y:S01]  /*3940*/  HFMA2 R228, -RZ, RZ, 0, 0 ;  /* 0x00000000ffe47431 */ /* 0x000fe200000001ff */
[----:B------:R-:W-:Y:S01]  /*3950*/  ISETP.GE.U32.AND P2, PT, R224, RZ, PT ;  /* 0x000000ffe000720c */ /* 0x000fe20003f46070 */
[----:B------:R-:W-:Y:S01]  /*3960*/  FMUL.FTZ R158, R158, UR13 ;  /* 0x0000000d9e9e7c20 */ /* 0x000fe20008410000 */
[----:B------:R-:W-:Y:S01]  /*3970*/  @P4 SHF.L.U32 R233, R232, 0x10, RZ ;  /* 0x00000010e8e94819 */ /* 0x000fe200000006ff */
[----:B------:R-:W-:Y:S01]  /*3980*/  FMUL.FTZ R230, R173, R230 ;  /* 0x000000e6ade67220 */ /* 0x000fe20000410000 */
[----:B------:R-:W-:Y:S01]  /*3990*/  @P4 SHF.L.U32 R235, R16, 0x10, RZ ;  /* 0x0000001010eb4819 */ /* 0x000fe200000006ff */
[----:B------:R-:W-:Y:S01]  /*39a0*/  FFMA.FTZ R232, R174, R160, R161 ;  /* 0x000000a0aee87223 */ /* 0x000fe200000100a1 */
[----:B------:R-:W-:Y:S01]  /*39b0*/  ISETP.GE.U32.AND.EX P2, PT, R225, 0x1000000, PT, P2 ;  /* 0x01000000e100780c */ /* 0x000fe20003f46120 */
[-C--:B------:R-:W-:Y:S01]  /*39c0*/  @P4 FMUL.FTZ R228, R233, R158.reuse ;  /* 0x0000009ee9e44220 */ /* 0x080fe20000410000 */
[----:B------:R-:W-:Y:S01]  /*39d0*/  MOV R231, RZ ;  /* 0x000000ff00e77202 */ /* 0x000fe20000000f00 */
[----:B------:R-:W-:Y:S01]  /*39e0*/  @P4 FMUL.FTZ R231, R235, R158 ;  /* 0x0000009eebe74220 */ /* 0x000fe20000410000 */
[----:B------:R-:W-:Y:S01]  /*39f0*/  FMUL.FTZ R158, R171, R230 ;  /* 0x000000e6ab9e7220 */ /* 0x000fe20000410000 */
[----:B------:R-:W-:Y:S01]  /*3a00*/  HFMA2 R233, -RZ, RZ, 0, 0 ;  /* 0x00000000ffe97431 */ /* 0x000fe200000001ff */
[----:B------:R-:W-:Y:S01]  /*3a10*/  @P5 SHF.L.U32 R235, R159, 0x10, RZ ;  /* 0x000000109feb5819 */ /* 0x000fe200000006ff */
[----:B------:R-:W-:Y:S01]  /*3a20*/  FADD.FTZ R232, R177, -R232 ;  /* 0x800000e8b1e87221 */ /* 0x000fe20000010000 */
[----:B------:R-:W-:Y:S01]  /*3a30*/  FMUL.FTZ R230, R158, UR13 ;  /* 0x0000000d9ee67c20 */ /* 0x000fe20008410000 */
[----:B------:R-:W-:Y:S01]  /*3a40*/  MOV R158, RZ ;  /* 0x000000ff009e7202 */ /* 0x000fe20000000f00 */
[----:B------:R-:W-:Y:S01]  /*3a50*/  FADD.FTZ R115, R115, R166 ;  /* 0x000000a673737221 */ /* 0x000fe20000010000 */
[----:B------:R-:W-:Y:S01]  /*3a60*/  FMUL.FTZ R232, R173, R232 ;  /* 0x000000e8ade87220 */ /* 0x000fe20000410000 */
[----:B------:R-:W-:Y:S01]  /*3a70*/  @P5 FMUL.FTZ R233, R235, R230 ;  /* 0x000000e6ebe95220 */ /* 0x000fe20000410000 */
[----:B------:R-:W-:Y:S01]  /*3a80*/  @P5 SHF.L.U32 R235, R51, 0x10, RZ ;  /* 0x0000001033eb5819 */ /* 0x000fe200000006ff */
[----:B------:R-:W-:Y:S01]  /*3a90*/  FADD.FTZ R116, R116, R229 ;  /* 0x000000e574747221 */ /* 0x000fe20000010000 */
[----:B------:R-:W-:Y:S01]  /*3aa0*/  @P2 PRMT R234, R159, 0x7632, R234 ;  /* 0x000076329fea2816 */ /* 0x000fe200000000ea */
[----:B------:R-:W-:Y:S01]  /*3ab0*/  FMUL.FTZ R159, R171, R232 ;  /* 0x000000e8ab9f7220 */ /* 0x000fe20000410000 */
[----:B------:R-:W-:Y:S01]  /*3ac0*/  @P2 SHF.L.U32 R237, R17, 0x10, RZ ;  /* 0x0000001011ed2819 */ /* 0x000fe200000006ff */
[----:B------:R-:W-:Y:S01]  /*3ad0*/  @P5 FMUL.FTZ R158, R235, R230 ;  /* 0x000000e6eb9e5220 */ /* 0x000fe20000410000 */
[----:B------:R-:W-:-:S02]  /*3ae0*/  HFMA2 R230, -RZ, RZ, 0, 0 ;  /* 0x00000000ffe67431 */ /* 0x000fc400000001ff */
[----:B------:R-:W-:Y:S01]  /*3af0*/  FMUL.FTZ R232, R159, UR13 ;  /* 0x0000000d9fe87c20 */ /* 0x000fe20008410000 */
[----:B------:R-:W-:Y:S01]  /*3b00*/  @P2 SHF.L.U32 R235, R234, 0x10, RZ ;  /* 0x00000010eaeb2819 */ /* 0x000fe200000006ff */
[----:B------:R-:W-:Y:S01]  /*3b10*/  FADD.FTZ R117, R117, R228 ;  /* 0x000000e475757221 */ /* 0x000fe20000010000 */
[----:B------:R-:W-:Y:S01]  /*3b20*/  MOV R159, RZ ;  /* 0x000000ff009f7202 */ /* 0x000fe20000000f00 */
[----:B------:R-:W-:Y:S01]  /*3b30*/  @P2 FMUL.FTZ R159, R237, R232 ;  /* 0x000000e8ed9f2220 */ /* 0x000fe20000410000 */
[----:B------:R-:W-:Y:S01]  /*3b40*/  F2FP.BF16.F32.PACK_AB R157, R157, R156 ;  /* 0x0000009c9d9d723e */ /* 0x000fe200000010ff */
[----:B------:R-:W-:Y:S01]  /*3b50*/  @P2 FMUL.FTZ R230, R235, R232 ;  /* 0x000000e8ebe62220 */ /* 0x000fe20000410000 */
[----:B------:R-:W-:Y:S01]  /*3b60*/  FADD.FTZ R118, R118, R233 ;  /* 0x000000e976767221 */ /* 0x000fe20000010000 */
[----:B------:R-:W-:Y:S02]  /*3b70*/  F2FP.BF16.F32.PACK_AB R156, R162, R163 ;  /* 0x000000a3a29c723e */ /* 0x000fe400000010ff */
[----:B------:R-:W-:Y:S01]  /*3b80*/  F2FP.BF16.F32.PACK_AB R159, R159, R158 ;  /* 0x0000009e9f9f723e */ /* 0x000fe200000010ff */
[----:B------:R-:W-:Y:S01]  /*3b90*/  FADD.FTZ R119, R119, R230 ;  /* 0x000000e677777221 */ /* 0x000fe20000010000 */
[----:B------:R-:W-:-:S07]  /*3ba0*/  F2FP.BF16.F32.PACK_AB R158, R231, R220 ;  /* 0x000000dce79e723e */ /* 0x000fce00000010ff */
.L_x_4643:
        /* <DEDUP_REMOVED lines=8> */
.L_x_4641:
[----:B------:R-:W-:Y:S05]  /*3c30*/  BSYNC.RECONVERGENT B2 ;  /* 0x0000000000027941 */ /* 0x000fea0003800200 */
.L_x_4640:
        /* <DEDUP_REMOVED lines=9> */
[-C--:B------:R-:W-:Y:S01]  /*3cd0*/  FFMA.FTZ R70, R176, R160.reuse, R161 ;  /* 0x000000a0b0467223 */ /* 0x080fe200000100a1 */
[----:B------:R-:W-:Y:S01]  /*3ce0*/  LOP3.LUT P4, RZ, R222, 0xff00, RZ, 0xc0, !PT ;  /* 0x0000ff00deff7812 */ /* 0x000fe2000788c0ff */
[----:B------:R-:W-:Y:S01]  /*3cf0*/  FADD.FTZ R68, R178, -R69 ;  /* 0x80000045b2447221 */ /* 0x000fe20000010000 */
[----:B------:R-:W-:Y:S01]  /*3d00*/  FFMA.FTZ R137, R183, R160, R161 ;  /* 0x000000a0b7897223 */ /* 0x000fe200000100a1 */
[----:B------:R-:W-:Y:S01]  /*3d10*/  FADD.FTZ R70, R181, -R70 ;  /* 0x80000046b5467221 */ /* 0x000fe20000010000 */
[----:B------:R-:W-:Y:S01]  /*3d20*/  LOP3.LUT P3, RZ, R222, 0xff0000, RZ, 0xc0, !PT ;  /* 0x00ff0000deff7812 */ /* 0x000fe2000786c0ff */
[C---:B------:R-:W-:Y:S01]  /*3d30*/  FMUL.FTZ R68, R173.reuse, R68 ;  /* 0x00000044ad447220 */ /* 0x040fe20000410000 */
[----:B------:R-:W-:Y:S01]  /*3d40*/  FADD.FTZ R138, R182, -R137 ;  /* 0x80000089b68a7221 */ /* 0x000fe20000010000 */
[----:B------:R-:W-:Y:S01]  /*3d50*/  FMUL.FTZ R69, R173, R70 ;  /* 0x00000046ad457220 */ /* 0x000fe20000410000 */
[----:B------:R-:W-:Y:S01]  /*3d60*/  CS2R R164, SRZ ;  /* 0x0000000000a47805 */ /* 0x000fe2000001ff00 */
[----:B------:R-:W-:Y:S01]  /*3d70*/  FMUL.FTZ R70, R68, R171 ;  /* 0x000000ab44467220 */ /* 0x000fe20000410000 */
[----:B0-----:R-:W-:-:S02]  /*3d80*/  CS2R R162, SRZ ;  /* 0x0000000000a27805 */ /* 0x001fc4000001ff00 */
[----:B-----5:R-:W-:Y:S01]  /*3d90*/  @P2 SHF.L.U32 R71, R156, 0x10, RZ ;  /* 0x000000109c472819 */ /* 0x020fe200000006ff */
[----:B------:R-:W-:Y:S01]  /*3da0*/  FMUL.FTZ R137, R69, R171 ;  /* 0x000000ab45897220 */ /* 0x000fe20000410000 */
[----:B------:R-:W-:Y:S01]  /*3db0*/  @P2 SHF.L.U32 R136, R56, 0x10, RZ ;  /* 0x0000001038882819 */ /* 0x000fe200000006ff */
[----:B------:R-:W-:Y:S01]  /*3dc0*/  FMUL.FTZ R70, R70, UR13 ;  /* 0x0000000d46467c20 */ /* 0x000fe20008410000 */
[----:B------:R-:W-:Y:S01]  /*3dd0*/  @P4 PRMT R156, R156, 0x7632, R156 ;  /* 0x000076329c9c4816 */ /* 0x000fe2000000009c */
[----:B------:R-:W-:Y:S01]  /*3de0*/  FMUL.FTZ R139, R137, UR13 ;  /* 0x0000000d898b7c20 */ /* 0x000fe20008410000 */
[----:B------:R-:W-:Y:S01]  /*3df0*/  @P4 SHF.L.U32 R137, R6, 0x10, RZ ;  /* 0x0000001006894819 */ /* 0x000fe200000006ff */
[C---:B------:R-:W-:Y:S01]  /*3e00*/  @P2 FMUL.FTZ R165, R70.reuse, R71 ;  /* 0x0000004746a52220 */ /* 0x040fe20000410000 */
[----:B------:R-:W-:Y:S01]  /*3e10*/  @P2 FMUL.FTZ R162, R70, R136 ;  /* 0x0000008846a22220 */ /* 0x000fe20000410000 */
[----:B------:R-:W-:Y:S01]  /*3e20*/  FMUL.FTZ R70, R173, R138 ;  /* 0x0000008aad467220 */ /* 0x000fe20000410000 */
[----:B------:R-:W-:Y:S01]  /*3e30*/  HFMA2 R167, -RZ, RZ, 0, 0 ;  /* 0x00000000ffa77431 */ /* 0x000fe200000001ff */
[----:B------:R-:W-:Y:S01]  /*3e40*/  @P3 SHF.L.U32 R136, R157, 0x10, RZ ;  /* 0x000000109d883819 */ /* 0x000fe200000006ff */
[----:B------:R-:W-:Y:S01]  /*3e50*/  @P4 FMUL.FTZ R163, R139, R137 ;  /* 0x000000898ba34220 */ /* 0x000fe20000410000 */
[----:B------:R-:W-:Y:S01]  /*3e60*/  FMUL.FTZ R71, R70, R171 ;  /* 0x000000ab46477220 */ /* 0x000fe20000410000 */
[----:B------:R-:W-:Y:S01]  /*3e70*/  @P4 SHF.L.U32 R156, R156, 0x10, RZ ;  /* 0x000000109c9c4819 */ /* 0x000fe200000006ff */
[--C-:B------:R-:W-:Y:S01]  /*3e80*/  FFMA.FTZ R230, R186, R160, R161.reuse ;  /* 0x000000a0bae67223 */ /* 0x100fe200000100a1 */
[----:B------:R-:W-:Y:S01]  /*3e90*/  @P3 SHF.L.U32 R137, R57, 0x10, RZ ;  /* 0x0000001039893819 */ /* 0x000fe200000006ff */
[----:B------:R-:W-:Y:S01]  /*3ea0*/  FMUL.FTZ R71, R71, UR13 ;  /* 0x0000000d47477c20 */ /* 0x000fe20008410000 */
[C---:B------:R-:W-:Y:S01]  /*3eb0*/  LOP3.LUT P6, RZ, R222.reuse, 0xff000000, RZ, 0xc0, !PT ;  /* 0xff000000deff7812 */ /* 0x040fe200078cc0ff */
[----:B------:R-:W-:Y:S01]  /*3ec0*/  @P4 FMUL.FTZ R164, R139, R156 ;  /* 0x0000009c8ba44220 */ /* 0x000fe20000410000 */
[----:B------:R-:W-:Y:S01]  /*3ed0*/  ISETP.GE.U32.AND P2, PT, R222, RZ, PT ;  /* 0x000000ffde00720c */ /* 0x000fe20003f46070 */
[C---:B------:R-:W-:Y:S01]  /*3ee0*/  @P3 FMUL.FTZ R167, R71.reuse, R136 ;  /* 0x0000008847a73220 */ /* 0x040fe20000410000 */
[-CC-:B------:R-:W-:Y:S01]  /*3ef0*/  FFMA.FTZ R136, R180, R160.reuse, R161.reuse ;  /* 0x000000a0b4887223 */ /* 0x180fe200000100a1 */
[----:B------:R-:W-:Y:S01]  /*3f00*/  MOV R156, RZ ;  /* 0x000000ff009c7202 */ /* 0x000fe20000000f00 */
[----:B------:R-:W-:Y:S01]  /*3f10*/  @P3 FMUL.FTZ R156, R71, R137 ;  /* 0x00000089479c3220 */ /* 0x000fe20000410000 */
[----:B------:R-:W-:Y:S01]  /*3f20*/  FFMA.FTZ R71, R187, R160, R161 ;  /* 0x000000a0bb477223 */ /* 0x000fe200000100a1 */
[----:B------:R-:W-:Y:S01]  /*3f30*/  LOP3.LUT P5, RZ, R223, 0xff, RZ, 0xc0, !PT ;  /* 0x000000ffdfff7812 */ /* 0x000fe200078ac0ff */
[----:B------:R-:W-:Y:S01]  /*3f40*/  FADD.FTZ R136, R185, -R136 ;  /* 0x80000088b9887221 */ /* 0x000fe20000010000 */
[C---:B------:R-:W-:Y:S01]  /*3f50*/  LOP3.LUT P4, RZ, R223.reuse, 0xff00, RZ, 0xc0, !PT ;  /* 0x0000ff00dfff7812 */ /* 0x040fe2000788c0ff */
[----:B------:R-:W-:Y:S01]  /*3f60*/  FADD.FTZ R166, R184, -R71 ;  /* 0x80000047b8a67221 */ /* 0x000fe20000010000 */
[----:B------:R-:W-:Y:S01]  /*3f70*/  LOP3.LUT P3, RZ, R223, 0xff0000, RZ, 0xc0, !PT ;  /* 0x00ff0000dfff7812 */ /* 0x000fe2000786c0ff */
[----:B------:R-:W-:Y:S01]  /*3f80*/  FMUL.FTZ R71, R173, R136 ;  /* 0x00000088ad477220 */ /* 0x000fe20000410000 */
[----:B------:R-:W-:Y:S01]  /*3f90*/  ISETP.GE.U32.AND.EX P2, PT, R223, 0x1000000, PT, P2 ;  /* 0x01000000df00780c */ /* 0x000fe20003f46120 */
[----:B------:R-:W-:Y:S01]  /*3fa0*/  FMUL.FTZ R136, R173, R166 ;  /* 0x000000a6ad887220 */ /* 0x000fe20000410000 */
[----:B------:R-:W-:Y:S01]  /*3fb0*/  @P6 PRMT R138, R157, 0x7632, R138 ;  /* 0x000076329d8a6816 */ /* 0x000fe2000000008a */
[-C--:B------:R-:W-:Y:S01]  /*3fc0*/  FMUL.FTZ R137, R71, R171.reuse ;  /* 0x000000ab47897220 */ /* 0x080fe20000410000 */
[-CC-:B------:R-:W-:Y:S01]  /*3fd0*/  FFMA.FTZ R139, R191, R160.reuse, R161.reuse ;  /* 0x000000a0bf8b7223 */ /* 0x180fe200000100a1 */
[----:B------:R-:W-:Y:S01]  /*3fe0*/  FFMA.FTZ R232, R190, R160, R161 ;  /* 0x000000a0bee87223 */ /* 0x000fe200000100a1 */
[----:B------:R-:W-:Y:S01]  /*3ff0*/  @P6 SHF.L.U32 R138, R138, 0x10, RZ ;  /* 0x000000108a8a6819 */ /* 0x000fe200000006ff */
[----:B------:R-:W-:Y:S01]  /*4000*/  FMUL.FTZ R137, R137, UR13 ;  /* 0x0000000d89897c20 */ /* 0x000fe20008410000 */
[C---:B------:R-:W-:Y:S01]  /*4010*/  @P5 SHF.L.U32 R228, R158.reuse, 0x10, RZ ;  /* 0x000000109ee45819 */ /* 0x040fe200000006ff */
[----:B------:R-:W-:Y:S01]  /*4020*/  HFMA2 R157, -RZ, RZ, 0, 0 ;  /* 0x00000000ff9d7431 */ /* 0x000fe200000001ff */
[----:B------:R-:W-:Y:S01]  /*4030*/  @P4 PRMT R231, R158, 0x7632, R231 ;  /* 0x000076329ee74816 */ /* 0x000fe200000000e7 */
[----:B------:R-:W-:Y:S01]  /*4040*/  FMUL.FTZ R220, R136, R171 ;  /* 0x000000ab88dc7220 */ /* 0x000fe20000410000 */
[----:B------:R-:W-:Y:S01]  /*4050*/  @P3 SHF.L.U32 R160, R159, 0x10, RZ ;  /* 0x000000109fa03819 */ /* 0x000fe200000006ff */
[----:B------:R-:W-:Y:S01]  /*4060*/  FADD.FTZ R230, R189, -R230 ;  /* 0x800000e6bde67221 */ /* 0x000fe20000010000 */
[----:B------:R-:W-:-:S02]  /*4070*/  @P2 PRMT R161, R159, 0x7632, R161 ;  /* 0x000076329fa12816 */ /* 0x000fc400000000a1 */
[----:B------:R-:W-:Y:S02]  /*4080*/  CS2R R158, SRZ ;  /* 0x00000000009e7805 */ /* 0x000fe4000001ff00 */
[----:B------:R-:W-:Y:S01]  /*4090*/  @P6 SHF.L.U32 R166, R7, 0x10, RZ ;  /* 0x0000001007a66819 */ /* 0x000fe200000006ff */
[----:B------:R-:W-:Y:S01]  /*40a0*/  @P6 FMUL.FTZ R158, R137, R138 ;  /* 0x0000008a899e6220 */ /* 0x000fe20000410000 */
[----:B------:R-:W-:Y:S01]  /*40b0*/  @P5 SHF.L.U32 R138, R58, 0x10, RZ ;  /* 0x000000103a8a5819 */ /* 0x000fe200000006ff */
[----:B------:R-:W-:Y:S01]  /*40c0*/  FMUL.FTZ R233, R220, UR13 ;  /* 0x0000000ddce97c20 */ /* 0x000fe20008410000 */
[----:B------:R-:W-:Y:S01]  /*40d0*/  FADD.FTZ R232, R193, -R232 ;  /* 0x800000e8c1e87221 */ /* 0x000fe20000010000 */
[----:B------:R-:W-:Y:S01]  /*40e0*/  @P6 FMUL.FTZ R157, R137, R166 ;  /* 0x000000a6899d6220 */ /* 0x000fe20000410000 */
[----:B------:R-:W-:Y:S01]  /*40f0*/  FMUL.FTZ R137, R173, R230 ;  /* 0x000000e6ad897220 */ /* 0x000fe20000410000 */
[----:B------:R-:W-:Y:S01]  /*4100*/  MOV R166, RZ ;  /* 0x000000ff00a67202 */ /* 0x000fe20000000f00 */
[C---:B------:R-:W-:Y:S01]  /*4110*/  @P5 FMUL.FTZ R166, R233.reuse, R138 ;  /* 0x0000008ae9a65220 */ /* 0x040fe20000410000 */
[----:B------:R-:W-:Y:S01]  /*4120*/  @P5 FMUL.FTZ R159, R233, R228 ;  /* 0x000000e4e99f5220 */ /* 0x000fe20000410000 */
[----:B------:R-:W-:Y:S01]  /*4130*/  FADD.FTZ R138, R188, -R139 ;  /* 0x8000008bbc8a7221 */ /* 0x000fe20000010000 */
[----:B------:R-:W-:Y:S01]  /*4140*/  FMUL.FTZ R228, R137, R171 ;  /* 0x000000ab89e47220 */ /* 0x000fe20000410000 */
[----:B------:R-:W-:Y:S01]  /*4150*/  @P4 SHF.L.U32 R230, R8, 0x10, RZ ;  /* 0x0000001008e64819 */ /* 0x000fe200000006ff */
[----:B------:R-:W-:-:S02]  /*4160*/  HFMA2 R220, -RZ, RZ, 0, 0 ;  /* 0x00000000ffdc7431 */ /* 0x000fc400000001ff */
[C---:B------:R-:W-:Y:S01]  /*4170*/  FMUL.FTZ R138, R173.reuse, R138 ;  /* 0x0000008aad8a7220 */ /* 0x040fe20000410000 */
[----:B------:R-:W-:Y:S01]  /*4180*/  FMUL.FTZ R228, R228, UR13 ;  /* 0x0000000de4e47c20 */ /* 0x000fe20008410000 */
[----:B------:R-:W-:Y:S01]  /*4190*/  FMUL.FTZ R139, R173, R232 ;  /* 0x000000e8ad8b7220 */ /* 0x000fe20000410000 */
[----:B------:R-:W-:Y:S01]  /*41a0*/  @P4 SHF.L.U32 R231, R231, 0x10, RZ ;  /* 0x00000010e7e74819 */ /* 0x000fe200000006ff */
[-C--:B------:R-:W-:Y:S01]  /*41b0*/  FMUL.FTZ R173, R138, R171.reuse ;  /* 0x000000ab8aad7220 */ /* 0x080fe20000410000 */
[----:B------:R-:W-:Y:S01]  /*41c0*/  MOV R229, RZ ;  /* 0x000000ff00e57202 */ /* 0x000fe20000000f00 */
[C---:B------:R-:W-:Y:S01]  /*41d0*/  @P4 FMUL.FTZ R229, R228.reuse, R230 ;  /* 0x000000e6e4e54220 */ /* 0x040fe20000410000 */
[----:B------:R-:W-:Y:S01]  /*41e0*/  FMUL.FTZ R230, R139, R171 ;  /* 0x000000ab8be67220 */ /* 0x000fe20000410000 */
[----:B------:R-:W-:Y:S01]  /*41f0*/  @P4 FMUL.FTZ R220, R228, R231 ;  /* 0x000000e7e4dc4220 */ /* 0x000fe20000410000 */
[----:B------:R-:W-:Y:S01]  /*4200*/  FMUL.FTZ R234, R173, UR13 ;  /* 0x0000000dadea7c20 */ /* 0x000fe20008410000 */
[----:B------:R-:W-:Y:S01]  /*4210*/  HFMA2 R231, -RZ, RZ, 0, 0 ;  /* 0x00000000ffe77431 */ /* 0x000fe200000001ff */
[----:B------:R-:W-:Y:S01]  /*4220*/  @P3 SHF.L.U32 R171, R59, 0x10, RZ ;  /* 0x000000103bab3819 */ /* 0x000fe200000006ff */
[----:B------:R-:W-:Y:S01]  /*4230*/  FMUL.FTZ R230, R230, UR13 ;  /* 0x0000000de6e67c20 */ /* 0x000fe20008410000 */
[----:B------:R-:W-:-:S02]  /*4240*/  @P2 SHF.L.U32 R173, R9, 0x10, RZ ;  /* 0x0000001009ad2819 */ /* 0x000fc400000006ff */
[----:B------:R-:W-:Y:S02]  /*4250*/  CS2R R232, SRZ ;  /* 0x0000000000e87805 */ /* 0x000fe4000001ff00 */
[----:B------:R-:W-:Y:S01]  /*4260*/  @P2 SHF.L.U32 R161, R161, 0x10, RZ ;  /* 0x00000010a1a12819 */ /* 0x000fe200000006ff */
[C---:B------:R-:W-:Y:S01]  /*4270*/  @P3 FMUL.FTZ R231, R234.reuse, R160 ;  /* 0x000000a0eae73220 */ /* 0x040fe20000410000 */
[----:B------:R-:W-:Y:S01]  /*4280*/  MOV R228, RZ ;  /* 0x000000ff00e47202 */ /* 0x000fe20000000f00 */
[----:B------:R-:W-:Y:S01]  /*4290*/  @P3 FMUL.FTZ R228, R234, R171 ;  /* 0x000000abeae43220 */ /* 0x000fe20000410000 */
[C---:B------:R-:W-:Y:S01]  /*42a0*/  @P2 FMUL.FTZ R233, R230.reuse, R173 ;  /* 0x000000ade6e92220 */ /* 0x040fe20000410000 */
[----:B------:R-:W-:Y:S01]  /*42b0*/  @P2 FMUL.FTZ R232, R230, R161 ;  /* 0x000000a1e6e82220 */ /* 0x000fe20000410000 */
        /* <DEDUP_REMOVED lines=13> */
.L_x_4645:
[-CC-:B0-----:R-:W-:Y:S01]  /*4390*/  FFMA.FTZ R163, R179, R160.reuse, R161.reuse ;  /* 0x000000a0b3a37223 */ /* 0x181fe200000100a1 */
[----:B------:R-:W-:Y:S01]  /*43a0*/  LOP3.LUT P2, RZ, R222, 0xff, RZ, 0xc0, !PT ;  /* 0x000000ffdeff7812 */ /* 0x000fe2000784c0ff */
        /* <DEDUP_REMOVED lines=9> */
[----:B------:R-:W-:Y:S01]  /*4440*/  LOP3.LUT P4, RZ, R222, 0xff0000, RZ, 0xc0, !PT ;  /* 0x00ff0000deff7812 */ /* 0x000fe2000788c0ff */
[----:B------:R-:W-:Y:S01]  /*4450*/  FADD.FTZ R220, R182, -R165 ;  /* 0x800000a5b6dc7221 */ /* 0x000fe20000010000 */
[----:B------:R-:W-:Y:S01]  /*4460*/  FMUL.FTZ R162, R173, R160 ;  /* 0x000000a0ada27220 */ /* 0x000fe20000410000 */
[----:B------:R-:W-:Y:S01]  /*4470*/  FADD.FTZ R230, R184, -R167 ;  /* 0x800000a7b8e67221 */ /* 0x000fe20000010000 */
[----:B------:R-:W-:Y:S01]  /*4480*/  FADD.FTZ R228, R185, -R166 ;  /* 0x800000a6b9e47221 */ /* 0x000fe20000010000 */
[----:B------:R-:W-:Y:S01]  /*4490*/  LOP3.LUT P3, RZ, R222, 0xff00, RZ, 0xc0, !PT ;  /* 0x0000ff00deff7812 */ /* 0x000fe2000786c0ff */
[----:B------:R-:W-:Y:S01]  /*44a0*/  FMUL.FTZ R161, R171, R162 ;  /* 0x000000a2aba17220 */ /* 0x000fe20000410000 */
[----:B------:R-:W-:Y:S01]  /*44b0*/  FADD.FTZ R234, R189, -R232 ;  /* 0x800000e8bdea7221 */ /* 0x000fe20000010000 */
[----:B------:R-:W-:Y:S01]  /*44c0*/  FADD.FTZ R236, R188, -R229 ;  /* 0x800000e5bcec7221 */ /* 0x000fe20000010000 */
[----:B------:R-:W-:Y:S01]  /*44d0*/  FADD.FTZ R238, R193, -R238 ;  /* 0x800000eec1ee7221 */ /* 0x000fe20000010000 */
[C---:B------:R-:W-:Y:S01]  /*44e0*/  FMUL.FTZ R220, R173.reuse, R220 ;  /* 0x000000dcaddc7220 */ /* 0x040fe20000410000 */
[C---:B------:R-:W-:Y:S01]  /*44f0*/  FMUL.FTZ R232, R173.reuse, R230 ;  /* 0x000000e6ade87220 */ /* 0x040fe20000410000 */
[----:B------:R-:W-:Y:S01]  /*4500*/  FMUL.FTZ R228, R173, R228 ;  /* 0x000000e4ade47220 */ /* 0x000fe20000410000 */
[----:B------:R-:W-:Y:S01]  /*4510*/  @P2 SHF.L.U32 R230, R56, 0x10, RZ ;  /* 0x0000001038e62819 */ /* 0x000fe200000006ff */
[----:B------:R-:W-:Y:S01]  /*4520*/  FMUL.FTZ R161, R161, UR13 ;  /* 0x0000000da1a17c20 */ /* 0x000fe20008410000 */
[C---:B------:R-:W-:Y:S01]  /*4530*/  FMUL.FTZ R166, R173.reuse, R164 ;  /* 0x000000a4ada67220 */ /* 0x040fe20000410000 */
[C---:B------:R-:W-:Y:S01]  /*4540*/  FMUL.FTZ R234, R173.reuse, R234 ;  /* 0x000000eaadea7220 */ /* 0x040fe20000410000 */
[C---:B------:R-:W-:Y:S01]  /*4550*/  FMUL.FTZ R236, R173.reuse, R236 ;  /* 0x000000ecadec7220 */ /* 0x040fe20000410000 */
[----:B------:R-:W-:Y:S01]  /*4560*/  FMUL.FTZ R238, R173, R238 ;  /* 0x000000eeadee7220 */ /* 0x000fe20000410000 */
[C---:B------:R-:W-:Y:S01]  /*4570*/  FMUL.FTZ R173, R171.reuse, R220 ;  /* 0x000000dcabad7220 */ /* 0x040fe20000410000 */
[----:B------:R-:W-:Y:S01]  /*4580*/  MOV R160, RZ ;  /* 0x000000ff00a07202 */ /* 0x000fe20000000f00 */
[----:B------:R-:W-:Y:S01]  /*4590*/  FMUL.FTZ R220, R171, R228 ;  /* 0x000000e4abdc7220 */ /* 0x000fe20000410000 */
[----:B------:R-:W-:-:S02]  /*45a0*/  HFMA2 R165, -RZ, RZ, 0, 0 ;  /* 0x00000000ffa57431 */ /* 0x000fc400000001ff */
[----:B------:R-:W-:Y:S01]  /*45b0*/  FMUL.FTZ R228, R171, R232 ;  /* 0x000000e8abe47220 */ /* 0x000fe20000410000 */
[-C--:B------:R-:W-:Y:S01]  /*45c0*/  @P2 FMUL.FTZ R160, R230, R161.reuse ;  /* 0x000000a1e6a02220 */ /* 0x080fe20000410000 */
[----:B------:R-:W-:Y:S01]  /*45d0*/  HFMA2 R167, -RZ, RZ, 0, 0 ;  /* 0x00000000ffa77431 */ /* 0x000fe200000001ff */
[----:B-----5:R-:W-:Y:S01]  /*45e0*/  @P2 SHF.L.U32 R164, R156, 0x10, RZ ;  /* 0x000000109ca42819 */ /* 0x020fe200000006ff */
[----:B------:R-:W-:Y:S01]  /*45f0*/  FMUL.FTZ R173, R173, UR13 ;  /* 0x0000000dadad7c20 */ /* 0x000fe20008410000 */
[----:B------:R-:W-:Y:S01]  /*4600*/  LOP3.LUT P6, RZ, R222, 0xff000000, RZ, 0xc0, !PT ;  /* 0xff000000deff7812 */ /* 0x000fe200078cc0ff */
[----:B------:R-:W-:Y:S01]  /*4610*/  FMUL.FTZ R166, R171, R166 ;  /* 0x000000a6aba67220 */ /* 0x000fe20000410000 */
[----:B------:R-:W-:Y:S01]  /*4620*/  @P4 SHF.L.U32 R230, R157, 0x10, RZ ;  /* 0x000000109de64819 */ /* 0x000fe200000006ff */
[----:B------:R-:W-:Y:S01]  /*4630*/  @P2 FMUL.FTZ R165, R164, R161 ;  /* 0x000000a1a4a52220 */ /* 0x000fe20000410000 */
[----:B------:R-:W-:Y:S01]  /*4640*/  @P4 SHF.L.U32 R232, R57, 0x10, RZ ;  /* 0x0000001039e84819 */ /* 0x000fe200000006ff */
[----:B------:R-:W-:Y:S01]  /*4650*/  HFMA2 R164, -RZ, RZ, 0, 0 ;  /* 0x00000000ffa47431 */ /* 0x000fe200000001ff */
[----:B------:R-:W-:Y:S01]  /*4660*/  @P3 PRMT R229, R156, 0x7632, R229 ;  /* 0x000076329ce53816 */ /* 0x000fe200000000e5 */
[-C--:B------:R-:W-:Y:S01]  /*4670*/  @P4 FMUL.FTZ R167, R230, R173.reuse ;  /* 0x000000ade6a74220 */ /* 0x080fe20000410000 */
[----:B------:R-:W-:Y:S01]  /*4680*/  MOV R156, RZ ;  /* 0x000000ff009c7202 */ /* 0x000fe20000000f00 */
[----:B------:R-:W-:Y:S01]  /*4690*/  @P4 FMUL.FTZ R156, R232, R173 ;  /* 0x000000ade89c4220 */ /* 0x000fe20000410000 */
[C---:B------:R-:W-:Y:S01]  /*46a0*/  LOP3.LUT P5, RZ, R223.reuse, 0xff, RZ, 0xc0, !PT ;  /* 0x000000ffdfff7812 */ /* 0x040fe200078ac0ff */
[----:B------:R-:W-:Y:S01]  /*46b0*/  FMUL.FTZ R166, R166, UR13 ;  /* 0x0000000da6a67c20 */ /* 0x000fe20008410000 */
[----:B------:R-:W-:Y:S01]  /*46c0*/  LOP3.LUT P4, RZ, R223, 0xff00, RZ, 0xc0, !PT ;  /* 0x0000ff00dfff7812 */ /* 0x000fe2000788c0ff */
[----:B------:R-:W-:Y:S01]  /*46d0*/  FMUL.FTZ R220, R220, UR13 ;  /* 0x0000000ddcdc7c20 */ /* 0x000fe20008410000 */
[----:B------:R-:W-:Y:S01]  /*46e0*/  @P3 SHF.L.U32 R231, R6, 0x10, RZ ;  /* 0x0000001006e73819 */ /* 0x000fe200000006ff */
[----:B------:R-:W-:Y:S01]  /*46f0*/  FMUL.FTZ R163, R171, R234 ;  /* 0x000000eaaba37220 */ /* 0x000fe20000410000 */
[----:B------:R-:W-:Y:S01]  /*4700*/  @P3 SHF.L.U32 R229, R229, 0x10, RZ ;  /* 0x00000010e5e53819 */ /* 0x000fe200000006ff */
[----:B------:R-:W-:Y:S01]  /*4710*/  HFMA2 R173, -RZ, RZ, 0, 0 ;  /* 0x00000000ffad7431 */ /* 0x000fe200000001ff */
[----:B------:R-:W-:Y:S01]  /*4720*/  ISETP.GE.U32.AND P2, PT, R222, RZ, PT ;  /* 0x000000ffde00720c */ /* 0x000fe20003f46070 */
[----:B------:R-:W-:Y:S01]  /*4730*/  FMUL.FTZ R230, R228, UR13 ;  /* 0x0000000de4e67c20 */ /* 0x000fe20008410000 */
[----:B------:R-:W-:Y:S01]  /*4740*/  MOV R161, RZ ;  /* 0x000000ff00a17202 */ /* 0x000fe20000000f00 */
[-C--:B------:R-:W-:Y:S01]  /*4750*/  @P3 FMUL.FTZ R164, R229, R166.reuse ;  /* 0x000000a6e5a43220 */ /* 0x080fe20000410000 */
[----:B------:R-:W-:Y:S01]  /*4760*/  ISETP.GE.U32.AND.EX P2, PT, R223, 0x1000000, PT, P2 ;  /* 0x01000000df00780c */ /* 0x000fe20003f46120 */
[----:B------:R-:W-:Y:S01]  /*4770*/  @P3 FMUL.FTZ R161, R231, R166 ;  /* 0x000000a6e7a13220 */ /* 0x000fe20000410000 */
[----:B------:R-:W-:Y:S01]  /*4780*/  LOP3.LUT P3, RZ, R223, 0xff0000, RZ, 0xc0, !PT ;  /* 0x00ff0000dfff7812 */ /* 0x000fe2000786c0ff */
[----:B------:R-:W-:Y:S01]  /*4790*/  HFMA2 R166, -RZ, RZ, 0, 0 ;  /* 0x00000000ffa67431 */ /* 0x000fe200000001ff */
[----:B------:R-:W-:Y:S01]  /*47a0*/  @P6 PRMT R229, R157, 0x7632, R229 ;  /* 0x000076329de56816 */ /* 0x000fe200000000e5 */
[----:B------:R-:W-:Y:S01]  /*47b0*/  FMUL.FTZ R163, R163, UR13 ;  /* 0x0000000da3a37c20 */ /* 0x000fe20008410000 */
[----:B------:R-:W-:Y:S01]  /*47c0*/  @P6 SHF.L.U32 R231, R7, 0x10, RZ ;  /* 0x0000001007e76819 */ /* 0x000fe200000006ff */
[----:B------:R-:W-:Y:S01]  /*47d0*/  FMUL.FTZ R162, R171, R236 ;  /* 0x000000ecaba27220 */ /* 0x000fe20000410000 */
[----:B------:R-:W-:Y:S01]  /*47e0*/  @P6 SHF.L.U32 R229, R229, 0x10, RZ ;  /* 0x00000010e5e56819 */ /* 0x000fe200000006ff */
[----:B------:R-:W-:Y:S01]  /*47f0*/  FMUL.FTZ R171, R171, R238 ;  /* 0x000000eeabab7220 */ /* 0x000fe20000410000 */
[----:B------:R-:W-:Y:S01]  /*4800*/  MOV R157, RZ ;  /* 0x000000ff009d7202 */ /* 0x000fe20000000f00 */
[-C--:B------:R-:W-:Y:S01]  /*4810*/  @P6 FMUL.FTZ R157, R231, R220.reuse ;  /* 0x000000dce79d6220 */ /* 0x080fe20000410000 */
[C---:B------:R-:W-:Y:S01]  /*4820*/  @P5 SHF.L.U32 R233, R158.reuse, 0x10, RZ ;  /* 0x000000109ee95819 */ /* 0x040fe200000006ff */
[----:B------:R-:W-:Y:S01]  /*4830*/  @P6 FMUL.FTZ R166, R229, R220 ;  /* 0x000000dce5a66220 */ /* 0x000fe20000410000 */
[----:B------:R-:W-:-:S02]  /*4840*/  @P4 PRMT R158, R158, 0x7632, R158 ;  /* 0x000076329e9e4816 */ /* 0x000fc4000000009e */
[----:B------:R-:W-:Y:S02]  /*4850*/  CS2R R228, SRZ ;  /* 0x0000000000e47805 */ /* 0x000fe4000001ff00 */
[----:B------:R-:W-:Y:S01]  /*4860*/  @P5 SHF.L.U32 R231, R58, 0x10, RZ ;  /* 0x000000103ae75819 */ /* 0x000fe200000006ff */
[-C--:B------:R-:W-:Y:S01]  /*4870*/  @P5 FMUL.FTZ R173, R233, R230.reuse ;  /* 0x000000e6e9ad5220 */ /* 0x080fe20000410000 */
[----:B------:R-:W-:Y:S01]  /*4880*/  @P4 SHF.L.U32 R232, R8, 0x10, RZ ;  /* 0x0000001008e84819 */ /* 0x000fe200000006ff */
[----:B------:R-:W-:Y:S01]  /*4890*/  FMUL.FTZ R162, R162, UR13 ;  /* 0x0000000da2a27c20 */ /* 0x000fe20008410000 */
[----:B------:R-:W-:Y:S01]  /*48a0*/  @P4 SHF.L.U32 R158, R158, 0x10, RZ ;  /* 0x000000109e9e4819 */ /* 0x000fe200000006ff */
[----:B------:R-:W-:Y:S01]  /*48b0*/  FMUL.FTZ R171, R171, UR13 ;  /* 0x0000000dabab7c20 */ /* 0x000fe20008410000 */
[----:B------:R-:W-:Y:S01]  /*48c0*/  MOV R220, RZ ;  /* 0x000000ff00dc7202 */ /* 0x000fe20000000f00 */
[----:B------:R-:W-:Y:S01]  /*48d0*/  @P5 FMUL.FTZ R220, R231, R230 ;  /* 0x000000e6e7dc5220 */ /* 0x000fe20000410000 */
[C---:B------:R-:W-:Y:S01]  /*48e0*/  @P2 PRMT R234, R159.reuse, 0x7632, R234 ;  /* 0x000076329fea2816 */ /* 0x040fe200000000ea */
[-C--:B------:R-:W-:Y:S01]  /*48f0*/  @P4 FMUL.FTZ R229, R232, R163.reuse ;  /* 0x000000a3e8e54220 */ /* 0x080fe20000410000 */
[----:B------:R-:W-:Y:S01]  /*4900*/  @P3 SHF.L.U32 R233, R159, 0x10, RZ ;  /* 0x000000109fe93819 */ /* 0x000fe200000006ff */
[----:B------:R-:W-:Y:S01]  /*4910*/  HFMA2 R230, -RZ, RZ, 0, 0 ;  /* 0x00000000ffe67431 */ /* 0x000fe200000001ff */
[----:B------:R-:W-:Y:S01]  /*4920*/  @P3 SHF.L.U32 R231, R59, 0x10, RZ ;  /* 0x000000103be73819 */ /* 0x000fe200000006ff */
[----:B------:R-:W-:Y:S01]  /*4930*/  @P4 FMUL.FTZ R228, R158, R163 ;  /* 0x000000a39ee44220 */ /* 0x000fe20000410000 */
[----:B------:R-:W-:-:S02]  /*4940*/  @P2 SHF.L.U32 R232, R9, 0x10, RZ ;  /* 0x0000001009e82819 */ /* 0x000fc400000006ff */
[----:B------:R-:W-:Y:S02]  /*4950*/  CS2R R158, SRZ ;  /* 0x00000000009e7805 */ /* 0x000fe4000001ff00 */
[----:B------:R-:W-:Y:S01]  /*4960*/  @P2 SHF.L.U32 R234, R234, 0x10, RZ ;  /* 0x00000010eaea2819 */ /* 0x000fe200000006ff */
[-C--:B------:R-:W-:Y:S01]  /*4970*/  @P3 FMUL.FTZ R159, R233, R162.reuse ;  /* 0x000000a2e99f3220 */ /* 0x080fe20000410000 */
[----:B------:R-:W-:Y:S01]  /*4980*/  MOV R163, RZ ;  /* 0x000000ff00a37202 */ /* 0x000fe20000000f00 */
[----:B------:R-:W-:Y:S01]  /*4990*/  @P3 FMUL.FTZ R158, R231, R162 ;  /* 0x000000a2e79e3220 */ /* 0x000fe20000410000 */
[-C--:B------:R-:W-:Y:S01]  /*49a0*/  @P2 FMUL.FTZ R163, R232, R171.reuse ;  /* 0x000000abe8a32220 */ /* 0x080fe20000410000 */
        /* <DEDUP_REMOVED lines=13> */
.L_x_4646:
        /* <DEDUP_REMOVED lines=12> */
.L_x_4635:
        /* <DEDUP_REMOVED lines=8> */
[----:B------:R-:W-:Y:S01]  /*4bc0*/  LOP3.LUT P1, RZ, R226, 0xff, RZ, 0xc0, !PT ;  /* 0x000000ffe2ff7812 */ /* 0x000fe2000782c0ff */
[-CC-:B------:R-:W-:Y:S01]  /*4bd0*/  FFMA.FTZ R167, R218, R160.reuse, R161.reuse ;  /* 0x000000a0daa77223 */ /* 0x180fe200000100a1 */
[----:B------:R-:W-:Y:S01]  /*4be0*/  LOP3.LUT P2, RZ, R226, 0xff00, RZ, 0xc0, !PT ;  /* 0x0000ff00e2ff7812 */ /* 0x000fe2000784c0ff */
[----:B0-----:R-:W-:Y:S01]  /*4bf0*/  FFMA.FTZ R162, R221, R160, R161 ;  /* 0x000000a0dda27223 */ /* 0x001fe200000100a1 */
[----:B------:R-:W-:Y:S01]  /*4c00*/  CS2R R164, SRZ ;  /* 0x0000000000a47805 */ /* 0x000fe2000001ff00 */
[----:B------:R-:W-:Y:S01]  /*4c10*/  FADD.FTZ R220, R216, -R167 ;  /* 0x800000a7d8dc7221 */ /* 0x000fe20000010000 */
[----:B------:R-:W-:Y:S01]  /*4c20*/  LOP3.LUT P5, RZ, R226, 0xff000000, RZ, 0xc0, !PT ;  /* 0xff000000e2ff7812 */ /* 0x000fe200078ac0ff */
[----:B------:R-:W-:Y:S01]  /*4c30*/  FADD.FTZ R166, R219, -R162 ;  /* 0x800000a2dba67221 */ /* 0x000fe20000010000 */
[----:B------:R-:W-:Y:S01]  /*4c40*/  CS2R R162, SRZ ;  /* 0x0000000000a27805 */ /* 0x000fe2000001ff00 */
[----:B------:R-:W-:Y:S01]  /*4c50*/  FFMA.FTZ R220, R173, R220, R129 ;  /* 0x000000dcaddc7223 */ /* 0x000fe20000010081 */
[--C-:B------:R-:W-:Y:S01]  /*4c60*/  FFMA.FTZ R234, R213, R160, R161.reuse ;  /* 0x000000a0d5ea7223 */ /* 0x100fe200000100a1 */
[----:B------:R-:W-:Y:S01]  /*4c70*/  FFMA.FTZ R166, R173, R166, R128 ;  /* 0x000000a6ada67223 */ /* 0x000fe20000010080 */
[----:B------:R-:W-:Y:S01]  /*4c80*/  LOP3.LUT P6, RZ, R227, 0xff, RZ, 0xc0, !PT ;  /* 0x000000ffe3ff7812 */ /* 0x000fe200078cc0ff */
[-C--:B------:R-:W-:Y:S01]  /*4c90*/  FMUL.FTZ R220, R220, R171.reuse ;  /* 0x000000abdcdc7220 */ /* 0x080fe20000410000 */
[----:B-----5:R-:W-:Y:S01]  /*4ca0*/  @P1 SHF.L.U32 R167, R156, 0x10, RZ ;  /* 0x000000109ca71819 */ /* 0x020fe200000006ff */
[----:B------:R-:W-:Y:S01]  /*4cb0*/  FMUL.FTZ R166, R166, R171 ;  /* 0x000000aba6a67220 */ /* 0x000fe20000410000 */
[----:B------:R-:W-:Y:S01]  /*4cc0*/  @P2 PRMT R156, R156, 0x7632, R156 ;  /* 0x000076329c9c2816 */ /* 0x000fe2000000009c */
[----:B------:R-:W-:Y:S01]  /*4cd0*/  FMUL.FTZ R229, R220, UR13 ;  /* 0x0000000ddce57c20 */ /* 0x000fe20008410000 */
[----:B------:R-:W-:Y:S01]  /*4ce0*/  @P1 SHF.L.U32 R231, R40, 0x10, RZ ;  /* 0x0000001028e71819 */ /* 0x000fe200000006ff */
[----:B------:R-:W-:Y:S01]  /*4cf0*/  FMUL.FTZ R166, R166, UR13 ;  /* 0x0000000da6a67c20 */ /* 0x000fe20008410000 */
[----:B------:R-:W-:Y:S01]  /*4d00*/  @P2 SHF.L.U32 R156, R156, 0x10, RZ ;  /* 0x000000109c9c2819 */ /* 0x000fe200000006ff */
[--C-:B------:R-:W-:Y:S01]  /*4d10*/  FFMA.FTZ R235, R210, R160, R161.reuse ;  /* 0x000000a0d2eb7223 */ /* 0x100fe200000100a1 */
[----:B------:R-:W-:Y:S01]  /*4d20*/  @P2 SHF.L.U32 R228, R22, 0x10, RZ ;  /* 0x0000001016e42819 */ /* 0x000fe200000006ff */
[----:B------:R-:W-:Y:S01]  /*4d30*/  @P1 FMUL.FTZ R165, R166, R167 ;  /* 0x000000a7a6a51220 */ /* 0x000fe20000410000 */
[----:B------:R-:W-:Y:S01]  /*4d40*/  @P1 FMUL.FTZ R163, R231, R166 ;  /* 0x000000a6e7a31220 */ /* 0x000fe20000410000 */
[----:B------:R-:W-:Y:S01]  /*4d50*/  @P2 FMUL.FTZ R164, R229, R156 ;  /* 0x0000009ce5a42220 */ /* 0x000fe20000410000 */
[-CC-:B------:R-:W-:Y:S01]  /*4d60*/  FFMA.FTZ R156, R217, R160.reuse, R161.reuse ;  /* 0x000000a0d99c7223 */ /* 0x180fe200000100a1 */
[----:B------:R-:W-:Y:S01]  /*4d70*/  LOP3.LUT P1, RZ, R226, 0xff0000, RZ, 0xc0, !PT ;  /* 0x00ff0000e2ff7812 */ /* 0x000fe2000782c0ff */
[----:B------:R-:W-:Y:S01]  /*4d80*/  @P2 FMUL.FTZ R162, R228, R229 ;  /* 0x000000e5e4a22220 */ /* 0x000fe20000410000 */
[----:B------:R-:W-:Y:S01]  /*4d90*/  FFMA.FTZ R229, R214, R160, R161 ;  /* 0x000000a0d6e57223 */ /* 0x000fe200000100a1 */
[----:B------:R-:W-:Y:S01]  /*4da0*/  FADD.FTZ R220, R215, -R156 ;  /* 0x8000009cd7dc7221 */ /* 0x000fe20000010000 */
[----:B------:R-:W-:Y:S01]  /*4db0*/  CS2R R166, SRZ ;  /* 0x0000000000a67805 */ /* 0x000fe2000001ff00 */
[----:B------:R-:W-:-:S02]  /*4dc0*/  HFMA2 R156, -RZ, RZ, 0, 0 ;  /* 0x00000000ff9c7431 */ /* 0x000fc400000001ff */
[----:B------:R-:W-:Y:S01]  /*4dd0*/  FADD.FTZ R230, R212, -R229 ;  /* 0x800000e5d4e67221 */ /* 0x000fe20000010000 */
[----:B------:R-:W-:Y:S01]  /*4de0*/  FFMA.FTZ R220, R173, R220, R130 ;  /* 0x000000dcaddc7223 */ /* 0x000fe20000010082 */
[----:B------:R-:W-:Y:S01]  /*4df0*/  @P5 SHF.L.U32 R233, R23, 0x10, RZ ;  /* 0x0000001017e95819 */ /* 0x000fe200000006ff */
[----:B------:R-:W-:Y:S01]  /*4e00*/  FFMA.FTZ R237, R206, R160, R161 ;  /* 0x000000a0ceed7223 */ /* 0x000fe200000100a1 */
[----:B------:R-:W-:Y:S01]  /*4e10*/  FFMA.FTZ R230, R173, R230, R131 ;  /* 0x000000e6ade67223 */ /* 0x000fe20000010083 */
[-C--:B------:R-:W-:Y:S01]  /*4e20*/  FMUL.FTZ R220, R220, R171.reuse ;  /* 0x000000abdcdc7220 */ /* 0x080fe20000410000 */
[----:B------:R-:W-:Y:S01]  /*4e30*/  LOP3.LUT P2, RZ, R227, 0xff00, RZ, 0xc0, !PT ;  /* 0x0000ff00e3ff7812 */ /* 0x000fe2000784c0ff */
[----:B------:R-:W-:Y:S01]  /*4e40*/  FADD.FTZ R104, R104, R165 ;  /* 0x000000a568687221 */ /* 0x000fe20000010000 */
[C---:B------:R-:W-:Y:S01]  /*4e50*/  @P1 SHF.L.U32 R228, R157.reuse, 0x10, RZ ;  /* 0x000000109de41819 */ /* 0x040fe200000006ff */
[----:B------:R-:W-:Y:S01]  /*4e60*/  FMUL.FTZ R229, R220, UR13 ;  /* 0x0000000ddce57c20 */ /* 0x000fe20008410000 */
[----:B------:R-:W-:Y:S01]  /*4e70*/  @P5 PRMT R157, R157, 0x7632, R157 ;  /* 0x000076329d9d5816 */ /* 0x000fe2000000009d */
[----:B------:R-:W-:Y:S01]  /*4e80*/  FMUL.FTZ R230, R230, R171 ;  /* 0x000000abe6e67220 */ /* 0x000fe20000410000 */
[----:B------:R-:W-:Y:S01]  /*4e90*/  @P1 SHF.L.U32 R220, R41, 0x10, RZ ;  /* 0x0000001029dc1819 */ /* 0x000fe200000006ff */
[----:B------:R-:W-:Y:S01]  /*4ea0*/  @P1 FMUL.FTZ R167, R229, R228 ;  /* 0x000000e4e5a71220 */ /* 0x000fe20000410000 */
[----:B------:R-:W-:Y:S01]  /*4eb0*/  FADD.FTZ R228, R211, -R234 ;  /* 0x800000ead3e47221 */ /* 0x000fe20000010000 */
[----:B------:R-:W-:Y:S01]  /*4ec0*/  @P5 SHF.L.U32 R157, R157, 0x10, RZ ;  /* 0x000000109d9d5819 */ /* 0x000fe200000006ff */
[----:B------:R-:W-:Y:S01]  /*4ed0*/  FMUL.FTZ R232, R230, UR13 ;  /* 0x0000000de6e87c20 */ /* 0x000fe20008410000 */
[----:B------:R-:W-:Y:S01]  /*4ee0*/  @P1 FMUL.FTZ R156, R220, R229 ;  /* 0x000000e5dc9c1220 */ /* 0x000fe20000410000 */
[----:B------:R-:W-:Y:S01]  /*4ef0*/  FFMA.FTZ R228, R173, R228, R132 ;  /* 0x000000e4ade47223 */ /* 0x000fe20000010084 */
[----:B------:R-:W-:-:S02]  /*4f00*/  HFMA2 R229, -RZ, RZ, 0, 0 ;  /* 0x00000000ffe57431 */ /* 0x000fc400000001ff */
[----:B------:R-:W-:Y:S01]  /*4f10*/  @P5 FMUL.FTZ R166, R232, R157 ;  /* 0x0000009de8a65220 */ /* 0x000fe20000410000 */
[----:B------:R-:W-:Y:S01]  /*4f20*/  MOV R157, RZ ;  /* 0x000000ff009d7202 */ /* 0x000fe20000000f00 */
[-C--:B------:R-:W-:Y:S01]  /*4f30*/  FMUL.FTZ R228, R228, R171.reuse ;  /* 0x000000abe4e47220 */ /* 0x080fe20000410000 */
[----:B------:R-:W-:Y:S01]  /*4f40*/  @P6 SHF.L.U32 R230, R158, 0x10, RZ ;  /* 0x000000109ee66819 */ /* 0x000fe200000006ff */
[----:B------:R-:W-:Y:S01]  /*4f50*/  @P5 FMUL.FTZ R157, R233, R232 ;  /* 0x000000e8e99d5220 */ /* 0x000fe20000410000 */
[----:B------:R-:W-:Y:S01]  /*4f60*/  FADD.FTZ R232, R208, -R235 ;  /* 0x800000ebd0e87221 */ /* 0x000fe20000010000 */
[----:B------:R-:W-:Y:S01]  /*4f70*/  FMUL.FTZ R231, R228, UR13 ;  /* 0x0000000de4e77c20 */ /* 0x000fe20008410000 */
[----:B------:R-:W-:Y:S01]  /*4f80*/  @P6 SHF.L.U32 R228, R42, 0x10, RZ ;  /* 0x000000102ae46819 */ /* 0x000fe200000006ff */
[----:B------:R-:W-:Y:S01]  /*4f90*/  FADD.FTZ R105, R105, R164 ;  /* 0x000000a469697221 */ /* 0x000fe20000010000 */
[----:B------:R-:W-:Y:S01]  /*4fa0*/  LOP3.LUT P5, RZ, R227, 0xff0000, RZ, 0xc0, !PT ;  /* 0x00ff0000e3ff7812 */ /* 0x000fe200078ac0ff */
[----:B------:R-:W-:Y:S01]  /*4fb0*/  @P6 FMUL.FTZ R229, R231, R230 ;  /* 0x000000e6e7e56220 */ /* 0x000fe20000410000 */
[----:B------:R-:W-:Y:S01]  /*4fc0*/  FFMA.FTZ R230, R173, R232, R133 ;  /* 0x000000e8ade67223 */ /* 0x000fe20000010085 */
[----:B------:R-:W-:Y:S01]  /*4fd0*/  FFMA.FTZ R232, R209, R160, R161 ;  /* 0x000000a0d1e87223 */ /* 0x000fe200000100a1 */
[----:B------:R-:W-:Y:S01]  /*4fe0*/  ISETP.GE.U32.AND P1, PT, R226, RZ, PT ;  /* 0x000000ffe200720c */ /* 0x000fe20003f26070 */
[----:B------:R-:W-:Y:S01]  /*4ff0*/  FADD.FTZ R106, R106, R167 ;  /* 0x000000a76a6a7221 */ /* 0x000fe20000010000 */
[----:B------:R-:W-:Y:S01]  /*5000*/  FMUL.FTZ R230, R230, R171 ;  /* 0x000000abe6e67220 */ /* 0x000fe20000410000 */
[----:B------:R-:W-:Y:S01]  /*5010*/  FADD.FTZ R234, R207, -R232 ;  /* 0x800000e8cfea7221 */ /* 0x000fe20000010000 */
[----:B------:R-:W-:Y:S01]  /*5020*/  @P2 PRMT R158, R158, 0x7632, R158 ;  /* 0x000076329e9e2816 */ /* 0x000fe2000000009e */
[----:B------:R-:W-:Y:S01]  /*5030*/  FADD.FTZ R107, R107, R166 ;  /* 0x000000a66b6b7221 */ /* 0x000fe20000010000 */
[----:B------:R-:W-:Y:S01]  /*5040*/  FMUL.FTZ R233, R230, UR13 ;  /* 0x0000000de6e97c20 */ /* 0x000fe20008410000 */
[----:B------:R-:W-:Y:S01]  /*5050*/  FFMA.FTZ R230, R173, R234, R134 ;  /* 0x000000eaade67223 */ /* 0x000fe20000010086 */
[----:B------:R-:W-:Y:S01]  /*5060*/  MOV R220, RZ ;  /* 0x000000ff00dc7202 */ /* 0x000fe20000000f00 */
[----:B------:R-:W-:Y:S01]  /*5070*/  @P6 FMUL.FTZ R220, R228, R231 ;  /* 0x000000e7e4dc6220 */ /* 0x000fe20000410000 */
[----:B------:R-:W-:-:S02]  /*5080*/  HFMA2 R228, -RZ, RZ, 0, 0 ;  /* 0x00000000ffe47431 */ /* 0x000fc400000001ff */
[----:B------:R-:W-:Y:S01]  /*5090*/  FMUL.FTZ R230, R230, R171 ;  /* 0x000000abe6e67220 */ /* 0x000fe20000410000 */
[----:B------:R-:W-:Y:S01]  /*50a0*/  ISETP.GE.U32.AND.EX P1, PT, R227, 0x1000000, PT, P1 ;  /* 0x01000000e300780c */ /* 0x000fe20003f26110 */
[----:B------:R-:W-:Y:S01]  /*50b0*/  FADD.FTZ R108, R108, R229 ;  /* 0x000000e56c6c7221 */ /* 0x000fe20000010000 */
[----:B------:R-:W-:Y:S01]  /*50c0*/  @P2 SHF.L.U32 R158, R158, 0x10, RZ ;  /* 0x000000109e9e2819 */ /* 0x000fe200000006ff */
[----:B------:R-:W-:Y:S01]  /*50d0*/  FMUL.FTZ R235, R230, UR13 ;  /* 0x0000000de6eb7c20 */ /* 0x000fe20008410000 */
[----:B------:R-:W-:Y:S01]  /*50e0*/  @P2 SHF.L.U32 R232, R24, 0x10, RZ ;  /* 0x0000001018e82819 */ /* 0x000fe200000006ff */
[----:B------:R-:W-:Y:S01]  /*50f0*/  FADD.FTZ R230, R204, -R237 ;  /* 0x800000edcce67221 */ /* 0x000fe20000010000 */
[----:B------:R-:W-:Y:S01]  /*5100*/  MOV R231, RZ ;  /* 0x000000ff00e77202 */ /* 0x000fe20000000f00 */
[----:B------:R-:W-:Y:S01]  /*5110*/  @P2 FMUL.FTZ R228, R233, R158 ;  /* 0x0000009ee9e42220 */ /* 0x000fe20000410000 */
[----:B------:R-:W-:Y:S01]  /*5120*/  @P5 SHF.L.U32 R158, R159, 0x10, RZ ;  /* 0x000000109f9e5819 */ /* 0x000fe200000006ff */
[----:B------:R-:W-:Y:S01]  /*5130*/  @P2 FMUL.FTZ R231, R232, R233 ;  /* 0x000000e9e8e72220 */ /* 0x000fe20000410000 */
[----:B------:R-:W-:-:S02]  /*5140*/  HFMA2 R233, -RZ, RZ, 0, 0 ;  /* 0x00000000ffe97431 */ /* 0x000fc400000001ff */
[----:B------:R-:W-:Y:S01]  /*5150*/  FFMA.FTZ R230, R173, R230, R135 ;  /* 0x000000e6ade67223 */ /* 0x000fe20000010087 */
[----:B------:R-:W-:Y:S01]  /*5160*/  @P5 SHF.L.U32 R232, R43, 0x10, RZ ;  /* 0x000000102be85819 */ /* 0x000fe200000006ff */
[----:B------:R-:W-:Y:S01]  /*5170*/  FADD.FTZ R109, R109, R228 ;  /* 0x000000e46d6d7221 */ /* 0x000fe20000010000 */
[----:B------:R-:W-:Y:S01]  /*5180*/  @P1 PRMT R159, R159, 0x7632, R159 ;  /* 0x000076329f9f1816 */ /* 0x000fe2000000009f */
[----:B------:R-:W-:Y:S01]  /*5190*/  FMUL.FTZ R230, R230, R171 ;  /* 0x000000abe6e67220 */ /* 0x000fe20000410000 */
[----:B------:R-:W-:Y:S01]  /*51a0*/  @P5 FMUL.FTZ R233, R235, R158 ;  /* 0x0000009eebe95220 */ /* 0x000fe20000410000 */
[----:B------:R-:W-:Y:S01]  /*51b0*/  MOV R158, RZ ;  /* 0x000000ff009e7202 */ /* 0x000fe20000000f00 */
[----:B------:R-:W-:Y:S01]  /*51c0*/  @P5 FMUL.FTZ R158, R232, R235 ;  /* 0x000000ebe89e5220 */ /* 0x000fe20000410000 */
[----:B------:R-:W-:Y:S01]  /*51d0*/  @P1 SHF.L.U32 R237, R25, 0x10, RZ ;  /* 0x0000001019ed1819 */ /* 0x000fe200000006ff */
[----:B------:R-:W-:Y:S02]  /*51e0*/  HFMA2 R232, -RZ, RZ, 0, 0 ;  /* 0x00000000ffe87431 */ /* 0x000fe400000001ff */
[----:B------:R-:W-:Y:S01]  /*51f0*/  FMUL.FTZ R230, R230, UR13 ;  /* 0x0000000de6e67c20 */ /* 0x000fe20008410000 */
[----:B------:R-:W-:Y:S01]  /*5200*/  @P1 SHF.L.U32 R159, R159, 0x10, RZ ;  /* 0x000000109f9f1819 */ /* 0x000fe200000006ff */
[----:B------:R-:W-:Y:S01]  /*5210*/  FADD.FTZ R110, R110, R233 ;  /* 0x000000e96e6e7221 */ /* 0x000fe20000010000 */
[----:B------:R-:W-:Y:S01]  /*5220*/  MOV R235, RZ ;  /* 0x000000ff00eb7202 */ /* 0x000fe20000000f00 */
[----:B------:R-:W-:Y:S01]  /*5230*/  @P1 FMUL.FTZ R235, R237, R230 ;  /* 0x000000e6edeb1220 */ /* 0x000fe20000410000 */
[----:B------:R-:W-:Y:S01]  /*5240*/  F2FP.BF16.F32.PACK_AB R157, R157, R156 ;  /* 0x0000009c9d9d723e */ /* 0x000fe200000010ff */
[----:B------:R-:W-:Y:S01]  /*5250*/  @P1 FMUL.FTZ R232, R230, R159 ;  /* 0x0000009fe6e81220 */ /* 0x000fe20000410000 */
[----:B------:R-:W-:-:S02]  /*5260*/  F2FP.BF16.F32.PACK_AB R156, R162, R163 ;  /* 0x000000a3a29c723e */ /* 0x000fc400000010ff */
[----:B------:R-:W-:Y:S01]  /*5270*/  F2FP.BF16.F32.PACK_AB R159, R235, R158 ;  /* 0x0000009eeb9f723e */ /* 0x000fe200000010ff */
[----:B------:R-:W-:Y:S01]  /*5280*/  FADD.FTZ R111, R111, R232 ;  /* 0x000000e86f6f7221 */ /* 0x000fe20000010000 */
[----:B------:R-:W-:Y:S01]  /*5290*/  F2FP.BF16.F32.PACK_AB R158, R231, R220 ;  /* 0x000000dce79e723e */ /* 0x000fe200000010ff */
[----:B------:R-:W-:Y:S06]  /*52a0*/  BRA `(.L_x_4650) ;  /* 0x0000000400b87947 */ /* 0x000fec0003800000 */
.L_x_4649:
[----:B------:R-:W-:Y:S01]  /*52b0*/  FFMA.FTZ R68, R221, R160, R161 ;  /* 0x000000a0dd447223 */ /* 0x000fe200000100a1 */
[C---:B------:R-:W-:Y:S02]  /*52c0*/  LOP3.LUT P1, RZ, R226.reuse, 0xff, RZ, 0xc0, !PT ;  /* 0x000000ffe2ff7812 */ /* 0x040fe4000782c0ff */
[----:B------:R-:W-:Y:S02]  /*52d0*/  CS2R R166, SRZ ;  /* 0x0000000000a67805 */ /* 0x000fe4000001ff00 */
[----:B0-----:R-:W-:Y:S01]  /*52e0*/  CS2R R162, SRZ ;  /* 0x0000000000a27805 */ /* 0x001fe2000001ff00 */
[----:B------:R-:W-:Y:S01]  /*52f0*/  FADD.FTZ R68, R219, -R68 ;  /* 0x80000044db447221 */ /* 0x000fe20000010000 */
[C---:B------:R-:W-:Y:S01]  /*5300*/  LOP3.LUT P2, RZ, R226.reuse, 0xff00, RZ, 0xc0, !PT ;  /* 0x0000ff00e2ff7812 */ /* 0x040fe2000784c0ff */
[----:B------:R-:W-:Y:S01]  /*5310*/  HFMA2 R229, -RZ, RZ, 0, 0 ;  /* 0x00000000ffe57431 */ /* 0x000fe200000001ff */
[----:B------:R-:W-:Y:S01]  /*5320*/  LOP3.LUT P5, RZ, R226, 0xff000000, RZ, 0xc0, !PT ;  /* 0xff000000e2ff7812 */ /* 0x000fe200078ac0ff */
[----:B------:R-:W-:Y:S01]  /*5330*/  FFMA.FTZ R68, R173, R68, R128 ;  /* 0x00000044ad447223 */ /* 0x000fe20000010080 */
[----:B------:R-:W-:-:S02]  /*5340*/  CS2R R164, SRZ ;  /* 0x0000000000a47805 */ /* 0x000fc4000001ff00 */
[----:B------:R-:W-:Y:S01]  /*5350*/  LOP3.LUT P6, RZ, R227, 0xff, RZ, 0xc0, !PT ;  /* 0x000000ffe3ff7812 */ /* 0x000fe200078cc0ff */
[----:B------:R-:W-:Y:S02]  /*5360*/  HFMA2 R231, -RZ, RZ, 0, 0 ;  /* 0x00000000ffe77431 */ /* 0x000fe400000001ff */
[----:B------:R-:W-:Y:S01]  /*5370*/  FMUL.FTZ R69, R68, R171 ;  /* 0x000000ab44457220 */ /* 0x000fe20000410000 */
[-CC-:B------:R-:W-:Y:S01]  /*5380*/  FFMA.FTZ R232, R209, R160.reuse, R161.reuse ;  /* 0x000000a0d1e87223 */ /* 0x180fe200000100a1 */
[----:B-----5:R-:W-:Y:S02]  /*5390*/  @P1 SHF.L.U32 R70, R156, 0x10, RZ ;  /* 0x000000109c461819 */ /* 0x020fe400000006ff */
[----:B------:R-:W-:Y:S01]  /*53a0*/  @P1 SHF.L.U32 R136, R40, 0x10, RZ ;  /* 0x0000001028881819 */ /* 0x000fe200000006ff */
[----:B------:R-:W-:Y:S01]  /*53b0*/  FMUL.FTZ R69, R69, UR13 ;  /* 0x0000000d45457c20 */ /* 0x000fe20008410000 */
[----:B------:R-:W-:Y:S01]  /*53c0*/  @P2 PRMT R156, R156, 0x7632, R156 ;  /* 0x000076329c9c2816 */ /* 0x000fe2000000009c */
[----:B------:R-:W-:Y:S01]  /*53d0*/  FADD.FTZ R232, R207, -R232 ;  /* 0x800000e8cfe87221 */ /* 0x000fe20000010000 */
[----:B------:R-:W-:Y:S01]  /*53e0*/  @P2 SHF.L.U32 R138, R22, 0x10, RZ ;  /* 0x00000010168a2819 */ /* 0x000fe200000006ff */
[-C--:B------:R-:W-:Y:S01]  /*53f0*/  @P1 FMUL.FTZ R167, R70, R69.reuse ;  /* 0x0000004546a71220 */ /* 0x080fe20000410000 */
[----:B------:R-:W-:Y:S01]  /*5400*/  @P1 FMUL.FTZ R162, R136, R69 ;  /* 0x0000004588a21220 */ /* 0x000fe20000410000 */
[-CC-:B------:R-:W-:Y:S01]  /*5410*/  FFMA.FTZ R69, R218, R160.reuse, R161.reuse ;  /* 0x000000a0da457223 */ /* 0x180fe200000100a1 */
[----:B------:R-:W-:Y:S01]  /*5420*/  FFMA.FTZ R136, R217, R160, R161 ;  /* 0x000000a0d9887223 */ /* 0x000fe200000100a1 */
[----:B------:R-:W-:Y:S01]  /*5430*/  LOP3.LUT P1, RZ, R226, 0xff0000, RZ, 0xc0, !PT ;  /* 0x00ff0000e2ff7812 */ /* 0x000fe2000782c0ff */
[----:B------:R-:W-:Y:S01]  /*5440*/  FADD.FTZ R104, R104, R167 ;  /* 0x000000a768687221 */ /* 0x000fe20000010000 */
[----:B------:R-:W-:Y:S01]  /*5450*/  FADD.FTZ R70, R216, -R69 ;  /* 0x80000045d8467221 */ /* 0x000fe20000010000 */
[----:B------:R-:W-:Y:S01]  /*5460*/  FADD.FTZ R71, R215, -R136 ;  /* 0x80000088d7477221 */ /* 0x000fe20000010000 */
[----:B------:R-:W-:-:S02]  /*5470*/  @P2 SHF.L.U32 R156, R156, 0x10, RZ ;  /* 0x000000109c9c2819 */ /* 0x000fc400000006ff */
[C---:B------:R-:W-:Y:S01]  /*5480*/  FFMA.FTZ R69, R173.reuse, R70, R129 ;  /* 0x00000046ad457223 */ /* 0x040fe20000010081 */
[----:B------:R-:W-:Y:S01]  /*5490*/  FFMA.FTZ R70, R173, R71, R130 ;  /* 0x00000047ad467223 */ /* 0x000fe20000010082 */
[----:B------:R-:W-:Y:S02]  /*54a0*/  @P5 SHF.L.U32 R228, R23, 0x10, RZ ;  /* 0x0000001017e45819 */ /* 0x000fe400000006ff */
[-C--:B------:R-:W-:Y:S01]  /*54b0*/  FMUL.FTZ R71, R69, R171.reuse ;  /* 0x000000ab45477220 */ /* 0x080fe20000410000 */
[----:B------:R-:W-:Y:S01]  /*54c0*/  FMUL.FTZ R136, R70, R171 ;  /* 0x000000ab46887220 */ /* 0x000fe20000410000 */
[----:B------:R-:W-:Y:S02]  /*54d0*/  @P6 SHF.L.U32 R230, R158, 0x10, RZ ;  /* 0x000000109ee66819 */ /* 0x000fe400000006ff */
[----:B------:R-:W-:Y:S01]  /*54e0*/  FMUL.FTZ R71, R71, UR13 ;  /* 0x0000000d47477c20 */ /* 0x000fe20008410000 */
[----:B------:R-:W-:Y:S01]  /*54f0*/  @P1 SHF.L.U32 R137, R157, 0x10, RZ ;  /* 0x000000109d891819 */ /* 0x000fe200000006ff */
[----:B------:R-:W-:Y:S01]  /*5500*/  FMUL.FTZ R136, R136, UR13 ;  /* 0x0000000d88887c20 */ /* 0x000fe20008410000 */
[----:B------:R-:W-:Y:S01]  /*5510*/  @P1 SHF.L.U32 R139, R41, 0x10, RZ ;  /* 0x00000010298b1819 */ /* 0x000fe200000006ff */
[-C--:B------:R-:W-:Y:S01]  /*5520*/  @P2 FMUL.FTZ R166, R156, R71.reuse ;  /* 0x000000479ca62220 */ /* 0x080fe20000410000 */
[----:B------:R-:W-:Y:S01]  /*5530*/  @P2 FMUL.FTZ R163, R138, R71 ;  /* 0x000000478aa32220 */ /* 0x000fe20000410000 */
[-CC-:B------:R-:W-:Y:S01]  /*5540*/  FFMA.FTZ R71, R214, R160.reuse, R161.reuse ;  /* 0x000000a0d6477223 */ /* 0x180fe200000100a1 */
[----:B------:R-:W-:Y:S01]  /*5550*/  FFMA.FTZ R138, R213, R160, R161 ;  /* 0x000000a0d58a7223 */ /* 0x000fe200000100a1 */
[-C--:B------:R-:W-:Y:S01]  /*5560*/  @P1 FMUL.FTZ R229, R137, R136.reuse ;  /* 0x0000008889e51220 */ /* 0x080fe20000410000 */
[----:B------:R-:W-:Y:S01]  /*5570*/  @P1 FMUL.FTZ R164, R139, R136 ;  /* 0x000000888ba41220 */ /* 0x000fe20000410000 */
[----:B------:R-:W-:Y:S01]  /*5580*/  FADD.FTZ R136, R212, -R71 ;  /* 0x80000047d4887221 */ /* 0x000fe20000010000 */
[----:B------:R-:W-:Y:S01]  /*5590*/  FADD.FTZ R137, R211, -R138 ;  /* 0x8000008ad3897221 */ /* 0x000fe20000010000 */
[----:B------:R-:W-:Y:S01]  /*55a0*/  @P5 PRMT R157, R157, 0x7632, R157 ;  /* 0x000076329d9d5816 */ /* 0x000fe2000000009d */
[----:B------:R-:W-:Y:S01]  /*55b0*/  FADD.FTZ R105, R105, R166 ;  /* 0x000000a669697221 */ /* 0x000fe20000010000 */
[C---:B------:R-:W-:Y:S01]  /*55c0*/  FFMA.FTZ R71, R173.reuse, R136, R131 ;  /* 0x00000088ad477223 */ /* 0x040fe20000010083 */
[----:B------:R-:W-:Y:S01]  /*55d0*/  FFMA.FTZ R136, R173, R137, R132 ;  /* 0x00000089ad887223 */ /* 0x000fe20000010084 */
[----:B------:R-:W-:Y:S01]  /*55e0*/  LOP3.LUT P2, RZ, R227, 0xff00, RZ, 0xc0, !PT ;  /* 0x0000ff00e3ff7812 */ /* 0x000fe2000784c0ff */
[----:B------:R-:W-:Y:S01]  /*55f0*/  FADD.FTZ R106, R106, R229 ;  /* 0x000000e56a6a7221 */ /* 0x000fe20000010000 */
[-C--:B------:R-:W-:Y:S01]  /*5600*/  FMUL.FTZ R137, R71, R171.reuse ;  /* 0x000000ab47897220 */ /* 0x080fe20000410000 */
[----:B------:R-:W-:Y:S01]  /*5610*/  FMUL.FTZ R138, R136, R171 ;  /* 0x000000ab888a7220 */ /* 0x000fe20000410000 */
[----:B------:R-:W-:Y:S01]  /*5620*/  @P5 SHF.L.U32 R220, R157, 0x10, RZ ;  /* 0x000000109ddc5819 */ /* 0x000fe200000006ff */
[----:B------:R-:W-:Y:S01]  /*5630*/  FFMA.FTZ R157, R210, R160, R161 ;  /* 0x000000a0d29d7223 */ /* 0x000fe200000100a1 */
[----:B------:R-:W-:Y:S01]  /*5640*/  FMUL.FTZ R137, R137, UR13 ;  /* 0x0000000d89897c20 */ /* 0x000fe20008410000 */
[----:B------:R-:W-:Y:S01]  /*5650*/  FMUL.FTZ R139, R138, UR13 ;  /* 0x0000000d8a8b7c20 */ /* 0x000fe20008410000 */
[----:B------:R-:W-:Y:S01]  /*5660*/  MOV R156, RZ ;  /* 0x000000ff009c7202 */ /* 0x000fe20000000f00 */
[----:B------:R-:W-:Y:S01]  /*5670*/  FADD.FTZ R138, R208, -R157 ;  /* 0x8000009dd08a7221 */ /* 0x000fe20000010000 */
[-C--:B------:R-:W-:Y:S01]  /*5680*/  @P5 FMUL.FTZ R156, R220, R137.reuse ;  /* 0x00000089dc9c5220 */ /* 0x080fe20000410000 */
[----:B------:R-:W-:Y:S01]  /*5690*/  @P5 FMUL.FTZ R165, R228, R137 ;  /* 0x00000089e4a55220 */ /* 0x000fe20000410000 */
[----:B------:R-:W-:Y:S01]  /*56a0*/  ISETP.GE.U32.AND P1, PT, R226, RZ, PT ;  /* 0x000000ffe200720c */ /* 0x000fe20003f26070 */
[----:B------:R-:W-:Y:S01]  /*56b0*/  FFMA.FTZ R137, R173, R138, R133 ;  /* 0x0000008aad897223 */ /* 0x000fe20000010085 */
[----:B------:R-:W-:Y:S01]  /*56c0*/  @P2 PRMT R158, R158, 0x7632, R158 ;  /* 0x000076329e9e2816 */ /* 0x000fe2000000009e */
[----:B------:R-:W-:Y:S01]  /*56d0*/  @P6 FMUL.FTZ R231, R230, R139 ;  /* 0x0000008be6e76220 */ /* 0x000fe20000410000 */
[----:B------:R-:W-:Y:S01]  /*56e0*/  @P2 SHF.L.U32 R235, R24, 0x10, RZ ;  /* 0x0000001018eb2819 */ /* 0x000fe200000006ff */
[----:B------:R-:W-:Y:S01]  /*56f0*/  FMUL.FTZ R138, R137, R171 ;  /* 0x000000ab898a7220 */ /* 0x000fe20000410000 */
[----:B------:R-:W-:Y:S01]  /*5700*/  @P2 SHF.L.U32 R233, R158, 0x10, RZ ;  /* 0x000000109ee92819 */ /* 0x000fe200000006ff */
[----:B------:R-:W-:Y:S01]  /*5710*/  HFMA2 R228, -RZ, RZ, 0, 0 ;  /* 0x00000000ffe47431 */ /* 0x000fe200000001ff */
[----:B------:R-:W-:Y:S01]  /*5720*/  LOP3.LUT P5, RZ, R227, 0xff0000, RZ, 0xc0, !PT ;  /* 0x00ff0000e3ff7812 */ /* 0x000fe200078ac0ff */
[----:B------:R-:W-:Y:S01]  /*5730*/  FMUL.FTZ R158, R138, UR13 ;  /* 0x0000000d8a9e7c20 */ /* 0x000fe20008410000 */
[----:B------:R-:W-:Y:S01]  /*5740*/  @P6 SHF.L.U32 R230, R42, 0x10, RZ ;  /* 0x000000102ae66819 */ /* 0x000fe200000006ff */
[----:B------:R-:W-:Y:S01]  /*5750*/  FFMA.FTZ R138, R173, R232, R134 ;  /* 0x000000e8ad8a7223 */ /* 0x000fe20000010086 */
[----:B------:R-:W-:Y:S01]  /*5760*/  MOV R220, RZ ;  /* 0x000000ff00dc7202 */ /* 0x000fe20000000f00 */
[----:B------:R-:W-:Y:S01]  /*5770*/  @P2 FMUL.FTZ R220, R235, R158 ;  /* 0x0000009eebdc2220 */ /* 0x000fe20000410000 */
[----:B------:R-:W-:Y:S01]  /*5780*/  ISETP.GE.U32.AND.EX P1, PT, R227, 0x1000000, PT, P1 ;  /* 0x01000000e300780c */ /* 0x000fe20003f26110 */
[----:B------:R-:W-:Y:S01]  /*5790*/  FFMA.FTZ R235, R206, R160, R161 ;  /* 0x000000a0ceeb7223 */ /* 0x000fe200000100a1 */
[----:B------:R-:W-:Y:S01]  /*57a0*/  MOV R157, RZ ;  /* 0x000000ff009d7202 */ /* 0x000fe20000000f00 */
[----:B------:R-:W-:Y:S01]  /*57b0*/  @P6 FMUL.FTZ R157, R230, R139 ;  /* 0x0000008be69d6220 */ /* 0x000fe20000410000 */
[----:B------:R-:W-:Y:S01]  /*57c0*/  FMUL.FTZ R139, R138, R171 ;  /* 0x000000ab8a8b7220 */ /* 0x000fe20000410000 */
[----:B------:R-:W-:Y:S01]  /*57d0*/  FADD.FTZ R232, R204, -R235 ;  /* 0x800000ebcce87221 */ /* 0x000fe20000010000 */
[----:B------:R-:W-:Y:S01]  /*57e0*/  @P2 FMUL.FTZ R228, R233, R158 ;  /* 0x0000009ee9e42220 */ /* 0x000fe20000410000 */
[----:B------:R-:W-:-:S02]  /*57f0*/  HFMA2 R233, -RZ, RZ, 0, 0 ;  /* 0x00000000ffe97431 */ /* 0x000fc400000001ff */
[----:B------:R-:W-:Y:S01]  /*5800*/  FMUL.FTZ R230, R139, UR13 ;  /* 0x0000000d8be67c20 */ /* 0x000fe20008410000 */
[----:B------:R-:W-:Y:S01]  /*5810*/  FFMA.FTZ R139, R173, R232, R135 ;  /* 0x000000e8ad8b7223 */ /* 0x000fe20000010087 */
[----:B------:R-:W-:Y:S01]  /*5820*/  @P5 SHF.L.U32 R235, R159, 0x10, RZ ;  /* 0x000000109feb5819 */ /* 0x000fe200000006ff */
[----:B------:R-:W-:Y:S01]  /*5830*/  FADD.FTZ R107, R107, R156 ;  /* 0x0000009c6b6b7221 */ /* 0x000fe20000010000 */
[----:B------:R-:W-:Y:S01]  /*5840*/  @P5 SHF.L.U32 R237, R43, 0x10, RZ ;  /* 0x000000102bed5819 */ /* 0x000fe200000006ff */
[----:B------:R-:W-:Y:S01]  /*5850*/  FADD.FTZ R108, R108, R231 ;  /* 0x000000e76c6c7221 */ /* 0x000fe20000010000 */
[----:B------:R-:W-:Y:S01]  /*5860*/  @P1 PRMT R232, R159, 0x7632, R232 ;  /* 0x000076329fe81816 */ /* 0x000fe200000000e8 */
[----:B------:R-:W-:Y:S01]  /*5870*/  FMUL.FTZ R159, R139, R171 ;  /* 0x000000ab8b9f7220 */ /* 0x000fe20000410000 */
[----:B------:R-:W-:Y:S01]  /*5880*/  MOV R158, RZ ;  /* 0x000000ff009e7202 */ /* 0x000fe20000000f00 */
[-C--:B------:R-:W-:Y:S01]  /*5890*/  @P5 FMUL.FTZ R233, R235, R230.reuse ;  /* 0x000000e6ebe95220 */ /* 0x080fe20000410000 */
[----:B------:R-:W-:Y:S01]  /*58a0*/  @P5 FMUL.FTZ R158, R237, R230 ;  /* 0x000000e6ed9e5220 */ /* 0x000fe20000410000 */
[----:B------:R-:W-:Y:S01]  /*58b0*/  @P1 SHF.L.U32 R235, R232, 0x10, RZ ;  /* 0x00000010e8eb1819 */ /* 0x000fe200000006ff */
[----:B------:R-:W-:Y:S01]  /*58c0*/  FMUL.FTZ R232, R159, UR13 ;  /* 0x0000000d9fe87c20 */ /* 0x000fe20008410000 */
[----:B------:R-:W-:Y:S01]  /*58d0*/  @P1 SHF.L.U32 R237, R25, 0x10, RZ ;  /* 0x0000001019ed1819 */ /* 0x000fe200000006ff */
[----:B------:R-:W-:Y:S01]  /*58e0*/  HFMA2 R230, -RZ, RZ, 0, 0 ;  /* 0x00000000ffe67431 */ /* 0x000fe200000001ff */
[----:B------:R-:W-:Y:S01]  /*58f0*/  MOV R159, RZ ;  /* 0x000000ff009f7202 */ /* 0x000fe20000000f00 */
[----:B------:R-:W-:Y:S01]  /*5900*/  FADD.FTZ R109, R109, R228 ;  /* 0x000000e46d6d7221 */ /* 0x000fe20000010000 */
[----:B------:R-:W-:Y:S01]  /*5910*/  FADD.FTZ R110, R110, R233 ;  /* 0x000000e96e6e7221 */ /* 0x000fe20000010000 */
[----:B------:R-:W-:Y:S01]  /*5920*/  @P1 FMUL.FTZ R159, R237, R232 ;  /* 0x000000e8ed9f1220 */ /* 0x000fe20000410000 */
[----:B------:R-:W-:Y:S01]  /*5930*/  F2FP.BF16.F32.PACK_AB R156, R163, R162 ;  /* 0x000000a2a39c723e */ /* 0x000fe200000010ff */
[----:B------:R-:W-:-:S03]  /*5940*/  @P1 FMUL.FTZ R230, R235, R232 ;  /* 0x000000e8ebe61220 */ /* 0x000fc60000410000 */
[----:B------:R-:W-:Y:S01]  /*5950*/  F2FP.BF16.F32.PACK_AB R159, R159, R158 ;  /* 0x0000009e9f9f723e */ /* 0x000fe200000010ff */
[----:B------:R-:W-:Y:S01]  /*5960*/  FADD.FTZ R111, R111, R230 ;  /* 0x000000e66f6f7221 */ /* 0x000fe20000010000 */
[----:B------:R-:W-:Y:S02]  /*5970*/  F2FP.BF16.F32.PACK_AB R158, R220, R157 ;  /* 0x0000009ddc9e723e */ /* 0x000fe400000010ff */
[----:B------:R-:W-:-:S07]  /*5980*/  F2FP.BF16.F32.PACK_AB R157, R165, R164 ;  /* 0x000000a4a59d723e */ /* 0x000fce00000010ff */
.L_x_4650:
        /* <DEDUP_REMOVED lines=10> */
.L_x_4648:
[----:B------:R-:W-:Y:S05]  /*5a30*/  BSYNC.RECONVERGENT B2 ;  /* 0x0000000000027941 */ /* 0x000fea0003800200 */
.L_x_4647:
        /* <DEDUP_REMOVED lines=8> */
[--C-:B------:R-:W-:Y:S01]  /*5ac0*/  FFMA.FTZ R68, R205, R160, R161.reuse ;  /* 0x000000a0cd447223 */ /* 0x100fe200000100a1 */
[C---:B------:R-:W-:Y:S02]  /*5ad0*/  LOP3.LUT P2, RZ, R224.reuse, 0xff, RZ, 0xc0, !PT ;  /* 0x000000ffe0ff7812 */ /* 0x040fe4000784c0ff */
[----:B------:R-:W-:Y:S02]  /*5ae0*/  CS2R R228, SRZ ;  /* 0x0000000000e47805 */ /* 0x000fe4000001ff00 */
[----:B0-----:R-:W-:Y:S01]  /*5af0*/  CS2R R162, SRZ ;  /* 0x0000000000a27805 */ /* 0x001fe2000001ff00 */
[----:B------:R-:W-:Y:S01]  /*5b00*/  FADD.FTZ R68, R203, -R68 ;  /* 0x80000044cb447221 */ /* 0x000fe20000010000 */
[----:B------:R-:W-:Y:S02]  /*5b10*/  LOP3.LUT P4, RZ, R224, 0xff00, RZ, 0xc0, !PT ;  /* 0x0000ff00e0ff7812 */ /* 0x000fe4000788c0ff */
[----:B------:R-:W-:Y:S02]  /*5b20*/  CS2R R166, SRZ ;  /* 0x0000000000a67805 */ /* 0x000fe4000001ff00 */
[----:B------:R-:W-:Y:S01]  /*5b30*/  CS2R R164, SRZ ;  /* 0x0000000000a47805 */ /* 0x000fe2000001ff00 */
[----:B------:R-:W-:Y:S01]  /*5b40*/  FFMA.FTZ R68, R173, R68, R32 ;  /* 0x00000044ad447223 */ /* 0x000fe20000010020 */
[----:B------:R-:W-:Y:S01]  /*5b50*/  LOP3.LUT P6, RZ, R225, 0xff, RZ, 0xc0, !PT ;  /* 0x000000ffe1ff7812 */ /* 0x000fe200078cc0ff */
[-CC-:B------:R-:W-:Y:S01]  /*5b60*/  FFMA.FTZ R233, R194, R160.reuse, R161.reuse ;  /* 0x000000a0c2e97223 */ /* 0x180fe200000100a1 */
[----:B------:R-:W-:Y:S01]  /*5b70*/  LOP3.LUT P5, RZ, R224, 0xff000000, RZ, 0xc0, !PT ;  /* 0xff000000e0ff7812 */ /* 0x000fe200078ac0ff */
[----:B------:R-:W-:Y:S01]  /*5b80*/  FMUL.FTZ R69, R68, R171 ;  /* 0x000000ab44457220 */ /* 0x000fe20000410000 */
[----:B------:R-:W-:Y:S01]  /*5b90*/  MOV R231, RZ ;  /* 0x000000ff00e77202 */ /* 0x000fe20000000f00 */
[----:B------:R-:W-:Y:S01]  /*5ba0*/  FFMA.FTZ R235, R175, R160, R161 ;  /* 0x000000a0afeb7223 */ /* 0x000fe200000100a1 */
[----:B-----5:R-:W-:Y:S01]  /*5bb0*/  @P2 SHF.L.U32 R70, R156, 0x10, RZ ;  /* 0x000000109c462819 */ /* 0x020fe200000006ff */
[----:B------:R-:W-:Y:S01]  /*5bc0*/  FMUL.FTZ R69, R69, UR13 ;  /* 0x0000000d45457c20 */ /* 0x000fe20008410000 */
[----:B------:R-:W-:Y:S01]  /*5bd0*/  @P2 SHF.L.U32 R136, R48, 0x10, RZ ;  /* 0x0000001030882819 */ /* 0x000fe200000006ff */
[----:B------:R-:W-:Y:S01]  /*5be0*/  FADD.FTZ R235, R172, -R235 ;  /* 0x800000ebaceb7221 */ /* 0x000fe20000010000 */
[----:B------:R-:W-:Y:S01]  /*5bf0*/  @P4 PRMT R156, R156, 0x7632, R156 ;  /* 0x000076329c9c4816 */ /* 0x000fe2000000009c */
[----:B------:R-:W-:Y:S01]  /*5c00*/  @P2 FMUL.FTZ R229, R69, R70 ;  /* 0x0000004645e52220 */ /* 0x000fe20000410000 */
[----:B------:R-:W-:Y:S01]  /*5c10*/  @P4 SHF.L.U32 R138, R14, 0x10, RZ ;  /* 0x000000100e8a4819 */ /* 0x000fe200000006ff */
        /* <DEDUP_REMOVED lines=9> */
[----:B------:R-:W-:-:S03]  /*5cb0*/  FFMA.FTZ R70, R173, R71, R34 ;  /* 0x00000047ad467223 */ /* 0x000fc60000010022 */
[-C--:B------:R-:W-:Y:S01]  /*5cc0*/  FMUL.FTZ R71, R69, R171.reuse ;  /* 0x000000ab45477220 */ /* 0x080fe20000410000 */
[----:B------:R-:W-:Y:S02]  /*5cd0*/  FMUL.FTZ R136, R70, R171 ;  /* 0x000000ab46887220 */ /* 0x000fe40000410000 */
[----:B------:R-:W-:Y:S01]  /*5ce0*/  @P2 SHF.L.U32 R139, R49, 0x10, RZ ;  /* 0x00000010318b2819 */ /* 0x000fe200000006ff */
[----:B------:R-:W-:Y:S01]  /*5cf0*/  FMUL.FTZ R137, R71, UR13 ;  /* 0x0000000d47897c20 */ /* 0x000fe20008410000 */
[C---:B------:R-:W-:Y:S01]  /*5d00*/  @P2 SHF.L.U32 R71, R157.reuse, 0x10, RZ ;  /* 0x000000109d472819 */ /* 0x040fe200000006ff */
[----:B------:R-:W-:Y:S01]  /*5d10*/  FMUL.FTZ R136, R136, UR13 ;  /* 0x0000000d88887c20 */ /* 0x000fe20008410000 */
[----:B------:R-:W-:Y:S01]  /*5d20*/  @P5 PRMT R157, R157, 0x7632, R157 ;  /* 0x000076329d9d5816 */ /* 0x000fe2000000009d */
[----:B------:R-:W-:Y:S01]  /*5d30*/  @P4 FMUL.FTZ R163, R138, R137 ;  /* 0x000000898aa34220 */ /* 0x000fe20000410000 */
[-CC-:B------:R-:W-:Y:S01]  /*5d40*/  FFMA.FTZ R138, R197, R160.reuse, R161.reuse ;  /* 0x000000a0c58a7223 */ /* 0x180fe200000100a1 */
[----:B------:R-:W-:Y:S01]  /*5d50*/  @P2 FMUL.FTZ R167, R136, R71 ;  /* 0x0000004788a72220 */ /* 0x000fe20000410000 */
[----:B------:R-:W-:Y:S01]  /*5d60*/  FFMA.FTZ R71, R198, R160, R161 ;  /* 0x000000a0c6477223 */ /* 0x000fe200000100a1 */
[----:B------:R-:W-:Y:S01]  /*5d70*/  @P2 FMUL.FTZ R164, R139, R136 ;  /* 0x000000888ba42220 */ /* 0x000fe20000410000 */
[----:B------:R-:W-:Y:S01]  /*5d80*/  @P4 FMUL.FTZ R166, R137, R156 ;  /* 0x0000009c89a64220 */ /* 0x000fe20000410000 */
[----:B------:R-:W-:Y:S01]  /*5d90*/  FADD.FTZ R137, R195, -R138 ;  /* 0x8000008ac3897221 */ /* 0x000fe20000010000 */
[----:B------:R-:W-:Y:S01]  /*5da0*/  FADD.FTZ R136, R196, -R71 ;  /* 0x80000047c4887221 */ /* 0x000fe20000010000 */
[----:B------:R-:W-:Y:S01]  /*5db0*/  LOP3.LUT P4, RZ, R225, 0xff00, RZ, 0xc0, !PT ;  /* 0x0000ff00e1ff7812 */ /* 0x000fe2000788c0ff */
[----:B------:R-:W-:Y:S01]  /*5dc0*/  HFMA2 R156, -RZ, RZ, 0, 0 ;  /* 0x00000000ff9c7431 */ /* 0x000fe200000001ff */
[----:B------:R-:W-:Y:S01]  /*5dd0*/  @P5 SHF.L.U32 R139, R15, 0x10, RZ ;  /* 0x000000100f8b5819 */ /* 0x000fe200000006ff */
[C---:B------:R-:W-:Y:S01]  /*5de0*/  FFMA.FTZ R71, R173.reuse, R136, R35 ;  /* 0x00000088ad477223 */ /* 0x040fe20000010023 */
[----:B------:R-:W-:Y:S01]  /*5df0*/  FFMA.FTZ R136, R173, R137, R28 ;  /* 0x00000089ad887223 */ /* 0x000fe2000001001c */
[----:B------:R-:W-:Y:S01]  /*5e00*/  @P5 SHF.L.U32 R157, R157, 0x10, RZ ;  /* 0x000000109d9d5819 */ /* 0x000fe200000006ff */
[----:B------:R-:W-:Y:S01]  /*5e10*/  FADD.FTZ R113, R113, R166 ;  /* 0x000000a671717221 */ /* 0x000fe20000010000 */
[-C--:B------:R-:W-:Y:S01]  /*5e20*/  FMUL.FTZ R137, R71, R171.reuse ;  /* 0x000000ab47897220 */ /* 0x080fe20000410000 */
[----:B------:R-:W-:Y:S01]  /*5e30*/  FMUL.FTZ R138, R136, R171 ;  /* 0x000000ab888a7220 */ /* 0x000fe20000410000 */
[----:B------:R-:W-:Y:S01]  /*5e40*/  ISETP.GE.U32.AND P2, PT, R224, RZ, PT ;  /* 0x000000ffe000720c */ /* 0x000fe20003f46070 */
[----:B------:R-:W-:Y:S01]  /*5e50*/  FADD.FTZ R114, R114, R167 ;  /* 0x000000a772727221 */ /* 0x000fe20000010000 */
[----:B------:R-:W-:Y:S01]  /*5e60*/  FMUL.FTZ R220, R137, UR13 ;  /* 0x0000000d89dc7c20 */ /* 0x000fe20008410000 */
[----:B------:R-:W-:Y:S01]  /*5e70*/  @P6 SHF.L.U32 R137, R158, 0x10, RZ ;  /* 0x000000109e896819 */ /* 0x000fe200000006ff */
[----:B------:R-:W-:Y:S01]  /*5e80*/  FMUL.FTZ R230, R138, UR13 ;  /* 0x0000000d8ae67c20 */ /* 0x000fe20008410000 */
[----:B------:R-:W-:Y:S01]  /*5e90*/  FADD.FTZ R138, R192, -R233 ;  /* 0x800000e9c08a7221 */ /* 0x000fe20000010000 */
[----:B------:R-:W-:Y:S01]  /*5ea0*/  @P4 PRMT R158, R158, 0x7632, R158 ;  /* 0x000076329e9e4816 */ /* 0x000fe2000000009e */
[----:B------:R-:W-:Y:S01]  /*5eb0*/  @P5 FMUL.FTZ R156, R220, R157 ;  /* 0x0000009ddc9c5220 */ /* 0x000fe20000410000 */
[----:B------:R-:W-:Y:S01]  /*5ec0*/  @P6 FMUL.FTZ R231, R230, R137 ;  /* 0x00000089e6e76220 */ /* 0x000fe20000410000 */
[----:B------:R-:W-:Y:S01]  /*5ed0*/  FFMA.FTZ R137, R173, R138, R29 ;  /* 0x0000008aad897223 */ /* 0x000fe2000001001d */
[----:B------:R-:W-:Y:S01]  /*5ee0*/  @P5 FMUL.FTZ R165, R139, R220 ;  /* 0x000000dc8ba55220 */ /* 0x000fe20000410000 */
[----:B------:R-:W-:Y:S01]  /*5ef0*/  LOP3.LUT P5, RZ, R225, 0xff0000, RZ, 0xc0, !PT ;  /* 0x00ff0000e1ff7812 */ /* 0x000fe200078ac0ff */
[----:B------:R-:W-:-:S02]  /*5f00*/  HFMA2 R157, -RZ, RZ, 0, 0 ;  /* 0x00000000ff9d7431 */ /* 0x000fc400000001ff */
[----:B------:R-:W-:Y:S01]  /*5f10*/  FMUL.FTZ R138, R137, R171 ;  /* 0x000000ab898a7220 */ /* 0x000fe20000410000 */
[----:B------:R-:W-:Y:S01]  /*5f20*/  @P4 SHF.L.U32 R158, R158, 0x10, RZ ;  /* 0x000000109e9e4819 */ /* 0x000fe200000006ff */
[----:B------:R-:W-:Y:S01]  /*5f30*/  FADD.FTZ R115, R115, R156 ;  /* 0x0000009c73737221 */ /* 0x000fe20000010000 */
[----:B------:R-:W-:Y:S01]  /*5f40*/  @P4 SHF.L.U32 R232, R16, 0x10, RZ ;  /* 0x0000001010e84819 */ /* 0x000fe200000006ff */
[----:B------:R-:W-:Y:S01]  /*5f50*/  FMUL.FTZ R139, R138, UR13 ;  /* 0x0000000d8a8b7c20 */ /* 0x000fe20008410000 */
[----:B------:R-:W-:Y:S01]  /*5f60*/  @P6 SHF.L.U32 R233, R50, 0x10, RZ ;  /* 0x0000001032e96819 */ /* 0x000fe200000006ff */
[----:B------:R-:W-:Y:S01]  /*5f70*/  FFMA.FTZ R138, R173, R235, R30 ;  /* 0x000000ebad8a7223 */ /* 0x000fe2000001001e */
[----:B------:R-:W-:Y:S01]  /*5f80*/  ISETP.GE.U32.AND.EX P2, PT, R225, 0x1000000, PT, P2 ;  /* 0x01000000e100780c */ /* 0x000fe20003f46120 */
[----:B------:R-:W-:Y:S01]  /*5f90*/  @P4 FMUL.FTZ R228, R139, R158 ;  /* 0x0000009e8be44220 */ /* 0x000fe20000410000 */
[----:B------:R-:W-:Y:S01]  /*5fa0*/  FFMA.FTZ R158, R174, R160, R161 ;  /* 0x000000a0ae9e7223 */ /* 0x000fe200000100a1 */
[----:B------:R-:W-:Y:S01]  /*5fb0*/  MOV R220, RZ ;  /* 0x000000ff00dc7202 */ /* 0x000fe20000000f00 */
[----:B------:R-:W-:Y:S01]  /*5fc0*/  @P4 FMUL.FTZ R220, R232, R139 ;  /* 0x0000008be8dc4220 */ /* 0x000fe20000410000 */
[-C--:B------:R-:W-:Y:S01]  /*5fd0*/  FMUL.FTZ R139, R138, R171.reuse ;  /* 0x000000ab8a8b7220 */ /* 0x080fe20000410000 */
[----:B------:R-:W-:Y:S01]  /*5fe0*/  @P6 FMUL.FTZ R157, R233, R230 ;  /* 0x000000e6e99d6220 */ /* 0x000fe20000410000 */
[----:B------:R-:W-:Y:S01]  /*5ff0*/  FADD.FTZ R234, R177, -R158 ;  /* 0x8000009eb1ea7221 */ /* 0x000fe20000010000 */
[----:B------:R-:W-:Y:S01]  /*6000*/  HFMA2 R233, -RZ, RZ, 0, 0 ;  /* 0x00000000ffe97431 */ /* 0x000fe200000001ff */
[----:B------:R-:W-:Y:S01]  /*6010*/  @P5 SHF.L.U32 R158, R159, 0x10, RZ ;  /* 0x000000109f9e5819 */ /* 0x000fe200000006ff */
[----:B------:R-:W-:Y:S01]  /*6020*/  FMUL.FTZ R235, R139, UR13 ;  /* 0x0000000d8beb7c20 */ /* 0x000fe20008410000 */
[----:B------:R-:W-:Y:S01]  /*6030*/  FFMA.FTZ R139, R173, R234, R31 ;  /* 0x000000eaad8b7223 */ /* 0x000fe2000001001f */
[----:B------:R-:W-:Y:S01]  /*6040*/  @P5 SHF.L.U32 R232, R51, 0x10, RZ ;  /* 0x0000001033e85819 */ /* 0x000fe200000006ff */
[----:B------:R-:W-:Y:S01]  /*6050*/  FADD.FTZ R116, R116, R231 ;  /* 0x000000e774747221 */ /* 0x000fe20000010000 */
[----:B------:R-:W-:Y:S01]  /*6060*/  @P5 FMUL.FTZ R233, R235, R158 ;  /* 0x0000009eebe95220 */ /* 0x000fe20000410000 */
[----:B------:R-:W-:Y:S01]  /*6070*/  @P2 PRMT R159, R159, 0x7632, R159 ;  /* 0x000076329f9f2816 */ /* 0x000fe2000000009f */
[----:B------:R-:W-:Y:S01]  /*6080*/  FMUL.FTZ R158, R139, R171 ;  /* 0x000000ab8b9e7220 */ /* 0x000fe20000410000 */
[----:B------:R-:W-:Y:S01]  /*6090*/  MOV R230, RZ ;  /* 0x000000ff00e67202 */ /* 0x000fe20000000f00 */
        /* <DEDUP_REMOVED lines=10> */
[----:B------:R-:W-:-:S02]  /*6140*/  F2FP.BF16.F32.PACK_AB R158, R220, R157 ;  /* 0x0000009ddc9e723e */ /* 0x000fc400000010ff */
[----:B------:R-:W-:Y:S01]  /*6150*/  F2FP.BF16.F32.PACK_AB R159, R235, R230 ;  /* 0x000000e6eb9f723e */ /* 0x000fe200000010ff */
[----:B------:R-:W-:Y:S01]  /*6160*/  FADD.FTZ R119, R119, R232 ;  /* 0x000000e877777221 */ /* 0x000fe20000010000 */
[----:B------:R-:W-:Y:S02]  /*6170*/  F2FP.BF16.F32.PACK_AB R157, R165, R164 ;  /* 0x000000a4a59d723e */ /* 0x000fe400000010ff */
[----:B------:R-:W-:Y:S01]  /*6180*/  F2FP.BF16.F32.PACK_AB R156, R163, R162 ;  /* 0x000000a2a39c723e */ /* 0x000fe200000010ff */
[----:B------:R-:W-:Y:S06]  /*6190*/  BRA `(.L_x_4654) ;  /* 0x0000000400b87947 */ /* 0x000fec0003800000 */
.L_x_4653:
        /* <DEDUP_REMOVED lines=9> */
[----:B------:R-:W-:Y:S01]  /*6230*/  FFMA.FTZ R166, R173, R166, R32 ;  /* 0x000000a6ada67223 */ /* 0x000fe20000010020 */
[----:B------:R-:W-:Y:S01]  /*6240*/  FFMA.FTZ R232, R197, R160, R161 ;  /* 0x000000a0c5e87223 */ /* 0x000fe200000100a1 */
[----:B------:R-:W-:Y:S01]  /*6250*/  FFMA.FTZ R220, R173, R220, R33 ;  /* 0x000000dcaddc7223 */ /* 0x000fe20000010021 */
        /* <DEDUP_REMOVED lines=23> */
[----:B------:R-:W-:Y:S01]  /*63d0*/  FFMA.FTZ R220, R173, R166, R34 ;  /* 0x000000a6addc7223 */ /* 0x000fe20000010022 */
[----:B------:R-:W-:Y:S01]  /*63e0*/  FADD.FTZ R228, R196, -R229 ;  /* 0x800000e5c4e47221 */ /* 0x000fe20000010000 */
[----:B------:R-:W-:-:S02]  /*63f0*/  LOP3.LUT P4, RZ, R225, 0xff00, RZ, 0xc0, !PT ;  /* 0x0000ff00e1ff7812 */ /* 0x000fc4000788c0ff */
[----:B------:R-:W-:Y:S01]  /*6400*/  CS2R R166, SRZ ;  /* 0x0000000000a67805 */ /* 0x000fe2000001ff00 */
[----:B------:R-:W-:Y:S01]  /*6410*/  FMUL.FTZ R220, R171, R220 ;  /* 0x000000dcabdc7220 */ /* 0x000fe20000410000 */
[----:B------:R-:W-:Y:S01]  /*6420*/  FFMA.FTZ R228, R173, R228, R35 ;  /* 0x000000e4ade47223 */ /* 0x000fe20000010023 */
[----:B------:R-:W-:Y:S01]  /*6430*/  @P2 SHF.L.U32 R231, R49, 0x10, RZ ;  /* 0x0000001031e72819 */ /* 0x000fe200000006ff */
[----:B------:R-:W-:Y:S01]  /*6440*/  FADD.FTZ R112, R112, R165 ;  /* 0x000000a570707221 */ /* 0x000fe20000010000 */
[----:B------:R-:W-:Y:S01]  /*6450*/  @P2 SHF.L.U32 R229, R157, 0x10, RZ ;  /* 0x000000109de52819 */ /* 0x000fe200000006ff */
[----:B------:R-:W-:Y:S01]  /*6460*/  FMUL.FTZ R220, R220, UR13 ;  /* 0x0000000ddcdc7c20 */ /* 0x000fe20008410000 */
[----:B------:R-:W-:Y:S01]  /*6470*/  FMUL.FTZ R157, R171, R228 ;  /* 0x000000e4ab9d7220 */ /* 0x000fe20000410000 */
[----:B------:R-:W-:Y:S01]  /*6480*/  FFMA.FTZ R228, R173, R232, R28 ;  /* 0x000000e8ade47223 */ /* 0x000fe2000001001c */
        /* <DEDUP_REMOVED lines=16> */
[----:B------:R-:W-:Y:S01]  /*6590*/  FFMA.FTZ R230, R173, R230, R29 ;  /* 0x000000e6ade67223 */ /* 0x000fe2000001001d */
        /* <DEDUP_REMOVED lines=11> */
[----:B------:R-:W-:Y:S01]  /*6650*/  FFMA.FTZ R230, R173, R230, R30 ;  /* 0x000000e6ade67223 */ /* 0x000fe2000001001e */
        /* <DEDUP_REMOVED lines=13> */
[----:B------:R-:W-:Y:S01]  /*6730*/  FFMA.FTZ R232, R173, R232, R31 ;  /* 0x000000e8ade87223 */ /* 0x000fe2000001001f */
        /* <DEDUP_REMOVED lines=20> */
.L_x_4654:
        /* <DEDUP_REMOVED lines=8> */
.L_x_4652:
[----:B------:R-:W-:Y:S05]  /*6900*/  BSYNC.RECONVERGENT B2 ;  /* 0x0000000000027941 */ /* 0x000fea0003800200 */
.L_x_4651:
        /* <DEDUP_REMOVED lines=15> */
[C---:B------:R-:W-:Y:S01]  /*6a00*/  FFMA.FTZ R68, R173.reuse, R69, R148 ;  /* 0x00000045ad447223 */ /* 0x040fe20000010094 */
[----:B------:R-:W-:Y:S01]  /*6a10*/  FADD.FTZ R138, R182, -R137 ;  /* 0x80000089b68a7221 */ /* 0x000fe20000010000 */
[----:B------:R-:W-:Y:S01]  /*6a20*/  FFMA.FTZ R69, R173, R70, R149 ;  /* 0x00000046ad457223 */ /* 0x000fe20000010095 */
        /* <DEDUP_REMOVED lines=10> */
[----:B------:R-:W-:Y:S01]  /*6ad0*/  @P2 FMUL.FTZ R165, R70, R71 ;  /* 0x0000004746a52220 */ /* 0x000fe20000410000 */
[----:B------:R-:W-:Y:S01]  /*6ae0*/  @P2 FMUL.FTZ R163, R139, R70 ;  /* 0x000000468ba32220 */ /* 0x000fe20000410000 */
[----:B------:R-:W-:Y:S01]  /*6af0*/  FFMA.FTZ R70, R173, R138, R150 ;  /* 0x0000008aad467223 */ /* 0x000fe20000010096 */
[----:B------:R-:W-:Y:S01]  /*6b00*/  @P4 SHF.L.U32 R156, R156, 0x10, RZ ;  /* 0x000000109c9c4819 */ /* 0x000fe200000006ff */
[----:B------:R-:W-:Y:S01]  /*6b10*/  @P4 FMUL.FTZ R162, R136, R137 ;  /* 0x0000008988a24220 */ /* 0x000fe20000410000 */
[----:B------:R-:W-:Y:S01]  /*6b20*/  @P3 SHF.L.U32 R136, R157, 0x10, RZ ;  /* 0x000000109d883819 */ /* 0x000fe200000006ff */
[----:B------:R-:W-:Y:S01]  /*6b30*/  FMUL.FTZ R71, R70, R171 ;  /* 0x000000ab46477220 */ /* 0x000fe20000410000 */
[----:B------:R-:W-:Y:S01]  /*6b40*/  CS2R R166, SRZ ;  /* 0x0000000000a67805 */ /* 0x000fe2000001ff00 */
[----:B------:R-:W-:Y:S01]  /*6b50*/  @P4 FMUL.FTZ R164, R137, R156 ;  /* 0x0000009c89a44220 */ /* 0x000fe20000410000 */
[----:B------:R-:W-:-:S02]  /*6b60*/  HFMA2 R156, -RZ, RZ, 0, 0 ;  /* 0x00000000ff9c7431 */ /* 0x000fc400000001ff */
[----:B------:R-:W-:Y:S01]  /*6b70*/  FMUL.FTZ R71, R71, UR13 ;  /* 0x0000000d47477c20 */ /* 0x000fe20008410000 */
[----:B------:R-:W-:Y:S01]  /*6b80*/  @P3 SHF.L.U32 R138, R57, 0x10, RZ ;  /* 0x00000010398a3819 */ /* 0x000fe200000006ff */
[--C-:B------:R-:W-:Y:S01]  /*6b90*/  FFMA.FTZ R232, R186, R160, R161.reuse ;  /* 0x000000a0bae87223 */ /* 0x100fe200000100a1 */
[----:B------:R-:W-:Y:S01]  /*6ba0*/  LOP3.LUT P6, RZ, R222, 0xff000000, RZ, 0xc0, !PT ;  /* 0xff000000deff7812 */ /* 0x000fe200078cc0ff */
[----:B------:R-:W-:Y:S01]  /*6bb0*/  @P3 FMUL.FTZ R167, R71, R136 ;  /* 0x0000008847a73220 */ /* 0x000fe20000410000 */
[-CC-:B------:R-:W-:Y:S01]  /*6bc0*/  FFMA.FTZ R136, R180, R160.reuse, R161.reuse ;  /* 0x000000a0b4887223 */ /* 0x180fe200000100a1 */
[----:B------:R-:W-:Y:S01]  /*6bd0*/  @P3 FMUL.FTZ R156, R138, R71 ;  /* 0x000000478a9c3220 */ /* 0x000fe20000410000 */
[----:B------:R-:W-:Y:S01]  /*6be0*/  FFMA.FTZ R71, R187, R160, R161 ;  /* 0x000000a0bb477223 */ /* 0x000fe200000100a1 */
[----:B------:R-:W-:Y:S01]  /*6bf0*/  ISETP.GE.U32.AND P2, PT, R222, RZ, PT ;  /* 0x000000ffde00720c */ /* 0x000fe20003f46070 */
[----:B------:R-:W-:Y:S01]  /*6c00*/  FADD.FTZ R136, R185, -R136 ;  /* 0x80000088b9887221 */ /* 0x000fe20000010000 */
[C---:B------:R-:W-:Y:S01]  /*6c10*/  LOP3.LUT P5, RZ, R223.reuse, 0xff, RZ, 0xc0, !PT ;  /* 0x000000ffdfff7812 */ /* 0x040fe200078ac0ff */
[----:B------:R-:W-:Y:S01]  /*6c20*/  FADD.FTZ R137, R184, -R71 ;  /* 0x80000047b8897221 */ /* 0x000fe20000010000 */
[----:B------:R-:W-:Y:S01]  /*6c30*/  LOP3.LUT P4, RZ, R223, 0xff00, RZ, 0xc0, !PT ;  /* 0x0000ff00dfff7812 */ /* 0x000fe2000788c0ff */
[----:B------:R-:W-:Y:S01]  /*6c40*/  FFMA.FTZ R71, R173, R136, R151 ;  /* 0x00000088ad477223 */ /* 0x000fe20000010097 */
[----:B------:R-:W-:Y:S01]  /*6c50*/  LOP3.LUT P3, RZ, R223, 0xff0000, RZ, 0xc0, !PT ;  /* 0x00ff0000dfff7812 */ /* 0x000fe2000786c0ff */
[----:B------:R-:W-:Y:S01]  /*6c60*/  FFMA.FTZ R136, R173, R137, R152 ;  /* 0x00000089ad887223 */ /* 0x000fe20000010098 */
[----:B------:R-:W-:Y:S01]  /*6c70*/  ISETP.GE.U32.AND.EX P2, PT, R223, 0x1000000, PT, P2 ;  /* 0x01000000df00780c */ /* 0x000fe20003f46120 */
[----:B------:R-:W-:Y:S01]  /*6c80*/  FMUL.FTZ R137, R71, R171 ;  /* 0x000000ab47897220 */ /* 0x000fe20000410000 */
[----:B------:R-:W-:Y:S01]  /*6c90*/  @P6 PRMT R138, R157, 0x7632, R138 ;  /* 0x000076329d8a6816 */ /* 0x000fe2000000008a */
[----:B------:R-:W-:Y:S01]  /*6ca0*/  FADD.FTZ R232, R189, -R232 ;  /* 0x800000e8bde87221 */ /* 0x000fe20000010000 */
[----:B------:R-:W-:Y:S01]  /*6cb0*/  @P6 SHF.L.U32 R228, R7, 0x10, RZ ;  /* 0x0000001007e46819 */ /* 0x000fe200000006ff */
[----:B------:R-:W-:Y:S01]  /*6cc0*/  FMUL.FTZ R137, R137, UR13 ;  /* 0x0000000d89897c20 */ /* 0x000fe20008410000 */
[----:B------:R-:W-:Y:S01]  /*6cd0*/  @P6 SHF.L.U32 R138, R138, 0x10, RZ ;  /* 0x000000108a8a6819 */ /* 0x000fe200000006ff */
[-CC-:B------:R-:W-:Y:S01]  /*6ce0*/  FFMA.FTZ R139, R191, R160.reuse, R161.reuse ;  /* 0x000000a0bf8b7223 */ /* 0x180fe200000100a1 */
[----:B------:R-:W-:Y:S01]  /*6cf0*/  MOV R157, RZ ;  /* 0x000000ff009d7202 */ /* 0x000fe20000000f00 */
[----:B------:R-:W-:Y:S01]  /*6d00*/  @P6 FMUL.FTZ R157, R228, R137 ;  /* 0x00000089e49d6220 */ /* 0x000fe20000410000 */
[----:B------:R-:W-:Y:S01]  /*6d10*/  FFMA.FTZ R234, R190, R160, R161 ;  /* 0x000000a0beea7223 */ /* 0x000fe200000100a1 */
[----:B------:R-:W-:Y:S01]  /*6d20*/  @P6 FMUL.FTZ R166, R137, R138 ;  /* 0x0000008a89a66220 */ /* 0x000fe20000410000 */
[----:B------:R-:W-:Y:S01]  /*6d30*/  FFMA.FTZ R137, R173, R232, R153 ;  /* 0x000000e8ad897223 */ /* 0x000fe20000010099 */
[----:B------:R-:W-:Y:S01]  /*6d40*/  @P5 SHF.L.U32 R161, R158, 0x10, RZ ;  /* 0x000000109ea15819 */ /* 0x000fe200000006ff */
[-C--:B------:R-:W-:Y:S01]  /*6d50*/  FMUL.FTZ R160, R136, R171.reuse ;  /* 0x000000ab88a07220 */ /* 0x080fe20000410000 */
[----:B------:R-:W-:Y:S01]  /*6d60*/  @P4 PRMT R229, R158, 0x7632, R229 ;  /* 0x000076329ee54816 */ /* 0x000fe200000000e5 */
[----:B------:R-:W-:Y:S01]  /*6d70*/  FMUL.FTZ R138, R137, R171 ;  /* 0x000000ab898a7220 */ /* 0x000fe20000410000 */
[C---:B------:R-:W-:Y:S01]  /*6d80*/  @P3 SHF.L.U32 R158, R159.reuse, 0x10, RZ ;  /* 0x000000109f9e3819 */ /* 0x040fe200000006ff */
[----:B------:R-:W-:Y:S01]  /*6d90*/  FMUL.FTZ R230, R160, UR13 ;  /* 0x0000000da0e67c20 */ /* 0x000fe20008410000 */
[----:B------:R-:W-:Y:S01]  /*6da0*/  @P2 PRMT R220, R159, 0x7632, R220 ;  /* 0x000076329fdc2816 */ /* 0x000fe200000000dc */
[----:B------:R-:W-:Y:S01]  /*6db0*/  HFMA2 R159, -RZ, RZ, 0, 0 ;  /* 0x00000000ff9f7431 */ /* 0x000fe200000001ff */
[----:B------:R-:W-:Y:S01]  /*6dc0*/  @P4 SHF.L.U32 R233, R8, 0x10, RZ ;  /* 0x0000001008e94819 */ /* 0x000fe200000006ff */
[----:B------:R-:W-:Y:S01]  /*6dd0*/  FMUL.FTZ R138, R138, UR13 ;  /* 0x0000000d8a8a7c20 */ /* 0x000fe20008410000 */
[----:B------:R-:W-:Y:S01]  /*6de0*/  @P4 SHF.L.U32 R229, R229, 0x10, RZ ;  /* 0x00000010e5e54819 */ /* 0x000fe200000006ff */
[----:B------:R-:W-:Y:S01]  /*6df0*/  FADD.FTZ R139, R188, -R139 ;  /* 0x8000008bbc8b7221 */ /* 0x000fe20000010000 */
[----:B------:R-:W-:Y:S01]  /*6e00*/  FADD.FTZ R234, R193, -R234 ;  /* 0x800000eac1ea7221 */ /* 0x000fe20000010000 */
[----:B------:R-:W-:Y:S01]  /*6e10*/  @P5 FMUL.FTZ R159, R230, R161 ;  /* 0x000000a1e69f5220 */ /* 0x000fe20000410000 */
[----:B------:R-:W-:-:S02]  /*6e20*/  CS2R R160, SRZ ;  /* 0x0000000000a07805 */ /* 0x000fc4000001ff00 */
[----:B------:R-:W-:Y:S01]  /*6e30*/  MOV R228, RZ ;  /* 0x000000ff00e47202 */ /* 0x000fe20000000f00 */
[----:B------:R-:W-:Y:S01]  /*6e40*/  @P4 FMUL.FTZ R228, R138, R229 ;  /* 0x000000e58ae44220 */ /* 0x000fe20000410000 */
[----:B------:R-:W-:Y:S01]  /*6e50*/  @P4 FMUL.FTZ R161, R233, R138 ;  /* 0x0000008ae9a14220 */ /* 0x000fe20000410000 */
[C---:B------:R-:W-:Y:S01]  /*6e60*/  FFMA.FTZ R138, R173.reuse, R139, R154 ;  /* 0x0000008bad8a7223 */ /* 0x040fe2000001009a */
[----:B------:R-:W-:Y:S01]  /*6e70*/  FFMA.FTZ R139, R173, R234, R155 ;  /* 0x000000eaad8b7223 */ /* 0x000fe2000001009b */
[----:B------:R-:W-:Y:S01]  /*6e80*/  @P5 SHF.L.U32 R231, R58, 0x10, RZ ;  /* 0x000000103ae75819 */ /* 0x000fe200000006ff */
[----:B------:R-:W-:Y:S02]  /*6e90*/  HFMA2 R229, -RZ, RZ, 0, 0 ;  /* 0x00000000ffe57431 */ /* 0x000fe400000001ff */
        /* <DEDUP_REMOVED lines=8> */
[----:B------:R-:W-:-:S02]  /*6f20*/  CS2R R230, SRZ ;  /* 0x0000000000e67805 */ /* 0x000fc4000001ff00 */
[----:B------:R-:W-:Y:S01]  /*6f30*/  MOV R232, RZ ;  /* 0x000000ff00e87202 */ /* 0x000fe20000000f00 */
[----:B------:R-:W-:Y:S01]  /*6f40*/  @P3 FMUL.FTZ R230, R234, R173 ;  /* 0x000000adeae63220 */ /* 0x000fe20000410000 */
[----:B------:R-:W-:Y:S01]  /*6f50*/  @P2 FMUL.FTZ R231, R236, R171 ;  /* 0x000000abece72220 */ /* 0x000fe20000410000 */
[----:B------:R-:W-:Y:S01]  /*6f60*/  @P3 FMUL.FTZ R229, R173, R158 ;  /* 0x0000009eade53220 */ /* 0x000fe20000410000 */
[----:B------:R-:W-:Y:S01]  /*6f70*/  @P2 FMUL.FTZ R232, R171, R220 ;  /* 0x000000dcabe82220 */ /* 0x000fe20000410000 */
        /* <DEDUP_REMOVED lines=13> */
.L_x_4655:
[-CC-:B0-----:R-:W-:Y:S01]  /*7050*/  FFMA.FTZ R163, R179, R160.reuse, R161.reuse ;  /* 0x000000a0b3a37223 */ /* 0x181fe200000100a1 */
[----:B------:R-:W-:Y:S01]  /*7060*/  LOP3.LUT P2, RZ, R222, 0xff, RZ, 0xc0, !PT ;  /* 0x000000ffdeff7812 */ /* 0x000fe2000784c0ff */
[-CC-:B------:R-:W-:Y:S01]  /*7070*/  FFMA.FTZ R162, R176, R160.reuse, R161.reuse ;  /* 0x000000a0b0a27223 */ /* 0x180fe200000100a1 */
[-C--:B------:R-:W-:Y:S01]  /*7080*/  FFMA.FTZ R165, R183, R160.reuse, R161 ;  /* 0x000000a0b7a57223 */ /* 0x080fe200000100a1 */
[----:B------:R-:W-:Y:S01]  /*7090*/  FADD.FTZ R163, R178, -R163 ;  /* 0x800000a3b2a37221 */ /* 0x000fe20000010000 */
[-CC-:B------:R-:W-:Y:S01]  /*70a0*/  FFMA.FTZ R164, R180, R160.reuse, R161.reuse ;  /* 0x000000a0b4a47223 */ /* 0x180fe200000100a1 */
[-CC-:B------:R-:W-:Y:S01]  /*70b0*/  FFMA.FTZ R167, R187, R160.reuse, R161.reuse ;  /* 0x000000a0bba77223 */ /* 0x180fe200000100a1 */
[-CC-:B------:R-:W-:Y:S01]  /*70c0*/  FFMA.FTZ R166, R186, R160.reuse, R161.reuse ;  /* 0x000000a0baa67223 */ /* 0x180fe200000100a1 */
[-CC-:B------:R-:W-:Y:S01]  /*70d0*/  FFMA.FTZ R229, R191, R160.reuse, R161.reuse ;  /* 0x000000a0bfe57223 */ /* 0x180fe200000100a1 */
[----:B------:R-:W-:Y:S01]  /*70e0*/  FFMA.FTZ R220, R190, R160, R161 ;  /* 0x000000a0bedc7223 */ /* 0x000fe200000100a1 */
[----:B------:R-:W-:Y:S01]  /*70f0*/  FADD.FTZ R160, R181, -R162 ;  /* 0x800000a2b5a07221 */ /* 0x000fe20000010000 */
[----:B------:R-:W-:Y:S01]  /*7100*/  FFMA.FTZ R162, R173, R163, R148 ;  /* 0x000000a3ada27223 */ /* 0x000fe20000010094 */
[----:B------:R-:W-:Y:S01]  /*7110*/  LOP3.LUT P4, RZ, R222, 0xff0000, RZ, 0xc0, !PT ;  /* 0x00ff0000deff7812 */ /* 0x000fe2000788c0ff */
[----:B------:R-:W-:Y:S01]  /*7120*/  FADD.FTZ R165, R182, -R165 ;  /* 0x800000a5b6a57221 */ /* 0x000fe20000010000 */
[----:B------:R-:W-:Y:S01]  /*7130*/  FADD.FTZ R230, R189, -R166 ;  /* 0x800000a6bde67221 */ /* 0x000fe20000010000 */
[----:B------:R-:W-:Y:S01]  /*7140*/  FADD.FTZ R164, R185, -R164 ;  /* 0x800000a4b9a47221 */ /* 0x000fe20000010000 */
[----:B------:R-:W-:Y:S01]  /*7150*/  LOP3.LUT P3, RZ, R222, 0xff00, RZ, 0xc0, !PT ;  /* 0x0000ff00deff7812 */ /* 0x000fe2000786c0ff */
[----:B------:R-:W-:Y:S01]  /*7160*/  FADD.FTZ R167, R184, -R167 ;  /* 0x800000a7b8a77221 */ /* 0x000fe20000010000 */
[----:B------:R-:W-:Y:S01]  /*7170*/  FMUL.FTZ R161, R171, R162 ;  /* 0x000000a2aba17220 */ /* 0x000fe20000410000 */
[----:B------:R-:W-:Y:S01]  /*7180*/  FADD.FTZ R229, R188, -R229 ;  /* 0x800000e5bce57221 */ /* 0x000fe20000010000 */
[----:B------:R-:W-:Y:S01]  /*7190*/  FADD.FTZ R238, R193, -R220 ;  /* 0x800000dcc1ee7221 */ /* 0x000fe20000010000 */
[C---:B------:R-:W-:Y:S01]  /*71a0*/  FFMA.FTZ R220, R173.reuse, R165, R150 ;  /* 0x000000a5addc7223 */ /* 0x040fe20000010096 */
[C---:B------:R-:W-:Y:S01]  /*71b0*/  FFMA.FTZ R234, R173.reuse, R230, R153 ;  /* 0x000000e6adea7223 */ /* 0x040fe20000010099 */
[C---:B------:R-:W-:Y:S01]  /*71c0*/  FFMA.FTZ R228, R173.reuse, R164, R151 ;  /* 0x000000a4ade47223 */ /* 0x040fe20000010097 */
[----:B------:R-:W-:Y:S01]  /*71d0*/  @P2 SHF.L.U32 R230, R56, 0x10, RZ ;  /* 0x0000001038e62819 */ /* 0x000fe200000006ff */
[----:B------:R-:W-:Y:S01]  /*71e0*/  FFMA.FTZ R232, R173, R167, R152 ;  /* 0x000000a7ade87223 */ /* 0x000fe20000010098 */
[----:B------:R-:W-:Y:S01]  /*71f0*/  FMUL.FTZ R161, R161, UR13 ;  /* 0x0000000da1a17c20 */ /* 0x000fe20008410000 */
[C---:B------:R-:W-:Y:S01]  /*7200*/  FFMA.FTZ R166, R173.reuse, R160, R149 ;  /* 0x000000a0ada67223 */ /* 0x040fe20000010095 */
[C---:B------:R-:W-:Y:S01]  /*7210*/  FFMA.FTZ R236, R173.reuse, R229, R154 ;  /* 0x000000e5adec7223 */ /* 0x040fe2000001009a */
[----:B------:R-:W-:Y:S01]  /*7220*/  FFMA.FTZ R238, R173, R238, R155 ;  /* 0x000000eeadee7223 */ /* 0x000fe2000001009b */
        /* <DEDUP_REMOVED lines=81> */
.L_x_4656:
        /* <DEDUP_REMOVED lines=11> */
.L_x_4644:
[----:B------:R-:W-:Y:S05]  /*77f0*/  BSYNC.RECONVERGENT B1 ;  /* 0x0000000000017941 */ /* 0x000fea0003800200 */
.L_x_4634:
[----:B01234-:R-:W0:Y:S02]  /*7800*/  LDC.64 R156, c[0x0][0x380] ;  /* 0x0000e000ff9c7b82 */ /* 0x01fe240000000a00 */
[----:B0-----:R-:W-:-:S04]  /*7810*/  LEA R27, R156, R27, 0x2 ;  /* 0x0000001b9c1b7211 */ /* 0x001fc800078e10ff */
[----:B------:R-:W-:-:S13]  /*7820*/  ISETP.GE.AND P1, PT, R27, R157, PT ;  /* 0x0000009d1b00720c */ /* 0x000fda0003f26270 */
[----:B------:R-:W-:Y:S05]  /*7830*/  @!P1 BRA `(.L_x_4657) ;  /* 0xffffff90003c9947 */ /* 0x000fea000383ffff */
.L_x_4626:
[----:B------:R-:W-:Y:S05]  /*7840*/  BSYNC B0 ;  /* 0x0000000000007941 */ /* 0x000fea0003800000 */
.L_x_4625:
[----:B------:R-:W0:Y:S01]  /*7850*/  S2R R2, SR_TID.X ;  /* 0x0000000000027919 */ /* 0x000e220000002100 */
[----:B------:R-:W-:Y:S01]  /*7860*/  MOV R0, 0x400 ;  /* 0x0000040000007802 */ /* 0x000fe20000000f00 */
[----:B------:R-:W-:Y:S05]  /*7870*/  WARPSYNC.ALL ;  /* 0x0000000000007948 */ /* 0x000fea0003800000 */
[----:B------:R-:W1:Y:S01]  /*7880*/  S2R R3, SR_CgaCtaId ;  /* 0x0000000000037919 */ /* 0x000e620000008800 */
[----:B------:R-:W-:Y:S01]  /*7890*/  IMAD R9, R170, UR5, RZ ;  /* 0x00000005aa097c24 */ /* 0x000fe2000f8e02ff */
[----:B------:R-:W2:Y:S01]  /*78a0*/  LDCU.128 UR16, c[0x0][0x440] ;  /* 0x00008800ff1077ac */ /* 0x000ea20008000c00 */
[----:B------:R-:W-:Y:S01]  /*78b0*/  BSSY.RECONVERGENT B0, `(.L_x_4658) ;  /* 0x00000cc000007945 */ /* 0x000fe20003800200 */
[----:B------:R-:W3:Y:S01]  /*78c0*/  LDCU.64 UR8, c[0x0][0x460] ;  /* 0x00008c00ff0877ac */ /* 0x000ee20008000a00 */
[----:B0-----:R-:W-:-:S02]  /*78d0*/  SHF.R.U32.HI R7, RZ, 0x5, R2 ;  /* 0x00000005ff077819 */ /* 0x001fc40000011602 */
[----:B------:R-:W-:Y:S02]  /*78e0*/  LOP3.LUT R5, R2, 0x7f, RZ, 0x3c, !PT ;  /* 0x0000007f02057812 */ /* 0x000fe400078e3cff */
[----:B-----5:R-:W-:Y:S01]  /*78f0*/  IADD3 R54, P6, PT, R9, R2, RZ ;  /* 0x0000000209367210 */ /* 0x020fe20007fde0ff */
[----:B------:R-:W-:Y:S01]  /*7900*/  IMAD R168, R7, 0x60, R168 ;  /* 0x0000006007a87824 */ /* 0x000fe200078e02a8 */
[----:B------:R-:W-:Y:S02]  /*7910*/  IADD3 R5, PT, PT, R5, R170, RZ ;  /* 0x000000aa05057210 */ /* 0x000fe40007ffe0ff */
[----:B-1----:R-:W-:Y:S02]  /*7920*/  LEA R3, R3, R0, 0x18 ;  /* 0x0000000003037211 */ /* 0x002fe400078ec0ff */
        /* <DEDUP_REMOVED lines=16> */
[----:B--2---:R-:W-:Y:S01]  /*7a30*/  IADD3 R52, P6, PT, R54, UR18, RZ ;  /* 0x0000001236347c10 */ /* 0x004fe2000ffde0ff */
[----:B------:R-:W-:Y:S03]  /*7a40*/  STS.128 [R168+0x810], R100 ;  /* 0x00081064a8007388 */ /* 0x000fe60000000c00 */
[----:B------:R-:W-:Y:S01]  /*7a50*/  IADD3.X R57, PT, PT, R56, UR19, RZ, P6, !PT ;  /* 0x0000001338397c10 */ /* 0x000fe2000b7fe4ff */
[----:B------:R-:W-:Y:S01]  /*7a60*/  BAR.SYNC.DEFER_BLOCKING 0x0 ;  /* 0x0000000000007b1d */ /* 0x000fe20000010000 */
[----:B------:R-:W-:-:S04]  /*7a70*/  IADD3 R50, P6, PT, R54, UR16, RZ ;  /* 0x0000001036327c10 */ /* 0x000fc8000ffde0ff */
[----:B------:R-:W-:Y:S01]  /*7a80*/  IADD3.X R55, PT, PT, R56, UR17, RZ, P6, !PT ;  /* 0x0000001138377c10 */ /* 0x000fe2000b7fe4ff */
        /* <DEDUP_REMOVED lines=174> */
.L_x_4659:
[----:B------:R-:W-:Y:S05]  /*8570*/  BSYNC.RECONVERGENT B0 ;  /* 0x0000000000007941 */ /* 0x000fea0003800200 */
.L_x_4658:
        /* <DEDUP_REMOVED lines=18> */
.L_x_4661:
[----:B------:R-:W-:Y:S05]  /*86a0*/  BSYNC.RECONVERGENT B0 ;  /* 0x0000000000007941 */ /* 0x000fea0003800200 */
.L_x_4660:
        /* <DEDUP_REMOVED lines=18> */
.L_x_4663:
[----:B------:R-:W-:Y:S05]  /*87d0*/  BSYNC.RECONVERGENT B0 ;  /* 0x0000000000007941 */ /* 0x000fea0003800200 */
.L_x_4662:
        /* <DEDUP_REMOVED lines=18> */
.L_x_4665:
[----:B------:R-:W-:Y:S05]  /*8900*/  BSYNC.RECONVERGENT B0 ;  /* 0x0000000000007941 */ /* 0x000fea0003800200 */
.L_x_4664:
        /* <DEDUP_REMOVED lines=18> */
.L_x_4667:
[----:B------:R-:W-:Y:S05]  /*8a30*/  BSYNC.RECONVERGENT B0 ;  /* 0x0000000000007941 */ /* 0x000fea0003800200 */
.L_x_4666:
        /* <DEDUP_REMOVED lines=11> */
.L_x_4633:
[----:B------:R-:W-:Y:S01]  /*8af0*/  HFMA2 R166, -RZ, RZ, 0, 5.9604644775390625e-08 ;  /* 0x00000001ffa67431 */ /* 0x000fe200000001ff */
[----:B------:R-:W-:Y:S01]  /*8b00*/  BSSY B1, `(.L_x_4668) ;  /* 0x0000006000017945 */ /* 0x000fe20003800000 */
[----:B------:R-:W-:Y:S02]  /*8b10*/  MOV R167, 0x1f ;  /* 0x0000001f00a77802 */ /* 0x000fe40000000f00 */
[----:B------:R-:W-:-:S07]  /*8b20*/  MOV R164, 0xffffffff ;  /* 0xffffffff00a47802 */ /* 0x000fce0000000f00 */
[----:B------:R-:W-:Y:S05]  /*8b30*/  WARPSYNC.COLLECTIVE R164, `(.L_x_4669) ;  /* 0x00000000a4087348 */ /* 0x000fea0003c00000 */
[----:B------:R0:W1:Y:S02]  /*8b40*/  SHFL.BFLY P2, R165, R229, R166, R167 ;  /* 0x0c0000a6e5a57389 */ /* 0x00006400000400a7 */
[----:B01----:R-:W-:Y:S05]  /*8b50*/  ENDCOLLECTIVE ;  /* 0x000000000000791b */ /* 0x003fea0003800000 */
.L_x_4669:
[----:B------:R-:W-:Y:S05]  /*8b60*/  BSYNC B1 ;  /* 0x0000000000017941 */ /* 0x000fea0003800000 */
.L_x_4668:
        /* <DEDUP_REMOVED lines=9> */
.L_x_4670:
[----:B------:R-:W-:Y:S01]  /*8c00*/  HFMA2 R166, -RZ, RZ, 0, 1.1920928955078125e-07 ;  /* 0x00000002ffa67431 */ /* 0x000fe200000001ff */
[----:B------:R-:W-:Y:S02]  /*8c10*/  MOV R229, R156 ;  /* 0x0000009c00e57202 */ /* 0x000fe40000000f00 */
[----:B------:R-:W-:-:S07]  /*8c20*/  MOV R157, R165 ;  /* 0x000000a5009d7202 */ /* 0x000fce0000000f00 */
[----:B------:R-:W-:Y:S05]  /*8c30*/  WARPSYNC.COLLECTIVE R164, `(.L_x_4671) ;  /* 0x00000000a4087348 */ /* 0x000fea0003c00000 */
[----:B------:R0:W1:Y:S02]  /*8c40*/  SHFL.BFLY P2, R165, R229, R166, R167 ;  /* 0x0c0000a6e5a57389 */ /* 0x00006400000400a7 */
[----:B01----:R-:W-:Y:S05]  /*8c50*/  ENDCOLLECTIVE ;  /* 0x000000000000791b */ /* 0x003fea0003800000 */
.L_x_4671:
[----:B------:R-:W-:-:S05]  /*8c60*/  FADD.FTZ R157, R157, R230 ;  /* 0x000000e69d9d7221 */ /* 0x000fca0000010000 */
[----:B------:R-:W-:Y:S02]  /*8c70*/  MOV R229, R157 ;  /* 0x0000009d00e57202 */ /* 0x000fe40000000f00 */
[----:B------:R-:W-:-:S07]  /*8c80*/  MOV R159, R165 ;  /* 0x000000a5009f7202 */ /* 0x000fce0000000f00 */
[----:B------:R-:W-:Y:S05]  /*8c90*/  WARPSYNC.COLLECTIVE R164, `(.L_x_4672) ;  /* 0x00000000a4087348 */ /* 0x000fea0003c00000 */
[----:B------:R0:W1:Y:S02]  /*8ca0*/  SHFL.BFLY P2, R165, R229, R166, R167 ;  /* 0x0c0000a6e5a57389 */ /* 0x00006400000400a7 */
[----:B01----:R-:W-:Y:S05]  /*8cb0*/  ENDCOLLECTIVE ;  /* 0x000000000000791b */ /* 0x003fea0003800000 */
.L_x_4672:
[----:B------:R-:W-:Y:S01]  /*8cc0*/  FADD.FTZ R159, R156, R159 ;  /* 0x0000009f9c9f7221 */ /* 0x000fe20000010000 */
[----:B------:R-:W-:-:S04]  /*8cd0*/  HFMA2 R166, -RZ, RZ, 0, 2.384185791015625e-07 ;  /* 0x00000004ffa67431 */ /* 0x000fc800000001ff */
[----:B------:R-:W-:Y:S02]  /*8ce0*/  MOV R229, R159 ;  /* 0x0000009f00e57202 */ /* 0x000fe40000000f00 */
[----:B------:R-:W-:-:S07]  /*8cf0*/  MOV R158, R165 ;  /* 0x000000a5009e7202 */ /* 0x000fce0000000f00 */
[----:B------:R-:W-:Y:S05]  /*8d00*/  WARPSYNC.COLLECTIVE R164, `(.L_x_4673) ;  /* 0x00000000a4087348 */ /* 0x000fea0003c00000 */
[----:B------:R0:W1:Y:S02]  /*8d10*/  SHFL.BFLY P2, R165, R229, R166, R167 ;  /* 0x0c0000a6e5a57389 */ /* 0x00006400000400a7 */
[----:B01----:R-:W-:Y:S05]  /*8d20*/  ENDCOLLECTIVE ;  /* 0x000000000000791b */ /* 0x003fea0003800000 */
.L_x_4673:
[----:B------:R-:W-:-:S05]  /*8d30*/  FADD.FTZ R158, R157, R158 ;  /* 0x0000009e9d9e7221 */ /* 0x000fca0000010000 */
[----:B------:R-:W-:Y:S02]  /*8d40*/  MOV R229, R158 ;  /* 0x0000009e00e57202 */ /* 0x000fe40000000f00 */
[----:B------:R-:W-:-:S07]  /*8d50*/  MOV R160, R165 ;  /* 0x000000a500a07202 */ /* 0x000fce0000000f00 */
[----:B------:R-:W-:Y:S05]  /*8d60*/  WARPSYNC.COLLECTIVE R164, `(.L_x_4674) ;  /* 0x00000000a4087348 */ /* 0x000fea0003c00000 */
[----:B------:R0:W1:Y:S02]  /*8d70*/  SHFL.BFLY P2, R165, R229, R166, R167 ;  /* 0x0c0000a6e5a57389 */ /* 0x00006400000400a7 */
[----:B01----:R-:W-:Y:S05]  /*8d80*/  ENDCOLLECTIVE ;  /* 0x000000000000791b */ /* 0x003fea0003800000 */
.L_x_4674:
[----:B------:R-:W-:Y:S01]  /*8d90*/  FADD.FTZ R160, R159, R160 ;  /* 0x000000a09fa07221 */ /* 0x000fe20000010000 */
[----:B------:R-:W-:-:S04]  /*8da0*/  HFMA2 R166, -RZ, RZ, 0, 4.76837158203125e-07 ;  /* 0x00000008ffa67431 */ /* 0x000fc800000001ff */
[----:B------:R-:W-:Y:S02]  /*8db0*/  MOV R229, R160 ;  /* 0x000000a000e57202 */ /* 0x000fe40000000f00 */
[----:B------:R-:W-:-:S07]  /*8dc0*/  MOV R161, R165 ;  /* 0x000000a500a17202 */ /* 0x000fce0000000f00 */
[----:B------:R-:W-:Y:S05]  /*8dd0*/  WARPSYNC.COLLECTIVE R164, `(.L_x_4675) ;  /* 0x00000000a4087348 */ /* 0x000fea0003c00000 */
[----:B------:R0:W1:Y:S02]  /*8de0*/  SHFL.BFLY P2, R165, R229, R166, R167 ;  /* 0x0c0000a6e5a57389 */ /* 0x00006400000400a7 */
[----:B01----:R-:W-:Y:S05]  /*8df0*/  ENDCOLLECTIVE ;  /* 0x000000000000791b */ /* 0x003fea0003800000 */
.L_x_4675:
[----:B------:R-:W-:-:S05]  /*8e00*/  FADD.FTZ R161, R158, R161 ;  /* 0x000000a19ea17221 */ /* 0x000fca0000010000 */
[----:B------:R-:W-:Y:S02]  /*8e10*/  MOV R229, R161 ;  /* 0x000000a100e57202 */ /* 0x000fe40000000f00 */
[----:B------:R-:W-:-:S07]  /*8e20*/  MOV R163, R165 ;  /* 0x000000a500a37202 */ /* 0x000fce0000000f00 */
[----:B------:R-:W-:Y:S05]  /*8e30*/  WARPSYNC.COLLECTIVE R164, `(.L_x_4676) ;  /* 0x00000000a4087348 */ /* 0x000fea0003c00000 */
[----:B------:R0:W1:Y:S02]  /*8e40*/  SHFL.BFLY P2, R165, R229, R166, R167 ;  /* 0x0c0000a6e5a57389 */ /* 0x00006400000400a7 */
[----:B01----:R-:W-:Y:S05]  /*8e50*/  ENDCOLLECTIVE ;  /* 0x000000000000791b */ /* 0x003fea0003800000 */
.L_x_4676:
[----:B------:R-:W-:Y:S01]  /*8e60*/  FADD.FTZ R163, R160, R163 ;  /* 0x000000a3a0a37221 */ /* 0x000fe20000010000 */
[----:B------:R-:W-:-:S04]  /*8e70*/  HFMA2 R166, -RZ, RZ, 0, 9.5367431640625e-07 ;  /* 0x00000010ffa67431 */ /* 0x000fc800000001ff */
[----:B------:R-:W-:Y:S02]  /*8e80*/  MOV R229, R163 ;  /* 0x000000a300e57202 */ /* 0x000fe40000000f00 */
[----:B------:R-:W-:-:S07]  /*8e90*/  MOV R162, R165 ;  /* 0x000000a500a27202 */ /* 0x000fce0000000f00 */
[----:B------:R-:W-:Y:S05]  /*8ea0*/  WARPSYNC.COLLECTIVE R164, `(.L_x_4677) ;  /* 0x00000000a4087348 */ /* 0x000fea0003c00000 */
[----:B------:R0:W1:Y:S02]  /*8eb0*/  SHFL.BFLY P2, R165, R229, R166, R167 ;  /* 0x0c0000a6e5a57389 */ /* 0x00006400000400a7 */
[----:B01----:R-:W-:Y:S05]  /*8ec0*/  ENDCOLLECTIVE ;  /* 0x000000000000791b */ /* 0x003fea0003800000 */
.L_x_4677:
[----:B------:R-:W-:-:S05]  /*8ed0*/  FADD.FTZ R162, R161, R162 ;  /* 0x000000a2a1a27221 */ /* 0x000fca0000010000 */
[----:B------:R-:W-:Y:S02]  /*8ee0*/  MOV R229, R162 ;  /* 0x000000a200e57202 */ /* 0x000fe40000000f00 */
[----:B------:R-:W-:-:S07]  /*8ef0*/  MOV R156, R165 ;  /* 0x000000a5009c7202 */ /* 0x000fce0000000f00 */
[----:B------:R-:W-:Y:S05]  /*8f00*/  WARPSYNC.COLLECTIVE R164, `(.L_x_4678) ;  /* 0x00000000a4087348 */ /* 0x000fea0003c00000 */
[----:B------:R0:W1:Y:S02]  /*8f10*/  SHFL.BFLY P2, R165, R229, R166, R167 ;  /* 0x0c0000a6e5a57389 */ /* 0x00006400000400a7 */
[----:B01----:R-:W-:Y:S05]  /*8f20*/  ENDCOLLECTIVE ;  /* 0x000000000000791b */ /* 0x003fea0003800000 */
.L_x_4678:
[----:B------:R-:W-:Y:S01]  /*8f30*/  MOV R157, R165 ;  /* 0x000000a5009d7202 */ /* 0x000fe20000000f00 */
[----:B------:R-:W-:Y:S06]  /*8f40*/  BRA `(.L_x_4679) ;  /* 0xffffff8c00ac7947 */ /* 0x000fec000383ffff */
.L_x_4680:
        /* <DEDUP_REMOVED lines=11> */
.L_x_14485:


//--------------------- .text._ZN10layer_norm13ln_bwd_kernelINS_13Kernel_traitsI13__nv_bfloat16S2_fS2_fjLj768ELj1ELj4ELj1ELj16ENS_18Kernel_traits_baseILj768ES2_S2_fS2_fjLj128EEEEELb1ELb1ELb0ELb1EEEvNS_9BwdParamsE --------------------------
	.section	.text._ZN10layer_norm13ln_bwd_kernelINS_13Kernel_traitsI13__nv_bfloat16S2_fS2_fjLj768ELj1ELj4ELj1ELj16ENS_18Kernel_traits_baseILj768ES2_S2_fS2_fjLj128EEEEELb1ELb1ELb0ELb1EEEvNS_9BwdParamsE,"ax",@progbits
	.align	128
        .global         _ZN10layer_norm13ln_bwd_kernelINS_13Kernel_traitsI13__nv_bfloat16S2_fS2_fjLj768ELj1ELj4ELj1ELj16ENS_18Kernel_traits_baseILj768ES2_S2_fS2_fjLj128EEEEELb1ELb1ELb0ELb1EEEvNS_9BwdParamsE
        .type           _ZN10layer_norm13ln_bwd_kernelINS_13Kernel_traitsI13__nv_bfloat16S2_fS2_fjLj768ELj1ELj4ELj1ELj16ENS_18Kernel_traits_baseILj768ES2_S2_fS2_fjLj128EEEEELb1ELb1ELb0ELb1EEEvNS_9BwdParamsE,@function
        .size           _ZN10layer_norm13ln_bwd_kernelINS_13Kernel_traitsI13__nv_bfloat16S2_fS2_fjLj768ELj1ELj4ELj1ELj16ENS_18Kernel_traits_baseILj768ES2_S2_fS2_fjLj128EEEEELb1ELb1ELb0ELb1EEEvNS_9BwdParamsE,(.L_x_14486 - _ZN10layer_norm13ln_bwd_kernelINS_13Kernel_traitsI13__nv_bfloat16S2_fS2_fjLj768ELj1ELj4ELj1ELj16ENS_18Kernel_traits_baseILj768ES2_S2_fS2_fjLj128EEEEELb1ELb1ELb0ELb1EEEvNS_9BwdParamsE)
        .other          _ZN10layer_norm13ln_bwd_kernelINS_13Kernel_traitsI13__nv_bfloat16S2_fS2_fjLj768ELj1ELj4ELj1ELj16ENS_18Kernel_traits_baseILj768ES2_S2_fS2_fjLj128EEEEELb1ELb1ELb0ELb1EEEvNS_9BwdParamsE,@"STO_CUDA_ENTRY STV_DEFAULT"
_ZN10layer_norm13ln_bwd_kernelINS_13Kernel_traitsI13__nv_bfloat16S2_fS2_fjLj768ELj1ELj4ELj1ELj16ENS_18Kernel_traits_baseILj768ES2_S2_fS2_fjLj128EEEEELb1ELb1ELb0ELb1EEEvNS_9BwdParamsE:
.text._ZN10layer_norm13ln_bwd_kernelINS_13Kernel_traitsI13__nv_bfloat16S2_fS2_fjLj768ELj1ELj4ELj1ELj16ENS_18Kernel_traits_baseILj768ES2_S2_fS2_fjLj128EEEEELb1ELb1ELb0ELb1EEEvNS_9BwdParamsE:
        /* <DEDUP_REMOVED lines=55> */
[----:B------:R-:W2:Y:S08]  /*0370*/  LDC.64 R6, c[0x0][0x3e8] ;  /* 0x0000fa00ff067b82 */ /* 0x000eb00000000a00 */
[----:B------:R-:W3:Y:S01]  /*0380*/  LDC.U8 R185, c[0x0][0x410] ;  /* 0x00010400ffb97b82 */ /* 0x000ee20000000000 */
[----:B0-----:R-:W-:-:S05]  /*0390*/  IMAD.WIDE.U32 R4, R0, 0x10, R4 ;  /* 0x0000001000047825 */ /* 0x001fca00078e0004 */
[----:B------:R-:W4:Y:S01]  /*03a0*/  LDG.E.128 R192, desc[UR6][R4.64] ;  /* 0x0000000604c07981 */ /* 0x000f22000c1e1d00 */
[----:B--2---:R-:W-:-:S03]  /*03b0*/  IMAD.WIDE.U32 R6, R0, 0x10, R6 ;  /* 0x0000001000067825 */ /* 0x004fc600078e0006 */
[----:B------:R-:W2:Y:S04]  /*03c0*/  LDG.E.128 R188, desc[UR6][R4.64+0x200] ;  /* 0x0002000604bc7981 */ /* 0x000ea8000c1e1d00 */
[----:B------:R0:W5:Y:S04]  /*03d0*/  LDG.E.128 R8, desc[UR6][R4.64+0x400] ;  /* 0x0004000604087981 */ /* 0x000168000c1e1d00 */
[----:B------:R-:W3:Y:S04]  /*03e0*/  LDG.E.128 R52, desc[UR6][R6.64+0x400] ;  /* 0x0004000606347981 */ /* 0x000ee8000c1e1d00 */
[----:B------:R-:W3:Y:S04]  /*03f0*/  LDG.E.128 R48, desc[UR6][R6.64+0x200] ;  /* 0x0002000606307981 */ /* 0x000ee8000c1e1d00 */
[----:B------:R0:W3:Y:S01]  /*0400*/  LDG.E.128 R44, desc[UR6][R6.64] ;  /* 0x00000006062c7981 */ /* 0x0000e2000c1e1d00 */
        /* <DEDUP_REMOVED lines=12> */
[----:B------:R-:W-:Y:S02]  /*04d0*/  MOV R3, RZ ;  /* 0x000000ff00037202 */ /* 0x000fe40000000f00 */
        /* <DEDUP_REMOVED lines=45> */
[----:B------:R-:W-:Y:S02]  /*07b0*/  CS2R R8, SRZ ;  /* 0x0000000000087805 */ /* 0x000fe4000001ff00 */
[----:B------:R-:W-:Y:S02]  /*07c0*/  SHF.L.U32 R188, R10, 0x10, RZ ;  /* 0x000000100abc7819 */ /* 0x000fe400000006ff */
[----:B------:R-:W-:Y:S02]  /*07d0*/  SHF.L.U32 R187, R11, 0x10, RZ ;  /* 0x000000100bbb7819 */ /* 0x000fe400000006ff */
[----:B------:R-:W-:Y:S02]  /*07e0*/  CS2R R10, SRZ ;  /* 0x00000000000a7805 */ /* 0x000fe4000001ff00 */
[----:B------:R-:W-:Y:S02]  /*07f0*/  SHF.L.U32 R195, R195, 0x10, RZ ;  /* 0x00000010c3c37819 */ /* 0x000fe400000006ff */
[----:B------:R-:W-:-:S02]  /*0800*/  SHF.L.U32 R191, R191, 0x10, RZ ;  /* 0x00000010bfbf7819 */ /* 0x000fc400000006ff */
[----:B---3--:R-:W-:Y:S02]  /*0810*/  PRMT R183, R52, 0x7632, R183 ;  /* 0x0000763234b77816 */ /* 0x008fe400000000b7 */
        /* <DEDUP_REMOVED lines=23> */
.L_x_4699:
[----:B------:R-:W0:Y:S01]  /*0990*/  LDC.64 R106, c[0x0][0x3c0] ;  /* 0x0000f000ff6a7b82 */ /* 0x000e220000000a00 */
[----:B------:R-:W-:-:S05]  /*09a0*/  IMAD R0, R186, UR14, RZ ;  /* 0x0000000eba007c24 */ /* 0x000fca000f8e02ff */
[----:B------:R-:W-:Y:S02]  /*09b0*/  SHF.R.S32.HI R89, RZ, 0x1f, R0 ;  /* 0x0000001fff597819 */ /* 0x000fe40000011400 */
[----:B------:R-:W1:Y:S02]  /*09c0*/  LDC.64 R120, c[0x0][0x428] ;  /* 0x00010a00ff787b82 */ /* 0x000e640000000a00 */
[----:B------:R-:W-:Y:S02]  /*09d0*/  LEA.HI R89, R89, R0, RZ, 0x3 ;  /* 0x0000000059597211 */ /* 0x000fe400078f18ff */
[----:B------:R-:W-:-:S04]  /*09e0*/  LOP3.LUT R0, R2, 0x1f, RZ, 0xc0, !PT ;  /* 0x0000001f02007812 */ /* 0x000fc800078ec0ff */
[----:B------:R-:W2:Y:S01]  /*09f0*/  LDC.64 R164, c[0x0][0x3a8] ;  /* 0x0000ea00ffa47b82 */ /* 0x000ea20000000a00 */
[----:B------:R-:W-:-:S07]  /*0a00*/  LEA.HI.SX32 R205, R89, R0, 0x1d ;  /* 0x0000000059cd7211 */ /* 0x000fce00078feaff */
[----:B------:R-:W3:Y:S01]  /*0a10*/  LDC.64 R146, c[0x0][0x3c8] ;  /* 0x0000f200ff927b82 */ /* 0x000ee20000000a00 */
[----:B0-----:R-:W-:-:S07]  /*0a20*/  IMAD.WIDE R106, R186, 0x4, R106 ;  /* 0x00000004ba6a7825 */ /* 0x001fce00078e026a */
[----:B------:R-:W0:Y:S01]  /*0a30*/  @P0 LDC.64 R108, c[0x0][0x3e0] ;  /* 0x0000f800ff6c0b82 */ /* 0x000e220000000a00 */
[C---:B------:R-:W-:Y:S01]  /*0a40*/  IADD3 R203, PT, PT, R205.reuse, 0x20, RZ ;  /* 0x00000020cdcb7810 */ /* 0x040fe20007ffe0ff */
[C-C-:B-1----:R-:W-:Y:S01]  /*0a50*/  IMAD.WIDE.U32 R92, R205.reuse, 0x10, R120.reuse ;  /* 0x00000010cd5c7825 */ /* 0x142fe200078e0078 */
[----:B------:R-:W4:Y:S01]  /*0a60*/  LDG.E R204, desc[UR6][R106.64] ;  /* 0x000000066acc7981 */ /* 0x000f22000c1e1900 */
[----:B------:R-:W-:Y:S02]  /*0a70*/  IADD3 R199, PT, PT, R205, 0x40, RZ ;  /* 0x00000040cdc77810 */ /* 0x000fe40007ffe0ff */
[----:B------:R-:W-:Y:S02]  /*0a80*/  IMAD.WIDE.U32 R104, R203, 0x10, R120 ;  /* 0x00000010cb687825 */ /* 0x000fe400078e0078 */
[----:B------:R-:W4:Y:S02]  /*0a90*/  LDG.E.128 R92, desc[UR6][R92.64] ;  /* 0x000000065c5c7981 */ /* 0x000f24000c1e1d00 */
[----:B--2---:R-:W-:-:S02]  /*0aa0*/  IMAD.WIDE.U32 R122, R205, 0x20, R164 ;  /* 0x00000020cd7a7825 */ /* 0x004fc400078e00a4 */
[----:B------:R-:W2:Y:S02]  /*0ab0*/  LDG.E.128 R104, desc[UR6][R104.64] ;  /* 0x0000000668687981 */ /* 0x000ea4000c1e1d00 */
[C---:B---3--:R-:W-:Y:S02]  /*0ac0*/  IMAD.WIDE R154, R186.reuse, 0x4, R146 ;  /* 0x00000004ba9a7825 */ /* 0x048fe400078e0292 */
[----:B------:R-:W3:Y:S01]  /*0ad0*/  LDG.E.128 R88, desc[UR6][R122.64] ;  /* 0x000000067a587981 */ /* 0x000ee2000c1e1d00 */
[----:B------:R-:W1:Y:S01]  /*0ae0*/  LDC.64 R146, c[0x0][0x3b0] ;  /* 0x0000ec00ff927b82 */ /* 0x000e620000000a00 */
[----:B------:R-:W-:Y:S02]  /*0af0*/  IMAD.WIDE.U32 R206, R203, 0x20, R164 ;  /* 0x00000020cbce7825 */ /* 0x000fe400078e00a4 */
[----:B------:R1:W3:Y:S02]  /*0b00*/  LDG.E R201, desc[UR6][R154.64] ;  /* 0x000000069ac97981 */ /* 0x0002e4000c1e1900 */
[----:B0-----:R-:W-:-:S02]  /*0b10*/  @P0 IMAD.WIDE R108, R186, 0x2, R108 ;  /* 0x00000002ba6c0825 */ /* 0x001fc400078e026c */
[----:B------:R-:W3:Y:S02]  /*0b20*/  LDG.E.128 R96, desc[UR6][R122.64+0x10] ;  /* 0x000010067a607981 */ /* 0x000ee4000c1e1d00 */
[C---:B------:R-:W-:Y:S02]  /*0b30*/  IMAD.WIDE.U32 R164, R199.reuse, 0x20, R164 ;  /* 0x00000020c7a47825 */ /* 0x040fe400078e00a4 */
[----:B------:R-:W3:Y:S04]  /*0b40*/  @P0 LDG.E.U16 R202, desc[UR6][R108.64] ;  /* 0x000000066cca0981 */ /* 0x000ee8000c1e1500 */
[----:B------:R-:W3:Y:S01]  /*0b50*/  LDG.E.128 R112, desc[UR6][R164.64] ;  /* 0x00000006a4707981 */ /* 0x000ee2000c1e1d00 */
[----:B------:R-:W-:-:S03]  /*0b60*/  IMAD.WIDE.U32 R120, R199, 0x10, R120 ;  /* 0x00000010c7787825 */ /* 0x000fc600078e0078 */
[----:B------:R-:W3:Y:S04]  /*0b70*/  LDG.E.128 R100, desc[UR6][R206.64] ;  /* 0x00000006ce647981 */ /* 0x000ee8000c1e1d00 */
[----:B------:R-:W3:Y:S04]  /*0b80*/  LDG.E.128 R108, desc[UR6][R206.64+0x10] ;  /* 0x00001006ce6c7981 */ /* 0x000ee8000c1e1d00 */
[----:B------:R0:W3:Y:S04]  /*0b90*/  LDG.E.128 R116, desc[UR6][R164.64+0x10] ;  /* 0x00001006a4747981 */ /* 0x0000e8000c1e1d00 */
[----:B------:R-:W3:Y:S01]  /*0ba0*/  LDG.E.128 R120, desc[UR6][R120.64] ;  /* 0x0000000678787981 */ /* 0x000ee2000c1e1d00 */
        /* <DEDUP_REMOVED lines=11> */
[----:B------:R-:W-:Y:S01]  /*0c60*/  ISETP.NE.AND P2, PT, R185, RZ, PT ;  /* 0x000000ffb900720c */ /* 0x000fe20003f45270 */
        /* <DEDUP_REMOVED lines=9> */
[----:B------:R-:W-:Y:S01]  /*0d00*/  MOV R200, 0x3f800000 ;  /* 0x3f80000000c87802 */ /* 0x000fe20000000f00 */
[----:B------:R-:W-:Y:S01]  /*0d10*/  UMOV UR5, 0xffffffff ;  /* 0xffffffff00057882 */ /* 0x000fe20000000000 */
[----:B------:R-:W-:-:S04]  /*0d20*/  ISETP.NE.U32.AND P1, PT, RZ, UR12, PT ;  /* 0x0000000cff007c0c */ /* 0x000fc8000bf25070 */
[----:B------:R-:W-:Y:S02]  /*0d30*/  ISETP.NE.AND.EX P1, PT, RZ, UR13, PT, P1 ;  /* 0x0000000dff007c0c */ /* 0x000fe4000bf25310 */
[----:B----4-:R-:W-:Y:S02]  /*0d40*/  FSEL R229, R204, RZ, !P2 ;  /* 0x000000ffcce57208 */ /* 0x010fe40005000000 */
[C---:B------:R-:W-:Y:S02]  /*0d50*/  PRMT R225, R92.reuse, 0x7632, R225 ;  /* 0x000076325ce17816 */ /* 0x040fe400000000e1 */
[----:B------:R-:W-:Y:S02]  /*0d60*/  SHF.L.U32 R227, R92, 0x10, RZ ;  /* 0x000000105ce37819 */ /* 0x000fe400000006ff */
[C---:B--2---:R-:W-:Y:S02]  /*0d70*/  PRMT R209, R104.reuse, 0x7632, R209 ;  /* 0x0000763268d17816 */ /* 0x044fe400000000d1 */
[----:B------:R-:W-:Y:S01]  /*0d80*/  SHF.L.U32 R211, R104, 0x10, RZ ;  /* 0x0000001068d37819 */ /* 0x000fe200000006ff */
[C---:B---3--:R-:W-:Y:S01]  /*0d90*/  FADD.FTZ R224, -R229.reuse, R89 ;  /* 0x00000059e5e07221 */ /* 0x048fe20000010100 */
[----:B------:R-:W-:Y:S01]  /*0da0*/  FADD.FTZ R204, -R229, R88 ;  /* 0x00000058e5cc7221 */ /* 0x000fe20000010100 */
[----:B------:R-:W-:-:S02]  /*0db0*/  SHF.L.U32 R104, R225, 0x10, RZ ;  /* 0x00000010e1687819 */ /* 0x000fc400000006ff */
[----:B0-----:R-:W-:Y:S01]  /*0dc0*/  PRMT R207, R105, 0x7632, R207 ;  /* 0x0000763269cf7816 */ /* 0x001fe200000000cf */
[----:B------:R-:W-:Y:S01]  /*0dd0*/  FMUL.FTZ R224, R201, R224 ;  /* 0x000000e0c9e07220 */ /* 0x000fe20000410000 */
[----:B------:R-:W-:Y:S01]  /*0de0*/  SHF.L.U32 R213, R105, 0x10, RZ ;  /* 0x0000001069d57819 */ /* 0x000fe200000006ff */
[----:B------:R-:W-:Y:S01]  /*0df0*/  FMUL.FTZ R105, R198, R227 ;  /* 0x000000e3c6697220 */ /* 0x000fe20000410000 */
[----:B------:R-:W-:Y:S01]  /*0e00*/  FMUL.FTZ R92, R201, R204 ;  /* 0x000000ccc95c7220 */ /* 0x000fe20000410000 */
[----:B------:R-:W-:Y:S01]  /*0e10*/  PRMT R221, R93, 0x7632, R221 ;  /* 0x000076325ddd7816 */ /* 0x000fe200000000dd */
[----:B------:R-:W-:Y:S01]  /*0e20*/  FADD.FTZ R232, -R229, R96 ;  /* 0x00000060e5e87221 */ /* 0x000fe20000010100 */
[----:B------:R-:W-:Y:S01]  /*0e30*/  SHF.L.U32 R223, R93, 0x10, RZ ;  /* 0x000000105ddf7819 */ /* 0x000fe200000006ff */
[----:B------:R-:W-:Y:S01]  /*0e40*/  FADD.FTZ R234, -R229, R98 ;  /* 0x00000062e5ea7221 */ /* 0x000fe20000010100 */
[-C--:B------:R-:W-:Y:S01]  /*0e50*/  FFMA.FTZ R137, R224, R104.reuse, R137 ;  /* 0x00000068e0897223 */ /* 0x080fe20000010089 */
[----:B------:R-:W-:Y:S01]  /*0e60*/  FADD.FTZ R33, R104, R33 ;  /* 0x0000002168217221 */ /* 0x000fe20000010000 */
[----:B------:R-:W-:Y:S01]  /*0e70*/  FMUL.FTZ R104, R171, R104 ;  /* 0x00000068ab687220 */ /* 0x000fe20000410000 */
[C---:B------:R-:W-:Y:S01]  /*0e80*/  FADD.FTZ R114, -R229.reuse, R114 ;  /* 0x00000072e5727221 */ /* 0x040fe20000010100 */
[----:B------:R-:W-:Y:S01]  /*0e90*/  @P0 SHF.L.U32 R200, R202, 0x10, RZ ;  /* 0x00000010cac80819 */ /* 0x000fe200000006ff */
[----:B------:R-:W-:Y:S01]  /*0ea0*/  FADD.FTZ R222, -R229, R90 ;  /* 0x0000005ae5de7221 */ /* 0x000fe20000010100 */
[----:B------:R-:W-:Y:S01]  /*0eb0*/  PRMT R93, R95, 0x7632, R93 ;  /* 0x000076325f5d7816 */ /* 0x000fe2000000005d */
[C---:B------:R-:W-:Y:S01]  /*0ec0*/  FADD.FTZ R96, -R229.reuse, R99 ;  /* 0x00000063e5607221 */ /* 0x040fe20000010100 */
[C---:B------:R-:W-:Y:S01]  /*0ed0*/  FADD.FTZ R214, -R229.reuse, R108 ;  /* 0x0000006ce5d67221 */ /* 0x040fe20000010100 */
[C---:B------:R-:W-:Y:S01]  /*0ee0*/  FADD.FTZ R216, -R229.reuse, R110 ;  /* 0x0000006ee5d87221 */ /* 0x040fe20000010100 */
[C---:B------:R-:W-:Y:S01]  /*0ef0*/  FADD.FTZ R108, -R229.reuse, R113 ;  /* 0x00000071e56c7221 */ /* 0x040fe20000010100 */
[C---:B------:R-:W-:Y:S01]  /*0f00*/  FADD.FTZ R110, -R229.reuse, R115 ;  /* 0x00000073e56e7221 */ /* 0x040fe20000010100 */
[----:B------:R-:W-:Y:S01]  /*0f10*/  FADD.FTZ R113, RZ, R105 ;  /* 0x00000069ff717221 */ /* 0x000fe20000010000 */
[----:B------:R-:W-:Y:S01]  /*0f20*/  FFMA.FTZ R115, R92, R105, RZ ;  /* 0x000000695c737223 */ /* 0x000fe200000100ff */
[----:B------:R-:W-:Y:S01]  /*0f30*/  SHF.L.U32 R217, R94, 0x10, RZ ;  /* 0x000000105ed97819 */ /* 0x000fe200000006ff */
[----:B------:R-:W-:Y:S01]  /*0f40*/  FADD.FTZ R210, -R229, R102 ;  /* 0x00000066e5d27221 */ /* 0x000fe20000010100 */
[----:B------:R-:W-:Y:S01]  /*0f50*/  SHF.L.U32 R95, R95, 0x10, RZ ;  /* 0x000000105f5f7819 */ /* 0x000fe200000006ff */
[C---:B------:R-:W-:Y:S01]  /*0f60*/  FADD.FTZ R220, -R229.reuse, R111 ;  /* 0x0000006fe5dc7221 */ /* 0x040fe20000010100 */
[C---:B------:R-:W-:Y:S01]  /*0f70*/  PRMT R202, R106.reuse, 0x7632, R202 ;  /* 0x000076326aca7816 */ /* 0x040fe200000000ca */
        /* <DEDUP_REMOVED lines=9> */
[----:B------:R-:W-:Y:S01]  /*1010*/  FMUL.FTZ R216, R201, R216 ;  /* 0x000000d8c9d87220 */ /* 0x000fe20000410000 */
[----:B------:R-:W-:Y:S01]  /*1020*/  FADD.FTZ R114, R113, R104 ;  /* 0x0000006871727221 */ /* 0x000fe20000010000 */
[----:B------:R-:W-:Y:S01]  /*1030*/  FADD.FTZ R230, -R229, R91 ;  /* 0x0000005be5e67221 */ /* 0x000fe20000010100 */
[----:B------:R-:W-:Y:S01]  /*1040*/  PRMT R219, R94, 0x7632, R219 ;  /* 0x000076325edb7816 */ /* 0x000fe200000000db */
[----:B------:R-:W-:Y:S01]  /*1050*/  FMUL.FTZ R222, R201, R222 ;  /* 0x000000dec9de7220 */ /* 0x000fe20000410000 */
[----:B------:R-:W-:Y:S01]  /*1060*/  FFMA.FTZ R115, R224, R104, R115 ;  /* 0x00000068e0737223 */ /* 0x000fe20000010073 */
[C---:B------:R-:W-:Y:S01]  /*1070*/  FADD.FTZ R94, -R229.reuse, R97 ;  /* 0x00000061e55e7221 */ /* 0x040fe20000010100 */
[----:B------:R-:W-:Y:S01]  /*1080*/  FADD.FTZ R208, -R229, R101 ;  /* 0x00000065e5d07221 */ /* 0x000fe20000010100 */
[----:B------:R-:W-:Y:S01]  /*1090*/  FADD.FTZ R30, R217, R30 ;  /* 0x0000001ed91e7221 */ /* 0x000fe20000010000 */
[-C--:B------:R-:W-:Y:S01]  /*10a0*/  FFMA.FTZ R134, R106, R217.reuse, R134 ;  /* 0x000000d96a867223 */ /* 0x080fe20000010086 */
[----:B------:R-:W-:Y:S01]  /*10b0*/  FMUL.FTZ R101, R196, R217 ;  /* 0x000000d9c4657220 */ /* 0x000fe20000410000 */
[----:B------:R-:W-:Y:S01]  /*10c0*/  FADD.FTZ R28, R95, R28 ;  /* 0x0000001c5f1c7221 */ /* 0x000fe20000010000 */
[-C--:B------:R-:W-:Y:S01]  /*10d0*/  FFMA.FTZ R132, R102, R95.reuse, R132 ;  /* 0x0000005f66847223 */ /* 0x080fe20000010084 */
[----:B------:R-:W-:Y:S01]  /*10e0*/  FMUL.FTZ R97, R195, R95 ;  /* 0x0000005fc3617220 */ /* 0x000fe20000410000 */
[----:B------:R-:W-:Y:S01]  /*10f0*/  FMUL.FTZ R95, R170, R221 ;  /* 0x000000ddaa5f7220 */ /* 0x000fe20000410000 */
[----:B------:R-:W-:Y:S01]  /*1100*/  FADD.FTZ R20, R107, R20 ;  /* 0x000000146b147221 */ /* 0x000fe20000010000 */
[-C--:B------:R-:W-:Y:S01]  /*1110*/  FFMA.FTZ R124, R216, R107.reuse, R124 ;  /* 0x0000006bd87c7223 */ /* 0x080fe2000001007c */
[----:B------:R-:W-:Y:S01]  /*1120*/  FMUL.FTZ R217, R191, R107 ;  /* 0x0000006bbfd97220 */ /* 0x000fe20000410000 */
[----:B------:R-:W-:Y:S01]  /*1130*/  FADD.FTZ R114, R114, R103 ;  /* 0x0000006772727221 */ /* 0x000fe20000010000 */
[----:B------:R-:W-:Y:S01]  /*1140*/  FMUL.FTZ R204, R201, R230 ;  /* 0x000000e6c9cc7220 */ /* 0x000fe20000410000 */
[----:B------:R-:W-:Y:S01]  /*1150*/  FFMA.FTZ R107, R222, R103, R115 ;  /* 0x00000067de6b7223 */ /* 0x000fe20000010073 */
[C---:B------:R-:W-:Y:S01]  /*1160*/  FADD.FTZ R226, -R229.reuse, R116 ;  /* 0x00000074e5e27221 */ /* 0x040fe20000010100 */
[----:B------:R-:W-:Y:S01]  /*1170*/  FADD.FTZ R88, -R229, R119 ;  /* 0x00000077e5587221 */ /* 0x000fe20000010100 */
[----:B------:R-:W-:-:S02]  /*1180*/  PRMT R90, R122, 0x7632, R90 ;  /* 0x000076327a5a7816 */ /* 0x000fc4000000005a */
[----:B------:R-:W-:Y:S01]  /*1190*/  SHF.L.U32 R91, R122, 0x10, RZ ;  /* 0x000000107a5b7819 */ /* 0x000fe200000006ff */
[----:B------:R-:W-:Y:S01]  /*11a0*/  FADD.FTZ R114, R114, R95 ;  /* 0x0000005f72727221 */ /* 0x000fe20000010000 */
[----:B------:R-:W-:Y:S02]  /*11b0*/  PRMT R119, R120, 0x7632, R119 ;  /* 0x0000763278777816 */ /* 0x000fe40000000077 */
[----:B------:R-:W-:Y:S01]  /*11c0*/  SHF.L.U32 R122, R219, 0x10, RZ ;  /* 0x00000010db7a7819 */ /* 0x000fe200000006ff */
[----:B------:R-:W-:Y:S01]  /*11d0*/  FFMA.FTZ R107, R204, R95, R107 ;  /* 0x0000005fcc6b7223 */ /* 0x000fe2000001006b */
[----:B------:R-:W-:Y:S01]  /*11e0*/  FADD.FTZ R206, -R229, R100 ;  /* 0x00000064e5ce7221 */ /* 0x000fe20000010100 */
[----:B------:R-:W-:Y:S01]  /*11f0*/  FMUL.FTZ R113, R201, R226 ;  /* 0x000000e2c9717220 */ /* 0x000fe20000410000 */
[----:B------:R-:W-:Y:S01]  /*1200*/  FADD.FTZ R118, -R229, R118 ;  /* 0x00000076e5767221 */ /* 0x000fe20000010100 */
[----:B------:R-:W-:Y:S01]  /*1210*/  FMUL.FTZ R100, R201, R94 ;  /* 0x0000005ec9647220 */ /* 0x000fe20000410000 */
[----:B------:R-:W-:Y:S01]  /*1220*/  SHF.L.U32 R226, R119, 0x10, RZ ;  /* 0x0000001077e27819 */ /* 0x000fe200000006ff */
[----:B------:R-:W-:Y:S01]  /*1230*/  FMUL.FTZ R94, R169, R122 ;  /* 0x0000007aa95e7220 */ /* 0x000fe20000410000 */
[----:B------:R-:W-:Y:S01]  /*1240*/  FADD.FTZ R119, R114, R101 ;  /* 0x0000006572777221 */ /* 0x000fe20000010000 */
[----:B------:R-:W-:Y:S01]  /*1250*/  FFMA.FTZ R107, R106, R101, R107 ;  /* 0x000000656a6b7223 */ /* 0x000fe2000001006b */
[----:B------:R-:W-:Y:S01]  /*1260*/  SHF.L.U32 R93, R93, 0x10, RZ ;  /* 0x000000105d5d7819 */ /* 0x000fe200000006ff */
[C---:B------:R-:W-:Y:S01]  /*1270*/  FMUL.FTZ R96, R201.reuse, R96 ;  /* 0x00000060c9607220 */ /* 0x040fe20000410000 */
[----:B------:R-:W-:Y:S01]  /*1280*/  FMUL.FTZ R115, R201, R118 ;  /* 0x00000076c9737220 */ /* 0x000fe20000410000 */
        /* <DEDUP_REMOVED lines=23> */
[-C--:B------:R-:W-:Y:S01]  /*1400*/  FFMA.FTZ R128, R210, R213.reuse, R128 ;  /* 0x000000d5d2807223 */ /* 0x080fe20000010080 */
[----:B------:R-:W-:Y:S01]  /*1410*/  FMUL.FTZ R213, R193, R213 ;  /* 0x000000d5c1d57220 */ /* 0x000fe20000410000 */
[----:B------:R-:W-:Y:S01]  /*1420*/  FADD.FTZ R118, R118, R219 ;  /* 0x000000db76767221 */ /* 0x000fe20000010000 */
[----:B------:R-:W-:Y:S01]  /*1430*/  FFMA.FTZ R107, R208, R219, R107 ;  /* 0x000000dbd06b7223 */ /* 0x000fe2000001006b */
[----:B------:R-:W-:Y:S01]  /*1440*/  FFMA.FTZ R135, R204, R221, R135 ;  /* 0x000000ddcc877223 */ /* 0x000fe20000010087 */
[----:B------:R-:W-:Y:S01]  /*1450*/  FADD.FTZ R31, R221, R31 ;  /* 0x0000001fdd1f7221 */ /* 0x000fe20000010000 */
[C---:B------:R-:W-:Y:S01]  /*1460*/  FMUL.FTZ R214, R201.reuse, R214 ;  /* 0x000000d6c9d67220 */ /* 0x040fe20000410000 */
        /* <DEDUP_REMOVED lines=9> */
[----:B------:R-:W-:Y:S01]  /*1500*/  FADD.FTZ R218, -R229, R109 ;  /* 0x0000006de5da7221 */ /* 0x000fe20000010100 */
[----:B------:R-:W-:Y:S01]  /*1510*/  FFMA.FTZ R107, R212, R221, R107 ;  /* 0x000000ddd46b7223 */ /* 0x000fe2000001006b */
[----:B------:R-:W-:Y:S01]  /*1520*/  FADD.FTZ R32, R223, R32 ;  /* 0x00000020df207221 */ /* 0x000fe20000010000 */
[----:B------:R-:W-:Y:S01]  /*1530*/  FFMA.FTZ R136, R222, R223, R136 ;  /* 0x000000dfde887223 */ /* 0x000fe20000010088 */
[----:B------:R-:W-:Y:S01]  /*1540*/  FMUL.FTZ R223, R163, R202 ;  /* 0x000000caa3df7220 */ /* 0x000fe20000410000 */
[----:B------:R-:W-:Y:S01]  /*1550*/  FADD.FTZ R118, R118, R215 ;  /* 0x000000d776767221 */ /* 0x000fe20000010000 */
[----:B------:R-:W-:Y:S01]  /*1560*/  FMUL.FTZ R218, R201, R218 ;  /* 0x000000dac9da7220 */ /* 0x000fe20000410000 */
[----:B------:R-:W-:Y:S01]  /*1570*/  FFMA.FTZ R107, R214, R215, R107 ;  /* 0x000000d7d66b7223 */ /* 0x000fe2000001006b */
[----:B------:R-:W-:Y:S01]  /*1580*/  SHF.L.U32 R99, R99, 0x10, RZ ;  /* 0x0000001063637819 */ /* 0x000fe200000006ff */
[----:B------:R-:W-:Y:S01]  /*1590*/  FADD.FTZ R118, R118, R223 ;  /* 0x000000df76767221 */ /* 0x000fe20000010000 */
[C---:B------:R-:W-:Y:S01]  /*15a0*/  FADD.FTZ R228, -R229.reuse, R117 ;  /* 0x00000075e5e47221 */ /* 0x040fe20000010100 */
[----:B------:R-:W-:Y:S01]  /*15b0*/  FFMA.FTZ R107, R218, R223, R107 ;  /* 0x000000dfda6b7223 */ /* 0x000fe2000001006b */
[----:B------:R-:W-:Y:S01]  /*15c0*/  FADD.FTZ R112, -R229, R112 ;  /* 0x00000070e5707221 */ /* 0x000fe20000010100 */
[----:B------:R-:W-:Y:S01]  /*15d0*/  SHF.L.U32 R117, R120, 0x10, RZ ;  /* 0x0000001078757819 */ /* 0x000fe200000006ff */
[----:B------:R-:W-:Y:S01]  /*15e0*/  FFMA.FTZ R129, R208, R122, R129 ;  /* 0x0000007ad0817223 */ /* 0x000fe20000010081 */
[----:B------:R-:W-:Y:S01]  /*15f0*/  FADD.FTZ R25, R122, R25 ;  /* 0x000000197a197221 */ /* 0x000fe20000010000 */
[----:B------:R-:W-:Y:S01]  /*1600*/  FMUL.FTZ R225, R162, R99 ;  /* 0x00000063a2e17220 */ /* 0x000fe20000410000 */
[----:B------:R-:W-:Y:S01]  /*1610*/  FADD.FTZ R122, R118, R217 ;  /* 0x000000d9767a7221 */ /* 0x000fe20000010000 */
[C---:B------:R-:W-:Y:S01]  /*1620*/  FMUL.FTZ R220, R201.reuse, R220 ;  /* 0x000000dcc9dc7220 */ /* 0x040fe20000410000 */
[----:B------:R-:W-:Y:S01]  /*1630*/  FFMA.FTZ R107, R216, R217, R107 ;  /* 0x000000d9d86b7223 */ /* 0x000fe2000001006b */
[----:B------:R-:W-:Y:S01]  /*1640*/  FMUL.FTZ R109, R201, R112 ;  /* 0x00000070c96d7220 */ /* 0x000fe20000410000 */
        /* <DEDUP_REMOVED lines=8> */
[----:B------:R-:W-:Y:S01]  /*16d0*/  PRMT R98, R121, 0x7632, R98 ;  /* 0x0000763279627816 */ /* 0x000fe20000000062 */
        /* <DEDUP_REMOVED lines=10> */
[----:B------:R-:W-:Y:S01]  /*1780*/  FFMA.FTZ R43, R220, R99, R43 ;  /* 0x00000063dc2b7223 */ /* 0x000fe2000001002b */
[----:B------:R-:W-:Y:S01]  /*1790*/  FMUL.FTZ R110, R201, R110 ;  /* 0x0000006ec96e7220 */ /* 0x000fe20000410000 */
[----:B------:R-:W-:Y:S01]  /*17a0*/  FADD.FTZ R16, R116, R16 ;  /* 0x0000001074107221 */ /* 0x000fe20000010000 */
[-C--:B------:R-:W-:Y:S01]  /*17b0*/  FFMA.FTZ R40, R111, R116.reuse, R40 ;  /* 0x000000746f287223 */ /* 0x080fe20000010028 */
[----:B------:R-:W-:Y:S01]  /*17c0*/  SHF.L.U32 R99, R89, 0x10, RZ ;  /* 0x0000001059637819 */ /* 0x000fe200000006ff */
[----:B------:R-:W-:Y:S01]  /*17d0*/  FMUL.FTZ R116, R189, R116 ;  /* 0x00000074bd747220 */ /* 0x000fe20000410000 */
[----:B------:R-:W-:Y:S01]  /*17e0*/  FADD.FTZ R89, R122, R117 ;  /* 0x000000757a597221 */ /* 0x000fe20000010000 */
[----:B------:R-:W-:Y:S01]  /*17f0*/  FFMA.FTZ R122, R108, R117, R91 ;  /* 0x000000756c7a7223 */ /* 0x000fe2000001005b */
[-C--:B------:R-:W-:Y:S01]  /*1800*/  FFMA.FTZ R39, R110, R98.reuse, R39 ;  /* 0x000000626e277223 */ /* 0x080fe20000010027 */
[----:B------:R-:W-:Y:S01]  /*1810*/  FADD.FTZ R15, R98, R15 ;  /* 0x0000000f620f7221 */ /* 0x000fe20000010000 */
        /* <DEDUP_REMOVED lines=8> */
[-C--:B------:R-:W-:Y:S01]  /*18a0*/  FFMA.FTZ R37, R112, R90.reuse, R37 ;  /* 0x0000005a70257223 */ /* 0x080fe20000010025 */
[----:B------:R-:W-:Y:S01]  /*18b0*/  FADD.FTZ R13, R90, R13 ;  /* 0x0000000d5a0d7221 */ /* 0x000fe20000010000 */
[----:B------:R-:W-:Y:S01]  /*18c0*/  FMUL.FTZ R121, R159, R90 ;  /* 0x0000005a9f797220 */ /* 0x000fe20000410000 */
[----:B------:R-:W-:Y:S01]  /*18d0*/  FADD.FTZ R90, R91, R118 ;  /* 0x000000765b5a7221 */ /* 0x000fe20000010000 */
[----:B------:R-:W-:Y:S01]  /*18e0*/  FFMA.FTZ R89, R113, R118, R98 ;  /* 0x0000007671597223 */ /* 0x000fe20000010062 */
[----:B------:R-:W-:Y:S01]  /*18f0*/  FADD.FTZ R12, R120, R12 ;  /* 0x0000000c780c7221 */ /* 0x000fe20000010000 */
[-C--:B------:R-:W-:Y:S01]  /*1900*/  FFMA.FTZ R36, R115, R120.reuse, R36 ;  /* 0x0000007873247223 */ /* 0x080fe20000010024 */
        /* <DEDUP_REMOVED lines=36> */
.L_x_4711:
        /* <DEDUP_REMOVED lines=13> */
[----:B-----5:R-:W-:Y:S01]  /*1c20*/  LOP3.LUT P2, RZ, R164, 0xff, RZ, 0xc0, !PT ;  /* 0x000000ffa4ff7812 */ /* 0x020fe2000784c0ff */
[-CC-:B------:R-:W-:Y:S01]  /*1c30*/  FFMA.FTZ R209, R224, R202.reuse, R207.reuse ;  /* 0x000000cae0d17223 */ /* 0x180fe200000100cf */
[----:B------:R-:W-:Y:S01]  /*1c40*/  LOP3.LUT P3, RZ, R164, 0xff00, RZ, 0xc0, !PT ;  /* 0x0000ff00a4ff7812 */ /* 0x000fe2000786c0ff */
[----:B------:R-:W-:Y:S01]  /*1c50*/  FADD.FTZ R92, R105, -R92 ;  /* 0x8000005c695c7221 */ /* 0x000fe20000010000 */
[----:B------:R-:W-:Y:S01]  /*1c60*/  FFMA.FTZ R222, R222, R202, R207 ;  /* 0x000000cadede7223 */ /* 0x000fe200000100cf */
[----:B------:R-:W-:Y:S01]  /*1c70*/  FADD.FTZ R224, R104, -R209 ;  /* 0x800000d168e07221 */ /* 0x000fe20000010000 */
[----:B------:R-:W-:Y:S01]  /*1c80*/  LOP3.LUT P4, RZ, R164, 0xff0000, RZ, 0xc0, !PT ;  /* 0x00ff0000a4ff7812 */ /* 0x000fe2000788c0ff */
[----:B------:R-:W-:Y:S01]  /*1c90*/  FMUL.FTZ R105, R201, R92 ;  /* 0x0000005cc9697220 */ /* 0x000fe20000410000 */
[----:B------:R-:W-:Y:S01]  /*1ca0*/  FADD.FTZ R228, R103, -R222 ;  /* 0x800000de67e47221 */ /* 0x000fe20000010000 */
[----:B------:R-:W-:Y:S01]  /*1cb0*/  FMUL.FTZ R209, R201, R224 ;  /* 0x000000e0c9d17220 */ /* 0x000fe20000410000 */
[----:B------:R-:W-:-:S02]  /*1cc0*/  HFMA2 R104, -RZ, RZ, 0, 0 ;  /* 0x00000000ff687431 */ /* 0x000fc400000001ff */
[-C--:B------:R-:W-:Y:S01]  /*1cd0*/  FMUL.FTZ R92, R105, R200.reuse ;  /* 0x000000c8695c7220 */ /* 0x080fe20000410000 */
[----:B------:R-:W-:Y:S01]  /*1ce0*/  HFMA2 R105, -RZ, RZ, 0, 0 ;  /* 0x00000000ff697431 */ /* 0x000fe200000001ff */
[C---:B------:R-:W-:Y:S01]  /*1cf0*/  @P2 SHF.L.U32 R107, R88.reuse, 0x10, RZ ;  /* 0x00000010586b2819 */ /* 0x040fe200000006ff */
[----:B------:R-:W-:Y:S01]  /*1d00*/  FMUL.FTZ R209, R209, R200 ;  /* 0x000000c8d1d17220 */ /* 0x000fe20000410000 */
[----:B------:R-:W-:Y:S01]  /*1d10*/  @P3 PRMT R226, R88, 0x7632, R226 ;  /* 0x0000763258e23816 */ /* 0x000fe200000000e2 */
[----:B------:R-:W-:Y:S01]  /*1d20*/  FMUL.FTZ R229, R92, UR4 ;  /* 0x000000045ce57c20 */ /* 0x000fe20008410000 */
[----:B------:R-:W-:Y:S01]  /*1d30*/  @P2 SHF.L.U32 R88, R44, 0x10, RZ ;  /* 0x000000102c582819 */ /* 0x000fe200000006ff */
[----:B------:R-:W-:Y:S01]  /*1d40*/  FMUL.FTZ R231, R209, UR4 ;  /* 0x00000004d1e77c20 */ /* 0x000fe20008410000 */
[----:B------:R-:W-:Y:S01]  /*1d50*/  MOV R103, RZ ;  /* 0x000000ff00677202 */ /* 0x000fe20000000f00 */
[----:B------:R-:W-:Y:S01]  /*1d60*/  @P2 FMUL.FTZ R105, R229, R107 ;  /* 0x0000006be5692220 */ /* 0x000fe20000410000 */
[----:B------:R-:W-:Y:S01]  /*1d70*/  @P3 SHF.L.U32 R224, R175, 0x10, RZ ;  /* 0x00000010afe03819 */ /* 0x000fe200000006ff */
[----:B------:R-:W-:Y:S01]  /*1d80*/  @P2 FMUL.FTZ R103, R229, R88 ;  /* 0x00000058e5672220 */ /* 0x000fe20000410000 */
[----:B------:R-:W-:Y:S01]  /*1d90*/  @P3 SHF.L.U32 R226, R226, 0x10, RZ ;  /* 0x00000010e2e23819 */ /* 0x000fe200000006ff */
[----:B------:R-:W-:Y:S01]  /*1da0*/  FMUL.FTZ R227, R201, R228 ;  /* 0x000000e4c9e37220 */ /* 0x000fe20000410000 */
[----:B------:R-:W-:Y:S01]  /*1db0*/  ISETP.GE.U32.AND P2, PT, R164, RZ, PT ;  /* 0x000000ffa400720c */ /* 0x000fe20003f46070 */
[--C-:B------:R-:W-:Y:S01]  /*1dc0*/  FFMA.FTZ R204, R204, R202, R207.reuse ;  /* 0x000000cacccc7223 */ /* 0x100fe200000100cf */
[----:B------:R-:W-:Y:S01]  /*1dd0*/  MOV R92, RZ ;  /* 0x000000ff005c7202 */ /* 0x000fe20000000f00 */
[C---:B------:R-:W-:Y:S01]  /*1de0*/  @P3 FMUL.FTZ R104, R231.reuse, R226 ;  /* 0x000000e2e7683220 */ /* 0x040fe20000410000 */
[----:B------:R-:W-:Y:S01]  /*1df0*/  @P3 FMUL.FTZ R92, R231, R224 ;  /* 0x000000e0e75c3220 */ /* 0x000fe20000410000 */
[----:B------:R-:W-:Y:S01]  /*1e00*/  LOP3.LUT P3, RZ, R165, 0xff0000, RZ, 0xc0, !PT ;  /* 0x00ff0000a5ff7812 */ /* 0x000fe2000786c0ff */
[----:B------:R-:W-:Y:S01]  /*1e10*/  FMUL.FTZ R227, R227, R200 ;  /* 0x000000c8e3e37220 */ /* 0x000fe20000410000 */
[----:B------:R-:W-:Y:S01]  /*1e20*/  ISETP.GE.U32.AND.EX P2, PT, R165, 0x1000000, PT, P2 ;  /* 0x01000000a500780c */ /* 0x000fe20003f46120 */
[----:B------:R-:W-:Y:S01]  /*1e30*/  HFMA2 R107, -RZ, RZ, 0, 0 ;  /* 0x00000000ff6b7431 */ /* 0x000fe200000001ff */
[----:B------:R-:W-:Y:S01]  /*1e40*/  LOP3.LUT P6, RZ, R164, 0xff000000, RZ, 0xc0, !PT ;  /* 0xff000000a4ff7812 */ /* 0x000fe200078cc0ff */
[----:B------:R-:W-:Y:S01]  /*1e50*/  FMUL.FTZ R227, R227, UR4 ;  /* 0x00000004e3e37c20 */ /* 0x000fe20008410000 */
[----:B------:R-:W-:Y:S01]  /*1e60*/  @P4 SHF.L.U32 R228, R89, 0x10, RZ ;  /* 0x0000001059e44819 */ /* 0x000fe200000006ff */
[-CC-:B------:R-:W-:Y:S01]  /*1e70*/  FFMA.FTZ R106, R106, R202.reuse, R207.reuse ;  /* 0x000000ca6a6a7223 */ /* 0x180fe200000100cf */
[----:B------:R-:W-:Y:S01]  /*1e80*/  @P4 SHF.L.U32 R209, R45, 0x10, RZ ;  /* 0x000000102dd14819 */ /* 0x000fe200000006ff */
[----:B------:R-:W-:Y:S01]  /*1e90*/  FADD.FTZ R204, R95, -R204 ;  /* 0x800000cc5fcc7221 */ /* 0x000fe20000010000 */
[-CC-:B------:R-:W-:Y:S01]  /*1ea0*/  FFMA.FTZ R95, R100, R202.reuse, R207.reuse ;  /* 0x000000ca645f7223 */ /* 0x180fe200000100cf */
[----:B------:R-:W-:Y:S01]  /*1eb0*/  LOP3.LUT P5, RZ, R165, 0xff, RZ, 0xc0, !PT ;  /* 0x000000ffa5ff7812 */ /* 0x000fe200078ac0ff */
[----:B------:R-:W-:Y:S01]  /*1ec0*/  FFMA.FTZ R102, R102, R202, R207 ;  /* 0x000000ca66667223 */ /* 0x000fe200000100cf */
[----:B------:R-:W-:Y:S01]  /*1ed0*/  MOV R222, RZ ;  /* 0x000000ff00de7202 */ /* 0x000fe20000000f00 */
[C---:B------:R-:W-:Y:S01]  /*1ee0*/  @P4 FMUL.FTZ R107, R227.reuse, R228 ;  /* 0x000000e4e36b4220 */ /* 0x040fe20000410000 */
[----:B------:R-:W-:Y:S01]  /*1ef0*/  @P4 FMUL.FTZ R222, R227, R209 ;  /* 0x000000d1e3de4220 */ /* 0x000fe20000410000 */
[----:B------:R-:W-:Y:S01]  /*1f00*/  FADD.FTZ R88, R101, -R106 ;  /* 0x8000006a65587221 */ /* 0x000fe20000010000 */
[----:B------:R-:W-:Y:S01]  /*1f10*/  LOP3.LUT P4, RZ, R165, 0xff00, RZ, 0xc0, !PT ;  /* 0x0000ff00a5ff7812 */ /* 0x000fe2000788c0ff */
[----:B------:R-:W-:Y:S01]  /*1f20*/  FADD.FTZ R94, R94, -R95 ;  /* 0x8000005f5e5e7221 */ /* 0x000fe20000010000 */
[----:B------:R-:W-:Y:S01]  /*1f30*/  FMUL.FTZ R95, R201, R204 ;  /* 0x000000ccc95f7220 */ /* 0x000fe20000410000 */
[----:B------:R-:W-:Y:S01]  /*1f40*/  FADD.FTZ R102, R97, -R102 ;  /* 0x8000006661667221 */ /* 0x000fe20000010000 */
[C---:B------:R-:W-:Y:S01]  /*1f50*/  @P3 SHF.L.U32 R97, R91.reuse, 0x10, RZ ;  /* 0x000000105b613819 */ /* 0x040fe200000006ff */
[----:B------:R-:W-:Y:S01]  /*1f60*/  FFMA.FTZ R96, R96, R202, R207 ;  /* 0x000000ca60607223 */ /* 0x000fe200000100cf */
[----:B------:R-:W-:Y:S01]  /*1f70*/  @P2 PRMT R224, R91, 0x7632, R224 ;  /* 0x000076325be02816 */ /* 0x000fe200000000e0 */
[----:B------:R-:W-:Y:S01]  /*1f80*/  FMUL.FTZ R91, R201, R88 ;  /* 0x00000058c95b7220 */ /* 0x000fe20000410000 */
[----:B------:R-:W-:Y:S01]  /*1f90*/  @P6 PRMT R89, R89, 0x7632, R89 ;  /* 0x0000763259596816 */ /* 0x000fe20000000059 */
[----:B------:R-:W-:Y:S01]  /*1fa0*/  FMUL.FTZ R95, R95, R200 ;  /* 0x000000c85f5f7220 */ /* 0x000fe20000410000 */
[----:B------:R-:W-:-:S02]  /*1fb0*/  HFMA2 R106, -RZ, RZ, 0, 0 ;  /* 0x00000000ff6a7431 */ /* 0x000fc400000001ff */
[----:B------:R-:W-:Y:S01]  /*1fc0*/  FMUL.FTZ R91, R91, R200 ;  /* 0x000000c85b5b7220 */ /* 0x000fe20000410000 */
[----:B------:R-:W-:Y:S01]  /*1fd0*/  @P6 SHF.L.U32 R89, R89, 0x10, RZ ;  /* 0x0000001059596819 */ /* 0x000fe200000006ff */
[--C-:B------:R-:W-:Y:S01]  /*1fe0*/  FADD.FTZ R100, R93, -R96.reuse ;  /* 0x800000605d647221 */ /* 0x100fe20000010000 */
[----:B------:R-:W-:Y:S01]  /*1ff0*/  FMUL.FTZ R101, R95, UR4 ;  /* 0x000000045f657c20 */ /* 0x000fe20008410000 */
[----:B------:R-:W-:Y:S01]  /*2000*/  @P5 SHF.L.U32 R93, R90, 0x10, RZ ;  /* 0x000000105a5d5819 */ /* 0x000fe200000006ff */
[----:B------:R-:W-:Y:S01]  /*2010*/  FMUL.FTZ R95, R201, R94 ;  /* 0x0000005ec95f7220 */ /* 0x000fe20000410000 */
[----:B------:R-:W-:Y:S01]  /*2020*/  @P6 SHF.L.U32 R88, R174, 0x10, RZ ;  /* 0x00000010ae586819 */ /* 0x000fe200000006ff */
[----:B------:R-:W-:Y:S01]  /*2030*/  FMUL.FTZ R91, R91, UR4 ;  /* 0x000000045b5b7c20 */ /* 0x000fe20008410000 */
[----:B------:R-:W-:Y:S01]  /*2040*/  @P4 PRMT R96, R90, 0x7632, R96 ;  /* 0x000076325a604816 */ /* 0x000fe20000000060 */
[----:B------:R-:W-:Y:S01]  /*2050*/  @P6 FMUL.FTZ R106, R101, R89 ;  /* 0x00000059656a6220 */ /* 0x000fe20000410000 */
[----:B------:R-:W-:-:S02]  /*2060*/  CS2R R164, SRZ ;  /* 0x0000000000a47805 */ /* 0x000fc4000001ff00 */
[----:B------:R-:W-:Y:S01]  /*2070*/  MOV R89, RZ ;  /* 0x000000ff00597202 */ /* 0x000fe20000000f00 */
[----:B------:R-:W-:Y:S01]  /*2080*/  FMUL.FTZ R95, R95, R200 ;  /* 0x000000c85f5f7220 */ /* 0x000fe20000410000 */
[----:B------:R-:W-:Y:S01]  /*2090*/  @P6 FMUL.FTZ R89, R101, R88 ;  /* 0x0000005865596220 */ /* 0x000fe20000410000 */
[----:B------:R-:W-:Y:S01]  /*20a0*/  @P5 FMUL.FTZ R165, R91, R93 ;  /* 0x0000005d5ba55220 */ /* 0x000fe20000410000 */
[C---:B------:R-:W-:Y:S01]  /*20b0*/  FMUL.FTZ R93, R201.reuse, R102 ;  /* 0x00000066c95d7220 */ /* 0x040fe20000410000 */
[----:B------:R-:W-:Y:S01]  /*20c0*/  FMUL.FTZ R101, R201, R100 ;  /* 0x00000064c9657220 */ /* 0x000fe20000410000 */
[----:B------:R-:W-:Y:S01]  /*20d0*/  @P4 SHF.L.U32 R96, R96, 0x10, RZ ;  /* 0x0000001060604819 */ /* 0x000fe200000006ff */
[----:B------:R-:W-:Y:S01]  /*20e0*/  FMUL.FTZ R229, R95, UR4 ;  /* 0x000000045fe57c20 */ /* 0x000fe20008410000 */
[----:B------:R-:W-:Y:S01]  /*20f0*/  HFMA2 R90, -RZ, RZ, 0, 0 ;  /* 0x00000000ff5a7431 */ /* 0x000fe200000001ff */
[----:B------:R-:W-:Y:S01]  /*2100*/  @P5 SHF.L.U32 R94, R46, 0x10, RZ ;  /* 0x000000102e5e5819 */ /* 0x000fe200000006ff */
[-C--:B------:R-:W-:Y:S01]  /*2110*/  FMUL.FTZ R93, R93, R200.reuse ;  /* 0x000000c85d5d7220 */ /* 0x080fe20000410000 */
[----:B------:R-:W-:Y:S01]  /*2120*/  FMUL.FTZ R101, R101, R200 ;  /* 0x000000c865657220 */ /* 0x000fe20000410000 */
[----:B------:R-:W-:Y:S01]  /*2130*/  @P4 FMUL.FTZ R164, R229, R96 ;  /* 0x00000060e5a44220 */ /* 0x000fe20000410000 */
        /* <DEDUP_REMOVED lines=22> */
.L_x_4686:
[-CC-:B------:R-:W-:Y:S01]  /*22a0*/  FFMA.FTZ R92, R92, R202.reuse, R207.reuse ;  /* 0x000000ca5c5c7223 */ /* 0x180fe200000100cf */
[----:B-----5:R-:W-:Y:S01]  /*22b0*/  LOP3.LUT P2, RZ, R164, 0xff, RZ, 0xc0, !PT ;  /* 0x000000ffa4ff7812 */ /* 0x020fe2000784c0ff */
[-CC-:B------:R-:W-:Y:S01]  /*22c0*/  FFMA.FTZ R83, R224, R202.reuse, R207.reuse ;  /* 0x000000cae0537223 */ /* 0x180fe200000100cf */
[----:B------:R-:W-:Y:S01]  /*22d0*/  LOP3.LUT P3, RZ, R164, 0xff00, RZ, 0xc0, !PT ;  /* 0x0000ff00a4ff7812 */ /* 0x000fe2000786c0ff */
[----:B------:R-:W-:Y:S01]  /*22e0*/  FADD.FTZ R92, R105, -R92 ;  /* 0x8000005c695c7221 */ /* 0x000fe20000010000 */
[----:B------:R-:W-:Y:S01]  /*22f0*/  FFMA.FTZ R222, R222, R202, R207 ;  /* 0x000000cadede7223 */ /* 0x000fe200000100cf */
[----:B------:R-:W-:Y:S01]  /*2300*/  FADD.FTZ R84, R104, -R83 ;  /* 0x8000005368547221 */ /* 0x000fe20000010000 */
[----:B------:R-:W-:Y:S02]  /*2310*/  HFMA2 R105, -RZ, RZ, 0, 0 ;  /* 0x00000000ff697431 */ /* 0x000fe400000001ff */
[----:B------:R-:W-:Y:S01]  /*2320*/  FMUL.FTZ R80, R201, R92 ;  /* 0x0000005cc9507220 */ /* 0x000fe20000410000 */
[----:B------:R-:W-:Y:S01]  /*2330*/  LOP3.LUT P4, RZ, R164, 0xff0000, RZ, 0xc0, !PT ;  /* 0x00ff0000a4ff7812 */ /* 0x000fe2000788c0ff */
[----:B------:R-:W-:Y:S01]  /*2340*/  FADD.FTZ R224, R103, -R222 ;  /* 0x800000de67e07221 */ /* 0x000fe20000010000 */
[----:B------:R-:W-:-:S02]  /*2350*/  HFMA2 R104, -RZ, RZ, 0, 0 ;  /* 0x00000000ff687431 */ /* 0x000fc400000001ff */
[----:B------:R-:W-:Y:S01]  /*2360*/  FMUL.FTZ R81, R80, R200 ;  /* 0x000000c850517220 */ /* 0x000fe20000410000 */
[--C-:B------:R-:W-:Y:S01]  /*2370*/  FFMA.FTZ R204, R204, R202, R207.reuse ;  /* 0x000000cacccc7223 */ /* 0x100fe200000100cf */
[C---:B------:R-:W-:Y:S01]  /*2380*/  @P2 SHF.L.U32 R82, R88.reuse, 0x10, RZ ;  /* 0x0000001058522819 */ /* 0x040fe200000006ff */
[----:B------:R-:W-:Y:S02]  /*2390*/  HFMA2 R107, -RZ, RZ, 0, 0 ;  /* 0x00000000ff6b7431 */ /* 0x000fe400000001ff */
[----:B------:R-:W-:Y:S01]  /*23a0*/  FMUL.FTZ R85, R81, UR4 ;  /* 0x0000000451557c20 */ /* 0x000fe20008410000 */
[----:B------:R-:W-:Y:S01]  /*23b0*/  FMUL.FTZ R81, R201, R84 ;  /* 0x00000054c9517220 */ /* 0x000fe20000410000 */
[----:B------:R-:W-:Y:S01]  /*23c0*/  @P3 PRMT R88, R88, 0x7632, R88 ;  /* 0x0000763258583816 */ /* 0x000fe20000000058 */
[----:B------:R-:W-:Y:S01]  /*23d0*/  FADD.FTZ R204, R95, -R204 ;  /* 0x800000cc5fcc7221 */ /* 0x000fe20000010000 */
[----:B------:R-:W-:Y:S01]  /*23e0*/  @P2 FMUL.FTZ R105, R85, R82 ;  /* 0x0000005255692220 */ /* 0x000fe20000410000 */
[----:B------:R-:W-:Y:S01]  /*23f0*/  FMUL.FTZ R83, R81, R200 ;  /* 0x000000c851537220 */ /* 0x000fe20000410000 */
[----:B------:R-:W-:Y:S01]  /*2400*/  FMUL.FTZ R82, R201, R224 ;  /* 0x000000e0c9527220 */ /* 0x000fe20000410000 */
[----:B------:R-:W-:Y:S01]  /*2410*/  @P3 SHF.L.U32 R224, R175, 0x10, RZ ;  /* 0x00000010afe03819 */ /* 0x000fe200000006ff */
[--C-:B------:R-:W-:Y:S01]  /*2420*/  FFMA.FTZ R106, R106, R202, R207.reuse ;  /* 0x000000ca6a6a7223 */ /* 0x100fe200000100cf */
[----:B------:R-:W-:Y:S01]  /*2430*/  @P3 SHF.L.U32 R88, R88, 0x10, RZ ;  /* 0x0000001058583819 */ /* 0x000fe200000006ff */
[----:B------:R-:W-:Y:S01]  /*2440*/  FMUL.FTZ R83, R83, UR4 ;  /* 0x0000000453537c20 */ /* 0x000fe20008410000 */
[----:B------:R-:W-:Y:S01]  /*2450*/  FMUL.FTZ R84, R82, R200 ;  /* 0x000000c852547220 */ /* 0x000fe20000410000 */
[----:B------:R-:W-:Y:S01]  /*2460*/  MOV R103, RZ ;  /* 0x000000ff00677202 */ /* 0x000fe20000000f00 */
[--C-:B------:R-:W-:Y:S01]  /*2470*/  FFMA.FTZ R96, R96, R202, R207.reuse ;  /* 0x000000ca60607223 */ /* 0x100fe200000100cf */
[C---:B------:R-:W-:Y:S01]  /*2480*/  @P3 FMUL.FTZ R104, R83.reuse, R88 ;  /* 0x0000005853683220 */ /* 0x040fe20000410000 */
[----:B------:R-:W-:Y:S01]  /*2490*/  @P3 FMUL.FTZ R103, R83, R224 ;  /* 0x000000e053673220 */ /* 0x000fe20000410000 */
[----:B------:R-:W-:Y:S01]  /*24a0*/  @P4 SHF.L.U32 R87, R89, 0x10, RZ ;  /* 0x0000001059574819 */ /* 0x000fe200000006ff */
[----:B------:R-:W-:Y:S01]  /*24b0*/  FFMA.FTZ R83, R100, R202, R207 ;  /* 0x000000ca64537223 */ /* 0x000fe200000100cf */
[----:B------:R-:W-:Y:S01]  /*24c0*/  @P4 SHF.L.U32 R209, R45, 0x10, RZ ;  /* 0x000000102dd14819 */ /* 0x000fe200000006ff */
[----:B------:R-:W-:Y:S01]  /*24d0*/  FMUL.FTZ R84, R84, UR4 ;  /* 0x0000000454547c20 */ /* 0x000fe20008410000 */
[----:B------:R-:W-:Y:S01]  /*24e0*/  @P2 SHF.L.U32 R86, R44, 0x10, RZ ;  /* 0x000000102c562819 */ /* 0x000fe200000006ff */
[----:B------:R-:W-:Y:S01]  /*24f0*/  FADD.FTZ R94, R94, -R83 ;  /* 0x800000535e5e7221 */ /* 0x000fe20000010000 */
[----:B------:R-:W-:Y:S01]  /*2500*/  MOV R222, RZ ;  /* 0x000000ff00de7202 */ /* 0x000fe20000000f00 */
[C---:B------:R-:W-:Y:S01]  /*2510*/  @P4 FMUL.FTZ R107, R84.reuse, R87 ;  /* 0x00000057546b4220 */ /* 0x040fe20000410000 */
[----:B------:R-:W-:Y:S01]  /*2520*/  MOV R92, RZ ;  /* 0x000000ff005c7202 */ /* 0x000fe20000000f00 */
[----:B------:R-:W-:Y:S01]  /*2530*/  @P4 FMUL.FTZ R222, R84, R209 ;  /* 0x000000d154de4220 */ /* 0x000fe20000410000 */
[----:B------:R-:W-:Y:S01]  /*2540*/  FMUL.FTZ R83, R201, R204 ;  /* 0x000000ccc9537220 */ /* 0x000fe20000410000 */
[----:B------:R-:W-:Y:S01]  /*2550*/  @P2 FMUL.FTZ R92, R85, R86 ;  /* 0x00000056555c2220 */ /* 0x000fe20000410000 */
[----:B------:R-:W-:Y:S01]  /*2560*/  LOP3.LUT P6, RZ, R164, 0xff000000, RZ, 0xc0, !PT ;  /* 0xff000000a4ff7812 */ /* 0x000fe200078cc0ff */
[----:B------:R-:W-:Y:S01]  /*2570*/  FADD.FTZ R86, R101, -R106 ;  /* 0x8000006a65567221 */ /* 0x000fe20000010000 */
[----:B------:R-:W-:Y:S01]  /*2580*/  LOP3.LUT P5, RZ, R165, 0xff, RZ, 0xc0, !PT ;  /* 0x000000ffa5ff7812 */ /* 0x000fe200078ac0ff */
[----:B------:R-:W-:Y:S01]  /*2590*/  FMUL.FTZ R84, R83, R200 ;  /* 0x000000c853547220 */ /* 0x000fe20000410000 */
[C---:B------:R-:W-:Y:S01]  /*25a0*/  LOP3.LUT P4, RZ, R165.reuse, 0xff00, RZ, 0xc0, !PT ;  /* 0x0000ff00a5ff7812 */ /* 0x040fe2000788c0ff */
[----:B------:R-:W-:Y:S01]  /*25b0*/  FFMA.FTZ R102, R102, R202, R207 ;  /* 0x000000ca66667223 */ /* 0x000fe200000100cf */
[----:B------:R-:W-:Y:S01]  /*25c0*/  ISETP.GE.U32.AND P2, PT, R164, RZ, PT ;  /* 0x000000ffa400720c */ /* 0x000fe20003f46070 */
[----:B------:R-:W-:Y:S01]  /*25d0*/  FMUL.FTZ R88, R84, UR4 ;  /* 0x0000000454587c20 */ /* 0x000fe20008410000 */
[----:B------:R-:W-:Y:S01]  /*25e0*/  LOP3.LUT P3, RZ, R165, 0xff0000, RZ, 0xc0, !PT ;  /* 0x00ff0000a5ff7812 */ /* 0x000fe2000786c0ff */
[----:B------:R-:W-:Y:S01]  /*25f0*/  FMUL.FTZ R84, R201, R86 ;  /* 0x00000056c9547220 */ /* 0x000fe20000410000 */
[----:B------:R-:W-:Y:S01]  /*2600*/  ISETP.GE.U32.AND.EX P2, PT, R165, 0x1000000, PT, P2 ;  /* 0x01000000a500780c */ /* 0x000fe20003f46120 */
[----:B------:R-:W-:Y:S01]  /*2610*/  FADD.FTZ R100, R93, -R96 ;  /* 0x800000605d647221 */ /* 0x000fe20000010000 */
[----:B------:R-:W-:Y:S01]  /*2620*/  FMUL.FTZ R85, R201, R94 ;  /* 0x0000005ec9557220 */ /* 0x000fe20000410000 */
[-C--:B------:R-:W-:Y:S01]  /*2630*/  FMUL.FTZ R86, R84, R200.reuse ;  /* 0x000000c854567220 */ /* 0x080fe20000410000 */
[----:B------:R-:W-:Y:S01]  /*2640*/  @P6 PRMT R89, R89, 0x7632, R89 ;  /* 0x0000763259596816 */ /* 0x000fe20000000059 */
[----:B------:R-:W-:Y:S01]  /*2650*/  FADD.FTZ R102, R97, -R102 ;  /* 0x8000006661667221 */ /* 0x000fe20000010000 */
[C---:B------:R-:W-:Y:S01]  /*2660*/  @P5 SHF.L.U32 R93, R90.reuse, 0x10, RZ ;  /* 0x000000105a5d5819 */ /* 0x040fe200000006ff */
[----:B------:R-:W-:Y:S01]  /*2670*/  HFMA2 R106, -RZ, RZ, 0, 0 ;  /* 0x00000000ff6a7431 */ /* 0x000fe200000001ff */
[----:B------:R-:W-:Y:S01]  /*2680*/  @P4 PRMT R95, R90, 0x7632, R95 ;  /* 0x000076325a5f4816 */ /* 0x000fe2000000005f */
[----:B------:R-:W-:Y:S01]  /*2690*/  HFMA2 R90, -RZ, RZ, 0, 0 ;  /* 0x00000000ff5a7431 */ /* 0x000fe200000001ff */
[----:B------:R-:W-:Y:S01]  /*26a0*/  @P5 SHF.L.U32 R97, R46, 0x10, RZ ;  /* 0x000000102e615819 */ /* 0x000fe200000006ff */
[----:B------:R-:W-:Y:S01]  /*26b0*/  FMUL.FTZ R87, R85, R200 ;  /* 0x000000c855577220 */ /* 0x000fe20000410000 */
[----:B------:R-:W-:Y:S01]  /*26c0*/  FMUL.FTZ R86, R86, UR4 ;  /* 0x0000000456567c20 */ /* 0x000fe20008410000 */
[----:B------:R-:W-:-:S02]  /*26d0*/  @P6 SHF.L.U32 R89, R89, 0x10, RZ ;  /* 0x0000001059596819 */ /* 0x000fc400000006ff */
[----:B------:R-:W-:Y:S02]  /*26e0*/  CS2R R164, SRZ ;  /* 0x0000000000a47805 */ /* 0x000fe4000001ff00 */
[C---:B------:R-:W-:Y:S01]  /*26f0*/  @P3 SHF.L.U32 R101, R91.reuse, 0x10, RZ ;  /* 0x000000105b653819 */ /* 0x040fe200000006ff */
[C---:B------:R-:W-:Y:S01]  /*2700*/  @P5 FMUL.FTZ R165, R86.reuse, R93 ;  /* 0x0000005d56a55220 */ /* 0x040fe20000410000 */
[----:B------:R-:W-:Y:S01]  /*2710*/  @P2 PRMT R224, R91, 0x7632, R224 ;  /* 0x000076325be02816 */ /* 0x000fe200000000e0 */
[----:B------:R-:W-:Y:S01]  /*2720*/  @P5 FMUL.FTZ R90, R86, R97 ;  /* 0x00000061565a5220 */ /* 0x000fe20000410000 */
[----:B------:R-:W-:Y:S01]  /*2730*/  @P6 SHF.L.U32 R91, R174, 0x10, RZ ;  /* 0x00000010ae5b6819 */ /* 0x000fe200000006ff */
[----:B------:R-:W-:Y:S01]  /*2740*/  FMUL.FTZ R86, R201, R102 ;  /* 0x00000066c9567220 */ /* 0x000fe20000410000 */
[----:B------:R-:W-:Y:S01]  /*2750*/  @P4 SHF.L.U32 R94, R95, 0x10, RZ ;  /* 0x000000105f5e4819 */ /* 0x000fe200000006ff */
[----:B------:R-:W-:Y:S01]  /*2760*/  FMUL.FTZ R95, R87, UR4 ;  /* 0x00000004575f7c20 */ /* 0x000fe20008410000 */
[----:B------:R-:W-:Y:S01]  /*2770*/  FMUL.FTZ R87, R201, R100 ;  /* 0x00000064c9577220 */ /* 0x000fe20000410000 */
[C---:B------:R-:W-:Y:S01]  /*2780*/  @P6 FMUL.FTZ R106, R88.reuse, R89 ;  /* 0x00000059586a6220 */ /* 0x040fe20000410000 */
[----:B------:R-:W-:Y:S01]  /*2790*/  MOV R89, RZ ;  /* 0x000000ff00597202 */ /* 0x000fe20000000f00 */
[----:B------:R-:W-:Y:S01]  /*27a0*/  @P6 FMUL.FTZ R89, R88, R91 ;  /* 0x0000005b58596220 */ /* 0x000fe20000410000 */
[----:B------:R-:W-:Y:S01]  /*27b0*/  @P4 FMUL.FTZ R164, R95, R94 ;  /* 0x0000005e5fa44220 */ /* 0x000fe20000410000 */
[-C--:B------:R-:W-:Y:S01]  /*27c0*/  FMUL.FTZ R88, R86, R200.reuse ;  /* 0x000000c856587220 */ /* 0x080fe20000410000 */
[----:B------:R-:W-:Y:S01]  /*27d0*/  FMUL.FTZ R94, R87, R200 ;  /* 0x000000c8575e7220 */ /* 0x000fe20000410000 */
[----:B------:R-:W-:Y:S01]  /*27e0*/  @P4 SHF.L.U32 R100, R173, 0x10, RZ ;  /* 0x00000010ad644819 */ /* 0x000fe200000006ff */
[----:B------:R-:W-:Y:S01]  /*27f0*/  HFMA2 R209, -RZ, RZ, 0, 0 ;  /* 0x00000000ffd17431 */ /* 0x000fe200000001ff */
[----:B------:R-:W-:Y:S01]  /*2800*/  @P3 SHF.L.U32 R97, R47, 0x10, RZ ;  /* 0x000000102f613819 */ /* 0x000fe200000006ff */
[----:B------:R-:W-:Y:S01]  /*2810*/  FMUL.FTZ R88, R88, UR4 ;  /* 0x0000000458587c20 */ /* 0x000fe20008410000 */
[----:B------:R-:W-:Y:S01]  /*2820*/  @P2 SHF.L.U32 R229, R172, 0x10, RZ ;  /* 0x00000010ace52819 */ /* 0x000fe200000006ff */
[----:B------:R-:W-:Y:S01]  /*2830*/  FMUL.FTZ R94, R94, UR4 ;  /* 0x000000045e5e7c20 */ /* 0x000fe20008410000 */
        /* <DEDUP_REMOVED lines=14> */
.L_x_4687:
        /* <DEDUP_REMOVED lines=11> */
[----:B------:R-:W-:Y:S01]  /*29d0*/  LOP3.LUT P2, RZ, R154, 0xff, RZ, 0xc0, !PT ;  /* 0x000000ff9aff7812 */ /* 0x000fe2000784c0ff */
[-CC-:B------:R-:W-:Y:S01]  /*29e0*/  FFMA.FTZ R208, R208, R202.reuse, R207.reuse ;  /* 0x000000cad0d07223 */ /* 0x180fe200000100cf */
[--C-:B------:R-:W-:Y:S01]  /*29f0*/  FFMA.FTZ R210, R210, R202, R207.reuse ;  /* 0x000000cad2d27223 */ /* 0x100fe200000100cf */
[----:B------:R-:W-:Y:S01]  /*2a00*/  FADD.FTZ R206, R211, -R206 ;  /* 0x800000ced3ce7221 */ /* 0x000fe20000010000 */
[C---:B------:R-:W-:Y:S01]  /*2a10*/  LOP3.LUT P4, RZ, R154.reuse, 0xff0000, RZ, 0xc0, !PT ;  /* 0x00ff00009aff7812 */ /* 0x040fe2000788c0ff */
[----:B0-----:R-:W-:Y:S01]  /*2a20*/  FADD.FTZ R84, R219, -R208 ;  /* 0x800000d0db547221 */ /* 0x001fe20000010000 */
[----:B------:R-:W-:Y:S01]  /*2a30*/  LOP3.LUT P3, RZ, R154, 0xff00, RZ, 0xc0, !PT ;  /* 0x0000ff009aff7812 */ /* 0x000fe2000786c0ff */
[----:B------:R-:W-:Y:S01]  /*2a40*/  FMUL.FTZ R80, R201, R206 ;  /* 0x000000cec9507220 */ /* 0x000fe20000410000 */
[----:B------:R-:W-:Y:S02]  /*2a50*/  HFMA2 R206, -RZ, RZ, 0, 0 ;  /* 0x00000000ffce7431 */ /* 0x000fe400000001ff */
[----:B------:R-:W-:Y:S01]  /*2a60*/  FADD.FTZ R210, R213, -R210 ;  /* 0x800000d2d5d27221 */ /* 0x000fe20000010000 */
[----:B------:R-:W-:Y:S01]  /*2a70*/  FFMA.FTZ R212, R212, R202, R207 ;  /* 0x000000cad4d47223 */ /* 0x000fe200000100cf */
[----:B------:R-:W-:Y:S01]  /*2a80*/  FMUL.FTZ R81, R80, R200 ;  /* 0x000000c850517220 */ /* 0x000fe20000410000 */
[----:B------:R-:W-:-:S02]  /*2a90*/  LOP3.LUT P6, RZ, R154, 0xff000000, RZ, 0xc0, !PT ;  /* 0xff0000009aff7812 */ /* 0x000fc400078cc0ff */
[----:B------:R-:W-:Y:S02]  /*2aa0*/  CS2R R88, SRZ ;  /* 0x0000000000587805 */ /* 0x000fe4000001ff00 */
[----:B-----5:R-:W-:Y:S01]  /*2ab0*/  @P2 SHF.L.U32 R82, R92, 0x10, RZ ;  /* 0x000000105c522819 */ /* 0x020fe200000006ff */
[----:B------:R-:W-:Y:S01]  /*2ac0*/  FMUL.FTZ R90, R81, UR4 ;  /* 0x00000004515a7c20 */ /* 0x000fe20008410000 */
[----:B------:R-:W-:Y:S01]  /*2ad0*/  FMUL.FTZ R81, R201, R84 ;  /* 0x00000054c9517220 */ /* 0x000fe20000410000 */
[----:B------:R-:W-:Y:S01]  /*2ae0*/  @P2 SHF.L.U32 R83, R48, 0x10, RZ ;  /* 0x0000001030532819 */ /* 0x000fe200000006ff */
[----:B------:R-:W-:Y:S01]  /*2af0*/  FADD.FTZ R212, R221, -R212 ;  /* 0x800000d4ddd47221 */ /* 0x000fe20000010000 */
[C---:B------:R-:W-:Y:S01]  /*2b00*/  @P2 FMUL.FTZ R206, R90.reuse, R82 ;  /* 0x000000525ace2220 */ /* 0x040fe20000410000 */
[----:B------:R-:W-:Y:S01]  /*2b10*/  FMUL.FTZ R82, R201, R210 ;  /* 0x000000d2c9527220 */ /* 0x000fe20000410000 */
[-C--:B------:R-:W-:Y:S01]  /*2b20*/  FMUL.FTZ R84, R81, R200.reuse ;  /* 0x000000c851547220 */ /* 0x080fe20000410000 */
[----:B------:R-:W-:Y:S01]  /*2b30*/  @P4 SHF.L.U32 R87, R93, 0x10, RZ ;  /* 0x000000105d574819 */ /* 0x000fe200000006ff */
[----:B------:R-:W-:Y:S01]  /*2b40*/  @P2 FMUL.FTZ R88, R90, R83 ;  /* 0x000000535a582220 */ /* 0x000fe20000410000 */
[----:B------:R-:W-:Y:S01]  /*2b50*/  FMUL.FTZ R86, R82, R200 ;  /* 0x000000c852567220 */ /* 0x000fe20000410000 */
[----:B------:R-:W-:Y:S01]  /*2b60*/  FMUL.FTZ R100, R84, UR4 ;  /* 0x0000000454647c20 */ /* 0x000fe20008410000 */
[----:B------:R-:W-:Y:S01]  /*2b70*/  @P4 SHF.L.U32 R84, R49, 0x10, RZ ;  /* 0x0000001031544819 */ /* 0x000fe200000006ff */
[----:B------:R-:W-:Y:S01]  /*2b80*/  HFMA2 R91, -RZ, RZ, 0, 0 ;  /* 0x00000000ff5b7431 */ /* 0x000fe200000001ff */
[----:B------:R-:W-:Y:S01]  /*2b90*/  @P3 PRMT R92, R92, 0x7632, R92 ;  /* 0x000076325c5c3816 */ /* 0x000fe2000000005c */
[----:B------:R-:W-:Y:S01]  /*2ba0*/  FMUL.FTZ R86, R86, UR4 ;  /* 0x0000000456567c20 */ /* 0x000fe20008410000 */
[----:B------:R-:W-:Y:S01]  /*2bb0*/  MOV R208, RZ ;  /* 0x000000ff00d07202 */ /* 0x000fe20000000f00 */
[----:B------:R-:W-:Y:S01]  /*2bc0*/  FMUL.FTZ R83, R201, R212 ;  /* 0x000000d4c9537220 */ /* 0x000fe20000410000 */
[----:B------:R-:W-:Y:S01]  /*2bd0*/  @P3 SHF.L.U32 R85, R179, 0x10, RZ ;  /* 0x00000010b3553819 */ /* 0x000fe200000006ff */
[----:B------:R-:W-:Y:S01]  /*2be0*/  @P4 FMUL.FTZ R208, R86, R87 ;  /* 0x0000005756d04220 */ /* 0x000fe20000410000 */
[----:B------:R-:W-:Y:S01]  /*2bf0*/  @P3 SHF.L.U32 R92, R92, 0x10, RZ ;  /* 0x000000105c5c3819 */ /* 0x000fe200000006ff */
[----:B------:R-:W-:Y:S01]  /*2c00*/  @P4 FMUL.FTZ R89, R86, R84 ;  /* 0x0000005456594220 */ /* 0x000fe20000410000 */
[--C-:B------:R-:W-:Y:S01]  /*2c10*/  FFMA.FTZ R214, R214, R202, R207.reuse ;  /* 0x000000cad6d67223 */ /* 0x100fe200000100cf */
[----:B------:R-:W-:Y:S01]  /*2c20*/  LOP3.LUT P5, RZ, R155, 0xff, RZ, 0xc0, !PT ;  /* 0x000000ff9bff7812 */ /* 0x000fe200078ac0ff */
[----:B------:R-:W-:Y:S01]  /*2c30*/  FMUL.FTZ R84, R83, R200 ;  /* 0x000000c853547220 */ /* 0x000fe20000410000 */
[----:B------:R-:W-:Y:S01]  /*2c40*/  LOP3.LUT P4, RZ, R155, 0xff00, RZ, 0xc0, !PT ;  /* 0x0000ff009bff7812 */ /* 0x000fe2000788c0ff */
[----:B------:R-:W-:Y:S01]  /*2c50*/  FADD.FTZ R214, R215, -R214 ;  /* 0x800000d6d7d67221 */ /* 0x000fe20000010000 */
[----:B------:R-:W-:Y:S01]  /*2c60*/  ISETP.GE.U32.AND P2, PT, R154, RZ, PT ;  /* 0x000000ff9a00720c */ /* 0x000fe20003f46070 */
[C---:B------:R-:W-:Y:S01]  /*2c70*/  @P3 FMUL.FTZ R91, R100.reuse, R85 ;  /* 0x00000055645b3220 */ /* 0x040fe20000410000 */
[----:B------:R-:W-:Y:S01]  /*2c80*/  MOV R205, RZ ;  /* 0x000000ff00cd7202 */ /* 0x000fe20000000f00 */
[----:B------:R-:W-:Y:S01]  /*2c90*/  @P3 FMUL.FTZ R205, R100, R92 ;  /* 0x0000005c64cd3220 */ /* 0x000fe20000410000 */
[C---:B------:R-:W-:Y:S01]  /*2ca0*/  LOP3.LUT P3, RZ, R155.reuse, 0xff0000, RZ, 0xc0, !PT ;  /* 0x00ff00009bff7812 */ /* 0x040fe2000786c0ff */
[----:B------:R-:W-:Y:S01]  /*2cb0*/  FMUL.FTZ R102, R84, UR4 ;  /* 0x0000000454667c20 */ /* 0x000fe20008410000 */
[----:B------:R-:W-:Y:S01]  /*2cc0*/  ISETP.GE.U32.AND.EX P2, PT, R155, 0x1000000, PT, P2 ;  /* 0x010000009b00780c */ /* 0x000fe20003f46120 */
[----:B------:R-:W-:Y:S01]  /*2cd0*/  FFMA.FTZ R218, R218, R202, R207 ;  /* 0x000000cadada7223 */ /* 0x000fe200000100cf */
[----:B------:R-:W-:Y:S01]  /*2ce0*/  @P6 PRMT R93, R93, 0x7632, R93 ;  /* 0x000076325d5d6816 */ /* 0x000fe2000000005d */
[----:B------:R-:W-:Y:S01]  /*2cf0*/  FMUL.FTZ R84, R201, R214 ;  /* 0x000000d6c9547220 */ /* 0x000fe20000410000 */
[--C-:B------:R-:W-:Y:S01]  /*2d00*/  FFMA.FTZ R216, R216, R202, R207.reuse ;  /* 0x000000cad8d87223 */ /* 0x100fe200000100cf */
[----:B------:R-:W-:Y:S01]  /*2d10*/  FADD.FTZ R218, R223, -R218 ;  /* 0x800000dadfda7221 */ /* 0x000fe20000010000 */
[----:B------:R-:W-:Y:S01]  /*2d20*/  @P6 SHF.L.U32 R93, R93, 0x10, RZ ;  /* 0x000000105d5d6819 */ /* 0x000fe200000006ff */
[----:B------:R-:W-:Y:S01]  /*2d30*/  FMUL.FTZ R87, R84, R200 ;  /* 0x000000c854577220 */ /* 0x000fe20000410000 */
[----:B------:R-:W-:Y:S01]  /*2d40*/  FFMA.FTZ R220, R220, R202, R207 ;  /* 0x000000cadcdc7223 */ /* 0x000fe200000100cf */
[----:B------:R-:W-:-:S02]  /*2d50*/  @P5 SHF.L.U32 R90, R94, 0x10, RZ ;  /* 0x000000105e5a5819 */ /* 0x000fc400000006ff */
[----:B------:R-:W-:Y:S02]  /*2d60*/  CS2R R154, SRZ ;  /* 0x00000000009a7805 */ /* 0x000fe4000001ff00 */
[----:B------:R-:W-:Y:S01]  /*2d70*/  @P4 PRMT R100, R94, 0x7632, R100 ;  /* 0x000076325e644816 */ /* 0x000fe20000000064 */
[----:B------:R-:W-:Y:S01]  /*2d80*/  FMUL.FTZ R85, R201, R218 ;  /* 0x000000dac9557220 */ /* 0x000fe20000410000 */
[----:B------:R-:W-:Y:S01]  /*2d90*/  @P6 SHF.L.U32 R86, R178, 0x10, RZ ;  /* 0x00000010b2566819 */ /* 0x000fe200000006ff */
[----:B------:R-:W-:Y:S01]  /*2da0*/  FMUL.FTZ R87, R87, UR4 ;  /* 0x0000000457577c20 */ /* 0x000fe20008410000 */
[----:B------:R-:W-:Y:S01]  /*2db0*/  @P5 SHF.L.U32 R94, R50, 0x10, RZ ;  /* 0x00000010325e5819 */ /* 0x000fe200000006ff */
[----:B------:R-:W-:Y:S01]  /*2dc0*/  FADD.FTZ R216, R217, -R216 ;  /* 0x800000d8d9d87221 */ /* 0x000fe20000010000 */
[----:B------:R-:W-:Y:S01]  /*2dd0*/  FADD.FTZ R220, R225, -R220 ;  /* 0x800000dce1dc7221 */ /* 0x000fe20000010000 */
[----:B------:R-:W-:Y:S01]  /*2de0*/  @P6 FMUL.FTZ R155, R102, R93 ;  /* 0x0000005d669b6220 */ /* 0x000fe20000410000 */
[----:B------:R-:W-:-:S02]  /*2df0*/  CS2R R92, SRZ ;  /* 0x00000000005c7805 */ /* 0x000fc4000001ff00 */
[C---:B------:R-:W-:Y:S01]  /*2e00*/  @P3 SHF.L.U32 R101, R95.reuse, 0x10, RZ ;  /* 0x000000105f653819 */ /* 0x040fe200000006ff */
[----:B------:R-:W-:Y:S01]  /*2e10*/  @P6 FMUL.FTZ R92, R102, R86 ;  /* 0x00000056665c6220 */ /* 0x000fe20000410000 */
[----:B------:R-:W-:Y:S01]  /*2e20*/  @P2 PRMT R212, R95, 0x7632, R212 ;  /* 0x000076325fd42816 */ /* 0x000fe200000000d4 */
[----:B------:R-:W-:Y:S01]  /*2e30*/  FMUL.FTZ R95, R85, R200 ;  /* 0x000000c8555f7220 */ /* 0x000fe20000410000 */
[C---:B------:R-:W-:Y:S01]  /*2e40*/  @P5 FMUL.FTZ R154, R87.reuse, R90 ;  /* 0x0000005a579a5220 */ /* 0x040fe20000410000 */
[----:B------:R-:W-:Y:S01]  /*2e50*/  @P5 FMUL.FTZ R93, R87, R94 ;  /* 0x0000005e575d5220 */ /* 0x000fe20000410000 */
[C---:B------:R-:W-:Y:S01]  /*2e60*/  FMUL.FTZ R86, R201.reuse, R216 ;  /* 0x000000d8c9567220 */ /* 0x040fe20000410000 */
[----:B------:R-:W-:Y:S01]  /*2e70*/  FMUL.FTZ R87, R201, R220 ;  /* 0x000000dcc9577220 */ /* 0x000fe20000410000 */
[----:B------:R-:W-:Y:S01]  /*2e80*/  FMUL.FTZ R217, R95, UR4 ;  /* 0x000000045fd97c20 */ /* 0x000fe20008410000 */
[----:B------:R-:W-:Y:S01]  /*2e90*/  @P4 SHF.L.U32 R100, R100, 0x10, RZ ;  /* 0x0000001064644819 */ /* 0x000fe200000006ff */
[-C--:B------:R-:W-:Y:S01]  /*2ea0*/  FMUL.FTZ R95, R86, R200.reuse ;  /* 0x000000c8565f7220 */ /* 0x080fe20000410000 */
[----:B------:R-:W-:Y:S01]  /*2eb0*/  FMUL.FTZ R103, R87, R200 ;  /* 0x000000c857677220 */ /* 0x000fe20000410000 */
[----:B------:R-:W-:Y:S01]  /*2ec0*/  HFMA2 R90, -RZ, RZ, 0, 0 ;  /* 0x00000000ff5a7431 */ /* 0x000fe200000001ff */
[----:B------:R-:W-:-:S02]  /*2ed0*/  @P4 SHF.L.U32 R94, R177, 0x10, RZ ;  /* 0x00000010b15e4819 */ /* 0x000fc400000006ff */
[----:B------:R-:W-:Y:S02]  /*2ee0*/  CS2R R210, SRZ ;  /* 0x0000000000d27805 */ /* 0x000fe4000001ff00 */
[----:B------:R-:W-:Y:S01]  /*2ef0*/  @P3 SHF.L.U32 R102, R51, 0x10, RZ ;  /* 0x0000001033663819 */ /* 0x000fe200000006ff */
[----:B------:R-:W-:Y:S01]  /*2f00*/  FMUL.FTZ R95, R95, UR4 ;  /* 0x000000045f5f7c20 */ /* 0x000fe20008410000 */
[----:B------:R-:W-:Y:S01]  /*2f10*/  @P2 SHF.L.U32 R214, R176, 0x10, RZ ;  /* 0x00000010b0d62819 */ /* 0x000fe200000006ff */
[----:B------:R-:W-:Y:S01]  /*2f20*/  FMUL.FTZ R103, R103, UR4 ;  /* 0x0000000467677c20 */ /* 0x000fe20008410000 */
[C---:B------:R-:W-:Y:S01]  /*2f30*/  @P4 FMUL.FTZ R211, R217.reuse, R100 ;  /* 0x00000064d9d34220 */ /* 0x040fe20000410000 */
[----:B------:R-:W-:Y:S01]  /*2f40*/  MOV R100, RZ ;  /* 0x000000ff00647202 */ /* 0x000fe20000000f00 */
[----:B------:R-:W-:Y:S01]  /*2f50*/  HFMA2 R213, -RZ, RZ, 0, 0 ;  /* 0x00000000ffd57431 */ /* 0x000fe200000001ff */
[----:B------:R-:W-:Y:S01]  /*2f60*/  MOV R215, RZ ;  /* 0x000000ff00d77202 */ /* 0x000fe20000000f00 */
[----:B------:R-:W-:Y:S01]  /*2f70*/  @P4 FMUL.FTZ R90, R217, R94 ;  /* 0x0000005ed95a4220 */ /* 0x000fe20000410000 */
[----:B------:R-:W-:Y:S01]  /*2f80*/  @P2 SHF.L.U32 R212, R212, 0x10, RZ ;  /* 0x00000010d4d42819 */ /* 0x000fe200000006ff */
[----:B------:R-:W-:Y:S01]  /*2f90*/  @P3 FMUL.FTZ R100, R95, R102 ;  /* 0x000000665f643220 */ /* 0x000fe20000410000 */
[----:B------:R-:W-:Y:S01]  /*2fa0*/  @P2 FMUL.FTZ R215, R103, R214 ;  /* 0x000000d667d72220 */ /* 0x000fe20000410000 */
[----:B------:R-:W-:Y:S01]  /*2fb0*/  F2FP.BF16.F32.PACK_AB R88, R91, R88 ;  /* 0x000000585b58723e */ /* 0x000fe200000010ff */
[----:B------:R-:W-:Y:S01]  /*2fc0*/  @P3 FMUL.FTZ R210, R95, R101 ;  /* 0x000000655fd23220 */ /* 0x000fe20000410000 */
[----:B------:R-:W-:Y:S01]  /*2fd0*/  @P2 FMUL.FTZ R213, R103, R212 ;  /* 0x000000d467d52220 */ /* 0x000fe20000410000 */
[----:B------:R-:W-:-:S02]  /*2fe0*/  F2FP.BF16.F32.PACK_AB R90, R90, R93 ;  /* 0x0000005d5a5a723e */ /* 0x000fc400000010ff */
[----:B------:R-:W-:Y:S02]  /*2ff0*/  F2FP.BF16.F32.PACK_AB R89, R92, R89 ;  /* 0x000000595c59723e */ /* 0x000fe400000010ff */
[----:B------:R-:W-:Y:S01]  /*3000*/  F2FP.BF16.F32.PACK_AB R91, R215, R100 ;  /* 0x00000064d75b723e */ /* 0x000fe200000010ff */
[----:B------:R-:W-:Y:S06]  /*3010*/  BRA `(.L_x_4689) ;  /* 0x0000000400947947 */ /* 0x000fec0003800000 */
.L_x_4688:
[-CC-:B------:R-:W-:Y:S01]  /*3020*/  FFMA.FTZ R206, R206, R202.reuse, R207.reuse ;  /* 0x000000cacece7223 */ /* 0x180fe200000100cf */
[----:B------:R-:W-:Y:S01]  /*3030*/  LOP3.LUT P2, RZ, R154, 0xff, RZ, 0xc0, !PT ;  /* 0x000000ff9aff7812 */ /* 0x000fe2000784c0ff */
[-CC-:B------:R-:W-:Y:S01]  /*3040*/  FFMA.FTZ R208, R208, R202.reuse, R207.reuse ;  /* 0x000000cad0d07223 */ /* 0x180fe200000100cf */
[----:B------:R-:W-:Y:S01]  /*3050*/  LOP3.LUT P3, RZ, R154, 0xff00, RZ, 0xc0, !PT ;  /* 0x0000ff009aff7812 */ /* 0x000fe2000786c0ff */
[----:B------:R-:W-:Y:S01]  /*3060*/  FADD.FTZ R206, R211, -R206 ;  /* 0x800000ced3ce7221 */ /* 0x000fe20000010000 */
[----:B------:R-:W-:Y:S01]  /*3070*/  FFMA.FTZ R210, R210, R202, R207 ;  /* 0x000000cad2d27223 */ /* 0x000fe200000100cf */
[----:B0-----:R-:W-:Y:S01]  /*3080*/  FADD.FTZ R90, R219, -R208 ;  /* 0x800000d0db5a7221 */ /* 0x001fe20000010000 */
[----:B------:R-:W-:Y:S01]  /*3090*/  LOP3.LUT P4, RZ, R154, 0xff0000, RZ, 0xc0, !PT ;  /* 0x00ff00009aff7812 */ /* 0x000fe2000788c0ff */
[C---:B------:R-:W-:Y:S01]  /*30a0*/  FMUL.FTZ R89, R201.reuse, R206 ;  /* 0x000000cec9597220 */ /* 0x040fe20000410000 */
[----:B------:R-:W-:Y:S02]  /*30b0*/  HFMA2 R206, -RZ, RZ, 0, 0 ;  /* 0x00000000ffce7431 */ /* 0x000fe400000001ff */
[----:B------:R-:W-:Y:S01]  /*30c0*/  FMUL.FTZ R103, R201, R90 ;  /* 0x0000005ac9677220 */ /* 0x000fe20000410000 */
[----:B------:R-:W-:-:S02]  /*30d0*/  HFMA2 R205, -RZ, RZ, 0, 0 ;  /* 0x00000000ffcd7431 */ /* 0x000fc400000001ff */
[C---:B------:R-:W-:Y:S01]  /*30e0*/  FMUL.FTZ R88, R200.reuse, R89 ;  /* 0x00000059c8587220 */ /* 0x040fe20000410000 */
[----:B------:R-:W-:Y:S01]  /*30f0*/  MOV R91, RZ ;  /* 0x000000ff005b7202 */ /* 0x000fe20000000f00 */
[----:B------:R-:W-:Y:S01]  /*3100*/  FMUL.FTZ R90, R200, R103 ;  /* 0x00000067c85a7220 */ /* 0x000fe20000410000 */
[----:B-----5:R-:W-:Y:S01]  /*3110*/  @P2 SHF.L.U32 R89, R92, 0x10, RZ ;  /* 0x000000105c592819 */ /* 0x020fe200000006ff */
[----:B------:R-:W-:Y:S01]  /*3120*/  FMUL.FTZ R100, R88, UR4 ;  /* 0x0000000458647c20 */ /* 0x000fe20008410000 */
[----:B------:R-:W-:Y:S01]  /*3130*/  @P3 PRMT R102, R92, 0x7632, R102 ;  /* 0x000076325c663816 */ /* 0x000fe20000000066 */
[----:B------:R-:W-:Y:S01]  /*3140*/  FADD.FTZ R210, R213, -R210 ;  /* 0x800000d2d5d27221 */ /* 0x000fe20000010000 */
[----:B------:R-:W-:Y:S01]  /*3150*/  @P2 SHF.L.U32 R101, R48, 0x10, RZ ;  /* 0x0000001030652819 */ /* 0x000fe200000006ff */
[-C--:B------:R-:W-:Y:S01]  /*3160*/  @P2 FMUL.FTZ R206, R89, R100.reuse ;  /* 0x0000006459ce2220 */ /* 0x080fe20000410000 */
[----:B------:R-:W-:Y:S01]  /*3170*/  @P3 SHF.L.U32 R211, R179, 0x10, RZ ;  /* 0x00000010b3d33819 */ /* 0x000fe200000006ff */
[----:B------:R-:W-:Y:S01]  /*3180*/  FMUL.FTZ R90, R90, UR4 ;  /* 0x000000045a5a7c20 */ /* 0x000fe20008410000 */
[----:B------:R-:W-:Y:S01]  /*3190*/  @P3 SHF.L.U32 R103, R102, 0x10, RZ ;  /* 0x0000001066673819 */ /* 0x000fe200000006ff */
[----:B------:R-:W-:Y:S01]  /*31a0*/  @P2 FMUL.FTZ R91, R101, R100 ;  /* 0x00000064655b2220 */ /* 0x000fe20000410000 */
[----:B------:R-:W-:-:S02]  /*31b0*/  ISETP.GE.U32.AND P2, PT, R154, RZ, PT ;  /* 0x000000ff9a00720c */ /* 0x000fc40003f46070 */
[----:B------:R-:W-:Y:S01]  /*31c0*/  CS2R R88, SRZ ;  /* 0x0000000000587805 */ /* 0x000fe2000001ff00 */
[----:B------:R-:W-:Y:S01]  /*31d0*/  FMUL.FTZ R213, R201, R210 ;  /* 0x000000d2c9d57220 */ /* 0x000fe20000410000 */
[-C--:B------:R-:W-:Y:S01]  /*31e0*/  @P3 FMUL.FTZ R205, R103, R90.reuse ;  /* 0x0000005a67cd3220 */ /* 0x080fe20000410000 */
[----:B------:R-:W-:Y:S01]  /*31f0*/  @P3 FMUL.FTZ R88, R211, R90 ;  /* 0x0000005ad3583220 */ /* 0x000fe20000410000 */
[C---:B------:R-:W-:Y:S01]  /*3200*/  LOP3.LUT P3, RZ, R155.reuse, 0xff0000, RZ, 0xc0, !PT ;  /* 0x00ff00009bff7812 */ /* 0x040fe2000786c0ff */
[-CC-:B------:R-:W-:Y:S01]  /*3210*/  FFMA.FTZ R212, R212, R202.reuse, R207.reuse ;  /* 0x000000cad4d47223 */ /* 0x180fe200000100cf */
[----:B------:R-:W-:Y:S01]  /*3220*/  ISETP.GE.U32.AND.EX P2, PT, R155, 0x1000000, PT, P2 ;  /* 0x010000009b00780c */ /* 0x000fe20003f46120 */
[----:B------:R-:W-:Y:S01]  /*3230*/  FMUL.FTZ R92, R200, R213 ;  /* 0x000000d5c85c7220 */ /* 0x000fe20000410000 */
[----:B------:R-:W-:Y:S01]  /*3240*/  LOP3.LUT P6, RZ, R154, 0xff000000, RZ, 0xc0, !PT ;  /* 0xff0000009aff7812 */ /* 0x000fe200078cc0ff */
[----:B------:R-:W-:Y:S01]  /*3250*/  FADD.FTZ R212, R221, -R212 ;  /* 0x800000d4ddd47221 */ /* 0x000fe20000010000 */
[----:B------:R-:W-:Y:S01]  /*3260*/  @P4 SHF.L.U32 R219, R93, 0x10, RZ ;  /* 0x000000105ddb4819 */ /* 0x000fe200000006ff */
[--C-:B------:R-:W-:Y:S01]  /*3270*/  FFMA.FTZ R214, R214, R202, R207.reuse ;  /* 0x000000cad6d67223 */ /* 0x100fe200000100cf */
[----:B------:R-:W-:Y:S01]  /*3280*/  @P4 SHF.L.U32 R213, R49, 0x10, RZ ;  /* 0x0000001031d54819 */ /* 0x000fe200000006ff */
[----:B------:R-:W-:Y:S01]  /*3290*/  FMUL.FTZ R92, R92, UR4 ;  /* 0x000000045c5c7c20 */ /* 0x000fe20008410000 */
[----:B------:R-:W-:Y:S01]  /*32a0*/  LOP3.LUT P5, RZ, R155, 0xff, RZ, 0xc0, !PT ;  /* 0x000000ff9bff7812 */ /* 0x000fe200078ac0ff */
[----:B------:R-:W-:Y:S01]  /*32b0*/  FMUL.FTZ R101, R201, R212 ;  /* 0x000000d4c9657220 */ /* 0x000fe20000410000 */
[----:B------:R-:W-:Y:S01]  /*32c0*/  MOV R208, RZ ;  /* 0x000000ff00d07202 */ /* 0x000fe20000000f00 */
[----:B------:R-:W-:Y:S01]  /*32d0*/  FADD.FTZ R214, R215, -R214 ;  /* 0x800000d6d7d67221 */ /* 0x000fe20000010000 */
[-C--:B------:R-:W-:Y:S01]  /*32e0*/  @P4 FMUL.FTZ R208, R219, R92.reuse ;  /* 0x0000005cdbd04220 */ /* 0x080fe20000410000 */
[----:B------:R-:W-:Y:S01]  /*32f0*/  @P4 FMUL.FTZ R89, R213, R92 ;  /* 0x0000005cd5594220 */ /* 0x000fe20000410000 */
[----:B------:R-:W-:Y:S01]  /*3300*/  LOP3.LUT P4, RZ, R155, 0xff00, RZ, 0xc0, !PT ;  /* 0x0000ff009bff7812 */ /* 0x000fe2000788c0ff */
[----:B------:R-:W-:Y:S01]  /*3310*/  FMUL.FTZ R90, R200, R101 ;  /* 0x00000065c85a7220 */ /* 0x000fe20000410000 */
[C---:B------:R-:W-:Y:S01]  /*3320*/  @P3 SHF.L.U32 R215, R95.reuse, 0x10, RZ ;  /* 0x000000105fd73819 */ /* 0x040fe200000006ff */
[----:B------:R-:W-:Y:S01]  /*3330*/  FFMA.FTZ R218, R218, R202, R207 ;  /* 0x000000cadada7223 */ /* 0x000fe200000100cf */
[----:B------:R-:W-:Y:S01]  /*3340*/  @P2 PRMT R219, R95, 0x7632, R219 ;  /* 0x000076325fdb2816 */ /* 0x000fe200000000db */
[----:B------:R-:W-:Y:S01]  /*3350*/  FMUL.FTZ R95, R201, R214 ;  /* 0x000000d6c95f7220 */ /* 0x000fe20000410000 */
[----:B------:R-:W-:Y:S01]  /*3360*/  FMUL.FTZ R100, R90, UR4 ;  /* 0x000000045a647c20 */ /* 0x000fe20008410000 */
[----:B------:R-:W-:Y:S01]  /*3370*/  FADD.FTZ R218, R223, -R218 ;  /* 0x800000dadfda7221 */ /* 0x000fe20000010000 */
[----:B------:R-:W-:Y:S01]  /*3380*/  @P6 PRMT R93, R93, 0x7632, R93 ;  /* 0x000076325d5d6816 */ /* 0x000fe2000000005d */
[----:B------:R-:W-:Y:S01]  /*3390*/  FMUL.FTZ R90, R200, R95 ;  /* 0x0000005fc85a7220 */ /* 0x000fe20000410000 */
[-CC-:B------:R-:W-:Y:S01]  /*33a0*/  FFMA.FTZ R216, R216, R202.reuse, R207.reuse ;  /* 0x000000cad8d87223 */ /* 0x180fe200000100cf */
[----:B------:R-:W-:Y:S01]  /*33b0*/  FFMA.FTZ R220, R220, R202, R207 ;  /* 0x000000cadcdc7223 */ /* 0x000fe200000100cf */
[----:B------:R-:W-:Y:S01]  /*33c0*/  @P5 SHF.L.U32 R103, R94, 0x10, RZ ;  /* 0x000000105e675819 */ /* 0x000fe200000006ff */
[----:B------:R-:W-:Y:S01]  /*33d0*/  FMUL.FTZ R101, R201, R218 ;  /* 0x000000dac9657220 */ /* 0x000fe20000410000 */
[----:B------:R-:W-:Y:S01]  /*33e0*/  @P6 SHF.L.U32 R93, R93, 0x10, RZ ;  /* 0x000000105d5d6819 */ /* 0x000fe200000006ff */
[----:B------:R-:W-:Y:S01]  /*33f0*/  FMUL.FTZ R90, R90, UR4 ;  /* 0x000000045a5a7c20 */ /* 0x000fe20008410000 */
[----:B------:R-:W-:Y:S01]  /*3400*/  FADD.FTZ R216, R217, -R216 ;  /* 0x800000d8d9d87221 */ /* 0x000fe20000010000 */
[----:B------:R-:W-:Y:S01]  /*3410*/  FADD.FTZ R220, R225, -R220 ;  /* 0x800000dce1dc7221 */ /* 0x000fe20000010000 */
[----:B------:R-:W-:-:S02]  /*3420*/  CS2R R154, SRZ ;  /* 0x00000000009a7805 */ /* 0x000fc4000001ff00 */
[----:B------:R-:W-:Y:S01]  /*3430*/  @P4 PRMT R102, R94, 0x7632, R102 ;  /* 0x000076325e664816 */ /* 0x000fe20000000066 */
[----:B------:R-:W-:Y:S01]  /*3440*/  FMUL.FTZ R94, R200, R101 ;  /* 0x00000065c85e7220 */ /* 0x000fe20000410000 */
[----:B------:R-:W-:Y:S01]  /*3450*/  @P6 SHF.L.U32 R95, R178, 0x10, RZ ;  /* 0x00000010b25f6819 */ /* 0x000fe200000006ff */
[----:B------:R-:W-:Y:S01]  /*3460*/  @P5 FMUL.FTZ R154, R103, R90 ;  /* 0x0000005a679a5220 */ /* 0x000fe20000410000 */
[----:B------:R-:W-:Y:S01]  /*3470*/  @P6 FMUL.FTZ R155, R93, R100 ;  /* 0x000000645d9b6220 */ /* 0x000fe20000410000 */
[----:B------:R-:W-:Y:S01]  /*3480*/  @P5 SHF.L.U32 R213, R50, 0x10, RZ ;  /* 0x0000001032d55819 */ /* 0x000fe200000006ff */
[C---:B------:R-:W-:Y:S01]  /*3490*/  FMUL.FTZ R103, R201.reuse, R216 ;  /* 0x000000d8c9677220 */ /* 0x040fe20000410000 */
[----:B------:R-:W-:Y:S01]  /*34a0*/  FMUL.FTZ R217, R201, R220 ;  /* 0x000000dcc9d97220 */ /* 0x000fe20000410000 */
[----:B------:R-:W-:Y:S01]  /*34b0*/  CS2R R92, SRZ ;  /* 0x00000000005c7805 */ /* 0x000fe2000001ff00 */
[----:B------:R-:W-:Y:S01]  /*34c0*/  FMUL.FTZ R101, R94, UR4 ;  /* 0x000000045e657c20 */ /* 0x000fe20008410000 */
[----:B------:R-:W-:Y:S01]  /*34d0*/  @P6 FMUL.FTZ R92, R95, R100 ;  /* 0x000000645f5c6220 */ /* 0x000fe20000410000 */
[C---:B------:R-:W-:Y:S01]  /*34e0*/  FMUL.FTZ R94, R200.reuse, R103 ;  /* 0x00000067c85e7220 */ /* 0x040fe20000410000 */
[----:B------:R-:W-:Y:S01]  /*34f0*/  FMUL.FTZ R100, R200, R217 ;  /* 0x000000d9c8647220 */ /* 0x000fe20000410000 */
[----:B------:R-:W-:Y:S01]  /*3500*/  @P4 SHF.L.U32 R102, R102, 0x10, RZ ;  /* 0x0000001066664819 */ /* 0x000fe200000006ff */
[----:B------:R-:W-:Y:S01]  /*3510*/  @P5 FMUL.FTZ R93, R213, R90 ;  /* 0x0000005ad55d5220 */ /* 0x000fe20000410000 */
[----:B------:R-:W-:Y:S01]  /*3520*/  HFMA2 R90, -RZ, RZ, 0, 0 ;  /* 0x00000000ff5a7431 */ /* 0x000fe200000001ff */
[----:B------:R-:W-:-:S02]  /*3530*/  @P4 SHF.L.U32 R212, R177, 0x10, RZ ;  /* 0x00000010b1d44819 */ /* 0x000fc400000006ff */
[----:B------:R-:W-:Y:S02]  /*3540*/  CS2R R210, SRZ ;  /* 0x0000000000d27805 */ /* 0x000fe4000001ff00 */
[----:B------:R-:W-:Y:S01]  /*3550*/  @P3 SHF.L.U32 R103, R51, 0x10, RZ ;  /* 0x0000001033673819 */ /* 0x000fe200000006ff */
[----:B------:R-:W-:Y:S01]  /*3560*/  FMUL.FTZ R94, R94, UR4 ;  /* 0x000000045e5e7c20 */ /* 0x000fe20008410000 */
[----:B------:R-:W-:Y:S01]  /*3570*/  @P2 SHF.L.U32 R217, R176, 0x10, RZ ;  /* 0x00000010b0d92819 */ /* 0x000fe200000006ff */
[----:B------:R-:W-:Y:S01]  /*3580*/  FMUL.FTZ R100, R100, UR4 ;  /* 0x0000000464647c20 */ /* 0x000fe20008410000 */
[-C--:B------:R-:W-:Y:S01]  /*3590*/  @P4 FMUL.FTZ R211, R102, R101.reuse ;  /* 0x0000006566d34220 */ /* 0x080fe20000410000 */
        /* <DEDUP_REMOVED lines=12> */
[----:B------:R-:W-:-:S07]  /*3660*/  F2FP.BF16.F32.PACK_AB R91, R102, R95 ;  /* 0x0000005f665b723e */ /* 0x000fce00000010ff */
.L_x_4689:
        /* <DEDUP_REMOVED lines=10> */
[----:B------:R-:W-:Y:S01]  /*3710*/  LOP3.LUT P2, RZ, R146, 0xff, RZ, 0xc0, !PT ;  /* 0x000000ff92ff7812 */ /* 0x000fe2000784c0ff */
[-C--:B------:R-:W-:Y:S01]  /*3720*/  FFMA.FTZ R108, R108, R202.reuse, R207 ;  /* 0x000000ca6c6c7223 */ /* 0x080fe200000100cf */
[----:B------:R-:W-:Y:S01]  /*3730*/  LOP3.LUT P4, RZ, R146, 0xff00, RZ, 0xc0, !PT ;  /* 0x0000ff0092ff7812 */ /* 0x000fe2000788c0ff */
[----:B0-----:R-:W-:Y:S01]  /*3740*/  FADD.FTZ R80, R114, -R109 ;  /* 0x8000006d72507221 */ /* 0x001fe20000010000 */
        /* <DEDUP_REMOVED lines=8> */
[----:B------:R-:W-:-:S02]  /*37d0*/  CS2R R88, SRZ ;  /* 0x0000000000587805 */ /* 0x000fc4000001ff00 */
[C---:B-----5:R-:W-:Y:S01]  /*37e0*/  @P2 SHF.L.U32 R83, R92.reuse, 0x10, RZ ;  /* 0x000000105c532819 */ /* 0x060fe200000006ff */
[----:B------:R-:W-:Y:S01]  /*37f0*/  FMUL.FTZ R85, R81, R200 ;  /* 0x000000c851557220 */ /* 0x000fe20000410000 */
[----:B------:R-:W-:Y:S01]  /*3800*/  @P4 PRMT R92, R92, 0x7632, R92 ;  /* 0x000076325c5c4816 */ /* 0x000fe2000000005c */
[----:B------:R-:W-:Y:S01]  /*3810*/  FMUL.FTZ R87, R82, UR4 ;  /* 0x0000000452577c20 */ /* 0x000fe20008410000 */
[----:B------:R-:W-:Y:S01]  /*3820*/  FMUL.FTZ R82, R201, R116 ;  /* 0x00000074c9527220 */ /* 0x000fe20000410000 */
[----:B------:R-:W-:Y:S01]  /*3830*/  @P4 SHF.L.U32 R86, R183, 0x10, RZ ;  /* 0x00000010b7564819 */ /* 0x000fe200000006ff */
[----:B------:R-:W-:Y:S01]  /*3840*/  FMUL.FTZ R85, R85, UR4 ;  /* 0x0000000455557c20 */ /* 0x000fe20008410000 */
[----:B------:R-:W-:Y:S01]  /*3850*/  @P4 SHF.L.U32 R92, R92, 0x10, RZ ;  /* 0x000000105c5c4819 */ /* 0x000fe200000006ff */
[----:B------:R-:W-:Y:S01]  /*3860*/  @P2 FMUL.FTZ R98, R87, R83 ;  /* 0x0000005357622220 */ /* 0x000fe20000410000 */
[----:B------:R-:W-:Y:S01]  /*3870*/  FMUL.FTZ R83, R82, R200 ;  /* 0x000000c852537220 */ /* 0x000fe20000410000 */
[----:B------:R-:W-:-:S02]  /*3880*/  HFMA2 R91, -RZ, RZ, 0, 0 ;  /* 0x00000000ff5b7431 */ /* 0x000fc400000001ff */
[--C-:B------:R-:W-:Y:S01]  /*3890*/  FFMA.FTZ R110, R110, R202, R207.reuse ;  /* 0x000000ca6e6e7223 */ /* 0x100fe200000100cf */
[----:B------:R-:W-:Y:S01]  /*38a0*/  @P2 SHF.L.U32 R84, R52, 0x10, RZ ;  /* 0x0000001034542819 */ /* 0x000fe200000006ff */
[C---:B------:R-:W-:Y:S01]  /*38b0*/  @P4 FMUL.FTZ R99, R85.reuse, R92 ;  /* 0x0000005c55634220 */ /* 0x040fe20000410000 */
[----:B------:R-:W-:Y:S01]  /*38c0*/  @P4 FMUL.FTZ R88, R85, R86 ;  /* 0x0000005655584220 */ /* 0x000fe20000410000 */
[----:B------:R-:W-:Y:S01]  /*38d0*/  FMUL.FTZ R85, R83, UR4 ;  /* 0x0000000453557c20 */ /* 0x000fe20008410000 */
[----:B------:R-:W-:Y:S01]  /*38e0*/  @P3 SHF.L.U32 R83, R53, 0x10, RZ ;  /* 0x0000001035533819 */ /* 0x000fe200000006ff */
[----:B------:R-:W-:Y:S01]  /*38f0*/  FADD.FTZ R110, R119, -R110 ;  /* 0x8000006e776e7221 */ /* 0x000fe20000010000 */
[----:B------:R-:W-:Y:S01]  /*3900*/  LOP3.LUT P6, RZ, R146, 0xff000000, RZ, 0xc0, !PT ;  /* 0xff00000092ff7812 */ /* 0x000fe200078cc0ff */
[----:B------:R-:W-:Y:S01]  /*3910*/  @P2 FMUL.FTZ R91, R87, R84 ;  /* 0x00000054575b2220 */ /* 0x000fe20000410000 */
[----:B------:R-:W-:Y:S01]  /*3920*/  @P3 SHF.L.U32 R84, R93, 0x10, RZ ;  /* 0x000000105d543819 */ /* 0x000fe200000006ff */
[----:B------:R-:W-:Y:S01]  /*3930*/  @P3 FMUL.FTZ R89, R85, R83 ;  /* 0x0000005355593220 */ /* 0x000fe20000410000 */
[----:B------:R-:W-:Y:S01]  /*3940*/  FMUL.FTZ R83, R201, R110 ;  /* 0x0000006ec9537220 */ /* 0x000fe20000410000 */
[----:B------:R-:W-:Y:S01]  /*3950*/  FFMA.FTZ R113, R113, R202, R207 ;  /* 0x000000ca71717223 */ /* 0x000fe200000100cf */
[----:B------:R-:W-:-:S02]  /*3960*/  CS2R R100, SRZ ;  /* 0x0000000000647805 */ /* 0x000fc4000001ff00 */
[----:B------:R-:W-:Y:S01]  /*3970*/  ISETP.GE.U32.AND P2, PT, R146, RZ, PT ;  /* 0x000000ff9200720c */ /* 0x000fe20003f46070 */
[----:B------:R-:W-:Y:S01]  /*3980*/  @P3 FMUL.FTZ R100, R85, R84 ;  /* 0x0000005455643220 */ /* 0x000fe20000410000 */
[----:B------:R-:W-:Y:S01]  /*3990*/  LOP3.LUT P5, RZ, R147, 0xff, RZ, 0xc0, !PT ;  /* 0x000000ff93ff7812 */ /* 0x000fe200078ac0ff */
[----:B------:R-:W-:Y:S01]  /*39a0*/  FMUL.FTZ R84, R83, R200 ;  /* 0x000000c853547220 */ /* 0x000fe20000410000 */
[C---:B------:R-:W-:Y:S01]  /*39b0*/  LOP3.LUT P4, RZ, R147.reuse, 0xff00, RZ, 0xc0, !PT ;  /* 0x0000ff0093ff7812 */ /* 0x040fe2000788c0ff */
[----:B------:R-:W-:Y:S01]  /*39c0*/  FADD.FTZ R118, R118, -R113 ;  /* 0x8000007176767221 */ /* 0x000fe20000010000 */
[C---:B------:R-:W-:Y:S01]  /*39d0*/  LOP3.LUT P3, RZ, R147.reuse, 0xff0000, RZ, 0xc0, !PT ;  /* 0x00ff000093ff7812 */ /* 0x040fe2000786c0ff */
[----:B------:R-:W-:Y:S01]  /*39e0*/  FFMA.FTZ R112, R112, R202, R207 ;  /* 0x000000ca70707223 */ /* 0x000fe200000100cf */
[----:B------:R-:W-:Y:S01]  /*39f0*/  ISETP.GE.U32.AND.EX P2, PT, R147, 0x1000000, PT, P2 ;  /* 0x010000009300780c */ /* 0x000fe20003f46120 */
[----:B------:R-:W-:Y:S01]  /*3a00*/  FMUL.FTZ R109, R84, UR4 ;  /* 0x00000004546d7c20 */ /* 0x000fe20008410000 */
[----:B------:R-:W-:Y:S01]  /*3a10*/  @P6 PRMT R93, R93, 0x7632, R93 ;  /* 0x000076325d5d6816 */ /* 0x000fe2000000005d */
[----:B------:R-:W-:Y:S01]  /*3a20*/  FMUL.FTZ R84, R201, R118 ;  /* 0x00000076c9547220 */ /* 0x000fe20000410000 */
[----:B------:R-:W-:Y:S01]  /*3a30*/  FADD.FTZ R112, R121, -R112 ;  /* 0x8000007079707221 */ /* 0x000fe20000010000 */
[--C-:B------:R-:W-:Y:S01]  /*3a40*/  FFMA.FTZ R115, R115, R202, R207.reuse ;  /* 0x000000ca73737223 */ /* 0x100fe200000100cf */
[----:B------:R-:W-:Y:S01]  /*3a50*/  @P6 SHF.L.U32 R93, R93, 0x10, RZ ;  /* 0x000000105d5d6819 */ /* 0x000fe200000006ff */
[----:B------:R-:W-:Y:S01]  /*3a60*/  FMUL.FTZ R87, R84, R200 ;  /* 0x000000c854577220 */ /* 0x000fe20000410000 */
[----:B------:R-:W-:Y:S01]  /*3a70*/  FFMA.FTZ R122, R122, R202, R207 ;  /* 0x000000ca7a7a7223 */ /* 0x000fe200000100cf */
[----:B------:R-:W-:Y:S01]  /*3a80*/  @P6 SHF.L.U32 R86, R182, 0x10, RZ ;  /* 0x00000010b6566819 */ /* 0x000fe200000006ff */
[----:B------:R-:W-:Y:S01]  /*3a90*/  FMUL.FTZ R85, R201, R112 ;  /* 0x00000070c9557220 */ /* 0x000fe20000410000 */
[----:B------:R-:W-:Y:S01]  /*3aa0*/  @P5 SHF.L.U32 R90, R94, 0x10, RZ ;  /* 0x000000105e5a5819 */ /* 0x000fe200000006ff */
[----:B------:R-:W-:Y:S01]  /*3ab0*/  FADD.FTZ R120, R120, -R115 ;  /* 0x8000007378787221 */ /* 0x000fe20000010000 */
[----:B------:R-:W-:Y:S01]  /*3ac0*/  @P5 SHF.L.U32 R102, R54, 0x10, RZ ;  /* 0x0000001036665819 */ /* 0x000fe200000006ff */
[----:B------:R-:W-:Y:S01]  /*3ad0*/  @P6 FMUL.FTZ R101, R109, R93 ;  /* 0x0000005d6d656220 */ /* 0x000fe20000410000 */
[----:B------:R-:W-:Y:S01]  /*3ae0*/  FMUL.FTZ R87, R87, UR4 ;  /* 0x0000000457577c20 */ /* 0x000fe20008410000 */
[----:B------:R-:W-:Y:S01]  /*3af0*/  FADD.FTZ R122, R123, -R122 ;  /* 0x8000007a7b7a7221 */ /* 0x000fe20000010000 */
[----:B------:R-:W-:-:S02]  /*3b00*/  @P4 PRMT R108, R94, 0x7632, R108 ;  /* 0x000076325e6c4816 */ /* 0x000fc4000000006c */
[----:B------:R-:W-:Y:S02]  /*3b10*/  CS2R R92, SRZ ;  /* 0x00000000005c7805 */ /* 0x000fe4000001ff00 */
[----:B------:R-:W-:Y:S01]  /*3b20*/  @P3 SHF.L.U32 R110, R95, 0x10, RZ ;  /* 0x000000105f6e3819 */ /* 0x000fe200000006ff */
[----:B------:R-:W-:Y:S01]  /*3b30*/  FMUL.FTZ R103, R85, R200 ;  /* 0x000000c855677220 */ /* 0x000fe20000410000 */
[----:B------:R-:W-:Y:S02]  /*3b40*/  @P2 PRMT R113, R95, 0x7632, R113 ;  /* 0x000076325f712816 */ /* 0x000fe40000000071 */
[----:B------:R-:W-:Y:S01]  /*3b50*/  CS2R R94, SRZ ;  /* 0x00000000005e7805 */ /* 0x000fe2000001ff00 */
[----:B------:R-:W-:Y:S01]  /*3b60*/  @P6 FMUL.FTZ R92, R109, R86 ;  /* 0x000000566d5c6220 */ /* 0x000fe20000410000 */
[C---:B------:R-:W-:Y:S01]  /*3b70*/  @P5 FMUL.FTZ R94, R87.reuse, R90 ;  /* 0x0000005a575e5220 */ /* 0x040fe20000410000 */
[----:B------:R-:W-:Y:S01]  /*3b80*/  @P5 FMUL.FTZ R93, R87, R102 ;  /* 0x00000066575d5220 */ /* 0x000fe20000410000 */
[C---:B------:R-:W-:Y:S01]  /*3b90*/  FMUL.FTZ R86, R201.reuse, R120 ;  /* 0x00000078c9567220 */ /* 0x040fe20000410000 */
[----:B------:R-:W-:Y:S01]  /*3ba0*/  FMUL.FTZ R87, R201, R122 ;  /* 0x0000007ac9577220 */ /* 0x000fe20000410000 */
[----:B------:R-:W-:Y:S01]  /*3bb0*/  @P4 SHF.L.U32 R108, R108, 0x10, RZ ;  /* 0x000000106c6c4819 */ /* 0x000fe200000006ff */
[----:B------:R-:W-:Y:S01]  /*3bc0*/  FMUL.FTZ R117, R103, UR4 ;  /* 0x0000000467757c20 */ /* 0x000fe20008410000 */
[-C--:B------:R-:W-:Y:S01]  /*3bd0*/  FMUL.FTZ R109, R86, R200.reuse ;  /* 0x000000c8566d7220 */ /* 0x080fe20000410000 */
[----:B------:R-:W-:Y:S01]  /*3be0*/  FMUL.FTZ R200, R87, R200 ;  /* 0x000000c857c87220 */ /* 0x000fe20000410000 */
[----:B------:R-:W-:-:S02]  /*3bf0*/  HFMA2 R111, -RZ, RZ, 0, 0 ;  /* 0x00000000ff6f7431 */ /* 0x000fc400000001ff */
[----:B------:R-:W-:Y:S01]  /*3c00*/  @P4 FMUL.FTZ R95, R117, R108 ;  /* 0x0000006c755f4220 */ /* 0x000fe20000410000 */
[----:B------:R-:W-:Y:S01]  /*3c10*/  @P4 SHF.L.U32 R108, R181, 0x10, RZ ;  /* 0x00000010b56c4819 */ /* 0x000fe200000006ff */
[----:B------:R-:W-:Y:S01]  /*3c20*/  FMUL.FTZ R109, R109, UR4 ;  /* 0x000000046d6d7c20 */ /* 0x000fe20008410000 */
[----:B------:R-:W-:Y:S01]  /*3c30*/  @P3 SHF.L.U32 R112, R55, 0x10, RZ ;  /* 0x0000001037703819 */ /* 0x000fe200000006ff */
[----:B------:R-:W-:Y:S01]  /*3c40*/  FMUL.FTZ R200, R200, UR4 ;  /* 0x00000004c8c87c20 */ /* 0x000fe20008410000 */
[----:B------:R-:W-:Y:S02]  /*3c50*/  @P2 SHF.L.U32 R115, R180, 0x10, RZ ;  /* 0x00000010b4732819 */ /* 0x000fe400000006ff */
[----:B------:R-:W-:Y:S02]  /*3c60*/  CS2R R102, SRZ ;  /* 0x0000000000667805 */ /* 0x000fe4000001ff00 */
        /* <DEDUP_REMOVED lines=11> */
[----:B------:R-:W-:Y:S01]  /*3d20*/  F2FP.BF16.F32.PACK_AB R91, R114, R111 ;  /* 0x0000006f725b723e */ /* 0x000fe200000010ff */
[----:B------:R-:W-:Y:S06]  /*3d30*/  BRA `(.L_x_4691) ;  /* 0x0000000400947947 */ /* 0x000fec0003800000 */
.L_x_4690:
[-CC-:B------:R-:W-:Y:S01]  /*3d40*/  FFMA.FTZ R109, R109, R202.reuse, R207.reuse ;  /* 0x000000ca6d6d7223 */ /* 0x180fe200000100cf */
[----:B------:R-:W-:Y:S01]  /*3d50*/  LOP3.LUT P2, RZ, R146, 0xff, RZ, 0xc0, !PT ;  /* 0x000000ff92ff7812 */ /* 0x000fe2000784c0ff */
[-C--:B------:R-:W-:Y:S01]  /*3d60*/  FFMA.FTZ R108, R108, R202.reuse, R207 ;  /* 0x000000ca6c6c7223 */ /* 0x080fe200000100cf */
[----:B------:R-:W-:Y:S01]  /*3d70*/  LOP3.LUT P3, RZ, R146, 0xff00, RZ, 0xc0, !PT ;  /* 0x0000ff0092ff7812 */ /* 0x000fe2000786c0ff */
[----:B------:R-:W-:Y:S01]  /*3d80*/  FADD.FTZ R114, R114, -R109 ;  /* 0x8000006d72727221 */ /* 0x000fe20000010000 */
[----:B------:R-:W-:Y:S01]  /*3d90*/  FFMA.FTZ R111, R111, R202, R207 ;  /* 0x000000ca6f6f7223 */ /* 0x000fe200000100cf */
[----:B------:R-:W-:Y:S01]  /*3da0*/  LOP3.LUT P4, RZ, R146, 0xff0000, RZ, 0xc0, !PT ;  /* 0x00ff000092ff7812 */ /* 0x000fe2000788c0ff */
[----:B------:R-:W-:Y:S01]  /*3db0*/  FADD.FTZ R108, R117, -R108 ;  /* 0x8000006c756c7221 */ /* 0x000fe20000010000 */
[----:B0-----:R-:W-:Y:S01]  /*3dc0*/  FMUL.FTZ R89, R201, R114 ;  /* 0x00000072c9597220 */ /* 0x001fe20000410000 */
[----:B------:R-:W-:Y:S01]  /*3dd0*/  FADD.FTZ R116, R116, -R111 ;  /* 0x8000006f74747221 */ /* 0x000fe20000010000 */
[----:B------:R-:W-:Y:S01]  /*3de0*/  FFMA.FTZ R203, R113, R202, R207 ;  /* 0x000000ca71cb7223 */ /* 0x000fe200000100cf */
[C---:B------:R-:W-:Y:S01]  /*3df0*/  FMUL.FTZ R103, R201.reuse, R108 ;  /* 0x0000006cc9677220 */ /* 0x040fe20000410000 */
[----:B------:R-:W-:Y:S01]  /*3e00*/  FMUL.FTZ R88, R200, R89 ;  /* 0x00000059c8587220 */ /* 0x000fe20000410000 */
[----:B------:R-:W-:Y:S01]  /*3e10*/  FMUL.FTZ R113, R201, R116 ;  /* 0x00000074c9717220 */ /* 0x000fe20000410000 */
[----:B-----5:R-:W-:-:S02]  /*3e20*/  @P2 SHF.L.U32 R90, R92, 0x10, RZ ;  /* 0x000000105c5a2819 */ /* 0x020fc400000006ff */
[----:B------:R-:W-:Y:S01]  /*3e30*/  CS2R R98, SRZ ;  /* 0x0000000000627805 */ /* 0x000fe2000001ff00 */
[----:B------:R-:W-:Y:S01]  /*3e40*/  FMUL.FTZ R101, R88, UR4 ;  /* 0x0000000458657c20 */ /* 0x000fe20008410000 */
[----:B------:R-:W-:Y:S01]  /*3e50*/  HFMA2 R91, -RZ, RZ, 0, 0 ;  /* 0x00000000ff5b7431 */ /* 0x000fe200000001ff */
[----:B------:R-:W-:Y:S01]  /*3e60*/  @P3 PRMT R109, R92, 0x7632, R109 ;  /* 0x000076325c6d3816 */ /* 0x000fe2000000006d */
[----:B------:R-:W-:Y:S01]  /*3e70*/  FMUL.FTZ R92, R200, R113 ;  /* 0x00000071c85c7220 */ /* 0x000fe20000410000 */
[----:B------:R-:W-:Y:S01]  /*3e80*/  @P2 FMUL.FTZ R98, R90, R101 ;  /* 0x000000655a622220 */ /* 0x000fe20000410000 */
[----:B------:R-:W-:Y:S01]  /*3e90*/  @P2 SHF.L.U32 R102, R52, 0x10, RZ ;  /* 0x0000001034662819 */ /* 0x000fe200000006ff */
[----:B------:R-:W-:Y:S01]  /*3ea0*/  FMUL.FTZ R90, R200, R103 ;  /* 0x00000067c85a7220 */ /* 0x000fe20000410000 */
[----:B------:R-:W-:Y:S01]  /*3eb0*/  LOP3.LUT P6, RZ, R146, 0xff000000, RZ, 0xc0, !PT ;  /* 0xff00000092ff7812 */ /* 0x000fe200078cc0ff */
[----:B------:R-:W-:Y:S01]  /*3ec0*/  FMUL.FTZ R92, R92, UR4 ;  /* 0x000000045c5c7c20 */ /* 0x000fe20008410000 */
[----:B------:R-:W-:Y:S01]  /*3ed0*/  @P3 SHF.L.U32 R111, R183, 0x10, RZ ;  /* 0x00000010b76f3819 */ /* 0x000fe200000006ff */
[----:B------:R-:W-:Y:S01]  /*3ee0*/  FMUL.FTZ R90, R90, UR4 ;  /* 0x000000045a5a7c20 */ /* 0x000fe20008410000 */
[----:B------:R-:W-:Y:S01]  /*3ef0*/  @P4 SHF.L.U32 R103, R93, 0x10, RZ ;  /* 0x000000105d674819 */ /* 0x000fe200000006ff */
[----:B------:R-:W-:Y:S01]  /*3f00*/  @P2 FMUL.FTZ R91, R102, R101 ;  /* 0x00000065665b2220 */ /* 0x000fe20000410000 */
[----:B------:R-:W-:Y:S01]  /*3f10*/  @P3 SHF.L.U32 R109, R109, 0x10, RZ ;  /* 0x000000106d6d3819 */ /* 0x000fe200000006ff */
[----:B------:R-:W-:Y:S01]  /*3f20*/  FFMA.FTZ R110, R110, R202, R207 ;  /* 0x000000ca6e6e7223 */ /* 0x000fe200000100cf */
[----:B------:R-:W-:-:S02]  /*3f30*/  @P4 SHF.L.U32 R113, R53, 0x10, RZ ;  /* 0x0000001035714819 */ /* 0x000fc400000006ff */
[----:B------:R-:W-:Y:S02]  /*3f40*/  CS2R R88, SRZ ;  /* 0x0000000000587805 */ /* 0x000fe4000001ff00 */
[----:B------:R-:W-:Y:S01]  /*3f50*/  ISETP.GE.U32.AND P2, PT, R146, RZ, PT ;  /* 0x000000ff9200720c */ /* 0x000fe20003f46070 */
[-C--:B------:R-:W-:Y:S01]  /*3f60*/  @P3 FMUL.FTZ R99, R109, R90.reuse ;  /* 0x0000005a6d633220 */ /* 0x080fe20000410000 */
[----:B------:R-:W-:Y:S01]  /*3f70*/  MOV R100, RZ ;  /* 0x000000ff00647202 */ /* 0x000fe20000000f00 */
[----:B------:R-:W-:Y:S01]  /*3f80*/  @P3 FMUL.FTZ R88, R111, R90 ;  /* 0x0000005a6f583220 */ /* 0x000fe20000410000 */
[----:B------:R-:W-:Y:S01]  /*3f90*/  LOP3.LUT P5, RZ, R147, 0xff, RZ, 0xc0, !PT ;  /* 0x000000ff93ff7812 */ /* 0x000fe200078ac0ff */
[-C--:B------:R-:W-:Y:S01]  /*3fa0*/  @P4 FMUL.FTZ R100, R103, R92.reuse ;  /* 0x0000005c67644220 */ /* 0x080fe20000410000 */
[----:B------:R-:W-:Y:S01]  /*3fb0*/  @P4 FMUL.FTZ R89, R113, R92 ;  /* 0x0000005c71594220 */ /* 0x000fe20000410000 */
[C---:B------:R-:W-:Y:S01]  /*3fc0*/  LOP3.LUT P4, RZ, R147.reuse, 0xff00, RZ, 0xc0, !PT ;  /* 0x0000ff0093ff7812 */ /* 0x040fe2000788c0ff */
[----:B------:R-:W-:Y:S01]  /*3fd0*/  FADD.FTZ R118, R118, -R203 ;  /* 0x800000cb76767221 */ /* 0x000fe20000010000 */
[C---:B------:R-:W-:Y:S01]  /*3fe0*/  LOP3.LUT P3, RZ, R147.reuse, 0xff0000, RZ, 0xc0, !PT ;  /* 0x00ff000093ff7812 */ /* 0x040fe2000786c0ff */
[-CC-:B------:R-:W-:Y:S01]  /*3ff0*/  FFMA.FTZ R112, R112, R202.reuse, R207.reuse ;  /* 0x000000ca70707223 */ /* 0x180fe200000100cf */
[----:B------:R-:W-:Y:S01]  /*4000*/  ISETP.GE.U32.AND.EX P2, PT, R147, 0x1000000, PT, P2 ;  /* 0x010000009300780c */ /* 0x000fe20003f46120 */
[-CC-:B------:R-:W-:Y:S01]  /*4010*/  FFMA.FTZ R115, R115, R202.reuse, R207.reuse ;  /* 0x000000ca73737223 */ /* 0x180fe200000100cf */
[----:B------:R-:W-:Y:S01]  /*4020*/  FADD.FTZ R110, R119, -R110 ;  /* 0x8000006e776e7221 */ /* 0x000fe20000010000 */
[----:B------:R-:W-:Y:S01]  /*4030*/  FFMA.FTZ R122, R122, R202, R207 ;  /* 0x000000ca7a7a7223 */ /* 0x000fe200000100cf */
[----:B------:R-:W-:Y:S01]  /*4040*/  @P6 PRMT R93, R93, 0x7632, R93 ;  /* 0x000076325d5d6816 */ /* 0x000fe2000000005d */
[----:B------:R-:W-:Y:S01]  /*4050*/  FMUL.FTZ R103, R201, R118 ;  /* 0x00000076c9677220 */ /* 0x000fe20000410000 */
[----:B------:R-:W-:Y:S01]  /*4060*/  FADD.FTZ R112, R121, -R112 ;  /* 0x8000007079707221 */ /* 0x000fe20000010000 */
[----:B------:R-:W-:Y:S01]  /*4070*/  FADD.FTZ R120, R120, -R115 ;  /* 0x8000007378787221 */ /* 0x000fe20000010000 */
[----:B------:R-:W-:Y:S01]  /*4080*/  FMUL.FTZ R101, R201, R110 ;  /* 0x0000006ec9657220 */ /* 0x000fe20000410000 */
[----:B------:R-:W-:Y:S01]  /*4090*/  FADD.FTZ R122, R123, -R122 ;  /* 0x8000007a7b7a7221 */ /* 0x000fe20000010000 */
[----:B------:R-:W-:Y:S01]  /*40a0*/  @P6 SHF.L.U32 R92, R93, 0x10, RZ ;  /* 0x000000105d5c6819 */ /* 0x000fe200000006ff */
[C---:B------:R-:W-:Y:S01]  /*40b0*/  FMUL.FTZ R93, R200.reuse, R103 ;  /* 0x00000067c85d7220 */ /* 0x040fe20000410000 */
[C---:B------:R-:W-:Y:S01]  /*40c0*/  FMUL.FTZ R109, R201.reuse, R112 ;  /* 0x00000070c96d7220 */ /* 0x040fe20000410000 */
[C---:B------:R-:W-:Y:S01]  /*40d0*/  FMUL.FTZ R113, R201.reuse, R120 ;  /* 0x00000078c9717220 */ /* 0x040fe20000410000 */
[----:B------:R-:W-:Y:S01]  /*40e0*/  FMUL.FTZ R90, R200, R101 ;  /* 0x00000065c85a7220 */ /* 0x000fe20000410000 */
[----:B------:R-:W-:Y:S01]  /*40f0*/  FMUL.FTZ R201, R201, R122 ;  /* 0x0000007ac9c97220 */ /* 0x000fe20000410000 */
[----:B------:R-:W-:Y:S01]  /*4100*/  @P5 SHF.L.U32 R112, R94, 0x10, RZ ;  /* 0x000000105e705819 */ /* 0x000fe200000006ff */
[----:B------:R-:W-:-:S02]  /*4110*/  HFMA2 R101, -RZ, RZ, 0, 0 ;  /* 0x00000000ff657431 */ /* 0x000fc400000001ff */
[----:B------:R-:W-:Y:S01]  /*4120*/  FMUL.FTZ R93, R93, UR4 ;  /* 0x000000045d5d7c20 */ /* 0x000fe20008410000 */
[----:B------:R-:W-:Y:S01]  /*4130*/  @P4 PRMT R111, R94, 0x7632, R111 ;  /* 0x000076325e6f4816 */ /* 0x000fe2000000006f */
[----:B------:R-:W-:Y:S01]  /*4140*/  FMUL.FTZ R103, R90, UR4 ;  /* 0x000000045a677c20 */ /* 0x000fe20008410000 */
[C---:B------:R-:W-:Y:S01]  /*4150*/  @P3 SHF.L.U32 R115, R95.reuse, 0x10, RZ ;  /* 0x000000105f733819 */ /* 0x040fe200000006ff */
[C---:B------:R-:W-:Y:S01]  /*4160*/  FMUL.FTZ R102, R200.reuse, R109 ;  /* 0x0000006dc8667220 */ /* 0x040fe20000410000 */
[----:B------:R-:W-:Y:S01]  /*4170*/  @P2 PRMT R117, R95, 0x7632, R117 ;  /* 0x000076325f752816 */ /* 0x000fe20000000075 */
[C---:B------:R-:W-:Y:S01]  /*4180*/  FMUL.FTZ R108, R200.reuse, R113 ;  /* 0x00000071c86c7220 */ /* 0x040fe20000410000 */
[----:B------:R-:W-:Y:S01]  /*4190*/  FMUL.FTZ R200, R200, R201 ;  /* 0x000000c9c8c87220 */ /* 0x000fe20000410000 */
[----:B------:R-:W-:Y:S01]  /*41a0*/  CS2R R94, SRZ ;  /* 0x00000000005e7805 */ /* 0x000fe2000001ff00 */
[----:B------:R-:W-:Y:S01]  /*41b0*/  HFMA2 R90, -RZ, RZ, 0, 0 ;  /* 0x00000000ff5a7431 */ /* 0x000fe200000001ff */
[----:B------:R-:W-:Y:S01]  /*41c0*/  @P6 SHF.L.U32 R110, R182, 0x10, RZ ;  /* 0x00000010b66e6819 */ /* 0x000fe200000006ff */
[----:B------:R-:W-:Y:S01]  /*41d0*/  @P5 FMUL.FTZ R94, R112, R93 ;  /* 0x0000005d705e5220 */ /* 0x000fe20000410000 */
[----:B------:R-:W-:Y:S01]  /*41e0*/  @P5 SHF.L.U32 R114, R54, 0x10, RZ ;  /* 0x0000001036725819 */ /* 0x000fe200000006ff */
[----:B------:R-:W-:Y:S01]  /*41f0*/  HFMA2 R109, -RZ, RZ, 0, 0 ;  /* 0x00000000ff6d7431 */ /* 0x000fe200000001ff */
[----:B------:R-:W-:Y:S01]  /*4200*/  @P4 SHF.L.U32 R116, R111, 0x10, RZ ;  /* 0x000000106f744819 */ /* 0x000fe200000006ff */
[-C--:B------:R-:W-:Y:S01]  /*4210*/  @P6 FMUL.FTZ R101, R92, R103.reuse ;  /* 0x000000675c656220 */ /* 0x080fe20000410000 */
        /* <DEDUP_REMOVED lines=8> */
[----:B------:R-:W-:Y:S01]  /*42a0*/  @P5 FMUL.FTZ R90, R114, R93 ;  /* 0x0000005d725a5220 */ /* 0x000fe20000410000 */
[----:B------:R-:W-:Y:S01]  /*42b0*/  MOV R93, RZ ;  /* 0x000000ff005d7202 */ /* 0x000fe20000000f00 */
[----:B------:R-:W-:Y:S01]  /*42c0*/  @P4 FMUL.FTZ R93, R112, R111 ;  /* 0x0000006f705d4220 */ /* 0x000fe20000410000 */
        /* <DEDUP_REMOVED lines=8> */
[----:B------:R-:W-:Y:S01]  /*4350*/  @P2 FMUL.FTZ R103, R117, R200 ;  /* 0x000000c875672220 */ /* 0x000fe20000410000 */
[----:B------:R-:W-:Y:S02]  /*4360*/  F2FP.BF16.F32.PACK_AB R90, R93, R90 ;  /* 0x0000005a5d5a723e */ /* 0x000fe400000010ff */
[----:B------:R-:W-:Y:S02]  /*4370*/  F2FP.BF16.F32.PACK_AB R89, R92, R89 ;  /* 0x000000595c59723e */ /* 0x000fe400000010ff */
[----:B------:R-:W-:-:S07]  /*4380*/  F2FP.BF16.F32.PACK_AB R91, R110, R109 ;  /* 0x0000006d6e5b723e */ /* 0x000fce00000010ff */
.L_x_4691:
[----:B------:R-:W0:Y:S01]  /*4390*/  @P1 LDC.64 R92, c[0x0][0x478] ;  /* 0x00011e00ff5c1b82 */ /* 0x000e220000000a00 */
[----:B------:R-:W-:-:S04]  /*43a0*/  IMAD.WIDE.U32 R96, R199, 0x10, R96 ;  /* 0x00000010c7607825 */ /* 0x000fc800078e0060 */
[----:B0-----:R-:W-:-:S05]  /*43b0*/  @P1 IMAD.WIDE.U32 R92, R199, 0x20, R92 ;  /* 0x00000020c75c1825 */ /* 0x001fca00078e005c */
[----:B------:R1:W-:Y:S04]  /*43c0*/  @P1 STG.E.128 desc[UR6][R92.64], R80 ;  /* 0x000000505c001986 */ /* 0x0003e8000c101d06 */
[----:B------:R1:W-:Y:S04]  /*43d0*/  @P1 STG.E.128 desc[UR6][R92.64+0x10], R84 ;  /* 0x000010545c001986 */ /* 0x0003e8000c101d06 */
[----:B------:R1:W-:Y:S01]  /*43e0*/  STG.E.128 desc[UR6][R96.64], R88 ;  /* 0x0000005860007986 */ /* 0x0003e2000c101d06 */
[----:B------:R-:W-:Y:S05]  /*43f0*/  BRA `(.L_x_4692) ;  /* 0x00000028000c7947 */ /* 0x000fea0003800000 */
.L_x_4685:
[----:B------:R-:W0:Y:S02]  /*4400*/  LDC.64 R98, c[0x0][0x390] ;  /* 0x0000e400ff627b82 */ /* 0x000e240000000a00 */
[----:B0-----:R-:W-:-:S06]  /*4410*/  IMAD.WIDE.U32 R88, R205, 0x10, R98 ;  /* 0x00000010cd587825 */ /* 0x001fcc00078e0062 */
[----:B------:R-:W5:Y:S01]  /*4420*/  LDG.E.128 R88, desc[UR6][R88.64] ;  /* 0x0000000658587981 */ /* 0x000f62000c1e1d00 */
[----:B------:R-:W-:-:S04]  /*4430*/  UISETP.NE.U32.AND UP0, UPT, UR16, URZ, UPT ;  /* 0x000000ff1000728c */ /* 0x000fc8000bf05070 */
[----:B------:R-:W-:-:S09]  /*4440*/  UISETP.NE.AND.EX UP0, UPT, UR17, URZ, UPT, UP0 ;  /* 0x000000ff1100728c */ /* 0x000fd2000bf05300 */
[----:B------:R-:W-:Y:S05]  /*4450*/  BRA.U UP0, `(.L_x_4693) ;  /* 0x0000000500987547 */ /* 0x000fea000b800000 */
[-CC-:B------:R-:W-:Y:S01]  /*4460*/  FFMA.FTZ R92, R92, R202.reuse, R207.reuse ;  /* 0x000000ca5c5c7223 */ /* 0x180fe200000100cf */
[----:B-----5:R-:W-:Y:S01]  /*4470*/  LOP3.LUT P1, RZ, R164, 0xff, RZ, 0xc0, !PT ;  /* 0x000000ffa4ff7812 */ /* 0x020fe2000782c0ff */
[-C--:B------:R-:W-:Y:S01]  /*4480*/  FFMA.FTZ R209, R224, R202.reuse, R207 ;  /* 0x000000cae0d17223 */ /* 0x080fe200000100cf */
[C---:B------:R-:W-:Y:S01]  /*4490*/  LOP3.LUT P2, RZ, R164.reuse, 0xff00, RZ, 0xc0, !PT ;  /* 0x0000ff00a4ff7812 */ /* 0x040fe2000784c0ff */
[----:B------:R-:W-:Y:S01]  /*44a0*/  FADD.FTZ R107, R105, -R92 ;  /* 0x8000005c696b7221 */ /* 0x000fe20000010000 */
[----:B------:R-:W-:Y:S01]  /*44b0*/  LOP3.LUT P6, RZ, R164, 0xff0000, RZ, 0xc0, !PT ;  /* 0x00ff0000a4ff7812 */ /* 0x000fe200078cc0ff */
[----:B------:R-:W-:Y:S01]  /*44c0*/  FADD.FTZ R224, R104, -R209 ;  /* 0x800000d168e07221 */ /* 0x000fe20000010000 */
[----:B------:R-:W-:Y:S01]  /*44d0*/  LOP3.LUT P5, RZ, R164, 0xff000000, RZ, 0xc0, !PT ;  /* 0xff000000a4ff7812 */ /* 0x000fe200078ac0ff */
[C---:B------:R-:W-:Y:S01]  /*44e0*/  FFMA.FTZ R107, R201.reuse, R107, R56 ;  /* 0x0000006bc96b7223 */ /* 0x040fe20000010038 */
[----:B------:R-:W-:Y:S01]  /*44f0*/  FFMA.FTZ R204, R204, R202, R207 ;  /* 0x000000cacccc7223 */ /* 0x000fe200000100cf */
[----:B------:R-:W-:Y:S01]  /*4500*/  FFMA.FTZ R229, R201, R224, R57 ;  /* 0x000000e0c9e57223 */ /* 0x000fe20000010039 */
[----:B------:R-:W-:-:S02]  /*4510*/  HFMA2 R227, -RZ, RZ, 0, 0 ;  /* 0x00000000ffe37431 */ /* 0x000fc400000001ff */
[-C--:B------:R-:W-:Y:S01]  /*4520*/  FMUL.FTZ R107, R107, R200.reuse ;  /* 0x000000c86b6b7220 */ /* 0x080fe20000410000 */
[----:B------:R-:W-:Y:S01]  /*4530*/  LOP3.LUT P4, RZ, R165, 0xff, RZ, 0xc0, !PT ;  /* 0x000000ffa5ff7812 */ /* 0x000fe2000788c0ff */
[----:B------:R-:W-:Y:S01]  /*4540*/  FMUL.FTZ R229, R229, R200 ;  /* 0x000000c8e5e57220 */ /* 0x000fe20000410000 */
[C---:B------:R-:W-:Y:S01]  /*4550*/  @P1 SHF.L.U32 R209, R88.reuse, 0x10, RZ ;  /* 0x0000001058d11819 */ /* 0x040fe200000006ff */
[----:B------:R-:W-:Y:S01]  /*4560*/  FMUL.FTZ R224, R107, UR4 ;  /* 0x000000046be07c20 */ /* 0x000fe20008410000 */
[----:B------:R-:W-:Y:S01]  /*4570*/  @P2 PRMT R88, R88, 0x7632, R88 ;  /* 0x0000763258582816 */ /* 0x000fe20000000058 */
[----:B------:R-:W-:Y:S01]  /*4580*/  FADD.FTZ R204, R95, -R204 ;  /* 0x800000cc5fcc7221 */ /* 0x000fe20000010000 */
[----:B------:R-:W-:Y:S02]  /*4590*/  @P1 SHF.L.U32 R231, R44, 0x10, RZ ;  /* 0x000000102ce71819 */ /* 0x000fe400000006ff */
[----:B------:R-:W-:Y:S02]  /*45a0*/  CS2R R104, SRZ ;  /* 0x0000000000687805 */ /* 0x000fe4000001ff00 */
[----:B------:R-:W-:Y:S01]  /*45b0*/  LOP3.LUT P3, RZ, R165, 0xff00, RZ, 0xc0, !PT ;  /* 0x0000ff00a5ff7812 */ /* 0x000fe2000786c0ff */
[-CC-:B------:R-:W-:Y:S01]  /*45c0*/  FFMA.FTZ R222, R222, R202.reuse, R207.reuse ;  /* 0x000000cadede7223 */ /* 0x180fe200000100cf */
[----:B------:R-:W-:Y:S01]  /*45d0*/  @P2 SHF.L.U32 R226, R175, 0x10, RZ ;  /* 0x00000010afe22819 */ /* 0x000fe200000006ff */
[--C-:B------:R-:W-:Y:S01]  /*45e0*/  FFMA.FTZ R95, R100, R202, R207.reuse ;  /* 0x000000ca645f7223 */ /* 0x100fe200000100cf */
[----:B------:R-:W-:Y:S01]  /*45f0*/  @P2 SHF.L.U32 R88, R88, 0x10, RZ ;  /* 0x0000001058582819 */ /* 0x000fe200000006ff */
[----:B------:R-:W-:Y:S01]  /*4600*/  FMUL.FTZ R229, R229, UR4 ;  /* 0x00000004e5e57c20 */ /* 0x000fe20008410000 */
[----:B------:R-:W-:Y:S01]  /*4610*/  @P1 FMUL.FTZ R105, R224, R209 ;  /* 0x000000d1e0691220 */ /* 0x000fe20000410000 */
[----:B------:R-:W-:Y:S01]  /*4620*/  @P1 FMUL.FTZ R227, R231, R224 ;  /* 0x000000e0e7e31220 */ /* 0x000fe20000410000 */
[----:B------:R-:W-:Y:S01]  /*4630*/  FFMA.FTZ R96, R96, R202, R207 ;  /* 0x000000ca60607223 */ /* 0x000fe200000100cf */
[----:B------:R-:W-:Y:S01]  /*4640*/  ISETP.GE.U32.AND P1, PT, R164, RZ, PT ;  /* 0x000000ffa400720c */ /* 0x000fe20003f26070 */
[----:B------:R-:W-:Y:S01]  /*4650*/  FADD.FTZ R222, R103, -R222 ;  /* 0x800000de67de7221 */ /* 0x000fe20000010000 */
[----:B------:R-:W-:Y:S01]  /*4660*/  MOV R92, RZ ;  /* 0x000000ff005c7202 */ /* 0x000fe20000000f00 */
[----:B------:R-:W-:Y:S01]  /*4670*/  FADD.FTZ R164, R94, -R95 ;  /* 0x8000005f5ea47221 */ /* 0x000fe20000010000 */
[----:B------:R-:W-:Y:S01]  /*4680*/  @P2 FMUL.FTZ R104, R229, R88 ;  /* 0x00000058e5682220 */ /* 0x000fe20000410000 */
[----:B------:R-:W-:Y:S01]  /*4690*/  @P2 FMUL.FTZ R92, R226, R229 ;  /* 0x000000e5e25c2220 */ /* 0x000fe20000410000 */
[----:B------:R-:W-:Y:S01]  /*46a0*/  FFMA.FTZ R95, R201, R204, R59 ;  /* 0x000000ccc95f7223 */ /* 0x000fe2000001003b */
[-CC-:B------:R-:W-:Y:S01]  /*46b0*/  FFMA.FTZ R88, R102, R202.reuse, R207.reuse ;  /* 0x000000ca66587223 */ /* 0x180fe200000100cf */
[----:B------:R-:W-:Y:S01]  /*46c0*/  FADD.FTZ R226, R93, -R96 ;  /* 0x800000605de27221 */ /* 0x000fe20000010000 */
[C---:B------:R-:W-:Y:S01]  /*46d0*/  @P6 SHF.L.U32 R93, R89.reuse, 0x10, RZ ;  /* 0x00000010595d6819 */ /* 0x040fe200000006ff */
[----:B------:R-:W-:Y:S01]  /*46e0*/  FFMA.FTZ R106, R106, R202, R207 ;  /* 0x000000ca6a6a7223 */ /* 0x000fe200000100cf */
[----:B------:R-:W-:Y:S01]  /*46f0*/  @P5 PRMT R94, R89, 0x7632, R94 ;  /* 0x00007632595e5816 */ /* 0x000fe2000000005e */
[----:B------:R-:W-:Y:S01]  /*4700*/  FFMA.FTZ R89, R201, R222, R58 ;  /* 0x000000dec9597223 */ /* 0x000fe2000001003a */
[-C--:B------:R-:W-:Y:S01]  /*4710*/  FMUL.FTZ R95, R95, R200.reuse ;  /* 0x000000c85f5f7220 */ /* 0x080fe20000410000 */
[----:B------:R-:W-:Y:S01]  /*4720*/  FADD.FTZ R224, R97, -R88 ;  /* 0x8000005861e07221 */ /* 0x000fe20000010000 */
[C---:B------:R-:W-:Y:S01]  /*4730*/  @P4 SHF.L.U32 R96, R90.reuse, 0x10, RZ ;  /* 0x000000105a604819 */ /* 0x040fe200000006ff */
[----:B------:R-:W-:Y:S01]  /*4740*/  FADD.FTZ R102, R101, -R106 ;  /* 0x8000006a65667221 */ /* 0x000fe20000010000 */
[----:B------:R-:W-:Y:S01]  /*4750*/  @P3 PRMT R97, R90, 0x7632, R97 ;  /* 0x000076325a613816 */ /* 0x000fe20000000061 */
[----:B------:R-:W-:Y:S01]  /*4760*/  FMUL.FTZ R90, R89, R200 ;  /* 0x000000c8595a7220 */ /* 0x000fe20000410000 */
[----:B------:R-:W-:Y:S01]  /*4770*/  FMUL.FTZ R101, R95, UR4 ;  /* 0x000000045f657c20 */ /* 0x000fe20008410000 */
[----:B------:R-:W-:Y:S01]  /*4780*/  FFMA.FTZ R95, R201, R164, R61 ;  /* 0x000000a4c95f7223 */ /* 0x000fe2000001003d */
[----:B------:R-:W-:Y:S01]  /*4790*/  CS2R R106, SRZ ;  /* 0x00000000006a7805 */ /* 0x000fe2000001ff00 */
[----:B------:R-:W-:Y:S01]  /*47a0*/  FMUL.FTZ R90, R90, UR4 ;  /* 0x000000045a5a7c20 */ /* 0x000fe20008410000 */
[----:B------:R-:W-:Y:S01]  /*47b0*/  LOP3.LUT P2, RZ, R165, 0xff0000, RZ, 0xc0, !PT ;  /* 0x00ff0000a5ff7812 */ /* 0x000fe2000784c0ff */
[----:B------:R-:W-:Y:S01]  /*47c0*/  FMUL.FTZ R95, R95, R200 ;  /* 0x000000c85f5f7220 */ /* 0x000fe20000410000 */
[----:B------:R-:W-:Y:S01]  /*47d0*/  ISETP.GE.U32.AND.EX P1, PT, R165, 0x1000000, PT, P1 ;  /* 0x01000000a500780c */ /* 0x000fe20003f26110 */
[----:B------:R-:W-:Y:S01]  /*47e0*/  @P6 FMUL.FTZ R107, R90, R93 ;  /* 0x0000005d5a6b6220 */ /* 0x000fe20000410000 */
[----:B------:R-:W-:Y:S01]  /*47f0*/  FFMA.FTZ R93, R201, R102, R60 ;  /* 0x00000066c95d7223 */ /* 0x000fe2000001003c */
[----:B------:R-:W-:Y:S01]  /*4800*/  @P3 SHF.L.U32 R97, R97, 0x10, RZ ;  /* 0x0000001061613819 */ /* 0x000fe200000006ff */
[----:B------:R-:W-:Y:S01]  /*4810*/  FMUL.FTZ R102, R95, UR4 ;  /* 0x000000045f667c20 */ /* 0x000fe20008410000 */
[----:B------:R-:W-:-:S02]  /*4820*/  CS2R R164, SRZ ;  /* 0x0000000000a47805 */ /* 0x000fc4000001ff00 */
[----:B------:R-:W-:Y:S01]  /*4830*/  @P5 SHF.L.U32 R94, R94, 0x10, RZ ;  /* 0x000000105e5e5819 */ /* 0x000fe200000006ff */
[----:B------:R-:W-:Y:S01]  /*4840*/  FMUL.FTZ R93, R93, R200 ;  /* 0x000000c85d5d7220 */ /* 0x000fe20000410000 */
[----:B------:R-:W-:Y:S01]  /*4850*/  @P3 FMUL.FTZ R164, R102, R97 ;  /* 0x0000006166a43220 */ /* 0x000fe20000410000 */
[----:B------:R-:W-:Y:S02]  /*4860*/  HFMA2 R88, -RZ, RZ, 0, 0 ;  /* 0x00000000ff587431 */ /* 0x000fe400000001ff */
[C---:B------:R-:W-:Y:S01]  /*4870*/  FFMA.FTZ R95, R201.reuse, R224, R62 ;  /* 0x000000e0c95f7223 */ /* 0x040fe2000001003e */
[----:B------:R-:W-:Y:S01]  /*4880*/  FFMA.FTZ R97, R201, R226, R63 ;  /* 0x000000e2c9617223 */ /* 0x000fe2000001003f */
[----:B------:R-:W-:Y:S01]  /*4890*/  @P6 SHF.L.U32 R103, R45, 0x10, RZ ;  /* 0x000000102d676819 */ /* 0x000fe200000006ff */
[----:B------:R-:W-:Y:S01]  /*48a0*/  FMUL.FTZ R93, R93, UR4 ;  /* 0x000000045d5d7c20 */ /* 0x000fe20008410000 */
[----:B------:R-:W-:Y:S01]  /*48b0*/  @P5 FMUL.FTZ R106, R101, R94 ;  /* 0x0000005e656a5220 */ /* 0x000fe20000410000 */
[-C--:B------:R-:W-:Y:S01]  /*48c0*/  FMUL.FTZ R95, R95, R200.reuse ;  /* 0x000000c85f5f7220 */ /* 0x080fe20000410000 */
[----:B------:R-:W-:Y:S01]  /*48d0*/  FMUL.FTZ R97, R97, R200 ;  /* 0x000000c861617220 */ /* 0x000fe20000410000 */
[----:B------:R-:W-:Y:S01]  /*48e0*/  @P5 SHF.L.U32 R94, R174, 0x10, RZ ;  /* 0x00000010ae5e5819 */ /* 0x000fe200000006ff */
[----:B------:R-:W-:Y:S01]  /*48f0*/  @P6 FMUL.FTZ R88, R103, R90 ;  /* 0x0000005a67586220 */ /* 0x000fe20000410000 */
[----:B------:R-:W-:Y:S01]  /*4900*/  @P4 SHF.L.U32 R204, R46, 0x10, RZ ;  /* 0x000000102ecc4819 */ /* 0x000fe200000006ff */
[----:B------:R-:W-:Y:S01]  /*4910*/  @P4 FMUL.FTZ R165, R93, R96 ;  /* 0x000000605da54220 */ /* 0x000fe20000410000 */
[----:B------:R-:W-:Y:S01]  /*4920*/  @P2 SHF.L.U32 R89, R91, 0x10, RZ ;  /* 0x000000105b592819 */ /* 0x000fe200000006ff */
[----:B------:R-:W-:Y:S01]  /*4930*/  FMUL.FTZ R96, R95, UR4 ;  /* 0x000000045f607c20 */ /* 0x000fe20008410000 */
[----:B------:R-:W-:-:S02]  /*4940*/  @P1 PRMT R100, R91, 0x7632, R100 ;  /* 0x000076325b641816 */ /* 0x000fc40000000064 */
[----:B------:R-:W-:Y:S02]  /*4950*/  CS2R R90, SRZ ;  /* 0x00000000005a7805 */ /* 0x000fe4000001ff00 */
[----:B------:R-:W-:Y:S01]  /*4960*/  @P3 SHF.L.U32 R103, R173, 0x10, RZ ;  /* 0x00000010ad673819 */ /* 0x000fe200000006ff */
[----:B------:R-:W-:Y:S01]  /*4970*/  FMUL.FTZ R97, R97, UR4 ;  /* 0x0000000461617c20 */ /* 0x000fe20008410000 */
[----:B------:R-:W-:Y:S01]  /*4980*/  @P2 SHF.L.U32 R229, R47, 0x10, RZ ;  /* 0x000000102fe52819 */ /* 0x000fe200000006ff */
[----:B------:R-:W-:Y:S01]  /*4990*/  HFMA2 R209, -RZ, RZ, 0, 0 ;  /* 0x00000000ffd17431 */ /* 0x000fe200000001ff */
[----:B------:R-:W-:Y:S01]  /*49a0*/  @P1 SHF.L.U32 R222, R172, 0x10, RZ ;  /* 0x00000010acde1819 */ /* 0x000fe200000006ff */
[----:B------:R-:W-:Y:S01]  /*49b0*/  @P5 FMUL.FTZ R91, R94, R101 ;  /* 0x000000655e5b5220 */ /* 0x000fe20000410000 */
        /* <DEDUP_REMOVED lines=14> */
[----:B------:R-:W-:Y:S01]  /*4aa0*/  F2FP.BF16.F32.PACK_AB R91, R101, R94 ;  /* 0x0000005e655b723e */ /* 0x000fe200000010ff */
[----:B------:R-:W-:Y:S06]  /*4ab0*/  BRA `(.L_x_4694) ;  /* 0x0000000400987947 */ /* 0x000fec0003800000 */
.L_x_4693:
[----:B-----5:R-:W-:Y:S01]  /*4ac0*/  LOP3.LUT P1, RZ, R164, 0xff, RZ, 0xc0, !PT ;  /* 0x000000ffa4ff7812 */ /* 0x020fe2000782c0ff */
[-CC-:B------:R-:W-:Y:S01]  /*4ad0*/  FFMA.FTZ R81, R224, R202.reuse, R207.reuse ;  /* 0x000000cae0517223 */ /* 0x180fe200000100cf */
[----:B------:R-:W-:Y:S01]  /*4ae0*/  LOP3.LUT P2, RZ, R164, 0xff00, RZ, 0xc0, !PT ;  /* 0x0000ff00a4ff7812 */ /* 0x000fe2000784c0ff */
[-CC-:B------:R-:W-:Y:S01]  /*4af0*/  FFMA.FTZ R92, R92, R202.reuse, R207.reuse ;  /* 0x000000ca5c5c7223 */ /* 0x180fe200000100cf */
[----:B------:R-:W-:Y:S01]  /*4b00*/  FFMA.FTZ R222, R222, R202, R207 ;  /* 0x000000cadede7223 */ /* 0x000fe200000100cf */
[----:B------:R-:W-:Y:S01]  /*4b10*/  FADD.FTZ R82, R104, -R81 ;  /* 0x8000005168527221 */ /* 0x000fe20000010000 */
[----:B------:R-:W-:Y:S02]  /*4b20*/  HFMA2 R227, -RZ, RZ, 0, 0 ;  /* 0x00000000ffe37431 */ /* 0x000fe400000001ff */
[----:B------:R-:W-:Y:S01]  /*4b30*/  FADD.FTZ R80, R105, -R92 ;  /* 0x8000005c69507221 */ /* 0x000fe20000010000 */
[C---:B------:R-:W-:Y:S01]  /*4b40*/  LOP3.LUT P6, RZ, R164.reuse, 0xff0000, RZ, 0xc0, !PT ;  /* 0x00ff0000a4ff7812 */ /* 0x040fe200078cc0ff */
[C---:B------:R-:W-:Y:S01]  /*4b50*/  FFMA.FTZ R81, R201.reuse, R82, R57 ;  /* 0x00000052c9517223 */ /* 0x040fe20000010039 */
[----:B------:R-:W-:Y:S01]  /*4b60*/  LOP3.LUT P5, RZ, R164, 0xff000000, RZ, 0xc0, !PT ;  /* 0xff000000a4ff7812 */ /* 0x000fe200078ac0ff */
[----:B------:R-:W-:Y:S01]  /*4b70*/  FFMA.FTZ R80, R201, R80, R56 ;  /* 0x00000050c9507223 */ /* 0x000fe20000010038 */
[----:B------:R-:W-:-:S02]  /*4b80*/  CS2R R104, SRZ ;  /* 0x0000000000687805 */ /* 0x000fc4000001ff00 */
[C---:B------:R-:W-:Y:S01]  /*4b90*/  @P1 SHF.L.U32 R85, R88.reuse, 0x10, RZ ;  /* 0x0000001058551819 */ /* 0x040fe200000006ff */
        /* <DEDUP_REMOVED lines=8> */
[--C-:B------:R-:W-:Y:S01]  /*4c20*/  FFMA.FTZ R204, R204, R202, R207.reuse ;  /* 0x000000cacccc7223 */ /* 0x100fe200000100cf */
[----:B------:R-:W-:Y:S01]  /*4c30*/  FADD.FTZ R222, R103, -R222 ;  /* 0x800000de67de7221 */ /* 0x000fe20000010000 */
[----:B------:R-:W-:Y:S01]  /*4c40*/  MOV R92, RZ ;  /* 0x000000ff005c7202 */ /* 0x000fe20000000f00 */
[-C--:B------:R-:W-:Y:S01]  /*4c50*/  @P2 FMUL.FTZ R104, R88, R83.reuse ;  /* 0x0000005358682220 */ /* 0x080fe20000410000 */
[----:B------:R-:W-:Y:S01]  /*4c60*/  @P2 FMUL.FTZ R92, R84, R83 ;  /* 0x00000053545c2220 */ /* 0x000fe20000410000 */
[-C--:B------:R-:W-:Y:S01]  /*4c70*/  @P1 FMUL.FTZ R105, R85, R82.reuse ;  /* 0x0000005255691220 */ /* 0x080fe20000410000 */
[----:B------:R-:W-:Y:S01]  /*4c80*/  @P1 FMUL.FTZ R227, R87, R82 ;  /* 0x0000005257e31220 */ /* 0x000fe20000410000 */
[----:B------:R-:W-:Y:S01]  /*4c90*/  FFMA.FTZ R83, R100, R202, R207 ;  /* 0x000000ca64537223 */ /* 0x000fe200000100cf */
[----:B------:R-:W-:Y:S01]  /*4ca0*/  FADD.FTZ R204, R95, -R204 ;  /* 0x800000cc5fcc7221 */ /* 0x000fe20000010000 */
[C---:B------:R-:W-:Y:S01]  /*4cb0*/  FFMA.FTZ R82, R201.reuse, R222, R58 ;  /* 0x000000dec9527223 */ /* 0x040fe2000001003a */
[----:B------:R-:W-:Y:S01]  /*4cc0*/  ISETP.GE.U32.AND P1, PT, R164, RZ, PT ;  /* 0x000000ffa400720c */ /* 0x000fe20003f26070 */
[----:B------:R-:W-:Y:S01]  /*4cd0*/  FADD.FTZ R94, R94, -R83 ;  /* 0x800000535e5e7221 */ /* 0x000fe20000010000 */
[----:B------:R-:W-:Y:S01]  /*4ce0*/  FFMA.FTZ R83, R201, R204, R59 ;  /* 0x000000ccc9537223 */ /* 0x000fe2000001003b */
[----:B------:R-:W-:Y:S01]  /*4cf0*/  FMUL.FTZ R84, R82, R200 ;  /* 0x000000c852547220 */ /* 0x000fe20000410000 */
[C---:B------:R-:W-:Y:S01]  /*4d00*/  LOP3.LUT P4, RZ, R165.reuse, 0xff, RZ, 0xc0, !PT ;  /* 0x000000ffa5ff7812 */ /* 0x040fe2000788c0ff */
[-CC-:B------:R-:W-:Y:S01]  /*4d10*/  FFMA.FTZ R106, R106, R202.reuse, R207.reuse ;  /* 0x000000ca6a6a7223 */ /* 0x180fe200000100cf */
[C---:B------:R-:W-:Y:S01]  /*4d20*/  LOP3.LUT P3, RZ, R165.reuse, 0xff00, RZ, 0xc0, !PT ;  /* 0x0000ff00a5ff7812 */ /* 0x040fe2000786c0ff */
[----:B------:R-:W-:Y:S01]  /*4d30*/  HFMA2 R88, -RZ, RZ, 0, 0 ;  /* 0x00000000ff587431 */ /* 0x000fe200000001ff */
[C---:B------:R-:W-:Y:S01]  /*4d40*/  LOP3.LUT P2, RZ, R165.reuse, 0xff0000, RZ, 0xc0, !PT ;  /* 0x00ff0000a5ff7812 */ /* 0x040fe2000784c0ff */
[----:B------:R-:W-:Y:S01]  /*4d50*/  FFMA.FTZ R96, R96, R202, R207 ;  /* 0x000000ca60607223 */ /* 0x000fe200000100cf */
[----:B------:R-:W-:Y:S01]  /*4d60*/  ISETP.GE.U32.AND.EX P1, PT, R165, 0x1000000, PT, P1 ;  /* 0x01000000a500780c */ /* 0x000fe20003f26110 */
[----:B------:R-:W-:Y:S01]  /*4d70*/  FMUL.FTZ R85, R83, R200 ;  /* 0x000000c853557220 */ /* 0x000fe20000410000 */
[C---:B------:R-:W-:Y:S01]  /*4d80*/  @P6 SHF.L.U32 R87, R89.reuse, 0x10, RZ ;  /* 0x0000001059576819 */ /* 0x040fe200000006ff */
[----:B------:R-:W-:Y:S01]  /*4d90*/  FMUL.FTZ R84, R84, UR4 ;  /* 0x0000000454547c20 */ /* 0x000fe20008410000 */
[----:B------:R-:W-:Y:S01]  /*4da0*/  @P5 PRMT R86, R89, 0x7632, R86 ;  /* 0x0000763259565816 */ /* 0x000fe20000000056 */
[----:B------:R-:W-:Y:S01]  /*4db0*/  FADD.FTZ R101, R101, -R106 ;  /* 0x8000006a65657221 */ /* 0x000fe20000010000 */
[----:B------:R-:W-:-:S02]  /*4dc0*/  @P6 SHF.L.U32 R89, R45, 0x10, RZ ;  /* 0x000000102d596819 */ /* 0x000fc400000006ff */
[----:B------:R-:W-:Y:S01]  /*4dd0*/  CS2R R106, SRZ ;  /* 0x00000000006a7805 */ /* 0x000fe2000001ff00 */
[----:B------:R-:W-:Y:S01]  /*4de0*/  FADD.FTZ R224, R93, -R96 ;  /* 0x800000605de07221 */ /* 0x000fe20000010000 */
[----:B------:R-:W-:Y:S01]  /*4df0*/  @P5 SHF.L.U32 R86, R86, 0x10, RZ ;  /* 0x0000001056565819 */ /* 0x000fe200000006ff */
[----:B------:R-:W-:Y:S01]  /*4e00*/  FMUL.FTZ R93, R85, UR4 ;  /* 0x00000004555d7c20 */ /* 0x000fe20008410000 */
[-C--:B------:R-:W-:Y:S01]  /*4e10*/  @P6 FMUL.FTZ R107, R87, R84.reuse ;  /* 0x00000054576b6220 */ /* 0x080fe20000410000 */
[----:B------:R-:W-:Y:S01]  /*4e20*/  @P6 FMUL.FTZ R88, R89, R84 ;  /* 0x0000005459586220 */ /* 0x000fe20000410000 */
[C---:B------:R-:W-:Y:S01]  /*4e30*/  FFMA.FTZ R84, R201.reuse, R101, R60 ;  /* 0x00000065c9547223 */ /* 0x040fe2000001003c */
[----:B------:R-:W-:Y:S01]  /*4e40*/  @P5 FMUL.FTZ R106, R86, R93 ;  /* 0x0000005d566a5220 */ /* 0x000fe20000410000 */
[----:B------:R-:W-:Y:S01]  /*4e50*/  FFMA.FTZ R85, R201, R94, R61 ;  /* 0x0000005ec9557223 */ /* 0x000fe2000001003d */
[----:B------:R-:W-:Y:S01]  /*4e60*/  FFMA.FTZ R102, R102, R202, R207 ;  /* 0x000000ca66667223 */ /* 0x000fe200000100cf */
[-C--:B------:R-:W-:Y:S01]  /*4e70*/  FMUL.FTZ R86, R84, R200.reuse ;  /* 0x000000c854567220 */ /* 0x080fe20000410000 */
[C---:B------:R-:W-:Y:S01]  /*4e80*/  @P4 SHF.L.U32 R95, R90.reuse, 0x10, RZ ;  /* 0x000000105a5f4819 */ /* 0x040fe200000006ff */
[----:B------:R-:W-:Y:S01]  /*4e90*/  FMUL.FTZ R87, R85, R200 ;  /* 0x000000c855577220 */ /* 0x000fe20000410000 */
[----:B------:R-:W-:Y:S01]  /*4ea0*/  @P3 PRMT R96, R90, 0x7632, R96 ;  /* 0x000076325a603816 */ /* 0x000fe20000000060 */
[----:B------:R-:W-:Y:S01]  /*4eb0*/  HFMA2 R90, -RZ, RZ, 0, 0 ;  /* 0x00000000ff5a7431 */ /* 0x000fe200000001ff */
[C---:B------:R-:W-:Y:S01]  /*4ec0*/  @P2 SHF.L.U32 R100, R91.reuse, 0x10, RZ ;  /* 0x000000105b642819 */ /* 0x040fe200000006ff */
[----:B------:R-:W-:Y:S01]  /*4ed0*/  FMUL.FTZ R86, R86, UR4 ;  /* 0x0000000456567c20 */ /* 0x000fe20008410000 */
[----:B------:R-:W-:Y:S01]  /*4ee0*/  @P1 PRMT R103, R91, 0x7632, R103 ;  /* 0x000076325b671816 */ /* 0x000fe20000000067 */
[----:B------:R-:W-:Y:S01]  /*4ef0*/  FADD.FTZ R102, R97, -R102 ;  /* 0x8000006661667221 */ /* 0x000fe20000010000 */
[----:B------:R-:W-:-:S02]  /*4f00*/  @P4 SHF.L.U32 R91, R46, 0x10, RZ ;  /* 0x000000102e5b4819 */ /* 0x000fc400000006ff */
[----:B------:R-:W-:Y:S02]  /*4f10*/  CS2R R164, SRZ ;  /* 0x0000000000a47805 */ /* 0x000fe4000001ff00 */
[----:B------:R-:W-:Y:S01]  /*4f20*/  @P5 SHF.L.U32 R94, R174, 0x10, RZ ;  /* 0x00000010ae5e5819 */ /* 0x000fe200000006ff */
[-C--:B------:R-:W-:Y:S01]  /*4f30*/  @P4 FMUL.FTZ R165, R95, R86.reuse ;  /* 0x000000565fa54220 */ /* 0x080fe20000410000 */
[----:B------:R-:W-:Y:S01]  /*4f40*/  @P3 SHF.L.U32 R97, R96, 0x10, RZ ;  /* 0x0000001060613819 */ /* 0x000fe200000006ff */
[----:B------:R-:W-:Y:S01]  /*4f50*/  FMUL.FTZ R96, R87, UR4 ;  /* 0x0000000457607c20 */ /* 0x000fe20008410000 */
[----:B------:R-:W-:Y:S01]  /*4f60*/  @P4 FMUL.FTZ R90, R91, R86 ;  /* 0x000000565b5a4220 */ /* 0x000fe20000410000 */
[C---:B------:R-:W-:Y:S01]  /*4f70*/  FFMA.FTZ R86, R201.reuse, R102, R62 ;  /* 0x00000066c9567223 */ /* 0x040fe2000001003e */
[----:B------:R-:W-:Y:S01]  /*4f80*/  FFMA.FTZ R87, R201, R224, R63 ;  /* 0x000000e0c9577223 */ /* 0x000fe2000001003f */
[----:B------:R-:W-:Y:S01]  /*4f90*/  MOV R89, RZ ;  /* 0x000000ff00597202 */ /* 0x000fe20000000f00 */
[----:B------:R-:W-:Y:S01]  /*4fa0*/  @P5 FMUL.FTZ R89, R94, R93 ;  /* 0x0000005d5e595220 */ /* 0x000fe20000410000 */
[-C--:B------:R-:W-:Y:S01]  /*4fb0*/  FMUL.FTZ R93, R86, R200.reuse ;  /* 0x000000c8565d7220 */ /* 0x080fe20000410000 */
[----:B------:R-:W-:Y:S01]  /*4fc0*/  FMUL.FTZ R95, R87, R200 ;  /* 0x000000c8575f7220 */ /* 0x000fe20000410000 */
[----:B------:R-:W-:Y:S01]  /*4fd0*/  @P3 SHF.L.U32 R101, R173, 0x10, RZ ;  /* 0x00000010ad653819 */ /* 0x000fe200000006ff */
[-C--:B------:R-:W-:Y:S01]  /*4fe0*/  @P3 FMUL.FTZ R164, R97, R96.reuse ;  /* 0x0000006061a43220 */ /* 0x080fe20000410000 */
        /* <DEDUP_REMOVED lines=15> */
[----:B------:R-:W-:Y:S01]  /*50e0*/  F2FP.BF16.F32.PACK_AB R90, R91, R90 ;  /* 0x0000005a5b5a723e */ /* 0x000fe200000010ff */
[----:B------:R-:W-:Y:S01]  /*50f0*/  @P1 FMUL.FTZ R204, R222, R95 ;  /* 0x0000005fdecc1220 */ /* 0x000fe20000410000 */
[----:B------:R-:W-:-:S02]  /*5100*/  F2FP.BF16.F32.PACK_AB R88, R92, R227 ;  /* 0x000000e35c58723e */ /* 0x000fc400000010ff */
[----:B------:R-:W-:-:S07]  /*5110*/  F2FP.BF16.F32.PACK_AB R91, R97, R94 ;  /* 0x0000005e615b723e */ /* 0x000fce00000010ff */
.L_x_4694:
        /* <DEDUP_REMOVED lines=13> */
[----:B------:R-:W-:Y:S01]  /*51f0*/  LOP3.LUT P2, RZ, R154, 0xff, RZ, 0xc0, !PT ;  /* 0x000000ff9aff7812 */ /* 0x000fe2000784c0ff */
[-CC-:B------:R-:W-:Y:S01]  /*5200*/  FFMA.FTZ R208, R208, R202.reuse, R207.reuse ;  /* 0x000000cad0d07223 */ /* 0x180fe200000100cf */
[----:B------:R-:W-:Y:S01]  /*5210*/  LOP3.LUT P3, RZ, R154, 0xff00, RZ, 0xc0, !PT ;  /* 0x0000ff009aff7812 */ /* 0x000fe2000786c0ff */
[----:B------:R-:W-:Y:S01]  /*5220*/  FADD.FTZ R206, R211, -R206 ;  /* 0x800000ced3ce7221 */ /* 0x000fe20000010000 */
[--C-:B------:R-:W-:Y:S01]  /*5230*/  FFMA.FTZ R210, R210, R202, R207.reuse ;  /* 0x000000cad2d27223 */ /* 0x100fe200000100cf */
[----:B0-----:R-:W-:Y:S01]  /*5240*/  FADD.FTZ R84, R219, -R208 ;  /* 0x800000d0db547221 */ /* 0x001fe20000010000 */
[----:B------:R-:W-:Y:S01]  /*5250*/  LOP3.LUT P4, RZ, R154, 0xff0000, RZ, 0xc0, !PT ;  /* 0x00ff00009aff7812 */ /* 0x000fe2000788c0ff */
[----:B------:R-:W-:Y:S01]  /*5260*/  FFMA.FTZ R80, R201, R206, R64 ;  /* 0x000000cec9507223 */ /* 0x000fe20000010040 */
[----:B------:R-:W-:Y:S02]  /*5270*/  HFMA2 R206, -RZ, RZ, 0, 0 ;  /* 0x00000000ffce7431 */ /* 0x000fe400000001ff */
[----:B------:R-:W-:Y:S01]  /*5280*/  FADD.FTZ R213, R213, -R210 ;  /* 0x800000d2d5d57221 */ /* 0x000fe20000010000 */
[----:B------:R-:W-:Y:S01]  /*5290*/  FFMA.FTZ R212, R212, R202, R207 ;  /* 0x000000cad4d47223 */ /* 0x000fe200000100cf */
[----:B------:R-:W-:Y:S01]  /*52a0*/  FMUL.FTZ R81, R80, R200 ;  /* 0x000000c850517220 */ /* 0x000fe20000410000 */
[----:B------:R-:W-:Y:S01]  /*52b0*/  HFMA2 R91, -RZ, RZ, 0, 0 ;  /* 0x00000000ff5b7431 */ /* 0x000fe200000001ff */
[C---:B-----5:R-:W-:Y:S01]  /*52c0*/  @P2 SHF.L.U32 R82, R92.reuse, 0x10, RZ ;  /* 0x000000105c522819 */ /* 0x060fe200000006ff */
[----:B------:R-:W-:Y:S01]  /*52d0*/  FADD.FTZ R212, R221, -R212 ;  /* 0x800000d4ddd47221 */ /* 0x000fe20000010000 */
[----:B------:R-:W-:Y:S01]  /*52e0*/  FMUL.FTZ R87, R81, UR4 ;  /* 0x0000000451577c20 */ /* 0x000fe20008410000 */
[----:B------:R-:W-:Y:S01]  /*52f0*/  FFMA.FTZ R81, R201, R84, R65 ;  /* 0x00000054c9517223 */ /* 0x000fe20000010041 */
[----:B------:R-:W-:-:S02]  /*5300*/  @P3 PRMT R92, R92, 0x7632, R92 ;  /* 0x000076325c5c3816 */ /* 0x000fc4000000005c */
[----:B------:R-:W-:Y:S01]  /*5310*/  CS2R R88, SRZ ;  /* 0x0000000000587805 */ /* 0x000fe2000001ff00 */
[----:B------:R-:W-:Y:S01]  /*5320*/  @P2 FMUL.FTZ R206, R87, R82 ;  /* 0x0000005257ce2220 */ /* 0x000fe20000410000 */
[----:B------:R-:W-:Y:S01]  /*5330*/  FFMA.FTZ R82, R201, R213, R66 ;  /* 0x000000d5c9527223 */ /* 0x000fe20000010042 */
[----:B------:R-:W-:Y:S01]  /*5340*/  FMUL.FTZ R83, R81, R200 ;  /* 0x000000c851537220 */ /* 0x000fe20000410000 */
[----:B------:R-:W-:Y:S01]  /*5350*/  @P3 SHF.L.U32 R90, R179, 0x10, RZ ;  /* 0x00000010b35a3819 */ /* 0x000fe200000006ff */
[--C-:B------:R-:W-:Y:S01]  /*5360*/  FFMA.FTZ R214, R214, R202, R207.reuse ;  /* 0x000000cad6d67223 */ /* 0x100fe200000100cf */
[----:B------:R-:W-:Y:S01]  /*5370*/  FMUL.FTZ R84, R82, R200 ;  /* 0x000000c852547220 */ /* 0x000fe20000410000 */
[----:B------:R-:W-:Y:S01]  /*5380*/  @P3 SHF.L.U32 R92, R92, 0x10, RZ ;  /* 0x000000105c5c3819 */ /* 0x000fe200000006ff */
[----:B------:R-:W-:Y:S01]  /*5390*/  FMUL.FTZ R83, R83, UR4 ;  /* 0x0000000453537c20 */ /* 0x000fe20008410000 */
[----:B------:R-:W-:Y:S01]  /*53a0*/  LOP3.LUT P6, RZ, R154, 0xff000000, RZ, 0xc0, !PT ;  /* 0xff0000009aff7812 */ /* 0x000fe200078cc0ff */
[----:B------:R-:W-:Y:S01]  /*53b0*/  FMUL.FTZ R84, R84, UR4 ;  /* 0x0000000454547c20 */ /* 0x000fe20008410000 */
[----:B------:R-:W-:Y:S01]  /*53c0*/  @P4 SHF.L.U32 R85, R93, 0x10, RZ ;  /* 0x000000105d554819 */ /* 0x000fe200000006ff */
[----:B------:R-:W-:Y:S01]  /*53d0*/  @P3 FMUL.FTZ R91, R90, R83 ;  /* 0x000000535a5b3220 */ /* 0x000fe20000410000 */
[----:B------:R-:W-:Y:S01]  /*53e0*/  @P4 SHF.L.U32 R101, R49, 0x10, RZ ;  /* 0x0000001031654819 */ /* 0x000fe200000006ff */
[----:B------:R-:W-:Y:S01]  /*53f0*/  FFMA.FTZ R218, R218, R202, R207 ;  /* 0x000000cadada7223 */ /* 0x000fe200000100cf */
[----:B------:R-:W-:Y:S01]  /*5400*/  MOV R205, RZ ;  /* 0x000000ff00cd7202 */ /* 0x000fe20000000f00 */
[----:B------:R-:W-:Y:S01]  /*5410*/  @P3 FMUL.FTZ R205, R83, R92 ;  /* 0x0000005c53cd3220 */ /* 0x000fe20000410000 */
[----:B------:R-:W-:Y:S01]  /*5420*/  FFMA.FTZ R83, R201, R212, R67 ;  /* 0x000000d4c9537223 */ /* 0x000fe20000010043 */
[----:B------:R-:W-:Y:S01]  /*5430*/  MOV R208, RZ ;  /* 0x000000ff00d07202 */ /* 0x000fe20000000f00 */
[----:B------:R-:W-:Y:S01]  /*5440*/  @P4 FMUL.FTZ R208, R84, R85 ;  /* 0x0000005554d04220 */ /* 0x000fe20000410000 */
[----:B------:R-:W-:Y:S01]  /*5450*/  @P4 FMUL.FTZ R89, R101, R84 ;  /* 0x0000005465594220 */ /* 0x000fe20000410000 */
[----:B------:R-:W-:Y:S01]  /*5460*/  LOP3.LUT P5, RZ, R155, 0xff, RZ, 0xc0, !PT ;  /* 0x000000ff9bff7812 */ /* 0x000fe200078ac0ff */
[----:B------:R-:W-:Y:S01]  /*5470*/  FMUL.FTZ R84, R83, R200 ;  /* 0x000000c853547220 */ /* 0x000fe20000410000 */
[----:B------:R-:W-:Y:S01]  /*5480*/  @P2 SHF.L.U32 R86, R48, 0x10, RZ ;  /* 0x0000001030562819 */ /* 0x000fe200000006ff */
[----:B------:R-:W-:Y:S01]  /*5490*/  FADD.FTZ R214, R215, -R214 ;  /* 0x800000d6d7d67221 */ /* 0x000fe20000010000 */
[----:B------:R-:W-:Y:S01]  /*54a0*/  LOP3.LUT P4, RZ, R155, 0xff00, RZ, 0xc0, !PT ;  /* 0x0000ff009bff7812 */ /* 0x000fe2000788c0ff */
[----:B------:R-:W-:Y:S01]  /*54b0*/  FMUL.FTZ R210, R84, UR4 ;  /* 0x0000000454d27c20 */ /* 0x000fe20008410000 */
[----:B------:R-:W-:Y:S01]  /*54c0*/  @P6 PRMT R93, R93, 0x7632, R93 ;  /* 0x000076325d5d6816 */ /* 0x000fe2000000005d */
[----:B------:R-:W-:Y:S01]  /*54d0*/  @P2 FMUL.FTZ R88, R86, R87 ;  /* 0x0000005756582220 */ /* 0x000fe20000410000 */
[----:B------:R-:W-:Y:S01]  /*54e0*/  ISETP.GE.U32.AND P2, PT, R154, RZ, PT ;  /* 0x000000ff9a00720c */ /* 0x000fe20003f46070 */
[----:B------:R-:W-:Y:S01]  /*54f0*/  FADD.FTZ R218, R223, -R218 ;  /* 0x800000dadfda7221 */ /* 0x000fe20000010000 */
[----:B------:R-:W-:Y:S01]  /*5500*/  FFMA.FTZ R84, R201, R214, R68 ;  /* 0x000000d6c9547223 */ /* 0x000fe20000010044 */
[----:B------:R-:W-:Y:S01]  /*5510*/  @P6 SHF.L.U32 R93, R93, 0x10, RZ ;  /* 0x000000105d5d6819 */ /* 0x000fe200000006ff */
[----:B------:R-:W-:Y:S01]  /*5520*/  FFMA.FTZ R216, R216, R202, R207 ;  /* 0x000000cad8d87223 */ /* 0x000fe200000100cf */
[----:B------:R-:W-:Y:S01]  /*5530*/  LOP3.LUT P3, RZ, R155, 0xff0000, RZ, 0xc0, !PT ;  /* 0x00ff00009bff7812 */ /* 0x000fe2000786c0ff */
[----:B------:R-:W-:Y:S01]  /*5540*/  FFMA.FTZ R85, R201, R218, R69 ;  /* 0x000000dac9557223 */ /* 0x000fe20000010045 */
[----:B------:R-:W-:Y:S01]  /*5550*/  ISETP.GE.U32.AND.EX P2, PT, R155, 0x1000000, PT, P2 ;  /* 0x010000009b00780c */ /* 0x000fe20003f46120 */
[----:B------:R-:W-:Y:S01]  /*5560*/  FMUL.FTZ R86, R84, R200 ;  /* 0x000000c854567220 */ /* 0x000fe20000410000 */
[----:B------:R-:W-:Y:S01]  /*5570*/  FFMA.FTZ R220, R220, R202, R207 ;  /* 0x000000cadcdc7223 */ /* 0x000fe200000100cf */
[----:B------:R-:W-:-:S02]  /*5580*/  CS2R R154, SRZ ;  /* 0x00000000009a7805 */ /* 0x000fc4000001ff00 */
[----:B------:R-:W-:Y:S01]  /*5590*/  @P5 SHF.L.U32 R87, R94, 0x10, RZ ;  /* 0x000000105e575819 */ /* 0x000fe200000006ff */
[----:B------:R-:W-:Y:S01]  /*55a0*/  @P6 FMUL.FTZ R155, R210, R93 ;  /* 0x0000005dd29b6220 */ /* 0x000fe20000410000 */
[----:B------:R-:W-:Y:S01]  /*55b0*/  @P4 PRMT R94, R94, 0x7632, R94 ;  /* 0x000076325e5e4816 */ /* 0x000fe2000000005e */
[----:B------:R-:W-:Y:S01]  /*55c0*/  FMUL.FTZ R93, R85, R200 ;  /* 0x000000c8555d7220 */ /* 0x000fe20000410000 */
[----:B------:R-:W-:Y:S01]  /*55d0*/  @P5 SHF.L.U32 R101, R50, 0x10, RZ ;  /* 0x0000001032655819 */ /* 0x000fe200000006ff */
[----:B------:R-:W-:Y:S01]  /*55e0*/  FMUL.FTZ R86, R86, UR4 ;  /* 0x0000000456567c20 */ /* 0x000fe20008410000 */
[----:B------:R-:W-:Y:S01]  /*55f0*/  FADD.FTZ R216, R217, -R216 ;  /* 0x800000d8d9d87221 */ /* 0x000fe20000010000 */
[----:B------:R-:W-:Y:S01]  /*5600*/  FADD.FTZ R220, R225, -R220 ;  /* 0x800000dce1dc7221 */ /* 0x000fe20000010000 */
[----:B------:R-:W-:Y:S01]  /*5610*/  HFMA2 R211, -RZ, RZ, 0, 0 ;  /* 0x00000000ffd37431 */ /* 0x000fe200000001ff */
[----:B------:R-:W-:Y:S01]  /*5620*/  MOV R90, RZ ;  /* 0x000000ff005a7202 */ /* 0x000fe20000000f00 */
[----:B------:R-:W-:Y:S01]  /*5630*/  FMUL.FTZ R103, R93, UR4 ;  /* 0x000000045d677c20 */ /* 0x000fe20008410000 */
[----:B------:R-:W-:Y:S01]  /*5640*/  @P4 SHF.L.U32 R94, R94, 0x10, RZ ;  /* 0x000000105e5e4819 */ /* 0x000fe200000006ff */
[----:B------:R-:W-:Y:S01]  /*5650*/  @P5 FMUL.FTZ R154, R86, R87 ;  /* 0x00000057569a5220 */ /* 0x000fe20000410000 */
[----:B------:R-:W-:Y:S01]  /*5660*/  @P5 FMUL.FTZ R90, R101, R86 ;  /* 0x00000056655a5220 */ /* 0x000fe20000410000 */
[C---:B------:R-:W-:Y:S01]  /*5670*/  FFMA.FTZ R86, R201.reuse, R216, R70 ;  /* 0x000000d8c9567223 */ /* 0x040fe20000010046 */
[----:B------:R-:W-:Y:S01]  /*5680*/  FFMA.FTZ R87, R201, R220, R71 ;  /* 0x000000dcc9577223 */ /* 0x000fe20000010047 */
[----:B------:R-:W-:Y:S01]  /*5690*/  @P4 FMUL.FTZ R211, R103, R94 ;  /* 0x0000005e67d34220 */ /* 0x000fe20000410000 */
[C---:B------:R-:W-:Y:S01]  /*56a0*/  @P3 SHF.L.U32 R100, R95.reuse, 0x10, RZ ;  /* 0x000000105f643819 */ /* 0x040fe200000006ff */
[----:B------:R-:W-:Y:S01]  /*56b0*/  HFMA2 R92, -RZ, RZ, 0, 0 ;  /* 0x00000000ff5c7431 */ /* 0x000fe200000001ff */
[----:B------:R-:W-:Y:S01]  /*56c0*/  @P2 PRMT R102, R95, 0x7632, R102 ;  /* 0x000076325f662816 */ /* 0x000fe20000000066 */
[-C--:B------:R-:W-:Y:S01]  /*56d0*/  FMUL.FTZ R94, R86, R200.reuse ;  /* 0x000000c8565e7220 */ /* 0x080fe20000410000 */
[----:B------:R-:W-:Y:S01]  /*56e0*/  FMUL.FTZ R101, R87, R200 ;  /* 0x000000c857657220 */ /* 0x000fe20000410000 */
[----:B------:R-:W-:-:S02]  /*56f0*/  @P6 SHF.L.U32 R95, R178, 0x10, RZ ;  /* 0x00000010b25f6819 */ /* 0x000fc400000006ff */
[----:B------:R-:W-:Y:S02]  /*5700*/  CS2R R212, SRZ ;  /* 0x0000000000d47805 */ /* 0x000fe4000001ff00 */
        /* <DEDUP_REMOVED lines=20> */
.L_x_4695:
        /* <DEDUP_REMOVED lines=8> */
[C---:B------:R-:W-:Y:S01]  /*58d0*/  FFMA.FTZ R89, R201.reuse, R206, R64 ;  /* 0x000000cec9597223 */ /* 0x040fe20000010040 */
[----:B------:R-:W-:Y:S02]  /*58e0*/  HFMA2 R206, -RZ, RZ, 0, 0 ;  /* 0x00000000ffce7431 */ /* 0x000fe400000001ff */
[----:B------:R-:W-:Y:S01]  /*58f0*/  FFMA.FTZ R103, R201, R90, R65 ;  /* 0x0000005ac9677223 */ /* 0x000fe20000010041 */
        /* <DEDUP_REMOVED lines=16> */
[----:B------:R-:W-:Y:S01]  /*5a00*/  FFMA.FTZ R213, R201, R213, R66 ;  /* 0x000000d5c9d57223 */ /* 0x000fe20000010042 */
        /* <DEDUP_REMOVED lines=9> */
[----:B------:R-:W-:Y:S01]  /*5aa0*/  FFMA.FTZ R214, R214, R202, R207 ;  /* 0x000000cad6d67223 */ /* 0x000fe200000100cf */
[----:B------:R-:W-:Y:S01]  /*5ab0*/  @P4 SHF.L.U32 R213, R49, 0x10, RZ ;  /* 0x0000001031d54819 */ /* 0x000fe200000006ff */
[----:B------:R-:W-:Y:S01]  /*5ac0*/  FMUL.FTZ R92, R92, UR4 ;  /* 0x000000045c5c7c20 */ /* 0x000fe20008410000 */
[----:B------:R-:W-:Y:S01]  /*5ad0*/  LOP3.LUT P5, RZ, R155, 0xff, RZ, 0xc0, !PT ;  /* 0x000000ff9bff7812 */ /* 0x000fe200078ac0ff */
[----:B------:R-:W-:Y:S01]  /*5ae0*/  FFMA.FTZ R101, R201, R212, R67 ;  /* 0x000000d4c9657223 */ /* 0x000fe20000010043 */
        /* <DEDUP_REMOVED lines=9> */
[----:B------:R-:W-:Y:S01]  /*5b80*/  FFMA.FTZ R95, R201, R214, R68 ;  /* 0x000000d6c95f7223 */ /* 0x000fe20000010044 */
[----:B------:R-:W-:Y:S01]  /*5b90*/  FMUL.FTZ R100, R90, UR4 ;  /* 0x000000045a647c20 */ /* 0x000fe20008410000 */
[----:B------:R-:W-:Y:S01]  /*5ba0*/  FADD.FTZ R218, R223, -R218 ;  /* 0x800000dadfda7221 */ /* 0x000fe20000010000 */
[----:B------:R-:W-:Y:S01]  /*5bb0*/  @P6 PRMT R93, R93, 0x7632, R93 ;  /* 0x000076325d5d6816 */ /* 0x000fe2000000005d */
[----:B------:R-:W-:Y:S01]  /*5bc0*/  FMUL.FTZ R90, R200, R95 ;  /* 0x0000005fc85a7220 */ /* 0x000fe20000410000 */
[-CC-:B------:R-:W-:Y:S01]  /*5bd0*/  FFMA.FTZ R216, R216, R202.reuse, R207.reuse ;  /* 0x000000cad8d87223 */ /* 0x180fe200000100cf */
[----:B------:R-:W-:Y:S01]  /*5be0*/  FFMA.FTZ R220, R220, R202, R207 ;  /* 0x000000cadcdc7223 */ /* 0x000fe200000100cf */
[----:B------:R-:W-:Y:S01]  /*5bf0*/  @P5 SHF.L.U32 R103, R94, 0x10, RZ ;  /* 0x000000105e675819 */ /* 0x000fe200000006ff */
[----:B------:R-:W-:Y:S01]  /*5c00*/  FFMA.FTZ R101, R201, R218, R69 ;  /* 0x000000dac9657223 */ /* 0x000fe20000010045 */
        /* <DEDUP_REMOVED lines=11> */
[C---:B------:R-:W-:Y:S01]  /*5cc0*/  FFMA.FTZ R103, R201.reuse, R216, R70 ;  /* 0x000000d8c9677223 */ /* 0x040fe20000010046 */
[----:B------:R-:W-:Y:S01]  /*5cd0*/  FFMA.FTZ R217, R201, R220, R71 ;  /* 0x000000dcc9d97223 */ /* 0x000fe20000010047 */
        /* <DEDUP_REMOVED lines=28> */
.L_x_4696:
        /* <DEDUP_REMOVED lines=12> */
[----:B------:R-:W-:Y:S01]  /*5f60*/  FFMA.FTZ R111, R111, R202, R207 ;  /* 0x000000ca6f6f7223 */ /* 0x000fe200000100cf */
[----:B------:R-:W-:Y:S01]  /*5f70*/  FADD.FTZ R109, R114, -R109 ;  /* 0x8000006d726d7221 */ /* 0x000fe20000010000 */
[C---:B------:R-:W-:Y:S01]  /*5f80*/  LOP3.LUT P3, RZ, R146.reuse, 0xff0000, RZ, 0xc0, !PT ;  /* 0x00ff000092ff7812 */ /* 0x040fe2000786c0ff */
[----:B------:R-:W-:Y:S01]  /*5f90*/  FADD.FTZ R108, R117, -R108 ;  /* 0x8000006c756c7221 */ /* 0x000fe20000010000 */
[----:B------:R-:W-:Y:S01]  /*5fa0*/  LOP3.LUT P4, RZ, R146, 0xff00, RZ, 0xc0, !PT ;  /* 0x0000ff0092ff7812 */ /* 0x000fe2000788c0ff */
[C---:B0-----:R-:W-:Y:S01]  /*5fb0*/  FFMA.FTZ R80, R201.reuse, R109, R72 ;  /* 0x0000006dc9507223 */ /* 0x041fe20000010048 */
[----:B------:R-:W-:Y:S01]  /*5fc0*/  FADD.FTZ R111, R116, -R111 ;  /* 0x8000006f746f7221 */ /* 0x000fe20000010000 */
[----:B------:R-:W-:Y:S01]  /*5fd0*/  FFMA.FTZ R81, R201, R108, R73 ;  /* 0x0000006cc9517223 */ /* 0x000fe20000010049 */
[----:B------:R-:W-:-:S02]  /*5fe0*/  HFMA2 R91, -RZ, RZ, 0, 0 ;  /* 0x00000000ff5b7431 */ /* 0x000fc400000001ff */
[-C--:B------:R-:W-:Y:S01]  /*5ff0*/  FMUL.FTZ R82, R80, R200.reuse ;  /* 0x000000c850527220 */ /* 0x080fe20000410000 */
[----:B------:R-:W-:Y:S02]  /*6000*/  CS2R R98, SRZ ;  /* 0x0000000000627805 */ /* 0x000fe4000001ff00 */
[----:B-----5:R-:W-:Y:S01]  /*6010*/  @P2 SHF.L.U32 R83, R92, 0x10, RZ ;  /* 0x000000105c532819 */ /* 0x020fe200000006ff */
[----:B------:R-:W-:Y:S01]  /*6020*/  FMUL.FTZ R84, R81, R200 ;  /* 0x000000c851547220 */ /* 0x000fe20000410000 */
[----:B------:R-:W-:Y:S01]  /*6030*/  FMUL.FTZ R86, R82, UR4 ;  /* 0x0000000452567c20 */ /* 0x000fe20008410000 */
[----:B------:R-:W-:Y:S01]  /*6040*/  FFMA.FTZ R82, R201, R111, R74 ;  /* 0x0000006fc9527223 */ /* 0x000fe2000001004a */
[----:B------:R-:W-:Y:S01]  /*6050*/  @P2 SHF.L.U32 R87, R52, 0x10, RZ ;  /* 0x0000001034572819 */ /* 0x000fe200000006ff */
[----:B------:R-:W-:Y:S01]  /*6060*/  FFMA.FTZ R110, R110, R202, R207 ;  /* 0x000000ca6e6e7223 */ /* 0x000fe200000100cf */
[----:B------:R-:W-:Y:S01]  /*6070*/  @P2 FMUL.FTZ R98, R86, R83 ;  /* 0x0000005356622220 */ /* 0x000fe20000410000 */
[----:B------:R-:W-:Y:S01]  /*6080*/  FMUL.FTZ R83, R82, R200 ;  /* 0x000000c852537220 */ /* 0x000fe20000410000 */
[----:B------:R-:W-:Y:S01]  /*6090*/  FMUL.FTZ R85, R84, UR4 ;  /* 0x0000000454557c20 */ /* 0x000fe20008410000 */
[----:B------:R-:W-:Y:S01]  /*60a0*/  @P2 FMUL.FTZ R91, R87, R86 ;  /* 0x00000056575b2220 */ /* 0x000fe20000410000 */
[----:B------:R-:W-:Y:S01]  /*60b0*/  @P3 SHF.L.U32 R84, R93, 0x10, RZ ;  /* 0x000000105d543819 */ /* 0x000fe200000006ff */
[----:B------:R-:W-:Y:S01]  /*60c0*/  FMUL.FTZ R83, R83, UR4 ;  /* 0x0000000453537c20 */ /* 0x000fe20008410000 */
[----:B------:R-:W-:Y:S01]  /*60d0*/  @P3 SHF.L.U32 R86, R53, 0x10, RZ ;  /* 0x0000001035563819 */ /* 0x000fe200000006ff */
[----:B------:R-:W-:Y:S01]  /*60e0*/  FADD.FTZ R110, R119, -R110 ;  /* 0x8000006e776e7221 */ /* 0x000fe20000010000 */
[----:B------:R-:W-:-:S02]  /*60f0*/  @P4 PRMT R92, R92, 0x7632, R92 ;  /* 0x000076325c5c4816 */ /* 0x000fc4000000005c */
[----:B------:R-:W-:Y:S02]  /*6100*/  CS2R R88, SRZ ;  /* 0x0000000000587805 */ /* 0x000fe4000001ff00 */
[----:B------:R-:W-:Y:S02]  /*6110*/  CS2R R100, SRZ ;  /* 0x0000000000647805 */ /* 0x000fe4000001ff00 */
[----:B------:R-:W-:Y:S01]  /*6120*/  @P4 SHF.L.U32 R90, R183, 0x10, RZ ;  /* 0x00000010b75a4819 */ /* 0x000fe200000006ff */
[----:B------:R-:W-:Y:S01]  /*6130*/  @P3 FMUL.FTZ R100, R83, R84 ;  /* 0x0000005453643220 */ /* 0x000fe20000410000 */
[----:B------:R-:W-:Y:S01]  /*6140*/  @P4 SHF.L.U32 R92, R92, 0x10, RZ ;  /* 0x000000105c5c4819 */ /* 0x000fe200000006ff */
[----:B------:R-:W-:Y:S01]  /*6150*/  @P3 FMUL.FTZ R89, R86, R83 ;  /* 0x0000005356593220 */ /* 0x000fe20000410000 */
[----:B------:R-:W-:Y:S01]  /*6160*/  FFMA.FTZ R83, R201, R110, R75 ;  /* 0x0000006ec9537223 */ /* 0x000fe2000001004b */
[----:B------:R-:W-:Y:S01]  /*6170*/  FFMA.FTZ R113, R113, R202, R207 ;  /* 0x000000ca71717223 */ /* 0x000fe200000100cf */
[C---:B------:R-:W-:Y:S01]  /*6180*/  ISETP.GE.U32.AND P2, PT, R146.reuse, RZ, PT ;  /* 0x000000ff9200720c */ /* 0x040fe20003f46070 */
[----:B------:R-:W-:Y:S01]  /*6190*/  @P4 FMUL.FTZ R99, R85, R92 ;  /* 0x0000005c55634220 */ /* 0x000fe20000410000 */
[----:B------:R-:W-:Y:S01]  /*61a0*/  LOP3.LUT P6, RZ, R146, 0xff000000, RZ, 0xc0, !PT ;  /* 0xff00000092ff7812 */ /* 0x000fe200078cc0ff */
[----:B------:R-:W-:Y:S01]  /*61b0*/  @P4 FMUL.FTZ R88, R90, R85 ;  /* 0x000000555a584220 */ /* 0x000fe20000410000 */
[----:B------:R-:W-:Y:S01]  /*61c0*/  LOP3.LUT P5, RZ, R147, 0xff, RZ, 0xc0, !PT ;  /* 0x000000ff93ff7812 */ /* 0x000fe200078ac0ff */
[----:B------:R-:W-:Y:S01]  /*61d0*/  FMUL.FTZ R84, R83, R200 ;  /* 0x000000c853547220 */ /* 0x000fe20000410000 */
[C---:B------:R-:W-:Y:S01]  /*61e0*/  LOP3.LUT P4, RZ, R147.reuse, 0xff00, RZ, 0xc0, !PT ;  /* 0x0000ff0093ff7812 */ /* 0x040fe2000788c0ff */
[----:B------:R-:W-:Y:S01]  /*61f0*/  FADD.FTZ R113, R118, -R113 ;  /* 0x8000007176717221 */ /* 0x000fe20000010000 */
[C---:B------:R-:W-:Y:S01]  /*6200*/  LOP3.LUT P3, RZ, R147.reuse, 0xff0000, RZ, 0xc0, !PT ;  /* 0x00ff000093ff7812 */ /* 0x040fe2000786c0ff */
[----:B------:R-:W-:Y:S01]  /*6210*/  FMUL.FTZ R108, R84, UR4 ;  /* 0x00000004546c7c20 */ /* 0x000fe20008410000 */
[----:B------:R-:W-:Y:S01]  /*6220*/  ISETP.GE.U32.AND.EX P2, PT, R147, 0x1000000, PT, P2 ;  /* 0x010000009300780c */ /* 0x000fe20003f46120 */
[----:B------:R-:W-:Y:S01]  /*6230*/  FFMA.FTZ R84, R201, R113, R76 ;  /* 0x00000071c9547223 */ /* 0x000fe2000001004c */
[-CC-:B------:R-:W-:Y:S01]  /*6240*/  FFMA.FTZ R112, R112, R202.reuse, R207.reuse ;  /* 0x000000ca70707223 */ /* 0x180fe200000100cf */
[-CC-:B------:R-:W-:Y:S01]  /*6250*/  FFMA.FTZ R115, R115, R202.reuse, R207.reuse ;  /* 0x000000ca73737223 */ /* 0x180fe200000100cf */
[----:B------:R-:W-:Y:S01]  /*6260*/  FFMA.FTZ R122, R122, R202, R207 ;  /* 0x000000ca7a7a7223 */ /* 0x000fe200000100cf */
[----:B------:R-:W-:Y:S01]  /*6270*/  FMUL.FTZ R86, R84, R200 ;  /* 0x000000c854567220 */ /* 0x000fe20000410000 */
[----:B------:R-:W-:Y:S01]  /*6280*/  HFMA2 R90, -RZ, RZ, 0, 0 ;  /* 0x00000000ff5a7431 */ /* 0x000fe200000001ff */
[----:B------:R-:W-:Y:S01]  /*6290*/  @P6 PRMT R93, R93, 0x7632, R93 ;  /* 0x000076325d5d6816 */ /* 0x000fe2000000005d */
[----:B------:R-:W-:Y:S01]  /*62a0*/  FADD.FTZ R112, R121, -R112 ;  /* 0x8000007079707221 */ /* 0x000fe20000010000 */
[----:B------:R-:W-:Y:S01]  /*62b0*/  @P5 SHF.L.U32 R87, R94, 0x10, RZ ;  /* 0x000000105e575819 */ /* 0x000fe200000006ff */
[----:B------:R-:W-:Y:S01]  /*62c0*/  FMUL.FTZ R86, R86, UR4 ;  /* 0x0000000456567c20 */ /* 0x000fe20008410000 */
[----:B------:R-:W-:Y:S01]  /*62d0*/  @P5 SHF.L.U32 R113, R54, 0x10, RZ ;  /* 0x0000001036715819 */ /* 0x000fe200000006ff */
[----:B------:R-:W-:Y:S01]  /*62e0*/  FADD.FTZ R120, R120, -R115 ;  /* 0x8000007378787221 */ /* 0x000fe20000010000 */
[----:B------:R-:W-:Y:S01]  /*62f0*/  @P4 PRMT R102, R94, 0x7632, R102 ;  /* 0x000076325e664816 */ /* 0x000fe20000000066 */
[----:B------:R-:W-:Y:S01]  /*6300*/  FADD.FTZ R122, R123, -R122 ;  /* 0x8000007a7b7a7221 */ /* 0x000fe20000010000 */
[----:B------:R-:W-:Y:S01]  /*6310*/  @P3 SHF.L.U32 R109, R95, 0x10, RZ ;  /* 0x000000105f6d3819 */ /* 0x000fe200000006ff */
[----:B------:R-:W-:Y:S01]  /*6320*/  @P5 FMUL.FTZ R90, R113, R86 ;  /* 0x00000056715a5220 */ /* 0x000fe20000410000 */
[----:B------:R-:W-:-:S02]  /*6330*/  @P2 PRMT R111, R95, 0x7632, R111 ;  /* 0x000076325f6f2816 */ /* 0x000fc4000000006f */
[----:B------:R-:W-:Y:S02]  /*6340*/  CS2R R94, SRZ ;  /* 0x00000000005e7805 */ /* 0x000fe4000001ff00 */
[----:B------:R-:W-:Y:S01]  /*6350*/  @P6 SHF.L.U32 R93, R93, 0x10, RZ ;  /* 0x000000105d5d6819 */ /* 0x000fe200000006ff */
[----:B------:R-:W-:Y:S01]  /*6360*/  @P5 FMUL.FTZ R94, R86, R87 ;  /* 0x00000057565e5220 */ /* 0x000fe20000410000 */
[----:B------:R-:W-:Y:S01]  /*6370*/  @P6 SHF.L.U32 R103, R182, 0x10, RZ ;  /* 0x00000010b6676819 */ /* 0x000fe200000006ff */
[C---:B------:R-:W-:Y:S01]  /*6380*/  FFMA.FTZ R85, R201.reuse, R112, R77 ;  /* 0x00000070c9557223 */ /* 0x040fe2000001004d */
[C---:B------:R-:W-:Y:S01]  /*6390*/  FFMA.FTZ R86, R201.reuse, R120, R78 ;  /* 0x00000078c9567223 */ /* 0x040fe2000001004e */
[----:B------:R-:W-:Y:S01]  /*63a0*/  FFMA.FTZ R87, R201, R122, R79 ;  /* 0x0000007ac9577223 */ /* 0x000fe2000001004f */
[----:B------:R-:W-:Y:S01]  /*63b0*/  MOV R92, RZ ;  /* 0x000000ff005c7202 */ /* 0x000fe20000000f00 */
[----:B------:R-:W-:Y:S01]  /*63c0*/  @P6 FMUL.FTZ R101, R108, R93 ;  /* 0x0000005d6c656220 */ /* 0x000fe20000410000 */
[----:B------:R-:W-:Y:S01]  /*63d0*/  @P6 FMUL.FTZ R92, R103, R108 ;  /* 0x0000006c675c6220 */ /* 0x000fe20000410000 */
[-C--:B------:R-:W-:Y:S01]  /*63e0*/  FMUL.FTZ R93, R85, R200.reuse ;  /* 0x000000c8555d7220 */ /* 0x080fe20000410000 */
[-C--:B------:R-:W-:Y:S01]  /*63f0*/  FMUL.FTZ R108, R86, R200.reuse ;  /* 0x000000c8566c7220 */ /* 0x080fe20000410000 */
[----:B------:R-:W-:Y:S01]  /*6400*/  FMUL.FTZ R200, R87, R200 ;  /* 0x000000c857c87220 */ /* 0x000fe20000410000 */
        /* <DEDUP_REMOVED lines=21> */
[----:B------:R-:W-:Y:S01]  /*6560*/  F2FP.BF16.F32.PACK_AB R91, R113, R110 ;  /* 0x0000006e715b723e */ /* 0x000fe200000010ff */
[----:B------:R-:W-:Y:S06]  /*6570*/  BRA `(.L_x_4698) ;  /* 0x0000000400947947 */ /* 0x000fec0003800000 */
.L_x_4697:
[-CC-:B------:R-:W-:Y:S01]  /*6580*/  FFMA.FTZ R109, R109, R202.reuse, R207.reuse ;  /* 0x000000ca6d6d7223 */ /* 0x180fe200000100cf */
[----:B------:R-:W-:Y:S01]  /*6590*/  LOP3.LUT P2, RZ, R146, 0xff, RZ, 0xc0, !PT ;  /* 0x000000ff92ff7812 */ /* 0x000fe2000784c0ff */
[-C--:B------:R-:W-:Y:S01]  /*65a0*/  FFMA.FTZ R108, R108, R202.reuse, R207 ;  /* 0x000000ca6c6c7223 */ /* 0x080fe200000100cf */
[----:B------:R-:W-:Y:S01]  /*65b0*/  LOP3.LUT P3, RZ, R146, 0xff00, RZ, 0xc0, !PT ;  /* 0x0000ff0092ff7812 */ /* 0x000fe2000786c0ff */
[----:B------:R-:W-:Y:S01]  /*65c0*/  FADD.FTZ R109, R114, -R109 ;  /* 0x8000006d726d7221 */ /* 0x000fe20000010000 */
[-C--:B------:R-:W-:Y:S01]  /*65d0*/  FFMA.FTZ R111, R111, R202.reuse, R207 ;  /* 0x000000ca6f6f7223 */ /* 0x080fe200000100cf */
[----:B------:R-:W-:Y:S01]  /*65e0*/  LOP3.LUT P4, RZ, R146, 0xff0000, RZ, 0xc0, !PT ;  /* 0x00ff000092ff7812 */ /* 0x000fe2000788c0ff */
[----:B------:R-:W-:Y:S01]  /*65f0*/  FADD.FTZ R108, R117, -R108 ;  /* 0x8000006c756c7221 */ /* 0x000fe20000010000 */
[----:B------:R-:W-:Y:S01]  /*6600*/  FFMA.FTZ R109, R201, R109, R72 ;  /* 0x0000006dc96d7223 */ /* 0x000fe20000010048 */
[----:B------:R-:W-:Y:S01]  /*6610*/  FADD.FTZ R111, R116, -R111 ;  /* 0x8000006f746f7221 */ /* 0x000fe20000010000 */
[----:B------:R-:W-:Y:S01]  /*6620*/  FFMA.FTZ R203, R113, R202, R207 ;  /* 0x000000ca71cb7223 */ /* 0x000fe200000100cf */
[C---:B0-----:R-:W-:Y:S01]  /*6630*/  FFMA.FTZ R103, R201.reuse, R108, R73 ;  /* 0x0000006cc9677223 */ /* 0x041fe20000010049 */
[----:B------:R-:W-:Y:S01]  /*6640*/  FMUL.FTZ R88, R200, R109 ;  /* 0x0000006dc8587220 */ /* 0x000fe20000410000 */
[----:B------:R-:W-:Y:S01]  /*6650*/  FFMA.FTZ R113, R201, R111, R74 ;  /* 0x0000006fc9717223 */ /* 0x000fe2000001004a */
        /* <DEDUP_REMOVED lines=35> */
[----:B------:R-:W-:Y:S01]  /*6890*/  FFMA.FTZ R203, R201, R203, R76 ;  /* 0x000000cbc9cb7223 */ /* 0x000fe2000001004c */
[----:B------:R-:W-:Y:S01]  /*68a0*/  FADD.FTZ R112, R121, -R112 ;  /* 0x8000007079707221 */ /* 0x000fe20000010000 */
[----:B------:R-:W-:Y:S01]  /*68b0*/  FADD.FTZ R115, R120, -R115 ;  /* 0x8000007378737221 */ /* 0x000fe20000010000 */
[----:B------:R-:W-:Y:S01]  /*68c0*/  FFMA.FTZ R101, R201, R110, R75 ;  /* 0x0000006ec9657223 */ /* 0x000fe2000001004b */
[----:B------:R-:W-:Y:S01]  /*68d0*/  FADD.FTZ R122, R123, -R122 ;  /* 0x8000007a7b7a7221 */ /* 0x000fe20000010000 */
[----:B------:R-:W-:Y:S01]  /*68e0*/  @P6 SHF.L.U32 R92, R93, 0x10, RZ ;  /* 0x000000105d5c6819 */ /* 0x000fe200000006ff */
[C---:B------:R-:W-:Y:S01]  /*68f0*/  FMUL.FTZ R93, R200.reuse, R203 ;  /* 0x000000cbc85d7220 */ /* 0x040fe20000410000 */
[C---:B------:R-:W-:Y:S01]  /*6900*/  FFMA.FTZ R109, R201.reuse, R112, R77 ;  /* 0x00000070c96d7223 */ /* 0x040fe2000001004d */
[C---:B------:R-:W-:Y:S01]  /*6910*/  FFMA.FTZ R115, R201.reuse, R115, R78 ;  /* 0x00000073c9737223 */ /* 0x040fe2000001004e */
[----:B------:R-:W-:Y:S01]  /*6920*/  FMUL.FTZ R90, R200, R101 ;  /* 0x00000065c85a7220 */ /* 0x000fe20000410000 */
[----:B------:R-:W-:Y:S01]  /*6930*/  FFMA.FTZ R201, R201, R122, R79 ;  /* 0x0000007ac9c97223 */ /* 0x000fe2000001004f */
        /* <DEDUP_REMOVED lines=41> */
.L_x_4698:
[----:B------:R-:W0:Y:S01]  /*6bd0*/  @P1 LDC.64 R92, c[0x0][0x478] ;  /* 0x00011e00ff5c1b82 */ /* 0x000e220000000a00 */
[----:B------:R-:W-:-:S04]  /*6be0*/  IMAD.WIDE.U32 R96, R199, 0x10, R96 ;  /* 0x00000010c7607825 */ /* 0x000fc800078e0060 */
[----:B0-----:R-:W-:-:S05]  /*6bf0*/  @P1 IMAD.WIDE.U32 R92, R199, 0x20, R92 ;  /* 0x00000020c75c1825 */ /* 0x001fca00078e005c */
[----:B------:R0:W-:Y:S04]  /*6c00*/  @P1 STG.E.128 desc[UR6][R92.64], R80 ;  /* 0x000000505c001986 */ /* 0x0001e8000c101d06 */
[----:B------:R0:W-:Y:S04]  /*6c10*/  @P1 STG.E.128 desc[UR6][R92.64+0x10], R84 ;  /* 0x000010545c001986 */ /* 0x0001e8000c101d06 */
[----:B------:R0:W-:Y:S02]  /*6c20*/  STG.E.128 desc[UR6][R96.64], R88 ;  /* 0x0000005860007986 */ /* 0x0001e4000c101d06 */
.L_x_4692:
        /* <DEDUP_REMOVED lines=29> */
.L_x_4683:
        /* <DEDUP_REMOVED lines=68> */
[----:B------:R-:W-:-:S07]  /*7240*/  MOV R10, R12 ;  /* 0x0000000c000a7202 */ /* 0x000fce0000000f00 */
.L_x_4682:
[----:B------:R-:W-:Y:S05]  /*7250*/  BSYNC B0 ;  /* 0x0000000000007941 */ /* 0x000fea0003800000 */
.L_x_4681:
[----:B------:R-:W0:Y:S01]  /*7260*/  S2R R12, SR_CgaCtaId ;  /* 0x00000000000c7919 */ /* 0x000e220000008800 */
[----:B------:R-:W-:Y:S01]  /*7270*/  SHF.R.U32.HI R13, RZ, 0x5, R2 ;  /* 0x00000005ff0d7819 */ /* 0x000fe20000011602 */
[----:B------:R-:W-:Y:S05]  /*7280*/  WARPSYNC.ALL ;  /* 0x0000000000007948 */ /* 0x000fea0003800000 */
[----:B------:R-:W-:Y:S01]  /*7290*/  MOV R3, 0x400 ;  /* 0x0000040000037802 */ /* 0x000fe20000000f00 */
[----:B------:R-:W-:Y:S01]  /*72a0*/  IMAD R0, R13, 0x60, R0 ;  /* 0x000000600d007824 */ /* 0x000fe200078e0200 */
[----:B------:R-:W1:Y:S01]  /*72b0*/  LDCU.128 UR20, c[0x0][0x440] ;  /* 0x00008800ff1477ac */ /* 0x000e620008000c00 */
[----:B------:R-:W2:Y:S01]  /*72c0*/  LDCU.64 UR10, c[0x0][0x460] ;  /* 0x00008c00ff0a77ac */ /* 0x000ea20008000a00 */
        /* <DEDUP_REMOVED lines=14> */
[----:B------:R-:W1:Y:S04]  /*73b0*/  LDS R16, [R12+0x800] ;  /* 0x000800000c107984 */ /* 0x000e680000000800 */
        /* <DEDUP_REMOVED lines=8> */
[----:B---3--:R-:W-:-:S03]  /*7440*/  FADD.FTZ R13, RZ, R13 ;  /* 0x0000000dff0d7221 */ /* 0x008fc60000010000 */
[----:B------:R-:W3:Y:S01]  /*7450*/  LDS R38, [R12+0x1800] ;  /* 0x001800000c267984 */ /* 0x000ee20000000800 */
[----:B----4-:R-:W-:-:S03]  /*7460*/  FADD.FTZ R14, RZ, R14 ;  /* 0x0000000eff0e7221 */ /* 0x010fc60000010000 */
[----:B------:R-:W4:Y:S01]  /*7470*/  LDS R40, [R12+0x1a00] ;  /* 0x001a00000c287984 */ /* 0x000f220000000800 */
[----:B-----5:R-:W-:Y:S01]  /*7480*/  FADD.FTZ R15, RZ, R15 ;  /* 0x0000000fff0f7221 */ /* 0x020fe20000010000 */
[----:B-1----:R-:W-:Y:S02]  /*7490*/  FADD.FTZ R16, RZ, R16 ;  /* 0x00000010ff107221 */ /* 0x002fe40000010000 */
[----:B------:R-:W-:Y:S01]  /*74a0*/  LDS R19, [R12+0x2a00] ;  /* 0x002a00000c137984 */ /* 0x000fe20000000800 */
[----:B--2---:R-:W-:-:S03]  /*74b0*/  FADD.FTZ R3, R3, R18 ;  /* 0x0000001203037221 */ /* 0x004fc60000010000 */
[----:B------:R-:W-:Y:S01]  /*74c0*/  LDS R37, [R12+0x2e00] ;  /* 0x002e00000c257984 */ /* 0x000fe20000000800 */
[----:B------:R-:W-:-:S03]  /*74d0*/  FADD.FTZ R13, R13, R36 ;  /* 0x000000240d0d7221 */ /* 0x000fc60000010000 */
[----:B------:R-:W-:Y:S01]  /*74e0*/  LDS R18, [R12+0x2400] ;  /* 0x002400000c127984 */ /* 0x000fe20000000800 */
[----:B------:R-:W-:-:S03]  /*74f0*/  FADD.FTZ R8, RZ, R8 ;  /* 0x00000008ff087221 */ /* 0x000fc60000010000 */
[----:B------:R-:W1:Y:S01]  /*7500*/  LDS R36, [R12+0x2600] ;  /* 0x002600000c247984 */ /* 0x000e620000000800 */
[----:B------:R-:W-:-:S03]  /*7510*/  FADD.FTZ R9, R14, R9 ;  /* 0x000000090e097221 */ /* 0x000fc60000010000 */
[----:B------:R-:W2:Y:S01]  /*7520*/  LDS R14, [R12+0x1c00] ;  /* 0x001c00000c0e7984 */ /* 0x000ea20000000800 */
        /* <DEDUP_REMOVED lines=10> */
[----:B------:R-:W-:Y:S01]  /*75d0*/  BAR.SYNC.DEFER_BLOCKING 0x0 ;  /* 0x0000000000007b1d */ /* 0x000fe20000010000 */
[----:B-1----:R-:W-:Y:S01]  /*75e0*/  FADD.FTZ R13, R13, R36 ;  /* 0x000000240d0d7221 */ /* 0x002fe20000010000 */
[----:B--2---:R-:W-:Y:S01]  /*75f0*/  FADD.FTZ R9, R9, R14 ;  /* 0x0000000e09097221 */ /* 0x004fe20000010000 */
[----:B-----5:R-:W-:Y:S01]  /*7600*/  FADD.FTZ R10, R10, R15 ;  /* 0x0000000f0a0a7221 */ /* 0x020fe20000010000 */
[----:B------:R-:W-:Y:S02]  /*7610*/  FADD.FTZ R15, R3, R18 ;  /* 0x00000012030f7221 */ /* 0x000fe40000010000 */
[----:B------:R-:W-:Y:S01]  /*7620*/  STS.128 [R0], R64 ;  /* 0x0000004000007388 */ /* 0x000fe20000000c00 */
[----:B------:R-:W-:Y:S01]  /*7630*/  FADD.FTZ R19, R10, R19 ;  /* 0x000000130a137221 */ /* 0x000fe20000010000 */
[----:B------:R-:W-:Y:S02]  /*7640*/  FADD.FTZ R11, R11, R16 ;  /* 0x000000100b0b7221 */ /* 0x000fe40000010000 */
[----:B------:R-:W-:Y:S01]  /*7650*/  STS.128 [R0+0x10], R72 ;  /* 0x0000104800007388 */ /* 0x000fe20000000c00 */
[----:B0-----:R-:W-:-:S03]  /*7660*/  FADD.FTZ R8, R8, R17 ;  /* 0x0000001108087221 */ /* 0x001fc60000010000 */
[----:B------:R-:W-:Y:S01]  /*7670*/  STS.128 [R0+0x400], R28 ;  /* 0x0004001c00007388 */ /* 0x000fe20000000c00 */
[----:B------:R-:W-:Y:S01]  /*7680*/  FADD.FTZ R37, R8, R37 ;  /* 0x0000002508257221 */ /* 0x000fe20000010000 */
[----:B---3--:R-:W-:Y:S02]  /*7690*/  FADD.FTZ R9, R9, R38 ;  /* 0x0000002609097221 */ /* 0x008fe40000010000 */
        /* <DEDUP_REMOVED lines=59> */
[----:B--2---:R-:W0:Y:S03]  /*7a50*/  LDC R5, c[0x0][0x388] ;  /* 0x0000e200ff057b82 */ /* 0x004e260000000800 */
[----:B------:R-:W-:Y:S05]  /*7a60*/  STS.128 [R0+0x810], R56 ;  /* 0x0008103800007388 */ /* 0x000fea0000000c00 */
[----:B------:R-:W-:Y:S01]  /*7a70*/  BAR.SYNC.DEFER_BLOCKING 0x0 ;  /* 0x0000000000007b1d */ /* 0x000fe20000010000 */
[----:B0-----:R-:W-:-:S05]  /*7a80*/  IMAD R23, R5, UR8, RZ ;  /* 0x0000000805177c24 */ /* 0x001fca000f8e02ff */
[----:B------:R-:W-:Y:S01]  /*7a90*/  IADD3 R2, P0, PT, R23, R2, RZ ;  /* 0x0000000217027210 */ /* 0x000fe20007f1e0ff */
[----:B------:R-:W0:Y:S03]  /*7aa0*/  LDS R65, [R12] ;  /* 0x000000000c417984 */ /* 0x000e260000000800 */
[----:B------:R-:W-:Y:S01]  /*7ab0*/  SHF.L.U32 R18, R2, 0x2, RZ ;  /* 0x0000000202127819 */ /* 0x000fe200000006ff */
        /* <DEDUP_REMOVED lines=17> */
[----:B---3--:R-:W-:Y:S01]  /*7bd0*/  FADD.FTZ R0, RZ, R0 ;  /* 0x00000000ff007221 */ /* 0x008fe20000010000 */
[----:B------:R-:W-:Y:S02]  /*7be0*/  SHF.L.U64.HI R20, R2, 0x2, R3 ;  /* 0x0000000202147819 */ /* 0x000fe40000010203 */
[----:B------:R-:W3:Y:S01]  /*7bf0*/  LDS R16, [R12+0xa00] ;  /* 0x000a00000c107984 */ /* 0x000ee20000000800 */
[C---:B------:R-:W-:Y:S01]  /*7c00*/  IADD3 R2, P0, PT, R18.reuse, UR22, RZ ;  /* 0x0000001612027c10 */ /* 0x040fe2000ff1e0ff */
[----:B----4-:R-:W-:Y:S01]  /*7c10*/  FADD.FTZ R8, RZ, R8 ;  /* 0x00000008ff087221 */ /* 0x010fe20000010000 */
[----:B------:R-:W-:Y:S01]  /*7c20*/  IADD3 R4, P1, PT, R18, UR20, RZ ;  /* 0x0000001412047c10 */ /* 0x000fe2000ff3e0ff */
[----:B------:R-:W4:Y:S01]  /*7c30*/  LDS R29, [R12+0x1400] ;  /* 0x001400000c1d7984 */ /* 0x000f220000000800 */
[----:B------:R-:W-:Y:S01]  /*7c40*/  IADD3.X R3, PT, PT, R20, UR23, RZ, P0, !PT ;  /* 0x0000001714037c10 */ /* 0x000fe200087fe4ff */
[----:B-----5:R-:W-:Y:S01]  /*7c50*/  FADD.FTZ R51, R5, R6 ;  /* 0x0000000605337221 */ /* 0x020fe20000010000 */
[----:B------:R-:W-:Y:S01]  /*7c60*/  IADD3 R6, P0, PT, R18, UR10, RZ ;  /* 0x0000000a12067c10 */ /* 0x000fe2000ff1e0ff */
[----:B------:R-:W5:Y:S01]  /*7c70*/  LDS R45, [R12+0x1e00] ;  /* 0x001e00000c2d7984 */ /* 0x000f620000000800 */
[----:B------:R-:W-:Y:S01]  /*7c80*/  FADD.FTZ R0, R0, R7 ;  /* 0x0000000700007221 */ /* 0x000fe20000010000 */
[----:B------:R-:W-:-:S02]  /*7c90*/  IADD3.X R5, PT, PT, R20, UR21, RZ, P1, !PT ;  /* 0x0000001514057c10 */ /* 0x000fc40008ffe4ff */
[----:B------:R-:W5:Y:S01]  /*7ca0*/  LDS R55, [R12+0x2800] ;  /* 0x002800000c377984 */ /* 0x000f620000000800 */
[----:B------:R-:W-:Y:S01]  /*7cb0*/  FADD.FTZ R10, RZ, R10 ;  /* 0x0000000aff0a7221 */ /* 0x000fe20000010000 */
        /* <DEDUP_REMOVED lines=42> */
.L_x_4684:
        /* <DEDUP_REMOVED lines=8> */
.L_x_4701:
[----:B------:R-:W-:Y:S05]  /*7fe0*/  BSYNC B2 ;  /* 0x0000000000027941 */ /* 0x000fea0003800000 */
.L_x_4700:
        /* <DEDUP_REMOVED lines=8> */
.L_x_4702:
[----:B------:R-:W-:Y:S01]  /*8070*/  FADD.FTZ R89, R88, R89 ;  /* 0x0000005958597221 */ /* 0x000fe20000010000 */
[----:B------:R-:W-:-:S04]  /*8080*/  HFMA2 R227, -RZ, RZ, 0, 1.1920928955078125e-07 ;  /* 0x00000002ffe37431 */ /* 0x000fc800000001ff */
[----:B------:R-:W-:Y:S02]  /*8090*/  MOV R226, R89 ;  /* 0x0000005900e27202 */ /* 0x000fe40000000f00 */
[----:B------:R-:W-:-:S07]  /*80a0*/  MOV R91, R209 ;  /* 0x000000d1005b7202 */ /* 0x000fce0000000f00 */
[----:B------:R-:W-:Y:S05]  /*80b0*/  WARPSYNC.COLLECTIVE R207, `(.L_x_4703) ;  /* 0x00000000cf087348 */ /* 0x000fea0003c00000 */
[----:B------:R0:W1:Y:S02]  /*80c0*/  SHFL.BFLY P3, R209, R226, R227, R228 ;  /* 0x0c0000e3e2d17389 */ /* 0x00006400000600e4 */
[----:B01----:R-:W-:Y:S05]  /*80d0*/  ENDCOLLECTIVE ;  /* 0x000000000000791b */ /* 0x003fea0003800000 */
.L_x_4703:
[----:B------:R-:W-:-:S05]  /*80e0*/  FADD.FTZ R91, R90, R91 ;  /* 0x0000005b5a5b7221 */ /* 0x000fca0000010000 */
[----:B------:R-:W-:Y:S02]  /*80f0*/  MOV R226, R91 ;  /* 0x0000005b00e27202 */ /* 0x000fe40000000f00 */
[----:B------:R-:W-:-:S07]  /*8100*/  MOV R98, R209 ;  /* 0x000000d100627202 */ /* 0x000fce0000000f00 */
[----:B------:R-:W-:Y:S05]  /*8110*/  WARPSYNC.COLLECTIVE R207, `(.L_x_4704) ;  /* 0x00000000cf087348 */ /* 0x000fea0003c00000 */
[----:B------:R0:W1:Y:S02]  /*8120*/  SHFL.BFLY P3, R209, R226, R227, R228 ;  /* 0x0c0000e3e2d17389 */ /* 0x00006400000600e4 */
[----:B01----:R-:W-:Y:S05]  /*8130*/  ENDCOLLECTIVE ;  /* 0x000000000000791b */ /* 0x003fea0003800000 */
.L_x_4704:
[----:B------:R-:W-:Y:S01]  /*8140*/  FADD.FTZ R98, R89, R98 ;  /* 0x0000006259627221 */ /* 0x000fe20000010000 */
[----:B------:R-:W-:-:S04]  /*8150*/  HFMA2 R227, -RZ, RZ, 0, 2.384185791015625e-07 ;  /* 0x00000004ffe37431 */ /* 0x000fc800000001ff */
[----:B------:R-:W-:Y:S02]  /*8160*/  MOV R226, R98 ;  /* 0x0000006200e27202 */ /* 0x000fe40000000f00 */
[----:B------:R-:W-:-:S07]  /*8170*/  MOV R202, R209 ;  /* 0x000000d100ca7202 */ /* 0x000fce0000000f00 */
[----:B------:R-:W-:Y:S05]  /*8180*/  WARPSYNC.COLLECTIVE R207, `(.L_x_4705) ;  /* 0x00000000cf087348 */ /* 0x000fea0003c00000 */
[----:B------:R0:W1:Y:S02]  /*8190*/  SHFL.BFLY P3, R209, R226, R227, R228 ;  /* 0x0c0000e3e2d17389 */ /* 0x00006400000600e4 */
[----:B01----:R-:W-:Y:S05]  /*81a0*/  ENDCOLLECTIVE ;  /* 0x000000000000791b */ /* 0x003fea0003800000 */
.L_x_4705:
[----:B------:R-:W-:-:S05]  /*81b0*/  FADD.FTZ R202, R91, R202 ;  /* 0x000000ca5bca7221 */ /* 0x000fca0000010000 */
[----:B------:R-:W-:Y:S02]  /*81c0*/  MOV R226, R202 ;  /* 0x000000ca00e27202 */ /* 0x000fe40000000f00 */
[----:B------:R-:W-:-:S07]  /*81d0*/  MOV R99, R209 ;  /* 0x000000d100637202 */ /* 0x000fce0000000f00 */
[----:B------:R-:W-:Y:S05]  /*81e0*/  WARPSYNC.COLLECTIVE R207, `(.L_x_4706) ;  /* 0x00000000cf087348 */ /* 0x000fea0003c00000 */
[----:B------:R0:W1:Y:S02]  /*81f0*/  SHFL.BFLY P3, R209, R226, R227, R228 ;  /* 0x0c0000e3e2d17389 */ /* 0x00006400000600e4 */
[----:B01----:R-:W-:Y:S05]  /*8200*/  ENDCOLLECTIVE ;  /* 0x000000000000791b */ /* 0x003fea0003800000 */
.L_x_4706:
[----:B------:R-:W-:Y:S01]  /*8210*/  FADD.FTZ R99, R98, R99 ;  /* 0x0000006362637221 */ /* 0x000fe20000010000 */
[----:B------:R-:W-:-:S04]  /*8220*/  HFMA2 R227, -RZ, RZ, 0, 4.76837158203125e-07 ;  /* 0x00000008ffe37431 */ /* 0x000fc800000001ff */
[----:B------:R-:W-:Y:S02]  /*8230*/  MOV R226, R99 ;  /* 0x0000006300e27202 */ /* 0x000fe40000000f00 */
[----:B------:R-:W-:-:S07]  /*8240*/  MOV R107, R209 ;  /* 0x000000d1006b7202 */ /* 0x000fce0000000f00 */
[----:B------:R-:W-:Y:S05]  /*8250*/  WARPSYNC.COLLECTIVE R207, `(.L_x_4707) ;  /* 0x00000000cf087348 */ /* 0x000fea0003c00000 */
[----:B------:R0:W1:Y:S02]  /*8260*/  SHFL.BFLY P3, R209, R226, R227, R228 ;  /* 0x0c0000e3e2d17389 */ /* 0x00006400000600e4 */
[----:B01----:R-:W-:Y:S05]  /*8270*/  ENDCOLLECTIVE ;  /* 0x000000000000791b */ /* 0x003fea0003800000 */
.L_x_4707:
[----:B------:R-:W-:-:S05]  /*8280*/  FADD.FTZ R107, R202, R107 ;  /* 0x0000006bca6b7221 */ /* 0x000fca0000010000 */
[----:B------:R-:W-:Y:S02]  /*8290*/  MOV R226, R107 ;  /* 0x0000006b00e27202 */ /* 0x000fe40000000f00 */
[----:B------:R-:W-:-:S07]  /*82a0*/  MOV R88, R209 ;  /* 0x000000d100587202 */ /* 0x000fce0000000f00 */
[----:B------:R-:W-:Y:S05]  /*82b0*/  WARPSYNC.COLLECTIVE R207, `(.L_x_4708) ;  /* 0x00000000cf087348 */ /* 0x000fea0003c00000 */
[----:B------:R0:W1:Y:S02]  /*82c0*/  SHFL.BFLY P3, R209, R226, R227, R228 ;  /* 0x0c0000e3e2d17389 */ /* 0x00006400000600e4 */
[----:B01----:R-:W-:Y:S05]  /*82d0*/  ENDCOLLECTIVE ;  /* 0x000000000000791b */ /* 0x003fea0003800000 */
.L_x_4708:
[----:B------:R-:W-:Y:S01]  /*82e0*/  FADD.FTZ R88, R99, R88 ;  /* 0x0000005863587221 */ /* 0x000fe20000010000 */
[----:B------:R-:W-:-:S04]  /*82f0*/  HFMA2 R227, -RZ, RZ, 0, 9.5367431640625e-07 ;  /* 0x00000010ffe37431 */ /* 0x000fc800000001ff */
[----:B------:R-:W-:Y:S02]  /*8300*/  MOV R226, R88 ;  /* 0x0000005800e27202 */ /* 0x000fe40000000f00 */
[----:B------:R-:W-:-:S07]  /*8310*/  MOV R90, R209 ;  /* 0x000000d1005a7202 */ /* 0x000fce0000000f00 */
[----:B------:R-:W-:Y:S05]  /*8320*/  WARPSYNC.COLLECTIVE R207, `(.L_x_4709) ;  /* 0x00000000cf087348 */ /* 0x000fea0003c00000 */
[----:B------:R0:W1:Y:S02]  /*8330*/  SHFL.BFLY P3, R209, R226, R227, R228 ;  /* 0x0c0000e3e2d17389 */ /* 0x00006400000600e4 */
[----:B01----:R-:W-:Y:S05]  /*8340*/  ENDCOLLECTIVE ;  /* 0x000000000000791b */ /* 0x003fea0003800000 */
.L_x_4709:
[----:B------:R-:W-:-:S05]  /*8350*/  FADD.FTZ R90, R107, R90 ;  /* 0x0000005a6b5a7221 */ /* 0x000fca0000010000 */
[----:B------:R-:W-:Y:S02]  /*8360*/  MOV R226, R90 ;  /* 0x0000005a00e27202 */ /* 0x000fe40000000f00 */
[----:B------:R-:W-:-:S07]  /*8370*/  MOV R89, R209 ;  /* 0x000000d100597202 */ /* 0x000fce0000000f00 */
[----:B------:R-:W-:Y:S05]  /*8380*/  WARPSYNC.COLLECTIVE R207, `(.L_x_4710) ;  /* 0x00000000cf087348 */ /* 0x000fea0003c00000 */
[----:B------:R0:W1:Y:S02]  /*8390*/  SHFL.BFLY P3, R209, R226, R227, R228 ;  /* 0x0c0000e3e2d17389 */ /* 0x00006400000600e4 */
[----:B01----:R-:W-:Y:S05]  /*83a0*/  ENDCOLLECTIVE ;  /* 0x000000000000791b */ /* 0x003fea0003800000 */
.L_x_4710:
[----:B------:R-:W-:Y:S01]  /*83b0*/  MOV R91, R209 ;  /* 0x000000d1005b7202 */ /* 0x000fe20000000f00 */
[----:B------:R-:W-:Y:S06]  /*83c0*/  BRA `(.L_x_4711) ;  /* 0xffffff9400e07947 */ /* 0x000fec000383ffff */
.L_x_4712:
        /* <DEDUP_REMOVED lines=11> */
.L_x_14486:


//--------------------- .text._ZN10layer_norm22ln_bwd_finalize_kernelINS_22Kernel_traits_finalizeILj768E13__nv_bfloat16S2_fS2_fjLb1ELj1024ELj4ENS_18Kernel_traits_baseILj768ES2_S2_fS2_fjLj1024EEEEELb1ELb0EEEvNS_9BwdParamsE --------------------------
	.section	.text._ZN10layer_norm22ln_bwd_finalize_kernelINS_22Kernel_traits_finalizeILj768E13__nv_bfloat16S2_fS2_fjLb1ELj1024ELj4ENS_18Kernel_traits_baseILj768ES2_S2_fS2_fjLj1024EEEEELb1ELb0EEEvNS_9BwdParamsE,"ax",@progbits
	.align	128
        .global         _ZN10layer_norm22ln_bwd_finalize_kernelINS_22Kernel_traits_finalizeILj768E13__nv_bfloat16S2_fS2_fjLb1ELj1024ELj4ENS_18Kernel_traits_baseILj768ES2_S2_fS2_fjLj1024EEEEELb1ELb0EEEvNS_9BwdParamsE
        .type           _ZN10layer_norm22ln_bwd_finalize_kernelINS_22Kernel_traits_finalizeILj768E13__nv_bfloat16S2_fS2_fjLb1ELj1024ELj4ENS_18Kernel_traits_baseILj768ES2_S2_fS2_fjLj1024EEEEELb1ELb0EEEvNS_9BwdParamsE,@function
        .size           _ZN10layer_norm22ln_bwd_finalize_kernelINS_22Kernel_traits_finalizeILj768E13__nv_bfloat16S2_fS2_fjLb1ELj1024ELj4ENS_18Kernel_traits_baseILj768ES2_S2_fS2_fjLj1024EEEEELb1ELb0EEEvNS_9BwdParamsE,(.L_x_14487 - _ZN10layer_norm22ln_bwd_finalize_kernelINS_22Kernel_traits_finalizeILj768E13__nv_bfloat16S2_fS2_fjLb1ELj1024ELj4ENS_18Kernel_traits_baseILj768ES2_S2_fS2_fjLj1024EEEEELb1ELb0EEEvNS_9BwdParamsE)
        .other          _ZN10layer_norm22ln_bwd_finalize_kernelINS_22Kernel_traits_finalizeILj768E13__nv_bfloat16S2_fS2_fjLb1ELj1024ELj4ENS_18Kernel_traits_baseILj768ES2_S2_fS2_fjLj1024EEEEELb1ELb0EEEvNS_9BwdParamsE,@"STO_CUDA_ENTRY STV_DEFAULT"
_ZN10layer_norm22ln_bwd_finalize_kernelINS_22Kernel_traits_finalizeILj768E13__nv_bfloat16S2_fS2_fjLb1ELj1024ELj4ENS_18Kernel_traits_baseILj768ES2_S2_fS2_fjLj1024EEEEELb1ELb0EEEvNS_9BwdParamsE:
.text._ZN10layer_norm22ln_bwd_finalize_kernelINS_22Kernel_traits_finalizeILj768E13__nv_bfloat16S2_fS2_fjLb1ELj1024ELj4ENS_18Kernel_traits_baseILj768ES2_S2_fS2_fjLj1024EEEEELb1ELb0EEEvNS_9BwdParamsE:
        /* <DEDUP_REMOVED lines=57> */
.L_x_4717:
        /* <DEDUP_REMOVED lines=87> */
.L_x_4716:
[----:B------:R-:W-:Y:S05]  /*0900*/  BSYNC.RECONVERGENT B1 ;  /* 0x0000000000017941 */ /* 0x000fea0003800200 */
.L_x_4715:
        /* <DEDUP_REMOVED lines=50> */
.L_x_4719:
[----:B------:R-:W-:Y:S05]  /*0c30*/  BSYNC.RECONVERGENT B1 ;  /* 0x0000000000017941 */ /* 0x000fea0003800200 */
.L_x_4718:
        /* <DEDUP_REMOVED lines=29> */
.L_x_4721:
[----:B------:R-:W-:Y:S05]  /*0e10*/  BSYNC.RECONVERGENT B1 ;  /* 0x0000000000017941 */ /* 0x000fea0003800200 */
.L_x_4720:
        /* <DEDUP_REMOVED lines=14> */
.L_x_4714:
[----:B------:R-:W-:Y:S05]  /*0f00*/  BSYNC.RECONVERGENT B0 ;  /* 0x0000000000007941 */ /* 0x000fea0003800200 */
.L_x_4713:
        /* <DEDUP_REMOVED lines=78> */
.L_x_4722:
        /* <DEDUP_REMOVED lines=9> */
.L_x_14487:


//--------------------- .text._ZN10layer_norm13ln_bwd_kernelINS_13Kernel_traitsI13__nv_bfloat16S2_fS2_fjLj768ELj1ELj4ELj1ELj16ENS_18Kernel_traits_baseILj768ES2_S2_fS2_fjLj128EEEEELb1ELb1ELb1ELb0EEEvNS_9BwdParamsE --------------------------
	.section	.text._ZN10layer_norm13ln_bwd_kernelINS_13Kernel_traitsI13__nv_bfloat16S2_fS2_fjLj768ELj1ELj4ELj1ELj16ENS_18Kernel_traits_baseILj768ES2_S2_fS2_fjLj128EEEEELb1ELb1ELb1ELb0EEEvNS_9BwdParamsE,"ax",@progbits
	.align	128
        .global         _ZN10layer_norm13ln_bwd_kernelINS_13Kernel_traitsI13__nv_bfloat16S2_fS2_fjLj768ELj1ELj4ELj1ELj16ENS_18Kernel_traits_baseILj768ES2_S2_fS2_fjLj128EEEEELb1ELb1ELb1ELb0EEEvNS_9BwdParamsE
        .type           _ZN10layer_norm13ln_bwd_kernelINS_13Kernel_traitsI13__nv_bfloat16S2_fS2_fjLj768ELj1ELj4ELj1ELj16ENS_18Kernel_traits_baseILj768ES2_S2_fS2_fjLj128EEEEELb1ELb1ELb1ELb0EEEvNS_9BwdParamsE,@function
        .size           _ZN10layer_norm13ln_bwd_kernelINS_13Kernel_traitsI13__nv_bfloat16S2_fS2_fjLj768ELj1ELj4ELj1ELj16ENS_18Kernel_traits_baseILj768ES2_S2_fS2_fjLj128EEEEELb1ELb1ELb1ELb0EEEvNS_9BwdParamsE,(.L_x_14488 - _ZN10layer_norm13ln_bwd_kernelINS_13Kernel_traitsI13__nv_bfloat16S2_fS2_fjLj768ELj1ELj4ELj1ELj16ENS_18Kernel_traits_baseILj768ES2_S2_fS2_fjLj128EEEEELb1ELb1ELb1ELb0EEEvNS_9BwdParamsE)
        .other          _ZN10layer_norm13ln_bwd_kernelINS_13Kernel_traitsI13__nv_bfloat16S2_fS2_fjLj768ELj1ELj4ELj1ELj16ENS_18Kernel_traits_baseILj768ES2_S2_fS2_fjLj128EEEEELb1ELb1ELb1ELb0EEEvNS_9BwdParamsE,@"STO_CUDA_ENTRY STV_DEFAULT"
_ZN10layer_norm13ln_bwd_kernelINS_13Kernel_traitsI13__nv_bfloat16S2_fS2_fjLj768ELj1ELj4ELj1ELj16ENS_18Kernel_traits_baseILj768ES2_S2_fS2_fjLj128EEEEELb1ELb1ELb1ELb0EEEvNS_9BwdParamsE:
.text._ZN10layer_norm13ln_bwd_kernelINS_13Kernel_traitsI13__nv_bfloat16S2_fS2_fjLj768ELj1ELj4ELj1ELj16ENS_18Kernel_traits_baseILj768ES2_S2_fS2_fjLj128EEEEELb1ELb1ELb1ELb0EEEvNS_9BwdParamsE:
        /* <DEDUP_REMOVED lines=127> */
.L_x_5012:
[----:B0-----:R-:W0:Y:S08]  /*07f0*/  LDC.64 R2, c[0x0][0x3f8] ;  /* 0x0000fe00ff027b82 */ /* 0x001e300000000a00 */
[----:B-1-3--:R-:W1:Y:S08]  /*0800*/  LDC.64 R166, c[0x0][0x3c8] ;  /* 0x0000f200ffa67b82 */ /* 0x00ae700000000a00 */
        /* <DEDUP_REMOVED lines=17> */
[C---:B------:R-:W-:Y:S01]  /*0920*/  ISETP.GE.U32.AND P5, PT, R4.reuse, 0x20, PT ;  /* 0x000000200400780c */ /* 0x040fe20003fa6070 */
        /* <DEDUP_REMOVED lines=9> */
[----:B------:R-:W-:Y:S01]  /*09c0*/  @P2 IMAD R168, R3, R2, RZ ;  /* 0x0000000203a82224 */ /* 0x000fe200078e02ff */
[----:B------:R-:W-:-:S04]  /*09d0*/  IADD3 R3, PT, PT, R216, -0x1, RZ ;  /* 0xffffffffd8037810 */ /* 0x000fc80007ffe0ff */
        /* <DEDUP_REMOVED lines=21> */
[----:B------:R-:W-:-:S13]  /*0b30*/  ISETP.NE.AND.EX P0, PT, RZ, UR11, PT, P0 ;  /* 0x0000000bff007c0c */ /* 0x000fda000bf05300 */
[----:B------:R-:W0:Y:S01]  /*0b40*/  @P0 LDC.64 R178, c[0x0][0x438] ;  /* 0x00010e00ffb20b82 */ /* 0x000e220000000a00 */
[C---:B------:R-:W-:Y:S02]  /*0b50*/  SHF.L.U32 R214, R36.reuse, 0x10, RZ ;  /* 0x0000001024d67819 */ /* 0x040fe400000006ff */
[----:B------:R-:W-:Y:S01]  /*0b60*/  PRMT R210, R36, 0x7632, R210 ;  /* 0x0000763224d27816 */ /* 0x000fe200000000d2 */
[----:B--2---:R-:W-:-:S03]  /*0b70*/  IMAD.WIDE.U32 R176, R221, 0x8, R176 ;  /* 0x00000008ddb07825 */ /* 0x004fc600078e00b0 */
[----:B------:R-:W-:Y:S02]  /*0b80*/  SHF.L.U32 R210, R210, 0x10, RZ ;  /* 0x00000010d2d27819 */ /* 0x000fe400000006ff */
[----:B------:R-:W5:Y:S01]  /*0b90*/  LDG.E.64 R188, desc[UR6][R176.64] ;  /* 0x00000006b0bc7981 */ /* 0x000f62000c1e1b00 */
[----:B------:R-:W-:Y:S01]  /*0ba0*/  SHF.L.U32 R208, R37, 0x10, RZ ;  /* 0x0000001025d07819 */ /* 0x000fe200000006ff */
[----:B0-----:R-:W-:-:S05]  /*0bb0*/  @P0 IMAD.WIDE.U32 R178, R220, 0x20, R178 ;  /* 0x00000020dcb20825 */ /* 0x001fca00078e00b2 */
[----:B------:R-:W5:Y:S04]  /*0bc0*/  @P0 LDG.E.128 R124, desc[UR6][R178.64] ;  /* 0x00000006b27c0981 */ /* 0x000f68000c1e1d00 */
[----:B------:R0:W5:Y:S02]  /*0bd0*/  @P0 LDG.E.128 R128, desc[UR6][R178.64+0x10] ;  /* 0x00001006b2800981 */ /* 0x000164000c1e1d00 */
[----:B0-----:R-:W-:Y:S02]  /*0be0*/  SHF.L.U32 R178, R38, 0x10, RZ ;  /* 0x0000001026b27819 */ /* 0x001fe400000006ff */
[----:B------:R-:W-:-:S04]  /*0bf0*/  PRMT R185, R39, 0x7632, R185 ;  /* 0x0000763227b97816 */ /* 0x000fc800000000b9 */
[----:B------:R-:W-:Y:S02]  /*0c00*/  SHF.L.U32 R185, R185, 0x10, RZ ;  /* 0x00000010b9b97819 */ /* 0x000fe400000006ff */
[----:B------:R-:W-:Y:S02]  /*0c10*/  IADD3 R223, PT, PT, R223, 0x20, RZ ;  /* 0x00000020dfdf7810 */ /* 0x000fe40007ffe0ff */
[----:B------:R-:W-:Y:S02]  /*0c20*/  IADD3 R221, PT, PT, R221, 0x20, RZ ;  /* 0x00000020dddd7810 */ /* 0x000fe40007ffe0ff */
[----:B------:R-:W-:Y:S01]  /*0c30*/  IADD3 R220, PT, PT, R220, 0x20, RZ ;  /* 0x00000020dcdc7810 */ /* 0x000fe20007ffe0ff */
[C---:B---3--:R-:W-:Y:S01]  /*0c40*/  FADD.FTZ R215, -R222.reuse, R164 ;  /* 0x000000a4ded77221 */ /* 0x048fe20000010100 */
[----:B------:R-:W-:-:S03]  /*0c50*/  FADD.FTZ R181, -R222, R165 ;  /* 0x000000a5deb57221 */ /* 0x000fc60000010100 */
[----:B------:R-:W-:Y:S01]  /*0c60*/  FMUL.FTZ R215, R218, R215 ;  /* 0x000000d7dad77220 */ /* 0x000fe20000410000 */
[C---:B----4-:R-:W-:Y:S02]  /*0c70*/  PRMT R27, R168.reuse, 0x7632, R27 ;  /* 0x00007632a81b7816 */ /* 0x050fe4000000001b */
[----:B------:R-:W-:Y:S01]  /*0c80*/  SHF.L.U32 R165, R168, 0x10, RZ ;  /* 0x00000010a8a57819 */ /* 0x000fe200000006ff */
[----:B------:R-:W-:Y:S01]  /*0c90*/  FMUL.FTZ R212, R218, R181 ;  /* 0x000000b5dad47220 */ /* 0x000fe20000410000 */
[----:B------:R-:W-:Y:S01]  /*0ca0*/  SHF.L.U32 R27, R27, 0x10, RZ ;  /* 0x000000101b1b7819 */ /* 0x000fe200000006ff */
[----:B------:R-:W-:Y:S01]  /*0cb0*/  FADD.FTZ R167, -R222, R167 ;  /* 0x000000a7dea77221 */ /* 0x000fe20000010100 */
[----:B------:R-:W-:Y:S01]  /*0cc0*/  PRMT R164, R169, 0x7632, R164 ;  /* 0x00007632a9a47816 */ /* 0x000fe200000000a4 */
[-C--:B------:R-:W-:Y:S01]  /*0cd0*/  FMUL.FTZ R214, R214, R165.reuse ;  /* 0x000000a5d6d67220 */ /* 0x080fe20000410000 */
[--C-:B------:R-:W-:Y:S01]  /*0ce0*/  FADD.FTZ R76, R76, R165.reuse ;  /* 0x000000a54c4c7221 */ /* 0x100fe20000010000 */
[----:B------:R-:W-:Y:S01]  /*0cf0*/  FFMA.FTZ R60, R215, R165, R60 ;  /* 0x000000a5d73c7223 */ /* 0x000fe2000001003c */
[----:B------:R-:W-:Y:S01]  /*0d00*/  PRMT R165, R37, 0x7632, R165 ;  /* 0x0000763225a57816 */ /* 0x000fe200000000a5 */
[-C--:B------:R-:W-:Y:S01]  /*0d10*/  FMUL.FTZ R210, R210, R27.reuse ;  /* 0x0000001bd2d27220 */ /* 0x080fe20000410000 */
[----:B------:R-:W-:Y:S01]  /*0d20*/  FFMA.FTZ R61, R212, R27, R61 ;  /* 0x0000001bd43d7223 */ /* 0x000fe2000001003d */
[----:B------:R-:W-:Y:S01]  /*0d30*/  FADD.FTZ R77, R77, R27 ;  /* 0x0000001b4d4d7221 */ /* 0x000fe20000010000 */
[----:B------:R-:W-:Y:S01]  /*0d40*/  SHF.L.U32 R27, R165, 0x10, RZ ;  /* 0x00000010a51b7819 */ /* 0x000fe200000006ff */
[----:B------:R-:W-:Y:S01]  /*0d50*/  FADD.FTZ R213, -R222, R166 ;  /* 0x000000a6ded57221 */ /* 0x000fe20000010100 */
[----:B------:R-:W-:-:S02]  /*0d60*/  IMAD.U32 R164, R164, 0x10000, RZ ;  /* 0x00010000a4a47824 */ /* 0x000fc400078e00ff */
[----:B------:R-:W-:Y:S01]  /*0d70*/  FMUL.FTZ R176, R218, R167 ;  /* 0x000000a7dab07220 */ /* 0x000fe20000410000 */
[----:B------:R-:W-:Y:S01]  /*0d80*/  PRMT R166, R170, 0x7632, R166 ;  /* 0x00007632aaa67816 */ /* 0x000fe200000000a6 */
[----:B------:R-:W-:Y:S01]  /*0d90*/  FADD.FTZ R177, -R222, R172 ;  /* 0x000000acdeb17221 */ /* 0x000fe20000010100 */
[----:B------:R-:W-:Y:S01]  /*0da0*/  PRMT R165, R38, 0x7632, R165 ;  /* 0x0000763226a57816 */ /* 0x000fe200000000a5 */
[----:B------:R-:W-:Y:S01]  /*0db0*/  FADD.FTZ R173, -R222, R173 ;  /* 0x000000addead7221 */ /* 0x000fe20000010100 */
        /* <DEDUP_REMOVED lines=9> */
[-C--:B------:R-:W-:Y:S01]  /*0e50*/  FMUL.FTZ R178, R178, R179.reuse ;  /* 0x000000b3b2b27220 */ /* 0x080fe20000410000 */
[----:B------:R-:W-:Y:S01]  /*0e60*/  FADD.FTZ R80, R80, R179 ;  /* 0x000000b350507221 */ /* 0x000fe20000010000 */
[----:B------:R-:W-:Y:S01]  /*0e70*/  FFMA.FTZ R64, R177, R179, R64 ;  /* 0x000000b3b1407223 */ /* 0x000fe20000010040 */
[----:B------:R-:W-:Y:S01]  /*0e80*/  FADD.FTZ R165, RZ, R214 ;  /* 0x000000d6ffa57221 */ /* 0x000fe20000010000 */
[----:B------:R-:W-:Y:S01]  /*0e90*/  PRMT R168, R171, 0x7632, R168 ;  /* 0x00007632aba87816 */ /* 0x000fe200000000a8 */
[-C--:B------:R-:W-:Y:S01]  /*0ea0*/  FMUL.FTZ R179, R164, R166.reuse ;  /* 0x000000a6a4b37220 */ /* 0x080fe20000410000 */
[----:B------:R-:W-:Y:S01]  /*0eb0*/  FADD.FTZ R81, R81, R166 ;  /* 0x000000a651517221 */ /* 0x000fe20000010000 */
[----:B------:R-:W-:Y:S01]  /*0ec0*/  FFMA.FTZ R65, R180, R166, R65 ;  /* 0x000000a6b4417223 */ /* 0x000fe20000010041 */
[----:B------:R-:W-:Y:S01]  /*0ed0*/  FFMA.FTZ R167, R215, R214, RZ ;  /* 0x000000d6d7a77223 */ /* 0x000fe200000100ff */
[----:B------:R-:W-:-:S02]  /*0ee0*/  SHF.L.U32 R171, R171, 0x10, RZ ;  /* 0x00000010abab7819 */ /* 0x000fc400000006ff */
[----:B------:R-:W-:Y:S01]  /*0ef0*/  SHF.L.U32 R166, R39, 0x10, RZ ;  /* 0x0000001027a67819 */ /* 0x000fe200000006ff */
[----:B------:R-:W-:Y:S01]  /*0f00*/  FMUL.FTZ R208, R208, R169 ;  /* 0x000000a9d0d07220 */ /* 0x000fe20000410000 */
[----:B------:R-:W-:Y:S01]  /*0f10*/  FADD.FTZ R165, R165, R210 ;  /* 0x000000d2a5a57221 */ /* 0x000fe20000010000 */
[----:B------:R-:W-:Y:S01]  /*0f20*/  FMUL.FTZ R213, R218, R213 ;  /* 0x000000d5dad57220 */ /* 0x000fe20000410000 */
[----:B------:R-:W-:Y:S01]  /*0f30*/  FFMA.FTZ R164, R212, R210, R167 ;  /* 0x000000d2d4a47223 */ /* 0x000fe200000100a7 */
[----:B------:R-:W-:Y:S01]  /*0f40*/  FMUL.FTZ R181, R166, R171 ;  /* 0x000000aba6b57220 */ /* 0x000fe20000410000 */
[----:B------:R-:W-:Y:S02]  /*0f50*/  FADD.FTZ R166, R165, R208 ;  /* 0x000000d0a5a67221 */ /* 0x000fe40000010000 */
[----:B------:R-:W-:Y:S02]  /*0f60*/  FFMA.FTZ R165, R213, R208, R164 ;  /* 0x000000d0d5a57223 */ /* 0x000fe400000100a4 */
[----:B------:R-:W-:-:S02]  /*0f70*/  FADD.FTZ R167, R166, R27 ;  /* 0x0000001ba6a77221 */ /* 0x000fc40000010000 */
[----:B------:R-:W-:Y:S01]  /*0f80*/  FFMA.FTZ R164, R176, R27, R165 ;  /* 0x0000001bb0a47223 */ /* 0x000fe200000100a5 */
[----:B------:R-:W-:Y:S01]  /*0f90*/  FADD.FTZ R183, -R222, R174 ;  /* 0x000000aedeb77221 */ /* 0x000fe20000010100 */
[----:B------:R-:W-:Y:S02]  /*0fa0*/  FADD.FTZ R166, R167, R178 ;  /* 0x000000b2a7a67221 */ /* 0x000fe40000010000 */
[----:B------:R-:W-:Y:S01]  /*0fb0*/  FFMA.FTZ R165, R177, R178, R164 ;  /* 0x000000b2b1a57223 */ /* 0x000fe200000100a4 */
[----:B------:R-:W-:Y:S01]  /*0fc0*/  SHF.L.U32 R168, R168, 0x10, RZ ;  /* 0x00000010a8a87819 */ /* 0x000fe200000006ff */
[----:B------:R-:W-:Y:S01]  /*0fd0*/  FADD.FTZ R175, -R222, R175 ;  /* 0x000000afdeaf7221 */ /* 0x000fe20000010100 */
        /* <DEDUP_REMOVED lines=15> */
.L_x_4727:
[----:B------:R-:W-:Y:S05]  /*10d0*/  BSYNC.RECONVERGENT B1 ;  /* 0x0000000000017941 */ /* 0x000fea0003800200 */
.L_x_4726:
[----:B------:R-:W-:Y:S04]  /*10e0*/  BSSY.RECONVERGENT B1, `(.L_x_4728) ;  /* 0x0000065000017945 */ /* 0x000fe80003800200 */
[----:B------:R-:W-:Y:S05]  /*10f0*/  @!P3 BRA `(.L_x_4729) ;  /* 0x00000004008cb947 */ /* 0x000fea0003800000 */
        /* <DEDUP_REMOVED lines=12> */
[----:B------:R-:W0:Y:S02]  /*11c0*/  @P0 LDC.64 R14, c[0x0][0x438] ;  /* 0x00010e00ff0e0b82 */ /* 0x000e240000000a00 */
        /* <DEDUP_REMOVED lines=10> */
[--C-:B------:R-:W-:Y:S01]  /*1270*/  FADD.FTZ R173, -R222, R18.reuse ;  /* 0x00000012dead7221 */ /* 0x100fe20000010100 */
[----:B------:R-:W-:Y:S01]  /*1280*/  PRMT R18, R44, 0x7632, R18 ;  /* 0x000076322c127816 */ /* 0x000fe20000000012 */
[C---:B------:R-:W-:Y:S01]  /*1290*/  FADD.FTZ R25, -R222.reuse, R17 ;  /* 0x00000011de197221 */ /* 0x040fe20000010100 */
[----:B------:R-:W-:Y:S01]  /*12a0*/  FADD.FTZ R175, -R222, R19 ;  /* 0x00000013deaf7221 */ /* 0x000fe20000010100 */
[----:B------:R-:W-:Y:S01]  /*12b0*/  FMUL.FTZ R15, R218, R171 ;  /* 0x000000abda0f7220 */ /* 0x000fe20000410000 */
[----:B----4-:R-:W-:-:S02]  /*12c0*/  PRMT R16, R20, 0x7632, R16 ;  /* 0x0000763214107816 */ /* 0x010fc40000000010 */
[----:B------:R-:W-:Y:S02]  /*12d0*/  SHF.L.U32 R17, R20, 0x10, RZ ;  /* 0x0000001014117819 */ /* 0x000fe400000006ff */
[C---:B------:R-:W-:Y:S02]  /*12e0*/  PRMT R24, R21.reuse, 0x7632, R24 ;  /* 0x0000763215187816 */ /* 0x040fe40000000018 */
[----:B------:R-:W-:Y:S02]  /*12f0*/  SHF.L.U32 R18, R18, 0x10, RZ ;  /* 0x0000001012127819 */ /* 0x000fe400000006ff */
[----:B------:R-:W-:Y:S01]  /*1300*/  SHF.L.U32 R19, R16, 0x10, RZ ;  /* 0x0000001010137819 */ /* 0x000fe200000006ff */
[----:B------:R-:W-:Y:S01]  /*1310*/  FMUL.FTZ R16, R218, R25 ;  /* 0x00000019da107220 */ /* 0x000fe20000410000 */
[----:B------:R-:W-:Y:S01]  /*1320*/  SHF.L.U32 R21, R21, 0x10, RZ ;  /* 0x0000001015157819 */ /* 0x000fe200000006ff */
[----:B------:R-:W-:Y:S01]  /*1330*/  IMAD.U32 R20, R45, 0x10000, RZ ;  /* 0x000100002d147824 */ /* 0x000fe200078e00ff */
[----:B------:R-:W-:-:S02]  /*1340*/  PRMT R26, R22, 0x7632, R26 ;  /* 0x00007632161a7816 */ /* 0x000fc4000000001a */
[----:B------:R-:W-:Y:S02]  /*1350*/  SHF.L.U32 R168, R22, 0x10, RZ ;  /* 0x0000001016a87819 */ /* 0x000fe400000006ff */
[----:B------:R-:W-:Y:S01]  /*1360*/  PRMT R22, R45, 0x7632, R22 ;  /* 0x000076322d167816 */ /* 0x000fe20000000016 */
[-C--:B------:R-:W-:Y:S01]  /*1370*/  FMUL.FTZ R14, R14, R17.reuse ;  /* 0x000000110e0e7220 */ /* 0x080fe20000410000 */
[----:B------:R-:W-:Y:S01]  /*1380*/  FADD.FTZ R84, R84, R17 ;  /* 0x0000001154547221 */ /* 0x000fe20000010000 */
[----:B------:R-:W-:Y:S01]  /*1390*/  FFMA.FTZ R68, R15, R17, R68 ;  /* 0x000000110f447223 */ /* 0x000fe20000010044 */
[C---:B------:R-:W-:Y:S01]  /*13a0*/  PRMT R170, R23.reuse, 0x7632, R170 ;  /* 0x0000763217aa7816 */ /* 0x040fe200000000aa */
[-C--:B------:R-:W-:Y:S01]  /*13b0*/  FMUL.FTZ R17, R18, R19.reuse ;  /* 0x0000001312117220 */ /* 0x080fe20000410000 */
[----:B------:R-:W-:Y:S01]  /*13c0*/  SHF.L.U32 R169, R23, 0x10, RZ ;  /* 0x0000001017a97819 */ /* 0x000fe200000006ff */
[----:B------:R-:W-:Y:S01]  /*13d0*/  FFMA.FTZ R69, R16, R19, R69 ;  /* 0x0000001310457223 */ /* 0x000fe20000010045 */
[----:B------:R-:W-:Y:S01]  /*13e0*/  FADD.FTZ R85, R85, R19 ;  /* 0x0000001355557221 */ /* 0x000fe20000010000 */
[--C-:B------:R-:W-:Y:S01]  /*13f0*/  FADD.FTZ R23, -R222, R164.reuse ;  /* 0x000000a4de177221 */ /* 0x100fe20000010100 */
[----:B------:R-:W-:Y:S01]  /*1400*/  SHF.L.U32 R22, R22, 0x10, RZ ;  /* 0x0000001016167819 */ /* 0x000fe200000006ff */
[----:B------:R-:W-:Y:S01]  /*1410*/  FMUL.FTZ R19, R218, R173 ;  /* 0x000000adda137220 */ /* 0x000fe20000410000 */
[----:B------:R-:W-:Y:S01]  /*1420*/  SHF.L.U32 R24, R24, 0x10, RZ ;  /* 0x0000001018187819 */ /* 0x000fe200000006ff */
[----:B------:R-:W-:Y:S01]  /*1430*/  FMUL.FTZ R18, R20, R21 ;  /* 0x0000001514127220 */ /* 0x000fe20000410000 */
[----:B------:R-:W-:Y:S01]  /*1440*/  FMUL.FTZ R20, R218, R175 ;  /* 0x000000afda147220 */ /* 0x000fe20000410000 */
[----:B------:R-:W-:Y:S01]  /*1450*/  PRMT R164, R46, 0x7632, R164 ;  /* 0x000076322ea47816 */ /* 0x000fe200000000a4 */
[----:B------:R-:W-:Y:S01]  /*1460*/  FADD.FTZ R165, -R222, R165 ;  /* 0x000000a5dea57221 */ /* 0x000fe20000010100 */
[----:B------:R-:W-:Y:S01]  /*1470*/  FADD.FTZ R86, R86, R21 ;  /* 0x0000001556567221 */ /* 0x000fe20000010000 */
[----:B------:R-:W-:Y:S01]  /*1480*/  FFMA.FTZ R70, R19, R21, R70 ;  /* 0x0000001513467223 */ /* 0x000fe20000010046 */
        /* <DEDUP_REMOVED lines=8> */
[----:B------:R-:W-:Y:S01]  /*1510*/  FFMA.FTZ R165, R15, R14, R224 ;  /* 0x0000000e0fa57223 */ /* 0x000fe200000100e0 */
[----:B------:R-:W-:-:S02]  /*1520*/  FADD.FTZ R193, -R222, R166 ;  /* 0x000000a6dec17221 */ /* 0x000fc40000010100 */
[-C--:B------:R-:W-:Y:S01]  /*1530*/  FMUL.FTZ R25, R164, R26.reuse ;  /* 0x0000001aa4197220 */ /* 0x080fe20000410000 */
[----:B------:R-:W-:Y:S01]  /*1540*/  FADD.FTZ R89, R89, R26 ;  /* 0x0000001a59597221 */ /* 0x000fe20000010000 */
[----:B------:R-:W-:Y:S01]  /*1550*/  FFMA.FTZ R73, R24, R26, R73 ;  /* 0x0000001a18497223 */ /* 0x000fe20000010049 */
[----:B------:R-:W-:Y:S01]  /*1560*/  FADD.FTZ R26, R225, R14 ;  /* 0x0000000ee11a7221 */ /* 0x000fe20000010000 */
[----:B------:R-:W-:Y:S01]  /*1570*/  SHF.L.U32 R166, R47, 0x10, RZ ;  /* 0x000000102fa67819 */ /* 0x000fe200000006ff */
[----:B------:R-:W-:Y:S01]  /*1580*/  FADD.FTZ R227, -R222, R167 ;  /* 0x000000a7dee37221 */ /* 0x000fe20000010100 */
[----:B------:R-:W-:Y:S01]  /*1590*/  FFMA.FTZ R164, R16, R17, R165 ;  /* 0x0000001110a47223 */ /* 0x000fe200000100a5 */
[----:B------:R-:W-:Y:S02]  /*15a0*/  FADD.FTZ R167, R26, R17 ;  /* 0x000000111aa77221 */ /* 0x000fe40000010000 */
[----:B------:R-:W-:Y:S01]  /*15b0*/  FMUL.FTZ R26, R166, R169 ;  /* 0x000000a9a61a7220 */ /* 0x000fe20000410000 */
[----:B------:R-:W-:Y:S01]  /*15c0*/  FFMA.FTZ R165, R19, R18, R164 ;  /* 0x0000001213a57223 */ /* 0x000fe200000100a4 */
[----:B------:R-:W-:Y:S01]  /*15d0*/  FADD.FTZ R166, R167, R18 ;  /* 0x00000012a7a67221 */ /* 0x000fe20000010000 */
[----:B------:R-:W-:-:S02]  /*15e0*/  FMUL.FTZ R23, R218, R23 ;  /* 0x00000017da177220 */ /* 0x000fc40000410000 */
[----:B------:R-:W-:Y:S01]  /*15f0*/  FFMA.FTZ R164, R20, R21, R165 ;  /* 0x0000001514a47223 */ /* 0x000fe200000100a5 */
[----:B------:R-:W-:-:S03]  /*1600*/  FADD.FTZ R167, R166, R21 ;  /* 0x00000015a6a77221 */ /* 0x000fc60000010000 */
        /* <DEDUP_REMOVED lines=18> */
.L_x_4729:
[----:B------:R-:W-:Y:S05]  /*1730*/  BSYNC.RECONVERGENT B1 ;  /* 0x0000000000017941 */ /* 0x000fea0003800200 */
.L_x_4728:
        /* <DEDUP_REMOVED lines=9> */
[----:B------:R-:W-:Y:S01]  /*17d0*/  ISETP.NE.U32.AND P0, PT, RZ, UR10, PT ;  /* 0x0000000aff007c0c */ /* 0x000fe2000bf05070 */
[----:B--2---:R-:W-:-:S03]  /*17e0*/  IMAD.WIDE.U32 R190, R221, 0x8, R190 ;  /* 0x00000008ddbe7825 */ /* 0x004fc600078e00be */
[----:B------:R-:W-:-:S03]  /*17f0*/  ISETP.NE.AND.EX P0, PT, RZ, UR11, PT, P0 ;  /* 0x0000000bff007c0c */ /* 0x000fc6000bf05300 */
[----:B------:R-:W5:Y:S10]  /*1800*/  LDG.E.64 R190, desc[UR6][R190.64] ;  /* 0x00000006bebe7981 */ /* 0x000f74000c1e1b00 */
[----:B------:R-:W0:Y:S01]  /*1810*/  @P0 LDC.64 R196, c[0x0][0x438] ;  /* 0x00010e00ffc40b82 */ /* 0x000e220000000a00 */
[----:B------:R-:W-:Y:S01]  /*1820*/  SHF.L.U32 R192, R52, 0x10, RZ ;  /* 0x0000001034c07819 */ /* 0x000fe200000006ff */
[----:B0-----:R-:W-:-:S05]  /*1830*/  @P0 IMAD.WIDE.U32 R196, R220, 0x20, R196 ;  /* 0x00000020dcc40825 */ /* 0x001fca00078e00c4 */
[----:B------:R-:W5:Y:S04]  /*1840*/  @P0 LDG.E.128 R32, desc[UR6][R196.64] ;  /* 0x00000006c4200981 */ /* 0x000f68000c1e1d00 */
[----:B------:R0:W5:Y:S01]  /*1850*/  @P0 LDG.E.128 R28, desc[UR6][R196.64+0x10] ;  /* 0x00001006c41c0981 */ /* 0x000162000c1e1d00 */
[----:B------:R-:W-:Y:S02]  /*1860*/  SHF.L.U32 R200, R54, 0x10, RZ ;  /* 0x0000001036c87819 */ /* 0x000fe400000006ff */
[----:B0-----:R-:W-:Y:S02]  /*1870*/  SHF.L.U32 R196, R53, 0x10, RZ ;  /* 0x0000001035c47819 */ /* 0x001fe400000006ff */
[----:B------:R-:W-:Y:S01]  /*1880*/  SHF.L.U32 R204, R55, 0x10, RZ ;  /* 0x0000001037cc7819 */ /* 0x000fe200000006ff */
        /* <DEDUP_REMOVED lines=9> */
[----:B------:R-:W-:Y:S02]  /*1920*/  IMAD.U32 R166, R166, 0x10000, RZ ;  /* 0x00010000a6a67824 */ /* 0x000fe400078e00ff */
[----:B------:R-:W-:Y:S01]  /*1930*/  FMUL.FTZ R194, R218, R201 ;  /* 0x000000c9dac27220 */ /* 0x000fe20000410000 */
        /* <DEDUP_REMOVED lines=8> */
[----:B------:R-:W-:-:S02]  /*19c0*/  SHF.L.U32 R164, R165, 0x10, RZ ;  /* 0x00000010a5a47819 */ /* 0x000fc400000006ff */
[----:B------:R-:W-:Y:S01]  /*19d0*/  SHF.L.U32 R167, R167, 0x10, RZ ;  /* 0x00000010a7a77819 */ /* 0x000fe200000006ff */
[--C-:B------:R-:W-:Y:S01]  /*19e0*/  FADD.FTZ R207, -R222, R168.reuse ;  /* 0x000000a8decf7221 */ /* 0x100fe20000010100 */
[----:B------:R-:W-:Y:S01]  /*19f0*/  FMUL.FTZ R201, R218, R203 ;  /* 0x000000cbdac97220 */ /* 0x000fe20000410000 */
[----:B------:R-:W-:Y:S01]  /*1a00*/  PRMT R168, R174, 0x7632, R168 ;  /* 0x00007632aea87816 */ /* 0x000fe200000000a8 */
[----:B------:R-:W-:Y:S01]  /*1a10*/  FMUL.FTZ R198, R218, R205 ;  /* 0x000000cddac67220 */ /* 0x000fe20000410000 */
[----:B------:R-:W-:Y:S01]  /*1a20*/  PRMT R166, R54, 0x7632, R166 ;  /* 0x0000763236a67816 */ /* 0x000fe200000000a6 */
[-C--:B------:R-:W-:Y:S01]  /*1a30*/  FMUL.FTZ R203, R164, R167.reuse ;  /* 0x000000a7a4cb7220 */ /* 0x080fe20000410000 */
[----:B------:R-:W-:Y:S01]  /*1a40*/  SHF.L.U32 R173, R173, 0x10, RZ ;  /* 0x00000010adad7819 */ /* 0x000fe200000006ff */
[----:B------:R-:W-:Y:S01]  /*1a50*/  FADD.FTZ R164, R225, R192 ;  /* 0x000000c0e1a47221 */ /* 0x000fe20000010000 */
        /* <DEDUP_REMOVED lines=48> */
.L_x_4725:
[----:B------:R-:W0:Y:S01]  /*1d60*/  S2R R0, SR_TID.X ;  /* 0x0000000000007919 */ /* 0x000e220000002100 */
        /* <DEDUP_REMOVED lines=9> */
[----:B------:R-:W-:-:S05]  /*1e00*/  @P2 IMAD R165, R165, R2, RZ ;  /* 0x00000002a5a52224 */ /* 0x000fca00078e02ff */
[----:B------:R-:W-:-:S04]  /*1e10*/  @P2 SHF.R.S32.HI R166, RZ, 0x1f, R165 ;  /* 0x0000001fffa62819 */ /* 0x000fc800000114a5 */
[----:B------:R-:W-:Y:S02]  /*1e20*/  @P2 LEA.HI R166, R166, R165, RZ, 0x3 ;  /* 0x000000a5a6a62211 */ /* 0x000fe400078f18ff */
[----:B0-----:R-:W-:-:S04]  /*1e30*/  LOP3.LUT R3, R0, 0x1f, RZ, 0xc0, !PT ;  /* 0x0000001f00037812 */ /* 0x001fc800078ec0ff */
        /* <DEDUP_REMOVED lines=18> */
[----:B0-----:R-:W-:-:S05]  /*1f60*/  IMAD.WIDE.U32 R164, R223, 0x8, R164 ;  /* 0x00000008dfa47825 */ /* 0x001fca00078e00a4 */
[----:B------:R1:W5:Y:S01]  /*1f70*/  LDG.E.64 R190, desc[UR6][R164.64] ;  /* 0x00000006a4be7981 */ /* 0x000362000c1e1b00 */
[----:B------:R-:W-:Y:S05]  /*1f80*/  BRA `(.L_x_4730) ;  /* 0x0000000000747947 */ /* 0x000fea0003800000 */
.L_x_4731:
        /* <DEDUP_REMOVED lines=9> */
[----:B------:R0:W5:Y:S02]  /*2020*/  @P5 LDG.E.128 R124, desc[UR6][R174.64] ;  /* 0x00000006ae7c5981 */ /* 0x000164000c1e1d00 */
[----:B------:R-:W4:Y:S01]  /*2030*/  @P4 LDC.64 R164, c[0x0][0x3b0] ;  /* 0x0000ec00ffa44b82 */ /* 0x000f220000000a00 */
[C---:B-1----:R-:W-:Y:S01]  /*2040*/  @P5 IMAD.WIDE.U32 R172, R223.reuse, 0x8, R172 ;  /* 0x00000008dfac5825 */ /* 0x042fe200078e00ac */
[----:B------:R0:W5:Y:S03]  /*2050*/  @P5 LDG.E.128 R128, desc[UR6][R174.64+0x10] ;  /* 0x00001006ae805981 */ /* 0x000166000c1e1d00 */
[----:B------:R-:W-:Y:S01]  /*2060*/  @P5 VIADD R223, R223, 0x20 ;  /* 0x00000020dfdf5836 */ /* 0x000fe20000000000 */
[----:B------:R0:W5:Y:S02]  /*2070*/  @P5 LDG.E.64 R188, desc[UR6][R172.64] ;  /* 0x00000006acbc5981 */ /* 0x000164000c1e1b00 */
[----:B------:R-:W1:Y:S01]  /*2080*/  @P4 LDC.64 R166, c[0x0][0x438] ;  /* 0x00010e00ffa64b82 */ /* 0x000e620000000a00 */
[C---:B--2---:R-:W-:Y:S01]  /*2090*/  @P3 IMAD.WIDE.U32 R168, R223.reuse, 0x8, R168 ;  /* 0x00000008dfa83825 */ /* 0x044fe200078e00a8 */
[----:B------:R-:W-:-:S04]  /*20a0*/  @P3 IADD3 R223, PT, PT, R223, 0x20, RZ ;  /* 0x00000020dfdf3810 */ /* 0x000fc80007ffe0ff */
[----:B------:R0:W5:Y:S01]  /*20b0*/  @P3 LDG.E.64 R186, desc[UR6][R168.64] ;  /* 0x00000006a8ba3981 */ /* 0x000162000c1e1b00 */
[C---:B---3--:R-:W-:Y:S01]  /*20c0*/  @P3 IMAD.WIDE.U32 R170, R221.reuse, 0x20, R170 ;  /* 0x00000020ddaa3825 */ /* 0x048fe200078e00aa */
[----:B------:R-:W-:-:S04]  /*20d0*/  @P3 IADD3 R221, PT, PT, R221, 0x20, RZ ;  /* 0x00000020dddd3810 */ /* 0x000fc80007ffe0ff */
        /* <DEDUP_REMOVED lines=8> */
.L_x_4730:
[----:B------:R-:W-:Y:S05]  /*2160*/  BSYNC.RECONVERGENT B0 ;  /* 0x0000000000007941 */ /* 0x000fea0003800200 */
.L_x_4724:
        /* <DEDUP_REMOVED lines=20> */
.L_x_5034:
        /* <DEDUP_REMOVED lines=15> */
[----:B------:R-:W-:Y:S04]  /*23a0*/  BSSY.RECONVERGENT B0, `(.L_x_4735) ;  /* 0x0000005000007945 */ /* 0x000fe80003800200 */
[----:B------:R-:W-:Y:S05]  /*23b0*/  @!P2 BRA `(.L_x_4736) ;  /* 0x00000000000ca947 */ /* 0x000fea0003800000 */
[----:B------:R-:W1:Y:S02]  /*23c0*/  LDC.64 R156, c[0x0][0x390] ;  /* 0x0000e400ff9c7b82 */ /* 0x000e640000000a00 */
[----:B-1----:R-:W-:-:S06]  /*23d0*/  IMAD.WIDE.U32 R156, R164, 0x10, R156 ;  /* 0x00000010a49c7825 */ /* 0x002fcc00078e009c */
[----:B------:R-:W5:Y:S02]  /*23e0*/  LDG.E.128 R156, desc[UR6][R156.64] ;  /* 0x000000069c9c7981 */ /* 0x000f64000c1e1d00 */
.L_x_4736:
[----:B------:R-:W-:Y:S05]  /*23f0*/  BSYNC.RECONVERGENT B0 ;  /* 0x0000000000007941 */ /* 0x000fea0003800200 */
.L_x_4735:
[----:B------:R-:W-:Y:S01]  /*2400*/  UISETP.NE.U32.AND UP0, UPT, UR10, URZ, UPT ;  /* 0x000000ff0a00728c */ /* 0x000fe2000bf05070 */
[----:B------:R-:W-:Y:S03]  /*2410*/  BSSY.RECONVERGENT B0, `(.L_x_4737) ;  /* 0x0000306000007945 */ /* 0x000fe60003800200 */
[----:B------:R-:W-:-:S09]  /*2420*/  UISETP.NE.AND.EX UP0, UPT, UR11, URZ, UPT, UP0 ;  /* 0x000000ff0b00728c */ /* 0x000fd2000bf05300 */
[----:B------:R-:W-:Y:S05]  /*2430*/  BRA.U UP0, `(.L_x_4738) ;  /* 0x0000001900d07547 */ /* 0x000fea000b800000 */
[----:B------:R-:W-:Y:S02]  /*2440*/  MOV R173, UR20 ;  /* 0x0000001400ad7c02 */ /* 0x000fe40008000f00 */
[----:B0-----:R-:W-:Y:S02]  /*2450*/  MOV R171, UR21 ;  /* 0x0000001500ab7c02 */ /* 0x001fe40008000f00 */
[----:B------:R-:W-:-:S04]  /*2460*/  ISETP.NE.U32.AND P0, PT, R173, RZ, PT ;  /* 0x000000ffad00720c */ /* 0x000fc80003f05070 */
[----:B------:R-:W-:-:S13]  /*2470*/  ISETP.NE.AND.EX P0, PT, R171, RZ, PT, P0 ;  /* 0x000000ffab00720c */ /* 0x000fda0003f05300 */
[----:B------:R-:W-:Y:S05]  /*2480*/  @P0 BRA `(.L_x_4739) ;  /* 0x0000000c00fc0947 */ /* 0x000fea0003800000 */
[----:B------:R-:W-:Y:S04]  /*2490*/  BSSY.RECONVERGENT B2, `(.L_x_4740) ;  /* 0x0000020000027945 */ /* 0x000fe80003800200 */
[----:B------:R-:W-:Y:S05]  /*24a0*/  @!P2 BRA `(.L_x_4741) ;  /* 0x000000000078a947 */ /* 0x000fea0003800000 */
[----:B-----5:R-:W-:Y:S01]  /*24b0*/  LOP3.LUT P5, RZ, R188, 0xff, RZ, 0xc0, !PT ;  /* 0x000000ffbcff7812 */ /* 0x020fe200078ac0ff */
[----:B------:R-:W-:Y:S01]  /*24c0*/  BSSY.RECONVERGENT B3, `(.L_x_4742) ;  /* 0x000000c000037945 */ /* 0x000fe20003800200 */
[----:B------:R-:W-:-:S11]  /*24d0*/  HFMA2 R169, -RZ, RZ, 0, 0 ;  /* 0x00000000ffa97431 */ /* 0x000fd600000001ff */
[----:B------:R-:W-:Y:S05]  /*24e0*/  @!P5 BRA `(.L_x_4743) ;  /* 0x000000000024d947 */ /* 0x000fea0003800000 */
[----:B------:R-:W-:Y:S01]  /*24f0*/  FFMA.FTZ R169, R215, R167, R166 ;  /* 0x000000a7d7a97223 */ /* 0x000fe200000100a6 */
[----:B------:R-:W-:-:S03]  /*2500*/  ISETP.GT.AND P0, PT, R216, RZ, PT ;  /* 0x000000ffd800720c */ /* 0x000fc60003f04270 */
[----:B------:R-:W-:-:S04]  /*2510*/  FADD.FTZ R169, R214, -R169 ;  /* 0x800000a9d6a97221 */ /* 0x000fc80000010000 */
[----:B------:R-:W-:-:S05]  /*2520*/  FMUL.FTZ R169, R218, R169 ;  /* 0x000000a9daa97220 */ /* 0x000fca0000410000 */
[----:B------:R-:W-:-:S05]  /*2530*/  FSEL R169, R169, RZ, P0 ;  /* 0x000000ffa9a97208 */ /* 0x000fca0000000000 */
[----:B------:R-:W-:Y:S01]  /*2540*/  FMUL.FTZ R168, R169, UR13 ;  /* 0x0000000da9a87c20 */ /* 0x000fe20008410000 */
[----:B------:R-:W-:-:S03]  /*2550*/  SHF.L.U32 R169, R156, 0x10, RZ ;  /* 0x000000109ca97819 */ /* 0x000fc600000006ff */
[----:B------:R-:W-:-:S04]  /*2560*/  FMUL.FTZ R168, R168, UR12 ;  /* 0x0000000ca8a87c20 */ /* 0x000fc80008410000 */
[----:B------:R-:W-:-:S07]  /*2570*/  FMUL.FTZ R169, R169, R168 ;  /* 0x000000a8a9a97220 */ /* 0x000fce0000410000 */
.L_x_4743:
[----:B------:R-:W-:Y:S05]  /*2580*/  BSYNC.RECONVERGENT B3 ;  /* 0x0000000000037941 */ /* 0x000fea0003800200 */
.L_x_4742:
[----:B------:R-:W-:Y:S01]  /*2590*/  BSSY.RECONVERGENT B3, `(.L_x_4744) ;  /* 0x000000d000037945 */ /* 0x000fe20003800200 */
[----:B------:R-:W-:Y:S01]  /*25a0*/  FADD.FTZ R100, R100, R169 ;  /* 0x000000a964647221 */ /* 0x000fe20000010000 */
[----:B------:R-:W-:Y:S02]  /*25b0*/  MOV R168, RZ ;  /* 0x000000ff00a87202 */ /* 0x000fe40000000f00 */
        /* <DEDUP_REMOVED lines=8> */
[----:B------:R-:W-:-:S04]  /*2640*/  FMUL.FTZ R169, R169, UR12 ;  /* 0x0000000ca9a97c20 */ /* 0x000fc80008410000 */
[----:B------:R-:W-:-:S07]  /*2650*/  FMUL.FTZ R168, R169, R168 ;  /* 0x000000a8a9a87220 */ /* 0x000fce0000410000 */
.L_x_4745:
[----:B------:R-:W-:Y:S05]  /*2660*/  BSYNC.RECONVERGENT B3 ;  /* 0x0000000000037941 */ /* 0x000fea0003800200 */
.L_x_4744:
[----:B------:R-:W-:-:S04]  /*2670*/  F2FP.BF16.F32.PACK_AB R168, RZ, R168 ;  /* 0x000000a8ffa8723e */ /* 0x000fc800000010ff */
[----:B------:R-:W-:-:S07]  /*2680*/  PRMT R160, R168, 0x7610, R160 ;  /* 0x00007610a8a07816 */ /* 0x000fce00000000a0 */
.L_x_4741:
[----:B------:R-:W-:Y:S05]  /*2690*/  BSYNC.RECONVERGENT B2 ;  /* 0x0000000000027941 */ /* 0x000fea0003800200 */
.L_x_4740:
[----:B------:R-:W-:Y:S04]  /*26a0*/  BSSY.RECONVERGENT B2, `(.L_x_4746) ;  /* 0x0000021000027945 */ /* 0x000fe80003800200 */
[----:B------:R-:W-:Y:S05]  /*26b0*/  @!P2 BRA `(.L_x_4747) ;  /* 0x00000000007ca947 */ /* 0x000fea0003800000 */
[----:B-----5:R-:W-:Y:S01]  /*26c0*/  LOP3.LUT P0, RZ, R188, 0xff00, RZ, 0xc0, !PT ;  /* 0x0000ff00bcff7812 */ /* 0x020fe2000780c0ff */
[----:B------:R-:W-:Y:S01]  /*26d0*/  BSSY.RECONVERGENT B3, `(.L_x_4748) ;  /* 0x000000d000037945 */ /* 0x000fe20003800200 */
[----:B------:R-:W-:-:S11]  /*26e0*/  HFMA2 R168, -RZ, RZ, 0, 0 ;  /* 0x00000000ffa87431 */ /* 0x000fd600000001ff */
[----:B------:R-:W-:Y:S05]  /*26f0*/  @!P0 BRA `(.L_x_4749) ;  /* 0x0000000000288947 */ /* 0x000fea0003800000 */
[----:B------:R-:W-:Y:S01]  /*2700*/  FFMA.FTZ R169, R212, R167, R166 ;  /* 0x000000a7d4a97223 */ /* 0x000fe200000100a6 */
[----:B------:R-:W-:Y:S02]  /*2710*/  ISETP.GT.AND P5, PT, R216, RZ, PT ;  /* 0x000000ffd800720c */ /* 0x000fe40003fa4270 */
[----:B------:R-:W-:Y:S01]  /*2720*/  PRMT R168, R156, 0x7632, R168 ;  /* 0x000076329ca87816 */ /* 0x000fe200000000a8 */
[----:B------:R-:W-:-:S03]  /*2730*/  FADD.FTZ R169, R210, -R169 ;  /* 0x800000a9d2a97221 */ /* 0x000fc60000010000 */
[----:B------:R-:W-:Y:S01]  /*2740*/  SHF.L.U32 R168, R168, 0x10, RZ ;  /* 0x00000010a8a87819 */ /* 0x000fe200000006ff */
[----:B------:R-:W-:-:S05]  /*2750*/  FMUL.FTZ R169, R218, R169 ;  /* 0x000000a9daa97220 */ /* 0x000fca0000410000 */
[----:B------:R-:W-:-:S05]  /*2760*/  FSEL R169, R169, RZ, P5 ;  /* 0x000000ffa9a97208 */ /* 0x000fca0002800000 */
[----:B------:R-:W-:-:S04]  /*2770*/  FMUL.FTZ R169, R169, UR13 ;  /* 0x0000000da9a97c20 */ /* 0x000fc80008410000 */
[----:B------:R-:W-:-:S04]  /*2780*/  FMUL.FTZ R169, R169, UR12 ;  /* 0x0000000ca9a97c20 */ /* 0x000fc80008410000 */
[----:B------:R-:W-:-:S07]  /*2790*/  FMUL.FTZ R168, R168, R169 ;  /* 0x000000a9a8a87220 */ /* 0x000fce0000410000 */
.L_x_4749:
[----:B------:R-:W-:Y:S05]  /*27a0*/  BSYNC.RECONVERGENT B3 ;  /* 0x0000000000037941 */ /* 0x000fea0003800200 */
.L_x_4748:
        /* <DEDUP_REMOVED lines=13> */
.L_x_4751:
[----:B------:R-:W-:Y:S05]  /*2880*/  BSYNC.RECONVERGENT B3 ;  /* 0x0000000000037941 */ /* 0x000fea0003800200 */
.L_x_4750:
[----:B------:R-:W-:-:S04]  /*2890*/  F2FP.BF16.F32.PACK_AB R168, RZ, R168 ;  /* 0x000000a8ffa8723e */ /* 0x000fc800000010ff */
[----:B------:R-:W-:-:S07]  /*28a0*/  PRMT R160, R160, 0x5410, R168 ;  /* 0x00005410a0a07816 */ /* 0x000fce00000000a8 */
.L_x_4747:
[----:B------:R-:W-:Y:S05]  /*28b0*/  BSYNC.RECONVERGENT B2 ;  /* 0x0000000000027941 */ /* 0x000fea0003800200 */
.L_x_4746:
[----:B------:R-:W-:Y:S04]  /*28c0*/  BSSY.RECONVERGENT B2, `(.L_x_4752) ;  /* 0x0000020000027945 */ /* 0x000fe80003800200 */
[----:B------:R-:W-:Y:S05]  /*28d0*/  @!P2 BRA `(.L_x_4753) ;  /* 0x000000000078a947 */ /* 0x000fea0003800000 */
[----:B-----5:R-:W-:Y:S01]  /*28e0*/  LOP3.LUT P0, RZ, R188, 0xff0000, RZ, 0xc0, !PT ;  /* 0x00ff0000bcff7812 */ /* 0x020fe2000780c0ff */
[----:B------:R-:W-:Y:S01]  /*28f0*/  BSSY.RECONVERGENT B3, `(.L_x_4754) ;  /* 0x000000c000037945 */ /* 0x000fe20003800200 */
[----:B------:R-:W-:-:S11]  /*2900*/  IMAD.MOV.U32 R169, RZ, RZ, RZ ;  /* 0x000000ffffa97224 */ /* 0x000fd600078e00ff */
        /* <DEDUP_REMOVED lines=10> */
.L_x_4755:
[----:B------:R-:W-:Y:S05]  /*29b0*/  BSYNC.RECONVERGENT B3 ;  /* 0x0000000000037941 */ /* 0x000fea0003800200 */
.L_x_4754:
[----:B------:R-:W-:Y:S01]  /*29c0*/  BSSY.RECONVERGENT B3, `(.L_x_4756) ;  /* 0x000000d000037945 */ /* 0x000fe20003800200 */
[----:B------:R-:W-:Y:S02]  /*29d0*/  HFMA2 R168, -RZ, RZ, 0, 0 ;  /* 0x00000000ffa87431 */ /* 0x000fe400000001ff */
[----:B------:R-:W-:Y:S01]  /*29e0*/  FADD.FTZ R102, R102, R169 ;  /* 0x000000a966667221 */ /* 0x000fe20000010000 */
        /* <DEDUP_REMOVED lines=10> */
.L_x_4757:
[----:B------:R-:W-:Y:S05]  /*2a90*/  BSYNC.RECONVERGENT B3 ;  /* 0x0000000000037941 */ /* 0x000fea0003800200 */
.L_x_4756:
[----:B------:R-:W-:-:S04]  /*2aa0*/  F2FP.BF16.F32.PACK_AB R168, RZ, R168 ;  /* 0x000000a8ffa8723e */ /* 0x000fc800000010ff */
[----:B------:R-:W-:-:S07]  /*2ab0*/  PRMT R161, R168, 0x7610, R161 ;  /* 0x00007610a8a17816 */ /* 0x000fce00000000a1 */
.L_x_4753:
[----:B------:R-:W-:Y:S05]  /*2ac0*/  BSYNC.RECONVERGENT B2 ;  /* 0x0000000000027941 */ /* 0x000fea0003800200 */
.L_x_4752:
[----:B------:R-:W-:Y:S04]  /*2ad0*/  BSSY.RECONVERGENT B2, `(.L_x_4758) ;  /* 0x0000021000027945 */ /* 0x000fe80003800200 */
[----:B------:R-:W-:Y:S05]  /*2ae0*/  @!P2 BRA `(.L_x_4759) ;  /* 0x00000000007ca947 */ /* 0x000fea0003800000 */
[----:B-----5:R-:W-:Y:S01]  /*2af0*/  LOP3.LUT P0, RZ, R188, 0xff000000, RZ, 0xc0, !PT ;  /* 0xff000000bcff7812 */ /* 0x020fe2000780c0ff */
[----:B------:R-:W-:Y:S01]  /*2b00*/  BSSY.RECONVERGENT B3, `(.L_x_4760) ;  /* 0x000000d000037945 */ /* 0x000fe20003800200 */
[----:B------:R-:W-:-:S11]  /*2b10*/  MOV R168, RZ ;  /* 0x000000ff00a87202 */ /* 0x000fd60000000f00 */
[----:B------:R-:W-:Y:S05]  /*2b20*/  @!P0 BRA `(.L_x_4761) ;  /* 0x0000000000288947 */ /* 0x000fea0003800000 */
[----:B------:R-:W-:Y:S01]  /*2b30*/  FFMA.FTZ R168, R176, R167, R166 ;  /* 0x000000a7b0a87223 */ /* 0x000fe200000100a6 */
[----:B------:R-:W-:-:S03]  /*2b40*/  ISETP.GT.AND P5, PT, R216, RZ, PT ;  /* 0x000000ffd800720c */ /* 0x000fc60003fa4270 */
[--C-:B------:R-:W-:Y:S01]  /*2b50*/  FADD.FTZ R169, R27, -R168.reuse ;  /* 0x800000a81ba97221 */ /* 0x100fe20000010000 */
[----:B------:R-:W-:-:S03]  /*2b60*/  PRMT R168, R157, 0x7632, R168 ;  /* 0x000076329da87816 */ /* 0x000fc600000000a8 */
[----:B------:R-:W-:Y:S01]  /*2b70*/  FMUL.FTZ R169, R218, R169 ;  /* 0x000000a9daa97220 */ /* 0x000fe20000410000 */
[----:B------:R-:W-:-:S04]  /*2b80*/  SHF.L.U32 R168, R168, 0x10, RZ ;  /* 0x00000010a8a87819 */ /* 0x000fc800000006ff */
[----:B------:R-:W-:-:S05]  /*2b90*/  FSEL R169, R169, RZ, P5 ;  /* 0x000000ffa9a97208 */ /* 0x000fca0002800000 */
[----:B------:R-:W-:-:S04]  /*2ba0*/  FMUL.FTZ R169, R169, UR13 ;  /* 0x0000000da9a97c20 */ /* 0x000fc80008410000 */
[----:B------:R-:W-:-:S04]  /*2bb0*/  FMUL.FTZ R169, R169, UR12 ;  /* 0x0000000ca9a97c20 */ /* 0x000fc80008410000 */
[----:B------:R-:W-:-:S07]  /*2bc0*/  FMUL.FTZ R168, R168, R169 ;  /* 0x000000a9a8a87220 */ /* 0x000fce0000410000 */
.L_x_4761:
[----:B------:R-:W-:Y:S05]  /*2bd0*/  BSYNC.RECONVERGENT B3 ;  /* 0x0000000000037941 */ /* 0x000fea0003800200 */
.L_x_4760:
[----:B------:R-:W-:Y:S01]  /*2be0*/  FADD.FTZ R103, R103, R168 ;  /* 0x000000a867677221 */ /* 0x000fe20000010000 */
[----:B------:R-:W-:Y:S01]  /*2bf0*/  BSSY.RECONVERGENT B3, `(.L_x_4762) ;  /* 0x000000c000037945 */ /* 0x000fe20003800200 */
[----:B------:R-:W-:-:S03]  /*2c00*/  HFMA2 R168, -RZ, RZ, 0, 0 ;  /* 0x00000000ffa87431 */ /* 0x000fc600000001ff */
[----:B------:R-:W-:Y:S05]  /*2c10*/  @!P0 BRA `(.L_x_4763) ;  /* 0x0000000000248947 */ /* 0x000fea0003800000 */
[----:B------:R-:W-:Y:S01]  /*2c20*/  FFMA.FTZ R168, R176, R167, R166 ;  /* 0x000000a7b0a87223 */ /* 0x000fe200000100a6 */
[----:B------:R-:W-:-:S03]  /*2c30*/  ISETP.GT.AND P0, PT, R216, RZ, PT ;  /* 0x000000ffd800720c */ /* 0x000fc60003f04270 */
[----:B------:R-:W-:Y:S01]  /*2c40*/  FADD.FTZ R169, R27, -R168 ;  /* 0x800000a81ba97221 */ /* 0x000fe20000010000 */
[----:B------:R-:W-:-:S03]  /*2c50*/  SHF.L.U32 R168, R8, 0x10, RZ ;  /* 0x0000001008a87819 */ /* 0x000fc600000006ff */
[----:B------:R-:W-:-:S05]  /*2c60*/  FMUL.FTZ R169, R218, R169 ;  /* 0x000000a9daa97220 */ /* 0x000fca0000410000 */
[----:B------:R-:W-:-:S05]  /*2c70*/  FSEL R169, R169, RZ, P0 ;  /* 0x000000ffa9a97208 */ /* 0x000fca0000000000 */
[----:B------:R-:W-:-:S04]  /*2c80*/  FMUL.FTZ R169, R169, UR13 ;  /* 0x0000000da9a97c20 */ /* 0x000fc80008410000 */
[----:B------:R-:W-:-:S04]  /*2c90*/  FMUL.FTZ R169, R169, UR12 ;  /* 0x0000000ca9a97c20 */ /* 0x000fc80008410000 */
[----:B------:R-:W-:-:S07]  /*2ca0*/  FMUL.FTZ R168, R169, R168 ;  /* 0x000000a8a9a87220 */ /* 0x000fce0000410000 */
.L_x_4763:
[----:B------:R-:W-:Y:S05]  /*2cb0*/  BSYNC.RECONVERGENT B3 ;  /* 0x0000000000037941 */ /* 0x000fea0003800200 */
.L_x_4762:
[----:B------:R-:W-:-:S04]  /*2cc0*/  F2FP.BF16.F32.PACK_AB R168, RZ, R168 ;  /* 0x000000a8ffa8723e */ /* 0x000fc800000010ff */
[----:B------:R-:W-:-:S07]  /*2cd0*/  PRMT R161, R161, 0x5410, R168 ;  /* 0x00005410a1a17816 */ /* 0x000fce00000000a8 */
.L_x_4759:
[----:B------:R-:W-:Y:S05]  /*2ce0*/  BSYNC.RECONVERGENT B2 ;  /* 0x0000000000027941 */ /* 0x000fea0003800200 */
.L_x_4758:
        /* <DEDUP_REMOVED lines=15> */
.L_x_4767:
[----:B------:R-:W-:Y:S05]  /*2de0*/  BSYNC.RECONVERGENT B3 ;  /* 0x0000000000037941 */ /* 0x000fea0003800200 */
.L_x_4766:
        /* <DEDUP_REMOVED lines=13> */
.L_x_4769:
[----:B------:R-:W-:Y:S05]  /*2ec0*/  BSYNC.RECONVERGENT B3 ;  /* 0x0000000000037941 */ /* 0x000fea0003800200 */
.L_x_4768:
[----:B------:R-:W-:-:S04]  /*2ed0*/  F2FP.BF16.F32.PACK_AB R168, RZ, R168 ;  /* 0x000000a8ffa8723e */ /* 0x000fc800000010ff */
[----:B------:R-:W-:-:S07]  /*2ee0*/  PRMT R162, R168, 0x7610, R162 ;  /* 0x00007610a8a27816 */ /* 0x000fce00000000a2 */
.L_x_4765:
[----:B------:R-:W-:Y:S05]  /*2ef0*/  BSYNC.RECONVERGENT B2 ;  /* 0x0000000000027941 */ /* 0x000fea0003800200 */
.L_x_4764:
        /* <DEDUP_REMOVED lines=16> */
.L_x_4773:
[----:B------:R-:W-:Y:S05]  /*3000*/  BSYNC.RECONVERGENT B3 ;  /* 0x0000000000037941 */ /* 0x000fea0003800200 */
.L_x_4772:
        /* <DEDUP_REMOVED lines=13> */
.L_x_4775:
[----:B------:R-:W-:Y:S05]  /*30e0*/  BSYNC.RECONVERGENT B3 ;  /* 0x0000000000037941 */ /* 0x000fea0003800200 */
.L_x_4774:
[----:B------:R-:W-:-:S04]  /*30f0*/  F2FP.BF16.F32.PACK_AB R168, RZ, R168 ;  /* 0x000000a8ffa8723e */ /* 0x000fc800000010ff */
[----:B------:R-:W-:-:S07]  /*3100*/  PRMT R162, R162, 0x5410, R168 ;  /* 0x00005410a2a27816 */ /* 0x000fce00000000a8 */
.L_x_4771:
[----:B------:R-:W-:Y:S05]  /*3110*/  BSYNC.RECONVERGENT B2 ;  /* 0x0000000000027941 */ /* 0x000fea0003800200 */
.L_x_4770:
        /* <DEDUP_REMOVED lines=12> */
[----:B------:R-:W-:-:S03]  /*31e0*/  IMAD.U32 R169, R159, 0x10000, RZ ;  /* 0x000100009fa97824 */ /* 0x000fc600078e00ff */
[----:B------:R-:W-:-:S04]  /*31f0*/  FMUL.FTZ R168, R168, UR12 ;  /* 0x0000000ca8a87c20 */ /* 0x000fc80008410000 */
[----:B------:R-:W-:-:S07]  /*3200*/  FMUL.FTZ R169, R169, R168 ;  /* 0x000000a8a9a97220 */ /* 0x000fce0000410000 */
.L_x_4779:
[----:B------:R-:W-:Y:S05]  /*3210*/  BSYNC.RECONVERGENT B3 ;  /* 0x0000000000037941 */ /* 0x000fea0003800200 */
.L_x_4778:
[----:B------:R-:W-:Y:S01]  /*3220*/  BSSY.RECONVERGENT B3, `(.L_x_4780) ;  /* 0x000000d000037945 */ /* 0x000fe20003800200 */
[----:B------:R-:W-:Y:S02]  /*3230*/  HFMA2 R168, -RZ, RZ, 0, 0 ;  /* 0x00000000ffa87431 */ /* 0x000fe400000001ff */
[----:B------:R-:W-:Y:S01]  /*3240*/  FADD.FTZ R106, R106, R169 ;  /* 0x000000a96a6a7221 */ /* 0x000fe20000010000 */
[----:B------:R-:W-:Y:S06]  /*3250*/  @!P0 BRA `(.L_x_4781) ;  /* 0x0000000000248947 */ /* 0x000fec0003800000 */
        /* <DEDUP_REMOVED lines=9> */
.L_x_4781:
[----:B------:R-:W-:Y:S05]  /*32f0*/  BSYNC.RECONVERGENT B3 ;  /* 0x0000000000037941 */ /* 0x000fea0003800200 */
.L_x_4780:
[----:B------:R-:W-:-:S04]  /*3300*/  F2FP.BF16.F32.PACK_AB R168, RZ, R168 ;  /* 0x000000a8ffa8723e */ /* 0x000fc800000010ff */
[----:B------:R-:W-:-:S07]  /*3310*/  PRMT R163, R168, 0x7610, R163 ;  /* 0x00007610a8a37816 */ /* 0x000fce00000000a3 */
.L_x_4777:
[----:B------:R-:W-:Y:S05]  /*3320*/  BSYNC.RECONVERGENT B2 ;  /* 0x0000000000027941 */ /* 0x000fea0003800200 */
.L_x_4776:
        /* <DEDUP_REMOVED lines=21> */
.L_x_4739:
        /* <DEDUP_REMOVED lines=17> */
[----:B------:R-:W-:Y:S01]  /*3590*/  FMUL.FTZ R151, R218, R151 ;  /* 0x00000097da977220 */ /* 0x000fe20000410000 */
[----:B------:R-:W-:Y:S01]  /*35a0*/  ISETP.GT.AND P0, PT, R216, RZ, PT ;  /* 0x000000ffd800720c */ /* 0x000fe20003f04270 */
        /* <DEDUP_REMOVED lines=28> */
.L_x_4784:
[----:B------:R-:W-:Y:S05]  /*3770*/  BSYNC.RECONVERGENT B2 ;  /* 0x0000000000027941 */ /* 0x000fea0003800200 */
.L_x_4783:
[----:B------:R-:W-:Y:S04]  /*3780*/  BSSY.RECONVERGENT B2, `(.L_x_4785) ;  /* 0x000000e000027945 */ /* 0x000fe80003800200 */
[----:B------:R-:W-:Y:S05]  /*3790*/  @!P2 BRA `(.L_x_4786) ;  /* 0x000000000030a947 */ /* 0x000fea0003800000 */
[----:B-----5:R-:W-:Y:S01]  /*37a0*/  LOP3.LUT P0, RZ, R188, 0xff00, RZ, 0xc0, !PT ;  /* 0x0000ff00bcff7812 */ /* 0x020fe2000780c0ff */
        /* <DEDUP_REMOVED lines=11> */
.L_x_4786:
[----:B------:R-:W-:Y:S05]  /*3860*/  BSYNC.RECONVERGENT B2 ;  /* 0x0000000000027941 */ /* 0x000fea0003800200 */
.L_x_4785:
        /* <DEDUP_REMOVED lines=14> */
.L_x_4788:
[----:B------:R-:W-:Y:S05]  /*3950*/  BSYNC.RECONVERGENT B2 ;  /* 0x0000000000027941 */ /* 0x000fea0003800200 */
.L_x_4787:
[----:B------:R-:W-:Y:S04]  /*3960*/  BSSY.RECONVERGENT B2, `(.L_x_4789) ;  /* 0x0000013000027945 */ /* 0x000fe80003800200 */
[----:B------:R-:W-:Y:S05]  /*3970*/  @!P2 BRA `(.L_x_4790) ;  /* 0x000000000044a947 */ /* 0x000fea0003800000 */
[----:B-----5:R-:W-:Y:S01]  /*3980*/  LOP3.LUT P0, RZ, R188, 0xff000000, RZ, 0xc0, !PT ;  /* 0xff000000bcff7812 */ /* 0x020fe2000780c0ff */
[----:B------:R-:W-:-:S12]  /*3990*/  IMAD.MOV.U32 R174, RZ, RZ, RZ ;  /* 0x000000ffffae7224 */ /* 0x000fd800078e00ff */
[----:B------:R-:W0:Y:S01]  /*39a0*/  @P0 LDC.64 R144, c[0x0][0x408] ;  /* 0x00010200ff900b82 */ /* 0x000e220000000a00 */
[----:B------:R-:W-:-:S07]  /*39b0*/  @P0 SHF.L.U32 R175, R8, 0x10, RZ ;  /* 0x0000001008af0819 */ /* 0x000fce00000006ff */
[----:B------:R-:W1:Y:S01]  /*39c0*/  @P0 LDC.64 R146, c[0x0][0x408] ;  /* 0x00010200ff920b82 */ /* 0x000e620000000a00 */
[----:B0-----:R-:W-:-:S04]  /*39d0*/  @P0 FMUL.FTZ R145, R172, R145 ;  /* 0x00000091ac910220 */ /* 0x001fc80000410000 */
[----:B------:R-:W-:Y:S01]  /*39e0*/  @P0 FMUL.FTZ R220, R145, R144 ;  /* 0x0000009091dc0220 */ /* 0x000fe20000410000 */
[----:B------:R-:W-:Y:S02]  /*39f0*/  @P0 PRMT R145, R157, 0x7632, R145 ;  /* 0x000076329d910816 */ /* 0x000fe40000000091 */
[----:B------:R-:W-:Y:S01]  /*3a00*/  MOV R144, RZ ;  /* 0x000000ff00907202 */ /* 0x000fe20000000f00 */
[----:B-1----:R-:W-:Y:S01]  /*3a10*/  @P0 FMUL.FTZ R147, R172, R147 ;  /* 0x00000093ac930220 */ /* 0x002fe20000410000 */
[----:B------:R-:W-:Y:S01]  /*3a20*/  @P0 SHF.L.U32 R145, R145, 0x10, RZ ;  /* 0x0000001091910819 */ /* 0x000fe200000006ff */
[----:B------:R-:W-:Y:S02]  /*3a30*/  @P0 FMUL.FTZ R174, R175, R220 ;  /* 0x000000dcafae0220 */ /* 0x000fe40000410000 */
[----:B------:R-:W-:-:S03]  /*3a40*/  @P0 FMUL.FTZ R146, R147, R146 ;  /* 0x0000009293920220 */ /* 0x000fc60000410000 */
[----:B------:R-:W-:Y:S01]  /*3a50*/  F2FP.BF16.F32.PACK_AB R174, RZ, R174 ;  /* 0x000000aeffae723e */ /* 0x000fe200000010ff */
[----:B------:R-:W-:-:S03]  /*3a60*/  @P0 FMUL.FTZ R144, R145, R146 ;  /* 0x0000009291900220 */ /* 0x000fc60000410000 */
[----:B------:R-:W-:Y:S01]  /*3a70*/  PRMT R161, R161, 0x5410, R174 ;  /* 0x00005410a1a17816 */ /* 0x000fe200000000ae */
[----:B------:R-:W-:-:S07]  /*3a80*/  FADD.FTZ R103, R103, R144 ;  /* 0x0000009067677221 */ /* 0x000fce0000010000 */
.L_x_4790:
[----:B------:R-:W-:Y:S05]  /*3a90*/  BSYNC.RECONVERGENT B2 ;  /* 0x0000000000027941 */ /* 0x000fea0003800200 */
.L_x_4789:
[----:B------:R-:W-:Y:S04]  /*3aa0*/  BSSY.RECONVERGENT B2, `(.L_x_4791) ;  /* 0x0000012000027945 */ /* 0x000fe80003800200 */
[----:B------:R-:W-:Y:S05]  /*3ab0*/  @!P2 BRA `(.L_x_4792) ;  /* 0x000000000040a947 */ /* 0x000fea0003800000 */
[----:B-----5:R-:W-:Y:S01]  /*3ac0*/  LOP3.LUT P0, RZ, R189, 0xff, RZ, 0xc0, !PT ;  /* 0x000000ffbdff7812 */ /* 0x020fe2000780c0ff */
[----:B------:R-:W-:-:S12]  /*3ad0*/  HFMA2 R174, -RZ, RZ, 0, 0 ;  /* 0x00000000ffae7431 */ /* 0x000fd800000001ff */
[----:B------:R-:W0:Y:S01]  /*3ae0*/  @P0 LDC.64 R144, c[0x0][0x408] ;  /* 0x00010200ff900b82 */ /* 0x000e220000000a00 */
[----:B------:R-:W-:-:S07]  /*3af0*/  @P0 SHF.L.U32 R175, R158, 0x10, RZ ;  /* 0x000000109eaf0819 */ /* 0x000fce00000006ff */
[----:B------:R-:W1:Y:S01]  /*3b00*/  @P0 LDC.64 R146, c[0x0][0x408] ;  /* 0x00010200ff920b82 */ /* 0x000e620000000a00 */
[----:B0-----:R-:W-:-:S04]  /*3b10*/  @P0 FMUL.FTZ R145, R148, R145 ;  /* 0x0000009194910220 */ /* 0x001fc80000410000 */
[----:B------:R-:W-:Y:S01]  /*3b20*/  @P0 FMUL.FTZ R217, R145, R144 ;  /* 0x0000009091d90220 */ /* 0x000fe20000410000 */
[----:B------:R-:W-:Y:S02]  /*3b30*/  @P0 SHF.L.U32 R144, R42, 0x10, RZ ;  /* 0x000000102a900819 */ /* 0x000fe400000006ff */
[----:B------:R-:W-:Y:S01]  /*3b40*/  MOV R145, RZ ;  /* 0x000000ff00917202 */ /* 0x000fe20000000f00 */
[----:B-1----:R-:W-:Y:S02]  /*3b50*/  @P0 FMUL.FTZ R147, R148, R147 ;  /* 0x0000009394930220 */ /* 0x002fe40000410000 */
[----:B------:R-:W-:Y:S02]  /*3b60*/  @P0 FMUL.FTZ R174, R144, R217 ;  /* 0x000000d990ae0220 */ /* 0x000fe40000410000 */
[----:B------:R-:W-:-:S03]  /*3b70*/  @P0 FMUL.FTZ R146, R147, R146 ;  /* 0x0000009293920220 */ /* 0x000fc60000410000 */
[----:B------:R-:W-:Y:S01]  /*3b80*/  F2FP.BF16.F32.PACK_AB R174, RZ, R174 ;  /* 0x000000aeffae723e */ /* 0x000fe200000010ff */
[----:B------:R-:W-:-:S03]  /*3b90*/  @P0 FMUL.FTZ R145, R175, R146 ;  /* 0x00000092af910220 */ /* 0x000fc60000410000 */
[----:B------:R-:W-:Y:S01]  /*3ba0*/  PRMT R162, R174, 0x7610, R162 ;  /* 0x00007610aea27816 */ /* 0x000fe200000000a2 */
[----:B------:R-:W-:-:S07]  /*3bb0*/  FADD.FTZ R104, R104, R145 ;  /* 0x0000009168687221 */ /* 0x000fce0000010000 */
.L_x_4792:
[----:B------:R-:W-:Y:S05]  /*3bc0*/  BSYNC.RECONVERGENT B2 ;  /* 0x0000000000027941 */ /* 0x000fea0003800200 */
.L_x_4791:
        /* <DEDUP_REMOVED lines=19> */
.L_x_4794:
[----:B------:R-:W-:Y:S05]  /*3d00*/  BSYNC.RECONVERGENT B2 ;  /* 0x0000000000027941 */ /* 0x000fea0003800200 */
.L_x_4793:
        /* <DEDUP_REMOVED lines=18> */
.L_x_4796:
[----:B------:R-:W-:Y:S05]  /*3e30*/  BSYNC.RECONVERGENT B2 ;  /* 0x0000000000027941 */ /* 0x000fea0003800200 */
.L_x_4795:
[----:B------:R-:W-:Y:S01]  /*3e40*/  MOV R147, R172 ;  /* 0x000000ac00937202 */ /* 0x000fe20000000f00 */
[----:B------:R-:W-:Y:S01]  /*3e50*/  IMAD.MOV.U32 R145, RZ, RZ, R169 ;  /* 0x000000ffff917224 */ /* 0x000fe200078e00a9 */
[----:B------:R-:W-:Y:S02]  /*3e60*/  MOV R146, R170 ;  /* 0x000000aa00927202 */ /* 0x000fe40000000f00 */
[----:B------:R-:W-:Y:S01]  /*3e70*/  MOV R144, R168 ;  /* 0x000000a800907202 */ /* 0x000fe20000000f00 */
        /* <DEDUP_REMOVED lines=16> */
.L_x_4738:
[----:B------:R-:W-:Y:S02]  /*3f80*/  MOV R173, UR20 ;  /* 0x0000001400ad7c02 */ /* 0x000fe40008000f00 */
[----:B0-----:R-:W-:Y:S02]  /*3f90*/  MOV R171, UR21 ;  /* 0x0000001500ab7c02 */ /* 0x001fe40008000f00 */
[----:B------:R-:W-:-:S04]  /*3fa0*/  ISETP.NE.U32.AND P0, PT, R173, RZ, PT ;  /* 0x000000ffad00720c */ /* 0x000fc80003f05070 */
[----:B------:R-:W-:-:S13]  /*3fb0*/  ISETP.NE.AND.EX P0, PT, R171, RZ, PT, P0 ;  /* 0x000000ffab00720c */ /* 0x000fda0003f05300 */
[----:B------:R-:W-:Y:S05]  /*3fc0*/  @P0 BRA `(.L_x_4797) ;  /* 0x0000000800700947 */ /* 0x000fea0003800000 */
[----:B------:R-:W-:Y:S04]  /*3fd0*/  BSSY.RECONVERGENT B2, `(.L_x_4798) ;  /* 0x0000012000027945 */ /* 0x000fe80003800200 */
[----:B------:R-:W-:Y:S05]  /*3fe0*/  @!P2 BRA `(.L_x_4799) ;  /* 0x000000000040a947 */ /* 0x000fea0003800000 */
[----:B------:R-:W-:Y:S01]  /*3ff0*/  @P1 FFMA.FTZ R169, R215, R167, R166 ;  /* 0x000000a7d7a91223 */ /* 0x000fe200000100a6 */
[----:B-----5:R-:W-:Y:S02]  /*4000*/  LOP3.LUT P0, RZ, R188, 0xff, RZ, 0xc0, !PT ;  /* 0x000000ffbcff7812 */ /* 0x020fe4000780c0ff */
[----:B------:R-:W-:Y:S01]  /*4010*/  MOV R168, R124 ;  /* 0x0000007c00a87202 */ /* 0x000fe20000000f00 */
        /* <DEDUP_REMOVED lines=13> */
.L_x_4799:
[----:B------:R-:W-:Y:S05]  /*40f0*/  BSYNC.RECONVERGENT B2 ;  /* 0x0000000000027941 */ /* 0x000fea0003800200 */
.L_x_4798:
[----:B------:R-:W-:Y:S04]  /*4100*/  BSSY.RECONVERGENT B2, `(.L_x_4800) ;  /* 0x0000013000027945 */ /* 0x000fe80003800200 */
[----:B------:R-:W-:Y:S05]  /*4110*/  @!P2 BRA `(.L_x_4801) ;  /* 0x000000000044a947 */ /* 0x000fea0003800000 */
[----:B------:R-:W-:Y:S01]  /*4120*/  @P1 FFMA.FTZ R169, R212, R167, R166 ;  /* 0x000000a7d4a91223 */ /* 0x000fe200000100a6 */
[----:B-----5:R-:W-:Y:S01]  /*4130*/  LOP3.LUT P0, RZ, R188, 0xff00, RZ, 0xc0, !PT ;  /* 0x0000ff00bcff7812 */ /* 0x020fe2000780c0ff */
[----:B------:R-:W-:Y:S01]  /*4140*/  HFMA2 R170, -RZ, RZ, 0, 0 ;  /* 0x00000000ffaa7431 */ /* 0x000fe200000001ff */
[----:B------:R-:W-:Y:S01]  /*4150*/  MOV R168, R125 ;  /* 0x0000007d00a87202 */ /* 0x000fe20000000f00 */
        /* <DEDUP_REMOVED lines=13> */
.L_x_4801:
[----:B------:R-:W-:Y:S05]  /*4230*/  BSYNC.RECONVERGENT B2 ;  /* 0x0000000000027941 */ /* 0x000fea0003800200 */
.L_x_4800:
[----:B------:R-:W-:Y:S04]  /*4240*/  BSSY.RECONVERGENT B2, `(.L_x_4802) ;  /* 0x0000012000027945 */ /* 0x000fe80003800200 */
[----:B------:R-:W-:Y:S05]  /*4250*/  @!P2 BRA `(.L_x_4803) ;  /* 0x000000000040a947 */ /* 0x000fea0003800000 */
[----:B------:R-:W-:Y:S01]  /*4260*/  @P1 FFMA.FTZ R169, R213, R167, R166 ;  /* 0x000000a7d5a91223 */ /* 0x000fe200000100a6 */
[----:B-----5:R-:W-:Y:S01]  /*4270*/  LOP3.LUT P0, RZ, R188, 0xff0000, RZ, 0xc0, !PT ;  /* 0x00ff0000bcff7812 */ /* 0x020fe2000780c0ff */
[----:B------:R-:W-:Y:S01]  /*4280*/  IMAD.MOV.U32 R168, RZ, RZ, R126 ;  /* 0x000000ffffa87224 */ /* 0x000fe200078e007e */
        /* <DEDUP_REMOVED lines=13> */
.L_x_4803:
[----:B------:R-:W-:Y:S05]  /*4360*/  BSYNC.RECONVERGENT B2 ;  /* 0x0000000000027941 */ /* 0x000fea0003800200 */
.L_x_4802:
        /* <DEDUP_REMOVED lines=19> */
.L_x_4805:
[----:B------:R-:W-:Y:S05]  /*44a0*/  BSYNC.RECONVERGENT B2 ;  /* 0x0000000000027941 */ /* 0x000fea0003800200 */
.L_x_4804:
        /* <DEDUP_REMOVED lines=18> */
.L_x_4807:
[----:B------:R-:W-:Y:S05]  /*45d0*/  BSYNC.RECONVERGENT B2 ;  /* 0x0000000000027941 */ /* 0x000fea0003800200 */
.L_x_4806:
        /* <DEDUP_REMOVED lines=19> */
.L_x_4809:
[----:B------:R-:W-:Y:S05]  /*4710*/  BSYNC.RECONVERGENT B2 ;  /* 0x0000000000027941 */ /* 0x000fea0003800200 */
.L_x_4808:
        /* <DEDUP_REMOVED lines=18> */
.L_x_4811:
[----:B------:R-:W-:Y:S05]  /*4840*/  BSYNC.RECONVERGENT B2 ;  /* 0x0000000000027941 */ /* 0x000fea0003800200 */
.L_x_4810:
[----:B------:R-:W-:Y:S05]  /*4850*/  @!P2 BRA `(.L_x_4782) ;  /* 0x0000000c0004a947 */ /* 0x000fea0003800000 */
[----:B-----5:R-:W-:Y:S01]  /*4860*/  ISETP.GE.U32.AND P0, PT, R188, RZ, PT ;  /* 0x000000ffbc00720c */ /* 0x020fe20003f06070 */
[----:B------:R-:W-:Y:S01]  /*4870*/  @P1 FFMA.FTZ R170, R182, R167, R166 ;  /* 0x000000a7b6aa1223 */ /* 0x000fe200000100a6 */
[----:B------:R-:W-:Y:S02]  /*4880*/  MOV R168, R131 ;  /* 0x0000008300a87202 */ /* 0x000fe40000000f00 */
[----:B------:R-:W-:Y:S01]  /*4890*/  ISETP.GE.U32.AND.EX P0, PT, R189, 0x1000000, PT, P0 ;  /* 0x01000000bd00780c */ /* 0x000fe20003f06100 */
[----:B------:R-:W-:-:S04]  /*48a0*/  @P1 FADD.FTZ R170, R185, -R170 ;  /* 0x800000aab9aa1221 */ /* 0x000fc80000010000 */
[----:B------:R-:W-:Y:S01]  /*48b0*/  @P1 FFMA.FTZ R168, R218, R170, R131 ;  /* 0x000000aadaa81223 */ /* 0x000fe20000010083 */
[----:B------:R-:W-:-:S03]  /*48c0*/  HFMA2 R170, -RZ, RZ, 0, 0 ;  /* 0x00000000ffaa7431 */ /* 0x000fc600000001ff */
[----:B------:R-:W-:-:S04]  /*48d0*/  FMUL.FTZ R168, R168, UR13 ;  /* 0x0000000da8a87c20 */ /* 0x000fc80008410000 */
[----:B------:R-:W-:Y:S01]  /*48e0*/  @P0 SHF.L.U32 R175, R6, 0x10, RZ ;  /* 0x0000001006af0819 */ /* 0x000fe200000006ff */
[----:B------:R-:W-:Y:S01]  /*48f0*/  FMUL.FTZ R172, R168, UR12 ;  /* 0x0000000ca8ac7c20 */ /* 0x000fe20008410000 */
[----:B------:R-:W-:Y:S02]  /*4900*/  @P0 PRMT R169, R159, 0x7632, R169 ;  /* 0x000076329fa90816 */ /* 0x000fe400000000a9 */
[----:B------:R-:W-:Y:S01]  /*4910*/  MOV R168, RZ ;  /* 0x000000ff00a87202 */ /* 0x000fe20000000f00 */
[----:B------:R-:W-:Y:S01]  /*4920*/  @P0 FMUL.FTZ R170, R175, R172 ;  /* 0x000000acafaa0220 */ /* 0x000fe20000410000 */
[----:B------:R-:W-:-:S04]  /*4930*/  @P0 SHF.L.U32 R169, R169, 0x10, RZ ;  /* 0x00000010a9a90819 */ /* 0x000fc800000006ff */
[----:B------:R-:W-:Y:S01]  /*4940*/  F2FP.BF16.F32.PACK_AB R170, RZ, R170 ;  /* 0x000000aaffaa723e */ /* 0x000fe200000010ff */
[----:B------:R-:W-:-:S03]  /*4950*/  @P0 FMUL.FTZ R168, R172, R169 ;  /* 0x000000a9aca80220 */ /* 0x000fc60000410000 */
[----:B------:R-:W-:Y:S01]  /*4960*/  PRMT R163, R163, 0x5410, R170 ;  /* 0x00005410a3a37816 */ /* 0x000fe200000000aa */
[----:B------:R-:W-:Y:S01]  /*4970*/  FADD.FTZ R107, R107, R168 ;  /* 0x000000a86b6b7221 */ /* 0x000fe20000010000 */
[----:B------:R-:W-:Y:S06]  /*4980*/  BRA `(.L_x_4782) ;  /* 0x0000000800b87947 */ /* 0x000fec0003800000 */
.L_x_4797:
[--C-:B------:R-:W-:Y:S01]  /*4990*/  @P1 FFMA.FTZ R145, R212, R167, R166.reuse ;  /* 0x000000a7d4911223 */ /* 0x100fe200000100a6 */
[----:B-----5:R-:W-:Y:S01]  /*49a0*/  MOV R169, R125 ;  /* 0x0000007d00a97202 */ /* 0x020fe20000000f00 */
[-CC-:B------:R-:W-:Y:S01]  /*49b0*/  @P1 FFMA.FTZ R144, R176, R167.reuse, R166.reuse ;  /* 0x000000a7b0901223 */ /* 0x180fe200000100a6 */
[----:B------:R-:W-:Y:S01]  /*49c0*/  @P1 FFMA.FTZ R146, R183, R167, R166 ;  /* 0x000000a7b7921223 */ /* 0x000fe200000100a6 */
[----:B------:R-:W-:Y:S01]  /*49d0*/  @P1 FADD.FTZ R145, R210, -R145 ;  /* 0x80000091d2911221 */ /* 0x000fe20000010000 */
[----:B------:R-:W-:Y:S01]  /*49e0*/  MOV R172, R127 ;  /* 0x0000007f00ac7202 */ /* 0x000fe20000000f00 */
[----:B------:R-:W-:Y:S01]  /*49f0*/  @P1 FADD.FTZ R144, R27, -R144 ;  /* 0x800000901b901221 */ /* 0x000fe20000010000 */
[----:B------:R-:W-:Y:S01]  /*4a00*/  MOV R148, R128 ;  /* 0x0000008000947202 */ /* 0x000fe20000000f00 */
[C---:B------:R-:W-:Y:S01]  /*4a10*/  @P1 FFMA.FTZ R169, R218.reuse, R145, R125 ;  /* 0x00000091daa91223 */ /* 0x040fe2000001007d */
[-C--:B------:R-:W-:Y:S01]  /*4a20*/  @P1 FFMA.FTZ R145, R177, R167.reuse, R166 ;  /* 0x000000a7b1911223 */ /* 0x080fe200000100a6 */
[----:B------:R-:W-:Y:S01]  /*4a30*/  @P1 FADD.FTZ R149, R181, -R146 ;  /* 0x80000092b5951221 */ /* 0x000fe20000010000 */
[----:B------:R-:W-:Y:S01]  /*4a40*/  @P1 FFMA.FTZ R172, R218, R144, R127 ;  /* 0x00000090daac1223 */ /* 0x000fe2000001007f */
[-CC-:B------:R-:W-:Y:S01]  /*4a50*/  @P1 FFMA.FTZ R147, R213, R167.reuse, R166.reuse ;  /* 0x000000a7d5931223 */ /* 0x180fe200000100a6 */
[----:B------:R-:W-:Y:S01]  /*4a60*/  @P1 FADD.FTZ R145, R178, -R145 ;  /* 0x80000091b2911221 */ /* 0x000fe20000010000 */
[-CC-:B------:R-:W-:Y:S01]  /*4a70*/  @P1 FFMA.FTZ R144, R180, R167.reuse, R166.reuse ;  /* 0x000000a7b4901223 */ /* 0x180fe200000100a6 */
[----:B------:R-:W-:Y:S01]  /*4a80*/  @P1 FFMA.FTZ R146, R182, R167, R166 ;  /* 0x000000a7b6921223 */ /* 0x000fe200000100a6 */
[----:B------:R-:W-:Y:S01]  /*4a90*/  @P1 FADD.FTZ R147, R208, -R147 ;  /* 0x80000093d0931221 */ /* 0x000fe20000010000 */
[----:B------:R-:W-:Y:S01]  /*4aa0*/  @P1 FFMA.FTZ R148, R218, R145, R128 ;  /* 0x00000091da941223 */ /* 0x000fe20000010080 */
[----:B------:R-:W-:Y:S01]  /*4ab0*/  @P1 FFMA.FTZ R145, R215, R167, R166 ;  /* 0x000000a7d7911223 */ /* 0x000fe200000100a6 */
[----:B------:R-:W-:Y:S01]  /*4ac0*/  @P1 FADD.FTZ R144, R179, -R144 ;  /* 0x80000090b3901221 */ /* 0x000fe20000010000 */
[----:B------:R-:W-:Y:S01]  /*4ad0*/  @P1 FADD.FTZ R146, R185, -R146 ;  /* 0x80000092b9921221 */ /* 0x000fe20000010000 */
[----:B------:R-:W-:Y:S01]  /*4ae0*/  MOV R150, R130 ;  /* 0x0000008200967202 */ /* 0x000fe20000000f00 */
[----:B------:R-:W-:Y:S01]  /*4af0*/  @P1 FADD.FTZ R145, R214, -R145 ;  /* 0x80000091d6911221 */ /* 0x000fe20000010000 */
[----:B------:R-:W-:Y:S01]  /*4b00*/  BSSY.RECONVERGENT B2, `(.L_x_4812) ;  /* 0x0000017000027945 */ /* 0x000fe20003800200 */
[C---:B------:R-:W-:Y:S01]  /*4b10*/  @P1 FFMA.FTZ R150, R218.reuse, R149, R130 ;  /* 0x00000095da961223 */ /* 0x040fe20000010082 */
[----:B------:R-:W-:Y:S01]  /*4b20*/  MOV R170, R126 ;  /* 0x0000007e00aa7202 */ /* 0x000fe20000000f00 */
[----:B------:R-:W-:Y:S01]  /*4b30*/  IMAD.MOV.U32 R151, RZ, RZ, R131 ;  /* 0x000000ffff977224 */ /* 0x000fe200078e0083 */
[----:B------:R-:W-:Y:S01]  /*4b40*/  MOV R149, R129 ;  /* 0x0000008100957202 */ /* 0x000fe20000000f00 */
[C---:B------:R-:W-:Y:S01]  /*4b50*/  @P1 FFMA.FTZ R170, R218.reuse, R147, R126 ;  /* 0x00000093daaa1223 */ /* 0x040fe2000001007e */
[----:B------:R-:W-:Y:S01]  /*4b60*/  MOV R168, R124 ;  /* 0x0000007c00a87202 */ /* 0x000fe20000000f00 */
[C---:B------:R-:W-:Y:S01]  /*4b70*/  @P1 FFMA.FTZ R149, R218.reuse, R144, R129 ;  /* 0x00000090da951223 */ /* 0x040fe20000010081 */
[C---:B------:R-:W-:Y:S01]  /*4b80*/  @P1 FFMA.FTZ R151, R218.reuse, R146, R131 ;  /* 0x00000092da971223 */ /* 0x040fe20000010083 */
[----:B------:R-:W-:Y:S01]  /*4b90*/  @P1 FFMA.FTZ R168, R218, R145, R124 ;  /* 0x00000091daa81223 */ /* 0x000fe2000001007c */
        /* <DEDUP_REMOVED lines=13> */
.L_x_4813:
[----:B------:R-:W-:Y:S05]  /*4c70*/  BSYNC.RECONVERGENT B2 ;  /* 0x0000000000027941 */ /* 0x000fea0003800200 */
.L_x_4812:
        /* <DEDUP_REMOVED lines=14> */
.L_x_4815:
[----:B------:R-:W-:Y:S05]  /*4d60*/  BSYNC.RECONVERGENT B2 ;  /* 0x0000000000027941 */ /* 0x000fea0003800200 */
.L_x_4814:
        /* <DEDUP_REMOVED lines=14> */
.L_x_4817:
[----:B------:R-:W-:Y:S05]  /*4e50*/  BSYNC.RECONVERGENT B2 ;  /* 0x0000000000027941 */ /* 0x000fea0003800200 */
.L_x_4816:
[----:B------:R-:W-:Y:S04]  /*4e60*/  BSSY.RECONVERGENT B2, `(.L_x_4818) ;  /* 0x0000013000027945 */ /* 0x000fe80003800200 */
[----:B------:R-:W-:Y:S05]  /*4e70*/  @!P2 BRA `(.L_x_4819) ;  /* 0x000000000044a947 */ /* 0x000fea0003800000 */
[----:B------:R-:W-:Y:S01]  /*4e80*/  LOP3.LUT P0, RZ, R188, 0xff000000, RZ, 0xc0, !PT ;  /* 0xff000000bcff7812 */ /* 0x000fe2000780c0ff */
        /* <DEDUP_REMOVED lines=16> */
.L_x_4819:
[----:B------:R-:W-:Y:S05]  /*4f90*/  BSYNC.RECONVERGENT B2 ;  /* 0x0000000000027941 */ /* 0x000fea0003800200 */
.L_x_4818:
        /* <DEDUP_REMOVED lines=9> */
[----:B------:R-:W-:Y:S01]  /*5030*/  @P0 SHF.L.U32 R144, R42, 0x10, RZ ;  /* 0x000000102a900819 */ /* 0x000fe200000006ff */
[----:B------:R-:W-:Y:S02]  /*5040*/  IMAD.MOV.U32 R145, RZ, RZ, RZ ;  /* 0x000000ffff917224 */ /* 0x000fe400078e00ff */
[----:B-1----:R-:W-:Y:S02]  /*5050*/  @P0 FMUL.FTZ R147, R148, R147 ;  /* 0x0000009394930220 */ /* 0x002fe40000410000 */
[----:B------:R-:W-:Y:S02]  /*5060*/  @P0 FMUL.FTZ R174, R144, R217 ;  /* 0x000000d990ae0220 */ /* 0x000fe40000410000 */
[----:B------:R-:W-:-:S03]  /*5070*/  @P0 FMUL.FTZ R146, R147, R146 ;  /* 0x0000009293920220 */ /* 0x000fc60000410000 */
[----:B------:R-:W-:Y:S01]  /*5080*/  F2FP.BF16.F32.PACK_AB R174, RZ, R174 ;  /* 0x000000aeffae723e */ /* 0x000fe200000010ff */
[----:B------:R-:W-:-:S03]  /*5090*/  @P0 FMUL.FTZ R145, R175, R146 ;  /* 0x00000092af910220 */ /* 0x000fc60000410000 */
[----:B------:R-:W-:Y:S01]  /*50a0*/  PRMT R162, R174, 0x7610, R162 ;  /* 0x00007610aea27816 */ /* 0x000fe200000000a2 */
[----:B------:R-:W-:-:S07]  /*50b0*/  FADD.FTZ R104, R104, R145 ;  /* 0x0000009168687221 */ /* 0x000fce0000010000 */
.L_x_4821:
[----:B------:R-:W-:Y:S05]  /*50c0*/  BSYNC.RECONVERGENT B2 ;  /* 0x0000000000027941 */ /* 0x000fea0003800200 */
.L_x_4820:
[----:B------:R-:W-:Y:S04]  /*50d0*/  BSSY.RECONVERGENT B2, `(.L_x_4822) ;  /* 0x0000013000027945 */ /* 0x000fe80003800200 */
[----:B------:R-:W-:Y:S05]  /*50e0*/  @!P2 BRA `(.L_x_4823) ;  /* 0x000000000044a947 */ /* 0x000fea0003800000 */
[----:B------:R-:W-:Y:S02]  /*50f0*/  LOP3.LUT P0, RZ, R189, 0xff00, RZ, 0xc0, !PT ;  /* 0x0000ff00bdff7812 */ /* 0x000fe4000780c0ff */
[----:B------:R-:W-:-:S11]  /*5100*/  MOV R174, RZ ;  /* 0x000000ff00ae7202 */ /* 0x000fd60000000f00 */
[----:B------:R-:W0:Y:S01]  /*5110*/  @P0 LDC.64 R144, c[0x0][0x408] ;  /* 0x00010200ff900b82 */ /* 0x000e220000000a00 */
[----:B------:R-:W-:-:S07]  /*5120*/  @P0 SHF.L.U32 R175, R7, 0x10, RZ ;  /* 0x0000001007af0819 */ /* 0x000fce00000006ff */
[----:B------:R-:W1:Y:S01]  /*5130*/  @P0 LDC.64 R146, c[0x0][0x408] ;  /* 0x00010200ff920b82 */ /* 0x000e620000000a00 */
[----:B0-----:R-:W-:-:S04]  /*5140*/  @P0 FMUL.FTZ R145, R149, R145 ;  /* 0x0000009195910220 */ /* 0x001fc80000410000 */
[----:B------:R-:W-:Y:S01]  /*5150*/  @P0 FMUL.FTZ R220, R145, R144 ;  /* 0x0000009091dc0220 */ /* 0x000fe20000410000 */
[----:B------:R-:W-:Y:S01]  /*5160*/  @P0 PRMT R145, R158, 0x7632, R145 ;  /* 0x000076329e910816 */ /* 0x000fe20000000091 */
[----:B------:R-:W-:Y:S02]  /*5170*/  HFMA2 R144, -RZ, RZ, 0, 0 ;  /* 0x00000000ff907431 */ /* 0x000fe400000001ff */
        /* <DEDUP_REMOVED lines=8> */
.L_x_4823:
[----:B------:R-:W-:Y:S05]  /*5200*/  BSYNC.RECONVERGENT B2 ;  /* 0x0000000000027941 */ /* 0x000fea0003800200 */
.L_x_4822:
        /* <DEDUP_REMOVED lines=9> */
[----:B------:R-:W-:Y:S01]  /*52a0*/  @P0 SHF.L.U32 R144, R43, 0x10, RZ ;  /* 0x000000102b900819 */ /* 0x000fe200000006ff */
[----:B------:R-:W-:Y:S02]  /*52b0*/  HFMA2 R145, -RZ, RZ, 0, 0 ;  /* 0x00000000ff917431 */ /* 0x000fe400000001ff */
[----:B-1----:R-:W-:Y:S02]  /*52c0*/  @P0 FMUL.FTZ R147, R150, R147 ;  /* 0x0000009396930220 */ /* 0x002fe40000410000 */
[----:B------:R-:W-:Y:S02]  /*52d0*/  @P0 FMUL.FTZ R174, R144, R217 ;  /* 0x000000d990ae0220 */ /* 0x000fe40000410000 */
[----:B------:R-:W-:-:S03]  /*52e0*/  @P0 FMUL.FTZ R146, R147, R146 ;  /* 0x0000009293920220 */ /* 0x000fc60000410000 */
[----:B------:R-:W-:Y:S01]  /*52f0*/  F2FP.BF16.F32.PACK_AB R174, RZ, R174 ;  /* 0x000000aeffae723e */ /* 0x000fe200000010ff */
[----:B------:R-:W-:-:S03]  /*5300*/  @P0 FMUL.FTZ R145, R175, R146 ;  /* 0x00000092af910220 */ /* 0x000fc60000410000 */
[----:B------:R-:W-:Y:S01]  /*5310*/  PRMT R163, R174, 0x7610, R163 ;  /* 0x00007610aea37816 */ /* 0x000fe200000000a3 */
[----:B------:R-:W-:-:S07]  /*5320*/  FADD.FTZ R106, R106, R145 ;  /* 0x000000916a6a7221 */ /* 0x000fce0000010000 */
.L_x_4825:
[----:B------:R-:W-:Y:S05]  /*5330*/  BSYNC.RECONVERGENT B2 ;  /* 0x0000000000027941 */ /* 0x000fea0003800200 */
.L_x_4824:
[----:B------:R-:W-:Y:S02]  /*5340*/  MOV R147, R172 ;  /* 0x000000ac00937202 */ /* 0x000fe40000000f00 */
[----:B------:R-:W-:Y:S02]  /*5350*/  MOV R146, R170 ;  /* 0x000000aa00927202 */ /* 0x000fe40000000f00 */
[----:B------:R-:W-:Y:S02]  /*5360*/  MOV R145, R169 ;  /* 0x000000a900917202 */ /* 0x000fe40000000f00 */
[----:B------:R-:W-:Y:S01]  /*5370*/  MOV R144, R168 ;  /* 0x000000a800907202 */ /* 0x000fe20000000f00 */
        /* <DEDUP_REMOVED lines=15> */
.L_x_4782:
[----:B------:R-:W-:Y:S05]  /*5470*/  BSYNC.RECONVERGENT B0 ;  /* 0x0000000000007941 */ /* 0x000fea0003800200 */
.L_x_4737:
        /* <DEDUP_REMOVED lines=9> */
[----:B------:R1:W-:Y:S04]  /*5510*/  @P0 STG.E.128 desc[UR6][R170.64+0x10], R148 ;  /* 0x00001094aa000986 */ /* 0x0003e8000c101d06 */
[----:B------:R1:W-:Y:S02]  /*5520*/  @P2 STG.E.128 desc[UR6][R168.64], R160 ;  /* 0x000000a0a8002986 */ /* 0x0003e4000c101d06 */
.L_x_4734:
[----:B------:R-:W-:Y:S05]  /*5530*/  BSYNC.RECONVERGENT B1 ;  /* 0x0000000000017941 */ /* 0x000fea0003800200 */
.L_x_4733:
[----:B------:R-:W-:Y:S04]  /*5540*/  BSSY.RECONVERGENT B1, `(.L_x_4826) ;  /* 0x0000315000017945 */ /* 0x000fe80003800200 */
[----:B------:R-:W-:Y:S05]  /*5550*/  @!P3 BRA `(.L_x_4827) ;  /* 0x00000030004cb947 */ /* 0x000fea0003800000 */
[----:B------:R-:W-:Y:S04]  /*5560*/  BSSY.RECONVERGENT B0, `(.L_x_4828) ;  /* 0x0000005000007945 */ /* 0x000fe80003800200 */
[----:B------:R-:W-:Y:S05]  /*5570*/  @!P2 BRA `(.L_x_4829) ;  /* 0x00000000000ca947 */ /* 0x000fea0003800000 */
[----:B-----5:R-:W2:Y:S02]  /*5580*/  LDC.64 R156, c[0x0][0x390] ;  /* 0x0000e400ff9c7b82 */ /* 0x020ea40000000a00 */
[----:B--2---:R-:W-:-:S06]  /*5590*/  IMAD.WIDE.U32 R156, R164, 0x10, R156 ;  /* 0x00000010a49c7825 */ /* 0x004fcc00078e009c */
[----:B------:R-:W5:Y:S02]  /*55a0*/  LDG.E.128 R156, desc[UR6][R156.64] ;  /* 0x000000069c9c7981 */ /* 0x000f64000c1e1d00 */
.L_x_4829:
[----:B------:R-:W-:Y:S05]  /*55b0*/  BSYNC.RECONVERGENT B0 ;  /* 0x0000000000007941 */ /* 0x000fea0003800200 */
.L_x_4828:
        /* <DEDUP_REMOVED lines=8> */
[--C-:B-1----:R-:W-:Y:S01]  /*5640*/  @P1 FFMA.FTZ R144, R16, R167, R166.reuse ;  /* 0x000000a710901223 */ /* 0x102fe200000100a6 */
[----:B-----5:R-:W-:Y:S01]  /*5650*/  MOV R151, R133 ;  /* 0x0000008500977202 */ /* 0x020fe20000000f00 */
[----:B------:R-:W-:Y:S01]  /*5660*/  @P1 FFMA.FTZ R145, R19, R167, R166 ;  /* 0x000000a713911223 */ /* 0x000fe200000100a6 */
[----:B------:R-:W-:Y:S01]  /*5670*/  MOV R168, R134 ;  /* 0x0000008600a87202 */ /* 0x000fe20000000f00 */
[----:B------:R-:W-:Y:S01]  /*5680*/  @P1 FADD.FTZ R144, R17, -R144 ;  /* 0x8000009011901221 */ /* 0x000fe20000010000 */
[----:B0-----:R-:W-:Y:S01]  /*5690*/  MOV R170, R135 ;  /* 0x0000008700aa7202 */ /* 0x001fe20000000f00 */
[----:B------:R-:W-:Y:S01]  /*56a0*/  @P1 FADD.FTZ R145, R18, -R145 ;  /* 0x8000009112911221 */ /* 0x000fe20000010000 */
[-CC-:B------:R-:W-:Y:S01]  /*56b0*/  @P1 FFMA.FTZ R149, R193, R167.reuse, R166.reuse ;  /* 0x000000a7c1951223 */ /* 0x180fe200000100a6 */
[----:B------:R-:W-:Y:S01]  /*56c0*/  @P1 FFMA.FTZ R151, R218, R144, R133 ;  /* 0x00000090da971223 */ /* 0x000fe20000010085 */
[----:B------:R-:W-:Y:S01]  /*56d0*/  @P1 FFMA.FTZ R144, R20, R167, R166 ;  /* 0x000000a714901223 */ /* 0x000fe200000100a6 */
[----:B------:R-:W-:Y:S01]  /*56e0*/  @P1 FFMA.FTZ R168, R218, R145, R134 ;  /* 0x00000091daa81223 */ /* 0x000fe20000010086 */
[-CC-:B------:R-:W-:Y:S01]  /*56f0*/  @P1 FFMA.FTZ R147, R23, R167.reuse, R166.reuse ;  /* 0x000000a717931223 */ /* 0x180fe200000100a6 */
[-C--:B------:R-:W-:Y:S01]  /*5700*/  @P1 FFMA.FTZ R145, R15, R167.reuse, R166 ;  /* 0x000000a70f911223 */ /* 0x080fe200000100a6 */
[----:B------:R-:W-:Y:S01]  /*5710*/  @P1 FADD.FTZ R144, R21, -R144 ;  /* 0x8000009015901221 */ /* 0x000fe20000010000 */
[-CC-:B------:R-:W-:Y:S01]  /*5720*/  @P1 FFMA.FTZ R146, R184, R167.reuse, R166.reuse ;  /* 0x000000a7b8921223 */ /* 0x180fe200000100a6 */
[----:B------:R-:W-:Y:S01]  /*5730*/  @P1 FADD.FTZ R149, R26, -R149 ;  /* 0x800000951a951221 */ /* 0x000fe20000010000 */
        /* <DEDUP_REMOVED lines=10> */
[C---:B------:R-:W-:Y:S01]  /*57e0*/  @P1 FFMA.FTZ R148, R218.reuse, R147, R136 ;  /* 0x00000093da941223 */ /* 0x040fe20000010088 */
[----:B------:R-:W-:Y:S01]  /*57f0*/  MOV R149, R137 ;  /* 0x0000008900957202 */ /* 0x000fe20000000f00 */
[C---:B------:R-:W-:Y:S01]  /*5800*/  @P1 FFMA.FTZ R149, R218.reuse, R144, R137 ;  /* 0x00000090da951223 */ /* 0x040fe20000010089 */
[----:B------:R-:W-:Y:S01]  /*5810*/  MOV R169, R139 ;  /* 0x0000008b00a97202 */ /* 0x000fe20000000f00 */
[C---:B------:R-:W-:Y:S01]  /*5820*/  @P1 FFMA.FTZ R169, R218.reuse, R146, R139 ;  /* 0x00000092daa91223 */ /* 0x040fe2000001008b */
[----:B------:R-:W-:Y:S01]  /*5830*/  MOV R171, R132 ;  /* 0x0000008400ab7202 */ /* 0x000fe20000000f00 */
        /* <DEDUP_REMOVED lines=14> */
.L_x_4834:
[----:B------:R-:W-:Y:S05]  /*5920*/  BSYNC.RECONVERGENT B2 ;  /* 0x0000000000027941 */ /* 0x000fea0003800200 */
.L_x_4833:
        /* <DEDUP_REMOVED lines=14> */
.L_x_4836:
[----:B------:R-:W-:Y:S05]  /*5a10*/  BSYNC.RECONVERGENT B2 ;  /* 0x0000000000027941 */ /* 0x000fea0003800200 */
.L_x_4835:
[----:B------:R-:W-:Y:S04]  /*5a20*/  BSSY.RECONVERGENT B2, `(.L_x_4837) ;  /* 0x000000e000027945 */ /* 0x000fe80003800200 */
[----:B------:R-:W-:Y:S05]  /*5a30*/  @!P2 BRA `(.L_x_4838) ;  /* 0x000000000030a947 */ /* 0x000fea0003800000 */
[----:B------:R-:W-:Y:S01]  /*5a40*/  LOP3.LUT P0, RZ, R186, 0xff0000, RZ, 0xc0, !PT ;  /* 0x00ff0000baff7812 */ /* 0x000fe2000780c0ff */
[----:B------:R-:W-:Y:S01]  /*5a50*/  FMUL.FTZ R144, R168, UR13 ;  /* 0x0000000da8907c20 */ /* 0x000fe20008410000 */
[----:B------:R-:W-:Y:S01]  /*5a60*/  HFMA2 R145, -RZ, RZ, 0, 0 ;  /* 0x00000000ff917431 */ /* 0x000fe200000001ff */
[----:B------:R-:W-:Y:S02]  /*5a70*/  MOV R146, RZ ;  /* 0x000000ff00927202 */ /* 0x000fe40000000f00 */
[----:B------:R-:W-:-:S08]  /*5a80*/  FMUL.FTZ R144, R144, UR12 ;  /* 0x0000000c90907c20 */ /* 0x000fd00008410000 */
[----:B------:R-:W-:Y:S01]  /*5a90*/  @P0 IMAD.U32 R147, R49, 0x10000, RZ ;  /* 0x0001000031930824 */ /* 0x000fe200078e00ff */
[----:B------:R-:W-:-:S03]  /*5aa0*/  @P0 SHF.L.U32 R173, R157, 0x10, RZ ;  /* 0x000000109dad0819 */ /* 0x000fc600000006ff */
[----:B------:R-:W-:Y:S02]  /*5ab0*/  @P0 FMUL.FTZ R146, R144, R147 ;  /* 0x0000009390920220 */ /* 0x000fe40000410000 */
[----:B------:R-:W-:-:S03]  /*5ac0*/  @P0 FMUL.FTZ R145, R173, R144 ;  /* 0x00000090ad910220 */ /* 0x000fc60000410000 */
[----:B------:R-:W-:Y:S01]  /*5ad0*/  F2FP.BF16.F32.PACK_AB R146, RZ, R146 ;  /* 0x00000092ff92723e */ /* 0x000fe200000010ff */
[----:B------:R-:W-:-:S03]  /*5ae0*/  FADD.FTZ R110, R110, R145 ;  /* 0x000000916e6e7221 */ /* 0x000fc60000010000 */
[----:B------:R-:W-:-:S07]  /*5af0*/  PRMT R161, R146, 0x7610, R161 ;  /* 0x0000761092a17816 */ /* 0x000fce00000000a1 */
.L_x_4838:
[----:B------:R-:W-:Y:S05]  /*5b00*/  BSYNC.RECONVERGENT B2 ;  /* 0x0000000000027941 */ /* 0x000fea0003800200 */
.L_x_4837:
        /* <DEDUP_REMOVED lines=19> */
.L_x_4840:
[----:B------:R-:W-:Y:S05]  /*5c40*/  BSYNC.RECONVERGENT B2 ;  /* 0x0000000000027941 */ /* 0x000fea0003800200 */
.L_x_4839:
        /* <DEDUP_REMOVED lines=18> */
.L_x_4842:
[----:B------:R-:W-:Y:S05]  /*5d70*/  BSYNC.RECONVERGENT B2 ;  /* 0x0000000000027941 */ /* 0x000fea0003800200 */
.L_x_4841:
        /* <DEDUP_REMOVED lines=19> */
.L_x_4844:
[----:B------:R-:W-:Y:S05]  /*5eb0*/  BSYNC.RECONVERGENT B2 ;  /* 0x0000000000027941 */ /* 0x000fea0003800200 */
.L_x_4843:
        /* <DEDUP_REMOVED lines=18> */
.L_x_4846:
[----:B------:R-:W-:Y:S05]  /*5fe0*/  BSYNC.RECONVERGENT B2 ;  /* 0x0000000000027941 */ /* 0x000fea0003800200 */
.L_x_4845:
[----:B------:R-:W-:Y:S01]  /*5ff0*/  MOV R145, R151 ;  /* 0x0000009700917202 */ /* 0x000fe20000000f00 */
[----:B------:R-:W-:Y:S01]  /*6000*/  IMAD.MOV.U32 R147, RZ, RZ, R170 ;  /* 0x000000ffff937224 */ /* 0x000fe200078e00aa */
[----:B------:R-:W-:Y:S02]  /*6010*/  MOV R146, R168 ;  /* 0x000000a800927202 */ /* 0x000fe40000000f00 */
[----:B------:R-:W-:Y:S02]  /*6020*/  MOV R144, R171 ;  /* 0x000000ab00907202 */ /* 0x000fe40000000f00 */
[----:B------:R-:W-:Y:S01]  /*6030*/  MOV R151, R169 ;  /* 0x000000a900977202 */ /* 0x000fe20000000f00 */
[----:B------:R-:W-:Y:S06]  /*6040*/  @!P2 BRA `(.L_x_4847) ;  /* 0x000000240068a947 */ /* 0x000fec0003800000 */
[----:B------:R-:W-:Y:S01]  /*6050*/  ISETP.GE.U32.AND P0, PT, R186, RZ, PT ;  /* 0x000000ffba00720c */ /* 0x000fe20003f06070 */
        /* <DEDUP_REMOVED lines=14> */
.L_x_4832:
[----:B------:R-:W-:Y:S04]  /*6140*/  BSSY.RECONVERGENT B2, `(.L_x_4848) ;  /* 0x0000012000027945 */ /* 0x000fe80003800200 */
[----:B------:R-:W-:Y:S05]  /*6150*/  @!P2 BRA `(.L_x_4849) ;  /* 0x000000000040a947 */ /* 0x000fea0003800000 */
[----:B-1----:R-:W-:Y:S01]  /*6160*/  @P1 FFMA.FTZ R169, R15, R167, R166 ;  /* 0x000000a70fa91223 */ /* 0x002fe200000100a6 */
[----:B-----5:R-:W-:Y:S02]  /*6170*/  LOP3.LUT P0, RZ, R186, 0xff, RZ, 0xc0, !PT ;  /* 0x000000ffbaff7812 */ /* 0x020fe4000780c0ff */
[----:B------:R-:W-:Y:S01]  /*6180*/  MOV R168, R132 ;  /* 0x0000008400a87202 */ /* 0x000fe20000000f00 */
[----:B------:R-:W-:Y:S01]  /*6190*/  @P1 FADD.FTZ R169, R14, -R169 ;  /* 0x800000a90ea91221 */ /* 0x000fe20000010000 */
[----:B0-----:R-:W-:-:S03]  /*61a0*/  MOV R170, RZ ;  /* 0x000000ff00aa7202 */ /* 0x001fc60000000f00 */
        /* <DEDUP_REMOVED lines=11> */
.L_x_4849:
[----:B------:R-:W-:Y:S05]  /*6260*/  BSYNC.RECONVERGENT B2 ;  /* 0x0000000000027941 */ /* 0x000fea0003800200 */
.L_x_4848:
[----:B------:R-:W-:Y:S04]  /*6270*/  BSSY.RECONVERGENT B2, `(.L_x_4850) ;  /* 0x0000012000027945 */ /* 0x000fe80003800200 */
[----:B------:R-:W-:Y:S05]  /*6280*/  @!P2 BRA `(.L_x_4851) ;  /* 0x000000000040a947 */ /* 0x000fea0003800000 */
[----:B01----:R-:W-:Y:S01]  /*6290*/  @P1 FFMA.FTZ R170, R16, R167, R166 ;  /* 0x000000a710aa1223 */ /* 0x003fe200000100a6 */
[----:B-----5:R-:W-:Y:S02]  /*62a0*/  LOP3.LUT P0, RZ, R186, 0xff00, RZ, 0xc0, !PT ;  /* 0x0000ff00baff7812 */ /* 0x020fe4000780c0ff */
[----:B------:R-:W-:Y:S01]  /*62b0*/  MOV R168, R133 ;  /* 0x0000008500a87202 */ /* 0x000fe20000000f00 */
[----:B------:R-:W-:-:S04]  /*62c0*/  @P1 FADD.FTZ R170, R17, -R170 ;  /* 0x800000aa11aa1221 */ /* 0x000fc80000010000 */
[----:B------:R-:W-:Y:S01]  /*62d0*/  @P1 FFMA.FTZ R168, R218, R170, R133 ;  /* 0x000000aadaa81223 */ /* 0x000fe20000010085 */
[----:B------:R-:W-:-:S03]  /*62e0*/  CS2R R170, SRZ ;  /* 0x0000000000aa7805 */ /* 0x000fc6000001ff00 */
        /* <DEDUP_REMOVED lines=10> */
.L_x_4851:
[----:B------:R-:W-:Y:S05]  /*6390*/  BSYNC.RECONVERGENT B2 ;  /* 0x0000000000027941 */ /* 0x000fea0003800200 */
.L_x_4850:
[----:B------:R-:W-:Y:S04]  /*63a0*/  BSSY.RECONVERGENT B2, `(.L_x_4852) ;  /* 0x0000012000027945 */ /* 0x000fe80003800200 */
[----:B------:R-:W-:Y:S05]  /*63b0*/  @!P2 BRA `(.L_x_4853) ;  /* 0x000000000040a947 */ /* 0x000fea0003800000 */
[----:B-1----:R-:W-:Y:S01]  /*63c0*/  @P1 FFMA.FTZ R169, R19, R167, R166 ;  /* 0x000000a713a91223 */ /* 0x002fe200000100a6 */
[----:B-----5:R-:W-:Y:S01]  /*63d0*/  LOP3.LUT P0, RZ, R186, 0xff0000, RZ, 0xc0, !PT ;  /* 0x00ff0000baff7812 */ /* 0x020fe2000780c0ff */
[----:B0-----:R-:W-:Y:S01]  /*63e0*/  HFMA2 R170, -RZ, RZ, 0, 0 ;  /* 0x00000000ffaa7431 */ /* 0x001fe200000001ff */
[----:B------:R-:W-:Y:S01]  /*63f0*/  MOV R168, R134 ;  /* 0x0000008600a87202 */ /* 0x000fe20000000f00 */
        /* <DEDUP_REMOVED lines=12> */
.L_x_4853:
[----:B------:R-:W-:Y:S05]  /*64c0*/  BSYNC.RECONVERGENT B2 ;  /* 0x0000000000027941 */ /* 0x000fea0003800200 */
.L_x_4852:
        /* <DEDUP_REMOVED lines=18> */
.L_x_4855:
[----:B------:R-:W-:Y:S05]  /*65f0*/  BSYNC.RECONVERGENT B2 ;  /* 0x0000000000027941 */ /* 0x000fea0003800200 */
.L_x_4854:
        /* <DEDUP_REMOVED lines=18> */
.L_x_4857:
[----:B------:R-:W-:Y:S05]  /*6720*/  BSYNC.RECONVERGENT B2 ;  /* 0x0000000000027941 */ /* 0x000fea0003800200 */
.L_x_4856:
        /* <DEDUP_REMOVED lines=18> */
.L_x_4859:
[----:B------:R-:W-:Y:S05]  /*6850*/  BSYNC.RECONVERGENT B2 ;  /* 0x0000000000027941 */ /* 0x000fea0003800200 */
.L_x_4858:
        /* <DEDUP_REMOVED lines=18> */
.L_x_4861:
[----:B------:R-:W-:Y:S05]  /*6980*/  BSYNC.RECONVERGENT B2 ;  /* 0x0000000000027941 */ /* 0x000fea0003800200 */
.L_x_4860:
[----:B------:R-:W-:Y:S05]  /*6990*/  @!P2 BRA `(.L_x_4847) ;  /* 0x0000001c0014a947 */ /* 0x000fea0003800000 */
[----:B-----5:R-:W-:Y:S01]  /*69a0*/  ISETP.GE.U32.AND P0, PT, R186, RZ, PT ;  /* 0x000000ffba00720c */ /* 0x020fe20003f06070 */
[----:B01----:R-:W-:Y:S01]  /*69b0*/  @P1 FFMA.FTZ R170, R184, R167, R166 ;  /* 0x000000a7b8aa1223 */ /* 0x003fe200000100a6 */
        /* <DEDUP_REMOVED lines=17> */
.L_x_4831:
        /* <DEDUP_REMOVED lines=28> */
[----:B------:R-:W-:Y:S01]  /*6c90*/  ISETP.GT.AND P0, PT, R216, RZ, PT ;  /* 0x000000ffd800720c */ /* 0x000fe20003f04270 */
[----:B------:R-:W-:Y:S03]  /*6ca0*/  BSSY.RECONVERGENT B2, `(.L_x_4863) ;  /* 0x0000016000027945 */ /* 0x000fe60003800200 */
        /* <DEDUP_REMOVED lines=21> */
.L_x_4864:
[----:B------:R-:W-:Y:S05]  /*6e00*/  BSYNC.RECONVERGENT B2 ;  /* 0x0000000000027941 */ /* 0x000fea0003800200 */
.L_x_4863:
        /* <DEDUP_REMOVED lines=14> */
.L_x_4866:
[----:B------:R-:W-:Y:S05]  /*6ef0*/  BSYNC.RECONVERGENT B2 ;  /* 0x0000000000027941 */ /* 0x000fea0003800200 */
.L_x_4865:
        /* <DEDUP_REMOVED lines=14> */
.L_x_4868:
[----:B------:R-:W-:Y:S05]  /*6fe0*/  BSYNC.RECONVERGENT B2 ;  /* 0x0000000000027941 */ /* 0x000fea0003800200 */
.L_x_4867:
[----:B------:R-:W-:Y:S04]  /*6ff0*/  BSSY.RECONVERGENT B2, `(.L_x_4869) ;  /* 0x0000013000027945 */ /* 0x000fe80003800200 */
[----:B------:R-:W-:Y:S05]  /*7000*/  @!P2 BRA `(.L_x_4870) ;  /* 0x000000000044a947 */ /* 0x000fea0003800000 */
[----:B-----5:R-:W-:Y:S01]  /*7010*/  LOP3.LUT P0, RZ, R186, 0xff000000, RZ, 0xc0, !PT ;  /* 0xff000000baff7812 */ /* 0x020fe2000780c0ff */
[----:B------:R-:W-:-:S12]  /*7020*/  HFMA2 R171, -RZ, RZ, 0, 0 ;  /* 0x00000000ffab7431 */ /* 0x000fd800000001ff */
[----:B------:R-:W0:Y:S01]  /*7030*/  @P0 LDC.64 R144, c[0x0][0x408] ;  /* 0x00010200ff900b82 */ /* 0x000e220000000a00 */
[----:B------:R-:W-:-:S07]  /*7040*/  @P0 IMAD.U32 R173, R12, 0x10000, RZ ;  /* 0x000100000cad0824 */ /* 0x000fce00078e00ff */
        /* <DEDUP_REMOVED lines=13> */
.L_x_4870:
[----:B------:R-:W-:Y:S05]  /*7120*/  BSYNC.RECONVERGENT B2 ;  /* 0x0000000000027941 */ /* 0x000fea0003800200 */
.L_x_4869:
        /* <DEDUP_REMOVED lines=18> */
.L_x_4872:
[----:B------:R-:W-:Y:S05]  /*7250*/  BSYNC.RECONVERGENT B2 ;  /* 0x0000000000027941 */ /* 0x000fea0003800200 */
.L_x_4871:
        /* <DEDUP_REMOVED lines=19> */
.L_x_4874:
[----:B------:R-:W-:Y:S05]  /*7390*/  BSYNC.RECONVERGENT B2 ;  /* 0x0000000000027941 */ /* 0x000fea0003800200 */
.L_x_4873:
        /* <DEDUP_REMOVED lines=18> */
.L_x_4876:
[----:B------:R-:W-:Y:S05]  /*74c0*/  BSYNC.RECONVERGENT B2 ;  /* 0x0000000000027941 */ /* 0x000fea0003800200 */
.L_x_4875:
[----:B------:R-:W-:Y:S01]  /*74d0*/  MOV R145, R151 ;  /* 0x0000009700917202 */ /* 0x000fe20000000f00 */
[----:B------:R-:W-:Y:S01]  /*74e0*/  IMAD.MOV.U32 R144, RZ, RZ, R170 ;  /* 0x000000ffff907224 */ /* 0x000fe200078e00aa */
[----:B------:R-:W-:Y:S02]  /*74f0*/  MOV R147, R172 ;  /* 0x000000ac00937202 */ /* 0x000fe40000000f00 */
        /* <DEDUP_REMOVED lines=18> */
.L_x_4862:
[----:B------:R-:W-:Y:S04]  /*7620*/  BSSY.RECONVERGENT B2, `(.L_x_4877) ;  /* 0x0000020000027945 */ /* 0x000fe80003800200 */
[----:B------:R-:W-:Y:S05]  /*7630*/  @!P2 BRA `(.L_x_4878) ;  /* 0x000000000078a947 */ /* 0x000fea0003800000 */
[----:B-----5:R-:W-:Y:S01]  /*7640*/  LOP3.LUT P0, RZ, R186, 0xff, RZ, 0xc0, !PT ;  /* 0x000000ffbaff7812 */ /* 0x020fe2000780c0ff */
[----:B------:R-:W-:Y:S01]  /*7650*/  BSSY.RECONVERGENT B3, `(.L_x_4879) ;  /* 0x000000c000037945 */ /* 0x000fe20003800200 */
[----:B-1----:R-:W-:-:S11]  /*7660*/  HFMA2 R169, -RZ, RZ, 0, 0 ;  /* 0x00000000ffa97431 */ /* 0x002fd600000001ff */
        /* <DEDUP_REMOVED lines=8> */
[----:B------:R-:W-:-:S04]  /*76f0*/  FMUL.FTZ R168, R168, UR12 ;  /* 0x0000000ca8a87c20 */ /* 0x000fc80008410000 */
[----:B------:R-:W-:-:S07]  /*7700*/  FMUL.FTZ R169, R169, R168 ;  /* 0x000000a8a9a97220 */ /* 0x000fce0000410000 */
.L_x_4880:
[----:B------:R-:W-:Y:S05]  /*7710*/  BSYNC.RECONVERGENT B3 ;  /* 0x0000000000037941 */ /* 0x000fea0003800200 */
.L_x_4879:
        /* <DEDUP_REMOVED lines=13> */
.L_x_4882:
[----:B------:R-:W-:Y:S05]  /*77f0*/  BSYNC.RECONVERGENT B3 ;  /* 0x0000000000037941 */ /* 0x000fea0003800200 */
.L_x_4881:
[----:B------:R-:W-:-:S04]  /*7800*/  F2FP.BF16.F32.PACK_AB R168, RZ, R168 ;  /* 0x000000a8ffa8723e */ /* 0x000fc800000010ff */
[----:B------:R-:W-:-:S07]  /*7810*/  PRMT R160, R168, 0x7610, R160 ;  /* 0x00007610a8a07816 */ /* 0x000fce00000000a0 */
.L_x_4878:
[----:B------:R-:W-:Y:S05]  /*7820*/  BSYNC.RECONVERGENT B2 ;  /* 0x0000000000027941 */ /* 0x000fea0003800200 */
.L_x_4877:
        /* <DEDUP_REMOVED lines=16> */
.L_x_4886:
[----:B------:R-:W-:Y:S05]  /*7930*/  BSYNC.RECONVERGENT B3 ;  /* 0x0000000000037941 */ /* 0x000fea0003800200 */
.L_x_4885:
[----:B------:R-:W-:Y:S01]  /*7940*/  BSSY.RECONVERGENT B3, `(.L_x_4887) ;  /* 0x000000d000037945 */ /* 0x000fe20003800200 */
[----:B------:R-:W-:Y:S01]  /*7950*/  FADD.FTZ R109, R109, R168 ;  /* 0x000000a86d6d7221 */ /* 0x000fe20000010000 */
[----:B------:R-:W-:Y:S02]  /*7960*/  MOV R168, RZ ;  /* 0x000000ff00a87202 */ /* 0x000fe40000000f00 */
        /* <DEDUP_REMOVED lines=10> */
.L_x_4888:
[----:B------:R-:W-:Y:S05]  /*7a10*/  BSYNC.RECONVERGENT B3 ;  /* 0x0000000000037941 */ /* 0x000fea0003800200 */
.L_x_4887:
[----:B------:R-:W-:-:S04]  /*7a20*/  F2FP.BF16.F32.PACK_AB R168, RZ, R168 ;  /* 0x000000a8ffa8723e */ /* 0x000fc800000010ff */
[----:B------:R-:W-:-:S07]  /*7a30*/  PRMT R160, R160, 0x5410, R168 ;  /* 0x00005410a0a07816 */ /* 0x000fce00000000a8 */
.L_x_4884:
[----:B------:R-:W-:Y:S05]  /*7a40*/  BSYNC.RECONVERGENT B2 ;  /* 0x0000000000027941 */ /* 0x000fea0003800200 */
.L_x_4883:
        /* <DEDUP_REMOVED lines=15> */
.L_x_4892:
[----:B------:R-:W-:Y:S05]  /*7b40*/  BSYNC.RECONVERGENT B3 ;  /* 0x0000000000037941 */ /* 0x000fea0003800200 */
.L_x_4891:
        /* <DEDUP_REMOVED lines=13> */
.L_x_4894:
[----:B------:R-:W-:Y:S05]  /*7c20*/  BSYNC.RECONVERGENT B3 ;  /* 0x0000000000037941 */ /* 0x000fea0003800200 */
.L_x_4893:
[----:B------:R-:W-:-:S04]  /*7c30*/  F2FP.BF16.F32.PACK_AB R168, RZ, R168 ;  /* 0x000000a8ffa8723e */ /* 0x000fc800000010ff */
[----:B------:R-:W-:-:S07]  /*7c40*/  PRMT R161, R168, 0x7610, R161 ;  /* 0x00007610a8a17816 */ /* 0x000fce00000000a1 */
.L_x_4890:
[----:B------:R-:W-:Y:S05]  /*7c50*/  BSYNC.RECONVERGENT B2 ;  /* 0x0000000000027941 */ /* 0x000fea0003800200 */
.L_x_4889:
[----:B------:R-:W-:Y:S04]  /*7c60*/  BSSY.RECONVERGENT B2, `(.L_x_4895) ;  /* 0x0000021000027945 */ /* 0x000fe80003800200 */
[----:B------:R-:W-:Y:S05]  /*7c70*/  @!P2 BRA `(.L_x_4896) ;  /* 0x00000000007ca947 */ /* 0x000fea0003800000 */
[----:B-----5:R-:W-:Y:S01]  /*7c80*/  LOP3.LUT P0, RZ, R186, 0xff000000, RZ, 0xc0, !PT ;  /* 0xff000000baff7812 */ /* 0x020fe2000780c0ff */
[----:B------:R-:W-:Y:S01]  /*7c90*/  BSSY.RECONVERGENT B3, `(.L_x_4897) ;  /* 0x000000d000037945 */ /* 0x000fe20003800200 */
[----:B-1----:R-:W-:-:S11]  /*7ca0*/  IMAD.MOV.U32 R168, RZ, RZ, RZ ;  /* 0x000000ffffa87224 */ /* 0x002fd600078e00ff */
        /* <DEDUP_REMOVED lines=11> */
.L_x_4898:
[----:B------:R-:W-:Y:S05]  /*7d60*/  BSYNC.RECONVERGENT B3 ;  /* 0x0000000000037941 */ /* 0x000fea0003800200 */
.L_x_4897:
        /* <DEDUP_REMOVED lines=13> */
.L_x_4900:
[----:B------:R-:W-:Y:S05]  /*7e40*/  BSYNC.RECONVERGENT B3 ;  /* 0x0000000000037941 */ /* 0x000fea0003800200 */
.L_x_4899:
[----:B------:R-:W-:-:S04]  /*7e50*/  F2FP.BF16.F32.PACK_AB R168, RZ, R168 ;  /* 0x000000a8ffa8723e */ /* 0x000fc800000010ff */
[----:B------:R-:W-:-:S07]  /*7e60*/  PRMT R161, R161, 0x5410, R168 ;  /* 0x00005410a1a17816 */ /* 0x000fce00000000a8 */
.L_x_4896:
[----:B------:R-:W-:Y:S05]  /*7e70*/  BSYNC.RECONVERGENT B2 ;  /* 0x0000000000027941 */ /* 0x000fea0003800200 */
.L_x_4895:
[----:B------:R-:W-:Y:S04]  /*7e80*/  BSSY.RECONVERGENT B2, `(.L_x_4901) ;  /* 0x0000020000027945 */ /* 0x000fe80003800200 */
[----:B------:R-:W-:Y:S05]  /*7e90*/  @!P2 BRA `(.L_x_4902) ;  /* 0x000000000078a947 */ /* 0x000fea0003800000 */
[----:B-----5:R-:W-:Y:S01]  /*7ea0*/  LOP3.LUT P0, RZ, R187, 0xff, RZ, 0xc0, !PT ;  /* 0x000000ffbbff7812 */ /* 0x020fe2000780c0ff */
[----:B------:R-:W-:Y:S01]  /*7eb0*/  BSSY.RECONVERGENT B3, `(.L_x_4903) ;  /* 0x000000c000037945 */ /* 0x000fe20003800200 */
[----:B-1----:R-:W-:-:S11]  /*7ec0*/  MOV R169, RZ ;  /* 0x000000ff00a97202 */ /* 0x002fd60000000f00 */
        /* <DEDUP_REMOVED lines=10> */
.L_x_4904:
[----:B------:R-:W-:Y:S05]  /*7f70*/  BSYNC.RECONVERGENT B3 ;  /* 0x0000000000037941 */ /* 0x000fea0003800200 */
.L_x_4903:
        /* <DEDUP_REMOVED lines=13> */
.L_x_4906:
[----:B------:R-:W-:Y:S05]  /*8050*/  BSYNC.RECONVERGENT B3 ;  /* 0x0000000000037941 */ /* 0x000fea0003800200 */
.L_x_4905:
[----:B------:R-:W-:-:S04]  /*8060*/  F2FP.BF16.F32.PACK_AB R168, RZ, R168 ;  /* 0x000000a8ffa8723e */ /* 0x000fc800000010ff */
[----:B------:R-:W-:-:S07]  /*8070*/  PRMT R162, R168, 0x7610, R162 ;  /* 0x00007610a8a27816 */ /* 0x000fce00000000a2 */
.L_x_4902:
[----:B------:R-:W-:Y:S05]  /*8080*/  BSYNC.RECONVERGENT B2 ;  /* 0x0000000000027941 */ /* 0x000fea0003800200 */
.L_x_4901:
        /* <DEDUP_REMOVED lines=16> */
.L_x_4910:
[----:B------:R-:W-:Y:S05]  /*8190*/  BSYNC.RECONVERGENT B3 ;  /* 0x0000000000037941 */ /* 0x000fea0003800200 */
.L_x_4909:
        /* <DEDUP_REMOVED lines=13> */
.L_x_4912:
[----:B------:R-:W-:Y:S05]  /*8270*/  BSYNC.RECONVERGENT B3 ;  /* 0x0000000000037941 */ /* 0x000fea0003800200 */
.L_x_4911:
[----:B------:R-:W-:-:S04]  /*8280*/  F2FP.BF16.F32.PACK_AB R168, RZ, R168 ;  /* 0x000000a8ffa8723e */ /* 0x000fc800000010ff */
[----:B------:R-:W-:-:S07]  /*8290*/  PRMT R162, R162, 0x5410, R168 ;  /* 0x00005410a2a27816 */ /* 0x000fce00000000a8 */
.L_x_4908:
[----:B------:R-:W-:Y:S05]  /*82a0*/  BSYNC.RECONVERGENT B2 ;  /* 0x0000000000027941 */ /* 0x000fea0003800200 */
.L_x_4907:
        /* <DEDUP_REMOVED lines=15> */
.L_x_4916:
[----:B------:R-:W-:Y:S05]  /*83a0*/  BSYNC.RECONVERGENT B3 ;  /* 0x0000000000037941 */ /* 0x000fea0003800200 */
.L_x_4915:
        /* <DEDUP_REMOVED lines=13> */
.L_x_4918:
[----:B------:R-:W-:Y:S05]  /*8480*/  BSYNC.RECONVERGENT B3 ;  /* 0x0000000000037941 */ /* 0x000fea0003800200 */
.L_x_4917:
[----:B------:R-:W-:-:S04]  /*8490*/  F2FP.BF16.F32.PACK_AB R168, RZ, R168 ;  /* 0x000000a8ffa8723e */ /* 0x000fc800000010ff */
[----:B------:R-:W-:-:S07]  /*84a0*/  PRMT R163, R168, 0x7610, R163 ;  /* 0x00007610a8a37816 */ /* 0x000fce00000000a3 */
.L_x_4914:
[----:B------:R-:W-:Y:S05]  /*84b0*/  BSYNC.RECONVERGENT B2 ;  /* 0x0000000000027941 */ /* 0x000fea0003800200 */
.L_x_4913:
[----:B------:R-:W-:Y:S05]  /*84c0*/  @!P2 BRA `(.L_x_4847) ;  /* 0x000000000048a947 */ /* 0x000fea0003800000 */
[----:B-1----:R-:W-:Y:S01]  /*84d0*/  FFMA.FTZ R168, R184, R167, R166 ;  /* 0x000000a7b8a87223 */ /* 0x002fe200000100a6 */
        /* <DEDUP_REMOVED lines=17> */
.L_x_4847:
[----:B------:R-:W-:Y:S05]  /*85f0*/  BSYNC.RECONVERGENT B0 ;  /* 0x0000000000007941 */ /* 0x000fea0003800200 */
.L_x_4830:
[----:B01----:R-:W0:Y:S08]  /*8600*/  @P3 LDC.64 R170, c[0x0][0x478] ;  /* 0x00011e00ffaa3b82 */ /* 0x003e300000000a00 */
[----:B------:R-:W1:Y:S01]  /*8610*/  @P2 LDC.64 R168, c[0x0][0x468] ;  /* 0x00011a00ffa82b82 */ /* 0x000e620000000a00 */
[----:B0-----:R-:W-:-:S04]  /*8620*/  @P3 IMAD.WIDE.U32 R170, R165, 0x20, R170 ;  /* 0x00000020a5aa3825 */ /* 0x001fc800078e00aa */
[----:B------:R-:W-:Y:S01]  /*8630*/  VIADD R165, R165, 0x20 ;  /* 0x00000020a5a57836 */ /* 0x000fe20000000000 */
[----:B------:R2:W-:Y:S01]  /*8640*/  @P3 STG.E.128 desc[UR6][R170.64], R144 ;  /* 0x00000090aa003986 */ /* 0x0005e2000c101d06 */
[----:B-1----:R-:W-:-:S03]  /*8650*/  @P2 IMAD.WIDE.U32 R168, R164, 0x10, R168 ;  /* 0x00000010a4a82825 */ /* 0x002fc600078e00a8 */
[----:B------:R2:W-:Y:S01]  /*8660*/  @P3 STG.E.128 desc[UR6][R170.64+0x10], R148 ;  /* 0x00001094aa003986 */ /* 0x0005e2000c101d06 */
[----:B------:R-:W-:-:S03]  /*8670*/  IADD3 R164, PT, PT, R164, 0x20, RZ ;  /* 0x00000020a4a47810 */ /* 0x000fc60007ffe0ff */
[----:B------:R2:W-:Y:S04]  /*8680*/  @P2 STG.E.128 desc[UR6][R168.64], R160 ;  /* 0x000000a0a8002986 */ /* 0x0005e8000c101d06 */
.L_x_4827:
[----:B------:R-:W-:Y:S05]  /*8690*/  BSYNC.RECONVERGENT B1 ;  /* 0x0000000000017941 */ /* 0x000fea0003800200 */
.L_x_4826:
[----:B------:R-:W-:Y:S04]  /*86a0*/  BSSY.RECONVERGENT B1, `(.L_x_4919) ;  /* 0x000031d000017945 */ /* 0x000fe80003800200 */
[----:B------:R-:W-:Y:S05]  /*86b0*/  @!P4 BRA `(.L_x_4920) ;  /* 0x00000030006cc947 */ /* 0x000fea0003800000 */
[----:B------:R-:W-:Y:S04]  /*86c0*/  BSSY.RECONVERGENT B0, `(.L_x_4921) ;  /* 0x0000005000007945 */ /* 0x000fe80003800200 */
[----:B------:R-:W-:Y:S05]  /*86d0*/  @!P2 BRA `(.L_x_4922) ;  /* 0x00000000000ca947 */ /* 0x000fea0003800000 */
[----:B-----5:R-:W3:Y:S02]  /*86e0*/  LDC.64 R156, c[0x0][0x390] ;  /* 0x0000e400ff9c7b82 */ /* 0x020ee40000000a00 */
[----:B---3--:R-:W-:-:S06]  /*86f0*/  IMAD.WIDE.U32 R156, R164, 0x10, R156 ;  /* 0x00000010a49c7825 */ /* 0x008fcc00078e009c */
[----:B------:R-:W5:Y:S02]  /*8700*/  LDG.E.128 R156, desc[UR6][R156.64] ;  /* 0x000000069c9c7981 */ /* 0x000f64000c1e1d00 */
.L_x_4922:
[----:B------:R-:W-:Y:S05]  /*8710*/  BSYNC.RECONVERGENT B0 ;  /* 0x0000000000007941 */ /* 0x000fea0003800200 */
.L_x_4921:
[----:B------:R-:W-:Y:S01]  /*8720*/  UISETP.NE.U32.AND UP0, UPT, UR10, URZ, UPT ;  /* 0x000000ff0a00728c */ /* 0x000fe2000bf05070 */
[----:B------:R-:W-:Y:S03]  /*8730*/  BSSY.RECONVERGENT B0, `(.L_x_4923) ;  /* 0x000030c000007945 */ /* 0x000fe60003800200 */
[----:B------:R-:W-:-:S09]  /*8740*/  UISETP.NE.AND.EX UP0, UPT, UR11, URZ, UPT, UP0 ;  /* 0x000000ff0b00728c */ /* 0x000fd2000bf05300 */
[----:B------:R-:W-:Y:S05]  /*8750*/  BRA.U !UP0, `(.L_x_4924) ;  /* 0x0000001508447547 */ /* 0x000fea000b800000 */
[----:B------:R-:W-:Y:S01]  /*8760*/  UISETP.NE.U32.AND UP0, UPT, UR20, URZ, UPT ;  /* 0x000000ff1400728c */ /* 0x000fe2000bf05070 */
[----:B------:R-:W-:Y:S02]  /*8770*/  PRMT R173, R56, 0x7632, R173 ;  /* 0x0000763238ad7816 */ /* 0x000fe400000000ad */
[----:B-12---:R-:W-:Y:S01]  /*8780*/  PRMT R168, R59, 0x7632, R168 ;  /* 0x000076323ba87816 */ /* 0x006fe200000000a8 */
[----:B------:R-:W-:Y:S01]  /*8790*/  UISETP.NE.AND.EX UP0, UPT, UR21, URZ, UPT, UP0 ;  /* 0x000000ff1500728c */ /* 0x000fe2000bf05300 */
[----:B------:R-:W-:Y:S02]  /*87a0*/  PRMT R169, R58, 0x7632, R169 ;  /* 0x000076323aa97816 */ /* 0x000fe400000000a9 */
[----:B------:R-:W-:-:S03]  /*87b0*/  PRMT R172, R57, 0x7632, R172 ;  /* 0x0000763239ac7816 */ /* 0x000fc600000000ac */
[----:B------:R-:W-:-:S13]  /*87c0*/  PLOP3.LUT P3, PT, PT, PT, UP0, 0x80, 0x8 ;  /* 0x000000000008781c */ /* 0x000fda0003f6f008 */
[----:B------:R-:W-:Y:S05]  /*87d0*/  @!P3 BRA `(.L_x_4925) ;  /* 0x0000000800c0b947 */ /* 0x000fea0003800000 */
[-CC-:B------:R-:W-:Y:S01]  /*87e0*/  @P1 FFMA.FTZ R149, R205, R167.reuse, R166.reuse ;  /* 0x000000a7cd951223 */ /* 0x180fe200000100a6 */
[-CC-:B0-----:R-:W-:Y:S01]  /*87f0*/  @P1 FFMA.FTZ R171, R209, R167.reuse, R166.reuse ;  /* 0x000000a7d1ab1223 */ /* 0x181fe200000100a6 */
[-CC-:B------:R-:W-:Y:S01]  /*8800*/  @P1 FFMA.FTZ R145, R197, R167.reuse, R166.reuse ;  /* 0x000000a7c5911223 */ /* 0x180fe200000100a6 */
[-CC-:B------:R-:W-:Y:S01]  /*8810*/  @P1 FFMA.FTZ R144, R194, R167.reuse, R166.reuse ;  /* 0x000000a7c2901223 */ /* 0x180fe200000100a6 */
        /* <DEDUP_REMOVED lines=8> */
[----:B------:R-:W-:Y:S01]  /*88a0*/  @P1 FADD.FTZ R146, R203, -R146 ;  /* 0x80000092cb921221 */ /* 0x000fe20000010000 */
[----:B------:R-:W-:Y:S01]  /*88b0*/  @P1 FADD.FTZ R174, R207, -R174 ;  /* 0x800000aecfae1221 */ /* 0x000fe20000010000 */
[----:B------:R-:W-:Y:S01]  /*88c0*/  @P1 FADD.FTZ R216, R211, -R216 ;  /* 0x800000d8d3d81221 */ /* 0x000fe20000010000 */
[----:B------:R-:W-:Y:S01]  /*88d0*/  @P1 FADD.FTZ R145, R192, -R145 ;  /* 0x80000091c0911221 */ /* 0x000fe20000010000 */
[----:B-----5:R-:W-:Y:S01]  /*88e0*/  MOV R148, R28 ;  /* 0x0000001c00947202 */ /* 0x020fe20000000f00 */
[----:B------:R-:W-:Y:S01]  /*88f0*/  BSSY.RECONVERGENT B2, `(.L_x_4926) ;  /* 0x000001d000027945 */ /* 0x000fe20003800200 */
[----:B------:R-:W-:Y:S01]  /*8900*/  MOV R150, R30 ;  /* 0x0000001e00967202 */ /* 0x000fe20000000f00 */
[C---:B------:R-:W-:Y:S01]  /*8910*/  @P1 FFMA.FTZ R148, R218.reuse, R149, R28 ;  /* 0x00000095da941223 */ /* 0x040fe2000001001c */
        /* <DEDUP_REMOVED lines=26> */
.L_x_4927:
[----:B------:R-:W-:Y:S05]  /*8ac0*/  BSYNC.RECONVERGENT B2 ;  /* 0x0000000000027941 */ /* 0x000fea0003800200 */
.L_x_4926:
        /* <DEDUP_REMOVED lines=14> */
.L_x_4929:
[----:B------:R-:W-:Y:S05]  /*8bb0*/  BSYNC.RECONVERGENT B2 ;  /* 0x0000000000027941 */ /* 0x000fea0003800200 */
.L_x_4928:
        /* <DEDUP_REMOVED lines=14> */
.L_x_4931:
[----:B------:R-:W-:Y:S05]  /*8ca0*/  BSYNC.RECONVERGENT B2 ;  /* 0x0000000000027941 */ /* 0x000fea0003800200 */
.L_x_4930:
        /* <DEDUP_REMOVED lines=19> */
.L_x_4933:
[----:B------:R-:W-:Y:S05]  /*8de0*/  BSYNC.RECONVERGENT B2 ;  /* 0x0000000000027941 */ /* 0x000fea0003800200 */
.L_x_4932:
        /* <DEDUP_REMOVED lines=18> */
.L_x_4935:
[----:B------:R-:W-:Y:S05]  /*8f10*/  BSYNC.RECONVERGENT B2 ;  /* 0x0000000000027941 */ /* 0x000fea0003800200 */
.L_x_4934:
        /* <DEDUP_REMOVED lines=19> */
.L_x_4937:
[----:B------:R-:W-:Y:S05]  /*9050*/  BSYNC.RECONVERGENT B2 ;  /* 0x0000000000027941 */ /* 0x000fea0003800200 */
.L_x_4936:
        /* <DEDUP_REMOVED lines=18> */
.L_x_4939:
[----:B------:R-:W-:Y:S05]  /*9180*/  BSYNC.RECONVERGENT B2 ;  /* 0x0000000000027941 */ /* 0x000fea0003800200 */
.L_x_4938:
        /* <DEDUP_REMOVED lines=21> */
.L_x_4925:
[----:B------:R-:W-:Y:S04]  /*92e0*/  BSSY.RECONVERGENT B2, `(.L_x_4941) ;  /* 0x0000012000027945 */ /* 0x000fe80003800200 */
[----:B------:R-:W-:Y:S05]  /*92f0*/  @!P2 BRA `(.L_x_4942) ;  /* 0x000000000040a947 */ /* 0x000fea0003800000 */
[----:B0-----:R-:W-:Y:S01]  /*9300*/  @P1 FFMA.FTZ R171, R197, R167, R166 ;  /* 0x000000a7c5ab1223 */ /* 0x001fe200000100a6 */
        /* <DEDUP_REMOVED lines=15> */
.L_x_4942:
[----:B------:R-:W-:Y:S05]  /*9400*/  BSYNC.RECONVERGENT B2 ;  /* 0x0000000000027941 */ /* 0x000fea0003800200 */
.L_x_4941:
[----:B------:R-:W-:Y:S04]  /*9410*/  BSSY.RECONVERGENT B2, `(.L_x_4943) ;  /* 0x0000012000027945 */ /* 0x000fe80003800200 */
[----:B------:R-:W-:Y:S05]  /*9420*/  @!P2 BRA `(.L_x_4944) ;  /* 0x000000000040a947 */ /* 0x000fea0003800000 */
[----:B------:R-:W-:Y:S01]  /*9430*/  @P1 FFMA.FTZ R174, R194, R167, R166 ;  /* 0x000000a7c2ae1223 */ /* 0x000fe200000100a6 */
[----:B-----5:R-:W-:Y:S02]  /*9440*/  LOP3.LUT P0, RZ, R190, 0xff00, RZ, 0xc0, !PT ;  /* 0x0000ff00beff7812 */ /* 0x020fe4000780c0ff */
[----:B0-----:R-:W-:Y:S01]  /*9450*/  MOV R170, R33 ;  /* 0x0000002100aa7202 */ /* 0x001fe20000000f00 */
        /* <DEDUP_REMOVED lines=13> */
.L_x_4944:
[----:B------:R-:W-:Y:S05]  /*9530*/  BSYNC.RECONVERGENT B2 ;  /* 0x0000000000027941 */ /* 0x000fea0003800200 */
.L_x_4943:
[----:B------:R-:W-:Y:S04]  /*9540*/  BSSY.RECONVERGENT B2, `(.L_x_4945) ;  /* 0x0000012000027945 */ /* 0x000fe80003800200 */
[----:B------:R-:W-:Y:S05]  /*9550*/  @!P2 BRA `(.L_x_4946) ;  /* 0x000000000040a947 */ /* 0x000fea0003800000 */
[----:B0-----:R-:W-:Y:S01]  /*9560*/  @P1 FFMA.FTZ R171, R201, R167, R166 ;  /* 0x000000a7c9ab1223 */ /* 0x001fe200000100a6 */
[----:B-----5:R-:W-:Y:S01]  /*9570*/  LOP3.LUT P0, RZ, R190, 0xff0000, RZ, 0xc0, !PT ;  /* 0x00ff0000beff7812 */ /* 0x020fe2000780c0ff */
[----:B------:R-:W-:Y:S01]  /*9580*/  HFMA2 R173, -RZ, RZ, 0, 0 ;  /* 0x00000000ffad7431 */ /* 0x000fe200000001ff */
        /* <DEDUP_REMOVED lines=13> */
.L_x_4946:
[----:B------:R-:W-:Y:S05]  /*9660*/  BSYNC.RECONVERGENT B2 ;  /* 0x0000000000027941 */ /* 0x000fea0003800200 */
.L_x_4945:
[----:B------:R-:W-:Y:S04]  /*9670*/  BSSY.RECONVERGENT B2, `(.L_x_4947) ;  /* 0x0000013000027945 */ /* 0x000fe80003800200 */
[----:B------:R-:W-:Y:S05]  /*9680*/  @!P2 BRA `(.L_x_4948) ;  /* 0x000000000044a947 */ /* 0x000fea0003800000 */
[----:B------:R-:W-:Y:S01]  /*9690*/  @P1 FFMA.FTZ R174, R198, R167, R166 ;  /* 0x000000a7c6ae1223 */ /* 0x000fe200000100a6 */
[----:B-----5:R-:W-:Y:S02]  /*96a0*/  LOP3.LUT P0, RZ, R190, 0xff000000, RZ, 0xc0, !PT ;  /* 0xff000000beff7812 */ /* 0x020fe4000780c0ff */
[----:B0-----:R-:W-:Y:S01]  /*96b0*/  MOV R170, R35 ;  /* 0x0000002300aa7202 */ /* 0x001fe20000000f00 */
        /* <DEDUP_REMOVED lines=14> */
.L_x_4948:
[----:B------:R-:W-:Y:S05]  /*97a0*/  BSYNC.RECONVERGENT B2 ;  /* 0x0000000000027941 */ /* 0x000fea0003800200 */
.L_x_4947:
        /* <DEDUP_REMOVED lines=18> */
.L_x_4950:
[----:B------:R-:W-:Y:S05]  /*98d0*/  BSYNC.RECONVERGENT B2 ;  /* 0x0000000000027941 */ /* 0x000fea0003800200 */
.L_x_4949:
        /* <DEDUP_REMOVED lines=18> */
.L_x_4952:
[----:B------:R-:W-:Y:S05]  /*9a00*/  BSYNC.RECONVERGENT B2 ;  /* 0x0000000000027941 */ /* 0x000fea0003800200 */
.L_x_4951:
[----:B------:R-:W-:Y:S04]  /*9a10*/  BSSY.RECONVERGENT B2, `(.L_x_4953) ;  /* 0x0000011000027945 */ /* 0x000fe80003800200 */
[----:B------:R-:W-:Y:S05]  /*9a20*/  @!P2 BRA `(.L_x_4954) ;  /* 0x00000000003ca947 */ /* 0x000fea0003800000 */
[----:B0-----:R-:W-:Y:S01]  /*9a30*/  @P1 FFMA.FTZ R171, R209, R167, R166 ;  /* 0x000000a7d1ab1223 */ /* 0x001fe200000100a6 */
[----:B-----5:R-:W-:Y:S02]  /*9a40*/  LOP3.LUT P0, RZ, R191, 0xff0000, RZ, 0xc0, !PT ;  /* 0x00ff0000bfff7812 */ /* 0x020fe4000780c0ff */
[----:B------:R-:W-:Y:S01]  /*9a50*/  MOV R169, R30 ;  /* 0x0000001e00a97202 */ /* 0x000fe20000000f00 */
[----:B------:R-:W-:-:S04]  /*9a60*/  @P1 FADD.FTZ R171, R204, -R171 ;  /* 0x800000abccab1221 */ /* 0x000fc80000010000 */
[----:B------:R-:W-:Y:S01]  /*9a70*/  @P1 FFMA.FTZ R169, R218, R171, R30 ;  /* 0x000000abdaa91223 */ /* 0x000fe2000001001e */
[----:B------:R-:W-:-:S03]  /*9a80*/  CS2R R170, SRZ ;  /* 0x0000000000aa7805 */ /* 0x000fc6000001ff00 */
        /* <DEDUP_REMOVED lines=9> */
.L_x_4954:
[----:B------:R-:W-:Y:S05]  /*9b20*/  BSYNC.RECONVERGENT B2 ;  /* 0x0000000000027941 */ /* 0x000fea0003800200 */
.L_x_4953:
[----:B------:R-:W-:Y:S05]  /*9b30*/  @!P2 BRA `(.L_x_4940) ;  /* 0x0000001c002ca947 */ /* 0x000fea0003800000 */
[----:B-----5:R-:W-:Y:S01]  /*9b40*/  ISETP.GE.U32.AND P0, PT, R190, RZ, PT ;  /* 0x000000ffbe00720c */ /* 0x020fe20003f06070 */
[----:B0-----:R-:W-:Y:S01]  /*9b50*/  @P1 FFMA.FTZ R170, R206, R167, R166 ;  /* 0x000000a7ceaa1223 */ /* 0x001fe200000100a6 */
[----:B------:R-:W-:Y:S01]  /*9b60*/  MOV R166, R31 ;  /* 0x0000001f00a67202 */ /* 0x000fe20000000f00 */
[----:B------:R-:W-:Y:S01]  /*9b70*/  HFMA2 R169, -RZ, RZ, 0, 0 ;  /* 0x00000000ffa97431 */ /* 0x000fe200000001ff */
[----:B------:R-:W-:Y:S01]  /*9b80*/  ISETP.GE.U32.AND.EX P0, PT, R191, 0x1000000, PT, P0 ;  /* 0x01000000bf00780c */ /* 0x000fe20003f06100 */
[----:B------:R-:W-:-:S04]  /*9b90*/  @P1 FADD.FTZ R170, R211, -R170 ;  /* 0x800000aad3aa1221 */ /* 0x000fc80000010000 */
[----:B------:R-:W-:-:S04]  /*9ba0*/  @P1 FFMA.FTZ R166, R218, R170, R31 ;  /* 0x000000aadaa61223 */ /* 0x000fc8000001001f */
        /* <DEDUP_REMOVED lines=12> */
.L_x_4924:
[----:B------:R-:W-:Y:S01]  /*9c70*/  UISETP.NE.U32.AND UP0, UPT, UR20, URZ, UPT ;  /* 0x000000ff1400728c */ /* 0x000fe2000bf05070 */
[----:B012---:R-:W-:Y:S02]  /*9c80*/  PRMT R171, R57, 0x7632, R171 ;  /* 0x0000763239ab7816 */ /* 0x007fe400000000ab */
[----:B------:R-:W-:Y:S01]  /*9c90*/  PRMT R169, R58, 0x7632, R169 ;  /* 0x000076323aa97816 */ /* 0x000fe200000000a9 */
[----:B------:R-:W-:Y:S01]  /*9ca0*/  UISETP.NE.AND.EX UP0, UPT, UR21, URZ, UPT, UP0 ;  /* 0x000000ff1500728c */ /* 0x000fe2000bf05300 */
[----:B------:R-:W-:Y:S02]  /*9cb0*/  PRMT R170, R56, 0x7632, R170 ;  /* 0x0000763238aa7816 */ /* 0x000fe400000000aa */
[----:B------:R-:W-:-:S03]  /*9cc0*/  PRMT R168, R59, 0x7632, R168 ;  /* 0x000076323ba87816 */ /* 0x000fc600000000a8 */
[----:B------:R-:W-:-:S13]  /*9cd0*/  PLOP3.LUT P3, PT, PT, PT, UP0, 0x80, 0x8 ;  /* 0x000000000008781c */ /* 0x000fda0003f6f008 */
        /* <DEDUP_REMOVED lines=42> */
.L_x_4957:
[----:B------:R-:W-:Y:S05]  /*9f80*/  BSYNC.RECONVERGENT B2 ;  /* 0x0000000000027941 */ /* 0x000fea0003800200 */
.L_x_4956:
        /* <DEDUP_REMOVED lines=14> */
.L_x_4959:
[----:B------:R-:W-:Y:S05]  /*a070*/  BSYNC.RECONVERGENT B2 ;  /* 0x0000000000027941 */ /* 0x000fea0003800200 */
.L_x_4958:
[----:B------:R-:W-:Y:S01]  /*a080*/  BSSY.RECONVERGENT B2, `(.L_x_4960) ;  /* 0x0000011000027945 */ /* 0x000fe20003800200 */
        /* <DEDUP_REMOVED lines=16> */
.L_x_4961:
[----:B------:R-:W-:Y:S05]  /*a190*/  BSYNC.RECONVERGENT B2 ;  /* 0x0000000000027941 */ /* 0x000fea0003800200 */
.L_x_4960:
        /* <DEDUP_REMOVED lines=19> */
.L_x_4963:
[----:B------:R-:W-:Y:S05]  /*a2d0*/  BSYNC.RECONVERGENT B2 ;  /* 0x0000000000027941 */ /* 0x000fea0003800200 */
.L_x_4962:
[----:B------:R-:W-:Y:S01]  /*a2e0*/  BSSY.RECONVERGENT B2, `(.L_x_4964) ;  /* 0x0000015000027945 */ /* 0x000fe20003800200 */
[----:B------:R-:W-:Y:S02]  /*a2f0*/  FSEL R149, R149, RZ, P0 ;  /* 0x000000ff95957208 */ /* 0x000fe40000000000 */
[----:B------:R-:W-:Y:S02]  /*a300*/  FSEL R171, R218, RZ, P0 ;  /* 0x000000ffdaab7208 */ /* 0x000fe40000000000 */
[----:B------:R-:W-:Y:S01]  /*a310*/  FSEL R172, R148, RZ, P0 ;  /* 0x000000ff94ac7208 */ /* 0x000fe20000000000 */
[----:B------:R-:W-:Y:S06]  /*a320*/  @!P2 BRA `(.L_x_4965) ;  /* 0x000000000040a947 */ /* 0x000fec0003800000 */
        /* <DEDUP_REMOVED lines=16> */
.L_x_4965:
[----:B------:R-:W-:Y:S05]  /*a430*/  BSYNC.RECONVERGENT B2 ;  /* 0x0000000000027941 */ /* 0x000fea0003800200 */
.L_x_4964:
        /* <DEDUP_REMOVED lines=19> */
.L_x_4967:
[----:B------:R-:W-:Y:S05]  /*a570*/  BSYNC.RECONVERGENT B2 ;  /* 0x0000000000027941 */ /* 0x000fea0003800200 */
.L_x_4966:
        /* <DEDUP_REMOVED lines=18> */
.L_x_4969:
[----:B------:R-:W-:Y:S05]  /*a6a0*/  BSYNC.RECONVERGENT B2 ;  /* 0x0000000000027941 */ /* 0x000fea0003800200 */
.L_x_4968:
[----:B------:R-:W-:Y:S01]  /*a6b0*/  IMAD.MOV.U32 R145, RZ, RZ, R151 ;  /* 0x000000ffff917224 */ /* 0x000fe200078e0097 */
[----:B------:R-:W-:Y:S02]  /*a6c0*/  MOV R148, R172 ;  /* 0x000000ac00947202 */ /* 0x000fe40000000f00 */
[----:B------:R-:W-:Y:S02]  /*a6d0*/  MOV R147, R170 ;  /* 0x000000aa00937202 */ /* 0x000fe40000000f00 */
[----:B------:R-:W-:Y:S02]  /*a6e0*/  MOV R146, R167 ;  /* 0x000000a700927202 */ /* 0x000fe40000000f00 */
[----:B------:R-:W-:Y:S02]  /*a6f0*/  MOV R144, R166 ;  /* 0x000000a600907202 */ /* 0x000fe40000000f00 */
[----:B------:R-:W-:Y:S01]  /*a700*/  MOV R151, R171 ;  /* 0x000000ab00977202 */ /* 0x000fe20000000f00 */
[----:B------:R-:W-:Y:S06]  /*a710*/  @!P2 BRA `(.L_x_4940) ;  /* 0x000000100034a947 */ /* 0x000fec0003800000 */
[----:B-----5:R-:W-:Y:S01]  /*a720*/  ISETP.GE.U32.AND P0, PT, R190, RZ, PT ;  /* 0x000000ffbe00720c */ /* 0x020fe20003f06070 */
[----:B------:R-:W-:Y:S01]  /*a730*/  FMUL.FTZ R166, R171, UR13 ;  /* 0x0000000daba67c20 */ /* 0x000fe20008410000 */
[----:B------:R-:W-:Y:S02]  /*a740*/  HFMA2 R169, -RZ, RZ, 0, 0 ;  /* 0x00000000ffa97431 */ /* 0x000fe400000001ff */
[----:B------:R-:W-:-:S13]  /*a750*/  ISETP.GE.U32.AND.EX P0, PT, R191, 0x1000000, PT, P0 ;  /* 0x01000000bf00780c */ /* 0x000fda0003f06100 */
        /* <DEDUP_REMOVED lines=11> */
.L_x_4955:
        /* <DEDUP_REMOVED lines=15> */
.L_x_4973:
[----:B------:R-:W-:Y:S05]  /*a900*/  BSYNC.RECONVERGENT B3 ;  /* 0x0000000000037941 */ /* 0x000fea0003800200 */
.L_x_4972:
        /* <DEDUP_REMOVED lines=13> */
.L_x_4975:
[----:B------:R-:W-:Y:S05]  /*a9e0*/  BSYNC.RECONVERGENT B3 ;  /* 0x0000000000037941 */ /* 0x000fea0003800200 */
.L_x_4974:
[----:B------:R-:W-:-:S04]  /*a9f0*/  F2FP.BF16.F32.PACK_AB R172, RZ, R172 ;  /* 0x000000acffac723e */ /* 0x000fc800000010ff */
[----:B------:R-:W-:-:S07]  /*aa00*/  PRMT R160, R172, 0x7610, R160 ;  /* 0x00007610aca07816 */ /* 0x000fce00000000a0 */
.L_x_4971:
[----:B------:R-:W-:Y:S05]  /*aa10*/  BSYNC.RECONVERGENT B2 ;  /* 0x0000000000027941 */ /* 0x000fea0003800200 */
.L_x_4970:
        /* <DEDUP_REMOVED lines=16> */
.L_x_4979:
[----:B------:R-:W-:Y:S05]  /*ab20*/  BSYNC.RECONVERGENT B3 ;  /* 0x0000000000037941 */ /* 0x000fea0003800200 */
.L_x_4978:
        /* <DEDUP_REMOVED lines=13> */
.L_x_4981:
[----:B------:R-:W-:Y:S05]  /*ac00*/  BSYNC.RECONVERGENT B3 ;  /* 0x0000000000037941 */ /* 0x000fea0003800200 */
.L_x_4980:
[----:B------:R-:W-:-:S04]  /*ac10*/  F2FP.BF16.F32.PACK_AB R172, RZ, R172 ;  /* 0x000000acffac723e */ /* 0x000fc800000010ff */
[----:B------:R-:W-:-:S07]  /*ac20*/  PRMT R160, R160, 0x5410, R172 ;  /* 0x00005410a0a07816 */ /* 0x000fce00000000ac */
.L_x_4977:
[----:B------:R-:W-:Y:S05]  /*ac30*/  BSYNC.RECONVERGENT B2 ;  /* 0x0000000000027941 */ /* 0x000fea0003800200 */
.L_x_4976:
        /* <DEDUP_REMOVED lines=15> */
.L_x_4985:
[----:B------:R-:W-:Y:S05]  /*ad30*/  BSYNC.RECONVERGENT B3 ;  /* 0x0000000000037941 */ /* 0x000fea0003800200 */
.L_x_4984:
[----:B------:R-:W-:Y:S01]  /*ad40*/  BSSY.RECONVERGENT B3, `(.L_x_4986) ;  /* 0x000000d000037945 */ /* 0x000fe20003800200 */
[----:B------:R-:W-:Y:S01]  /*ad50*/  FADD.FTZ R118, R118, R173 ;  /* 0x000000ad76767221 */ /* 0x000fe20000010000 */
[----:B------:R-:W-:Y:S02]  /*ad60*/  MOV R170, RZ ;  /* 0x000000ff00aa7202 */ /* 0x000fe40000000f00 */
[----:B------:R-:W-:Y:S05]  /*ad70*/  @!P0 BRA `(.L_x_4987) ;  /* 0x0000000000248947 */ /* 0x000fea0003800000 */
[----:B------:R-:W-:Y:S01]  /*ad80*/  FFMA.FTZ R173, R201, R167, R166 ;  /* 0x000000a7c9ad7223 */ /* 0x000fe200000100a6 */
[----:B------:R-:W-:Y:S01]  /*ad90*/  ISETP.GT.AND P0, PT, R216, RZ, PT ;  /* 0x000000ffd800720c */ /* 0x000fe20003f04270 */
[----:B------:R-:W-:Y:S02]  /*ada0*/  IMAD.U32 R170, R57, 0x10000, RZ ;  /* 0x0001000039aa7824 */ /* 0x000fe400078e00ff */
[----:B------:R-:W-:-:S04]  /*adb0*/  FADD.FTZ R173, R196, -R173 ;  /* 0x800000adc4ad7221 */ /* 0x000fc80000010000 */
[----:B------:R-:W-:-:S05]  /*adc0*/  FMUL.FTZ R173, R218, R173 ;  /* 0x000000addaad7220 */ /* 0x000fca0000410000 */
[----:B------:R-:W-:-:S05]  /*add0*/  FSEL R173, R173, RZ, P0 ;  /* 0x000000ffadad7208 */ /* 0x000fca0000000000 */
[----:B------:R-:W-:-:S04]  /*ade0*/  FMUL.FTZ R173, R173, UR13 ;  /* 0x0000000dadad7c20 */ /* 0x000fc80008410000 */
[----:B------:R-:W-:-:S04]  /*adf0*/  FMUL.FTZ R173, R173, UR12 ;  /* 0x0000000cadad7c20 */ /* 0x000fc80008410000 */
[----:B------:R-:W-:-:S07]  /*ae00*/  FMUL.FTZ R170, R170, R173 ;  /* 0x000000adaaaa7220 */ /* 0x000fce0000410000 */
.L_x_4987:
[----:B------:R-:W-:Y:S05]  /*ae10*/  BSYNC.RECONVERGENT B3 ;  /* 0x0000000000037941 */ /* 0x000fea0003800200 */
.L_x_4986:
[----:B------:R-:W-:-:S04]  /*ae20*/  F2FP.BF16.F32.PACK_AB R170, RZ, R170 ;  /* 0x000000aaffaa723e */ /* 0x000fc800000010ff */
[----:B------:R-:W-:-:S07]  /*ae30*/  PRMT R161, R170, 0x7610, R161 ;  /* 0x00007610aaa17816 */ /* 0x000fce00000000a1 */
.L_x_4983:
[----:B------:R-:W-:Y:S05]  /*ae40*/  BSYNC.RECONVERGENT B2 ;  /* 0x0000000000027941 */ /* 0x000fea0003800200 */
.L_x_4982:
        /* <DEDUP_REMOVED lines=16> */
.L_x_4991:
[----:B------:R-:W-:Y:S05]  /*af50*/  BSYNC.RECONVERGENT B3 ;  /* 0x0000000000037941 */ /* 0x000fea0003800200 */
.L_x_4990:
        /* <DEDUP_REMOVED lines=13> */
.L_x_4993:
[----:B------:R-:W-:Y:S05]  /*b030*/  BSYNC.RECONVERGENT B3 ;  /* 0x0000000000037941 */ /* 0x000fea0003800200 */
.L_x_4992:
[----:B------:R-:W-:-:S04]  /*b040*/  F2FP.BF16.F32.PACK_AB R170, RZ, R170 ;  /* 0x000000aaffaa723e */ /* 0x000fc800000010ff */
[----:B------:R-:W-:-:S07]  /*b050*/  PRMT R161, R161, 0x5410, R170 ;  /* 0x00005410a1a17816 */ /* 0x000fce00000000aa */
.L_x_4989:
[----:B------:R-:W-:Y:S05]  /*b060*/  BSYNC.RECONVERGENT B2 ;  /* 0x0000000000027941 */ /* 0x000fea0003800200 */
.L_x_4988:
        /* <DEDUP_REMOVED lines=15> */
.L_x_4997:
[----:B------:R-:W-:Y:S05]  /*b160*/  BSYNC.RECONVERGENT B3 ;  /* 0x0000000000037941 */ /* 0x000fea0003800200 */
.L_x_4996:
        /* <DEDUP_REMOVED lines=13> */
.L_x_4999:
[----:B------:R-:W-:Y:S05]  /*b240*/  BSYNC.RECONVERGENT B3 ;  /* 0x0000000000037941 */ /* 0x000fea0003800200 */
.L_x_4998:
[----:B------:R-:W-:-:S04]  /*b250*/  F2FP.BF16.F32.PACK_AB R170, RZ, R170 ;  /* 0x000000aaffaa723e */ /* 0x000fc800000010ff */
[----:B------:R-:W-:-:S07]  /*b260*/  PRMT R162, R170, 0x7610, R162 ;  /* 0x00007610aaa27816 */ /* 0x000fce00000000a2 */
.L_x_4995:
[----:B------:R-:W-:Y:S05]  /*b270*/  BSYNC.RECONVERGENT B2 ;  /* 0x0000000000027941 */ /* 0x000fea0003800200 */
.L_x_4994:
        /* <DEDUP_REMOVED lines=16> */
.L_x_5003:
[----:B------:R-:W-:Y:S05]  /*b380*/  BSYNC.RECONVERGENT B3 ;  /* 0x0000000000037941 */ /* 0x000fea0003800200 */
.L_x_5002:
        /* <DEDUP_REMOVED lines=13> */
.L_x_5005:
[----:B------:R-:W-:Y:S05]  /*b460*/  BSYNC.RECONVERGENT B3 ;  /* 0x0000000000037941 */ /* 0x000fea0003800200 */
.L_x_5004:
[----:B------:R-:W-:-:S04]  /*b470*/  F2FP.BF16.F32.PACK_AB R170, RZ, R170 ;  /* 0x000000aaffaa723e */ /* 0x000fc800000010ff */
[----:B------:R-:W-:-:S07]  /*b480*/  PRMT R162, R162, 0x5410, R170 ;  /* 0x00005410a2a27816 */ /* 0x000fce00000000aa */
.L_x_5001:
[----:B------:R-:W-:Y:S05]  /*b490*/  BSYNC.RECONVERGENT B2 ;  /* 0x0000000000027941 */ /* 0x000fea0003800200 */
.L_x_5000:
        /* <DEDUP_REMOVED lines=15> */
.L_x_5009:
[----:B------:R-:W-:Y:S05]  /*b590*/  BSYNC.RECONVERGENT B3 ;  /* 0x0000000000037941 */ /* 0x000fea0003800200 */
.L_x_5008:
[----:B------:R-:W-:Y:S01]  /*b5a0*/  BSSY.RECONVERGENT B3, `(.L_x_5010) ;  /* 0x000000d000037945 */ /* 0x000fe20003800200 */
[----:B------:R-:W-:Y:S01]  /*b5b0*/  FADD.FTZ R122, R122, R169 ;  /* 0x000000a97a7a7221 */ /* 0x000fe20000010000 */
[----:B------:R-:W-:Y:S02]  /*b5c0*/  MOV R169, RZ ;  /* 0x000000ff00a97202 */ /* 0x000fe40000000f00 */
        /* <DEDUP_REMOVED lines=10> */
.L_x_5011:
[----:B------:R-:W-:Y:S05]  /*b670*/  BSYNC.RECONVERGENT B3 ;  /* 0x0000000000037941 */ /* 0x000fea0003800200 */
.L_x_5010:
[----:B------:R-:W-:-:S04]  /*b680*/  F2FP.BF16.F32.PACK_AB R169, RZ, R169 ;  /* 0x000000a9ffa9723e */ /* 0x000fc800000010ff */
[----:B------:R-:W-:-:S07]  /*b690*/  PRMT R163, R169, 0x7610, R163 ;  /* 0x00007610a9a37816 */ /* 0x000fce00000000a3 */
.L_x_5007:
[----:B------:R-:W-:Y:S05]  /*b6a0*/  BSYNC.RECONVERGENT B2 ;  /* 0x0000000000027941 */ /* 0x000fea0003800200 */
.L_x_5006:
[----:B------:R-:W-:Y:S05]  /*b6b0*/  @!P2 BRA `(.L_x_4940) ;  /* 0x00000000004ca947 */ /* 0x000fea0003800000 */
[----:B------:R-:W-:Y:S01]  /*b6c0*/  FFMA.FTZ R166, R206, R167, R166 ;  /* 0x000000a7cea67223 */ /* 0x000fe200000100a6 */
[----:B-----5:R-:W-:Y:S01]  /*b6d0*/  ISETP.GE.U32.AND P0, PT, R190, RZ, PT ;  /* 0x000000ffbe00720c */ /* 0x020fe20003f06070 */
[----:B------:R-:W-:Y:S01]  /*b6e0*/  HFMA2 R170, -RZ, RZ, 0, 0 ;  /* 0x00000000ffaa7431 */ /* 0x000fe200000001ff */
[----:B------:R-:W-:Y:S01]  /*b6f0*/  ISETP.GT.AND P1, PT, R216, RZ, PT ;  /* 0x000000ffd800720c */ /* 0x000fe20003f24270 */
[----:B------:R-:W-:Y:S01]  /*b700*/  FADD.FTZ R167, R211, -R166 ;  /* 0x800000a6d3a77221 */ /* 0x000fe20000010000 */
[----:B------:R-:W-:Y:S01]  /*b710*/  ISETP.GE.U32.AND.EX P0, PT, R191, 0x1000000, PT, P0 ;  /* 0x01000000bf00780c */ /* 0x000fe20003f06100 */
[----:B------:R-:W-:Y:S02]  /*b720*/  IMAD.MOV.U32 R169, RZ, RZ, RZ ;  /* 0x000000ffffa97224 */ /* 0x000fe400078e00ff */
        /* <DEDUP_REMOVED lines=12> */
.L_x_4940:
[----:B------:R-:W-:Y:S05]  /*b7f0*/  BSYNC.RECONVERGENT B0 ;  /* 0x0000000000007941 */ /* 0x000fea0003800200 */
.L_x_4923:
[----:B------:R-:W1:Y:S08]  /*b800*/  @P3 LDC.64 R168, c[0x0][0x478] ;  /* 0x00011e00ffa83b82 */ /* 0x000e700000000a00 */
[----:B------:R-:W2:Y:S01]  /*b810*/  @P2 LDC.64 R166, c[0x0][0x468] ;  /* 0x00011a00ffa62b82 */ /* 0x000ea20000000a00 */
[----:B-1----:R-:W-:-:S05]  /*b820*/  @P3 IMAD.WIDE.U32 R168, R165, 0x20, R168 ;  /* 0x00000020a5a83825 */ /* 0x002fca00078e00a8 */
[----:B------:R3:W-:Y:S01]  /*b830*/  @P3 STG.E.128 desc[UR6][R168.64], R144 ;  /* 0x00000090a8003986 */ /* 0x0007e2000c101d06 */
[----:B--2---:R-:W-:-:S03]  /*b840*/  @P2 IMAD.WIDE.U32 R166, R164, 0x10, R166 ;  /* 0x00000010a4a62825 */ /* 0x004fc600078e00a6 */
[----:B------:R3:W-:Y:S04]  /*b850*/  @P3 STG.E.128 desc[UR6][R168.64+0x10], R148 ;  /* 0x00001094a8003986 */ /* 0x0007e8000c101d06 */
[----:B------:R3:W-:Y:S02]  /*b860*/  @P2 STG.E.128 desc[UR6][R166.64], R160 ;  /* 0x000000a0a6002986 */ /* 0x0007e4000c101d06 */
.L_x_4920:
[----:B------:R-:W-:Y:S05]  /*b870*/  BSYNC.RECONVERGENT B1 ;  /* 0x0000000000017941 */ /* 0x000fea0003800200 */
.L_x_4919:
[----:B------:R-:W4:Y:S02]  /*b880*/  LDC.64 R164, c[0x0][0x380] ;  /* 0x0000e000ffa47b82 */ /* 0x000f240000000a00 */
[----:B----4-:R-:W-:-:S04]  /*b890*/  LEA R5, R164, R5, 0x2 ;  /* 0x00000005a4057211 */ /* 0x010fc800078e10ff */
[----:B------:R-:W-:-:S13]  /*b8a0*/  ISETP.GE.AND P0, PT, R5, R165, PT ;  /* 0x000000a50500720c */ /* 0x000fda0003f06270 */
[----:B------:R-:W-:Y:S05]  /*b8b0*/  @!P0 BRA `(.L_x_5012) ;  /* 0xffffff4c00cc8947 */ /* 0x000fea000383ffff */
.L_x_4723:
[----:B------:R-:W4:Y:S01]  /*b8c0*/  S2R R7, SR_CgaCtaId ;  /* 0x0000000000077919 */ /* 0x000f220000008800 */
[----:B------:R-:W-:Y:S01]  /*b8d0*/  SHF.R.U32.HI R6, RZ, 0x5, R0 ;  /* 0x00000005ff067819 */ /* 0x000fe20000011600 */
[----:B------:R-:W-:Y:S05]  /*b8e0*/  WARPSYNC.ALL ;  /* 0x0000000000007948 */ /* 0x000fea0003800000 */
[----:B------:R-:W-:Y:S01]  /*b8f0*/  MOV R4, 0x400 ;  /* 0x0000040000047802 */ /* 0x000fe20000000f00 */
[----:B------:R-:W-:Y:S01]  /*b900*/  IMAD R3, R6, 0x60, R3 ;  /* 0x0000006006037824 */ /* 0x000fe200078e0203 */
[----:B------:R-:W0:Y:S01]  /*b910*/  S2UR UR4, SR_CTAID.X ;  /* 0x00000000000479c3 */ /* 0x000e220000002500 */
[----:B------:R-:W-:Y:S01]  /*b920*/  LOP3.LUT R5, R0, 0x7f, RZ, 0x3c, !PT ;  /* 0x0000007f00057812 */ /* 0x000fe200078e3cff */
[----:B------:R-:W1:Y:S01]  /*b930*/  LDCU.128 UR16, c[0x0][0x440] ;  /* 0x00008800ff1077ac */ /* 0x000e620008000c00 */
        /* <DEDUP_REMOVED lines=8> */
[----:B----4-:R-:W-:Y:S01]  /*b9c0*/  LEA R4, R7, R4, 0x18 ;  /* 0x0000000407047211 */ /* 0x010fe200078ec0ff */
[----:B0-----:R-:W-:Y:S01]  /*b9d0*/  IMAD R5, R2, UR4, RZ ;  /* 0x0000000402057c24 */ /* 0x001fe2000f8e02ff */
        /* <DEDUP_REMOVED lines=11> */
[----:B-1----:R-:W-:-:S03]  /*ba90*/  IADD3 R36, P6, PT, R38, UR18, RZ ;  /* 0x0000001226247c10 */ /* 0x002fc6000ffde0ff */
[----:B------:R-:W-:Y:S04]  /*baa0*/  STS.128 [R3+0x800], R140 ;  /* 0x0008008c03007388 */ /* 0x000fe80000000c00 */
[----:B------:R-:W-:Y:S01]  /*bab0*/  STS.128 [R3+0x810], R152 ;  /* 0x0008109803007388 */ /* 0x000fe20000000c00 */
[----:B------:R-:W-:Y:S06]  /*bac0*/  BAR.SYNC.DEFER_BLOCKING 0x0 ;  /* 0x0000000000007b1d */ /* 0x000fec0000010000 */
[----:B------:R-:W1:Y:S04]  /*bad0*/  LDS R0, [R4] ;  /* 0x0000000004007984 */ /* 0x000e680000000800 */
[----:B------:R-:W4:Y:S04]  /*bae0*/  LDS R9, [R4+0xc00] ;  /* 0x000c000004097984 */ /* 0x000f280000000800 */
[----:B------:R-:W2:Y:S04]  /*baf0*/  LDS R2, [R4+0x200] ;  /* 0x0002000004027984 */ /* 0x000ea80000000800 */
[----:B------:R-:W3:Y:S04]  /*bb00*/  LDS R11, [R4+0xe00] ;  /* 0x000e0000040b7984 */ /* 0x000ee80000000800 */
        /* <DEDUP_REMOVED lines=9> */
[----:B----4-:R-:W-:-:S03]  /*bba0*/  FADD.FTZ R0, R0, R9 ;  /* 0x0000000900007221 */ /* 0x010fc60000010000 */
[----:B------:R-:W4:Y:S01]  /*bbb0*/  LDS R17, [R4+0x1800] ;  /* 0x0018000004117984 */ /* 0x000f220000000800 */
[----:B--2---:R-:W-:-:S03]  /*bbc0*/  FADD.FTZ R2, RZ, R2 ;  /* 0x00000002ff027221 */ /* 0x004fc60000010000 */
[----:B------:R-:W2:Y:S01]  /*bbd0*/  LDS R19, [R4+0x1a00] ;  /* 0x001a000004137984 */ /* 0x000ea20000000800 */
[----:B---3--:R-:W-:-:S03]  /*bbe0*/  FADD.FTZ R2, R2, R11 ;  /* 0x0000000b02027221 */ /* 0x008fc60000010000 */
[----:B------:R-:W3:Y:S01]  /*bbf0*/  LDS R14, [R4+0x1c00] ;  /* 0x001c0000040e7984 */ /* 0x000ee20000000800 */
        /* <DEDUP_REMOVED lines=16> */
[----:B----4-:R-:W-:-:S03]  /*bd00*/  FADD.FTZ R0, R0, R17 ;  /* 0x0000001100007221 */ /* 0x010fc60000010000 */
[----:B------:R-:W4:Y:S01]  /*bd10*/  LDS R31, [R4+0x2e00] ;  /* 0x002e0000041f7984 */ /* 0x000f220000000800 */
[----:B--2---:R-:W-:Y:S01]  /*bd20*/  FADD.FTZ R2, R2, R19 ;  /* 0x0000001302027221 */ /* 0x004fe20000010000 */
[----:B------:R-:W-:Y:S01]  /*bd30*/  BAR.SYNC.DEFER_BLOCKING 0x0 ;  /* 0x0000000000007b1d */ /* 0x000fe20000010000 */
[----:B---3--:R-:W-:Y:S01]  /*bd40*/  FADD.FTZ R5, R5, R14 ;  /* 0x0000000e05057221 */ /* 0x008fe20000010000 */
        /* <DEDUP_REMOVED lines=12> */
[----:B----4-:R-:W-:-:S03]  /*be10*/  FADD.FTZ R31, R8, R31 ;  /* 0x0000001f081f7221 */ /* 0x010fc60000010000 */
        /* <DEDUP_REMOVED lines=124> */
.L_x_5014:
[----:B------:R-:W-:Y:S05]  /*c5e0*/  BSYNC.RECONVERGENT B0 ;  /* 0x0000000000007941 */ /* 0x000fea0003800200 */
.L_x_5013:
[----:B------:R-:W-:Y:S01]  /*c5f0*/  BSSY.RECONVERGENT B0, `(.L_x_5015) ;  /* 0x0000012000007945 */ /* 0x000fe20003800200 */
[----:B------:R-:W-:-:S03]  /*c600*/  FADD.FTZ R21, R21, R18 ;  /* 0x0000001215157221 */ /* 0x000fc60000010000 */
[----:B------:R-:W-:Y:S05]  /*c610*/  @!P0 BRA `(.L_x_5016) ;  /* 0x00000000003c8947 */ /* 0x000fea0003800000 */
[----:B-1----:R-:W-:Y:S01]  /*c620*/  IMAD.MOV.U32 R2, RZ, RZ, R36 ;  /* 0x000000ffff027224 */ /* 0x002fe200078e0024 */
        /* <DEDUP_REMOVED lines=14> */
.L_x_5016:
[----:B------:R-:W-:Y:S05]  /*c710*/  BSYNC.RECONVERGENT B0 ;  /* 0x0000000000007941 */ /* 0x000fea0003800200 */
.L_x_5015:
        /* <DEDUP_REMOVED lines=18> */
.L_x_5018:
[----:B------:R-:W-:Y:S05]  /*c840*/  BSYNC.RECONVERGENT B0 ;  /* 0x0000000000007941 */ /* 0x000fea0003800200 */
.L_x_5017:
        /* <DEDUP_REMOVED lines=18> */
.L_x_5020:
[----:B------:R-:W-:Y:S05]  /*c970*/  BSYNC.RECONVERGENT B0 ;  /* 0x0000000000007941 */ /* 0x000fea0003800200 */
.L_x_5019:
        /* <DEDUP_REMOVED lines=18> */
.L_x_5022:
[----:B------:R-:W-:Y:S05]  /*caa0*/  BSYNC.RECONVERGENT B0 ;  /* 0x0000000000007941 */ /* 0x000fea0003800200 */
.L_x_5021:
        /* <DEDUP_REMOVED lines=11> */
.L_x_4732:
[----:B0-----:R-:W-:Y:S01]  /*cb60*/  HFMA2 R174, -RZ, RZ, 0, 5.9604644775390625e-08 ;  /* 0x00000001ffae7431 */ /* 0x001fe200000001ff */
[----:B------:R-:W-:Y:S01]  /*cb70*/  BSSY B0, `(.L_x_5023) ;  /* 0x0000007000007945 */ /* 0x000fe20003800000 */
[----:B------:R-:W-:Y:S02]  /*cb80*/  MOV R175, R225 ;  /* 0x000000e100af7202 */ /* 0x000fe40000000f00 */
[----:B------:R-:W-:Y:S02]  /*cb90*/  MOV R221, 0x1f ;  /* 0x0000001f00dd7802 */ /* 0x000fe40000000f00 */
[----:B------:R-:W-:-:S07]  /*cba0*/  MOV R172, 0xffffffff ;  /* 0xffffffff00ac7802 */ /* 0x000fce0000000f00 */
[----:B-1---5:R-:W-:Y:S05]  /*cbb0*/  WARPSYNC.COLLECTIVE R172, `(.L_x_5024) ;  /* 0x00000000ac087348 */ /* 0x022fea0003c00000 */
[----:B------:R0:W2:Y:S02]  /*cbc0*/  SHFL.BFLY P0, R173, R175, R174, R221 ;  /* 0x0c0000aeafad7389 */ /* 0x0000a400000000dd */
[----:B012--5:R-:W-:Y:S05]  /*cbd0*/  ENDCOLLECTIVE ;  /* 0x000000000000791b */ /* 0x027fea0003800000 */
.L_x_5024:
[----:B------:R-:W-:Y:S05]  /*cbe0*/  BSYNC B0 ;  /* 0x0000000000007941 */ /* 0x000fea0003800000 */
.L_x_5023:
        /* <DEDUP_REMOVED lines=8> */
.L_x_5025:
[----:B------:R-:W-:Y:S01]  /*cc70*/  FADD.FTZ R164, R164, R225 ;  /* 0x000000e1a4a47221 */ /* 0x000fe20000010000 */
[----:B------:R-:W-:-:S04]  /*cc80*/  HFMA2 R174, -RZ, RZ, 0, 1.1920928955078125e-07 ;  /* 0x00000002ffae7431 */ /* 0x000fc800000001ff */
[----:B------:R-:W-:Y:S02]  /*cc90*/  MOV R175, R164 ;  /* 0x000000a400af7202 */ /* 0x000fe40000000f00 */
[----:B------:R-:W-:-:S07]  /*cca0*/  MOV R165, R173 ;  /* 0x000000ad00a57202 */ /* 0x000fce0000000f00 */
[----:B------:R-:W-:Y:S05]  /*ccb0*/  WARPSYNC.COLLECTIVE R172, `(.L_x_5026) ;  /* 0x00000000ac087348 */ /* 0x000fea0003c00000 */
[----:B------:R0:W1:Y:S02]  /*ccc0*/  SHFL.BFLY P0, R173, R175, R174, R221 ;  /* 0x0c0000aeafad7389 */ /* 0x00006400000000dd */
[----:B01----:R-:W-:Y:S05]  /*ccd0*/  ENDCOLLECTIVE ;  /* 0x000000000000791b */ /* 0x003fea0003800000 */
.L_x_5026:
[----:B------:R-:W-:-:S05]  /*cce0*/  FADD.FTZ R165, R165, R224 ;  /* 0x000000e0a5a57221 */ /* 0x000fca0000010000 */
[----:B------:R-:W-:Y:S01]  /*ccf0*/  MOV R175, R165 ;  /* 0x000000a500af7202 */ /* 0x000fe20000000f00 */
[----:B------:R-:W-:-:S07]  /*cd00*/  IMAD.MOV.U32 R167, RZ, RZ, R173 ;  /* 0x000000ffffa77224 */ /* 0x000fce00078e00ad */
[----:B------:R-:W-:Y:S05]  /*cd10*/  WARPSYNC.COLLECTIVE R172, `(.L_x_5027) ;  /* 0x00000000ac087348 */ /* 0x000fea0003c00000 */
[----:B------:R0:W1:Y:S02]  /*cd20*/  SHFL.BFLY P0, R173, R175, R174, R221 ;  /* 0x0c0000aeafad7389 */ /* 0x00006400000000dd */
[----:B01----:R-:W-:Y:S05]  /*cd30*/  ENDCOLLECTIVE ;  /* 0x000000000000791b */ /* 0x003fea0003800000 */
.L_x_5027:
[----:B------:R-:W-:Y:S01]  /*cd40*/  FADD.FTZ R167, R164, R167 ;  /* 0x000000a7a4a77221 */ /* 0x000fe20000010000 */
[----:B------:R-:W-:-:S04]  /*cd50*/  HFMA2 R174, -RZ, RZ, 0, 2.384185791015625e-07 ;  /* 0x00000004ffae7431 */ /* 0x000fc800000001ff */
[----:B------:R-:W-:Y:S02]  /*cd60*/  MOV R175, R167 ;  /* 0x000000a700af7202 */ /* 0x000fe40000000f00 */
[----:B------:R-:W-:-:S07]  /*cd70*/  MOV R166, R173 ;  /* 0x000000ad00a67202 */ /* 0x000fce0000000f00 */
[----:B------:R-:W-:Y:S05]  /*cd80*/  WARPSYNC.COLLECTIVE R172, `(.L_x_5028) ;  /* 0x00000000ac087348 */ /* 0x000fea0003c00000 */
[----:B------:R0:W1:Y:S02]  /*cd90*/  SHFL.BFLY P0, R173, R175, R174, R221 ;  /* 0x0c0000aeafad7389 */ /* 0x00006400000000dd */
[----:B01----:R-:W-:Y:S05]  /*cda0*/  ENDCOLLECTIVE ;  /* 0x000000000000791b */ /* 0x003fea0003800000 */
.L_x_5028:
[----:B------:R-:W-:-:S05]  /*cdb0*/  FADD.FTZ R166, R165, R166 ;  /* 0x000000a6a5a67221 */ /* 0x000fca0000010000 */
[----:B------:R-:W-:Y:S02]  /*cdc0*/  MOV R175, R166 ;  /* 0x000000a600af7202 */ /* 0x000fe40000000f00 */
[----:B------:R-:W-:-:S07]  /*cdd0*/  MOV R168, R173 ;  /* 0x000000ad00a87202 */ /* 0x000fce0000000f00 */
[----:B------:R-:W-:Y:S05]  /*cde0*/  WARPSYNC.COLLECTIVE R172, `(.L_x_5029) ;  /* 0x00000000ac087348 */ /* 0x000fea0003c00000 */
[----:B------:R0:W1:Y:S02]  /*cdf0*/  SHFL.BFLY P0, R173, R175, R174, R221 ;  /* 0x0c0000aeafad7389 */ /* 0x00006400000000dd */
[----:B01----:R-:W-:Y:S05]  /*ce00*/  ENDCOLLECTIVE ;  /* 0x000000000000791b */ /* 0x003fea0003800000 */
.L_x_5029:
[----:B------:R-:W-:Y:S01]  /*ce10*/  FADD.FTZ R168, R167, R168 ;  /* 0x000000a8a7a87221 */ /* 0x000fe20000010000 */
[----:B------:R-:W-:-:S04]  /*ce20*/  HFMA2 R174, -RZ, RZ, 0, 4.76837158203125e-07 ;  /* 0x00000008ffae7431 */ /* 0x000fc800000001ff */
[----:B------:R-:W-:Y:S02]  /*ce30*/  MOV R175, R168 ;  /* 0x000000a800af7202 */ /* 0x000fe40000000f00 */
[----:B------:R-:W-:-:S07]  /*ce40*/  MOV R169, R173 ;  /* 0x000000ad00a97202 */ /* 0x000fce0000000f00 */
[----:B------:R-:W-:Y:S05]  /*ce50*/  WARPSYNC.COLLECTIVE R172, `(.L_x_5030) ;  /* 0x00000000ac087348 */ /* 0x000fea0003c00000 */
[----:B------:R0:W1:Y:S02]  /*ce60*/  SHFL.BFLY P0, R173, R175, R174, R221 ;  /* 0x0c0000aeafad7389 */ /* 0x00006400000000dd */
[----:B01----:R-:W-:Y:S05]  /*ce70*/  ENDCOLLECTIVE ;  /* 0x000000000000791b */ /* 0x003fea0003800000 */
.L_x_5030:
[----:B------:R-:W-:-:S05]  /*ce80*/  FADD.FTZ R169, R166, R169 ;  /* 0x000000a9a6a97221 */ /* 0x000fca0000010000 */
[----:B------:R-:W-:Y:S02]  /*ce90*/  MOV R175, R169 ;  /* 0x000000a900af7202 */ /* 0x000fe40000000f00 */
[----:B------:R-:W-:-:S07]  /*cea0*/  MOV R171, R173 ;  /* 0x000000ad00ab7202 */ /* 0x000fce0000000f00 */
[----:B------:R-:W-:Y:S05]  /*ceb0*/  WARPSYNC.COLLECTIVE R172, `(.L_x_5031) ;  /* 0x00000000ac087348 */ /* 0x000fea0003c00000 */
[----:B------:R0:W1:Y:S02]  /*cec0*/  SHFL.BFLY P0, R173, R175, R174, R221 ;  /* 0x0c0000aeafad7389 */ /* 0x00006400000000dd */
[----:B01----:R-:W-:Y:S05]  /*ced0*/  ENDCOLLECTIVE ;  /* 0x000000000000791b */ /* 0x003fea0003800000 */
.L_x_5031:
[----:B------:R-:W-:Y:S01]  /*cee0*/  FADD.FTZ R171, R168, R171 ;  /* 0x000000aba8ab7221 */ /* 0x000fe20000010000 */
[----:B------:R-:W-:-:S04]  /*cef0*/  HFMA2 R174, -RZ, RZ, 0, 9.5367431640625e-07 ;  /* 0x00000010ffae7431 */ /* 0x000fc800000001ff */
[----:B------:R-:W-:Y:S02]  /*cf00*/  MOV R175, R171 ;  /* 0x000000ab00af7202 */ /* 0x000fe40000000f00 */
[----:B------:R-:W-:-:S07]  /*cf10*/  MOV R170, R173 ;  /* 0x000000ad00aa7202 */ /* 0x000fce0000000f00 */
[----:B------:R-:W-:Y:S05]  /*cf20*/  WARPSYNC.COLLECTIVE R172, `(.L_x_5032) ;  /* 0x00000000ac087348 */ /* 0x000fea0003c00000 */
[----:B------:R0:W1:Y:S02]  /*cf30*/  SHFL.BFLY P0, R173, R175, R174, R221 ;  /* 0x0c0000aeafad7389 */ /* 0x00006400000000dd */
[----:B01----:R-:W-:Y:S05]  /*cf40*/  ENDCOLLECTIVE ;  /* 0x000000000000791b */ /* 0x003fea0003800000 */
.L_x_5032:
[----:B------:R-:W-:-:S05]  /*cf50*/  FADD.FTZ R170, R169, R170 ;  /* 0x000000aaa9aa7221 */ /* 0x000fca0000010000 */
[----:B------:R-:W-:Y:S02]  /*cf60*/  MOV R175, R170 ;  /* 0x000000aa00af7202 */ /* 0x000fe40000000f00 */
[----:B------:R-:W-:-:S07]  /*cf70*/  MOV R164, R173 ;  /* 0x000000ad00a47202 */ /* 0x000fce0000000f00 */
[----:B------:R-:W-:Y:S05]  /*cf80*/  WARPSYNC.COLLECTIVE R172, `(.L_x_5033) ;  /* 0x00000000ac087348 */ /* 0x000fea0003c00000 */
[----:B------:R0:W1:Y:S02]  /*cf90*/  SHFL.BFLY P0, R173, R175, R174, R221 ;  /* 0x0c0000aeafad7389 */ /* 0x00006400000000dd */
[----:B01----:R-:W-:Y:S05]  /*cfa0*/  ENDCOLLECTIVE ;  /* 0x000000000000791b */ /* 0x003fea0003800000 */
.L_x_5033:
[----:B------:R-:W-:Y:S01]  /*cfb0*/  MOV R165, R173 ;  /* 0x000000ad00a57202 */ /* 0x000fe20000000f00 */
[----:B------:R-:W-:Y:S06]  /*cfc0*/  BRA `(.L_x_5034) ;  /* 0xffffff5000b87947 */ /* 0x000fec000383ffff */
.L_x_5035:
        /* <DEDUP_REMOVED lines=11> */
.L_x_14488:


//--------------------- .text._ZN10layer_norm22ln_bwd_finalize_kernelINS_22Kernel_traits_finalizeILj768E13__nv_bfloat16S2_fS2_fjLb1ELj1024ELj4ENS_18Kernel_traits_baseILj768ES2_S2_fS2_fjLj1024EEEEELb1ELb1EEEvNS_9BwdParamsE --------------------------
	.section	.text._ZN10layer_norm22ln_bwd_finalize_kernelINS_22Kernel_traits_finalizeILj768E13__nv_bfloat16S2_fS2_fjLb1ELj1024ELj4ENS_18Kernel_traits_baseILj768ES2_S2_fS2_fjLj1024EEEEELb1ELb1EEEvNS_9BwdParamsE,"ax",@progbits
	.align	128
        .global         _ZN10layer_norm22ln_bwd_finalize_kernelINS_22Kernel_traits_finalizeILj768E13__nv_bfloat16S2_fS2_fjLb1ELj1024ELj4ENS_18Kernel_traits_baseILj768ES2_S2_fS2_fjLj1024EEEEELb1ELb1EEEvNS_9BwdParamsE
        .type           _ZN10layer_norm22ln_bwd_finalize_kernelINS_22Kernel_traits_finalizeILj768E13__nv_bfloat16S2_fS2_fjLb1ELj1024ELj4ENS_18Kernel_traits_baseILj768ES2_S2_fS2_fjLj1024EEEEELb1ELb1EEEvNS_9BwdParamsE,@function
        .size           _ZN10layer_norm22ln_bwd_finalize_kernelINS_22Kernel_traits_finalizeILj768E13__nv_bfloat16S2_fS2_fjLb1ELj1024ELj4ENS_18Kernel_traits_baseILj768ES2_S2_fS2_fjLj1024EEEEELb1ELb1EEEvNS_9BwdParamsE,(.L_x_14489 - _ZN10layer_norm22ln_bwd_finalize_kernelINS_22Kernel_traits_finalizeILj768E13__nv_bfloat16S2_fS2_fjLb1ELj1024ELj4ENS_18Kernel_traits_baseILj768ES2_S2_fS2_fjLj1024EEEEELb1ELb1EEEvNS_9BwdParamsE)
        .other          _ZN10layer_norm22ln_bwd_finalize_kernelINS_22Kernel_traits_finalizeILj768E13__nv_bfloat16S2_fS2_fjLb1ELj1024ELj4ENS_18Kernel_traits_baseILj768ES2_S2_fS2_fjLj1024EEEEELb1ELb1EEEvNS_9BwdParamsE,@"STO_CUDA_ENTRY STV_DEFAULT"
_ZN10layer_norm22ln_bwd_finalize_kernelINS_22Kernel_traits_finalizeILj768E13__nv_bfloat16S2_fS2_fjLb1ELj1024ELj4ENS_18Kernel_traits_baseILj768ES2_S2_fS2_fjLj1024EEEEELb1ELb1EEEvNS_9BwdParamsE:
.text._ZN10layer_norm22ln_bwd_finalize_kernelINS_22Kernel_traits_finalizeILj768E13__nv_bfloat16S2_fS2_fjLb1ELj1024ELj4ENS_18Kernel_traits_baseILj768ES2_S2_fS2_fjLj1024EEEEELb1ELb1EEEvNS_9BwdParamsE:
        /* <DEDUP_REMOVED lines=56> */
.L_x_5040:
        /* <DEDUP_REMOVED lines=87> */
.L_x_5039:
[----:B------:R-:W-:Y:S05]  /*08f0*/  BSYNC.RECONVERGENT B1 ;  /* 0x0000000000017941 */ /* 0x000fea0003800200 */
.L_x_5038:
        /* <DEDUP_REMOVED lines=51> */
.L_x_5042:
[----:B------:R-:W-:Y:S05]  /*0c30*/  BSYNC.RECONVERGENT B1 ;  /* 0x0000000000017941 */ /* 0x000fea0003800200 */
.L_x_5041:
        /* <DEDUP_REMOVED lines=30> */
.L_x_5044:
[----:B------:R-:W-:Y:S05]  /*0e20*/  BSYNC.RECONVERGENT B1 ;  /* 0x0000000000017941 */ /* 0x000fea0003800200 */
.L_x_5043:
        /* <DEDUP_REMOVED lines=15> */
.L_x_5037:
[----:B------:R-:W-:Y:S05]  /*0f20*/  BSYNC.RECONVERGENT B0 ;  /* 0x0000000000007941 */ /* 0x000fea0003800200 */
.L_x_5036:
        /* <DEDUP_REMOVED lines=75> */
.L_x_5045:
        /* <DEDUP_REMOVED lines=10> */
.L_x_14489:


//--------------------- .text._ZN10layer_norm13ln_bwd_kernelINS_13Kernel_traitsI13__nv_bfloat16S2_fS2_fjLj768ELj1ELj4ELj1ELj16ENS_18Kernel_traits_baseILj768ES2_S2_fS2_fjLj128EEEEELb1ELb1ELb1ELb1EEEvNS_9BwdParamsE --------------------------
	.section	.text._ZN10layer_norm13ln_bwd_kernelINS_13Kernel_traitsI13__nv_bfloat16S2_fS2_fjLj768ELj1ELj4ELj1ELj16ENS_18Kernel_traits_baseILj768ES2_S2_fS2_fjLj128EEEEELb1ELb1ELb1ELb1EEEvNS_9BwdParamsE,"ax",@progbits
	.align	128
        .global         _ZN10layer_norm13ln_bwd_kernelINS_13Kernel_traitsI13__nv_bfloat16S2_fS2_fjLj768ELj1ELj4ELj1ELj16ENS_18Kernel_traits_baseILj768ES2_S2_fS2_fjLj128EEEEELb1ELb1ELb1ELb1EEEvNS_9BwdParamsE
        .type           _ZN10layer_norm13ln_bwd_kernelINS_13Kernel_traitsI13__nv_bfloat16S2_fS2_fjLj768ELj1ELj4ELj1ELj16ENS_18Kernel_traits_baseILj768ES2_S2_fS2_fjLj128EEEEELb1ELb1ELb1ELb1EEEvNS_9BwdParamsE,@function
        .size           _ZN10layer_norm13ln_bwd_kernelINS_13Kernel_traitsI13__nv_bfloat16S2_fS2_fjLj768ELj1ELj4ELj1ELj16ENS_18Kernel_traits_baseILj768ES2_S2_fS2_fjLj128EEEEELb1ELb1ELb1ELb1EEEvNS_9BwdParamsE,(.L_x_14490 - _ZN10layer_norm13ln_bwd_kernelINS_13Kernel_traitsI13__nv_bfloat16S2_fS2_fjLj768ELj1ELj4ELj1ELj16ENS_18Kernel_traits_baseILj768ES2_S2_fS2_fjLj128EEEEELb1ELb1ELb1ELb1EEEvNS_9BwdParamsE)
        .other          _ZN10layer_norm13ln_bwd_kernelINS_13Kernel_traitsI13__nv_bfloat16S2_fS2_fjLj768ELj1ELj4ELj1ELj16ENS_18Kernel_traits_baseILj768ES2_S2_fS2_fjLj128EEEEELb1ELb1ELb1ELb1EEEvNS_9BwdParamsE,@"STO_CUDA_ENTRY STV_DEFAULT"
_ZN10layer_norm13ln_bwd_kernelINS_13Kernel_traitsI13__nv_bfloat16S2_fS2_fjLj768ELj1ELj4ELj1ELj16ENS_18Kernel_traits_baseILj768ES2_S2_fS2_fjLj128EEEEELb1ELb1ELb1ELb1EEEvNS_9BwdParamsE:
.text._ZN10layer_norm13ln_bwd_kernelINS_13Kernel_traitsI13__nv_bfloat16S2_fS2_fjLj768ELj1ELj4ELj1ELj16ENS_18Kernel_traits_baseILj768ES2_S2_fS2_fjLj128EEEEELb1ELb1ELb1ELb1EEEvNS_9BwdParamsE:
        /* <DEDUP_REMOVED lines=57> */
[----:B------:R-:W2:Y:S04]  /*0390*/  LDG.E.128 R76, desc[UR6][R12.64+0x200] ;  /* 0x000200060c4c7981 */ /* 0x000ea8000c1e1d00 */
[----:B------:R-:W3:Y:S01]  /*03a0*/  LDG.E.128 R72, desc[UR6][R12.64] ;  /* 0x000000060c487981 */ /* 0x000ee2000c1e1d00 */
[----:B-1----:R-:W-:-:S03]  /*03b0*/  IMAD.WIDE.U32 R10, R207, 0x10, R10 ;  /* 0x00000010cf0a7825 */ /* 0x002fc600078e000a */
[----:B------:R-:W5:Y:S01]  /*03c0*/  LDG.E.128 R56, desc[UR6][R12.64+0x400] ;  /* 0x000400060c387981 */ /* 0x000f62000c1e1d00 */
[----:B------:R-:W-:-:S03]  /*03d0*/  HFMA2 R148, -RZ, RZ, 0, 0 ;  /* 0x00000000ff947431 */ /* 0x000fc600000001ff */
[----:B------:R-:W5:Y:S04]  /*03e0*/  LDG.E.128 R68, desc[UR6][R10.64+0x400] ;  /* 0x000400060a447981 */ /* 0x000f68000c1e1d00 */
[----:B------:R-:W5:Y:S04]  /*03f0*/  LDG.E.128 R64, desc[UR6][R10.64+0x200] ;  /* 0x000200060a407981 */ /* 0x000f68000c1e1d00 */
[----:B------:R0:W5:Y:S01]  /*0400*/  LDG.E.128 R60, desc[UR6][R10.64] ;  /* 0x000000060a3c7981 */ /* 0x000162000c1e1d00 */
[----:B--2---:R-:W-:Y:S02]  /*0410*/  PRMT R2, R76, 0x7632, R2 ;  /* 0x000076324c027816 */ /* 0x004fe40000000002 */
[----:B------:R-:W-:-:S02]  /*0420*/  PRMT R4, R77, 0x7632, R4 ;  /* 0x000076324d047816 */ /* 0x000fc40000000004 */
[----:B------:R-:W-:Y:S02]  /*0430*/  PRMT R5, R78, 0x7632, R5 ;  /* 0x000076324e057816 */ /* 0x000fe40000000005 */
[----:B------:R-:W-:Y:S02]  /*0440*/  PRMT R6, R79, 0x7632, R6 ;  /* 0x000076324f067816 */ /* 0x000fe40000000006 */
[----:B---3--:R-:W-:Y:S02]  /*0450*/  PRMT R7, R72, 0x7632, R7 ;  /* 0x0000763248077816 */ /* 0x008fe40000000007 */
[----:B------:R-:W-:Y:S02]  /*0460*/  PRMT R8, R73, 0x7632, R8 ;  /* 0x0000763249087816 */ /* 0x000fe40000000008 */
[----:B------:R-:W-:Y:S02]  /*0470*/  PRMT R9, R74, 0x7632, R9 ;  /* 0x000076324a097816 */ /* 0x000fe40000000009 */
[----:B0-----:R-:W-:-:S07]  /*0480*/  PRMT R10, R75, 0x7632, R10 ;  /* 0x000076324b0a7816 */ /* 0x001fce000000000a */
.L_x_5239:
[----:B------:R-:W0:Y:S08]  /*0490*/  LDC.64 R192, c[0x0][0x3f8] ;  /* 0x0000fe00ffc07b82 */ /* 0x000e300000000a00 */
[----:B------:R-:W1:Y:S08]  /*04a0*/  LDC.64 R194, c[0x0][0x3c8] ;  /* 0x0000f200ffc27b82 */ /* 0x000e700000000a00 */
        /* <DEDUP_REMOVED lines=14> */
[C---:B------:R-:W-:Y:S02]  /*0590*/  IMAD R3, R0.reuse, UR8, RZ ;  /* 0x0000000800037c24 */ /* 0x040fe4000f8e02ff */
[----:B------:R-:W-:-:S03]  /*05a0*/  IMAD.WIDE R198, R0, 0x4, R198 ;  /* 0x0000000400c67825 */ /* 0x000fc600078e02c6 */
[----:B------:R-:W-:Y:S01]  /*05b0*/  SHF.R.S32.HI R12, RZ, 0x1f, R3 ;  /* 0x0000001fff0c7819 */ /* 0x000fe20000011403 */
[----:B------:R-:W-:Y:S01]  /*05c0*/  IMAD R11, R11, UR8, RZ ;  /* 0x000000080b0b7c24 */ /* 0x000fe2000f8e02ff */
[----:B------:R-:W2:Y:S01]  /*05d0*/  LDC.64 R14, c[0x0][0x428] ;  /* 0x00010a00ff0e7b82 */ /* 0x000ea20000000a00 */
[----:B------:R3:W4:Y:S01]  /*05e0*/  LDG.E R198, desc[UR6][R198.64] ;  /* 0x00000006c6c67981 */ /* 0x000722000c1e1900 */
[----:B------:R-:W-:Y:S02]  /*05f0*/  LEA.HI R12, R12, R3, RZ, 0x3 ;  /* 0x000000030c0c7211 */ /* 0x000fe400078f18ff */
[----:B------:R-:W-:-:S04]  /*0600*/  SHF.R.S32.HI R16, RZ, 0x1f, R11 ;  /* 0x0000001fff107819 */ /* 0x000fc8000001140b */
[----:B------:R-:W-:Y:S01]  /*0610*/  LEA.HI R16, R16, R11, RZ, 0x3 ;  /* 0x0000000b10107211 */ /* 0x000fe200078f18ff */
[----:B------:R-:W2:Y:S01]  /*0620*/  LDC.64 R194, c[0x0][0x3b0] ;  /* 0x0000ec00ffc27b82 */ /* 0x000ea20000000a00 */
[----:B0-----:R-:W-:-:S04]  /*0630*/  LOP3.LUT R193, R13, 0x1f, RZ, 0xc0, !PT ;  /* 0x0000001f0dc17812 */ /* 0x001fc800078ec0ff */
[-C--:B------:R-:W-:Y:S02]  /*0640*/  LEA.HI.SX32 R11, R12, R193.reuse, 0x1d ;  /* 0x000000c10c0b7211 */ /* 0x080fe400078feaff */
[----:B------:R-:W-:Y:S02]  /*0650*/  LEA.HI.SX32 R3, R16, R193, 0x1d ;  /* 0x000000c110037211 */ /* 0x000fe400078feaff */
[----:B------:R-:W-:Y:S02]  /*0660*/  IADD3 R207, PT, PT, R11, 0x20, RZ ;  /* 0x000000200bcf7810 */ /* 0x000fe40007ffe0ff */
[----:B------:R-:W-:Y:S01]  /*0670*/  IADD3 R29, PT, PT, R3, 0x20, RZ ;  /* 0x00000020031d7810 */ /* 0x000fe20007ffe0ff */
[C---:B-1----:R-:W-:Y:S01]  /*0680*/  IMAD.WIDE.U32 R12, R11.reuse, 0x20, R186 ;  /* 0x000000200b0c7825 */ /* 0x042fe200078e00ba */
[----:B---3--:R-:W-:-:S03]  /*0690*/  IADD3 R199, PT, PT, R11, 0x40, RZ ;  /* 0x000000400bc77810 */ /* 0x008fc60007ffe0ff */
[----:B------:R-:W-:Y:S01]  /*06a0*/  IMAD.WIDE.U32 R184, R207, 0x20, R186 ;  /* 0x00000020cfb87825 */ /* 0x000fe200078e00ba */
[----:B------:R-:W3:Y:S03]  /*06b0*/  LDG.E.128 R172, desc[UR6][R12.64+0x10] ;  /* 0x000010060cac7981 */ /* 0x000ee6000c1e1d00 */
[--C-:B--2---:R-:W-:Y:S01]  /*06c0*/  IMAD.WIDE.U32 R28, R29, 0x10, R14.reuse ;  /* 0x000000101d1c7825 */ /* 0x104fe200078e000e */
[----:B------:R-:W2:Y:S03]  /*06d0*/  LDG.E.128 R168, desc[UR6][R184.64] ;  /* 0x00000006b8a87981 */ /* 0x000ea6000c1e1d00 */
[C---:B------:R-:W-:Y:S01]  /*06e0*/  IMAD.WIDE.U32 R176, R3.reuse, 0x10, R14 ;  /* 0x0000001003b07825 */ /* 0x040fe200078e000e */
[----:B------:R-:W-:Y:S01]  /*06f0*/  IADD3 R3, PT, PT, R3, 0x40, RZ ;  /* 0x0000004003037810 */ /* 0x000fe20007ffe0ff */
[----:B------:R-:W2:Y:S02]  /*0700*/  LDG.E.128 R28, desc[UR6][R28.64] ;  /* 0x000000061c1c7981 */ /* 0x000ea4000c1e1d00 */
[----:B------:R-:W-:-:S02]  /*0710*/  IMAD.WIDE.U32 R186, R199, 0x20, R186 ;  /* 0x00000020c7ba7825 */ /* 0x000fc400078e00ba */
[----:B------:R-:W2:Y:S02]  /*0720*/  LDG.E.128 R24, desc[UR6][R184.64+0x10] ;  /* 0x00001006b8187981 */ /* 0x000ea4000c1e1d00 */
[----:B------:R-:W-:Y:S02]  /*0730*/  IMAD.WIDE.U32 R14, R3, 0x10, R14 ;  /* 0x00000010030e7825 */ /* 0x000fe400078e000e */
[----:B------:R-:W2:Y:S04]  /*0740*/  LDG.E.128 R180, desc[UR6][R12.64] ;  /* 0x000000060cb47981 */ /* 0x000ea8000c1e1d00 */
[----:B------:R-:W2:Y:S04]  /*0750*/  LDG.E.128 R176, desc[UR6][R176.64] ;  /* 0x00000006b0b07981 */ /* 0x000ea8000c1e1d00 */
[----:B------:R-:W2:Y:S04]  /*0760*/  LDG.E.128 R20, desc[UR6][R186.64] ;  /* 0x00000006ba147981 */ /* 0x000ea8000c1e1d00 */
[----:B------:R-:W2:Y:S04]  /*0770*/  LDG.E.128 R12, desc[UR6][R14.64] ;  /* 0x000000060e0c7981 */ /* 0x000ea8000c1e1d00 */
[----:B------:R0:W2:Y:S01]  /*0780*/  LDG.E.128 R16, desc[UR6][R186.64+0x10] ;  /* 0x00001006ba107981 */ /* 0x0000a2000c1e1d00 */
        /* <DEDUP_REMOVED lines=9> */
[----:B------:R-:W-:-:S04]  /*0820*/  IMAD.WIDE.U32 R196, R197, 0x8, R194 ;  /* 0x00000008c5c47825 */ /* 0x000fc800078e00c2 */
        /* <DEDUP_REMOVED lines=21> */
[----:B------:R-:W-:Y:S02]  /*0980*/  ISETP.NE.AND P0, PT, RZ, UR9, PT ;  /* 0x00000009ff007c0c */ /* 0x000fe4000bf05270 */
[----:B------:R-:W-:-:S02]  /*0990*/  SHF.L.U32 R11, R60, 0x10, RZ ;  /* 0x000000103c0b7819 */ /* 0x000fc400000006ff */
[----:B------:R-:W-:Y:S02]  /*09a0*/  SHF.L.U32 R202, R71, 0x10, RZ ;  /* 0x0000001047ca7819 */ /* 0x000fe400000006ff */
[----:B----4-:R-:W-:-:S05]  /*09b0*/  FSEL R198, R198, RZ, !P0 ;  /* 0x000000ffc6c67208 */ /* 0x010fca0004000000 */
[C---:B---3--:R-:W-:Y:S01]  /*09c0*/  FADD.FTZ R251, -R198.reuse, R172 ;  /* 0x000000acc6fb7221 */ /* 0x048fe20000010100 */
[C---:B------:R-:W-:Y:S01]  /*09d0*/  FADD.FTZ R235, -R198.reuse, R173 ;  /* 0x000000adc6eb7221 */ /* 0x040fe20000010100 */
[C---:B--2---:R-:W-:Y:S01]  /*09e0*/  FADD.FTZ R225, -R198.reuse, R170 ;  /* 0x000000aac6e17221 */ /* 0x044fe20000010100 */
[C---:B------:R-:W-:Y:S01]  /*09f0*/  FADD.FTZ R217, -R198.reuse, R171 ;  /* 0x000000abc6d97221 */ /* 0x040fe20000010100 */
[C---:B------:R-:W-:Y:S01]  /*0a00*/  FADD.FTZ R231, -R198.reuse, R175 ;  /* 0x000000afc6e77221 */ /* 0x040fe20000010100 */
[----:B------:R-:W-:Y:S01]  /*0a10*/  FADD.FTZ R233, -R198, R168 ;  /* 0x000000a8c6e97221 */ /* 0x000fe20000010100 */
[C---:B------:R-:W-:Y:S02]  /*0a20*/  PRMT R172, R29.reuse, 0x7632, R172 ;  /* 0x000076321dac7816 */ /* 0x040fe400000000ac */
[C---:B------:R-:W-:Y:S02]  /*0a30*/  PRMT R173, R30.reuse, 0x7632, R173 ;  /* 0x000076321ead7816 */ /* 0x040fe400000000ad */
        /* <DEDUP_REMOVED lines=12> */
[----:B0-----:R-:W-:Y:S01]  /*0b00*/  SHF.L.U32 R184, R176, 0x10, RZ ;  /* 0x00000010b0b87819 */ /* 0x001fe200000006ff */
[----:B------:R-:W-:Y:S01]  /*0b10*/  FADD.FTZ R185, -R198, R21 ;  /* 0x00000015c6b97221 */ /* 0x000fe20000010100 */
[----:B------:R-:W-:-:S02]  /*0b20*/  PRMT R168, R28, 0x7632, R168 ;  /* 0x000076321ca87816 */ /* 0x000fc400000000a8 */
[----:B------:R-:W-:Y:S02]  /*0b30*/  PRMT R31, R64, 0x7632, R31 ;  /* 0x00007632401f7816 */ /* 0x000fe4000000001f */
[----:B------:R-:W-:Y:S02]  /*0b40*/  PRMT R176, R179, 0x7632, R176 ;  /* 0x00007632b3b07816 */ /* 0x000fe400000000b0 */
[----:B------:R-:W-:Y:S01]  /*0b50*/  PRMT R25, R63, 0x7632, R25 ;  /* 0x000076323f197816 */ /* 0x000fe20000000019 */
[----:B------:R-:W-:Y:S01]  /*0b60*/  FADD.FTZ R241, -R198, R174 ;  /* 0x000000aec6f17221 */ /* 0x000fe20000010100 */
[----:B------:R-:W-:Y:S01]  /*0b70*/  PRMT R180, R178, 0x7632, R180 ;  /* 0x00007632b2b47816 */ /* 0x000fe200000000b4 */
[-C--:B------:R-:W-:Y:S01]  /*0b80*/  FMUL.FTZ R30, R30, R29.reuse ;  /* 0x0000001d1e1e7220 */ /* 0x080fe20000410000 */
[----:B------:R-:W-:Y:S01]  /*0b90*/  PRMT R21, R62, 0x7632, R21 ;  /* 0x000076323e157816 */ /* 0x000fe20000000015 */
[----:B------:R-:W-:Y:S01]  /*0ba0*/  FFMA.FTZ R90, R27, R29, R90 ;  /* 0x0000001d1b5a7223 */ /* 0x000fe2000001005a */
[----:B------:R-:W-:Y:S01]  /*0bb0*/  FADD.FTZ R142, R142, R29 ;  /* 0x0000001d8e8e7221 */ /* 0x000fe20000010000 */
[----:B------:R-:W-:Y:S01]  /*0bc0*/  SHF.L.U32 R29, R31, 0x10, RZ ;  /* 0x000000101f1d7819 */ /* 0x000fe200000006ff */
[----:B------:R-:W-:Y:S01]  /*0bd0*/  FADD.FTZ R229, -R198, R26 ;  /* 0x0000001ac6e57221 */ /* 0x000fe20000010100 */
[----:B------:R-:W-:Y:S01]  /*0be0*/  SHF.L.U32 R174, R168, 0x10, RZ ;  /* 0x00000010a8ae7819 */ /* 0x000fe200000006ff */
[----:B------:R-:W-:Y:S01]  /*0bf0*/  FMUL.FTZ R168, R204, R169 ;  /* 0x000000a9cca87220 */ /* 0x000fe20000410000 */
[C---:B------:R-:W-:Y:S01]  /*0c00*/  PRMT R190, R13.reuse, 0x7632, R190 ;  /* 0x000076320dbe7816 */ /* 0x040fe200000000be */
[----:B------:R-:W-:Y:S01]  /*0c10*/  FADD.FTZ R227, -R198, R24 ;  /* 0x00000018c6e37221 */ /* 0x000fe20000010100 */
[----:B------:R-:W-:Y:S01]  /*0c20*/  SHF.L.U32 R213, R13, 0x10, RZ ;  /* 0x000000100dd57819 */ /* 0x000fe200000006ff */
[----:B------:R-:W-:Y:S01]  /*0c30*/  FMUL.FTZ R26, R204, R231 ;  /* 0x000000e7cc1a7220 */ /* 0x000fe20000410000 */
[----:B------:R-:W-:-:S02]  /*0c40*/  SHF.L.U32 R25, R25, 0x10, RZ ;  /* 0x0000001019197819 */ /* 0x000fc400000006ff */
[----:B------:R-:W-:Y:S02]  /*0c50*/  SHF.L.U32 R176, R176, 0x10, RZ ;  /* 0x00000010b0b07819 */ /* 0x000fe400000006ff */
[----:B------:R-:W-:Y:S01]  /*0c60*/  PRMT R170, R65, 0x7632, R170 ;  /* 0x0000763241aa7816 */ /* 0x000fe200000000aa */
[----:B------:R-:W-:Y:S01]  /*0c70*/  FADD.FTZ R243, -R198, R181 ;  /* 0x000000b5c6f37221 */ /* 0x000fe20000010100 */
[----:B------:R-:W-:Y:S01]  /*0c80*/  PRMT R13, R60, 0x7632, R13 ;  /* 0x000076323c0d7816 */ /* 0x000fe2000000000d */
[----:B------:R-:W-:Y:S01]  /*0c90*/  FMUL.FTZ R24, R204, R235 ;  /* 0x000000ebcc187220 */ /* 0x000fe20000410000 */
[----:B------:R-:W-:Y:S02]  /*0ca0*/  SHF.L.U32 R21, R21, 0x10, RZ ;  /* 0x0000001015157819 */ /* 0x000fe400000006ff */
[----:B------:R-:W-:Y:S01]  /*0cb0*/  SHF.L.U32 R180, R180, 0x10, RZ ;  /* 0x00000010b4b47819 */ /* 0x000fe200000006ff */
[-C--:B------:R-:W-:Y:S01]  /*0cc0*/  FMUL.FTZ R29, R29, R174.reuse ;  /* 0x000000ae1d1d7220 */ /* 0x080fe20000410000 */
[----:B------:R-:W-:Y:S01]  /*0cd0*/  SHF.L.U32 R31, R170, 0x10, RZ ;  /* 0x00000010aa1f7819 */ /* 0x000fe200000006ff */
[----:B------:R-:W-:Y:S01]  /*0ce0*/  FFMA.FTZ R89, R168, R174, R89 ;  /* 0x000000aea8597223 */ /* 0x000fe20000010059 */
[----:B------:R-:W-:Y:S01]  /*0cf0*/  SHF.L.U32 R172, R172, 0x10, RZ ;  /* 0x00000010acac7819 */ /* 0x000fe200000006ff */
[----:B------:R-:W-:Y:S01]  /*0d00*/  FADD.FTZ R141, R141, R174 ;  /* 0x000000ae8d8d7221 */ /* 0x000fe20000010000 */
[----:B------:R-:W-:Y:S01]  /*0d10*/  FADD.FTZ R181, -R198, R16 ;  /* 0x00000010c6b57221 */ /* 0x000fe20000010100 */
[----:B------:R-:W-:Y:S01]  /*0d20*/  SHF.L.U32 R13, R13, 0x10, RZ ;  /* 0x000000100d0d7819 */ /* 0x000fe200000006ff */
[-C--:B------:R-:W-:Y:S01]  /*0d30*/  FMUL.FTZ R25, R25, R176.reuse ;  /* 0x000000b019197220 */ /* 0x080fe20000410000 */
[----:B------:R-:W-:Y:S01]  /*0d40*/  SHF.L.U32 R182, R182, 0x10, RZ ;  /* 0x00000010b6b67819 */ /* 0x000fe200000006ff */
[----:B------:R-:W-:Y:S01]  /*0d50*/  FADD.FTZ R147, R147, R176 ;  /* 0x000000b093937221 */ /* 0x000fe20000010000 */
[----:B------:R-:W-:Y:S01]  /*0d60*/  FFMA.FTZ R87, R26, R176, R87 ;  /* 0x000000b01a577223 */ /* 0x000fe20000010057 */
[----:B------:R-:W-:Y:S01]  /*0d70*/  FMUL.FTZ R170, R204, R217 ;  /* 0x000000d9ccaa7220 */ /* 0x000fe20000410000 */
[----:B------:R-:W-:Y:S01]  /*0d80*/  SHF.L.U32 R174, R66, 0x10, RZ ;  /* 0x0000001042ae7819 */ /* 0x000fe200000006ff */
[----:B------:R-:W-:Y:S01]  /*0d90*/  FADD.FTZ R249, -R198, R183 ;  /* 0x000000b7c6f97221 */ /* 0x000fe20000010100 */
[C---:B------:R-:W-:Y:S01]  /*0da0*/  PRMT R186, R177.reuse, 0x7632, R186 ;  /* 0x00007632b1ba7816 */ /* 0x040fe200000000ba */
[----:B------:R-:W-:Y:S01]  /*0db0*/  FMUL.FTZ R16, R204, R243 ;  /* 0x000000f3cc107220 */ /* 0x000fe20000410000 */
[----:B------:R-:W-:Y:S01]  /*0dc0*/  SHF.L.U32 R247, R177, 0x10, RZ ;  /* 0x00000010b1f77819 */ /* 0x000fe200000006ff */
[-C--:B------:R-:W-:Y:S01]  /*0dd0*/  FMUL.FTZ R21, R21, R180.reuse ;  /* 0x000000b415157220 */ /* 0x080fe20000410000 */
[----:B------:R-:W-:Y:S01]  /*0de0*/  SHF.L.U32 R223, R179, 0x10, RZ ;  /* 0x00000010b3df7819 */ /* 0x000fe200000006ff */
[----:B------:R-:W-:Y:S01]  /*0df0*/  FADD.FTZ R145, R145, R180 ;  /* 0x000000b491917221 */ /* 0x000fe20000010000 */
[----:B------:R-:W-:Y:S01]  /*0e00*/  FFMA.FTZ R85, R24, R180, R85 ;  /* 0x000000b418557223 */ /* 0x000fe20000010055 */
[----:B------:R-:W-:Y:S01]  /*0e10*/  SHF.L.U32 R176, R67, 0x10, RZ ;  /* 0x0000001043b07819 */ /* 0x000fe200000006ff */
[C---:B------:R-:W-:Y:S01]  /*0e20*/  FADD.FTZ R177, -R198.reuse, R20 ;  /* 0x00000014c6b17221 */ /* 0x040fe20000010100 */
[C---:B------:R-:W-:Y:S01]  /*0e30*/  FADD.FTZ R179, -R198.reuse, R22 ;  /* 0x00000016c6b37221 */ /* 0x040fe20000010100 */
[C---:B------:R-:W-:Y:S01]  /*0e40*/  FADD.FTZ R187, -R198.reuse, R23 ;  /* 0x00000017c6bb7221 */ /* 0x040fe20000010100 */
[C---:B-1----:R-:W-:Y:S01]  /*0e50*/  FADD.FTZ R189, -R198.reuse, R17 ;  /* 0x00000011c6bd7221 */ /* 0x042fe20000010100 */
[C---:B------:R-:W-:Y:S01]  /*0e60*/  FADD.FTZ R183, -R198.reuse, R18 ;  /* 0x00000012c6b77221 */ /* 0x040fe20000010100 */
[----:B------:R-:W-:Y:S01]  /*0e70*/  FADD.FTZ R191, -R198, R19 ;  /* 0x00000013c6bf7221 */ /* 0x000fe20000010100 */
[----:B------:R-:W-:Y:S01]  /*0e80*/  PRMT R180, R66, 0x7632, R180 ;  /* 0x0000763242b47816 */ /* 0x000fe200000000b4 */
[----:B------:R-:W-:Y:S01]  /*0e90*/  FMUL.FTZ R169, R204, R227 ;  /* 0x000000e3cca97220 */ /* 0x000fe20000410000 */
[----:B------:R-:W-:Y:S01]  /*0ea0*/  PRMT R198, R15, 0x7632, R198 ;  /* 0x000076320fc67816 */ /* 0x000fe200000000c6 */
[-C--:B------:R-:W-:Y:S01]  /*0eb0*/  FMUL.FTZ R31, R31, R172.reuse ;  /* 0x000000ac1f1f7220 */ /* 0x080fe20000410000 */
[----:B------:R-:W-:Y:S01]  /*0ec0*/  SHF.L.U32 R207, R15, 0x10, RZ ;  /* 0x000000100fcf7819 */ /* 0x000fe200000006ff */
[----:B------:R-:W-:Y:S01]  /*0ed0*/  FFMA.FTZ R91, R170, R172, R91 ;  /* 0x000000acaa5b7223 */ /* 0x000fe2000001005b */
[----:B------:R-:W-:Y:S01]  /*0ee0*/  PRMT R15, R61, 0x7632, R15 ;  /* 0x000076323d0f7816 */ /* 0x000fe2000000000f */
[----:B------:R-:W-:Y:S01]  /*0ef0*/  FADD.FTZ R143, R143, R172 ;  /* 0x000000ac8f8f7221 */ /* 0x000fe20000010000 */
[----:B------:R-:W-:Y:S01]  /*0f00*/  FMUL.FTZ R3, R204, R3 ;  /* 0x00000003cc037220 */ /* 0x000fe20000410000 */
[-C--:B------:R-:W-:Y:S01]  /*0f10*/  FMUL.FTZ R13, R13, R182.reuse ;  /* 0x000000b60d0d7220 */ /* 0x080fe20000410000 */
[----:B------:R-:W-:Y:S01]  /*0f20*/  FFMA.FTZ R81, R16, R182, R81 ;  /* 0x000000b610517223 */ /* 0x000fe20000010051 */
[----:B------:R-:W-:Y:S01]  /*0f30*/  FADD.FTZ R149, R149, R182 ;  /* 0x000000b695957221 */ /* 0x000fe20000010000 */
[----:B------:R-:W-:Y:S01]  /*0f40*/  FMUL.FTZ R172, R174, R171 ;  /* 0x000000abaeac7220 */ /* 0x000fe20000410000 */
        /* <DEDUP_REMOVED lines=8> */
[-C--:B------:R-:W-:Y:S01]  /*0fd0*/  FMUL.FTZ R12, R11, R184.reuse ;  /* 0x000000b80b0c7220 */ /* 0x080fe20000410000 */
[----:B------:R-:W-:Y:S01]  /*0fe0*/  SHF.L.U32 R15, R15, 0x10, RZ ;  /* 0x000000100f0f7819 */ /* 0x000fe200000006ff */
[----:B------:R-:W-:Y:S01]  /*0ff0*/  FMUL.FTZ R171, R204, R229 ;  /* 0x000000e5ccab7220 */ /* 0x000fe20000410000 */
[----:B------:R-:W-:Y:S01]  /*1000*/  SHF.L.U32 R186, R186, 0x10, RZ ;  /* 0x00000010baba7819 */ /* 0x000fe200000006ff */
[----:B------:R-:W-:Y:S01]  /*1010*/  FFMA.FTZ R80, R3, R184, R80 ;  /* 0x000000b803507223 */ /* 0x000fe20000010050 */
[----:B------:R-:W-:Y:S01]  /*1020*/  FADD.FTZ R148, R148, R184 ;  /* 0x000000b894947221 */ /* 0x000fe20000010000 */
[----:B------:R-:W-:Y:S01]  /*1030*/  FMUL.FTZ R18, R204, R249 ;  /* 0x000000f9cc127220 */ /* 0x000fe20000410000 */
[----:B------:R-:W-:Y:S01]  /*1040*/  PRMT R199, R14, 0x7632, R199 ;  /* 0x000076320ec77816 */ /* 0x000fe200000000c7 */
[-C--:B------:R-:W-:Y:S01]  /*1050*/  FMUL.FTZ R173, R180, R182.reuse ;  /* 0x000000b6b4ad7220 */ /* 0x080fe20000410000 */
[----:B------:R-:W-:Y:S01]  /*1060*/  SHF.L.U32 R209, R14, 0x10, RZ ;  /* 0x000000100ed17819 */ /* 0x000fe200000006ff */
[----:B------:R-:W-:Y:S01]  /*1070*/  FADD.FTZ R137, R137, R182 ;  /* 0x000000b689897221 */ /* 0x000fe20000010000 */
[----:B------:R-:W-:Y:S01]  /*1080*/  PRMT R184, R67, 0x7632, R184 ;  /* 0x0000763243b87816 */ /* 0x000fe200000000b8 */
[----:B------:R-:W-:Y:S01]  /*1090*/  FFMA.FTZ R93, R176, R182, R93 ;  /* 0x000000b6b05d7223 */ /* 0x000fe2000001005d */
[----:B------:R-:W-:Y:S01]  /*10a0*/  SHF.L.U32 R14, R61, 0x10, RZ ;  /* 0x000000103d0e7819 */ /* 0x000fe200000006ff */
[----:B------:R-:W-:Y:S01]  /*10b0*/  FADD.FTZ R138, R138, R211 ;  /* 0x000000d38a8a7221 */ /* 0x000fe20000010000 */
[----:B------:R-:W-:Y:S01]  /*10c0*/  FFMA.FTZ R94, R171, R211, R94 ;  /* 0x000000d3ab5e7223 */ /* 0x000fe2000001005e */
[----:B------:R-:W-:Y:S01]  /*10d0*/  FADD.FTZ R182, RZ, R12 ;  /* 0x0000000cffb67221 */ /* 0x000fe20000010000 */
[-C--:B------:R-:W-:Y:S01]  /*10e0*/  FMUL.FTZ R15, R15, R186.reuse ;  /* 0x000000ba0f0f7220 */ /* 0x080fe20000410000 */
[----:B------:R-:W-:Y:S01]  /*10f0*/  FFMA.FTZ R83, R18, R186, R83 ;  /* 0x000000ba12537223 */ /* 0x000fe20000010053 */
[----:B------:R-:W-:Y:S01]  /*1100*/  FADD.FTZ R151, R151, R186 ;  /* 0x000000ba97977221 */ /* 0x000fe20000010000 */
[----:B------:R-:W-:Y:S01]  /*1110*/  FFMA.FTZ R211, R3, R12, RZ ;  /* 0x0000000c03d37223 */ /* 0x000fe200000100ff */
[----:B------:R-:W-:-:S02]  /*1120*/  SHF.L.U32 R184, R184, 0x10, RZ ;  /* 0x00000010b8b87819 */ /* 0x000fc400000006ff */
[----:B------:R-:W-:Y:S01]  /*1130*/  SHF.L.U32 R186, R175, 0x10, RZ ;  /* 0x00000010afba7819 */ /* 0x000fe200000006ff */
[----:B------:R-:W-:Y:S01]  /*1140*/  FMUL.FTZ R14, R14, R247 ;  /* 0x000000f70e0e7220 */ /* 0x000fe20000410000 */
[----:B------:R-:W-:Y:S01]  /*1150*/  SHF.L.U32 R239, R178, 0x10, RZ ;  /* 0x00000010b2ef7819 */ /* 0x000fe200000006ff */
[----:B------:R-:W-:Y:S01]  /*1160*/  FADD.FTZ R215, R182, R13 ;  /* 0x0000000db6d77221 */ /* 0x000fe20000010000 */
[C---:B------:R-:W-:Y:S01]  /*1170*/  FMUL.FTZ R11, R204.reuse, R245 ;  /* 0x000000f5cc0b7220 */ /* 0x040fe20000410000 */
[----:B------:R-:W-:Y:S01]  /*1180*/  FMUL.FTZ R178, R204, R219 ;  /* 0x000000dbccb27220 */ /* 0x000fe20000410000 */
[----:B------:R-:W-:Y:S01]  /*1190*/  FFMA.FTZ R182, R16, R13, R211 ;  /* 0x0000000d10b67223 */ /* 0x000fe200000100d3 */
[----:B------:R-:W-:Y:S01]  /*11a0*/  SHF.L.U32 R20, R62, 0x10, RZ ;  /* 0x000000103e147819 */ /* 0x000fe200000006ff */
[-C--:B------:R-:W-:Y:S01]  /*11b0*/  FMUL.FTZ R175, R184, R186.reuse ;  /* 0x000000bab8af7220 */ /* 0x080fe20000410000 */
[----:B------:R-:W-:Y:S01]  /*11c0*/  FADD.FTZ R184, R215, R14 ;  /* 0x0000000ed7b87221 */ /* 0x000fe20000010000 */
[----:B------:R-:W-:Y:S01]  /*11d0*/  FADD.FTZ R139, R139, R186 ;  /* 0x000000ba8b8b7221 */ /* 0x000fe20000010000 */
[----:B------:R-:W-:Y:S01]  /*11e0*/  FFMA.FTZ R95, R178, R186, R95 ;  /* 0x000000bab25f7223 */ /* 0x000fe2000001005f */
        /* <DEDUP_REMOVED lines=8> */
[-C--:B------:R-:W-:Y:S01]  /*1270*/  FMUL.FTZ R182, R186, R213.reuse ;  /* 0x000000d5bab67220 */ /* 0x080fe20000410000 */
[----:B------:R-:W-:Y:S01]  /*1280*/  FADD.FTZ R186, R215, R20 ;  /* 0x00000014d7ba7221 */ /* 0x000fe20000010000 */
[----:B------:R-:W-:Y:S01]  /*1290*/  FFMA.FTZ R211, R17, R20, R184 ;  /* 0x0000001411d37223 */ /* 0x000fe200000100b8 */
[----:B------:R-:W-:Y:S01]  /*12a0*/  FFMA.FTZ R98, R179, R213, R98 ;  /* 0x000000d5b3627223 */ /* 0x000fe20000010062 */
[----:B------:R-:W-:Y:S01]  /*12b0*/  FADD.FTZ R134, R134, R213 ;  /* 0x000000d586867221 */ /* 0x000fe20000010000 */
        /* <DEDUP_REMOVED lines=10> */
[-C--:B------:R-:W-:Y:S01]  /*1360*/  FFMA.FTZ R100, R181, R209.reuse, R100 ;  /* 0x000000d1b5647223 */ /* 0x080fe20000010064 */
[----:B------:R-:W-:Y:S01]  /*1370*/  FMUL.FTZ R184, R184, R209 ;  /* 0x000000d1b8b87220 */ /* 0x000fe20000410000 */
[----:B------:R-:W-:Y:S01]  /*1380*/  FADD.FTZ R128, R128, R209 ;  /* 0x000000d180807221 */ /* 0x000fe20000010000 */
[----:B------:R-:W-:Y:S01]  /*1390*/  FMUL.FTZ R28, R28, R237 ;  /* 0x000000ed1c1c7220 */ /* 0x000fe20000410000 */
[----:B------:R-:W-:Y:S01]  /*13a0*/  FADD.FTZ R209, R200, R25 ;  /* 0x00000019c8d17221 */ /* 0x000fe20000010000 */
[----:B------:R-:W-:Y:S01]  /*13b0*/  FMUL.FTZ R23, R204, R233 ;  /* 0x000000e9cc177220 */ /* 0x000fe20000410000 */
[----:B------:R-:W-:Y:S01]  /*13c0*/  FFMA.FTZ R206, R26, R25, R211 ;  /* 0x000000191ace7223 */ /* 0x000fe200000100d3 */
[----:B------:R-:W-:Y:S01]  /*13d0*/  FMUL.FTZ R183, R204, R183 ;  /* 0x000000b7ccb77220 */ /* 0x000fe20000410000 */
[----:B------:R-:W-:-:S02]  /*13e0*/  FADD.FTZ R200, R209, R28 ;  /* 0x0000001cd1c87221 */ /* 0x000fc40000010000 */
[----:B------:R-:W-:Y:S01]  /*13f0*/  FFMA.FTZ R209, R23, R28, R206 ;  /* 0x0000001c17d17223 */ /* 0x000fe200000100ce */
[-C--:B------:R-:W-:Y:S01]  /*1400*/  FMUL.FTZ R186, R202, R207.reuse ;  /* 0x000000cfcaba7220 */ /* 0x080fe20000410000 */
[----:B------:R-:W-:Y:S01]  /*1410*/  FFMA.FTZ R102, R183, R207, R102 ;  /* 0x000000cfb7667223 */ /* 0x000fe20000010066 */
[----:B------:R-:W-:Y:S01]  /*1420*/  FADD.FTZ R130, R130, R207 ;  /* 0x000000cf82827221 */ /* 0x000fe20000010000 */
        /* <DEDUP_REMOVED lines=8> */
[----:B------:R-:W-:Y:S02]  /*14b0*/  SHF.L.U32 R212, R190, 0x10, RZ ;  /* 0x00000010bed47819 */ /* 0x000fe400000006ff */
[----:B------:R-:W-:Y:S01]  /*14c0*/  FADD.FTZ R209, R202, R173 ;  /* 0x000000adcad17221 */ /* 0x000fe20000010000 */
[----:B------:R-:W-:Y:S01]  /*14d0*/  FFMA.FTZ R190, R176, R173, R207 ;  /* 0x000000adb0be7223 */ /* 0x000fe200000100cf */
[C---:B------:R-:W-:Y:S02]  /*14e0*/  SHF.L.U32 R180, R68.reuse, 0x10, RZ ;  /* 0x0000001044b47819 */ /* 0x040fe400000006ff */
[----:B------:R-:W-:Y:S01]  /*14f0*/  PRMT R206, R68, 0x7632, R206 ;  /* 0x0000763244ce7816 */ /* 0x000fe200000000ce */
        /* <DEDUP_REMOVED lines=8> */
[----:B------:R-:W-:Y:S01]  /*1580*/  PRMT R211, R69, 0x7632, R211 ;  /* 0x0000763245d37816 */ /* 0x000fe200000000d3 */
        /* <DEDUP_REMOVED lines=8> */
[----:B------:R-:W-:Y:S01]  /*1610*/  PRMT R206, R70, 0x7632, R206 ;  /* 0x0000763246ce7816 */ /* 0x000fe200000000ce */
[----:B------:R-:W-:Y:S01]  /*1620*/  FMUL.FTZ R187, R211, R212 ;  /* 0x000000d4d3bb7220 */ /* 0x000fe20000410000 */
[----:B------:R-:W-:Y:S01]  /*1630*/  FADD.FTZ R202, R209, R182 ;  /* 0x000000b6d1ca7221 */ /* 0x000fe20000010000 */
[----:B------:R-:W-:Y:S01]  /*1640*/  FFMA.FTZ R207, R179, R182, R200 ;  /* 0x000000b6b3cf7223 */ /* 0x000fe200000100c8 */
[----:B------:R-:W-:Y:S01]  /*1650*/  FFMA.FTZ R97, R188, R208, R97 ;  /* 0x000000d0bc617223 */ /* 0x000fe20000010061 */
[----:B------:R-:W-:Y:S01]  /*1660*/  FADD.FTZ R133, R133, R208 ;  /* 0x000000d085857221 */ /* 0x000fe20000010000 */
[----:B------:R-:W-:Y:S02]  /*1670*/  SHF.L.U32 R206, R206, 0x10, RZ ;  /* 0x00000010cece7819 */ /* 0x000fe400000006ff */
[----:B------:R-:W-:Y:S01]  /*1680*/  SHF.L.U32 R208, R199, 0x10, RZ ;  /* 0x00000010c7d07819 */ /* 0x000fe200000006ff */
[----:B------:R-:W-:Y:S01]  /*1690*/  FADD.FTZ R199, R202, R187 ;  /* 0x000000bbcac77221 */ /* 0x000fe20000010000 */
[C---:B------:R-:W-:Y:S01]  /*16a0*/  FFMA.FTZ R202, R190.reuse, R187, R207 ;  /* 0x000000bbbeca7223 */ /* 0x040fe200000100cf */
[----:B------:R-:W-:Y:S01]  /*16b0*/  FFMA.FTZ R99, R190, R212, R99 ;  /* 0x000000d4be637223 */ /* 0x000fe20000010063 */
[----:B------:R-:W-:Y:S01]  /*16c0*/  FADD.FTZ R135, R135, R212 ;  /* 0x000000d487877221 */ /* 0x000fe20000010000 */
[----:B------:R-:W-:Y:S01]  /*16d0*/  FMUL.FTZ R200, R204, R189 ;  /* 0x000000bdccc87220 */ /* 0x000fe20000410000 */
[----:B------:R-:W-:Y:S01]  /*16e0*/  SHF.L.U32 R212, R198, 0x10, RZ ;  /* 0x00000010c6d47819 */ /* 0x000fe200000006ff */
[----:B------:R-:W-:Y:S01]  /*16f0*/  FMUL.FTZ R189, R206, R208 ;  /* 0x000000d0cebd7220 */ /* 0x000fe20000410000 */
[----:B------:R-:W-:Y:S01]  /*1700*/  PRMT R211, R71, 0x7632, R211 ;  /* 0x0000763247d37816 */ /* 0x000fe200000000d3 */
[----:B------:R-:W-:Y:S01]  /*1710*/  FADD.FTZ R198, R199, R184 ;  /* 0x000000b8c7c67221 */ /* 0x000fe20000010000 */
[----:B------:R-:W-:-:S02]  /*1720*/  FFMA.FTZ R202, R181, R184, R202 ;  /* 0x000000b8b5ca7223 */ /* 0x000fc400000100ca */
        /* <DEDUP_REMOVED lines=24> */
.L_x_5049:
        /* <DEDUP_REMOVED lines=27> */
[----:B-----5:R-:W1:Y:S01]  /*1a60*/  LDC.64 R194, c[0x0][0x3b0] ;  /* 0x0000ec00ffc27b82 */ /* 0x020e620000000a00 */
[----:B------:R-:W-:Y:S01]  /*1a70*/  IMAD R32, R0, UR8, RZ ;  /* 0x0000000800207c24 */ /* 0x000fe2000f8e02ff */
[C---:B------:R-:W-:Y:S02]  /*1a80*/  IADD3 R193, PT, PT, R207.reuse, 0x20, RZ ;  /* 0x00000020cfc17810 */ /* 0x040fe40007ffe0ff */
        /* <DEDUP_REMOVED lines=13> */
[C---:B------:R-:W-:Y:S02]  /*1b60*/  VIADD R207, R209.reuse, 0x20 ;  /* 0x00000020d1cf7836 */ /* 0x040fe40000000000 */
[----:B--2---:R-:W-:-:S04]  /*1b70*/  IMAD.WIDE.U32 R208, R209, 0x20, R198 ;  /* 0x00000020d1d07825 */ /* 0x004fc800078e00c6 */
        /* <DEDUP_REMOVED lines=8> */
.L_x_5050:
[----:B------:R-:W-:Y:S05]  /*1c00*/  BSYNC.RECONVERGENT B1 ;  /* 0x0000000000017941 */ /* 0x000fea0003800200 */
.L_x_5048:
        /* <DEDUP_REMOVED lines=20> */
.L_x_5251:
        /* <DEDUP_REMOVED lines=14> */
[----:B0-2---:R-:W-:Y:S01]  /*1e30*/  FADD.FTZ R211, R212, R215 ;  /* 0x000000d7d4d37221 */ /* 0x005fe20000010000 */
        /* <DEDUP_REMOVED lines=34> */
.L_x_5056:
[----:B------:R-:W-:Y:S05]  /*2060*/  BSYNC.RECONVERGENT B2 ;  /* 0x0000000000027941 */ /* 0x000fea0003800200 */
.L_x_5055:
        /* <DEDUP_REMOVED lines=20> */
.L_x_5058:
[----:B------:R-:W-:Y:S05]  /*21b0*/  BSYNC.RECONVERGENT B2 ;  /* 0x0000000000027941 */ /* 0x000fea0003800200 */
.L_x_5057:
        /* <DEDUP_REMOVED lines=19> */
.L_x_5060:
[----:B------:R-:W-:Y:S05]  /*22f0*/  BSYNC.RECONVERGENT B2 ;  /* 0x0000000000027941 */ /* 0x000fea0003800200 */
.L_x_5059:
        /* <DEDUP_REMOVED lines=20> */
.L_x_5062:
[----:B------:R-:W-:Y:S05]  /*2440*/  BSYNC.RECONVERGENT B2 ;  /* 0x0000000000027941 */ /* 0x000fea0003800200 */
.L_x_5061:
        /* <DEDUP_REMOVED lines=19> */
.L_x_5064:
[----:B------:R-:W-:Y:S05]  /*2580*/  BSYNC.RECONVERGENT B2 ;  /* 0x0000000000027941 */ /* 0x000fea0003800200 */
.L_x_5063:
        /* <DEDUP_REMOVED lines=20> */
.L_x_5066:
[----:B------:R-:W-:Y:S05]  /*26d0*/  BSYNC.RECONVERGENT B2 ;  /* 0x0000000000027941 */ /* 0x000fea0003800200 */
.L_x_5065:
        /* <DEDUP_REMOVED lines=19> */
.L_x_5068:
[----:B------:R-:W-:Y:S05]  /*2810*/  BSYNC.RECONVERGENT B2 ;  /* 0x0000000000027941 */ /* 0x000fea0003800200 */
.L_x_5067:
        /* <DEDUP_REMOVED lines=21> */
.L_x_5054:
        /* <DEDUP_REMOVED lines=47> */
.L_x_5071:
[----:B------:R-:W-:Y:S05]  /*2c60*/  BSYNC.RECONVERGENT B2 ;  /* 0x0000000000027941 */ /* 0x000fea0003800200 */
.L_x_5070:
        /* <DEDUP_REMOVED lines=14> */
.L_x_5073:
[----:B------:R-:W-:Y:S05]  /*2d50*/  BSYNC.RECONVERGENT B2 ;  /* 0x0000000000027941 */ /* 0x000fea0003800200 */
.L_x_5072:
        /* <DEDUP_REMOVED lines=14> */
.L_x_5075:
[----:B------:R-:W-:Y:S05]  /*2e40*/  BSYNC.RECONVERGENT B2 ;  /* 0x0000000000027941 */ /* 0x000fea0003800200 */
.L_x_5074:
        /* <DEDUP_REMOVED lines=14> */
.L_x_5077:
[----:B------:R-:W-:Y:S05]  /*2f30*/  BSYNC.RECONVERGENT B2 ;  /* 0x0000000000027941 */ /* 0x000fea0003800200 */
.L_x_5076:
        /* <DEDUP_REMOVED lines=14> */
.L_x_5079:
[----:B------:R-:W-:Y:S05]  /*3020*/  BSYNC.RECONVERGENT B2 ;  /* 0x0000000000027941 */ /* 0x000fea0003800200 */
.L_x_5078:
        /* <DEDUP_REMOVED lines=14> */
.L_x_5081:
[----:B------:R-:W-:Y:S05]  /*3110*/  BSYNC.RECONVERGENT B2 ;  /* 0x0000000000027941 */ /* 0x000fea0003800200 */
.L_x_5080:
[----:B------:R-:W-:Y:S04]  /*3120*/  BSSY.RECONVERGENT B2, `(.L_x_5082) ;  /* 0x0000012000027945 */ /* 0x000fe80003800200 */
[----:B------:R-:W-:Y:S05]  /*3130*/  @!P3 BRA `(.L_x_5083) ;  /* 0x000000000040b947 */ /* 0x000fea0003800000 */
[----:B-----5:R-:W-:Y:S02]  /*3140*/  LOP3.LUT P0, RZ, R197, 0xff0000, RZ, 0xc0, !PT ;  /* 0x00ff0000c5ff7812 */ /* 0x020fe4000780c0ff */
        /* <DEDUP_REMOVED lines=15> */
.L_x_5083:
[----:B------:R-:W-:Y:S05]  /*3240*/  BSYNC.RECONVERGENT B2 ;  /* 0x0000000000027941 */ /* 0x000fea0003800200 */
.L_x_5082:
        /* <DEDUP_REMOVED lines=20> */
.L_x_5053:
[----:B------:R-:W-:Y:S02]  /*3390*/  MOV R214, UR20 ;  /* 0x0000001400d67c02 */ /* 0x000fe40008000f00 */
[----:B------:R-:W-:Y:S02]  /*33a0*/  MOV R216, UR21 ;  /* 0x0000001500d87c02 */ /* 0x000fe40008000f00 */
        /* <DEDUP_REMOVED lines=21> */
.L_x_5086:
[----:B------:R-:W-:Y:S05]  /*3500*/  BSYNC.RECONVERGENT B2 ;  /* 0x0000000000027941 */ /* 0x000fea0003800200 */
.L_x_5085:
        /* <DEDUP_REMOVED lines=19> */
.L_x_5088:
[----:B------:R-:W-:Y:S05]  /*3640*/  BSYNC.RECONVERGENT B2 ;  /* 0x0000000000027941 */ /* 0x000fea0003800200 */
.L_x_5087:
        /* <DEDUP_REMOVED lines=18> */
.L_x_5090:
[----:B------:R-:W-:Y:S05]  /*3770*/  BSYNC.RECONVERGENT B2 ;  /* 0x0000000000027941 */ /* 0x000fea0003800200 */
.L_x_5089:
        /* <DEDUP_REMOVED lines=19> */
.L_x_5092:
[----:B------:R-:W-:Y:S05]  /*38b0*/  BSYNC.RECONVERGENT B2 ;  /* 0x0000000000027941 */ /* 0x000fea0003800200 */
.L_x_5091:
        /* <DEDUP_REMOVED lines=18> */
.L_x_5094:
[----:B------:R-:W-:Y:S05]  /*39e0*/  BSYNC.RECONVERGENT B2 ;  /* 0x0000000000027941 */ /* 0x000fea0003800200 */
.L_x_5093:
        /* <DEDUP_REMOVED lines=19> */
.L_x_5096:
[----:B------:R-:W-:Y:S05]  /*3b20*/  BSYNC.RECONVERGENT B2 ;  /* 0x0000000000027941 */ /* 0x000fea0003800200 */
.L_x_5095:
        /* <DEDUP_REMOVED lines=18> */
.L_x_5098:
[----:B------:R-:W-:Y:S05]  /*3c50*/  BSYNC.RECONVERGENT B2 ;  /* 0x0000000000027941 */ /* 0x000fea0003800200 */
.L_x_5097:
        /* <DEDUP_REMOVED lines=20> */
.L_x_5084:
[--C-:B------:R-:W-:Y:S01]  /*3da0*/  @P2 FFMA.FTZ R160, R16, R211, R208.reuse ;  /* 0x000000d310a02223 */ /* 0x100fe200000100d0 */
[----:B-----5:R-:W-:Y:S01]  /*3db0*/  MOV R199, R53 ;  /* 0x0000003500c77202 */ /* 0x020fe20000000f00 */
[----:B------:R-:W-:Y:S01]  /*3dc0*/  @P2 FFMA.FTZ R161, R11, R211, R208 ;  /* 0x000000d30ba12223 */ /* 0x000fe200000100d0 */
[----:B------:R-:W-:Y:S01]  /*3dd0*/  MOV R210, R54 ;  /* 0x0000003600d27202 */ /* 0x000fe20000000f00 */
[----:B------:R-:W-:Y:S01]  /*3de0*/  @P2 FADD.FTZ R160, R13, -R160 ;  /* 0x800000a00da02221 */ /* 0x000fe20000010000 */
[----:B------:R-:W-:Y:S01]  /*3df0*/  MOV R212, R55 ;  /* 0x0000003700d47202 */ /* 0x000fe20000000f00 */
        /* <DEDUP_REMOVED lines=40> */
.L_x_5100:
[----:B------:R-:W-:Y:S05]  /*4080*/  BSYNC.RECONVERGENT B2 ;  /* 0x0000000000027941 */ /* 0x000fea0003800200 */
.L_x_5099:
[----:B------:R-:W-:Y:S04]  /*4090*/  BSSY.RECONVERGENT B2, `(.L_x_5101) ;  /* 0x000000e000027945 */ /* 0x000fe80003800200 */
[----:B------:R-:W-:Y:S05]  /*40a0*/  @!P3 BRA `(.L_x_5102) ;  /* 0x000000000030b947 */ /* 0x000fea0003800000 */
[----:B------:R-:W-:Y:S01]  /*40b0*/  LOP3.LUT P0, RZ, R196, 0xff00, RZ, 0xc0, !PT ;  /* 0x0000ff00c4ff7812 */ /* 0x000fe2000780c0ff */
[----:B------:R-:W-:Y:S01]  /*40c0*/  FMUL.FTZ R160, R199, UR13 ;  /* 0x0000000dc7a07c20 */ /* 0x000fe20008410000 */
[----:B------:R-:W-:-:S03]  /*40d0*/  CS2R R162, SRZ ;  /* 0x0000000000a27805 */ /* 0x000fc6000001ff00 */
        /* <DEDUP_REMOVED lines=9> */
.L_x_5102:
[----:B------:R-:W-:Y:S05]  /*4170*/  BSYNC.RECONVERGENT B2 ;  /* 0x0000000000027941 */ /* 0x000fea0003800200 */
.L_x_5101:
        /* <DEDUP_REMOVED lines=14> */
.L_x_5104:
[----:B------:R-:W-:Y:S05]  /*4260*/  BSYNC.RECONVERGENT B2 ;  /* 0x0000000000027941 */ /* 0x000fea0003800200 */
.L_x_5103:
        /* <DEDUP_REMOVED lines=14> */
.L_x_5106:
[----:B------:R-:W-:Y:S05]  /*4350*/  BSYNC.RECONVERGENT B2 ;  /* 0x0000000000027941 */ /* 0x000fea0003800200 */
.L_x_5105:
        /* <DEDUP_REMOVED lines=14> */
.L_x_5108:
[----:B------:R-:W-:Y:S05]  /*4440*/  BSYNC.RECONVERGENT B2 ;  /* 0x0000000000027941 */ /* 0x000fea0003800200 */
.L_x_5107:
        /* <DEDUP_REMOVED lines=14> */
.L_x_5110:
[----:B------:R-:W-:Y:S05]  /*4530*/  BSYNC.RECONVERGENT B2 ;  /* 0x0000000000027941 */ /* 0x000fea0003800200 */
.L_x_5109:
        /* <DEDUP_REMOVED lines=18> */
.L_x_5112:
[----:B------:R-:W-:Y:S05]  /*4660*/  BSYNC.RECONVERGENT B2 ;  /* 0x0000000000027941 */ /* 0x000fea0003800200 */
.L_x_5111:
[----:B------:R-:W-:Y:S02]  /*4670*/  MOV R163, R212 ;  /* 0x000000d400a37202 */ /* 0x000fe40000000f00 */
[----:B------:R-:W-:Y:S02]  /*4680*/  MOV R162, R210 ;  /* 0x000000d200a27202 */ /* 0x000fe40000000f00 */
[----:B------:R-:W-:Y:S02]  /*4690*/  MOV R161, R199 ;  /* 0x000000c700a17202 */ /* 0x000fe40000000f00 */
[----:B------:R-:W-:Y:S01]  /*46a0*/  MOV R160, R198 ;  /* 0x000000c600a07202 */ /* 0x000fe20000000f00 */
[----:B------:R-:W-:Y:S06]  /*46b0*/  @!P3 BRA `(.L_x_5069) ;  /* 0x000000000034b947 */ /* 0x000fec0003800000 */
[----:B------:R-:W-:Y:S01]  /*46c0*/  ISETP.GE.U32.AND P0, PT, R196, RZ, PT ;  /* 0x000000ffc400720c */ /* 0x000fe20003f06070 */
[----:B------:R-:W-:Y:S01]  /*46d0*/  FMUL.FTZ R196, R167, UR13 ;  /* 0x0000000da7c47c20 */ /* 0x000fe20008410000 */
[----:B------:R-:W-:Y:S02]  /*46e0*/  CS2R R198, SRZ ;  /* 0x0000000000c67805 */ /* 0x000fe4000001ff00 */
        /* <DEDUP_REMOVED lines=10> */
.L_x_5069:
[----:B------:R-:W-:Y:S05]  /*4790*/  BSYNC.RECONVERGENT B1 ;  /* 0x0000000000017941 */ /* 0x000fea0003800200 */
.L_x_5052:
[----:B------:R-:W-:Y:S01]  /*47a0*/  ISETP.NE.U32.AND P0, PT, R214, RZ, PT ;  /* 0x000000ffd600720c */ /* 0x000fe20003f05070 */
[----:B-----5:R-:W0:Y:S01]  /*47b0*/  @P3 LDC.64 R196, c[0x0][0x468] ;  /* 0x00011a00ffc43b82 */ /* 0x020e220000000a00 */
        /* <DEDUP_REMOVED lines=8> */
[----:B------:R0:W-:Y:S04]  /*4840*/  @P0 STG.E.128 desc[UR6][R198.64+0x10], R164 ;  /* 0x000010a4c6000986 */ /* 0x0001e8000c101d06 */
[----:B------:R0:W-:Y:S01]  /*4850*/  @P3 STG.E.128 desc[UR6][R196.64], R156 ;  /* 0x0000009cc4003986 */ /* 0x0001e2000c101d06 */
[----:B------:R-:W-:Y:S05]  /*4860*/  @!P3 BRA `(.L_x_5114) ;  /* 0x000000000010b947 */ /* 0x000fea0003800000 */
[----:B------:R-:W1:Y:S01]  /*4870*/  LDC.64 R152, c[0x0][0x390] ;  /* 0x0000e400ff987b82 */ /* 0x000e620000000a00 */
[----:B------:R-:W-:-:S05]  /*4880*/  IADD3 R155, PT, PT, R213, 0x20, RZ ;  /* 0x00000020d59b7810 */ /* 0x000fca0007ffe0ff */
[----:B-1----:R-:W-:-:S06]  /*4890*/  IMAD.WIDE.U32 R152, R155, 0x10, R152 ;  /* 0x000000109b987825 */ /* 0x002fcc00078e0098 */
[----:B------:R-:W5:Y:S02]  /*48a0*/  LDG.E.128 R152, desc[UR6][R152.64] ;  /* 0x0000000698987981 */ /* 0x000f64000c1e1d00 */
.L_x_5114:
[----:B------:R-:W-:Y:S05]  /*48b0*/  BSYNC.RECONVERGENT B1 ;  /* 0x0000000000017941 */ /* 0x000fea0003800200 */
.L_x_5113:
[----:B------:R-:W-:Y:S04]  /*48c0*/  BSSY.RECONVERGENT B1, `(.L_x_5115) ;  /* 0x000026f000017945 */ /* 0x000fe80003800200 */
[----:B------:R-:W-:Y:S05]  /*48d0*/  @!P1 BRA `(.L_x_5116) ;  /* 0x0000001000cc9947 */ /* 0x000fea0003800000 */
[----:B------:R-:W-:Y:S05]  /*48e0*/  @!P0 BRA `(.L_x_5117) ;  /* 0x0000000800648947 */ /* 0x000fea0003800000 */
[--C-:B0-----:R-:W-:Y:S01]  /*48f0*/  @P2 FFMA.FTZ R160, R168, R211, R208.reuse ;  /* 0x000000d3a8a02223 */ /* 0x101fe200000100d0 */
[----:B------:R-:W-:Y:S01]  /*4900*/  MOV R161, R45 ;  /* 0x0000002d00a17202 */ /* 0x000fe20000000f00 */
[-CC-:B------:R-:W-:Y:S01]  /*4910*/  @P2 FFMA.FTZ R197, R171, R211.reuse, R208.reuse ;  /* 0x000000d3abc52223 */ /* 0x180fe200000100d0 */
[----:B------:R-:W-:Y:S01]  /*4920*/  @P2 FFMA.FTZ R165, R27, R211, R208 ;  /* 0x000000d31ba52223 */ /* 0x000fe200000100d0 */
[----:B------:R-:W-:Y:S01]  /*4930*/  @P2 FADD.FTZ R160, R29, -R160 ;  /* 0x800000a01da02221 */ /* 0x000fe20000010000 */
[----:B------:R-:W-:Y:S01]  /*4940*/  MOV R163, R47 ;  /* 0x0000002f00a37202 */ /* 0x000fe20000000f00 */
[----:B------:R-:W-:Y:S01]  /*4950*/  @P2 FADD.FTZ R197, R174, -R197 ;  /* 0x800000c5aec52221 */ /* 0x000fe20000010000 */
[-CC-:B------:R-:W-:Y:S01]  /*4960*/  @P2 FFMA.FTZ R167, R169, R211.reuse, R208.reuse ;  /* 0x000000d3a9a72223 */ /* 0x180fe200000100d0 */
[----:B------:R-:W-:Y:S01]  /*4970*/  @P2 FFMA.FTZ R161, R204, R160, R45 ;  /* 0x000000a0cca12223 */ /* 0x000fe2000001002d */
[----:B------:R-:W-:Y:S01]  /*4980*/  @P2 FFMA.FTZ R160, R170, R211, R208 ;  /* 0x000000d3aaa02223 */ /* 0x000fe200000100d0 */
[----:B------:R-:W-:Y:S01]  /*4990*/  MOV R166, R42 ;  /* 0x0000002a00a67202 */ /* 0x000fe20000000f00 */
[----:B------:R-:W-:Y:S01]  /*49a0*/  @P2 FFMA.FTZ R166, R204, R197, R42 ;  /* 0x000000c5cca62223 */ /* 0x000fe2000001002a */
        /* <DEDUP_REMOVED lines=11> */
[----:B------:R-:W-:Y:S01]  /*4a60*/  MOV R164, R40 ;  /* 0x0000002800a47202 */ /* 0x000fe20000000f00 */
[----:B------:R-:W-:Y:S01]  /*4a70*/  BSSY.RECONVERGENT B2, `(.L_x_5118) ;  /* 0x0000016000027945 */ /* 0x000fe20003800200 */
[C---:B------:R-:W-:Y:S01]  /*4a80*/  @P2 FFMA.FTZ R162, R204.reuse, R165, R46 ;  /* 0x000000a5cca22223 */ /* 0x040fe2000001002e */
        /* <DEDUP_REMOVED lines=20> */
.L_x_5119:
[----:B------:R-:W-:Y:S05]  /*4bd0*/  BSYNC.RECONVERGENT B2 ;  /* 0x0000000000027941 */ /* 0x000fea0003800200 */
.L_x_5118:
[----:B------:R-:W-:Y:S04]  /*4be0*/  BSSY.RECONVERGENT B2, `(.L_x_5120) ;  /* 0x000000e000027945 */ /* 0x000fe80003800200 */
[----:B------:R-:W-:Y:S05]  /*4bf0*/  @!P3 BRA `(.L_x_5121) ;  /* 0x000000000030b947 */ /* 0x000fea0003800000 */
[----:B------:R-:W-:Y:S01]  /*4c00*/  LOP3.LUT P4, RZ, R192, 0xff00, RZ, 0xc0, !PT ;  /* 0x0000ff00c0ff7812 */ /* 0x000fe2000788c0ff */
[----:B------:R-:W-:Y:S01]  /*4c10*/  FMUL.FTZ R196, R161, UR13 ;  /* 0x0000000da1c47c20 */ /* 0x000fe20008410000 */
[----:B------:R-:W-:-:S03]  /*4c20*/  CS2R R198, SRZ ;  /* 0x0000000000c67805 */ /* 0x000fc6000001ff00 */
        /* <DEDUP_REMOVED lines=9> */
.L_x_5121:
[----:B------:R-:W-:Y:S05]  /*4cc0*/  BSYNC.RECONVERGENT B2 ;  /* 0x0000000000027941 */ /* 0x000fea0003800200 */
.L_x_5120:
        /* <DEDUP_REMOVED lines=14> */
.L_x_5123:
[----:B------:R-:W-:Y:S05]  /*4db0*/  BSYNC.RECONVERGENT B2 ;  /* 0x0000000000027941 */ /* 0x000fea0003800200 */
.L_x_5122:
        /* <DEDUP_REMOVED lines=14> */
.L_x_5125:
[----:B------:R-:W-:Y:S05]  /*4ea0*/  BSYNC.RECONVERGENT B2 ;  /* 0x0000000000027941 */ /* 0x000fea0003800200 */
.L_x_5124:
        /* <DEDUP_REMOVED lines=14> */
.L_x_5127:
[----:B------:R-:W-:Y:S05]  /*4f90*/  BSYNC.RECONVERGENT B2 ;  /* 0x0000000000027941 */ /* 0x000fea0003800200 */
.L_x_5126:
        /* <DEDUP_REMOVED lines=14> */
.L_x_5129:
[----:B------:R-:W-:Y:S05]  /*5080*/  BSYNC.RECONVERGENT B2 ;  /* 0x0000000000027941 */ /* 0x000fea0003800200 */
.L_x_5128:
        /* <DEDUP_REMOVED lines=14> */
.L_x_5131:
[----:B------:R-:W-:Y:S05]  /*5170*/  BSYNC.RECONVERGENT B2 ;  /* 0x0000000000027941 */ /* 0x000fea0003800200 */
.L_x_5130:
[----:B------:R-:W-:Y:S05]  /*5180*/  @!P3 BRA `(.L_x_5132) ;  /* 0x0000001c0088b947 */ /* 0x000fea0003800000 */
[----:B------:R-:W-:Y:S01]  /*5190*/  ISETP.GE.U32.AND P4, PT, R192, RZ, PT ;  /* 0x000000ffc000720c */ /* 0x000fe20003f86070 */
[----:B------:R-:W-:Y:S01]  /*51a0*/  FMUL.FTZ R192, R167, UR13 ;  /* 0x0000000da7c07c20 */ /* 0x000fe20008410000 */
[----:B------:R-:W-:Y:S02]  /*51b0*/  HFMA2 R196, -RZ, RZ, 0, 0 ;  /* 0x00000000ffc47431 */ /* 0x000fe400000001ff */
        /* <DEDUP_REMOVED lines=12> */
.L_x_5117:
[----:B------:R-:W-:Y:S04]  /*5280*/  BSSY.RECONVERGENT B2, `(.L_x_5133) ;  /* 0x0000012000027945 */ /* 0x000fe80003800200 */
[----:B------:R-:W-:Y:S05]  /*5290*/  @!P3 BRA `(.L_x_5134) ;  /* 0x000000000040b947 */ /* 0x000fea0003800000 */
[----:B0-----:R-:W-:Y:S01]  /*52a0*/  @P2 FFMA.FTZ R197, R23, R211, R208 ;  /* 0x000000d317c52223 */ /* 0x001fe200000100d0 */
[----:B------:R-:W-:Y:S01]  /*52b0*/  LOP3.LUT P4, RZ, R192, 0xff, RZ, 0xc0, !PT ;  /* 0x000000ffc0ff7812 */ /* 0x000fe2000788c0ff */
[----:B------:R-:W-:Y:S01]  /*52c0*/  IMAD.MOV.U32 R198, RZ, RZ, RZ ;  /* 0x000000ffffc67224 */ /* 0x000fe200078e00ff */
[----:B------:R-:W-:Y:S01]  /*52d0*/  MOV R196, R44 ;  /* 0x0000002c00c47202 */ /* 0x000fe20000000f00 */
[----:B------:R-:W-:-:S04]  /*52e0*/  @P2 FADD.FTZ R197, R28, -R197 ;  /* 0x800000c51cc52221 */ /* 0x000fc80000010000 */
[----:B------:R-:W-:Y:S01]  /*52f0*/  @P2 FFMA.FTZ R196, R204, R197, R44 ;  /* 0x000000c5ccc42223 */ /* 0x000fe2000001002c */
[----:B------:R-:W-:-:S03]  /*5300*/  HFMA2 R197, -RZ, RZ, 0, 0 ;  /* 0x00000000ffc57431 */ /* 0x000fc600000001ff */
        /* <DEDUP_REMOVED lines=9> */
.L_x_5134:
[----:B------:R-:W-:Y:S05]  /*53a0*/  BSYNC.RECONVERGENT B2 ;  /* 0x0000000000027941 */ /* 0x000fea0003800200 */
.L_x_5133:
[----:B------:R-:W-:Y:S04]  /*53b0*/  BSSY.RECONVERGENT B2, `(.L_x_5135) ;  /* 0x0000012000027945 */ /* 0x000fe80003800200 */
[----:B------:R-:W-:Y:S05]  /*53c0*/  @!P3 BRA `(.L_x_5136) ;  /* 0x000000000040b947 */ /* 0x000fea0003800000 */
[----:B0-----:R-:W-:Y:S01]  /*53d0*/  @P2 FFMA.FTZ R198, R168, R211, R208 ;  /* 0x000000d3a8c62223 */ /* 0x001fe200000100d0 */
[----:B------:R-:W-:Y:S02]  /*53e0*/  LOP3.LUT P4, RZ, R192, 0xff00, RZ, 0xc0, !PT ;  /* 0x0000ff00c0ff7812 */ /* 0x000fe4000788c0ff */
[----:B------:R-:W-:Y:S01]  /*53f0*/  MOV R196, R45 ;  /* 0x0000002d00c47202 */ /* 0x000fe20000000f00 */
[----:B------:R-:W-:-:S04]  /*5400*/  @P2 FADD.FTZ R198, R29, -R198 ;  /* 0x800000c61dc62221 */ /* 0x000fc80000010000 */
[----:B------:R-:W-:Y:S01]  /*5410*/  @P2 FFMA.FTZ R196, R204, R198, R45 ;  /* 0x000000c6ccc42223 */ /* 0x000fe2000001002d */
[----:B------:R-:W-:-:S03]  /*5420*/  CS2R R198, SRZ ;  /* 0x0000000000c67805 */ /* 0x000fc6000001ff00 */
        /* <DEDUP_REMOVED lines=10> */
.L_x_5136:
[----:B------:R-:W-:Y:S05]  /*54d0*/  BSYNC.RECONVERGENT B2 ;  /* 0x0000000000027941 */ /* 0x000fea0003800200 */
.L_x_5135:
[----:B------:R-:W-:Y:S04]  /*54e0*/  BSSY.RECONVERGENT B2, `(.L_x_5137) ;  /* 0x0000012000027945 */ /* 0x000fe80003800200 */
[----:B------:R-:W-:Y:S05]  /*54f0*/  @!P3 BRA `(.L_x_5138) ;  /* 0x000000000040b947 */ /* 0x000fea0003800000 */
[----:B0-----:R-:W-:Y:S01]  /*5500*/  @P2 FFMA.FTZ R197, R27, R211, R208 ;  /* 0x000000d31bc52223 */ /* 0x001fe200000100d0 */
[----:B------:R-:W-:Y:S02]  /*5510*/  LOP3.LUT P4, RZ, R192, 0xff0000, RZ, 0xc0, !PT ;  /* 0x00ff0000c0ff7812 */ /* 0x000fe4000788c0ff */
        /* <DEDUP_REMOVED lines=14> */
.L_x_5138:
[----:B------:R-:W-:Y:S05]  /*5600*/  BSYNC.RECONVERGENT B2 ;  /* 0x0000000000027941 */ /* 0x000fea0003800200 */
.L_x_5137:
        /* <DEDUP_REMOVED lines=18> */
.L_x_5140:
[----:B------:R-:W-:Y:S05]  /*5730*/  BSYNC.RECONVERGENT B2 ;  /* 0x0000000000027941 */ /* 0x000fea0003800200 */
.L_x_5139:
        /* <DEDUP_REMOVED lines=18> */
.L_x_5142:
[----:B------:R-:W-:Y:S05]  /*5860*/  BSYNC.RECONVERGENT B2 ;  /* 0x0000000000027941 */ /* 0x000fea0003800200 */
.L_x_5141:
        /* <DEDUP_REMOVED lines=18> */
.L_x_5144:
[----:B------:R-:W-:Y:S05]  /*5990*/  BSYNC.RECONVERGENT B2 ;  /* 0x0000000000027941 */ /* 0x000fea0003800200 */
.L_x_5143:
        /* <DEDUP_REMOVED lines=18> */
.L_x_5146:
[----:B------:R-:W-:Y:S05]  /*5ac0*/  BSYNC.RECONVERGENT B2 ;  /* 0x0000000000027941 */ /* 0x000fea0003800200 */
.L_x_5145:
[----:B------:R-:W-:Y:S05]  /*5ad0*/  @!P3 BRA `(.L_x_5132) ;  /* 0x000000140034b947 */ /* 0x000fea0003800000 */
[----:B------:R-:W-:Y:S01]  /*5ae0*/  ISETP.GE.U32.AND P4, PT, R192, RZ, PT ;  /* 0x000000ffc000720c */ /* 0x000fe20003f86070 */
[----:B0-----:R-:W-:Y:S01]  /*5af0*/  @P2 FFMA.FTZ R196, R178, R211, R208 ;  /* 0x000000d3b2c42223 */ /* 0x001fe200000100d0 */
        /* <DEDUP_REMOVED lines=8> */
[----:B-----5:R-:W-:Y:S02]  /*5b80*/  @P4 PRMT R193, R155, 0x7632, R193 ;  /* 0x000076329bc14816 */ /* 0x020fe400000000c1 */
        /* <DEDUP_REMOVED lines=8> */
.L_x_5116:
        /* <DEDUP_REMOVED lines=48> */
.L_x_5149:
[----:B------:R-:W-:Y:S05]  /*5f10*/  BSYNC.RECONVERGENT B2 ;  /* 0x0000000000027941 */ /* 0x000fea0003800200 */
.L_x_5148:
        /* <DEDUP_REMOVED lines=14> */
.L_x_5151:
[----:B------:R-:W-:Y:S05]  /*6000*/  BSYNC.RECONVERGENT B2 ;  /* 0x0000000000027941 */ /* 0x000fea0003800200 */
.L_x_5150:
        /* <DEDUP_REMOVED lines=14> */
.L_x_5153:
[----:B------:R-:W-:Y:S05]  /*60f0*/  BSYNC.RECONVERGENT B2 ;  /* 0x0000000000027941 */ /* 0x000fea0003800200 */
.L_x_5152:
        /* <DEDUP_REMOVED lines=14> */
.L_x_5155:
[----:B------:R-:W-:Y:S05]  /*61e0*/  BSYNC.RECONVERGENT B2 ;  /* 0x0000000000027941 */ /* 0x000fea0003800200 */
.L_x_5154:
        /* <DEDUP_REMOVED lines=14> */
.L_x_5157:
[----:B------:R-:W-:Y:S05]  /*62d0*/  BSYNC.RECONVERGENT B2 ;  /* 0x0000000000027941 */ /* 0x000fea0003800200 */
.L_x_5156:
        /* <DEDUP_REMOVED lines=14> */
.L_x_5159:
[----:B------:R-:W-:Y:S05]  /*63c0*/  BSYNC.RECONVERGENT B2 ;  /* 0x0000000000027941 */ /* 0x000fea0003800200 */
.L_x_5158:
        /* <DEDUP_REMOVED lines=14> */
.L_x_5161:
[----:B------:R-:W-:Y:S05]  /*64b0*/  BSYNC.RECONVERGENT B2 ;  /* 0x0000000000027941 */ /* 0x000fea0003800200 */
.L_x_5160:
        /* <DEDUP_REMOVED lines=16> */
.L_x_5147:
[----:B------:R-:W-:Y:S04]  /*65c0*/  BSSY.RECONVERGENT B2, `(.L_x_5162) ;  /* 0x0000013000027945 */ /* 0x000fe80003800200 */
[----:B------:R-:W-:Y:S05]  /*65d0*/  @!P3 BRA `(.L_x_5163) ;  /* 0x000000000044b947 */ /* 0x000fea0003800000 */
[----:B0-----:R-:W-:Y:S01]  /*65e0*/  FFMA.FTZ R197, R23, R211, R208 ;  /* 0x000000d317c57223 */ /* 0x001fe200000100d0 */
[----:B------:R-:W-:Y:S02]  /*65f0*/  LOP3.LUT P5, RZ, R192, 0xff, RZ, 0xc0, !PT ;  /* 0x000000ffc0ff7812 */ /* 0x000fe400078ac0ff */
[----:B------:R-:W-:Y:S01]  /*6600*/  ISETP.GT.AND P4, PT, R201, RZ, PT ;  /* 0x000000ffc900720c */ /* 0x000fe20003f84270 */
[----:B------:R-:W-:Y:S01]  /*6610*/  FADD.FTZ R197, R28, -R197 ;  /* 0x800000c51cc57221 */ /* 0x000fe20000010000 */
[----:B------:R-:W-:-:S03]  /*6620*/  MOV R198, RZ ;  /* 0x000000ff00c67202 */ /* 0x000fc60000000f00 */
[----:B------:R-:W-:Y:S01]  /*6630*/  FMUL.FTZ R196, R204, R197 ;  /* 0x000000c5ccc47220 */ /* 0x000fe20000410000 */
[----:B------:R-:W-:-:S04]  /*6640*/  HFMA2 R197, -RZ, RZ, 0, 0 ;  /* 0x00000000ffc57431 */ /* 0x000fc800000001ff */
[----:B------:R-:W-:Y:S01]  /*6650*/  FSEL R196, R196, RZ, P4 ;  /* 0x000000ffc4c47208 */ /* 0x000fe20002000000 */
[----:B-----5:R-:W-:Y:S01]  /*6660*/  @P5 IMAD.U32 R199, R152, 0x10000, RZ ;  /* 0x0001000098c75824 */ /* 0x020fe200078e00ff */
        /* <DEDUP_REMOVED lines=8> */
.L_x_5163:
[----:B------:R-:W-:Y:S05]  /*66f0*/  BSYNC.RECONVERGENT B2 ;  /* 0x0000000000027941 */ /* 0x000fea0003800200 */
.L_x_5162:
[----:B------:R-:W-:Y:S04]  /*6700*/  BSSY.RECONVERGENT B2, `(.L_x_5164) ;  /* 0x0000013000027945 */ /* 0x000fe80003800200 */
[----:B------:R-:W-:Y:S05]  /*6710*/  @!P3 BRA `(.L_x_5165) ;  /* 0x000000000044b947 */ /* 0x000fea0003800000 */
[----:B0-----:R-:W-:Y:S01]  /*6720*/  FFMA.FTZ R196, R168, R211, R208 ;  /* 0x000000d3a8c47223 */ /* 0x001fe200000100d0 */
[----:B------:R-:W-:Y:S02]  /*6730*/  LOP3.LUT P5, RZ, R192, 0xff00, RZ, 0xc0, !PT ;  /* 0x0000ff00c0ff7812 */ /* 0x000fe400078ac0ff */
[----:B------:R-:W-:Y:S02]  /*6740*/  CS2R R198, SRZ ;  /* 0x0000000000c67805 */ /* 0x000fe4000001ff00 */
[----:B------:R-:W-:Y:S01]  /*6750*/  ISETP.GT.AND P4, PT, R201, RZ, PT ;  /* 0x000000ffc900720c */ /* 0x000fe20003f84270 */
[----:B------:R-:W-:-:S04]  /*6760*/  FADD.FTZ R197, R29, -R196 ;  /* 0x800000c41dc57221 */ /* 0x000fc80000010000 */
[----:B------:R-:W-:-:S05]  /*6770*/  FMUL.FTZ R196, R204, R197 ;  /* 0x000000c5ccc47220 */ /* 0x000fca0000410000 */
[----:B------:R-:W-:Y:S02]  /*6780*/  FSEL R196, R196, RZ, P4 ;  /* 0x000000ffc4c47208 */ /* 0x000fe40002000000 */
[----:B------:R-:W-:Y:S02]  /*6790*/  @P5 SHF.L.U32 R203, R2, 0x10, RZ ;  /* 0x0000001002cb5819 */ /* 0x000fe400000006ff */
[----:B-----5:R-:W-:Y:S01]  /*67a0*/  @P5 PRMT R197, R152, 0x7632, R197 ;  /* 0x0000763298c55816 */ /* 0x020fe200000000c5 */
        /* <DEDUP_REMOVED lines=8> */
.L_x_5165:
[----:B------:R-:W-:Y:S05]  /*6830*/  BSYNC.RECONVERGENT B2 ;  /* 0x0000000000027941 */ /* 0x000fea0003800200 */
.L_x_5164:
        /* <DEDUP_REMOVED lines=19> */
.L_x_5167:
[----:B------:R-:W-:Y:S05]  /*6970*/  BSYNC.RECONVERGENT B2 ;  /* 0x0000000000027941 */ /* 0x000fea0003800200 */
.L_x_5166:
        /* <DEDUP_REMOVED lines=19> */
.L_x_5169:
[----:B------:R-:W-:Y:S05]  /*6ab0*/  BSYNC.RECONVERGENT B2 ;  /* 0x0000000000027941 */ /* 0x000fea0003800200 */
.L_x_5168:
        /* <DEDUP_REMOVED lines=19> */
.L_x_5171:
[----:B------:R-:W-:Y:S05]  /*6bf0*/  BSYNC.RECONVERGENT B2 ;  /* 0x0000000000027941 */ /* 0x000fea0003800200 */
.L_x_5170:
        /* <DEDUP_REMOVED lines=19> */
.L_x_5173:
[----:B------:R-:W-:Y:S05]  /*6d30*/  BSYNC.RECONVERGENT B2 ;  /* 0x0000000000027941 */ /* 0x000fea0003800200 */
.L_x_5172:
        /* <DEDUP_REMOVED lines=19> */
.L_x_5175:
[----:B------:R-:W-:Y:S05]  /*6e70*/  BSYNC.RECONVERGENT B2 ;  /* 0x0000000000027941 */ /* 0x000fea0003800200 */
.L_x_5174:
[----:B------:R-:W-:Y:S05]  /*6e80*/  @!P3 BRA `(.L_x_5132) ;  /* 0x000000000048b947 */ /* 0x000fea0003800000 */
[----:B0-----:R-:W-:Y:S01]  /*6e90*/  FFMA.FTZ R196, R178, R211, R208 ;  /* 0x000000d3b2c47223 */ /* 0x001fe200000100d0 */
[----:B------:R-:W-:Y:S02]  /*6ea0*/  ISETP.GE.U32.AND P4, PT, R192, RZ, PT ;  /* 0x000000ffc000720c */ /* 0x000fe40003f86070 */
[----:B------:R-:W-:Y:S01]  /*6eb0*/  ISETP.GT.AND P5, PT, R201, RZ, PT ;  /* 0x000000ffc900720c */ /* 0x000fe20003fa4270 */
[----:B------:R-:W-:Y:S01]  /*6ec0*/  FADD.FTZ R197, R175, -R196 ;  /* 0x800000c4afc57221 */ /* 0x000fe20000010000 */
[----:B------:R-:W-:-:S03]  /*6ed0*/  ISETP.GE.U32.AND.EX P4, PT, R193, 0x1000000, PT, P4 ;  /* 0x01000000c100780c */ /* 0x000fc60003f86140 */
[----:B------:R-:W-:Y:S01]  /*6ee0*/  FMUL.FTZ R192, R204, R197 ;  /* 0x000000c5ccc07220 */ /* 0x000fe20000410000 */
[----:B------:R-:W-:-:S04]  /*6ef0*/  CS2R R196, SRZ ;  /* 0x0000000000c47805 */ /* 0x000fc8000001ff00 */
[----:B------:R-:W-:-:S05]  /*6f00*/  FSEL R192, R192, RZ, P5 ;  /* 0x000000ffc0c07208 */ /* 0x000fca0002800000 */
        /* <DEDUP_REMOVED lines=10> */
.L_x_5132:
[----:B------:R-:W-:Y:S05]  /*6fb0*/  BSYNC.RECONVERGENT B1 ;  /* 0x0000000000017941 */ /* 0x000fea0003800200 */
.L_x_5115:
        /* <DEDUP_REMOVED lines=15> */
.L_x_5177:
[----:B------:R-:W-:Y:S05]  /*70b0*/  BSYNC.RECONVERGENT B1 ;  /* 0x0000000000017941 */ /* 0x000fea0003800200 */
.L_x_5176:
[----:B------:R-:W-:Y:S04]  /*70c0*/  BSSY.RECONVERGENT B1, `(.L_x_5178) ;  /* 0x000027e000017945 */ /* 0x000fe80003800200 */
[----:B------:R-:W-:Y:S05]  /*70d0*/  @!P1 BRA `(.L_x_5179) ;  /* 0x0000001000dc9947 */ /* 0x000fea0003800000 */
[----:B0-----:R-:W-:Y:S02]  /*70e0*/  PRMT R192, R59, 0x7632, R192 ;  /* 0x000076323bc07816 */ /* 0x001fe400000000c0 */
[----:B------:R-:W-:Y:S02]  /*70f0*/  PRMT R197, R56, 0x7632, R197 ;  /* 0x0000763238c57816 */ /* 0x000fe400000000c5 */
[----:B------:R-:W-:Y:S02]  /*7100*/  PRMT R196, R57, 0x7632, R196 ;  /* 0x0000763239c47816 */ /* 0x000fe400000000c4 */
[----:B------:R-:W-:Y:S01]  /*7110*/  PRMT R193, R58, 0x7632, R193 ;  /* 0x000076323ac17816 */ /* 0x000fe200000000c1 */
[----:B------:R-:W-:Y:S06]  /*7120*/  @!P0 BRA `(.L_x_5180) ;  /* 0x0000000800648947 */ /* 0x000fec0003800000 */
        /* <DEDUP_REMOVED lines=16> */
[----:B------:R-:W-:Y:S01]  /*7230*/  MOV R161, R37 ;  /* 0x0000002500a17202 */ /* 0x000fe20000000f00 */
[----:B------:R-:W-:Y:S01]  /*7240*/  BSSY.RECONVERGENT B2, `(.L_x_5181) ;  /* 0x000001d000027945 */ /* 0x000fe20003800200 */
[----:B------:R-:W-:Y:S01]  /*7250*/  MOV R162, R38 ;  /* 0x0000002600a27202 */ /* 0x000fe20000000f00 */
[C---:B------:R-:W-:Y:S01]  /*7260*/  @P2 FFMA.FTZ R161, R204.reuse, R160, R37 ;  /* 0x000000a0cca12223 */ /* 0x040fe20000010025 */
        /* <DEDUP_REMOVED lines=26> */
.L_x_5182:
[----:B------:R-:W-:Y:S05]  /*7410*/  BSYNC.RECONVERGENT B2 ;  /* 0x0000000000027941 */ /* 0x000fea0003800200 */
.L_x_5181:
        /* <DEDUP_REMOVED lines=15> */
.L_x_5184:
[----:B------:R-:W-:Y:S05]  /*7510*/  BSYNC.RECONVERGENT B2 ;  /* 0x0000000000027941 */ /* 0x000fea0003800200 */
.L_x_5183:
[----:B------:R-:W-:Y:S04]  /*7520*/  BSSY.RECONVERGENT B2, `(.L_x_5185) ;  /* 0x000000d000027945 */ /* 0x000fe80003800200 */
[----:B------:R-:W-:Y:S05]  /*7530*/  @!P3 BRA `(.L_x_5186) ;  /* 0x00000000002cb947 */ /* 0x000fea0003800000 */
[----:B------:R-:W-:Y:S01]  /*7540*/  LOP3.LUT P1, RZ, R194, 0xff0000, RZ, 0xc0, !PT ;  /* 0x00ff0000c2ff7812 */ /* 0x000fe2000782c0ff */
[----:B------:R-:W-:Y:S01]  /*7550*/  FMUL.FTZ R197, R162, UR13 ;  /* 0x0000000da2c57c20 */ /* 0x000fe20008410000 */
[----:B------:R-:W-:-:S03]  /*7560*/  CS2R R198, SRZ ;  /* 0x0000000000c67805 */ /* 0x000fc6000001ff00 */
        /* <DEDUP_REMOVED lines=8> */
.L_x_5186:
[----:B------:R-:W-:Y:S05]  /*75f0*/  BSYNC.RECONVERGENT B2 ;  /* 0x0000000000027941 */ /* 0x000fea0003800200 */
.L_x_5185:
        /* <DEDUP_REMOVED lines=15> */
.L_x_5188:
[----:B------:R-:W-:Y:S05]  /*76f0*/  BSYNC.RECONVERGENT B2 ;  /* 0x0000000000027941 */ /* 0x000fea0003800200 */
.L_x_5187:
        /* <DEDUP_REMOVED lines=14> */
.L_x_5190:
[----:B------:R-:W-:Y:S05]  /*77e0*/  BSYNC.RECONVERGENT B2 ;  /* 0x0000000000027941 */ /* 0x000fea0003800200 */
.L_x_5189:
        /* <DEDUP_REMOVED lines=14> */
.L_x_5192:
[----:B------:R-:W-:Y:S05]  /*78d0*/  BSYNC.RECONVERGENT B2 ;  /* 0x0000000000027941 */ /* 0x000fea0003800200 */
.L_x_5191:
        /* <DEDUP_REMOVED lines=13> */
.L_x_5194:
[----:B------:R-:W-:Y:S05]  /*79b0*/  BSYNC.RECONVERGENT B2 ;  /* 0x0000000000027941 */ /* 0x000fea0003800200 */
.L_x_5193:
[----:B------:R-:W-:Y:S05]  /*79c0*/  @!P3 BRA `(.L_x_5195) ;  /* 0x0000001c00b4b947 */ /* 0x000fea0003800000 */
[----:B------:R-:W-:Y:S01]  /*79d0*/  ISETP.GE.U32.AND P1, PT, R194, RZ, PT ;  /* 0x000000ffc200720c */ /* 0x000fe20003f26070 */
[----:B------:R-:W-:-:S03]  /*79e0*/  FMUL.FTZ R193, R167, UR13 ;  /* 0x0000000da7c17c20 */ /* 0x000fc60008410000 */
[----:B------:R-:W-:Y:S01]  /*79f0*/  ISETP.GE.U32.AND.EX P1, PT, R195, 0x1000000, PT, P1 ;  /* 0x01000000c300780c */ /* 0x000fe20003f26110 */
[----:B------:R-:W-:Y:S02]  /*7a00*/  HFMA2 R195, -RZ, RZ, 0, 0 ;  /* 0x00000000ffc37431 */ /* 0x000fe400000001ff */
[----:B------:R-:W-:-:S10]  /*7a10*/  FMUL.FTZ R193, R193, UR12 ;  /* 0x0000000cc1c17c20 */ /* 0x000fd40008410000 */
[----:B------:R-:W-:Y:S02]  /*7a20*/  @P1 SHF.L.U32 R196, R192, 0x10, RZ ;  /* 0x00000010c0c41819 */ /* 0x000fe400000006ff */
        /* <DEDUP_REMOVED lines=9> */
.L_x_5180:
[----:B------:R-:W-:Y:S04]  /*7ac0*/  BSSY.RECONVERGENT B2, `(.L_x_5196) ;  /* 0x0000012000027945 */ /* 0x000fe80003800200 */
[----:B------:R-:W-:Y:S05]  /*7ad0*/  @!P3 BRA `(.L_x_5197) ;  /* 0x000000000040b947 */ /* 0x000fea0003800000 */
[----:B------:R-:W-:Y:S01]  /*7ae0*/  @P2 FFMA.FTZ R199, R177, R211, R208 ;  /* 0x000000d3b1c72223 */ /* 0x000fe200000100d0 */
[----:B------:R-:W-:Y:S02]  /*7af0*/  LOP3.LUT P1, RZ, R194, 0xff, RZ, 0xc0, !PT ;  /* 0x000000ffc2ff7812 */ /* 0x000fe4000782c0ff */
[----:B------:R-:W-:Y:S01]  /*7b00*/  MOV R198, R36 ;  /* 0x0000002400c67202 */ /* 0x000fe20000000f00 */
[----:B------:R-:W-:Y:S01]  /*7b10*/  @P2 FADD.FTZ R199, R180, -R199 ;  /* 0x800000c7b4c72221 */ /* 0x000fe20000010000 */
[----:B------:R-:W-:-:S03]  /*7b20*/  MOV R201, RZ ;  /* 0x000000ff00c97202 */ /* 0x000fc60000000f00 */
[----:B------:R-:W-:Y:S01]  /*7b30*/  @P2 FFMA.FTZ R198, R204, R199, R36 ;  /* 0x000000c7ccc62223 */ /* 0x000fe20000010024 */
[----:B------:R-:W-:-:S03]  /*7b40*/  HFMA2 R199, -RZ, RZ, 0, 0 ;  /* 0x00000000ffc77431 */ /* 0x000fc600000001ff */
        /* <DEDUP_REMOVED lines=9> */
.L_x_5197:
[----:B------:R-:W-:Y:S05]  /*7be0*/  BSYNC.RECONVERGENT B2 ;  /* 0x0000000000027941 */ /* 0x000fea0003800200 */
.L_x_5196:
        /* <DEDUP_REMOVED lines=19> */
.L_x_5199:
[----:B------:R-:W-:Y:S05]  /*7d20*/  BSYNC.RECONVERGENT B2 ;  /* 0x0000000000027941 */ /* 0x000fea0003800200 */
.L_x_5198:
[----:B------:R-:W-:Y:S04]  /*7d30*/  BSSY.RECONVERGENT B2, `(.L_x_5200) ;  /* 0x0000011000027945 */ /* 0x000fe80003800200 */
[----:B------:R-:W-:Y:S05]  /*7d40*/  @!P3 BRA `(.L_x_5201) ;  /* 0x00000000003cb947 */ /* 0x000fea0003800000 */
[----:B------:R-:W-:Y:S01]  /*7d50*/  @P2 FFMA.FTZ R199, R179, R211, R208 ;  /* 0x000000d3b3c72223 */ /* 0x000fe200000100d0 */
[----:B------:R-:W-:Y:S02]  /*7d60*/  LOP3.LUT P1, RZ, R194, 0xff0000, RZ, 0xc0, !PT ;  /* 0x00ff0000c2ff7812 */ /* 0x000fe4000782c0ff */
[----:B------:R-:W-:Y:S01]  /*7d70*/  MOV R197, R38 ;  /* 0x0000002600c57202 */ /* 0x000fe20000000f00 */
[----:B------:R-:W-:-:S04]  /*7d80*/  @P2 FADD.FTZ R199, R182, -R199 ;  /* 0x800000c7b6c72221 */ /* 0x000fc80000010000 */
[----:B------:R-:W-:Y:S01]  /*7d90*/  @P2 FFMA.FTZ R197, R204, R199, R38 ;  /* 0x000000c7ccc52223 */ /* 0x000fe20000010026 */
[----:B------:R-:W-:-:S03]  /*7da0*/  CS2R R198, SRZ ;  /* 0x0000000000c67805 */ /* 0x000fc6000001ff00 */
        /* <DEDUP_REMOVED lines=9> */
.L_x_5201:
[----:B------:R-:W-:Y:S05]  /*7e40*/  BSYNC.RECONVERGENT B2 ;  /* 0x0000000000027941 */ /* 0x000fea0003800200 */
.L_x_5200:
        /* <DEDUP_REMOVED lines=19> */
.L_x_5203:
[----:B------:R-:W-:Y:S05]  /*7f80*/  BSYNC.RECONVERGENT B2 ;  /* 0x0000000000027941 */ /* 0x000fea0003800200 */
.L_x_5202:
        /* <DEDUP_REMOVED lines=18> */
.L_x_5205:
[----:B------:R-:W-:Y:S05]  /*80b0*/  BSYNC.RECONVERGENT B2 ;  /* 0x0000000000027941 */ /* 0x000fea0003800200 */
.L_x_5204:
        /* <DEDUP_REMOVED lines=18> */
.L_x_5207:
[----:B------:R-:W-:Y:S05]  /*81e0*/  BSYNC.RECONVERGENT B2 ;  /* 0x0000000000027941 */ /* 0x000fea0003800200 */
.L_x_5206:
        /* <DEDUP_REMOVED lines=17> */
.L_x_5209:
[----:B------:R-:W-:Y:S05]  /*8300*/  BSYNC.RECONVERGENT B2 ;  /* 0x0000000000027941 */ /* 0x000fea0003800200 */
.L_x_5208:
[----:B------:R-:W-:Y:S05]  /*8310*/  @!P3 BRA `(.L_x_5195) ;  /* 0x000000140060b947 */ /* 0x000fea0003800000 */
[----:B------:R-:W-:Y:S01]  /*8320*/  ISETP.GE.U32.AND P1, PT, R194, RZ, PT ;  /* 0x000000ffc200720c */ /* 0x000fe20003f26070 */
[----:B------:R-:W-:Y:S01]  /*8330*/  @P2 FFMA.FTZ R208, R202, R211, R208 ;  /* 0x000000d3cad02223 */ /* 0x000fe200000100d0 */
[----:B------:R-:W-:Y:S02]  /*8340*/  MOV R193, R35 ;  /* 0x0000002300c17202 */ /* 0x000fe40000000f00 */
[----:B------:R-:W-:Y:S01]  /*8350*/  ISETP.GE.U32.AND.EX P1, PT, R195, 0x1000000, PT, P1 ;  /* 0x01000000c300780c */ /* 0x000fe20003f26110 */
[----:B------:R-:W-:Y:S01]  /*8360*/  @P2 FADD.FTZ R208, R191, -R208 ;  /* 0x800000d0bfd02221 */ /* 0x000fe20000010000 */
[----:B------:R-:W-:-:S03]  /*8370*/  HFMA2 R195, -RZ, RZ, 0, 0 ;  /* 0x00000000ffc37431 */ /* 0x000fc600000001ff */
[----:B------:R-:W-:-:S04]  /*8380*/  @P2 FFMA.FTZ R193, R204, R208, R35 ;  /* 0x000000d0ccc12223 */ /* 0x000fc80000010023 */
        /* <DEDUP_REMOVED lines=12> */
.L_x_5179:
[----:B0-----:R-:W-:Y:S02]  /*8450*/  PRMT R193, R58, 0x7632, R193 ;  /* 0x000076323ac17816 */ /* 0x001fe400000000c1 */
[----:B------:R-:W-:Y:S02]  /*8460*/  PRMT R196, R57, 0x7632, R196 ;  /* 0x0000763239c47816 */ /* 0x000fe400000000c4 */
[----:B------:R-:W-:Y:S02]  /*8470*/  PRMT R192, R59, 0x7632, R192 ;  /* 0x000076323bc07816 */ /* 0x000fe400000000c0 */
[----:B------:R-:W-:Y:S01]  /*8480*/  PRMT R197, R56, 0x7632, R197 ;  /* 0x0000763238c57816 */ /* 0x000fe200000000c5 */
[----:B------:R-:W-:Y:S06]  /*8490*/  @!P0 BRA `(.L_x_5210) ;  /* 0x0000000800808947 */ /* 0x000fec0003800000 */
[-CC-:B------:R-:W-:Y:S01]  /*84a0*/  FFMA.FTZ R161, R177, R211.reuse, R208.reuse ;  /* 0x000000d3b1a17223 */ /* 0x180fe200000100d0 */
        /* <DEDUP_REMOVED lines=8> */
[----:B------:R-:W-:Y:S01]  /*8530*/  FFMA.FTZ R208, R202, R211, R208 ;  /* 0x000000d3cad07223 */ /* 0x000fe200000100d0 */
[----:B------:R-:W-:Y:S01]  /*8540*/  ISETP.GT.AND P1, PT, R201, RZ, PT ;  /* 0x000000ffc900720c */ /* 0x000fe20003f24270 */
[----:B------:R-:W-:Y:S01]  /*8550*/  FADD.FTZ R199, R184, -R199 ;  /* 0x800000c7b8c77221 */ /* 0x000fe20000010000 */
[----:B------:R-:W-:Y:S01]  /*8560*/  FADD.FTZ R201, R189, -R164 ;  /* 0x800000a4bdc97221 */ /* 0x000fe20000010000 */
[----:B------:R-:W-:Y:S01]  /*8570*/  FMUL.FTZ R160, R204, R161 ;  /* 0x000000a1cca07220 */ /* 0x000fe20000410000 */
[----:B------:R-:W-:Y:S01]  /*8580*/  FADD.FTZ R165, R182, -R165 ;  /* 0x800000a5b6a57221 */ /* 0x000fe20000010000 */
[----:B------:R-:W-:Y:S01]  /*8590*/  FADD.FTZ R167, R187, -R162 ;  /* 0x800000a2bba77221 */ /* 0x000fe20000010000 */
[----:B------:R-:W-:Y:S01]  /*85a0*/  FADD.FTZ R203, R186, -R203 ;  /* 0x800000cbbacb7221 */ /* 0x000fe20000010000 */
[C---:B------:R-:W-:Y:S01]  /*85b0*/  FMUL.FTZ R161, R204.reuse, R163 ;  /* 0x000000a3cca17220 */ /* 0x040fe20000410000 */
        /* <DEDUP_REMOVED lines=23> */
.L_x_5212:
[----:B------:R-:W-:Y:S05]  /*8730*/  BSYNC.RECONVERGENT B2 ;  /* 0x0000000000027941 */ /* 0x000fea0003800200 */
.L_x_5211:
        /* <DEDUP_REMOVED lines=14> */
.L_x_5214:
[----:B------:R-:W-:Y:S05]  /*8820*/  BSYNC.RECONVERGENT B2 ;  /* 0x0000000000027941 */ /* 0x000fea0003800200 */
.L_x_5213:
[----:B------:R-:W-:Y:S01]  /*8830*/  BSSY.RECONVERGENT B2, `(.L_x_5215) ;  /* 0x0000011000027945 */ /* 0x000fe20003800200 */
[----:B------:R-:W-:Y:S02]  /*8840*/  FSEL R197, R167, RZ, P1 ;  /* 0x000000ffa7c57208 */ /* 0x000fe40000800000 */
        /* <DEDUP_REMOVED lines=15> */
.L_x_5216:
[----:B------:R-:W-:Y:S05]  /*8940*/  BSYNC.RECONVERGENT B2 ;  /* 0x0000000000027941 */ /* 0x000fea0003800200 */
.L_x_5215:
        /* <DEDUP_REMOVED lines=14> */
.L_x_5218:
[----:B------:R-:W-:Y:S05]  /*8a30*/  BSYNC.RECONVERGENT B2 ;  /* 0x0000000000027941 */ /* 0x000fea0003800200 */
.L_x_5217:
[----:B------:R-:W-:Y:S01]  /*8a40*/  BSSY.RECONVERGENT B2, `(.L_x_5219) ;  /* 0x0000012000027945 */ /* 0x000fe20003800200 */
[----:B------:R-:W-:Y:S02]  /*8a50*/  FSEL R199, R199, RZ, P1 ;  /* 0x000000ffc7c77208 */ /* 0x000fe40000800000 */
[----:B------:R-:W-:Y:S02]  /*8a60*/  FSEL R204, R204, RZ, P1 ;  /* 0x000000ffcccc7208 */ /* 0x000fe40000800000 */
[----:B------:R-:W-:Y:S02]  /*8a70*/  MOV R166, R201 ;  /* 0x000000c900a67202 */ /* 0x000fe40000000f00 */
        /* <DEDUP_REMOVED lines=14> */
.L_x_5220:
[----:B------:R-:W-:Y:S05]  /*8b60*/  BSYNC.RECONVERGENT B2 ;  /* 0x0000000000027941 */ /* 0x000fea0003800200 */
.L_x_5219:
        /* <DEDUP_REMOVED lines=14> */
.L_x_5222:
[----:B------:R-:W-:Y:S05]  /*8c50*/  BSYNC.RECONVERGENT B2 ;  /* 0x0000000000027941 */ /* 0x000fea0003800200 */
.L_x_5221:
        /* <DEDUP_REMOVED lines=14> */
.L_x_5224:
[----:B------:R-:W-:Y:S05]  /*8d40*/  BSYNC.RECONVERGENT B2 ;  /* 0x0000000000027941 */ /* 0x000fea0003800200 */
.L_x_5223:
[----:B------:R-:W-:Y:S02]  /*8d50*/  MOV R162, R167 ;  /* 0x000000a700a27202 */ /* 0x000fe40000000f00 */
[----:B------:R-:W-:Y:S02]  /*8d60*/  MOV R165, R199 ;  /* 0x000000c700a57202 */ /* 0x000fe40000000f00 */
[----:B------:R-:W-:Y:S02]  /*8d70*/  MOV R164, R198 ;  /* 0x000000c600a47202 */ /* 0x000fe40000000f00 */
[----:B------:R-:W-:Y:S02]  /*8d80*/  MOV R163, R197 ;  /* 0x000000c500a37202 */ /* 0x000fe40000000f00 */
[----:B------:R-:W-:Y:S01]  /*8d90*/  MOV R167, R204 ;  /* 0x000000cc00a77202 */ /* 0x000fe20000000f00 */
[----:B------:R-:W-:Y:S06]  /*8da0*/  @!P3 BRA `(.L_x_5195) ;  /* 0x0000000800bcb947 */ /* 0x000fec0003800000 */
        /* <DEDUP_REMOVED lines=8> */
[----:B------:R-:W-:Y:S02]  /*8e30*/  @P1 FMUL.FTZ R195, R196, R193 ;  /* 0x000000c1c4c31220 */ /* 0x000fe40000410000 */
[----:B------:R-:W-:-:S03]  /*8e40*/  @P1 IMAD.U32 R194, R194, 0x10000, RZ ;  /* 0x00010000c2c21824 */ /* 0x000fc600078e00ff */
[----:B------:R-:W-:Y:S01]  /*8e50*/  F2FP.BF16.F32.PACK_AB R195, RZ, R195 ;  /* 0x000000c3ffc3723e */ /* 0x000fe200000010ff */
[----:B------:R-:W-:-:S03]  /*8e60*/  @P1 FMUL.FTZ R192, R193, R194 ;  /* 0x000000c2c1c01220 */ /* 0x000fc60000410000 */
[----:B------:R-:W-:Y:S01]  /*8e70*/  PRMT R159, R159, 0x5410, R195 ;  /* 0x000054109f9f7816 */ /* 0x000fe200000000c3 */
[----:B------:R-:W-:Y:S01]  /*8e80*/  FADD.FTZ R107, R107, R192 ;  /* 0x000000c06b6b7221 */ /* 0x000fe20000010000 */
[----:B------:R-:W-:Y:S06]  /*8e90*/  BRA `(.L_x_5195) ;  /* 0x0000000800807947 */ /* 0x000fec0003800000 */
.L_x_5210:
[----:B------:R-:W-:Y:S04]  /*8ea0*/  BSSY.RECONVERGENT B2, `(.L_x_5225) ;  /* 0x0000013000027945 */ /* 0x000fe80003800200 */
[----:B------:R-:W-:Y:S05]  /*8eb0*/  @!P3 BRA `(.L_x_5226) ;  /* 0x000000000044b947 */ /* 0x000fea0003800000 */
[----:B------:R-:W-:Y:S01]  /*8ec0*/  FFMA.FTZ R199, R177, R211, R208 ;  /* 0x000000d3b1c77223 */ /* 0x000fe200000100d0 */
        /* <DEDUP_REMOVED lines=16> */
.L_x_5226:
[----:B------:R-:W-:Y:S05]  /*8fd0*/  BSYNC.RECONVERGENT B2 ;  /* 0x0000000000027941 */ /* 0x000fea0003800200 */
.L_x_5225:
        /* <DEDUP_REMOVED lines=20> */
.L_x_5228:
[----:B------:R-:W-:Y:S05]  /*9120*/  BSYNC.RECONVERGENT B2 ;  /* 0x0000000000027941 */ /* 0x000fea0003800200 */
.L_x_5227:
        /* <DEDUP_REMOVED lines=18> */
.L_x_5230:
[----:B------:R-:W-:Y:S05]  /*9250*/  BSYNC.RECONVERGENT B2 ;  /* 0x0000000000027941 */ /* 0x000fea0003800200 */
.L_x_5229:
        /* <DEDUP_REMOVED lines=20> */
.L_x_5232:
[----:B------:R-:W-:Y:S05]  /*93a0*/  BSYNC.RECONVERGENT B2 ;  /* 0x0000000000027941 */ /* 0x000fea0003800200 */
.L_x_5231:
        /* <DEDUP_REMOVED lines=19> */
.L_x_5234:
[----:B------:R-:W-:Y:S05]  /*94e0*/  BSYNC.RECONVERGENT B2 ;  /* 0x0000000000027941 */ /* 0x000fea0003800200 */
.L_x_5233:
        /* <DEDUP_REMOVED lines=19> */
.L_x_5236:
[----:B------:R-:W-:Y:S05]  /*9620*/  BSYNC.RECONVERGENT B2 ;  /* 0x0000000000027941 */ /* 0x000fea0003800200 */
.L_x_5235:
        /* <DEDUP_REMOVED lines=18> */
.L_x_5238:
[----:B------:R-:W-:Y:S05]  /*9750*/  BSYNC.RECONVERGENT B2 ;  /* 0x0000000000027941 */ /* 0x000fea0003800200 */
.L_x_5237:
[----:B------:R-:W-:Y:S05]  /*9760*/  @!P3 BRA `(.L_x_5195) ;  /* 0x00000000004cb947 */ /* 0x000fea0003800000 */
[----:B------:R-:W-:Y:S01]  /*9770*/  FFMA.FTZ R208, R202, R211, R208 ;  /* 0x000000d3cad07223 */ /* 0x000fe200000100d0 */
[----:B------:R-:W-:Y:S01]  /*9780*/  ISETP.GE.U32.AND P1, PT, R194, RZ, PT ;  /* 0x000000ffc200720c */ /* 0x000fe20003f26070 */
        /* <DEDUP_REMOVED lines=17> */
.L_x_5195:
[----:B------:R-:W-:Y:S05]  /*98a0*/  BSYNC.RECONVERGENT B1 ;  /* 0x0000000000017941 */ /* 0x000fea0003800200 */
.L_x_5178:
        /* <DEDUP_REMOVED lines=12> */
.L_x_5047:
[----:B------:R-:W-:Y:S05]  /*9970*/  BSYNC B0 ;  /* 0x0000000000007941 */ /* 0x000fea0003800000 */
.L_x_5046:
        /* <DEDUP_REMOVED lines=209> */
.L_x_5051:
        /* <DEDUP_REMOVED lines=8> */
.L_x_5241:
[----:B------:R-:W-:Y:S05]  /*a710*/  BSYNC B1 ;  /* 0x0000000000017941 */ /* 0x000fea0003800000 */
.L_x_5240:
        /* <DEDUP_REMOVED lines=8> */
.L_x_5242:
[----:B------:R-:W-:Y:S01]  /*a7a0*/  FADD.FTZ R198, R198, R211 ;  /* 0x000000d3c6c67221 */ /* 0x000fe20000010000 */
[----:B------:R-:W-:-:S04]  /*a7b0*/  HFMA2 R217, -RZ, RZ, 0, 1.1920928955078125e-07 ;  /* 0x00000002ffd97431 */ /* 0x000fc800000001ff */
[----:B------:R-:W-:Y:S02]  /*a7c0*/  MOV R216, R198 ;  /* 0x000000c600d87202 */ /* 0x000fe40000000f00 */
[----:B------:R-:W-:-:S07]  /*a7d0*/  MOV R199, R215 ;  /* 0x000000d700c77202 */ /* 0x000fce0000000f00 */
[----:B------:R-:W-:Y:S05]  /*a7e0*/  WARPSYNC.COLLECTIVE R213, `(.L_x_5243) ;  /* 0x00000000d5087348 */ /* 0x000fea0003c00000 */
[----:B------:R0:W1:Y:S02]  /*a7f0*/  SHFL.BFLY P0, R215, R216, R217, R218 ;  /* 0x0c0000d9d8d77389 */ /* 0x00006400000000da */
[----:B01----:R-:W-:Y:S05]  /*a800*/  ENDCOLLECTIVE ;  /* 0x000000000000791b */ /* 0x003fea0003800000 */
.L_x_5243:
[----:B------:R-:W-:-:S05]  /*a810*/  FADD.FTZ R199, R199, R212 ;  /* 0x000000d4c7c77221 */ /* 0x000fca0000010000 */
[----:B------:R-:W-:Y:S02]  /*a820*/  MOV R216, R199 ;  /* 0x000000c700d87202 */ /* 0x000fe40000000f00 */
[----:B------:R-:W-:-:S07]  /*a830*/  MOV R207, R215 ;  /* 0x000000d700cf7202 */ /* 0x000fce0000000f00 */
[----:B------:R-:W-:Y:S05]  /*a840*/  WARPSYNC.COLLECTIVE R213, `(.L_x_5244) ;  /* 0x00000000d5087348 */ /* 0x000fea0003c00000 */
[----:B------:R0:W1:Y:S02]  /*a850*/  SHFL.BFLY P0, R215, R216, R217, R218 ;  /* 0x0c0000d9d8d77389 */ /* 0x00006400000000da */
[----:B01----:R-:W-:Y:S05]  /*a860*/  ENDCOLLECTIVE ;  /* 0x000000000000791b */ /* 0x003fea0003800000 */
.L_x_5244:
[----:B------:R-:W-:Y:S01]  /*a870*/  FADD.FTZ R207, R198, R207 ;  /* 0x000000cfc6cf7221 */ /* 0x000fe20000010000 */
[----:B------:R-:W-:-:S04]  /*a880*/  HFMA2 R217, -RZ, RZ, 0, 2.384185791015625e-07 ;  /* 0x00000004ffd97431 */ /* 0x000fc800000001ff */
[----:B------:R-:W-:Y:S02]  /*a890*/  MOV R216, R207 ;  /* 0x000000cf00d87202 */ /* 0x000fe40000000f00 */
[----:B------:R-:W-:-:S07]  /*a8a0*/  MOV R206, R215 ;  /* 0x000000d700ce7202 */ /* 0x000fce0000000f00 */
[----:B------:R-:W-:Y:S05]  /*a8b0*/  WARPSYNC.COLLECTIVE R213, `(.L_x_5245) ;  /* 0x00000000d5087348 */ /* 0x000fea0003c00000 */
[----:B------:R0:W1:Y:S02]  /*a8c0*/  SHFL.BFLY P0, R215, R216, R217, R218 ;  /* 0x0c0000d9d8d77389 */ /* 0x00006400000000da */
[----:B01----:R-:W-:Y:S05]  /*a8d0*/  ENDCOLLECTIVE ;  /* 0x000000000000791b */ /* 0x003fea0003800000 */
.L_x_5245:
[----:B------:R-:W-:-:S05]  /*a8e0*/  FADD.FTZ R206, R199, R206 ;  /* 0x000000cec7ce7221 */ /* 0x000fca0000010000 */
[----:B------:R-:W-:Y:S02]  /*a8f0*/  MOV R216, R206 ;  /* 0x000000ce00d87202 */ /* 0x000fe40000000f00 */
[----:B------:R-:W-:-:S07]  /*a900*/  MOV R208, R215 ;  /* 0x000000d700d07202 */ /* 0x000fce0000000f00 */
[----:B------:R-:W-:Y:S05]  /*a910*/  WARPSYNC.COLLECTIVE R213, `(.L_x_5246) ;  /* 0x00000000d5087348 */ /* 0x000fea0003c00000 */
[----:B------:R0:W1:Y:S02]  /*a920*/  SHFL.BFLY P0, R215, R216, R217, R218 ;  /* 0x0c0000d9d8d77389 */ /* 0x00006400000000da */
[----:B01----:R-:W-:Y:S05]  /*a930*/  ENDCOLLECTIVE ;  /* 0x000000000000791b */ /* 0x003fea0003800000 */
.L_x_5246:
[----:B------:R-:W-:Y:S01]  /*a940*/  FADD.FTZ R208, R207, R208 ;  /* 0x000000d0cfd07221 */ /* 0x000fe20000010000 */
[----:B------:R-:W-:-:S04]  /*a950*/  HFMA2 R217, -RZ, RZ, 0, 4.76837158203125e-07 ;  /* 0x00000008ffd97431 */ /* 0x000fc800000001ff */
[----:B------:R-:W-:Y:S02]  /*a960*/  MOV R216, R208 ;  /* 0x000000d000d87202 */ /* 0x000fe40000000f00 */
[----:B------:R-:W-:-:S07]  /*a970*/  MOV R209, R215 ;  /* 0x000000d700d17202 */ /* 0x000fce0000000f00 */
[----:B------:R-:W-:Y:S05]  /*a980*/  WARPSYNC.COLLECTIVE R213, `(.L_x_5247) ;  /* 0x00000000d5087348 */ /* 0x000fea0003c00000 */
[----:B------:R0:W1:Y:S02]  /*a990*/  SHFL.BFLY P0, R215, R216, R217, R218 ;  /* 0x0c0000d9d8d77389 */ /* 0x00006400000000da */
[----:B01----:R-:W-:Y:S05]  /*a9a0*/  ENDCOLLECTIVE ;  /* 0x000000000000791b */ /* 0x003fea0003800000 */
.L_x_5247:
[----:B------:R-:W-:-:S05]  /*a9b0*/  FADD.FTZ R209, R206, R209 ;  /* 0x000000d1ced17221 */ /* 0x000fca0000010000 */
[----:B------:R-:W-:Y:S02]  /*a9c0*/  MOV R216, R209 ;  /* 0x000000d100d87202 */ /* 0x000fe40000000f00 */
[----:B------:R-:W-:-:S07]  /*a9d0*/  MOV R211, R215 ;  /* 0x000000d700d37202 */ /* 0x000fce0000000f00 */
[----:B------:R-:W-:Y:S05]  /*a9e0*/  WARPSYNC.COLLECTIVE R213, `(.L_x_5248) ;  /* 0x00000000d5087348 */ /* 0x000fea0003c00000 */
[----:B------:R0:W1:Y:S02]  /*a9f0*/  SHFL.BFLY P0, R215, R216, R217, R218 ;  /* 0x0c0000d9d8d77389 */ /* 0x00006400000000da */
[----:B01----:R-:W-:Y:S05]  /*aa00*/  ENDCOLLECTIVE ;  /* 0x000000000000791b */ /* 0x003fea0003800000 */
.L_x_5248:
[----:B------:R-:W-:Y:S01]  /*aa10*/  FADD.FTZ R211, R208, R211 ;  /* 0x000000d3d0d37221 */ /* 0x000fe20000010000 */
[----:B------:R-:W-:-:S04]  /*aa20*/  HFMA2 R217, -RZ, RZ, 0, 9.5367431640625e-07 ;  /* 0x00000010ffd97431 */ /* 0x000fc800000001ff */
[----:B------:R-:W-:Y:S02]  /*aa30*/  MOV R216, R211 ;  /* 0x000000d300d87202 */ /* 0x000fe40000000f00 */
[----:B------:R-:W-:-:S07]  /*aa40*/  MOV R212, R215 ;  /* 0x000000d700d47202 */ /* 0x000fce0000000f00 */
[----:B------:R-:W-:Y:S05]  /*aa50*/  WARPSYNC.COLLECTIVE R213, `(.L_x_5249) ;  /* 0x00000000d5087348 */ /* 0x000fea0003c00000 */
[----:B------:R0:W1:Y:S02]  /*aa60*/  SHFL.BFLY P0, R215, R216, R217, R218 ;  /* 0x0c0000d9d8d77389 */ /* 0x00006400000000da */
[----:B01----:R-:W-:Y:S05]  /*aa70*/  ENDCOLLECTIVE ;  /* 0x000000000000791b */ /* 0x003fea0003800000 */
.L_x_5249:
[----:B------:R-:W-:-:S05]  /*aa80*/  FADD.FTZ R212, R209, R212 ;  /* 0x000000d4d1d47221 */ /* 0x000fca0000010000 */
[----:B------:R-:W-:Y:S02]  /*aa90*/  MOV R216, R212 ;  /* 0x000000d400d87202 */ /* 0x000fe40000000f00 */
[----:B------:R-:W-:-:S07]  /*aaa0*/  MOV R214, R215 ;  /* 0x000000d700d67202 */ /* 0x000fce0000000f00 */
[----:B------:R-:W-:Y:S05]  /*aab0*/  WARPSYNC.COLLECTIVE R213, `(.L_x_5250) ;  /* 0x00000000d5087348 */ /* 0x000fea0003c00000 */
[----:B------:R0:W1:Y:S02]  /*aac0*/  SHFL.BFLY P0, R215, R216, R217, R218 ;  /* 0x0c0000d9d8d77389 */ /* 0x00006400000000da */
[----:B01----:R-:W-:Y:S05]  /*aad0*/  ENDCOLLECTIVE ;  /* 0x000000000000791b */ /* 0x003fea0003800000 */
.L_x_5250:
[----:B------:R-:W-:Y:S05]  /*aae0*/  BRA `(.L_x_5251) ;  /* 0xffffff7000987947 */ /* 0x000fea000383ffff */
.L_x_5252:
        /* <DEDUP_REMOVED lines=9> */
.L_x_14490:


//--------------------- .text._ZN10layer_norm13ln_bwd_kernelINS_13Kernel_traitsIf13__nv_bfloat16fS2_fjLj768ELj1ELj4ELj1ELj16ENS_18Kernel_traits_baseILj768EfS2_fS2_fjLj128EEEEELb0ELb0ELb0ELb0EEEvNS_9BwdParamsE --------------------------
	.section	.text._ZN10layer_norm13ln_bwd_kernelINS_13Kernel_traitsIf13__nv_bfloat16fS2_fjLj768ELj1ELj4ELj1ELj16ENS_18Kernel_traits_baseILj768EfS2_fS2_fjLj128EEEEELb0ELb0ELb0ELb0EEEvNS_9BwdParamsE,"ax",@progbits
	.align	128
        .global         _ZN10layer_norm13ln_bwd_kernelINS_13Kernel_traitsIf13__nv_bfloat16fS2_fjLj768ELj1ELj4ELj1ELj16ENS_18Kernel_traits_baseILj768EfS2_fS2_fjLj128EEEEELb0ELb0ELb0ELb0EEEvNS_9BwdParamsE
        .type           _ZN10layer_norm13ln_bwd_kernelINS_13Kernel_traitsIf13__nv_bfloat16fS2_fjLj768ELj1ELj4ELj1ELj16ENS_18Kernel_traits_baseILj768EfS2_fS2_fjLj128EEEEELb0ELb0ELb0ELb0EEEvNS_9BwdParamsE,@function
        .size           _ZN10layer_norm13ln_bwd_kernelINS_13Kernel_traitsIf13__nv_bfloat16fS2_fjLj768ELj1ELj4ELj1ELj16ENS_18Kernel_traits_baseILj768EfS2_fS2_fjLj128EEEEELb0ELb0ELb0ELb0EEEvNS_9BwdParamsE,(.L_x_14491 - _ZN10layer_norm13ln_bwd_kernelINS_13Kernel_traitsIf13__nv_bfloat16fS2_fjLj768ELj1ELj4ELj1ELj16ENS_18Kernel_traits_baseILj768EfS2_fS2_fjLj128EEEEELb0ELb0ELb0ELb0EEEvNS_9BwdParamsE)
        .other          _ZN10layer_norm13ln_bwd_kernelINS_13Kernel_traitsIf13__nv_bfloat16fS2_fjLj768ELj1ELj4ELj1ELj16ENS_18Kernel_traits_baseILj768EfS2_fS2_fjLj128EEEEELb0ELb0ELb0ELb0EEEvNS_9BwdParamsE,@"STO_CUDA_ENTRY STV_DEFAULT"
_ZN10layer_norm13ln_bwd_kernelINS_13Kernel_traitsIf13__nv_bfloat16fS2_fjLj768ELj1ELj4ELj1ELj16ENS_18Kernel_traits_baseILj768EfS2_fS2_fjLj128EEEEELb0ELb0ELb0ELb0EEEvNS_9BwdParamsE:
.text._ZN10layer_norm13ln_bwd_kernelINS_13Kernel_traitsIf13__nv_bfloat16fS2_fjLj768ELj1ELj4ELj1ELj16ENS_18Kernel_traits_baseILj768EfS2_fS2_fjLj128EEEEELb0ELb0ELb0ELb0EEEvNS_9BwdParamsE:
        /* <DEDUP_REMOVED lines=91> */
.L_x_5283:
        /* <DEDUP_REMOVED lines=34> */
[----:B------:R-:W3:Y:S04]  /*07d0*/  LDG.E.128 R116, desc[UR6][R160.64+0x10] ;  /* 0x00001006a0747981 */ /* 0x000ee8000c1e1d00 */
[----:B------:R-:W4:Y:S01]  /*07e0*/  LDG.E.128 R112, desc[UR6][R112.64] ;  /* 0x0000000670707981 */ /* 0x000f22000c1e1d00 */
[----:B------:R-:W-:-:S04]  /*07f0*/  ISETP.NE.U32.AND P2, PT, RZ, UR10, PT ;  /* 0x0000000aff007c0c */ /* 0x000fc8000bf45070 */
[----:B------:R-:W-:-:S13]  /*0800*/  ISETP.NE.AND.EX P2, PT, RZ, UR11, PT, P2 ;  /* 0x0000000bff007c0c */ /* 0x000fda000bf45320 */
[----:B------:R-:W0:Y:S02]  /*0810*/  @P2 LDC.64 R158, c[0x0][0x438] ;  /* 0x00010e00ff9e2b82 */ /* 0x000e240000000a00 */
[----:B0-----:R-:W-:-:S05]  /*0820*/  @P2 IMAD.WIDE.U32 R158, R154, 0x20, R158 ;  /* 0x000000209a9e2825 */ /* 0x001fca00078e009e */
[----:B------:R-:W5:Y:S04]  /*0830*/  @P2 LDG.E.128 R16, desc[UR6][R158.64] ;  /* 0x000000069e102981 */ /* 0x000f68000c1e1d00 */
[----:B------:R0:W5:Y:S01]  /*0840*/  @P2 LDG.E.128 R12, desc[UR6][R158.64+0x10] ;  /* 0x000010069e0c2981 */ /* 0x000162000c1e1d00 */
[----:B------:R-:W-:Y:S01]  /*0850*/  IADD3 R177, PT, PT, R154, 0x20, RZ ;  /* 0x000000209ab17810 */ /* 0x000fe20007ffe0ff */
[C---:B--2---:R-:W-:Y:S01]  /*0860*/  FADD.FTZ R108, -R174.reuse, R108 ;  /* 0x0000006cae6c7221 */ /* 0x044fe20000010100 */
[C---:B------:R-:W-:Y:S01]  /*0870*/  FADD.FTZ R162, -R174.reuse, R109 ;  /* 0x0000006daea27221 */ /* 0x040fe20000010100 */
[C---:B------:R-:W-:Y:S01]  /*0880*/  FADD.FTZ R164, -R174.reuse, R111 ;  /* 0x0000006faea47221 */ /* 0x040fe20000010100 */
[----:B---3--:R-:W-:Y:S01]  /*0890*/  FADD.FTZ R116, -R174, R116 ;  /* 0x00000074ae747221 */ /* 0x008fe20000010100 */
[----:B-----5:R-:W-:Y:S01]  /*08a0*/  FMUL.FTZ R3, R157, R108 ;  /* 0x0000006c9d037220 */ /* 0x020fe20000410000 */
[----:B----4-:R-:W-:-:S02]  /*08b0*/  PRMT R109, R112, 0x7632, R109 ;  /* 0x00007632706d7816 */ /* 0x010fc4000000006d */
[----:B------:R-:W-:Y:S01]  /*08c0*/  SHF.L.U32 R111, R112, 0x10, RZ ;  /* 0x00000010706f7819 */ /* 0x000fe200000006ff */
[C---:B------:R-:W-:Y:S01]  /*08d0*/  FMUL.FTZ R161, R157.reuse, R116 ;  /* 0x000000749da17220 */ /* 0x040fe20000410000 */
[----:B------:R-:W-:Y:S01]  /*08e0*/  SHF.L.U32 R165, R114, 0x10, RZ ;  /* 0x0000001072a57819 */ /* 0x000fe200000006ff */
[----:B0-----:R-:W-:Y:S01]  /*08f0*/  FMUL.FTZ R158, R157, R162 ;  /* 0x000000a29d9e7220 */ /* 0x001fe20000410000 */
[----:B------:R-:W-:Y:S01]  /*0900*/  SHF.L.U32 R108, R109, 0x10, RZ ;  /* 0x000000106d6c7819 */ /* 0x000fe200000006ff */
[----:B------:R-:W-:Y:S01]  /*0910*/  FMUL.FTZ R162, R88, R111 ;  /* 0x0000006f58a27220 */ /* 0x000fe20000410000 */
[----:B------:R-:W-:Y:S01]  /*0920*/  PRMT R112, R113, 0x7632, R112 ;  /* 0x0000763271707816 */ /* 0x000fe20000000070 */
[----:B------:R-:W-:Y:S01]  /*0930*/  FADD.FTZ R36, R36, R165 ;  /* 0x000000a524247221 */ /* 0x000fe20000010000 */
[-C--:B------:R-:W-:Y:S01]  /*0940*/  FFMA.FTZ R60, R161, R165.reuse, R60 ;  /* 0x000000a5a13c7223 */ /* 0x080fe2000001003c */
[----:B------:R-:W-:Y:S01]  /*0950*/  FMUL.FTZ R166, R84, R165 ;  /* 0x000000a554a67220 */ /* 0x000fe20000410000 */
[-C--:B------:R-:W-:Y:S01]  /*0960*/  FFMA.FTZ R65, R158, R108.reuse, R65 ;  /* 0x0000006c9e417223 */ /* 0x080fe20000010041 */
[----:B------:R-:W-:Y:S01]  /*0970*/  FADD.FTZ R41, R41, R108 ;  /* 0x0000006c29297221 */ /* 0x000fe20000010000 */
[----:B------:R-:W-:Y:S01]  /*0980*/  FMUL.FTZ R165, R89, R108 ;  /* 0x0000006c59a57220 */ /* 0x000fe20000410000 */
[----:B------:R-:W-:Y:S01]  /*0990*/  SHF.L.U32 R113, R113, 0x10, RZ ;  /* 0x0000001071717819 */ /* 0x000fe200000006ff */
[----:B------:R-:W-:Y:S01]  /*09a0*/  FADD.FTZ R108, RZ, R162 ;  /* 0x000000a2ff6c7221 */ /* 0x000fe20000010000 */
[----:B------:R-:W-:Y:S01]  /*09b0*/  FADD.FTZ R110, -R174, R110 ;  /* 0x0000006eae6e7221 */ /* 0x000fe20000010100 */
[C---:B------:R-:W-:Y:S01]  /*09c0*/  FFMA.FTZ R109, R3.reuse, R162, RZ ;  /* 0x000000a2036d7223 */ /* 0x040fe200000100ff */
[----:B------:R-:W-:Y:S01]  /*09d0*/  FADD.FTZ R40, R40, R111 ;  /* 0x0000006f28287221 */ /* 0x000fe20000010000 */
[----:B------:R-:W-:Y:S01]  /*09e0*/  FFMA.FTZ R64, R3, R111, R64 ;  /* 0x0000006f03407223 */ /* 0x000fe20000010040 */
[----:B------:R-:W-:Y:S01]  /*09f0*/  PRMT R167, R115, 0x7632, R167 ;  /* 0x0000763273a77816 */ /* 0x000fe200000000a7 */
[C---:B------:R-:W-:Y:S01]  /*0a00*/  FMUL.FTZ R160, R157.reuse, R164 ;  /* 0x000000a49da07220 */ /* 0x040fe20000410000 */
[----:B------:R-:W-:Y:S01]  /*0a10*/  SHF.L.U32 R112, R112, 0x10, RZ ;  /* 0x0000001070707819 */ /* 0x000fe200000006ff */
[----:B------:R-:W-:Y:S01]  /*0a20*/  FADD.FTZ R111, R108, R165 ;  /* 0x000000a56c6f7221 */ /* 0x000fe20000010000 */
[----:B------:R-:W-:Y:S01]  /*0a30*/  FMUL.FTZ R159, R157, R110 ;  /* 0x0000006e9d9f7220 */ /* 0x000fe20000410000 */
[----:B------:R-:W-:Y:S01]  /*0a40*/  FMUL.FTZ R164, R90, R113 ;  /* 0x000000715aa47220 */ /* 0x000fe20000410000 */
[----:B------:R-:W-:Y:S01]  /*0a50*/  FFMA.FTZ R108, R158, R165, R109 ;  /* 0x000000a59e6c7223 */ /* 0x000fe2000001006d */
[----:B------:R-:W-:-:S02]  /*0a60*/  PRMT R163, R114, 0x7632, R163 ;  /* 0x0000763272a37816 */ /* 0x000fc400000000a3 */
[----:B------:R-:W-:Y:S01]  /*0a70*/  SHF.L.U32 R116, R167, 0x10, RZ ;  /* 0x00000010a7747819 */ /* 0x000fe200000006ff */
[----:B------:R-:W-:Y:S01]  /*0a80*/  FMUL.FTZ R167, R91, R112 ;  /* 0x000000705ba77220 */ /* 0x000fe20000410000 */
[----:B------:R-:W-:Y:S01]  /*0a90*/  FADD.FTZ R110, R111, R164 ;  /* 0x000000a46f6e7221 */ /* 0x000fe20000010000 */
[----:B------:R-:W-:Y:S01]  /*0aa0*/  FFMA.FTZ R109, R159, R164, R108 ;  /* 0x000000a49f6d7223 */ /* 0x000fe2000001006c */
[----:B------:R-:W-:Y:S01]  /*0ab0*/  SHF.L.U32 R114, R163, 0x10, RZ ;  /* 0x00000010a3727819 */ /* 0x000fe200000006ff */
[----:B------:R-:W-:Y:S01]  /*0ac0*/  FADD.FTZ R168, -R174, R117 ;  /* 0x00000075aea87221 */ /* 0x000fe20000010100 */
[----:B------:R-:W-:Y:S01]  /*0ad0*/  FADD.FTZ R111, R110, R167 ;  /* 0x000000a76e6f7221 */ /* 0x000fe20000010000 */
[----:B------:R-:W-:Y:S01]  /*0ae0*/  FFMA.FTZ R108, R160, R167, R109 ;  /* 0x000000a7a06c7223 */ /* 0x000fe2000001006d */
[----:B------:R-:W-:Y:S01]  /*0af0*/  SHF.L.U32 R115, R115, 0x10, RZ ;  /* 0x0000001073737819 */ /* 0x000fe200000006ff */
[C---:B------:R-:W-:Y:S01]  /*0b00*/  FADD.FTZ R118, -R174.reuse, R118 ;  /* 0x00000076ae767221 */ /* 0x040fe20000010100 */
[----:B------:R-:W-:Y:S01]  /*0b10*/  FMUL.FTZ R168, R157, R168 ;  /* 0x000000a89da87220 */ /* 0x000fe20000410000 */
[----:B------:R-:W-:Y:S01]  /*0b20*/  FMUL.FTZ R169, R85, R114 ;  /* 0x0000007255a97220 */ /* 0x000fe20000410000 */
        /* <DEDUP_REMOVED lines=23> */
.L_x_5255:
[----:B------:R-:W-:Y:S05]  /*0ca0*/  BSYNC.RECONVERGENT B0 ;  /* 0x0000000000007941 */ /* 0x000fea0003800200 */
.L_x_5254:
[----:B------:R-:W-:Y:S04]  /*0cb0*/  BSSY.RECONVERGENT B0, `(.L_x_5256) ;  /* 0x0000054000007945 */ /* 0x000fe80003800200 */
[----:B------:R-:W-:Y:S05]  /*0cc0*/  @!P4 BRA `(.L_x_5257) ;  /* 0x000000040048c947 */ /* 0x000fea0003800000 */
        /* <DEDUP_REMOVED lines=17> */
[C---:B------:R-:W-:Y:S01]  /*0de0*/  FADD.FTZ R108, -R174.reuse, R108 ;  /* 0x0000006cae6c7221 */ /* 0x040fe20000010100 */
[----:B---3--:R-:W-:Y:S01]  /*0df0*/  FADD.FTZ R116, -R174, R116 ;  /* 0x00000074ae747221 */ /* 0x008fe20000010100 */
[----:B-----5:R-:W-:Y:S01]  /*0e00*/  FMUL.FTZ R127, R157, R110 ;  /* 0x0000006e9d7f7220 */ /* 0x020fe20000410000 */
[----:B----4-:R-:W-:-:S02]  /*0e10*/  PRMT R109, R112, 0x7632, R109 ;  /* 0x00007632706d7816 */ /* 0x010fc4000000006d */
[----:B------:R-:W-:Y:S02]  /*0e20*/  SHF.L.U32 R111, R112, 0x10, RZ ;  /* 0x00000010706f7819 */ /* 0x000fe400000006ff */
[----:B------:R-:W-:Y:S02]  /*0e30*/  PRMT R133, R115, 0x7632, R133 ;  /* 0x0000763273857816 */ /* 0x000fe40000000085 */
[----:B------:R-:W-:Y:S01]  /*0e40*/  SHF.L.U32 R110, R109, 0x10, RZ ;  /* 0x000000106d6e7819 */ /* 0x000fe200000006ff */
[-C--:B------:R-:W-:Y:S01]  /*0e50*/  FMUL.FTZ R126, R80, R111.reuse ;  /* 0x0000006f507e7220 */ /* 0x080fe20000410000 */
[C---:B0-----:R-:W-:Y:S01]  /*0e60*/  FMUL.FTZ R125, R157.reuse, R108 ;  /* 0x0000006c9d7d7220 */ /* 0x041fe20000410000 */
[----:B------:R-:W-:Y:S01]  /*0e70*/  FMUL.FTZ R129, R157, R116 ;  /* 0x000000749d817220 */ /* 0x000fe20000410000 */
[----:B------:R-:W-:Y:S01]  /*0e80*/  PRMT R112, R113, 0x7632, R112 ;  /* 0x0000763271707816 */ /* 0x000fe20000000070 */
[----:B------:R-:W-:Y:S01]  /*0e90*/  FADD.FTZ R108, R175, R126 ;  /* 0x0000007eaf6c7221 */ /* 0x000fe20000010000 */
[----:B------:R-:W-:Y:S01]  /*0ea0*/  SHF.L.U32 R116, R133, 0x10, RZ ;  /* 0x0000001085747819 */ /* 0x000fe200000006ff */
[----:B------:R-:W-:Y:S01]  /*0eb0*/  FMUL.FTZ R133, R81, R110 ;  /* 0x0000006e51857220 */ /* 0x000fe20000410000 */
[----:B------:R-:W-:Y:S01]  /*0ec0*/  SHF.L.U32 R113, R113, 0x10, RZ ;  /* 0x0000001071717819 */ /* 0x000fe200000006ff */
[----:B------:R-:W-:Y:S01]  /*0ed0*/  FMUL.FTZ R122, R157, R122 ;  /* 0x0000007a9d7a7220 */ /* 0x000fe20000410000 */
[C---:B------:R-:W-:Y:S01]  /*0ee0*/  FFMA.FTZ R109, R125.reuse, R126, R176 ;  /* 0x0000007e7d6d7223 */ /* 0x040fe200000100b0 */
        /* <DEDUP_REMOVED lines=8> */
[----:B------:R-:W-:Y:S01]  /*0f70*/  FFMA.FTZ R57, R122, R110, R57 ;  /* 0x0000006e7a397223 */ /* 0x000fe20000010039 */
[----:B------:R-:W-:Y:S01]  /*0f80*/  SHF.L.U32 R131, R114, 0x10, RZ ;  /* 0x0000001072837819 */ /* 0x000fe200000006ff */
[----:B------:R-:W-:Y:S01]  /*0f90*/  FADD.FTZ R33, R33, R110 ;  /* 0x0000006e21217221 */ /* 0x000fe20000010000 */
[----:B------:R-:W-:Y:S01]  /*0fa0*/  FMUL.FTZ R135, R83, R112 ;  /* 0x0000007053877220 */ /* 0x000fe20000410000 */
[----:B------:R-:W-:Y:S01]  /*0fb0*/  FADD.FTZ R110, R111, R128 ;  /* 0x000000806f6e7221 */ /* 0x000fe20000010000 */
[----:B------:R-:W-:Y:S01]  /*0fc0*/  FFMA.FTZ R109, R127, R128, R108 ;  /* 0x000000807f6d7223 */ /* 0x000fe2000001006c */
[----:B------:R-:W-:Y:S01]  /*0fd0*/  SHF.L.U32 R114, R130, 0x10, RZ ;  /* 0x0000001082727819 */ /* 0x000fe200000006ff */
[----:B------:R-:W-:Y:S01]  /*0fe0*/  FADD.FTZ R132, -R174, R117 ;  /* 0x00000075ae847221 */ /* 0x000fe20000010100 */
[----:B------:R-:W-:Y:S01]  /*0ff0*/  FMUL.FTZ R130, R76, R131 ;  /* 0x000000834c827220 */ /* 0x000fe20000410000 */
[----:B------:R-:W-:Y:S01]  /*1000*/  FADD.FTZ R111, R110, R135 ;  /* 0x000000876e6f7221 */ /* 0x000fe20000010000 */
[----:B------:R-:W-:Y:S01]  /*1010*/  FFMA.FTZ R108, R124, R135, R109 ;  /* 0x000000877c6c7223 */ /* 0x000fe2000001006d */
[----:B------:R-:W-:Y:S01]  /*1020*/  SHF.L.U32 R115, R115, 0x10, RZ ;  /* 0x0000001073737819 */ /* 0x000fe200000006ff */
[----:B------:R-:W-:Y:S01]  /*1030*/  FADD.FTZ R118, -R174, R118 ;  /* 0x00000076ae767221 */ /* 0x000fe20000010100 */
[----:B------:R-:W-:Y:S01]  /*1040*/  FMUL.FTZ R132, R157, R132 ;  /* 0x000000849d847220 */ /* 0x000fe20000410000 */
[----:B------:R-:W-:Y:S01]  /*1050*/  FMUL.FTZ R137, R77, R114 ;  /* 0x000000724d897220 */ /* 0x000fe20000410000 */
[----:B------:R-:W-:Y:S01]  /*1060*/  FADD.FTZ R110, R111, R130 ;  /* 0x000000826f6e7221 */ /* 0x000fe20000010000 */
[C---:B------:R-:W-:Y:S01]  /*1070*/  FFMA.FTZ R109, R129.reuse, R130, R108 ;  /* 0x00000082816d7223 */ /* 0x040fe2000001006c */
        /* <DEDUP_REMOVED lines=23> */
.L_x_5257:
[----:B------:R-:W-:Y:S05]  /*11f0*/  BSYNC.RECONVERGENT B0 ;  /* 0x0000000000007941 */ /* 0x000fea0003800200 */
.L_x_5256:
        /* <DEDUP_REMOVED lines=11> */
[----:B------:R-:W1:Y:S02]  /*12b0*/  @P2 LDC.64 R140, c[0x0][0x438] ;  /* 0x00010e00ff8c2b82 */ /* 0x000e640000000a00 */
[----:B-1----:R-:W-:-:S05]  /*12c0*/  @P2 IMAD.WIDE.U32 R140, R177, 0x20, R140 ;  /* 0x00000020b18c2825 */ /* 0x002fca00078e008c */
[----:B------:R-:W5:Y:S04]  /*12d0*/  @P2 LDG.E.128 R92, desc[UR6][R140.64] ;  /* 0x000000068c5c2981 */ /* 0x000f68000c1e1d00 */
[----:B------:R1:W5:Y:S01]  /*12e0*/  @P2 LDG.E.128 R96, desc[UR6][R140.64+0x10] ;  /* 0x000010068c602981 */ /* 0x000362000c1e1d00 */
[C---:B--2---:R-:W-:Y:S01]  /*12f0*/  FADD.FTZ R138, -R174.reuse, R109 ;  /* 0x0000006dae8a7221 */ /* 0x044fe20000010100 */
[C---:B------:R-:W-:Y:S01]  /*1300*/  FADD.FTZ R110, -R174.reuse, R110 ;  /* 0x0000006eae6e7221 */ /* 0x040fe20000010100 */
[C---:B0-----:R-:W-:Y:S01]  /*1310*/  FADD.FTZ R142, -R174.reuse, R111 ;  /* 0x0000006fae8e7221 */ /* 0x041fe20000010100 */
[C---:B------:R-:W-:Y:S01]  /*1320*/  FADD.FTZ R108, -R174.reuse, R108 ;  /* 0x0000006cae6c7221 */ /* 0x040fe20000010100 */
[C-C-:B---3--:R-:W-:Y:S01]  /*1330*/  FADD.FTZ R144, -R174.reuse, R112.reuse ;  /* 0x00000070ae907221 */ /* 0x148fe20000010100 */
[C---:B-----5:R-:W-:Y:S01]  /*1340*/  FMUL.FTZ R143, R157.reuse, R110 ;  /* 0x0000006e9d8f7220 */ /* 0x060fe20000410000 */
[----:B------:R-:W-:Y:S01]  /*1350*/  FADD.FTZ R146, -R174, R113 ;  /* 0x00000071ae927221 */ /* 0x000fe20000010100 */
[C---:B-1----:R-:W-:Y:S01]  /*1360*/  FMUL.FTZ R141, R157.reuse, R108 ;  /* 0x0000006c9d8d7220 */ /* 0x042fe20000410000 */
[C---:B------:R-:W-:Y:S01]  /*1370*/  FMUL.FTZ R145, R157.reuse, R144 ;  /* 0x000000909d917220 */ /* 0x040fe20000410000 */
[C---:B----4-:R-:W-:Y:S01]  /*1380*/  PRMT R109, R116.reuse, 0x7632, R109 ;  /* 0x00007632746d7816 */ /* 0x050fe2000000006d */
[C---:B------:R-:W-:Y:S01]  /*1390*/  FMUL.FTZ R138, R157.reuse, R138 ;  /* 0x0000008a9d8a7220 */ /* 0x040fe20000410000 */
[----:B------:R-:W-:Y:S01]  /*13a0*/  SHF.L.U32 R111, R116, 0x10, RZ ;  /* 0x00000010746f7819 */ /* 0x000fe200000006ff */
[----:B------:R-:W-:Y:S01]  /*13b0*/  FMUL.FTZ R140, R157, R142 ;  /* 0x0000008e9d8c7220 */ /* 0x000fe20000410000 */
[----:B------:R-:W-:Y:S01]  /*13c0*/  SHF.L.U32 R110, R109, 0x10, RZ ;  /* 0x000000106d6e7819 */ /* 0x000fe200000006ff */
[----:B------:R-:W-:Y:S01]  /*13d0*/  FMUL.FTZ R142, R157, R146 ;  /* 0x000000929d8e7220 */ /* 0x000fe20000410000 */
[C---:B------:R-:W-:Y:S01]  /*13e0*/  PRMT R112, R117.reuse, 0x7632, R112 ;  /* 0x0000763275707816 */ /* 0x040fe20000000070 */
[-C--:B------:R-:W-:Y:S01]  /*13f0*/  FMUL.FTZ R144, R72, R111.reuse ;  /* 0x0000006f48907220 */ /* 0x080fe20000410000 */
[----:B------:R-:W-:Y:S01]  /*1400*/  SHF.L.U32 R117, R117, 0x10, RZ ;  /* 0x0000001075757819 */ /* 0x000fe200000006ff */
[----:B------:R-:W-:Y:S01]  /*1410*/  FMUL.FTZ R149, R73, R110 ;  /* 0x0000006e49957220 */ /* 0x000fe20000410000 */
[----:B------:R-:W-:Y:S01]  /*1420*/  FADD.FTZ R24, R24, R111 ;  /* 0x0000006f18187221 */ /* 0x000fe20000010000 */
[----:B------:R-:W-:Y:S01]  /*1430*/  FADD.FTZ R108, R175, R144 ;  /* 0x00000090af6c7221 */ /* 0x000fe20000010000 */
[C---:B------:R-:W-:Y:S01]  /*1440*/  FFMA.FTZ R109, R141.reuse, R144, R176 ;  /* 0x000000908d6d7223 */ /* 0x040fe200000100b0 */
[----:B------:R-:W-:Y:S01]  /*1450*/  FFMA.FTZ R48, R141, R111, R48 ;  /* 0x0000006f8d307223 */ /* 0x000fe20000010030 */
[----:B------:R-:W-:Y:S01]  /*1460*/  SHF.L.U32 R112, R112, 0x10, RZ ;  /* 0x0000001070707819 */ /* 0x000fe200000006ff */
[----:B------:R-:W-:Y:S01]  /*1470*/  FADD.FTZ R111, R108, R149 ;  /* 0x000000956c6f7221 */ /* 0x000fe20000010000 */
[----:B------:R-:W-:Y:S01]  /*1480*/  FMUL.FTZ R146, R74, R117 ;  /* 0x000000754a927220 */ /* 0x000fe20000410000 */
[----:B------:R-:W-:Y:S01]  /*1490*/  FFMA.FTZ R108, R138, R149, R109 ;  /* 0x000000958a6c7223 */ /* 0x000fe2000001006d */
[C---:B------:R-:W-:Y:S01]  /*14a0*/  FADD.FTZ R114, -R174.reuse, R114 ;  /* 0x00000072ae727221 */ /* 0x040fe20000010100 */
[----:B------:R-:W-:Y:S01]  /*14b0*/  FADD.FTZ R152, -R174, R115 ;  /* 0x00000073ae987221 */ /* 0x000fe20000010100 */
[----:B------:R-:W-:Y:S01]  /*14c0*/  PRMT R113, R118, 0x7632, R113 ;  /* 0x0000763276717816 */ /* 0x000fe20000000071 */
[----:B------:R-:W-:Y:S01]  /*14d0*/  FFMA.FTZ R49, R138, R110, R49 ;  /* 0x0000006e8a317223 */ /* 0x000fe20000010031 */
[----:B------:R-:W-:Y:S01]  /*14e0*/  SHF.L.U32 R115, R118, 0x10, RZ ;  /* 0x0000001076737819 */ /* 0x000fe200000006ff */
[----:B------:R-:W-:Y:S01]  /*14f0*/  FADD.FTZ R25, R25, R110 ;  /* 0x0000006e19197221 */ /* 0x000fe20000010000 */
        /* <DEDUP_REMOVED lines=35> */
.L_x_5259:
[----:B------:R-:W-:Y:S05]  /*1730*/  BSYNC.RECONVERGENT B0 ;  /* 0x0000000000007941 */ /* 0x000fea0003800200 */
.L_x_5258:
        /* <DEDUP_REMOVED lines=21> */
.L_x_5295:
        /* <DEDUP_REMOVED lines=49> */
.L_x_5265:
        /* <DEDUP_REMOVED lines=36> */
.L_x_5266:
        /* <DEDUP_REMOVED lines=8> */
.L_x_5264:
[----:B------:R-:W-:Y:S05]  /*1e60*/  BSYNC.RECONVERGENT B1 ;  /* 0x0000000000017941 */ /* 0x000fea0003800200 */
.L_x_5263:
        /* <DEDUP_REMOVED lines=42> */
.L_x_5269:
        /* <DEDUP_REMOVED lines=36> */
.L_x_5270:
        /* <DEDUP_REMOVED lines=8> */
.L_x_5268:
[----:B------:R-:W-:Y:S05]  /*23d0*/  BSYNC.RECONVERGENT B1 ;  /* 0x0000000000017941 */ /* 0x000fea0003800200 */
.L_x_5267:
        /* <DEDUP_REMOVED lines=41> */
.L_x_5272:
        /* <DEDUP_REMOVED lines=36> */
.L_x_5273:
        /* <DEDUP_REMOVED lines=8> */
.L_x_5262:
        /* <DEDUP_REMOVED lines=46> */
.L_x_5276:
[----:B------:R-:W-:Y:S05]  /*2c10*/  BSYNC.RECONVERGENT B1 ;  /* 0x0000000000017941 */ /* 0x000fea0003800200 */
.L_x_5275:
        /* <DEDUP_REMOVED lines=42> */
.L_x_5278:
[----:B------:R-:W-:Y:S05]  /*2ec0*/  BSYNC.RECONVERGENT B1 ;  /* 0x0000000000017941 */ /* 0x000fea0003800200 */
.L_x_5277:
        /* <DEDUP_REMOVED lines=41> */
.L_x_5274:
        /* <DEDUP_REMOVED lines=46> */
.L_x_5280:
[----:B------:R-:W-:Y:S05]  /*3440*/  BSYNC.RECONVERGENT B1 ;  /* 0x0000000000017941 */ /* 0x000fea0003800200 */
.L_x_5279:
        /* <DEDUP_REMOVED lines=46> */
.L_x_5282:
[----:B------:R-:W-:Y:S05]  /*3730*/  BSYNC.RECONVERGENT B1 ;  /* 0x0000000000017941 */ /* 0x000fea0003800200 */
.L_x_5281:
        /* <DEDUP_REMOVED lines=44> */
.L_x_5271:
[----:B------:R-:W-:Y:S05]  /*3a00*/  BSYNC.RECONVERGENT B0 ;  /* 0x0000000000007941 */ /* 0x000fea0003800200 */
.L_x_5261:
[----:B01234-:R-:W0:Y:S02]  /*3a10*/  LDC.64 R108, c[0x0][0x380] ;  /* 0x0000e000ff6c7b82 */ /* 0x01fe240000000a00 */
[----:B0-----:R-:W-:-:S04]  /*3a20*/  LEA R123, R108, R123, 0x2 ;  /* 0x0000007b6c7b7211 */ /* 0x001fc800078e10ff */
[----:B------:R-:W-:-:S13]  /*3a30*/  ISETP.GE.AND P1, PT, R123, R109, PT ;  /* 0x0000006d7b00720c */ /* 0x000fda0003f26270 */
[----:B------:R-:W-:Y:S05]  /*3a40*/  @!P1 BRA `(.L_x_5283) ;  /* 0xffffffc800d89947 */ /* 0x000fea000383ffff */
.L_x_5253:
        /* <DEDUP_REMOVED lines=19> */
[----:B------:R-:W-:Y:S04]  /*3b80*/  STS.128 [R120], R40 ;  /* 0x0000002878007388 */ /* 0x000fe80000000c00 */
[----:B------:R-:W-:Y:S04]  /*3b90*/  STS.128 [R120+0x10], R36 ;  /* 0x0000102478007388 */ /* 0x000fe80000000c00 */
[----:B------:R0:W-:Y:S04]  /*3ba0*/  STS.128 [R120+0x400], R32 ;  /* 0x0004002078007388 */ /* 0x0001e80000000c00 */
[----:B------:R1:W-:Y:S04]  /*3bb0*/  STS.128 [R120+0x410], R28 ;  /* 0x0004101c78007388 */ /* 0x0003e80000000c00 */
[----:B------:R-:W-:Y:S04]  /*3bc0*/  STS.128 [R120+0x800], R24 ;  /* 0x0008001878007388 */ /* 0x000fe80000000c00 */
[----:B------:R-:W-:Y:S01]  /*3bd0*/  STS.128 [R120+0x810], R20 ;  /* 0x0008101478007388 */ /* 0x000fe20000000c00 */
[----:B------:R-:W-:Y:S01]  /*3be0*/  BAR.SYNC.DEFER_BLOCKING 0x0 ;  /* 0x0000000000007b1d */ /* 0x000fe20000010000 */
[----:B0-----:R-:W-:-:S02]  /*3bf0*/  SHF.L.U32 R34, R69, 0x2, RZ ;  /* 0x0000000245227819 */ /* 0x001fc400000006ff */
[----:B-1----:R-:W-:Y:S02]  /*3c00*/  IADD3.X R28, PT, PT, RZ, RZ, RZ, P0, !PT ;  /* 0x000000ffff1c7210 */ /* 0x002fe400007fe4ff */
[----:B--2---:R-:W-:Y:S02]  /*3c10*/  IADD3 R36, P6, PT, R34, UR18, RZ ;  /* 0x0000001222247c10 */ /* 0x004fe4000ffde0ff */
[----:B------:R-:W-:Y:S02]  /*3c20*/  SHF.L.U64.HI R39, R69, 0x2, R28 ;  /* 0x0000000245277819 */ /* 0x000fe4000001021c */
[----:B------:R-:W-:Y:S02]  /*3c30*/  ISETP.GE.U32.AND P0, PT, R68, 0x300, PT ;  /* 0x000003004400780c */ /* 0x000fe40003f06070 */
        /* <DEDUP_REMOVED lines=165> */
.L_x_5260:
        /* <DEDUP_REMOVED lines=8> */
.L_x_5285:
[----:B------:R-:W-:Y:S05]  /*4710*/  BSYNC B0 ;  /* 0x0000000000007941 */ /* 0x000fea0003800000 */
.L_x_5284:
        /* <DEDUP_REMOVED lines=8> */
.L_x_5286:
[----:B------:R-:W-:Y:S01]  /*47a0*/  FADD.FTZ R108, R108, R175 ;  /* 0x000000af6c6c7221 */ /* 0x000fe20000010000 */
[----:B------:R-:W-:-:S04]  /*47b0*/  HFMA2 R118, -RZ, RZ, 0, 1.1920928955078125e-07 ;  /* 0x00000002ff767431 */ /* 0x000fc800000001ff */
[----:B------:R-:W-:Y:S02]  /*47c0*/  MOV R119, R108 ;  /* 0x0000006c00777202 */ /* 0x000fe40000000f00 */
[----:B------:R-:W-:-:S07]  /*47d0*/  MOV R109, R117 ;  /* 0x00000075006d7202 */ /* 0x000fce0000000f00 */
[----:B------:R-:W-:Y:S05]  /*47e0*/  WARPSYNC.COLLECTIVE R116, `(.L_x_5287) ;  /* 0x0000000074087348 */ /* 0x000fea0003c00000 */
[----:B------:R0:W1:Y:S02]  /*47f0*/  SHFL.BFLY P2, R117, R119, R118, R173 ;  /* 0x0c00007677757389 */ /* 0x00006400000400ad */
[----:B01----:R-:W-:Y:S05]  /*4800*/  ENDCOLLECTIVE ;  /* 0x000000000000791b */ /* 0x003fea0003800000 */
.L_x_5287:
[----:B------:R-:W-:-:S05]  /*4810*/  FADD.FTZ R109, R109, R176 ;  /* 0x000000b06d6d7221 */ /* 0x000fca0000010000 */
[----:B------:R-:W-:Y:S02]  /*4820*/  MOV R119, R109 ;  /* 0x0000006d00777202 */ /* 0x000fe40000000f00 */
[----:B------:R-:W-:-:S07]  /*4830*/  MOV R111, R117 ;  /* 0x00000075006f7202 */ /* 0x000fce0000000f00 */
[----:B------:R-:W-:Y:S05]  /*4840*/  WARPSYNC.COLLECTIVE R116, `(.L_x_5288) ;  /* 0x0000000074087348 */ /* 0x000fea0003c00000 */
[----:B------:R0:W1:Y:S02]  /*4850*/  SHFL.BFLY P2, R117, R119, R118, R173 ;  /* 0x0c00007677757389 */ /* 0x00006400000400ad */
[----:B01----:R-:W-:Y:S05]  /*4860*/  ENDCOLLECTIVE ;  /* 0x000000000000791b */ /* 0x003fea0003800000 */
.L_x_5288:
[----:B------:R-:W-:Y:S01]  /*4870*/  FADD.FTZ R111, R108, R111 ;  /* 0x0000006f6c6f7221 */ /* 0x000fe20000010000 */
[----:B------:R-:W-:-:S04]  /*4880*/  HFMA2 R118, -RZ, RZ, 0, 2.384185791015625e-07 ;  /* 0x00000004ff767431 */ /* 0x000fc800000001ff */
[----:B------:R-:W-:Y:S02]  /*4890*/  MOV R119, R111 ;  /* 0x0000006f00777202 */ /* 0x000fe40000000f00 */
[----:B------:R-:W-:-:S07]  /*48a0*/  MOV R110, R117 ;  /* 0x00000075006e7202 */ /* 0x000fce0000000f00 */
[----:B------:R-:W-:Y:S05]  /*48b0*/  WARPSYNC.COLLECTIVE R116, `(.L_x_5289) ;  /* 0x0000000074087348 */ /* 0x000fea0003c00000 */
[----:B------:R0:W1:Y:S02]  /*48c0*/  SHFL.BFLY P2, R117, R119, R118, R173 ;  /* 0x0c00007677757389 */ /* 0x00006400000400ad */
[----:B01----:R-:W-:Y:S05]  /*48d0*/  ENDCOLLECTIVE ;  /* 0x000000000000791b */ /* 0x003fea0003800000 */
.L_x_5289:
[----:B------:R-:W-:-:S05]  /*48e0*/  FADD.FTZ R110, R109, R110 ;  /* 0x0000006e6d6e7221 */ /* 0x000fca0000010000 */
[----:B------:R-:W-:Y:S02]  /*48f0*/  MOV R119, R110 ;  /* 0x0000006e00777202 */ /* 0x000fe40000000f00 */
[----:B------:R-:W-:-:S07]  /*4900*/  MOV R112, R117 ;  /* 0x0000007500707202 */ /* 0x000fce0000000f00 */
[----:B------:R-:W-:Y:S05]  /*4910*/  WARPSYNC.COLLECTIVE R116, `(.L_x_5290) ;  /* 0x0000000074087348 */ /* 0x000fea0003c00000 */
[----:B------:R0:W1:Y:S02]  /*4920*/  SHFL.BFLY P2, R117, R119, R118, R173 ;  /* 0x0c00007677757389 */ /* 0x00006400000400ad */
[----:B01----:R-:W-:Y:S05]  /*4930*/  ENDCOLLECTIVE ;  /* 0x000000000000791b */ /* 0x003fea0003800000 */
.L_x_5290:
[----:B------:R-:W-:Y:S01]  /*4940*/  FADD.FTZ R112, R111, R112 ;  /* 0x000000706f707221 */ /* 0x000fe20000010000 */
[----:B------:R-:W-:-:S04]  /*4950*/  HFMA2 R118, -RZ, RZ, 0, 4.76837158203125e-07 ;  /* 0x00000008ff767431 */ /* 0x000fc800000001ff */
[----:B------:R-:W-:Y:S02]  /*4960*/  MOV R119, R112 ;  /* 0x0000007000777202 */ /* 0x000fe40000000f00 */
[----:B------:R-:W-:-:S07]  /*4970*/  MOV R113, R117 ;  /* 0x0000007500717202 */ /* 0x000fce0000000f00 */
[----:B------:R-:W-:Y:S05]  /*4980*/  WARPSYNC.COLLECTIVE R116, `(.L_x_5291) ;  /* 0x0000000074087348 */ /* 0x000fea0003c00000 */
[----:B------:R0:W1:Y:S02]  /*4990*/  SHFL.BFLY P2, R117, R119, R118, R173 ;  /* 0x0c00007677757389 */ /* 0x00006400000400ad */
[----:B01----:R-:W-:Y:S05]  /*49a0*/  ENDCOLLECTIVE ;  /* 0x000000000000791b */ /* 0x003fea0003800000 */
.L_x_5291:
[----:B------:R-:W-:-:S05]  /*49b0*/  FADD.FTZ R113, R110, R113 ;  /* 0x000000716e717221 */ /* 0x000fca0000010000 */
[----:B------:R-:W-:Y:S02]  /*49c0*/  MOV R119, R113 ;  /* 0x0000007100777202 */ /* 0x000fe40000000f00 */
[----:B------:R-:W-:-:S07]  /*49d0*/  MOV R115, R117 ;  /* 0x0000007500737202 */ /* 0x000fce0000000f00 */
[----:B------:R-:W-:Y:S05]  /*49e0*/  WARPSYNC.COLLECTIVE R116, `(.L_x_5292) ;  /* 0x0000000074087348 */ /* 0x000fea0003c00000 */
[----:B------:R0:W1:Y:S02]  /*49f0*/  SHFL.BFLY P2, R117, R119, R118, R173 ;  /* 0x0c00007677757389 */ /* 0x00006400000400ad */
[----:B01----:R-:W-:Y:S05]  /*4a00*/  ENDCOLLECTIVE ;  /* 0x000000000000791b */ /* 0x003fea0003800000 */
.L_x_5292:
[----:B------:R-:W-:Y:S01]  /*4a10*/  FADD.FTZ R115, R112, R115 ;  /* 0x0000007370737221 */ /* 0x000fe20000010000 */
[----:B------:R-:W-:-:S04]  /*4a20*/  HFMA2 R118, -RZ, RZ, 0, 9.5367431640625e-07 ;  /* 0x00000010ff767431 */ /* 0x000fc800000001ff */
[----:B------:R-:W-:Y:S02]  /*4a30*/  MOV R119, R115 ;  /* 0x0000007300777202 */ /* 0x000fe40000000f00 */
[----:B------:R-:W-:-:S07]  /*4a40*/  MOV R114, R117 ;  /* 0x0000007500727202 */ /* 0x000fce0000000f00 */
[----:B------:R-:W-:Y:S05]  /*4a50*/  WARPSYNC.COLLECTIVE R116, `(.L_x_5293) ;  /* 0x0000000074087348 */ /* 0x000fea0003c00000 */
[----:B------:R0:W1:Y:S02]  /*4a60*/  SHFL.BFLY P2, R117, R119, R118, R173 ;  /* 0x0c00007677757389 */ /* 0x00006400000400ad */
[----:B01----:R-:W-:Y:S05]  /*4a70*/  ENDCOLLECTIVE ;  /* 0x000000000000791b */ /* 0x003fea0003800000 */
.L_x_5293:
[----:B------:R-:W-:-:S05]  /*4a80*/  FADD.FTZ R114, R113, R114 ;  /* 0x0000007271727221 */ /* 0x000fca0000010000 */
[----:B------:R-:W-:Y:S02]  /*4a90*/  MOV R119, R114 ;  /* 0x0000007200777202 */ /* 0x000fe40000000f00 */
[----:B------:R-:W-:-:S07]  /*4aa0*/  MOV R108, R117 ;  /* 0x00000075006c7202 */ /* 0x000fce0000000f00 */
[----:B------:R-:W-:Y:S05]  /*4ab0*/  WARPSYNC.COLLECTIVE R116, `(.L_x_5294) ;  /* 0x0000000074087348 */ /* 0x000fea0003c00000 */
[----:B------:R0:W1:Y:S02]  /*4ac0*/  SHFL.BFLY P2, R117, R119, R118, R173 ;  /* 0x0c00007677757389 */ /* 0x00006400000400ad */
[----:B01----:R-:W-:Y:S05]  /*4ad0*/  ENDCOLLECTIVE ;  /* 0x000000000000791b */ /* 0x003fea0003800000 */
.L_x_5294:
[----:B------:R-:W-:Y:S01]  /*4ae0*/  MOV R109, R117 ;  /* 0x00000075006d7202 */ /* 0x000fe20000000f00 */
[----:B------:R-:W-:Y:S06]  /*4af0*/  BRA `(.L_x_5295) ;  /* 0xffffffcc00647947 */ /* 0x000fec000383ffff */
.L_x_5296:
        /* <DEDUP_REMOVED lines=16> */
.L_x_14491:


//--------------------- .text._ZN10layer_norm13ln_bwd_kernelINS_13Kernel_traitsIf13__nv_bfloat16fS2_fjLj768ELj1ELj4ELj1ELj16ENS_18Kernel_traits_baseILj768EfS2_fS2_fjLj128EEEEELb0ELb0ELb0ELb1EEEvNS_9BwdParamsE --------------------------
	.section	.text._ZN10layer_norm13ln_bwd_kernelINS_13Kernel_traitsIf13__nv_bfloat16fS2_fjLj768ELj1ELj4ELj1ELj16ENS_18Kernel_traits_baseILj768EfS2_fS2_fjLj128EEEEELb0ELb0ELb0ELb1EEEvNS_9BwdParamsE,"ax",@progbits
	.align	128
        .global         _ZN10layer_norm13ln_bwd_kernelINS_13Kernel_traitsIf13__nv_bfloat16fS2_fjLj768ELj1ELj4ELj1ELj16ENS_18Kernel_traits_baseILj768EfS2_fS2_fjLj128EEEEELb0ELb0ELb0ELb1EEEvNS_9BwdParamsE
        .type           _ZN10layer_norm13ln_bwd_kernelINS_13Kernel_traitsIf13__nv_bfloat16fS2_fjLj768ELj1ELj4ELj1ELj16ENS_18Kernel_traits_baseILj768EfS2_fS2_fjLj128EEEEELb0ELb0ELb0ELb1EEEvNS_9BwdParamsE,@function
        .size           _ZN10layer_norm13ln_bwd_kernelINS_13Kernel_traitsIf13__nv_bfloat16fS2_fjLj768ELj1ELj4ELj1ELj16ENS_18Kernel_traits_baseILj768EfS2_fS2_fjLj128EEEEELb0ELb0ELb0ELb1EEEvNS_9BwdParamsE,(.L_x_14492 - _ZN10layer_norm13ln_bwd_kernelINS_13Kernel_traitsIf13__nv_bfloat16fS2_fjLj768ELj1ELj4ELj1ELj16ENS_18Kernel_traits_baseILj768EfS2_fS2_fjLj128EEEEELb0ELb0ELb0ELb1EEEvNS_9BwdParamsE)
        .other          _ZN10layer_norm13ln_bwd_kernelINS_13Kernel_traitsIf13__nv_bfloat16fS2_fjLj768ELj1ELj4ELj1ELj16ENS_18Kernel_traits_baseILj768EfS2_fS2_fjLj128EEEEELb0ELb0ELb0ELb1EEEvNS_9BwdParamsE,@"STO_CUDA_ENTRY STV_DEFAULT"
_ZN10layer_norm13ln_bwd_kernelINS_13Kernel_traitsIf13__nv_bfloat16fS2_fjLj768ELj1ELj4ELj1ELj16ENS_18Kernel_traits_baseILj768EfS2_fS2_fjLj128EEEEELb0ELb0ELb0ELb1EEEvNS_9BwdParamsE:
.text._ZN10layer_norm13ln_bwd_kernelINS_13Kernel_traitsIf13__nv_bfloat16fS2_fjLj768ELj1ELj4ELj1ELj16ENS_18Kernel_traits_baseILj768EfS2_fS2_fjLj128EEEEELb0ELb0ELb0ELb1EEEvNS_9BwdParamsE:
        /* <DEDUP_REMOVED lines=57> */
[----:B-1----:R-:W-:Y:S01]  /*0390*/  ISETP.NE.U32.AND P0, PT, RZ, UR4, PT ;  /* 0x00000004ff007c0c */ /* 0x002fe2000bf05070 */
[----:B0-----:R-:W-:-:S03]  /*03a0*/  IMAD.WIDE.U32 R128, R128, 0x20, R2 ;  /* 0x0000002080807825 */ /* 0x001fc600078e0002 */
[----:B------:R-:W-:Y:S02]  /*03b0*/  ISETP.NE.AND.EX P0, PT, RZ, UR5, PT, P0 ;  /* 0x00000005ff007c0c */ /* 0x000fe4000bf05300 */
[----:B------:R-:W-:Y:S01]  /*03c0*/  CS2R R2, SRZ ;  /* 0x0000000000027805 */ /* 0x000fe2000001ff00 */
[----:B------:R-:W5:Y:S01]  /*03d0*/  LDG.E.128 R40, desc[UR6][R128.64] ;  /* 0x0000000680287981 */ /* 0x000f62000c1e1d00 */
[----:B------:R-:W-:-:S03]  /*03e0*/  CS2R R140, SRZ ;  /* 0x00000000008c7805 */ /* 0x000fc6000001ff00 */
        /* <DEDUP_REMOVED lines=8> */
[----:B------:R0:W5:Y:S01]  /*0470*/  LDG.E.128 R20, desc[UR6][R128.64+0x810] ;  /* 0x0008100680147981 */ /* 0x000162000c1e1d00 */
[----:B------:R-:W-:Y:S02]  /*0480*/  CS2R R18, SRZ ;  /* 0x0000000000127805 */ /* 0x000fe4000001ff00 */
[----:B------:R-:W-:Y:S02]  /*0490*/  CS2R R112, SRZ ;  /* 0x0000000000707805 */ /* 0x000fe4000001ff00 */
[----:B------:R-:W-:Y:S02]  /*04a0*/  CS2R R114, SRZ ;  /* 0x0000000000727805 */ /* 0x000fe4000001ff00 */
[----:B------:R-:W-:Y:S02]  /*04b0*/  CS2R R116, SRZ ;  /* 0x0000000000747805 */ /* 0x000fe4000001ff00 */
[----:B------:R-:W-:Y:S01]  /*04c0*/  MOV R142, RZ ;  /* 0x000000ff008e7202 */ /* 0x000fe20000000f00 */
[----:B0-----:R-:W-:-:S07]  /*04d0*/  HFMA2 R129, -RZ, RZ, 0, 0 ;  /* 0x00000000ff817431 */ /* 0x001fce00000001ff */
.L_x_5310:
        /* <DEDUP_REMOVED lines=276> */
.L_x_5322:
        /* <DEDUP_REMOVED lines=127> */
.L_x_5302:
        /* <DEDUP_REMOVED lines=126> */
.L_x_5301:
        /* <DEDUP_REMOVED lines=40> */
.L_x_5304:
        /* <DEDUP_REMOVED lines=36> */
.L_x_5305:
        /* <DEDUP_REMOVED lines=45> */
.L_x_5306:
        /* <DEDUP_REMOVED lines=36> */
.L_x_5307:
        /* <DEDUP_REMOVED lines=44> */
.L_x_5308:
        /* <DEDUP_REMOVED lines=36> */
.L_x_5309:
[----:B------:R-:W0:Y:S01]  /*34c0*/  @P1 LDC.64 R82, c[0x0][0x478] ;  /* 0x00011e00ff521b82 */ /* 0x000e220000000a00 */
[----:B------:R-:W-:-:S04]  /*34d0*/  IMAD.WIDE.U32 R80, R88, 0x10, R80 ;  /* 0x0000001058507825 */ /* 0x000fc800078e0050 */
[----:B0-----:R-:W-:-:S05]  /*34e0*/  @P1 IMAD.WIDE.U32 R82, R88, 0x20, R82 ;  /* 0x0000002058521825 */ /* 0x001fca00078e0052 */
[----:B------:R0:W-:Y:S04]  /*34f0*/  @P1 STG.E.128 desc[UR6][R82.64], R68 ;  /* 0x0000004452001986 */ /* 0x0001e8000c101d06 */
[----:B------:R0:W-:Y:S04]  /*3500*/  @P1 STG.E.128 desc[UR6][R82.64+0x10], R72 ;  /* 0x0000104852001986 */ /* 0x0001e8000c101d06 */
[----:B------:R0:W-:Y:S02]  /*3510*/  STG.E.128 desc[UR6][R80.64], R76 ;  /* 0x0000004c50007986 */ /* 0x0001e4000c101d06 */
.L_x_5303:
[----:B012---:R-:W0:Y:S02]  /*3520*/  LDC.64 R76, c[0x0][0x380] ;  /* 0x0000e000ff4c7b82 */ /* 0x007e240000000a00 */
[----:B0-----:R-:W-:-:S04]  /*3530*/  LEA R143, R76, R143, 0x2 ;  /* 0x0000008f4c8f7211 */ /* 0x001fc800078e10ff */
[----:B------:R-:W-:-:S13]  /*3540*/  ISETP.GE.AND P1, PT, R143, R77, PT ;  /* 0x0000004d8f00720c */ /* 0x000fda0003f26270 */
[----:B------:R-:W-:Y:S05]  /*3550*/  @!P1 BRA `(.L_x_5310) ;  /* 0xffffffcc00e09947 */ /* 0x000fea000383ffff */
[----:B------:R-:W-:Y:S05]  /*3560*/  BSYNC B1 ;  /* 0x0000000000017941 */ /* 0x000fea0003800000 */
.L_x_5299:
[----:B------:R-:W-:Y:S02]  /*3570*/  MOV R41, R7 ;  /* 0x0000000700297202 */ /* 0x000fe40000000f00 */
[----:B------:R-:W-:Y:S02]  /*3580*/  MOV R42, R6 ;  /* 0x00000006002a7202 */ /* 0x000fe40000000f00 */
[----:B------:R-:W-:Y:S02]  /*3590*/  MOV R43, R5 ;  /* 0x00000005002b7202 */ /* 0x000fe40000000f00 */
[----:B-----5:R-:W-:Y:S02]  /*35a0*/  MOV R46, R19 ;  /* 0x00000013002e7202 */ /* 0x020fe40000000f00 */
        /* <DEDUP_REMOVED lines=35> */
.L_x_5298:
[----:B------:R-:W-:Y:S05]  /*37e0*/  BSYNC B0 ;  /* 0x0000000000007941 */ /* 0x000fea0003800000 */
.L_x_5297:
        /* <DEDUP_REMOVED lines=52> */
[----:B----4-:R-:W-:Y:S02]  /*3b30*/  FADD.FTZ R6, R6, R13 ;  /* 0x0000000d06067221 */ /* 0x010fe40000010000 */
[----:B------:R-:W4:Y:S01]  /*3b40*/  LDC R13, c[0x0][0x388] ;  /* 0x0000e200ff0d7b82 */ /* 0x000f220000000800 */
[----:B------:R-:W3:Y:S01]  /*3b50*/  LDS R15, [R8+0x2e00] ;  /* 0x002e0000080f7984 */ /* 0x000ee20000000800 */
[----:B-----5:R-:W-:-:S06]  /*3b60*/  FADD.FTZ R3, R3, R28 ;  /* 0x0000001c03037221 */ /* 0x020fcc0000010000 */
[----:B------:R-:W-:Y:S01]  /*3b70*/  BAR.SYNC.DEFER_BLOCKING 0x0 ;  /* 0x0000000000007b1d */ /* 0x000fe20000010000 */
[----:B--2---:R-:W-:Y:S01]  /*3b80*/  FADD.FTZ R9, R9, R30 ;  /* 0x0000001e09097221 */ /* 0x004fe20000010000 */
[----:B-1----:R-:W-:Y:S01]  /*3b90*/  FADD.FTZ R4, R4, R29 ;  /* 0x0000001d04047221 */ /* 0x002fe20000010000 */
[----:B------:R-:W-:Y:S01]  /*3ba0*/  FADD.FTZ R5, R5, R32 ;  /* 0x0000002005057221 */ /* 0x000fe20000010000 */
[----:B------:R-:W-:Y:S01]  /*3bb0*/  FADD.FTZ R6, R6, R31 ;  /* 0x0000001f06067221 */ /* 0x000fe20000010000 */
[----:B------:R-:W-:Y:S01]  /*3bc0*/  FADD.FTZ R11, R2, R11 ;  /* 0x0000000b020b7221 */ /* 0x000fe20000010000 */
[----:B------:R-:W-:Y:S01]  /*3bd0*/  FADD.FTZ R7, R3, R34 ;  /* 0x0000002203077221 */ /* 0x000fe20000010000 */
[----:B----4-:R-:W-:Y:S01]  /*3be0*/  IMAD R3, R13, UR4, RZ ;  /* 0x000000040d037c24 */ /* 0x010fe2000f8e02ff */
[----:B------:R-:W-:Y:S01]  /*3bf0*/  STS.128 [R128], R20 ;  /* 0x0000001480007388 */ /* 0x000fe20000000c00 */
[----:B------:R-:W-:-:S03]  /*3c00*/  FADD.FTZ R9, R9, R10 ;  /* 0x0000000a09097221 */ /* 0x000fc60000010000 */
[----:B------:R-:W-:Y:S01]  /*3c10*/  IADD3 R0, P0, PT, R3, R0, RZ ;  /* 0x0000000003007210 */ /* 0x000fe20007f1e0ff */
[----:B------:R-:W-:Y:S01]  /*3c20*/  STS.128 [R128+0x10], R24 ;  /* 0x0000101880007388 */ /* 0x000fe20000000c00 */
[----:B0-----:R-:W-:Y:S02]  /*3c30*/  FADD.FTZ R33, R4, R33 ;  /* 0x0000002104217221 */ /* 0x001fe40000010000 */
[----:B------:R-:W-:Y:S01]  /*3c40*/  IADD3.X R3, PT, PT, RZ, RZ, RZ, P0, !PT ;  /* 0x000000ffff037210 */ /* 0x000fe200007fe4ff */
[----:B------:R-:W-:Y:S01]  /*3c50*/  STS.128 [R128+0x400], R36 ;  /* 0x0004002480007388 */ /* 0x000fe20000000c00 */
[----:B---3--:R-:W-:Y:S01]  /*3c60*/  FADD.FTZ R13, R5, R12 ;  /* 0x0000000c050d7221 */ /* 0x008fe20000010000 */
[C---:B------:R-:W-:Y:S02]  /*3c70*/  SHF.L.U32 R4, R0.reuse, 0x2, RZ ;  /* 0x0000000200047819 */ /* 0x040fe400000006ff */
[----:B------:R-:W-:Y:S01]  /*3c80*/  STS.128 [R128+0x410], R44 ;  /* 0x0004102c80007388 */ /* 0x000fe20000000c00 */
[----:B------:R-:W-:Y:S01]  /*3c90*/  SHF.L.U64.HI R0, R0, 0x2, R3 ;  /* 0x0000000200007819 */ /* 0x000fe20000010203 */
[----:B------:R-:W-:Y:S01]  /*3ca0*/  FADD.FTZ R15, R6, R15 ;  /* 0x0000000f060f7221 */ /* 0x000fe20000010000 */
[C---:B------:R-:W-:Y:S01]  /*3cb0*/  IADD3 R2, P0, PT, R4.reuse, UR18, RZ ;  /* 0x0000001204027c10 */ /* 0x040fe2000ff1e0ff */
[----:B------:R-:W-:Y:S01]  /*3cc0*/  STS.128 [R128+0x800], R48 ;  /* 0x0008003080007388 */ /* 0x000fe20000000c00 */
[----:B------:R-:W-:-:S02]  /*3cd0*/  IADD3 R4, P1, PT, R4, UR16, RZ ;  /* 0x0000001004047c10 */ /* 0x000fc4000ff3e0ff */
[C---:B------:R-:W-:Y:S01]  /*3ce0*/  IADD3.X R3, PT, PT, R0.reuse, UR19, RZ, P0, !PT ;  /* 0x0000001300037c10 */ /* 0x040fe200087fe4ff */
        /* <DEDUP_REMOVED lines=64> */
.L_x_5300:
        /* <DEDUP_REMOVED lines=8> */
.L_x_5312:
[----:B------:R-:W-:Y:S05]  /*4170*/  BSYNC B2 ;  /* 0x0000000000027941 */ /* 0x000fea0003800000 */
.L_x_5311:
        /* <DEDUP_REMOVED lines=8> */
.L_x_5313:
[----:B------:R-:W-:Y:S01]  /*4200*/  HFMA2 R165, -RZ, RZ, 0, 1.1920928955078125e-07 ;  /* 0x00000002ffa57431 */ /* 0x000fe200000001ff */
[----:B------:R-:W-:Y:S02]  /*4210*/  MOV R162, R88 ;  /* 0x0000005800a27202 */ /* 0x000fe40000000f00 */
[----:B------:R-:W-:-:S03]  /*4220*/  MOV R88, R150 ;  /* 0x0000009600587202 */ /* 0x000fc60000000f00 */
[----:B------:R-:W-:-:S07]  /*4230*/  FADD.FTZ R89, R89, R162 ;  /* 0x000000a259597221 */ /* 0x000fce0000010000 */
[----:B------:R-:W-:Y:S05]  /*4240*/  WARPSYNC.COLLECTIVE R163, `(.L_x_5314) ;  /* 0x00000000a3087348 */ /* 0x000fea0003c00000 */
[----:B------:R0:W1:Y:S02]  /*4250*/  SHFL.BFLY P3, R88, R88, R165, R164 ;  /* 0x0c0000a558587389 */ /* 0x00006400000600a4 */
[----:B01----:R-:W-:Y:S05]  /*4260*/  ENDCOLLECTIVE ;  /* 0x000000000000791b */ /* 0x003fea0003800000 */
.L_x_5314:
[----:B------:R-:W-:Y:S02]  /*4270*/  MOV R162, R88 ;  /* 0x0000005800a27202 */ /* 0x000fe40000000f00 */
[----:B------:R-:W-:-:S03]  /*4280*/  MOV R88, R89 ;  /* 0x0000005900587202 */ /* 0x000fc60000000f00 */
[----:B------:R-:W-:-:S07]  /*4290*/  FADD.FTZ R162, R150, R162 ;  /* 0x000000a296a27221 */ /* 0x000fce0000010000 */
[----:B------:R-:W-:Y:S05]  /*42a0*/  WARPSYNC.COLLECTIVE R163, `(.L_x_5315) ;  /* 0x00000000a3087348 */ /* 0x000fea0003c00000 */
[----:B------:R0:W1:Y:S02]  /*42b0*/  SHFL.BFLY P3, R88, R88, R165, R164 ;  /* 0x0c0000a558587389 */ /* 0x00006400000600a4 */
[----:B01----:R-:W-:Y:S05]  /*42c0*/  ENDCOLLECTIVE ;  /* 0x000000000000791b */ /* 0x003fea0003800000 */
.L_x_5315:
[----:B------:R-:W-:Y:S02]  /*42d0*/  HFMA2 R165, -RZ, RZ, 0, 2.384185791015625e-07 ;  /* 0x00000004ffa57431 */ /* 0x000fe400000001ff */
[----:B------:R-:W-:Y:S01]  /*42e0*/  FADD.FTZ R89, R89, R88 ;  /* 0x0000005859597221 */ /* 0x000fe20000010000 */
[----:B------:R-:W-:-:S07]  /*42f0*/  MOV R88, R162 ;  /* 0x000000a200587202 */ /* 0x000fce0000000f00 */
[----:B------:R-:W-:Y:S05]  /*4300*/  WARPSYNC.COLLECTIVE R163, `(.L_x_5316) ;  /* 0x00000000a3087348 */ /* 0x000fea0003c00000 */
[----:B------:R0:W1:Y:S02]  /*4310*/  SHFL.BFLY P3, R88, R88, R165, R164 ;  /* 0x0c0000a558587389 */ /* 0x00006400000600a4 */
[----:B01----:R-:W-:Y:S05]  /*4320*/  ENDCOLLECTIVE ;  /* 0x000000000000791b */ /* 0x003fea0003800000 */
.L_x_5316:
[----:B------:R-:W-:Y:S01]  /*4330*/  FADD.FTZ R162, R162, R88 ;  /* 0x00000058a2a27221 */ /* 0x000fe20000010000 */
[----:B------:R-:W-:-:S07]  /*4340*/  MOV R88, R89 ;  /* 0x0000005900587202 */ /* 0x000fce0000000f00 */
[----:B------:R-:W-:Y:S05]  /*4350*/  WARPSYNC.COLLECTIVE R163, `(.L_x_5317) ;  /* 0x00000000a3087348 */ /* 0x000fea0003c00000 */
[----:B------:R0:W1:Y:S02]  /*4360*/  SHFL.BFLY P3, R88, R88, R165, R164 ;  /* 0x0c0000a558587389 */ /* 0x00006400000600a4 */
[----:B01----:R-:W-:Y:S05]  /*4370*/  ENDCOLLECTIVE ;  /* 0x000000000000791b */ /* 0x003fea0003800000 */
.L_x_5317:
[----:B------:R-:W-:Y:S02]  /*4380*/  HFMA2 R165, -RZ, RZ, 0, 4.76837158203125e-07 ;  /* 0x00000008ffa57431 */ /* 0x000fe400000001ff */
[----:B------:R-:W-:Y:S01]  /*4390*/  FADD.FTZ R150, R89, R88 ;  /* 0x0000005859967221 */ /* 0x000fe20000010000 */
[----:B------:R-:W-:-:S07]  /*43a0*/  MOV R88, R162 ;  /* 0x000000a200587202 */ /* 0x000fce0000000f00 */
[----:B------:R-:W-:Y:S05]  /*43b0*/  WARPSYNC.COLLECTIVE R163, `(.L_x_5318) ;  /* 0x00000000a3087348 */ /* 0x000fea0003c00000 */
[----:B------:R0:W1:Y:S02]  /*43c0*/  SHFL.BFLY P3, R88, R88, R165, R164 ;  /* 0x0c0000a558587389 */ /* 0x00006400000600a4 */
[----:B01----:R-:W-:Y:S05]  /*43d0*/  ENDCOLLECTIVE ;  /* 0x000000000000791b */ /* 0x003fea0003800000 */
.L_x_5318:
[----:B------:R-:W-:Y:S01]  /*43e0*/  FADD.FTZ R162, R162, R88 ;  /* 0x00000058a2a27221 */ /* 0x000fe20000010000 */
[----:B------:R-:W-:-:S07]  /*43f0*/  MOV R88, R150 ;  /* 0x0000009600587202 */ /* 0x000fce0000000f00 */
[----:B------:R-:W-:Y:S05]  /*4400*/  WARPSYNC.COLLECTIVE R163, `(.L_x_5319) ;  /* 0x00000000a3087348 */ /* 0x000fea0003c00000 */
[----:B------:R0:W1:Y:S02]  /*4410*/  SHFL.BFLY P3, R88, R88, R165, R164 ;  /* 0x0c0000a558587389 */ /* 0x00006400000600a4 */
[----:B01----:R-:W-:Y:S05]  /*4420*/  ENDCOLLECTIVE ;  /* 0x000000000000791b */ /* 0x003fea0003800000 */
.L_x_5319:
[----:B------:R-:W-:Y:S01]  /*4430*/  HFMA2 R165, -RZ, RZ, 0, 9.5367431640625e-07 ;  /* 0x00000010ffa57431 */ /* 0x000fe200000001ff */
[----:B------:R-:W-:Y:S02]  /*4440*/  MOV R89, R88 ;  /* 0x0000005800597202 */ /* 0x000fe40000000f00 */
[----:B------:R-:W-:-:S03]  /*4450*/  MOV R88, R162 ;  /* 0x000000a200587202 */ /* 0x000fc60000000f00 */
[----:B------:R-:W-:-:S07]  /*4460*/  FADD.FTZ R150, R150, R89 ;  /* 0x0000005996967221 */ /* 0x000fce0000010000 */
[----:B------:R-:W-:Y:S05]  /*4470*/  WARPSYNC.COLLECTIVE R163, `(.L_x_5320) ;  /* 0x00000000a3087348 */ /* 0x000fea0003c00000 */
[----:B------:R0:W1:Y:S02]  /*4480*/  SHFL.BFLY P3, R88, R88, R165, R164 ;  /* 0x0c0000a558587389 */ /* 0x00006400000600a4 */
[----:B01----:R-:W-:Y:S05]  /*4490*/  ENDCOLLECTIVE ;  /* 0x000000000000791b */ /* 0x003fea0003800000 */
.L_x_5320:
[----:B------:R-:W-:Y:S02]  /*44a0*/  MOV R89, R88 ;  /* 0x0000005800597202 */ /* 0x000fe40000000f00 */
[----:B------:R-:W-:-:S07]  /*44b0*/  MOV R88, R150 ;  /* 0x0000009600587202 */ /* 0x000fce0000000f00 */
[----:B------:R-:W-:Y:S05]  /*44c0*/  WARPSYNC.COLLECTIVE R163, `(.L_x_5321) ;  /* 0x00000000a3087348 */ /* 0x000fea0003c00000 */
[----:B------:R0:W1:Y:S02]  /*44d0*/  SHFL.BFLY P3, R88, R88, R165, R164 ;  /* 0x0c0000a558587389 */ /* 0x00006400000600a4 */
[----:B01----:R-:W-:Y:S05]  /*44e0*/  ENDCOLLECTIVE ;  /* 0x000000000000791b */ /* 0x003fea0003800000 */
.L_x_5321:
[----:B------:R-:W-:Y:S05]  /*44f0*/  BRA `(.L_x_5322) ;  /* 0xffffffd000487947 */ /* 0x000fea000383ffff */
.L_x_5323:
        /* <DEDUP_REMOVED lines=16> */
.L_x_14492:


//--------------------- .text._ZN10layer_norm13ln_bwd_kernelINS_13Kernel_traitsIf13__nv_bfloat16fS2_fjLj768ELj1ELj4ELj1ELj16ENS_18Kernel_traits_baseILj768EfS2_fS2_fjLj128EEEEELb0ELb0ELb1ELb0EEEvNS_9BwdParamsE --------------------------
	.section	.text._ZN10layer_norm13ln_bwd_kernelINS_13Kernel_traitsIf13__nv_bfloat16fS2_fjLj768ELj1ELj4ELj1ELj16ENS_18Kernel_traits_baseILj768EfS2_fS2_fjLj128EEEEELb0ELb0ELb1ELb0EEEvNS_9BwdParamsE,"ax",@progbits
	.align	128
        .global         _ZN10layer_norm13ln_bwd_kernelINS_13Kernel_traitsIf13__nv_bfloat16fS2_fjLj768ELj1ELj4ELj1ELj16ENS_18Kernel_traits_baseILj768EfS2_fS2_fjLj128EEEEELb0ELb0ELb1ELb0EEEvNS_9BwdParamsE
        .type           _ZN10layer_norm13ln_bwd_kernelINS_13Kernel_traitsIf13__nv_bfloat16fS2_fjLj768ELj1ELj4ELj1ELj16ENS_18Kernel_traits_baseILj768EfS2_fS2_fjLj128EEEEELb0ELb0ELb1ELb0EEEvNS_9BwdParamsE,@function
        .size           _ZN10layer_norm13ln_bwd_kernelINS_13Kernel_traitsIf13__nv_bfloat16fS2_fjLj768ELj1ELj4ELj1ELj16ENS_18Kernel_traits_baseILj768EfS2_fS2_fjLj128EEEEELb0ELb0ELb1ELb0EEEvNS_9BwdParamsE,(.L_x_14493 - _ZN10layer_norm13ln_bwd_kernelINS_13Kernel_traitsIf13__nv_bfloat16fS2_fjLj768ELj1ELj4ELj1ELj16ENS_18Kernel_traits_baseILj768EfS2_fS2_fjLj128EEEEELb0ELb0ELb1ELb0EEEvNS_9BwdParamsE)
        .other          _ZN10layer_norm13ln_bwd_kernelINS_13Kernel_traitsIf13__nv_bfloat16fS2_fjLj768ELj1ELj4ELj1ELj16ENS_18Kernel_traits_baseILj768EfS2_fS2_fjLj128EEEEELb0ELb0ELb1ELb0EEEvNS_9BwdParamsE,@"STO_CUDA_ENTRY STV_DEFAULT"
_ZN10layer_norm13ln_bwd_kernelINS_13Kernel_traitsIf13__nv_bfloat16fS2_fjLj768ELj1ELj4ELj1ELj16ENS_18Kernel_traits_baseILj768EfS2_fS2_fjLj128EEEEELb0ELb0ELb1ELb0EEEvNS_9BwdParamsE:
.text._ZN10layer_norm13ln_bwd_kernelINS_13Kernel_traitsIf13__nv_bfloat16fS2_fjLj768ELj1ELj4ELj1ELj16ENS_18Kernel_traits_baseILj768EfS2_fS2_fjLj128EEEEELb0ELb0ELb1ELb0EEEvNS_9BwdParamsE:
        /* <DEDUP_REMOVED lines=27> */
[----:B------:R-:W5:Y:S01]  /*01b0*/  @P0 LDG.E.128 R80, desc[UR6][R2.64] ;  /* 0x0000000602500981 */ /* 0x000f62000c1e1d00 */
        /* <DEDUP_REMOVED lines=8> */
[----:B--2---:R-:W-:Y:S01]  /*0240*/  USHF.L.U32 UR4, UR4, 0x2, URZ ;  /* 0x0000000204047899 */ /* 0x004fe200080006ff */
[----:B---3--:R-:W-:-:S05]  /*0250*/  SHF.R.U32.HI R2, RZ, 0x5, R124 ;  /* 0x00000005ff027819 */ /* 0x008fca000001167c */
        /* <DEDUP_REMOVED lines=26> */
[----:B01--4-:R-:W-:Y:S06]  /*0400*/  @P0 BRA `(.L_x_5324) ;  /* 0x0000005800d00947 */ /* 0x013fec0003800000 */
        /* <DEDUP_REMOVED lines=24> */
.L_x_5438:
[----:B0-----:R-:W0:Y:S08]  /*0590*/  LDC.64 R114, c[0x0][0x3f8] ;  /* 0x0000fe00ff727b82 */ /* 0x001e300000000a00 */
[----:B-1----:R-:W1:Y:S08]  /*05a0*/  LDC.64 R112, c[0x0][0x3c8] ;  /* 0x0000f200ff707b82 */ /* 0x002e700000000a00 */
[----:B--2---:R-:W2:Y:S01]  /*05b0*/  LDC.64 R116, c[0x0][0x3f0] ;  /* 0x0000fc00ff747b82 */ /* 0x004ea20000000a00 */
        /* <DEDUP_REMOVED lines=12> */
[----:B0-----:R-:W-:-:S06]  /*0680*/  IMAD.WIDE R112, R2, 0x4, R112 ;  /* 0x0000000402707825 */ /* 0x001fcc00078e0270 */
[----:B------:R-:W2:Y:S01]  /*0690*/  LDG.E R112, desc[UR6][R112.64] ;  /* 0x0000000670707981 */ /* 0x000ea2000c1e1900 */
[----:B------:R-:W-:Y:S01]  /*06a0*/  MOV R125, UR13 ;  /* 0x0000000d007d7c02 */ /* 0x000fe20008000f00 */
[----:B------:R-:W-:Y:S01]  /*06b0*/  BSSY.RECONVERGENT B1, `(.L_x_5327) ;  /* 0x0000068000017945 */ /* 0x000fe20003800200 */
[----:B------:R-:W-:Y:S01]  /*06c0*/  IADD3 R116, PT, PT, R127, -0x1, RZ ;  /* 0xffffffff7f747810 */ /* 0x000fe20007ffe0ff */
[----:B------:R-:W0:Y:S01]  /*06d0*/  S2R R124, SR_TID.X ;  /* 0x00000000007c7919 */ /* 0x000e220000002100 */
        /* <DEDUP_REMOVED lines=31> */
[----:B------:R-:W-:Y:S02]  /*08d0*/  IADD3 R180, PT, PT, R180, 0x20, RZ ;  /* 0x00000020b4b47810 */ /* 0x000fe40007ffe0ff */
        /* <DEDUP_REMOVED lines=8> */
[C---:B0-----:R-:W-:Y:S01]  /*0960*/  FMUL.FTZ R147, R129.reuse, R120 ;  /* 0x0000007881937220 */ /* 0x041fe20000410000 */
[----:B------:R-:W-:Y:S01]  /*0970*/  SHF.L.U32 R151, R118, 0x10, RZ ;  /* 0x0000001076977819 */ /* 0x000fe200000006ff */
[----:B------:R-:W-:Y:S01]  /*0980*/  FMUL.FTZ R146, R129, R150 ;  /* 0x0000009681927220 */ /* 0x000fe20000410000 */
        /* <DEDUP_REMOVED lines=58> */
.L_x_5328:
[----:B------:R-:W-:Y:S05]  /*0d30*/  BSYNC.RECONVERGENT B1 ;  /* 0x0000000000017941 */ /* 0x000fea0003800200 */
.L_x_5327:
        /* <DEDUP_REMOVED lines=18> */
[C---:B---3--:R-:W-:Y:S01]  /*0e60*/  FADD.FTZ R166, -R178.reuse, R112 ;  /* 0x00000070b2a67221 */ /* 0x048fe20000010100 */
[C---:B------:R-:W-:Y:S01]  /*0e70*/  FADD.FTZ R168, -R178.reuse, R113 ;  /* 0x00000071b2a87221 */ /* 0x040fe20000010100 */
[----:B------:R-:W-:Y:S01]  /*0e80*/  FADD.FTZ R114, -R178, R114 ;  /* 0x00000072b2727221 */ /* 0x000fe20000010100 */
[----:B----4-:R-:W-:-:S02]  /*0e90*/  PRMT R112, R116, 0x7632, R112 ;  /* 0x0000763274707816 */ /* 0x010fc40000000070 */
[----:B------:R-:W-:Y:S01]  /*0ea0*/  SHF.L.U32 R113, R116, 0x10, RZ ;  /* 0x0000001074717819 */ /* 0x000fe200000006ff */
[--C-:B------:R-:W-:Y:S01]  /*0eb0*/  FADD.FTZ R170, -R178, R115.reuse ;  /* 0x00000073b2aa7221 */ /* 0x100fe20000010100 */
[----:B------:R-:W-:Y:S01]  /*0ec0*/  SHF.L.U32 R167, R118, 0x10, RZ ;  /* 0x0000001076a77819 */ /* 0x000fe200000006ff */
[C---:B-----5:R-:W-:Y:S01]  /*0ed0*/  FMUL.FTZ R161, R129.reuse, R114 ;  /* 0x0000007281a17220 */ /* 0x060fe20000410000 */
[C---:B------:R-:W-:Y:S01]  /*0ee0*/  FMUL.FTZ R159, R129.reuse, R166 ;  /* 0x000000a6819f7220 */ /* 0x040fe20000410000 */
[----:B------:R-:W-:Y:S01]  /*0ef0*/  SHF.L.U32 R114, R112, 0x10, RZ ;  /* 0x0000001070727819 */ /* 0x000fe200000006ff */
[C---:B0-----:R-:W-:Y:S01]  /*0f00*/  FMUL.FTZ R163, R129.reuse, R120 ;  /* 0x0000007881a37220 */ /* 0x041fe20000410000 */
[----:B------:R-:W-:Y:S01]  /*0f10*/  FMUL.FTZ R166, R72, R113 ;  /* 0x0000007148a67220 */ /* 0x000fe20000410000 */
[----:B------:R-:W-:Y:S01]  /*0f20*/  FMUL.FTZ R164, R129, R170 ;  /* 0x000000aa81a47220 */ /* 0x000fe20000410000 */
[----:B------:R-:W-:Y:S01]  /*0f30*/  PRMT R115, R117, 0x7632, R115 ;  /* 0x0000763275737816 */ /* 0x000fe20000000073 */
[----:B------:R-:W-:Y:S01]  /*0f40*/  FADD.FTZ R20, R20, R167 ;  /* 0x000000a714147221 */ /* 0x000fe20000010000 */
[-C--:B------:R-:W-:Y:S01]  /*0f50*/  FFMA.FTZ R44, R163, R167.reuse, R44 ;  /* 0x000000a7a32c7223 */ /* 0x080fe2000001002c */
[----:B------:R-:W-:Y:S01]  /*0f60*/  FMUL.FTZ R170, R68, R167 ;  /* 0x000000a744aa7220 */ /* 0x000fe20000410000 */
[----:B------:R-:W-:Y:S01]  /*0f70*/  SHF.L.U32 R117, R117, 0x10, RZ ;  /* 0x0000001075757819 */ /* 0x000fe200000006ff */
[----:B------:R-:W-:Y:S01]  /*0f80*/  FADD.FTZ R24, R24, R113 ;  /* 0x0000007118187221 */ /* 0x000fe20000010000 */
[----:B------:R-:W-:Y:S01]  /*0f90*/  FFMA.FTZ R48, R159, R113, R48 ;  /* 0x000000719f307223 */ /* 0x000fe20000010030 */
[----:B------:R-:W-:Y:S01]  /*0fa0*/  FADD.FTZ R112, R181, R166 ;  /* 0x000000a6b5707221 */ /* 0x000fe20000010000 */
[----:B------:R-:W-:Y:S01]  /*0fb0*/  FMUL.FTZ R167, R73, R114 ;  /* 0x0000007249a77220 */ /* 0x000fe20000410000 */
[----:B------:R-:W-:Y:S01]  /*0fc0*/  FMUL.FTZ R162, R129, R168 ;  /* 0x000000a881a27220 */ /* 0x000fe20000410000 */
[----:B------:R-:W-:Y:S01]  /*0fd0*/  FFMA.FTZ R113, R159, R166, R182 ;  /* 0x000000a69f717223 */ /* 0x000fe200000100b6 */
[----:B------:R-:W-:Y:S01]  /*0fe0*/  SHF.L.U32 R116, R115, 0x10, RZ ;  /* 0x0000001073747819 */ /* 0x000fe200000006ff */
[----:B------:R-:W-:Y:S01]  /*0ff0*/  FADD.FTZ R115, R112, R167 ;  /* 0x000000a770737221 */ /* 0x000fe20000010000 */
[----:B------:R-:W-:Y:S01]  /*1000*/  PRMT R169, R119, 0x7632, R169 ;  /* 0x0000763277a97816 */ /* 0x000fe200000000a9 */
        /* <DEDUP_REMOVED lines=40> */
.L_x_5330:
[----:B------:R-:W-:Y:S05]  /*1290*/  BSYNC.RECONVERGENT B1 ;  /* 0x0000000000017941 */ /* 0x000fea0003800200 */
.L_x_5329:
        /* <DEDUP_REMOVED lines=14> */
[C---:B--2---:R-:W-:Y:S01]  /*1380*/  FADD.FTZ R134, -R178.reuse, R113 ;  /* 0x00000071b2867221 */ /* 0x044fe20000010100 */
[C---:B------:R-:W-:Y:S01]  /*1390*/  FADD.FTZ R114, -R178.reuse, R114 ;  /* 0x00000072b2727221 */ /* 0x040fe20000010100 */
[C---:B------:R-:W-:Y:S01]  /*13a0*/  FADD.FTZ R136, -R178.reuse, R115 ;  /* 0x00000073b2887221 */ /* 0x040fe20000010100 */
[C---:B------:R-:W-:Y:S01]  /*13b0*/  FADD.FTZ R112, -R178.reuse, R112 ;  /* 0x00000070b2707221 */ /* 0x040fe20000010100 */
[C---:B---3--:R-:W-:Y:S01]  /*13c0*/  FADD.FTZ R128, -R178.reuse, R116 ;  /* 0x00000074b2807221 */ /* 0x048fe20000010100 */
[C---:B-----5:R-:W-:Y:S01]  /*13d0*/  FMUL.FTZ R133, R129.reuse, R114 ;  /* 0x0000007281857220 */ /* 0x060fe20000410000 */
[C---:B------:R-:W-:Y:S01]  /*13e0*/  FMUL.FTZ R134, R129.reuse, R134 ;  /* 0x0000008681867220 */ /* 0x040fe20000410000 */
[----:B0-----:R-:W-:Y:S01]  /*13f0*/  FMUL.FTZ R131, R129, R112 ;  /* 0x0000007081837220 */ /* 0x001fe20000410000 */
[----:B------:R-:W-:Y:S01]  /*1400*/  FADD.FTZ R138, -R178, R117 ;  /* 0x00000075b28a7221 */ /* 0x000fe20000010100 */
[----:B----4-:R-:W-:Y:S01]  /*1410*/  PRMT R113, R120, 0x7632, R113 ;  /* 0x0000763278717816 */ /* 0x010fe20000000071 */
[----:B------:R-:W-:Y:S01]  /*1420*/  FADD.FTZ R118, -R178, R118 ;  /* 0x00000076b2767221 */ /* 0x000fe20000010100 */
[----:B------:R-:W-:Y:S01]  /*1430*/  SHF.L.U32 R115, R120, 0x10, RZ ;  /* 0x0000001078737819 */ /* 0x000fe200000006ff */
[----:B------:R-:W-:Y:S01]  /*1440*/  FADD.FTZ R132, -R178, R119 ;  /* 0x00000077b2847221 */ /* 0x000fe20000010100 */
        /* <DEDUP_REMOVED lines=54> */
[----:B------:R-:W-:Y:S01]  /*17b0*/  FFMA.FTZ R182, R132, R130, R113 ;  /* 0x0000008284b67223 */ /* 0x000fe20000010071 */
[----:B------:R-:W-:Y:S06]  /*17c0*/  BRA `(.L_x_5331) ;  /* 0x0000000000707947 */ /* 0x000fec0003800000 */
.L_x_5326:
        /* <DEDUP_REMOVED lines=21> */
[----:B------:R-:W-:Y:S02]  /*1920*/  @P2 IADD3 R121, PT, PT, R121, 0x20, RZ ;  /* 0x0000002079792810 */ /* 0x000fe40007ffe0ff */
[----:B------:R0:W5:Y:S04]  /*1930*/  @P0 LDG.E.128 R4, desc[UR6][R112.64+0x10] ;  /* 0x0000100670040981 */ /* 0x000168000c1e1d00 */
[----:B------:R0:W5:Y:S01]  /*1940*/  @P2 LDG.E.128 R84, desc[UR6][R116.64] ;  /* 0x0000000674542981 */ /* 0x000162000c1e1d00 */
[----:B--2---:R-:W-:-:S03]  /*1950*/  @P3 IMAD.WIDE.U32 R114, R121, 0x20, R118 ;  /* 0x0000002079723825 */ /* 0x004fc600078e0076 */
[----:B------:R0:W5:Y:S04]  /*1960*/  @P2 LDG.E.128 R88, desc[UR6][R116.64+0x10] ;  /* 0x0000100674582981 */ /* 0x000168000c1e1d00 */
[----:B------:R0:W5:Y:S04]  /*1970*/  @P3 LDG.E.128 R92, desc[UR6][R114.64] ;  /* 0x00000006725c3981 */ /* 0x000168000c1e1d00 */
[----:B------:R0:W5:Y:S02]  /*1980*/  @P3 LDG.E.128 R96, desc[UR6][R114.64+0x10] ;  /* 0x0000100672603981 */ /* 0x000164000c1e1d00 */
.L_x_5331:
[----:B------:R-:W-:Y:S05]  /*1990*/  BSYNC.RECONVERGENT B0 ;  /* 0x0000000000007941 */ /* 0x000fea0003800200 */
.L_x_5325:
        /* <DEDUP_REMOVED lines=21> */
.L_x_5450:
        /* <DEDUP_REMOVED lines=9> */
[----:B------:R-:W-:-:S04]  /*1b80*/  @P2 SHF.R.S32.HI R115, RZ, 0x1f, R114 ;  /* 0x0000001fff732819 */ /* 0x000fc80000011472 */
[----:B------:R-:W-:Y:S01]  /*1b90*/  @P2 LEA.HI R115, R115, R114, RZ, 0x3 ;  /* 0x0000007273732211 */ /* 0x000fe200078f18ff */
[----:B------:R-:W-:Y:S01]  /*1ba0*/  FMUL.FTZ R114, R113, UR9 ;  /* 0x0000000971727c20 */ /* 0x000fe20008410000 */
[----:B------:R-:W-:Y:S02]  /*1bb0*/  FSEL R113, R116, RZ, !P0 ;  /* 0x000000ff74717208 */ /* 0x000fe40004000000 */
        /* <DEDUP_REMOVED lines=21> */
.L_x_5339:
[----:B------:R-:W-:Y:S05]  /*1d10*/  BSYNC.RECONVERGENT B2 ;  /* 0x0000000000027941 */ /* 0x000fea0003800200 */
.L_x_5338:
        /* <DEDUP_REMOVED lines=10> */
.L_x_5341:
[----:B------:R-:W-:Y:S05]  /*1dc0*/  BSYNC.RECONVERGENT B2 ;  /* 0x0000000000027941 */ /* 0x000fea0003800200 */
.L_x_5340:
        /* <DEDUP_REMOVED lines=10> */
.L_x_5343:
[----:B------:R-:W-:Y:S05]  /*1e70*/  BSYNC.RECONVERGENT B2 ;  /* 0x0000000000027941 */ /* 0x000fea0003800200 */
.L_x_5342:
        /* <DEDUP_REMOVED lines=10> */
.L_x_5345:
[----:B------:R-:W-:Y:S05]  /*1f20*/  BSYNC.RECONVERGENT B2 ;  /* 0x0000000000027941 */ /* 0x000fea0003800200 */
.L_x_5344:
        /* <DEDUP_REMOVED lines=10> */
.L_x_5347:
[----:B------:R-:W-:Y:S05]  /*1fd0*/  BSYNC.RECONVERGENT B2 ;  /* 0x0000000000027941 */ /* 0x000fea0003800200 */
.L_x_5346:
        /* <DEDUP_REMOVED lines=10> */
.L_x_5349:
[----:B------:R-:W-:Y:S05]  /*2080*/  BSYNC.RECONVERGENT B2 ;  /* 0x0000000000027941 */ /* 0x000fea0003800200 */
.L_x_5348:
        /* <DEDUP_REMOVED lines=10> */
.L_x_5351:
[----:B------:R-:W-:Y:S05]  /*2130*/  BSYNC.RECONVERGENT B2 ;  /* 0x0000000000027941 */ /* 0x000fea0003800200 */
.L_x_5350:
        /* <DEDUP_REMOVED lines=10> */
.L_x_5337:
[-CC-:B------:R-:W-:Y:S01]  /*21e0*/  FFMA.FTZ R105, R149, R114.reuse, R113.reuse ;  /* 0x0000007295697223 */ /* 0x180fe20000010071 */
        /* <DEDUP_REMOVED lines=42> */
.L_x_5354:
[----:B------:R-:W-:Y:S05]  /*2490*/  BSYNC.RECONVERGENT B2 ;  /* 0x0000000000027941 */ /* 0x000fea0003800200 */
.L_x_5353:
        /* <DEDUP_REMOVED lines=10> */
.L_x_5356:
[----:B------:R-:W-:Y:S05]  /*2540*/  BSYNC.RECONVERGENT B2 ;  /* 0x0000000000027941 */ /* 0x000fea0003800200 */
.L_x_5355:
        /* <DEDUP_REMOVED lines=10> */
.L_x_5358:
[----:B------:R-:W-:Y:S05]  /*25f0*/  BSYNC.RECONVERGENT B2 ;  /* 0x0000000000027941 */ /* 0x000fea0003800200 */
.L_x_5357:
        /* <DEDUP_REMOVED lines=10> */
.L_x_5360:
[----:B------:R-:W-:Y:S05]  /*26a0*/  BSYNC.RECONVERGENT B2 ;  /* 0x0000000000027941 */ /* 0x000fea0003800200 */
.L_x_5359:
        /* <DEDUP_REMOVED lines=10> */
.L_x_5362:
[----:B------:R-:W-:Y:S05]  /*2750*/  BSYNC.RECONVERGENT B2 ;  /* 0x0000000000027941 */ /* 0x000fea0003800200 */
.L_x_5361:
        /* <DEDUP_REMOVED lines=10> */
.L_x_5364:
[----:B------:R-:W-:Y:S05]  /*2800*/  BSYNC.RECONVERGENT B2 ;  /* 0x0000000000027941 */ /* 0x000fea0003800200 */
.L_x_5363:
        /* <DEDUP_REMOVED lines=10> */
.L_x_5366:
[----:B------:R-:W-:Y:S05]  /*28b0*/  BSYNC.RECONVERGENT B2 ;  /* 0x0000000000027941 */ /* 0x000fea0003800200 */
.L_x_5365:
[----:B------:R-:W-:Y:S05]  /*28c0*/  @!P2 BRA `(.L_x_5352) ;  /* 0x00000008002ca947 */ /* 0x000fea0003800000 */
[----:B------:R-:W-:-:S05]  /*28d0*/  FMUL.FTZ R115, R111, UR12 ;  /* 0x0000000c6f737c20 */ /* 0x000fca0008410000 */
[----:B------:R-:W-:-:S04]  /*28e0*/  F2FP.BF16.F32.PACK_AB R115, RZ, R115 ;  /* 0x00000073ff73723e */ /* 0x000fc800000010ff */
[----:B------:R-:W-:Y:S01]  /*28f0*/  PRMT R103, R103, 0x5410, R115 ;  /* 0x0000541067677816 */ /* 0x000fe20000000073 */
[----:B------:R-:W-:Y:S06]  /*2900*/  BRA `(.L_x_5352) ;  /* 0x00000008001c7947 */ /* 0x000fec0003800000 */
.L_x_5336:
[----:B------:R-:W-:Y:S02]  /*2910*/  MOV R122, UR14 ;  /* 0x0000000e007a7c02 */ /* 0x000fe40008000f00 */
[----:B------:R-:W-:Y:S02]  /*2920*/  MOV R123, UR15 ;  /* 0x0000000f007b7c02 */ /* 0x000fe40008000f00 */
[----:B------:R-:W-:-:S04]  /*2930*/  ISETP.NE.U32.AND P0, PT, R122, RZ, PT ;  /* 0x000000ff7a00720c */ /* 0x000fc80003f05070 */
[----:B------:R-:W-:-:S13]  /*2940*/  ISETP.NE.AND.EX P0, PT, R123, RZ, PT, P0 ;  /* 0x000000ff7b00720c */ /* 0x000fda0003f05300 */
[----:B------:R-:W-:Y:S05]  /*2950*/  @P0 BRA `(.L_x_5367) ;  /* 0x0000000400040947 */ /* 0x000fea0003800000 */
[----:B0-----:R-:W0:Y:S01]  /*2960*/  @P2 LDC R118, c[0x0][0x40c] ;  /* 0x00010300ff762b82 */ /* 0x001e220000000800 */
[-CC-:B------:R-:W-:Y:S01]  /*2970*/  @P1 FFMA.FTZ R117, R3, R114.reuse, R113.reuse ;  /* 0x0000007203751223 */ /* 0x180fe20000010071 */
[--C-:B------:R-:W-:Y:S01]  /*2980*/  @P1 FFMA.FTZ R120, R146, R114, R113.reuse ;  /* 0x0000007292781223 */ /* 0x100fe20000010071 */
[----:B------:R-:W-:Y:S01]  /*2990*/  MOV R115, R8 ;  /* 0x0000000800737202 */ /* 0x000fe20000000f00 */
[-C--:B------:R-:W-:Y:S01]  /*29a0*/  @P1 FFMA.FTZ R121, R145, R114.reuse, R113 ;  /* 0x0000007291791223 */ /* 0x080fe20000010071 */
[----:B------:R-:W-:Y:S01]  /*29b0*/  @P1 FADD.FTZ R117, R150, -R117 ;  /* 0x8000007596751221 */ /* 0x000fe20000010000 */
[----:B------:R-:W-:Y:S01]  /*29c0*/  @P1 FADD.FTZ R120, R151, -R120 ;  /* 0x8000007897781221 */ /* 0x000fe20000010000 */
[----:B------:R-:W-:Y:S01]  /*29d0*/  MOV R116, R9 ;  /* 0x0000000900747202 */ /* 0x000fe20000000f00 */
[----:B------:R-:W1:Y:S01]  /*29e0*/  @P2 LDC R119, c[0x0][0x40c] ;  /* 0x00010300ff772b82 */ /* 0x000e620000000800 */
[----:B------:R-:W-:Y:S01]  /*29f0*/  @P1 FFMA.FTZ R115, R129, R117, R8 ;  /* 0x0000007581731223 */ /* 0x000fe20000010008 */
[----:B------:R-:W-:Y:S01]  /*2a00*/  @P1 FFMA.FTZ R179, R147, R114, R113 ;  /* 0x0000007293b31223 */ /* 0x000fe20000010071 */
[----:B------:R-:W-:Y:S01]  /*2a10*/  @P1 FFMA.FTZ R116, R129, R120, R9 ;  /* 0x0000007881741223 */ /* 0x000fe20000010009 */
[-C--:B------:R-:W-:Y:S01]  /*2a20*/  @P1 FFMA.FTZ R120, R148, R114.reuse, R113 ;  /* 0x0000007294781223 */ /* 0x080fe20000010071 */
[----:B------:R-:W-:Y:S01]  /*2a30*/  @P1 FADD.FTZ R121, R152, -R121 ;  /* 0x8000007998791221 */ /* 0x000fe20000010000 */
[-CC-:B------:R-:W-:Y:S01]  /*2a40*/  @P1 FFMA.FTZ R182, R158, R114.reuse, R113.reuse ;  /* 0x000000729eb61223 */ /* 0x180fe20000010071 */
[----:B------:R-:W-:Y:S01]  /*2a50*/  @P1 FFMA.FTZ R183, R149, R114, R113 ;  /* 0x0000007295b71223 */ /* 0x000fe20000010071 */
[----:B------:R-:W2:Y:S01]  /*2a60*/  @P2 LDC R178, c[0x0][0x40c] ;  /* 0x00010300ffb22b82 */ /* 0x000ea20000000800 */
[----:B------:R-:W-:Y:S01]  /*2a70*/  @P1 FADD.FTZ R179, R154, -R179 ;  /* 0x800000b39ab31221 */ /* 0x000fe20000010000 */
[----:B------:R-:W-:Y:S01]  /*2a80*/  MOV R117, R10 ;  /* 0x0000000a00757202 */ /* 0x000fe20000000f00 */
[----:B------:R-:W-:Y:S01]  /*2a90*/  @P1 FADD.FTZ R120, R153, -R120 ;  /* 0x8000007899781221 */ /* 0x000fe20000010000 */
[----:B------:R-:W-:Y:S01]  /*2aa0*/  @P1 FFMA.FTZ R117, R129, R121, R10 ;  /* 0x0000007981751223 */ /* 0x000fe2000001000a */
[----:B------:R-:W-:Y:S01]  /*2ab0*/  @P1 FADD.FTZ R182, R155, -R182 ;  /* 0x800000b69bb61221 */ /* 0x000fe20000010000 */
[----:B------:R-:W-:Y:S01]  /*2ac0*/  @P1 FADD.FTZ R183, R156, -R183 ;  /* 0x800000b79cb71221 */ /* 0x000fe20000010000 */
[----:B------:R-:W-:Y:S01]  /*2ad0*/  MOV R121, R6 ;  /* 0x0000000600797202 */ /* 0x000fe20000000f00 */
[----:B------:R-:W3:Y:S01]  /*2ae0*/  @P2 LDC R180, c[0x0][0x40c] ;  /* 0x00010300ffb42b82 */ /* 0x000ee20000000800 */
[----:B0-----:R-:W-:Y:S01]  /*2af0*/  @P2 FMUL.FTZ R115, R115, R118 ;  /* 0x0000007673732220 */ /* 0x001fe20000410000 */
[----:B------:R-:W-:Y:S01]  /*2b00*/  MOV R118, R11 ;  /* 0x0000000b00767202 */ /* 0x000fe20000000f00 */
[C---:B------:R-:W-:Y:S01]  /*2b10*/  @P1 FFMA.FTZ R118, R129.reuse, R120, R11 ;  /* 0x0000007881761223 */ /* 0x040fe2000001000b */
[----:B------:R-:W-:Y:S01]  /*2b20*/  MOV R120, R5 ;  /* 0x0000000500787202 */ /* 0x000fe20000000f00 */
[C---:B------:R-:W-:Y:S01]  /*2b30*/  @P1 FFMA.FTZ R120, R129.reuse, R182, R5 ;  /* 0x000000b681781223 */ /* 0x040fe20000010005 */
[----:B------:R-:W-:Y:S01]  /*2b40*/  @P2 F2FP.BF16.F32.PACK_AB R115, RZ, R115 ;  /* 0x00000073ff73223e */ /* 0x000fe200000010ff */
[C---:B------:R-:W-:Y:S01]  /*2b50*/  @P1 FFMA.FTZ R121, R129.reuse, R183, R6 ;  /* 0x000000b781791223 */ /* 0x040fe20000010006 */
[----:B------:R-:W0:Y:S01]  /*2b60*/  @P2 LDC R175, c[0x0][0x40c] ;  /* 0x00010300ffaf2b82 */ /* 0x000e220000000800 */
[----:B-1----:R-:W-:Y:S01]  /*2b70*/  @P2 FMUL.FTZ R116, R116, R119 ;  /* 0x0000007774742220 */ /* 0x002fe20000410000 */
[----:B------:R-:W-:Y:S01]  /*2b80*/  MOV R119, R4 ;  /* 0x0000000400777202 */ /* 0x000fe20000000f00 */
[----:B------:R-:W-:Y:S01]  /*2b90*/  @P1 FFMA.FTZ R119, R129, R179, R4 ;  /* 0x000000b381771223 */ /* 0x000fe20000010004 */
[----:B------:R-:W-:-:S02]  /*2ba0*/  @P2 PRMT R100, R115, 0x7610, R100 ;  /* 0x0000761073642816 */ /* 0x000fc40000000064 */
        /* <DEDUP_REMOVED lines=8> */
[----:B------:R-:W-:Y:S01]  /*2c30*/  @P2 F2FP.BF16.F32.PACK_AB R117, RZ, R117 ;  /* 0x00000075ff75223e */ /* 0x000fe200000010ff */
[----:B0-----:R-:W-:-:S03]  /*2c40*/  @P2 FMUL.FTZ R116, R118, R175 ;  /* 0x000000af76742220 */ /* 0x001fc60000410000 */
[----:B------:R-:W-:Y:S02]  /*2c50*/  @P2 PRMT R102, R117, 0x7610, R102 ;  /* 0x0000761075662816 */ /* 0x000fe40000000066 */
[----:B------:R-:W-:Y:S01]  /*2c60*/  @P2 F2FP.BF16.F32.PACK_AB R116, RZ, R116 ;  /* 0x00000074ff74223e */ /* 0x000fe200000010ff */
[----:B-1----:R-:W-:-:S03]  /*2c70*/  @P2 FMUL.FTZ R118, R120, R181 ;  /* 0x000000b578762220 */ /* 0x002fc60000410000 */
[----:B------:R-:W-:Y:S02]  /*2c80*/  @P2 PRMT R101, R101, 0x5410, R116 ;  /* 0x0000541065652816 */ /* 0x000fe40000000074 */
[----:B------:R-:W-:Y:S01]  /*2c90*/  @P2 F2FP.BF16.F32.PACK_AB R118, RZ, R118 ;  /* 0x00000076ff76223e */ /* 0x000fe200000010ff */
[----:B--2---:R-:W-:-:S03]  /*2ca0*/  @P2 FMUL.FTZ R119, R121, R184 ;  /* 0x000000b879772220 */ /* 0x004fc60000410000 */
[----:B------:R-:W-:Y:S02]  /*2cb0*/  @P2 PRMT R102, R102, 0x5410, R118 ;  /* 0x0000541066662816 */ /* 0x000fe40000000076 */
[----:B------:R-:W-:-:S04]  /*2cc0*/  @P2 F2FP.BF16.F32.PACK_AB R119, RZ, R119 ;  /* 0x00000077ff77223e */ /* 0x000fc800000010ff */
[----:B------:R-:W-:Y:S01]  /*2cd0*/  @P2 PRMT R103, R119, 0x7610, R103 ;  /* 0x0000761077672816 */ /* 0x000fe20000000067 */
[----:B------:R-:W-:Y:S06]  /*2ce0*/  @!P2 BRA `(.L_x_5352) ;  /* 0x000000040024a947 */ /* 0x000fec0003800000 */
[----:B------:R-:W-:Y:S01]  /*2cf0*/  @P1 FFMA.FTZ R116, R160, R114, R113 ;  /* 0x00000072a0741223 */ /* 0x000fe20000010071 */
[----:B------:R-:W-:-:S03]  /*2d00*/  MOV R115, R7 ;  /* 0x0000000700737202 */ /* 0x000fc60000000f00 */
[----:B------:R-:W-:-:S04]  /*2d10*/  @P1 FADD.FTZ R116, R157, -R116 ;  /* 0x800000749d741221 */ /* 0x000fc80000010000 */
[----:B------:R-:W-:-:S04]  /*2d20*/  @P1 FFMA.FTZ R115, R129, R116, R7 ;  /* 0x0000007481731223 */ /* 0x000fc80000010007 */
[----:B------:R-:W-:-:S05]  /*2d30*/  FMUL.FTZ R115, R115, UR12 ;  /* 0x0000000c73737c20 */ /* 0x000fca0008410000 */
[----:B------:R-:W-:-:S04]  /*2d40*/  F2FP.BF16.F32.PACK_AB R115, RZ, R115 ;  /* 0x00000073ff73723e */ /* 0x000fc800000010ff */
[----:B------:R-:W-:Y:S01]  /*2d50*/  PRMT R103, R103, 0x5410, R115 ;  /* 0x0000541067677816 */ /* 0x000fe20000000073 */
[----:B------:R-:W-:Y:S06]  /*2d60*/  BRA `(.L_x_5352) ;  /* 0x0000000400047947 */ /* 0x000fec0003800000 */
.L_x_5367:
[----:B------:R-:W1:Y:S01]  /*2d70*/  @P2 LDC R106, c[0x0][0x40c] ;  /* 0x00010300ff6a2b82 */ /* 0x000e620000000800 */
[-CC-:B------:R-:W-:Y:S01]  /*2d80*/  @P1 FFMA.FTZ R104, R160, R114.reuse, R113.reuse ;  /* 0x00000072a0681223 */ /* 0x180fe20000010071 */
[-CC-:B------:R-:W-:Y:S01]  /*2d90*/  @P1 FFMA.FTZ R105, R149, R114.reuse, R113.reuse ;  /* 0x0000007295691223 */ /* 0x180fe20000010071 */
[----:B------:R-:W-:Y:S01]  /*2da0*/  @P1 FFMA.FTZ R107, R3, R114, R113 ;  /* 0x00000072036b1223 */ /* 0x000fe20000010071 */
[----:B------:R-:W-:Y:S01]  /*2db0*/  MOV R121, R7 ;  /* 0x0000000700797202 */ /* 0x000fe20000000f00 */
[----:B------:R-:W-:Y:S01]  /*2dc0*/  @P1 FADD.FTZ R104, R157, -R104 ;  /* 0x800000689d681221 */ /* 0x000fe20000010000 */
[----:B------:R-:W-:Y:S01]  /*2dd0*/  @P1 FADD.FTZ R105, R156, -R105 ;  /* 0x800000699c691221 */ /* 0x000fe20000010000 */
[----:B------:R-:W-:Y:S01]  /*2de0*/  @P1 FADD.FTZ R107, R150, -R107 ;  /* 0x8000006b966b1221 */ /* 0x000fe20000010000 */
[----:B------:R-:W2:Y:S01]  /*2df0*/  @P2 LDC R111, c[0x0][0x40c] ;  /* 0x00010300ff6f2b82 */ /* 0x000ea20000000800 */
[C---:B------:R-:W-:Y:S01]  /*2e00*/  @P1 FFMA.FTZ R121, R129.reuse, R104, R7 ;  /* 0x0000006881791223 */ /* 0x040fe20000010007 */
[----:B------:R-:W-:Y:S01]  /*2e10*/  MOV R110, R6 ;  /* 0x00000006006e7202 */ /* 0x000fe20000000f00 */
[C---:B------:R-:W-:Y:S01]  /*2e20*/  @P1 FFMA.FTZ R110, R129.reuse, R105, R6 ;  /* 0x00000069816e1223 */ /* 0x040fe20000010006 */
[----:B------:R-:W-:Y:S01]  /*2e30*/  MOV R104, R8 ;  /* 0x0000000800687202 */ /* 0x000fe20000000f00 */
[----:B------:R-:W-:Y:S01]  /*2e40*/  @P1 FFMA.FTZ R104, R129, R107, R8 ;  /* 0x0000006b81681223 */ /* 0x000fe20000010008 */
[-CC-:B------:R-:W-:Y:S01]  /*2e50*/  @P1 FFMA.FTZ R108, R146, R114.reuse, R113.reuse ;  /* 0x00000072926c1223 */ /* 0x180fe20000010071 */
[-CC-:B------:R-:W-:Y:S01]  /*2e60*/  @P1 FFMA.FTZ R117, R145, R114.reuse, R113.reuse ;  /* 0x0000007291751223 */ /* 0x180fe20000010071 */
[----:B------:R-:W3:Y:S01]  /*2e70*/  @P2 LDC R109, c[0x0][0x40c] ;  /* 0x00010300ff6d2b82 */ /* 0x000ee20000000800 */
[-CC-:B------:R-:W-:Y:S01]  /*2e80*/  @P1 FFMA.FTZ R179, R147, R114.reuse, R113.reuse ;  /* 0x0000007293b31223 */ /* 0x180fe20000010071 */
[----:B------:R-:W-:Y:S01]  /*2e90*/  @P1 FADD.FTZ R108, R151, -R108 ;  /* 0x8000006c976c1221 */ /* 0x000fe20000010000 */
[-C--:B0-----:R-:W-:Y:S01]  /*2ea0*/  @P1 FFMA.FTZ R118, R148, R114.reuse, R113 ;  /* 0x0000007294761223 */ /* 0x081fe20000010071 */
[----:B------:R-:W-:Y:S01]  /*2eb0*/  @P1 FADD.FTZ R117, R152, -R117 ;  /* 0x8000007598751221 */ /* 0x000fe20000010000 */
[----:B------:R-:W-:Y:S01]  /*2ec0*/  @P1 FFMA.FTZ R178, R158, R114, R113 ;  /* 0x000000729eb21223 */ /* 0x000fe20000010071 */
[----:B------:R-:W-:Y:S01]  /*2ed0*/  @P1 FADD.FTZ R179, R154, -R179 ;  /* 0x800000b39ab31221 */ /* 0x000fe20000010000 */
[----:B------:R-:W-:Y:S01]  /*2ee0*/  @P1 FADD.FTZ R118, R153, -R118 ;  /* 0x8000007699761221 */ /* 0x000fe20000010000 */
[----:B------:R-:W0:Y:S01]  /*2ef0*/  @P2 LDC R119, c[0x0][0x40c] ;  /* 0x00010300ff772b82 */ /* 0x000e220000000800 */
[----:B-1----:R-:W-:Y:S01]  /*2f00*/  @P2 FMUL.FTZ R106, R121, R106 ;  /* 0x0000006a796a2220 */ /* 0x002fe20000410000 */
[----:B------:R-:W-:Y:S01]  /*2f10*/  @P1 FADD.FTZ R178, R155, -R178 ;  /* 0x800000b29bb21221 */ /* 0x000fe20000010000 */
[----:B------:R-:W-:Y:S01]  /*2f20*/  MOV R107, R11 ;  /* 0x0000000b006b7202 */ /* 0x000fe20000000f00 */
[----:B------:R-:W-:-:S02]  /*2f30*/  @P1 FFMA.FTZ R107, R129, R118, R11 ;  /* 0x00000076816b1223 */ /* 0x000fc4000001000b */
[----:B------:R-:W-:Y:S02]  /*2f40*/  @P2 F2FP.BF16.F32.PACK_AB R175, RZ, R106 ;  /* 0x0000006affaf223e */ /* 0x000fe400000010ff */
[----:B------:R-:W1:Y:S01]  /*2f50*/  @P2 LDC R181, c[0x0][0x40c] ;  /* 0x00010300ffb52b82 */ /* 0x000e620000000800 */
[----:B--2---:R-:W-:-:S05]  /*2f60*/  @P2 FMUL.FTZ R105, R110, R111 ;  /* 0x0000006f6e692220 */ /* 0x004fca0000410000 */
[----:B------:R-:W-:Y:S02]  /*2f70*/  @P2 F2FP.BF16.F32.PACK_AB R111, RZ, R105 ;  /* 0x00000069ff6f223e */ /* 0x000fe400000010ff */
[----:B------:R-:W2:Y:S01]  /*2f80*/  @P2 LDC R120, c[0x0][0x40c] ;  /* 0x00010300ff782b82 */ /* 0x000ea20000000800 */
[----:B---3--:R-:W-:Y:S01]  /*2f90*/  @P2 FMUL.FTZ R106, R104, R109 ;  /* 0x0000006d686a2220 */ /* 0x008fe20000410000 */
[----:B------:R-:W-:Y:S01]  /*2fa0*/  MOV R105, R9 ;  /* 0x0000000900697202 */ /* 0x000fe20000000f00 */
[C---:B------:R-:W-:Y:S01]  /*2fb0*/  @P1 FFMA.FTZ R105, R129.reuse, R108, R9 ;  /* 0x0000006c81691223 */ /* 0x040fe20000010009 */
[----:B------:R-:W-:Y:S01]  /*2fc0*/  MOV R108, R4 ;  /* 0x00000004006c7202 */ /* 0x000fe20000000f00 */
[C---:B------:R-:W-:Y:S01]  /*2fd0*/  @P1 FFMA.FTZ R108, R129.reuse, R179, R4 ;  /* 0x000000b3816c1223 */ /* 0x040fe20000010004 */
[----:B------:R-:W-:Y:S02]  /*2fe0*/  @P2 F2FP.BF16.F32.PACK_AB R115, RZ, R106 ;  /* 0x0000006aff73223e */ /* 0x000fe400000010ff */
[----:B------:R-:W3:Y:S01]  /*2ff0*/  @P2 LDC R116, c[0x0][0x40c] ;  /* 0x00010300ff742b82 */ /* 0x000ee20000000800 */
[----:B------:R-:W-:Y:S01]  /*3000*/  MOV R106, R10 ;  /* 0x0000000a006a7202 */ /* 0x000fe20000000f00 */
[C---:B------:R-:W-:Y:S01]  /*3010*/  @P1 FFMA.FTZ R106, R129.reuse, R117, R10 ;  /* 0x00000075816a1223 */ /* 0x040fe2000001000a */
[----:B------:R-:W-:Y:S01]  /*3020*/  MOV R109, R5 ;  /* 0x00000005006d7202 */ /* 0x000fe20000000f00 */
[----:B------:R-:W-:Y:S01]  /*3030*/  @P1 FFMA.FTZ R109, R129, R178, R5 ;  /* 0x000000b2816d1223 */ /* 0x000fe20000010005 */
[----:B------:R-:W-:Y:S01]  /*3040*/  @P2 PRMT R103, R111, 0x7610, R103 ;  /* 0x000076106f672816 */ /* 0x000fe20000000067 */
[----:B0-----:R-:W-:Y:S01]  /*3050*/  @P2 FMUL.FTZ R117, R106, R119 ;  /* 0x000000776a752220 */ /* 0x001fe20000410000 */
[----:B------:R-:W-:Y:S01]  /*3060*/  @P2 PRMT R100, R115, 0x7610, R100 ;  /* 0x0000761073642816 */ /* 0x000fe20000000064 */
[----:B------:R-:W0:Y:S01]  /*3070*/  @P2 LDC R180, c[0x0][0x40c] ;  /* 0x00010300ffb42b82 */ /* 0x000e220000000800 */
[----:B-1----:R-:W-:Y:S01]  /*3080*/  @P2 FMUL.FTZ R119, R108, R181 ;  /* 0x000000b56c772220 */ /* 0x002fe20000410000 */
[----:B------:R-:W-:-:S02]  /*3090*/  @P2 PRMT R103, R103, 0x5410, R175 ;  /* 0x0000541067672816 */ /* 0x000fc400000000af */
[----:B------:R-:W-:Y:S02]  /*30a0*/  @P2 F2FP.BF16.F32.PACK_AB R117, RZ, R117 ;  /* 0x00000075ff75223e */ /* 0x000fe400000010ff */
[----:B------:R-:W-:Y:S01]  /*30b0*/  @P2 F2FP.BF16.F32.PACK_AB R119, RZ, R119 ;  /* 0x00000077ff77223e */ /* 0x000fe200000010ff */
[----:B--2---:R-:W-:Y:S01]  /*30c0*/  @P2 FMUL.FTZ R118, R107, R120 ;  /* 0x000000786b762220 */ /* 0x004fe20000410000 */
[----:B------:R-:W-:Y:S02]  /*30d0*/  @P2 PRMT R101, R117, 0x7610, R101 ;  /* 0x0000761075652816 */ /* 0x000fe40000000065 */
[----:B------:R-:W-:Y:S02]  /*30e0*/  @P2 PRMT R102, R119, 0x7610, R102 ;  /* 0x0000761077662816 */ /* 0x000fe40000000066 */
[----:B------:R-:W-:Y:S01]  /*30f0*/  @P2 F2FP.BF16.F32.PACK_AB R118, RZ, R118 ;  /* 0x00000076ff76223e */ /* 0x000fe200000010ff */
[----:B---3--:R-:W-:-:S03]  /*3100*/  @P2 FMUL.FTZ R111, R105, R116 ;  /* 0x00000074696f2220 */ /* 0x008fc60000410000 */
[----:B------:R-:W-:Y:S02]  /*3110*/  @P2 PRMT R101, R101, 0x5410, R118 ;  /* 0x0000541065652816 */ /* 0x000fe40000000076 */
[----:B------:R-:W-:Y:S02]  /*3120*/  @P2 F2FP.BF16.F32.PACK_AB R116, RZ, R111 ;  /* 0x0000006fff74223e */ /* 0x000fe400000010ff */
[----:B------:R-:W-:Y:S01]  /*3130*/  MOV R111, R121 ;  /* 0x00000079006f7202 */ /* 0x000fe20000000f00 */
[----:B0-----:R-:W-:Y:S01]  /*3140*/  @P2 FMUL.FTZ R120, R109, R180 ;  /* 0x000000b46d782220 */ /* 0x001fe20000410000 */
[----:B------:R-:W-:-:S04]  /*3150*/  @P2 PRMT R100, R100, 0x5410, R116 ;  /* 0x0000541064642816 */ /* 0x000fc80000000074 */
[----:B------:R-:W-:-:S04]  /*3160*/  @P2 F2FP.BF16.F32.PACK_AB R120, RZ, R120 ;  /* 0x00000078ff78223e */ /* 0x000fc800000010ff */
[----:B------:R-:W-:-:S07]  /*3170*/  @P2 PRMT R102, R102, 0x5410, R120 ;  /* 0x0000541066662816 */ /* 0x000fce0000000078 */
.L_x_5352:
[----:B------:R-:W-:Y:S05]  /*3180*/  BSYNC.RECONVERGENT B0 ;  /* 0x0000000000007941 */ /* 0x000fea0003800200 */
.L_x_5335:
        /* <DEDUP_REMOVED lines=11> */
.L_x_5334:
[----:B------:R-:W-:Y:S05]  /*3240*/  BSYNC.RECONVERGENT B1 ;  /* 0x0000000000017941 */ /* 0x000fea0003800200 */
.L_x_5333:
        /* <DEDUP_REMOVED lines=15> */
[----:B------:R-:W-:Y:S01]  /*3340*/  @P1 FFMA.FTZ R109, R161, R114, R113 ;  /* 0x00000072a16d1223 */ /* 0x000fe20000010071 */
[----:B------:R-:W-:Y:S01]  /*3350*/  @P1 FADD.FTZ R106, R166, -R105 ;  /* 0x80000069a66a1221 */ /* 0x000fe20000010000 */
[----:B------:R-:W-:Y:S01]  /*3360*/  @P1 FADD.FTZ R108, R167, -R108 ;  /* 0x8000006ca76c1221 */ /* 0x000fe20000010000 */
[----:B------:R-:W-:Y:S01]  /*3370*/  MOV R105, R85 ;  /* 0x0000005500697202 */ /* 0x000fe20000000f00 */
[----:B------:R-:W2:Y:S01]  /*3380*/  @P2 LDC R116, c[0x0][0x40c] ;  /* 0x00010300ff742b82 */ /* 0x000ea20000000800 */
[C---:B------:R-:W-:Y:S01]  /*3390*/  @P1 FFMA.FTZ R104, R129.reuse, R106, R84 ;  /* 0x0000006a81681223 */ /* 0x040fe20000010054 */
[----:B------:R-:W-:Y:S01]  /*33a0*/  @P1 FFMA.FTZ R105, R129, R108, R85 ;  /* 0x0000006c81691223 */ /* 0x000fe20000010055 */
[-CC-:B------:R-:W-:Y:S01]  /*33b0*/  @P1 FFMA.FTZ R117, R163, R114.reuse, R113.reuse ;  /* 0x00000072a3751223 */ /* 0x180fe20000010071 */
[-C--:B------:R-:W-:Y:S01]  /*33c0*/  @P1 FFMA.FTZ R110, R176, R114.reuse, R113 ;  /* 0x00000072b06e1223 */ /* 0x080fe20000010071 */
[----:B------:R-:W-:Y:S01]  /*33d0*/  @P1 FADD.FTZ R109, R168, -R109 ;  /* 0x8000006da86d1221 */ /* 0x000fe20000010000 */
[-CC-:B0-----:R-:W-:Y:S01]  /*33e0*/  @P1 FFMA.FTZ R118, R174, R114.reuse, R113.reuse ;  /* 0x00000072ae761223 */ /* 0x181fe20000010071 */
[----:B------:R-:W-:Y:S01]  /*33f0*/  @P1 FFMA.FTZ R119, R165, R114, R113 ;  /* 0x00000072a5771223 */ /* 0x000fe20000010071 */
[----:B------:R-:W0:Y:S01]  /*3400*/  @P2 LDC R121, c[0x0][0x40c] ;  /* 0x00010300ff792b82 */ /* 0x000e220000000800 */
[----:B------:R-:W-:Y:S01]  /*3410*/  @P1 FADD.FTZ R117, R170, -R117 ;  /* 0x80000075aa751221 */ /* 0x000fe20000010000 */
[----:B------:R-:W-:Y:S01]  /*3420*/  @P1 FADD.FTZ R110, R173, -R110 ;  /* 0x8000006ead6e1221 */ /* 0x000fe20000010000 */
[----:B------:R-:W-:Y:S01]  /*3430*/  MOV R108, R88 ;  /* 0x00000058006c7202 */ /* 0x000fe20000000f00 */
[----:B------:R-:W-:Y:S01]  /*3440*/  @P1 FADD.FTZ R118, R171, -R118 ;  /* 0x80000076ab761221 */ /* 0x000fe20000010000 */
[----:B------:R-:W-:Y:S01]  /*3450*/  @P1 FADD.FTZ R119, R172, -R119 ;  /* 0x80000077ac771221 */ /* 0x000fe20000010000 */
[C---:B------:R-:W-:Y:S01]  /*3460*/  @P1 FFMA.FTZ R108, R129.reuse, R117, R88 ;  /* 0x00000075816c1223 */ /* 0x040fe20000010058 */
[----:B------:R-:W-:Y:S01]  /*3470*/  MOV R120, R91 ;  /* 0x0000005b00787202 */ /* 0x000fe20000000f00 */
[----:B------:R-:W3:Y:S01]  /*3480*/  @P2 LDC R123, c[0x0][0x40c] ;  /* 0x00010300ff7b2b82 */ /* 0x000ee20000000800 */
[----:B-1----:R-:W-:Y:S01]  /*3490*/  @P2 FMUL.FTZ R106, R104, R107 ;  /* 0x0000006b686a2220 */ /* 0x002fe20000410000 */
[C---:B------:R-:W-:Y:S01]  /*34a0*/  @P1 FFMA.FTZ R120, R129.reuse, R110, R91 ;  /* 0x0000006e81781223 */ /* 0x040fe2000001005b */
[----:B------:R-:W-:Y:S01]  /*34b0*/  MOV R110, R90 ;  /* 0x0000005a006e7202 */ /* 0x000fe20000000f00 */
[----:B------:R-:W-:-:S02]  /*34c0*/  @P1 FFMA.FTZ R110, R129, R119, R90 ;  /* 0x00000077816e1223 */ /* 0x000fc4000001005a */
[----:B------:R-:W-:Y:S02]  /*34d0*/  @P2 F2FP.BF16.F32.PACK_AB R111, RZ, R106 ;  /* 0x0000006aff6f223e */ /* 0x000fe400000010ff */
[----:B------:R-:W1:Y:S01]  /*34e0*/  @P2 LDC R122, c[0x0][0x40c] ;  /* 0x00010300ff7a2b82 */ /* 0x000e620000000800 */
[----:B--2---:R-:W-:Y:S01]  /*34f0*/  @P2 FMUL.FTZ R107, R105, R116 ;  /* 0x00000074696b2220 */ /* 0x004fe20000410000 */
[----:B------:R-:W-:Y:S01]  /*3500*/  @P1 FFMA.FTZ R116, R164, R114, R113 ;  /* 0x00000072a4741223 */ /* 0x000fe20000010071 */
[----:B------:R-:W-:Y:S01]  /*3510*/  MOV R106, R86 ;  /* 0x00000056006a7202 */ /* 0x000fe20000000f00 */
[----:B------:R-:W-:Y:S01]  /*3520*/  @P1 FFMA.FTZ R106, R129, R109, R86 ;  /* 0x0000006d816a1223 */ /* 0x000fe20000010056 */
[----:B------:R-:W-:Y:S01]  /*3530*/  @P2 PRMT R100, R111, 0x7610, R100 ;  /* 0x000076106f642816 */ /* 0x000fe20000000064 */
[----:B------:R-:W-:Y:S01]  /*3540*/  @P1 FADD.FTZ R116, R169, -R116 ;  /* 0x80000074a9741221 */ /* 0x000fe20000010000 */
[----:B------:R-:W-:Y:S01]  /*3550*/  @P2 F2FP.BF16.F32.PACK_AB R115, RZ, R107 ;  /* 0x0000006bff73223e */ /* 0x000fe200000010ff */
[----:B------:R-:W2:Y:S01]  /*3560*/  @P2 LDC R178, c[0x0][0x40c] ;  /* 0x00010300ffb22b82 */ /* 0x000ea20000000800 */
[----:B------:R-:W-:Y:S01]  /*3570*/  MOV R107, R87 ;  /* 0x00000057006b7202 */ /* 0x000fe20000000f00 */
[C---:B------:R-:W-:Y:S01]  /*3580*/  @P1 FFMA.FTZ R107, R129.reuse, R116, R87 ;  /* 0x00000074816b1223 */ /* 0x040fe20000010057 */
[----:B------:R-:W-:Y:S01]  /*3590*/  MOV R109, R89 ;  /* 0x00000059006d7202 */ /* 0x000fe20000000f00 */
[----:B0-----:R-:W-:Y:S01]  /*35a0*/  @P2 FMUL.FTZ R116, R106, R121 ;  /* 0x000000796a742220 */ /* 0x001fe20000410000 */
[----:B------:R-:W-:Y:S01]  /*35b0*/  @P2 PRMT R100, R100, 0x5410, R115 ;  /* 0x0000541064642816 */ /* 0x000fe20000000073 */
[----:B------:R-:W-:-:S02]  /*35c0*/  @P1 FFMA.FTZ R109, R129, R118, R89 ;  /* 0x00000076816d1223 */ /* 0x000fc40000010059 */
[----:B------:R-:W0:Y:S01]  /*35d0*/  @P2 LDC R175, c[0x0][0x40c] ;  /* 0x00010300ffaf2b82 */ /* 0x000e220000000800 */
[----:B---3--:R-:W-:Y:S01]  /*35e0*/  @P2 FMUL.FTZ R115, R108, R123 ;  /* 0x0000007b6c732220 */ /* 0x008fe20000410000 */
[----:B------:R-:W-:-:S04]  /*35f0*/  @P2 F2FP.BF16.F32.PACK_AB R116, RZ, R116 ;  /* 0x00000074ff74223e */ /* 0x000fc800000010ff */
[----:B------:R-:W-:Y:S01]  /*3600*/  @P2 F2FP.BF16.F32.PACK_AB R115, RZ, R115 ;  /* 0x00000073ff73223e */ /* 0x000fe200000010ff */
[----:B-1----:R-:W-:Y:S01]  /*3610*/  @P2 FMUL.FTZ R111, R107, R122 ;  /* 0x0000007a6b6f2220 */ /* 0x002fe20000410000 */
[----:B------:R-:W-:Y:S02]  /*3620*/  @P2 PRMT R101, R116, 0x7610, R101 ;  /* 0x0000761074652816 */ /* 0x000fe40000000065 */
[----:B------:R-:W-:Y:S02]  /*3630*/  @P2 PRMT R102, R115, 0x7610, R102 ;  /* 0x0000761073662816 */ /* 0x000fe40000000066 */
[----:B------:R-:W-:Y:S01]  /*3640*/  @P2 F2FP.BF16.F32.PACK_AB R111, RZ, R111 ;  /* 0x0000006fff6f223e */ /* 0x000fe200000010ff */
[----:B--2---:R-:W-:-:S03]  /*3650*/  @P2 FMUL.FTZ R117, R109, R178 ;  /* 0x000000b26d752220 */ /* 0x004fc60000410000 */
[----:B------:R-:W-:Y:S02]  /*3660*/  @P2 PRMT R101, R101, 0x5410, R111 ;  /* 0x0000541065652816 */ /* 0x000fe4000000006f */
[----:B------:R-:W-:Y:S02]  /*3670*/  MOV R111, R120 ;  /* 0x00000078006f7202 */ /* 0x000fe40000000f00 */
[----:B------:R-:W-:Y:S01]  /*3680*/  @P2 F2FP.BF16.F32.PACK_AB R117, RZ, R117 ;  /* 0x00000075ff75223e */ /* 0x000fe200000010ff */
[----:B0-----:R-:W-:-:S03]  /*3690*/  @P2 FMUL.FTZ R118, R110, R175 ;  /* 0x000000af6e762220 */ /* 0x001fc60000410000 */
        /* <DEDUP_REMOVED lines=8> */
.L_x_5372:
[----:B01----:R-:W0:Y:S01]  /*3720*/  @P2 LDC R118, c[0x0][0x40c] ;  /* 0x00010300ff762b82 */ /* 0x003e220000000800 */
        /* <DEDUP_REMOVED lines=64> */
.L_x_5371:
        /* <DEDUP_REMOVED lines=47> */
.L_x_5376:
[----:B------:R-:W-:Y:S05]  /*3e20*/  BSYNC.RECONVERGENT B2 ;  /* 0x0000000000027941 */ /* 0x000fea0003800200 */
.L_x_5375:
        /* <DEDUP_REMOVED lines=10> */
.L_x_5378:
[----:B------:R-:W-:Y:S05]  /*3ed0*/  BSYNC.RECONVERGENT B2 ;  /* 0x0000000000027941 */ /* 0x000fea0003800200 */
.L_x_5377:
        /* <DEDUP_REMOVED lines=10> */
.L_x_5380:
[----:B------:R-:W-:Y:S05]  /*3f80*/  BSYNC.RECONVERGENT B2 ;  /* 0x0000000000027941 */ /* 0x000fea0003800200 */
.L_x_5379:
        /* <DEDUP_REMOVED lines=10> */
.L_x_5382:
[----:B------:R-:W-:Y:S05]  /*4030*/  BSYNC.RECONVERGENT B2 ;  /* 0x0000000000027941 */ /* 0x000fea0003800200 */
.L_x_5381:
        /* <DEDUP_REMOVED lines=10> */
.L_x_5384:
[----:B------:R-:W-:Y:S05]  /*40e0*/  BSYNC.RECONVERGENT B2 ;  /* 0x0000000000027941 */ /* 0x000fea0003800200 */
.L_x_5383:
        /* <DEDUP_REMOVED lines=10> */
.L_x_5386:
[----:B------:R-:W-:Y:S05]  /*4190*/  BSYNC.RECONVERGENT B2 ;  /* 0x0000000000027941 */ /* 0x000fea0003800200 */
.L_x_5385:
        /* <DEDUP_REMOVED lines=10> */
.L_x_5388:
[----:B------:R-:W-:Y:S05]  /*4240*/  BSYNC.RECONVERGENT B2 ;  /* 0x0000000000027941 */ /* 0x000fea0003800200 */
.L_x_5387:
[----:B------:R-:W-:Y:S01]  /*4250*/  MOV R104, R115 ;  /* 0x0000007300687202 */ /* 0x000fe20000000f00 */
[----:B------:R-:W-:Y:S06]  /*4260*/  @!P2 BRA `(.L_x_5373) ;  /* 0x00000004006ca947 */ /* 0x000fec0003800000 */
[----:B------:R-:W-:-:S05]  /*4270*/  FMUL.FTZ R104, R111, UR12 ;  /* 0x0000000c6f687c20 */ /* 0x000fca0008410000 */
[----:B------:R-:W-:Y:S02]  /*4280*/  F2FP.BF16.F32.PACK_AB R116, RZ, R104 ;  /* 0x00000068ff74723e */ /* 0x000fe400000010ff */
[----:B------:R-:W-:Y:S02]  /*4290*/  MOV R104, R115 ;  /* 0x0000007300687202 */ /* 0x000fe40000000f00 */
[----:B------:R-:W-:Y:S01]  /*42a0*/  PRMT R103, R103, 0x5410, R116 ;  /* 0x0000541067677816 */ /* 0x000fe20000000074 */
[----:B------:R-:W-:Y:S06]  /*42b0*/  BRA `(.L_x_5373) ;  /* 0x0000000400587947 */ /* 0x000fec0003800000 */
.L_x_5374:
[----:B------:R-:W-:Y:S04]  /*42c0*/  BSSY.RECONVERGENT B2, `(.L_x_5389) ;  /* 0x000000a000027945 */ /* 0x000fe80003800200 */
[----:B------:R-:W-:Y:S05]  /*42d0*/  @!P2 BRA `(.L_x_5390) ;  /* 0x000000000020a947 */ /* 0x000fea0003800000 */
[----:B------:R-:W-:Y:S01]  /*42e0*/  FFMA.FTZ R115, R159, R114, R113 ;  /* 0x000000729f737223 */ /* 0x000fe20000010071 */
[----:B------:R-:W-:-:S03]  /*42f0*/  ISETP.GT.AND P3, PT, R127, RZ, PT ;  /* 0x000000ff7f00720c */ /* 0x000fc60003f64270 */
[----:B-1----:R-:W-:-:S04]  /*4300*/  FADD.FTZ R116, R166, -R115 ;  /* 0x80000073a6747221 */ /* 0x002fc80000010000 */
[----:B------:R-:W-:-:S05]  /*4310*/  FMUL.FTZ R116, R129, R116 ;  /* 0x0000007481747220 */ /* 0x000fca0000410000 */
[----:B------:R-:W-:-:S05]  /*4320*/  FSEL R116, R116, RZ, P3 ;  /* 0x000000ff74747208 */ /* 0x000fca0001800000 */
[----:B------:R-:W-:-:S05]  /*4330*/  FMUL.FTZ R116, R116, UR12 ;  /* 0x0000000c74747c20 */ /* 0x000fca0008410000 */
[----:B------:R-:W-:-:S04]  /*4340*/  F2FP.BF16.F32.PACK_AB R116, RZ, R116 ;  /* 0x00000074ff74723e */ /* 0x000fc800000010ff */
[----:B------:R-:W-:-:S07]  /*4350*/  PRMT R100, R116, 0x7610, R100 ;  /* 0x0000761074647816 */ /* 0x000fce0000000064 */
.L_x_5390:
[----:B------:R-:W-:Y:S05]  /*4360*/  BSYNC.RECONVERGENT B2 ;  /* 0x0000000000027941 */ /* 0x000fea0003800200 */
.L_x_5389:
        /* <DEDUP_REMOVED lines=10> */
.L_x_5392:
[----:B------:R-:W-:Y:S05]  /*4410*/  BSYNC.RECONVERGENT B2 ;  /* 0x0000000000027941 */ /* 0x000fea0003800200 */
.L_x_5391:
        /* <DEDUP_REMOVED lines=10> */
.L_x_5394:
[----:B------:R-:W-:Y:S05]  /*44c0*/  BSYNC.RECONVERGENT B2 ;  /* 0x0000000000027941 */ /* 0x000fea0003800200 */
.L_x_5393:
        /* <DEDUP_REMOVED lines=10> */
.L_x_5396:
[----:B------:R-:W-:Y:S05]  /*4570*/  BSYNC.RECONVERGENT B2 ;  /* 0x0000000000027941 */ /* 0x000fea0003800200 */
.L_x_5395:
        /* <DEDUP_REMOVED lines=10> */
.L_x_5398:
[----:B------:R-:W-:Y:S05]  /*4620*/  BSYNC.RECONVERGENT B2 ;  /* 0x0000000000027941 */ /* 0x000fea0003800200 */
.L_x_5397:
        /* <DEDUP_REMOVED lines=10> */
.L_x_5400:
[----:B------:R-:W-:Y:S05]  /*46d0*/  BSYNC.RECONVERGENT B2 ;  /* 0x0000000000027941 */ /* 0x000fea0003800200 */
.L_x_5399:
        /* <DEDUP_REMOVED lines=10> */
.L_x_5402:
[----:B------:R-:W-:Y:S05]  /*4780*/  BSYNC.RECONVERGENT B2 ;  /* 0x0000000000027941 */ /* 0x000fea0003800200 */
.L_x_5401:
        /* <DEDUP_REMOVED lines=9> */
.L_x_5373:
[----:B------:R-:W-:Y:S05]  /*4820*/  BSYNC.RECONVERGENT B0 ;  /* 0x0000000000007941 */ /* 0x000fea0003800200 */
.L_x_5370:
        /* <DEDUP_REMOVED lines=9> */
.L_x_5369:
[----:B------:R-:W-:Y:S05]  /*48c0*/  BSYNC.RECONVERGENT B1 ;  /* 0x0000000000017941 */ /* 0x000fea0003800200 */
.L_x_5368:
        /* <DEDUP_REMOVED lines=11> */
[----:B------:R-:W3:Y:S01]  /*4980*/  @P2 LDC R121, c[0x0][0x40c] ;  /* 0x00010300ff792b82 */ /* 0x000ee20000000800 */
[-CC-:B-12---:R-:W-:Y:S01]  /*4990*/  @P1 FFMA.FTZ R107, R131, R114.reuse, R113.reuse ;  /* 0x00000072836b1223 */ /* 0x186fe20000010071 */
[--C-:B------:R-:W-:Y:S01]  /*49a0*/  @P1 FFMA.FTZ R106, R134, R114, R113.reuse ;  /* 0x00000072866a1223 */ /* 0x100fe20000010071 */
[----:B------:R-:W-:Y:S01]  /*49b0*/  MOV R104, R92 ;  /* 0x0000005c00687202 */ /* 0x000fe20000000f00 */
[----:B------:R-:W-:Y:S01]  /*49c0*/  @P1 FFMA.FTZ R111, R132, R114, R113 ;  /* 0x00000072846f1223 */ /* 0x000fe20000010071 */
[----:B------:R-:W-:Y:S01]  /*49d0*/  @P1 FADD.FTZ R107, R140, -R107 ;  /* 0x8000006b8c6b1221 */ /* 0x000fe20000010000 */
[----:B------:R-:W-:Y:S01]  /*49e0*/  @P1 FADD.FTZ R106, R139, -R106 ;  /* 0x8000006a8b6a1221 */ /* 0x000fe20000010000 */
[----:B------:R-:W-:Y:S01]  /*49f0*/  MOV R105, R93 ;  /* 0x0000005d00697202 */ /* 0x000fe20000000f00 */
[----:B------:R-:W1:Y:S01]  /*4a00*/  @P2 LDC R108, c[0x0][0x40c] ;  /* 0x00010300ff6c2b82 */ /* 0x000e620000000800 */
[C---:B------:R-:W-:Y:S01]  /*4a10*/  @P1 FFMA.FTZ R104, R129.reuse, R107, R92 ;  /* 0x0000006b81681223 */ /* 0x040fe2000001005c */
[----:B------:R-:W-:Y:S01]  /*4a20*/  @P1 FFMA.FTZ R105, R129, R106, R93 ;  /* 0x0000006a81691223 */ /* 0x000fe2000001005d */
[-CC-:B------:R-:W-:Y:S01]  /*4a30*/  @P1 FFMA.FTZ R109, R133, R114.reuse, R113.reuse ;  /* 0x00000072856d1223 */ /* 0x180fe20000010071 */
[-C--:B------:R-:W-:Y:S01]  /*4a40*/  @P1 FFMA.FTZ R115, R135, R114.reuse, R113 ;  /* 0x0000007287731223 */ /* 0x080fe20000010071 */
[----:B------:R-:W-:Y:S01]  /*4a50*/  @P1 FADD.FTZ R110, R130, -R111 ;  /* 0x8000006f826e1221 */ /* 0x000fe20000010000 */
[-C--:B------:R-:W-:Y:S01]  /*4a60*/  @P1 FFMA.FTZ R116, R136, R114.reuse, R113 ;  /* 0x0000007288741223 */ /* 0x080fe20000010071 */
[----:B------:R-:W-:Y:S01]  /*4a70*/  @P1 FADD.FTZ R109, R142, -R109 ;  /* 0x8000006d8e6d1221 */ /* 0x000fe20000010000 */
[----:B------:R-:W2:Y:S01]  /*4a80*/  @P2 LDC R123, c[0x0][0x40c] ;  /* 0x00010300ff7b2b82 */ /* 0x000ea20000000800 */
[-CC-:B0-----:R-:W-:Y:S01]  /*4a90*/  @P1 FFMA.FTZ R118, R138, R114.reuse, R113.reuse ;  /* 0x000000728a761223 */ /* 0x181fe20000010071 */
[----:B------:R-:W-:Y:S01]  /*4aa0*/  @P1 FFMA.FTZ R117, R137, R114, R113 ;  /* 0x0000007289751223 */ /* 0x000fe20000010071 */
[----:B------:R-:W-:Y:S01]  /*4ab0*/  @P1 FADD.FTZ R115, R144, -R115 ;  /* 0x8000007390731221 */ /* 0x000fe20000010000 */
[----:B------:R-:W-:Y:S01]  /*4ac0*/  MOV R106, R94 ;  /* 0x0000005e006a7202 */ /* 0x000fe20000000f00 */
[----:B------:R-:W-:Y:S01]  /*4ad0*/  @P1 FFMA.FTZ R106, R129, R109, R94 ;  /* 0x0000006d816a1223 */ /* 0x000fe2000001005e */
[----:B------:R-:W-:Y:S01]  /*4ae0*/  @P1 FADD.FTZ R116, R141, -R116 ;  /* 0x800000748d741221 */ /* 0x000fe20000010000 */
[----:B------:R-:W-:Y:S01]  /*4af0*/  @P1 FADD.FTZ R118, R143, -R118 ;  /* 0x800000768f761221 */ /* 0x000fe20000010000 */
[----:B------:R-:W0:Y:S01]  /*4b00*/  @P2 LDC R127, c[0x0][0x40c] ;  /* 0x00010300ff7f2b82 */ /* 0x000e220000000800 */
[----:B---3--:R-:W-:Y:S01]  /*4b10*/  @P2 FMUL.FTZ R107, R104, R121 ;  /* 0x00000079686b2220 */ /* 0x008fe20000410000 */
[----:B------:R-:W-:Y:S01]  /*4b20*/  @P1 FADD.FTZ R117, R128, -R117 ;  /* 0x8000007580751221 */ /* 0x000fe20000010000 */
[----:B------:R-:W-:Y:S01]  /*4b30*/  MOV R119, R99 ;  /* 0x0000006300777202 */ /* 0x000fe20000000f00 */
[C---:B------:R-:W-:Y:S01]  /*4b40*/  @P1 FFMA.FTZ R119, R129.reuse, R110, R99 ;  /* 0x0000006e81771223 */ /* 0x040fe20000010063 */
[----:B------:R-:W-:Y:S01]  /*4b50*/  MOV R109, R97 ;  /* 0x00000061006d7202 */ /* 0x000fe20000000f00 */
[----:B------:R-:W-:Y:S01]  /*4b60*/  @P1 FFMA.FTZ R109, R129, R118, R97 ;  /* 0x00000076816d1223 */ /* 0x000fe20000010061 */
[----:B------:R-:W-:Y:S01]  /*4b70*/  @P2 F2FP.BF16.F32.PACK_AB R111, RZ, R107 ;  /* 0x0000006bff6f223e */ /* 0x000fe200000010ff */
[----:B------:R-:W3:Y:S01]  /*4b80*/  @P2 LDC R120, c[0x0][0x40c] ;  /* 0x00010300ff782b82 */ /* 0x000ee20000000800 */
[----:B-1----:R-:W-:Y:S01]  /*4b90*/  @P2 FMUL.FTZ R108, R105, R108 ;  /* 0x0000006c696c2220 */ /* 0x002fe20000410000 */
[----:B------:R-:W-:Y:S01]  /*4ba0*/  MOV R107, R95 ;  /* 0x0000005f006b7202 */ /* 0x000fe20000000f00 */
[----:B------:R-:W-:Y:S01]  /*4bb0*/  @P1 FFMA.FTZ R107, R129, R116, R95 ;  /* 0x00000074816b1223 */ /* 0x000fe2000001005f */
[----:B------:R-:W-:-:S02]  /*4bc0*/  @P2 PRMT R100, R111, 0x7610, R100 ;  /* 0x000076106f642816 */ /* 0x000fc40000000064 */
[----:B------:R-:W-:Y:S02]  /*4bd0*/  @P2 F2FP.BF16.F32.PACK_AB R113, RZ, R108 ;  /* 0x0000006cff71223e */ /* 0x000fe400000010ff */
[----:B------:R-:W1:Y:S01]  /*4be0*/  @P2 LDC R122, c[0x0][0x40c] ;  /* 0x00010300ff7a2b82 */ /* 0x000e620000000800 */
[----:B------:R-:W-:Y:S01]  /*4bf0*/  MOV R108, R96 ;  /* 0x00000060006c7202 */ /* 0x000fe20000000f00 */
[C---:B------:R-:W-:Y:S01]  /*4c00*/  @P1 FFMA.FTZ R108, R129.reuse, R115, R96 ;  /* 0x00000073816c1223 */ /* 0x040fe20000010060 */
[----:B------:R-:W-:Y:S01]  /*4c10*/  MOV R110, R98 ;  /* 0x00000062006e7202 */ /* 0x000fe20000000f00 */
[----:B--2---:R-:W-:Y:S01]  /*4c20*/  @P2 FMUL.FTZ R114, R106, R123 ;  /* 0x0000007b6a722220 */ /* 0x004fe20000410000 */
[----:B------:R-:W-:Y:S01]  /*4c30*/  @P2 PRMT R100, R100, 0x5410, R113 ;  /* 0x0000541064642816 */ /* 0x000fe20000000071 */
[----:B------:R-:W-:Y:S02]  /*4c40*/  @P1 FFMA.FTZ R110, R129, R117, R98 ;  /* 0x00000075816e1223 */ /* 0x000fe40000010062 */
[----:B------:R-:W2:Y:S01]  /*4c50*/  @P2 LDC R175, c[0x0][0x40c] ;  /* 0x00010300ffaf2b82 */ /* 0x000ea20000000800 */
[----:B0-----:R-:W-:Y:S01]  /*4c60*/  @P2 FMUL.FTZ R113, R108, R127 ;  /* 0x0000007f6c712220 */ /* 0x001fe20000410000 */
[----:B------:R-:W-:-:S04]  /*4c70*/  @P2 F2FP.BF16.F32.PACK_AB R114, RZ, R114 ;  /* 0x00000072ff72223e */ /* 0x000fc800000010ff */
[----:B------:R-:W-:Y:S01]  /*4c80*/  @P2 F2FP.BF16.F32.PACK_AB R113, RZ, R113 ;  /* 0x00000071ff71223e */ /* 0x000fe200000010ff */
[----:B---3--:R-:W-:Y:S01]  /*4c90*/  @P2 FMUL.FTZ R111, R107, R120 ;  /* 0x000000786b6f2220 */ /* 0x008fe20000410000 */
[----:B------:R-:W-:Y:S02]  /*4ca0*/  @P2 PRMT R101, R114, 0x7610, R101 ;  /* 0x0000761072652816 */ /* 0x000fe40000000065 */
[----:B------:R-:W-:Y:S02]  /*4cb0*/  @P2 PRMT R102, R113, 0x7610, R102 ;  /* 0x0000761071662816 */ /* 0x000fe40000000066 */
[----:B------:R-:W-:Y:S01]  /*4cc0*/  @P2 F2FP.BF16.F32.PACK_AB R111, RZ, R111 ;  /* 0x0000006fff6f223e */ /* 0x000fe200000010ff */
[----:B-1----:R-:W-:-:S03]  /*4cd0*/  @P2 FMUL.FTZ R115, R109, R122 ;  /* 0x0000007a6d732220 */ /* 0x002fc60000410000 */
[----:B------:R-:W-:Y:S02]  /*4ce0*/  @P2 PRMT R101, R101, 0x5410, R111 ;  /* 0x0000541065652816 */ /* 0x000fe4000000006f */
[----:B------:R-:W-:Y:S02]  /*4cf0*/  MOV R111, R119 ;  /* 0x00000077006f7202 */ /* 0x000fe40000000f00 */
        /* <DEDUP_REMOVED lines=10> */
.L_x_5407:
[----:B012---:R-:W0:Y:S01]  /*4da0*/  @P2 LDC R118, c[0x0][0x40c] ;  /* 0x00010300ff762b82 */ /* 0x007e220000000800 */
        /* <DEDUP_REMOVED lines=64> */
.L_x_5406:
[----:B------:R-:W-:-:S04]  /*51b0*/  UISETP.NE.U32.AND UP0, UPT, UR14, URZ, UPT ;  /* 0x000000ff0e00728c */ /* 0x000fc8000bf05070 */
[----:B------:R-:W-:-:S06]  /*51c0*/  UISETP.NE.AND.EX UP0, UPT, UR15, URZ, UPT, UP0 ;  /* 0x000000ff0f00728c */ /* 0x000fcc000bf05300 */
[----:B------:R-:W-:-:S13]  /*51d0*/  PLOP3.LUT P0, PT, PT, PT, UP0, 0x80, 0x8 ;  /* 0x000000000008781c */ /* 0x000fda0003f0f008 */
[----:B------:R-:W-:Y:S05]  /*51e0*/  @!P0 BRA `(.L_x_5409) ;  /* 0x0000000400cc8947 */ /* 0x000fea0003800000 */
[-CC-:B------:R-:W-:Y:S01]  /*51f0*/  FFMA.FTZ R115, R132, R114.reuse, R113.reuse ;  /* 0x0000007284737223 */ /* 0x180fe20000010071 */
[-CC-:B-12---:R-:W-:Y:S01]  /*5200*/  FFMA.FTZ R105, R137, R114.reuse, R113.reuse ;  /* 0x0000007289697223 */ /* 0x186fe20000010071 */
        /* <DEDUP_REMOVED lines=33> */
.L_x_5411:
[----:B------:R-:W-:Y:S05]  /*5420*/  BSYNC.RECONVERGENT B2 ;  /* 0x0000000000027941 */ /* 0x000fea0003800200 */
.L_x_5410:
        /* <DEDUP_REMOVED lines=10> */
.L_x_5413:
[----:B------:R-:W-:Y:S05]  /*54d0*/  BSYNC.RECONVERGENT B2 ;  /* 0x0000000000027941 */ /* 0x000fea0003800200 */
.L_x_5412:
        /* <DEDUP_REMOVED lines=10> */
.L_x_5415:
[----:B------:R-:W-:Y:S05]  /*5580*/  BSYNC.RECONVERGENT B2 ;  /* 0x0000000000027941 */ /* 0x000fea0003800200 */
.L_x_5414:
        /* <DEDUP_REMOVED lines=10> */
.L_x_5417:
[----:B------:R-:W-:Y:S05]  /*5630*/  BSYNC.RECONVERGENT B2 ;  /* 0x0000000000027941 */ /* 0x000fea0003800200 */
.L_x_5416:
        /* <DEDUP_REMOVED lines=10> */
.L_x_5419:
[----:B------:R-:W-:Y:S05]  /*56e0*/  BSYNC.RECONVERGENT B2 ;  /* 0x0000000000027941 */ /* 0x000fea0003800200 */
.L_x_5418:
        /* <DEDUP_REMOVED lines=10> */
.L_x_5421:
[----:B------:R-:W-:Y:S05]  /*5790*/  BSYNC.RECONVERGENT B2 ;  /* 0x0000000000027941 */ /* 0x000fea0003800200 */
.L_x_5420:
        /* <DEDUP_REMOVED lines=10> */
.L_x_5423:
[----:B------:R-:W-:Y:S05]  /*5840*/  BSYNC.RECONVERGENT B2 ;  /* 0x0000000000027941 */ /* 0x000fea0003800200 */
.L_x_5422:
        /* <DEDUP_REMOVED lines=9> */
[----:B------:R-:W-:-:S05]  /*58e0*/  FMUL.FTZ R113, R111, UR12 ;  /* 0x0000000c6f717c20 */ /* 0x000fca0008410000 */
[----:B------:R-:W-:-:S04]  /*58f0*/  F2FP.BF16.F32.PACK_AB R113, RZ, R113 ;  /* 0x00000071ff71723e */ /* 0x000fc800000010ff */
[----:B------:R-:W-:Y:S01]  /*5900*/  PRMT R103, R103, 0x5410, R113 ;  /* 0x0000541067677816 */ /* 0x000fe20000000071 */
[----:B------:R-:W-:Y:S06]  /*5910*/  BRA `(.L_x_5408) ;  /* 0x0000000400587947 */ /* 0x000fec0003800000 */
.L_x_5409:
[----:B012---:R-:W0:Y:S01]  /*5920*/  @P2 LDC R118, c[0x0][0x40c] ;  /* 0x00010300ff762b82 */ /* 0x007e220000000800 */
[----:B------:R-:W-:Y:S01]  /*5930*/  FFMA.FTZ R115, R132, R114, R113 ;  /* 0x0000007284737223 */ /* 0x000fe20000010071 */
[----:B------:R-:W-:Y:S01]  /*5940*/  ISETP.GT.AND P1, PT, R127, RZ, PT ;  /* 0x000000ff7f00720c */ /* 0x000fe20003f24270 */
[----:B------:R-:W-:Y:S02]  /*5950*/  BSSY.RECONVERGENT B2, `(.L_x_5424) ;  /* 0x000000e000027945 */ /* 0x000fe40003800200 */
[----:B------:R-:W-:-:S04]  /*5960*/  FADD.FTZ R116, R130, -R115 ;  /* 0x8000007382747221 */ /* 0x000fc80000010000 */
[----:B------:R-:W-:-:S05]  /*5970*/  FMUL.FTZ R116, R129, R116 ;  /* 0x0000007481747220 */ /* 0x000fca0000410000 */
[----:B------:R-:W-:-:S05]  /*5980*/  FSEL R115, R116, RZ, P1 ;  /* 0x000000ff74737208 */ /* 0x000fca0000800000 */
[----:B0-----:R-:W-:Y:S01]  /*5990*/  @P2 FMUL.FTZ R115, R115, R118 ;  /* 0x0000007673732220 */ /* 0x001fe20000410000 */
        /* <DEDUP_REMOVED lines=9> */
.L_x_5425:
[----:B------:R-:W-:Y:S05]  /*5a30*/  BSYNC.RECONVERGENT B2 ;  /* 0x0000000000027941 */ /* 0x000fea0003800200 */
.L_x_5424:
        /* <DEDUP_REMOVED lines=10> */
.L_x_5427:
[----:B------:R-:W-:Y:S05]  /*5ae0*/  BSYNC.RECONVERGENT B2 ;  /* 0x0000000000027941 */ /* 0x000fea0003800200 */
.L_x_5426:
        /* <DEDUP_REMOVED lines=10> */
.L_x_5429:
[----:B------:R-:W-:Y:S05]  /*5b90*/  BSYNC.RECONVERGENT B2 ;  /* 0x0000000000027941 */ /* 0x000fea0003800200 */
.L_x_5428:
        /* <DEDUP_REMOVED lines=10> */
.L_x_5431:
[----:B------:R-:W-:Y:S05]  /*5c40*/  BSYNC.RECONVERGENT B2 ;  /* 0x0000000000027941 */ /* 0x000fea0003800200 */
.L_x_5430:
        /* <DEDUP_REMOVED lines=10> */
.L_x_5433:
[----:B------:R-:W-:Y:S05]  /*5cf0*/  BSYNC.RECONVERGENT B2 ;  /* 0x0000000000027941 */ /* 0x000fea0003800200 */
.L_x_5432:
        /* <DEDUP_REMOVED lines=10> */
.L_x_5435:
[----:B------:R-:W-:Y:S05]  /*5da0*/  BSYNC.RECONVERGENT B2 ;  /* 0x0000000000027941 */ /* 0x000fea0003800200 */
.L_x_5434:
        /* <DEDUP_REMOVED lines=10> */
.L_x_5437:
[----:B------:R-:W-:Y:S05]  /*5e50*/  BSYNC.RECONVERGENT B2 ;  /* 0x0000000000027941 */ /* 0x000fea0003800200 */
.L_x_5436:
[----:B------:R-:W-:-:S04]  /*5e60*/  @P2 F2FP.BF16.F32.PACK_AB R115, RZ, R115 ;  /* 0x00000073ff73223e */ /* 0x000fc800000010ff */
[----:B------:R-:W-:-:S07]  /*5e70*/  @P2 PRMT R103, R103, 0x5410, R115 ;  /* 0x0000541067672816 */ /* 0x000fce0000000073 */
.L_x_5408:
[----:B------:R-:W-:Y:S05]  /*5e80*/  BSYNC.RECONVERGENT B0 ;  /* 0x0000000000007941 */ /* 0x000fea0003800200 */
.L_x_5405:
[----:B------:R-:W0:Y:S08]  /*5e90*/  @P0 LDC.64 R114, c[0x0][0x478] ;  /* 0x00011e00ff720b82 */ /* 0x000e300000000a00 */
[----:B------:R-:W1:Y:S01]  /*5ea0*/  @P2 LDC.64 R116, c[0x0][0x468] ;  /* 0x00011a00ff742b82 */ /* 0x000e620000000a00 */
[----:B0-----:R-:W-:-:S05]  /*5eb0*/  @P0 IMAD.WIDE.U32 R114, R177, 0x20, R114 ;  /* 0x00000020b1720825 */ /* 0x001fca00078e0072 */
[----:B------:R3:W-:Y:S01]  /*5ec0*/  @P0 STG.E.128 desc[UR6][R114.64], R104 ;  /* 0x0000006872000986 */ /* 0x0007e2000c101d06 */
[----:B-1----:R-:W-:-:S03]  /*5ed0*/  @P2 IMAD.WIDE.U32 R112, R112, 0x10, R116 ;  /* 0x0000001070702825 */ /* 0x002fc600078e0074 */
[----:B------:R3:W-:Y:S04]  /*5ee0*/  @P0 STG.E.128 desc[UR6][R114.64+0x10], R108 ;  /* 0x0000106c72000986 */ /* 0x0007e8000c101d06 */
[----:B------:R3:W-:Y:S02]  /*5ef0*/  @P2 STG.E.128 desc[UR6][R112.64], R100 ;  /* 0x0000006470002986 */ /* 0x0007e4000c101d06 */
.L_x_5404:
[----:B------:R-:W-:Y:S05]  /*5f00*/  BSYNC.RECONVERGENT B1 ;  /* 0x0000000000017941 */ /* 0x000fea0003800200 */
.L_x_5403:
[----:B---3--:R-:W3:Y:S02]  /*5f10*/  LDC.64 R112, c[0x0][0x380] ;  /* 0x0000e000ff707b82 */ /* 0x008ee40000000a00 */
[----:B---3--:R-:W-:-:S04]  /*5f20*/  LEA R2, R112, R2, 0x2 ;  /* 0x0000000270027211 */ /* 0x008fc800078e10ff */
[----:B------:R-:W-:-:S13]  /*5f30*/  ISETP.GE.AND P0, PT, R2, R113, PT ;  /* 0x000000710200720c */ /* 0x000fda0003f06270 */
[----:B------:R-:W-:Y:S05]  /*5f40*/  @!P0 BRA `(.L_x_5438) ;  /* 0xffffffa400908947 */ /* 0x000fea000383ffff */
.L_x_5324:
[----:B------:R-:W3:Y:S01]  /*5f50*/  S2R R3, SR_CgaCtaId ;  /* 0x0000000000037919 */ /* 0x000ee20000008800 */
[----:B------:R-:W-:Y:S01]  /*5f60*/  SHF.R.U32.HI R5, RZ, 0x5, R124 ;  /* 0x00000005ff057819 */ /* 0x000fe2000001167c */
[----:B------:R-:W-:Y:S05]  /*5f70*/  WARPSYNC.ALL ;  /* 0x0000000000007948 */ /* 0x000fea0003800000 */
[----:B------:R-:W-:Y:S01]  /*5f80*/  MOV R0, 0x400 ;  /* 0x0000040000007802 */ /* 0x000fe20000000f00 */
[----:B------:R-:W-:Y:S01]  /*5f90*/  IMAD R126, R5, 0x60, R126 ;  /* 0x00000060057e7824 */ /* 0x000fe200078e027e */
[----:B------:R-:W4:Y:S01]  /*5fa0*/  S2UR UR4, SR_CTAID.X ;  /* 0x00000000000479c3 */ /* 0x000f220000002500 */
[----:B------:R-:W0:Y:S01]  /*5fb0*/  LDCU.128 UR16, c[0x0][0x440] ;  /* 0x00008800ff1077ac */ /* 0x000e220008000c00 */
[----:B---3--:R-:W-:-:S02]  /*5fc0*/  LEA R3, R3, R0, 0x18 ;  /* 0x0000000003037211 */ /* 0x008fc400078ec0ff */
[----:B------:R-:W-:Y:S02]  /*5fd0*/  LOP3.LUT R0, R124, 0x7f, RZ, 0x3c, !PT ;  /* 0x0000007f7c007812 */ /* 0x000fe400078e3cff */
[----:B------:R-:W-:Y:S02]  /*5fe0*/  LEA R126, R126, R3, 0x5 ;  /* 0x000000037e7e7211 */ /* 0x000fe400078e28ff */
[----:B-----5:R-:W-:Y:S01]  /*5ff0*/  IADD3 R60, PT, PT, R0, R125, RZ ;  /* 0x0000007d003c7210 */ /* 0x020fe20007ffe0ff */
[----:B----4-:R-:W-:Y:S01]  /*6000*/  IMAD R125, R125, UR4, RZ ;  /* 0x000000047d7d7c24 */ /* 0x010fe2000f8e02ff */
[----:B------:R-:W-:Y:S01]  /*6010*/  LEA R0, R124, R3, 0x2 ;  /* 0x000000037c007211 */ /* 0x000fe200078e10ff */
[----:B------:R3:W-:Y:S01]  /*6020*/  STS.128 [R126], R32 ;  /* 0x000000207e007388 */ /* 0x0007e20000000c00 */
[C---:B------:R-:W-:Y:S02]  /*6030*/  ISETP.GE.U32.AND P5, PT, R60.reuse, 0x80, PT ;  /* 0x000000803c00780c */ /* 0x040fe40003fa6070 */
        /* <DEDUP_REMOVED lines=8> */
[----:B------:R-:W-:Y:S01]  /*60c0*/  STS.128 [R126+0x800], R16 ;  /* 0x000800107e007388 */ /* 0x000fe20000000c00 */
[----:B---3--:R-:W-:-:S02]  /*60d0*/  IADD3.X R35, PT, PT, RZ, RZ, RZ, P0, !PT ;  /* 0x000000ffff237210 */ /* 0x008fc400007fe4ff */
[C---:B------:R-:W-:Y:S01]  /*60e0*/  SHF.L.U32 R34, R124.reuse, 0x2, RZ ;  /* 0x000000027c227819 */ /* 0x040fe200000006ff */
[----:B------:R-:W-:Y:S01]  /*60f0*/  STS.128 [R126+0x810], R12 ;  /* 0x0008100c7e007388 */ /* 0x000fe20000000c00 */
[----:B------:R-:W-:Y:S01]  /*6100*/  SHF.L.U64.HI R35, R124, 0x2, R35 ;  /* 0x000000027c237819 */ /* 0x000fe20000010223 */
[----:B------:R-:W-:Y:S01]  /*6110*/  BAR.SYNC.DEFER_BLOCKING 0x0 ;  /* 0x0000000000007b1d */ /* 0x000fe20000010000 */
[----:B------:R-:W-:-:S05]  /*6120*/  ISETP.GE.U32.AND P0, PT, R60, 0x300, PT ;  /* 0x000003003c00780c */ /* 0x000fca0003f06070 */
[----:B------:R-:W3:Y:S04]  /*6130*/  LDS R2, [R0] ;  /* 0x0000000000027984 */ /* 0x000ee80000000800 */
[----:B------:R-:W4:Y:S04]  /*6140*/  LDS R9, [R0+0xc00] ;  /* 0x000c000000097984 */ /* 0x000f280000000800 */
[----:B------:R-:W1:Y:S04]  /*6150*/  LDS R3, [R0+0x200] ;  /* 0x0002000000037984 */ /* 0x000e680000000800 */
        /* <DEDUP_REMOVED lines=8> */
[----:B---3--:R-:W-:-:S03]  /*61e0*/  FADD.FTZ R2, RZ, R2 ;  /* 0x00000002ff027221 */ /* 0x008fc60000010000 */
[----:B------:R-:W3:Y:S01]  /*61f0*/  LDS R12, [R0+0x1600] ;  /* 0x00160000000c7984 */ /* 0x000ee20000000800 */
[----:B----4-:R-:W-:-:S03]  /*6200*/  FADD.FTZ R2, R2, R9 ;  /* 0x0000000902027221 */ /* 0x010fc60000010000 */
[----:B------:R-:W4:Y:S01]  /*6210*/  LDS R15, [R0+0x1800] ;  /* 0x00180000000f7984 */ /* 0x000f220000000800 */
[----:B-1----:R-:W-:-:S03]  /*6220*/  FADD.FTZ R3, RZ, R3 ;  /* 0x00000003ff037221 */ /* 0x002fc60000010000 */
[----:B------:R-:W1:Y:S01]  /*6230*/  LDS R14, [R0+0x1a00] ;  /* 0x001a0000000e7984 */ /* 0x000e620000000800 */
        /* <DEDUP_REMOVED lines=16> */
[----:B---3--:R-:W-:-:S03]  /*6340*/  FADD.FTZ R7, R7, R12 ;  /* 0x0000000c07077221 */ /* 0x008fc60000010000 */
[----:B------:R-:W3:Y:S01]  /*6350*/  LDS R25, [R0+0x2c00] ;  /* 0x002c000000197984 */ /* 0x000ee20000000800 */
[----:B----4-:R-:W-:-:S03]  /*6360*/  FADD.FTZ R2, R2, R15 ;  /* 0x0000000f02027221 */ /* 0x010fc60000010000 */
[----:B------:R-:W4:Y:S01]  /*6370*/  LDS R24, [R0+0x2e00] ;  /* 0x002e000000187984 */ /* 0x000f220000000800 */
[----:B-1----:R-:W-:Y:S01]  /*6380*/  FADD.FTZ R3, R3, R14 ;  /* 0x0000000e03037221 */ /* 0x002fe20000010000 */
[----:B------:R-:W-:Y:S01]  /*6390*/  BAR.SYNC.DEFER_BLOCKING 0x0 ;  /* 0x0000000000007b1d */ /* 0x000fe20000010000 */
[----:B--2---:R-:W-:Y:S01]  /*63a0*/  FADD.FTZ R4, R4, R17 ;  /* 0x0000001104047221 */ /* 0x004fe20000010000 */
        /* <DEDUP_REMOVED lines=11> */
[----:B------:R-:W-:Y:S01]  /*6460*/  STS.128 [R126+0x410], R44 ;  /* 0x0004102c7e007388 */ /* 0x000fe20000000c00 */
[----:B----4-:R-:W-:-:S03]  /*6470*/  FADD.FTZ R13, R7, R24 ;  /* 0x00000018070d7221 */ /* 0x010fc60000010000 */
        /* <DEDUP_REMOVED lines=113> */
.L_x_5332:
        /* <DEDUP_REMOVED lines=8> */
.L_x_5440:
[----:B------:R-:W-:Y:S05]  /*6c10*/  BSYNC B0 ;  /* 0x0000000000007941 */ /* 0x000fea0003800000 */
.L_x_5439:
        /* <DEDUP_REMOVED lines=8> */
.L_x_5441:
[----:B------:R-:W-:Y:S01]  /*6ca0*/  FADD.FTZ R112, R112, R181 ;  /* 0x000000b570707221 */ /* 0x000fe20000010000 */
[----:B------:R-:W-:-:S04]  /*6cb0*/  HFMA2 R122, -RZ, RZ, 0, 1.1920928955078125e-07 ;  /* 0x00000002ff7a7431 */ /* 0x000fc800000001ff */
[----:B------:R-:W-:Y:S02]  /*6cc0*/  MOV R123, R112 ;  /* 0x00000070007b7202 */ /* 0x000fe40000000f00 */
[----:B------:R-:W-:-:S07]  /*6cd0*/  MOV R113, R121 ;  /* 0x0000007900717202 */ /* 0x000fce0000000f00 */
[----:B------:R-:W-:Y:S05]  /*6ce0*/  WARPSYNC.COLLECTIVE R120, `(.L_x_5442) ;  /* 0x0000000078087348 */ /* 0x000fea0003c00000 */
[----:B------:R0:W1:Y:S02]  /*6cf0*/  SHFL.BFLY P0, R121, R123, R122, R179 ;  /* 0x0c00007a7b797389 */ /* 0x00006400000000b3 */
[----:B01----:R-:W-:Y:S05]  /*6d00*/  ENDCOLLECTIVE ;  /* 0x000000000000791b */ /* 0x003fea0003800000 */
.L_x_5442:
[----:B------:R-:W-:-:S05]  /*6d10*/  FADD.FTZ R113, R113, R182 ;  /* 0x000000b671717221 */ /* 0x000fca0000010000 */
[----:B------:R-:W-:Y:S02]  /*6d20*/  MOV R123, R113 ;  /* 0x00000071007b7202 */ /* 0x000fe40000000f00 */
[----:B------:R-:W-:-:S07]  /*6d30*/  MOV R115, R121 ;  /* 0x0000007900737202 */ /* 0x000fce0000000f00 */
[----:B------:R-:W-:Y:S05]  /*6d40*/  WARPSYNC.COLLECTIVE R120, `(.L_x_5443) ;  /* 0x0000000078087348 */ /* 0x000fea0003c00000 */
[----:B------:R0:W1:Y:S02]  /*6d50*/  SHFL.BFLY P0, R121, R123, R122, R179 ;  /* 0x0c00007a7b797389 */ /* 0x00006400000000b3 */
[----:B01----:R-:W-:Y:S05]  /*6d60*/  ENDCOLLECTIVE ;  /* 0x000000000000791b */ /* 0x003fea0003800000 */
.L_x_5443:
[----:B------:R-:W-:Y:S01]  /*6d70*/  FADD.FTZ R115, R112, R115 ;  /* 0x0000007370737221 */ /* 0x000fe20000010000 */
[----:B------:R-:W-:-:S04]  /*6d80*/  HFMA2 R122, -RZ, RZ, 0, 2.384185791015625e-07 ;  /* 0x00000004ff7a7431 */ /* 0x000fc800000001ff */
[----:B------:R-:W-:Y:S02]  /*6d90*/  MOV R123, R115 ;  /* 0x00000073007b7202 */ /* 0x000fe40000000f00 */
[----:B------:R-:W-:-:S07]  /*6da0*/  MOV R114, R121 ;  /* 0x0000007900727202 */ /* 0x000fce0000000f00 */
[----:B------:R-:W-:Y:S05]  /*6db0*/  WARPSYNC.COLLECTIVE R120, `(.L_x_5444) ;  /* 0x0000000078087348 */ /* 0x000fea0003c00000 */
[----:B------:R0:W1:Y:S02]  /*6dc0*/  SHFL.BFLY P0, R121, R123, R122, R179 ;  /* 0x0c00007a7b797389 */ /* 0x00006400000000b3 */
[----:B01----:R-:W-:Y:S05]  /*6dd0*/  ENDCOLLECTIVE ;  /* 0x000000000000791b */ /* 0x003fea0003800000 */
.L_x_5444:
[----:B------:R-:W-:-:S05]  /*6de0*/  FADD.FTZ R114, R113, R114 ;  /* 0x0000007271727221 */ /* 0x000fca0000010000 */
[----:B------:R-:W-:Y:S02]  /*6df0*/  MOV R123, R114 ;  /* 0x00000072007b7202 */ /* 0x000fe40000000f00 */
[----:B------:R-:W-:-:S07]  /*6e00*/  MOV R116, R121 ;  /* 0x0000007900747202 */ /* 0x000fce0000000f00 */
[----:B------:R-:W-:Y:S05]  /*6e10*/  WARPSYNC.COLLECTIVE R120, `(.L_x_5445) ;  /* 0x0000000078087348 */ /* 0x000fea0003c00000 */
[----:B------:R0:W1:Y:S02]  /*6e20*/  SHFL.BFLY P0, R121, R123, R122, R179 ;  /* 0x0c00007a7b797389 */ /* 0x00006400000000b3 */
[----:B01----:R-:W-:Y:S05]  /*6e30*/  ENDCOLLECTIVE ;  /* 0x000000000000791b */ /* 0x003fea0003800000 */
.L_x_5445:
[----:B------:R-:W-:Y:S01]  /*6e40*/  FADD.FTZ R116, R115, R116 ;  /* 0x0000007473747221 */ /* 0x000fe20000010000 */
[----:B------:R-:W-:-:S04]  /*6e50*/  HFMA2 R122, -RZ, RZ, 0, 4.76837158203125e-07 ;  /* 0x00000008ff7a7431 */ /* 0x000fc800000001ff */
[----:B------:R-:W-:Y:S02]  /*6e60*/  MOV R123, R116 ;  /* 0x00000074007b7202 */ /* 0x000fe40000000f00 */
[----:B------:R-:W-:-:S07]  /*6e70*/  MOV R117, R121 ;  /* 0x0000007900757202 */ /* 0x000fce0000000f00 */
[----:B------:R-:W-:Y:S05]  /*6e80*/  WARPSYNC.COLLECTIVE R120, `(.L_x_5446) ;  /* 0x0000000078087348 */ /* 0x000fea0003c00000 */
[----:B------:R0:W1:Y:S02]  /*6e90*/  SHFL.BFLY P0, R121, R123, R122, R179 ;  /* 0x0c00007a7b797389 */ /* 0x00006400000000b3 */
[----:B01----:R-:W-:Y:S05]  /*6ea0*/  ENDCOLLECTIVE ;  /* 0x000000000000791b */ /* 0x003fea0003800000 */
.L_x_5446:
[----:B------:R-:W-:-:S05]  /*6eb0*/  FADD.FTZ R117, R114, R117 ;  /* 0x0000007572757221 */ /* 0x000fca0000010000 */
[----:B------:R-:W-:Y:S02]  /*6ec0*/  MOV R123, R117 ;  /* 0x00000075007b7202 */ /* 0x000fe40000000f00 */
[----:B------:R-:W-:-:S07]  /*6ed0*/  MOV R119, R121 ;  /* 0x0000007900777202 */ /* 0x000fce0000000f00 */
[----:B------:R-:W-:Y:S05]  /*6ee0*/  WARPSYNC.COLLECTIVE R120, `(.L_x_5447) ;  /* 0x0000000078087348 */ /* 0x000fea0003c00000 */
[----:B------:R0:W1:Y:S02]  /*6ef0*/  SHFL.BFLY P0, R121, R123, R122, R179 ;  /* 0x0c00007a7b797389 */ /* 0x00006400000000b3 */
[----:B01----:R-:W-:Y:S05]  /*6f00*/  ENDCOLLECTIVE ;  /* 0x000000000000791b */ /* 0x003fea0003800000 */
.L_x_5447:
[----:B------:R-:W-:Y:S01]  /*6f10*/  FADD.FTZ R119, R116, R119 ;  /* 0x0000007774777221 */ /* 0x000fe20000010000 */
[----:B------:R-:W-:-:S04]  /*6f20*/  HFMA2 R122, -RZ, RZ, 0, 9.5367431640625e-07 ;  /* 0x00000010ff7a7431 */ /* 0x000fc800000001ff */
[----:B------:R-:W-:Y:S02]  /*6f30*/  MOV R123, R119 ;  /* 0x00000077007b7202 */ /* 0x000fe40000000f00 */
[----:B------:R-:W-:-:S07]  /*6f40*/  MOV R118, R121 ;  /* 0x0000007900767202 */ /* 0x000fce0000000f00 */
[----:B------:R-:W-:Y:S05]  /*6f50*/  WARPSYNC.COLLECTIVE R120, `(.L_x_5448) ;  /* 0x0000000078087348 */ /* 0x000fea0003c00000 */
[----:B------:R0:W1:Y:S02]  /*6f60*/  SHFL.BFLY P0, R121, R123, R122, R179 ;  /* 0x0c00007a7b797389 */ /* 0x00006400000000b3 */
[----:B01----:R-:W-:Y:S05]  /*6f70*/  ENDCOLLECTIVE ;  /* 0x000000000000791b */ /* 0x003fea0003800000 */
.L_x_5448:
[----:B------:R-:W-:-:S05]  /*6f80*/  FADD.FTZ R118, R117, R118 ;  /* 0x0000007675767221 */ /* 0x000fca0000010000 */
[----:B------:R-:W-:Y:S02]  /*6f90*/  MOV R123, R118 ;  /* 0x00000076007b7202 */ /* 0x000fe40000000f00 */
[----:B------:R-:W-:-:S07]  /*6fa0*/  MOV R112, R121 ;  /* 0x0000007900707202 */ /* 0x000fce0000000f00 */
[----:B------:R-:W-:Y:S05]  /*6fb0*/  WARPSYNC.COLLECTIVE R120, `(.L_x_5449) ;  /* 0x0000000078087348 */ /* 0x000fea0003c00000 */
[----:B------:R0:W1:Y:S02]  /*6fc0*/  SHFL.BFLY P0, R121, R123, R122, R179 ;  /* 0x0c00007a7b797389 */ /* 0x00006400000000b3 */
[----:B01----:R-:W-:Y:S05]  /*6fd0*/  ENDCOLLECTIVE ;  /* 0x000000000000791b */ /* 0x003fea0003800000 */
.L_x_5449:
[----:B------:R-:W-:Y:S01]  /*6fe0*/  MOV R113, R121 ;  /* 0x0000007900717202 */ /* 0x000fe20000000f00 */
[----:B------:R-:W-:Y:S06]  /*6ff0*/  BRA `(.L_x_5450) ;  /* 0xffffffa800bc7947 */ /* 0x000fec000383ffff */
.L_x_5451:
        /* <DEDUP_REMOVED lines=16> */
.L_x_14493:


//--------------------- .text._ZN10layer_norm13ln_bwd_kernelINS_13Kernel_traitsIf13__nv_bfloat16fS2_fjLj768ELj1ELj4ELj1ELj16ENS_18Kernel_traits_baseILj768EfS2_fS2_fjLj128EEEEELb0ELb0ELb1ELb1EEEvNS_9BwdParamsE --------------------------
	.section	.text._ZN10layer_norm13ln_bwd_kernelINS_13Kernel_traitsIf13__nv_bfloat16fS2_fjLj768ELj1ELj4ELj1ELj16ENS_18Kernel_traits_baseILj768EfS2_fS2_fjLj128EEEEELb0ELb0ELb1ELb1EEEvNS_9BwdParamsE,"ax",@progbits
	.align	128
        .global         _ZN10layer_norm13ln_bwd_kernelINS_13Kernel_traitsIf13__nv_bfloat16fS2_fjLj768ELj1ELj4ELj1ELj16ENS_18Kernel_traits_baseILj768EfS2_fS2_fjLj128EEEEELb0ELb0ELb1ELb1EEEvNS_9BwdParamsE
        .type           _ZN10layer_norm13ln_bwd_kernelINS_13Kernel_traitsIf13__nv_bfloat16fS2_fjLj768ELj1ELj4ELj1ELj16ENS_18Kernel_traits_baseILj768EfS2_fS2_fjLj128EEEEELb0ELb0ELb1ELb1EEEvNS_9BwdParamsE,@function
        .size           _ZN10layer_norm13ln_bwd_kernelINS_13Kernel_traitsIf13__nv_bfloat16fS2_fjLj768ELj1ELj4ELj1ELj16ENS_18Kernel_traits_baseILj768EfS2_fS2_fjLj128EEEEELb0ELb0ELb1ELb1EEEvNS_9BwdParamsE,(.L_x_14494 - _ZN10layer_norm13ln_bwd_kernelINS_13Kernel_traitsIf13__nv_bfloat16fS2_fjLj768ELj1ELj4ELj1ELj16ENS_18Kernel_traits_baseILj768EfS2_fS2_fjLj128EEEEELb0ELb0ELb1ELb1EEEvNS_9BwdParamsE)
        .other          _ZN10layer_norm13ln_bwd_kernelINS_13Kernel_traitsIf13__nv_bfloat16fS2_fjLj768ELj1ELj4ELj1ELj16ENS_18Kernel_traits_baseILj768EfS2_fS2_fjLj128EEEEELb0ELb0ELb1ELb1EEEvNS_9BwdParamsE,@"STO_CUDA_ENTRY STV_DEFAULT"
_ZN10layer_norm13ln_bwd_kernelINS_13Kernel_traitsIf13__nv_bfloat16fS2_fjLj768ELj1ELj4ELj1ELj16ENS_18Kernel_traits_baseILj768EfS2_fS2_fjLj128EEEEELb0ELb0ELb1ELb1EEEvNS_9BwdParamsE:
.text._ZN10layer_norm13ln_bwd_kernelINS_13Kernel_traitsIf13__nv_bfloat16fS2_fjLj768ELj1ELj4ELj1ELj16ENS_18Kernel_traits_baseILj768EfS2_fS2_fjLj128EEEEELb0ELb0ELb1ELb1EEEvNS_9BwdParamsE:
        /* <DEDUP_REMOVED lines=52> */
.L_x_5557:
[----:B------:R-:W1:Y:S08]  /*0340*/  LDC.64 R164, c[0x0][0x3f8] ;  /* 0x0000fe00ffa47b82 */ /* 0x000e700000000a00 */
[----:B------:R-:W2:Y:S08]  /*0350*/  LDC.64 R114, c[0x0][0x3c8] ;  /* 0x0000f200ff727b82 */ /* 0x000eb00000000a00 */
[----:B------:R-:W3:Y:S01]  /*0360*/  LDC.64 R166, c[0x0][0x3f0] ;  /* 0x0000fc00ffa67b82 */ /* 0x000ee20000000a00 */
[----:B-1----:R-:W-:-:S05]  /*0370*/  IMAD.WIDE R164, R0, 0x4, R164 ;  /* 0x0000000400a47825 */ /* 0x002fca00078e02a4 */
[----:B------:R-:W4:Y:S01]  /*0380*/  LDG.E R2, desc[UR6][R164.64] ;  /* 0x00000006a4027981 */ /* 0x000f22000c1e1900 */
[----:B--2---:R-:W-:-:S05]  /*0390*/  IMAD.WIDE R114, R0, 0x4, R114 ;  /* 0x0000000400727825 */ /* 0x004fca00078e0272 */
[----:B0----5:R0:W5:Y:S01]  /*03a0*/  LDG.E R113, desc[UR6][R114.64] ;  /* 0x0000000672717981 */ /* 0x021162000c1e1900 */
[----:B---3--:R-:W-:-:S05]  /*03b0*/  IMAD.WIDE R166, R0, 0x4, R166 ;  /* 0x0000000400a67825 */ /* 0x008fca00078e02a6 */
[----:B------:R0:W5:Y:S01]  /*03c0*/  LDG.E R112, desc[UR6][R166.64] ;  /* 0x00000006a6707981 */ /* 0x000162000c1e1900 */
[----:B------:R-:W-:Y:S01]  /*03d0*/  BSSY.RECONVERGENT B1, `(.L_x_5454) ;  /* 0x000011f000017945 */ /* 0x000fe20003800200 */
[----:B------:R-:W-:Y:S02]  /*03e0*/  MOV R163, RZ ;  /* 0x000000ff00a37202 */ /* 0x000fe40000000f00 */
[----:B------:R-:W-:Y:S02]  /*03f0*/  MOV R170, RZ ;  /* 0x000000ff00aa7202 */ /* 0x000fe40000000f00 */
[----:B----4-:R-:W-:-:S13]  /*0400*/  ISETP.GE.AND P2, PT, R2, 0x1, PT ;  /* 0x000000010200780c */ /* 0x010fda0003f46270 */
        /* <DEDUP_REMOVED lines=18> */
[----:B------:R-:W-:Y:S02]  /*0530*/  IADD3 R163, PT, PT, R165, 0x20, RZ ;  /* 0x00000020a5a37810 */ /* 0x000fe40007ffe0ff */
[C---:B------:R-:W-:Y:S01]  /*0540*/  IADD3 R129, PT, PT, R141.reuse, 0x20, RZ ;  /* 0x000000208d817810 */ /* 0x040fe20007ffe0ff */
[C---:B-1----:R-:W-:Y:S01]  /*0550*/  IMAD.WIDE.U32 R116, R141.reuse, 0x10, R144 ;  /* 0x000000108d747825 */ /* 0x042fe200078e0090 */
[----:B------:R-:W-:Y:S02]  /*0560*/  IADD3 R141, PT, PT, R141, 0x40, RZ ;  /* 0x000000408d8d7810 */ /* 0x000fe40007ffe0ff */
[C---:B------:R-:W-:Y:S01]  /*0570*/  IADD3 R167, PT, PT, R165.reuse, 0x40, RZ ;  /* 0x00000040a5a77810 */ /* 0x040fe20007ffe0ff */
[----:B--2---:R-:W-:-:S02]  /*0580*/  IMAD.WIDE.U32 R114, R165, 0x20, R156 ;  /* 0x00000020a5727825 */ /* 0x004fc400078e009c */
[----:B------:R-:W2:Y:S02]  /*0590*/  LDG.E.128 R116, desc[UR6][R116.64] ;  /* 0x0000000674747981 */ /* 0x000ea4000c1e1d00 */
[--C-:B------:R-:W-:Y:S02]  /*05a0*/  IMAD.WIDE.U32 R128, R129, 0x10, R144.reuse ;  /* 0x0000001081807825 */ /* 0x100fe400078e0090 */
[----:B------:R-:W4:Y:S02]  /*05b0*/  LDG.E.128 R148, desc[UR6][R114.64] ;  /* 0x0000000672947981 */ /* 0x000f24000c1e1d00 */
[----:B------:R-:W-:Y:S02]  /*05c0*/  IMAD.WIDE.U32 R144, R141, 0x10, R144 ;  /* 0x000000108d907825 */ /* 0x000fe400078e0090 */
[----:B------:R0:W4:Y:S02]  /*05d0*/  LDG.E.128 R120, desc[UR6][R114.64+0x10] ;  /* 0x0000100672787981 */ /* 0x000124000c1e1d00 */
[----:B------:R-:W-:-:S02]  /*05e0*/  IMAD.WIDE.U32 R152, R163, 0x20, R156 ;  /* 0x00000020a3987825 */ /* 0x000fc400078e009c */
[----:B------:R-:W4:Y:S02]  /*05f0*/  LDG.E.128 R144, desc[UR6][R144.64] ;  /* 0x0000000690907981 */ /* 0x000f24000c1e1d00 */
[----:B------:R-:W-:Y:S02]  /*0600*/  IMAD.WIDE.U32 R156, R167, 0x20, R156 ;  /* 0x00000020a79c7825 */ /* 0x000fe400078e009c */
[----:B------:R-:W4:Y:S04]  /*0610*/  LDG.E.128 R124, desc[UR6][R152.64] ;  /* 0x00000006987c7981 */ /* 0x000f28000c1e1d00 */
[----:B------:R1:W4:Y:S04]  /*0620*/  LDG.E.128 R132, desc[UR6][R152.64+0x10] ;  /* 0x0000100698847981 */ /* 0x000328000c1e1d00 */
[----:B------:R-:W4:Y:S04]  /*0630*/  LDG.E.128 R136, desc[UR6][R156.64] ;  /* 0x000000069c887981 */ /* 0x000f28000c1e1d00 */
[----:B------:R1:W4:Y:S04]  /*0640*/  LDG.E.128 R140, desc[UR6][R156.64+0x10] ;  /* 0x000010069c8c7981 */ /* 0x000328000c1e1d00 */
[----:B------:R-:W4:Y:S01]  /*0650*/  LDG.E.128 R128, desc[UR6][R128.64] ;  /* 0x0000000680807981 */ /* 0x000f22000c1e1d00 */
[----:B0-----:R-:W-:-:S02]  /*0660*/  MOV R114, UR14 ;  /* 0x0000000e00727c02 */ /* 0x001fc40008000f00 */
[----:B------:R-:W-:Y:S02]  /*0670*/  MOV R115, UR15 ;  /* 0x0000000f00737c02 */ /* 0x000fe40008000f00 */
[----:B------:R-:W-:-:S04]  /*0680*/  ISETP.NE.U32.AND P0, PT, R114, RZ, PT ;  /* 0x000000ff7200720c */ /* 0x000fc80003f05070 */
[----:B------:R-:W-:-:S13]  /*0690*/  ISETP.NE.AND.EX P0, PT, R115, RZ, PT, P0 ;  /* 0x000000ff7300720c */ /* 0x000fda0003f05300 */
[----:B------:R-:W1:Y:S08]  /*06a0*/  @P0 LDC.64 R154, c[0x0][0x438] ;  /* 0x00010e00ff9a0b82 */ /* 0x000e700000000a00 */
[----:B------:R-:W0:Y:S08]  /*06b0*/  @P0 LDC.64 R158, c[0x0][0x438] ;  /* 0x00010e00ff9e0b82 */ /* 0x000e300000000a00 */
[----:B------:R-:W0:Y:S01]  /*06c0*/  @P0 LDC.64 R160, c[0x0][0x438] ;  /* 0x00010e00ffa00b82 */ /* 0x000e220000000a00 */
[----:B------:R-:W-:Y:S01]  /*06d0*/  ISETP.NE.AND P1, PT, RZ, UR8, PT ;  /* 0x00000008ff007c0c */ /* 0x000fe2000bf25270 */
[----:B-1----:R-:W-:-:S05]  /*06e0*/  @P0 IMAD.WIDE.U32 R152, R165, 0x20, R154 ;  /* 0x00000020a5980825 */ /* 0x002fca00078e009a */
[----:B------:R-:W5:Y:S01]  /*06f0*/  @P0 LDG.E.128 R24, desc[UR6][R152.64] ;  /* 0x0000000698180981 */ /* 0x000f62000c1e1d00 */
[----:B0-----:R-:W-:-:S03]  /*0700*/  @P0 IMAD.WIDE.U32 R154, R163, 0x20, R158 ;  /* 0x00000020a39a0825 */ /* 0x001fc600078e009e */
[----:B------:R2:W5:Y:S04]  /*0710*/  @P0 LDG.E.128 R20, desc[UR6][R152.64+0x10] ;  /* 0x0000100698140981 */ /* 0x000568000c1e1d00 */
[----:B------:R-:W5:Y:S01]  /*0720*/  @P0 LDG.E.128 R16, desc[UR6][R154.64] ;  /* 0x000000069a100981 */ /* 0x000f62000c1e1d00 */
[----:B------:R-:W-:-:S03]  /*0730*/  @P0 IMAD.WIDE.U32 R156, R167, 0x20, R160 ;  /* 0x00000020a79c0825 */ /* 0x000fc600078e00a0 */
[----:B------:R-:W5:Y:S04]  /*0740*/  @P0 LDG.E.128 R12, desc[UR6][R154.64+0x10] ;  /* 0x000010069a0c0981 */ /* 0x000f68000c1e1d00 */
[----:B------:R-:W5:Y:S04]  /*0750*/  @P0 LDG.E.128 R8, desc[UR6][R156.64] ;  /* 0x000000069c080981 */ /* 0x000f68000c1e1d00 */
[----:B------:R0:W5:Y:S01]  /*0760*/  @P0 LDG.E.128 R4, desc[UR6][R156.64+0x10] ;  /* 0x000010069c040981 */ /* 0x000162000c1e1d00 */
[----:B---3--:R-:W-:Y:S02]  /*0770*/  FSEL R3, R3, RZ, !P1 ;  /* 0x000000ff03037208 */ /* 0x008fe40004800000 */
[----:B--2---:R-:W-:-:S03]  /*0780*/  PRMT R152, R117, 0x7632, R152 ;  /* 0x0000763275987816 */ /* 0x004fc60000000098 */
[C---:B----4-:R-:W-:Y:S01]  /*0790*/  FADD.FTZ R158, -R3.reuse, R149 ;  /* 0x00000095039e7221 */ /* 0x050fe20000010100 */
[C---:B------:R-:W-:Y:S01]  /*07a0*/  FADD.FTZ R160, -R3.reuse, R151 ;  /* 0x0000009703a07221 */ /* 0x040fe20000010100 */
[C---:B------:R-:W-:Y:S01]  /*07b0*/  PRMT R149, R116.reuse, 0x7632, R149 ;  /* 0x0000763274957816 */ /* 0x040fe20000000095 */
[C---:B------:R-:W-:Y:S01]  /*07c0*/  FADD.FTZ R148, -R3.reuse, R148 ;  /* 0x0000009403947221 */ /* 0x040fe20000010100 */
[----:B------:R-:W-:Y:S01]  /*07d0*/  SHF.L.U32 R151, R116, 0x10, RZ ;  /* 0x0000001074977819 */ /* 0x000fe200000006ff */
[C---:B------:R-:W-:Y:S01]  /*07e0*/  FADD.FTZ R150, -R3.reuse, R150 ;  /* 0x0000009603967221 */ /* 0x040fe20000010100 */
[C---:B------:R-:W-:Y:S01]  /*07f0*/  FADD.FTZ R120, -R3.reuse, R120 ;  /* 0x0000007803787221 */ /* 0x040fe20000010100 */
[C---:B0-----:R-:W-:Y:S01]  /*0800*/  FADD.FTZ R156, -R3.reuse, R121 ;  /* 0x00000079039c7221 */ /* 0x041fe20000010100 */
[C---:B------:R-:W-:Y:S01]  /*0810*/  PRMT R187, R146.reuse, 0x7632, R187 ;  /* 0x0000763292bb7816 */ /* 0x040fe200000000bb */
[C---:B------:R-:W-:Y:S01]  /*0820*/  FADD.FTZ R122, -R3.reuse, R122 ;  /* 0x0000007a037a7221 */ /* 0x040fe20000010100 */
        /* <DEDUP_REMOVED lines=19> */
[----:B-----5:R-:W-:Y:S01]  /*0960*/  FMUL.FTZ R3, R113, R148 ;  /* 0x0000009471037220 */ /* 0x020fe20000410000 */
[----:B------:R-:W-:Y:S01]  /*0970*/  FMUL.FTZ R124, R48, R151 ;  /* 0x00000097307c7220 */ /* 0x000fe20000410000 */
[----:B------:R-:W-:-:S02]  /*0980*/  PRMT R155, R118, 0x7632, R155 ;  /* 0x00007632769b7816 */ /* 0x000fc4000000009b */
[----:B------:R-:W-:Y:S01]  /*0990*/  SHF.L.U32 R157, R118, 0x10, RZ ;  /* 0x00000010769d7819 */ /* 0x000fe200000006ff */
[----:B------:R-:W-:Y:S01]  /*09a0*/  FMUL.FTZ R118, R113, R160 ;  /* 0x000000a071767220 */ /* 0x000fe20000410000 */
[C---:B------:R-:W-:Y:S02]  /*09b0*/  PRMT R159, R119.reuse, 0x7632, R159 ;  /* 0x00007632779f7816 */ /* 0x040fe4000000009f */
[----:B------:R-:W-:Y:S01]  /*09c0*/  SHF.L.U32 R161, R119, 0x10, RZ ;  /* 0x0000001077a17819 */ /* 0x000fe200000006ff */
[C---:B------:R-:W-:Y:S01]  /*09d0*/  FMUL.FTZ R119, R113.reuse, R120 ;  /* 0x0000007871777220 */ /* 0x040fe20000410000 */
[----:B------:R-:W-:Y:S01]  /*09e0*/  SHF.L.U32 R152, R152, 0x10, RZ ;  /* 0x0000001098987819 */ /* 0x000fe200000006ff */
[----:B------:R-:W-:Y:S01]  /*09f0*/  FMUL.FTZ R116, R113, R158 ;  /* 0x0000009e71747220 */ /* 0x000fe20000410000 */
[----:B------:R-:W-:Y:S01]  /*0a00*/  SHF.L.U32 R153, R117, 0x10, RZ ;  /* 0x0000001075997819 */ /* 0x000fe200000006ff */
[----:B------:R-:W-:Y:S01]  /*0a10*/  FMUL.FTZ R120, R113, R156 ;  /* 0x0000009c71787220 */ /* 0x000fe20000410000 */
[----:B------:R-:W-:Y:S01]  /*0a20*/  FMUL.FTZ R139, R49, R146 ;  /* 0x00000092318b7220 */ /* 0x000fe20000410000 */
[----:B------:R-:W-:Y:S01]  /*0a30*/  FFMA.FTZ R149, R3, R124, RZ ;  /* 0x0000007c03957223 */ /* 0x000fe200000100ff */
[----:B------:R-:W-:Y:S01]  /*0a40*/  FADD.FTZ R156, RZ, R124 ;  /* 0x0000007cff9c7221 */ /* 0x000fe20000010000 */
[-C--:B------:R-:W-:Y:S01]  /*0a50*/  FFMA.FTZ R55, R118, R152.reuse, R55 ;  /* 0x0000009876377223 */ /* 0x080fe20000010037 */
[----:B------:R-:W-:Y:S01]  /*0a60*/  FADD.FTZ R99, R99, R152 ;  /* 0x0000009863637221 */ /* 0x000fe20000010000 */
[----:B------:R-:W-:Y:S01]  /*0a70*/  FMUL.FTZ R141, R51, R152 ;  /* 0x00000098338d7220 */ /* 0x000fe20000410000 */
[----:B------:R-:W-:Y:S01]  /*0a80*/  FMUL.FTZ R117, R113, R150 ;  /* 0x0000009671757220 */ /* 0x000fe20000410000 */
[----:B------:R-:W-:Y:S01]  /*0a90*/  FFMA.FTZ R52, R3, R151, R52 ;  /* 0x0000009703347223 */ /* 0x000fe20000010034 */
[----:B------:R-:W-:Y:S01]  /*0aa0*/  FADD.FTZ R96, R96, R151 ;  /* 0x0000009760607221 */ /* 0x000fe20000010000 */
[----:B------:R-:W-:Y:S01]  /*0ab0*/  FMUL.FTZ R126, R50, R153 ;  /* 0x00000099327e7220 */ /* 0x000fe20000410000 */
[----:B------:R-:W-:Y:S01]  /*0ac0*/  FFMA.FTZ R152, R116, R139, R149 ;  /* 0x0000008b74987223 */ /* 0x000fe20000010095 */
[----:B------:R-:W-:-:S03]  /*0ad0*/  FADD.FTZ R151, R139, R156 ;  /* 0x0000009c8b977221 */ /* 0x000fc60000010000 */
[----:B------:R-:W-:Y:S01]  /*0ae0*/  FFMA.FTZ R149, R117, R126, R152 ;  /* 0x0000007e75957223 */ /* 0x000fe20000010098 */
[----:B------:R-:W-:Y:S01]  /*0af0*/  FADD.FTZ R158, R126, R151 ;  /* 0x000000977e9e7221 */ /* 0x000fe20000010000 */
[C---:B------:R-:W-:Y:S02]  /*0b00*/  PRMT R163, R128.reuse, 0x7632, R163 ;  /* 0x0000763280a37816 */ /* 0x040fe400000000a3 */
[----:B------:R-:W-:Y:S01]  /*0b10*/  SHF.L.U32 R165, R128, 0x10, RZ ;  /* 0x0000001080a57819 */ /* 0x000fe200000006ff */
[----:B------:R-:W-:Y:S01]  /*0b20*/  FMUL.FTZ R128, R44, R157 ;  /* 0x0000009d2c807220 */ /* 0x000fe20000410000 */
[----:B------:R-:W-:Y:S01]  /*0b30*/  SHF.L.U32 R148, R155, 0x10, RZ ;  /* 0x000000109b947819 */ /* 0x000fe200000006ff */
[----:B------:R-:W-:Y:S01]  /*0b40*/  FFMA.FTZ R156, R118, R141, R149 ;  /* 0x0000008d769c7223 */ /* 0x000fe20000010095 */
[----:B------:R-:W-:-:S03]  /*0b50*/  FADD.FTZ R151, R141, R158 ;  /* 0x0000009e8d977221 */ /* 0x000fc60000010000 */
[----:B------:R-:W-:Y:S01]  /*0b60*/  FMUL.FTZ R143, R45, R148 ;  /* 0x000000942d8f7220 */ /* 0x000fe20000410000 */
[----:B------:R-:W-:Y:S01]  /*0b70*/  FFMA.FTZ R149, R119, R128, R156 ;  /* 0x0000008077957223 */ /* 0x000fe2000001009c */
[----:B------:R-:W-:Y:S01]  /*0b80*/  FADD.FTZ R160, R128, R151 ;  /* 0x0000009780a07221 */ /* 0x000fe20000010000 */
[C---:B------:R-:W-:Y:S01]  /*0b90*/  PRMT R171, R130.reuse, 0x7632, R171 ;  /* 0x0000763282ab7816 */ /* 0x040fe200000000ab */
[----:B------:R-:W-:Y:S01]  /*0ba0*/  FMUL.FTZ R121, R113, R122 ;  /* 0x0000007a71797220 */ /* 0x000fe20000410000 */
[----:B------:R-:W-:Y:S01]  /*0bb0*/  SHF.L.U32 R173, R130, 0x10, RZ ;  /* 0x0000001082ad7819 */ /* 0x000fe200000006ff */
[----:B------:R-:W-:Y:S01]  /*0bc0*/  FMUL.FTZ R130, R46, R161 ;  /* 0x000000a12e827220 */ /* 0x000fe20000410000 */
[----:B------:R-:W-:Y:S01]  /*0bd0*/  SHF.L.U32 R150, R159, 0x10, RZ ;  /* 0x000000109f967819 */ /* 0x000fe200000006ff */
[----:B------:R-:W-:Y:S01]  /*0be0*/  FFMA.FTZ R158, R120, R143, R149 ;  /* 0x0000008f789e7223 */ /* 0x000fe20000010095 */
[----:B------:R-:W-:Y:S01]  /*0bf0*/  FADD.FTZ R151, R143, R160 ;  /* 0x000000a08f977221 */ /* 0x000fe20000010000 */
[----:B------:R-:W-:Y:S01]  /*0c00*/  PRMT R183, R145, 0x7632, R183 ;  /* 0x0000763291b77816 */ /* 0x000fe200000000b7 */
[----:B------:R-:W-:Y:S01]  /*0c10*/  FMUL.FTZ R122, R113, R162 ;  /* 0x000000a2717a7220 */ /* 0x000fe20000410000 */
[----:B------:R-:W-:Y:S01]  /*0c20*/  SHF.L.U32 R185, R145, 0x10, RZ ;  /* 0x0000001091b97819 */ /* 0x000fe200000006ff */
[----:B------:R-:W-:Y:S01]  /*0c30*/  FMUL.FTZ R134, R113, R170 ;  /* 0x000000aa71867220 */ /* 0x000fe20000410000 */
[----:B------:R-:W-:Y:S01]  /*0c40*/  FMUL.FTZ R145, R47, R150 ;  /* 0x000000962f917220 */ /* 0x000fe20000410000 */
[----:B------:R-:W-:Y:S01]  /*0c50*/  FFMA.FTZ R149, R121, R130, R158 ;  /* 0x0000008279957223 */ /* 0x000fe2000001009e */
[----:B------:R-:W-:Y:S01]  /*0c60*/  FADD.FTZ R170, R130, R151 ;  /* 0x0000009782aa7221 */ /* 0x000fe20000010000 */
[----:B------:R-:W-:Y:S01]  /*0c70*/  FFMA.FTZ R53, R116, R146, R53 ;  /* 0x0000009274357223 */ /* 0x000fe20000010035 */
[----:B------:R-:W-:Y:S01]  /*0c80*/  FADD.FTZ R97, R97, R146 ;  /* 0x0000009261617221 */ /* 0x000fe20000010000 */
[----:B------:R-:W-:Y:S01]  /*0c90*/  SHF.L.U32 R162, R163, 0x10, RZ ;  /* 0x00000010a3a27819 */ /* 0x000fe200000006ff */
[----:B------:R-:W-:Y:S01]  /*0ca0*/  FFMA.FTZ R54, R117, R153, R54 ;  /* 0x0000009975367223 */ /* 0x000fe20000010036 */
[----:B------:R-:W-:Y:S01]  /*0cb0*/  FADD.FTZ R98, R98, R153 ;  /* 0x0000009962627221 */ /* 0x000fe20000010000 */
[C---:B------:R-:W-:Y:S01]  /*0cc0*/  FMUL.FTZ R123, R113.reuse, R164 ;  /* 0x000000a4717b7220 */ /* 0x040fe20000410000 */
[----:B------:R-:W-:Y:S01]  /*0cd0*/  FMUL.FTZ R132, R113, R166 ;  /* 0x000000a671847220 */ /* 0x000fe20000410000 */
[----:B------:R-:W-:Y:S01]  /*0ce0*/  FMUL.FTZ R146, R40, R165 ;  /* 0x000000a528927220 */ /* 0x000fe20000410000 */
        /* <DEDUP_REMOVED lines=9> */
[----:B------:R-:W-:Y:S01]  /*0d80*/  FADD.FTZ R93, R93, R148 ;  /* 0x000000945d5d7221 */ /* 0x000fe20000010000 */
[----:B------:R-:W-:Y:S01]  /*0d90*/  FFMA.FTZ R57, R120, R148, R57 ;  /* 0x0000009478397223 */ /* 0x000fe20000010039 */
[----:B------:R-:W-:Y:S01]  /*0da0*/  SHF.L.U32 R164, R167, 0x10, RZ ;  /* 0x00000010a7a47819 */ /* 0x000fe200000006ff */
[----:B------:R-:W-:Y:S01]  /*0db0*/  FMUL.FTZ R125, R113, R168 ;  /* 0x000000a8717d7220 */ /* 0x000fe20000410000 */
[----:B------:R-:W-:Y:S01]  /*0dc0*/  FMUL.FTZ R148, R42, R169 ;  /* 0x000000a92a947220 */ /* 0x000fe20000410000 */
[----:B------:R-:W-:Y:S01]  /*0dd0*/  FFMA.FTZ R160, R132, R149, R151 ;  /* 0x0000009584a07223 */ /* 0x000fe20000010097 */
[----:B------:R-:W-:Y:S01]  /*0de0*/  FADD.FTZ R155, R149, R162 ;  /* 0x000000a2959b7221 */ /* 0x000fe20000010000 */
[----:B------:R-:W-:-:S02]  /*0df0*/  FMUL.FTZ R151, R43, R164 ;  /* 0x000000a42b977220 */ /* 0x000fc40000410000 */
[----:B------:R-:W-:Y:S01]  /*0e00*/  FFMA.FTZ R153, R125, R148, R160 ;  /* 0x000000947d997223 */ /* 0x000fe200000100a0 */
[----:B------:R-:W-:Y:S01]  /*0e10*/  FADD.FTZ R162, R148, R155 ;  /* 0x0000009b94a27221 */ /* 0x000fe20000010000 */
[----:B------:R-:W-:Y:S01]  /*0e20*/  FADD.FTZ R95, R95, R150 ;  /* 0x000000965f5f7221 */ /* 0x000fe20000010000 */
[----:B------:R-:W-:Y:S01]  /*0e30*/  FFMA.FTZ R59, R122, R150, R59 ;  /* 0x000000967a3b7223 */ /* 0x000fe2000001003b */
[----:B------:R-:W-:Y:S01]  /*0e40*/  SHF.L.U32 R166, R171, 0x10, RZ ;  /* 0x00000010aba67819 */ /* 0x000fe200000006ff */
[----:B------:R-:W-:Y:S01]  /*0e50*/  FADD.FTZ R92, R92, R157 ;  /* 0x0000009d5c5c7221 */ /* 0x000fe20000010000 */
[----:B------:R-:W-:Y:S01]  /*0e60*/  FFMA.FTZ R56, R119, R157, R56 ;  /* 0x0000009d77387223 */ /* 0x000fe20000010038 */
[----:B------:R-:W-:Y:S01]  /*0e70*/  FMUL.FTZ R127, R113, R172 ;  /* 0x000000ac717f7220 */ /* 0x000fe20000410000 */
        /* <DEDUP_REMOVED lines=14> */
[C---:B------:R-:W-:Y:S01]  /*0f60*/  PRMT R179, R144.reuse, 0x7632, R179 ;  /* 0x0000763290b37816 */ /* 0x040fe200000000b3 */
[----:B------:R-:W-:Y:S01]  /*0f70*/  FMUL.FTZ R138, R113, R178 ;  /* 0x000000b2718a7220 */ /* 0x000fe20000410000 */
[----:B------:R-:W-:Y:S01]  /*0f80*/  SHF.L.U32 R181, R144, 0x10, RZ ;  /* 0x0000001090b57819 */ /* 0x000fe200000006ff */
[----:B------:R-:W-:Y:S01]  /*0f90*/  FMUL.FTZ R155, R39, R168 ;  /* 0x000000a8279b7220 */ /* 0x000fe20000410000 */
[----:B------:R-:W-:Y:S01]  /*0fa0*/  FFMA.FTZ R157, R129, R152, R160 ;  /* 0x00000098819d7223 */ /* 0x000fe200000100a0 */
[----:B------:R-:W-:Y:S01]  /*0fb0*/  FADD.FTZ R162, R152, R159 ;  /* 0x0000009f98a27221 */ /* 0x000fe20000010000 */
[----:B------:R-:W-:Y:S01]  /*0fc0*/  SHF.L.U32 R172, R179, 0x10, RZ ;  /* 0x00000010b3ac7819 */ /* 0x000fe200000006ff */
        /* <DEDUP_REMOVED lines=9> */
[----:B------:R-:W-:Y:S01]  /*1060*/  FMUL.FTZ R157, R33, R172 ;  /* 0x000000ac219d7220 */ /* 0x000fe20000410000 */
[----:B------:R-:W-:Y:S01]  /*1070*/  FFMA.FTZ R161, R131, R156, R164 ;  /* 0x0000009c83a17223 */ /* 0x000fe200000100a4 */
[----:B------:R-:W-:Y:S01]  /*1080*/  FADD.FTZ R162, R156, R159 ;  /* 0x0000009f9ca27221 */ /* 0x000fe20000010000 */
[----:B------:R-:W-:Y:S01]  /*1090*/  SHF.L.U32 R174, R183, 0x10, RZ ;  /* 0x00000010b7ae7819 */ /* 0x000fe200000006ff */
[C---:B------:R-:W-:Y:S01]  /*10a0*/  FMUL.FTZ R133, R113.reuse, R184 ;  /* 0x000000b871857220 */ /* 0x040fe20000410000 */
        /* <DEDUP_REMOVED lines=8> */
[----:B------:R-:W-:Y:S01]  /*1130*/  SHF.L.U32 R170, R187, 0x10, RZ ;  /* 0x00000010bbaa7819 */ /* 0x000fe200000006ff */
[----:B------:R-:W-:Y:S01]  /*1140*/  FMUL.FTZ R160, R28, R189 ;  /* 0x000000bd1ca07220 */ /* 0x000fe20000410000 */
[----:B------:R-:W-:Y:S01]  /*1150*/  FFMA.FTZ R164, R142, R159, R163 ;  /* 0x0000009f8ea47223 */ /* 0x000fe200000100a3 */
[----:B------:R-:W-:Y:S01]  /*1160*/  FADD.FTZ R163, R162, R159 ;  /* 0x0000009fa2a37221 */ /* 0x000fe20000010000 */
[----:B------:R-:W-:Y:S01]  /*1170*/  PRMT R191, R147, 0x7632, R191 ;  /* 0x0000763293bf7816 */ /* 0x000fe200000000bf */
[----:B------:R-:W-:Y:S01]  /*1180*/  FFMA.FTZ R60, R123, R165, R60 ;  /* 0x000000a57b3c7223 */ /* 0x000fe2000001003c */
[----:B------:R-:W-:Y:S01]  /*1190*/  FADD.FTZ R88, R88, R165 ;  /* 0x000000a558587221 */ /* 0x000fe20000010000 */
[----:B------:R-:W-:Y:S01]  /*11a0*/  SHF.L.U32 R147, R147, 0x10, RZ ;  /* 0x0000001093937819 */ /* 0x000fe200000006ff */
[----:B------:R-:W-:Y:S01]  /*11b0*/  FFMA.FTZ R165, R135, R160, R164 ;  /* 0x000000a087a57223 */ /* 0x000fe200000100a4 */
[----:B------:R-:W-:Y:S01]  /*11c0*/  FMUL.FTZ R144, R113, R190 ;  /* 0x000000be71907220 */ /* 0x000fe20000410000 */
[----:B------:R-:W-:Y:S01]  /*11d0*/  FMUL.FTZ R161, R29, R170 ;  /* 0x000000aa1da17220 */ /* 0x000fe20000410000 */
[----:B------:R-:W-:Y:S01]  /*11e0*/  FADD.FTZ R164, R163, R160 ;  /* 0x000000a0a3a47221 */ /* 0x000fe20000010000 */
[----:B------:R-:W-:Y:S01]  /*11f0*/  FADD.FTZ R87, R87, R168 ;  /* 0x000000a857577221 */ /* 0x000fe20000010000 */
[----:B------:R-:W-:Y:S01]  /*1200*/  FFMA.FTZ R67, R138, R168, R67 ;  /* 0x000000a88a437223 */ /* 0x000fe20000010043 */
[----:B------:R-:W-:Y:S01]  /*1210*/  FMUL.FTZ R137, R113, R192 ;  /* 0x000000c071897220 */ /* 0x000fe20000410000 */
[----:B------:R-:W-:Y:S01]  /*1220*/  FADD.FTZ R85, R85, R166 ;  /* 0x000000a655557221 */ /* 0x000fe20000010000 */
[----:B------:R-:W-:Y:S01]  /*1230*/  FFMA.FTZ R65, R136, R166, R65 ;  /* 0x000000a688417223 */ /* 0x000fe20000010041 */
[----:B------:R-:W-:Y:S01]  /*1240*/  SHF.L.U32 R168, R191, 0x10, RZ ;  /* 0x00000010bfa87819 */ /* 0x000fe200000006ff */
        /* <DEDUP_REMOVED lines=32> */
.L_x_5455:
        /* <DEDUP_REMOVED lines=23> */
.L_x_5456:
[----:B------:R-:W-:Y:S05]  /*15c0*/  BSYNC.RECONVERGENT B1 ;  /* 0x0000000000017941 */ /* 0x000fea0003800200 */
.L_x_5454:
        /* <DEDUP_REMOVED lines=21> */
.L_x_5569:
[----:B------:R-:W3:Y:S01]  /*1720*/  S2R R163, SR_TID.X ;  /* 0x0000000000a37919 */ /* 0x000ee20000002100 */
[----:B------:R-:W-:Y:S01]  /*1730*/  @P3 IADD3 R112, PT, PT, R112, -0x1, RZ ;  /* 0xffffffff70703810 */ /* 0x000fe20007ffe0ff */
[----:B------:R-:W-:Y:S01]  /*1740*/  IMAD R166, R0, UR9, RZ ;  /* 0x0000000900a67c24 */ /* 0x000fe2000f8e02ff */
[----:B------:R-:W-:Y:S01]  /*1750*/  ISETP.NE.U32.AND P1, PT, R114, RZ, PT ;  /* 0x000000ff7200720c */ /* 0x000fe20003f25070 */
[----:B01----:R-:W-:Y:S01]  /*1760*/  FADD.FTZ R171, R171, R164 ;  /* 0x000000a4abab7221 */ /* 0x003fe20000010000 */
[----:B--2---:R-:W-:Y:S01]  /*1770*/  FADD.FTZ R164, R170, R165 ;  /* 0x000000a5aaa47221 */ /* 0x004fe20000010000 */
[----:B------:R-:W-:Y:S01]  /*1780*/  @P3 IMAD R112, R112, UR9, RZ ;  /* 0x0000000970703c24 */ /* 0x000fe2000f8e02ff */
[----:B------:R-:W-:Y:S01]  /*1790*/  ISETP.NE.AND.EX P1, PT, R115, RZ, PT, P1 ;  /* 0x000000ff7300720c */ /* 0x000fe20003f25310 */
[----:B------:R-:W-:Y:S01]  /*17a0*/  HFMA2 R114, -RZ, RZ, 0, 0 ;  /* 0x00000000ff727431 */ /* 0x000fe200000001ff */
[----:B------:R-:W-:Y:S01]  /*17b0*/  SHF.R.S32.HI R115, RZ, 0x1f, R166 ;  /* 0x0000001fff737819 */ /* 0x000fe200000114a6 */
[----:B------:R-:W-:Y:S01]  /*17c0*/  FMUL.FTZ R165, R171, UR12 ;  /* 0x0000000caba57c20 */ /* 0x000fe20008410000 */
[----:B------:R-:W-:Y:S01]  /*17d0*/  @P3 SHF.R.S32.HI R167, RZ, 0x1f, R112 ;  /* 0x0000001fffa73819 */ /* 0x000fe20000011470 */
[----:B------:R-:W-:Y:S01]  /*17e0*/  BSSY.RECONVERGENT B1, `(.L_x_5458) ;  /* 0x0000160000017945 */ /* 0x000fe20003800200 */
[----:B------:R-:W-:Y:S01]  /*17f0*/  ISETP.NE.AND P4, PT, RZ, UR8, PT ;  /* 0x00000008ff007c0c */ /* 0x000fe2000bf85270 */
[----:B------:R-:W-:Y:S01]  /*1800*/  FMUL.FTZ R164, R164, UR12 ;  /* 0x0000000ca4a47c20 */ /* 0x000fe20008410000 */
[----:B------:R-:W-:-:S02]  /*1810*/  @P3 LEA.HI R167, R167, R112, RZ, 0x3 ;  /* 0x00000070a7a73211 */ /* 0x000fc400078f18ff */
        /* <DEDUP_REMOVED lines=21> */
.L_x_5462:
[----:B------:R-:W-:Y:S05]  /*1970*/  BSYNC.RECONVERGENT B2 ;  /* 0x0000000000027941 */ /* 0x000fea0003800200 */
.L_x_5461:
        /* <DEDUP_REMOVED lines=10> */
.L_x_5464:
[----:B------:R-:W-:Y:S05]  /*1a20*/  BSYNC.RECONVERGENT B2 ;  /* 0x0000000000027941 */ /* 0x000fea0003800200 */
.L_x_5463:
        /* <DEDUP_REMOVED lines=10> */
.L_x_5466:
[----:B------:R-:W-:Y:S05]  /*1ad0*/  BSYNC.RECONVERGENT B2 ;  /* 0x0000000000027941 */ /* 0x000fea0003800200 */
.L_x_5465:
        /* <DEDUP_REMOVED lines=10> */
.L_x_5468:
[----:B------:R-:W-:Y:S05]  /*1b80*/  BSYNC.RECONVERGENT B2 ;  /* 0x0000000000027941 */ /* 0x000fea0003800200 */
.L_x_5467:
        /* <DEDUP_REMOVED lines=10> */
.L_x_5470:
[----:B------:R-:W-:Y:S05]  /*1c30*/  BSYNC.RECONVERGENT B2 ;  /* 0x0000000000027941 */ /* 0x000fea0003800200 */
.L_x_5469:
        /* <DEDUP_REMOVED lines=10> */
.L_x_5472:
[----:B------:R-:W-:Y:S05]  /*1ce0*/  BSYNC.RECONVERGENT B2 ;  /* 0x0000000000027941 */ /* 0x000fea0003800200 */
.L_x_5471:
        /* <DEDUP_REMOVED lines=10> */
.L_x_5474:
[----:B------:R-:W-:Y:S05]  /*1d90*/  BSYNC.RECONVERGENT B2 ;  /* 0x0000000000027941 */ /* 0x000fea0003800200 */
.L_x_5473:
        /* <DEDUP_REMOVED lines=10> */
.L_x_5460:
        /* <DEDUP_REMOVED lines=43> */
.L_x_5477:
[----:B------:R-:W-:Y:S05]  /*20f0*/  BSYNC.RECONVERGENT B2 ;  /* 0x0000000000027941 */ /* 0x000fea0003800200 */
.L_x_5476:
        /* <DEDUP_REMOVED lines=10> */
.L_x_5479:
[----:B------:R-:W-:Y:S05]  /*21a0*/  BSYNC.RECONVERGENT B2 ;  /* 0x0000000000027941 */ /* 0x000fea0003800200 */
.L_x_5478:
        /* <DEDUP_REMOVED lines=10> */
.L_x_5481:
[----:B------:R-:W-:Y:S05]  /*2250*/  BSYNC.RECONVERGENT B2 ;  /* 0x0000000000027941 */ /* 0x000fea0003800200 */
.L_x_5480:
        /* <DEDUP_REMOVED lines=10> */
.L_x_5483:
[----:B------:R-:W-:Y:S05]  /*2300*/  BSYNC.RECONVERGENT B2 ;  /* 0x0000000000027941 */ /* 0x000fea0003800200 */
.L_x_5482:
        /* <DEDUP_REMOVED lines=10> */
.L_x_5485:
[----:B------:R-:W-:Y:S05]  /*23b0*/  BSYNC.RECONVERGENT B2 ;  /* 0x0000000000027941 */ /* 0x000fea0003800200 */
.L_x_5484:
        /* <DEDUP_REMOVED lines=10> */
.L_x_5487:
[----:B------:R-:W-:Y:S05]  /*2460*/  BSYNC.RECONVERGENT B2 ;  /* 0x0000000000027941 */ /* 0x000fea0003800200 */
.L_x_5486:
        /* <DEDUP_REMOVED lines=10> */
.L_x_5489:
[----:B------:R-:W-:Y:S05]  /*2510*/  BSYNC.RECONVERGENT B2 ;  /* 0x0000000000027941 */ /* 0x000fea0003800200 */
.L_x_5488:
[----:B------:R-:W-:Y:S05]  /*2520*/  @!P3 BRA `(.L_x_5475) ;  /* 0x00000008002cb947 */ /* 0x000fea0003800000 */
[----:B------:R-:W-:-:S05]  /*2530*/  FMUL.FTZ R166, R111, UR13 ;  /* 0x0000000d6fa67c20 */ /* 0x000fca0008410000 */
[----:B------:R-:W-:-:S04]  /*2540*/  F2FP.BF16.F32.PACK_AB R166, RZ, R166 ;  /* 0x000000a6ffa6723e */ /* 0x000fc800000010ff */
[----:B------:R-:W-:Y:S01]  /*2550*/  PRMT R103, R103, 0x5410, R166 ;  /* 0x0000541067677816 */ /* 0x000fe200000000a6 */
[----:B------:R-:W-:Y:S06]  /*2560*/  BRA `(.L_x_5475) ;  /* 0x00000008001c7947 */ /* 0x000fec0003800000 */
.L_x_5459:
        /* <DEDUP_REMOVED lines=19> */
[-CC-:B------:R-:W-:Y:S01]  /*26a0*/  @P2 FFMA.FTZ R178, R120, R164.reuse, R165.reuse ;  /* 0x000000a478b22223 */ /* 0x180fe200000100a5 */
[----:B------:R-:W-:Y:S01]  /*26b0*/  @P2 FADD.FTZ R170, R141, -R170 ;  /* 0x800000aa8daa2221 */ /* 0x000fe20000010000 */
[----:B------:R-:W2:Y:S01]  /*26c0*/  @P3 LDC R175, c[0x0][0x40c] ;  /* 0x00010300ffaf3b82 */ /* 0x000ea20000000800 */
[----:B------:R-:W-:Y:S01]  /*26d0*/  @P2 FFMA.FTZ R181, R121, R164, R165 ;  /* 0x000000a479b52223 */ /* 0x000fe200000100a5 */
[----:B------:R-:W-:Y:S01]  /*26e0*/  @P2 FADD.FTZ R177, R128, -R177 ;  /* 0x800000b180b12221 */ /* 0x000fe20000010000 */
[----:B------:R-:W-:Y:S01]  /*26f0*/  MOV R168, R26 ;  /* 0x0000001a00a87202 */ /* 0x000fe20000000f00 */
        /* <DEDUP_REMOVED lines=11> */
[----:B------:R-:W-:Y:S01]  /*27b0*/  @P2 FFMA.FTZ R171, R113, R178, R21 ;  /* 0x000000b271ab2223 */ /* 0x000fe20000010015 */
[----:B------:R-:W0:Y:S01]  /*27c0*/  @P3 LDC R176, c[0x0][0x40c] ;  /* 0x00010300ffb03b82 */ /* 0x000e220000000800 */
[----:B-1----:R-:W-:Y:S01]  /*27d0*/  @P3 FMUL.FTZ R167, R167, R172 ;  /* 0x000000aca7a73220 */ /* 0x002fe20000410000 */
[----:B------:R-:W-:-:S02]  /*27e0*/  @P3 PRMT R100, R166, 0x7610, R100 ;  /* 0x00007610a6643816 */ /* 0x000fc40000000064 */
[----:B------:R-:W-:Y:S01]  /*27f0*/  MOV R172, R22 ;  /* 0x0000001600ac7202 */ /* 0x000fe20000000f00 */
[----:B------:R-:W-:Y:S01]  /*2800*/  @P2 FFMA.FTZ R172, R113, R181, R22 ;  /* 0x000000b571ac2223 */ /* 0x000fe20000010016 */
        /* <DEDUP_REMOVED lines=28> */
.L_x_5490:
[----:B------:R-:W0:Y:S01]  /*29d0*/  @P3 LDC R167, c[0x0][0x40c] ;  /* 0x00010300ffa73b82 */ /* 0x000e220000000800 */
        /* <DEDUP_REMOVED lines=10> */
[C---:B------:R-:W-:Y:S01]  /*2a80*/  @P2 FFMA.FTZ R110, R113.reuse, R105, R22 ;  /* 0x00000069716e2223 */ /* 0x040fe20000010016 */
[----:B------:R-:W-:Y:S01]  /*2a90*/  MOV R104, R24 ;  /* 0x0000001800687202 */ /* 0x000fe20000000f00 */
[----:B------:R-:W-:Y:S01]  /*2aa0*/  @P2 FFMA.FTZ R104, R113, R107, R24 ;  /* 0x0000006b71682223 */ /* 0x000fe20000010018 */
[-CC-:B------:R-:W-:Y:S01]  /*2ab0*/  @P2 FFMA.FTZ R108, R116, R164.reuse, R165.reuse ;  /* 0x000000a4746c2223 */ /* 0x180fe200000100a5 */
[-CC-:B------:R-:W-:Y:S01]  /*2ac0*/  @P2 FFMA.FTZ R171, R119, R164.reuse, R165.reuse ;  /* 0x000000a477ab2223 */ /* 0x180fe200000100a5 */
[----:B------:R-:W2:Y:S01]  /*2ad0*/  @P3 LDC R109, c[0x0][0x40c] ;  /* 0x00010300ff6d3b82 */ /* 0x000ea20000000800 */
[-CC-:B------:R-:W-:Y:S01]  /*2ae0*/  @P2 FFMA.FTZ R170, R118, R164.reuse, R165.reuse ;  /* 0x000000a476aa2223 */ /* 0x180fe200000100a5 */
[----:B------:R-:W-:Y:S01]  /*2af0*/  @P2 FADD.FTZ R108, R139, -R108 ;  /* 0x8000006c8b6c2221 */ /* 0x000fe20000010000 */
[-C--:B------:R-:W-:Y:S01]  /*2b00*/  @P2 FFMA.FTZ R178, R120, R164.reuse, R165 ;  /* 0x000000a478b22223 */ /* 0x080fe200000100a5 */
[----:B------:R-:W-:Y:S01]  /*2b10*/  @P2 FADD.FTZ R171, R128, -R171 ;  /* 0x800000ab80ab2221 */ /* 0x000fe20000010000 */
[----:B------:R-:W-:Y:S01]  /*2b20*/  @P2 FADD.FTZ R170, R141, -R170 ;  /* 0x800000aa8daa2221 */ /* 0x000fe20000010000 */
[----:B------:R-:W-:Y:S01]  /*2b30*/  MOV R107, R27 ;  /* 0x0000001b006b7202 */ /* 0x000fe20000000f00 */
[----:B------:R-:W-:Y:S01]  /*2b40*/  @P2 FADD.FTZ R178, R143, -R178 ;  /* 0x800000b28fb22221 */ /* 0x000fe20000010000 */
[----:B------:R-:W3:Y:S01]  /*2b50*/  @P3 LDC R168, c[0x0][0x40c] ;  /* 0x00010300ffa83b82 */ /* 0x000ee20000000800 */
[----:B0-----:R-:W-:Y:S01]  /*2b60*/  @P3 FMUL.FTZ R106, R172, R167 ;  /* 0x000000a7ac6a3220 */ /* 0x001fe20000410000 */
[----:B------:R-:W-:Y:S01]  /*2b70*/  @P2 FFMA.FTZ R167, R117, R164, R165 ;  /* 0x000000a475a72223 */ /* 0x000fe200000100a5 */
[----:B------:R-:W-:-:S03]  /*2b80*/  @P2 FFMA.FTZ R107, R113, R170, R27 ;  /* 0x000000aa716b2223 */ /* 0x000fc6000001001b */
[----:B------:R-:W-:Y:S01]  /*2b90*/  @P3 F2FP.BF16.F32.PACK_AB R175, RZ, R106 ;  /* 0x0000006affaf323e */ /* 0x000fe200000010ff */
[----:B------:R-:W-:Y:S01]  /*2ba0*/  @P2 FADD.FTZ R167, R126, -R167 ;  /* 0x800000a77ea72221 */ /* 0x000fe20000010000 */
[----:B------:R-:W0:Y:S01]  /*2bb0*/  @P3 LDC R169, c[0x0][0x40c] ;  /* 0x00010300ffa93b82 */ /* 0x000e220000000800 */
[----:B-1----:R-:W-:-:S05]  /*2bc0*/  @P3 FMUL.FTZ R105, R110, R111 ;  /* 0x0000006f6e693220 */ /* 0x002fca0000410000 */
[----:B------:R-:W-:Y:S02]  /*2bd0*/  @P3 F2FP.BF16.F32.PACK_AB R111, RZ, R105 ;  /* 0x00000069ff6f323e */ /* 0x000fe400000010ff */
[----:B------:R-:W1:Y:S01]  /*2be0*/  @P3 LDC R177, c[0x0][0x40c] ;  /* 0x00010300ffb13b82 */ /* 0x000e620000000800 */
[----:B--2---:R-:W-:Y:S01]  /*2bf0*/  @P3 FMUL.FTZ R106, R104, R109 ;  /* 0x0000006d686a3220 */ /* 0x004fe20000410000 */
[----:B------:R-:W-:Y:S01]  /*2c00*/  MOV R105, R25 ;  /* 0x0000001900697202 */ /* 0x000fe20000000f00 */
[C---:B------:R-:W-:Y:S01]  /*2c10*/  @P2 FFMA.FTZ R105, R113.reuse, R108, R25 ;  /* 0x0000006c71692223 */ /* 0x040fe20000010019 */
[----:B------:R-:W-:Y:S01]  /*2c20*/  MOV R108, R20 ;  /* 0x00000014006c7202 */ /* 0x000fe20000000f00 */
[C---:B------:R-:W-:Y:S01]  /*2c30*/  @P2 FFMA.FTZ R108, R113.reuse, R171, R20 ;  /* 0x000000ab716c2223 */ /* 0x040fe20000010014 */
[----:B------:R-:W-:Y:S02]  /*2c40*/  @P3 F2FP.BF16.F32.PACK_AB R166, RZ, R106 ;  /* 0x0000006affa6323e */ /* 0x000fe400000010ff */
[----:B------:R-:W2:Y:S01]  /*2c50*/  @P3 LDC R176, c[0x0][0x40c] ;  /* 0x00010300ffb03b82 */ /* 0x000ea20000000800 */
[----:B------:R-:W-:Y:S01]  /*2c60*/  MOV R106, R26 ;  /* 0x0000001a006a7202 */ /* 0x000fe20000000f00 */
[----:B------:R-:W-:Y:S01]  /*2c70*/  @P2 FFMA.FTZ R106, R113, R167, R26 ;  /* 0x000000a7716a2223 */ /* 0x000fe2000001001a */
[----:B------:R-:W-:Y:S01]  /*2c80*/  @P3 PRMT R103, R111, 0x7610, R103 ;  /* 0x000076106f673816 */ /* 0x000fe20000000067 */
[----:B---3--:R-:W-:Y:S01]  /*2c90*/  @P3 FMUL.FTZ R111, R105, R168 ;  /* 0x000000a8696f3220 */ /* 0x008fe20000410000 */
[----:B------:R-:W-:Y:S01]  /*2ca0*/  MOV R109, R21 ;  /* 0x00000015006d7202 */ /* 0x000fe20000000f00 */
[----:B------:R-:W-:Y:S01]  /*2cb0*/  @P2 FFMA.FTZ R109, R113, R178, R21 ;  /* 0x000000b2716d2223 */ /* 0x000fe20000010015 */
[----:B------:R-:W-:Y:S01]  /*2cc0*/  @P3 PRMT R100, R166, 0x7610, R100 ;  /* 0x00007610a6643816 */ /* 0x000fe20000000064 */
[----:B------:R-:W3:Y:S01]  /*2cd0*/  @P3 LDC R180, c[0x0][0x40c] ;  /* 0x00010300ffb43b82 */ /* 0x000ee20000000800 */
[----:B0-----:R-:W-:Y:S01]  /*2ce0*/  @P3 FMUL.FTZ R168, R106, R169 ;  /* 0x000000a96aa83220 */ /* 0x001fe20000410000 */
[----:B------:R-:W-:-:S02]  /*2cf0*/  @P3 F2FP.BF16.F32.PACK_AB R167, RZ, R111 ;  /* 0x0000006fffa7323e */ /* 0x000fc400000010ff */
[----:B------:R-:W-:Y:S02]  /*2d00*/  MOV R111, R172 ;  /* 0x000000ac006f7202 */ /* 0x000fe40000000f00 */
[----:B------:R-:W-:Y:S01]  /*2d10*/  @P3 F2FP.BF16.F32.PACK_AB R168, RZ, R168 ;  /* 0x000000a8ffa8323e */ /* 0x000fe200000010ff */
[----:B-1----:R-:W-:Y:S01]  /*2d20*/  @P3 FMUL.FTZ R170, R108, R177 ;  /* 0x000000b16caa3220 */ /* 0x002fe20000410000 */
[----:B------:R-:W-:Y:S02]  /*2d30*/  @P3 PRMT R103, R103, 0x5410, R175 ;  /* 0x0000541067673816 */ /* 0x000fe400000000af */
[----:B------:R-:W-:Y:S02]  /*2d40*/  @P3 PRMT R101, R168, 0x7610, R101 ;  /* 0x00007610a8653816 */ /* 0x000fe40000000065 */
[----:B------:R-:W-:Y:S02]  /*2d50*/  @P3 F2FP.BF16.F32.PACK_AB R170, RZ, R170 ;  /* 0x000000aaffaa323e */ /* 0x000fe400000010ff */
[----:B------:R-:W-:Y:S01]  /*2d60*/  @P3 PRMT R100, R100, 0x5410, R167 ;  /* 0x0000541064643816 */ /* 0x000fe200000000a7 */
[----:B--2---:R-:W-:Y:S01]  /*2d70*/  @P3 FMUL.FTZ R169, R107, R176 ;  /* 0x000000b06ba93220 */ /* 0x004fe20000410000 */
[----:B------:R-:W-:-:S04]  /*2d80*/  @P3 PRMT R102, R170, 0x7610, R102 ;  /* 0x00007610aa663816 */ /* 0x000fc80000000066 */
[----:B------:R-:W-:Y:S01]  /*2d90*/  @P3 F2FP.BF16.F32.PACK_AB R169, RZ, R169 ;  /* 0x000000a9ffa9323e */ /* 0x000fe200000010ff */
[----:B---3--:R-:W-:-:S03]  /*2da0*/  @P3 FMUL.FTZ R171, R109, R180 ;  /* 0x000000b46dab3220 */ /* 0x008fc60000410000 */
[----:B------:R-:W-:Y:S02]  /*2db0*/  @P3 PRMT R101, R101, 0x5410, R169 ;  /* 0x0000541065653816 */ /* 0x000fe400000000a9 */
[----:B------:R-:W-:-:S04]  /*2dc0*/  @P3 F2FP.BF16.F32.PACK_AB R171, RZ, R171 ;  /* 0x000000abffab323e */ /* 0x000fc800000010ff */
[----:B------:R-:W-:-:S07]  /*2dd0*/  @P3 PRMT R102, R102, 0x5410, R171 ;  /* 0x0000541066663816 */ /* 0x000fce00000000ab */
.L_x_5475:
[----:B------:R-:W-:Y:S05]  /*2de0*/  BSYNC.RECONVERGENT B1 ;  /* 0x0000000000017941 */ /* 0x000fea0003800200 */
.L_x_5458:
        /* <DEDUP_REMOVED lines=11> */
[----:B------:R-:W-:Y:S05]  /*2ea0*/  @!P1 BRA `(.L_x_5493) ;  /* 0x0000000400089947 */ /* 0x000fea0003800000 */
[----:B0-----:R-:W0:Y:S01]  /*2eb0*/  @P3 LDC R107, c[0x0][0x40c] ;  /* 0x00010300ff6b3b82 */ /* 0x001e220000000800 */
        /* <DEDUP_REMOVED lines=14> */
[-CC-:B------:R-:W-:Y:S01]  /*2fa0*/  @P2 FFMA.FTZ R170, R136, R164.reuse, R165.reuse ;  /* 0x000000a488aa2223 */ /* 0x180fe200000100a5 */
[----:B------:R-:W2:Y:S01]  /*2fb0*/  @P3 LDC R173, c[0x0][0x40c] ;  /* 0x00010300ffad3b82 */ /* 0x000ea20000000800 */
[----:B------:R-:W-:Y:S01]  /*2fc0*/  @P2 FFMA.FTZ R169, R129, R164, R165 ;  /* 0x000000a481a92223 */ /* 0x000fe200000100a5 */
[----:B------:R-:W-:Y:S01]  /*2fd0*/  @P2 FADD.FTZ R167, R150, -R167 ;  /* 0x800000a796a72221 */ /* 0x000fe20000010000 */
[----:B------:R-:W-:Y:S01]  /*2fe0*/  @P2 FADD.FTZ R110, R155, -R110 ;  /* 0x8000006e9b6e2221 */ /* 0x000fe20000010000 */
[----:B------:R-:W-:Y:S01]  /*2ff0*/  MOV R108, R12 ;  /* 0x0000000c006c7202 */ /* 0x000fe20000000f00 */
[----:B------:R-:W-:Y:S01]  /*3000*/  @P2 FADD.FTZ R168, R151, -R168 ;  /* 0x800000a897a82221 */ /* 0x000fe20000010000 */
[----:B------:R-:W-:Y:S01]  /*3010*/  @P2 FADD.FTZ R170, R153, -R170 ;  /* 0x800000aa99aa2221 */ /* 0x000fe20000010000 */
[----:B------:R-:W-:Y:S01]  /*3020*/  @P2 FADD.FTZ R169, R152, -R169 ;  /* 0x800000a998a92221 */ /* 0x000fe20000010000 */
[----:B------:R-:W3:Y:S01]  /*3030*/  @P3 LDC R175, c[0x0][0x40c] ;  /* 0x00010300ffaf3b82 */ /* 0x000ee20000000800 */
[----:B0-----:R-:W-:Y:S01]  /*3040*/  @P3 FMUL.FTZ R106, R104, R107 ;  /* 0x0000006b686a3220 */ /* 0x001fe20000410000 */
[C---:B------:R-:W-:Y:S01]  /*3050*/  @P2 FFMA.FTZ R108, R113.reuse, R167, R12 ;  /* 0x000000a7716c2223 */ /* 0x040fe2000001000c */
[----:B------:R-:W-:Y:S01]  /*3060*/  MOV R171, R15 ;  /* 0x0000000f00ab7202 */ /* 0x000fe20000000f00 */
[C---:B------:R-:W-:Y:S01]  /*3070*/  @P2 FFMA.FTZ R171, R113.reuse, R110, R15 ;  /* 0x0000006e71ab2223 */ /* 0x040fe2000001000f */
[----:B------:R-:W-:Y:S01]  /*3080*/  MOV R110, R14 ;  /* 0x0000000e006e7202 */ /* 0x000fe20000000f00 */
[----:B------:R-:W-:Y:S01]  /*3090*/  @P2 FFMA.FTZ R110, R113, R169, R14 ;  /* 0x000000a9716e2223 */ /* 0x000fe2000001000e */
[----:B------:R-:W-:Y:S01]  /*30a0*/  @P3 F2FP.BF16.F32.PACK_AB R111, RZ, R106 ;  /* 0x0000006aff6f323e */ /* 0x000fe200000010ff */
[----:B------:R-:W0:Y:S01]  /*30b0*/  @P3 LDC R172, c[0x0][0x40c] ;  /* 0x00010300ffac3b82 */ /* 0x000e220000000800 */
        /* <DEDUP_REMOVED lines=13> */
[----:B---3--:R-:W-:Y:S01]  /*3190*/  @P3 FMUL.FTZ R166, R108, R175 ;  /* 0x000000af6ca63220 */ /* 0x008fe20000410000 */
[----:B------:R-:W-:-:S04]  /*31a0*/  @P3 F2FP.BF16.F32.PACK_AB R167, RZ, R167 ;  /* 0x000000a7ffa7323e */ /* 0x000fc800000010ff */
[----:B------:R-:W-:Y:S01]  /*31b0*/  @P3 F2FP.BF16.F32.PACK_AB R166, RZ, R166 ;  /* 0x000000a6ffa6323e */ /* 0x000fe200000010ff */
[----:B0-----:R-:W-:Y:S01]  /*31c0*/  @P3 FMUL.FTZ R111, R107, R172 ;  /* 0x000000ac6b6f3220 */ /* 0x001fe20000410000 */
        /* <DEDUP_REMOVED lines=16> */
.L_x_5493:
        /* <DEDUP_REMOVED lines=65> */
.L_x_5492:
        /* <DEDUP_REMOVED lines=44> */
.L_x_5497:
[----:B------:R-:W-:Y:S05]  /*39a0*/  BSYNC.RECONVERGENT B2 ;  /* 0x0000000000027941 */ /* 0x000fea0003800200 */
.L_x_5496:
        /* <DEDUP_REMOVED lines=10> */
.L_x_5499:
[----:B------:R-:W-:Y:S05]  /*3a50*/  BSYNC.RECONVERGENT B2 ;  /* 0x0000000000027941 */ /* 0x000fea0003800200 */
.L_x_5498:
        /* <DEDUP_REMOVED lines=10> */
.L_x_5501:
[----:B------:R-:W-:Y:S05]  /*3b00*/  BSYNC.RECONVERGENT B2 ;  /* 0x0000000000027941 */ /* 0x000fea0003800200 */
.L_x_5500:
        /* <DEDUP_REMOVED lines=10> */
.L_x_5503:
[----:B------:R-:W-:Y:S05]  /*3bb0*/  BSYNC.RECONVERGENT B2 ;  /* 0x0000000000027941 */ /* 0x000fea0003800200 */
.L_x_5502:
        /* <DEDUP_REMOVED lines=10> */
.L_x_5505:
[----:B------:R-:W-:Y:S05]  /*3c60*/  BSYNC.RECONVERGENT B2 ;  /* 0x0000000000027941 */ /* 0x000fea0003800200 */
.L_x_5504:
        /* <DEDUP_REMOVED lines=10> */
.L_x_5507:
[----:B------:R-:W-:Y:S05]  /*3d10*/  BSYNC.RECONVERGENT B2 ;  /* 0x0000000000027941 */ /* 0x000fea0003800200 */
.L_x_5506:
        /* <DEDUP_REMOVED lines=10> */
.L_x_5509:
[----:B------:R-:W-:Y:S05]  /*3dc0*/  BSYNC.RECONVERGENT B2 ;  /* 0x0000000000027941 */ /* 0x000fea0003800200 */
.L_x_5508:
[----:B------:R-:W-:Y:S01]  /*3dd0*/  MOV R104, R166 ;  /* 0x000000a600687202 */ /* 0x000fe20000000f00 */
[----:B------:R-:W-:Y:S06]  /*3de0*/  @!P3 BRA `(.L_x_5494) ;  /* 0x00000004006cb947 */ /* 0x000fec0003800000 */
[----:B------:R-:W-:-:S05]  /*3df0*/  FMUL.FTZ R104, R111, UR13 ;  /* 0x0000000d6f687c20 */ /* 0x000fca0008410000 */
[----:B------:R-:W-:Y:S02]  /*3e00*/  F2FP.BF16.F32.PACK_AB R167, RZ, R104 ;  /* 0x00000068ffa7723e */ /* 0x000fe400000010ff */
[----:B------:R-:W-:Y:S02]  /*3e10*/  MOV R104, R166 ;  /* 0x000000a600687202 */ /* 0x000fe40000000f00 */
[----:B------:R-:W-:Y:S01]  /*3e20*/  PRMT R103, R103, 0x5410, R167 ;  /* 0x0000541067677816 */ /* 0x000fe200000000a7 */
[----:B------:R-:W-:Y:S06]  /*3e30*/  BRA `(.L_x_5494) ;  /* 0x0000000400587947 */ /* 0x000fec0003800000 */
.L_x_5495:
        /* <DEDUP_REMOVED lines=10> */
.L_x_5511:
[----:B------:R-:W-:Y:S05]  /*3ee0*/  BSYNC.RECONVERGENT B2 ;  /* 0x0000000000027941 */ /* 0x000fea0003800200 */
.L_x_5510:
        /* <DEDUP_REMOVED lines=10> */
.L_x_5513:
[----:B------:R-:W-:Y:S05]  /*3f90*/  BSYNC.RECONVERGENT B2 ;  /* 0x0000000000027941 */ /* 0x000fea0003800200 */
.L_x_5512:
        /* <DEDUP_REMOVED lines=10> */
.L_x_5515:
[----:B------:R-:W-:Y:S05]  /*4040*/  BSYNC.RECONVERGENT B2 ;  /* 0x0000000000027941 */ /* 0x000fea0003800200 */
.L_x_5514:
        /* <DEDUP_REMOVED lines=10> */
.L_x_5517:
[----:B------:R-:W-:Y:S05]  /*40f0*/  BSYNC.RECONVERGENT B2 ;  /* 0x0000000000027941 */ /* 0x000fea0003800200 */
.L_x_5516:
        /* <DEDUP_REMOVED lines=10> */
.L_x_5519:
[----:B------:R-:W-:Y:S05]  /*41a0*/  BSYNC.RECONVERGENT B2 ;  /* 0x0000000000027941 */ /* 0x000fea0003800200 */
.L_x_5518:
        /* <DEDUP_REMOVED lines=10> */
.L_x_5521:
[----:B------:R-:W-:Y:S05]  /*4250*/  BSYNC.RECONVERGENT B2 ;  /* 0x0000000000027941 */ /* 0x000fea0003800200 */
.L_x_5520:
        /* <DEDUP_REMOVED lines=10> */
.L_x_5523:
[----:B------:R-:W-:Y:S05]  /*4300*/  BSYNC.RECONVERGENT B2 ;  /* 0x0000000000027941 */ /* 0x000fea0003800200 */
.L_x_5522:
        /* <DEDUP_REMOVED lines=9> */
.L_x_5494:
[----:B------:R-:W-:Y:S05]  /*43a0*/  BSYNC.RECONVERGENT B1 ;  /* 0x0000000000017941 */ /* 0x000fea0003800200 */
.L_x_5491:
[----:B0-----:R-:W0:Y:S01]  /*43b0*/  @P1 LDC.64 R166, c[0x0][0x478] ;  /* 0x00011e00ffa61b82 */ /* 0x001e220000000a00 */
[----:B------:R-:W-:Y:S01]  /*43c0*/  @P1 IADD3 R171, PT, PT, R115, 0x20, RZ ;  /* 0x0000002073ab1810 */ /* 0x000fe20007ffe0ff */
[----:B------:R-:W-:Y:S01]  /*43d0*/  BSSY.RECONVERGENT B1, `(.L_x_5524) ;  /* 0x0000157000017945 */ /* 0x000fe20003800200 */
[----:B------:R-:W-:-:S05]  /*43e0*/  @P3 IADD3 R173, PT, PT, R114, 0x20, RZ ;  /* 0x0000002072ad3810 */ /* 0x000fca0007ffe0ff */
[----:B------:R-:W1:Y:S01]  /*43f0*/  @P3 LDC.64 R168, c[0x0][0x468] ;  /* 0x00011a00ffa83b82 */ /* 0x000e620000000a00 */
[----:B0-----:R-:W-:-:S05]  /*4400*/  @P1 IMAD.WIDE.U32 R166, R171, 0x20, R166 ;  /* 0x00000020aba61825 */ /* 0x001fca00078e00a6 */
[----:B------:R0:W-:Y:S01]  /*4410*/  @P1 STG.E.128 desc[UR6][R166.64], R104 ;  /* 0x00000068a6001986 */ /* 0x0001e2000c101d06 */
[----:B-1----:R-:W-:-:S03]  /*4420*/  @P3 IMAD.WIDE.U32 R168, R173, 0x10, R168 ;  /* 0x00000010ada83825 */ /* 0x002fc600078e00a8 */
[----:B------:R0:W-:Y:S04]  /*4430*/  @P1 STG.E.128 desc[UR6][R166.64+0x10], R108 ;  /* 0x0000106ca6001986 */ /* 0x0001e8000c101d06 */
[----:B------:R0:W-:Y:S01]  /*4440*/  @P3 STG.E.128 desc[UR6][R168.64], R100 ;  /* 0x00000064a8003986 */ /* 0x0001e2000c101d06 */
[----:B------:R-:W-:Y:S05]  /*4450*/  @!P0 BRA `(.L_x_5525) ;  /* 0x0000000800108947 */ /* 0x000fea0003800000 */
[----:B------:R-:W-:Y:S05]  /*4460*/  @!P1 BRA `(.L_x_5526) ;  /* 0x0000000400089947 */ /* 0x000fea0003800000 */
[----:B0-----:R-:W0:Y:S01]  /*4470*/  @P3 LDC R111, c[0x0][0x40c] ;  /* 0x00010300ff6f3b82 */ /* 0x001e220000000800 */
[-CC-:B------:R-:W-:Y:S01]  /*4480*/  @P2 FFMA.FTZ R107, R131, R164.reuse, R165.reuse ;  /* 0x000000a4836b2223 */ /* 0x180fe200000100a5 */
[-CC-:B------:R-:W-:Y:S01]  /*4490*/  @P2 FFMA.FTZ R106, R154, R164.reuse, R165.reuse ;  /* 0x000000a49a6a2223 */ /* 0x180fe200000100a5 */
[-CC-:B------:R-:W-:Y:S01]  /*44a0*/  @P2 FFMA.FTZ R2, R140, R164.reuse, R165.reuse ;  /* 0x000000a48c022223 */ /* 0x180fe200000100a5 */
[-CC-:B------:R-:W-:Y:S01]  /*44b0*/  @P2 FFMA.FTZ R109, R133, R164.reuse, R165.reuse ;  /* 0x000000a4856d2223 */ /* 0x180fe200000100a5 */
[-CC-:B------:R-:W-:Y:S01]  /*44c0*/  @P2 FFMA.FTZ R166, R142, R164.reuse, R165.reuse ;  /* 0x000000a48ea62223 */ /* 0x180fe200000100a5 */
[-CC-:B------:R-:W-:Y:S01]  /*44d0*/  @P2 FFMA.FTZ R167, R135, R164.reuse, R165.reuse ;  /* 0x000000a487a72223 */ /* 0x180fe200000100a5 */
[-C--:B------:R-:W-:Y:S01]  /*44e0*/  @P2 FFMA.FTZ R168, R144, R164.reuse, R165 ;  /* 0x000000a490a82223 */ /* 0x080fe200000100a5 */
[----:B------:R-:W1:Y:S01]  /*44f0*/  @P3 LDC R110, c[0x0][0x40c] ;  /* 0x00010300ff6e3b82 */ /* 0x000e620000000800 */
[----:B------:R-:W-:Y:S01]  /*4500*/  @P2 FADD.FTZ R107, R156, -R107 ;  /* 0x8000006b9c6b2221 */ /* 0x000fe20000010000 */
[----:B------:R-:W-:Y:S01]  /*4510*/  @P2 FFMA.FTZ R165, R137, R164, R165 ;  /* 0x000000a489a52223 */ /* 0x000fe200000100a5 */
[----:B------:R-:W-:Y:S01]  /*4520*/  MOV R104, R8 ;  /* 0x0000000800687202 */ /* 0x000fe20000000f00 */
[----:B------:R-:W-:Y:S01]  /*4530*/  @P2 FADD.FTZ R2, R157, -R2 ;  /* 0x800000029d022221 */ /* 0x000fe20000010000 */
[----:B------:R-:W-:Y:S01]  /*4540*/  @P2 FFMA.FTZ R104, R113, R107, R8 ;  /* 0x0000006b71682223 */ /* 0x000fe20000010008 */
[----:B------:R-:W-:Y:S01]  /*4550*/  MOV R105, R9 ;  /* 0x0000000900697202 */ /* 0x000fe20000000f00 */
[----:B------:R-:W-:Y:S01]  /*4560*/  @P2 FADD.FTZ R108, R147, -R106 ;  /* 0x8000006a936c2221 */ /* 0x000fe20000010000 */
[----:B------:R-:W2:Y:S01]  /*4570*/  @P3 LDC R171, c[0x0][0x40c] ;  /* 0x00010300ffab3b82 */ /* 0x000ea20000000800 */
[C---:B------:R-:W-:Y:S01]  /*4580*/  @P2 FFMA.FTZ R105, R113.reuse, R2, R9 ;  /* 0x0000000271692223 */ /* 0x040fe20000010009 */
[----:B------:R-:W-:Y:S01]  /*4590*/  @P2 FADD.FTZ R109, R158, -R109 ;  /* 0x8000006d9e6d2221 */ /* 0x000fe20000010000 */
[----:B------:R-:W-:Y:S01]  /*45a0*/  @P2 FADD.FTZ R167, R160, -R167 ;  /* 0x800000a7a0a72221 */ /* 0x000fe20000010000 */
[----:B------:R-:W-:Y:S01]  /*45b0*/  MOV R169, R7 ;  /* 0x0000000700a97202 */ /* 0x000fe20000000f00 */
[----:B------:R-:W-:Y:S01]  /*45c0*/  @P2 FFMA.FTZ R169, R113, R108, R7 ;  /* 0x0000006c71a92223 */ /* 0x000fe20000010007 */
[----:B------:R-:W-:Y:S01]  /*45d0*/  MOV R106, R10 ;  /* 0x0000000a006a7202 */ /* 0x000fe20000000f00 */
[----:B------:R-:W-:Y:S01]  /*45e0*/  @P2 FADD.FTZ R166, R159, -R166 ;  /* 0x800000a69fa62221 */ /* 0x000fe20000010000 */
[----:B------:R-:W3:Y:S01]  /*45f0*/  @P3 LDC R173, c[0x0][0x40c] ;  /* 0x00010300ffad3b82 */ /* 0x000ee20000000800 */
[----:B0-----:R-:W-:Y:S01]  /*4600*/  @P3 FMUL.FTZ R2, R104, R111 ;  /* 0x0000006f68023220 */ /* 0x001fe20000410000 */
[----:B------:R-:W-:Y:S01]  /*4610*/  MOV R108, R4 ;  /* 0x00000004006c7202 */ /* 0x000fe20000000f00 */
[----:B------:R-:W-:Y:S01]  /*4620*/  @P2 FADD.FTZ R168, R161, -R168 ;  /* 0x800000a8a1a82221 */ /* 0x000fe20000010000 */
[----:B------:R-:W-:Y:S01]  /*4630*/  @P2 FADD.FTZ R165, R162, -R165 ;  /* 0x800000a5a2a52221 */ /* 0x000fe20000010000 */
[C---:B------:R-:W-:Y:S01]  /*4640*/  @P2 FFMA.FTZ R106, R113.reuse, R109, R10 ;  /* 0x0000006d716a2223 */ /* 0x040fe2000001000a */
[----:B------:R-:W-:Y:S01]  /*4650*/  @P3 F2FP.BF16.F32.PACK_AB R2, RZ, R2 ;  /* 0x00000002ff02323e */ /* 0x000fe200000010ff */
[----:B------:R-:W-:Y:S01]  /*4660*/  @P2 FFMA.FTZ R108, R113, R167, R4 ;  /* 0x000000a7716c2223 */ /* 0x000fe20000010004 */
[----:B------:R-:W0:Y:S01]  /*4670*/  @P3 LDC R164, c[0x0][0x40c] ;  /* 0x00010300ffa43b82 */ /* 0x000e220000000800 */
[----:B-1----:R-:W-:Y:S01]  /*4680*/  @P3 FMUL.FTZ R107, R105, R110 ;  /* 0x0000006e696b3220 */ /* 0x002fe20000410000 */
[----:B------:R-:W-:-:S02]  /*4690*/  @P3 PRMT R100, R2, 0x7610, R100 ;  /* 0x0000761002643816 */ /* 0x000fc40000000064 */
[----:B------:R-:W-:Y:S01]  /*46a0*/  MOV R109, R5 ;  /* 0x00000005006d7202 */ /* 0x000fe20000000f00 */
[C---:B------:R-:W-:Y:S01]  /*46b0*/  @P2 FFMA.FTZ R109, R113.reuse, R168, R5 ;  /* 0x000000a8716d2223 */ /* 0x040fe20000010005 */
[----:B------:R-:W-:Y:S02]  /*46c0*/  @P3 F2FP.BF16.F32.PACK_AB R111, RZ, R107 ;  /* 0x0000006bff6f323e */ /* 0x000fe400000010ff */
[----:B------:R-:W1:Y:S01]  /*46d0*/  @P3 LDC R170, c[0x0][0x40c] ;  /* 0x00010300ffaa3b82 */ /* 0x000e620000000800 */
[----:B------:R-:W-:Y:S01]  /*46e0*/  MOV R107, R11 ;  /* 0x0000000b006b7202 */ /* 0x000fe20000000f00 */
[C---:B------:R-:W-:Y:S01]  /*46f0*/  @P2 FFMA.FTZ R107, R113.reuse, R166, R11 ;  /* 0x000000a6716b2223 */ /* 0x040fe2000001000b */
[----:B------:R-:W-:Y:S01]  /*4700*/  MOV R110, R6 ;  /* 0x00000006006e7202 */ /* 0x000fe20000000f00 */
[----:B------:R-:W-:Y:S01]  /*4710*/  @P2 FFMA.FTZ R110, R113, R165, R6 ;  /* 0x000000a5716e2223 */ /* 0x000fe20000010006 */
[----:B------:R-:W-:Y:S01]  /*4720*/  @P3 PRMT R100, R100, 0x5410, R111 ;  /* 0x0000541064643816 */ /* 0x000fe2000000006f */
[----:B--2---:R-:W-:-:S02]  /*4730*/  @P3 FMUL.FTZ R113, R106, R171 ;  /* 0x000000ab6a713220 */ /* 0x004fc40000410000 */
[----:B------:R-:W2:Y:S01]  /*4740*/  @P3 LDC R175, c[0x0][0x40c] ;  /* 0x00010300ffaf3b82 */ /* 0x000ea20000000800 */
[----:B---3--:R-:W-:Y:S02]  /*4750*/  @P3 FMUL.FTZ R111, R108, R173 ;  /* 0x000000ad6c6f3220 */ /* 0x008fe40000410000 */
[----:B------:R-:W-:-:S03]  /*4760*/  @P3 F2FP.BF16.F32.PACK_AB R113, RZ, R113 ;  /* 0x00000071ff71323e */ /* 0x000fc600000010ff */
[----:B------:R-:W-:Y:S01]  /*4770*/  @P3 F2FP.BF16.F32.PACK_AB R111, RZ, R111 ;  /* 0x0000006fff6f323e */ /* 0x000fe200000010ff */
[----:B0-----:R-:W-:Y:S01]  /*4780*/  @P3 FMUL.FTZ R2, R107, R164 ;  /* 0x000000a46b023220 */ /* 0x001fe20000410000 */
[----:B------:R-:W-:Y:S02]  /*4790*/  @P3 PRMT R101, R113, 0x7610, R101 ;  /* 0x0000761071653816 */ /* 0x000fe40000000065 */
[----:B------:R-:W-:Y:S02]  /*47a0*/  @P3 PRMT R102, R111, 0x7610, R102 ;  /* 0x000076106f663816 */ /* 0x000fe40000000066 */
[----:B------:R-:W-:Y:S02]  /*47b0*/  @P3 F2FP.BF16.F32.PACK_AB R2, RZ, R2 ;  /* 0x00000002ff02323e */ /* 0x000fe400000010ff */
[----:B------:R-:W-:Y:S01]  /*47c0*/  MOV R111, R169 ;  /* 0x000000a9006f7202 */ /* 0x000fe20000000f00 */
[----:B-1----:R-:W-:Y:S01]  /*47d0*/  @P3 FMUL.FTZ R164, R109, R170 ;  /* 0x000000aa6da43220 */ /* 0x002fe20000410000 */
[----:B------:R-:W-:-:S04]  /*47e0*/  @P3 PRMT R101, R101, 0x5410, R2 ;  /* 0x0000541065653816 */ /* 0x000fc80000000002 */
        /* <DEDUP_REMOVED lines=10> */
.L_x_5526:
[----:B0-----:R-:W0:Y:S01]  /*4890*/  @P3 LDC R169, c[0x0][0x40c] ;  /* 0x00010300ffa93b82 */ /* 0x001e220000000800 */
[--C-:B------:R-:W-:Y:S01]  /*48a0*/  @P2 FFMA.FTZ R167, R131, R164, R165.reuse ;  /* 0x000000a483a72223 */ /* 0x100fe200000100a5 */
[----:B------:R-:W-:Y:S01]  /*48b0*/  MOV R2, R8 ;  /* 0x0000000800027202 */ /* 0x000fe20000000f00 */
[-C--:B------:R-:W-:Y:S01]  /*48c0*/  @P2 FFMA.FTZ R168, R140, R164.reuse, R165 ;  /* 0x000000a48ca82223 */ /* 0x080fe200000100a5 */
[----:B------:R-:W-:Y:S01]  /*48d0*/  MOV R166, R9 ;  /* 0x0000000900a67202 */ /* 0x000fe20000000f00 */
[----:B------:R-:W-:Y:S01]  /*48e0*/  @P2 FADD.FTZ R167, R156, -R167 ;  /* 0x800000a79ca72221 */ /* 0x000fe20000010000 */
[-CC-:B------:R-:W-:Y:S01]  /*48f0*/  @P2 FFMA.FTZ R175, R135, R164.reuse, R165.reuse ;  /* 0x000000a487af2223 */ /* 0x180fe200000100a5 */
[----:B------:R-:W-:Y:S01]  /*4900*/  @P2 FADD.FTZ R168, R157, -R168 ;  /* 0x800000a89da82221 */ /* 0x000fe20000010000 */
[----:B------:R-:W1:Y:S01]  /*4910*/  @P3 LDC R171, c[0x0][0x40c] ;  /* 0x00010300ffab3b82 */ /* 0x000e620000000800 */
[C---:B------:R-:W-:Y:S01]  /*4920*/  @P2 FFMA.FTZ R2, R113.reuse, R167, R8 ;  /* 0x000000a771022223 */ /* 0x040fe20000010008 */
[----:B------:R-:W-:Y:S01]  /*4930*/  @P2 FFMA.FTZ R170, R142, R164, R165 ;  /* 0x000000a48eaa2223 */ /* 0x000fe200000100a5 */
[----:B------:R-:W-:Y:S01]  /*4940*/  @P2 FFMA.FTZ R166, R113, R168, R9 ;  /* 0x000000a871a62223 */ /* 0x000fe20000010009 */
[-CC-:B------:R-:W-:Y:S01]  /*4950*/  @P2 FFMA.FTZ R176, R144, R164.reuse, R165.reuse ;  /* 0x000000a490b02223 */ /* 0x180fe200000100a5 */
[----:B------:R-:W-:Y:S01]  /*4960*/  @P2 FFMA.FTZ R179, R137, R164, R165 ;  /* 0x000000a489b32223 */ /* 0x000fe200000100a5 */
[----:B------:R-:W-:Y:S01]  /*4970*/  @P2 FADD.FTZ R175, R160, -R175 ;  /* 0x800000afa0af2221 */ /* 0x000fe20000010000 */
[----:B------:R-:W-:Y:S01]  /*4980*/  MOV R167, R10 ;  /* 0x0000000a00a77202 */ /* 0x000fe20000000f00 */
[----:B------:R-:W2:Y:S01]  /*4990*/  @P3 LDC R172, c[0x0][0x40c] ;  /* 0x00010300ffac3b82 */ /* 0x000ea20000000800 */
[----:B------:R-:W-:Y:S01]  /*49a0*/  @P2 FADD.FTZ R170, R159, -R170 ;  /* 0x800000aa9faa2221 */ /* 0x000fe20000010000 */
[----:B------:R-:W-:Y:S01]  /*49b0*/  @P2 FADD.FTZ R176, R161, -R176 ;  /* 0x800000b0a1b02221 */ /* 0x000fe20000010000 */
[----:B------:R-:W-:Y:S01]  /*49c0*/  @P2 FADD.FTZ R179, R162, -R179 ;  /* 0x800000b3a2b32221 */ /* 0x000fe20000010000 */
[----:B------:R-:W-:Y:S01]  /*49d0*/  MOV R168, R11 ;  /* 0x0000000b00a87202 */ /* 0x000fe20000000f00 */
[C---:B------:R-:W-:Y:S01]  /*49e0*/  @P2 FFMA.FTZ R168, R113.reuse, R170, R11 ;  /* 0x000000aa71a82223 */ /* 0x040fe2000001000b */
[----:B------:R-:W-:Y:S01]  /*49f0*/  MOV R170, R5 ;  /* 0x0000000500aa7202 */ /* 0x000fe20000000f00 */
[----:B------:R-:W-:Y:S01]  /*4a00*/  @P2 FFMA.FTZ R170, R113, R176, R5 ;  /* 0x000000b071aa2223 */ /* 0x000fe20000010005 */
[----:B------:R-:W3:Y:S01]  /*4a10*/  @P3 LDC R174, c[0x0][0x40c] ;  /* 0x00010300ffae3b82 */ /* 0x000ee20000000800 */
[----:B0-----:R-:W-:Y:S01]  /*4a20*/  @P3 FMUL.FTZ R2, R2, R169 ;  /* 0x000000a902023220 */ /* 0x001fe20000410000 */
[----:B------:R-:W-:-:S04]  /*4a30*/  @P2 FFMA.FTZ R169, R133, R164, R165 ;  /* 0x000000a485a92223 */ /* 0x000fc800000100a5 */
[----:B------:R-:W-:Y:S01]  /*4a40*/  @P2 FADD.FTZ R169, R158, -R169 ;  /* 0x800000a99ea92221 */ /* 0x000fe20000010000 */
[----:B------:R-:W-:Y:S01]  /*4a50*/  @P3 F2FP.BF16.F32.PACK_AB R2, RZ, R2 ;  /* 0x00000002ff02323e */ /* 0x000fe200000010ff */
[----:B------:R-:W0:Y:S01]  /*4a60*/  @P3 LDC R173, c[0x0][0x40c] ;  /* 0x00010300ffad3b82 */ /* 0x000e220000000800 */
[----:B-1----:R-:W-:Y:S01]  /*4a70*/  @P3 FMUL.FTZ R166, R166, R171 ;  /* 0x000000aba6a63220 */ /* 0x002fe20000410000 */
[C---:B------:R-:W-:Y:S01]  /*4a80*/  @P2 FFMA.FTZ R167, R113.reuse, R169, R10 ;  /* 0x000000a971a72223 */ /* 0x040fe2000001000a */
[----:B------:R-:W-:Y:S01]  /*4a90*/  MOV R169, R4 ;  /* 0x0000000400a97202 */ /* 0x000fe20000000f00 */
[----:B------:R-:W-:Y:S01]  /*4aa0*/  @P2 FFMA.FTZ R169, R113, R175, R4 ;  /* 0x000000af71a92223 */ /* 0x000fe20000010004 */
[----:B------:R-:W-:Y:S02]  /*4ab0*/  @P3 PRMT R100, R2, 0x7610, R100 ;  /* 0x0000761002643816 */ /* 0x000fe40000000064 */
[----:B------:R-:W-:Y:S01]  /*4ac0*/  @P3 F2FP.BF16.F32.PACK_AB R166, RZ, R166 ;  /* 0x000000a6ffa6323e */ /* 0x000fe200000010ff */
[----:B------:R-:W1:Y:S01]  /*4ad0*/  @P3 LDC R177, c[0x0][0x40c] ;  /* 0x00010300ffb13b82 */ /* 0x000e620000000800 */
[----:B------:R-:W-:Y:S01]  /*4ae0*/  MOV R171, R6 ;  /* 0x0000000600ab7202 */ /* 0x000fe20000000f00 */
[----:B--2---:R-:W-:Y:S01]  /*4af0*/  @P3 FMUL.FTZ R2, R167, R172 ;  /* 0x000000aca7023220 */ /* 0x004fe20000410000 */
[----:B------:R-:W-:Y:S01]  /*4b00*/  @P2 FFMA.FTZ R171, R113, R179, R6 ;  /* 0x000000b371ab2223 */ /* 0x000fe20000010006 */
[----:B------:R-:W-:-:S03]  /*4b10*/  @P3 PRMT R100, R100, 0x5410, R166 ;  /* 0x0000541064643816 */ /* 0x000fc600000000a6 */
[----:B------:R-:W-:Y:S01]  /*4b20*/  @P3 F2FP.BF16.F32.PACK_AB R2, RZ, R2 ;  /* 0x00000002ff02323e */ /* 0x000fe200000010ff */
[----:B------:R-:W2:Y:S01]  /*4b30*/  @P3 LDC R178, c[0x0][0x40c] ;  /* 0x00010300ffb23b82 */ /* 0x000ea20000000800 */
[----:B---3--:R-:W-:Y:S02]  /*4b40*/  @P3 FMUL.FTZ R167, R169, R174 ;  /* 0x000000aea9a73220 */ /* 0x008fe40000410000 */
[----:B------:R-:W-:-:S03]  /*4b50*/  @P3 PRMT R101, R2, 0x7610, R101 ;  /* 0x0000761002653816 */ /* 0x000fc60000000065 */
        /* <DEDUP_REMOVED lines=20> */
.L_x_5525:
        /* <DEDUP_REMOVED lines=36> */
.L_x_5530:
[----:B------:R-:W-:Y:S05]  /*4ee0*/  BSYNC.RECONVERGENT B2 ;  /* 0x0000000000027941 */ /* 0x000fea0003800200 */
.L_x_5529:
        /* <DEDUP_REMOVED lines=10> */
.L_x_5532:
[----:B------:R-:W-:Y:S05]  /*4f90*/  BSYNC.RECONVERGENT B2 ;  /* 0x0000000000027941 */ /* 0x000fea0003800200 */
.L_x_5531:
        /* <DEDUP_REMOVED lines=10> */
.L_x_5534:
[----:B------:R-:W-:Y:S05]  /*5040*/  BSYNC.RECONVERGENT B2 ;  /* 0x0000000000027941 */ /* 0x000fea0003800200 */
.L_x_5533:
        /* <DEDUP_REMOVED lines=10> */
.L_x_5536:
[----:B------:R-:W-:Y:S05]  /*50f0*/  BSYNC.RECONVERGENT B2 ;  /* 0x0000000000027941 */ /* 0x000fea0003800200 */
.L_x_5535:
        /* <DEDUP_REMOVED lines=10> */
.L_x_5538:
[----:B------:R-:W-:Y:S05]  /*51a0*/  BSYNC.RECONVERGENT B2 ;  /* 0x0000000000027941 */ /* 0x000fea0003800200 */
.L_x_5537:
        /* <DEDUP_REMOVED lines=10> */
.L_x_5540:
[----:B------:R-:W-:Y:S05]  /*5250*/  BSYNC.RECONVERGENT B2 ;  /* 0x0000000000027941 */ /* 0x000fea0003800200 */
.L_x_5539:
        /* <DEDUP_REMOVED lines=10> */
.L_x_5542:
[----:B------:R-:W-:Y:S05]  /*5300*/  BSYNC.RECONVERGENT B2 ;  /* 0x0000000000027941 */ /* 0x000fea0003800200 */
.L_x_5541:
        /* <DEDUP_REMOVED lines=13> */
.L_x_5528:
[----:B0-----:R-:W0:Y:S01]  /*53e0*/  @P3 LDC R167, c[0x0][0x40c] ;  /* 0x00010300ffa73b82 */ /* 0x001e220000000800 */
        /* <DEDUP_REMOVED lines=16> */
.L_x_5544:
[----:B------:R-:W-:Y:S05]  /*54f0*/  BSYNC.RECONVERGENT B2 ;  /* 0x0000000000027941 */ /* 0x000fea0003800200 */
.L_x_5543:
        /* <DEDUP_REMOVED lines=10> */
.L_x_5546:
[----:B------:R-:W-:Y:S05]  /*55a0*/  BSYNC.RECONVERGENT B2 ;  /* 0x0000000000027941 */ /* 0x000fea0003800200 */
.L_x_5545:
        /* <DEDUP_REMOVED lines=10> */
.L_x_5548:
[----:B------:R-:W-:Y:S05]  /*5650*/  BSYNC.RECONVERGENT B2 ;  /* 0x0000000000027941 */ /* 0x000fea0003800200 */
.L_x_5547:
        /* <DEDUP_REMOVED lines=10> */
.L_x_5550:
[----:B------:R-:W-:Y:S05]  /*5700*/  BSYNC.RECONVERGENT B2 ;  /* 0x0000000000027941 */ /* 0x000fea0003800200 */
.L_x_5549:
        /* <DEDUP_REMOVED lines=10> */
.L_x_5552:
[----:B------:R-:W-:Y:S05]  /*57b0*/  BSYNC.RECONVERGENT B2 ;  /* 0x0000000000027941 */ /* 0x000fea0003800200 */
.L_x_5551:
        /* <DEDUP_REMOVED lines=10> */
.L_x_5554:
[----:B------:R-:W-:Y:S05]  /*5860*/  BSYNC.RECONVERGENT B2 ;  /* 0x0000000000027941 */ /* 0x000fea0003800200 */
.L_x_5553:
        /* <DEDUP_REMOVED lines=10> */
.L_x_5556:
[----:B------:R-:W-:Y:S05]  /*5910*/  BSYNC.RECONVERGENT B2 ;  /* 0x0000000000027941 */ /* 0x000fea0003800200 */
.L_x_5555:
[----:B------:R-:W-:-:S04]  /*5920*/  @P3 F2FP.BF16.F32.PACK_AB R166, RZ, R166 ;  /* 0x000000a6ffa6323e */ /* 0x000fc800000010ff */
[----:B------:R-:W-:-:S07]  /*5930*/  @P3 PRMT R103, R103, 0x5410, R166 ;  /* 0x0000541067673816 */ /* 0x000fce00000000a6 */
.L_x_5527:
[----:B------:R-:W-:Y:S05]  /*5940*/  BSYNC.RECONVERGENT B1 ;  /* 0x0000000000017941 */ /* 0x000fea0003800200 */
.L_x_5524:
        /* <DEDUP_REMOVED lines=12> */
[----:B---3--:R-:W-:Y:S05]  /*5a10*/  @!P0 BRA `(.L_x_5557) ;  /* 0xffffffa800488947 */ /* 0x008fea000383ffff */
.L_x_5453:
[----:B------:R-:W-:Y:S05]  /*5a20*/  BSYNC B0 ;  /* 0x0000000000007941 */ /* 0x000fea0003800000 */
.L_x_5452:
        /* <DEDUP_REMOVED lines=144> */
.L_x_5457:
        /* <DEDUP_REMOVED lines=8> */
.L_x_5559:
[----:B------:R-:W-:Y:S05]  /*63b0*/  BSYNC B1 ;  /* 0x0000000000017941 */ /* 0x000fea0003800000 */
.L_x_5558:
        /* <DEDUP_REMOVED lines=8> */
.L_x_5560:
[----:B------:R-:W-:Y:S01]  /*6440*/  FADD.FTZ R164, R164, R163 ;  /* 0x000000a3a4a47221 */ /* 0x000fe20000010000 */
[----:B------:R-:W-:-:S04]  /*6450*/  HFMA2 R174, -RZ, RZ, 0, 1.1920928955078125e-07 ;  /* 0x00000002ffae7431 */ /* 0x000fc800000001ff */
[----:B------:R-:W-:Y:S02]  /*6460*/  MOV R175, R164 ;  /* 0x000000a400af7202 */ /* 0x000fe40000000f00 */
[----:B------:R-:W-:-:S07]  /*6470*/  MOV R165, R173 ;  /* 0x000000ad00a57202 */ /* 0x000fce0000000f00 */
[----:B------:R-:W-:Y:S05]  /*6480*/  WARPSYNC.COLLECTIVE R172, `(.L_x_5561) ;  /* 0x00000000ac087348 */ /* 0x000fea0003c00000 */
[----:B------:R0:W1:Y:S02]  /*6490*/  SHFL.BFLY P1, R173, R175, R174, R177 ;  /* 0x0c0000aeafad7389 */ /* 0x00006400000200b1 */
[----:B01----:R-:W-:Y:S05]  /*64a0*/  ENDCOLLECTIVE ;  /* 0x000000000000791b */ /* 0x003fea0003800000 */
.L_x_5561:
[----:B------:R-:W-:-:S05]  /*64b0*/  FADD.FTZ R165, R165, R170 ;  /* 0x000000aaa5a57221 */ /* 0x000fca0000010000 */
[----:B------:R-:W-:Y:S02]  /*64c0*/  MOV R175, R165 ;  /* 0x000000a500af7202 */ /* 0x000fe40000000f00 */
[----:B------:R-:W-:-:S07]  /*64d0*/  MOV R167, R173 ;  /* 0x000000ad00a77202 */ /* 0x000fce0000000f00 */
[----:B------:R-:W-:Y:S05]  /*64e0*/  WARPSYNC.COLLECTIVE R172, `(.L_x_5562) ;  /* 0x00000000ac087348 */ /* 0x000fea0003c00000 */
[----:B------:R0:W1:Y:S02]  /*64f0*/  SHFL.BFLY P1, R173, R175, R174, R177 ;  /* 0x0c0000aeafad7389 */ /* 0x00006400000200b1 */
[----:B01----:R-:W-:Y:S05]  /*6500*/  ENDCOLLECTIVE ;  /* 0x000000000000791b */ /* 0x003fea0003800000 */
.L_x_5562:
[----:B------:R-:W-:Y:S01]  /*6510*/  FADD.FTZ R167, R164, R167 ;  /* 0x000000a7a4a77221 */ /* 0x000fe20000010000 */
[----:B------:R-:W-:-:S04]  /*6520*/  HFMA2 R174, -RZ, RZ, 0, 2.384185791015625e-07 ;  /* 0x00000004ffae7431 */ /* 0x000fc800000001ff */
[----:B------:R-:W-:Y:S02]  /*6530*/  MOV R175, R167 ;  /* 0x000000a700af7202 */ /* 0x000fe40000000f00 */
[----:B------:R-:W-:-:S07]  /*6540*/  MOV R166, R173 ;  /* 0x000000ad00a67202 */ /* 0x000fce0000000f00 */
[----:B------:R-:W-:Y:S05]  /*6550*/  WARPSYNC.COLLECTIVE R172, `(.L_x_5563) ;  /* 0x00000000ac087348 */ /* 0x000fea0003c00000 */
[----:B------:R0:W1:Y:S02]  /*6560*/  SHFL.BFLY P1, R173, R175, R174, R177 ;  /* 0x0c0000aeafad7389 */ /* 0x00006400000200b1 */
[----:B01----:R-:W-:Y:S05]  /*6570*/  ENDCOLLECTIVE ;  /* 0x000000000000791b */ /* 0x003fea0003800000 */
.L_x_5563:
[----:B------:R-:W-:-:S05]  /*6580*/  FADD.FTZ R166, R165, R166 ;  /* 0x000000a6a5a67221 */ /* 0x000fca0000010000 */
[----:B------:R-:W-:Y:S02]  /*6590*/  MOV R175, R166 ;  /* 0x000000a600af7202 */ /* 0x000fe40000000f00 */
[----:B------:R-:W-:-:S07]  /*65a0*/  MOV R168, R173 ;  /* 0x000000ad00a87202 */ /* 0x000fce0000000f00 */
[----:B------:R-:W-:Y:S05]  /*65b0*/  WARPSYNC.COLLECTIVE R172, `(.L_x_5564) ;  /* 0x00000000ac087348 */ /* 0x000fea0003c00000 */
[----:B------:R0:W1:Y:S02]  /*65c0*/  SHFL.BFLY P1, R173, R175, R174, R177 ;  /* 0x0c0000aeafad7389 */ /* 0x00006400000200b1 */
[----:B01----:R-:W-:Y:S05]  /*65d0*/  ENDCOLLECTIVE ;  /* 0x000000000000791b */ /* 0x003fea0003800000 */
.L_x_5564:
[----:B------:R-:W-:Y:S01]  /*65e0*/  FADD.FTZ R168, R167, R168 ;  /* 0x000000a8a7a87221 */ /* 0x000fe20000010000 */
[----:B------:R-:W-:-:S04]  /*65f0*/  HFMA2 R174, -RZ, RZ, 0, 4.76837158203125e-07 ;  /* 0x00000008ffae7431 */ /* 0x000fc800000001ff */
[----:B------:R-:W-:Y:S02]  /*6600*/  MOV R175, R168 ;  /* 0x000000a800af7202 */ /* 0x000fe40000000f00 */
[----:B------:R-:W-:-:S07]  /*6610*/  MOV R169, R173 ;  /* 0x000000ad00a97202 */ /* 0x000fce0000000f00 */
[----:B------:R-:W-:Y:S05]  /*6620*/  WARPSYNC.COLLECTIVE R172, `(.L_x_5565) ;  /* 0x00000000ac087348 */ /* 0x000fea0003c00000 */
[----:B------:R0:W1:Y:S02]  /*6630*/  SHFL.BFLY P1, R173, R175, R174, R177 ;  /* 0x0c0000aeafad7389 */ /* 0x00006400000200b1 */
[----:B01----:R-:W-:Y:S05]  /*6640*/  ENDCOLLECTIVE ;  /* 0x000000000000791b */ /* 0x003fea0003800000 */
.L_x_5565:
[----:B------:R-:W-:-:S05]  /*6650*/  FADD.FTZ R169, R166, R169 ;  /* 0x000000a9a6a97221 */ /* 0x000fca0000010000 */
[----:B------:R-:W-:Y:S02]  /*6660*/  MOV R175, R169 ;  /* 0x000000a900af7202 */ /* 0x000fe40000000f00 */
[----:B------:R-:W-:-:S07]  /*6670*/  MOV R163, R173 ;  /* 0x000000ad00a37202 */ /* 0x000fce0000000f00 */
[----:B------:R-:W-:Y:S05]  /*6680*/  WARPSYNC.COLLECTIVE R172, `(.L_x_5566) ;  /* 0x00000000ac087348 */ /* 0x000fea0003c00000 */
[----:B------:R0:W1:Y:S02]  /*6690*/  SHFL.BFLY P1, R173, R175, R174, R177 ;  /* 0x0c0000aeafad7389 */ /* 0x00006400000200b1 */
[----:B01----:R-:W-:Y:S05]  /*66a0*/  ENDCOLLECTIVE ;  /* 0x000000000000791b */ /* 0x003fea0003800000 */
.L_x_5566:
[----:B------:R-:W-:Y:S01]  /*66b0*/  FADD.FTZ R171, R168, R163 ;  /* 0x000000a3a8ab7221 */ /* 0x000fe20000010000 */
[----:B------:R-:W-:-:S04]  /*66c0*/  HFMA2 R174, -RZ, RZ, 0, 9.5367431640625e-07 ;  /* 0x00000010ffae7431 */ /* 0x000fc800000001ff */
[----:B------:R-:W-:Y:S02]  /*66d0*/  MOV R175, R171 ;  /* 0x000000ab00af7202 */ /* 0x000fe40000000f00 */
[----:B------:R-:W-:-:S07]  /*66e0*/  MOV R170, R173 ;  /* 0x000000ad00aa7202 */ /* 0x000fce0000000f00 */
[----:B------:R-:W-:Y:S05]  /*66f0*/  WARPSYNC.COLLECTIVE R172, `(.L_x_5567) ;  /* 0x00000000ac087348 */ /* 0x000fea0003c00000 */
[----:B------:R0:W1:Y:S02]  /*6700*/  SHFL.BFLY P1, R173, R175, R174, R177 ;  /* 0x0c0000aeafad7389 */ /* 0x00006400000200b1 */
[----:B01----:R-:W-:Y:S05]  /*6710*/  ENDCOLLECTIVE ;  /* 0x000000000000791b */ /* 0x003fea0003800000 */
.L_x_5567:
[----:B------:R-:W-:-:S05]  /*6720*/  FADD.FTZ R170, R169, R170 ;  /* 0x000000aaa9aa7221 */ /* 0x000fca0000010000 */
[----:B------:R-:W-:Y:S02]  /*6730*/  MOV R175, R170 ;  /* 0x000000aa00af7202 */ /* 0x000fe40000000f00 */
[----:B------:R-:W-:-:S07]  /*6740*/  MOV R164, R173 ;  /* 0x000000ad00a47202 */ /* 0x000fce0000000f00 */
[----:B------:R-:W-:Y:S05]  /*6750*/  WARPSYNC.COLLECTIVE R172, `(.L_x_5568) ;  /* 0x00000000ac087348 */ /* 0x000fea0003c00000 */
[----:B------:R0:W1:Y:S02]  /*6760*/  SHFL.BFLY P1, R173, R175, R174, R177 ;  /* 0x0c0000aeafad7389 */ /* 0x00006400000200b1 */
[----:B01----:R-:W-:Y:S05]  /*6770*/  ENDCOLLECTIVE ;  /* 0x000000000000791b */ /* 0x003fea0003800000 */
.L_x_5568:
[----:B------:R-:W-:Y:S01]  /*6780*/  MOV R165, R173 ;  /* 0x000000ad00a57202 */ /* 0x000fe20000000f00 */
[----:B------:R-:W-:Y:S06]  /*6790*/  BRA `(.L_x_5569) ;  /* 0xffffffac00e07947 */ /* 0x000fec000383ffff */
.L_x_5570:
        /* <DEDUP_REMOVED lines=14> */
.L_x_14494:


//--------------------- .text._ZN10layer_norm13ln_bwd_kernelINS_13Kernel_traitsIf13__nv_bfloat16fS2_fjLj768ELj1ELj4ELj1ELj16ENS_18Kernel_traits_baseILj768EfS2_fS2_fjLj128EEEEELb0ELb1ELb0ELb0EEEvNS_9BwdParamsE --------------------------
	.section	.text._ZN10layer_norm13ln_bwd_kernelINS_13Kernel_traitsIf13__nv_bfloat16fS2_fjLj768ELj1ELj4ELj1ELj16ENS_18Kernel_traits_baseILj768EfS2_fS2_fjLj128EEEEELb0ELb1ELb0ELb0EEEvNS_9BwdParamsE,"ax",@progbits
	.align	128
        .global         _ZN10layer_norm13ln_bwd_kernelINS_13Kernel_traitsIf13__nv_bfloat16fS2_fjLj768ELj1ELj4ELj1ELj16ENS_18Kernel_traits_baseILj768EfS2_fS2_fjLj128EEEEELb0ELb1ELb0ELb0EEEvNS_9BwdParamsE
        .type           _ZN10layer_norm13ln_bwd_kernelINS_13Kernel_traitsIf13__nv_bfloat16fS2_fjLj768ELj1ELj4ELj1ELj16ENS_18Kernel_traits_baseILj768EfS2_fS2_fjLj128EEEEELb0ELb1ELb0ELb0EEEvNS_9BwdParamsE,@function
        .size           _ZN10layer_norm13ln_bwd_kernelINS_13Kernel_traitsIf13__nv_bfloat16fS2_fjLj768ELj1ELj4ELj1ELj16ENS_18Kernel_traits_baseILj768EfS2_fS2_fjLj128EEEEELb0ELb1ELb0ELb0EEEvNS_9BwdParamsE,(.L_x_14495 - _ZN10layer_norm13ln_bwd_kernelINS_13Kernel_traitsIf13__nv_bfloat16fS2_fjLj768ELj1ELj4ELj1ELj16ENS_18Kernel_traits_baseILj768EfS2_fS2_fjLj128EEEEELb0ELb1ELb0ELb0EEEvNS_9BwdParamsE)
        .other          _ZN10layer_norm13ln_bwd_kernelINS_13Kernel_traitsIf13__nv_bfloat16fS2_fjLj768ELj1ELj4ELj1ELj16ENS_18Kernel_traits_baseILj768EfS2_fS2_fjLj128EEEEELb0ELb1ELb0ELb0EEEvNS_9BwdParamsE,@"STO_CUDA_ENTRY STV_DEFAULT"
_ZN10layer_norm13ln_bwd_kernelINS_13Kernel_traitsIf13__nv_bfloat16fS2_fjLj768ELj1ELj4ELj1ELj16ENS_18Kernel_traits_baseILj768EfS2_fS2_fjLj128EEEEELb0ELb1ELb0ELb0EEEvNS_9BwdParamsE:
.text._ZN10layer_norm13ln_bwd_kernelINS_13Kernel_traitsIf13__nv_bfloat16fS2_fjLj768ELj1ELj4ELj1ELj16ENS_18Kernel_traits_baseILj768EfS2_fS2_fjLj128EEEEELb0ELb1ELb0ELb0EEEvNS_9BwdParamsE:
        /* <DEDUP_REMOVED lines=127> */
.L_x_5602:
        /* <DEDUP_REMOVED lines=16> */
[----:B------:R-:W-:Y:S01]  /*08f0*/  HFMA2 R224, -RZ, RZ, 0, 0 ;  /* 0x00000000ffe07431 */ /* 0x000fe200000001ff */
[----:B------:R-:W-:Y:S02]  /*0900*/  ISETP.GE.U32.AND P4, PT, R3, 0x40, PT ;  /* 0x000000400300780c */ /* 0x000fe40003f86070 */
[----:B------:R-:W-:-:S02]  /*0910*/  SHF.R.S32.HI R23, RZ, 0x1f, R0 ;  /* 0x0000001fff177819 */ /* 0x000fc40000011400 */
[----:B------:R-:W-:Y:S02]  /*0920*/  ISETP.GE.U32.AND P3, PT, R3, 0x60, PT ;  /* 0x000000600300780c */ /* 0x000fe40003f66070 */
[----:B------:R-:W-:Y:S01]  /*0930*/  LEA.HI R183, R23, R0, RZ, 0x3 ;  /* 0x0000000017b77211 */ /* 0x000fe200078f18ff */
[----:B------:R-:W-:Y:S01]  /*0940*/  HFMA2 R23, -RZ, RZ, 1.875, 0 ;  /* 0x3f800000ff177431 */ /* 0x000fe200000001ff */
        /* <DEDUP_REMOVED lines=16> */
[----:B------:R-:W0:Y:S01]  /*0a50*/  @P2 LDC.64 R206, c[0x0][0x438] ;  /* 0x00010e00ffce2b82 */ /* 0x000e220000000a00 */
[C---:B------:R-:W-:Y:S01]  /*0a60*/  IADD3 R225, PT, PT, R0.reuse, 0x20, RZ ;  /* 0x0000002000e17810 */ /* 0x040fe20007ffe0ff */
[----:B0-----:R-:W-:-:S05]  /*0a70*/  @P2 IMAD.WIDE.U32 R206, R0, 0x20, R206 ;  /* 0x0000002000ce2825 */ /* 0x001fca00078e00ce */
[----:B------:R-:W5:Y:S04]  /*0a80*/  @P2 LDG.E.128 R152, desc[UR6][R206.64] ;  /* 0x00000006ce982981 */ /* 0x000f68000c1e1d00 */
[----:B------:R0:W5:Y:S01]  /*0a90*/  @P2 LDG.E.128 R156, desc[UR6][R206.64+0x10] ;  /* 0x00001006ce9c2981 */ /* 0x000162000c1e1d00 */
[C---:B--2---:R-:W-:Y:S01]  /*0aa0*/  FADD.FTZ R176, -R222.reuse, R176 ;  /* 0x000000b0deb07221 */ /* 0x044fe20000010100 */
[----:B------:R-:W-:-:S03]  /*0ab0*/  FADD.FTZ R218, -R222, R177 ;  /* 0x000000b1deda7221 */ /* 0x000fc60000010100 */
[C---:B-----5:R-:W-:Y:S01]  /*0ac0*/  FMUL.FTZ R221, R189.reuse, R176 ;  /* 0x000000b0bddd7220 */ /* 0x060fe20000410000 */
[----:B------:R-:W-:Y:S01]  /*0ad0*/  FADD.FTZ R214, -R222, R179 ;  /* 0x000000b3ded67221 */ /* 0x000fe20000010100 */
[C---:B----4-:R-:W-:Y:S02]  /*0ae0*/  PRMT R177, R180.reuse, 0x7632, R177 ;  /* 0x00007632b4b17816 */ /* 0x050fe400000000b1 */
[----:B------:R-:W-:Y:S01]  /*0af0*/  SHF.L.U32 R219, R180, 0x10, RZ ;  /* 0x00000010b4db7819 */ /* 0x000fe200000006ff */
[----:B------:R-:W-:Y:S01]  /*0b00*/  FMUL.FTZ R218, R189, R218 ;  /* 0x000000dabdda7220 */ /* 0x000fe20000410000 */
[----:B------:R-:W-:Y:S02]  /*0b10*/  SHF.L.U32 R216, R177, 0x10, RZ ;  /* 0x00000010b1d87819 */ /* 0x000fe400000006ff */
[----:B------:R-:W-:Y:S01]  /*0b20*/  PRMT R179, R181, 0x7632, R179 ;  /* 0x00007632b5b37816 */ /* 0x000fe200000000b3 */
[----:B------:R-:W-:Y:S01]  /*0b30*/  FADD.FTZ R100, R100, R219 ;  /* 0x000000db64647221 */ /* 0x000fe20000010000 */
[-C--:B------:R-:W-:Y:S01]  /*0b40*/  FFMA.FTZ R80, R221, R219.reuse, R80 ;  /* 0x000000dbdd507223 */ /* 0x080fe20000010050 */
[----:B------:R-:W-:Y:S01]  /*0b50*/  FMUL.FTZ R219, R32, R219 ;  /* 0x000000db20db7220 */ /* 0x000fe20000410000 */
[----:B------:R-:W-:Y:S01]  /*0b60*/  FADD.FTZ R178, -R222, R178 ;  /* 0x000000b2deb27221 */ /* 0x000fe20000010100 */
[----:B------:R-:W-:Y:S01]  /*0b70*/  SHF.L.U32 R181, R181, 0x10, RZ ;  /* 0x00000010b5b57819 */ /* 0x000fe200000006ff */
[-C--:B------:R-:W-:Y:S01]  /*0b80*/  FFMA.FTZ R81, R218, R216.reuse, R81 ;  /* 0x000000d8da517223 */ /* 0x080fe20000010051 */
[----:B------:R-:W-:Y:S01]  /*0b90*/  SHF.L.U32 R212, R179, 0x10, RZ ;  /* 0x00000010b3d47819 */ /* 0x000fe200000006ff */
[----:B------:R-:W-:Y:S01]  /*0ba0*/  FADD.FTZ R101, R101, R216 ;  /* 0x000000d865657221 */ /* 0x000fe20000010000 */
[----:B------:R-:W-:Y:S01]  /*0bb0*/  FMUL.FTZ R216, R33, R216 ;  /* 0x000000d821d87220 */ /* 0x000fe20000410000 */
[----:B------:R-:W-:Y:S01]  /*0bc0*/  FADD.FTZ R177, RZ, R219 ;  /* 0x000000dbffb17221 */ /* 0x000fe20000010000 */
[----:B------:R-:W-:Y:S01]  /*0bd0*/  FFMA.FTZ R179, R221, R219, RZ ;  /* 0x000000dbddb37223 */ /* 0x000fe200000100ff */
[----:B---3--:R-:W-:Y:S01]  /*0be0*/  FADD.FTZ R184, -R222, R184 ;  /* 0x000000b8deb87221 */ /* 0x008fe20000010100 */
[C---:B------:R-:W-:Y:S01]  /*0bf0*/  FMUL.FTZ R217, R189.reuse, R178 ;  /* 0x000000b2bdd97220 */ /* 0x040fe20000410000 */
[----:B------:R-:W-:Y:S01]  /*0c00*/  FMUL.FTZ R214, R189, R214 ;  /* 0x000000d6bdd67220 */ /* 0x000fe20000410000 */
[----:B------:R-:W-:Y:S01]  /*0c10*/  FMUL.FTZ R215, R34, R181 ;  /* 0x000000b522d77220 */ /* 0x000fe20000410000 */
[----:B------:R-:W-:Y:S01]  /*0c20*/  FADD.FTZ R176, R177, R216 ;  /* 0x000000d8b1b07221 */ /* 0x000fe20000010000 */
[----:B------:R-:W-:Y:S01]  /*0c30*/  FFMA.FTZ R178, R218, R216, R179 ;  /* 0x000000d8dab27223 */ /* 0x000fe200000100b3 */
[C---:B------:R-:W-:Y:S01]  /*0c40*/  SHF.L.U32 R211, R182.reuse, 0x10, RZ ;  /* 0x00000010b6d37819 */ /* 0x040fe200000006ff */
[----:B------:R-:W-:Y:S01]  /*0c50*/  FMUL.FTZ R213, R189, R184 ;  /* 0x000000b8bdd57220 */ /* 0x000fe20000410000 */
[----:B------:R-:W-:Y:S01]  /*0c60*/  PRMT R180, R182, 0x7632, R180 ;  /* 0x00007632b6b47816 */ /* 0x000fe200000000b4 */
[-C--:B------:R-:W-:Y:S01]  /*0c70*/  FFMA.FTZ R83, R214, R212.reuse, R83 ;  /* 0x000000d4d6537223 */ /* 0x080fe20000010053 */
[----:B------:R-:W-:Y:S01]  /*0c80*/  FADD.FTZ R103, R103, R212 ;  /* 0x000000d467677221 */ /* 0x000fe20000010000 */
[----:B------:R-:W-:Y:S01]  /*0c90*/  FMUL.FTZ R212, R35, R212 ;  /* 0x000000d423d47220 */ /* 0x000fe20000410000 */
[----:B------:R-:W-:Y:S01]  /*0ca0*/  FADD.FTZ R177, R176, R215 ;  /* 0x000000d7b0b17221 */ /* 0x000fe20000010000 */
[----:B------:R-:W-:Y:S01]  /*0cb0*/  FFMA.FTZ R179, R217, R215, R178 ;  /* 0x000000d7d9b37223 */ /* 0x000fe200000100b2 */
[----:B------:R-:W-:Y:S01]  /*0cc0*/  SHF.L.U32 R180, R180, 0x10, RZ ;  /* 0x00000010b4b47819 */ /* 0x000fe200000006ff */
[----:B------:R-:W-:Y:S01]  /*0cd0*/  FADD.FTZ R104, R104, R211 ;  /* 0x000000d368687221 */ /* 0x000fe20000010000 */
[-C--:B------:R-:W-:Y:S01]  /*0ce0*/  FFMA.FTZ R84, R213, R211.reuse, R84 ;  /* 0x000000d3d5547223 */ /* 0x080fe20000010054 */
[----:B------:R-:W-:Y:S01]  /*0cf0*/  FADD.FTZ R210, -R222, R185 ;  /* 0x000000b9ded27221 */ /* 0x000fe20000010100 */
[----:B------:R-:W-:Y:S01]  /*0d00*/  FMUL.FTZ R211, R36, R211 ;  /* 0x000000d324d37220 */ /* 0x000fe20000410000 */
[----:B------:R-:W-:Y:S01]  /*0d10*/  FADD.FTZ R176, R177, R212 ;  /* 0x000000d4b1b07221 */ /* 0x000fe20000010000 */
[----:B------:R-:W-:Y:S01]  /*0d20*/  FFMA.FTZ R178, R214, R212, R179 ;  /* 0x000000d4d6b27223 */ /* 0x000fe200000100b3 */
[C---:B------:R-:W-:Y:S01]  /*0d30*/  PRMT R182, R183.reuse, 0x7632, R182 ;  /* 0x00007632b7b67816 */ /* 0x040fe200000000b6 */
[----:B------:R-:W-:Y:S01]  /*0d40*/  FADD.FTZ R186, -R222, R186 ;  /* 0x000000badeba7221 */ /* 0x000fe20000010100 */
[----:B------:R-:W-:Y:S01]  /*0d50*/  SHF.L.U32 R183, R183, 0x10, RZ ;  /* 0x00000010b7b77819 */ /* 0x000fe200000006ff */
[----:B------:R-:W-:Y:S01]  /*0d60*/  FMUL.FTZ R210, R189, R210 ;  /* 0x000000d2bdd27220 */ /* 0x000fe20000410000 */
[----:B------:R-:W-:Y:S01]  /*0d70*/  FMUL.FTZ R208, R37, R180 ;  /* 0x000000b425d07220 */ /* 0x000fe20000410000 */
[----:B------:R-:W-:Y:S01]  /*0d80*/  FADD.FTZ R177, R176, R211 ;  /* 0x000000d3b0b17221 */ /* 0x000fe20000010000 */
[----:B------:R-:W-:Y:S01]  /*0d90*/  FFMA.FTZ R179, R213, R211, R178 ;  /* 0x000000d3d5b37223 */ /* 0x000fe200000100b2 */
[----:B------:R-:W-:Y:S01]  /*0da0*/  SHF.L.U32 R182, R182, 0x10, RZ ;  /* 0x00000010b6b67819 */ /* 0x000fe200000006ff */
[----:B0-----:R-:W-:Y:S01]  /*0db0*/  FADD.FTZ R206, -R222, R187 ;  /* 0x000000bbdece7221 */ /* 0x001fe20000010100 */
        /* <DEDUP_REMOVED lines=15> */
[C---:B------:R-:W-:Y:S01]  /*0eb0*/  FFMA.FTZ R87, R206.reuse, R182, R87 ;  /* 0x000000b6ce577223 */ /* 0x040fe20000010057 */
[----:B------:R-:W-:Y:S01]  /*0ec0*/  FADD.FTZ R223, R223, R204 ;  /* 0x000000ccdfdf7221 */ /* 0x000fe20000010000 */
[----:B------:R-:W-:-:S07]  /*0ed0*/  FFMA.FTZ R224, R206, R204, R177 ;  /* 0x000000cccee07223 */ /* 0x000fce00000100b1 */
.L_x_5573:
[----:B------:R-:W-:Y:S05]  /*0ee0*/  BSYNC.RECONVERGENT B0 ;  /* 0x0000000000007941 */ /* 0x000fea0003800200 */
.L_x_5572:
        /* <DEDUP_REMOVED lines=17> */
[----:B------:R-:W-:-:S03]  /*1000*/  FADD.FTZ R202, -R222, R177 ;  /* 0x000000b1deca7221 */ /* 0x000fc60000010100 */
[C---:B-----5:R-:W-:Y:S01]  /*1010*/  FMUL.FTZ R205, R189.reuse, R176 ;  /* 0x000000b0bdcd7220 */ /* 0x060fe20000410000 */
[C---:B----4-:R-:W-:Y:S02]  /*1020*/  PRMT R177, R180.reuse, 0x7632, R177 ;  /* 0x00007632b4b17816 */ /* 0x050fe400000000b1 */
[----:B------:R-:W-:Y:S01]  /*1030*/  SHF.L.U32 R203, R180, 0x10, RZ ;  /* 0x00000010b4cb7819 */ /* 0x000fe200000006ff */
[----:B------:R-:W-:Y:S01]  /*1040*/  FMUL.FTZ R202, R189, R202 ;  /* 0x000000cabdca7220 */ /* 0x000fe20000410000 */
[----:B------:R-:W-:Y:S01]  /*1050*/  SHF.L.U32 R196, R177, 0x10, RZ ;  /* 0x00000010b1c47819 */ /* 0x000fe200000006ff */
[----:B------:R-:W-:Y:S02]  /*1060*/  FADD.FTZ R178, -R222, R178 ;  /* 0x000000b2deb27221 */ /* 0x000fe40000010100 */
[----:B------:R-:W-:Y:S01]  /*1070*/  FADD.FTZ R112, R112, R203 ;  /* 0x000000cb70707221 */ /* 0x000fe20000010000 */
[-C--:B------:R-:W-:Y:S01]  /*1080*/  FFMA.FTZ R108, R205, R203.reuse, R108 ;  /* 0x000000cbcd6c7223 */ /* 0x080fe2000001006c */
[----:B------:R-:W-:Y:S01]  /*1090*/  FMUL.FTZ R203, R48, R203 ;  /* 0x000000cb30cb7220 */ /* 0x000fe20000410000 */
[--C-:B------:R-:W-:Y:S01]  /*10a0*/  FADD.FTZ R188, -R222, R179.reuse ;  /* 0x000000b3debc7221 */ /* 0x100fe20000010100 */
[C---:B------:R-:W-:Y:S01]  /*10b0*/  PRMT R179, R181.reuse, 0x7632, R179 ;  /* 0x00007632b5b37816 */ /* 0x040fe200000000b3 */
[-C--:B------:R-:W-:Y:S01]  /*10c0*/  FFMA.FTZ R109, R202, R196.reuse, R109 ;  /* 0x000000c4ca6d7223 */ /* 0x080fe2000001006d */
[----:B------:R-:W-:Y:S01]  /*10d0*/  SHF.L.U32 R181, R181, 0x10, RZ ;  /* 0x00000010b5b57819 */ /* 0x000fe200000006ff */
[----:B------:R-:W-:Y:S01]  /*10e0*/  FADD.FTZ R113, R113, R196 ;  /* 0x000000c471717221 */ /* 0x000fe20000010000 */
[----:B------:R-:W-:Y:S01]  /*10f0*/  FADD.FTZ R223, R223, R203 ;  /* 0x000000cbdfdf7221 */ /* 0x000fe20000010000 */
[----:B------:R-:W-:Y:S01]  /*1100*/  FMUL.FTZ R196, R49, R196 ;  /* 0x000000c431c47220 */ /* 0x000fe20000410000 */
[----:B------:R-:W-:Y:S01]  /*1110*/  FFMA.FTZ R177, R205, R203, R224 ;  /* 0x000000cbcdb17223 */ /* 0x000fe200000100e0 */
[----:B0-----:R-:W-:Y:S01]  /*1120*/  FMUL.FTZ R191, R189, R178 ;  /* 0x000000b2bdbf7220 */ /* 0x001fe20000410000 */
[----:B------:R-:W-:Y:S01]  /*1130*/  SHF.L.U32 R178, R179, 0x10, RZ ;  /* 0x00000010b3b27819 */ /* 0x000fe200000006ff */
[----:B------:R-:W-:Y:S01]  /*1140*/  FMUL.FTZ R188, R189, R188 ;  /* 0x000000bcbdbc7220 */ /* 0x000fe20000410000 */
[----:B------:R-:W-:Y:S01]  /*1150*/  FMUL.FTZ R190, R50, R181 ;  /* 0x000000b532be7220 */ /* 0x000fe20000410000 */
[----:B------:R-:W-:Y:S01]  /*1160*/  FADD.FTZ R223, R223, R196 ;  /* 0x000000c4dfdf7221 */ /* 0x000fe20000010000 */
[----:B------:R-:W-:Y:S01]  /*1170*/  FFMA.FTZ R176, R202, R196, R177 ;  /* 0x000000c4cab07223 */ /* 0x000fe200000100b1 */
[----:B------:R-:W-:Y:S01]  /*1180*/  PRMT R180, R182, 0x7632, R180 ;  /* 0x00007632b6b47816 */ /* 0x000fe200000000b4 */
[-C--:B------:R-:W-:Y:S01]  /*1190*/  FFMA.FTZ R111, R188, R178.reuse, R111 ;  /* 0x000000b2bc6f7223 */ /* 0x080fe2000001006f */
[----:B------:R-:W-:Y:S01]  /*11a0*/  SHF.L.U32 R195, R182, 0x10, RZ ;  /* 0x00000010b6c37819 */ /* 0x000fe200000006ff */
[----:B------:R-:W-:Y:S01]  /*11b0*/  FADD.FTZ R115, R115, R178 ;  /* 0x000000b273737221 */ /* 0x000fe20000010000 */
[----:B------:R-:W-:Y:S01]  /*11c0*/  FMUL.FTZ R197, R51, R178 ;  /* 0x000000b233c57220 */ /* 0x000fe20000410000 */
[----:B---3--:R-:W-:Y:S01]  /*11d0*/  FADD.FTZ R184, -R222, R184 ;  /* 0x000000b8deb87221 */ /* 0x008fe20000010100 */
        /* <DEDUP_REMOVED lines=37> */
.L_x_5575:
[----:B------:R-:W-:Y:S05]  /*1430*/  BSYNC.RECONVERGENT B0 ;  /* 0x0000000000007941 */ /* 0x000fea0003800200 */
.L_x_5574:
        /* <DEDUP_REMOVED lines=17> */
[C---:B------:R-:W-:Y:S01]  /*1550*/  FADD.FTZ R10, -R222.reuse, R10 ;  /* 0x0000000ade0a7221 */ /* 0x040fe20000010100 */
[C---:B0-----:R-:W-:Y:S01]  /*1560*/  FADD.FTZ R176, -R222.reuse, R11 ;  /* 0x0000000bdeb07221 */ /* 0x041fe20000010100 */
[C---:B---3--:R-:W-:Y:S01]  /*1570*/  FADD.FTZ R12, -R222.reuse, R12 ;  /* 0x0000000cde0c7221 */ /* 0x048fe20000010100 */
[C---:B------:R-:W-:Y:S01]  /*1580*/  FADD.FTZ R178, -R222.reuse, R13 ;  /* 0x0000000ddeb27221 */ /* 0x040fe20000010100 */
[C-C-:B------:R-:W-:Y:S01]  /*1590*/  FADD.FTZ R180, -R222.reuse, R14.reuse ;  /* 0x0000000edeb47221 */ /* 0x140fe20000010100 */
[----:B------:R-:W-:Y:S01]  /*15a0*/  FADD.FTZ R222, -R222, R15 ;  /* 0x0000000fdede7221 */ /* 0x000fe20000010100 */
[C---:B-----5:R-:W-:Y:S01]  /*15b0*/  FMUL.FTZ R7, R189.reuse, R8 ;  /* 0x00000008bd077220 */ /* 0x060fe20000410000 */
[C---:B----4-:R-:W-:Y:S01]  /*15c0*/  PRMT R14, R16.reuse, 0x7632, R14 ;  /* 0x00007632100e7816 */ /* 0x050fe2000000000e */
[C---:B------:R-:W-:Y:S01]  /*15d0*/  FMUL.FTZ R8, R189.reuse, R22 ;  /* 0x00000016bd087220 */ /* 0x040fe20000410000 */
[----:B------:R-:W-:Y:S01]  /*15e0*/  SHF.L.U32 R15, R16, 0x10, RZ ;  /* 0x00000010100f7819 */ /* 0x000fe200000006ff */
[----:B------:R-:W-:Y:S01]  /*15f0*/  FMUL.FTZ R9, R189, R10 ;  /* 0x0000000abd097220 */ /* 0x000fe20000410000 */
[----:B------:R-:W-:Y:S01]  /*1600*/  PRMT R16, R17, 0x7632, R16 ;  /* 0x0000763211107816 */ /* 0x000fe20000000010 */
[----:B------:R-:W-:Y:S01]  /*1610*/  FMUL.FTZ R11, R189, R12 ;  /* 0x0000000cbd0b7220 */ /* 0x000fe20000410000 */
[----:B------:R-:W-:Y:S01]  /*1620*/  SHF.L.U32 R17, R17, 0x10, RZ ;  /* 0x0000001011117819 */ /* 0x000fe200000006ff */
[C---:B------:R-:W-:Y:S01]  /*1630*/  FMUL.FTZ R10, R189.reuse, R176 ;  /* 0x000000b0bd0a7220 */ /* 0x040fe20000410000 */
[----:B-1----:R-:W-:Y:S01]  /*1640*/  PRMT R20, R18, 0x7632, R20 ;  /* 0x0000763212147816 */ /* 0x002fe20000000014 */
[----:B------:R-:W-:Y:S01]  /*1650*/  FMUL.FTZ R12, R189, R178 ;  /* 0x000000b2bd0c7220 */ /* 0x000fe20000410000 */
[----:B------:R-:W-:Y:S01]  /*1660*/  SHF.L.U32 R22, R14, 0x10, RZ ;  /* 0x000000100e167819 */ /* 0x000fe200000006ff */
[-C--:B------:R-:W-:Y:S01]  /*1670*/  FMUL.FTZ R14, R64, R15.reuse ;  /* 0x0000000f400e7220 */ /* 0x080fe20000410000 */
[----:B------:R-:W-:Y:S01]  /*1680*/  FADD.FTZ R120, R120, R15 ;  /* 0x0000000f78787221 */ /* 0x000fe20000010000 */
[----:B------:R-:W-:Y:S01]  /*1690*/  FFMA.FTZ R92, R7, R15, R92 ;  /* 0x0000000f075c7223 */ /* 0x000fe2000001005c */
[----:B------:R-:W-:Y:S01]  /*16a0*/  SHF.L.U32 R176, R16, 0x10, RZ ;  /* 0x0000001010b07819 */ /* 0x000fe200000006ff */
[----:B------:R-:W-:Y:S01]  /*16b0*/  FADD.FTZ R122, R122, R17 ;  /* 0x000000117a7a7221 */ /* 0x000fe20000010000 */
[----:B------:R-:W-:Y:S01]  /*16c0*/  SHF.L.U32 R178, R20, 0x10, RZ ;  /* 0x0000001014b27819 */ /* 0x000fe200000006ff */
[-C--:B------:R-:W-:Y:S01]  /*16d0*/  FFMA.FTZ R94, R9, R17.reuse, R94 ;  /* 0x00000011095e7223 */ /* 0x080fe2000001005e */
[----:B------:R-:W-:Y:S01]  /*16e0*/  FMUL.FTZ R16, R66, R17 ;  /* 0x0000001142107220 */ /* 0x000fe20000410000 */
[----:B------:R-:W-:Y:S01]  /*16f0*/  FADD.FTZ R20, R223, R14 ;  /* 0x0000000edf147221 */ /* 0x000fe20000010000 */
[----:B------:R-:W-:Y:S01]  /*1700*/  FMUL.FTZ R15, R65, R22 ;  /* 0x00000016410f7220 */ /* 0x000fe20000410000 */
[----:B------:R-:W-:Y:S01]  /*1710*/  FFMA.FTZ R17, R7, R14, R224 ;  /* 0x0000000e07117223 */ /* 0x000fe200000100e0 */
[C---:B------:R-:W-:Y:S01]  /*1720*/  PRMT R177, R19.reuse, 0x7632, R177 ;  /* 0x0000763213b17816 */ /* 0x040fe200000000b1 */
[----:B------:R-:W-:Y:S01]  /*1730*/  FFMA.FTZ R93, R8, R22, R93 ;  /* 0x00000016085d7223 */ /* 0x000fe2000001005d */
[----:B------:R-:W-:Y:S01]  /*1740*/  SHF.L.U32 R179, R19, 0x10, RZ ;  /* 0x0000001013b37819 */ /* 0x000fe200000006ff */
[----:B------:R-:W-:Y:S01]  /*1750*/  FADD.FTZ R19, R20, R15 ;  /* 0x0000000f14137221 */ /* 0x000fe20000010000 */
[----:B------:R-:W-:Y:S01]  /*1760*/  FFMA.FTZ R20, R8, R15, R17 ;  /* 0x0000000f08147223 */ /* 0x000fe20000010011 */
[----:B------:R-:W-:Y:S01]  /*1770*/  SHF.L.U32 R21, R18, 0x10, RZ ;  /* 0x0000001012157819 */ /* 0x000fe200000006ff */
[----:B------:R-:W-:Y:S01]  /*1780*/  FADD.FTZ R121, R121, R22 ;  /* 0x0000001679797221 */ /* 0x000fe20000010000 */
        /* <DEDUP_REMOVED lines=8> */
[----:B------:R-:W-:Y:S01]  /*1810*/  FMUL.FTZ R19, R69, R178 ;  /* 0x000000b245137220 */ /* 0x000fe20000410000 */
[----:B------:R-:W-:Y:S01]  /*1820*/  FMUL.FTZ R13, R189, R180 ;  /* 0x000000b4bd0d7220 */ /* 0x000fe20000410000 */
[----:B------:R-:W-:Y:S01]  /*1830*/  FADD.FTZ R22, R21, R18 ;  /* 0x0000001215167221 */ /* 0x000fe20000010000 */
[----:B------:R-:W-:Y:S01]  /*1840*/  FFMA.FTZ R21, R11, R18, R20 ;  /* 0x000000120b157223 */ /* 0x000fe20000010014 */
[----:B------:R-:W-:Y:S01]  /*1850*/  SHF.L.U32 R180, R177, 0x10, RZ ;  /* 0x00000010b1b47819 */ /* 0x000fe200000006ff */
[----:B------:R-:W-:Y:S01]  /*1860*/  FFMA.FTZ R95, R10, R176, R95 ;  /* 0x000000b00a5f7223 */ /* 0x000fe2000001005f */
[----:B------:R-:W-:Y:S01]  /*1870*/  FADD.FTZ R123, R123, R176 ;  /* 0x000000b07b7b7221 */ /* 0x000fe20000010000 */
[----:B------:R-:W-:Y:S01]  /*1880*/  FMUL.FTZ R20, R70, R179 ;  /* 0x000000b346147220 */ /* 0x000fe20000410000 */
[----:B------:R-:W-:Y:S01]  /*1890*/  FADD.FTZ R177, R22, R19 ;  /* 0x0000001316b17221 */ /* 0x000fe20000010000 */
[C---:B------:R-:W-:Y:S01]  /*18a0*/  FFMA.FTZ R176, R12.reuse, R19, R21 ;  /* 0x000000130cb07223 */ /* 0x040fe20000010015 */
[----:B------:R-:W-:Y:S01]  /*18b0*/  FFMA.FTZ R97, R12, R178, R97 ;  /* 0x000000b20c617223 */ /* 0x000fe20000010061 */
[----:B------:R-:W-:Y:S01]  /*18c0*/  FADD.FTZ R125, R125, R178 ;  /* 0x000000b27d7d7221 */ /* 0x000fe20000010000 */
[----:B------:R-:W-:Y:S01]  /*18d0*/  FMUL.FTZ R22, R189, R222 ;  /* 0x000000debd167220 */ /* 0x000fe20000410000 */
[----:B------:R-:W-:Y:S01]  /*18e0*/  FMUL.FTZ R21, R71, R180 ;  /* 0x000000b447157220 */ /* 0x000fe20000410000 */
[----:B------:R-:W-:Y:S01]  /*18f0*/  FADD.FTZ R178, R177, R20 ;  /* 0x00000014b1b27221 */ /* 0x000fe20000010000 */
[C---:B------:R-:W-:Y:S01]  /*1900*/  FFMA.FTZ R176, R13.reuse, R20, R176 ;  /* 0x000000140db07223 */ /* 0x040fe200000100b0 */
[----:B------:R-:W-:Y:S01]  /*1910*/  FADD.FTZ R126, R126, R179 ;  /* 0x000000b37e7e7221 */ /* 0x000fe20000010000 */
[----:B------:R-:W-:Y:S01]  /*1920*/  FFMA.FTZ R98, R13, R179, R98 ;  /* 0x000000b30d627223 */ /* 0x000fe20000010062 */
[----:B------:R-:W-:Y:S01]  /*1930*/  FFMA.FTZ R99, R22, R180, R99 ;  /* 0x000000b416637223 */ /* 0x000fe20000010063 */
[----:B------:R-:W-:Y:S01]  /*1940*/  FADD.FTZ R127, R127, R180 ;  /* 0x000000b47f7f7221 */ /* 0x000fe20000010000 */
[----:B------:R-:W-:Y:S01]  /*1950*/  FADD.FTZ R223, R178, R21 ;  /* 0x00000015b2df7221 */ /* 0x000fe20000010000 */
[----:B------:R-:W-:-:S07]  /*1960*/  FFMA.FTZ R224, R22, R21, R176 ;  /* 0x0000001516e07223 */ /* 0x000fce00000100b0 */
.L_x_5577:
[----:B------:R-:W-:Y:S05]  /*1970*/  BSYNC.RECONVERGENT B0 ;  /* 0x0000000000007941 */ /* 0x000fea0003800200 */
.L_x_5576:
        /* <DEDUP_REMOVED lines=21> */
.L_x_5624:
        /* <DEDUP_REMOVED lines=16> */
[----:B------:R-:W-:Y:S01]  /*1bd0*/  FFMA.FTZ R183, R206, R180, R181 ;  /* 0x000000b4ceb77223 */ /* 0x000fe200000100b5 */
[----:B-----5:R-:W-:Y:S02]  /*1be0*/  SHF.L.U32 R185, R179, 0x10, RZ ;  /* 0x00000010b3b97819 */ /* 0x020fe400000006ff */
[----:B------:R-:W-:Y:S01]  /*1bf0*/  FADD.FTZ R182, R207, -R182 ;  /* 0x800000b6cfb67221 */ /* 0x000fe20000010000 */
[--C-:B------:R-:W-:Y:S01]  /*1c00*/  FADD.FTZ R184, R204, -R183.reuse ;  /* 0x800000b7ccb87221 */ /* 0x100fe20000010000 */
[----:B------:R-:W-:Y:S02]  /*1c10*/  PRMT R183, R179, 0x7632, R183 ;  /* 0x00007632b3b77816 */ /* 0x000fe400000000b7 */
[C---:B------:R-:W-:Y:S01]  /*1c20*/  FMUL.FTZ R182, R189.reuse, R182 ;  /* 0x000000b6bdb67220 */ /* 0x040fe20000410000 */
[----:B------:R-:W-:Y:S01]  /*1c30*/  FMUL.FTZ R184, R189, R184 ;  /* 0x000000b8bdb87220 */ /* 0x000fe20000410000 */
[----:B------:R-:W-:-:S02]  /*1c40*/  SHF.L.U32 R183, R183, 0x10, RZ ;  /* 0x00000010b7b77819 */ /* 0x000fc400000006ff */
[-C--:B------:R-:W-:Y:S01]  /*1c50*/  FMUL.FTZ R179, R182, R23.reuse ;  /* 0x00000017b6b37220 */ /* 0x080fe20000410000 */
[----:B------:R-:W-:Y:S01]  /*1c60*/  FMUL.FTZ R182, R184, R23 ;  /* 0x00000017b8b67220 */ /* 0x000fe20000410000 */
[-CC-:B------:R-:W-:Y:S02]  /*1c70*/  FFMA.FTZ R184, R213, R180.reuse, R181.reuse ;  /* 0x000000b4d5b87223 */ /* 0x180fe400000100b5 */
[----:B------:R-:W-:Y:S01]  /*1c80*/  FFMA.FTZ R134, R179, R185, R134 ;  /* 0x000000b9b3867223 */ /* 0x000fe20000010086 */
[-CC-:B------:R-:W-:Y:S01]  /*1c90*/  FFMA.FTZ R185, R210, R180.reuse, R181.reuse ;  /* 0x000000b4d2b97223 */ /* 0x180fe200000100b5 */
[----:B------:R-:W-:Y:S01]  /*1ca0*/  FADD.FTZ R186, R211, -R184 ;  /* 0x800000b8d3ba7221 */ /* 0x000fe20000010000 */
[----:B------:R-:W-:Y:S01]  /*1cb0*/  FFMA.FTZ R184, R217, R180, R181 ;  /* 0x000000b4d9b87223 */ /* 0x000fe200000100b5 */
[----:B------:R-:W-:Y:S01]  /*1cc0*/  FFMA.FTZ R135, R182, R183, R135 ;  /* 0x000000b7b6877223 */ /* 0x000fe20000010087 */
[----:B------:R-:W-:Y:S01]  /*1cd0*/  FADD.FTZ R220, R208, -R185 ;  /* 0x800000b9d0dc7221 */ /* 0x000fe20000010000 */
[----:B------:R-:W-:Y:S01]  /*1ce0*/  FMUL.FTZ R186, R189, R186 ;  /* 0x000000babdba7220 */ /* 0x000fe20000410000 */
[----:B------:R-:W-:Y:S01]  /*1cf0*/  FADD.FTZ R184, R215, -R184 ;  /* 0x800000b8d7b87221 */ /* 0x000fe20000010000 */
[----:B------:R-:W-:Y:S01]  /*1d00*/  PRMT R183, R178, 0x7632, R183 ;  /* 0x00007632b2b77816 */ /* 0x000fe200000000b7 */
[C---:B------:R-:W-:Y:S01]  /*1d10*/  FMUL.FTZ R220, R189.reuse, R220 ;  /* 0x000000dcbddc7220 */ /* 0x040fe20000410000 */
[-C--:B------:R-:W-:Y:S01]  /*1d20*/  FMUL.FTZ R223, R186, R23.reuse ;  /* 0x00000017badf7220 */ /* 0x080fe20000410000 */
[----:B------:R-:W-:Y:S01]  /*1d30*/  FMUL.FTZ R184, R189, R184 ;  /* 0x000000b8bdb87220 */ /* 0x000fe20000410000 */
[----:B------:R-:W-:Y:S01]  /*1d40*/  SHF.L.U32 R185, R183, 0x10, RZ ;  /* 0x00000010b7b97819 */ /* 0x000fe200000006ff */
[-C--:B------:R-:W-:Y:S01]  /*1d50*/  FMUL.FTZ R224, R220, R23.reuse ;  /* 0x00000017dce07220 */ /* 0x080fe20000410000 */
[----:B------:R-:W-:Y:S01]  /*1d60*/  SHF.L.U32 R186, R177, 0x10, RZ ;  /* 0x00000010b1ba7819 */ /* 0x000fe200000006ff */
[----:B------:R-:W-:Y:S01]  /*1d70*/  FMUL.FTZ R183, R184, R23 ;  /* 0x00000017b8b77220 */ /* 0x000fe20000410000 */
[----:B------:R-:W-:Y:S01]  /*1d80*/  SHF.L.U32 R178, R178, 0x10, RZ ;  /* 0x00000010b2b27819 */ /* 0x000fe200000006ff */
[----:B------:R-:W-:Y:S01]  /*1d90*/  FFMA.FTZ R133, R224, R185, R133 ;  /* 0x000000b9e0857223 */ /* 0x000fe20000010085 */
[--C-:B------:R-:W-:Y:S01]  /*1da0*/  FFMA.FTZ R185, R214, R180, R181.reuse ;  /* 0x000000b4d6b97223 */ /* 0x100fe200000100b5 */
[--C-:B------:R-:W-:Y:S01]  /*1db0*/  FFMA.FTZ R186, R183, R186, R130.reuse ;  /* 0x000000bab7ba7223 */ /* 0x100fe20000010082 */
        /* <DEDUP_REMOVED lines=8> */
[C---:B------:R-:W-:Y:S01]  /*1e40*/  FMUL.FTZ R184, R189.reuse, R184 ;  /* 0x000000b8bdb87220 */ /* 0x040fe20000410000 */
[----:B------:R-:W-:Y:S01]  /*1e50*/  SHF.L.U32 R220, R176, 0x10, RZ ;  /* 0x00000010b0dc7819 */ /* 0x000fe200000006ff */
[C---:B------:R-:W-:Y:S01]  /*1e60*/  FMUL.FTZ R178, R189.reuse, R178 ;  /* 0x000000b2bdb27220 */ /* 0x040fe20000410000 */
[----:B------:R-:W-:Y:S01]  /*1e70*/  FMUL.FTZ R130, R189, R130 ;  /* 0x00000082bd827220 */ /* 0x000fe20000410000 */
[-C--:B------:R-:W-:Y:S01]  /*1e80*/  FMUL.FTZ R184, R184, R23.reuse ;  /* 0x00000017b8b87220 */ /* 0x080fe20000410000 */
[----:B------:R-:W-:Y:S01]  /*1e90*/  PRMT R176, R176, 0x7632, R176 ;  /* 0x00007632b0b07816 */ /* 0x000fe200000000b0 */
[-C--:B------:R-:W-:Y:S01]  /*1ea0*/  FMUL.FTZ R177, R178, R23.reuse ;  /* 0x00000017b2b17220 */ /* 0x080fe20000410000 */
        /* <DEDUP_REMOVED lines=18> */
.L_x_5583:
[-CC-:B------:R-:W-:Y:S01]  /*1fd0*/  FFMA.FTZ R88, R221, R180.reuse, R181.reuse ;  /* 0x000000b4dd587223 */ /* 0x180fe200000100b5 */
[-CC-:B------:R-:W-:Y:S01]  /*1fe0*/  FFMA.FTZ R89, R218, R180.reuse, R181.reuse ;  /* 0x000000b4da597223 */ /* 0x180fe200000100b5 */
[----:B------:R-:W-:Y:S01]  /*1ff0*/  FFMA.FTZ R91, R214, R180, R181 ;  /* 0x000000b4d65b7223 */ /* 0x000fe200000100b5 */
[----:B-----5:R-:W-:Y:S01]  /*2000*/  SHF.L.U32 R186, R177, 0x10, RZ ;  /* 0x00000010b1ba7819 */ /* 0x020fe200000006ff */
[----:B------:R-:W-:Y:S01]  /*2010*/  FADD.FTZ R88, R219, -R88 ;  /* 0x80000058db587221 */ /* 0x000fe20000010000 */
[--C-:B------:R-:W-:Y:S01]  /*2020*/  FADD.FTZ R90, R216, -R89.reuse ;  /* 0x80000059d85a7221 */ /* 0x100fe20000010000 */
[C---:B------:R-:W-:Y:S02]  /*2030*/  PRMT R89, R176.reuse, 0x7632, R89 ;  /* 0x00007632b0597816 */ /* 0x040fe40000000059 */
[C---:B------:R-:W-:Y:S01]  /*2040*/  FMUL.FTZ R160, R189.reuse, R88 ;  /* 0x00000058bda07220 */ /* 0x040fe20000410000 */
[----:B------:R-:W-:Y:S01]  /*2050*/  SHF.L.U32 R176, R176, 0x10, RZ ;  /* 0x00000010b0b07819 */ /* 0x000fe200000006ff */
[----:B------:R-:W-:Y:S01]  /*2060*/  FMUL.FTZ R161, R189, R90 ;  /* 0x0000005abda17220 */ /* 0x000fe20000410000 */
[----:B------:R-:W-:Y:S01]  /*2070*/  SHF.L.U32 R89, R89, 0x10, RZ ;  /* 0x0000001059597819 */ /* 0x000fe200000006ff */
[-C--:B0-----:R-:W-:Y:S01]  /*2080*/  FMUL.FTZ R183, R160, R23.reuse ;  /* 0x00000017a0b77220 */ /* 0x081fe20000410000 */
[----:B------:R-:W-:Y:S01]  /*2090*/  FFMA.FTZ R88, R217, R180, R181 ;  /* 0x000000b4d9587223 */ /* 0x000fe200000100b5 */
[----:B------:R-:W-:Y:S01]  /*20a0*/  FMUL.FTZ R182, R161, R23 ;  /* 0x00000017a1b67220 */ /* 0x000fe20000410000 */
[----:B------:R-:W-:Y:S01]  /*20b0*/  FADD.FTZ R90, R212, -R91 ;  /* 0x8000005bd45a7221 */ /* 0x000fe20000010000 */
[----:B------:R-:W-:Y:S01]  /*20c0*/  FFMA.FTZ R220, R183, R176, R128 ;  /* 0x000000b0b7dc7223 */ /* 0x000fe20000010080 */
[----:B------:R-:W-:Y:S01]  /*20d0*/  FFMA.FTZ R128, R213, R180, R181 ;  /* 0x000000b4d5807223 */ /* 0x000fe200000100b5 */
[----:B------:R-:W-:Y:S01]  /*20e0*/  FADD.FTZ R88, R215, -R88 ;  /* 0x80000058d7587221 */ /* 0x000fe20000010000 */
[----:B------:R-:W-:Y:S01]  /*20f0*/  FFMA.FTZ R222, R182, R89, R129 ;  /* 0x00000059b6de7223 */ /* 0x000fe20000010081 */
[----:B------:R-:W-:Y:S01]  /*2100*/  PRMT R89, R177, 0x7632, R89 ;  /* 0x00007632b1597816 */ /* 0x000fe20000000059 */
[----:B------:R-:W-:Y:S01]  /*2110*/  FADD.FTZ R128, R211, -R128 ;  /* 0x80000080d3807221 */ /* 0x000fe20000010000 */
[C---:B------:R-:W-:Y:S01]  /*2120*/  FMUL.FTZ R163, R189.reuse, R90 ;  /* 0x0000005abda37220 */ /* 0x040fe20000410000 */
[----:B------:R-:W-:Y:S01]  /*2130*/  FMUL.FTZ R162, R189, R88 ;  /* 0x00000058bda27220 */ /* 0x000fe20000410000 */
[----:B------:R-:W-:Y:S01]  /*2140*/  SHF.L.U32 R89, R89, 0x10, RZ ;  /* 0x0000001059597819 */ /* 0x000fe200000006ff */
[----:B------:R-:W-:Y:S01]  /*2150*/  FMUL.FTZ R88, R189, R128 ;  /* 0x00000080bd587220 */ /* 0x000fe20000410000 */
[-C--:B------:R-:W-:Y:S01]  /*2160*/  FMUL.FTZ R128, R163, R23.reuse ;  /* 0x00000017a3807220 */ /* 0x080fe20000410000 */
[-C--:B------:R-:W-:Y:S01]  /*2170*/  FMUL.FTZ R177, R162, R23.reuse ;  /* 0x00000017a2b17220 */ /* 0x080fe20000410000 */
[----:B------:R-:W-:Y:S01]  /*2180*/  SHF.L.U32 R90, R178, 0x10, RZ ;  /* 0x00000010b25a7819 */ /* 0x000fe200000006ff */
[----:B------:R-:W-:Y:S01]  /*2190*/  FMUL.FTZ R185, R88, R23 ;  /* 0x0000001758b97220 */ /* 0x000fe20000410000 */
[----:B------:R-:W-:Y:S01]  /*21a0*/  FFMA.FTZ R187, R128, R89, R131 ;  /* 0x0000005980bb7223 */ /* 0x000fe20000010083 */
[----:B------:R-:W-:Y:S01]  /*21b0*/  FFMA.FTZ R186, R177, R186, R130 ;  /* 0x000000bab1ba7223 */ /* 0x000fe20000010082 */
[-CC-:B------:R-:W-:Y:S01]  /*21c0*/  FFMA.FTZ R89, R210, R180.reuse, R181.reuse ;  /* 0x000000b4d2597223 */ /* 0x180fe200000100b5 */
[-CC-:B------:R-:W-:Y:S01]  /*21d0*/  FFMA.FTZ R130, R209, R180.reuse, R181.reuse ;  /* 0x000000b4d1827223 */ /* 0x180fe200000100b5 */
[----:B------:R-:W-:Y:S01]  /*21e0*/  FFMA.FTZ R91, R206, R180, R181 ;  /* 0x000000b4ce5b7223 */ /* 0x000fe200000100b5 */
[----:B------:R-:W-:Y:S01]  /*21f0*/  FFMA.FTZ R132, R185, R90, R132 ;  /* 0x0000005ab9847223 */ /* 0x000fe20000010084 */
        /* <DEDUP_REMOVED lines=13> */
[----:B------:R-:W-:Y:S01]  /*22d0*/  FMUL.FTZ R131, R45, R130 ;  /* 0x000000822d837220 */ /* 0x000fe20000410000 */
        /* <DEDUP_REMOVED lines=15> */
.L_x_5584:
        /* <DEDUP_REMOVED lines=12> */
.L_x_5582:
[----:B------:R-:W-:Y:S05]  /*2490*/  BSYNC.RECONVERGENT B1 ;  /* 0x0000000000017941 */ /* 0x000fea0003800200 */
.L_x_5581:
        /* <DEDUP_REMOVED lines=10> */
[-CC-:B------:R-:W-:Y:S01]  /*2540*/  FFMA.FTZ R91, R191, R180.reuse, R181.reuse ;  /* 0x000000b4bf5b7223 */ /* 0x180fe200000100b5 */
[----:B------:R-:W-:Y:S01]  /*2550*/  FFMA.FTZ R186, R200, R180, R181 ;  /* 0x000000b4c8ba7223 */ /* 0x000fe200000100b5 */
[--C-:B------:R-:W-:Y:S01]  /*2560*/  FADD.FTZ R90, R196, -R89.reuse ;  /* 0x80000059c45a7221 */ /* 0x100fe20000010000 */
[C---:B-----5:R-:W-:Y:S01]  /*2570*/  PRMT R89, R176.reuse, 0x7632, R89 ;  /* 0x00007632b0597816 */ /* 0x060fe20000000059 */
[----:B------:R-:W-:Y:S01]  /*2580*/  FADD.FTZ R88, R203, -R88 ;  /* 0x80000058cb587221 */ /* 0x000fe20000010000 */
[----:B------:R-:W-:Y:S01]  /*2590*/  SHF.L.U32 R176, R176, 0x10, RZ ;  /* 0x00000010b0b07819 */ /* 0x000fe200000006ff */
[----:B------:R-:W-:Y:S01]  /*25a0*/  FMUL.FTZ R161, R189, R90 ;  /* 0x0000005abda17220 */ /* 0x000fe20000410000 */
[----:B------:R-:W-:Y:S01]  /*25b0*/  SHF.L.U32 R89, R89, 0x10, RZ ;  /* 0x0000001059597819 */ /* 0x000fe200000006ff */
[----:B------:R-:W-:Y:S01]  /*25c0*/  FMUL.FTZ R160, R189, R88 ;  /* 0x00000058bda07220 */ /* 0x000fe20000410000 */
[-C--:B------:R-:W-:Y:S01]  /*25d0*/  FFMA.FTZ R90, R188, R180.reuse, R181 ;  /* 0x000000b4bc5a7223 */ /* 0x080fe200000100b5 */
[-C--:B0-----:R-:W-:Y:S01]  /*25e0*/  FMUL.FTZ R182, R161, R23.reuse ;  /* 0x00000017a1b67220 */ /* 0x081fe20000410000 */
[----:B------:R-:W-:Y:S01]  /*25f0*/  PRMT R88, R177, 0x7632, R88 ;  /* 0x00007632b1587816 */ /* 0x000fe20000000058 */
[----:B------:R-:W-:Y:S01]  /*2600*/  FMUL.FTZ R183, R160, R23 ;  /* 0x00000017a0b77220 */ /* 0x000fe20000410000 */
[----:B------:R-:W-:Y:S01]  /*2610*/  FADD.FTZ R90, R197, -R90 ;  /* 0x8000005ac55a7221 */ /* 0x000fe20000010000 */
[----:B------:R-:W-:Y:S01]  /*2620*/  FFMA.FTZ R137, R182, R89, R137 ;  /* 0x00000059b6897223 */ /* 0x000fe20000010089 */
[----:B------:R-:W-:Y:S01]  /*2630*/  FFMA.FTZ R89, R193, R180, R181 ;  /* 0x000000b4c1597223 */ /* 0x000fe200000100b5 */
[----:B------:R-:W-:Y:S01]  /*2640*/  FFMA.FTZ R136, R183, R176, R136 ;  /* 0x000000b0b7887223 */ /* 0x000fe20000010088 */
[----:B------:R-:W-:Y:S01]  /*2650*/  FMUL.FTZ R163, R189, R90 ;  /* 0x0000005abda37220 */ /* 0x000fe20000410000 */
[----:B------:R-:W-:Y:S01]  /*2660*/  FADD.FTZ R162, R190, -R91 ;  /* 0x8000005bbea27221 */ /* 0x000fe20000010000 */
[----:B------:R-:W-:Y:S01]  /*2670*/  FADD.FTZ R176, R192, -R89 ;  /* 0x80000059c0b07221 */ /* 0x000fe20000010000 */
[----:B------:R-:W-:Y:S01]  /*2680*/  SHF.L.U32 R89, R88, 0x10, RZ ;  /* 0x0000001058597819 */ /* 0x000fe200000006ff */
[----:B------:R-:W-:Y:S01]  /*2690*/  FMUL.FTZ R184, R163, R23 ;  /* 0x00000017a3b87220 */ /* 0x000fe20000410000 */
[----:B------:R-:W-:Y:S01]  /*26a0*/  SHF.L.U32 R90, R178, 0x10, RZ ;  /* 0x00000010b25a7819 */ /* 0x000fe200000006ff */
[----:B------:R-:W-:Y:S01]  /*26b0*/  FMUL.FTZ R88, R189, R176 ;  /* 0x000000b0bd587220 */ /* 0x000fe20000410000 */
[-C--:B------:R-:W-:Y:S01]  /*26c0*/  FFMA.FTZ R176, R194, R180.reuse, R181 ;  /* 0x000000b4c2b07223 */ /* 0x080fe200000100b5 */
[----:B------:R-:W-:Y:S01]  /*26d0*/  FFMA.FTZ R139, R184, R89, R139 ;  /* 0x00000059b88b7223 */ /* 0x000fe2000001008b */
[----:B------:R-:W-:Y:S01]  /*26e0*/  FFMA.FTZ R89, R195, R180, R181 ;  /* 0x000000b4c3597223 */ /* 0x000fe200000100b5 */
[-C--:B------:R-:W-:Y:S01]  /*26f0*/  FMUL.FTZ R187, R88, R23.reuse ;  /* 0x0000001758bb7220 */ /* 0x080fe20000410000 */
[----:B------:R-:W-:Y:S01]  /*2700*/  FADD.FTZ R176, R199, -R176 ;  /* 0x800000b0c7b07221 */ /* 0x000fe20000010000 */
[----:B------:R-:W-:Y:S01]  /*2710*/  FMUL.FTZ R162, R189, R162 ;  /* 0x000000a2bda27220 */ /* 0x000fe20000410000 */
[----:B------:R-:W-:Y:S01]  /*2720*/  SHF.L.U32 R177, R177, 0x10, RZ ;  /* 0x00000010b1b17819 */ /* 0x000fe200000006ff */
[----:B------:R-:W-:Y:S01]  /*2730*/  FFMA.FTZ R140, R187, R90, R140 ;  /* 0x0000005abb8c7223 */ /* 0x000fe2000001008c */
[----:B------:R-:W-:Y:S01]  /*2740*/  FADD.FTZ R90, R198, -R89 ;  /* 0x80000059c65a7221 */ /* 0x000fe20000010000 */
[----:B------:R-:W-:Y:S01]  /*2750*/  FMUL.FTZ R89, R189, R176 ;  /* 0x000000b0bd597220 */ /* 0x000fe20000410000 */
[----:B------:R-:W-:Y:S01]  /*2760*/  FMUL.FTZ R185, R162, R23 ;  /* 0x00000017a2b97220 */ /* 0x000fe20000410000 */
[----:B------:R-:W-:Y:S01]  /*2770*/  FADD.FTZ R176, R201, -R186 ;  /* 0x800000bac9b07221 */ /* 0x000fe20000010000 */
[----:B------:R-:W-:Y:S01]  /*2780*/  PRMT R178, R178, 0x7632, R178 ;  /* 0x00007632b2b27816 */ /* 0x000fe200000000b2 */
[----:B------:R-:W-:Y:S01]  /*2790*/  FMUL.FTZ R90, R189, R90 ;  /* 0x0000005abd5a7220 */ /* 0x000fe20000410000 */
[----:B------:R-:W-:Y:S01]  /*27a0*/  FFMA.FTZ R138, R185, R177, R138 ;  /* 0x000000b1b98a7223 */ /* 0x000fe2000001008a */
        /* <DEDUP_REMOVED lines=24> */
.L_x_5587:
[-CC-:B0-----:R-:W-:Y:S01]  /*2930*/  FFMA.FTZ R183, R195, R180.reuse, R181.reuse ;  /* 0x000000b4c3b77223 */ /* 0x181fe200000100b5 */
[----:B------:R-:W-:-:S03]  /*2940*/  FFMA.FTZ R184, R200, R180, R181 ;  /* 0x000000b4c8b87223 */ /* 0x000fc600000100b5 */
[--C-:B------:R-:W-:Y:S01]  /*2950*/  FADD.FTZ R182, R198, -R183.reuse ;  /* 0x800000b7c6b67221 */ /* 0x100fe20000010000 */
[----:B------:R-:W-:Y:S01]  /*2960*/  FADD.FTZ R184, R201, -R184 ;  /* 0x800000b8c9b87221 */ /* 0x000fe20000010000 */
[----:B-----5:R-:W-:Y:S02]  /*2970*/  PRMT R183, R179, 0x7632, R183 ;  /* 0x00007632b3b77816 */ /* 0x020fe400000000b7 */
[C---:B------:R-:W-:Y:S01]  /*2980*/  FMUL.FTZ R182, R189.reuse, R182 ;  /* 0x000000b6bdb67220 */ /* 0x040fe20000410000 */
[----:B------:R-:W-:Y:S01]  /*2990*/  FMUL.FTZ R186, R189, R184 ;  /* 0x000000b8bdba7220 */ /* 0x000fe20000410000 */
[----:B------:R-:W-:Y:S02]  /*29a0*/  SHF.L.U32 R184, R179, 0x10, RZ ;  /* 0x00000010b3b87819 */ /* 0x000fe400000006ff */
[----:B------:R-:W-:Y:S01]  /*29b0*/  SHF.L.U32 R185, R183, 0x10, RZ ;  /* 0x00000010b7b97819 */ /* 0x000fe200000006ff */
[-C--:B------:R-:W-:Y:S01]  /*29c0*/  FMUL.FTZ R179, R182, R23.reuse ;  /* 0x00000017b6b37220 */ /* 0x080fe20000410000 */
[-CC-:B------:R-:W-:Y:S01]  /*29d0*/  FFMA.FTZ R183, R193, R180.reuse, R181.reuse ;  /* 0x000000b4c1b77223 */ /* 0x180fe200000100b5 */
[----:B------:R-:W-:Y:S01]  /*29e0*/  FMUL.FTZ R182, R186, R23 ;  /* 0x00000017bab67220 */ /* 0x000fe20000410000 */
[----:B------:R-:W-:Y:S01]  /*29f0*/  FFMA.FTZ R186, R194, R180, R181 ;  /* 0x000000b4c2ba7223 */ /* 0x000fe200000100b5 */
[----:B------:R-:W-:Y:S01]  /*2a00*/  FFMA.FTZ R142, R179, R184, R142 ;  /* 0x000000b8b38e7223 */ /* 0x000fe2000001008e */
[----:B------:R-:W-:Y:S01]  /*2a10*/  FADD.FTZ R184, R192, -R183 ;  /* 0x800000b7c0b87221 */ /* 0x000fe20000010000 */
[----:B------:R-:W-:Y:S01]  /*2a20*/  FFMA.FTZ R183, R191, R180, R181 ;  /* 0x000000b4bfb77223 */ /* 0x000fe200000100b5 */
[----:B------:R-:W-:Y:S01]  /*2a30*/  FADD.FTZ R220, R199, -R186 ;  /* 0x800000bac7dc7221 */ /* 0x000fe20000010000 */
[----:B------:R-:W-:Y:S01]  /*2a40*/  FFMA.FTZ R143, R182, R185, R143 ;  /* 0x000000b9b68f7223 */ /* 0x000fe2000001008f */
[C---:B------:R-:W-:Y:S01]  /*2a50*/  FMUL.FTZ R184, R189.reuse, R184 ;  /* 0x000000b8bdb87220 */ /* 0x040fe20000410000 */
[C---:B------:R-:W-:Y:S01]  /*2a60*/  PRMT R185, R178.reuse, 0x7632, R185 ;  /* 0x00007632b2b97816 */ /* 0x040fe200000000b9 */
[----:B------:R-:W-:Y:S01]  /*2a70*/  FMUL.FTZ R220, R189, R220 ;  /* 0x000000dcbddc7220 */ /* 0x000fe20000410000 */
[----:B------:R-:W-:Y:S01]  /*2a80*/  SHF.L.U32 R186, R178, 0x10, RZ ;  /* 0x00000010b2ba7819 */ /* 0x000fe200000006ff */
[----:B------:R-:W-:Y:S01]  /*2a90*/  FADD.FTZ R178, R190, -R183 ;  /* 0x800000b7beb27221 */ /* 0x000fe20000010000 */
[-C--:B------:R-:W-:Y:S01]  /*2aa0*/  FMUL.FTZ R223, R184, R23.reuse ;  /* 0x00000017b8df7220 */ /* 0x080fe20000410000 */
[----:B------:R-:W-:Y:S01]  /*2ab0*/  SHF.L.U32 R184, R185, 0x10, RZ ;  /* 0x00000010b9b87819 */ /* 0x000fe200000006ff */
[-C--:B------:R-:W-:Y:S01]  /*2ac0*/  FMUL.FTZ R220, R220, R23.reuse ;  /* 0x00000017dcdc7220 */ /* 0x080fe20000410000 */
[----:B------:R-:W-:Y:S01]  /*2ad0*/  FMUL.FTZ R178, R189, R178 ;  /* 0x000000b2bdb27220 */ /* 0x000fe20000410000 */
[----:B------:R-:W-:Y:S01]  /*2ae0*/  FFMA.FTZ R140, R223, R186, R140 ;  /* 0x000000badf8c7223 */ /* 0x000fe2000001008c */
[----:B------:R-:W-:Y:S01]  /*2af0*/  SHF.L.U32 R183, R177, 0x10, RZ ;  /* 0x00000010b1b77819 */ /* 0x000fe200000006ff */
[----:B------:R-:W-:Y:S01]  /*2b00*/  FFMA.FTZ R141, R220, R184, R141 ;  /* 0x000000b8dc8d7223 */ /* 0x000fe2000001008d */
[----:B------:R-:W-:Y:S01]  /*2b10*/  FMUL.FTZ R185, R178, R23 ;  /* 0x00000017b2b97220 */ /* 0x000fe20000410000 */
[-CC-:B------:R-:W-:Y:S01]  /*2b20*/  FFMA.FTZ R186, R188, R180.reuse, R181.reuse ;  /* 0x000000b4bcba7223 */ /* 0x180fe200000100b5 */
[-CC-:B------:R-:W-:Y:S01]  /*2b30*/  FFMA.FTZ R178, R205, R180.reuse, R181.reuse ;  /* 0x000000b4cdb27223 */ /* 0x180fe200000100b5 */
[----:B------:R-:W-:Y:S01]  /*2b40*/  PRMT R184, R177, 0x7632, R184 ;  /* 0x00007632b1b87816 */ /* 0x000fe200000000b8 */
[----:B------:R-:W-:Y:S01]  /*2b50*/  FFMA.FTZ R177, R202, R180, R181 ;  /* 0x000000b4cab17223 */ /* 0x000fe200000100b5 */
[----:B------:R-:W-:Y:S01]  /*2b60*/  FADD.FTZ R186, R197, -R186 ;  /* 0x800000bac5ba7221 */ /* 0x000fe20000010000 */
[----:B------:R-:W-:Y:S01]  /*2b70*/  FADD.FTZ R178, R203, -R178 ;  /* 0x800000b2cbb27221 */ /* 0x000fe20000010000 */
[----:B------:R-:W-:Y:S01]  /*2b80*/  SHF.L.U32 R187, R184, 0x10, RZ ;  /* 0x00000010b8bb7819 */ /* 0x000fe200000006ff */
[----:B------:R-:W-:Y:S01]  /*2b90*/  FADD.FTZ R184, R196, -R177 ;  /* 0x800000b1c4b87221 */ /* 0x000fe20000010000 */
[C---:B------:R-:W-:Y:S01]  /*2ba0*/  FMUL.FTZ R186, R189.reuse, R186 ;  /* 0x000000babdba7220 */ /* 0x040fe20000410000 */
[----:B------:R-:W-:Y:S01]  /*2bb0*/  FMUL.FTZ R178, R189, R178 ;  /* 0x000000b2bdb27220 */ /* 0x000fe20000410000 */
[----:B------:R-:W-:Y:S01]  /*2bc0*/  FFMA.FTZ R138, R185, R183, R138 ;  /* 0x000000b7b98a7223 */ /* 0x000fe2000001008a */
[----:B------:R-:W-:Y:S01]  /*2bd0*/  FMUL.FTZ R184, R189, R184 ;  /* 0x000000b8bdb87220 */ /* 0x000fe20000410000 */
[----:B------:R-:W-:Y:S01]  /*2be0*/  SHF.L.U32 R183, R176, 0x10, RZ ;  /* 0x00000010b0b77819 */ /* 0x000fe200000006ff */
[-C--:B------:R-:W-:Y:S01]  /*2bf0*/  FMUL.FTZ R186, R186, R23.reuse ;  /* 0x00000017baba7220 */ /* 0x080fe20000410000 */
[-C--:B------:R-:W-:Y:S01]  /*2c00*/  FMUL.FTZ R177, R178, R23.reuse ;  /* 0x00000017b2b17220 */ /* 0x080fe20000410000 */
[----:B------:R-:W-:Y:S01]  /*2c10*/  PRMT R176, R176, 0x7632, R176 ;  /* 0x00007632b0b07816 */ /* 0x000fe200000000b0 */
        /* <DEDUP_REMOVED lines=17> */
.L_x_5588:
        /* <DEDUP_REMOVED lines=8> */
.L_x_5586:
[----:B------:R-:W-:Y:S05]  /*2db0*/  BSYNC.RECONVERGENT B1 ;  /* 0x0000000000017941 */ /* 0x000fea0003800200 */
.L_x_5585:
        /* <DEDUP_REMOVED lines=8> */
[-C--:B0-----:R-:W-:Y:S01]  /*2e40*/  FFMA.FTZ R182, R10, R180.reuse, R181 ;  /* 0x000000b40ab67223 */ /* 0x081fe200000100b5 */
[----:B-----5:R-:W-:Y:S01]  /*2e50*/  PRMT R161, R177, 0x7632, R161 ;  /* 0x00007632b1a17816 */ /* 0x020fe200000000a1 */
[----:B------:R-:W-:Y:S01]  /*2e60*/  FFMA.FTZ R91, R9, R180, R181 ;  /* 0x000000b4095b7223 */ /* 0x000fe200000100b5 */
[----:B------:R-:W-:Y:S01]  /*2e70*/  FADD.FTZ R90, R15, -R90 ;  /* 0x8000005a0f5a7221 */ /* 0x000fe20000010000 */
[----:B------:R-:W-:Y:S01]  /*2e80*/  FADD.FTZ R182, R17, -R182 ;  /* 0x800000b611b67221 */ /* 0x000fe20000010000 */
[----:B------:R-:W-:Y:S01]  /*2e90*/  PRMT R88, R176, 0x7632, R88 ;  /* 0x00007632b0587816 */ /* 0x000fe20000000058 */
[----:B------:R-:W-:Y:S01]  /*2ea0*/  FADD.FTZ R162, R16, -R91 ;  /* 0x8000005b10a27221 */ /* 0x000fe20000010000 */
[----:B------:R-:W-:Y:S01]  /*2eb0*/  SHF.L.U32 R187, R161, 0x10, RZ ;  /* 0x00000010a1bb7819 */ /* 0x000fe200000006ff */
[----:B------:R-:W-:Y:S01]  /*2ec0*/  FMUL.FTZ R161, R189, R90 ;  /* 0x0000005abda17220 */ /* 0x000fe20000410000 */
[--C-:B------:R-:W-:Y:S01]  /*2ed0*/  FFMA.FTZ R89, R7, R180, R181.reuse ;  /* 0x000000b407597223 */ /* 0x100fe200000100b5 */
[----:B------:R-:W-:Y:S01]  /*2ee0*/  FMUL.FTZ R163, R189, R182 ;  /* 0x000000b6bda37220 */ /* 0x000fe20000410000 */
[-CC-:B------:R-:W-:Y:S01]  /*2ef0*/  FFMA.FTZ R222, R22, R180.reuse, R181.reuse ;  /* 0x000000b416de7223 */ /* 0x180fe200000100b5 */
[-CC-:B------:R-:W-:Y:S01]  /*2f00*/  FFMA.FTZ R183, R11, R180.reuse, R181.reuse ;  /* 0x000000b40bb77223 */ /* 0x180fe200000100b5 */
[-CC-:B------:R-:W-:Y:S01]  /*2f10*/  FFMA.FTZ R220, R12, R180.reuse, R181.reuse ;  /* 0x000000b40cdc7223 */ /* 0x180fe200000100b5 */
[----:B------:R-:W-:Y:S01]  /*2f20*/  FFMA.FTZ R223, R13, R180, R181 ;  /* 0x000000b40ddf7223 */ /* 0x000fe200000100b5 */
[----:B------:R-:W-:Y:S01]  /*2f30*/  SHF.L.U32 R88, R88, 0x10, RZ ;  /* 0x0000001058587819 */ /* 0x000fe200000006ff */
[----:B------:R-:W-:Y:S01]  /*2f40*/  FMUL.FTZ R162, R189, R162 ;  /* 0x000000a2bda27220 */ /* 0x000fe20000410000 */
[-C--:B------:R-:W-:Y:S01]  /*2f50*/  FMUL.FTZ R180, R161, R23.reuse ;  /* 0x00000017a1b47220 */ /* 0x080fe20000410000 */
[----:B------:R-:W-:Y:S01]  /*2f60*/  FADD.FTZ R160, R14, -R89 ;  /* 0x800000590ea07221 */ /* 0x000fe20000010000 */
[-C--:B------:R-:W-:Y:S01]  /*2f70*/  FMUL.FTZ R182, R163, R23.reuse ;  /* 0x00000017a3b67220 */ /* 0x080fe20000410000 */
[----:B------:R-:W-:Y:S01]  /*2f80*/  SHF.L.U32 R185, R177, 0x10, RZ ;  /* 0x00000010b1b97819 */ /* 0x000fe200000006ff */
[----:B------:R-:W-:Y:S01]  /*2f90*/  FADD.FTZ R222, R21, -R222 ;  /* 0x800000de15de7221 */ /* 0x000fe20000010000 */
[----:B------:R-:W-:Y:S01]  /*2fa0*/  PRMT R90, R179, 0x7632, R90 ;  /* 0x00007632b35a7816 */ /* 0x000fe2000000005a */
[----:B------:R-:W-:Y:S01]  /*2fb0*/  FMUL.FTZ R181, R162, R23 ;  /* 0x00000017a2b57220 */ /* 0x000fe20000410000 */
[----:B------:R-:W-:Y:S01]  /*2fc0*/  FFMA.FTZ R186, R180, R88, R145 ;  /* 0x00000058b4ba7223 */ /* 0x000fe20000010091 */
[----:B------:R-:W-:Y:S01]  /*2fd0*/  PRMT R89, R178, 0x7632, R89 ;  /* 0x00007632b2597816 */ /* 0x000fe20000000059 */
[----:B------:R-:W-:Y:S01]  /*2fe0*/  FADD.FTZ R88, R18, -R183 ;  /* 0x800000b712587221 */ /* 0x000fe20000010000 */
[----:B------:R-:W-:Y:S01]  /*2ff0*/  FMUL.FTZ R160, R189, R160 ;  /* 0x000000a0bda07220 */ /* 0x000fe20000410000 */
[----:B------:R-:W-:Y:S01]  /*3000*/  FFMA.FTZ R187, R182, R187, R147 ;  /* 0x000000bbb6bb7223 */ /* 0x000fe20000010093 */
[----:B------:R-:W-:Y:S01]  /*3010*/  FADD.FTZ R220, R19, -R220 ;  /* 0x800000dc13dc7221 */ /* 0x000fe20000010000 */
[----:B------:R-:W-:Y:S01]  /*3020*/  SHF.L.U32 R147, R90, 0x10, RZ ;  /* 0x000000105a937819 */ /* 0x000fe200000006ff */
[----:B------:R-:W-:Y:S01]  /*3030*/  FMUL.FTZ R91, R189, R222 ;  /* 0x000000debd5b7220 */ /* 0x000fe20000410000 */
[----:B------:R-:W-:Y:S01]  /*3040*/  FFMA.FTZ R185, R181, R185, R146 ;  /* 0x000000b9b5b97223 */ /* 0x000fe20000010092 */
[----:B------:R-:W-:Y:S01]  /*3050*/  FADD.FTZ R90, R20, -R223 ;  /* 0x800000df145a7221 */ /* 0x000fe20000010000 */
[----:B------:R-:W-:Y:S01]  /*3060*/  SHF.L.U32 R176, R176, 0x10, RZ ;  /* 0x00000010b0b07819 */ /* 0x000fe200000006ff */
[----:B------:R-:W-:Y:S01]  /*3070*/  FMUL.FTZ R88, R189, R88 ;  /* 0x00000058bd587220 */ /* 0x000fe20000410000 */
[----:B------:R-:W-:Y:S01]  /*3080*/  SHF.L.U32 R146, R89, 0x10, RZ ;  /* 0x0000001059927819 */ /* 0x000fe200000006ff */
[-C--:B------:R-:W-:Y:S01]  /*3090*/  FMUL.FTZ R177, R160, R23.reuse ;  /* 0x00000017a0b17220 */ /* 0x080fe20000410000 */
[----:B------:R-:W-:Y:S01]  /*30a0*/  FMUL.FTZ R89, R189, R220 ;  /* 0x000000dcbd597220 */ /* 0x000fe20000410000 */
[-C--:B------:R-:W-:Y:S01]  /*30b0*/  FMUL.FTZ R220, R91, R23.reuse ;  /* 0x000000175bdc7220 */ /* 0x080fe20000410000 */
[----:B------:R-:W-:Y:S01]  /*30c0*/  SHF.L.U32 R178, R178, 0x10, RZ ;  /* 0x00000010b2b27819 */ /* 0x000fe200000006ff */
[----:B------:R-:W-:Y:S01]  /*30d0*/  FMUL.FTZ R90, R189, R90 ;  /* 0x0000005abd5a7220 */ /* 0x000fe20000410000 */
[-C--:B------:R-:W-:Y:S01]  /*30e0*/  FMUL.FTZ R145, R88, R23.reuse ;  /* 0x0000001758917220 */ /* 0x080fe20000410000 */
[----:B------:R-:W-:Y:S01]  /*30f0*/  FFMA.FTZ R184, R177, R176, R144 ;  /* 0x000000b0b1b87223 */ /* 0x000fe20000010090 */
[----:B------:R-:W-:Y:S01]  /*3100*/  FMUL.FTZ R144, R89, R23 ;  /* 0x0000001759907220 */ /* 0x000fe20000410000 */
[----:B------:R-:W-:Y:S01]  /*3110*/  FFMA.FTZ R151, R220, R147, R151 ;  /* 0x00000093dc977223 */ /* 0x000fe20000010097 */
[----:B------:R-:W-:Y:S01]  /*3120*/  FMUL.FTZ R147, R90, R23 ;  /* 0x000000175a937220 */ /* 0x000fe20000410000 */
[----:B------:R-:W-:Y:S01]  /*3130*/  FFMA.FTZ R148, R145, R178, R148 ;  /* 0x000000b291947223 */ /* 0x000fe20000010094 */
[----:B------:R-:W-:Y:S01]  /*3140*/  FMUL.FTZ R176, R72, R177 ;  /* 0x000000b148b07220 */ /* 0x000fe20000410000 */
        /* <DEDUP_REMOVED lines=15> */
.L_x_5590:
        /* <DEDUP_REMOVED lines=58> */
[----:B------:R-:W-:Y:S01]  /*35e0*/  FFMA.FTZ R148, R225, R181, R148 ;  /* 0x000000b5e1947223 */ /* 0x000fe20000010094 */
[----:B------:R-:W-:Y:S01]  /*35f0*/  FFMA.FTZ R149, R222, R220, R149 ;  /* 0x000000dcde957223 */ /* 0x000fe20000010095 */
[----:B------:R-:W-:-:S02]  /*3600*/  F2FP.BF16.F32.PACK_AB R179, R228, R179 ;  /* 0x000000b3e4b3723e */ /* 0x000fc400000010ff */
[----:B------:R-:W-:Y:S02]  /*3610*/  F2FP.BF16.F32.PACK_AB R178, R147, R178 ;  /* 0x000000b293b2723e */ /* 0x000fe400000010ff */
[----:B------:R-:W-:Y:S02]  /*3620*/  F2FP.BF16.F32.PACK_AB R177, R182, R223 ;  /* 0x000000dfb6b1723e */ /* 0x000fe400000010ff */
[----:B------:R-:W-:-:S07]  /*3630*/  F2FP.BF16.F32.PACK_AB R176, R23, R176 ;  /* 0x000000b017b0723e */ /* 0x000fce00000010ff */
.L_x_5591:
        /* <DEDUP_REMOVED lines=12> */
.L_x_5580:
        /* <DEDUP_REMOVED lines=8> */
[-CC-:B0-----:R-:W-:Y:S01]  /*3780*/  FFMA.FTZ R182, R209, R180.reuse, R181.reuse ;  /* 0x000000b4d1b67223 */ /* 0x181fe200000100b5 */
[-CC-:B------:R-:W-:Y:S01]  /*3790*/  FFMA.FTZ R183, R206, R180.reuse, R181.reuse ;  /* 0x000000b4ceb77223 */ /* 0x180fe200000100b5 */
[----:B-----5:R-:W-:Y:S01]  /*37a0*/  SHF.L.U32 R184, R179, 0x10, RZ ;  /* 0x00000010b3b87819 */ /* 0x020fe200000006ff */
[----:B------:R-:W-:Y:S01]  /*37b0*/  FFMA.FTZ R185, R210, R180, R181 ;  /* 0x000000b4d2b97223 */ /* 0x000fe200000100b5 */
[----:B------:R-:W-:Y:S01]  /*37c0*/  FADD.FTZ R182, R207, -R182 ;  /* 0x800000b6cfb67221 */ /* 0x000fe20000010000 */
[--C-:B------:R-:W-:Y:S01]  /*37d0*/  FADD.FTZ R186, R204, -R183.reuse ;  /* 0x800000b7ccba7221 */ /* 0x100fe20000010000 */
[----:B------:R-:W-:Y:S01]  /*37e0*/  PRMT R183, R179, 0x7632, R183 ;  /* 0x00007632b3b77816 */ /* 0x000fe200000000b7 */
[----:B------:R-:W-:Y:S01]  /*37f0*/  FADD.FTZ R220, R208, -R185 ;  /* 0x800000b9d0dc7221 */ /* 0x000fe20000010000 */
[C---:B------:R-:W-:Y:S01]  /*3800*/  FFMA.FTZ R182, R189.reuse, R182, R158 ;  /* 0x000000b6bdb67223 */ /* 0x040fe2000001009e */
[----:B------:R-:W-:Y:S01]  /*3810*/  FFMA.FTZ R186, R189, R186, R159 ;  /* 0x000000babdba7223 */ /* 0x000fe2000001009f */
[----:B------:R-:W-:Y:S01]  /*3820*/  SHF.L.U32 R183, R183, 0x10, RZ ;  /* 0x00000010b7b77819 */ /* 0x000fe200000006ff */
[-CC-:B------:R-:W-:Y:S01]  /*3830*/  FFMA.FTZ R225, R218, R180.reuse, R181.reuse ;  /* 0x000000b4dae17223 */ /* 0x180fe200000100b5 */
[-C--:B------:R-:W-:Y:S01]  /*3840*/  FMUL.FTZ R179, R182, R23.reuse ;  /* 0x00000017b6b37220 */ /* 0x080fe20000410000 */
[----:B------:R-:W-:Y:S01]  /*3850*/  FMUL.FTZ R182, R186, R23 ;  /* 0x00000017bab67220 */ /* 0x000fe20000410000 */
[----:B------:R-:W-:Y:S01]  /*3860*/  FFMA.FTZ R186, R213, R180, R181 ;  /* 0x000000b4d5ba7223 */ /* 0x000fe200000100b5 */
[----:B------:R-:W-:Y:S01]  /*3870*/  SHF.L.U32 R185, R178, 0x10, RZ ;  /* 0x00000010b2b97819 */ /* 0x000fe200000006ff */
[----:B------:R-:W-:Y:S01]  /*3880*/  FFMA.FTZ R134, R179, R184, R134 ;  /* 0x000000b8b3867223 */ /* 0x000fe20000010086 */
[----:B------:R-:W-:Y:S01]  /*3890*/  FFMA.FTZ R135, R182, R183, R135 ;  /* 0x000000b7b6877223 */ /* 0x000fe20000010087 */
[----:B------:R-:W-:Y:S01]  /*38a0*/  FADD.FTZ R184, R211, -R186 ;  /* 0x800000bad3b87221 */ /* 0x000fe20000010000 */
[----:B------:R-:W-:Y:S01]  /*38b0*/  FFMA.FTZ R186, R217, R180, R181 ;  /* 0x000000b4d9ba7223 */ /* 0x000fe200000100b5 */
[----:B------:R-:W-:Y:S01]  /*38c0*/  PRMT R183, R178, 0x7632, R183 ;  /* 0x00007632b2b77816 */ /* 0x000fe200000000b7 */
[----:B------:R-:W-:Y:S01]  /*38d0*/  FADD.FTZ R222, R216, -R225 ;  /* 0x800000e1d8de7221 */ /* 0x000fe20000010000 */
[----:B------:R-:W-:Y:S01]  /*38e0*/  FFMA.FTZ R184, R189, R184, R156 ;  /* 0x000000b8bdb87223 */ /* 0x000fe2000001009c */
[----:B------:R-:W-:Y:S01]  /*38f0*/  FADD.FTZ R223, R215, -R186 ;  /* 0x800000bad7df7221 */ /* 0x000fe20000010000 */
[C---:B------:R-:W-:Y:S01]  /*3900*/  FFMA.FTZ R186, R189.reuse, R220, R157 ;  /* 0x000000dcbdba7223 */ /* 0x040fe2000001009d */
[----:B------:R-:W-:Y:S01]  /*3910*/  FMUL.FTZ R179, R46, R179 ;  /* 0x000000b32eb37220 */ /* 0x000fe20000410000 */
[----:B------:R-:W-:Y:S01]  /*3920*/  FMUL.FTZ R187, R184, R23 ;  /* 0x00000017b8bb7220 */ /* 0x000fe20000410000 */
[----:B------:R-:W-:Y:S01]  /*3930*/  FFMA.FTZ R178, R189, R223, R154 ;  /* 0x000000dfbdb27223 */ /* 0x000fe2000001009a */
[----:B------:R-:W-:Y:S01]  /*3940*/  SHF.L.U32 R184, R183, 0x10, RZ ;  /* 0x00000010b7b87819 */ /* 0x000fe200000006ff */
[----:B------:R-:W-:Y:S01]  /*3950*/  FMUL.FTZ R220, R186, R23 ;  /* 0x00000017badc7220 */ /* 0x000fe20000410000 */
[----:B------:R-:W-:Y:S01]  /*3960*/  FFMA.FTZ R132, R187, R185, R132 ;  /* 0x000000b9bb847223 */ /* 0x000fe20000010084 */
[----:B------:R-:W-:Y:S01]  /*3970*/  FMUL.FTZ R185, R178, R23 ;  /* 0x00000017b2b97220 */ /* 0x000fe20000410000 */
[-CC-:B------:R-:W-:Y:S01]  /*3980*/  FFMA.FTZ R223, R214, R180.reuse, R181.reuse ;  /* 0x000000b4d6df7223 */ /* 0x180fe200000100b5 */
[----:B------:R-:W-:Y:S01]  /*3990*/  FFMA.FTZ R178, R221, R180, R181 ;  /* 0x000000b4ddb27223 */ /* 0x000fe200000100b5 */
[----:B------:R-:W-:Y:S01]  /*39a0*/  FFMA.FTZ R133, R220, R184, R133 ;  /* 0x000000b8dc857223 */ /* 0x000fe20000010085 */
[----:B------:R-:W-:Y:S01]  /*39b0*/  SHF.L.U32 R183, R177, 0x10, RZ ;  /* 0x00000010b1b77819 */ /* 0x000fe200000006ff */
[----:B------:R-:W-:Y:S01]  /*39c0*/  FADD.FTZ R184, R212, -R223 ;  /* 0x800000dfd4b87221 */ /* 0x000fe20000010000 */
[----:B------:R-:W-:Y:S01]  /*39d0*/  FADD.FTZ R223, R219, -R178 ;  /* 0x800000b2dbdf7221 */ /* 0x000fe20000010000 */
[----:B------:R-:W-:-:S02]  /*39e0*/  PRMT R177, R177, 0x7632, R177 ;  /* 0x00007632b1b17816 */ /* 0x000fc400000000b1 */
[C---:B------:R-:W-:Y:S01]  /*39f0*/  FFMA.FTZ R184, R189.reuse, R184, R155 ;  /* 0x000000b8bdb87223 */ /* 0x040fe2000001009b */
[----:B------:R-:W-:Y:S01]  /*3a00*/  FFMA.FTZ R178, R189, R223, R152 ;  /* 0x000000dfbdb27223 */ /* 0x000fe20000010098 */
[----:B------:R-:W-:Y:S01]  /*3a10*/  SHF.L.U32 R186, R177, 0x10, RZ ;  /* 0x00000010b1ba7819 */ /* 0x000fe200000006ff */
[----:B------:R-:W-:Y:S01]  /*3a20*/  FFMA.FTZ R130, R185, R183, R130 ;  /* 0x000000b7b9827223 */ /* 0x000fe20000010082 */
[----:B------:R-:W-:Y:S01]  /*3a30*/  SHF.L.U32 R183, R176, 0x10, RZ ;  /* 0x00000010b0b77819 */ /* 0x000fe200000006ff */
[-C--:B------:R-:W-:Y:S01]  /*3a40*/  FMUL.FTZ R177, R178, R23.reuse ;  /* 0x00000017b2b17220 */ /* 0x080fe20000410000 */
[----:B------:R-:W-:Y:S01]  /*3a50*/  FFMA.FTZ R178, R189, R222, R153 ;  /* 0x000000debdb27223 */ /* 0x000fe20000010099 */
[----:B------:R-:W-:Y:S01]  /*3a60*/  FMUL.FTZ R184, R184, R23 ;  /* 0x00000017b8b87220 */ /* 0x000fe20000410000 */
[----:B------:R-:W-:Y:S01]  /*3a70*/  PRMT R176, R176, 0x7632, R176 ;  /* 0x00007632b0b07816 */ /* 0x000fe200000000b0 */
[----:B------:R-:W-:Y:S01]  /*3a80*/  FFMA.FTZ R128, R177, R183, R128 ;  /* 0x000000b7b1807223 */ /* 0x000fe20000010080 */
[----:B------:R-:W-:Y:S01]  /*3a90*/  FMUL.FTZ R178, R178, R23 ;  /* 0x00000017b2b27220 */ /* 0x000fe20000410000 */
[----:B------:R-:W-:Y:S01]  /*3aa0*/  FFMA.FTZ R131, R184, R186, R131 ;  /* 0x000000bab8837223 */ /* 0x000fe20000010083 */
        /* <DEDUP_REMOVED lines=14> */
.L_x_5594:
[-CC-:B------:R-:W-:Y:S01]  /*3b90*/  FFMA.FTZ R88, R221, R180.reuse, R181.reuse ;  /* 0x000000b4dd587223 */ /* 0x180fe200000100b5 */
[-CC-:B------:R-:W-:Y:S01]  /*3ba0*/  FFMA.FTZ R89, R218, R180.reuse, R181.reuse ;  /* 0x000000b4da597223 */ /* 0x180fe200000100b5 */
[----:B------:R-:W-:Y:S02]  /*3bb0*/  FFMA.FTZ R91, R214, R180, R181 ;  /* 0x000000b4d65b7223 */ /* 0x000fe400000100b5 */
[----:B------:R-:W-:Y:S01]  /*3bc0*/  FADD.FTZ R88, R219, -R88 ;  /* 0x80000058db587221 */ /* 0x000fe20000010000 */
[--C-:B------:R-:W-:Y:S01]  /*3bd0*/  FADD.FTZ R90, R216, -R89.reuse ;  /* 0x80000059d85a7221 */ /* 0x100fe20000010000 */
[C---:B-----5:R-:W-:Y:S02]  /*3be0*/  PRMT R89, R176.reuse, 0x7632, R89 ;  /* 0x00007632b0597816 */ /* 0x060fe40000000059 */
[C---:B------:R-:W-:Y:S01]  /*3bf0*/  FFMA.FTZ R160, R189.reuse, R88, R152 ;  /* 0x00000058bda07223 */ /* 0x040fe20000010098 */
[----:B------:R-:W-:Y:S01]  /*3c00*/  FFMA.FTZ R161, R189, R90, R153 ;  /* 0x0000005abda17223 */ /* 0x000fe20000010099 */
[----:B------:R-:W-:Y:S01]  /*3c10*/  SHF.L.U32 R176, R176, 0x10, RZ ;  /* 0x00000010b0b07819 */ /* 0x000fe200000006ff */
[----:B------:R-:W-:Y:S01]  /*3c20*/  FFMA.FTZ R88, R217, R180, R181 ;  /* 0x000000b4d9587223 */ /* 0x000fe200000100b5 */
[-C--:B0-----:R-:W-:Y:S01]  /*3c30*/  FMUL.FTZ R183, R160, R23.reuse ;  /* 0x00000017a0b77220 */ /* 0x081fe20000410000 */
[----:B------:R-:W-:Y:S01]  /*3c40*/  SHF.L.U32 R89, R89, 0x10, RZ ;  /* 0x0000001059597819 */ /* 0x000fe200000006ff */
[----:B------:R-:W-:Y:S01]  /*3c50*/  FMUL.FTZ R182, R161, R23 ;  /* 0x00000017a1b67220 */ /* 0x000fe20000410000 */
[----:B------:R-:W-:Y:S01]  /*3c60*/  FADD.FTZ R90, R212, -R91 ;  /* 0x8000005bd45a7221 */ /* 0x000fe20000010000 */
[----:B------:R-:W-:Y:S01]  /*3c70*/  FFMA.FTZ R128, R183, R176, R128 ;  /* 0x000000b0b7807223 */ /* 0x000fe20000010080 */
[----:B------:R-:W-:Y:S01]  /*3c80*/  FFMA.FTZ R176, R213, R180, R181 ;  /* 0x000000b4d5b07223 */ /* 0x000fe200000100b5 */
[----:B------:R-:W-:Y:S01]  /*3c90*/  FFMA.FTZ R129, R182, R89, R129 ;  /* 0x00000059b6817223 */ /* 0x000fe20000010081 */
[----:B------:R-:W-:Y:S01]  /*3ca0*/  FADD.FTZ R88, R215, -R88 ;  /* 0x80000058d7587221 */ /* 0x000fe20000010000 */
[----:B------:R-:W-:Y:S01]  /*3cb0*/  PRMT R89, R177, 0x7632, R89 ;  /* 0x00007632b1597816 */ /* 0x000fe20000000059 */
        /* <DEDUP_REMOVED lines=8> */
[----:B------:R-:W-:Y:S01]  /*3d40*/  SHF.L.U32 R90, R178, 0x10, RZ ;  /* 0x00000010b25a7819 */ /* 0x000fe200000006ff */
[----:B------:R-:W-:Y:S01]  /*3d50*/  FMUL.FTZ R187, R88, R23 ;  /* 0x0000001758bb7220 */ /* 0x000fe20000410000 */
[----:B------:R-:W-:Y:S01]  /*3d60*/  FFMA.FTZ R131, R184, R89, R131 ;  /* 0x00000059b8837223 */ /* 0x000fe20000010083 */
[-CC-:B------:R-:W-:Y:S01]  /*3d70*/  FFMA.FTZ R89, R210, R180.reuse, R181.reuse ;  /* 0x000000b4d2597223 */ /* 0x180fe200000100b5 */
[--C-:B------:R-:W-:Y:S01]  /*3d80*/  FFMA.FTZ R176, R209, R180, R181.reuse ;  /* 0x000000b4d1b07223 */ /* 0x100fe200000100b5 */
[----:B------:R-:W-:Y:S01]  /*3d90*/  FFMA.FTZ R130, R185, R177, R130 ;  /* 0x000000b1b9827223 */ /* 0x000fe20000010082 */
[----:B------:R-:W-:Y:S01]  /*3da0*/  FFMA.FTZ R132, R187, R90, R132 ;  /* 0x0000005abb847223 */ /* 0x000fe20000010084 */
[----:B------:R-:W-:Y:S01]  /*3db0*/  FFMA.FTZ R177, R206, R180, R181 ;  /* 0x000000b4ceb17223 */ /* 0x000fe200000100b5 */
[----:B------:R-:W-:Y:S01]  /*3dc0*/  FADD.FTZ R90, R208, -R89 ;  /* 0x80000059d05a7221 */ /* 0x000fe20000010000 */
[----:B------:R-:W-:Y:S01]  /*3dd0*/  FADD.FTZ R91, R207, -R176 ;  /* 0x800000b0cf5b7221 */ /* 0x000fe20000010000 */
[----:B------:R-:W-:Y:S01]  /*3de0*/  PRMT R178, R178, 0x7632, R178 ;  /* 0x00007632b2b27816 */ /* 0x000fe200000000b2 */
[----:B------:R-:W-:Y:S01]  /*3df0*/  FADD.FTZ R220, R204, -R177 ;  /* 0x800000b1ccdc7221 */ /* 0x000fe20000010000 */
[C---:B------:R-:W-:Y:S01]  /*3e00*/  FFMA.FTZ R89, R189.reuse, R90, R157 ;  /* 0x0000005abd597223 */ /* 0x040fe2000001009d */
[----:B------:R-:W-:Y:S01]  /*3e10*/  FFMA.FTZ R90, R189, R91, R158 ;  /* 0x0000005bbd5a7223 */ /* 0x000fe2000001009e */
[----:B------:R-:W-:Y:S01]  /*3e20*/  SHF.L.U32 R176, R179, 0x10, RZ ;  /* 0x00000010b3b07819 */ /* 0x000fe200000006ff */
[----:B------:R-:W-:Y:S01]  /*3e30*/  FFMA.FTZ R91, R189, R220, R159 ;  /* 0x000000dcbd5b7223 */ /* 0x000fe2000001009f */
        /* <DEDUP_REMOVED lines=20> */
[----:B------:R-:W-:-:S07]  /*3f80*/  F2FP.BF16.F32.PACK_AB R179, R182, R223 ;  /* 0x000000dfb6b3723e */ /* 0x000fce00000010ff */
.L_x_5595:
        /* <DEDUP_REMOVED lines=10> */
.L_x_5593:
[----:B------:R-:W-:Y:S05]  /*4030*/  BSYNC.RECONVERGENT B1 ;  /* 0x0000000000017941 */ /* 0x000fea0003800200 */
.L_x_5592:
        /* <DEDUP_REMOVED lines=11> */
[-C--:B------:R-:W-:Y:S01]  /*40f0*/  FFMA.FTZ R186, R200, R180.reuse, R181 ;  /* 0x000000b4c8ba7223 */ /* 0x080fe200000100b5 */
[----:B------:R-:W-:Y:S01]  /*4100*/  FADD.FTZ R90, R196, -R89 ;  /* 0x80000059c45a7221 */ /* 0x000fe20000010000 */
[--C-:B------:R-:W-:Y:S01]  /*4110*/  FADD.FTZ R160, R203, -R88.reuse ;  /* 0x80000058cba07221 */ /* 0x100fe20000010000 */
[----:B-----5:R-:W-:Y:S01]  /*4120*/  PRMT R88, R176, 0x7632, R88 ;  /* 0x00007632b0587816 */ /* 0x020fe20000000058 */
[----:B------:R-:W-:Y:S01]  /*4130*/  FFMA.FTZ R89, R191, R180, R181 ;  /* 0x000000b4bf597223 */ /* 0x000fe200000100b5 */
[----:B------:R-:W-:Y:S01]  /*4140*/  FFMA.FTZ R161, R189, R90, R29 ;  /* 0x0000005abda17223 */ /* 0x000fe2000001001d */
[----:B------:R-:W-:Y:S01]  /*4150*/  FFMA.FTZ R90, R188, R180, R181 ;  /* 0x000000b4bc5a7223 */ /* 0x000fe200000100b5 */
[----:B------:R-:W-:Y:S01]  /*4160*/  SHF.L.U32 R88, R88, 0x10, RZ ;  /* 0x0000001058587819 */ /* 0x000fe200000006ff */
[----:B------:R-:W-:Y:S01]  /*4170*/  FADD.FTZ R89, R190, -R89 ;  /* 0x80000059be597221 */ /* 0x000fe20000010000 */
[----:B0-----:R-:W-:Y:S01]  /*4180*/  FMUL.FTZ R182, R161, R23 ;  /* 0x00000017a1b67220 */ /* 0x001fe20000410000 */
[----:B------:R-:W-:Y:S01]  /*4190*/  FADD.FTZ R90, R197, -R90 ;  /* 0x8000005ac55a7221 */ /* 0x000fe20000010000 */
[----:B------:R-:W-:Y:S01]  /*41a0*/  FFMA.FTZ R160, R189, R160, R28 ;  /* 0x000000a0bda07223 */ /* 0x000fe2000001001c */
[----:B------:R-:W-:Y:S01]  /*41b0*/  FADD.FTZ R91, R192, -R91 ;  /* 0x8000005bc05b7221 */ /* 0x000fe20000010000 */
[----:B------:R-:W-:Y:S01]  /*41c0*/  FFMA.FTZ R137, R182, R88, R137 ;  /* 0x00000058b6897223 */ /* 0x000fe20000010089 */
[----:B------:R-:W-:Y:S01]  /*41d0*/  PRMT R88, R177, 0x7632, R88 ;  /* 0x00007632b1587816 */ /* 0x000fe20000000058 */
[C---:B------:R-:W-:Y:S01]  /*41e0*/  FFMA.FTZ R163, R189.reuse, R90, R31 ;  /* 0x0000005abda37223 */ /* 0x040fe2000001001f */
[C---:B------:R-:W-:Y:S01]  /*41f0*/  FFMA.FTZ R162, R189.reuse, R89, R30 ;  /* 0x00000059bda27223 */ /* 0x040fe2000001001e */
[----:B------:R-:W-:Y:S01]  /*4200*/  SHF.L.U32 R176, R176, 0x10, RZ ;  /* 0x00000010b0b07819 */ /* 0x000fe200000006ff */
[----:B------:R-:W-:Y:S01]  /*4210*/  FMUL.FTZ R183, R160, R23 ;  /* 0x00000017a0b77220 */ /* 0x000fe20000410000 */
[----:B------:R-:W-:Y:S01]  /*4220*/  SHF.L.U32 R89, R88, 0x10, RZ ;  /* 0x0000001058597819 */ /* 0x000fe200000006ff */
[----:B------:R-:W-:Y:S01]  /*4230*/  FFMA.FTZ R88, R189, R91, R24 ;  /* 0x0000005bbd587223 */ /* 0x000fe20000010018 */
[-C--:B------:R-:W-:Y:S01]  /*4240*/  FMUL.FTZ R184, R163, R23.reuse ;  /* 0x00000017a3b87220 */ /* 0x080fe20000410000 */
[----:B------:R-:W-:Y:S01]  /*4250*/  SHF.L.U32 R90, R178, 0x10, RZ ;  /* 0x00000010b25a7819 */ /* 0x000fe200000006ff */
[----:B------:R-:W-:Y:S01]  /*4260*/  FFMA.FTZ R136, R183, R176, R136 ;  /* 0x000000b0b7887223 */ /* 0x000fe20000010088 */
[----:B------:R-:W-:Y:S01]  /*4270*/  FMUL.FTZ R187, R88, R23 ;  /* 0x0000001758bb7220 */ /* 0x000fe20000410000 */
[----:B------:R-:W-:Y:S01]  /*4280*/  FFMA.FTZ R139, R184, R89, R139 ;  /* 0x00000059b88b7223 */ /* 0x000fe2000001008b */
[-CC-:B------:R-:W-:Y:S01]  /*4290*/  FFMA.FTZ R176, R194, R180.reuse, R181.reuse ;  /* 0x000000b4c2b07223 */ /* 0x180fe200000100b5 */
[----:B------:R-:W-:Y:S01]  /*42a0*/  FFMA.FTZ R89, R195, R180, R181 ;  /* 0x000000b4c3597223 */ /* 0x000fe200000100b5 */
[----:B------:R-:W-:Y:S01]  /*42b0*/  FFMA.FTZ R140, R187, R90, R140 ;  /* 0x0000005abb8c7223 */ /* 0x000fe2000001008c */
[----:B------:R-:W-:Y:S01]  /*42c0*/  FADD.FTZ R220, R201, -R186 ;  /* 0x800000bac9dc7221 */ /* 0x000fe20000010000 */
[----:B------:R-:W-:Y:S01]  /*42d0*/  FADD.FTZ R90, R199, -R176 ;  /* 0x800000b0c75a7221 */ /* 0x000fe20000010000 */
[----:B------:R-:W-:Y:S01]  /*42e0*/  FADD.FTZ R91, R198, -R89 ;  /* 0x80000059c65b7221 */ /* 0x000fe20000010000 */
[----:B------:R-:W-:Y:S01]  /*42f0*/  PRMT R178, R178, 0x7632, R178 ;  /* 0x00007632b2b27816 */ /* 0x000fe200000000b2 */
[----:B------:R-:W-:Y:S01]  /*4300*/  FMUL.FTZ R185, R162, R23 ;  /* 0x00000017a2b97220 */ /* 0x000fe20000410000 */
[C---:B------:R-:W-:Y:S01]  /*4310*/  FFMA.FTZ R89, R189.reuse, R90, R25 ;  /* 0x0000005abd597223 */ /* 0x040fe20000010019 */
        /* <DEDUP_REMOVED lines=8> */
[----:B------:R-:W-:Y:S01]  /*43a0*/  PRMT R179, R179, 0x7632, R179 ;  /* 0x00007632b3b37816 */ /* 0x000fe200000000b3 */
        /* <DEDUP_REMOVED lines=18> */
.L_x_5598:
[-CC-:B0-----:R-:W-:Y:S01]  /*44d0*/  FFMA.FTZ R183, R195, R180.reuse, R181.reuse ;  /* 0x000000b4c3b77223 */ /* 0x181fe200000100b5 */
[----:B------:R-:W-:Y:S01]  /*44e0*/  FFMA.FTZ R182, R200, R180, R181 ;  /* 0x000000b4c8b67223 */ /* 0x000fe200000100b5 */
[----:B-----5:R-:W-:Y:S02]  /*44f0*/  PRMT R184, R179, 0x7632, R184 ;  /* 0x00007632b3b87816 */ /* 0x020fe400000000b8 */
[----:B------:R-:W-:Y:S01]  /*4500*/  FADD.FTZ R183, R198, -R183 ;  /* 0x800000b7c6b77221 */ /* 0x000fe20000010000 */
[----:B------:R-:W-:Y:S01]  /*4510*/  FADD.FTZ R186, R201, -R182 ;  /* 0x800000b6c9ba7221 */ /* 0x000fe20000010000 */
[----:B------:R-:W-:Y:S02]  /*4520*/  SHF.L.U32 R185, R179, 0x10, RZ ;  /* 0x00000010b3b97819 */ /* 0x000fe400000006ff */
[C---:B------:R-:W-:Y:S01]  /*4530*/  FFMA.FTZ R182, R189.reuse, R183, R26 ;  /* 0x000000b7bdb67223 */ /* 0x040fe2000001001a */
[----:B------:R-:W-:Y:S01]  /*4540*/  FFMA.FTZ R186, R189, R186, R27 ;  /* 0x000000babdba7223 */ /* 0x000fe2000001001b */
[----:B------:R-:W-:Y:S01]  /*4550*/  SHF.L.U32 R184, R184, 0x10, RZ ;  /* 0x00000010b8b87819 */ /* 0x000fe200000006ff */
[-CC-:B------:R-:W-:Y:S01]  /*4560*/  FFMA.FTZ R183, R193, R180.reuse, R181.reuse ;  /* 0x000000b4c1b77223 */ /* 0x180fe200000100b5 */
[-C--:B------:R-:W-:Y:S01]  /*4570*/  FMUL.FTZ R179, R182, R23.reuse ;  /* 0x00000017b6b37220 */ /* 0x080fe20000410000 */
[----:B------:R-:W-:Y:S01]  /*4580*/  FMUL.FTZ R182, R186, R23 ;  /* 0x00000017bab67220 */ /* 0x000fe20000410000 */
[----:B------:R-:W-:-:S02]  /*4590*/  FFMA.FTZ R186, R194, R180, R181 ;  /* 0x000000b4c2ba7223 */ /* 0x000fc400000100b5 */
[----:B------:R-:W-:Y:S01]  /*45a0*/  FFMA.FTZ R142, R179, R185, R142 ;  /* 0x000000b9b38e7223 */ /* 0x000fe2000001008e */
[----:B------:R-:W-:Y:S01]  /*45b0*/  FFMA.FTZ R143, R182, R184, R143 ;  /* 0x000000b8b68f7223 */ /* 0x000fe2000001008f */
[----:B------:R-:W-:Y:S01]  /*45c0*/  FADD.FTZ R184, R192, -R183 ;  /* 0x800000b7c0b87221 */ /* 0x000fe20000010000 */
[----:B------:R-:W-:Y:S01]  /*45d0*/  FFMA.FTZ R183, R191, R180, R181 ;  /* 0x000000b4bfb77223 */ /* 0x000fe200000100b5 */
[----:B------:R-:W-:Y:S01]  /*45e0*/  FADD.FTZ R220, R199, -R186 ;  /* 0x800000bac7dc7221 */ /* 0x000fe20000010000 */
[----:B------:R-:W-:Y:S01]  /*45f0*/  PRMT R185, R178, 0x7632, R185 ;  /* 0x00007632b2b97816 */ /* 0x000fe200000000b9 */
[C---:B------:R-:W-:Y:S01]  /*4600*/  FFMA.FTZ R184, R189.reuse, R184, R24 ;  /* 0x000000b8bdb87223 */ /* 0x040fe20000010018 */
[----:B------:R-:W-:Y:S01]  /*4610*/  FADD.FTZ R183, R190, -R183 ;  /* 0x800000b7beb77221 */ /* 0x000fe20000010000 */
[----:B------:R-:W-:Y:S01]  /*4620*/  FFMA.FTZ R220, R189, R220, R25 ;  /* 0x000000dcbddc7223 */ /* 0x000fe20000010019 */
[----:B------:R-:W-:Y:S01]  /*4630*/  SHF.L.U32 R186, R178, 0x10, RZ ;  /* 0x00000010b2ba7819 */ /* 0x000fe200000006ff */
[----:B------:R-:W-:Y:S01]  /*4640*/  FMUL.FTZ R223, R184, R23 ;  /* 0x00000017b8df7220 */ /* 0x000fe20000410000 */
[----:B------:R-:W-:Y:S01]  /*4650*/  SHF.L.U32 R185, R185, 0x10, RZ ;  /* 0x00000010b9b97819 */ /* 0x000fe200000006ff */
[----:B------:R-:W-:Y:S01]  /*4660*/  FFMA.FTZ R178, R189, R183, R30 ;  /* 0x000000b7bdb27223 */ /* 0x000fe2000001001e */
[-C--:B------:R-:W-:Y:S01]  /*4670*/  FMUL.FTZ R222, R220, R23.reuse ;  /* 0x00000017dcde7220 */ /* 0x080fe20000410000 */
[----:B------:R-:W-:Y:S01]  /*4680*/  FFMA.FTZ R140, R223, R186, R140 ;  /* 0x000000badf8c7223 */ /* 0x000fe2000001008c */
[-C--:B------:R-:W-:Y:S01]  /*4690*/  FFMA.FTZ R186, R188, R180.reuse, R181 ;  /* 0x000000b4bcba7223 */ /* 0x080fe200000100b5 */
[----:B------:R-:W-:Y:S01]  /*46a0*/  FMUL.FTZ R187, R178, R23 ;  /* 0x00000017b2bb7220 */ /* 0x000fe20000410000 */
[----:B------:R-:W-:Y:S01]  /*46b0*/  FFMA.FTZ R141, R222, R185, R141 ;  /* 0x000000b9de8d7223 */ /* 0x000fe2000001008d */
[-CC-:B------:R-:W-:Y:S01]  /*46c0*/  FFMA.FTZ R178, R205, R180.reuse, R181.reuse ;  /* 0x000000b4cdb27223 */ /* 0x180fe200000100b5 */
[C---:B------:R-:W-:Y:S01]  /*46d0*/  PRMT R184, R177.reuse, 0x7632, R184 ;  /* 0x00007632b1b87816 */ /* 0x040fe200000000b8 */
[----:B------:R-:W-:Y:S01]  /*46e0*/  FFMA.FTZ R185, R202, R180, R181 ;  /* 0x000000b4cab97223 */ /* 0x000fe200000100b5 */
[----:B------:R-:W-:Y:S01]  /*46f0*/  SHF.L.U32 R183, R177, 0x10, RZ ;  /* 0x00000010b1b77819 */ /* 0x000fe200000006ff */
[----:B------:R-:W-:Y:S01]  /*4700*/  FADD.FTZ R186, R197, -R186 ;  /* 0x800000bac5ba7221 */ /* 0x000fe20000010000 */
[----:B------:R-:W-:Y:S01]  /*4710*/  FADD.FTZ R177, R203, -R178 ;  /* 0x800000b2cbb17221 */ /* 0x000fe20000010000 */
[----:B------:R-:W-:Y:S01]  /*4720*/  SHF.L.U32 R220, R184, 0x10, RZ ;  /* 0x00000010b8dc7819 */ /* 0x000fe200000006ff */
[----:B------:R-:W-:Y:S01]  /*4730*/  FADD.FTZ R184, R196, -R185 ;  /* 0x800000b9c4b87221 */ /* 0x000fe20000010000 */
[C---:B------:R-:W-:Y:S01]  /*4740*/  FFMA.FTZ R186, R189.reuse, R186, R31 ;  /* 0x000000babdba7223 */ /* 0x040fe2000001001f */
[----:B------:R-:W-:Y:S01]  /*4750*/  FFMA.FTZ R178, R189, R177, R28 ;  /* 0x000000b1bdb27223 */ /* 0x000fe2000001001c */
[----:B------:R-:W-:Y:S01]  /*4760*/  FFMA.FTZ R138, R187, R183, R138 ;  /* 0x000000b7bb8a7223 */ /* 0x000fe2000001008a */
        /* <DEDUP_REMOVED lines=22> */
.L_x_5599:
        /* <DEDUP_REMOVED lines=8> */
.L_x_5597:
[----:B------:R-:W-:Y:S05]  /*4950*/  BSYNC.RECONVERGENT B1 ;  /* 0x0000000000017941 */ /* 0x000fea0003800200 */
.L_x_5596:
        /* <DEDUP_REMOVED lines=18> */
[----:B-----5:R-:W-:Y:S01]  /*4a80*/  PRMT R88, R176, 0x7632, R88 ;  /* 0x00007632b0587816 */ /* 0x020fe20000000058 */
[----:B------:R-:W-:Y:S01]  /*4a90*/  FFMA.FTZ R161, R189, R90, R169 ;  /* 0x0000005abda17223 */ /* 0x000fe200000100a9 */
[----:B------:R-:W-:Y:S01]  /*4aa0*/  PRMT R89, R177, 0x7632, R89 ;  /* 0x00007632b1597816 */ /* 0x000fe20000000059 */
[C---:B------:R-:W-:Y:S01]  /*4ab0*/  FFMA.FTZ R162, R189.reuse, R163, R170 ;  /* 0x000000a3bda27223 */ /* 0x040fe200000100aa */
[----:B------:R-:W-:Y:S01]  /*4ac0*/  FFMA.FTZ R163, R189, R180, R171 ;  /* 0x000000b4bda37223 */ /* 0x000fe200000100ab */
[----:B------:R-:W-:Y:S01]  /*4ad0*/  SHF.L.U32 R88, R88, 0x10, RZ ;  /* 0x0000001058587819 */ /* 0x000fe200000006ff */
[-C--:B------:R-:W-:Y:S01]  /*4ae0*/  FMUL.FTZ R180, R161, R23.reuse ;  /* 0x00000017a1b47220 */ /* 0x080fe20000410000 */
[----:B------:R-:W-:Y:S01]  /*4af0*/  SHF.L.U32 R89, R89, 0x10, RZ ;  /* 0x0000001059597819 */ /* 0x000fe200000006ff */
[-C--:B------:R-:W-:Y:S01]  /*4b00*/  FMUL.FTZ R182, R163, R23.reuse ;  /* 0x00000017a3b67220 */ /* 0x080fe20000410000 */
[----:B------:R-:W-:Y:S01]  /*4b10*/  SHF.L.U32 R185, R177, 0x10, RZ ;  /* 0x00000010b1b97819 */ /* 0x000fe200000006ff */
[----:B------:R-:W-:Y:S01]  /*4b20*/  FADD.FTZ R91, R14, -R91 ;  /* 0x8000005b0e5b7221 */ /* 0x000fe20000010000 */
[----:B------:R-:W-:Y:S01]  /*4b30*/  FMUL.FTZ R181, R162, R23 ;  /* 0x00000017a2b57220 */ /* 0x000fe20000410000 */
[----:B------:R-:W-:Y:S01]  /*4b40*/  FFMA.FTZ R186, R180, R88, R145 ;  /* 0x00000058b4ba7223 */ /* 0x000fe20000010091 */
[----:B------:R-:W-:Y:S01]  /*4b50*/  FADD.FTZ R222, R21, -R222 ;  /* 0x800000de15de7221 */ /* 0x000fe20000010000 */
[----:B------:R-:W-:Y:S01]  /*4b60*/  FFMA.FTZ R187, R182, R89, R147 ;  /* 0x00000059b6bb7223 */ /* 0x000fe20000010093 */
[----:B------:R-:W-:Y:S01]  /*4b70*/  PRMT R88, R178, 0x7632, R88 ;  /* 0x00007632b2587816 */ /* 0x000fe20000000058 */
[----:B------:R-:W-:Y:S01]  /*4b80*/  FADD.FTZ R183, R18, -R183 ;  /* 0x800000b712b77221 */ /* 0x000fe20000010000 */
[----:B------:R-:W-:Y:S01]  /*4b90*/  PRMT R89, R179, 0x7632, R89 ;  /* 0x00007632b3597816 */ /* 0x000fe20000000059 */
[----:B------:R-:W-:Y:S01]  /*4ba0*/  FFMA.FTZ R160, R189, R91, R168 ;  /* 0x0000005bbda07223 */ /* 0x000fe200000100a8 */
[----:B------:R-:W-:Y:S01]  /*4bb0*/  FADD.FTZ R220, R19, -R220 ;  /* 0x800000dc13dc7221 */ /* 0x000fe20000010000 */
[----:B------:R-:W-:Y:S01]  /*4bc0*/  FFMA.FTZ R185, R181, R185, R146 ;  /* 0x000000b9b5b97223 */ /* 0x000fe20000010092 */
[C---:B------:R-:W-:Y:S01]  /*4bd0*/  FFMA.FTZ R91, R189.reuse, R222, R175 ;  /* 0x000000debd5b7223 */ /* 0x040fe200000100af */
[----:B------:R-:W-:Y:S01]  /*4be0*/  SHF.L.U32 R146, R88, 0x10, RZ ;  /* 0x0000001058927819 */ /* 0x000fe200000006ff */
[----:B------:R-:W-:Y:S01]  /*4bf0*/  FADD.FTZ R223, R20, -R223 ;  /* 0x800000df14df7221 */ /* 0x000fe20000010000 */
[----:B------:R-:W-:Y:S01]  /*4c00*/  SHF.L.U32 R176, R176, 0x10, RZ ;  /* 0x00000010b0b07819 */ /* 0x000fe200000006ff */
[----:B------:R-:W-:Y:S01]  /*4c10*/  FFMA.FTZ R88, R189, R183, R172 ;  /* 0x000000b7bd587223 */ /* 0x000fe200000100ac */
[----:B------:R-:W-:Y:S01]  /*4c20*/  SHF.L.U32 R147, R89, 0x10, RZ ;  /* 0x0000001059937819 */ /* 0x000fe200000006ff */
[-C--:B------:R-:W-:Y:S01]  /*4c30*/  FMUL.FTZ R177, R160, R23.reuse ;  /* 0x00000017a0b17220 */ /* 0x080fe20000410000 */
[----:B------:R-:W-:Y:S01]  /*4c40*/  FFMA.FTZ R89, R189, R220, R173 ;  /* 0x000000dcbd597223 */ /* 0x000fe200000100ad */
[----:B------:R-:W-:Y:S01]  /*4c50*/  FMUL.FTZ R220, R91, R23 ;  /* 0x000000175bdc7220 */ /* 0x000fe20000410000 */
[----:B------:R-:W-:Y:S01]  /*4c60*/  SHF.L.U32 R178, R178, 0x10, RZ ;  /* 0x00000010b2b27819 */ /* 0x000fe200000006ff */
[----:B------:R-:W-:Y:S01]  /*4c70*/  FFMA.FTZ R90, R189, R223, R174 ;  /* 0x000000dfbd5a7223 */ /* 0x000fe200000100ae */
        /* <DEDUP_REMOVED lines=22> */
.L_x_5600:
        /* <DEDUP_REMOVED lines=64> */
.L_x_5601:
        /* <DEDUP_REMOVED lines=11> */
.L_x_5589:
[----:B------:R-:W-:Y:S05]  /*5290*/  BSYNC.RECONVERGENT B0 ;  /* 0x0000000000007941 */ /* 0x000fea0003800200 */
.L_x_5579:
[----:B01234-:R-:W0:Y:S02]  /*52a0*/  LDC.64 R176, c[0x0][0x380] ;  /* 0x0000e000ffb07b82 */ /* 0x01fe240000000a00 */
[----:B0-----:R-:W-:-:S04]  /*52b0*/  LEA R2, R176, R2, 0x2 ;  /* 0x00000002b0027211 */ /* 0x001fc800078e10ff */
[----:B------:R-:W-:-:S13]  /*52c0*/  ISETP.GE.AND P1, PT, R2, R177, PT ;  /* 0x000000b10200720c */ /* 0x000fda0003f26270 */
[----:B------:R-:W-:Y:S05]  /*52d0*/  @!P1 BRA `(.L_x_5602) ;  /* 0xffffffb400449947 */ /* 0x000fea000383ffff */
.L_x_5571:
        /* <DEDUP_REMOVED lines=210> */
.L_x_5604:
[----:B------:R-:W-:Y:S05]  /*6000*/  BSYNC.RECONVERGENT B0 ;  /* 0x0000000000007941 */ /* 0x000fea0003800200 */
.L_x_5603:
        /* <DEDUP_REMOVED lines=18> */
.L_x_5606:
[----:B------:R-:W-:Y:S05]  /*6130*/  BSYNC.RECONVERGENT B0 ;  /* 0x0000000000007941 */ /* 0x000fea0003800200 */
.L_x_5605:
        /* <DEDUP_REMOVED lines=18> */
.L_x_5608:
[----:B------:R-:W-:Y:S05]  /*6260*/  BSYNC.RECONVERGENT B0 ;  /* 0x0000000000007941 */ /* 0x000fea0003800200 */
.L_x_5607:
        /* <DEDUP_REMOVED lines=18> */
.L_x_5610:
[----:B------:R-:W-:Y:S05]  /*6390*/  BSYNC.RECONVERGENT B0 ;  /* 0x0000000000007941 */ /* 0x000fea0003800200 */
.L_x_5609:
        /* <DEDUP_REMOVED lines=18> */
.L_x_5612:
[----:B------:R-:W-:Y:S05]  /*64c0*/  BSYNC.RECONVERGENT B0 ;  /* 0x0000000000007941 */ /* 0x000fea0003800200 */
.L_x_5611:
        /* <DEDUP_REMOVED lines=11> */
.L_x_5578:
        /* <DEDUP_REMOVED lines=8> */
.L_x_5614:
[----:B------:R-:W-:Y:S05]  /*6600*/  BSYNC B0 ;  /* 0x0000000000007941 */ /* 0x000fea0003800000 */
.L_x_5613:
        /* <DEDUP_REMOVED lines=8> */
.L_x_5615:
[----:B------:R-:W-:Y:S01]  /*6690*/  FADD.FTZ R176, R176, R223 ;  /* 0x000000dfb0b07221 */ /* 0x000fe20000010000 */
[----:B------:R-:W-:-:S04]  /*66a0*/  HFMA2 R186, -RZ, RZ, 0, 1.1920928955078125e-07 ;  /* 0x00000002ffba7431 */ /* 0x000fc800000001ff */
[----:B------:R-:W-:Y:S02]  /*66b0*/  MOV R187, R176 ;  /* 0x000000b000bb7202 */ /* 0x000fe40000000f00 */
[----:B------:R-:W-:-:S07]  /*66c0*/  MOV R177, R185 ;  /* 0x000000b900b17202 */ /* 0x000fce0000000f00 */
[----:B------:R-:W-:Y:S05]  /*66d0*/  WARPSYNC.COLLECTIVE R184, `(.L_x_5616) ;  /* 0x00000000b8087348 */ /* 0x000fea0003c00000 */
[----:B------:R0:W1:Y:S02]  /*66e0*/  SHFL.BFLY P2, R185, R187, R186, R225 ;  /* 0x0c0000babbb97389 */ /* 0x00006400000400e1 */
[----:B01----:R-:W-:Y:S05]  /*66f0*/  ENDCOLLECTIVE ;  /* 0x000000000000791b */ /* 0x003fea0003800000 */
.L_x_5616:
[----:B------:R-:W-:-:S05]  /*6700*/  FADD.FTZ R177, R177, R224 ;  /* 0x000000e0b1b17221 */ /* 0x000fca0000010000 */
[----:B------:R-:W-:Y:S02]  /*6710*/  MOV R187, R177 ;  /* 0x000000b100bb7202 */ /* 0x000fe40000000f00 */
[----:B------:R-:W-:-:S07]  /*6720*/  MOV R179, R185 ;  /* 0x000000b900b37202 */ /* 0x000fce0000000f00 */
[----:B------:R-:W-:Y:S05]  /*6730*/  WARPSYNC.COLLECTIVE R184, `(.L_x_5617) ;  /* 0x00000000b8087348 */ /* 0x000fea0003c00000 */
[----:B------:R0:W1:Y:S02]  /*6740*/  SHFL.BFLY P2, R185, R187, R186, R225 ;  /* 0x0c0000babbb97389 */ /* 0x00006400000400e1 */
[----:B01----:R-:W-:Y:S05]  /*6750*/  ENDCOLLECTIVE ;  /* 0x000000000000791b */ /* 0x003fea0003800000 */
.L_x_5617:
[----:B------:R-:W-:Y:S01]  /*6760*/  FADD.FTZ R179, R176, R179 ;  /* 0x000000b3b0b37221 */ /* 0x000fe20000010000 */
[----:B------:R-:W-:-:S04]  /*6770*/  HFMA2 R186, -RZ, RZ, 0, 2.384185791015625e-07 ;  /* 0x00000004ffba7431 */ /* 0x000fc800000001ff */
[----:B------:R-:W-:Y:S02]  /*6780*/  MOV R187, R179 ;  /* 0x000000b300bb7202 */ /* 0x000fe40000000f00 */
[----:B------:R-:W-:-:S07]  /*6790*/  MOV R178, R185 ;  /* 0x000000b900b27202 */ /* 0x000fce0000000f00 */
[----:B------:R-:W-:Y:S05]  /*67a0*/  WARPSYNC.COLLECTIVE R184, `(.L_x_5618) ;  /* 0x00000000b8087348 */ /* 0x000fea0003c00000 */
[----:B------:R0:W1:Y:S02]  /*67b0*/  SHFL.BFLY P2, R185, R187, R186, R225 ;  /* 0x0c0000babbb97389 */ /* 0x00006400000400e1 */
[----:B01----:R-:W-:Y:S05]  /*67c0*/  ENDCOLLECTIVE ;  /* 0x000000000000791b */ /* 0x003fea0003800000 */
.L_x_5618:
[----:B------:R-:W-:-:S05]  /*67d0*/  FADD.FTZ R178, R177, R178 ;  /* 0x000000b2b1b27221 */ /* 0x000fca0000010000 */
[----:B------:R-:W-:Y:S02]  /*67e0*/  MOV R187, R178 ;  /* 0x000000b200bb7202 */ /* 0x000fe40000000f00 */
[----:B------:R-:W-:-:S07]  /*67f0*/  MOV R180, R185 ;  /* 0x000000b900b47202 */ /* 0x000fce0000000f00 */
[----:B------:R-:W-:Y:S05]  /*6800*/  WARPSYNC.COLLECTIVE R184, `(.L_x_5619) ;  /* 0x00000000b8087348 */ /* 0x000fea0003c00000 */
[----:B------:R0:W1:Y:S02]  /*6810*/  SHFL.BFLY P2, R185, R187, R186, R225 ;  /* 0x0c0000babbb97389 */ /* 0x00006400000400e1 */
[----:B01----:R-:W-:Y:S05]  /*6820*/  ENDCOLLECTIVE ;  /* 0x000000000000791b */ /* 0x003fea0003800000 */
.L_x_5619:
[----:B------:R-:W-:Y:S01]  /*6830*/  FADD.FTZ R180, R179, R180 ;  /* 0x000000b4b3b47221 */ /* 0x000fe20000010000 */
[----:B------:R-:W-:-:S04]  /*6840*/  HFMA2 R186, -RZ, RZ, 0, 4.76837158203125e-07 ;  /* 0x00000008ffba7431 */ /* 0x000fc800000001ff */
[----:B------:R-:W-:Y:S02]  /*6850*/  MOV R187, R180 ;  /* 0x000000b400bb7202 */ /* 0x000fe40000000f00 */
[----:B------:R-:W-:-:S07]  /*6860*/  MOV R181, R185 ;  /* 0x000000b900b57202 */ /* 0x000fce0000000f00 */
[----:B------:R-:W-:Y:S05]  /*6870*/  WARPSYNC.COLLECTIVE R184, `(.L_x_5620) ;  /* 0x00000000b8087348 */ /* 0x000fea0003c00000 */
[----:B------:R0:W1:Y:S02]  /*6880*/  SHFL.BFLY P2, R185, R187, R186, R225 ;  /* 0x0c0000babbb97389 */ /* 0x00006400000400e1 */
[----:B01----:R-:W-:Y:S05]  /*6890*/  ENDCOLLECTIVE ;  /* 0x000000000000791b */ /* 0x003fea0003800000 */
.L_x_5620:
[----:B------:R-:W-:-:S05]  /*68a0*/  FADD.FTZ R181, R178, R181 ;  /* 0x000000b5b2b57221 */ /* 0x000fca0000010000 */
[----:B------:R-:W-:Y:S02]  /*68b0*/  MOV R187, R181 ;  /* 0x000000b500bb7202 */ /* 0x000fe40000000f00 */
[----:B------:R-:W-:-:S07]  /*68c0*/  MOV R183, R185 ;  /* 0x000000b900b77202 */ /* 0x000fce0000000f00 */
[----:B------:R-:W-:Y:S05]  /*68d0*/  WARPSYNC.COLLECTIVE R184, `(.L_x_5621) ;  /* 0x00000000b8087348 */ /* 0x000fea0003c00000 */
[----:B------:R0:W1:Y:S02]  /*68e0*/  SHFL.BFLY P2, R185, R187, R186, R225 ;  /* 0x0c0000babbb97389 */ /* 0x00006400000400e1 */
[----:B01----:R-:W-:Y:S05]  /*68f0*/  ENDCOLLECTIVE ;  /* 0x000000000000791b */ /* 0x003fea0003800000 */
.L_x_5621:
[----:B------:R-:W-:Y:S01]  /*6900*/  FADD.FTZ R183, R180, R183 ;  /* 0x000000b7b4b77221 */ /* 0x000fe20000010000 */
[----:B------:R-:W-:-:S04]  /*6910*/  HFMA2 R186, -RZ, RZ, 0, 9.5367431640625e-07 ;  /* 0x00000010ffba7431 */ /* 0x000fc800000001ff */
[----:B------:R-:W-:Y:S02]  /*6920*/  MOV R187, R183 ;  /* 0x000000b700bb7202 */ /* 0x000fe40000000f00 */
[----:B------:R-:W-:-:S07]  /*6930*/  MOV R182, R185 ;  /* 0x000000b900b67202 */ /* 0x000fce0000000f00 */
[----:B------:R-:W-:Y:S05]  /*6940*/  WARPSYNC.COLLECTIVE R184, `(.L_x_5622) ;  /* 0x00000000b8087348 */ /* 0x000fea0003c00000 */
[----:B------:R0:W1:Y:S02]  /*6950*/  SHFL.BFLY P2, R185, R187, R186, R225 ;  /* 0x0c0000babbb97389 */ /* 0x00006400000400e1 */
[----:B01----:R-:W-:Y:S05]  /*6960*/  ENDCOLLECTIVE ;  /* 0x000000000000791b */ /* 0x003fea0003800000 */
.L_x_5622:
[----:B------:R-:W-:-:S05]  /*6970*/  FADD.FTZ R182, R181, R182 ;  /* 0x000000b6b5b67221 */ /* 0x000fca0000010000 */
[----:B------:R-:W-:Y:S02]  /*6980*/  MOV R187, R182 ;  /* 0x000000b600bb7202 */ /* 0x000fe40000000f00 */
[----:B------:R-:W-:-:S07]  /*6990*/  MOV R176, R185 ;  /* 0x000000b900b07202 */ /* 0x000fce0000000f00 */
[----:B------:R-:W-:Y:S05]  /*69a0*/  WARPSYNC.COLLECTIVE R184, `(.L_x_5623) ;  /* 0x00000000b8087348 */ /* 0x000fea0003c00000 */
[----:B------:R0:W1:Y:S02]  /*69b0*/  SHFL.BFLY P2, R185, R187, R186, R225 ;  /* 0x0c0000babbb97389 */ /* 0x00006400000400e1 */
[----:B01----:R-:W-:Y:S05]  /*69c0*/  ENDCOLLECTIVE ;  /* 0x000000000000791b */ /* 0x003fea0003800000 */
.L_x_5623:
[----:B------:R-:W-:Y:S01]  /*69d0*/  MOV R177, R185 ;  /* 0x000000b900b17202 */ /* 0x000fe20000000f00 */
[----:B------:R-:W-:Y:S06]  /*69e0*/  BRA `(.L_x_5624) ;  /* 0xffffffb000387947 */ /* 0x000fec000383ffff */
.L_x_5625:
        /* <DEDUP_REMOVED lines=9> */
.L_x_14495:


//--------------------- .text._ZN10layer_norm13ln_bwd_kernelINS_13Kernel_traitsIf13__nv_bfloat16fS2_fjLj768ELj1ELj4ELj1ELj16ENS_18Kernel_traits_baseILj768EfS2_fS2_fjLj128EEEEELb0ELb1ELb0ELb1EEEvNS_9BwdParamsE --------------------------
	.section	.text._ZN10layer_norm13ln_bwd_kernelINS_13Kernel_traitsIf13__nv_bfloat16fS2_fjLj768ELj1ELj4ELj1ELj16ENS_18Kernel_traits_baseILj768EfS2_fS2_fjLj128EEEEELb0ELb1ELb0ELb1EEEvNS_9BwdParamsE,"ax",@progbits
	.align	128
        .global         _ZN10layer_norm13ln_bwd_kernelINS_13Kernel_traitsIf13__nv_bfloat16fS2_fjLj768ELj1ELj4ELj1ELj16ENS_18Kernel_traits_baseILj768EfS2_fS2_fjLj128EEEEELb0ELb1ELb0ELb1EEEvNS_9BwdParamsE
        .type           _ZN10layer_norm13ln_bwd_kernelINS_13Kernel_traitsIf13__nv_bfloat16fS2_fjLj768ELj1ELj4ELj1ELj16ENS_18Kernel_traits_baseILj768EfS2_fS2_fjLj128EEEEELb0ELb1ELb0ELb1EEEvNS_9BwdParamsE,@function
        .size           _ZN10layer_norm13ln_bwd_kernelINS_13Kernel_traitsIf13__nv_bfloat16fS2_fjLj768ELj1ELj4ELj1ELj16ENS_18Kernel_traits_baseILj768EfS2_fS2_fjLj128EEEEELb0ELb1ELb0ELb1EEEvNS_9BwdParamsE,(.L_x_14496 - _ZN10layer_norm13ln_bwd_kernelINS_13Kernel_traitsIf13__nv_bfloat16fS2_fjLj768ELj1ELj4ELj1ELj16ENS_18Kernel_traits_baseILj768EfS2_fS2_fjLj128EEEEELb0ELb1ELb0ELb1EEEvNS_9BwdParamsE)
        .other          _ZN10layer_norm13ln_bwd_kernelINS_13Kernel_traitsIf13__nv_bfloat16fS2_fjLj768ELj1ELj4ELj1ELj16ENS_18Kernel_traits_baseILj768EfS2_fS2_fjLj128EEEEELb0ELb1ELb0ELb1EEEvNS_9BwdParamsE,@"STO_CUDA_ENTRY STV_DEFAULT"
_ZN10layer_norm13ln_bwd_kernelINS_13Kernel_traitsIf13__nv_bfloat16fS2_fjLj768ELj1ELj4ELj1ELj16ENS_18Kernel_traits_baseILj768EfS2_fS2_fjLj128EEEEELb0ELb1ELb0ELb1EEEvNS_9BwdParamsE:
.text._ZN10layer_norm13ln_bwd_kernelINS_13Kernel_traitsIf13__nv_bfloat16fS2_fjLj768ELj1ELj4ELj1ELj16ENS_18Kernel_traits_baseILj768EfS2_fS2_fjLj128EEEEELb0ELb1ELb0ELb1EEEvNS_9BwdParamsE:
        /* <DEDUP_REMOVED lines=110> */
.L_x_5644:
        /* <DEDUP_REMOVED lines=24> */
[----:B------:R-:W-:Y:S02]  /*0860*/  IMAD.WIDE.U32 R200, R197, 0x20, R206 ;  /* 0x00000020c5c87825 */ /* 0x000fe400078e00ce */
[----:B------:R-:W4:Y:S02]  /*0870*/  LDG.E R195, desc[UR6][R194.64] ;  /* 0x00000006c2c37981 */ /* 0x000f24000c1e1900 */
[----:B0-----:R-:W-:Y:S02]  /*0880*/  @P0 IMAD.WIDE R136, R190, 0x2, R136 ;  /* 0x00000002be880825 */ /* 0x001fe400078e0288 */
[----:B------:R-:W4:Y:S02]  /*0890*/  LDG.E.128 R128, desc[UR6][R200.64] ;  /* 0x00000006c8807981 */ /* 0x000f24000c1e1d00 */
[----:B------:R-:W-:-:S02]  /*08a0*/  IMAD.WIDE.U32 R206, R193, 0x20, R206 ;  /* 0x00000020c1ce7825 */ /* 0x000fc400078e00ce */
[----:B------:R-:W4:Y:S04]  /*08b0*/  LDG.E.128 R148, desc[UR6][R148.64] ;  /* 0x0000000694947981 */ /* 0x000f28000c1e1d00 */
[----:B------:R-:W4:Y:S04]  /*08c0*/  @P0 LDG.E.U16 R196, desc[UR6][R136.64] ;  /* 0x0000000688c40981 */ /* 0x000f28000c1e1500 */
        /* <DEDUP_REMOVED lines=10> */
[----:B-----5:R-:W5:Y:S04]  /*0970*/  @P1 LDG.E.128 R84, desc[UR6][R204.64] ;  /* 0x00000006cc541981 */ /* 0x020f68000c1e1d00 */
[----:B------:R2:W5:Y:S01]  /*0980*/  @P1 LDG.E.128 R88, desc[UR6][R204.64+0x10] ;  /* 0x00001006cc581981 */ /* 0x000562000c1e1d00 */
[----:B------:R-:W-:Y:S01]  /*0990*/  @P1 IMAD.WIDE.U32 R202, R197, 0x20, R202 ;  /* 0x00000020c5ca1825 */ /* 0x000fe200078e00ca */
[----:B------:R-:W-:-:S04]  /*09a0*/  MOV R192, 0x3f800000 ;  /* 0x3f80000000c07802 */ /* 0x000fc80000000f00 */
[----:B------:R-:W5:Y:S01]  /*09b0*/  @P1 LDG.E.128 R92, desc[UR6][R202.64] ;  /* 0x00000006ca5c1981 */ /* 0x000f62000c1e1d00 */
[----:B0-----:R-:W-:-:S03]  /*09c0*/  @P1 IMAD.WIDE.U32 R200, R193, 0x20, R200 ;  /* 0x00000020c1c81825 */ /* 0x001fc600078e00c8 */
[----:B------:R-:W5:Y:S04]  /*09d0*/  @P1 LDG.E.128 R96, desc[UR6][R202.64+0x10] ;  /* 0x00001006ca601981 */ /* 0x000f68000c1e1d00 */
        /* <DEDUP_REMOVED lines=11> */
[----:B------:R-:W-:Y:S01]  /*0a90*/  PRMT R219, R123, 0x7632, R219 ;  /* 0x000076327bdb7816 */ /* 0x000fe200000000db */
[C---:B------:R-:W-:Y:S01]  /*0aa0*/  FADD.FTZ R220, -R221.reuse, R124 ;  /* 0x0000007cdddc7221 */ /* 0x040fe20000010100 */
[----:B------:R-:W-:Y:S01]  /*0ab0*/  FADD.FTZ R226, -R221, R127 ;  /* 0x0000007fdde27221 */ /* 0x000fe20000010100 */
[----:B------:R-:W-:-:S02]  /*0ac0*/  SHF.L.U32 R124, R205, 0x10, RZ ;  /* 0x00000010cd7c7819 */ /* 0x000fc400000006ff */
[C---:B------:R-:W-:Y:S02]  /*0ad0*/  PRMT R213, R121.reuse, 0x7632, R213 ;  /* 0x0000763279d57816 */ /* 0x040fe400000000d5 */
[----:B------:R-:W-:Y:S01]  /*0ae0*/  SHF.L.U32 R121, R121, 0x10, RZ ;  /* 0x0000001079797819 */ /* 0x000fe200000006ff */
[C---:B----4-:R-:W-:Y:S01]  /*0af0*/  FMUL.FTZ R120, R195.reuse, R194 ;  /* 0x000000c2c3787220 */ /* 0x050fe20000410000 */
[C---:B------:R-:W-:Y:S01]  /*0b00*/  FMUL.FTZ R216, R195.reuse, R216 ;  /* 0x000000d8c3d87220 */ /* 0x040fe20000410000 */
[----:B------:R-:W-:Y:S01]  /*0b10*/  FMUL.FTZ R194, R195, R220 ;  /* 0x000000dcc3c27220 */ /* 0x000fe20000410000 */
[C---:B------:R-:W-:Y:S01]  /*0b20*/  FADD.FTZ R204, -R221.reuse, R130 ;  /* 0x00000082ddcc7221 */ /* 0x040fe20000010100 */
[----:B0-----:R-:W-:Y:S01]  /*0b30*/  FADD.FTZ R200, -R221, R128 ;  /* 0x00000080ddc87221 */ /* 0x001fe20000010100 */
[----:B------:R-:W-:Y:S02]  /*0b40*/  PRMT R203, R133, 0x7632, R203 ;  /* 0x0000763285cb7816 */ /* 0x000fe400000000cb */
[----:B------:R-:W-:-:S02]  /*0b50*/  PRMT R116, R151, 0x7632, R116 ;  /* 0x0000763297747816 */ /* 0x000fc40000000074 */
[----:B------:R-:W-:Y:S01]  /*0b60*/  SHF.L.U32 R117, R151, 0x10, RZ ;  /* 0x0000001097757819 */ /* 0x000fe200000006ff */
[----:B------:R-:W-:Y:S01]  /*0b70*/  FMUL.FTZ R151, R80, R209 ;  /* 0x000000d150977220 */ /* 0x000fe20000410000 */
[----:B------:R-:W-:Y:S01]  /*0b80*/  FMUL.FTZ R198, R195, R198 ;  /* 0x000000c6c3c67220 */ /* 0x000fe20000410000 */
[----:B------:R-:W-:Y:S01]  /*0b90*/  SHF.L.U32 R220, R219, 0x10, RZ ;  /* 0x00000010dbdc7819 */ /* 0x000fe200000006ff */
[----:B------:R-:W-:Y:S01]  /*0ba0*/  FMUL.FTZ R128, R195, R226 ;  /* 0x000000e2c3807220 */ /* 0x000fe20000410000 */
[----:B------:R-:W-:Y:S01]  /*0bb0*/  SHF.L.U32 R133, R133, 0x10, RZ ;  /* 0x0000001085857819 */ /* 0x000fe200000006ff */
[----:B------:R-:W-:Y:S01]  /*0bc0*/  FADD.FTZ R224, -R221, R126 ;  /* 0x0000007edde07221 */ /* 0x000fe20000010100 */
[----:B------:R-:W-:Y:S01]  /*0bd0*/  PRMT R127, R135, 0x7632, R127 ;  /* 0x00007632877f7816 */ /* 0x000fe2000000007f */
[----:B------:R-:W-:Y:S01]  /*0be0*/  FFMA.FTZ R173, R216, R124, R173 ;  /* 0x0000007cd8ad7223 */ /* 0x000fe200000100ad */
[----:B------:R-:W-:Y:S01]  /*0bf0*/  FADD.FTZ R33, R124, R33 ;  /* 0x000000217c217221 */ /* 0x000fe20000010000 */
[----:B------:R-:W-:Y:S01]  /*0c00*/  FMUL.FTZ R204, R195, R204 ;  /* 0x000000ccc3cc7220 */ /* 0x000fe20000410000 */
[----:B------:R-:W-:Y:S01]  /*0c10*/  @P0 SHF.L.U32 R192, R196, 0x10, RZ ;  /* 0x00000010c4c00819 */ /* 0x000fe200000006ff */
[C---:B------:R-:W-:Y:S01]  /*0c20*/  FADD.FTZ R206, -R221.reuse, R131 ;  /* 0x00000083ddce7221 */ /* 0x040fe20000010100 */
[C---:B------:R-:W-:Y:S01]  /*0c30*/  FADD.FTZ R140, -R221.reuse, R140 ;  /* 0x0000008cdd8c7221 */ /* 0x040fe20000010100 */
[C---:B------:R-:W-:Y:S01]  /*0c40*/  FADD.FTZ R212, -R221.reuse, R137 ;  /* 0x00000089ddd47221 */ /* 0x040fe20000010100 */
[----:B------:R-:W-:Y:S01]  /*0c50*/  FADD.FTZ R214, -R221, R139 ;  /* 0x0000008bddd67221 */ /* 0x000fe20000010100 */
[----:B------:R-:W-:Y:S01]  /*0c60*/  FMUL.FTZ R124, R81, R124 ;  /* 0x0000007c517c7220 */ /* 0x000fe20000410000 */
[----:B------:R-:W-:Y:S01]  /*0c70*/  FFMA.FTZ R137, R120, R151, RZ ;  /* 0x0000009778897223 */ /* 0x000fe200000100ff */
[----:B------:R-:W-:Y:S01]  /*0c80*/  FADD.FTZ R196, -R221, R119 ;  /* 0x00000077ddc47221 */ /* 0x000fe20000010100 */
[----:B------:R-:W-:Y:S01]  /*0c90*/  FADD.FTZ R32, R121, R32 ;  /* 0x0000002079207221 */ /* 0x000fe20000010000 */
[-C--:B------:R-:W-:Y:S01]  /*0ca0*/  FFMA.FTZ R172, R198, R121.reuse, R172 ;  /* 0x00000079c6ac7223 */ /* 0x080fe200000100ac */
[----:B------:R-:W-:Y:S01]  /*0cb0*/  FMUL.FTZ R131, R82, R121 ;  /* 0x0000007952837220 */ /* 0x000fe20000410000 */
[----:B------:R-:W-:Y:S01]  /*0cc0*/  FADD.FTZ R139, RZ, R151 ;  /* 0x00000097ff8b7221 */ /* 0x000fe20000010000 */
[C---:B------:R-:W-:Y:S01]  /*0cd0*/  PRMT R215, R122.reuse, 0x7632, R215 ;  /* 0x000076327ad77816 */ /* 0x040fe200000000d7 */
[----:B------:R-:W-:Y:S01]  /*0ce0*/  FADD.FTZ R34, R209, R34 ;  /* 0x00000022d1227221 */ /* 0x000fe20000010000 */
[----:B------:R-:W-:Y:S01]  /*0cf0*/  SHF.L.U32 R217, R122, 0x10, RZ ;  /* 0x000000107ad97819 */ /* 0x000fe200000006ff */
[----:B------:R-:W-:Y:S01]  /*0d00*/  FFMA.FTZ R174, R120, R209, R174 ;  /* 0x000000d178ae7223 */ /* 0x000fe200000100ae */
        /* <DEDUP_REMOVED lines=11> */
[----:B------:R-:W-:Y:S01]  /*0dc0*/  SHF.L.U32 R220, R127, 0x10, RZ ;  /* 0x000000107fdc7819 */ /* 0x000fe200000006ff */
[----:B------:R-:W-:Y:S01]  /*0dd0*/  FMUL.FTZ R133, R195, R140 ;  /* 0x0000008cc3857220 */ /* 0x000fe20000410000 */
[----:B------:R-:W-:Y:S01]  /*0de0*/  FFMA.FTZ R127, R216, R124, R137 ;  /* 0x0000007cd87f7223 */ /* 0x000fe20000010089 */
[----:B------:R-:W-:Y:S01]  /*0df0*/  FADD.FTZ R140, R124, R139 ;  /* 0x0000008b7c8c7221 */ /* 0x000fe20000010000 */
[----:B------:R-:W-:Y:S01]  /*0e00*/  FADD.FTZ R222, -R221, R125 ;  /* 0x0000007dddde7221 */ /* 0x000fe20000010100 */
[C---:B------:R-:W-:Y:S01]  /*0e10*/  PRMT R201, R132.reuse, 0x7632, R201 ;  /* 0x0000763284c97816 */ /* 0x040fe200000000c9 */
[----:B------:R-:W-:Y:S01]  /*0e20*/  FADD.FTZ R28, R123, R28 ;  /* 0x0000001c7b1c7221 */ /* 0x000fe20000010000 */
[----:B------:R-:W-:Y:S01]  /*0e30*/  SHF.L.U32 R207, R132, 0x10, RZ ;  /* 0x0000001084cf7819 */ /* 0x000fe200000006ff */
[-C--:B------:R-:W-:Y:S01]  /*0e40*/  FFMA.FTZ R168, R150, R123.reuse, R168 ;  /* 0x0000007b96a87223 */ /* 0x080fe200000100a8 */
[----:B------:R-:W-:Y:S01]  /*0e50*/  FMUL.FTZ R125, R78, R123 ;  /* 0x0000007b4e7d7220 */ /* 0x000fe20000410000 */
[C---:B------:R-:W-:Y:S01]  /*0e60*/  PRMT R132, R134.reuse, 0x7632, R132 ;  /* 0x0000763286847816 */ /* 0x040fe20000000084 */
[----:B------:R-:W-:Y:S01]  /*0e70*/  FADD.FTZ R208, -R221, R136 ;  /* 0x00000088ddd07221 */ /* 0x000fe20000010100 */
[----:B------:R-:W-:Y:S01]  /*0e80*/  SHF.L.U32 R211, R134, 0x10, RZ ;  /* 0x0000001086d37819 */ /* 0x000fe200000006ff */
[----:B------:R-:W-:Y:S01]  /*0e90*/  FMUL.FTZ R196, R195, R196 ;  /* 0x000000c4c3c47220 */ /* 0x000fe20000410000 */
[-C--:B------:R-:W-:Y:S01]  /*0ea0*/  FMUL.FTZ R123, R83, R122.reuse ;  /* 0x0000007a537b7220 */ /* 0x080fe20000410000 */
[----:B------:R-:W-:Y:S01]  /*0eb0*/  FFMA.FTZ R127, R198, R131, R127 ;  /* 0x00000083c67f7223 */ /* 0x000fe2000001007f */
[C---:B------:R-:W-:Y:S01]  /*0ec0*/  FADD.FTZ R134, -R221.reuse, R141 ;  /* 0x0000008ddd867221 */ /* 0x040fe20000010100 */
[--C-:B------:R-:W-:Y:S01]  /*0ed0*/  FADD.FTZ R136, -R221, R143.reuse ;  /* 0x0000008fdd887221 */ /* 0x100fe20000010100 */
[----:B------:R-:W-:Y:S01]  /*0ee0*/  FADD.FTZ R140, R131, R140 ;  /* 0x0000008c838c7221 */ /* 0x000fe20000010000 */
[C---:B------:R-:W-:Y:S01]  /*0ef0*/  PRMT R143, R148.reuse, 0x7632, R143 ;  /* 0x00007632948f7816 */ /* 0x040fe2000000008f */
[C---:B------:R-:W-:Y:S01]  /*0f00*/  FADD.FTZ R202, -R221.reuse, R129 ;  /* 0x00000081ddca7221 */ /* 0x040fe20000010100 */
[----:B------:R-:W-:Y:S01]  /*0f10*/  SHF.L.U32 R141, R148, 0x10, RZ ;  /* 0x00000010948d7819 */ /* 0x000fe200000006ff */
[----:B------:R-:W-:Y:S01]  /*0f20*/  FADD.FTZ R144, -R221, R144 ;  /* 0x00000090dd907221 */ /* 0x000fe20000010100 */
[----:B------:R-:W-:Y:S01]  /*0f30*/  SHF.L.U32 R148, R215, 0x10, RZ ;  /* 0x00000010d7947819 */ /* 0x000fe200000006ff */
[----:B------:R-:W-:Y:S01]  /*0f40*/  FMUL.FTZ R129, R76, R217 ;  /* 0x000000d94c817220 */ /* 0x000fe20000410000 */
[C---:B------:R-:W-:Y:S01]  /*0f50*/  FFMA.FTZ R127, R196.reuse, R123, R127 ;  /* 0x0000007bc47f7223 */ /* 0x040fe2000001007f */
[----:B------:R-:W-:Y:S01]  /*0f60*/  FADD.FTZ R140, R123, R140 ;  /* 0x0000008c7b8c7221 */ /* 0x000fe20000010000 */
[----:B------:R-:W-:Y:S01]  /*0f70*/  FADD.FTZ R210, -R221, R138 ;  /* 0x0000008addd27221 */ /* 0x000fe20000010100 */
[----:B------:R-:W-:Y:S01]  /*0f80*/  FFMA.FTZ R171, R196, R122, R171 ;  /* 0x0000007ac4ab7223 */ /* 0x000fe200000100ab */
[----:B------:R-:W-:Y:S01]  /*0f90*/  FADD.FTZ R31, R122, R31 ;  /* 0x0000001f7a1f7221 */ /* 0x000fe20000010000 */
[C---:B------:R-:W-:Y:S01]  /*0fa0*/  FMUL.FTZ R137, R195.reuse, R144 ;  /* 0x00000090c3897220 */ /* 0x040fe20000410000 */
[----:B------:R-:W-:Y:S01]  /*0fb0*/  FMUL.FTZ R130, R195, R222 ;  /* 0x000000dec3827220 */ /* 0x000fe20000410000 */
[----:B------:R-:W-:Y:S01]  /*0fc0*/  FMUL.FTZ R122, R77, R148 ;  /* 0x000000944d7a7220 */ /* 0x000fe20000410000 */
[----:B------:R-:W-:Y:S01]  /*0fd0*/  SHF.L.U32 R144, R143, 0x10, RZ ;  /* 0x000000108f907819 */ /* 0x000fe200000006ff */
[----:B------:R-:W-:Y:S01]  /*0fe0*/  FFMA.FTZ R127, R194, R129, R127 ;  /* 0x00000081c27f7223 */ /* 0x000fe2000001007f */
[----:B------:R-:W-:Y:S01]  /*0ff0*/  FADD.FTZ R143, R129, R140 ;  /* 0x0000008c818f7221 */ /* 0x000fe20000010000 */
[----:B------:R-:W-:Y:S01]  /*1000*/  SHF.L.U32 R135, R135, 0x10, RZ ;  /* 0x0000001087877819 */ /* 0x000fe200000006ff */
[----:B------:R-:W-:Y:S01]  /*1010*/  FMUL.FTZ R210, R195, R210 ;  /* 0x000000d2c3d27220 */ /* 0x000fe20000410000 */
[----:B------:R-:W-:Y:S01]  /*1020*/  FADD.FTZ R142, -R221, R142 ;  /* 0x0000008edd8e7221 */ /* 0x000fe20000010100 */
[----:B------:R-:W-:Y:S01]  /*1030*/  FFMA.FTZ R127, R130, R122, R127 ;  /* 0x0000007a827f7223 */ /* 0x000fe2000001007f */
[----:B------:R-:W-:Y:S01]  /*1040*/  FADD.FTZ R140, R122, R143 ;  /* 0x0000008f7a8c7221 */ /* 0x000fe20000010000 */
[----:B------:R-:W-:Y:S01]  /*1050*/  FMUL.FTZ R200, R195, R200 ;  /* 0x000000c8c3c87220 */ /* 0x000fe20000410000 */
[----:B------:R-:W-:Y:S01]  /*1060*/  FADD.FTZ R20, R135, R20 ;  /* 0x0000001487147221 */ /* 0x000fe20000010000 */
[-C--:B------:R-:W-:Y:S01]  /*1070*/  FFMA.FTZ R160, R210, R135.reuse, R160 ;  /* 0x00000087d2a07223 */ /* 0x080fe200000100a0 */
        /* <DEDUP_REMOVED lines=10> */
[----:B------:R-:W-:Y:S01]  /*1120*/  FMUL.FTZ R202, R195, R202 ;  /* 0x000000cac3ca7220 */ /* 0x000fe20000410000 */
[----:B------:R-:W-:Y:S01]  /*1130*/  FMUL.FTZ R215, R73, R224 ;  /* 0x000000e049d77220 */ /* 0x000fe20000410000 */
[----:B------:R-:W-:Y:S01]  /*1140*/  FFMA.FTZ R127, R200, R207, R127 ;  /* 0x000000cfc87f7223 */ /* 0x000fe2000001007f */
[----:B------:R-:W-:Y:S01]  /*1150*/  FADD.FTZ R142, R207, R142 ;  /* 0x0000008ecf8e7221 */ /* 0x000fe20000010000 */
[----:B------:R-:W-:-:S02]  /*1160*/  SHF.L.U32 R222, R203, 0x10, RZ ;  /* 0x00000010cbde7819 */ /* 0x000fc400000006ff */
        /* <DEDUP_REMOVED lines=21> */
[----:B------:R-:W-:-:S02]  /*12c0*/  FADD.FTZ R218, -R221, R146 ;  /* 0x00000092ddda7221 */ /* 0x000fc40000010100 */
[----:B------:R-:W-:Y:S01]  /*12d0*/  FFMA.FTZ R127, R212, R219, R127 ;  /* 0x000000dbd47f7223 */ /* 0x000fe2000001007f */
[----:B------:R-:W-:Y:S01]  /*12e0*/  FADD.FTZ R142, R219, R142 ;  /* 0x0000008edb8e7221 */ /* 0x000fe20000010000 */
[C---:B------:R-:W-:Y:S01]  /*12f0*/  FADD.FTZ R138, -R221.reuse, R145 ;  /* 0x00000091dd8a7221 */ /* 0x040fe20000010100 */
[----:B------:R-:W-:Y:S01]  /*1300*/  FADD.FTZ R146, -R221, R147 ;  /* 0x00000093dd927221 */ /* 0x000fe20000010100 */
[C---:B------:R-:W-:Y:S01]  /*1310*/  FMUL.FTZ R139, R195.reuse, R218 ;  /* 0x000000dac38b7220 */ /* 0x040fe20000410000 */
[----:B------:R-:W-:Y:S01]  /*1320*/  FMUL.FTZ R214, R195, R214 ;  /* 0x000000d6c3d67220 */ /* 0x000fe20000410000 */
[----:B------:R-:W-:Y:S01]  /*1330*/  SHF.L.U32 R218, R118, 0x10, RZ ;  /* 0x0000001076da7819 */ /* 0x000fe200000006ff */
[----:B------:R-:W-:Y:S01]  /*1340*/  FMUL.FTZ R221, R71, R220 ;  /* 0x000000dc47dd7220 */ /* 0x000fe20000410000 */
[----:B------:R-:W-:Y:S01]  /*1350*/  FFMA.FTZ R127, R210, R213, R127 ;  /* 0x000000d5d27f7223 */ /* 0x000fe2000001007f */
[----:B------:R-:W-:Y:S01]  /*1360*/  FMUL.FTZ R132, R195, R134 ;  /* 0x00000086c3847220 */ /* 0x000fe20000410000 */
[----:B------:R-:W-:Y:S01]  /*1370*/  FADD.FTZ R118, R213, R142 ;  /* 0x0000008ed5767221 */ /* 0x000fe20000010000 */
[C---:B------:R-:W-:Y:S01]  /*1380*/  FMUL.FTZ R134, R195.reuse, R136 ;  /* 0x00000088c3867220 */ /* 0x040fe20000410000 */
[----:B------:R-:W-:Y:S01]  /*1390*/  FMUL.FTZ R136, R195, R138 ;  /* 0x0000008ac3887220 */ /* 0x000fe20000410000 */
[----:B------:R-:W-:Y:S01]  /*13a0*/  FADD.FTZ R21, R148, R21 ;  /* 0x0000001594157221 */ /* 0x000fe20000010000 */
[----:B------:R-:W-:Y:S01]  /*13b0*/  FFMA.FTZ R161, R212, R148, R161 ;  /* 0x00000094d4a17223 */ /* 0x000fe200000100a1 */
[----:B------:R-:W-:Y:S01]  /*13c0*/  FMUL.FTZ R138, R64, R141 ;  /* 0x0000008d408a7220 */ /* 0x000fe20000410000 */
[----:B------:R-:W-:Y:S01]  /*13d0*/  FADD.FTZ R14, R119, R14 ;  /* 0x0000000e770e7221 */ /* 0x000fe20000010000 */
[-C--:B------:R-:W-:Y:S01]  /*13e0*/  FFMA.FTZ R154, R137, R119.reuse, R154 ;  /* 0x00000077899a7223 */ /* 0x080fe2000001009a */
[----:B------:R-:W-:Y:S01]  /*13f0*/  FMUL.FTZ R142, R60, R119 ;  /* 0x000000773c8e7220 */ /* 0x000fe20000410000 */
[----:B------:R-:W-:Y:S01]  /*1400*/  FFMA.FTZ R148, R214, R221, R127 ;  /* 0x000000ddd6947223 */ /* 0x000fe2000001007f */
[----:B------:R-:W-:Y:S01]  /*1410*/  FADD.FTZ R119, R221, R118 ;  /* 0x00000076dd777221 */ /* 0x000fe20000010000 */
[----:B------:R-:W-:Y:S01]  /*1420*/  PRMT R126, R149, 0x7632, R126 ;  /* 0x00007632957e7816 */ /* 0x000fe2000000007e */
[----:B------:R-:W-:Y:S01]  /*1430*/  FADD.FTZ R18, R141, R18 ;  /* 0x000000128d127221 */ /* 0x000fe20000010000 */
[----:B------:R-:W-:Y:S01]  /*1440*/  SHF.L.U32 R149, R149, 0x10, RZ ;  /* 0x0000001095957819 */ /* 0x000fe200000006ff */
[----:B------:R-:W-:Y:S01]  /*1450*/  FFMA.FTZ R158, R133, R141, R158 ;  /* 0x0000008d859e7223 */ /* 0x000fe2000001009e */
[----:B------:R-:W-:Y:S01]  /*1460*/  FMUL.FTZ R141, R65, R144 ;  /* 0x00000090418d7220 */ /* 0x000fe20000410000 */
[----:B------:R-:W-:Y:S01]  /*1470*/  FFMA.FTZ R127, R133, R138, R148 ;  /* 0x0000008a857f7223 */ /* 0x000fe20000010094 */
[----:B------:R-:W-:Y:S01]  /*1480*/  FADD.FTZ R118, R138, R119 ;  /* 0x000000778a767221 */ /* 0x000fe20000010000 */
[----:B------:R-:W-:Y:S01]  /*1490*/  SHF.L.U32 R148, R116, 0x10, RZ ;  /* 0x0000001074947819 */ /* 0x000fe200000006ff */
[----:B------:R-:W-:Y:S01]  /*14a0*/  FMUL.FTZ R140, R66, R149 ;  /* 0x00000095428c7220 */ /* 0x000fe20000410000 */
[----:B------:R-:W-:Y:S01]  /*14b0*/  SHF.L.U32 R126, R126, 0x10, RZ ;  /* 0x000000107e7e7819 */ /* 0x000fe200000006ff */
[----:B------:R-:W-:Y:S01]  /*14c0*/  FFMA.FTZ R116, R132, R141, R127 ;  /* 0x0000008d84747223 */ /* 0x000fe2000001007f */
[----:B------:R-:W-:-:S03]  /*14d0*/  FADD.FTZ R119, R118, R141 ;  /* 0x0000008d76777221 */ /* 0x000fc60000010000 */
[----:B------:R-:W-:Y:S01]  /*14e0*/  FFMA.FTZ R127, R135, R140, R116 ;  /* 0x0000008c877f7223 */ /* 0x000fe20000010074 */
[----:B------:R-:W-:Y:S01]  /*14f0*/  FMUL.FTZ R143, R67, R126 ;  /* 0x0000007e438f7220 */ /* 0x000fe20000410000 */
[----:B------:R-:W-:-:S03]  /*1500*/  FADD.FTZ R116, R119, R140 ;  /* 0x0000008c77747221 */ /* 0x000fc60000010000 */
[----:B------:R-:W-:Y:S01]  /*1510*/  FFMA.FTZ R118, R134, R143, R127 ;  /* 0x0000008f86767223 */ /* 0x000fe2000001007f */
[----:B------:R-:W-:Y:S01]  /*1520*/  FADD.FTZ R119, R116, R143 ;  /* 0x0000008f74777221 */ /* 0x000fe20000010000 */
[----:B------:R-:W-:Y:S02]  /*1530*/  FMUL.FTZ R145, R61, R218 ;  /* 0x000000da3d917220 */ /* 0x000fe40000410000 */
[----:B------:R-:W-:Y:S01]  /*1540*/  FFMA.FTZ R127, R137, R142, R118 ;  /* 0x0000008e897f7223 */ /* 0x000fe20000010076 */
[----:B------:R-:W-:Y:S01]  /*1550*/  FADD.FTZ R116, R119, R142 ;  /* 0x0000008e77747221 */ /* 0x000fe20000010000 */
[----:B------:R-:W-:Y:S01]  /*1560*/  FFMA.FTZ R157, R132, R144, R157 ;  /* 0x00000090849d7223 */ /* 0x000fe2000001009d */
[----:B------:R-:W-:Y:S01]  /*1570*/  FADD.FTZ R17, R144, R17 ;  /* 0x0000001190117221 */ /* 0x000fe20000010000 */
        /* <DEDUP_REMOVED lines=44> */
.L_x_5656:
        /* <DEDUP_REMOVED lines=28> */
[C---:B-----5:R-:W-:Y:S01]  /*1a00*/  PRMT R201, R116.reuse, 0x7632, R201 ;  /* 0x0000763274c97816 */ /* 0x060fe200000000c9 */
[----:B------:R-:W-:Y:S01]  /*1a10*/  FMUL.FTZ R121, R195, R120 ;  /* 0x00000078c3797220 */ /* 0x000fe20000410000 */
[----:B------:R-:W-:Y:S01]  /*1a20*/  PRMT R205, R117, 0x7632, R205 ;  /* 0x0000763275cd7816 */ /* 0x000fe200000000cd */
[C---:B------:R-:W-:Y:S01]  /*1a30*/  FMUL.FTZ R123, R195.reuse, R124 ;  /* 0x0000007cc37b7220 */ /* 0x040fe20000410000 */
[C---:B------:R-:W-:Y:S01]  /*1a40*/  FMUL.FTZ R129, R195.reuse, R196 ;  /* 0x000000c4c3817220 */ /* 0x040fe20000410000 */
[C---:B------:R-:W-:Y:S01]  /*1a50*/  FMUL.FTZ R125, R195.reuse, R198 ;  /* 0x000000c6c37d7220 */ /* 0x040fe20000410000 */
[C---:B------:R-:W-:Y:S01]  /*1a60*/  FMUL.FTZ R131, R195.reuse, R194 ;  /* 0x000000c2c3837220 */ /* 0x040fe20000410000 */
[C---:B------:R-:W-:Y:S01]  /*1a70*/  FMUL.FTZ R203, R195.reuse, R150 ;  /* 0x00000096c3cb7220 */ /* 0x040fe20000410000 */
[----:B------:R-:W-:Y:S01]  /*1a80*/  SHF.L.U32 R116, R116, 0x10, RZ ;  /* 0x0000001074747819 */ /* 0x000fe200000006ff */
[C---:B------:R-:W-:Y:S01]  /*1a90*/  FMUL.FTZ R151, R195.reuse, R122 ;  /* 0x0000007ac3977220 */ /* 0x040fe20000410000 */
[----:B------:R-:W-:Y:S01]  /*1aa0*/  FMUL.FTZ R225, R195, R128 ;  /* 0x00000080c3e17220 */ /* 0x000fe20000410000 */
[C---:B------:R-:W-:Y:S01]  /*1ab0*/  PRMT R218, R118.reuse, 0x7632, R218 ;  /* 0x0000763276da7816 */ /* 0x040fe200000000da */
        /* <DEDUP_REMOVED lines=37> */
.L_x_5631:
[-CC-:B------:R-:W-:Y:S01]  /*1d10*/  FFMA.FTZ R109, R216, R148.reuse, R149.reuse ;  /* 0x00000094d86d7223 */ /* 0x180fe20000010095 */
[-CC-:B------:R-:W-:Y:S01]  /*1d20*/  FFMA.FTZ R120, R120, R148.reuse, R149.reuse ;  /* 0x0000009478787223 */ /* 0x180fe20000010095 */
[-CC-:B------:R-:W-:Y:S01]  /*1d30*/  FFMA.FTZ R198, R198, R148.reuse, R149.reuse ;  /* 0x00000094c6c67223 */ /* 0x180fe20000010095 */
[-C--:B------:R-:W-:Y:S01]  /*1d40*/  FFMA.FTZ R196, R196, R148.reuse, R149 ;  /* 0x00000094c4c47223 */ /* 0x080fe20000010095 */
[----:B------:R-:W-:Y:S01]  /*1d50*/  FADD.FTZ R124, R124, -R109 ;  /* 0x8000006d7c7c7221 */ /* 0x000fe20000010000 */
[-CC-:B------:R-:W-:Y:S01]  /*1d60*/  FFMA.FTZ R194, R194, R148.reuse, R149.reuse ;  /* 0x00000094c2c27223 */ /* 0x180fe20000010095 */
[-CC-:B------:R-:W-:Y:S01]  /*1d70*/  FFMA.FTZ R150, R150, R148.reuse, R149.reuse ;  /* 0x0000009496967223 */ /* 0x180fe20000010095 */
[----:B-----5:R-:W-:Y:S01]  /*1d80*/  PRMT R108, R116, 0x7632, R108 ;  /* 0x00007632746c7816 */ /* 0x020fe2000000006c */
[-CC-:B------:R-:W-:Y:S01]  /*1d90*/  FFMA.FTZ R109, R130, R148.reuse, R149.reuse ;  /* 0x00000094826d7223 */ /* 0x180fe20000010095 */
[----:B------:R-:W-:Y:S01]  /*1da0*/  FFMA.FTZ R128, R128, R148, R149 ;  /* 0x0000009480807223 */ /* 0x000fe20000010095 */
[----:B------:R-:W-:Y:S01]  /*1db0*/  FADD.FTZ R120, R151, -R120 ;  /* 0x8000007897787221 */ /* 0x000fe20000010000 */
[----:B------:R-:W-:Y:S01]  /*1dc0*/  PRMT R110, R117, 0x7632, R110 ;  /* 0x00007632756e7816 */ /* 0x000fe2000000006e */
[----:B------:R-:W-:Y:S01]  /*1dd0*/  FADD.FTZ R198, R131, -R198 ;  /* 0x800000c683c67221 */ /* 0x000fe20000010000 */
[----:B------:R-:W-:Y:S01]  /*1de0*/  PRMT R111, R118, 0x7632, R111 ;  /* 0x00007632766f7816 */ /* 0x000fe2000000006f */
[----:B------:R-:W-:Y:S01]  /*1df0*/  FADD.FTZ R196, R123, -R196 ;  /* 0x800000c47bc47221 */ /* 0x000fe20000010000 */
[----:B------:R-:W-:Y:S01]  /*1e00*/  PRMT R112, R119, 0x7632, R112 ;  /* 0x0000763277707816 */ /* 0x000fe20000000070 */
[----:B------:R-:W-:Y:S01]  /*1e10*/  FADD.FTZ R194, R129, -R194 ;  /* 0x800000c281c27221 */ /* 0x000fe20000010000 */
[----:B------:R-:W-:Y:S01]  /*1e20*/  FADD.FTZ R150, R125, -R150 ;  /* 0x800000967d967221 */ /* 0x000fe20000010000 */
[----:B------:R-:W-:Y:S01]  /*1e30*/  FADD.FTZ R122, R122, -R109 ;  /* 0x8000006d7a7a7221 */ /* 0x000fe20000010000 */
[----:B------:R-:W-:Y:S01]  /*1e40*/  FADD.FTZ R128, R121, -R128 ;  /* 0x8000008079807221 */ /* 0x000fe20000010000 */
[----:B------:R-:W-:Y:S01]  /*1e50*/  SHF.L.U32 R123, R108, 0x10, RZ ;  /* 0x000000106c7b7819 */ /* 0x000fe200000006ff */
[C---:B------:R-:W-:Y:S01]  /*1e60*/  FMUL.FTZ R108, R195.reuse, R120 ;  /* 0x00000078c36c7220 */ /* 0x040fe20000410000 */
[----:B------:R-:W-:Y:S01]  /*1e70*/  SHF.L.U32 R125, R110, 0x10, RZ ;  /* 0x000000106e7d7819 */ /* 0x000fe200000006ff */
[----:B------:R-:W-:Y:S01]  /*1e80*/  FMUL.FTZ R109, R195, R124 ;  /* 0x0000007cc36d7220 */ /* 0x000fe20000410000 */
[----:B------:R-:W-:Y:S01]  /*1e90*/  SHF.L.U32 R131, R111, 0x10, RZ ;  /* 0x000000106f837819 */ /* 0x000fe200000006ff */
[C---:B------:R-:W-:Y:S01]  /*1ea0*/  FMUL.FTZ R110, R195.reuse, R198 ;  /* 0x000000c6c36e7220 */ /* 0x040fe20000410000 */
[----:B------:R-:W-:Y:S01]  /*1eb0*/  SHF.L.U32 R223, R112, 0x10, RZ ;  /* 0x0000001070df7819 */ /* 0x000fe200000006ff */
[C---:B------:R-:W-:Y:S01]  /*1ec0*/  FMUL.FTZ R111, R195.reuse, R196 ;  /* 0x000000c4c36f7220 */ /* 0x040fe20000410000 */
[C---:B------:R-:W-:Y:S01]  /*1ed0*/  FMUL.FTZ R112, R195.reuse, R194 ;  /* 0x000000c2c3707220 */ /* 0x040fe20000410000 */
        /* <DEDUP_REMOVED lines=35> */
.L_x_5632:
        /* <DEDUP_REMOVED lines=11> */
[-CC-:B------:R-:W-:Y:S01]  /*21c0*/  FFMA.FTZ R202, R202, R148.reuse, R149.reuse ;  /* 0x00000094caca7223 */ /* 0x180fe20000010095 */
[-CC-:B------:R-:W-:Y:S01]  /*21d0*/  FFMA.FTZ R208, R208, R148.reuse, R149.reuse ;  /* 0x00000094d0d07223 */ /* 0x180fe20000010095 */
[----:B0----5:R-:W-:Y:S01]  /*21e0*/  PRMT R108, R120, 0x7632, R108 ;  /* 0x00007632786c7816 */ /* 0x021fe2000000006c */
[-CC-:B------:R-:W-:Y:S01]  /*21f0*/  FFMA.FTZ R204, R204, R148.reuse, R149.reuse ;  /* 0x00000094cccc7223 */ /* 0x180fe20000010095 */
[-CC-:B------:R-:W-:Y:S01]  /*2200*/  FFMA.FTZ R206, R206, R148.reuse, R149.reuse ;  /* 0x00000094cece7223 */ /* 0x180fe20000010095 */
[-C--:B------:R-:W-:Y:S01]  /*2210*/  FFMA.FTZ R212, R212, R148.reuse, R149 ;  /* 0x00000094d4d47223 */ /* 0x080fe20000010095 */
[----:B------:R-:W-:Y:S01]  /*2220*/  PRMT R109, R121, 0x7632, R109 ;  /* 0x00007632796d7816 */ /* 0x000fe2000000006d */
[----:B------:R-:W-:Y:S01]  /*2230*/  FADD.FTZ R200, R207, -R200 ;  /* 0x800000c8cfc87221 */ /* 0x000fe20000010000 */
[-CC-:B------:R-:W-:Y:S01]  /*2240*/  FFMA.FTZ R210, R210, R148.reuse, R149.reuse ;  /* 0x00000094d2d27223 */ /* 0x180fe20000010095 */
[----:B------:R-:W-:Y:S01]  /*2250*/  FADD.FTZ R202, R215, -R202 ;  /* 0x800000cad7ca7221 */ /* 0x000fe20000010000 */
[----:B------:R-:W-:Y:S01]  /*2260*/  FFMA.FTZ R214, R214, R148, R149 ;  /* 0x00000094d6d67223 */ /* 0x000fe20000010095 */
[----:B------:R-:W-:Y:S01]  /*2270*/  PRMT R110, R122, 0x7632, R110 ;  /* 0x000076327a6e7816 */ /* 0x000fe2000000006e */
[----:B------:R-:W-:Y:S01]  /*2280*/  FADD.FTZ R208, R211, -R208 ;  /* 0x800000d0d3d07221 */ /* 0x000fe20000010000 */
[----:B------:R-:W-:Y:S01]  /*2290*/  PRMT R111, R123, 0x7632, R111 ;  /* 0x000076327b6f7816 */ /* 0x000fe2000000006f */
[----:B------:R-:W-:Y:S01]  /*22a0*/  FADD.FTZ R204, R209, -R204 ;  /* 0x800000ccd1cc7221 */ /* 0x000fe20000010000 */
[----:B------:R-:W-:Y:S01]  /*22b0*/  FADD.FTZ R206, R217, -R206 ;  /* 0x800000ced9ce7221 */ /* 0x000fe20000010000 */
[----:B------:R-:W-:Y:S01]  /*22c0*/  FADD.FTZ R212, R219, -R212 ;  /* 0x800000d4dbd47221 */ /* 0x000fe20000010000 */
[----:B------:R-:W-:Y:S01]  /*22d0*/  SHF.L.U32 R199, R108, 0x10, RZ ;  /* 0x000000106cc77819 */ /* 0x000fe200000006ff */
[----:B------:R-:W-:Y:S01]  /*22e0*/  FADD.FTZ R210, R213, -R210 ;  /* 0x800000d2d5d27221 */ /* 0x000fe20000010000 */
[----:B------:R-:W-:Y:S01]  /*22f0*/  SHF.L.U32 R207, R109, 0x10, RZ ;  /* 0x000000106dcf7819 */ /* 0x000fe200000006ff */
[----:B------:R-:W-:Y:S01]  /*2300*/  FMUL.FTZ R108, R195, R200 ;  /* 0x000000c8c36c7220 */ /* 0x000fe20000410000 */
[----:B------:R-:W-:Y:S01]  /*2310*/  FADD.FTZ R214, R221, -R214 ;  /* 0x800000d6ddd67221 */ /* 0x000fe20000010000 */
        /* <DEDUP_REMOVED lines=8> */
[----:B------:R-:W-:Y:S01]  /*23a0*/  FMUL.FTZ R114, R195, R210 ;  /* 0x000000d2c3727220 */ /* 0x000fe20000410000 */
[----:B------:R-:W-:Y:S01]  /*23b0*/  FMUL.FTZ R117, R108, R192 ;  /* 0x000000c06c757220 */ /* 0x000fe20000410000 */
[----:B------:R-:W-:Y:S01]  /*23c0*/  SHF.L.U32 R128, R121, 0x10, RZ ;  /* 0x0000001079807819 */ /* 0x000fe200000006ff */
[----:B------:R-:W-:Y:S01]  /*23d0*/  FMUL.FTZ R115, R195, R214 ;  /* 0x000000d6c3737220 */ /* 0x000fe20000410000 */
[----:B------:R-:W-:Y:S01]  /*23e0*/  SHF.L.U32 R130, R122, 0x10, RZ ;  /* 0x000000107a827819 */ /* 0x000fe200000006ff */
[-C--:B------:R-:W-:Y:S01]  /*23f0*/  FMUL.FTZ R118, R109, R192.reuse ;  /* 0x000000c06d767220 */ /* 0x080fe20000410000 */
[-C--:B------:R-:W-:Y:S01]  /*2400*/  FMUL.FTZ R121, R112, R192.reuse ;  /* 0x000000c070797220 */ /* 0x080fe20000410000 */
[----:B------:R-:W-:Y:S01]  /*2410*/  SHF.L.U32 R123, R123, 0x10, RZ ;  /* 0x000000107b7b7819 */ /* 0x000fe200000006ff */
        /* <DEDUP_REMOVED lines=26> */
.L_x_5633:
[-CC-:B------:R-:W-:Y:S01]  /*25c0*/  FFMA.FTZ R200, R200, R148.reuse, R149.reuse ;  /* 0x00000094c8c87223 */ /* 0x180fe20000010095 */
[-CC-:B------:R-:W-:Y:S01]  /*25d0*/  FFMA.FTZ R202, R202, R148.reuse, R149.reuse ;  /* 0x00000094caca7223 */ /* 0x180fe20000010095 */
[-CC-:B------:R-:W-:Y:S01]  /*25e0*/  FFMA.FTZ R204, R204, R148.reuse, R149.reuse ;  /* 0x00000094cccc7223 */ /* 0x180fe20000010095 */
[-CC-:B------:R-:W-:Y:S01]  /*25f0*/  FFMA.FTZ R206, R206, R148.reuse, R149.reuse ;  /* 0x00000094cece7223 */ /* 0x180fe20000010095 */
[-CC-:B------:R-:W-:Y:S01]  /*2600*/  FFMA.FTZ R208, R208, R148.reuse, R149.reuse ;  /* 0x00000094d0d07223 */ /* 0x180fe20000010095 */
[-CC-:B------:R-:W-:Y:S01]  /*2610*/  FFMA.FTZ R212, R212, R148.reuse, R149.reuse ;  /* 0x00000094d4d47223 */ /* 0x180fe20000010095 */
[-C--:B------:R-:W-:Y:S01]  /*2620*/  FFMA.FTZ R210, R210, R148.reuse, R149 ;  /* 0x00000094d2d27223 */ /* 0x080fe20000010095 */
[----:B0----5:R-:W-:Y:S01]  /*2630*/  PRMT R117, R121, 0x7632, R117 ;  /* 0x0000763279757816 */ /* 0x021fe20000000075 */
[----:B------:R-:W-:Y:S01]  /*2640*/  FFMA.FTZ R214, R214, R148, R149 ;  /* 0x00000094d6d67223 */ /* 0x000fe20000010095 */
[----:B------:R-:W-:Y:S01]  /*2650*/  PRMT R119, R123, 0x7632, R119 ;  /* 0x000076327b777816 */ /* 0x000fe20000000077 */
        /* <DEDUP_REMOVED lines=8> */
[----:B------:R-:W-:Y:S01]  /*26e0*/  SHF.L.U32 R207, R117, 0x10, RZ ;  /* 0x0000001075cf7819 */ /* 0x000fe200000006ff */
[C---:B------:R-:W-:Y:S01]  /*26f0*/  FMUL.FTZ R117, R195.reuse, R200 ;  /* 0x000000c8c3757220 */ /* 0x040fe20000410000 */
[----:B------:R-:W-:Y:S01]  /*2700*/  PRMT R116, R120, 0x7632, R116 ;  /* 0x0000763278747816 */ /* 0x000fe20000000074 */
[C---:B------:R-:W-:Y:S01]  /*2710*/  FMUL.FTZ R129, R195.reuse, R204 ;  /* 0x000000ccc3817220 */ /* 0x040fe20000410000 */
[----:B------:R-:W-:Y:S01]  /*2720*/  PRMT R118, R122, 0x7632, R118 ;  /* 0x000076327a767816 */ /* 0x000fe20000000076 */
[----:B------:R-:W-:Y:S01]  /*2730*/  FMUL.FTZ R131, R195, R206 ;  /* 0x000000cec3837220 */ /* 0x000fe20000410000 */
[----:B------:R-:W-:Y:S01]  /*2740*/  SHF.L.U32 R219, R119, 0x10, RZ ;  /* 0x0000001077db7819 */ /* 0x000fe200000006ff */
        /* <DEDUP_REMOVED lines=39> */
.L_x_5634:
        /* <DEDUP_REMOVED lines=21> */
[----:B-----5:R-:W-:Y:S01]  /*2b10*/  PRMT R117, R121, 0x7632, R117 ;  /* 0x0000763279757816 */ /* 0x020fe20000000075 */
[----:B------:R-:W-:Y:S01]  /*2b20*/  FADD.FTZ R112, R142, -R137 ;  /* 0x800000898e707221 */ /* 0x000fe20000010000 */
[----:B------:R-:W-:Y:S01]  /*2b30*/  FADD.FTZ R136, R145, -R136 ;  /* 0x8000008891887221 */ /* 0x000fe20000010000 */
[----:B------:R-:W-:Y:S01]  /*2b40*/  FADD.FTZ R114, R144, -R139 ;  /* 0x8000008b90727221 */ /* 0x000fe20000010000 */
[----:B------:R-:W-:Y:S01]  /*2b50*/  PRMT R116, R120, 0x7632, R116 ;  /* 0x0000763278747816 */ /* 0x000fe20000000074 */
[----:B------:R-:W-:Y:S01]  /*2b60*/  FADD.FTZ R148, R147, -R148 ;  /* 0x8000009493947221 */ /* 0x000fe20000010000 */
[----:B------:R-:W-:Y:S01]  /*2b70*/  PRMT R118, R122, 0x7632, R118 ;  /* 0x000076327a767816 */ /* 0x000fe20000000076 */
[----:B------:R-:W-:Y:S01]  /*2b80*/  FMUL.FTZ R108, R195, R108 ;  /* 0x0000006cc36c7220 */ /* 0x000fe20000410000 */
[----:B------:R-:W-:Y:S01]  /*2b90*/  PRMT R119, R123, 0x7632, R119 ;  /* 0x000076327b777816 */ /* 0x000fe20000000077 */
[C---:B------:R-:W-:Y:S01]  /*2ba0*/  FMUL.FTZ R109, R195.reuse, R132 ;  /* 0x00000084c36d7220 */ /* 0x040fe20000410000 */
[C---:B------:R-:W-:Y:S01]  /*2bb0*/  FMUL.FTZ R110, R195.reuse, R110 ;  /* 0x0000006ec36e7220 */ /* 0x040fe20000410000 */
[C---:B------:R-:W-:Y:S01]  /*2bc0*/  FMUL.FTZ R111, R195.reuse, R134 ;  /* 0x00000086c36f7220 */ /* 0x040fe20000410000 */
        /* <DEDUP_REMOVED lines=41> */
.L_x_5635:
[-CC-:B------:R-:W-:Y:S01]  /*2e60*/  FFMA.FTZ R134, R134, R148.reuse, R149.reuse ;  /* 0x0000009486867223 */ /* 0x180fe20000010095 */
[-CC-:B------:R-:W-:Y:S01]  /*2e70*/  FFMA.FTZ R133, R133, R148.reuse, R149.reuse ;  /* 0x0000009485857223 */ /* 0x180fe20000010095 */
[-CC-:B------:R-:W-:Y:S01]  /*2e80*/  FFMA.FTZ R132, R132, R148.reuse, R149.reuse ;  /* 0x0000009484847223 */ /* 0x180fe20000010095 */
[-CC-:B------:R-:W-:Y:S01]  /*2e90*/  FFMA.FTZ R135, R135, R148.reuse, R149.reuse ;  /* 0x0000009487877223 */ /* 0x180fe20000010095 */
[-CC-:B------:R-:W-:Y:S01]  /*2ea0*/  FFMA.FTZ R137, R137, R148.reuse, R149.reuse ;  /* 0x0000009489897223 */ /* 0x180fe20000010095 */
[-CC-:B0-----:R-:W-:Y:S01]  /*2eb0*/  FFMA.FTZ R118, R136, R148.reuse, R149.reuse ;  /* 0x0000009488767223 */ /* 0x181fe20000010095 */
[-CC-:B------:R-:W-:Y:S01]  /*2ec0*/  FFMA.FTZ R139, R139, R148.reuse, R149.reuse ;  /* 0x000000948b8b7223 */ /* 0x180fe20000010095 */
[----:B------:R-:W-:Y:S01]  /*2ed0*/  FADD.FTZ R134, R143, -R134 ;  /* 0x800000868f867221 */ /* 0x000fe20000010000 */
[----:B------:R-:W-:Y:S01]  /*2ee0*/  FFMA.FTZ R148, R146, R148, R149 ;  /* 0x0000009492947223 */ /* 0x000fe20000010095 */
        /* <DEDUP_REMOVED lines=10> */
[----:B------:R-:W-:Y:S01]  /*2f90*/  FMUL.FTZ R123, R195, R134 ;  /* 0x00000086c37b7220 */ /* 0x000fe20000410000 */
[C---:B------:R-:W-:Y:S01]  /*2fa0*/  PRMT R116, R120.reuse, 0x7632, R116 ;  /* 0x0000763278747816 */ /* 0x040fe20000000074 */
        /* <DEDUP_REMOVED lines=10> */
[----:B------:R-:W-:Y:S01]  /*3050*/  FMUL.FTZ R130, R123, R192 ;  /* 0x000000c07b827220 */ /* 0x000fe20000410000 */
[----:B------:R-:W-:Y:S01]  /*3060*/  FMUL.FTZ R195, R195, R148 ;  /* 0x00000094c3c37220 */ /* 0x000fe20000410000 */
[-C--:B------:R-:W-:Y:S01]  /*3070*/  FMUL.FTZ R117, R117, R192.reuse ;  /* 0x000000c075757220 */ /* 0x080fe20000410000 */
[-C--:B------:R-:W-:Y:S01]  /*3080*/  FMUL.FTZ R118, R119, R192.reuse ;  /* 0x000000c077767220 */ /* 0x080fe20000410000 */
[----:B------:R-:W-:Y:S01]  /*3090*/  SHF.L.U32 R123, R116, 0x10, RZ ;  /* 0x00000010747b7819 */ /* 0x000fe200000006ff */
[-C--:B------:R-:W-:Y:S01]  /*30a0*/  FMUL.FTZ R121, R121, R192.reuse ;  /* 0x000000c079797220 */ /* 0x080fe20000410000 */
[-C--:B------:R-:W-:Y:S01]  /*30b0*/  FMUL.FTZ R119, R127, R192.reuse ;  /* 0x000000c07f777220 */ /* 0x080fe20000410000 */
        /* <DEDUP_REMOVED lines=26> */
.L_x_5636:
[----:B------:R-:W0:Y:S01]  /*3260*/  @P1 LDC.64 R120, c[0x0][0x478] ;  /* 0x00011e00ff781b82 */ /* 0x000e220000000a00 */
[----:B------:R-:W-:-:S04]  /*3270*/  IMAD.WIDE.U32 R124, R193, 0x10, R124 ;  /* 0x00000010c17c7825 */ /* 0x000fc800078e007c */
[----:B0-----:R-:W-:-:S05]  /*3280*/  @P1 IMAD.WIDE.U32 R120, R193, 0x20, R120 ;  /* 0x00000020c1781825 */ /* 0x001fca00078e0078 */
[----:B------:R1:W-:Y:S04]  /*3290*/  @P1 STG.E.128 desc[UR6][R120.64], R108 ;  /* 0x0000006c78001986 */ /* 0x0003e8000c101d06 */
[----:B------:R1:W-:Y:S04]  /*32a0*/  @P1 STG.E.128 desc[UR6][R120.64+0x10], R112 ;  /* 0x0000107078001986 */ /* 0x0003e8000c101d06 */
[----:B------:R1:W-:Y:S01]  /*32b0*/  STG.E.128 desc[UR6][R124.64], R116 ;  /* 0x000000747c007986 */ /* 0x0003e2000c101d06 */
[----:B------:R-:W-:Y:S05]  /*32c0*/  BRA `(.L_x_5637) ;  /* 0x0000001800907947 */ /* 0x000fea0003800000 */
.L_x_5630:
        /* <DEDUP_REMOVED lines=22> */
[C---:B-----5:R-:W-:Y:S01]  /*3430*/  FFMA.FTZ R125, R195.reuse, R131, R86 ;  /* 0x00000083c37d7223 */ /* 0x060fe20000010056 */
[----:B------:R-:W-:Y:S01]  /*3440*/  PRMT R201, R116, 0x7632, R201 ;  /* 0x0000763274c97816 */ /* 0x000fe200000000c9 */
[----:B------:R-:W-:Y:S01]  /*3450*/  FFMA.FTZ R121, R195, R120, R84 ;  /* 0x00000078c3797223 */ /* 0x000fe20000010054 */
[----:B------:R-:W-:Y:S01]  /*3460*/  PRMT R203, R117, 0x7632, R203 ;  /* 0x0000763275cb7816 */ /* 0x000fe200000000cb */
[C---:B------:R-:W-:Y:S01]  /*3470*/  FFMA.FTZ R131, R195.reuse, R151, R88 ;  /* 0x00000097c3837223 */ /* 0x040fe20000010058 */
[----:B------:R-:W-:Y:S01]  /*3480*/  PRMT R205, R118, 0x7632, R205 ;  /* 0x0000763276cd7816 */ /* 0x000fe200000000cd */
[C---:B------:R-:W-:Y:S01]  /*3490*/  FFMA.FTZ R123, R195.reuse, R124, R85 ;  /* 0x0000007cc37b7223 */ /* 0x040fe20000010055 */
[C---:B------:R-:W-:Y:S01]  /*34a0*/  FFMA.FTZ R129, R195.reuse, R196, R87 ;  /* 0x000000c4c3817223 */ /* 0x040fe20000010057 */
        /* <DEDUP_REMOVED lines=41> */
.L_x_5638:
        /* <DEDUP_REMOVED lines=8> */
[----:B-----5:R-:W-:Y:S01]  /*37c0*/  PRMT R108, R116, 0x7632, R108 ;  /* 0x00007632746c7816 */ /* 0x020fe2000000006c */
        /* <DEDUP_REMOVED lines=12> */
[C---:B------:R-:W-:Y:S01]  /*3890*/  FFMA.FTZ R108, R195.reuse, R120, R84 ;  /* 0x00000078c36c7223 */ /* 0x040fe20000010054 */
        /* <DEDUP_REMOVED lines=9> */
[----:B------:R-:W-:Y:S01]  /*3930*/  SHF.L.U32 R116, R116, 0x10, RZ ;  /* 0x0000001074747819 */ /* 0x000fe200000006ff */
[----:B------:R-:W-:Y:S01]  /*3940*/  FFMA.FTZ R115, R195, R128, R91 ;  /* 0x00000080c3737223 */ /* 0x000fe2000001005b */
        /* <DEDUP_REMOVED lines=31> */
.L_x_5639:
        /* <DEDUP_REMOVED lines=16> */
[----:B0----5:R-:W-:Y:S01]  /*3c40*/  PRMT R108, R120, 0x7632, R108 ;  /* 0x00007632786c7816 */ /* 0x021fe2000000006c */
[-CC-:B------:R-:W-:Y:S01]  /*3c50*/  FFMA.FTZ R206, R206, R148.reuse, R149.reuse ;  /* 0x00000094cece7223 */ /* 0x180fe20000010095 */
[-C--:B------:R-:W-:Y:S01]  /*3c60*/  FFMA.FTZ R212, R212, R148.reuse, R149 ;  /* 0x00000094d4d47223 */ /* 0x080fe20000010095 */
[----:B------:R-:W-:Y:S01]  /*3c70*/  PRMT R109, R121, 0x7632, R109 ;  /* 0x00007632796d7816 */ /* 0x000fe2000000006d */
[----:B------:R-:W-:Y:S01]  /*3c80*/  FADD.FTZ R200, R207, -R200 ;  /* 0x800000c8cfc87221 */ /* 0x000fe20000010000 */
[-CC-:B------:R-:W-:Y:S01]  /*3c90*/  FFMA.FTZ R210, R210, R148.reuse, R149.reuse ;  /* 0x00000094d2d27223 */ /* 0x180fe20000010095 */
[----:B------:R-:W-:Y:S01]  /*3ca0*/  PRMT R110, R122, 0x7632, R110 ;  /* 0x000076327a6e7816 */ /* 0x000fe2000000006e */
[----:B------:R-:W-:Y:S01]  /*3cb0*/  FADD.FTZ R202, R215, -R202 ;  /* 0x800000cad7ca7221 */ /* 0x000fe20000010000 */
[----:B------:R-:W-:Y:S01]  /*3cc0*/  FFMA.FTZ R214, R214, R148, R149 ;  /* 0x00000094d6d67223 */ /* 0x000fe20000010095 */
[----:B------:R-:W-:Y:S01]  /*3cd0*/  PRMT R111, R123, 0x7632, R111 ;  /* 0x000076327b6f7816 */ /* 0x000fe2000000006f */
[----:B------:R-:W-:Y:S01]  /*3ce0*/  FADD.FTZ R113, R209, -R204 ;  /* 0x800000ccd1717221 */ /* 0x000fe20000010000 */
[----:B------:R-:W-:Y:S01]  /*3cf0*/  FADD.FTZ R115, R211, -R208 ;  /* 0x800000d0d3737221 */ /* 0x000fe20000010000 */
[----:B------:R-:W-:Y:S01]  /*3d00*/  FADD.FTZ R206, R217, -R206 ;  /* 0x800000ced9ce7221 */ /* 0x000fe20000010000 */
[----:B------:R-:W-:Y:S01]  /*3d10*/  FADD.FTZ R212, R219, -R212 ;  /* 0x800000d4dbd47221 */ /* 0x000fe20000010000 */
[----:B------:R-:W-:Y:S01]  /*3d20*/  SHF.L.U32 R199, R108, 0x10, RZ ;  /* 0x000000106cc77819 */ /* 0x000fe200000006ff */
[----:B------:R-:W-:Y:S01]  /*3d30*/  FADD.FTZ R213, R213, -R210 ;  /* 0x800000d2d5d57221 */ /* 0x000fe20000010000 */
[----:B------:R-:W-:Y:S01]  /*3d40*/  SHF.L.U32 R207, R109, 0x10, RZ ;  /* 0x000000106dcf7819 */ /* 0x000fe200000006ff */
[----:B------:R-:W-:Y:S01]  /*3d50*/  FFMA.FTZ R108, R195, R200, R92 ;  /* 0x000000c8c36c7223 */ /* 0x000fe2000001005c */
[----:B------:R-:W-:Y:S01]  /*3d60*/  FADD.FTZ R214, R221, -R214 ;  /* 0x800000d6ddd67221 */ /* 0x000fe20000010000 */
[----:B------:R-:W-:Y:S01]  /*3d70*/  SHF.L.U32 R209, R110, 0x10, RZ ;  /* 0x000000106ed17819 */ /* 0x000fe200000006ff */
[----:B------:R-:W-:Y:S01]  /*3d80*/  FFMA.FTZ R109, R195, R202, R93 ;  /* 0x000000cac36d7223 */ /* 0x000fe2000001005d */
[----:B------:R-:W-:Y:S01]  /*3d90*/  SHF.L.U32 R211, R111, 0x10, RZ ;  /* 0x000000106fd37819 */ /* 0x000fe200000006ff */
[C---:B------:R-:W-:Y:S01]  /*3da0*/  FFMA.FTZ R110, R195.reuse, R113, R94 ;  /* 0x00000071c36e7223 */ /* 0x040fe2000001005e */
[C---:B------:R-:W-:Y:S01]  /*3db0*/  FFMA.FTZ R112, R195.reuse, R115, R96 ;  /* 0x00000073c3707223 */ /* 0x040fe20000010060 */
[----:B------:R-:W-:Y:S01]  /*3dc0*/  SHF.L.U32 R120, R120, 0x10, RZ ;  /* 0x0000001078787819 */ /* 0x000fe200000006ff */
[C---:B------:R-:W-:Y:S01]  /*3dd0*/  FFMA.FTZ R111, R195.reuse, R206, R95 ;  /* 0x000000cec36f7223 */ /* 0x040fe2000001005f */
[C---:B------:R-:W-:Y:S01]  /*3de0*/  FFMA.FTZ R113, R195.reuse, R212, R97 ;  /* 0x000000d4c3717223 */ /* 0x040fe20000010061 */
[----:B------:R-:W-:Y:S01]  /*3df0*/  FFMA.FTZ R114, R195, R213, R98 ;  /* 0x000000d5c3727223 */ /* 0x000fe20000010062 */
[----:B------:R-:W-:Y:S01]  /*3e00*/  FMUL.FTZ R117, R108, R192 ;  /* 0x000000c06c757220 */ /* 0x000fe20000410000 */
[----:B------:R-:W-:Y:S01]  /*3e10*/  SHF.L.U32 R128, R121, 0x10, RZ ;  /* 0x0000001079807819 */ /* 0x000fe200000006ff */
[----:B------:R-:W-:Y:S01]  /*3e20*/  FFMA.FTZ R115, R195, R214, R99 ;  /* 0x000000d6c3737223 */ /* 0x000fe20000010063 */
        /* <DEDUP_REMOVED lines=30> */
.L_x_5640:
[-CC-:B------:R-:W-:Y:S01]  /*4010*/  FFMA.FTZ R200, R200, R148.reuse, R149.reuse ;  /* 0x00000094c8c87223 */ /* 0x180fe20000010095 */
[-CC-:B------:R-:W-:Y:S01]  /*4020*/  FFMA.FTZ R202, R202, R148.reuse, R149.reuse ;  /* 0x00000094caca7223 */ /* 0x180fe20000010095 */
[-CC-:B------:R-:W-:Y:S01]  /*4030*/  FFMA.FTZ R204, R204, R148.reuse, R149.reuse ;  /* 0x00000094cccc7223 */ /* 0x180fe20000010095 */
[-CC-:B------:R-:W-:Y:S01]  /*4040*/  FFMA.FTZ R206, R206, R148.reuse, R149.reuse ;  /* 0x00000094cece7223 */ /* 0x180fe20000010095 */
[-CC-:B------:R-:W-:Y:S01]  /*4050*/  FFMA.FTZ R208, R208, R148.reuse, R149.reuse ;  /* 0x00000094d0d07223 */ /* 0x180fe20000010095 */
[-C--:B------:R-:W-:Y:S01]  /*4060*/  FFMA.FTZ R210, R210, R148.reuse, R149 ;  /* 0x00000094d2d27223 */ /* 0x080fe20000010095 */
[----:B0----5:R-:W-:Y:S01]  /*4070*/  PRMT R117, R121, 0x7632, R117 ;  /* 0x0000763279757816 */ /* 0x021fe20000000075 */
[-CC-:B------:R-:W-:Y:S01]  /*4080*/  FFMA.FTZ R212, R212, R148.reuse, R149.reuse ;  /* 0x00000094d4d47223 */ /* 0x180fe20000010095 */
        /* <DEDUP_REMOVED lines=11> */
[C---:B------:R-:W-:Y:S01]  /*4140*/  FFMA.FTZ R117, R195.reuse, R200, R92 ;  /* 0x000000c8c3757223 */ /* 0x040fe2000001005c */
[----:B------:R-:W-:Y:S01]  /*4150*/  PRMT R116, R120, 0x7632, R116 ;  /* 0x0000763278747816 */ /* 0x000fe20000000074 */
[C---:B------:R-:W-:Y:S01]  /*4160*/  FFMA.FTZ R209, R195.reuse, R209, R94 ;  /* 0x000000d1c3d17223 */ /* 0x040fe2000001005e */
[----:B------:R-:W-:Y:S01]  /*4170*/  PRMT R118, R122, 0x7632, R118 ;  /* 0x000076327a767816 */ /* 0x000fe20000000076 */
[----:B------:R-:W-:Y:S01]  /*4180*/  FFMA.FTZ R129, R195, R206, R95 ;  /* 0x000000cec3817223 */ /* 0x000fe2000001005f */
[----:B------:R-:W-:Y:S01]  /*4190*/  SHF.L.U32 R219, R119, 0x10, RZ ;  /* 0x0000001077db7819 */ /* 0x000fe200000006ff */
[C---:B------:R-:W-:Y:S01]  /*41a0*/  FFMA.FTZ R119, R195.reuse, R202, R93 ;  /* 0x000000cac3777223 */ /* 0x040fe2000001005d */
[C---:B------:R-:W-:Y:S01]  /*41b0*/  FFMA.FTZ R211, R195.reuse, R211, R96 ;  /* 0x000000d3c3d37223 */ /* 0x040fe20000010060 */
[C---:B------:R-:W-:Y:S01]  /*41c0*/  FFMA.FTZ R215, R195.reuse, R215, R98 ;  /* 0x000000d7c3d77223 */ /* 0x040fe20000010062 */
[----:B------:R-:W-:Y:S01]  /*41d0*/  SHF.L.U32 R120, R120, 0x10, RZ ;  /* 0x0000001078787819 */ /* 0x000fe200000006ff */
[C---:B------:R-:W-:Y:S01]  /*41e0*/  FFMA.FTZ R131, R195.reuse, R212, R97 ;  /* 0x000000d4c3837223 */ /* 0x040fe20000010061 */
[----:B------:R-:W-:Y:S01]  /*41f0*/  FFMA.FTZ R217, R195, R214, R99 ;  /* 0x000000d6c3d97223 */ /* 0x000fe20000010063 */
        /* <DEDUP_REMOVED lines=33> */
.L_x_5641:
        /* <DEDUP_REMOVED lines=21> */
[----:B0----5:R-:W-:Y:S01]  /*4560*/  PRMT R117, R121, 0x7632, R117 ;  /* 0x0000763279757816 */ /* 0x021fe20000000075 */
[----:B------:R-:W-:Y:S01]  /*4570*/  FADD.FTZ R137, R142, -R137 ;  /* 0x800000898e897221 */ /* 0x000fe20000010000 */
[----:B------:R-:W-:Y:S01]  /*4580*/  FADD.FTZ R136, R145, -R136 ;  /* 0x8000008891887221 */ /* 0x000fe20000010000 */
[----:B------:R-:W-:Y:S01]  /*4590*/  FADD.FTZ R139, R144, -R139 ;  /* 0x8000008b908b7221 */ /* 0x000fe20000010000 */
[----:B------:R-:W-:Y:S01]  /*45a0*/  PRMT R116, R120, 0x7632, R116 ;  /* 0x0000763278747816 */ /* 0x000fe20000000074 */
[----:B------:R-:W-:Y:S01]  /*45b0*/  FADD.FTZ R148, R147, -R148 ;  /* 0x8000009493947221 */ /* 0x000fe20000010000 */
[----:B------:R-:W-:Y:S01]  /*45c0*/  PRMT R118, R122, 0x7632, R118 ;  /* 0x000076327a767816 */ /* 0x000fe20000000076 */
[----:B------:R-:W-:Y:S01]  /*45d0*/  FFMA.FTZ R108, R195, R133, R100 ;  /* 0x00000085c36c7223 */ /* 0x000fe20000010064 */
[----:B------:R-:W-:Y:S01]  /*45e0*/  PRMT R119, R123, 0x7632, R119 ;  /* 0x000076327b777816 */ /* 0x000fe20000000077 */
[C---:B------:R-:W-:Y:S01]  /*45f0*/  FFMA.FTZ R109, R195.reuse, R132, R101 ;  /* 0x00000084c36d7223 */ /* 0x040fe20000010065 */
[C---:B------:R-:W-:Y:S01]  /*4600*/  FFMA.FTZ R110, R195.reuse, R135, R102 ;  /* 0x00000087c36e7223 */ /* 0x040fe20000010066 */
[C---:B------:R-:W-:Y:S01]  /*4610*/  FFMA.FTZ R111, R195.reuse, R134, R103 ;  /* 0x00000086c36f7223 */ /* 0x040fe20000010067 */
[----:B------:R-:W-:Y:S01]  /*4620*/  SHF.L.U32 R120, R120, 0x10, RZ ;  /* 0x0000001078787819 */ /* 0x000fe200000006ff */
[----:B------:R-:W-:Y:S01]  /*4630*/  FFMA.FTZ R112, R195, R137, R104 ;  /* 0x00000089c3707223 */ /* 0x000fe20000010068 */
[----:B------:R-:W-:Y:S01]  /*4640*/  SHF.L.U32 R146, R123, 0x10, RZ ;  /* 0x000000107b927819 */ /* 0x000fe200000006ff */
[C---:B------:R-:W-:Y:S01]  /*4650*/  FFMA.FTZ R113, R195.reuse, R136, R105 ;  /* 0x00000088c3717223 */ /* 0x040fe20000010069 */
[----:B------:R-:W-:Y:S01]  /*4660*/  FFMA.FTZ R114, R195, R139, R106 ;  /* 0x0000008bc3727223 */ /* 0x000fe2000001006a */
[----:B------:R-:W-:Y:S01]  /*4670*/  SHF.L.U32 R127, R117, 0x10, RZ ;  /* 0x00000010757f7819 */ /* 0x000fe200000006ff */
        /* <DEDUP_REMOVED lines=35> */
.L_x_5642:
[-CC-:B------:R-:W-:Y:S01]  /*48b0*/  FFMA.FTZ R136, R136, R148.reuse, R149.reuse ;  /* 0x0000009488887223 */ /* 0x180fe20000010095 */
[-CC-:B------:R-:W-:Y:S01]  /*48c0*/  FFMA.FTZ R132, R132, R148.reuse, R149.reuse ;  /* 0x0000009484847223 */ /* 0x180fe20000010095 */
[-CC-:B------:R-:W-:Y:S01]  /*48d0*/  FFMA.FTZ R133, R133, R148.reuse, R149.reuse ;  /* 0x0000009485857223 */ /* 0x180fe20000010095 */
[-CC-:B------:R-:W-:Y:S01]  /*48e0*/  FFMA.FTZ R135, R135, R148.reuse, R149.reuse ;  /* 0x0000009487877223 */ /* 0x180fe20000010095 */
[-CC-:B------:R-:W-:Y:S01]  /*48f0*/  FFMA.FTZ R134, R134, R148.reuse, R149.reuse ;  /* 0x0000009486867223 */ /* 0x180fe20000010095 */
[-CC-:B------:R-:W-:Y:S01]  /*4900*/  FFMA.FTZ R137, R137, R148.reuse, R149.reuse ;  /* 0x0000009489897223 */ /* 0x180fe20000010095 */
[-CC-:B------:R-:W-:Y:S01]  /*4910*/  FFMA.FTZ R139, R139, R148.reuse, R149.reuse ;  /* 0x000000948b8b7223 */ /* 0x180fe20000010095 */
[----:B------:R-:W-:Y:S01]  /*4920*/  FADD.FTZ R136, R145, -R136 ;  /* 0x8000008891887221 */ /* 0x000fe20000010000 */
[----:B------:R-:W-:Y:S01]  /*4930*/  FFMA.FTZ R148, R146, R148, R149 ;  /* 0x0000009492947223 */ /* 0x000fe20000010095 */
[C---:B-----5:R-:W-:Y:S01]  /*4940*/  PRMT R127, R122.reuse, 0x7632, R127 ;  /* 0x000076327a7f7816 */ /* 0x060fe2000000007f */
[----:B------:R-:W-:Y:S01]  /*4950*/  FADD.FTZ R132, R141, -R132 ;  /* 0x800000848d847221 */ /* 0x000fe20000010000 */
[----:B0-----:R-:W-:Y:S01]  /*4960*/  SHF.L.U32 R130, R122, 0x10, RZ ;  /* 0x000000107a827819 */ /* 0x001fe200000006ff */
[----:B------:R-:W-:Y:S01]  /*4970*/  FADD.FTZ R133, R138, -R133 ;  /* 0x800000858a857221 */ /* 0x000fe20000010000 */
[C---:B------:R-:W-:Y:S01]  /*4980*/  PRMT R122, R123.reuse, 0x7632, R122 ;  /* 0x000076327b7a7816 */ /* 0x040fe2000000007a */
[----:B------:R-:W-:Y:S01]  /*4990*/  FADD.FTZ R135, R140, -R135 ;  /* 0x800000878c877221 */ /* 0x000fe20000010000 */
[----:B------:R-:W-:Y:S01]  /*49a0*/  SHF.L.U32 R146, R123, 0x10, RZ ;  /* 0x000000107b927819 */ /* 0x000fe200000006ff */
[----:B------:R-:W-:Y:S01]  /*49b0*/  FADD.FTZ R134, R143, -R134 ;  /* 0x800000868f867221 */ /* 0x000fe20000010000 */
[----:B------:R-:W-:Y:S01]  /*49c0*/  FADD.FTZ R137, R142, -R137 ;  /* 0x800000898e897221 */ /* 0x000fe20000010000 */
[----:B------:R-:W-:Y:S01]  /*49d0*/  FADD.FTZ R139, R144, -R139 ;  /* 0x8000008b908b7221 */ /* 0x000fe20000010000 */
[----:B------:R-:W-:Y:S01]  /*49e0*/  FFMA.FTZ R123, R195, R136, R105 ;  /* 0x00000088c37b7223 */ /* 0x000fe20000010069 */
[----:B------:R-:W-:Y:S01]  /*49f0*/  PRMT R116, R120, 0x7632, R116 ;  /* 0x0000763278747816 */ /* 0x000fe20000000074 */
[----:B------:R-:W-:Y:S01]  /*4a00*/  FADD.FTZ R148, R147, -R148 ;  /* 0x8000009493947221 */ /* 0x000fe20000010000 */
[----:B------:R-:W-:Y:S01]  /*4a10*/  PRMT R119, R121, 0x7632, R119 ;  /* 0x0000763279777816 */ /* 0x000fe20000000077 */
[----:B------:R-:W-:Y:S01]  /*4a20*/  FFMA.FTZ R117, R195, R132, R101 ;  /* 0x00000084c3757223 */ /* 0x000fe20000010065 */
[----:B------:R-:W-:Y:S01]  /*4a30*/  SHF.L.U32 R126, R121, 0x10, RZ ;  /* 0x00000010797e7819 */ /* 0x000fe200000006ff */
[C---:B------:R-:W-:Y:S01]  /*4a40*/  FFMA.FTZ R133, R195.reuse, R133, R100 ;  /* 0x00000085c3857223 */ /* 0x040fe20000010064 */
[C---:B------:R-:W-:Y:S01]  /*4a50*/  FFMA.FTZ R135, R195.reuse, R135, R102 ;  /* 0x00000087c3877223 */ /* 0x040fe20000010066 */
[C---:B------:R-:W-:Y:S01]  /*4a60*/  FFMA.FTZ R121, R195.reuse, R134, R103 ;  /* 0x00000086c3797223 */ /* 0x040fe20000010067 */
[C---:B------:R-:W-:Y:S01]  /*4a70*/  FFMA.FTZ R137, R195.reuse, R137, R104 ;  /* 0x00000089c3897223 */ /* 0x040fe20000010068 */
[----:B------:R-:W-:Y:S01]  /*4a80*/  FFMA.FTZ R139, R195, R139, R106 ;  /* 0x0000008bc38b7223 */ /* 0x000fe2000001006a */
[----:B------:R-:W-:Y:S01]  /*4a90*/  FMUL.FTZ R132, R123, R192 ;  /* 0x000000c07b847220 */ /* 0x000fe20000410000 */
[----:B------:R-:W-:Y:S01]  /*4aa0*/  FFMA.FTZ R195, R195, R148, R107 ;  /* 0x00000094c3c37223 */ /* 0x000fe2000001006b */
[----:B------:R-:W-:Y:S01]  /*4ab0*/  SHF.L.U32 R123, R116, 0x10, RZ ;  /* 0x00000010747b7819 */ /* 0x000fe200000006ff */
[-C--:B------:R-:W-:Y:S01]  /*4ac0*/  FMUL.FTZ R118, R117, R192.reuse ;  /* 0x000000c075767220 */ /* 0x080fe20000410000 */
[----:B------:R-:W-:Y:S01]  /*4ad0*/  SHF.L.U32 R119, R119, 0x10, RZ ;  /* 0x0000001077777819 */ /* 0x000fe200000006ff */
[-C--:B------:R-:W-:Y:S01]  /*4ae0*/  FMUL.FTZ R133, R133, R192.reuse ;  /* 0x000000c085857220 */ /* 0x080fe20000410000 */
[----:B------:R-:W-:Y:S01]  /*4af0*/  SHF.L.U32 R120, R120, 0x10, RZ ;  /* 0x0000001078787819 */ /* 0x000fe200000006ff */
[-C--:B------:R-:W-:Y:S01]  /*4b00*/  FMUL.FTZ R135, R135, R192.reuse ;  /* 0x000000c087877220 */ /* 0x080fe20000410000 */
[-C--:B------:R-:W-:Y:S01]  /*4b10*/  FMUL.FTZ R128, R121, R192.reuse ;  /* 0x000000c079807220 */ /* 0x080fe20000410000 */
[----:B------:R-:W-:Y:S01]  /*4b20*/  SHF.L.U32 R129, R127, 0x10, RZ ;  /* 0x000000107f817819 */ /* 0x000fe200000006ff */
[-C--:B------:R-:W-:Y:S01]  /*4b30*/  FMUL.FTZ R137, R137, R192.reuse ;  /* 0x000000c089897220 */ /* 0x080fe20000410000 */
[-C--:B------:R-:W-:Y:S01]  /*4b40*/  FMUL.FTZ R139, R139, R192.reuse ;  /* 0x000000c08b8b7220 */ /* 0x080fe20000410000 */
        /* <DEDUP_REMOVED lines=22> */
.L_x_5643:
[----:B------:R-:W0:Y:S01]  /*4cb0*/  @P1 LDC.64 R120, c[0x0][0x478] ;  /* 0x00011e00ff781b82 */ /* 0x000e220000000a00 */
[----:B------:R-:W-:-:S04]  /*4cc0*/  IMAD.WIDE.U32 R124, R193, 0x10, R124 ;  /* 0x00000010c17c7825 */ /* 0x000fc800078e007c */
[----:B0-----:R-:W-:-:S05]  /*4cd0*/  @P1 IMAD.WIDE.U32 R120, R193, 0x20, R120 ;  /* 0x00000020c1781825 */ /* 0x001fca00078e0078 */
[----:B------:R0:W-:Y:S04]  /*4ce0*/  @P1 STG.E.128 desc[UR6][R120.64], R108 ;  /* 0x0000006c78001986 */ /* 0x0001e8000c101d06 */
[----:B------:R0:W-:Y:S04]  /*4cf0*/  @P1 STG.E.128 desc[UR6][R120.64+0x10], R112 ;  /* 0x0000107078001986 */ /* 0x0001e8000c101d06 */
[----:B------:R0:W-:Y:S02]  /*4d00*/  STG.E.128 desc[UR6][R124.64], R116 ;  /* 0x000000747c007986 */ /* 0x0001e4000c101d06 */
.L_x_5637:
        /* <DEDUP_REMOVED lines=29> */
.L_x_5628:
        /* <DEDUP_REMOVED lines=69> */
.L_x_5627:
[----:B------:R-:W-:Y:S05]  /*5330*/  BSYNC B0 ;  /* 0x0000000000007941 */ /* 0x000fea0003800000 */
.L_x_5626:
        /* <DEDUP_REMOVED lines=32> */
[----:B----4-:R-:W-:Y:S01]  /*5540*/  FADD.FTZ R15, RZ, R15 ;  /* 0x0000000fff0f7221 */ /* 0x010fe20000010000 */
[----:B-----5:R-:W-:Y:S02]  /*5550*/  FADD.FTZ R16, RZ, R16 ;  /* 0x00000010ff107221 */ /* 0x020fe40000010000 */
[----:B------:R-:W4:Y:S01]  /*5560*/  LDS R68, [R12+0x1a00] ;  /* 0x001a00000c447984 */ /* 0x000f220000000800 */
[----:B--2---:R-:W-:-:S03]  /*5570*/  FADD.FTZ R13, RZ, R13 ;  /* 0x0000000dff0d7221 */ /* 0x004fc60000010000 */
[----:B------:R-:W2:Y:S01]  /*5580*/  LDS R70, [R12+0x1c00] ;  /* 0x001c00000c467984 */ /* 0x000ea20000000800 */
[----:B-1----:R-:W-:-:S03]  /*5590*/  FADD.FTZ R3, R3, R18 ;  /* 0x0000001203037221 */ /* 0x002fc60000010000 */
[----:B------:R-:W-:Y:S01]  /*55a0*/  LDS R19, [R12+0x2a00] ;  /* 0x002a00000c137984 */ /* 0x000fe20000000800 */
[----:B------:R-:W-:-:S03]  /*55b0*/  FADD.FTZ R8, RZ, R8 ;  /* 0x00000008ff087221 */ /* 0x000fc60000010000 */
[----:B------:R-:W1:Y:S01]  /*55c0*/  LDS R18, [R12+0x2600] ;  /* 0x002600000c127984 */ /* 0x000e620000000800 */
        /* <DEDUP_REMOVED lines=11> */
[----:B------:R-:W3:Y:S04]  /*5680*/  LDS R17, [R12+0x2200] ;  /* 0x002200000c117984 */ /* 0x000ee80000000800 */
[----:B------:R-:W3:Y:S01]  /*5690*/  LDS R62, [R12+0x2c00] ;  /* 0x002c00000c3e7984 */ /* 0x000ee20000000800 */
[----:B----4-:R-:W-:Y:S01]  /*56a0*/  FADD.FTZ R13, R13, R68 ;  /* 0x000000440d0d7221 */ /* 0x010fe20000010000 */
[----:B------:R-:W-:Y:S01]  /*56b0*/  BAR.SYNC.DEFER_BLOCKING 0x0 ;  /* 0x0000000000007b1d */ /* 0x000fe20000010000 */
[----:B--2---:R-:W-:Y:S02]  /*56c0*/  FADD.FTZ R9, R9, R70 ;  /* 0x0000004609097221 */ /* 0x004fe40000010000 */
[----:B-1----:R-:W-:Y:S02]  /*56d0*/  FADD.FTZ R13, R13, R18 ;  /* 0x000000120d0d7221 */ /* 0x002fe40000010000 */
[----:B-----5:R-:W-:Y:S01]  /*56e0*/  FADD.FTZ R9, R9, R60 ;  /* 0x0000003c09097221 */ /* 0x020fe20000010000 */
[----:B------:R-:W-:Y:S01]  /*56f0*/  FADD.FTZ R11, R11, R14 ;  /* 0x0000000e0b0b7221 */ /* 0x000fe20000010000 */
[----:B------:R-:W-:Y:S01]  /*5700*/  STS.128 [R0], R56 ;  /* 0x0000003800007388 */ /* 0x000fe20000000c00 */
[----:B------:R-:W-:-:S03]  /*5710*/  FADD.FTZ R10, R10, R15 ;  /* 0x0000000f0a0a7221 */ /* 0x000fc60000010000 */
[----:B------:R-:W-:Y:S01]  /*5720*/  STS.128 [R0+0x10], R64 ;  /* 0x0000104000007388 */ /* 0x000fe20000000c00 */
[----:B0-----:R-:W-:Y:S01]  /*5730*/  FADD.FTZ R15, R3, R16 ;  /* 0x00000010030f7221 */ /* 0x001fe20000010000 */
[----:B------:R-:W-:Y:S02]  /*5740*/  FADD.FTZ R19, R10, R19 ;  /* 0x000000130a137221 */ /* 0x000fe40000010000 */
[----:B------:R-:W-:Y:S01]  /*5750*/  STS.128 [R0+0x400], R28 ;  /* 0x0004001c00007388 */ /* 0x000fe20000000c00 */
[----:B---3--:R-:W-:-:S03]  /*5760*/  FADD.FTZ R8, R8, R17 ;  /* 0x0000001108087221 */ /* 0x008fc60000010000 */
[----:B------:R-:W-:Y:S01]  /*5770*/  STS.128 [R0+0x410], R24 ;  /* 0x0004101800007388 */ /* 0x000fe20000000c00 */
[----:B------:R-:W-:Y:S01]  /*5780*/  FADD.FTZ R61, R8, R61 ;  /* 0x0000003d083d7221 */ /* 0x000fe20000010000 */
[----:B------:R-:W-:Y:S02]  /*5790*/  FADD.FTZ R11, R11, R62 ;  /* 0x0000003e0b0b7221 */ /* 0x000fe40000010000 */
        /* <DEDUP_REMOVED lines=61> */
[----:B------:R-:W0:Y:S01]  /*5b70*/  LDCU.64 UR4, c[0x0][0x460] ;  /* 0x00008c00ff0477ac */ /* 0x000e220008000a00 */
[----:B------:R-:W-:Y:S01]  /*5b80*/  IADD3 R2, P0, PT, R23, R2, RZ ;  /* 0x0000000217027210 */ /* 0x000fe20007f1e0ff */
[----:B------:R-:W1:Y:S03]  /*5b90*/  LDS R59, [R12] ;  /* 0x000000000c3b7984 */ /* 0x000e660000000800 */
[----:B------:R-:W-:Y:S01]  /*5ba0*/  SHF.L.U32 R18, R2, 0x2, RZ ;  /* 0x0000000202127819 */ /* 0x000fe200000006ff */
        /* <DEDUP_REMOVED lines=14> */
[----:B---3--:R-:W-:Y:S01]  /*5c90*/  FADD.FTZ R5, R4, R3 ;  /* 0x0000000304057221 */ /* 0x008fe20000010000 */
[----:B------:R-:W-:Y:S02]  /*5ca0*/  IADD3.X R3, PT, PT, RZ, RZ, RZ, P0, !PT ;  /* 0x000000ffff037210 */ /* 0x000fe400007fe4ff */
[----:B------:R-:W3:Y:S01]  /*5cb0*/  LDS R51, [R12+0x2600] ;  /* 0x002600000c337984 */ /* 0x000ee20000000800 */
[----:B----4-:R-:W-:Y:S01]  /*5cc0*/  FADD.FTZ R0, RZ, R0 ;  /* 0x00000000ff007221 */ /* 0x010fe20000010000 */
[----:B------:R-:W-:Y:S02]  /*5cd0*/  SHF.L.U64.HI R20, R2, 0x2, R3 ;  /* 0x0000000202147819 */ /* 0x000fe40000010203 */
[----:B------:R-:W4:Y:S01]  /*5ce0*/  LDS R16, [R12+0xa00] ;  /* 0x000a00000c107984 */ /* 0x000f220000000800 */
[C---:B------:R-:W-:Y:S01]  /*5cf0*/  IADD3 R2, P0, PT, R18.reuse, UR18, RZ ;  /* 0x0000001212027c10 */ /* 0x040fe2000ff1e0ff */
[----:B-----5:R-:W-:Y:S01]  /*5d00*/  FADD.FTZ R8, RZ, R8 ;  /* 0x00000008ff087221 */ /* 0x020fe20000010000 */
[----:B------:R-:W-:Y:S01]  /*5d10*/  IADD3 R4, P1, PT, R18, UR16, RZ ;  /* 0x0000001012047c10 */ /* 0x000fe2000ff3e0ff */
[----:B------:R-:W5:Y:S01]  /*5d20*/  LDS R31, [R12+0x1400] ;  /* 0x001400000c1f7984 */ /* 0x000f620000000800 */
[----:B------:R-:W-:Y:S01]  /*5d30*/  IADD3.X R3, PT, PT, R20, UR19, RZ, P0, !PT ;  /* 0x0000001314037c10 */ /* 0x000fe200087fe4ff */
[----:B0-----:R-:W-:Y:S01]  /*5d40*/  FADD.FTZ R49, R5, R6 ;  /* 0x0000000605317221 */ /* 0x001fe20000010000 */
[----:B------:R-:W-:Y:S01]  /*5d50*/  IADD3 R6, P0, PT, R18, UR4, RZ ;  /* 0x0000000412067c10 */ /* 0x000fe2000ff1e0ff */
[----:B------:R-:W0:Y:S01]  /*5d60*/  LDS R43, [R12+0x1e00] ;  /* 0x001e00000c2b7984 */ /* 0x000e220000000800 */
[----:B------:R-:W-:Y:S01]  /*5d70*/  FADD.FTZ R0, R0, R7 ;  /* 0x0000000700007221 */ /* 0x000fe20000010000 */
[----:B------:R-:W-:-:S02]  /*5d80*/  IADD3.X R5, PT, PT, R20, UR17, RZ, P1, !PT ;  /* 0x0000001114057c10 */ /* 0x000fc40008ffe4ff */
[----:B------:R-:W0:Y:S01]  /*5d90*/  LDS R53, [R12+0x2800] ;  /* 0x002800000c357984 */ /* 0x000e220000000800 */
[----:B------:R-:W-:Y:S01]  /*5da0*/  FADD.FTZ R10, RZ, R10 ;  /* 0x0000000aff0a7221 */ /* 0x000fe20000010000 */
[----:B------:R-:W-:Y:S02]  /*5db0*/  IADD3.X R7, PT, PT, R20, UR5, RZ, P0, !PT ;  /* 0x0000000514077c10 */ /* 0x000fe400087fe4ff */
[----:B------:R-:W0:Y:S01]  /*5dc0*/  LDS R37, [R12+0x1600] ;  /* 0x001600000c257984 */ /* 0x000e220000000800 */
[----:B------:R-:W-:-:S03]  /*5dd0*/  FADD.FTZ R8, R8, R17 ;  /* 0x0000001108087221 */ /* 0x000fc60000010000 */
        /* <DEDUP_REMOVED lines=39> */
.L_x_5629:
        /* <DEDUP_REMOVED lines=8> */
.L_x_5646:
[----:B------:R-:W-:Y:S05]  /*60d0*/  BSYNC B2 ;  /* 0x0000000000027941 */ /* 0x000fea0003800000 */
.L_x_5645:
        /* <DEDUP_REMOVED lines=8> */
.L_x_5647:
[----:B------:R-:W-:Y:S01]  /*6160*/  FADD.FTZ R117, R116, R117 ;  /* 0x0000007574757221 */ /* 0x000fe20000010000 */
[----:B------:R-:W-:-:S04]  /*6170*/  HFMA2 R205, -RZ, RZ, 0, 1.1920928955078125e-07 ;  /* 0x00000002ffcd7431 */ /* 0x000fc800000001ff */
[----:B------:R-:W-:Y:S02]  /*6180*/  MOV R218, R117 ;  /* 0x0000007500da7202 */ /* 0x000fe40000000f00 */
[----:B------:R-:W-:-:S07]  /*6190*/  MOV R119, R203 ;  /* 0x000000cb00777202 */ /* 0x000fce0000000f00 */
[----:B------:R-:W-:Y:S05]  /*61a0*/  WARPSYNC.COLLECTIVE R201, `(.L_x_5648) ;  /* 0x00000000c9087348 */ /* 0x000fea0003c00000 */
[----:B------:R0:W1:Y:S02]  /*61b0*/  SHFL.BFLY P3, R203, R218, R205, R220 ;  /* 0x0c0000cddacb7389 */ /* 0x00006400000600dc */
[----:B01----:R-:W-:Y:S05]  /*61c0*/  ENDCOLLECTIVE ;  /* 0x000000000000791b */ /* 0x003fea0003800000 */
.L_x_5648:
[----:B------:R-:W-:-:S05]  /*61d0*/  FADD.FTZ R119, R118, R119 ;  /* 0x0000007776777221 */ /* 0x000fca0000010000 */
[----:B------:R-:W-:Y:S02]  /*61e0*/  MOV R218, R119 ;  /* 0x0000007700da7202 */ /* 0x000fe40000000f00 */
[----:B------:R-:W-:-:S07]  /*61f0*/  MOV R126, R203 ;  /* 0x000000cb007e7202 */ /* 0x000fce0000000f00 */
[----:B------:R-:W-:Y:S05]  /*6200*/  WARPSYNC.COLLECTIVE R201, `(.L_x_5649) ;  /* 0x00000000c9087348 */ /* 0x000fea0003c00000 */
[----:B------:R0:W1:Y:S02]  /*6210*/  SHFL.BFLY P3, R203, R218, R205, R220 ;  /* 0x0c0000cddacb7389 */ /* 0x00006400000600dc */
[----:B01----:R-:W-:Y:S05]  /*6220*/  ENDCOLLECTIVE ;  /* 0x000000000000791b */ /* 0x003fea0003800000 */
.L_x_5649:
[----:B------:R-:W-:Y:S01]  /*6230*/  FADD.FTZ R126, R117, R126 ;  /* 0x0000007e757e7221 */ /* 0x000fe20000010000 */
[----:B------:R-:W-:-:S04]  /*6240*/  HFMA2 R205, -RZ, RZ, 0, 2.384185791015625e-07 ;  /* 0x00000004ffcd7431 */ /* 0x000fc800000001ff */
[----:B------:R-:W-:Y:S02]  /*6250*/  MOV R218, R126 ;  /* 0x0000007e00da7202 */ /* 0x000fe40000000f00 */
[----:B------:R-:W-:-:S07]  /*6260*/  MOV R148, R203 ;  /* 0x000000cb00947202 */ /* 0x000fce0000000f00 */
[----:B------:R-:W-:Y:S05]  /*6270*/  WARPSYNC.COLLECTIVE R201, `(.L_x_5650) ;  /* 0x00000000c9087348 */ /* 0x000fea0003c00000 */
[----:B------:R0:W1:Y:S02]  /*6280*/  SHFL.BFLY P3, R203, R218, R205, R220 ;  /* 0x0c0000cddacb7389 */ /* 0x00006400000600dc */
[----:B01----:R-:W-:Y:S05]  /*6290*/  ENDCOLLECTIVE ;  /* 0x000000000000791b */ /* 0x003fea0003800000 */
.L_x_5650:
[----:B------:R-:W-:-:S05]  /*62a0*/  FADD.FTZ R148, R119, R148 ;  /* 0x0000009477947221 */ /* 0x000fca0000010000 */
[----:B------:R-:W-:Y:S02]  /*62b0*/  MOV R218, R148 ;  /* 0x0000009400da7202 */ /* 0x000fe40000000f00 */
[----:B------:R-:W-:-:S07]  /*62c0*/  MOV R127, R203 ;  /* 0x000000cb007f7202 */ /* 0x000fce0000000f00 */
[----:B------:R-:W-:Y:S05]  /*62d0*/  WARPSYNC.COLLECTIVE R201, `(.L_x_5651) ;  /* 0x00000000c9087348 */ /* 0x000fea0003c00000 */
[----:B------:R0:W1:Y:S02]  /*62e0*/  SHFL.BFLY P3, R203, R218, R205, R220 ;  /* 0x0c0000cddacb7389 */ /* 0x00006400000600dc */
[----:B01----:R-:W-:Y:S05]  /*62f0*/  ENDCOLLECTIVE ;  /* 0x000000000000791b */ /* 0x003fea0003800000 */
.L_x_5651:
[----:B------:R-:W-:Y:S01]  /*6300*/  FADD.FTZ R127, R126, R127 ;  /* 0x0000007f7e7f7221 */ /* 0x000fe20000010000 */
[----:B------:R-:W-:-:S04]  /*6310*/  HFMA2 R205, -RZ, RZ, 0, 4.76837158203125e-07 ;  /* 0x00000008ffcd7431 */ /* 0x000fc800000001ff */
[----:B------:R-:W-:Y:S02]  /*6320*/  MOV R218, R127 ;  /* 0x0000007f00da7202 */ /* 0x000fe40000000f00 */
[----:B------:R-:W-:-:S07]  /*6330*/  MOV R149, R203 ;  /* 0x000000cb00957202 */ /* 0x000fce0000000f00 */
[----:B------:R-:W-:Y:S05]  /*6340*/  WARPSYNC.COLLECTIVE R201, `(.L_x_5652) ;  /* 0x00000000c9087348 */ /* 0x000fea0003c00000 */
[----:B------:R0:W1:Y:S02]  /*6350*/  SHFL.BFLY P3, R203, R218, R205, R220 ;  /* 0x0c0000cddacb7389 */ /* 0x00006400000600dc */
[----:B01----:R-:W-:Y:S05]  /*6360*/  ENDCOLLECTIVE ;  /* 0x000000000000791b */ /* 0x003fea0003800000 */
.L_x_5652:
[----:B------:R-:W-:-:S05]  /*6370*/  FADD.FTZ R149, R148, R149 ;  /* 0x0000009594957221 */ /* 0x000fca0000010000 */
[----:B------:R-:W-:Y:S02]  /*6380*/  MOV R218, R149 ;  /* 0x0000009500da7202 */ /* 0x000fe40000000f00 */
[----:B------:R-:W-:-:S07]  /*6390*/  MOV R116, R203 ;  /* 0x000000cb00747202 */ /* 0x000fce0000000f00 */
[----:B------:R-:W-:Y:S05]  /*63a0*/  WARPSYNC.COLLECTIVE R201, `(.L_x_5653) ;  /* 0x00000000c9087348 */ /* 0x000fea0003c00000 */
[----:B------:R0:W1:Y:S02]  /*63b0*/  SHFL.BFLY P3, R203, R218, R205, R220 ;  /* 0x0c0000cddacb7389 */ /* 0x00006400000600dc */
[----:B01----:R-:W-:Y:S05]  /*63c0*/  ENDCOLLECTIVE ;  /* 0x000000000000791b */ /* 0x003fea0003800000 */
.L_x_5653:
[----:B------:R-:W-:Y:S01]  /*63d0*/  FADD.FTZ R116, R127, R116 ;  /* 0x000000747f747221 */ /* 0x000fe20000010000 */
[----:B------:R-:W-:-:S04]  /*63e0*/  HFMA2 R205, -RZ, RZ, 0, 9.5367431640625e-07 ;  /* 0x00000010ffcd7431 */ /* 0x000fc800000001ff */
[----:B------:R-:W-:Y:S02]  /*63f0*/  MOV R218, R116 ;  /* 0x0000007400da7202 */ /* 0x000fe40000000f00 */
[----:B------:R-:W-:-:S07]  /*6400*/  MOV R118, R203 ;  /* 0x000000cb00767202 */ /* 0x000fce0000000f00 */
[----:B------:R-:W-:Y:S05]  /*6410*/  WARPSYNC.COLLECTIVE R201, `(.L_x_5654) ;  /* 0x00000000c9087348 */ /* 0x000fea0003c00000 */
[----:B------:R0:W1:Y:S02]  /*6420*/  SHFL.BFLY P3, R203, R218, R205, R220 ;  /* 0x0c0000cddacb7389 */ /* 0x00006400000600dc */
[----:B01----:R-:W-:Y:S05]  /*6430*/  ENDCOLLECTIVE ;  /* 0x000000000000791b */ /* 0x003fea0003800000 */
.L_x_5654:
[----:B------:R-:W-:-:S05]  /*6440*/  FADD.FTZ R118, R149, R118 ;  /* 0x0000007695767221 */ /* 0x000fca0000010000 */
[----:B------:R-:W-:Y:S02]  /*6450*/  MOV R218, R118 ;  /* 0x0000007600da7202 */ /* 0x000fe40000000f00 */
[----:B------:R-:W-:-:S07]  /*6460*/  MOV R117, R203 ;  /* 0x000000cb00757202 */ /* 0x000fce0000000f00 */
[----:B------:R-:W-:Y:S05]  /*6470*/  WARPSYNC.COLLECTIVE R201, `(.L_x_5655) ;  /* 0x00000000c9087348 */ /* 0x000fea0003c00000 */
[----:B------:R0:W1:Y:S02]  /*6480*/  SHFL.BFLY P3, R203, R218, R205, R220 ;  /* 0x0c0000cddacb7389 */ /* 0x00006400000600dc */
[----:B01----:R-:W-:Y:S05]  /*6490*/  ENDCOLLECTIVE ;  /* 0x000000000000791b */ /* 0x003fea0003800000 */
.L_x_5655:
[----:B------:R-:W-:Y:S01]  /*64a0*/  MOV R119, R203 ;  /* 0x000000cb00777202 */ /* 0x000fe20000000f00 */
[----:B------:R-:W-:Y:S06]  /*64b0*/  BRA `(.L_x_5656) ;  /* 0xffffffb000e07947 */ /* 0x000fec000383ffff */
.L_x_5657:
        /* <DEDUP_REMOVED lines=12> */
.L_x_14496:


//--------------------- .text._ZN10layer_norm13ln_bwd_kernelINS_13Kernel_traitsIf13__nv_bfloat16fS2_fjLj768ELj1ELj4ELj1ELj16ENS_18Kernel_traits_baseILj768EfS2_fS2_fjLj128EEEEELb0ELb1ELb1ELb0EEEvNS_9BwdParamsE --------------------------
	.section	.text._ZN10layer_norm13ln_bwd_kernelINS_13Kernel_traitsIf13__nv_bfloat16fS2_fjLj768ELj1ELj4ELj1ELj16ENS_18Kernel_traits_baseILj768EfS2_fS2_fjLj128EEEEELb0ELb1ELb1ELb0EEEvNS_9BwdParamsE,"ax",@progbits
	.align	128
        .global         _ZN10layer_norm13ln_bwd_kernelINS_13Kernel_traitsIf13__nv_bfloat16fS2_fjLj768ELj1ELj4ELj1ELj16ENS_18Kernel_traits_baseILj768EfS2_fS2_fjLj128EEEEELb0ELb1ELb1ELb0EEEvNS_9BwdParamsE
        .type           _ZN10layer_norm13ln_bwd_kernelINS_13Kernel_traitsIf13__nv_bfloat16fS2_fjLj768ELj1ELj4ELj1ELj16ENS_18Kernel_traits_baseILj768EfS2_fS2_fjLj128EEEEELb0ELb1ELb1ELb0EEEvNS_9BwdParamsE,@function
        .size           _ZN10layer_norm13ln_bwd_kernelINS_13Kernel_traitsIf13__nv_bfloat16fS2_fjLj768ELj1ELj4ELj1ELj16ENS_18Kernel_traits_baseILj768EfS2_fS2_fjLj128EEEEELb0ELb1ELb1ELb0EEEvNS_9BwdParamsE,(.L_x_14497 - _ZN10layer_norm13ln_bwd_kernelINS_13Kernel_traitsIf13__nv_bfloat16fS2_fjLj768ELj1ELj4ELj1ELj16ENS_18Kernel_traits_baseILj768EfS2_fS2_fjLj128EEEEELb0ELb1ELb1ELb0EEEvNS_9BwdParamsE)
        .other          _ZN10layer_norm13ln_bwd_kernelINS_13Kernel_traitsIf13__nv_bfloat16fS2_fjLj768ELj1ELj4ELj1ELj16ENS_18Kernel_traits_baseILj768EfS2_fS2_fjLj128EEEEELb0ELb1ELb1ELb0EEEvNS_9BwdParamsE,@"STO_CUDA_ENTRY STV_DEFAULT"
_ZN10layer_norm13ln_bwd_kernelINS_13Kernel_traitsIf13__nv_bfloat16fS2_fjLj768ELj1ELj4ELj1ELj16ENS_18Kernel_traits_baseILj768EfS2_fS2_fjLj128EEEEELb0ELb1ELb1ELb0EEEvNS_9BwdParamsE:
.text._ZN10layer_norm13ln_bwd_kernelINS_13Kernel_traitsIf13__nv_bfloat16fS2_fjLj768ELj1ELj4ELj1ELj16ENS_18Kernel_traits_baseILj768EfS2_fS2_fjLj128EEEEELb0ELb1ELb1ELb0EEEvNS_9BwdParamsE:
        /* <DEDUP_REMOVED lines=34> */
[C---:B----4-:R-:W-:Y:S02]  /*0220*/  @P1 IMAD.WIDE.U32 R14, R23.reuse, 0x20, R10 ;  /* 0x00000020170e1825 */ /* 0x050fe400078e000a */
[----:B------:R3:W5:Y:S04]  /*0230*/  @P0 LDG.E.128 R40, desc[UR6][R4.64] ;  /* 0x0000000604280981 */ /* 0x000768000c1e1d00 */
[----:B------:R3:W5:Y:S01]  /*0240*/  @P1 LDG.E.128 R48, desc[UR6][R14.64] ;  /* 0x000000060e301981 */ /* 0x000762000c1e1d00 */
[----:B------:R-:W4:Y:S01]  /*0250*/  @P2 LDC.64 R20, c[0x0][0x3e8] ;  /* 0x0000fa00ff142b82 */ /* 0x000f220000000a00 */
[C---:B-1----:R-:W-:Y:S01]  /*0260*/  @P1 IMAD.WIDE.U32 R16, R23.reuse, 0x20, R12 ;  /* 0x0000002017101825 */ /* 0x042fe200078e000c */
[----:B------:R-:W-:Y:S01]  /*0270*/  @P1 IADD3 R23, PT, PT, R23, 0x20, RZ ;  /* 0x0000002017171810 */ /* 0x000fe20007ffe0ff */
[----:B------:R3:W5:Y:S04]  /*0280*/  @P1 LDG.E.128 R52, desc[UR6][R14.64+0x10] ;  /* 0x000010060e341981 */ /* 0x000768000c1e1d00 */
[----:B------:R3:W5:Y:S04]  /*0290*/  @P1 LDG.E.128 R56, desc[UR6][R16.64] ;  /* 0x0000000610381981 */ /* 0x000768000c1e1d00 */
[----:B------:R3:W5:Y:S01]  /*02a0*/  @P1 LDG.E.128 R60, desc[UR6][R16.64+0x10] ;  /* 0x00001006103c1981 */ /* 0x000762000c1e1d00 */
[----:B--2---:R-:W-:-:S03]  /*02b0*/  USHF.L.U32 UR4, UR4, 0x2, URZ ;  /* 0x0000000204047899 */ /* 0x004fc600080006ff */
[----:B------:R3:W5:Y:S01]  /*02c0*/  @P0 LDG.E.128 R44, desc[UR6][R4.64+0x10] ;  /* 0x00001006042c0981 */ /* 0x000762000c1e1d00 */
[----:B0-----:R-:W-:-:S05]  /*02d0*/  @P2 IMAD.WIDE.U32 R10, R23, 0x20, R18 ;  /* 0x00000020170a2825 */ /* 0x001fca00078e0012 */
[----:B------:R3:W5:Y:S01]  /*02e0*/  @P2 LDG.E.128 R64, desc[UR6][R10.64] ;  /* 0x000000060a402981 */ /* 0x000762000c1e1d00 */
[----:B----4-:R-:W-:-:S03]  /*02f0*/  @P2 IMAD.WIDE.U32 R12, R23, 0x20, R20 ;  /* 0x00000020170c2825 */ /* 0x010fc600078e0014 */
[----:B------:R3:W5:Y:S04]  /*0300*/  @P2 LDG.E.128 R68, desc[UR6][R10.64+0x10] ;  /* 0x000010060a442981 */ /* 0x000768000c1e1d00 */
[----:B------:R3:W5:Y:S04]  /*0310*/  @P2 LDG.E.128 R72, desc[UR6][R12.64] ;  /* 0x000000060c482981 */ /* 0x000768000c1e1d00 */
[----:B------:R3:W5:Y:S01]  /*0320*/  @P2 LDG.E.128 R76, desc[UR6][R12.64+0x10] ;  /* 0x000010060c4c2981 */ /* 0x000762000c1e1d00 */
        /* <DEDUP_REMOVED lines=75> */
.L_x_5736:
[----:B0-----:R-:W0:Y:S08]  /*07e0*/  LDC.64 R4, c[0x0][0x3f8] ;  /* 0x0000fe00ff047b82 */ /* 0x001e300000000a00 */
[----:B--2---:R-:W1:Y:S08]  /*07f0*/  LDC.64 R184, c[0x0][0x3c8] ;  /* 0x0000f200ffb87b82 */ /* 0x004e700000000a00 */
        /* <DEDUP_REMOVED lines=14> */
[----:B------:R-:W-:-:S06]  /*08e0*/  LEA.HI.X R11, R6, UR11, R9, 0x2, P0 ;  /* 0x0000000b060b7c11 */ /* 0x000fcc00080f1409 */
[----:B------:R0:W2:Y:S01]  /*08f0*/  LDG.E R11, desc[UR6][R10.64] ;  /* 0x000000060a0b7981 */ /* 0x0000a2000c1e1900 */
        /* <DEDUP_REMOVED lines=17> */
[----:B0-----:R-:W-:Y:S02]  /*0a10*/  MOV R10, R0 ;  /* 0x00000000000a7202 */ /* 0x001fe40000000f00 */
        /* <DEDUP_REMOVED lines=25> */
[C---:B------:R-:W-:Y:S02]  /*0bb0*/  PRMT R186, R17.reuse, 0x7632, R186 ;  /* 0x0000763211ba7816 */ /* 0x040fe400000000ba */
        /* <DEDUP_REMOVED lines=8> */
[----:B------:R-:W-:Y:S01]  /*0c40*/  FMUL.FTZ R18, R34, R17 ;  /* 0x0000001122127220 */ /* 0x000fe20000410000 */
[----:B------:R-:W-:Y:S01]  /*0c50*/  PRMT R185, R19, 0x7632, R185 ;  /* 0x0000763213b97816 */ /* 0x000fe200000000b9 */
[----:B------:R-:W-:Y:S01]  /*0c60*/  FMUL.FTZ R17, R5, R184 ;  /* 0x000000b805117220 */ /* 0x000fe20000410000 */
[----:B------:R-:W-:Y:S01]  /*0c70*/  SHF.L.U32 R193, R19, 0x10, RZ ;  /* 0x0000001013c17819 */ /* 0x000fe200000006ff */
[----:B------:R-:W-:Y:S01]  /*0c80*/  FADD.FTZ R196, -R11, R21 ;  /* 0x000000150bc47221 */ /* 0x000fe20000010100 */
[----:B------:R-:W-:Y:S01]  /*0c90*/  FMUL.FTZ R19, R33, R22 ;  /* 0x0000001621137220 */ /* 0x000fe20000410000 */
[----:B------:R-:W-:Y:S01]  /*0ca0*/  FADD.FTZ R184, RZ, R16 ;  /* 0x00000010ffb87221 */ /* 0x000fe20000010000 */
[----:B------:R-:W-:Y:S01]  /*0cb0*/  FMUL.FTZ R12, R5, R188 ;  /* 0x000000bc050c7220 */ /* 0x000fe20000410000 */
[----:B------:R-:W-:Y:S01]  /*0cc0*/  FFMA.FTZ R21, R3, R16, RZ ;  /* 0x0000001003157223 */ /* 0x000fe200000100ff */
[----:B------:R-:W-:Y:S01]  /*0cd0*/  SHF.L.U32 R186, R186, 0x10, RZ ;  /* 0x00000010baba7819 */ /* 0x000fe200000006ff */
[----:B------:R-:W-:Y:S01]  /*0ce0*/  FADD.FTZ R198, -R11, R23 ;  /* 0x000000170bc67221 */ /* 0x000fe20000010100 */
[----:B------:R-:W-:Y:S01]  /*0cf0*/  FMUL.FTZ R14, R5, R190 ;  /* 0x000000be050e7220 */ /* 0x000fe20000410000 */
[----:B------:R-:W-:Y:S01]  /*0d00*/  FADD.FTZ R23, R184, R19 ;  /* 0x00000013b8177221 */ /* 0x000fe20000010000 */
[----:B------:R-:W-:Y:S01]  /*0d10*/  FFMA.FTZ R184, R12, R19, R21 ;  /* 0x000000130cb87223 */ /* 0x000fe20000010015 */
[----:B------:R-:W-:Y:S01]  /*0d20*/  FADD.FTZ R20, -R11, R20 ;  /* 0x000000140b147221 */ /* 0x000fe20000010100 */
[-C--:B------:R-:W-:Y:S01]  /*0d30*/  FFMA.FTZ R83, R14, R186.reuse, R83 ;  /* 0x000000ba0e537223 */ /* 0x080fe20000010053 */
[----:B------:R-:W-:Y:S01]  /*0d40*/  FADD.FTZ R103, R103, R186 ;  /* 0x000000ba67677221 */ /* 0x000fe20000010000 */
[----:B------:R-:W-:Y:S01]  /*0d50*/  FMUL.FTZ R21, R35, R186 ;  /* 0x000000ba23157220 */ /* 0x000fe20000410000 */
        /* <DEDUP_REMOVED lines=8> */
[----:B------:R-:W-:-:S02]  /*0de0*/  FMUL.FTZ R196, R5, R196 ;  /* 0x000000c405c47220 */ /* 0x000fc40000410000 */
[----:B------:R-:W-:Y:S01]  /*0df0*/  FADD.FTZ R186, R185, R20 ;  /* 0x00000014b9ba7221 */ /* 0x000fe20000010000 */
[----:B------:R-:W-:Y:S01]  /*0e00*/  FMUL.FTZ R23, R37, R188 ;  /* 0x000000bc25177220 */ /* 0x000fe20000410000 */
[----:B------:R-:W-:Y:S01]  /*0e10*/  FFMA.FTZ R185, R15, R20, R184 ;  /* 0x000000140fb97223 */ /* 0x000fe200000100b8 */
[----:B------:R-:W-:Y:S01]  /*0e20*/  FADD.FTZ R100, R100, R187 ;  /* 0x000000bb64647221 */ /* 0x000fe20000010000 */
[----:B------:R-:W-:Y:S01]  /*0e30*/  FFMA.FTZ R80, R3, R187, R80 ;  /* 0x000000bb03507223 */ /* 0x000fe20000010050 */
        /* <DEDUP_REMOVED lines=19> */
.L_x_5662:
[----:B------:R-:W-:Y:S05]  /*0f70*/  BSYNC.RECONVERGENT B1 ;  /* 0x0000000000017941 */ /* 0x000fea0003800200 */
.L_x_5661:
        /* <DEDUP_REMOVED lines=20> */
[C---:B---3--:R-:W-:Y:S01]  /*10c0*/  FADD.FTZ R192, -R11.reuse, R192 ;  /* 0x000000c00bc07221 */ /* 0x048fe20000010100 */
[----:B------:R-:W-:-:S02]  /*10d0*/  FADD.FTZ R208, -R11, R187 ;  /* 0x000000bb0bd07221 */ /* 0x000fc40000010100 */
[C---:B0----5:R-:W-:Y:S01]  /*10e0*/  FMUL.FTZ R201, R5.reuse, R186 ;  /* 0x000000ba05c97220 */ /* 0x061fe20000410000 */
[C---:B----4-:R-:W-:Y:S02]  /*10f0*/  PRMT R184, R188.reuse, 0x7632, R184 ;  /* 0x00007632bcb87816 */ /* 0x050fe400000000b8 */
[----:B------:R-:W-:Y:S01]  /*1100*/  SHF.L.U32 R185, R188, 0x10, RZ ;  /* 0x00000010bcb97819 */ /* 0x000fe200000006ff */
[C---:B------:R-:W-:Y:S01]  /*1110*/  FMUL.FTZ R199, R5.reuse, R204 ;  /* 0x000000cc05c77220 */ /* 0x040fe20000410000 */
[----:B------:R-:W-:Y:S01]  /*1120*/  SHF.L.U32 R207, R190, 0x10, RZ ;  /* 0x00000010becf7819 */ /* 0x000fe200000006ff */
[C---:B------:R-:W-:Y:S01]  /*1130*/  FMUL.FTZ R203, R5.reuse, R192 ;  /* 0x000000c005cb7220 */ /* 0x040fe20000410000 */
[----:B------:R-:W-:Y:S01]  /*1140*/  SHF.L.U32 R186, R184, 0x10, RZ ;  /* 0x00000010b8ba7819 */ /* 0x000fe200000006ff */
        /* <DEDUP_REMOVED lines=56> */
.L_x_5664:
[----:B------:R-:W-:Y:S05]  /*14d0*/  BSYNC.RECONVERGENT B1 ;  /* 0x0000000000017941 */ /* 0x000fea0003800200 */
.L_x_5663:
        /* <DEDUP_REMOVED lines=20> */
[C---:B------:R-:W-:Y:S01]  /*1620*/  FADD.FTZ R190, -R11.reuse, R190 ;  /* 0x000000be0bbe7221 */ /* 0x040fe20000010100 */
[----:B------:R-:W-:Y:S01]  /*1630*/  FADD.FTZ R230, -R11, R191 ;  /* 0x000000bf0be67221 */ /* 0x000fe20000010100 */
[C---:B-----5:R-:W-:Y:S01]  /*1640*/  FMUL.FTZ R215, R5.reuse, R184 ;  /* 0x000000b805d77220 */ /* 0x060fe20000410000 */
[C---:B----4-:R-:W-:Y:S01]  /*1650*/  PRMT R10, R192.reuse, 0x7632, R10 ;  /* 0x00007632c00a7816 */ /* 0x050fe2000000000a */
[C---:B-1----:R-:W-:Y:S01]  /*1660*/  FMUL.FTZ R216, R5.reuse, R220 ;  /* 0x000000dc05d87220 */ /* 0x042fe20000410000 */
[----:B------:R-:W-:Y:S01]  /*1670*/  SHF.L.U32 R11, R192, 0x10, RZ ;  /* 0x00000010c00b7819 */ /* 0x000fe200000006ff */
[C---:B------:R-:W-:Y:S01]  /*1680*/  FMUL.FTZ R220, R5.reuse, R222 ;  /* 0x000000de05dc7220 */ /* 0x040fe20000410000 */
[----:B------:R-:W-:Y:S01]  /*1690*/  SHF.L.U32 R184, R10, 0x10, RZ ;  /* 0x000000100ab87819 */ /* 0x000fe200000006ff */
[----:B------:R-:W-:Y:S01]  /*16a0*/  FMUL.FTZ R217, R5, R186 ;  /* 0x000000ba05d97220 */ /* 0x000fe20000410000 */
[C---:B------:R-:W-:Y:S01]  /*16b0*/  PRMT R185, R193.reuse, 0x7632, R185 ;  /* 0x00007632c1b97816 */ /* 0x040fe200000000b9 */
[-C--:B------:R-:W-:Y:S01]  /*16c0*/  FMUL.FTZ R222, R64, R11.reuse ;  /* 0x0000000b40de7220 */ /* 0x080fe20000410000 */
[----:B------:R-:W-:Y:S01]  /*16d0*/  SHF.L.U32 R193, R193, 0x10, RZ ;  /* 0x00000010c1c17819 */ /* 0x000fe200000006ff */
[----:B------:R-:W-:Y:S01]  /*16e0*/  FADD.FTZ R120, R120, R11 ;  /* 0x0000000b78787221 */ /* 0x000fe20000010000 */
[----:B------:R-:W-:Y:S01]  /*16f0*/  FFMA.FTZ R116, R215, R11, R116 ;  /* 0x0000000bd7747223 */ /* 0x000fe20000010074 */
        /* <DEDUP_REMOVED lines=8> */
[----:B------:R-:W-:Y:S01]  /*1780*/  FFMA.FTZ R117, R216, R184, R117 ;  /* 0x000000b8d8757223 */ /* 0x000fe20000010075 */
[----:B------:R-:W-:Y:S01]  /*1790*/  SHF.L.U32 R189, R194, 0x10, RZ ;  /* 0x00000010c2bd7819 */ /* 0x000fe200000006ff */
[----:B------:R-:W-:Y:S01]  /*17a0*/  FADD.FTZ R121, R121, R184 ;  /* 0x000000b879797221 */ /* 0x000fe20000010000 */
        /* <DEDUP_REMOVED lines=38> */
.L_x_5660:
        /* <DEDUP_REMOVED lines=26> */
.L_x_5665:
[----:B------:R-:W-:Y:S05]  /*1bb0*/  BSYNC.RECONVERGENT B0 ;  /* 0x0000000000007941 */ /* 0x000fea0003800200 */
.L_x_5659:
        /* <DEDUP_REMOVED lines=21> */
.L_x_5758:
        /* <DEDUP_REMOVED lines=10> */
[----:B------:R-:W-:-:S04]  /*1db0*/  @P2 SHF.R.S32.HI R185, RZ, 0x1f, R2 ;  /* 0x0000001fffb92819 */ /* 0x000fc80000011402 */
[----:B------:R-:W-:-:S04]  /*1dc0*/  @P2 LEA.HI R2, R185, R2, RZ, 0x3 ;  /* 0x00000002b9022211 */ /* 0x000fc800078f18ff */
[----:B------:R-:W-:Y:S02]  /*1dd0*/  @P2 LEA.HI.SX32 R187, R2, R7, 0x1d ;  /* 0x0000000702bb2211 */ /* 0x000fe400078feaff */
[----:B------:R-:W-:Y:S01]  /*1de0*/  FSEL R2, R10, RZ, !P0 ;  /* 0x000000ff0a027208 */ /* 0x000fe20004000000 */
[----:B------:R-:W-:Y:S06]  /*1df0*/  @!P3 BRA `(.L_x_5668) ;  /* 0x0000001800acb947 */ /* 0x000fec0003800000 */
[----:B------:R-:W-:Y:S04]  /*1e00*/  BSSY.RECONVERGENT B1, `(.L_x_5669) ;  /* 0x0000005000017945 */ /* 0x000fe80003800200 */
[----:B------:R-:W-:Y:S05]  /*1e10*/  @!P2 BRA `(.L_x_5670) ;  /* 0x00000000000ca947 */ /* 0x000fea0003800000 */
[----:B------:R-:W0:Y:S02]  /*1e20*/  LDC.64 R10, c[0x0][0x390] ;  /* 0x0000e400ff0a7b82 */ /* 0x000e240000000a00 */
[----:B0-----:R-:W-:-:S05]  /*1e30*/  IMAD.WIDE.U32 R10, R187, 0x10, R10 ;  /* 0x00000010bb0a7825 */ /* 0x001fca00078e000a */
[----:B------:R0:W5:Y:S02]  /*1e40*/  LDG.E.128 R176, desc[UR6][R10.64] ;  /* 0x000000060ab07981 */ /* 0x000164000c1e1d00 */
.L_x_5670:
[----:B------:R-:W-:Y:S05]  /*1e50*/  BSYNC.RECONVERGENT B1 ;  /* 0x0000000000017941 */ /* 0x000fea0003800200 */
.L_x_5669:
        /* <DEDUP_REMOVED lines=22> */
.L_x_5675:
[----:B------:R-:W-:Y:S05]  /*1fc0*/  BSYNC.RECONVERGENT B2 ;  /* 0x0000000000027941 */ /* 0x000fea0003800200 */
.L_x_5674:
        /* <DEDUP_REMOVED lines=14> */
.L_x_5677:
[----:B------:R-:W-:Y:S05]  /*20b0*/  BSYNC.RECONVERGENT B2 ;  /* 0x0000000000027941 */ /* 0x000fea0003800200 */
.L_x_5676:
        /* <DEDUP_REMOVED lines=13> */
.L_x_5679:
[----:B------:R-:W-:Y:S05]  /*2190*/  BSYNC.RECONVERGENT B2 ;  /* 0x0000000000027941 */ /* 0x000fea0003800200 */
.L_x_5678:
        /* <DEDUP_REMOVED lines=14> */
.L_x_5681:
[----:B------:R-:W-:Y:S05]  /*2280*/  BSYNC.RECONVERGENT B2 ;  /* 0x0000000000027941 */ /* 0x000fea0003800200 */
.L_x_5680:
        /* <DEDUP_REMOVED lines=13> */
.L_x_5683:
[----:B------:R-:W-:Y:S05]  /*2360*/  BSYNC.RECONVERGENT B2 ;  /* 0x0000000000027941 */ /* 0x000fea0003800200 */
.L_x_5682:
        /* <DEDUP_REMOVED lines=14> */
.L_x_5685:
[----:B------:R-:W-:Y:S05]  /*2450*/  BSYNC.RECONVERGENT B2 ;  /* 0x0000000000027941 */ /* 0x000fea0003800200 */
.L_x_5684:
        /* <DEDUP_REMOVED lines=13> */
.L_x_5687:
[----:B------:R-:W-:Y:S05]  /*2530*/  BSYNC.RECONVERGENT B2 ;  /* 0x0000000000027941 */ /* 0x000fea0003800200 */
.L_x_5686:
        /* <DEDUP_REMOVED lines=14> */
.L_x_5673:
[----:B------:R-:W1:Y:S01]  /*2620*/  @P2 LDC R97, c[0x0][0x40c] ;  /* 0x00010300ff612b82 */ /* 0x000e620000000800 */
[-CC-:B0-----:R-:W-:Y:S01]  /*2630*/  FFMA.FTZ R11, R3, R189.reuse, R2.reuse ;  /* 0x000000bd030b7223 */ /* 0x181fe20000010002 */
[-CC-:B------:R-:W-:Y:S01]  /*2640*/  FFMA.FTZ R96, R12, R189.reuse, R2.reuse ;  /* 0x000000bd0c607223 */ /* 0x180fe20000010002 */
[----:B------:R-:W-:Y:S01]  /*2650*/  ISETP.GT.AND P0, PT, R4, RZ, PT ;  /* 0x000000ff0400720c */ /* 0x000fe20003f04270 */
[-C--:B------:R-:W-:Y:S01]  /*2660*/  FFMA.FTZ R99, R13, R189.reuse, R2 ;  /* 0x000000bd0d637223 */ /* 0x080fe20000010002 */
[----:B------:R-:W-:Y:S01]  /*2670*/  FADD.FTZ R10, R16, -R11 ;  /* 0x8000000b100a7221 */ /* 0x000fe20000010000 */
[----:B------:R-:W-:Y:S01]  /*2680*/  FADD.FTZ R96, R19, -R96 ;  /* 0x8000006013607221 */ /* 0x000fe20000010000 */
[----:B------:R-:W-:Y:S01]  /*2690*/  FFMA.FTZ R188, R196, R189, R2 ;  /* 0x000000bdc4bc7223 */ /* 0x000fe20000010002 */
[----:B------:R-:W0:Y:S01]  /*26a0*/  @P2 LDC R98, c[0x0][0x40c] ;  /* 0x00010300ff622b82 */ /* 0x000e220000000800 */
[C---:B------:R-:W-:Y:S01]  /*26b0*/  FMUL.FTZ R10, R5.reuse, R10 ;  /* 0x0000000a050a7220 */ /* 0x040fe20000410000 */
[----:B------:R-:W-:Y:S01]  /*26c0*/  FMUL.FTZ R96, R5, R96 ;  /* 0x0000006005607220 */ /* 0x000fe20000410000 */
[----:B------:R-:W-:Y:S01]  /*26d0*/  FADD.FTZ R188, R23, -R188 ;  /* 0x800000bc17bc7221 */ /* 0x000fe20000010000 */
[----:B-----5:R-:W-:-:S02]  /*26e0*/  @P2 SHF.L.U32 R231, R176, 0x10, RZ ;  /* 0x00000010b0e72819 */ /* 0x020fc400000006ff */
[----:B------:R-:W-:Y:S01]  /*26f0*/  FSEL R172, R10, RZ, P0 ;  /* 0x000000ff0aac7208 */ /* 0x000fe20000000000 */
[----:B------:R-:W-:Y:S01]  /*2700*/  FMUL.FTZ R188, R5, R188 ;  /* 0x000000bc05bc7220 */ /* 0x000fe20000410000 */
[----:B------:R-:W-:Y:S01]  /*2710*/  FSEL R173, R96, RZ, P0 ;  /* 0x000000ff60ad7208 */ /* 0x000fe20000000000 */
[----:B------:R-:W2:Y:S01]  /*2720*/  @P2 LDC R191, c[0x0][0x40c] ;  /* 0x00010300ffbf2b82 */ /* 0x000ea20000000800 */
[----:B------:R-:W-:Y:S01]  /*2730*/  @P2 SHF.L.U32 R233, R177, 0x10, RZ ;  /* 0x00000010b1e92819 */ /* 0x000fe200000006ff */
[----:B-1----:R-:W-:-:S06]  /*2740*/  @P2 FMUL.FTZ R11, R172, R97 ;  /* 0x00000061ac0b2220 */ /* 0x002fcc0000410000 */
[----:B------:R-:W1:Y:S01]  /*2750*/  @P2 LDC R185, c[0x0][0x40c] ;  /* 0x00010300ffb92b82 */ /* 0x000e620000000800 */
[-C--:B------:R-:W-:Y:S01]  /*2760*/  @P2 FMUL.FTZ R96, R40, R11.reuse ;  /* 0x0000000b28602220 */ /* 0x080fe20000410000 */
[----:B------:R-:W-:Y:S01]  /*2770*/  @P2 FFMA.FTZ R132, R231, R11, R132 ;  /* 0x0000000be7842223 */ /* 0x000fe20000010084 */
[----:B------:R-:W-:Y:S01]  /*2780*/  @P2 PRMT R11, R178, 0x7632, R11 ;  /* 0x00007632b20b2816 */ /* 0x000fe2000000000b */
[----:B0-----:R-:W-:Y:S02]  /*2790*/  @P2 FMUL.FTZ R10, R173, R98 ;  /* 0x00000062ad0a2220 */ /* 0x001fe40000410000 */
[----:B------:R-:W-:Y:S02]  /*27a0*/  @P2 F2FP.BF16.F32.PACK_AB R96, RZ, R96 ;  /* 0x00000060ff60223e */ /* 0x000fe400000010ff */
[----:B------:R-:W0:Y:S01]  /*27b0*/  @P2 LDC R184, c[0x0][0x40c] ;  /* 0x00010300ffb82b82 */ /* 0x000e220000000800 */
[----:B------:R-:W-:Y:S01]  /*27c0*/  FFMA.FTZ R98, R14, R189, R2 ;  /* 0x000000bd0e627223 */ /* 0x000fe20000010002 */
[----:B------:R-:W-:Y:S01]  /*27d0*/  @P2 FMUL.FTZ R97, R41, R10 ;  /* 0x0000000a29612220 */ /* 0x000fe20000410000 */
[----:B------:R-:W-:Y:S01]  /*27e0*/  @P2 PRMT R180, R96, 0x7610, R180 ;  /* 0x0000761060b42816 */ /* 0x000fe200000000b4 */
[----:B------:R-:W-:Y:S01]  /*27f0*/  FADD.FTZ R96, R18, -R99 ;  /* 0x8000006312607221 */ /* 0x000fe20000010000 */
[----:B------:R-:W-:Y:S01]  /*2800*/  FADD.FTZ R98, R21, -R98 ;  /* 0x8000006215627221 */ /* 0x000fe20000010000 */
[----:B------:R-:W-:-:S02]  /*2810*/  @P2 SHF.L.U32 R11, R11, 0x10, RZ ;  /* 0x000000100b0b2819 */ /* 0x000fc400000006ff */
[----:B------:R-:W-:Y:S01]  /*2820*/  @P2 F2FP.BF16.F32.PACK_AB R97, RZ, R97 ;  /* 0x00000061ff61223e */ /* 0x000fe200000010ff */
[C---:B------:R-:W-:Y:S01]  /*2830*/  FMUL.FTZ R96, R5.reuse, R96 ;  /* 0x0000006005607220 */ /* 0x040fe20000410000 */
[----:B------:R-:W3:Y:S01]  /*2840*/  @P2 LDC R190, c[0x0][0x40c] ;  /* 0x00010300ffbe2b82 */ /* 0x000ee20000000800 */
[----:B------:R-:W-:Y:S01]  /*2850*/  FMUL.FTZ R98, R5, R98 ;  /* 0x0000006205627220 */ /* 0x000fe20000410000 */
[----:B------:R-:W-:Y:S01]  /*2860*/  @P2 PRMT R180, R180, 0x5410, R97 ;  /* 0x00005410b4b42816 */ /* 0x000fe20000000061 */
[-CC-:B------:R-:W-:Y:S01]  /*2870*/  FFMA.FTZ R97, R15, R189.reuse, R2.reuse ;  /* 0x000000bd0f617223 */ /* 0x180fe20000010002 */
[----:B------:R-:W-:Y:S02]  /*2880*/  FSEL R174, R96, RZ, P0 ;  /* 0x000000ff60ae7208 */ /* 0x000fe40000000000 */
[----:B------:R-:W-:Y:S01]  /*2890*/  FSEL R175, R98, RZ, P0 ;  /* 0x000000ff62af7208 */ /* 0x000fe20000000000 */
[----:B------:R-:W-:Y:S01]  /*28a0*/  FADD.FTZ R186, R20, -R97 ;  /* 0x8000006114ba7221 */ /* 0x000fe20000010000 */
[----:B------:R-:W4:Y:S01]  /*28b0*/  @P2 LDC R195, c[0x0][0x40c] ;  /* 0x00010300ffc32b82 */ /* 0x000f220000000800 */
[----:B------:R-:W-:Y:S01]  /*28c0*/  FFMA.FTZ R97, R17, R189, R2 ;  /* 0x000000bd11617223 */ /* 0x000fe20000010002 */
[----:B--2---:R-:W-:Y:S01]  /*28d0*/  @P2 FMUL.FTZ R191, R174, R191 ;  /* 0x000000bfaebf2220 */ /* 0x004fe20000410000 */
[----:B------:R-:W-:-:S02]  /*28e0*/  FMUL.FTZ R186, R5, R186 ;  /* 0x000000ba05ba7220 */ /* 0x000fc40000410000 */
[----:B------:R-:W-:Y:S01]  /*28f0*/  FADD.FTZ R192, R22, -R97 ;  /* 0x8000006116c07221 */ /* 0x000fe20000010000 */
[-C--:B------:R-:W-:Y:S01]  /*2900*/  @P2 FMUL.FTZ R98, R42, R191.reuse ;  /* 0x000000bf2a622220 */ /* 0x080fe20000410000 */
[----:B------:R-:W-:Y:S01]  /*2910*/  FSEL R97, R188, RZ, P0 ;  /* 0x000000ffbc617208 */ /* 0x000fe20000000000 */
[----:B0-----:R-:W-:Y:S01]  /*2920*/  @P2 FMUL.FTZ R184, R175, R184 ;  /* 0x000000b8afb82220 */ /* 0x001fe20000410000 */
[----:B------:R-:W-:Y:S01]  /*2930*/  FSEL R96, R186, RZ, P0 ;  /* 0x000000ffba607208 */ /* 0x000fe20000000000 */
[----:B------:R-:W-:Y:S01]  /*2940*/  FMUL.FTZ R192, R5, R192 ;  /* 0x000000c005c07220 */ /* 0x000fe20000410000 */
[----:B------:R-:W-:Y:S01]  /*2950*/  @P2 FFMA.FTZ R134, R233, R191, R134 ;  /* 0x000000bfe9862223 */ /* 0x000fe20000010086 */
[----:B------:R-:W-:Y:S01]  /*2960*/  @P2 FMUL.FTZ R186, R43, R184 ;  /* 0x000000b82bba2220 */ /* 0x000fe20000410000 */
[----:B------:R-:W-:Y:S01]  /*2970*/  @P2 SHF.L.U32 R191, R179, 0x10, RZ ;  /* 0x00000010b3bf2819 */ /* 0x000fe200000006ff */
[----:B-1----:R-:W-:Y:S01]  /*2980*/  @P2 FMUL.FTZ R99, R96, R185 ;  /* 0x000000b960632220 */ /* 0x002fe20000410000 */
[----:B------:R-:W-:Y:S01]  /*2990*/  @P2 F2FP.BF16.F32.PACK_AB R185, RZ, R98 ;  /* 0x00000062ffb9223e */ /* 0x000fe200000010ff */
[----:B---3--:R-:W-:Y:S01]  /*29a0*/  @P2 FMUL.FTZ R190, R97, R190 ;  /* 0x000000be61be2220 */ /* 0x008fe20000410000 */
[----:B------:R-:W-:Y:S01]  /*29b0*/  FSEL R98, R192, RZ, P0 ;  /* 0x000000ffc0627208 */ /* 0x000fe20000000000 */
[----:B------:R-:W-:Y:S01]  /*29c0*/  @P2 FMUL.FTZ R188, R44, R99 ;  /* 0x000000632cbc2220 */ /* 0x000fe20000410000 */
[----:B------:R-:W-:Y:S01]  /*29d0*/  @P2 PRMT R181, R185, 0x7610, R181 ;  /* 0x00007610b9b52816 */ /* 0x000fe200000000b5 */
[----:B------:R-:W-:Y:S01]  /*29e0*/  @P2 FMUL.FTZ R192, R45, R190 ;  /* 0x000000be2dc02220 */ /* 0x000fe20000410000 */
[----:B------:R-:W-:Y:S01]  /*29f0*/  @P2 PRMT R185, R176, 0x7632, R185 ;  /* 0x00007632b0b92816 */ /* 0x000fe200000000b9 */
[----:B------:R-:W-:Y:S01]  /*2a00*/  @P2 FFMA.FTZ R137, R190, R11, R137 ;  /* 0x0000000bbe892223 */ /* 0x000fe20000010089 */
[----:B------:R-:W-:Y:S01]  /*2a10*/  @P2 F2FP.BF16.F32.PACK_AB R188, RZ, R188 ;  /* 0x000000bcffbc223e */ /* 0x000fe200000010ff */
[----:B----4-:R-:W-:Y:S01]  /*2a20*/  @P2 FMUL.FTZ R195, R98, R195 ;  /* 0x000000c362c32220 */ /* 0x010fe20000410000 */
[----:B------:R-:W-:-:S02]  /*2a30*/  @P2 SHF.L.U32 R185, R185, 0x10, RZ ;  /* 0x00000010b9b92819 */ /* 0x000fc400000006ff */
[----:B------:R-:W-:Y:S01]  /*2a40*/  @P2 PRMT R182, R188, 0x7610, R182 ;  /* 0x00007610bcb62816 */ /* 0x000fe200000000b6 */
[----:B------:R-:W-:Y:S01]  /*2a50*/  FFMA.FTZ R188, R198, R189, R2 ;  /* 0x000000bdc6bc7223 */ /* 0x000fe20000010002 */
[----:B------:R-:W-:Y:S01]  /*2a60*/  @P2 F2FP.BF16.F32.PACK_AB R186, RZ, R186 ;  /* 0x000000baffba223e */ /* 0x000fe200000010ff */
[----:B------:R-:W-:Y:S01]  /*2a70*/  @P2 FFMA.FTZ R133, R10, R185, R133 ;  /* 0x000000b90a852223 */ /* 0x000fe20000010085 */
[----:B------:R-:W-:Y:S01]  /*2a80*/  @P2 PRMT R10, R177, 0x7632, R10 ;  /* 0x00007632b10a2816 */ /* 0x000fe2000000000a */
[----:B------:R-:W-:Y:S01]  /*2a90*/  FADD.FTZ R188, R197, -R188 ;  /* 0x800000bcc5bc7221 */ /* 0x000fe20000010000 */
[----:B------:R-:W-:Y:S01]  /*2aa0*/  @P2 PRMT R181, R181, 0x5410, R186 ;  /* 0x00005410b5b52816 */ /* 0x000fe200000000ba */
[-C--:B------:R-:W-:Y:S01]  /*2ab0*/  @P2 FMUL.FTZ R186, R46, R195.reuse ;  /* 0x000000c32eba2220 */ /* 0x080fe20000410000 */
        /* <DEDUP_REMOVED lines=21> */
.L_x_5672:
[----:B------:R-:W-:Y:S02]  /*2c10*/  MOV R193, UR20 ;  /* 0x0000001400c17c02 */ /* 0x000fe40008000f00 */
[----:B------:R-:W-:Y:S02]  /*2c20*/  MOV R194, UR21 ;  /* 0x0000001500c27c02 */ /* 0x000fe40008000f00 */
[----:B------:R-:W-:-:S04]  /*2c30*/  ISETP.NE.U32.AND P0, PT, R193, RZ, PT ;  /* 0x000000ffc100720c */ /* 0x000fc80003f05070 */
[----:B------:R-:W-:-:S13]  /*2c40*/  ISETP.NE.AND.EX P0, PT, R194, RZ, PT, P0 ;  /* 0x000000ffc200720c */ /* 0x000fda0003f05300 */
[----:B------:R-:W-:Y:S05]  /*2c50*/  @P0 BRA `(.L_x_5689) ;  /* 0x0000000400740947 */ /* 0x000fea0003800000 */
[-CC-:B0-----:R-:W-:Y:S01]  /*2c60*/  @P1 FFMA.FTZ R11, R3, R189.reuse, R2.reuse ;  /* 0x000000bd030b1223 */ /* 0x181fe20000010002 */
[----:B------:R-:W-:Y:S01]  /*2c70*/  MOV R10, R156 ;  /* 0x0000009c000a7202 */ /* 0x000fe20000000f00 */
[----:B------:R-:W0:Y:S01]  /*2c80*/  @P2 LDC R190, c[0x0][0x40c] ;  /* 0x00010300ffbe2b82 */ /* 0x000e220000000800 */
[-CC-:B------:R-:W-:Y:S01]  /*2c90*/  @P1 FFMA.FTZ R186, R12, R189.reuse, R2.reuse ;  /* 0x000000bd0cba1223 */ /* 0x180fe20000010002 */
[----:B------:R-:W-:Y:S01]  /*2ca0*/  @P1 FADD.FTZ R11, R16, -R11 ;  /* 0x8000000b100b1221 */ /* 0x000fe20000010000 */
[-CC-:B------:R-:W-:Y:S01]  /*2cb0*/  @P1 FFMA.FTZ R191, R13, R189.reuse, R2.reuse ;  /* 0x000000bd0dbf1223 */ /* 0x180fe20000010002 */
[-CC-:B------:R-:W-:Y:S01]  /*2cc0*/  @P1 FFMA.FTZ R234, R196, R189.reuse, R2.reuse ;  /* 0x000000bdc4ea1223 */ /* 0x180fe20000010002 */
[----:B------:R-:W-:Y:S01]  /*2cd0*/  @P1 FFMA.FTZ R231, R15, R189, R2 ;  /* 0x000000bd0fe71223 */ /* 0x000fe20000010002 */
[----:B------:R-:W-:Y:S01]  /*2ce0*/  @P1 FFMA.FTZ R10, R5, R11, R156 ;  /* 0x0000000b050a1223 */ /* 0x000fe2000001009c */
[----:B------:R-:W-:Y:S01]  /*2cf0*/  @P1 FFMA.FTZ R188, R14, R189, R2 ;  /* 0x000000bd0ebc1223 */ /* 0x000fe20000010002 */
[----:B------:R-:W1:Y:S01]  /*2d00*/  @P2 LDC R11, c[0x0][0x40c] ;  /* 0x00010300ff0b2b82 */ /* 0x000e620000000800 */
[----:B------:R-:W-:Y:S01]  /*2d10*/  @P1 FADD.FTZ R186, R19, -R186 ;  /* 0x800000ba13ba1221 */ /* 0x000fe20000010000 */
[----:B------:R-:W-:Y:S01]  /*2d20*/  @P1 FADD.FTZ R191, R18, -R191 ;  /* 0x800000bf12bf1221 */ /* 0x000fe20000010000 */
[----:B------:R-:W-:Y:S01]  /*2d30*/  @P1 FADD.FTZ R234, R23, -R234 ;  /* 0x800000ea17ea1221 */ /* 0x000fe20000010000 */
[----:B------:R-:W-:Y:S01]  /*2d40*/  @P1 FADD.FTZ R231, R20, -R231 ;  /* 0x800000e714e71221 */ /* 0x000fe20000010000 */
[----:B------:R-:W-:Y:S01]  /*2d50*/  MOV R184, R157 ;  /* 0x0000009d00b87202 */ /* 0x000fe20000000f00 */
[----:B------:R-:W-:Y:S01]  /*2d60*/  @P1 FADD.FTZ R192, R21, -R188 ;  /* 0x800000bc15c01221 */ /* 0x000fe20000010000 */
[----:B------:R-:W-:Y:S01]  /*2d70*/  MOV R185, R158 ;  /* 0x0000009e00b97202 */ /* 0x000fe20000000f00 */
[----:B------:R-:W2:Y:S01]  /*2d80*/  @P2 LDC R195, c[0x0][0x40c] ;  /* 0x00010300ffc32b82 */ /* 0x000ea20000000800 */
[C---:B------:R-:W-:Y:S01]  /*2d90*/  @P1 FFMA.FTZ R184, R5.reuse, R186, R157 ;  /* 0x000000ba05b81223 */ /* 0x040fe2000001009d */
[C---:B------:R-:W-:Y:S01]  /*2da0*/  @P1 FFMA.FTZ R185, R5.reuse, R191, R158 ;  /* 0x000000bf05b91223 */ /* 0x040fe2000001009e */
[----:B------:R-:W-:Y:S01]  /*2db0*/  MOV R188, R161 ;  /* 0x000000a100bc7202 */ /* 0x000fe20000000f00 */
[C---:B------:R-:W-:Y:S01]  /*2dc0*/  @P1 FFMA.FTZ R188, R5.reuse, R234, R161 ;  /* 0x000000ea05bc1223 */ /* 0x040fe200000100a1 */
[----:B------:R-:W-:Y:S01]  /*2dd0*/  MOV R186, R160 ;  /* 0x000000a000ba7202 */ /* 0x000fe20000000f00 */
[----:B------:R-:W-:Y:S01]  /*2de0*/  @P1 FFMA.FTZ R186, R5, R231, R160 ;  /* 0x000000e705ba1223 */ /* 0x000fe200000100a0 */
[----:B------:R-:W-:Y:S01]  /*2df0*/  MOV R191, R159 ;  /* 0x0000009f00bf7202 */ /* 0x000fe20000000f00 */
[----:B------:R-:W3:Y:S01]  /*2e00*/  @P2 LDC R232, c[0x0][0x40c] ;  /* 0x00010300ffe82b82 */ /* 0x000ee20000000800 */
[----:B------:R-:W-:Y:S01]  /*2e10*/  @P1 FFMA.FTZ R231, R17, R189, R2 ;  /* 0x000000bd11e71223 */ /* 0x000fe20000010002 */
[----:B------:R-:W-:Y:S01]  /*2e20*/  @P1 FFMA.FTZ R191, R5, R192, R159 ;  /* 0x000000c005bf1223 */ /* 0x000fe2000001009f */
[----:B0-----:R-:W-:-:S02]  /*2e30*/  @P2 FMUL.FTZ R185, R185, R190 ;  /* 0x000000beb9b92220 */ /* 0x001fc40000410000 */
[----:B------:R-:W-:Y:S01]  /*2e40*/  @P1 FADD.FTZ R192, R22, -R231 ;  /* 0x800000e716c01221 */ /* 0x000fe20000010000 */
[----:B------:R-:W-:Y:S02]  /*2e50*/  MOV R231, R162 ;  /* 0x000000a200e77202 */ /* 0x000fe40000000f00 */
[----:B------:R-:W0:Y:S01]  /*2e60*/  @P2 LDC R233, c[0x0][0x40c] ;  /* 0x00010300ffe92b82 */ /* 0x000e220000000800 */
[----:B-1----:R-:W-:Y:S01]  /*2e70*/  @P2 FMUL.FTZ R11, R10, R11 ;  /* 0x0000000b0a0b2220 */ /* 0x002fe20000410000 */
[----:B------:R-:W-:Y:S01]  /*2e80*/  @P1 FFMA.FTZ R231, R5, R192, R162 ;  /* 0x000000c005e71223 */ /* 0x000fe200000100a2 */
[----:B------:R-:W-:Y:S02]  /*2e90*/  @P2 FMUL.FTZ R192, R42, R185 ;  /* 0x000000b92ac02220 */ /* 0x000fe40000410000 */
[----:B------:R-:W-:-:S03]  /*2ea0*/  @P2 FMUL.FTZ R190, R40, R11 ;  /* 0x0000000b28be2220 */ /* 0x000fc60000410000 */
[----:B------:R-:W1:Y:S01]  /*2eb0*/  @P2 LDC R235, c[0x0][0x40c] ;  /* 0x00010300ffeb2b82 */ /* 0x000e620000000800 */
[----:B--2---:R-:W-:Y:S01]  /*2ec0*/  @P2 FMUL.FTZ R10, R184, R195 ;  /* 0x000000c3b80a2220 */ /* 0x004fe20000410000 */
[----:B------:R-:W-:Y:S02]  /*2ed0*/  @P2 F2FP.BF16.F32.PACK_AB R190, RZ, R190 ;  /* 0x000000beffbe223e */ /* 0x000fe400000010ff */
[----:B------:R-:W-:Y:S02]  /*2ee0*/  @P2 F2FP.BF16.F32.PACK_AB R192, RZ, R192 ;  /* 0x000000c0ffc0223e */ /* 0x000fe400000010ff */
[----:B------:R-:W-:Y:S02]  /*2ef0*/  @P2 PRMT R180, R190, 0x7610, R180 ;  /* 0x00007610beb42816 */ /* 0x000fe400000000b4 */
[----:B------:R-:W2:Y:S01]  /*2f00*/  @P2 LDC R234, c[0x0][0x40c] ;  /* 0x00010300ffea2b82 */ /* 0x000ea20000000800 */
[----:B---3--:R-:W-:Y:S01]  /*2f10*/  @P2 FMUL.FTZ R184, R191, R232 ;  /* 0x000000e8bfb82220 */ /* 0x008fe20000410000 */
[----:B------:R-:W-:Y:S01]  /*2f20*/  @P2 FMUL.FTZ R191, R41, R10 ;  /* 0x0000000a29bf2220 */ /* 0x000fe20000410000 */
[----:B------:R-:W-:-:S02]  /*2f30*/  @P2 PRMT R181, R192, 0x7610, R181 ;  /* 0x00007610c0b52816 */ /* 0x000fc400000000b5 */
[----:B------:R-:W-:Y:S02]  /*2f40*/  @P2 FMUL.FTZ R195, R43, R184 ;  /* 0x000000b82bc32220 */ /* 0x000fe40000410000 */
[----:B------:R-:W-:-:S03]  /*2f50*/  @P2 F2FP.BF16.F32.PACK_AB R191, RZ, R191 ;  /* 0x000000bfffbf223e */ /* 0x000fc600000010ff */
[----:B------:R-:W-:Y:S02]  /*2f60*/  @P2 F2FP.BF16.F32.PACK_AB R195, RZ, R195 ;  /* 0x000000c3ffc3223e */ /* 0x000fe400000010ff */
[----:B------:R-:W-:Y:S01]  /*2f70*/  @P2 PRMT R180, R180, 0x5410, R191 ;  /* 0x00005410b4b42816 */ /* 0x000fe200000000bf */
[----:B0-----:R-:W-:Y:S01]  /*2f80*/  @P2 FMUL.FTZ R191, R186, R233 ;  /* 0x000000e9babf2220 */ /* 0x001fe20000410000 */
[C---:B-----5:R-:W-:Y:S02]  /*2f90*/  @P2 PRMT R186, R176.reuse, 0x7632, R186 ;  /* 0x00007632b0ba2816 */ /* 0x060fe400000000ba */
[----:B------:R-:W-:Y:S01]  /*2fa0*/  @P2 SHF.L.U32 R233, R176, 0x10, RZ ;  /* 0x00000010b0e92819 */ /* 0x000fe200000006ff */
[----:B-1----:R-:W-:Y:S01]  /*2fb0*/  @P2 FMUL.FTZ R190, R188, R235 ;  /* 0x000000ebbcbe2220 */ /* 0x002fe20000410000 */
[----:B------:R-:W-:Y:S01]  /*2fc0*/  @P2 SHF.L.U32 R186, R186, 0x10, RZ ;  /* 0x00000010baba2819 */ /* 0x000fe200000006ff */
[----:B------:R-:W-:Y:S01]  /*2fd0*/  @P2 FMUL.FTZ R188, R44, R191 ;  /* 0x000000bf2cbc2220 */ /* 0x000fe20000410000 */
[----:B------:R-:W-:Y:S01]  /*2fe0*/  @P2 PRMT R181, R181, 0x5410, R195 ;  /* 0x00005410b5b52816 */ /* 0x000fe200000000c3 */
[----:B------:R-:W-:Y:S01]  /*2ff0*/  @P2 FFMA.FTZ R132, R233, R11, R132 ;  /* 0x0000000be9842223 */ /* 0x000fe20000010084 */
[----:B------:R-:W-:Y:S01]  /*3000*/  @P2 SHF.L.U32 R233, R177, 0x10, RZ ;  /* 0x00000010b1e92819 */ /* 0x000fe200000006ff */
[----:B------:R-:W-:Y:S01]  /*3010*/  @P2 FFMA.FTZ R133, R10, R186, R133 ;  /* 0x000000ba0a852223 */ /* 0x000fe20000010085 */
        /* <DEDUP_REMOVED lines=23> */
[----:B------:R-:W-:Y:S01]  /*3190*/  PRMT R11, R179, 0x7632, R11 ;  /* 0x00007632b30b7816 */ /* 0x000fe2000000000b */
[----:B------:R-:W-:-:S03]  /*31a0*/  @P1 FADD.FTZ R184, R197, -R184 ;  /* 0x800000b8c5b81221 */ /* 0x000fc60000010000 */
[----:B------:R-:W-:Y:S01]  /*31b0*/  SHF.L.U32 R11, R11, 0x10, RZ ;  /* 0x000000100b0b7819 */ /* 0x000fe200000006ff */
[----:B------:R-:W-:-:S04]  /*31c0*/  @P1 FFMA.FTZ R10, R5, R184, R163 ;  /* 0x000000b8050a1223 */ /* 0x000fc800000100a3 */
[----:B------:R-:W-:-:S04]  /*31d0*/  FMUL.FTZ R10, R10, UR14 ;  /* 0x0000000e0a0a7c20 */ /* 0x000fc80008410000 */
[----:B------:R-:W-:Y:S01]  /*31e0*/  FMUL.FTZ R184, R47, R10 ;  /* 0x0000000a2fb87220 */ /* 0x000fe20000410000 */
[----:B------:R-:W-:-:S04]  /*31f0*/  FFMA.FTZ R139, R10, R11, R139 ;  /* 0x0000000b0a8b7223 */ /* 0x000fc8000001008b */
[----:B------:R-:W-:-:S04]  /*3200*/  F2FP.BF16.F32.PACK_AB R184, RZ, R184 ;  /* 0x000000b8ffb8723e */ /* 0x000fc800000010ff */
[----:B------:R-:W-:Y:S01]  /*3210*/  PRMT R183, R183, 0x5410, R184 ;  /* 0x00005410b7b77816 */ /* 0x000fe200000000b8 */
[----:B------:R-:W-:Y:S06]  /*3220*/  BRA `(.L_x_5688) ;  /* 0x0000000400707947 */ /* 0x000fec0003800000 */
.L_x_5689:
[----:B------:R-:W1:Y:S01]  /*3230*/  @P2 LDC R191, c[0x0][0x40c] ;  /* 0x00010300ffbf2b82 */ /* 0x000e620000000800 */
[-CC-:B0-----:R-:W-:Y:S01]  /*3240*/  @P1 FFMA.FTZ R11, R17, R189.reuse, R2.reuse ;  /* 0x000000bd110b1223 */ /* 0x181fe20000010002 */
[----:B------:R-:W-:Y:S01]  /*3250*/  MOV R98, R162 ;  /* 0x000000a200627202 */ /* 0x000fe20000000f00 */
[-CC-:B------:R-:W-:Y:S01]  /*3260*/  @P1 FFMA.FTZ R97, R15, R189.reuse, R2.reuse ;  /* 0x000000bd0f611223 */ /* 0x180fe20000010002 */
[----:B------:R-:W-:Y:S01]  /*3270*/  MOV R172, R156 ;  /* 0x0000009c00ac7202 */ /* 0x000fe20000000f00 */
[----:B------:R-:W-:Y:S01]  /*3280*/  @P1 FADD.FTZ R11, R22, -R11 ;  /* 0x8000000b160b1221 */ /* 0x000fe20000010000 */
[-CC-:B------:R-:W-:Y:S01]  /*3290*/  @P1 FFMA.FTZ R10, R198, R189.reuse, R2.reuse ;  /* 0x000000bdc60a1223 */ /* 0x180fe20000010002 */
[----:B------:R-:W-:Y:S01]  /*32a0*/  @P1 FFMA.FTZ R186, R12, R189, R2 ;  /* 0x000000bd0cba1223 */ /* 0x000fe20000010002 */
[----:B------:R-:W0:Y:S01]  /*32b0*/  @P2 LDC R195, c[0x0][0x40c] ;  /* 0x00010300ffc32b82 */ /* 0x000e220000000800 */
[----:B------:R-:W-:Y:S01]  /*32c0*/  @P1 FFMA.FTZ R98, R5, R11, R162 ;  /* 0x0000000b05621223 */ /* 0x000fe200000100a2 */
[-CC-:B------:R-:W-:Y:S01]  /*32d0*/  @P1 FFMA.FTZ R11, R3, R189.reuse, R2.reuse ;  /* 0x000000bd030b1223 */ /* 0x180fe20000010002 */
[-CC-:B------:R-:W-:Y:S01]  /*32e0*/  @P1 FFMA.FTZ R188, R14, R189.reuse, R2.reuse ;  /* 0x000000bd0ebc1223 */ /* 0x180fe20000010002 */
[----:B------:R-:W-:Y:S01]  /*32f0*/  @P1 FADD.FTZ R97, R20, -R97 ;  /* 0x8000006114611221 */ /* 0x000fe20000010000 */
[----:B------:R-:W-:Y:S01]  /*3300*/  @P1 FFMA.FTZ R236, R196, R189, R2 ;  /* 0x000000bdc4ec1223 */ /* 0x000fe20000010002 */
[----:B------:R-:W-:Y:S01]  /*3310*/  @P1 FADD.FTZ R11, R16, -R11 ;  /* 0x8000000b100b1221 */ /* 0x000fe20000010000 */
[----:B------:R-:W-:Y:S01]  /*3320*/  @P1 FADD.FTZ R10, R197, -R10 ;  /* 0x8000000ac50a1221 */ /* 0x000fe20000010000 */
[----:B------:R-:W2:Y:S01]  /*3330*/  @P2 LDC R185, c[0x0][0x40c] ;  /* 0x00010300ffb92b82 */ /* 0x000ea20000000800 */
[----:B------:R-:W-:Y:S01]  /*3340*/  MOV R174, R158 ;  /* 0x0000009e00ae7202 */ /* 0x000fe20000000f00 */
[----:B------:R-:W-:Y:S01]  /*3350*/  @P1 FFMA.FTZ R172, R5, R11, R156 ;  /* 0x0000000b05ac1223 */ /* 0x000fe2000001009c */
[----:B------:R-:W-:Y:S01]  /*3360*/  @P1 FFMA.FTZ R11, R13, R189, R2 ;  /* 0x000000bd0d0b1223 */ /* 0x000fe20000010002 */
[----:B------:R-:W-:Y:S01]  /*3370*/  MOV R96, R160 ;  /* 0x000000a000607202 */ /* 0x000fe20000000f00 */
[----:B------:R-:W-:Y:S01]  /*3380*/  @P1 FADD.FTZ R186, R19, -R186 ;  /* 0x800000ba13ba1221 */ /* 0x000fe20000010000 */
[----:B------:R-:W-:Y:S01]  /*3390*/  @P1 FADD.FTZ R188, R21, -R188 ;  /* 0x800000bc15bc1221 */ /* 0x000fe20000010000 */
[----:B------:R-:W-:Y:S01]  /*33a0*/  @P1 FADD.FTZ R11, R18, -R11 ;  /* 0x8000000b120b1221 */ /* 0x000fe20000010000 */
[----:B------:R-:W3:Y:S01]  /*33b0*/  @P2 LDC R231, c[0x0][0x40c] ;  /* 0x00010300ffe72b82 */ /* 0x000ee20000000800 */
[----:B-1----:R-:W-:Y:S01]  /*33c0*/  @P2 FMUL.FTZ R191, R98, R191 ;  /* 0x000000bf62bf2220 */ /* 0x002fe20000410000 */
[C---:B------:R-:W-:Y:S01]  /*33d0*/  @P1 FFMA.FTZ R96, R5.reuse, R97, R160 ;  /* 0x0000006105601223 */ /* 0x040fe200000100a0 */
[----:B------:R-:W-:Y:S01]  /*33e0*/  @P1 FFMA.FTZ R174, R5, R11, R158 ;  /* 0x0000000b05ae1223 */ /* 0x000fe2000001009e */
[----:B------:R-:W-:Y:S01]  /*33f0*/  @P1 FADD.FTZ R236, R23, -R236 ;  /* 0x800000ec17ec1221 */ /* 0x000fe20000010000 */
[----:B------:R-:W-:Y:S01]  /*3400*/  @P2 FMUL.FTZ R190, R46, R191 ;  /* 0x000000bf2ebe2220 */ /* 0x000fe20000410000 */
[----:B------:R-:W-:Y:S01]  /*3410*/  MOV R99, R163 ;  /* 0x000000a300637202 */ /* 0x000fe20000000f00 */
[C---:B------:R-:W-:Y:S01]  /*3420*/  @P1 FFMA.FTZ R99, R5.reuse, R10, R163 ;  /* 0x0000000a05631223 */ /* 0x040fe200000100a3 */
[----:B------:R-:W1:Y:S01]  /*3430*/  @P2 LDC R184, c[0x0][0x40c] ;  /* 0x00010300ffb82b82 */ /* 0x000e620000000800 */
[----:B------:R-:W-:Y:S01]  /*3440*/  MOV R173, R157 ;  /* 0x0000009d00ad7202 */ /* 0x000fe20000000f00 */
[----:B------:R-:W-:Y:S01]  /*3450*/  @P1 FFMA.FTZ R173, R5, R186, R157 ;  /* 0x000000ba05ad1223 */ /* 0x000fe2000001009d */
[----:B------:R-:W-:Y:S01]  /*3460*/  @P2 F2FP.BF16.F32.PACK_AB R190, RZ, R190 ;  /* 0x000000beffbe223e */ /* 0x000fe200000010ff */
[----:B0-----:R-:W-:Y:S01]  /*3470*/  @P2 FMUL.FTZ R195, R172, R195 ;  /* 0x000000c3acc32220 */ /* 0x001fe20000410000 */
[----:B-----5:R-:W-:-:S02]  /*3480*/  @P2 SHF.L.U32 R233, R179, 0x10, RZ ;  /* 0x00000010b3e92819 */ /* 0x020fc400000006ff */
[----:B------:R-:W-:Y:S01]  /*3490*/  @P2 PRMT R183, R190, 0x7610, R183 ;  /* 0x00007610beb72816 */ /* 0x000fe200000000b7 */
[----:B------:R-:W0:Y:S01]  /*34a0*/  @P2 LDC R232, c[0x0][0x40c] ;  /* 0x00010300ffe82b82 */ /* 0x000e220000000800 */
[----:B------:R-:W-:Y:S01]  /*34b0*/  @P2 PRMT R235, R179, 0x7632, R235 ;  /* 0x00007632b3eb2816 */ /* 0x000fe200000000eb */
[----:B--2---:R-:W-:Y:S01]  /*34c0*/  @P2 FMUL.FTZ R185, R174, R185 ;  /* 0x000000b9aeb92220 */ /* 0x004fe20000410000 */
[----:B------:R-:W-:Y:S01]  /*34d0*/  @P2 PRMT R190, R176, 0x7632, R190 ;  /* 0x00007632b0be2816 */ /* 0x000fe200000000be */
[----:B------:R-:W-:Y:S01]  /*34e0*/  @P2 FFMA.FTZ R138, R233, R191, R138 ;  /* 0x000000bfe98a2223 */ /* 0x000fe2000001008a */
[----:B------:R-:W-:Y:S01]  /*34f0*/  MOV R175, R159 ;  /* 0x0000009f00af7202 */ /* 0x000fe20000000f00 */
[C---:B------:R-:W-:Y:S01]  /*3500*/  @P1 FFMA.FTZ R175, R5.reuse, R188, R159 ;  /* 0x000000bc05af1223 */ /* 0x040fe2000001009f */
[----:B------:R-:W-:Y:S01]  /*3510*/  MOV R97, R161 ;  /* 0x000000a100617202 */ /* 0x000fe20000000f00 */
[----:B------:R-:W2:Y:S01]  /*3520*/  @P2 LDC R234, c[0x0][0x40c] ;  /* 0x00010300ffea2b82 */ /* 0x000ea20000000800 */
[----:B------:R-:W-:Y:S01]  /*3530*/  @P1 FFMA.FTZ R97, R5, R236, R161 ;  /* 0x000000ec05611223 */ /* 0x000fe200000100a1 */
[----:B---3--:R-:W-:Y:S01]  /*3540*/  @P2 FMUL.FTZ R231, R96, R231 ;  /* 0x000000e760e72220 */ /* 0x008fe20000410000 */
[----:B------:R-:W-:Y:S01]  /*3550*/  @P2 SHF.L.U32 R235, R235, 0x10, RZ ;  /* 0x00000010ebeb2819 */ /* 0x000fe200000006ff */
[----:B------:R-:W-:Y:S01]  /*3560*/  @P2 FMUL.FTZ R11, R40, R195 ;  /* 0x000000c3280b2220 */ /* 0x000fe20000410000 */
[----:B------:R-:W-:Y:S01]  /*3570*/  @P2 SHF.L.U32 R237, R176, 0x10, RZ ;  /* 0x00000010b0ed2819 */ /* 0x000fe200000006ff */
[----:B------:R-:W-:Y:S01]  /*3580*/  @P2 FMUL.FTZ R188, R42, R185 ;  /* 0x000000b92abc2220 */ /* 0x000fe20000410000 */
[----:B------:R-:W-:Y:S01]  /*3590*/  @P2 SHF.L.U32 R190, R190, 0x10, RZ ;  /* 0x00000010bebe2819 */ /* 0x000fe200000006ff */
[----:B------:R-:W3:Y:S01]  /*35a0*/  @P2 LDC R192, c[0x0][0x40c] ;  /* 0x00010300ffc02b82 */ /* 0x000ee20000000800 */
[----:B-1----:R-:W-:Y:S01]  /*35b0*/  @P2 FMUL.FTZ R184, R99, R184 ;  /* 0x000000b863b82220 */ /* 0x002fe20000410000 */
[----:B------:R-:W-:Y:S01]  /*35c0*/  @P2 FMUL.FTZ R233, R44, R231 ;  /* 0x000000e72ce92220 */ /* 0x000fe20000410000 */
[----:B------:R-:W-:Y:S01]  /*35d0*/  @P2 FFMA.FTZ R132, R237, R195, R132 ;  /* 0x000000c3ed842223 */ /* 0x000fe20000010084 */
[----:B------:R-:W-:Y:S01]  /*35e0*/  @P2 F2FP.BF16.F32.PACK_AB R11, RZ, R11 ;  /* 0x0000000bff0b223e */ /* 0x000fe200000010ff */
[----:B------:R-:W-:Y:S01]  /*35f0*/  @P2 FMUL.FTZ R10, R47, R184 ;  /* 0x000000b82f0a2220 */ /* 0x000fe20000410000 */
[----:B------:R-:W-:Y:S01]  /*3600*/  @P2 FFMA.FTZ R139, R184, R235, R139 ;  /* 0x000000ebb88b2223 */ /* 0x000fe2000001008b */
[----:B------:R-:W-:Y:S01]  /*3610*/  @P2 PRMT R184, R177, 0x7632, R184 ;  /* 0x00007632b1b82816 */ /* 0x000fe200000000b8 */
[----:B0-----:R-:W-:Y:S01]  /*3620*/  @P2 FMUL.FTZ R232, R173, R232 ;  /* 0x000000e8ade82220 */ /* 0x001fe20000410000 */
[----:B------:R-:W-:-:S02]  /*3630*/  @P2 F2FP.BF16.F32.PACK_AB R188, RZ, R188 ;  /* 0x000000bcffbc223e */ /* 0x000fc400000010ff */
[----:B------:R-:W-:Y:S01]  /*3640*/  @P2 F2FP.BF16.F32.PACK_AB R233, RZ, R233 ;  /* 0x000000e9ffe9223e */ /* 0x000fe200000010ff */
[----:B------:R-:W-:Y:S01]  /*3650*/  @P2 FFMA.FTZ R133, R232, R190, R133 ;  /* 0x000000bee8852223 */ /* 0x000fe20000010085 */
[----:B------:R-:W-:Y:S01]  /*3660*/  @P2 FMUL.FTZ R186, R41, R232 ;  /* 0x000000e829ba2220 */ /* 0x000fe20000410000 */
[----:B------:R-:W-:Y:S01]  /*3670*/  @P2 PRMT R190, R178, 0x7632, R190 ;  /* 0x00007632b2be2816 */ /* 0x000fe200000000be */
[----:B--2---:R-:W-:Y:S01]  /*3680*/  @P2 FMUL.FTZ R234, R175, R234 ;  /* 0x000000eaafea2220 */ /* 0x004fe20000410000 */
[----:B------:R-:W-:Y:S02]  /*3690*/  @P2 SHF.L.U32 R235, R177, 0x10, RZ ;  /* 0x00000010b1eb2819 */ /* 0x000fe400000006ff */
[----:B------:R-:W-:Y:S01]  /*36a0*/  @P2 SHF.L.U32 R184, R184, 0x10, RZ ;  /* 0x00000010b8b82819 */ /* 0x000fe200000006ff */
[----:B------:R-:W-:Y:S01]  /*36b0*/  @P2 FMUL.FTZ R191, R43, R234 ;  /* 0x000000ea2bbf2220 */ /* 0x000fe20000410000 */
[----:B------:R-:W-:Y:S01]  /*36c0*/  @P2 SHF.L.U32 R237, R178, 0x10, RZ ;  /* 0x00000010b2ed2819 */ /* 0x000fe200000006ff */
[----:B------:R-:W-:Y:S01]  /*36d0*/  @P2 FFMA.FTZ R134, R235, R185, R134 ;  /* 0x000000b9eb862223 */ /* 0x000fe20000010086 */
[----:B------:R-:W-:Y:S01]  /*36e0*/  @P2 SHF.L.U32 R190, R190, 0x10, RZ ;  /* 0x00000010bebe2819 */ /* 0x000fe200000006ff */
[----:B---3--:R-:W-:Y:S01]  /*36f0*/  @P2 FMUL.FTZ R192, R97, R192 ;  /* 0x000000c061c02220 */ /* 0x008fe20000410000 */
[----:B------:R-:W-:Y:S01]  /*3700*/  @P2 F2FP.BF16.F32.PACK_AB R10, RZ, R10 ;  /* 0x0000000aff0a223e */ /* 0x000fe200000010ff */
[----:B------:R-:W-:Y:S01]  /*3710*/  @P2 FFMA.FTZ R135, R234, R184, R135 ;  /* 0x000000b8ea872223 */ /* 0x000fe20000010087 */
[----:B------:R-:W-:Y:S01]  /*3720*/  @P2 F2FP.BF16.F32.PACK_AB R186, RZ, R186 ;  /* 0x000000baffba223e */ /* 0x000fe200000010ff */
[----:B------:R-:W-:Y:S01]  /*3730*/  @P2 FMUL.FTZ R195, R45, R192 ;  /* 0x000000c02dc32220 */ /* 0x000fe20000410000 */
[----:B------:R-:W-:Y:S01]  /*3740*/  @P2 F2FP.BF16.F32.PACK_AB R191, RZ, R191 ;  /* 0x000000bfffbf223e */ /* 0x000fe200000010ff */
[----:B------:R-:W-:Y:S01]  /*3750*/  @P2 FFMA.FTZ R136, R237, R231, R136 ;  /* 0x000000e7ed882223 */ /* 0x000fe20000010088 */
[----:B------:R-:W-:Y:S01]  /*3760*/  @P2 PRMT R180, R11, 0x7610, R180 ;  /* 0x000076100bb42816 */ /* 0x000fe200000000b4 */
[----:B------:R-:W-:Y:S01]  /*3770*/  @P2 FFMA.FTZ R137, R192, R190, R137 ;  /* 0x000000bec0892223 */ /* 0x000fe20000010089 */
[----:B------:R-:W-:-:S02]  /*3780*/  @P2 F2FP.BF16.F32.PACK_AB R195, RZ, R195 ;  /* 0x000000c3ffc3223e */ /* 0x000fc400000010ff */
[----:B------:R-:W-:Y:S02]  /*3790*/  @P2 PRMT R181, R188, 0x7610, R181 ;  /* 0x00007610bcb52816 */ /* 0x000fe400000000b5 */
[----:B------:R-:W-:Y:S02]  /*37a0*/  @P2 PRMT R182, R233, 0x7610, R182 ;  /* 0x00007610e9b62816 */ /* 0x000fe400000000b6 */
[----:B------:R-:W-:Y:S02]  /*37b0*/  @P2 PRMT R183, R183, 0x5410, R10 ;  /* 0x00005410b7b72816 */ /* 0x000fe4000000000a */
[----:B------:R-:W-:Y:S02]  /*37c0*/  @P2 PRMT R180, R180, 0x5410, R186 ;  /* 0x00005410b4b42816 */ /* 0x000fe400000000ba */
[----:B------:R-:W-:Y:S02]  /*37d0*/  @P2 PRMT R181, R181, 0x5410, R191 ;  /* 0x00005410b5b52816 */ /* 0x000fe400000000bf */
[----:B------:R-:W-:-:S07]  /*37e0*/  @P2 PRMT R182, R182, 0x5410, R195 ;  /* 0x00005410b6b62816 */ /* 0x000fce00000000c3 */
.L_x_5688:
[----:B------:R-:W-:Y:S05]  /*37f0*/  BSYNC.RECONVERGENT B1 ;  /* 0x0000000000017941 */ /* 0x000fea0003800200 */
.L_x_5671:
        /* <DEDUP_REMOVED lines=11> */
.L_x_5668:
[----:B------:R-:W-:Y:S05]  /*38b0*/  BSYNC.RECONVERGENT B0 ;  /* 0x0000000000007941 */ /* 0x000fea0003800200 */
.L_x_5667:
        /* <DEDUP_REMOVED lines=8> */
.L_x_5693:
[----:B------:R-:W-:Y:S05]  /*3940*/  BSYNC.RECONVERGENT B1 ;  /* 0x0000000000017941 */ /* 0x000fea0003800200 */
.L_x_5692:
        /* <DEDUP_REMOVED lines=17> */
[C---:B------:R-:W-:Y:S01]  /*3a60*/  @P1 FFMA.FTZ R172, R5.reuse, R11, R164 ;  /* 0x0000000b05ac1223 */ /* 0x040fe200000100a4 */
[----:B------:R-:W-:Y:S01]  /*3a70*/  MOV R174, R166 ;  /* 0x000000a600ae7202 */ /* 0x000fe20000000f00 */
[----:B------:R-:W-:Y:S01]  /*3a80*/  @P1 FFMA.FTZ R99, R5, R96, R171 ;  /* 0x0000006005631223 */ /* 0x000fe200000100ab */
[----:B------:R-:W-:Y:S01]  /*3a90*/  @P1 FFMA.FTZ R96, R202, R189, R2 ;  /* 0x000000bdca601223 */ /* 0x000fe20000010002 */
[----:B------:R-:W-:Y:S01]  /*3aa0*/  MOV R173, R165 ;  /* 0x000000a500ad7202 */ /* 0x000fe20000000f00 */
[----:B------:R-:W-:Y:S01]  /*3ab0*/  @P1 FADD.FTZ R191, R208, -R191 ;  /* 0x800000bfd0bf1221 */ /* 0x000fe20000010000 */
[----:B------:R-:W-:Y:S01]  /*3ac0*/  MOV R175, R167 ;  /* 0x000000a700af7202 */ /* 0x000fe20000000f00 */
[----:B------:R-:W2:Y:S01]  /*3ad0*/  @P2 LDC R98, c[0x0][0x40c] ;  /* 0x00010300ff622b82 */ /* 0x000ea20000000800 */
[----:B------:R-:W-:Y:S01]  /*3ae0*/  @P1 FADD.FTZ R96, R209, -R96 ;  /* 0x80000060d1601221 */ /* 0x000fe20000010000 */
[----:B------:R-:W-:Y:S01]  /*3af0*/  @P1 FFMA.FTZ R193, R205, R189, R2 ;  /* 0x000000bdcdc11223 */ /* 0x000fe20000010002 */
[----:B-----5:R-:W-:-:S02]  /*3b00*/  @P2 SHF.L.U32 R235, R179, 0x10, RZ ;  /* 0x00000010b3eb2819 */ /* 0x020fc400000006ff */
[C---:B------:R-:W-:Y:S01]  /*3b10*/  @P1 FFMA.FTZ R175, R5.reuse, R96, R167 ;  /* 0x0000006005af1223 */ /* 0x040fe200000100a7 */
[----:B------:R-:W-:Y:S01]  /*3b20*/  MOV R96, R168 ;  /* 0x000000a800607202 */ /* 0x000fe20000000f00 */
[----:B------:R-:W-:Y:S01]  /*3b30*/  @P1 FFMA.FTZ R96, R5, R191, R168 ;  /* 0x000000bf05601223 */ /* 0x000fe200000100a8 */
[----:B0-----:R-:W-:Y:S01]  /*3b40*/  @P2 FMUL.FTZ R11, R172, R97 ;  /* 0x00000061ac0b2220 */ /* 0x001fe20000410000 */
[----:B------:R-:W0:Y:S01]  /*3b50*/  @P2 LDC R231, c[0x0][0x40c] ;  /* 0x00010300ffe72b82 */ /* 0x000e220000000800 */
[----:B------:R-:W-:Y:S01]  /*3b60*/  @P1 FFMA.FTZ R97, R201, R189, R2 ;  /* 0x000000bdc9611223 */ /* 0x000fe20000010002 */
[----:B------:R-:W-:Y:S01]  /*3b70*/  @P1 FADD.FTZ R195, R210, -R193 ;  /* 0x800000c1d2c31221 */ /* 0x000fe20000010000 */
[----:B------:R-:W-:Y:S02]  /*3b80*/  @P2 FMUL.FTZ R10, R56, R11 ;  /* 0x0000000b380a2220 */ /* 0x000fe40000410000 */
[----:B------:R-:W-:-:S03]  /*3b90*/  @P1 FADD.FTZ R97, R206, -R97 ;  /* 0x80000061ce611221 */ /* 0x000fc60000010000 */
[----:B------:R-:W-:Y:S01]  /*3ba0*/  @P2 F2FP.BF16.F32.PACK_AB R186, RZ, R10 ;  /* 0x0000000affba223e */ /* 0x000fe200000010ff */
[----:B------:R-:W3:Y:S01]  /*3bb0*/  @P2 LDC R184, c[0x0][0x40c] ;  /* 0x00010300ffb82b82 */ /* 0x000ee20000000800 */
[----:B------:R-:W-:Y:S01]  /*3bc0*/  @P1 FFMA.FTZ R10, R200, R189, R2 ;  /* 0x000000bdc80a1223 */ /* 0x000fe20000010002 */
[----:B------:R-:W-:Y:S01]  /*3bd0*/  @P1 FFMA.FTZ R174, R5, R97, R166 ;  /* 0x0000006105ae1223 */ /* 0x000fe200000100a6 */
[----:B------:R-:W-:Y:S02]  /*3be0*/  @P2 PRMT R180, R186, 0x7610, R180 ;  /* 0x00007610bab42816 */ /* 0x000fe400000000b4 */
[----:B------:R-:W-:Y:S01]  /*3bf0*/  @P1 FADD.FTZ R10, R207, -R10 ;  /* 0x8000000acf0a1221 */ /* 0x000fe20000010000 */
[----:B-1----:R-:W-:Y:S02]  /*3c00*/  @P2 FMUL.FTZ R185, R174, R185 ;  /* 0x000000b9aeb92220 */ /* 0x002fe40000410000 */
[----:B------:R-:W1:Y:S01]  /*3c10*/  @P2 LDC R194, c[0x0][0x40c] ;  /* 0x00010300ffc22b82 */ /* 0x000e620000000800 */
[----:B------:R-:W-:-:S04]  /*3c20*/  @P1 FFMA.FTZ R173, R5, R10, R165 ;  /* 0x0000000a05ad1223 */ /* 0x000fc800000100a5 */
[----:B--2---:R-:W-:Y:S01]  /*3c30*/  @P2 FMUL.FTZ R10, R173, R98 ;  /* 0x00000062ad0a2220 */ /* 0x004fe20000410000 */
[----:B------:R-:W-:Y:S01]  /*3c40*/  @P2 FMUL.FTZ R98, R58, R185 ;  /* 0x000000b93a622220 */ /* 0x000fe20000410000 */
[----:B0-----:R-:W-:Y:S01]  /*3c50*/  @P2 FMUL.FTZ R193, R96, R231 ;  /* 0x000000e760c12220 */ /* 0x001fe20000410000 */
[----:B------:R-:W0:Y:S01]  /*3c60*/  @P2 LDC R233, c[0x0][0x40c] ;  /* 0x00010300ffe92b82 */ /* 0x000e220000000800 */
[----:B------:R-:W-:Y:S01]  /*3c70*/  @P2 FMUL.FTZ R97, R57, R10 ;  /* 0x0000000a39612220 */ /* 0x000fe20000410000 */
[----:B------:R-:W-:Y:S01]  /*3c80*/  @P2 SHF.L.U32 R231, R176, 0x10, RZ ;  /* 0x00000010b0e72819 */ /* 0x000fe200000006ff */
[----:B------:R-:W-:Y:S01]  /*3c90*/  @P2 FMUL.FTZ R186, R60, R193 ;  /* 0x000000c13cba2220 */ /* 0x000fe20000410000 */
[----:B------:R-:W-:Y:S01]  /*3ca0*/  @P2 F2FP.BF16.F32.PACK_AB R190, RZ, R98 ;  /* 0x00000062ffbe223e */ /* 0x000fe200000010ff */
[----:B------:R-:W-:Y:S01]  /*3cb0*/  @P1 FFMA.FTZ R98, R212, R189, R2 ;  /* 0x000000bdd4621223 */ /* 0x000fe20000010002 */
[----:B------:R-:W-:Y:S01]  /*3cc0*/  @P2 F2FP.BF16.F32.PACK_AB R188, RZ, R97 ;  /* 0x00000061ffbc223e */ /* 0x000fe200000010ff */
[----:B------:R-:W-:Y:S01]  /*3cd0*/  @P2 FFMA.FTZ R140, R231, R11, R140 ;  /* 0x0000000be78c2223 */ /* 0x000fe2000001008c */
[----:B---3--:R-:W-:Y:S01]  /*3ce0*/  @P2 FMUL.FTZ R184, R175, R184 ;  /* 0x000000b8afb82220 */ /* 0x008fe20000410000 */
[----:B------:R-:W-:Y:S01]  /*3cf0*/  @P1 FADD.FTZ R192, R211, -R98 ;  /* 0x80000062d3c01221 */ /* 0x000fe20000010000 */
[----:B------:R-:W-:-:S02]  /*3d00*/  @P2 PRMT R180, R180, 0x5410, R188 ;  /* 0x00005410b4b42816 */ /* 0x000fc400000000bc */
[----:B------:R-:W-:Y:S01]  /*3d10*/  @P2 F2FP.BF16.F32.PACK_AB R188, RZ, R186 ;  /* 0x000000baffbc223e */ /* 0x000fe200000010ff */
[----:B------:R-:W-:Y:S01]  /*3d20*/  @P2 FMUL.FTZ R191, R59, R184 ;  /* 0x000000b83bbf2220 */ /* 0x000fe20000410000 */
[----:B------:R-:W-:Y:S02]  /*3d30*/  @P2 PRMT R186, R176, 0x7632, R186 ;  /* 0x00007632b0ba2816 */ /* 0x000fe400000000ba */
[----:B------:R-:W-:Y:S01]  /*3d40*/  MOV R97, R169 ;  /* 0x000000a900617202 */ /* 0x000fe20000000f00 */
[C---:B------:R-:W-:Y:S01]  /*3d50*/  @P1 FFMA.FTZ R97, R5.reuse, R192, R169 ;  /* 0x000000c005611223 */ /* 0x040fe200000100a9 */
[----:B------:R-:W-:Y:S01]  /*3d60*/  MOV R98, R170 ;  /* 0x000000aa00627202 */ /* 0x000fe20000000f00 */
[----:B------:R-:W-:Y:S01]  /*3d70*/  @P1 FFMA.FTZ R98, R5, R195, R170 ;  /* 0x000000c305621223 */ /* 0x000fe200000100aa */
[----:B------:R-:W-:Y:S02]  /*3d80*/  @P2 SHF.L.U32 R186, R186, 0x10, RZ ;  /* 0x00000010baba2819 */ /* 0x000fe400000006ff */
[----:B------:R-:W-:-:S02]  /*3d90*/  @P2 F2FP.BF16.F32.PACK_AB R191, RZ, R191 ;  /* 0x000000bfffbf223e */ /* 0x000fc400000010ff */
[----:B------:R-:W-:Y:S01]  /*3da0*/  @P2 PRMT R181, R190, 0x7610, R181 ;  /* 0x00007610beb52816 */ /* 0x000fe200000000b5 */
[----:B-1----:R-:W-:Y:S01]  /*3db0*/  @P2 FMUL.FTZ R190, R97, R194 ;  /* 0x000000c261be2220 */ /* 0x002fe20000410000 */
[----:B0-----:R-:W-:Y:S01]  /*3dc0*/  @P2 FMUL.FTZ R195, R98, R233 ;  /* 0x000000e962c32220 */ /* 0x001fe20000410000 */
[----:B------:R-:W-:Y:S01]  /*3dd0*/  @P2 FFMA.FTZ R141, R10, R186, R141 ;  /* 0x000000ba0a8d2223 */ /* 0x000fe2000001008d */
[----:B------:R-:W-:Y:S01]  /*3de0*/  @P2 PRMT R181, R181, 0x5410, R191 ;  /* 0x00005410b5b52816 */ /* 0x000fe200000000bf */
[----:B------:R-:W-:Y:S01]  /*3df0*/  @P2 FMUL.FTZ R191, R61, R190 ;  /* 0x000000be3dbf2220 */ /* 0x000fe20000410000 */
[-C--:B------:R-:W-:Y:S01]  /*3e00*/  @P2 FMUL.FTZ R192, R62, R195.reuse ;  /* 0x000000c33ec02220 */ /* 0x080fe20000410000 */
        /* <DEDUP_REMOVED lines=25> */
.L_x_5696:
[----:B------:R-:W1:Y:S01]  /*3fa0*/  @P2 LDC R191, c[0x0][0x40c] ;  /* 0x00010300ffbf2b82 */ /* 0x000e620000000800 */
[-CC-:B0-----:R-:W-:Y:S01]  /*3fb0*/  @P1 FFMA.FTZ R11, R199, R189.reuse, R2.reuse ;  /* 0x000000bdc70b1223 */ /* 0x181fe20000010002 */
[----:B------:R-:W-:Y:S01]  /*3fc0*/  MOV R10, R164 ;  /* 0x000000a4000a7202 */ /* 0x000fe20000000f00 */
[-CC-:B------:R-:W-:Y:S01]  /*3fd0*/  @P1 FFMA.FTZ R186, R200, R189.reuse, R2.reuse ;  /* 0x000000bdc8ba1223 */ /* 0x180fe20000010002 */
[-CC-:B------:R-:W-:Y:S01]  /*3fe0*/  @P1 FFMA.FTZ R195, R201, R189.reuse, R2.reuse ;  /* 0x000000bdc9c31223 */ /* 0x180fe20000010002 */
[----:B------:R-:W-:Y:S01]  /*3ff0*/  @P1 FADD.FTZ R11, R204, -R11 ;  /* 0x8000000bcc0b1221 */ /* 0x000fe20000010000 */
[----:B------:R-:W-:Y:S01]  /*4000*/  @P1 FFMA.FTZ R192, R202, R189, R2 ;  /* 0x000000bdcac01223 */ /* 0x000fe20000010002 */
[----:B------:R-:W-:Y:S01]  /*4010*/  @P1 FADD.FTZ R186, R207, -R186 ;  /* 0x800000bacfba1221 */ /* 0x000fe20000010000 */
[----:B------:R-:W0:Y:S01]  /*4020*/  @P2 LDC R193, c[0x0][0x40c] ;  /* 0x00010300ffc12b82 */ /* 0x000e220000000800 */
[----:B------:R-:W-:Y:S01]  /*4030*/  @P1 FFMA.FTZ R10, R5, R11, R164 ;  /* 0x0000000b050a1223 */ /* 0x000fe200000100a4 */
[----:B------:R-:W-:Y:S01]  /*4040*/  @P1 FADD.FTZ R195, R206, -R195 ;  /* 0x800000c3cec31221 */ /* 0x000fe20000010000 */
[----:B------:R-:W-:Y:S01]  /*4050*/  @P1 FADD.FTZ R192, R209, -R192 ;  /* 0x800000c0d1c01221 */ /* 0x000fe20000010000 */
[----:B------:R-:W-:Y:S01]  /*4060*/  MOV R184, R165 ;  /* 0x000000a500b87202 */ /* 0x000fe20000000f00 */
[C---:B------:R-:W-:Y:S01]  /*4070*/  @P1 FFMA.FTZ R184, R5.reuse, R186, R165 ;  /* 0x000000ba05b81223 */ /* 0x040fe200000100a5 */
[----:B------:R-:W-:Y:S01]  /*4080*/  MOV R185, R166 ;  /* 0x000000a600b97202 */ /* 0x000fe20000000f00 */
[C---:B------:R-:W-:Y:S01]  /*4090*/  @P1 FFMA.FTZ R185, R5.reuse, R195, R166 ;  /* 0x000000c305b91223 */ /* 0x040fe200000100a6 */
[----:B------:R-:W2:Y:S01]  /*40a0*/  @P2 LDC R190, c[0x0][0x40c] ;  /* 0x00010300ffbe2b82 */ /* 0x000ea20000000800 */
[----:B------:R-:W-:Y:S01]  /*40b0*/  MOV R188, R167 ;  /* 0x000000a700bc7202 */ /* 0x000fe20000000f00 */
[----:B------:R-:W-:Y:S01]  /*40c0*/  @P1 FFMA.FTZ R188, R5, R192, R167 ;  /* 0x000000c005bc1223 */ /* 0x000fe200000100a7 */
[----:B------:R-:W-:-:S02]  /*40d0*/  MOV R194, R169 ;  /* 0x000000a900c27202 */ /* 0x000fc40000000f00 */
[----:B------:R-:W-:Y:S02]  /*40e0*/  MOV R192, R168 ;  /* 0x000000a800c07202 */ /* 0x000fe40000000f00 */
[----:B------:R-:W-:Y:S01]  /*40f0*/  MOV R195, R170 ;  /* 0x000000aa00c37202 */ /* 0x000fe20000000f00 */
[----:B------:R-:W3:Y:S01]  /*4100*/  @P2 LDC R231, c[0x0][0x40c] ;  /* 0x00010300ffe72b82 */ /* 0x000ee20000000800 */
[----:B-1----:R-:W-:Y:S01]  /*4110*/  @P2 FMUL.FTZ R11, R10, R191 ;  /* 0x000000bf0a0b2220 */ /* 0x002fe20000410000 */
[-CC-:B------:R-:W-:Y:S01]  /*4120*/  @P1 FFMA.FTZ R10, R212, R189.reuse, R2.reuse ;  /* 0x000000bdd40a1223 */ /* 0x180fe20000010002 */
[----:B------:R-:W-:Y:S02]  /*4130*/  @P1 FFMA.FTZ R191, R203, R189, R2 ;  /* 0x000000bdcbbf1223 */ /* 0x000fe40000010002 */
[----:B------:R-:W-:Y:S01]  /*4140*/  @P2 FMUL.FTZ R186, R56, R11 ;  /* 0x0000000b38ba2220 */ /* 0x000fe20000410000 */
[----:B------:R-:W-:Y:S01]  /*4150*/  @P1 FADD.FTZ R10, R211, -R10 ;  /* 0x8000000ad30a1221 */ /* 0x000fe20000010000 */
[----:B------:R-:W-:Y:S01]  /*4160*/  @P1 FADD.FTZ R191, R208, -R191 ;  /* 0x800000bfd0bf1221 */ /* 0x000fe20000010000 */
[----:B------:R-:W1:Y:S02]  /*4170*/  @P2 LDC R233, c[0x0][0x40c] ;  /* 0x00010300ffe92b82 */ /* 0x000e640000000800 */
[C---:B------:R-:W-:Y:S01]  /*4180*/  @P1 FFMA.FTZ R194, R5.reuse, R10, R169 ;  /* 0x0000000a05c21223 */ /* 0x040fe200000100a9 */
[----:B------:R-:W-:Y:S01]  /*4190*/  @P1 FFMA.FTZ R192, R5, R191, R168 ;  /* 0x000000bf05c01223 */ /* 0x000fe200000100a8 */
[----:B0-----:R-:W-:Y:S01]  /*41a0*/  @P2 FMUL.FTZ R10, R184, R193 ;  /* 0x000000c1b80a2220 */ /* 0x001fe20000410000 */
[----:B------:R-:W-:Y:S01]  /*41b0*/  @P1 FFMA.FTZ R191, R205, R189, R2 ;  /* 0x000000bdcdbf1223 */ /* 0x000fe20000010002 */
[----:B------:R-:W-:-:S02]  /*41c0*/  @P2 F2FP.BF16.F32.PACK_AB R186, RZ, R186 ;  /* 0x000000baffba223e */ /* 0x000fc400000010ff */
[----:B------:R-:W0:Y:S01]  /*41d0*/  @P2 LDC R235, c[0x0][0x40c] ;  /* 0x00010300ffeb2b82 */ /* 0x000e220000000800 */
[----:B--2---:R-:W-:Y:S01]  /*41e0*/  @P2 FMUL.FTZ R185, R185, R190 ;  /* 0x000000beb9b92220 */ /* 0x004fe20000410000 */
[----:B------:R-:W-:Y:S01]  /*41f0*/  @P1 FADD.FTZ R193, R210, -R191 ;  /* 0x800000bfd2c11221 */ /* 0x000fe20000010000 */
[----:B------:R-:W-:Y:S02]  /*4200*/  @P2 PRMT R180, R186, 0x7610, R180 ;  /* 0x00007610bab42816 */ /* 0x000fe400000000b4 */
[----:B------:R-:W-:Y:S01]  /*4210*/  @P2 FMUL.FTZ R190, R58, R185 ;  /* 0x000000b93abe2220 */ /* 0x000fe20000410000 */
[----:B-----5:R-:W-:Y:S01]  /*4220*/  @P2 PRMT R186, R176, 0x7632, R186 ;  /* 0x00007632b0ba2816 */ /* 0x020fe200000000ba */
[----:B------:R-:W-:Y:S01]  /*4230*/  @P1 FFMA.FTZ R195, R5, R193, R170 ;  /* 0x000000c105c31223 */ /* 0x000fe200000100aa */
[----:B------:R-:W2:Y:S01]  /*4240*/  @P2 LDC R232, c[0x0][0x40c] ;  /* 0x00010300ffe82b82 */ /* 0x000ea20000000800 */
[----:B---3--:R-:W-:Y:S01]  /*4250*/  @P2 FMUL.FTZ R184, R188, R231 ;  /* 0x000000e7bcb82220 */ /* 0x008fe20000410000 */
[----:B------:R-:W-:Y:S01]  /*4260*/  @P2 FMUL.FTZ R188, R57, R10 ;  /* 0x0000000a39bc2220 */ /* 0x000fe20000410000 */
[----:B------:R-:W-:-:S02]  /*4270*/  @P2 F2FP.BF16.F32.PACK_AB R190, RZ, R190 ;  /* 0x000000beffbe223e */ /* 0x000fc400000010ff */
[----:B------:R-:W-:Y:S01]  /*4280*/  @P2 FMUL.FTZ R191, R59, R184 ;  /* 0x000000b83bbf2220 */ /* 0x000fe20000410000 */
[----:B------:R-:W-:Y:S02]  /*4290*/  @P2 SHF.L.U32 R231, R176, 0x10, RZ ;  /* 0x00000010b0e72819 */ /* 0x000fe400000006ff */
[----:B------:R-:W-:Y:S01]  /*42a0*/  @P2 F2FP.BF16.F32.PACK_AB R188, RZ, R188 ;  /* 0x000000bcffbc223e */ /* 0x000fe200000010ff */
[----:B-1----:R-:W-:Y:S01]  /*42b0*/  @P2 FMUL.FTZ R193, R192, R233 ;  /* 0x000000e9c0c12220 */ /* 0x002fe20000410000 */
[----:B------:R-:W-:Y:S01]  /*42c0*/  @P2 SHF.L.U32 R186, R186, 0x10, RZ ;  /* 0x00000010baba2819 */ /* 0x000fe200000006ff */
[----:B------:R-:W-:Y:S01]  /*42d0*/  @P2 FFMA.FTZ R140, R231, R11, R140 ;  /* 0x0000000be78c2223 */ /* 0x000fe2000001008c */
[----:B------:R-:W-:Y:S02]  /*42e0*/  @P2 F2FP.BF16.F32.PACK_AB R191, RZ, R191 ;  /* 0x000000bfffbf223e */ /* 0x000fe400000010ff */
[----:B------:R-:W-:Y:S01]  /*42f0*/  @P2 PRMT R180, R180, 0x5410, R188 ;  /* 0x00005410b4b42816 */ /* 0x000fe200000000bc */
[----:B------:R-:W-:Y:S01]  /*4300*/  @P2 FMUL.FTZ R188, R60, R193 ;  /* 0x000000c13cbc2220 */ /* 0x000fe20000410000 */
[----:B------:R-:W-:Y:S01]  /*4310*/  @P2 PRMT R181, R190, 0x7610, R181 ;  /* 0x00007610beb52816 */ /* 0x000fe200000000b5 */
[----:B0-----:R-:W-:Y:S01]  /*4320*/  @P2 FMUL.FTZ R190, R194, R235 ;  /* 0x000000ebc2be2220 */ /* 0x001fe20000410000 */
[----:B------:R-:W-:Y:S01]  /*4330*/  @P2 SHF.L.U32 R231, R177, 0x10, RZ ;  /* 0x00000010b1e72819 */ /* 0x000fe200000006ff */
[----:B------:R-:W-:Y:S01]  /*4340*/  @P2 FFMA.FTZ R141, R10, R186, R141 ;  /* 0x000000ba0a8d2223 */ /* 0x000fe2000001008d */
[----:B------:R-:W-:Y:S01]  /*4350*/  @P2 PRMT R181, R181, 0x5410, R191 ;  /* 0x00005410b5b52816 */ /* 0x000fe200000000bf */
[----:B------:R-:W-:Y:S01]  /*4360*/  @P2 FMUL.FTZ R191, R61, R190 ;  /* 0x000000be3dbf2220 */ /* 0x000fe20000410000 */
[----:B------:R-:W-:Y:S01]  /*4370*/  @P2 PRMT R11, R177, 0x7632, R11 ;  /* 0x00007632b10b2816 */ /* 0x000fe2000000000b */
[----:B------:R-:W-:Y:S01]  /*4380*/  @P2 FFMA.FTZ R142, R231, R185, R142 ;  /* 0x000000b9e78e2223 */ /* 0x000fe2000001008e */
[----:B--2---:R-:W-:Y:S01]  /*4390*/  @P2 FMUL.FTZ R195, R195, R232 ;  /* 0x000000e8c3c32220 */ /* 0x004fe20000410000 */
[----:B------:R-:W-:-:S02]  /*43a0*/  @P2 PRMT R10, R178, 0x7632, R10 ;  /* 0x00007632b20a2816 */ /* 0x000fc4000000000a */
[----:B------:R-:W-:Y:S01]  /*43b0*/  @P2 F2FP.BF16.F32.PACK_AB R188, RZ, R188 ;  /* 0x000000bcffbc223e */ /* 0x000fe200000010ff */
[----:B------:R-:W-:Y:S01]  /*43c0*/  @P2 FMUL.FTZ R192, R62, R195 ;  /* 0x000000c33ec02220 */ /* 0x000fe20000410000 */
        /* <DEDUP_REMOVED lines=26> */
.L_x_5695:
        /* <DEDUP_REMOVED lines=11> */
[----:B------:R-:W-:Y:S01]  /*4620*/  FFMA.FTZ R186, R212, R189, R2 ;  /* 0x000000bdd4ba7223 */ /* 0x000fe20000010002 */
[----:B------:R-:W1:Y:S01]  /*4630*/  @P2 LDC R96, c[0x0][0x40c] ;  /* 0x00010300ff602b82 */ /* 0x000e620000000800 */
[C---:B------:R-:W-:Y:S01]  /*4640*/  FMUL.FTZ R172, R5.reuse, R172 ;  /* 0x000000ac05ac7220 */ /* 0x040fe20000410000 */
[----:B------:R-:W-:Y:S01]  /*4650*/  FMUL.FTZ R173, R5, R10 ;  /* 0x0000000a05ad7220 */ /* 0x000fe20000410000 */
[----:B------:R-:W-:Y:S01]  /*4660*/  FADD.FTZ R174, R206, -R99 ;  /* 0x80000063ceae7221 */ /* 0x000fe20000010000 */
[----:B------:R-:W-:Y:S01]  /*4670*/  FADD.FTZ R186, R211, -R186 ;  /* 0x800000bad3ba7221 */ /* 0x000fe20000010000 */
[----:B-----5:R-:W-:-:S02]  /*4680*/  @P2 SHF.L.U32 R195, R176, 0x10, RZ ;  /* 0x00000010b0c32819 */ /* 0x020fc400000006ff */
[----:B------:R-:W-:Y:S01]  /*4690*/  FSEL R172, R172, RZ, P3 ;  /* 0x000000ffacac7208 */ /* 0x000fe20001800000 */
[----:B------:R-:W2:Y:S01]  /*46a0*/  @P2 LDC R185, c[0x0][0x40c] ;  /* 0x00010300ffb92b82 */ /* 0x000ea20000000800 */
[----:B------:R-:W-:Y:S01]  /*46b0*/  FSEL R173, R173, RZ, P3 ;  /* 0x000000ffadad7208 */ /* 0x000fe20001800000 */
[----:B------:R-:W-:Y:S01]  /*46c0*/  FMUL.FTZ R174, R5, R174 ;  /* 0x000000ae05ae7220 */ /* 0x000fe20000410000 */
[----:B------:R-:W-:-:S04]  /*46d0*/  @P2 SHF.L.U32 R231, R177, 0x10, RZ ;  /* 0x00000010b1e72819 */ /* 0x000fc800000006ff */
[----:B------:R-:W-:Y:S01]  /*46e0*/  FSEL R174, R174, RZ, P3 ;  /* 0x000000ffaeae7208 */ /* 0x000fe20001800000 */
[----:B0-----:R-:W-:Y:S01]  /*46f0*/  @P2 FMUL.FTZ R11, R172, R97 ;  /* 0x00000061ac0b2220 */ /* 0x001fe20000410000 */
[----:B------:R-:W0:Y:S03]  /*4700*/  @P2 LDC R191, c[0x0][0x40c] ;  /* 0x00010300ffbf2b82 */ /* 0x000e260000000800 */
[-C--:B------:R-:W-:Y:S01]  /*4710*/  @P2 FFMA.FTZ R140, R195, R11.reuse, R140 ;  /* 0x0000000bc38c2223 */ /* 0x080fe2000001008c */
[----:B------:R-:W-:Y:S01]  /*4720*/  @P2 SHF.L.U32 R195, R179, 0x10, RZ ;  /* 0x00000010b3c32819 */ /* 0x000fe200000006ff */
[----:B-1----:R-:W-:Y:S01]  /*4730*/  @P2 FMUL.FTZ R10, R173, R96 ;  /* 0x00000060ad0a2220 */ /* 0x002fe20000410000 */
[----:B------:R-:W-:Y:S02]  /*4740*/  @P2 FMUL.FTZ R96, R56, R11 ;  /* 0x0000000b38602220 */ /* 0x000fe40000410000 */
[----:B------:R-:W1:Y:S01]  /*4750*/  @P2 LDC R184, c[0x0][0x40c] ;  /* 0x00010300ffb82b82 */ /* 0x000e620000000800 */
[----:B------:R-:W-:Y:S01]  /*4760*/  @P2 PRMT R11, R178, 0x7632, R11 ;  /* 0x00007632b20b2816 */ /* 0x000fe2000000000b */
[----:B------:R-:W-:Y:S01]  /*4770*/  @P2 FMUL.FTZ R97, R57, R10 ;  /* 0x0000000a39612220 */ /* 0x000fe20000410000 */
[----:B------:R-:W-:Y:S01]  /*4780*/  @P2 F2FP.BF16.F32.PACK_AB R96, RZ, R96 ;  /* 0x00000060ff60223e */ /* 0x000fe200000010ff */
[----:B--2---:R-:W-:-:S03]  /*4790*/  @P2 FMUL.FTZ R185, R174, R185 ;  /* 0x000000b9aeb92220 */ /* 0x004fc60000410000 */
[----:B------:R-:W-:Y:S01]  /*47a0*/  @P2 F2FP.BF16.F32.PACK_AB R97, RZ, R97 ;  /* 0x00000061ff61223e */ /* 0x000fe200000010ff */
[----:B------:R-:W2:Y:S01]  /*47b0*/  @P2 LDC R192, c[0x0][0x40c] ;  /* 0x00010300ffc02b82 */ /* 0x000ea20000000800 */
[----:B------:R-:W-:Y:S01]  /*47c0*/  @P2 PRMT R180, R96, 0x7610, R180 ;  /* 0x0000761060b42816 */ /* 0x000fe200000000b4 */
[----:B------:R-:W-:Y:S01]  /*47d0*/  FFMA.FTZ R96, R202, R189, R2 ;  /* 0x000000bdca607223 */ /* 0x000fe20000010002 */
[----:B------:R-:W-:Y:S01]  /*47e0*/  @P2 FFMA.FTZ R142, R231, R185, R142 ;  /* 0x000000b9e78e2223 */ /* 0x000fe2000001008e */
[----:B------:R-:W-:Y:S02]  /*47f0*/  @P2 SHF.L.U32 R11, R11, 0x10, RZ ;  /* 0x000000100b0b2819 */ /* 0x000fe400000006ff */
[----:B------:R-:W-:Y:S01]  /*4800*/  @P2 PRMT R180, R180, 0x5410, R97 ;  /* 0x00005410b4b42816 */ /* 0x000fe20000000061 */
[-C--:B------:R-:W-:Y:S01]  /*4810*/  FFMA.FTZ R97, R203, R189.reuse, R2 ;  /* 0x000000bdcb617223 */ /* 0x080fe20000010002 */
[----:B------:R-:W-:Y:S01]  /*4820*/  FADD.FTZ R96, R209, -R96 ;  /* 0x80000060d1607221 */ /* 0x000fe20000010000 */
[----:B------:R-:W3:Y:S02]  /*4830*/  @P2 LDC R193, c[0x0][0x40c] ;  /* 0x00010300ffc12b82 */ /* 0x000ee40000000800 */
[----:B------:R-:W-:Y:S01]  /*4840*/  FADD.FTZ R98, R208, -R97 ;  /* 0x80000061d0627221 */ /* 0x000fe20000010000 */
[----:B------:R-:W-:Y:S01]  /*4850*/  FMUL.FTZ R175, R5, R96 ;  /* 0x0000006005af7220 */ /* 0x000fe20000410000 */
[----:B------:R-:W-:-:S02]  /*4860*/  FFMA.FTZ R97, R205, R189, R2 ;  /* 0x000000bdcd617223 */ /* 0x000fc40000010002 */
[----:B------:R-:W-:Y:S01]  /*4870*/  FMUL.FTZ R96, R5, R98 ;  /* 0x0000006205607220 */ /* 0x000fe20000410000 */
[----:B------:R-:W-:Y:S01]  /*4880*/  @P2 FMUL.FTZ R98, R58, R185 ;  /* 0x000000b93a622220 */ /* 0x000fe20000410000 */
[----:B------:R-:W-:Y:S01]  /*4890*/  FSEL R175, R175, RZ, P3 ;  /* 0x000000ffafaf7208 */ /* 0x000fe20001800000 */
[----:B------:R-:W-:Y:S01]  /*48a0*/  FADD.FTZ R190, R210, -R97 ;  /* 0x80000061d2be7221 */ /* 0x000fe20000010000 */
[----:B------:R-:W-:Y:S01]  /*48b0*/  FMUL.FTZ R97, R5, R186 ;  /* 0x000000ba05617220 */ /* 0x000fe20000410000 */
[----:B------:R-:W-:Y:S02]  /*48c0*/  FSEL R96, R96, RZ, P3 ;  /* 0x000000ff60607208 */ /* 0x000fe40001800000 */
[----:B------:R-:W-:Y:S01]  /*48d0*/  @P2 F2FP.BF16.F32.PACK_AB R99, RZ, R98 ;  /* 0x00000062ff63223e */ /* 0x000fe200000010ff */
[----:B-1----:R-:W-:Y:S01]  /*48e0*/  @P2 FMUL.FTZ R184, R175, R184 ;  /* 0x000000b8afb82220 */ /* 0x002fe20000410000 */
[----:B------:R-:W-:Y:S01]  /*48f0*/  FMUL.FTZ R190, R5, R190 ;  /* 0x000000be05be7220 */ /* 0x000fe20000410000 */
[----:B0-----:R-:W-:Y:S01]  /*4900*/  @P2 FMUL.FTZ R191, R96, R191 ;  /* 0x000000bf60bf2220 */ /* 0x001fe20000410000 */
[----:B------:R-:W-:Y:S01]  /*4910*/  @P2 PRMT R181, R99, 0x7610, R181 ;  /* 0x0000761063b52816 */ /* 0x000fe200000000b5 */
[----:B------:R-:W-:Y:S01]  /*4920*/  @P2 FMUL.FTZ R186, R59, R184 ;  /* 0x000000b83bba2220 */ /* 0x000fe20000410000 */
[----:B------:R-:W-:Y:S01]  /*4930*/  @P2 PRMT R99, R176, 0x7632, R99 ;  /* 0x00007632b0632816 */ /* 0x000fe20000000063 */
[----:B------:R-:W-:Y:S01]  /*4940*/  @P2 FMUL.FTZ R188, R60, R191 ;  /* 0x000000bf3cbc2220 */ /* 0x000fe20000410000 */
[----:B------:R-:W-:-:S02]  /*4950*/  FSEL R97, R97, RZ, P3 ;  /* 0x000000ff61617208 */ /* 0x000fc40001800000 */
[----:B------:R-:W-:Y:S02]  /*4960*/  FSEL R98, R190, RZ, P3 ;  /* 0x000000ffbe627208 */ /* 0x000fe40001800000 */
[----:B------:R-:W-:Y:S01]  /*4970*/  @P2 F2FP.BF16.F32.PACK_AB R188, RZ, R188 ;  /* 0x000000bcffbc223e */ /* 0x000fe200000010ff */
[----:B--2---:R-:W-:Y:S01]  /*4980*/  @P2 FMUL.FTZ R190, R97, R192 ;  /* 0x000000c061be2220 */ /* 0x004fe20000410000 */
[----:B------:R-:W-:Y:S01]  /*4990*/  @P2 SHF.L.U32 R99, R99, 0x10, RZ ;  /* 0x0000001063632819 */ /* 0x000fe200000006ff */
[----:B---3--:R-:W-:Y:S01]  /*49a0*/  @P2 FMUL.FTZ R193, R98, R193 ;  /* 0x000000c162c12220 */ /* 0x008fe20000410000 */
[----:B------:R-:W-:Y:S01]  /*49b0*/  @P2 F2FP.BF16.F32.PACK_AB R186, RZ, R186 ;  /* 0x000000baffba223e */ /* 0x000fe200000010ff */
[----:B------:R-:W-:Y:S01]  /*49c0*/  @P2 FMUL.FTZ R192, R61, R190 ;  /* 0x000000be3dc02220 */ /* 0x000fe20000410000 */
[----:B------:R-:W-:Y:S01]  /*49d0*/  @P2 PRMT R182, R188, 0x7610, R182 ;  /* 0x00007610bcb62816 */ /* 0x000fe200000000b6 */
[----:B------:R-:W-:Y:S01]  /*49e0*/  FFMA.FTZ R188, R214, R189, R2 ;  /* 0x000000bdd6bc7223 */ /* 0x000fe20000010002 */
[----:B------:R-:W-:Y:S01]  /*49f0*/  @P2 PRMT R181, R181, 0x5410, R186 ;  /* 0x00005410b5b52816 */ /* 0x000fe200000000ba */
[----:B------:R-:W-:Y:S01]  /*4a00*/  @P2 FFMA.FTZ R141, R10, R99, R141 ;  /* 0x000000630a8d2223 */ /* 0x000fe2000001008d */
[----:B------:R-:W-:Y:S01]  /*4a10*/  @P2 FMUL.FTZ R186, R62, R193 ;  /* 0x000000c13eba2220 */ /* 0x000fe20000410000 */
[----:B------:R-:W-:Y:S01]  /*4a20*/  @P2 PRMT R10, R177, 0x7632, R10 ;  /* 0x00007632b10a2816 */ /* 0x000fe2000000000a */
[----:B------:R-:W-:Y:S01]  /*4a30*/  FADD.FTZ R188, R213, -R188 ;  /* 0x800000bcd5bc7221 */ /* 0x000fe20000010000 */
[----:B------:R-:W-:Y:S01]  /*4a40*/  @P2 SHF.L.U32 R185, R178, 0x10, RZ ;  /* 0x00000010b2b92819 */ /* 0x000fe200000006ff */
[----:B------:R-:W-:Y:S01]  /*4a50*/  @P2 FFMA.FTZ R145, R190, R11, R145 ;  /* 0x0000000bbe912223 */ /* 0x000fe20000010091 */
[----:B------:R-:W-:Y:S01]  /*4a60*/  @P2 SHF.L.U32 R10, R10, 0x10, RZ ;  /* 0x000000100a0a2819 */ /* 0x000fe200000006ff */
[----:B------:R-:W-:Y:S01]  /*4a70*/  FMUL.FTZ R99, R5, R188 ;  /* 0x000000bc05637220 */ /* 0x000fe20000410000 */
[----:B------:R-:W-:Y:S01]  /*4a80*/  @P2 F2FP.BF16.F32.PACK_AB R192, RZ, R192 ;  /* 0x000000c0ffc0223e */ /* 0x000fe200000010ff */
[----:B------:R-:W-:Y:S01]  /*4a90*/  @P2 FFMA.FTZ R144, R185, R191, R144 ;  /* 0x000000bfb9902223 */ /* 0x000fe20000010090 */
[----:B------:R-:W-:Y:S01]  /*4aa0*/  @P2 F2FP.BF16.F32.PACK_AB R186, RZ, R186 ;  /* 0x000000baffba223e */ /* 0x000fe200000010ff */
[----:B------:R-:W-:Y:S01]  /*4ab0*/  @P2 FFMA.FTZ R143, R184, R10, R143 ;  /* 0x0000000ab88f2223 */ /* 0x000fe2000001008f */
[----:B------:R-:W-:Y:S01]  /*4ac0*/  FSEL R99, R99, RZ, P3 ;  /* 0x000000ff63637208 */ /* 0x000fe20001800000 */
[----:B------:R-:W-:Y:S01]  /*4ad0*/  @P2 FFMA.FTZ R146, R195, R193, R146 ;  /* 0x000000c1c3922223 */ /* 0x000fe20000010092 */
[----:B------:R-:W-:-:S02]  /*4ae0*/  @P2 PRMT R182, R182, 0x5410, R192 ;  /* 0x00005410b6b62816 */ /* 0x000fc400000000c0 */
        /* <DEDUP_REMOVED lines=10> */
.L_x_5698:
        /* <DEDUP_REMOVED lines=13> */
.L_x_5700:
[----:B------:R-:W-:Y:S05]  /*4c60*/  BSYNC.RECONVERGENT B2 ;  /* 0x0000000000027941 */ /* 0x000fea0003800200 */
.L_x_5699:
        /* <DEDUP_REMOVED lines=14> */
.L_x_5702:
[----:B------:R-:W-:Y:S05]  /*4d50*/  BSYNC.RECONVERGENT B2 ;  /* 0x0000000000027941 */ /* 0x000fea0003800200 */
.L_x_5701:
        /* <DEDUP_REMOVED lines=13> */
.L_x_5704:
[----:B------:R-:W-:Y:S05]  /*4e30*/  BSYNC.RECONVERGENT B2 ;  /* 0x0000000000027941 */ /* 0x000fea0003800200 */
.L_x_5703:
        /* <DEDUP_REMOVED lines=14> */
.L_x_5706:
[----:B------:R-:W-:Y:S05]  /*4f20*/  BSYNC.RECONVERGENT B2 ;  /* 0x0000000000027941 */ /* 0x000fea0003800200 */
.L_x_5705:
        /* <DEDUP_REMOVED lines=13> */
.L_x_5708:
[----:B------:R-:W-:Y:S05]  /*5000*/  BSYNC.RECONVERGENT B2 ;  /* 0x0000000000027941 */ /* 0x000fea0003800200 */
.L_x_5707:
        /* <DEDUP_REMOVED lines=14> */
.L_x_5710:
[----:B------:R-:W-:Y:S05]  /*50f0*/  BSYNC.RECONVERGENT B2 ;  /* 0x0000000000027941 */ /* 0x000fea0003800200 */
.L_x_5709:
        /* <DEDUP_REMOVED lines=13> */
.L_x_5712:
[----:B------:R-:W-:Y:S05]  /*51d0*/  BSYNC.RECONVERGENT B2 ;  /* 0x0000000000027941 */ /* 0x000fea0003800200 */
.L_x_5711:
        /* <DEDUP_REMOVED lines=13> */
.L_x_5697:
[----:B------:R-:W-:Y:S05]  /*52b0*/  BSYNC.RECONVERGENT B1 ;  /* 0x0000000000017941 */ /* 0x000fea0003800200 */
.L_x_5694:
        /* <DEDUP_REMOVED lines=9> */
.L_x_5691:
[----:B------:R-:W-:Y:S05]  /*5350*/  BSYNC.RECONVERGENT B0 ;  /* 0x0000000000007941 */ /* 0x000fea0003800200 */
.L_x_5690:
[----:B------:R-:W-:Y:S01]  /*5360*/  ISETP.GE.U32.AND P0, PT, R8, 0x60, PT ;  /* 0x000000600800780c */ /* 0x000fe20003f06070 */
[----:B------:R-:W-:-:S12]  /*5370*/  BSSY.RECONVERGENT B0, `(.L_x_5713) ;  /* 0x00001a6000007945 */ /* 0x000fd80003800200 */
[----:B------:R-:W-:Y:S05]  /*5380*/  @!P0 BRA `(.L_x_5714) ;  /* 0x0000001800908947 */ /* 0x000fea0003800000 */
[----:B------:R-:W-:Y:S04]  /*5390*/  BSSY.RECONVERGENT B1, `(.L_x_5715) ;  /* 0x0000005000017945 */ /* 0x000fe80003800200 */
[----:B------:R-:W-:Y:S05]  /*53a0*/  @!P2 BRA `(.L_x_5716) ;  /* 0x00000000000ca947 */ /* 0x000fea0003800000 */
[----:B0-2---:R-:W0:Y:S02]  /*53b0*/  LDC.64 R10, c[0x0][0x390] ;  /* 0x0000e400ff0a7b82 */ /* 0x005e240000000a00 */
[----:B0-----:R-:W-:-:S05]  /*53c0*/  IMAD.WIDE.U32 R10, R187, 0x10, R10 ;  /* 0x00000010bb0a7825 */ /* 0x001fca00078e000a */
[----:B-----5:R1:W5:Y:S02]  /*53d0*/  LDG.E.128 R176, desc[UR6][R10.64] ;  /* 0x000000060ab07981 */ /* 0x020364000c1e1d00 */
.L_x_5716:
[----:B------:R-:W-:Y:S05]  /*53e0*/  BSYNC.RECONVERGENT B1 ;  /* 0x0000000000017941 */ /* 0x000fea0003800200 */
.L_x_5715:
        /* <DEDUP_REMOVED lines=9> */
[-CC-:B-1----:R-:W-:Y:S01]  /*5480*/  @P1 FFMA.FTZ R11, R215, R189.reuse, R2.reuse ;  /* 0x000000bdd70b1223 */ /* 0x182fe20000010002 */
[-CC-:B------:R-:W-:Y:S01]  /*5490*/  @P1 FFMA.FTZ R4, R216, R189.reuse, R2.reuse ;  /* 0x000000bdd8041223 */ /* 0x180fe20000010002 */
[-CC-:B------:R-:W-:Y:S01]  /*54a0*/  @P1 FFMA.FTZ R97, R217, R189.reuse, R2.reuse ;  /* 0x000000bdd9611223 */ /* 0x180fe20000010002 */
[----:B------:R-:W-:Y:S01]  /*54b0*/  MOV R172, R28 ;  /* 0x0000001c00ac7202 */ /* 0x000fe20000000f00 */
[----:B------:R-:W-:Y:S01]  /*54c0*/  @P1 FADD.FTZ R11, R222, -R11 ;  /* 0x8000000bde0b1221 */ /* 0x000fe20000010000 */
[-CC-:B------:R-:W-:Y:S01]  /*54d0*/  @P1 FFMA.FTZ R96, R230, R189.reuse, R2.reuse ;  /* 0x000000bde6601223 */ /* 0x180fe20000010002 */
[----:B------:R-:W-:Y:S01]  /*54e0*/  @P1 FFMA.FTZ R10, R218, R189, R2 ;  /* 0x000000bdda0a1223 */ /* 0x000fe20000010002 */
[----:B------:R-:W1:Y:S01]  /*54f0*/  @P2 LDC R98, c[0x0][0x40c] ;  /* 0x00010300ff622b82 */ /* 0x000e620000000800 */
[----:B------:R-:W-:Y:S01]  /*5500*/  @P1 FFMA.FTZ R172, R5, R11, R28 ;  /* 0x0000000b05ac1223 */ /* 0x000fe2000001001c */
[-C--:B------:R-:W-:Y:S01]  /*5510*/  @P1 FFMA.FTZ R191, R219, R189.reuse, R2 ;  /* 0x000000bddbbf1223 */ /* 0x080fe20000010002 */
[----:B------:R-:W-:Y:S01]  /*5520*/  @P1 FADD.FTZ R4, R223, -R4 ;  /* 0x80000004df041221 */ /* 0x000fe20000010000 */
[----:B------:R-:W-:Y:S01]  /*5530*/  @P1 FADD.FTZ R97, R224, -R97 ;  /* 0x80000061e0611221 */ /* 0x000fe20000010000 */
[----:B------:R-:W-:Y:S01]  /*5540*/  @P1 FADD.FTZ R96, R229, -R96 ;  /* 0x80000060e5601221 */ /* 0x000fe20000010000 */
[----:B------:R-:W-:Y:S01]  /*5550*/  @P1 FFMA.FTZ R190, R220, R189, R2 ;  /* 0x000000bddcbe1223 */ /* 0x000fe20000010002 */
[----:B------:R-:W-:Y:S01]  /*5560*/  MOV R173, R29 ;  /* 0x0000001d00ad7202 */ /* 0x000fe20000000f00 */
[----:B------:R-:W2:Y:S01]  /*5570*/  @P2 LDC R185, c[0x0][0x40c] ;  /* 0x00010300ffb92b82 */ /* 0x000ea20000000800 */
[----:B------:R-:W-:Y:S01]  /*5580*/  MOV R174, R30 ;  /* 0x0000001e00ae7202 */ /* 0x000fe20000000f00 */
[----:B------:R-:W-:Y:S01]  /*5590*/  @P1 FADD.FTZ R10, R225, -R10 ;  /* 0x8000000ae10a1221 */ /* 0x000fe20000010000 */
[----:B------:R-:W-:Y:S01]  /*55a0*/  @P1 FADD.FTZ R191, R226, -R191 ;  /* 0x800000bfe2bf1221 */ /* 0x000fe20000010000 */
[----:B------:R-:W-:Y:S01]  /*55b0*/  MOV R99, R27 ;  /* 0x0000001b00637202 */ /* 0x000fe20000000f00 */
[----:B------:R-:W-:Y:S01]  /*55c0*/  @P1 FFMA.FTZ R189, R221, R189, R2 ;  /* 0x000000bdddbd1223 */ /* 0x000fe20000010002 */
[C---:B------:R-:W-:Y:S01]  /*55d0*/  @P1 FFMA.FTZ R173, R5.reuse, R4, R29 ;  /* 0x0000000405ad1223 */ /* 0x040fe2000001001d */
[C---:B------:R-:W-:Y:S01]  /*55e0*/  @P1 FFMA.FTZ R174, R5.reuse, R97, R30 ;  /* 0x0000006105ae1223 */ /* 0x040fe2000001001e */
[----:B------:R-:W3:Y:S01]  /*55f0*/  @P2 LDC R193, c[0x0][0x40c] ;  /* 0x00010300ffc12b82 */ /* 0x000ee20000000800 */
[----:B0-----:R-:W-:Y:S01]  /*5600*/  @P2 FMUL.FTZ R11, R172, R175 ;  /* 0x000000afac0b2220 */ /* 0x001fe20000410000 */
[C---:B------:R-:W-:Y:S01]  /*5610*/  @P1 FFMA.FTZ R99, R5.reuse, R96, R27 ;  /* 0x0000006005631223 */ /* 0x040fe2000001001b */
[----:B------:R-:W-:Y:S01]  /*5620*/  MOV R175, R31 ;  /* 0x0000001f00af7202 */ /* 0x000fe20000000f00 */
[C---:B------:R-:W-:Y:S01]  /*5630*/  @P1 FFMA.FTZ R175, R5.reuse, R10, R31 ;  /* 0x0000000a05af1223 */ /* 0x040fe2000001001f */
[----:B------:R-:W-:Y:S01]  /*5640*/  @P2 FMUL.FTZ R2, R72, R11 ;  /* 0x0000000b48022220 */ /* 0x000fe20000410000 */
[----:B------:R-:W-:Y:S01]  /*5650*/  MOV R96, R24 ;  /* 0x0000001800607202 */ /* 0x000fe20000000f00 */
[----:B------:R-:W-:Y:S01]  /*5660*/  @P1 FFMA.FTZ R96, R5, R191, R24 ;  /* 0x000000bf05601223 */ /* 0x000fe20000010018 */
[----:B------:R-:W0:Y:S01]  /*5670*/  @P2 LDC R184, c[0x0][0x40c] ;  /* 0x00010300ffb82b82 */ /* 0x000e220000000800 */
[----:B-1----:R-:W-:Y:S01]  /*5680*/  @P2 FMUL.FTZ R10, R173, R98 ;  /* 0x00000062ad0a2220 */ /* 0x002fe20000410000 */
[----:B------:R-:W-:Y:S01]  /*5690*/  @P2 F2FP.BF16.F32.PACK_AB R4, RZ, R2 ;  /* 0x00000002ff04223e */ /* 0x000fe200000010ff */
[----:B------:R-:W-:Y:S01]  /*56a0*/  @P1 FADD.FTZ R191, R228, -R189 ;  /* 0x800000bde4bf1221 */ /* 0x000fe20000010000 */
[----:B------:R-:W-:Y:S01]  /*56b0*/  @P1 FADD.FTZ R190, R227, -R190 ;  /* 0x800000bee3be1221 */ /* 0x000fe20000010000 */
[----:B------:R-:W-:Y:S01]  /*56c0*/  @P2 FMUL.FTZ R97, R73, R10 ;  /* 0x0000000a49612220 */ /* 0x000fe20000410000 */
[----:B------:R-:W-:-:S02]  /*56d0*/  @P2 PRMT R180, R4, 0x7610, R180 ;  /* 0x0000761004b42816 */ /* 0x000fc400000000b4 */
[----:B------:R-:W1:Y:S01]  /*56e0*/  @P2 LDC R192, c[0x0][0x40c] ;  /* 0x00010300ffc02b82 */ /* 0x000e620000000800 */
[----:B--2---:R-:W-:-:S04]  /*56f0*/  @P2 FMUL.FTZ R185, R174, R185 ;  /* 0x000000b9aeb92220 */ /* 0x004fc80000410000 */
[----:B------:R-:W-:-:S03]  /*5700*/  @P2 FMUL.FTZ R98, R74, R185 ;  /* 0x000000b94a622220 */ /* 0x000fc60000410000 */
[----:B------:R-:W2:Y:S01]  /*5710*/  @P2 LDC R195, c[0x0][0x40c] ;  /* 0x00010300ffc32b82 */ /* 0x000ea20000000800 */
[----:B---3--:R-:W-:Y:S01]  /*5720*/  @P2 FMUL.FTZ R189, R96, R193 ;  /* 0x000000c160bd2220 */ /* 0x008fe20000410000 */
[----:B------:R-:W-:Y:S02]  /*5730*/  @P2 F2FP.BF16.F32.PACK_AB R186, RZ, R98 ;  /* 0x00000062ffba223e */ /* 0x000fe400000010ff */
[----:B------:R-:W-:Y:S01]  /*5740*/  MOV R98, R26 ;  /* 0x0000001a00627202 */ /* 0x000fe20000000f00 */
[----:B------:R-:W-:Y:S01]  /*5750*/  @P2 FMUL.FTZ R4, R76, R189 ;  /* 0x000000bd4c042220 */ /* 0x000fe20000410000 */
[----:B------:R-:W-:Y:S01]  /*5760*/  @P1 FFMA.FTZ R98, R5, R191, R26 ;  /* 0x000000bf05621223 */ /* 0x000fe2000001001a */
[----:B------:R-:W-:Y:S01]  /*5770*/  @P2 PRMT R181, R186, 0x7610, R181 ;  /* 0x00007610bab52816 */ /* 0x000fe200000000b5 */
[----:B0-----:R-:W-:Y:S01]  /*5780*/  @P2 FMUL.FTZ R2, R175, R184 ;  /* 0x000000b8af022220 */ /* 0x001fe20000410000 */
[----:B------:R-:W-:Y:S02]  /*5790*/  @P2 F2FP.BF16.F32.PACK_AB R184, RZ, R97 ;  /* 0x00000061ffb8223e */ /* 0x000fe400000010ff */
[----:B------:R-:W-:Y:S01]  /*57a0*/  MOV R97, R25 ;  /* 0x0000001900617202 */ /* 0x000fe20000000f00 */
[----:B------:R-:W-:Y:S01]  /*57b0*/  @P1 FFMA.FTZ R97, R5, R190, R25 ;  /* 0x000000be05611223 */ /* 0x000fe20000010019 */
[----:B------:R-:W-:Y:S01]  /*57c0*/  @P2 F2FP.BF16.F32.PACK_AB R5, RZ, R4 ;  /* 0x00000004ff05223e */ /* 0x000fe200000010ff */
[----:B------:R-:W-:Y:S01]  /*57d0*/  @P2 FMUL.FTZ R188, R75, R2 ;  /* 0x000000024bbc2220 */ /* 0x000fe20000410000 */
[----:B-----5:R-:W-:-:S02]  /*57e0*/  @P2 PRMT R4, R176, 0x7632, R4 ;  /* 0x00007632b0042816 */ /* 0x020fc40000000004 */
[----:B------:R-:W-:Y:S01]  /*57f0*/  @P2 PRMT R180, R180, 0x5410, R184 ;  /* 0x00005410b4b42816 */ /* 0x000fe200000000b8 */
[----:B-1----:R-:W-:Y:S01]  /*5800*/  @P2 FMUL.FTZ R184, R97, R192 ;  /* 0x000000c061b82220 */ /* 0x002fe20000410000 */
[----:B------:R-:W-:Y:S02]  /*5810*/  @P2 SHF.L.U32 R4, R4, 0x10, RZ ;  /* 0x0000001004042819 */ /* 0x000fe400000006ff */
[----:B------:R-:W-:Y:S01]  /*5820*/  @P2 F2FP.BF16.F32.PACK_AB R188, RZ, R188 ;  /* 0x000000bcffbc223e */ /* 0x000fe200000010ff */
[----:B------:R-:W-:Y:S01]  /*5830*/  @P2 FMUL.FTZ R186, R77, R184 ;  /* 0x000000b84dba2220 */ /* 0x000fe20000410000 */
[----:B------:R-:W-:Y:S01]  /*5840*/  @P2 SHF.L.U32 R193, R176, 0x10, RZ ;  /* 0x00000010b0c12819 */ /* 0x000fe200000006ff */
[----:B--2---:R-:W-:Y:S01]  /*5850*/  @P2 FMUL.FTZ R191, R98, R195 ;  /* 0x000000c362bf2220 */ /* 0x004fe20000410000 */
[----:B------:R-:W-:Y:S01]  /*5860*/  @P2 PRMT R181, R181, 0x5410, R188 ;  /* 0x00005410b5b52816 */ /* 0x000fe200000000bc */
[----:B------:R-:W-:Y:S01]  /*5870*/  @P2 FFMA.FTZ R149, R10, R4, R149 ;  /* 0x000000040a952223 */ /* 0x000fe20000010095 */
[----:B------:R-:W-:Y:S01]  /*5880*/  @P2 PRMT R182, R5, 0x7610, R182 ;  /* 0x0000761005b62816 */ /* 0x000fe200000000b6 */
[----:B------:R-:W-:Y:S01]  /*5890*/  @P2 FMUL.FTZ R188, R78, R191 ;  /* 0x000000bf4ebc2220 */ /* 0x000fe20000410000 */
[----:B------:R-:W-:Y:S01]  /*58a0*/  @P2 PRMT R5, R177, 0x7632, R5 ;  /* 0x00007632b1052816 */ /* 0x000fe20000000005 */
[----:B------:R-:W-:Y:S01]  /*58b0*/  @P2 FFMA.FTZ R148, R193, R11, R148 ;  /* 0x0000000bc1942223 */ /* 0x000fe20000010094 */
        /* <DEDUP_REMOVED lines=24> */
.L_x_5719:
[----:B------:R-:W3:Y:S01]  /*5a40*/  @P2 LDC R191, c[0x0][0x40c] ;  /* 0x00010300ffbf2b82 */ /* 0x000ee20000000800 */
[-CC-:B012---:R-:W-:Y:S01]  /*5a50*/  @P1 FFMA.FTZ R11, R215, R189.reuse, R2.reuse ;  /* 0x000000bdd70b1223 */ /* 0x187fe20000010002 */
[-CC-:B------:R-:W-:Y:S01]  /*5a60*/  @P1 FFMA.FTZ R195, R217, R189.reuse, R2.reuse ;  /* 0x000000bdd9c31223 */ /* 0x180fe20000010002 */
[----:B------:R-:W-:Y:S01]  /*5a70*/  MOV R4, R28 ;  /* 0x0000001c00047202 */ /* 0x000fe20000000f00 */
[----:B------:R-:W-:Y:S01]  /*5a80*/  @P1 FFMA.FTZ R184, R216, R189, R2 ;  /* 0x000000bdd8b81223 */ /* 0x000fe20000010002 */
[----:B------:R-:W-:Y:S01]  /*5a90*/  @P1 FADD.FTZ R11, R222, -R11 ;  /* 0x8000000bde0b1221 */ /* 0x000fe20000010000 */
[----:B------:R-:W-:Y:S01]  /*5aa0*/  @P1 FADD.FTZ R195, R224, -R195 ;  /* 0x800000c3e0c31221 */ /* 0x000fe20000010000 */
[----:B------:R-:W-:Y:S01]  /*5ab0*/  MOV R185, R30 ;  /* 0x0000001e00b97202 */ /* 0x000fe20000000f00 */
[----:B------:R-:W0:Y:S01]  /*5ac0*/  @P2 LDC R193, c[0x0][0x40c] ;  /* 0x00010300ffc12b82 */ /* 0x000e220000000800 */
[C---:B------:R-:W-:Y:S01]  /*5ad0*/  @P1 FFMA.FTZ R4, R5.reuse, R11, R28 ;  /* 0x0000000b05041223 */ /* 0x040fe2000001001c */
[----:B------:R-:W-:Y:S01]  /*5ae0*/  @P1 FFMA.FTZ R190, R218, R189, R2 ;  /* 0x000000bddabe1223 */ /* 0x000fe20000010002 */
[----:B------:R-:W-:Y:S01]  /*5af0*/  @P1 FFMA.FTZ R185, R5, R195, R30 ;  /* 0x000000c305b91223 */ /* 0x000fe2000001001e */
[----:B------:R-:W-:Y:S01]  /*5b00*/  @P1 FADD.FTZ R184, R223, -R184 ;  /* 0x800000b8dfb81221 */ /* 0x000fe20000010000 */
[----:B------:R-:W-:Y:S01]  /*5b10*/  @P1 FFMA.FTZ R195, R219, R189, R2 ;  /* 0x000000bddbc31223 */ /* 0x000fe20000010002 */
[----:B------:R-:W-:Y:S01]  /*5b20*/  MOV R10, R29 ;  /* 0x0000001d000a7202 */ /* 0x000fe20000000f00 */
[----:B------:R-:W-:Y:S01]  /*5b30*/  @P1 FADD.FTZ R190, R225, -R190 ;  /* 0x800000bee1be1221 */ /* 0x000fe20000010000 */
[----:B------:R-:W1:Y:S01]  /*5b40*/  @P2 LDC R188, c[0x0][0x40c] ;  /* 0x00010300ffbc2b82 */ /* 0x000e620000000800 */
[C---:B------:R-:W-:Y:S01]  /*5b50*/  @P1 FFMA.FTZ R10, R5.reuse, R184, R29 ;  /* 0x000000b8050a1223 */ /* 0x040fe2000001001d */
[----:B------:R-:W-:Y:S01]  /*5b60*/  @P1 FADD.FTZ R195, R226, -R195 ;  /* 0x800000c3e2c31221 */ /* 0x000fe20000010000 */
[----:B------:R-:W-:Y:S01]  /*5b70*/  MOV R186, R31 ;  /* 0x0000001f00ba7202 */ /* 0x000fe20000000f00 */
[----:B------:R-:W-:Y:S01]  /*5b80*/  @P1 FFMA.FTZ R186, R5, R190, R31 ;  /* 0x000000be05ba1223 */ /* 0x000fe2000001001f */
[----:B------:R-:W-:-:S03]  /*5b90*/  MOV R192, R25 ;  /* 0x0000001900c07202 */ /* 0x000fc60000000f00 */
[----:B------:R-:W2:Y:S01]  /*5ba0*/  @P2 LDC R231, c[0x0][0x40c] ;  /* 0x00010300ffe72b82 */ /* 0x000ea20000000800 */
[----:B---3--:R-:W-:Y:S01]  /*5bb0*/  @P2 FMUL.FTZ R11, R4, R191 ;  /* 0x000000bf040b2220 */ /* 0x008fe20000410000 */
[----:B------:R-:W-:Y:S01]  /*5bc0*/  @P1 FFMA.FTZ R4, R220, R189, R2 ;  /* 0x000000bddc041223 */ /* 0x000fe20000010002 */
[----:B------:R-:W-:Y:S01]  /*5bd0*/  MOV R191, R24 ;  /* 0x0000001800bf7202 */ /* 0x000fe20000000f00 */
[----:B------:R-:W-:Y:S01]  /*5be0*/  @P1 FFMA.FTZ R191, R5, R195, R24 ;  /* 0x000000c305bf1223 */ /* 0x000fe20000010018 */
[----:B------:R-:W-:Y:S01]  /*5bf0*/  @P2 FMUL.FTZ R184, R72, R11 ;  /* 0x0000000b48b82220 */ /* 0x000fe20000410000 */
[----:B------:R-:W-:Y:S01]  /*5c00*/  @P1 FADD.FTZ R4, R227, -R4 ;  /* 0x80000004e3041221 */ /* 0x000fe20000010000 */
[----:B------:R-:W-:Y:S01]  /*5c10*/  @P1 FFMA.FTZ R195, R221, R189, R2 ;  /* 0x000000bdddc31223 */ /* 0x000fe20000010002 */
[----:B------:R-:W3:Y:S02]  /*5c20*/  @P2 LDC R194, c[0x0][0x40c] ;  /* 0x00010300ffc22b82 */ /* 0x000ee40000000800 */
[----:B------:R-:W-:Y:S01]  /*5c30*/  @P1 FFMA.FTZ R192, R5, R4, R25 ;  /* 0x0000000405c01223 */ /* 0x000fe20000010019 */
[----:B0-----:R-:W-:Y:S01]  /*5c40*/  @P2 FMUL.FTZ R4, R10, R193 ;  /* 0x000000c10a042220 */ /* 0x001fe20000410000 */
[----:B------:R-:W-:Y:S01]  /*5c50*/  @P2 F2FP.BF16.F32.PACK_AB R184, RZ, R184 ;  /* 0x000000b8ffb8223e */ /* 0x000fe200000010ff */
[----:B------:R-:W-:Y:S01]  /*5c60*/  @P1 FADD.FTZ R195, R228, -R195 ;  /* 0x800000c3e4c31221 */ /* 0x000fe20000010000 */
[----:B------:R-:W-:-:S02]  /*5c70*/  MOV R193, R26 ;  /* 0x0000001a00c17202 */ /* 0x000fc40000000f00 */
[----:B------:R-:W0:Y:S01]  /*5c80*/  @P2 LDC R233, c[0x0][0x40c] ;  /* 0x00010300ffe92b82 */ /* 0x000e220000000800 */
[----:B-1----:R-:W-:Y:S01]  /*5c90*/  @P2 FMUL.FTZ R185, R185, R188 ;  /* 0x000000bcb9b92220 */ /* 0x002fe20000410000 */
[----:B------:R-:W-:Y:S01]  /*5ca0*/  @P2 PRMT R180, R184, 0x7610, R180 ;  /* 0x00007610b8b42816 */ /* 0x000fe200000000b4 */
[----:B------:R-:W-:Y:S01]  /*5cb0*/  @P1 FFMA.FTZ R193, R5, R195, R26 ;  /* 0x000000c305c11223 */ /* 0x000fe2000001001a */
[----:B-----5:R-:W-:Y:S01]  /*5cc0*/  @P2 PRMT R184, R176, 0x7632, R184 ;  /* 0x00007632b0b82816 */ /* 0x020fe200000000b8 */
[----:B------:R-:W-:Y:S01]  /*5cd0*/  @P2 FMUL.FTZ R188, R74, R185 ;  /* 0x000000b94abc2220 */ /* 0x000fe20000410000 */
[----:B------:R-:W-:Y:S02]  /*5ce0*/  @P2 SHF.L.U32 R195, R176, 0x10, RZ ;  /* 0x00000010b0c32819 */ /* 0x000fe400000006ff */
[----:B------:R-:W1:Y:S01]  /*5cf0*/  @P2 LDC R232, c[0x0][0x40c] ;  /* 0x00010300ffe82b82 */ /* 0x000e620000000800 */
[----:B--2---:R-:W-:Y:S01]  /*5d00*/  @P2 FMUL.FTZ R10, R186, R231 ;  /* 0x000000e7ba0a2220 */ /* 0x004fe20000410000 */
[----:B------:R-:W-:Y:S01]  /*5d10*/  @P2 FMUL.FTZ R186, R73, R4 ;  /* 0x0000000449ba2220 */ /* 0x000fe20000410000 */
[----:B------:R-:W-:Y:S01]  /*5d20*/  @P2 F2FP.BF16.F32.PACK_AB R188, RZ, R188 ;  /* 0x000000bcffbc223e */ /* 0x000fe200000010ff */
[----:B------:R-:W-:Y:S01]  /*5d30*/  @P2 FFMA.FTZ R148, R195, R11, R148 ;  /* 0x0000000bc3942223 */ /* 0x000fe20000010094 */
[----:B------:R-:W-:Y:S01]  /*5d40*/  @P2 FMUL.FTZ R190, R75, R10 ;  /* 0x0000000a4bbe2220 */ /* 0x000fe20000410000 */
[----:B------:R-:W-:-:S02]  /*5d50*/  @P2 SHF.L.U32 R184, R184, 0x10, RZ ;  /* 0x00000010b8b82819 */ /* 0x000fc400000006ff */
[----:B------:R-:W-:Y:S01]  /*5d60*/  @P2 F2FP.BF16.F32.PACK_AB R186, RZ, R186 ;  /* 0x000000baffba223e */ /* 0x000fe200000010ff */
[----:B---3--:R-:W-:Y:S01]  /*5d70*/  @P2 FMUL.FTZ R191, R191, R194 ;  /* 0x000000c2bfbf2220 */ /* 0x008fe20000410000 */
[----:B------:R-:W-:Y:S01]  /*5d80*/  @P2 F2FP.BF16.F32.PACK_AB R190, RZ, R190 ;  /* 0x000000beffbe223e */ /* 0x000fe200000010ff */
[----:B------:R-:W-:Y:S01]  /*5d90*/  @P2 FFMA.FTZ R149, R4, R184, R149 ;  /* 0x000000b804952223 */ /* 0x000fe20000010095 */
[----:B------:R-:W-:Y:S01]  /*5da0*/  @P2 PRMT R180, R180, 0x5410, R186 ;  /* 0x00005410b4b42816 */ /* 0x000fe200000000ba */
[----:B------:R-:W-:Y:S01]  /*5db0*/  @P2 FMUL.FTZ R186, R76, R191 ;  /* 0x000000bf4cba2220 */ /* 0x000fe20000410000 */
[----:B------:R-:W-:Y:S01]  /*5dc0*/  @P2 PRMT R181, R188, 0x7610, R181 ;  /* 0x00007610bcb52816 */ /* 0x000fe200000000b5 */
[----:B0-----:R-:W-:Y:S01]  /*5dd0*/  @P2 FMUL.FTZ R188, R192, R233 ;  /* 0x000000e9c0bc2220 */ /* 0x001fe20000410000 */
[----:B------:R-:W-:Y:S02]  /*5de0*/  @P2 SHF.L.U32 R195, R177, 0x10, RZ ;  /* 0x00000010b1c32819 */ /* 0x000fe400000006ff */
[----:B------:R-:W-:Y:S01]  /*5df0*/  @P2 PRMT R181, R181, 0x5410, R190 ;  /* 0x00005410b5b52816 */ /* 0x000fe200000000be */
[----:B------:R-:W-:Y:S01]  /*5e00*/  @P2 FMUL.FTZ R190, R77, R188 ;  /* 0x000000bc4dbe2220 */ /* 0x000fe20000410000 */
[----:B------:R-:W-:Y:S01]  /*5e10*/  @P2 PRMT R11, R177, 0x7632, R11 ;  /* 0x00007632b10b2816 */ /* 0x000fe2000000000b */
[----:B------:R-:W-:Y:S01]  /*5e20*/  @P2 FFMA.FTZ R150, R195, R185, R150 ;  /* 0x000000b9c3962223 */ /* 0x000fe20000010096 */
[----:B------:R-:W-:Y:S01]  /*5e30*/  @P2 PRMT R4, R178, 0x7632, R4 ;  /* 0x00007632b2042816 */ /* 0x000fe20000000004 */
[----:B-1----:R-:W-:Y:S01]  /*5e40*/  @P2 FMUL.FTZ R193, R193, R232 ;  /* 0x000000e8c1c12220 */ /* 0x002fe20000410000 */
[----:B------:R-:W-:-:S02]  /*5e50*/  @P2 F2FP.BF16.F32.PACK_AB R186, RZ, R186 ;  /* 0x000000baffba223e */ /* 0x000fc400000010ff */
[----:B------:R-:W-:Y:S01]  /*5e60*/  @P2 SHF.L.U32 R11, R11, 0x10, RZ ;  /* 0x000000100b0b2819 */ /* 0x000fe200000006ff */
[----:B------:R-:W-:Y:S01]  /*5e70*/  @P2 FMUL.FTZ R192, R78, R193 ;  /* 0x000000c14ec02220 */ /* 0x000fe20000410000 */
        /* <DEDUP_REMOVED lines=14> */
[----:B------:R-:W-:-:S03]  /*5f60*/  MOV R2, R27 ;  /* 0x0000001b00027202 */ /* 0x000fc60000000f00 */
[----:B------:R-:W-:-:S04]  /*5f70*/  @P1 FADD.FTZ R4, R229, -R4 ;  /* 0x80000004e5041221 */ /* 0x000fc80000010000 */
[----:B------:R-:W-:Y:S01]  /*5f80*/  @P1 FFMA.FTZ R2, R5, R4, R27 ;  /* 0x0000000405021223 */ /* 0x000fe2000001001b */
[----:B------:R-:W-:-:S03]  /*5f90*/  PRMT R4, R179, 0x7632, R4 ;  /* 0x00007632b3047816 */ /* 0x000fc60000000004 */
[----:B------:R-:W-:Y:S01]  /*5fa0*/  FMUL.FTZ R2, R2, UR14 ;  /* 0x0000000e02027c20 */ /* 0x000fe20008410000 */
[----:B------:R-:W-:-:S03]  /*5fb0*/  SHF.L.U32 R4, R4, 0x10, RZ ;  /* 0x0000001004047819 */ /* 0x000fc600000006ff */
[----:B------:R-:W-:Y:S02]  /*5fc0*/  FMUL.FTZ R5, R79, R2 ;  /* 0x000000024f057220 */ /* 0x000fe40000410000 */
[----:B------:R-:W-:-:S03]  /*5fd0*/  FFMA.FTZ R155, R2, R4, R155 ;  /* 0x00000004029b7223 */ /* 0x000fc6000001009b */
[----:B------:R-:W-:-:S04]  /*5fe0*/  F2FP.BF16.F32.PACK_AB R5, RZ, R5 ;  /* 0x00000005ff05723e */ /* 0x000fc800000010ff */
[----:B------:R-:W-:Y:S01]  /*5ff0*/  PRMT R183, R183, 0x5410, R5 ;  /* 0x00005410b7b77816 */ /* 0x000fe20000000005 */
[----:B------:R-:W-:Y:S06]  /*6000*/  BRA `(.L_x_5720) ;  /* 0x0000000c00507947 */ /* 0x000fec0003800000 */
.L_x_5718:
[----:B------:R-:W-:-:S04]  /*6010*/  UISETP.NE.U32.AND UP0, UPT, UR20, URZ, UPT ;  /* 0x000000ff1400728c */ /* 0x000fc8000bf05070 */
[----:B------:R-:W-:-:S06]  /*6020*/  UISETP.NE.AND.EX UP0, UPT, UR21, URZ, UPT, UP0 ;  /* 0x000000ff1500728c */ /* 0x000fcc000bf05300 */
[----:B------:R-:W-:-:S13]  /*6030*/  PLOP3.LUT P0, PT, PT, PT, UP0, 0x80, 0x8 ;  /* 0x000000000008781c */ /* 0x000fda0003f0f008 */
[----:B------:R-:W-:Y:S05]  /*6040*/  @!P0 BRA `(.L_x_5721) ;  /* 0x0000000400788947 */ /* 0x000fea0003800000 */
[----:B0-2---:R-:W0:Y:S01]  /*6050*/  @P2 LDC R99, c[0x0][0x40c] ;  /* 0x00010300ff632b82 */ /* 0x005e220000000800 */
[-CC-:B------:R-:W-:Y:S01]  /*6060*/  FFMA.FTZ R97, R215, R189.reuse, R2.reuse ;  /* 0x000000bdd7617223 */ /* 0x180fe20000010002 */
[----:B------:R-:W-:Y:S01]  /*6070*/  ISETP.GT.AND P1, PT, R4, RZ, PT ;  /* 0x000000ff0400720c */ /* 0x000fe20003f24270 */
[-CC-:B------:R-:W-:Y:S01]  /*6080*/  FFMA.FTZ R4, R216, R189.reuse, R2.reuse ;  /* 0x000000bdd8047223 */ /* 0x180fe20000010002 */
[-CC-:B------:R-:W-:Y:S01]  /*6090*/  FFMA.FTZ R173, R217, R189.reuse, R2.reuse ;  /* 0x000000bdd9ad7223 */ /* 0x180fe20000010002 */
[----:B------:R-:W-:Y:S01]  /*60a0*/  FADD.FTZ R172, R222, -R97 ;  /* 0x80000061deac7221 */ /* 0x000fe20000010000 */
[-C--:B------:R-:W-:Y:S01]  /*60b0*/  FFMA.FTZ R96, R218, R189.reuse, R2 ;  /* 0x000000bdda607223 */ /* 0x080fe20000010002 */
[----:B------:R-:W-:Y:S01]  /*60c0*/  FADD.FTZ R4, R223, -R4 ;  /* 0x80000004df047221 */ /* 0x000fe20000010000 */
[----:B-1----:R-:W1:Y:S01]  /*60d0*/  @P2 LDC R10, c[0x0][0x40c] ;  /* 0x00010300ff0a2b82 */ /* 0x002e620000000800 */
[C---:B------:R-:W-:Y:S01]  /*60e0*/  FMUL.FTZ R172, R5.reuse, R172 ;  /* 0x000000ac05ac7220 */ /* 0x040fe20000410000 */
[----:B------:R-:W-:Y:S01]  /*60f0*/  FADD.FTZ R174, R224, -R173 ;  /* 0x800000ade0ae7221 */ /* 0x000fe20000010000 */
[----:B------:R-:W-:Y:S01]  /*6100*/  FMUL.FTZ R173, R5, R4 ;  /* 0x0000000405ad7220 */ /* 0x000fe20000410000 */
[-CC-:B------:R-:W-:Y:S01]  /*6110*/  FFMA.FTZ R175, R219, R189.reuse, R2.reuse ;  /* 0x000000bddbaf7223 */ /* 0x180fe20000010002 */
[-CC-:B------:R-:W-:Y:S01]  /*6120*/  FFMA.FTZ R186, R220, R189.reuse, R2.reuse ;  /* 0x000000bddcba7223 */ /* 0x180fe20000010002 */
[----:B------:R-:W-:Y:S01]  /*6130*/  FSEL R172, R172, RZ, P1 ;  /* 0x000000ffacac7208 */ /* 0x000fe20000800000 */
[-CC-:B------:R-:W-:Y:S01]  /*6140*/  FFMA.FTZ R191, R221, R189.reuse, R2.reuse ;  /* 0x000000bdddbf7223 */ /* 0x180fe20000010002 */
[----:B------:R-:W2:Y:S01]  /*6150*/  @P2 LDC R185, c[0x0][0x40c] ;  /* 0x00010300ffb92b82 */ /* 0x000ea20000000800 */
[----:B------:R-:W-:Y:S01]  /*6160*/  FFMA.FTZ R188, R230, R189, R2 ;  /* 0x000000bde6bc7223 */ /* 0x000fe20000010002 */
[----:B------:R-:W-:Y:S01]  /*6170*/  FSEL R173, R173, RZ, P1 ;  /* 0x000000ffadad7208 */ /* 0x000fe20000800000 */
[----:B------:R-:W-:Y:S01]  /*6180*/  FADD.FTZ R96, R225, -R96 ;  /* 0x80000060e1607221 */ /* 0x000fe20000010000 */
[----:B------:R-:W-:Y:S01]  /*6190*/  FMUL.FTZ R174, R5, R174 ;  /* 0x000000ae05ae7220 */ /* 0x000fe20000410000 */
[----:B------:R-:W-:Y:S01]  /*61a0*/  FADD.FTZ R98, R226, -R175 ;  /* 0x800000afe2627221 */ /* 0x000fe20000010000 */
[----:B------:R-:W-:Y:S01]  /*61b0*/  FADD.FTZ R186, R227, -R186 ;  /* 0x800000bae3ba7221 */ /* 0x000fe20000010000 */
[----:B------:R-:W-:Y:S01]  /*61c0*/  FMUL.FTZ R175, R5, R96 ;  /* 0x0000006005af7220 */ /* 0x000fe20000410000 */
[----:B------:R-:W3:Y:S01]  /*61d0*/  @P2 LDC R184, c[0x0][0x40c] ;  /* 0x00010300ffb82b82 */ /* 0x000ee20000000800 */
[----:B0-----:R-:W-:Y:S01]  /*61e0*/  @P2 FMUL.FTZ R99, R172, R99 ;  /* 0x00000063ac632220 */ /* 0x001fe20000410000 */
[----:B------:R-:W-:Y:S01]  /*61f0*/  FSEL R174, R174, RZ, P1 ;  /* 0x000000ffaeae7208 */ /* 0x000fe20000800000 */
[----:B------:R-:W-:Y:S01]  /*6200*/  FADD.FTZ R192, R229, -R188 ;  /* 0x800000bce5c07221 */ /* 0x000fe20000010000 */
[----:B------:R-:W-:Y:S01]  /*6210*/  FADD.FTZ R190, R228, -R191 ;  /* 0x800000bfe4be7221 */ /* 0x000fe20000010000 */
[----:B------:R-:W-:Y:S01]  /*6220*/  FMUL.FTZ R188, R5, R186 ;  /* 0x000000ba05bc7220 */ /* 0x000fe20000410000 */
[----:B------:R-:W-:Y:S01]  /*6230*/  FSEL R175, R175, RZ, P1 ;  /* 0x000000ffafaf7208 */ /* 0x000fe20000800000 */
[----:B------:R-:W-:Y:S01]  /*6240*/  FMUL.FTZ R98, R5, R98 ;  /* 0x0000006205627220 */ /* 0x000fe20000410000 */
[----:B------:R-:W0:Y:S01]  /*6250*/  @P2 LDC R2, c[0x0][0x40c] ;  /* 0x00010300ff022b82 */ /* 0x000e220000000800 */
[----:B-1----:R-:W-:Y:S01]  /*6260*/  @P2 FMUL.FTZ R4, R173, R10 ;  /* 0x0000000aad042220 */ /* 0x002fe20000410000 */
[----:B------:R-:W-:Y:S01]  /*6270*/  @P2 FMUL.FTZ R10, R72, R99 ;  /* 0x00000063480a2220 */ /* 0x000fe20000410000 */
[----:B------:R-:W-:Y:S01]  /*6280*/  FMUL.FTZ R190, R5, R190 ;  /* 0x000000be05be7220 */ /* 0x000fe20000410000 */
[----:B-----5:R-:W-:Y:S01]  /*6290*/  @P2 SHF.L.U32 R193, R176, 0x10, RZ ;  /* 0x00000010b0c12819 */ /* 0x020fe200000006ff */
[----:B------:R-:W-:Y:S01]  /*62a0*/  @P2 FMUL.FTZ R96, R73, R4 ;  /* 0x0000000449602220 */ /* 0x000fe20000410000 */
[----:B------:R-:W-:Y:S01]  /*62b0*/  @P2 SHF.L.U32 R195, R177, 0x10, RZ ;  /* 0x00000010b1c32819 */ /* 0x000fe200000006ff */
[----:B------:R-:W-:Y:S01]  /*62c0*/  FMUL.FTZ R5, R5, R192 ;  /* 0x000000c005057220 */ /* 0x000fe20000410000 */
[----:B------:R-:W1:Y:S01]  /*62d0*/  @P2 LDC R189, c[0x0][0x40c] ;  /* 0x00010300ffbd2b82 */ /* 0x000e620000000800 */
[----:B------:R-:W-:Y:S01]  /*62e0*/  @P2 F2FP.BF16.F32.PACK_AB R10, RZ, R10 ;  /* 0x0000000aff0a223e */ /* 0x000fe200000010ff */
[----:B--2---:R-:W-:Y:S01]  /*62f0*/  @P2 FMUL.FTZ R185, R174, R185 ;  /* 0x000000b9aeb92220 */ /* 0x004fe20000410000 */
[----:B------:R-:W-:Y:S01]  /*6300*/  @P2 F2FP.BF16.F32.PACK_AB R97, RZ, R96 ;  /* 0x00000060ff61223e */ /* 0x000fe200000010ff */
[----:B------:R-:W-:Y:S01]  /*6310*/  @P2 FFMA.FTZ R148, R193, R99, R148 ;  /* 0x00000063c1942223 */ /* 0x000fe20000010094 */
[----:B------:R-:W-:Y:S01]  /*6320*/  @P2 PRMT R180, R10, 0x7610, R180 ;  /* 0x000076100ab42816 */ /* 0x000fe200000000b4 */
[-C--:B------:R-:W-:Y:S01]  /*6330*/  @P2 FMUL.FTZ R10, R74, R185.reuse ;  /* 0x000000b94a0a2220 */ /* 0x080fe20000410000 */
[----:B------:R-:W-:Y:S01]  /*6340*/  FSEL R96, R98, RZ, P1 ;  /* 0x000000ff62607208 */ /* 0x000fe20000800000 */
[----:B------:R-:W2:Y:S01]  /*6350*/  @P2 LDC R11, c[0x0][0x40c] ;  /* 0x00010300ff0b2b82 */ /* 0x000ea20000000800 */
[----:B------:R-:W-:Y:S01]  /*6360*/  @P2 PRMT R180, R180, 0x5410, R97 ;  /* 0x00005410b4b42816 */ /* 0x000fe20000000061 */
[----:B---3--:R-:W-:Y:S01]  /*6370*/  @P2 FMUL.FTZ R184, R175, R184 ;  /* 0x000000b8afb82220 */ /* 0x008fe20000410000 */
[----:B------:R-:W-:Y:S01]  /*6380*/  FSEL R97, R188, RZ, P1 ;  /* 0x000000ffbc617208 */ /* 0x000fe20000800000 */
[----:B------:R-:W-:Y:S01]  /*6390*/  @P2 FFMA.FTZ R150, R195, R185, R150 ;  /* 0x000000b9c3962223 */ /* 0x000fe20000010096 */
[----:B------:R-:W-:Y:S01]  /*63a0*/  FSEL R98, R190, RZ, P1 ;  /* 0x000000ffbe627208 */ /* 0x000fe20000800000 */
[----:B------:R-:W-:Y:S01]  /*63b0*/  @P2 FMUL.FTZ R186, R75, R184 ;  /* 0x000000b84bba2220 */ /* 0x000fe20000410000 */
[----:B------:R-:W-:Y:S01]  /*63c0*/  @P2 F2FP.BF16.F32.PACK_AB R10, RZ, R10 ;  /* 0x0000000aff0a223e */ /* 0x000fe200000010ff */
[----:B0-----:R-:W-:Y:S01]  /*63d0*/  @P2 FMUL.FTZ R190, R97, R2 ;  /* 0x0000000261be2220 */ /* 0x001fe20000410000 */
[----:B------:R-:W-:-:S02]  /*63e0*/  @P2 PRMT R2, R176, 0x7632, R2 ;  /* 0x00007632b0022816 */ /* 0x000fc40000000002 */
[----:B------:R-:W-:Y:S01]  /*63f0*/  @P2 PRMT R181, R10, 0x7610, R181 ;  /* 0x000076100ab52816 */ /* 0x000fe200000000b5 */
[----:B------:R-:W-:Y:S01]  /*6400*/  @P2 FMUL.FTZ R10, R77, R190 ;  /* 0x000000be4d0a2220 */ /* 0x000fe20000410000 */
[----:B------:R-:W-:Y:S02]  /*6410*/  @P2 SHF.L.U32 R2, R2, 0x10, RZ ;  /* 0x0000001002022819 */ /* 0x000fe400000006ff */
[----:B------:R-:W-:Y:S01]  /*6420*/  @P2 F2FP.BF16.F32.PACK_AB R186, RZ, R186 ;  /* 0x000000baffba223e */ /* 0x000fe200000010ff */
[----:B-1----:R-:W-:Y:S01]  /*6430*/  @P2 FMUL.FTZ R189, R96, R189 ;  /* 0x000000bd60bd2220 */ /* 0x002fe20000410000 */
[----:B------:R-:W-:Y:S01]  /*6440*/  @P2 SHF.L.U32 R185, R178, 0x10, RZ ;  /* 0x00000010b2b92819 */ /* 0x000fe200000006ff */
[----:B------:R-:W-:Y:S01]  /*6450*/  @P2 FFMA.FTZ R149, R4, R2, R149 ;  /* 0x0000000204952223 */ /* 0x000fe20000010095 */
[----:B------:R-:W-:Y:S01]  /*6460*/  @P2 PRMT R181, R181, 0x5410, R186 ;  /* 0x00005410b5b52816 */ /* 0x000fe200000000ba */
[-C--:B------:R-:W-:Y:S01]  /*6470*/  @P2 FMUL.FTZ R188, R76, R189.reuse ;  /* 0x000000bd4cbc2220 */ /* 0x080fe20000410000 */
[----:B------:R-:W-:Y:S01]  /*6480*/  @P2 PRMT R2, R178, 0x7632, R2 ;  /* 0x00007632b2022816 */ /* 0x000fe20000000002 */
[----:B------:R-:W-:Y:S01]  /*6490*/  @P2 FFMA.FTZ R152, R185, R189, R152 ;  /* 0x000000bdb9982223 */ /* 0x000fe20000010098 */
[----:B------:R-:W-:Y:S01]  /*64a0*/  @P2 SHF.L.U32 R193, R179, 0x10, RZ ;  /* 0x00000010b3c12819 */ /* 0x000fe200000006ff */
[----:B--2---:R-:W-:Y:S01]  /*64b0*/  @P2 FMUL.FTZ R191, R98, R11 ;  /* 0x0000000b62bf2220 */ /* 0x004fe20000410000 */
[----:B------:R-:W-:-:S02]  /*64c0*/  @P2 F2FP.BF16.F32.PACK_AB R11, RZ, R10 ;  /* 0x0000000aff0b223e */ /* 0x000fc400000010ff */
[----:B------:R-:W-:Y:S01]  /*64d0*/  @P2 PRMT R10, R177, 0x7632, R10 ;  /* 0x00007632b10a2816 */ /* 0x000fe2000000000a */
[-C--:B------:R-:W-:Y:S01]  /*64e0*/  @P2 FMUL.FTZ R186, R78, R191.reuse ;  /* 0x000000bf4eba2220 */ /* 0x080fe20000410000 */
[----:B------:R-:W-:Y:S01]  /*64f0*/  @P2 F2FP.BF16.F32.PACK_AB R188, RZ, R188 ;  /* 0x000000bcffbc223e */ /* 0x000fe200000010ff */
[----:B------:R-:W-:Y:S01]  /*6500*/  @P2 FFMA.FTZ R154, R193, R191, R154 ;  /* 0x000000bfc19a2223 */ /* 0x000fe2000001009a */
[----:B------:R-:W-:Y:S02]  /*6510*/  @P2 SHF.L.U32 R10, R10, 0x10, RZ ;  /* 0x000000100a0a2819 */ /* 0x000fe400000006ff */
[----:B------:R-:W-:Y:S02]  /*6520*/  @P2 SHF.L.U32 R2, R2, 0x10, RZ ;  /* 0x0000001002022819 */ /* 0x000fe400000006ff */
[----:B------:R-:W-:Y:S01]  /*6530*/  @P2 PRMT R182, R188, 0x7610, R182 ;  /* 0x00007610bcb62816 */ /* 0x000fe200000000b6 */
[----:B------:R-:W-:Y:S01]  /*6540*/  @P2 FFMA.FTZ R151, R184, R10, R151 ;  /* 0x0000000ab8972223 */ /* 0x000fe20000010097 */
[----:B------:R-:W-:Y:S01]  /*6550*/  @P2 F2FP.BF16.F32.PACK_AB R186, RZ, R186 ;  /* 0x000000baffba223e */ /* 0x000fe200000010ff */
[----:B------:R-:W-:Y:S01]  /*6560*/  @P2 FFMA.FTZ R153, R190, R2, R153 ;  /* 0x00000002be992223 */ /* 0x000fe20000010099 */
[----:B------:R-:W-:-:S02]  /*6570*/  FSEL R99, R5, RZ, P1 ;  /* 0x000000ff05637208 */ /* 0x000fc40000800000 */
        /* <DEDUP_REMOVED lines=11> */
.L_x_5721:
[----:B0-2---:R-:W0:Y:S01]  /*6630*/  @P2 LDC R185, c[0x0][0x40c] ;  /* 0x00010300ffb92b82 */ /* 0x005e220000000800 */
[----:B-1----:R-:W-:Y:S01]  /*6640*/  FFMA.FTZ R10, R230, R189, R2 ;  /* 0x000000bde60a7223 */ /* 0x002fe20000010002 */
[----:B------:R-:W-:Y:S01]  /*6650*/  ISETP.GT.AND P1, PT, R4, RZ, PT ;  /* 0x000000ff0400720c */ /* 0x000fe20003f24270 */
[----:B------:R-:W-:Y:S01]  /*6660*/  BSSY.RECONVERGENT B2, `(.L_x_5722) ;  /* 0x0000014000027945 */ /* 0x000fe20003800200 */
[----:B-----5:R-:W-:Y:S01]  /*6670*/  @P2 PRMT R11, R179, 0x7632, R11 ;  /* 0x00007632b30b2816 */ /* 0x020fe2000000000b */
[----:B------:R-:W-:-:S03]  /*6680*/  FADD.FTZ R10, R229, -R10 ;  /* 0x8000000ae50a7221 */ /* 0x000fc60000010000 */
        /* <DEDUP_REMOVED lines=17> */
.L_x_5723:
[----:B------:R-:W-:Y:S05]  /*67a0*/  BSYNC.RECONVERGENT B2 ;  /* 0x0000000000027941 */ /* 0x000fea0003800200 */
.L_x_5722:
[----:B------:R-:W-:Y:S04]  /*67b0*/  BSSY.RECONVERGENT B2, `(.L_x_5724) ;  /* 0x000000e000027945 */ /* 0x000fe80003800200 */
        /* <DEDUP_REMOVED lines=13> */
.L_x_5725:
[----:B------:R-:W-:Y:S05]  /*6890*/  BSYNC.RECONVERGENT B2 ;  /* 0x0000000000027941 */ /* 0x000fea0003800200 */
.L_x_5724:
        /* <DEDUP_REMOVED lines=13> */
.L_x_5727:
[----:B------:R-:W-:Y:S05]  /*6970*/  BSYNC.RECONVERGENT B2 ;  /* 0x0000000000027941 */ /* 0x000fea0003800200 */
.L_x_5726:
        /* <DEDUP_REMOVED lines=14> */
.L_x_5729:
[----:B------:R-:W-:Y:S05]  /*6a60*/  BSYNC.RECONVERGENT B2 ;  /* 0x0000000000027941 */ /* 0x000fea0003800200 */
.L_x_5728:
        /* <DEDUP_REMOVED lines=13> */
.L_x_5731:
[----:B------:R-:W-:Y:S05]  /*6b40*/  BSYNC.RECONVERGENT B2 ;  /* 0x0000000000027941 */ /* 0x000fea0003800200 */
.L_x_5730:
        /* <DEDUP_REMOVED lines=14> */
.L_x_5733:
[----:B------:R-:W-:Y:S05]  /*6c30*/  BSYNC.RECONVERGENT B2 ;  /* 0x0000000000027941 */ /* 0x000fea0003800200 */
.L_x_5732:
        /* <DEDUP_REMOVED lines=13> */
.L_x_5735:
[----:B------:R-:W-:Y:S05]  /*6d10*/  BSYNC.RECONVERGENT B2 ;  /* 0x0000000000027941 */ /* 0x000fea0003800200 */
.L_x_5734:
[----:B------:R-:W-:Y:S01]  /*6d20*/  @P2 F2FP.BF16.F32.PACK_AB R10, RZ, R10 ;  /* 0x0000000aff0a223e */ /* 0x000fe200000010ff */
[----:B------:R-:W-:-:S03]  /*6d30*/  @P2 FFMA.FTZ R155, R184, R11, R155 ;  /* 0x0000000bb89b2223 */ /* 0x000fc6000001009b */
[----:B------:R-:W-:-:S07]  /*6d40*/  @P2 PRMT R183, R183, 0x5410, R10 ;  /* 0x00005410b7b72816 */ /* 0x000fce000000000a */
.L_x_5720:
[----:B------:R-:W-:Y:S05]  /*6d50*/  BSYNC.RECONVERGENT B1 ;  /* 0x0000000000017941 */ /* 0x000fea0003800200 */
.L_x_5717:
[----:B------:R-:W0:Y:S08]  /*6d60*/  @P0 LDC.64 R10, c[0x0][0x478] ;  /* 0x00011e00ff0a0b82 */ /* 0x000e300000000a00 */
[----:B------:R-:W1:Y:S01]  /*6d70*/  @P2 LDC.64 R4, c[0x0][0x468] ;  /* 0x00011a00ff042b82 */ /* 0x000e620000000a00 */
[----:B0-----:R-:W-:-:S05]  /*6d80*/  @P0 IMAD.WIDE.U32 R10, R0, 0x20, R10 ;  /* 0x00000020000a0825 */ /* 0x001fca00078e000a */
[----:B------:R3:W-:Y:S01]  /*6d90*/  @P0 STG.E.128 desc[UR6][R10.64], R172 ;  /* 0x000000ac0a000986 */ /* 0x0007e2000c101d06 */
[----:B-1----:R-:W-:-:S03]  /*6da0*/  @P2 IMAD.WIDE.U32 R4, R187, 0x10, R4 ;  /* 0x00000010bb042825 */ /* 0x002fc600078e0004 */
[----:B------:R3:W-:Y:S04]  /*6db0*/  @P0 STG.E.128 desc[UR6][R10.64+0x10], R96 ;  /* 0x000010600a000986 */ /* 0x0007e8000c101d06 */
[----:B------:R3:W-:Y:S02]  /*6dc0*/  @P2 STG.E.128 desc[UR6][R4.64], R180 ;  /* 0x000000b404002986 */ /* 0x0007e4000c101d06 */
.L_x_5714:
[----:B------:R-:W-:Y:S05]  /*6dd0*/  BSYNC.RECONVERGENT B0 ;  /* 0x0000000000007941 */ /* 0x000fea0003800200 */
.L_x_5713:
[----:B---3--:R-:W1:Y:S02]  /*6de0*/  LDC.64 R4, c[0x0][0x380] ;  /* 0x0000e000ff047b82 */ /* 0x008e640000000a00 */
[----:B-1----:R-:W-:-:S04]  /*6df0*/  LEA R6, R4, R6, 0x2 ;  /* 0x0000000604067211 */ /* 0x002fc800078e10ff */
[----:B------:R-:W-:-:S13]  /*6e00*/  ISETP.GE.AND P0, PT, R6, R5, PT ;  /* 0x000000050600720c */ /* 0x000fda0003f06270 */
[----:B------:R-:W-:Y:S05]  /*6e10*/  @!P0 BRA `(.L_x_5736) ;  /* 0xffffff9800708947 */ /* 0x000fea000383ffff */
.L_x_5658:
[----:B-----5:R-:W1:Y:S01]  /*6e20*/  S2R R38, SR_TID.X ;  /* 0x0000000000267919 */ /* 0x020e620000002100 */
[----:B------:R-:W-:Y:S01]  /*6e30*/  MOV R2, 0x400 ;  /* 0x0000040000027802 */ /* 0x000fe20000000f00 */
[----:B------:R-:W-:Y:S05]  /*6e40*/  WARPSYNC.ALL ;  /* 0x0000000000007948 */ /* 0x000fea0003800000 */
[----:B------:R-:W3:Y:S01]  /*6e50*/  S2R R3, SR_CgaCtaId ;  /* 0x0000000000037919 */ /* 0x000ee20000008800 */
[----:B------:R-:W4:Y:S01]  /*6e60*/  S2UR UR4, SR_CTAID.X ;  /* 0x00000000000479c3 */ /* 0x000f220000002500 */
[----:B------:R-:W0:Y:S01]  /*6e70*/  LDCU.128 UR16, c[0x0][0x440] ;  /* 0x00008800ff1077ac */ /* 0x000e220008000c00 */
[----:B------:R-:W-:Y:S01]  /*6e80*/  BSSY.RECONVERGENT B0, `(.L_x_5737) ;  /* 0x00000ce000007945 */ /* 0x000fe20003800200 */
[----:B-1----:R-:W-:-:S02]  /*6e90*/  SHF.R.U32.HI R0, RZ, 0x5, R38 ;  /* 0x00000005ff007819 */ /* 0x002fc40000011626 */
[C---:B------:R-:W-:Y:S02]  /*6ea0*/  LOP3.LUT R5, R38.reuse, 0x1f, RZ, 0xc0, !PT ;  /* 0x0000001f26057812 */ /* 0x040fe400078ec0ff */
[----:B------:R-:W-:-:S03]  /*6eb0*/  LOP3.LUT R4, R38, 0x7f, RZ, 0x3c, !PT ;  /* 0x0000007f26047812 */ /* 0x000fc600078e3cff */
[----:B------:R-:W-:Y:S01]  /*6ec0*/  IMAD R0, R0, 0x60, R5 ;  /* 0x0000006000007824 */ /* 0x000fe200078e0205 */
[----:B---3--:R-:W-:Y:S01]  /*6ed0*/  LEA R3, R3, R2, 0x18 ;  /* 0x0000000203037211 */ /* 0x008fe200078ec0ff */
[----:B----4-:R-:W-:Y:S01]  /*6ee0*/  IMAD R5, R9, UR4, RZ ;  /* 0x0000000409057c24 */ /* 0x010fe2000f8e02ff */
[----:B------:R-:W-:Y:S01]  /*6ef0*/  IADD3 R4, PT, PT, R4, R9, RZ ;  /* 0x0000000904047210 */ /* 0x000fe20007ffe0ff */
[----:B------:R-:W1:Y:S01]  /*6f00*/  LDCU.64 UR4, c[0x0][0x460] ;  /* 0x00008c00ff0477ac */ /* 0x000e620008000a00 */
        /* <DEDUP_REMOVED lines=19> */
[----:B0-----:R-:W-:-:S04]  /*7040*/  IADD3 R36, P6, PT, R38, UR18, RZ ;  /* 0x0000001226247c10 */ /* 0x001fc8000ffde0ff */
[----:B------:R-:W-:Y:S02]  /*7050*/  IADD3.X R73, PT, PT, R40, UR19, RZ, P6, !PT ;  /* 0x0000001328497c10 */ /* 0x000fe4000b7fe4ff */
[----:B------:R-:W-:-:S04]  /*7060*/  IADD3 R34, P6, PT, R38, UR16, RZ ;  /* 0x0000001026227c10 */ /* 0x000fc8000ffde0ff */
[----:B------:R-:W-:Y:S01]  /*7070*/  IADD3.X R71, PT, PT, R40, UR17, RZ, P6, !PT ;  /* 0x0000001128477c10 */ /* 0x000fe2000b7fe4ff */
[----:B------:R-:W0:Y:S04]  /*7080*/  LDS R2, [R3] ;  /* 0x0000000003027984 */ /* 0x000e280000000800 */
[----:B------:R-:W3:Y:S04]  /*7090*/  LDS R9, [R3+0xc00] ;  /* 0x000c000003097984 */ /* 0x000ee80000000800 */
[----:B------:R-:W4:Y:S04]  /*70a0*/  LDS R4, [R3+0x200] ;  /* 0x0002000003047984 */ /* 0x000f280000000800 */
[----:B--2---:R-:W2:Y:S04]  /*70b0*/  LDS R11, [R3+0xe00] ;  /* 0x000e0000030b7984 */ /* 0x004ea80000000800 */
        /* <DEDUP_REMOVED lines=9> */
[----:B---3--:R-:W-:-:S03]  /*7150*/  FADD.FTZ R2, R2, R9 ;  /* 0x0000000902027221 */ /* 0x008fc60000010000 */
[----:B------:R-:W3:Y:S01]  /*7160*/  LDS R17, [R3+0x1800] ;  /* 0x0018000003117984 */ /* 0x000ee20000000800 */
[----:B----4-:R-:W-:-:S03]  /*7170*/  FADD.FTZ R4, RZ, R4 ;  /* 0x00000004ff047221 */ /* 0x010fc60000010000 */
[----:B------:R-:W4:Y:S01]  /*7180*/  LDS R19, [R3+0x1a00] ;  /* 0x001a000003137984 */ /* 0x000f220000000800 */
        /* <DEDUP_REMOVED lines=18> */
[----:B---3--:R-:W-:-:S03]  /*72b0*/  FADD.FTZ R2, R2, R17 ;  /* 0x0000001102027221 */ /* 0x008fc60000010000 */
[----:B------:R-:W3:Y:S01]  /*72c0*/  LDS R31, [R3+0x2e00] ;  /* 0x002e0000031f7984 */ /* 0x000ee20000000800 */
[----:B----4-:R-:W-:Y:S01]  /*72d0*/  FADD.FTZ R4, R4, R19 ;  /* 0x0000001304047221 */ /* 0x010fe20000010000 */
        /* <DEDUP_REMOVED lines=136> */
.L_x_5738:
[----:B------:R-:W-:Y:S05]  /*7b60*/  BSYNC.RECONVERGENT B0 ;  /* 0x0000000000007941 */ /* 0x000fea0003800200 */
.L_x_5737:
        /* <DEDUP_REMOVED lines=18> */
.L_x_5740:
[----:B------:R-:W-:Y:S05]  /*7c90*/  BSYNC.RECONVERGENT B0 ;  /* 0x0000000000007941 */ /* 0x000fea0003800200 */
.L_x_5739:
        /* <DEDUP_REMOVED lines=18> */
.L_x_5742:
[----:B------:R-:W-:Y:S05]  /*7dc0*/  BSYNC.RECONVERGENT B0 ;  /* 0x0000000000007941 */ /* 0x000fea0003800200 */
.L_x_5741:
        /* <DEDUP_REMOVED lines=18> */
.L_x_5744:
[----:B------:R-:W-:Y:S05]  /*7ef0*/  BSYNC.RECONVERGENT B0 ;  /* 0x0000000000007941 */ /* 0x000fea0003800200 */
.L_x_5743:
        /* <DEDUP_REMOVED lines=18> */
.L_x_5746:
[----:B------:R-:W-:Y:S05]  /*8020*/  BSYNC.RECONVERGENT B0 ;  /* 0x0000000000007941 */ /* 0x000fea0003800200 */
.L_x_5745:
        /* <DEDUP_REMOVED lines=11> */
.L_x_5666:
[----:B------:R-:W-:Y:S01]  /*80e0*/  HFMA2 R192, -RZ, RZ, 0, 5.9604644775390625e-08 ;  /* 0x00000001ffc07431 */ /* 0x000fe200000001ff */
[----:B------:R-:W-:Y:S01]  /*80f0*/  BSSY B0, `(.L_x_5747) ;  /* 0x0000006000007945 */ /* 0x000fe20003800000 */
[----:B------:R-:W-:Y:S02]  /*8100*/  MOV R193, 0x1f ;  /* 0x0000001f00c17802 */ /* 0x000fe40000000f00 */
[----:B------:R-:W-:-:S07]  /*8110*/  MOV R190, 0xffffffff ;  /* 0xffffffff00be7802 */ /* 0x000fce0000000f00 */
[----:B0-----:R-:W-:Y:S05]  /*8120*/  WARPSYNC.COLLECTIVE R190, `(.L_x_5748) ;  /* 0x00000000be087348 */ /* 0x001fea0003c00000 */
[----:B------:R1:W2:Y:S02]  /*8130*/  SHFL.BFLY P0, R191, R231, R192, R193 ;  /* 0x0c0000c0e7bf7389 */ /* 0x0002a400000000c1 */
[----:B012---:R-:W-:Y:S05]  /*8140*/  ENDCOLLECTIVE ;  /* 0x000000000000791b */ /* 0x007fea0003800000 */
.L_x_5748:
[----:B------:R-:W-:Y:S05]  /*8150*/  BSYNC B0 ;  /* 0x0000000000007941 */ /* 0x000fea0003800000 */
.L_x_5747:
        /* <DEDUP_REMOVED lines=9> */
.L_x_5749:
[----:B------:R-:W-:Y:S01]  /*81f0*/  HFMA2 R192, -RZ, RZ, 0, 1.1920928955078125e-07 ;  /* 0x00000002ffc07431 */ /* 0x000fe200000001ff */
[----:B------:R-:W-:Y:S02]  /*8200*/  MOV R231, R10 ;  /* 0x0000000a00e77202 */ /* 0x000fe40000000f00 */
[----:B------:R-:W-:-:S07]  /*8210*/  MOV R11, R191 ;  /* 0x000000bf000b7202 */ /* 0x000fce0000000f00 */
[----:B------:R-:W-:Y:S05]  /*8220*/  WARPSYNC.COLLECTIVE R190, `(.L_x_5750) ;  /* 0x00000000be087348 */ /* 0x000fea0003c00000 */
[----:B------:R0:W1:Y:S02]  /*8230*/  SHFL.BFLY P0, R191, R231, R192, R193 ;  /* 0x0c0000c0e7bf7389 */ /* 0x00006400000000c1 */
[----:B01----:R-:W-:Y:S05]  /*8240*/  ENDCOLLECTIVE ;  /* 0x000000000000791b */ /* 0x003fea0003800000 */
.L_x_5750:
[----:B------:R-:W-:-:S05]  /*8250*/  FADD.FTZ R11, R11, R232 ;  /* 0x000000e80b0b7221 */ /* 0x000fca0000010000 */
[----:B------:R-:W-:Y:S02]  /*8260*/  MOV R231, R11 ;  /* 0x0000000b00e77202 */ /* 0x000fe40000000f00 */
[----:B------:R-:W-:-:S07]  /*8270*/  MOV R185, R191 ;  /* 0x000000bf00b97202 */ /* 0x000fce0000000f00 */
[----:B------:R-:W-:Y:S05]  /*8280*/  WARPSYNC.COLLECTIVE R190, `(.L_x_5751) ;  /* 0x00000000be087348 */ /* 0x000fea0003c00000 */
[----:B------:R0:W1:Y:S02]  /*8290*/  SHFL.BFLY P0, R191, R231, R192, R193 ;  /* 0x0c0000c0e7bf7389 */ /* 0x00006400000000c1 */
[----:B01----:R-:W-:Y:S05]  /*82a0*/  ENDCOLLECTIVE ;  /* 0x000000000000791b */ /* 0x003fea0003800000 */
.L_x_5751:
[----:B------:R-:W-:Y:S01]  /*82b0*/  FADD.FTZ R185, R10, R185 ;  /* 0x000000b90ab97221 */ /* 0x000fe20000010000 */
[----:B------:R-:W-:-:S04]  /*82c0*/  HFMA2 R192, -RZ, RZ, 0, 2.384185791015625e-07 ;  /* 0x00000004ffc07431 */ /* 0x000fc800000001ff */
[----:B------:R-:W-:Y:S02]  /*82d0*/  MOV R231, R185 ;  /* 0x000000b900e77202 */ /* 0x000fe40000000f00 */
[----:B------:R-:W-:-:S07]  /*82e0*/  MOV R184, R191 ;  /* 0x000000bf00b87202 */ /* 0x000fce0000000f00 */
[----:B------:R-:W-:Y:S05]  /*82f0*/  WARPSYNC.COLLECTIVE R190, `(.L_x_5752) ;  /* 0x00000000be087348 */ /* 0x000fea0003c00000 */
[----:B------:R0:W1:Y:S02]  /*8300*/  SHFL.BFLY P0, R191, R231, R192, R193 ;  /* 0x0c0000c0e7bf7389 */ /* 0x00006400000000c1 */
[----:B01----:R-:W-:Y:S05]  /*8310*/  ENDCOLLECTIVE ;  /* 0x000000000000791b */ /* 0x003fea0003800000 */
.L_x_5752:
[----:B------:R-:W-:-:S05]  /*8320*/  FADD.FTZ R184, R11, R184 ;  /* 0x000000b80bb87221 */ /* 0x000fca0000010000 */
[----:B------:R-:W-:Y:S02]  /*8330*/  MOV R231, R184 ;  /* 0x000000b800e77202 */ /* 0x000fe40000000f00 */
[----:B------:R-:W-:-:S07]  /*8340*/  MOV R186, R191 ;  /* 0x000000bf00ba7202 */ /* 0x000fce0000000f00 */
[----:B------:R-:W-:Y:S05]  /*8350*/  WARPSYNC.COLLECTIVE R190, `(.L_x_5753) ;  /* 0x00000000be087348 */ /* 0x000fea0003c00000 */
[----:B------:R0:W1:Y:S02]  /*8360*/  SHFL.BFLY P0, R191, R231, R192, R193 ;  /* 0x0c0000c0e7bf7389 */ /* 0x00006400000000c1 */
[----:B01----:R-:W-:Y:S05]  /*8370*/  ENDCOLLECTIVE ;  /* 0x000000000000791b */ /* 0x003fea0003800000 */
.L_x_5753:
[----:B------:R-:W-:Y:S01]  /*8380*/  FADD.FTZ R186, R185, R186 ;  /* 0x000000bab9ba7221 */ /* 0x000fe20000010000 */
[----:B------:R-:W-:-:S04]  /*8390*/  HFMA2 R192, -RZ, RZ, 0, 4.76837158203125e-07 ;  /* 0x00000008ffc07431 */ /* 0x000fc800000001ff */
[----:B------:R-:W-:Y:S02]  /*83a0*/  MOV R231, R186 ;  /* 0x000000ba00e77202 */ /* 0x000fe40000000f00 */
[----:B------:R-:W-:-:S07]  /*83b0*/  MOV R187, R191 ;  /* 0x000000bf00bb7202 */ /* 0x000fce0000000f00 */
[----:B------:R-:W-:Y:S05]  /*83c0*/  WARPSYNC.COLLECTIVE R190, `(.L_x_5754) ;  /* 0x00000000be087348 */ /* 0x000fea0003c00000 */
[----:B------:R0:W1:Y:S02]  /*83d0*/  SHFL.BFLY P0, R191, R231, R192, R193 ;  /* 0x0c0000c0e7bf7389 */ /* 0x00006400000000c1 */
[----:B01----:R-:W-:Y:S05]  /*83e0*/  ENDCOLLECTIVE ;  /* 0x000000000000791b */ /* 0x003fea0003800000 */
.L_x_5754:
[----:B------:R-:W-:-:S05]  /*83f0*/  FADD.FTZ R187, R184, R187 ;  /* 0x000000bbb8bb7221 */ /* 0x000fca0000010000 */
[----:B------:R-:W-:Y:S02]  /*8400*/  MOV R231, R187 ;  /* 0x000000bb00e77202 */ /* 0x000fe40000000f00 */
[----:B------:R-:W-:-:S07]  /*8410*/  MOV R189, R191 ;  /* 0x000000bf00bd7202 */ /* 0x000fce0000000f00 */
[----:B------:R-:W-:Y:S05]  /*8420*/  WARPSYNC.COLLECTIVE R190, `(.L_x_5755) ;  /* 0x00000000be087348 */ /* 0x000fea0003c00000 */
[----:B------:R0:W1:Y:S02]  /*8430*/  SHFL.BFLY P0, R191, R231, R192, R193 ;  /* 0x0c0000c0e7bf7389 */ /* 0x00006400000000c1 */
[----:B01----:R-:W-:Y:S05]  /*8440*/  ENDCOLLECTIVE ;  /* 0x000000000000791b */ /* 0x003fea0003800000 */
.L_x_5755:
[----:B------:R-:W-:Y:S01]  /*8450*/  FADD.FTZ R189, R186, R189 ;  /* 0x000000bdbabd7221 */ /* 0x000fe20000010000 */
[----:B------:R-:W-:-:S04]  /*8460*/  HFMA2 R192, -RZ, RZ, 0, 9.5367431640625e-07 ;  /* 0x00000010ffc07431 */ /* 0x000fc800000001ff */
[----:B------:R-:W-:Y:S02]  /*8470*/  MOV R231, R189 ;  /* 0x000000bd00e77202 */ /* 0x000fe40000000f00 */
[----:B------:R-:W-:-:S07]  /*8480*/  MOV R188, R191 ;  /* 0x000000bf00bc7202 */ /* 0x000fce0000000f00 */
[----:B------:R-:W-:Y:S05]  /*8490*/  WARPSYNC.COLLECTIVE R190, `(.L_x_5756) ;  /* 0x00000000be087348 */ /* 0x000fea0003c00000 */
[----:B------:R0:W1:Y:S02]  /*84a0*/  SHFL.BFLY P0, R191, R231, R192, R193 ;  /* 0x0c0000c0e7bf7389 */ /* 0x00006400000000c1 */
[----:B01----:R-:W-:Y:S05]  /*84b0*/  ENDCOLLECTIVE ;  /* 0x000000000000791b */ /* 0x003fea0003800000 */
.L_x_5756:
[----:B------:R-:W-:-:S05]  /*84c0*/  FADD.FTZ R188, R187, R188 ;  /* 0x000000bcbbbc7221 */ /* 0x000fca0000010000 */
[----:B------:R-:W-:Y:S02]  /*84d0*/  MOV R231, R188 ;  /* 0x000000bc00e77202 */ /* 0x000fe40000000f00 */
[----:B------:R-:W-:-:S07]  /*84e0*/  MOV R10, R191 ;  /* 0x000000bf000a7202 */ /* 0x000fce0000000f00 */
[----:B------:R-:W-:Y:S05]  /*84f0*/  WARPSYNC.COLLECTIVE R190, `(.L_x_5757) ;  /* 0x00000000be087348 */ /* 0x000fea0003c00000 */
[----:B------:R0:W1:Y:S02]  /*8500*/  SHFL.BFLY P0, R191, R231, R192, R193 ;  /* 0x0c0000c0e7bf7389 */ /* 0x00006400000000c1 */
[----:B01----:R-:W-:Y:S05]  /*8510*/  ENDCOLLECTIVE ;  /* 0x000000000000791b */ /* 0x003fea0003800000 */
.L_x_5757:
[----:B------:R-:W-:Y:S01]  /*8520*/  MOV R11, R191 ;  /* 0x000000bf000b7202 */ /* 0x000fe20000000f00 */
[----:B------:R-:W-:Y:S06]  /*8530*/  BRA `(.L_x_5758) ;  /* 0xffffff9400f47947 */ /* 0x000fec000383ffff */
.L_x_5759:
        /* <DEDUP_REMOVED lines=12> */
.L_x_14497:


//--------------------- .text._ZN10layer_norm13ln_bwd_kernelINS_13Kernel_traitsIf13__nv_bfloat16fS2_fjLj768ELj1ELj4ELj1ELj16ENS_18Kernel_traits_baseILj768EfS2_fS2_fjLj128EEEEELb0ELb1ELb1ELb1EEEvNS_9BwdParamsE --------------------------
	.section	.text._ZN10layer_norm13ln_bwd_kernelINS_13Kernel_traitsIf13__nv_bfloat16fS2_fjLj768ELj1ELj4ELj1ELj16ENS_18Kernel_traits_baseILj768EfS2_fS2_fjLj128EEEEELb0ELb1ELb1ELb1EEEvNS_9BwdParamsE,"ax",@progbits
	.align	128
        .global         _ZN10layer_norm13ln_bwd_kernelINS_13Kernel_traitsIf13__nv_bfloat16fS2_fjLj768ELj1ELj4ELj1ELj16ENS_18Kernel_traits_baseILj768EfS2_fS2_fjLj128EEEEELb0ELb1ELb1ELb1EEEvNS_9BwdParamsE
        .type           _ZN10layer_norm13ln_bwd_kernelINS_13Kernel_traitsIf13__nv_bfloat16fS2_fjLj768ELj1ELj4ELj1ELj16ENS_18Kernel_traits_baseILj768EfS2_fS2_fjLj128EEEEELb0ELb1ELb1ELb1EEEvNS_9BwdParamsE,@function
        .size           _ZN10layer_norm13ln_bwd_kernelINS_13Kernel_traitsIf13__nv_bfloat16fS2_fjLj768ELj1ELj4ELj1ELj16ENS_18Kernel_traits_baseILj768EfS2_fS2_fjLj128EEEEELb0ELb1ELb1ELb1EEEvNS_9BwdParamsE,(.L_x_14498 - _ZN10layer_norm13ln_bwd_kernelINS_13Kernel_traitsIf13__nv_bfloat16fS2_fjLj768ELj1ELj4ELj1ELj16ENS_18Kernel_traits_baseILj768EfS2_fS2_fjLj128EEEEELb0ELb1ELb1ELb1EEEvNS_9BwdParamsE)
        .other          _ZN10layer_norm13ln_bwd_kernelINS_13Kernel_traitsIf13__nv_bfloat16fS2_fjLj768ELj1ELj4ELj1ELj16ENS_18Kernel_traits_baseILj768EfS2_fS2_fjLj128EEEEELb0ELb1ELb1ELb1EEEvNS_9BwdParamsE,@"STO_CUDA_ENTRY STV_DEFAULT"
_ZN10layer_norm13ln_bwd_kernelINS_13Kernel_traitsIf13__nv_bfloat16fS2_fjLj768ELj1ELj4ELj1ELj16ENS_18Kernel_traits_baseILj768EfS2_fS2_fjLj128EEEEELb0ELb1ELb1ELb1EEEvNS_9BwdParamsE:
.text._ZN10layer_norm13ln_bwd_kernelINS_13Kernel_traitsIf13__nv_bfloat16fS2_fjLj768ELj1ELj4ELj1ELj16ENS_18Kernel_traits_baseILj768EfS2_fS2_fjLj128EEEEELb0ELb1ELb1ELb1EEEvNS_9BwdParamsE:
        /* <DEDUP_REMOVED lines=72> */
.L_x_5827:
[----:B------:R-:W1:Y:S08]  /*0480*/  LDC.64 R208, c[0x0][0x3f8] ;  /* 0x0000fe00ffd07b82 */ /* 0x000e700000000a00 */
[----:B------:R-:W2:Y:S08]  /*0490*/  LDC.64 R204, c[0x0][0x3c8] ;  /* 0x0000f200ffcc7b82 */ /* 0x000eb00000000a00 */
[----:B------:R-:W3:Y:S01]  /*04a0*/  LDC.64 R206, c[0x0][0x3f0] ;  /* 0x0000fc00ffce7b82 */ /* 0x000ee20000000a00 */
[----:B-1----:R-:W-:-:S06]  /*04b0*/  IMAD.WIDE R208, R0, 0x4, R208 ;  /* 0x0000000400d07825 */ /* 0x002fcc00078e02d0 */
[----:B------:R-:W4:Y:S01]  /*04c0*/  LDG.E R208, desc[UR6][R208.64] ;  /* 0x00000006d0d07981 */ /* 0x000f22000c1e1900 */
        /* <DEDUP_REMOVED lines=8> */
[----:B-1----:R-:W-:Y:S05]  /*0550*/  @!P2 BRA `(.L_x_5763) ;  /* 0x00000010000ca947 */ /* 0x002fea0003800000 */
[----:B------:R-:W1:Y:S01]  /*0560*/  S2R R10, SR_TID.X ;  /* 0x00000000000a7919 */ /* 0x000e620000002100 */
[----:B------:R-:W2:Y:S01]  /*0570*/  LDC.64 R202, c[0x0][0x3a8] ;  /* 0x0000ea00ffca7b82 */ /* 0x000ea20000000a00 */
[----:B0-----:R-:W-:Y:S01]  /*0580*/  IADD3 R3, PT, PT, R208, -0x1, RZ ;  /* 0xffffffffd0037810 */ /* 0x001fe20007ffe0ff */
[C---:B------:R-:W-:Y:S01]  /*0590*/  IMAD R2, R0.reuse, UR9, RZ ;  /* 0x0000000900027c24 */ /* 0x040fe2000f8e02ff */
[----:B------:R-:W-:Y:S02]  /*05a0*/  SHF.R.S32.HI R5, RZ, 0x1f, R0 ;  /* 0x0000001fff057819 */ /* 0x000fe40000011400 */
[C---:B------:R-:W-:Y:S01]  /*05b0*/  LEA R4, P0, R0.reuse, UR10, 0x2 ;  /* 0x0000000a00047c11 */ /* 0x040fe2000f8010ff */
[----:B------:R-:W-:Y:S01]  /*05c0*/  IMAD R8, R3, UR9, RZ ;  /* 0x0000000903087c24 */ /* 0x000fe2000f8e02ff */
[----:B------:R-:W-:Y:S01]  /*05d0*/  SHF.R.S32.HI R3, RZ, 0x1f, R2 ;  /* 0x0000001fff037819 */ /* 0x000fe20000011402 */
[----:B------:R-:W0:Y:S01]  /*05e0*/  LDC.64 R6, c[0x0][0x428] ;  /* 0x00010a00ff067b82 */ /* 0x000e220000000a00 */
[----:B------:R-:W-:-:S02]  /*05f0*/  LEA.HI.X R5, R0, UR11, R5, 0x2, P0 ;  /* 0x0000000b00057c11 */ /* 0x000fc400080f1405 */
[----:B------:R-:W-:Y:S02]  /*0600*/  SHF.R.S32.HI R9, RZ, 0x1f, R8 ;  /* 0x0000001fff097819 */ /* 0x000fe40000011408 */
[----:B------:R-:W-:Y:S01]  /*0610*/  LEA.HI R3, R3, R2, RZ, 0x3 ;  /* 0x0000000203037211 */ /* 0x000fe200078f18ff */
[----:B------:R3:W4:Y:S01]  /*0620*/  LDG.E R206, desc[UR6][R4.64] ;  /* 0x0000000604ce7981 */ /* 0x000722000c1e1900 */
[----:B------:R-:W-:Y:S02]  /*0630*/  LEA.HI R9, R9, R8, RZ, 0x3 ;  /* 0x0000000809097211 */ /* 0x000fe400078f18ff */
[----:B-1----:R-:W-:-:S04]  /*0640*/  LOP3.LUT R10, R10, 0x1f, RZ, 0xc0, !PT ;  /* 0x0000001f0a0a7812 */ /* 0x002fc800078ec0ff */
[-C--:B------:R-:W-:Y:S02]  /*0650*/  LEA.HI.SX32 R13, R9, R10.reuse, 0x1d ;  /* 0x0000000a090d7211 */ /* 0x080fe400078feaff */
[----:B------:R-:W-:Y:S02]  /*0660*/  LEA.HI.SX32 R207, R3, R10, 0x1d ;  /* 0x0000000a03cf7211 */ /* 0x000fe400078feaff */
[C---:B------:R-:W-:Y:S01]  /*0670*/  IADD3 R21, PT, PT, R13.reuse, 0x20, RZ ;  /* 0x000000200d157810 */ /* 0x040fe20007ffe0ff */
[----:B0-----:R-:W-:Y:S01]  /*0680*/  IMAD.WIDE.U32 R192, R13, 0x10, R6 ;  /* 0x000000100dc07825 */ /* 0x001fe200078e0006 */
[C---:B------:R-:W-:Y:S02]  /*0690*/  IADD3 R211, PT, PT, R207.reuse, 0x20, RZ ;  /* 0x00000020cfd37810 */ /* 0x040fe40007ffe0ff */
[C---:B------:R-:W-:Y:S01]  /*06a0*/  IADD3 R213, PT, PT, R207.reuse, 0x40, RZ ;  /* 0x00000040cfd57810 */ /* 0x040fe20007ffe0ff */
[----:B--2---:R-:W-:Y:S01]  /*06b0*/  IMAD.WIDE.U32 R2, R207, 0x20, R202 ;  /* 0x00000020cf027825 */ /* 0x004fe200078e00ca */
[----:B---3--:R-:W-:Y:S01]  /*06c0*/  IADD3 R5, PT, PT, R13, 0x40, RZ ;  /* 0x000000400d057810 */ /* 0x008fe20007ffe0ff */
[----:B------:R-:W2:Y:S02]  /*06d0*/  LDG.E.128 R192, desc[UR6][R192.64] ;  /* 0x00000006c0c07981 */ /* 0x000ea4000c1e1d00 */
[----:B------:R-:W-:-:S02]  /*06e0*/  IMAD.WIDE.U32 R20, R21, 0x10, R6 ;  /* 0x0000001015147825 */ /* 0x000fc400078e0006 */
[----:B------:R-:W3:Y:S02]  /*06f0*/  LDG.E.128 R196, desc[UR6][R2.64] ;  /* 0x0000000602c47981 */ /* 0x000ee4000c1e1d00 */
[--C-:B------:R-:W-:Y:S02]  /*0700*/  IMAD.WIDE.U32 R200, R211, 0x20, R202.reuse ;  /* 0x00000020d3c87825 */ /* 0x100fe400078e00ca */
[----:B------:R0:W3:Y:S02]  /*0710*/  LDG.E.128 R24, desc[UR6][R2.64+0x10] ;  /* 0x0000100602187981 */ /* 0x0000e4000c1e1d00 */
[----:B------:R-:W-:Y:S02]  /*0720*/  IMAD.WIDE.U32 R202, R213, 0x20, R202 ;  /* 0x00000020d5ca7825 */ /* 0x000fe400078e00ca */
[----:B------:R-:W3:Y:S02]  /*0730*/  LDG.E.128 R188, desc[UR6][R200.64] ;  /* 0x00000006c8bc7981 */ /* 0x000ee4000c1e1d00 */
[----:B------:R-:W-:-:S02]  /*0740*/  IMAD.WIDE.U32 R4, R5, 0x10, R6 ;  /* 0x0000001005047825 */ /* 0x000fc400078e0006 */
[----:B------:R-:W3:Y:S04]  /*0750*/  LDG.E.128 R20, desc[UR6][R20.64] ;  /* 0x0000000614147981 */ /* 0x000ee8000c1e1d00 */
[----:B------:R1:W3:Y:S04]  /*0760*/  LDG.E.128 R8, desc[UR6][R200.64+0x10] ;  /* 0x00001006c8087981 */ /* 0x0002e8000c1e1d00 */
[----:B------:R-:W3:Y:S04]  /*0770*/  LDG.E.128 R16, desc[UR6][R202.64+0x10] ;  /* 0x00001006ca107981 */ /* 0x000ee8000c1e1d00 */
[----:B------:R-:W3:Y:S04]  /*0780*/  LDG.E.128 R4, desc[UR6][R4.64] ;  /* 0x0000000604047981 */ /* 0x000ee8000c1e1d00 */
[----:B------:R1:W3:Y:S01]  /*0790*/  LDG.E.128 R12, desc[UR6][R202.64] ;  /* 0x00000006ca0c7981 */ /* 0x0002e2000c1e1d00 */
[----:B------:R-:W-:-:S02]  /*07a0*/  MOV R218, UR14 ;  /* 0x0000000e00da7c02 */ /* 0x000fc40008000f00 */
[----:B------:R-:W-:Y:S02]  /*07b0*/  MOV R209, UR15 ;  /* 0x0000000f00d17c02 */ /* 0x000fe40008000f00 */
[----:B------:R-:W-:-:S04]  /*07c0*/  ISETP.NE.U32.AND P0, PT, R218, RZ, PT ;  /* 0x000000ffda00720c */ /* 0x000fc80003f05070 */
[----:B------:R-:W-:-:S13]  /*07d0*/  ISETP.NE.AND.EX P0, PT, R209, RZ, PT, P0 ;  /* 0x000000ffd100720c */ /* 0x000fda0003f05300 */
[----:B------:R-:W1:Y:S08]  /*07e0*/  @P0 LDC.64 R204, c[0x0][0x438] ;  /* 0x00010e00ffcc0b82 */ /* 0x000e700000000a00 */
[----:B0-----:R-:W0:Y:S01]  /*07f0*/  @P0 LDC.64 R2, c[0x0][0x438] ;  /* 0x00010e00ff020b82 */ /* 0x001e220000000a00 */
[----:B------:R-:W-:-:S07]  /*0800*/  ISETP.NE.AND P1, PT, RZ, UR8, PT ;  /* 0x00000008ff007c0c */ /* 0x000fce000bf25270 */
[----:B-1----:R-:W1:Y:S01]  /*0810*/  @P0 LDC.64 R200, c[0x0][0x438] ;  /* 0x00010e00ffc80b82 */ /* 0x002e620000000a00 */
[----:B------:R-:W-:-:S05]  /*0820*/  @P0 IMAD.WIDE.U32 R202, R213, 0x20, R204 ;  /* 0x00000020d5ca0825 */ /* 0x000fca00078e00cc */
[----:B------:R-:W5:Y:S01]  /*0830*/  @P0 LDG.E.128 R32, desc[UR6][R202.64] ;  /* 0x00000006ca200981 */ /* 0x000f62000c1e1d00 */
[----:B0-----:R-:W-:-:S03]  /*0840*/  @P0 IMAD.WIDE.U32 R2, R207, 0x20, R2 ;  /* 0x00000020cf020825 */ /* 0x001fc600078e0002 */
[----:B------:R0:W5:Y:S04]  /*0850*/  @P0 LDG.E.128 R28, desc[UR6][R202.64+0x10] ;  /* 0x00001006ca1c0981 */ /* 0x000168000c1e1d00 */
[----:B------:R-:W5:Y:S04]  /*0860*/  @P0 LDG.E.128 R48, desc[UR6][R2.64] ;  /* 0x0000000602300981 */ /* 0x000f68000c1e1d00 */
[----:B------:R0:W5:Y:S01]  /*0870*/  @P0 LDG.E.128 R44, desc[UR6][R2.64+0x10] ;  /* 0x00001006022c0981 */ /* 0x000162000c1e1d00 */
[----:B-1----:R-:W-:-:S05]  /*0880*/  @P0 IMAD.WIDE.U32 R200, R211, 0x20, R200 ;  /* 0x00000020d3c80825 */ /* 0x002fca00078e00c8 */
[----:B------:R-:W5:Y:S04]  /*0890*/  @P0 LDG.E.128 R40, desc[UR6][R200.64] ;  /* 0x00000006c8280981 */ /* 0x000f68000c1e1d00 */
[----:B------:R1:W5:Y:S01]  /*08a0*/  @P0 LDG.E.128 R36, desc[UR6][R200.64+0x10] ;  /* 0x00001006c8240981 */ /* 0x000362000c1e1d00 */
[----:B----4-:R-:W-:Y:S02]  /*08b0*/  FSEL R206, R206, RZ, !P1 ;  /* 0x000000ffcece7208 */ /* 0x010fe40004800000 */
[C---:B--2---:R-:W-:Y:S02]  /*08c0*/  PRMT R216, R192.reuse, 0x7632, R216 ;  /* 0x00007632c0d87816 */ /* 0x044fe400000000d8 */
[----:B------:R-:W-:Y:S01]  /*08d0*/  SHF.L.U32 R221, R192, 0x10, RZ ;  /* 0x00000010c0dd7819 */ /* 0x000fe200000006ff */
[C-C-:B---3--:R-:W-:Y:S01]  /*08e0*/  FADD.FTZ R226, -R206.reuse, R198.reuse ;  /* 0x000000c6cee27221 */ /* 0x148fe20000010100 */
[----:B------:R-:W-:Y:S01]  /*08f0*/  PRMT R198, R195, 0x7632, R198 ;  /* 0x00007632c3c67816 */ /* 0x000fe200000000c6 */
[C---:B------:R-:W-:Y:S01]  /*0900*/  FADD.FTZ R222, -R206.reuse, R196 ;  /* 0x000000c4cede7221 */ /* 0x040fe20000010100 */
[C---:B------:R-:W-:Y:S01]  /*0910*/  FADD.FTZ R234, -R206.reuse, R26 ;  /* 0x0000001aceea7221 */ /* 0x040fe20000010100 */
[C---:B------:R-:W-:Y:S01]  /*0920*/  FADD.FTZ R236, -R206.reuse, R27 ;  /* 0x0000001bceec7221 */ /* 0x040fe20000010100 */
[C---:B------:R-:W-:Y:S01]  /*0930*/  PRMT R212, R193.reuse, 0x7632, R212 ;  /* 0x00007632c1d47816 */ /* 0x040fe200000000d4 */
[C---:B------:R-:W-:Y:S01]  /*0940*/  FADD.FTZ R230, -R206.reuse, R24 ;  /* 0x00000018cee67221 */ /* 0x040fe20000010100 */
[----:B------:R-:W-:Y:S01]  /*0950*/  SHF.L.U32 R217, R193, 0x10, RZ ;  /* 0x00000010c1d97819 */ /* 0x000fe200000006ff */
[C---:B------:R-:W-:Y:S01]  /*0960*/  FADD.FTZ R232, -R206.reuse, R25 ;  /* 0x00000019cee87221 */ /* 0x040fe20000010100 */
[----:B------:R-:W-:Y:S01]  /*0970*/  SHF.L.U32 R193, R195, 0x10, RZ ;  /* 0x00000010c3c17819 */ /* 0x000fe200000006ff */
[----:B------:R-:W-:Y:S01]  /*0980*/  FADD.FTZ R190, -R206, R190 ;  /* 0x000000becebe7221 */ /* 0x000fe20000010100 */
[----:B------:R-:W-:-:S02]  /*0990*/  PRMT R196, R22, 0x7632, R196 ;  /* 0x0000763216c47816 */ /* 0x000fc400000000c4 */
[----:B0-----:R-:W-:Y:S01]  /*09a0*/  SHF.L.U32 R203, R22, 0x10, RZ ;  /* 0x0000001016cb7819 */ /* 0x001fe200000006ff */
[C---:B------:R-:W-:Y:S01]  /*09b0*/  FADD.FTZ R238, -R206.reuse, R9 ;  /* 0x00000009ceee7221 */ /* 0x040fe20000010100 */
[----:B------:R-:W-:Y:S01]  /*09c0*/  FADD.FTZ R22, -R206, R8 ;  /* 0x00000008ce167221 */ /* 0x000fe20000010100 */
[----:B-----5:R-:W-:Y:S01]  /*09d0*/  FMUL.FTZ R9, R219, R234 ;  /* 0x000000eadb097220 */ /* 0x020fe20000410000 */
[----:B------:R-:W-:Y:S01]  /*09e0*/  SHF.L.U32 R198, R198, 0x10, RZ ;  /* 0x00000010c6c67819 */ /* 0x000fe200000006ff */
[----:B------:R-:W-:Y:S01]  /*09f0*/  FADD.FTZ R25, -R206, R17 ;  /* 0x00000011ce197221 */ /* 0x000fe20000010100 */
[----:B------:R-:W-:Y:S01]  /*0a00*/  SHF.L.U32 R215, R194, 0x10, RZ ;  /* 0x00000010c2d77819 */ /* 0x000fe200000006ff */
[C---:B------:R-:W-:Y:S01]  /*0a10*/  FADD.FTZ R240, -R206.reuse, R10 ;  /* 0x0000000acef07221 */ /* 0x040fe20000010100 */
[----:B------:R-:W-:Y:S01]  /*0a20*/  FADD.FTZ R27, -R206, R18 ;  /* 0x00000012ce1b7221 */ /* 0x000fe20000010100 */
[----:B------:R-:W-:Y:S01]  /*0a30*/  PRMT R204, R7, 0x7632, R204 ;  /* 0x0000763207cc7816 */ /* 0x000fe200000000cc */
[----:B------:R-:W-:Y:S01]  /*0a40*/  FMUL.FTZ R8, R219, R236 ;  /* 0x000000ecdb087220 */ /* 0x000fe20000410000 */
[----:B------:R-:W-:Y:S01]  /*0a50*/  SHF.L.U32 R205, R7, 0x10, RZ ;  /* 0x0000001007cd7819 */ /* 0x000fe200000006ff */
[C---:B------:R-:W-:Y:S01]  /*0a60*/  FMUL.FTZ R7, R219.reuse, R230 ;  /* 0x000000e6db077220 */ /* 0x040fe20000410000 */
[----:B------:R-:W-:Y:S01]  /*0a70*/  SHF.L.U32 R216, R216, 0x10, RZ ;  /* 0x00000010d8d87819 */ /* 0x000fe200000006ff */
[----:B------:R-:W-:Y:S01]  /*0a80*/  FADD.FTZ R246, -R206, R13 ;  /* 0x0000000dcef67221 */ /* 0x000fe20000010100 */
[----:B------:R-:W-:Y:S01]  /*0a90*/  FMUL.FTZ R10, R96, R221 ;  /* 0x000000dd600a7220 */ /* 0x000fe20000410000 */
[C---:B------:R-:W-:Y:S01]  /*0aa0*/  FADD.FTZ R224, -R206.reuse, R197 ;  /* 0x000000c5cee07221 */ /* 0x040fe20000010100 */
[----:B------:R-:W-:Y:S01]  /*0ab0*/  FADD.FTZ R252, -R206, R16 ;  /* 0x00000010cefc7221 */ /* 0x000fe20000010100 */
[C---:B------:R-:W-:Y:S01]  /*0ac0*/  FMUL.FTZ R3, R219.reuse, R222 ;  /* 0x000000dedb037220 */ /* 0x040fe20000410000 */
[----:B------:R-:W-:Y:S01]  /*0ad0*/  FMUL.FTZ R13, R219, R190 ;  /* 0x000000bedb0d7220 */ /* 0x000fe20000410000 */
[----:B------:R-:W-:Y:S01]  /*0ae0*/  PRMT R210, R194, 0x7632, R210 ;  /* 0x00007632c2d27816 */ /* 0x000fe200000000d2 */
[----:B------:R-:W-:Y:S01]  /*0af0*/  FADD.FTZ R130, R130, R193 ;  /* 0x000000c182827221 */ /* 0x000fe20000010000 */
[-C--:B------:R-:W-:Y:S01]  /*0b00*/  FFMA.FTZ R106, R9, R193.reuse, R106 ;  /* 0x000000c1096a7223 */ /* 0x080fe2000001006a */
[----:B------:R-:W-:Y:S01]  /*0b10*/  FMUL.FTZ R16, R94, R193 ;  /* 0x000000c15e107220 */ /* 0x000fe20000410000 */
[----:B------:R-:W-:Y:S01]  /*0b20*/  FMUL.FTZ R190, R219, R25 ;  /* 0x00000019dbbe7220 */ /* 0x000fe20000410000 */
[----:B------:R-:W-:Y:S01]  /*0b30*/  PRMT R197, R23, 0x7632, R197 ;  /* 0x0000763217c57816 */ /* 0x000fe200000000c5 */
[----:B------:R-:W-:Y:S01]  /*0b40*/  FADD.FTZ R248, -R206, R14 ;  /* 0x0000000ecef87221 */ /* 0x000fe20000010100 */
[----:B------:R-:W-:Y:S01]  /*0b50*/  FMUL.FTZ R25, R219, R27 ;  /* 0x0000001bdb197220 */ /* 0x000fe20000410000 */
[----:B------:R-:W-:Y:S01]  /*0b60*/  FADD.FTZ R131, R131, R198 ;  /* 0x000000c683837221 */ /* 0x000fe20000010000 */
[-C--:B------:R-:W-:Y:S01]  /*0b70*/  FFMA.FTZ R107, R8, R198.reuse, R107 ;  /* 0x000000c6086b7223 */ /* 0x080fe2000001006b */
[----:B------:R-:W-:Y:S01]  /*0b80*/  FMUL.FTZ R193, R95, R198 ;  /* 0x000000c65fc17220 */ /* 0x000fe20000410000 */
[----:B------:R-:W-:Y:S01]  /*0b90*/  FADD.FTZ R128, R128, R215 ;  /* 0x000000d780807221 */ /* 0x000fe20000010000 */
[-C--:B------:R-:W-:Y:S01]  /*0ba0*/  FFMA.FTZ R104, R7, R215.reuse, R104 ;  /* 0x000000d707687223 */ /* 0x080fe20000010068 */
[----:B------:R-:W-:Y:S01]  /*0bb0*/  FMUL.FTZ R14, R92, R215 ;  /* 0x000000d75c0e7220 */ /* 0x000fe20000410000 */
[----:B------:R-:W-:Y:S01]  /*0bc0*/  FMUL.FTZ R27, R97, R216 ;  /* 0x000000d8611b7220 */ /* 0x000fe20000410000 */
[----:B------:R-:W-:Y:S01]  /*0bd0*/  FADD.FTZ R198, RZ, R10 ;  /* 0x0000000affc67221 */ /* 0x000fe20000010000 */
        /* <DEDUP_REMOVED lines=9> */
[----:B------:R-:W-:Y:S01]  /*0c70*/  FFMA.FTZ R215, R3, R10, RZ ;  /* 0x0000000a03d77223 */ /* 0x000fe200000100ff */
[----:B------:R-:W-:-:S02]  /*0c80*/  PRMT R206, R6, 0x7632, R206 ;  /* 0x0000763206ce7816 */ /* 0x000fc400000000ce */
[----:B------:R-:W-:Y:S01]  /*0c90*/  SHF.L.U32 R207, R6, 0x10, RZ ;  /* 0x0000001006cf7819 */ /* 0x000fe200000006ff */
[----:B------:R-:W-:Y:S01]  /*0ca0*/  FMUL.FTZ R6, R219, R232 ;  /* 0x000000e8db067220 */ /* 0x000fe20000410000 */
[----:B------:R-:W-:Y:S01]  /*0cb0*/  SHF.L.U32 R210, R210, 0x10, RZ ;  /* 0x00000010d2d27819 */ /* 0x000fe200000006ff */
[----:B------:R-:W-:Y:S01]  /*0cc0*/  FMUL.FTZ R12, R98, R217 ;  /* 0x000000d9620c7220 */ /* 0x000fe20000410000 */
[----:B------:R-:W-:Y:S02]  /*0cd0*/  SHF.L.U32 R212, R212, 0x10, RZ ;  /* 0x00000010d4d47819 */ /* 0x000fe400000006ff */
[----:B------:R-:W-:Y:S01]  /*0ce0*/  SHF.L.U32 R224, R197, 0x10, RZ ;  /* 0x00000010c5e07819 */ /* 0x000fe200000006ff */
[----:B------:R-:W-:Y:S01]  /*0cf0*/  FADD.FTZ R197, R198, R27 ;  /* 0x0000001bc6c57221 */ /* 0x000fe20000010000 */
[C---:B------:R-:W-:Y:S01]  /*0d00*/  PRMT R202, R5.reuse, 0x7632, R202 ;  /* 0x0000763205ca7816 */ /* 0x040fe200000000ca */
[----:B------:R-:W-:Y:S01]  /*0d10*/  FFMA.FTZ R198, R2, R27, R215 ;  /* 0x0000001b02c67223 */ /* 0x000fe200000100d7 */
[----:B------:R-:W-:Y:S01]  /*0d20*/  SHF.L.U32 R211, R5, 0x10, RZ ;  /* 0x0000001005d37819 */ /* 0x000fe200000006ff */
[----:B------:R-:W-:Y:S01]  /*0d30*/  FMUL.FTZ R5, R219, R226 ;  /* 0x000000e2db057220 */ /* 0x000fe20000410000 */
[----:B------:R-:W-:Y:S01]  /*0d40*/  SHF.L.U32 R195, R23, 0x10, RZ ;  /* 0x0000001017c37819 */ /* 0x000fe200000006ff */
[----:B------:R-:W-:Y:S01]  /*0d50*/  FMUL.FTZ R17, R219, R240 ;  /* 0x000000f0db117220 */ /* 0x000fe20000410000 */
[----:B------:R-:W-:Y:S01]  /*0d60*/  FADD.FTZ R129, R129, R210 ;  /* 0x000000d281817221 */ /* 0x000fe20000010000 */
[-C--:B------:R-:W-:Y:S01]  /*0d70*/  FFMA.FTZ R105, R6, R210.reuse, R105 ;  /* 0x000000d206697223 */ /* 0x080fe20000010069 */
[----:B------:R-:W-:Y:S01]  /*0d80*/  FMUL.FTZ R191, R93, R210 ;  /* 0x000000d25dbf7220 */ /* 0x000fe20000410000 */
[C---:B-1----:R-:W-:Y:S01]  /*0d90*/  PRMT R200, R4.reuse, 0x7632, R200 ;  /* 0x0000763204c87816 */ /* 0x042fe200000000c8 */
[----:B------:R-:W-:Y:S01]  /*0da0*/  FMUL.FTZ R189, R99, R212 ;  /* 0x000000d463bd7220 */ /* 0x000fe20000410000 */
[----:B------:R-:W-:Y:S01]  /*0db0*/  SHF.L.U32 R213, R4, 0x10, RZ ;  /* 0x0000001004d57819 */ /* 0x000fe200000006ff */
[----:B------:R-:W-:Y:S01]  /*0dc0*/  FADD.FTZ R210, R197, R12 ;  /* 0x0000000cc5d27221 */ /* 0x000fe20000010000 */
[----:B------:R-:W-:Y:S01]  /*0dd0*/  FMUL.FTZ R4, R219, R228 ;  /* 0x000000e4db047220 */ /* 0x000fe20000410000 */
[----:B------:R-:W-:Y:S01]  /*0de0*/  FFMA.FTZ R197, R5, R12, R198 ;  /* 0x0000000c05c57223 */ /* 0x000fe200000100c6 */
        /* <DEDUP_REMOVED lines=8> */
[----:B------:R-:W-:Y:S02]  /*0e70*/  SHF.L.U32 R228, R202, 0x10, RZ ;  /* 0x00000010cae47819 */ /* 0x000fe400000006ff */
[----:B------:R-:W-:Y:S01]  /*0e80*/  FADD.FTZ R197, R210, R191 ;  /* 0x000000bfd2c57221 */ /* 0x000fe20000010000 */
[----:B------:R-:W-:Y:S01]  /*0e90*/  FFMA.FTZ R202, R6, R191, R195 ;  /* 0x000000bf06ca7223 */ /* 0x000fe200000100c3 */
[C---:B------:R-:W-:Y:S02]  /*0ea0*/  PRMT R192, R20.reuse, 0x7632, R192 ;  /* 0x0000763214c07816 */ /* 0x040fe400000000c0 */
[----:B------:R-:W-:Y:S01]  /*0eb0*/  SHF.L.U32 R201, R20, 0x10, RZ ;  /* 0x0000001014c97819 */ /* 0x000fe200000006ff */
[----:B------:R-:W-:Y:S01]  /*0ec0*/  FADD.FTZ R210, R197, R16 ;  /* 0x00000010c5d27221 */ /* 0x000fe20000010000 */
[----:B------:R-:W-:Y:S01]  /*0ed0*/  FFMA.FTZ R195, R9, R16, R202 ;  /* 0x0000001009c37223 */ /* 0x000fe200000100ca */
[----:B------:R-:W-:Y:S01]  /*0ee0*/  FFMA.FTZ R103, R4, R212, R103 ;  /* 0x000000d404677223 */ /* 0x000fe20000010067 */
[----:B------:R-:W-:Y:S01]  /*0ef0*/  FADD.FTZ R127, R127, R212 ;  /* 0x000000d47f7f7221 */ /* 0x000fe20000010000 */
[----:B------:R-:W-:Y:S01]  /*0f00*/  SHF.L.U32 R212, R192, 0x10, RZ ;  /* 0x00000010c0d47819 */ /* 0x000fe200000006ff */
[----:B------:R-:W-:Y:S01]  /*0f10*/  FMUL.FTZ R192, R88, R201 ;  /* 0x000000c958c07220 */ /* 0x000fe20000410000 */
[----:B------:R-:W-:Y:S01]  /*0f20*/  FADD.FTZ R197, R210, R193 ;  /* 0x000000c1d2c57221 */ /* 0x000fe20000010000 */
[----:B------:R-:W-:Y:S01]  /*0f30*/  FMUL.FTZ R11, R219, R188 ;  /* 0x000000bcdb0b7220 */ /* 0x000fe20000410000 */
[----:B------:R-:W-:Y:S01]  /*0f40*/  FFMA.FTZ R230, R8, R193, R195 ;  /* 0x000000c108e67223 */ /* 0x000fe200000100c3 */
[----:B------:R-:W-:-:S02]  /*0f50*/  PRMT R194, R21, 0x7632, R194 ;  /* 0x0000763215c27816 */ /* 0x000fc400000000c2 */
[----:B------:R-:W-:Y:S01]  /*0f60*/  SHF.L.U32 R199, R21, 0x10, RZ ;  /* 0x0000001015c77819 */ /* 0x000fe200000006ff */
[----:B------:R-:W-:Y:S01]  /*0f70*/  FMUL.FTZ R195, R89, R212 ;  /* 0x000000d459c37220 */ /* 0x000fe20000410000 */
[----:B------:R-:W-:Y:S01]  /*0f80*/  FADD.FTZ R210, R197, R192 ;  /* 0x000000c0c5d27221 */ /* 0x000fe20000010000 */
[----:B------:R-:W-:Y:S01]  /*0f90*/  FMUL.FTZ R18, R219, R24 ;  /* 0x00000018db127220 */ /* 0x000fe20000410000 */
[----:B------:R-:W-:Y:S01]  /*0fa0*/  FFMA.FTZ R101, R2, R216, R101 ;  /* 0x000000d802657223 */ /* 0x000fe20000010065 */
[----:B------:R-:W-:Y:S01]  /*0fb0*/  FADD.FTZ R125, R125, R216 ;  /* 0x000000d87d7d7221 */ /* 0x000fe20000010000 */
[----:B------:R-:W-:Y:S01]  /*0fc0*/  FFMA.FTZ R197, R11, R192, R230 ;  /* 0x000000c00bc57223 */ /* 0x000fe200000100e6 */
[----:B------:R-:W-:Y:S01]  /*0fd0*/  SHF.L.U32 R216, R194, 0x10, RZ ;  /* 0x00000010c2d87819 */ /* 0x000fe200000006ff */
[-C--:B------:R-:W-:Y:S01]  /*0fe0*/  FFMA.FTZ R110, R13, R199.reuse, R110 ;  /* 0x000000c70d6e7223 */ /* 0x080fe2000001006e */
[----:B------:R-:W-:Y:S01]  /*0ff0*/  FADD.FTZ R134, R134, R199 ;  /* 0x000000c786867221 */ /* 0x000fe20000010000 */
[----:B------:R-:W-:Y:S01]  /*1000*/  FMUL.FTZ R194, R90, R199 ;  /* 0x000000c75ac27220 */ /* 0x000fe20000410000 */
[----:B------:R-:W-:Y:S01]  /*1010*/  SHF.L.U32 R230, R206, 0x10, RZ ;  /* 0x00000010cee67819 */ /* 0x000fe200000006ff */
[----:B------:R-:W-:Y:S01]  /*1020*/  FADD.FTZ R199, R210, R195 ;  /* 0x000000c3d2c77221 */ /* 0x000fe20000010000 */
        /* <DEDUP_REMOVED lines=20> */
[----:B------:R-:W-:Y:S01]  /*1170*/  FMUL.FTZ R23, R219, R252 ;  /* 0x000000fcdb177220 */ /* 0x000fe20000410000 */
[----:B------:R-:W-:Y:S01]  /*1180*/  FFMA.FTZ R109, R18, R212, R109 ;  /* 0x000000d4126d7223 */ /* 0x000fe2000001006d */
[----:B------:R-:W-:Y:S01]  /*1190*/  FADD.FTZ R133, R133, R212 ;  /* 0x000000d485857221 */ /* 0x000fe20000010000 */
[----:B------:R-:W-:Y:S01]  /*11a0*/  FMUL.FTZ R201, R87, R224 ;  /* 0x000000e057c97220 */ /* 0x000fe20000410000 */
[----:B------:R-:W-:Y:S01]  /*11b0*/  FADD.FTZ R212, R203, R198 ;  /* 0x000000c6cbd47221 */ /* 0x000fe20000010000 */
[----:B------:R-:W-:Y:S01]  /*11c0*/  FMUL.FTZ R24, R219, R242 ;  /* 0x000000f2db187220 */ /* 0x000fe20000410000 */
[----:B------:R-:W-:Y:S01]  /*11d0*/  FFMA.FTZ R203, R17, R198, R206 ;  /* 0x000000c611cb7223 */ /* 0x000fe200000100ce */
[-C--:B------:R-:W-:Y:S01]  /*11e0*/  FFMA.FTZ R120, R23, R207.reuse, R120 ;  /* 0x000000cf17787223 */ /* 0x080fe20000010078 */
[----:B------:R-:W-:Y:S01]  /*11f0*/  FADD.FTZ R144, R144, R207 ;  /* 0x000000cf90907221 */ /* 0x000fe20000010000 */
        /* <DEDUP_REMOVED lines=9> */
[----:B------:R-:W-:Y:S01]  /*1290*/  FFMA.FTZ R111, R20, R216, R111 ;  /* 0x000000d8146f7223 */ /* 0x000fe2000001006f */
[----:B------:R-:W-:Y:S01]  /*12a0*/  FADD.FTZ R135, R135, R216 ;  /* 0x000000d887877221 */ /* 0x000fe20000010000 */
[----:B------:R-:W-:Y:S01]  /*12b0*/  FMUL.FTZ R21, R219, R248 ;  /* 0x000000f8db157220 */ /* 0x000fe20000410000 */
[----:B------:R-:W-:Y:S01]  /*12c0*/  FFMA.FTZ R116, R19, R213, R116 ;  /* 0x000000d513747223 */ /* 0x000fe20000010074 */
[----:B------:R-:W-:Y:S01]  /*12d0*/  FADD.FTZ R140, R140, R213 ;  /* 0x000000d58c8c7221 */ /* 0x000fe20000010000 */
[----:B------:R-:W-:Y:S01]  /*12e0*/  SHF.L.U32 R216, R204, 0x10, RZ ;  /* 0x00000010ccd87819 */ /* 0x000fe200000006ff */
[----:B------:R-:W-:Y:S01]  /*12f0*/  FMUL.FTZ R202, R82, R211 ;  /* 0x000000d352ca7220 */ /* 0x000fe20000410000 */
[----:B------:R-:W-:Y:S01]  /*1300*/  FADD.FTZ R213, R206, R203 ;  /* 0x000000cbced57221 */ /* 0x000fe20000010000 */
[----:B------:R-:W-:Y:S01]  /*1310*/  FFMA.FTZ R204, R26, R203, R207 ;  /* 0x000000cb1acc7223 */ /* 0x000fe200000100cf */
[----:B------:R-:W-:Y:S01]  /*1320*/  FFMA.FTZ R118, R21, R211, R118 ;  /* 0x000000d315767223 */ /* 0x000fe20000010076 */
[----:B------:R-:W-:Y:S01]  /*1330*/  FADD.FTZ R142, R142, R211 ;  /* 0x000000d38e8e7221 */ /* 0x000fe20000010000 */
        /* <DEDUP_REMOVED lines=9> */
[-C--:B------:R-:W-:Y:S01]  /*13d0*/  FFMA.FTZ R122, R25, R205.reuse, R122 ;  /* 0x000000cd197a7223 */ /* 0x080fe2000001007a */
        /* <DEDUP_REMOVED lines=27> */
.L_x_5763:
[----:B------:R-:W-:Y:S02]  /*1590*/  MOV R218, UR14 ;  /* 0x0000000e00da7c02 */ /* 0x000fe40008000f00 */
[----:B------:R-:W-:Y:S02]  /*15a0*/  MOV R209, UR15 ;  /* 0x0000000f00d17c02 */ /* 0x000fe40008000f00 */
[----:B------:R-:W-:-:S04]  /*15b0*/  ISETP.NE.U32.AND P0, PT, R218, RZ, PT ;  /* 0x000000ffda00720c */ /* 0x000fc80003f05070 */
[----:B------:R-:W-:-:S13]  /*15c0*/  ISETP.NE.AND.EX P0, PT, R209, RZ, PT, P0 ;  /* 0x000000ffd100720c */ /* 0x000fda0003f05300 */
[----:B------:R-:W-:Y:S05]  /*15d0*/  @!P0 BRA `(.L_x_5764) ;  /* 0x0000000000488947 */ /* 0x000fea0003800000 */
[----:B------:R-:W1:Y:S01]  /*15e0*/  S2R R30, SR_TID.X ;  /* 0x00000000001e7919 */ /* 0x000e620000002100 */
[----:B------:R-:W2:Y:S01]  /*15f0*/  LDC.64 R204, c[0x0][0x438] ;  /* 0x00010e00ffcc7b82 */ /* 0x000ea20000000a00 */
[----:B------:R-:W-:-:S05]  /*1600*/  IMAD R28, R0, UR9, RZ ;  /* 0x00000009001c7c24 */ /* 0x000fca000f8e02ff */
[----:B------:R-:W-:-:S04]  /*1610*/  SHF.R.S32.HI R29, RZ, 0x1f, R28 ;  /* 0x0000001fff1d7819 */ /* 0x000fc8000001141c */
[----:B------:R-:W-:Y:S02]  /*1620*/  LEA.HI R29, R29, R28, RZ, 0x3 ;  /* 0x0000001c1d1d7211 */ /* 0x000fe400078f18ff */
[----:B-1----:R-:W-:-:S04]  /*1630*/  LOP3.LUT R30, R30, 0x1f, RZ, 0xc0, !PT ;  /* 0x0000001f1e1e7812 */ /* 0x002fc800078ec0ff */
[----:B0-----:R-:W-:-:S04]  /*1640*/  LEA.HI.SX32 R217, R29, R30, 0x1d ;  /* 0x0000001e1dd97211 */ /* 0x001fc800078feaff */
[C---:B------:R-:W-:Y:S02]  /*1650*/  IADD3 R207, PT, PT, R217.reuse, 0x20, RZ ;  /* 0x00000020d9cf7810 */ /* 0x040fe40007ffe0ff */
[C---:B------:R-:W-:Y:S01]  /*1660*/  IADD3 R29, PT, PT, R217.reuse, 0x40, RZ ;  /* 0x00000040d91d7810 */ /* 0x040fe20007ffe0ff */
        /* <DEDUP_REMOVED lines=9> */
.L_x_5764:
[----:B------:R-:W-:Y:S05]  /*1700*/  BSYNC.RECONVERGENT B1 ;  /* 0x0000000000017941 */ /* 0x000fea0003800200 */
.L_x_5762:
[----:B------:R-:W-:Y:S01]  /*1710*/  UMOV UR4, 0xffffffff ;  /* 0xffffffff00047882 */ /* 0x000fe20000000000 */
[----:B-----5:R-:W-:Y:S02]  /*1720*/  ISETP.GE.AND P3, PT, R220, 0x1, PT ;  /* 0x00000001dc00780c */ /* 0x020fe40003f66270 */
[----:B------:R-:W-:Y:S11]  /*1730*/  BRA.DIV UR4, `(.L_x_5765) ;  /* 0x0000005e04747947 */ /* 0x000ff6000b800000 */
[----:B-1----:R-:W1:Y:S04]  /*1740*/  SHFL.BFLY PT, R204, R221, 0x1, 0x1f ;  /* 0x0c201f00ddcc7f89 */ /* 0x002e6800000e0000 */
[----:B------:R-:W2:Y:S01]  /*1750*/  SHFL.BFLY PT, R205, R222, 0x1, 0x1f ;  /* 0x0c201f00decd7f89 */ /* 0x000ea200000e0000 */
[----:B-1----:R-:W-:Y:S01]  /*1760*/  FADD.FTZ R204, R204, R221 ;  /* 0x000000ddcccc7221 */ /* 0x002fe20000010000 */
[----:B--2---:R-:W-:-:S04]  /*1770*/  FADD.FTZ R205, R205, R222 ;  /* 0x000000decdcd7221 */ /* 0x004fc80000010000 */
[----:B------:R-:W1:Y:S04]  /*1780*/  SHFL.BFLY PT, R207, R204, 0x2, 0x1f ;  /* 0x0c401f00cccf7f89 */ /* 0x000e6800000e0000 */
[----:B------:R-:W2:Y:S01]  /*1790*/  SHFL.BFLY PT, R206, R205, 0x2, 0x1f ;  /* 0x0c401f00cdce7f89 */ /* 0x000ea200000e0000 */
[----:B-1----:R-:W-:Y:S01]  /*17a0*/  FADD.FTZ R207, R204, R207 ;  /* 0x000000cfcccf7221 */ /* 0x002fe20000010000 */
[----:B--2---:R-:W-:-:S04]  /*17b0*/  FADD.FTZ R206, R205, R206 ;  /* 0x000000cecdce7221 */ /* 0x004fc80000010000 */
        /* <DEDUP_REMOVED lines=10> */
.L_x_5839:
        /* <DEDUP_REMOVED lines=43> */
.L_x_5770:
[----:B------:R-:W-:Y:S05]  /*1b10*/  BSYNC.RECONVERGENT B2 ;  /* 0x0000000000027941 */ /* 0x000fea0003800200 */
.L_x_5769:
        /* <DEDUP_REMOVED lines=14> */
.L_x_5772:
[----:B------:R-:W-:Y:S05]  /*1c00*/  BSYNC.RECONVERGENT B2 ;  /* 0x0000000000027941 */ /* 0x000fea0003800200 */
.L_x_5771:
        /* <DEDUP_REMOVED lines=13> */
.L_x_5774:
[----:B------:R-:W-:Y:S05]  /*1ce0*/  BSYNC.RECONVERGENT B2 ;  /* 0x0000000000027941 */ /* 0x000fea0003800200 */
.L_x_5773:
        /* <DEDUP_REMOVED lines=14> */
.L_x_5776:
[----:B------:R-:W-:Y:S05]  /*1dd0*/  BSYNC.RECONVERGENT B2 ;  /* 0x0000000000027941 */ /* 0x000fea0003800200 */
.L_x_5775:
        /* <DEDUP_REMOVED lines=13> */
.L_x_5778:
[----:B------:R-:W-:Y:S05]  /*1eb0*/  BSYNC.RECONVERGENT B2 ;  /* 0x0000000000027941 */ /* 0x000fea0003800200 */
.L_x_5777:
        /* <DEDUP_REMOVED lines=14> */
.L_x_5780:
[----:B------:R-:W-:Y:S05]  /*1fa0*/  BSYNC.RECONVERGENT B2 ;  /* 0x0000000000027941 */ /* 0x000fea0003800200 */
.L_x_5779:
        /* <DEDUP_REMOVED lines=13> */
.L_x_5782:
[----:B------:R-:W-:Y:S05]  /*2080*/  BSYNC.RECONVERGENT B2 ;  /* 0x0000000000027941 */ /* 0x000fea0003800200 */
.L_x_5781:
        /* <DEDUP_REMOVED lines=14> */
.L_x_5768:
[----:B------:R-:W0:Y:S01]  /*2170*/  @P3 LDC R187, c[0x0][0x40c] ;  /* 0x00010300ffbb3b82 */ /* 0x000e220000000800 */
[-CC-:B------:R-:W-:Y:S01]  /*2180*/  FFMA.FTZ R181, R3, R209.reuse, R218.reuse ;  /* 0x000000d103b57223 */ /* 0x180fe200000100da */
[-CC-:B------:R-:W-:Y:S01]  /*2190*/  FFMA.FTZ R182, R2, R209.reuse, R218.reuse ;  /* 0x000000d102b67223 */ /* 0x180fe200000100da */
[----:B------:R-:W-:Y:S01]  /*21a0*/  ISETP.GT.AND P1, PT, R208, RZ, PT ;  /* 0x000000ffd000720c */ /* 0x000fe20003f24270 */
[-C--:B------:R-:W-:Y:S01]  /*21b0*/  FFMA.FTZ R185, R5, R209.reuse, R218 ;  /* 0x000000d105b97223 */ /* 0x080fe200000100da */
[----:B------:R-:W-:Y:S01]  /*21c0*/  FADD.FTZ R180, R10, -R181 ;  /* 0x800000b50ab47221 */ /* 0x000fe20000010000 */
[----:B------:R-:W-:Y:S01]  /*21d0*/  FADD.FTZ R182, R27, -R182 ;  /* 0x800000b61bb67221 */ /* 0x000fe20000010000 */
[-C--:B------:R-:W-:Y:S01]  /*21e0*/  FFMA.FTZ R184, R4, R209.reuse, R218 ;  /* 0x000000d104b87223 */ /* 0x080fe200000100da */
[----:B------:R-:W1:Y:S01]  /*21f0*/  @P3 LDC R204, c[0x0][0x40c] ;  /* 0x00010300ffcc3b82 */ /* 0x000e620000000800 */
[C---:B------:R-:W-:Y:S01]  /*2200*/  FMUL.FTZ R180, R219.reuse, R180 ;  /* 0x000000b4dbb47220 */ /* 0x040fe20000410000 */
[----:B------:R-:W-:Y:S01]  /*2210*/  FMUL.FTZ R182, R219, R182 ;  /* 0x000000b6dbb67220 */ /* 0x000fe20000410000 */
[----:B------:R-:W-:Y:S01]  /*2220*/  FADD.FTZ R184, R189, -R184 ;  /* 0x800000b8bdb87221 */ /* 0x000fe20000010000 */
[----:B------:R-:W-:Y:S01]  /*2230*/  FFMA.FTZ R220, R6, R209, R218 ;  /* 0x000000d106dc7223 */ /* 0x000fe200000100da */
[----:B-----5:R-:W-:-:S02]  /*2240*/  @P3 SHF.L.U32 R231, R172, 0x10, RZ ;  /* 0x00000010ace73819 */ /* 0x020fc400000006ff */
[----:B------:R-:W-:Y:S01]  /*2250*/  FSEL R180, R180, RZ, P1 ;  /* 0x000000ffb4b47208 */ /* 0x000fe20000800000 */
[----:B------:R-:W2:Y:S01]  /*2260*/  @P3 LDC R225, c[0x0][0x40c] ;  /* 0x00010300ffe13b82 */ /* 0x000ea20000000800 */
[----:B------:R-:W-:Y:S01]  /*2270*/  FSEL R181, R182, RZ, P1 ;  /* 0x000000ffb6b57208 */ /* 0x000fe20000800000 */
[----:B------:R-:W-:Y:S01]  /*2280*/  FMUL.FTZ R184, R219, R184 ;  /* 0x000000b8dbb87220 */ /* 0x000fe20000410000 */
[----:B------:R-:W-:Y:S01]  /*2290*/  FADD.FTZ R222, R191, -R220 ;  /* 0x800000dcbfde7221 */ /* 0x000fe20000010000 */
[----:B------:R-:W-:-:S03]  /*22a0*/  @P3 SHF.L.U32 R233, R173, 0x10, RZ ;  /* 0x00000010ade93819 */ /* 0x000fc600000006ff */
[----:B------:R-:W-:Y:S01]  /*22b0*/  FMUL.FTZ R222, R219, R222 ;  /* 0x000000dedbde7220 */ /* 0x000fe20000410000 */
[----:B0-----:R-:W-:Y:S01]  /*22c0*/  @P3 FMUL.FTZ R187, R180, R187 ;  /* 0x000000bbb4bb3220 */ /* 0x001fe20000410000 */
[----:B------:R-:W0:Y:S03]  /*22d0*/  @P3 LDC R205, c[0x0][0x40c] ;  /* 0x00010300ffcd3b82 */ /* 0x000e260000000800 */
[-C--:B------:R-:W-:Y:S01]  /*22e0*/  @P3 FMUL.FTZ R182, R52, R187.reuse ;  /* 0x000000bb34b63220 */ /* 0x080fe20000410000 */
[----:B------:R-:W-:Y:S01]  /*22f0*/  @P3 FFMA.FTZ R168, R231, R187, R168 ;  /* 0x000000bbe7a83223 */ /* 0x000fe200000100a8 */
[----:B------:R-:W-:Y:S01]  /*2300*/  @P3 PRMT R187, R173, 0x7632, R187 ;  /* 0x00007632adbb3816 */ /* 0x000fe200000000bb */
[----:B-1----:R-:W-:Y:S02]  /*2310*/  @P3 FMUL.FTZ R204, R181, R204 ;  /* 0x000000ccb5cc3220 */ /* 0x002fe40000410000 */
[----:B------:R-:W-:Y:S01]  /*2320*/  @P3 F2FP.BF16.F32.PACK_AB R182, RZ, R182 ;  /* 0x000000b6ffb6323e */ /* 0x000fe200000010ff */
[----:B------:R-:W1:Y:S01]  /*2330*/  @P3 LDC R206, c[0x0][0x40c] ;  /* 0x00010300ffce3b82 */ /* 0x000e620000000800 */
[----:B------:R-:W-:Y:S01]  /*2340*/  @P3 SHF.L.U32 R187, R187, 0x10, RZ ;  /* 0x00000010bbbb3819 */ /* 0x000fe200000006ff */
[----:B------:R-:W-:Y:S01]  /*2350*/  @P3 FMUL.FTZ R183, R53, R204 ;  /* 0x000000cc35b73220 */ /* 0x000fe20000410000 */
[----:B------:R-:W-:Y:S01]  /*2360*/  @P3 PRMT R176, R182, 0x7610, R176 ;  /* 0x00007610b6b03816 */ /* 0x000fe200000000b0 */
[----:B------:R-:W-:Y:S01]  /*2370*/  FADD.FTZ R182, R12, -R185 ;  /* 0x800000b90cb67221 */ /* 0x000fe20000010000 */
[----:B------:R-:W-:-:S02]  /*2380*/  FFMA.FTZ R185, R9, R209, R218 ;  /* 0x000000d109b97223 */ /* 0x000fc400000100da */
[----:B------:R-:W-:Y:S01]  /*2390*/  @P3 F2FP.BF16.F32.PACK_AB R183, RZ, R183 ;  /* 0x000000b7ffb7323e */ /* 0x000fe200000010ff */
[----:B------:R-:W-:Y:S01]  /*23a0*/  FMUL.FTZ R182, R219, R182 ;  /* 0x000000b6dbb67220 */ /* 0x000fe20000410000 */
[----:B------:R-:W3:Y:S01]  /*23b0*/  @P3 LDC R228, c[0x0][0x40c] ;  /* 0x00010300ffe43b82 */ /* 0x000ee20000000800 */
[----:B------:R-:W-:Y:S01]  /*23c0*/  FADD.FTZ R220, R16, -R185 ;  /* 0x800000b910dc7221 */ /* 0x000fe20000010000 */
[----:B------:R-:W-:Y:S01]  /*23d0*/  @P3 PRMT R176, R176, 0x5410, R183 ;  /* 0x00005410b0b03816 */ /* 0x000fe200000000b7 */
[----:B------:R-:W-:Y:S01]  /*23e0*/  FFMA.FTZ R183, R7, R209, R218 ;  /* 0x000000d107b77223 */ /* 0x000fe200000100da */
[----:B------:R-:W-:Y:S01]  /*23f0*/  FSEL R182, R182, RZ, P1 ;  /* 0x000000ffb6b67208 */ /* 0x000fe20000800000 */
[C---:B------:R-:W-:Y:S01]  /*2400*/  FMUL.FTZ R227, R219.reuse, R220 ;  /* 0x000000dcdbe37220 */ /* 0x040fe20000410000 */
[----:B------:R-:W-:Y:S01]  /*2410*/  FSEL R185, R222, RZ, P1 ;  /* 0x000000ffdeb97208 */ /* 0x000fe20000800000 */
[----:B------:R-:W-:Y:S01]  /*2420*/  FADD.FTZ R186, R14, -R183 ;  /* 0x800000b70eba7221 */ /* 0x000fe20000010000 */
[----:B------:R-:W4:Y:S01]  /*2430*/  @P3 LDC R229, c[0x0][0x40c] ;  /* 0x00010300ffe53b82 */ /* 0x000f220000000800 */
[----:B------:R-:W-:Y:S01]  /*2440*/  FSEL R183, R184, RZ, P1 ;  /* 0x000000ffb8b77208 */ /* 0x000fe20000800000 */
[----:B--2---:R-:W-:Y:S01]  /*2450*/  @P3 FMUL.FTZ R225, R182, R225 ;  /* 0x000000e1b6e13220 */ /* 0x004fe20000410000 */
[----:B------:R-:W-:-:S03]  /*2460*/  FMUL.FTZ R186, R219, R186 ;  /* 0x000000badbba7220 */ /* 0x000fc60000410000 */
[-C--:B------:R-:W-:Y:S01]  /*2470*/  @P3 FFMA.FTZ R170, R233, R225.reuse, R170 ;  /* 0x000000e1e9aa3223 */ /* 0x080fe200000100aa */
[----:B-1----:R-:W-:Y:S01]  /*2480*/  @P3 FMUL.FTZ R206, R183, R206 ;  /* 0x000000ceb7ce3220 */ /* 0x002fe20000410000 */
[----:B------:R-:W-:Y:S01]  /*2490*/  FSEL R184, R186, RZ, P1 ;  /* 0x000000ffbab87208 */ /* 0x000fe20000800000 */
[----:B------:R-:W-:Y:S01]  /*24a0*/  @P3 FMUL.FTZ R186, R54, R225 ;  /* 0x000000e136ba3220 */ /* 0x000fe20000410000 */
[----:B------:R-:W-:Y:S01]  /*24b0*/  @P3 SHF.L.U32 R225, R175, 0x10, RZ ;  /* 0x00000010afe13819 */ /* 0x000fe200000006ff */
[----:B------:R-:W-:Y:S01]  /*24c0*/  @P3 FMUL.FTZ R220, R55, R206 ;  /* 0x000000ce37dc3220 */ /* 0x000fe20000410000 */
[----:B------:R-:W-:Y:S01]  /*24d0*/  @P3 FFMA.FTZ R171, R206, R187, R171 ;  /* 0x000000bbceab3223 */ /* 0x000fe200000100ab */
[----:B0-----:R-:W-:Y:S01]  /*24e0*/  @P3 FMUL.FTZ R205, R184, R205 ;  /* 0x000000cdb8cd3220 */ /* 0x001fe20000410000 */
[----:B------:R-:W-:Y:S02]  /*24f0*/  @P3 F2FP.BF16.F32.PACK_AB R207, RZ, R186 ;  /* 0x000000baffcf323e */ /* 0x000fe400000010ff */
[----:B------:R-:W-:Y:S01]  /*2500*/  FSEL R186, R227, RZ, P1 ;  /* 0x000000ffe3ba7208 */ /* 0x000fe20000800000 */
[----:B------:R-:W-:Y:S01]  /*2510*/  @P3 FMUL.FTZ R222, R56, R205 ;  /* 0x000000cd38de3220 */ /* 0x000fe20000410000 */
[----:B------:R-:W-:Y:S01]  /*2520*/  @P3 PRMT R177, R207, 0x7610, R177 ;  /* 0x00007610cfb13816 */ /* 0x000fe200000000b1 */
[----:B---3--:R-:W-:Y:S01]  /*2530*/  @P3 FMUL.FTZ R228, R185, R228 ;  /* 0x000000e4b9e43220 */ /* 0x008fe20000410000 */
[----:B------:R-:W-:-:S02]  /*2540*/  @P3 PRMT R207, R172, 0x7632, R207 ;  /* 0x00007632accf3816 */ /* 0x000fc400000000cf */
[----:B------:R-:W-:Y:S01]  /*2550*/  @P3 F2FP.BF16.F32.PACK_AB R222, RZ, R222 ;  /* 0x000000deffde323e */ /* 0x000fe200000010ff */
[----:B------:R-:W-:Y:S01]  /*2560*/  @P3 FMUL.FTZ R227, R57, R228 ;  /* 0x000000e439e33220 */ /* 0x000fe20000410000 */
[----:B------:R-:W-:Y:S01]  /*2570*/  @P3 SHF.L.U32 R207, R207, 0x10, RZ ;  /* 0x00000010cfcf3819 */ /* 0x000fe200000006ff */
[----:B----4-:R-:W-:Y:S01]  /*2580*/  @P3 FMUL.FTZ R229, R186, R229 ;  /* 0x000000e5bae53220 */ /* 0x010fe20000410000 */
[----:B------:R-:W-:Y:S02]  /*2590*/  @P3 F2FP.BF16.F32.PACK_AB R220, RZ, R220 ;  /* 0x000000dcffdc323e */ /* 0x000fe400000010ff */
[----:B------:R-:W-:Y:S01]  /*25a0*/  @P3 PRMT R178, R222, 0x7610, R178 ;  /* 0x00007610deb23816 */ /* 0x000fe200000000b2 */
[----:B------:R-:W-:Y:S01]  /*25b0*/  FFMA.FTZ R222, R8, R209, R218 ;  /* 0x000000d108de7223 */ /* 0x000fe200000100da */
[----:B------:R-:W-:Y:S01]  /*25c0*/  @P3 PRMT R177, R177, 0x5410, R220 ;  /* 0x00005410b1b13816 */ /* 0x000fe200000000dc */
[----:B------:R-:W-:Y:S01]  /*25d0*/  @P3 FFMA.FTZ R169, R204, R207, R169 ;  /* 0x000000cfcca93223 */ /* 0x000fe200000100a9 */
[-C--:B------:R-:W-:Y:S01]  /*25e0*/  @P3 FMUL.FTZ R220, R58, R229.reuse ;  /* 0x000000e53adc3220 */ /* 0x080fe20000410000 */
[----:B------:R-:W-:Y:S01]  /*25f0*/  FADD.FTZ R222, R193, -R222 ;  /* 0x800000dec1de7221 */ /* 0x000fe20000010000 */
[C---:B------:R-:W-:Y:S01]  /*2600*/  @P3 PRMT R204, R174.reuse, 0x7632, R204 ;  /* 0x00007632aecc3816 */ /* 0x040fe200000000cc */
[----:B------:R-:W-:Y:S01]  /*2610*/  @P3 FFMA.FTZ R166, R225, R229, R166 ;  /* 0x000000e5e1a63223 */ /* 0x000fe200000100a6 */
[----:B------:R-:W-:Y:S01]  /*2620*/  @P3 SHF.L.U32 R207, R174, 0x10, RZ ;  /* 0x00000010aecf3819 */ /* 0x000fe200000006ff */
[----:B------:R-:W-:Y:S01]  /*2630*/  FMUL.FTZ R222, R219, R222 ;  /* 0x000000dedbde7220 */ /* 0x000fe20000410000 */
[----:B------:R-:W-:-:S02]  /*2640*/  @P3 SHF.L.U32 R204, R204, 0x10, RZ ;  /* 0x00000010cccc3819 */ /* 0x000fc400000006ff */
[----:B------:R-:W-:Y:S01]  /*2650*/  @P3 F2FP.BF16.F32.PACK_AB R227, RZ, R227 ;  /* 0x000000e3ffe3323e */ /* 0x000fe200000010ff */
[----:B------:R-:W-:Y:S01]  /*2660*/  @P3 FFMA.FTZ R164, R207, R205, R164 ;  /* 0x000000cdcfa43223 */ /* 0x000fe200000100a4 */
[----:B------:R-:W-:Y:S01]  /*2670*/  @P3 F2FP.BF16.F32.PACK_AB R220, RZ, R220 ;  /* 0x000000dcffdc323e */ /* 0x000fe200000010ff */
[----:B------:R-:W-:Y:S01]  /*2680*/  @P3 FFMA.FTZ R165, R228, R204, R165 ;  /* 0x000000cce4a53223 */ /* 0x000fe200000100a5 */
[----:B------:R-:W-:Y:S02]  /*2690*/  FSEL R187, R222, RZ, P1 ;  /* 0x000000ffdebb7208 */ /* 0x000fe40000800000 */
        /* <DEDUP_REMOVED lines=11> */
.L_x_5767:
[----:B------:R-:W-:Y:S02]  /*2750*/  MOV R224, UR20 ;  /* 0x0000001400e07c02 */ /* 0x000fe40008000f00 */
[----:B------:R-:W-:Y:S02]  /*2760*/  MOV R226, UR21 ;  /* 0x0000001500e27c02 */ /* 0x000fe40008000f00 */
[----:B------:R-:W-:-:S04]  /*2770*/  ISETP.NE.U32.AND P1, PT, R224, RZ, PT ;  /* 0x000000ffe000720c */ /* 0x000fc80003f25070 */
[----:B------:R-:W-:-:S13]  /*2780*/  ISETP.NE.AND.EX P1, PT, R226, RZ, PT, P1 ;  /* 0x000000ffe200720c */ /* 0x000fda0003f25310 */
[----:B------:R-:W-:Y:S05]  /*2790*/  @P1 BRA `(.L_x_5784) ;  /* 0x0000000400741947 */ /* 0x000fea0003800000 */
[----:B------:R-:W0:Y:S01]  /*27a0*/  @P3 LDC R225, c[0x0][0x40c] ;  /* 0x00010300ffe13b82 */ /* 0x000e220000000800 */
[-CC-:B------:R-:W-:Y:S01]  /*27b0*/  @P2 FFMA.FTZ R205, R3, R209.reuse, R218.reuse ;  /* 0x000000d103cd2223 */ /* 0x180fe200000100da */
[-CC-:B------:R-:W-:Y:S01]  /*27c0*/  @P2 FFMA.FTZ R229, R5, R209.reuse, R218.reuse ;  /* 0x000000d105e52223 */ /* 0x180fe200000100da */
[----:B------:R-:W-:Y:S01]  /*27d0*/  MOV R204, R48 ;  /* 0x0000003000cc7202 */ /* 0x000fe20000000f00 */
[-CC-:B------:R-:W-:Y:S01]  /*27e0*/  @P2 FFMA.FTZ R220, R2, R209.reuse, R218.reuse ;  /* 0x000000d102dc2223 */ /* 0x180fe200000100da */
[----:B------:R-:W-:Y:S01]  /*27f0*/  @P2 FADD.FTZ R205, R10, -R205 ;  /* 0x800000cd0acd2221 */ /* 0x000fe20000010000 */
[----:B------:R-:W-:Y:S01]  /*2800*/  @P2 FADD.FTZ R229, R12, -R229 ;  /* 0x800000e50ce52221 */ /* 0x000fe20000010000 */
[----:B------:R-:W-:Y:S01]  /*2810*/  @P2 FFMA.FTZ R228, R4, R209, R218 ;  /* 0x000000d104e42223 */ /* 0x000fe200000100da */
[----:B------:R-:W1:Y:S01]  /*2820*/  @P3 LDC R230, c[0x0][0x40c] ;  /* 0x00010300ffe63b82 */ /* 0x000e620000000800 */
[----:B------:R-:W-:Y:S01]  /*2830*/  @P2 FFMA.FTZ R204, R219, R205, R48 ;  /* 0x000000cddbcc2223 */ /* 0x000fe20000010030 */
[----:B------:R-:W-:Y:S01]  /*2840*/  MOV R207, R50 ;  /* 0x0000003200cf7202 */ /* 0x000fe20000000f00 */
[----:B------:R-:W-:Y:S01]  /*2850*/  @P2 FADD.FTZ R220, R27, -R220 ;  /* 0x800000dc1bdc2221 */ /* 0x000fe20000010000 */
[----:B------:R-:W-:Y:S01]  /*2860*/  @P2 FFMA.FTZ R207, R219, R229, R50 ;  /* 0x000000e5dbcf2223 */ /* 0x000fe20000010032 */
[----:B------:R-:W-:Y:S01]  /*2870*/  @P2 FADD.FTZ R228, R189, -R228 ;  /* 0x800000e4bde42221 */ /* 0x000fe20000010000 */
[----:B------:R-:W-:Y:S01]  /*2880*/  MOV R206, R49 ;  /* 0x0000003100ce7202 */ /* 0x000fe20000000f00 */
[C---:B------:R-:W-:Y:S01]  /*2890*/  @P2 FFMA.FTZ R206, R219.reuse, R220, R49 ;  /* 0x000000dcdbce2223 */ /* 0x040fe20000010031 */
[----:B------:R-:W2:Y:S01]  /*28a0*/  @P3 LDC R227, c[0x0][0x40c] ;  /* 0x00010300ffe33b82 */ /* 0x000ea20000000800 */
[----:B------:R-:W-:Y:S01]  /*28b0*/  MOV R222, R51 ;  /* 0x0000003300de7202 */ /* 0x000fe20000000f00 */
[----:B------:R-:W-:Y:S01]  /*28c0*/  @P2 FFMA.FTZ R222, R219, R228, R51 ;  /* 0x000000e4dbde2223 */ /* 0x000fe20000010033 */
[----:B------:R-:W-:-:S02]  /*28d0*/  MOV R228, R44 ;  /* 0x0000002c00e47202 */ /* 0x000fc40000000f00 */
[----:B------:R-:W-:-:S03]  /*28e0*/  MOV R229, R45 ;  /* 0x0000002d00e57202 */ /* 0x000fc60000000f00 */
[----:B------:R-:W3:Y:S01]  /*28f0*/  @P3 LDC R231, c[0x0][0x40c] ;  /* 0x00010300ffe73b82 */ /* 0x000ee20000000800 */
[----:B0-----:R-:W-:Y:S01]  /*2900*/  @P3 FMUL.FTZ R205, R204, R225 ;  /* 0x000000e1cccd3220 */ /* 0x001fe20000410000 */
[-CC-:B------:R-:W-:Y:S01]  /*2910*/  @P2 FFMA.FTZ R225, R7, R209.reuse, R218.reuse ;  /* 0x000000d107e12223 */ /* 0x180fe200000100da */
[----:B------:R-:W-:Y:S02]  /*2920*/  @P2 FFMA.FTZ R204, R6, R209, R218 ;  /* 0x000000d106cc2223 */ /* 0x000fe400000100da */
[----:B------:R-:W-:Y:S01]  /*2930*/  @P3 FMUL.FTZ R220, R52, R205 ;  /* 0x000000cd34dc3220 */ /* 0x000fe20000410000 */
[----:B------:R-:W-:Y:S01]  /*2940*/  @P2 FADD.FTZ R225, R14, -R225 ;  /* 0x800000e10ee12221 */ /* 0x000fe20000010000 */
[----:B------:R-:W-:Y:S01]  /*2950*/  @P2 FADD.FTZ R204, R191, -R204 ;  /* 0x800000ccbfcc2221 */ /* 0x000fe20000010000 */
[----:B------:R-:W0:Y:S01]  /*2960*/  @P3 LDC R233, c[0x0][0x40c] ;  /* 0x00010300ffe93b82 */ /* 0x000e220000000800 */
[----:B-1----:R-:W-:Y:S01]  /*2970*/  @P3 FMUL.FTZ R207, R207, R230 ;  /* 0x000000e6cfcf3220 */ /* 0x002fe20000410000 */
[C---:B------:R-:W-:Y:S01]  /*2980*/  @P2 FFMA.FTZ R228, R219.reuse, R225, R44 ;  /* 0x000000e1dbe42223 */ /* 0x040fe2000001002c */
[----:B------:R-:W-:Y:S01]  /*2990*/  @P2 FFMA.FTZ R229, R219, R204, R45 ;  /* 0x000000ccdbe52223 */ /* 0x000fe2000001002d */
[----:B------:R-:W-:Y:S01]  /*29a0*/  @P3 F2FP.BF16.F32.PACK_AB R220, RZ, R220 ;  /* 0x000000dcffdc323e */ /* 0x000fe200000010ff */
[----:B------:R-:W-:Y:S01]  /*29b0*/  @P3 FMUL.FTZ R225, R54, R207 ;  /* 0x000000cf36e13220 */ /* 0x000fe20000410000 */
[----:B------:R-:W-:-:S02]  /*29c0*/  MOV R230, R46 ;  /* 0x0000002e00e67202 */ /* 0x000fc40000000f00 */
[----:B------:R-:W1:Y:S01]  /*29d0*/  @P3 LDC R232, c[0x0][0x40c] ;  /* 0x00010300ffe83b82 */ /* 0x000e620000000800 */
[----:B--2---:R-:W-:Y:S01]  /*29e0*/  @P3 FMUL.FTZ R204, R206, R227 ;  /* 0x000000e3cecc3220 */ /* 0x004fe20000410000 */
[----:B------:R-:W-:Y:S01]  /*29f0*/  @P2 FFMA.FTZ R227, R9, R209, R218 ;  /* 0x000000d109e32223 */ /* 0x000fe200000100da */
[----:B------:R-:W-:Y:S02]  /*2a00*/  @P3 F2FP.BF16.F32.PACK_AB R225, RZ, R225 ;  /* 0x000000e1ffe1323e */ /* 0x000fe400000010ff */
[----:B------:R-:W-:Y:S02]  /*2a10*/  @P3 PRMT R176, R220, 0x7610, R176 ;  /* 0x00007610dcb03816 */ /* 0x000fe400000000b0 */
[----:B-----5:R-:W-:Y:S01]  /*2a20*/  @P3 PRMT R220, R172, 0x7632, R220 ;  /* 0x00007632acdc3816 */ /* 0x020fe200000000dc */
[----:B------:R-:W2:Y:S01]  /*2a30*/  @P3 LDC R235, c[0x0][0x40c] ;  /* 0x00010300ffeb3b82 */ /* 0x000ea20000000800 */
[----:B---3--:R-:W-:Y:S01]  /*2a40*/  @P3 FMUL.FTZ R206, R222, R231 ;  /* 0x000000e7dece3220 */ /* 0x008fe20000410000 */
[----:B------:R-:W-:Y:S01]  /*2a50*/  @P3 FMUL.FTZ R222, R53, R204 ;  /* 0x000000cc35de3220 */ /* 0x000fe20000410000 */
[----:B------:R-:W-:Y:S01]  /*2a60*/  @P2 FADD.FTZ R231, R16, -R227 ;  /* 0x800000e310e72221 */ /* 0x000fe20000010000 */
[----:B------:R-:W-:Y:S01]  /*2a70*/  @P3 PRMT R177, R225, 0x7610, R177 ;  /* 0x00007610e1b13816 */ /* 0x000fe200000000b1 */
[----:B------:R-:W-:Y:S01]  /*2a80*/  @P3 FMUL.FTZ R227, R55, R206 ;  /* 0x000000ce37e33220 */ /* 0x000fe20000410000 */
[----:B------:R-:W-:Y:S01]  /*2a90*/  @P3 SHF.L.U32 R220, R220, 0x10, RZ ;  /* 0x00000010dcdc3819 */ /* 0x000fe200000006ff */
[----:B------:R-:W-:Y:S01]  /*2aa0*/  @P2 FFMA.FTZ R230, R219, R231, R46 ;  /* 0x000000e7dbe62223 */ /* 0x000fe2000001002e */
[----:B------:R-:W-:Y:S01]  /*2ab0*/  @P3 F2FP.BF16.F32.PACK_AB R222, RZ, R222 ;  /* 0x000000deffde323e */ /* 0x000fe200000010ff */
[----:B0-----:R-:W-:Y:S01]  /*2ac0*/  @P3 FMUL.FTZ R225, R228, R233 ;  /* 0x000000e9e4e13220 */ /* 0x001fe20000410000 */
[----:B------:R-:W-:Y:S01]  /*2ad0*/  @P3 SHF.L.U32 R231, R172, 0x10, RZ ;  /* 0x00000010ace73819 */ /* 0x000fe200000006ff */
[----:B------:R-:W-:Y:S01]  /*2ae0*/  @P3 FFMA.FTZ R169, R204, R220, R169 ;  /* 0x000000dccca93223 */ /* 0x000fe200000100a9 */
[----:B------:R-:W-:-:S02]  /*2af0*/  @P3 F2FP.BF16.F32.PACK_AB R227, RZ, R227 ;  /* 0x000000e3ffe3323e */ /* 0x000fc400000010ff */
[----:B------:R-:W-:Y:S01]  /*2b00*/  @P3 PRMT R176, R176, 0x5410, R222 ;  /* 0x00005410b0b03816 */ /* 0x000fe200000000de */
[----:B------:R-:W-:Y:S01]  /*2b10*/  @P3 FMUL.FTZ R222, R56, R225 ;  /* 0x000000e138de3220 */ /* 0x000fe20000410000 */
[----:B-1----:R-:W-:Y:S01]  /*2b20*/  @P3 FMUL.FTZ R228, R229, R232 ;  /* 0x000000e8e5e43220 */ /* 0x002fe20000410000 */
[----:B------:R-:W-:Y:S01]  /*2b30*/  @P3 FFMA.FTZ R168, R231, R205, R168 ;  /* 0x000000cde7a83223 */ /* 0x000fe200000100a8 */
[----:B------:R-:W-:Y:S02]  /*2b40*/  @P3 SHF.L.U32 R231, R173, 0x10, RZ ;  /* 0x00000010ade73819 */ /* 0x000fe400000006ff */
        /* <DEDUP_REMOVED lines=34> */
.L_x_5784:
[----:B------:R-:W0:Y:S01]  /*2d70*/  @P3 LDC R229, c[0x0][0x40c] ;  /* 0x00010300ffe53b82 */ /* 0x000e220000000800 */
[-CC-:B------:R-:W-:Y:S01]  /*2d80*/  @P2 FFMA.FTZ R181, R9, R209.reuse, R218.reuse ;  /* 0x000000d109b52223 */ /* 0x180fe200000100da */
[-CC-:B------:R-:W-:Y:S01]  /*2d90*/  @P2 FFMA.FTZ R180, R8, R209.reuse, R218.reuse ;  /* 0x000000d108b42223 */ /* 0x180fe200000100da */
[----:B------:R-:W-:Y:S01]  /*2da0*/  MOV R186, R46 ;  /* 0x0000002e00ba7202 */ /* 0x000fe20000000f00 */
[----:B------:R-:W-:Y:S01]  /*2db0*/  @P2 FFMA.FTZ R230, R4, R209, R218 ;  /* 0x000000d104e62223 */ /* 0x000fe200000100da */
[----:B------:R-:W-:Y:S01]  /*2dc0*/  @P2 FADD.FTZ R181, R16, -R181 ;  /* 0x800000b510b52221 */ /* 0x000fe20000010000 */
[----:B------:R-:W-:Y:S01]  /*2dd0*/  @P2 FADD.FTZ R180, R193, -R180 ;  /* 0x800000b4c1b42221 */ /* 0x000fe20000010000 */
[----:B------:R-:W-:Y:S01]  /*2de0*/  MOV R187, R47 ;  /* 0x0000002f00bb7202 */ /* 0x000fe20000000f00 */
[----:B------:R-:W1:Y:S01]  /*2df0*/  @P3 LDC R232, c[0x0][0x40c] ;  /* 0x00010300ffe83b82 */ /* 0x000e620000000800 */
[----:B------:R-:W-:Y:S01]  /*2e00*/  @P2 FFMA.FTZ R186, R219, R181, R46 ;  /* 0x000000b5dbba2223 */ /* 0x000fe2000001002e */
[-CC-:B------:R-:W-:Y:S01]  /*2e10*/  @P2 FFMA.FTZ R181, R3, R209.reuse, R218.reuse ;  /* 0x000000d103b52223 */ /* 0x180fe200000100da */
[----:B------:R-:W-:Y:S01]  /*2e20*/  @P2 FFMA.FTZ R187, R219, R180, R47 ;  /* 0x000000b4dbbb2223 */ /* 0x000fe2000001002f */
[----:B------:R-:W-:Y:S01]  /*2e30*/  MOV R180, R48 ;  /* 0x0000003000b47202 */ /* 0x000fe20000000f00 */
[-CC-:B------:R-:W-:Y:S01]  /*2e40*/  @P2 FFMA.FTZ R184, R2, R209.reuse, R218.reuse ;  /* 0x000000d102b82223 */ /* 0x180fe200000100da */
[----:B------:R-:W-:Y:S01]  /*2e50*/  @P2 FADD.FTZ R183, R10, -R181 ;  /* 0x800000b50ab72221 */ /* 0x000fe20000010000 */
[-CC-:B------:R-:W-:Y:S01]  /*2e60*/  @P2 FFMA.FTZ R234, R6, R209.reuse, R218.reuse ;  /* 0x000000d106ea2223 */ /* 0x180fe200000100da */
[----:B------:R-:W2:Y:S01]  /*2e70*/  @P3 LDC R236, c[0x0][0x40c] ;  /* 0x00010300ffec3b82 */ /* 0x000ea20000000800 */
[----:B------:R-:W-:Y:S01]  /*2e80*/  @P2 FFMA.FTZ R231, R7, R209, R218 ;  /* 0x000000d107e72223 */ /* 0x000fe200000100da */
[----:B------:R-:W-:Y:S01]  /*2e90*/  @P2 FFMA.FTZ R180, R219, R183, R48 ;  /* 0x000000b7dbb42223 */ /* 0x000fe20000010030 */
[----:B------:R-:W-:Y:S01]  /*2ea0*/  @P2 FFMA.FTZ R183, R5, R209, R218 ;  /* 0x000000d105b72223 */ /* 0x000fe200000100da */
[----:B------:R-:W-:Y:S01]  /*2eb0*/  @P2 FADD.FTZ R230, R189, -R230 ;  /* 0x800000e6bde62221 */ /* 0x000fe20000010000 */
[----:B------:R-:W-:Y:S01]  /*2ec0*/  @P2 FADD.FTZ R184, R27, -R184 ;  /* 0x800000b81bb82221 */ /* 0x000fe20000010000 */
[----:B------:R-:W-:Y:S01]  /*2ed0*/  @P2 FADD.FTZ R234, R191, -R234 ;  /* 0x800000eabfea2221 */ /* 0x000fe20000010000 */
[----:B------:R-:W-:Y:S01]  /*2ee0*/  @P2 FADD.FTZ R183, R12, -R183 ;  /* 0x800000b70cb72221 */ /* 0x000fe20000010000 */
[----:B------:R-:W3:Y:S01]  /*2ef0*/  @P3 LDC R225, c[0x0][0x40c] ;  /* 0x00010300ffe13b82 */ /* 0x000ee20000000800 */
[----:B0-----:R-:W-:Y:S01]  /*2f00*/  @P3 FMUL.FTZ R229, R186, R229 ;  /* 0x000000e5bae53220 */ /* 0x001fe20000410000 */
[----:B------:R-:W-:Y:S01]  /*2f10*/  @P2 FADD.FTZ R231, R14, -R231 ;  /* 0x800000e70ee72221 */ /* 0x000fe20000010000 */
[----:B------:R-:W-:Y:S01]  /*2f20*/  MOV R181, R49 ;  /* 0x0000003100b57202 */ /* 0x000fe20000000f00 */
[C---:B------:R-:W-:Y:S01]  /*2f30*/  @P2 FFMA.FTZ R181, R219.reuse, R184, R49 ;  /* 0x000000b8dbb52223 */ /* 0x040fe20000010031 */
[----:B------:R-:W-:Y:S01]  /*2f40*/  @P3 FMUL.FTZ R182, R58, R229 ;  /* 0x000000e53ab63220 */ /* 0x000fe20000410000 */
[----:B------:R-:W-:Y:S01]  /*2f50*/  MOV R185, R45 ;  /* 0x0000002d00b97202 */ /* 0x000fe20000000f00 */
[C---:B------:R-:W-:Y:S01]  /*2f60*/  @P2 FFMA.FTZ R185, R219.reuse, R234, R45 ;  /* 0x000000eadbb92223 */ /* 0x040fe2000001002d */
[----:B------:R-:W0:Y:S01]  /*2f70*/  @P3 LDC R227, c[0x0][0x40c] ;  /* 0x00010300ffe33b82 */ /* 0x000e220000000800 */
[----:B------:R-:W-:Y:S01]  /*2f80*/  MOV R184, R44 ;  /* 0x0000002c00b87202 */ /* 0x000fe20000000f00 */
[----:B------:R-:W-:Y:S01]  /*2f90*/  @P2 FFMA.FTZ R184, R219, R231, R44 ;  /* 0x000000e7dbb82223 */ /* 0x000fe2000001002c */
[----:B------:R-:W-:-:S02]  /*2fa0*/  @P3 F2FP.BF16.F32.PACK_AB R228, RZ, R182 ;  /* 0x000000b6ffe4323e */ /* 0x000fc400000010ff */
[----:B------:R-:W-:Y:S01]  /*2fb0*/  MOV R182, R50 ;  /* 0x0000003200b67202 */ /* 0x000fe20000000f00 */
[C---:B------:R-:W-:Y:S01]  /*2fc0*/  @P2 FFMA.FTZ R182, R219.reuse, R183, R50 ;  /* 0x000000b7dbb62223 */ /* 0x040fe20000010032 */
[----:B------:R-:W-:Y:S01]  /*2fd0*/  MOV R183, R51 ;  /* 0x0000003300b77202 */ /* 0x000fe20000000f00 */
[----:B------:R-:W4:Y:S01]  /*2fe0*/  @P3 LDC R233, c[0x0][0x40c] ;  /* 0x00010300ffe93b82 */ /* 0x000f220000000800 */
[----:B------:R-:W-:Y:S01]  /*2ff0*/  @P2 FFMA.FTZ R183, R219, R230, R51 ;  /* 0x000000e6dbb72223 */ /* 0x000fe20000010033 */
[----:B------:R-:W-:Y:S02]  /*3000*/  @P3 PRMT R179, R228, 0x7610, R179 ;  /* 0x00007610e4b33816 */ /* 0x000fe400000000b3 */
[----:B-----5:R-:W-:Y:S01]  /*3010*/  @P3 SHF.L.U32 R235, R175, 0x10, RZ ;  /* 0x00000010afeb3819 */ /* 0x020fe200000006ff */
[----:B-1----:R-:W-:Y:S01]  /*3020*/  @P3 FMUL.FTZ R228, R183, R232 ;  /* 0x000000e8b7e43220 */ /* 0x002fe20000410000 */
[----:B------:R-:W-:Y:S01]  /*3030*/  @P3 PRMT R234, R175, 0x7632, R234 ;  /* 0x00007632afea3816 */ /* 0x000fe200000000ea */
[----:B--2---:R-:W-:Y:S01]  /*3040*/  @P3 FMUL.FTZ R232, R185, R236 ;  /* 0x000000ecb9e83220 */ /* 0x004fe20000410000 */
[----:B------:R-:W1:Y:S01]  /*3050*/  @P3 LDC R206, c[0x0][0x40c] ;  /* 0x00010300ffce3b82 */ /* 0x000e620000000800 */
[----:B---3--:R-:W-:Y:S01]  /*3060*/  @P3 FMUL.FTZ R225, R180, R225 ;  /* 0x000000e1b4e13220 */ /* 0x008fe20000410000 */
[----:B------:R-:W-:Y:S01]  /*3070*/  @P3 FFMA.FTZ R166, R235, R229, R166 ;  /* 0x000000e5eba63223 */ /* 0x000fe200000100a6 */
[----:B------:R-:W-:Y:S01]  /*3080*/  @P3 SHF.L.U32 R235, R234, 0x10, RZ ;  /* 0x00000010eaeb3819 */ /* 0x000fe200000006ff */
[----:B------:R-:W-:Y:S01]  /*3090*/  @P3 FMUL.FTZ R230, R55, R228 ;  /* 0x000000e437e63220 */ /* 0x000fe20000410000 */
[----:B------:R-:W-:Y:S01]  /*30a0*/  @P3 SHF.L.U32 R237, R172, 0x10, RZ ;  /* 0x00000010aced3819 */ /* 0x000fe200000006ff */
[----:B------:R-:W-:-:S02]  /*30b0*/  @P3 FMUL.FTZ R205, R52, R225 ;  /* 0x000000e134cd3220 */ /* 0x000fc40000410000 */
[----:B------:R-:W2:Y:S01]  /*30c0*/  @P3 LDC R220, c[0x0][0x40c] ;  /* 0x00010300ffdc3b82 */ /* 0x000ea20000000800 */
[----:B0-----:R-:W-:Y:S01]  /*30d0*/  @P3 FMUL.FTZ R227, R182, R227 ;  /* 0x000000e3b6e33220 */ /* 0x001fe20000410000 */
[----:B------:R-:W-:Y:S01]  /*30e0*/  @P3 FFMA.FTZ R168, R237, R225, R168 ;  /* 0x000000e1eda83223 */ /* 0x000fe200000100a8 */
[----:B------:R-:W-:Y:S02]  /*30f0*/  @P3 PRMT R225, R173, 0x7632, R225 ;  /* 0x00007632ade13816 */ /* 0x000fe400000000e1 */
[----:B------:R-:W-:Y:S01]  /*3100*/  @P3 FMUL.FTZ R222, R54, R227 ;  /* 0x000000e336de3220 */ /* 0x000fe20000410000 */
[----:B------:R-:W-:Y:S01]  /*3110*/  @P3 F2FP.BF16.F32.PACK_AB R205, RZ, R205 ;  /* 0x000000cdffcd323e */ /* 0x000fe200000010ff */
[----:B----4-:R-:W-:Y:S01]  /*3120*/  @P3 FMUL.FTZ R231, R184, R233 ;  /* 0x000000e9b8e73220 */ /* 0x010fe20000410000 */
[----:B------:R-:W-:Y:S02]  /*3130*/  @P3 FMUL.FTZ R233, R57, R232 ;  /* 0x000000e839e93220 */ /* 0x000fe40000410000 */
[----:B------:R-:W-:Y:S01]  /*3140*/  @P3 F2FP.BF16.F32.PACK_AB R222, RZ, R222 ;  /* 0x000000deffde323e */ /* 0x000fe200000010ff */
[----:B------:R-:W-:Y:S01]  /*3150*/  @P3 FMUL.FTZ R229, R56, R231 ;  /* 0x000000e738e53220 */ /* 0x000fe20000410000 */
[----:B------:R-:W-:-:S02]  /*3160*/  @P3 SHF.L.U32 R225, R225, 0x10, RZ ;  /* 0x00000010e1e13819 */ /* 0x000fc400000006ff */
[----:B------:R-:W-:Y:S01]  /*3170*/  @P3 F2FP.BF16.F32.PACK_AB R234, RZ, R233 ;  /* 0x000000e9ffea323e */ /* 0x000fe200000010ff */
[----:B-1----:R-:W-:Y:S01]  /*3180*/  @P3 FMUL.FTZ R206, R187, R206 ;  /* 0x000000cebbce3220 */ /* 0x002fe20000410000 */
[----:B------:R-:W-:Y:S01]  /*3190*/  @P3 PRMT R233, R174, 0x7632, R233 ;  /* 0x00007632aee93816 */ /* 0x000fe200000000e9 */
[----:B------:R-:W-:Y:S01]  /*31a0*/  @P3 FFMA.FTZ R171, R228, R225, R171 ;  /* 0x000000e1e4ab3223 */ /* 0x000fe200000100ab */
[----:B------:R-:W-:Y:S01]  /*31b0*/  @P3 F2FP.BF16.F32.PACK_AB R229, RZ, R229 ;  /* 0x000000e5ffe5323e */ /* 0x000fe200000010ff */
[----:B------:R-:W-:Y:S01]  /*31c0*/  @P3 FMUL.FTZ R204, R59, R206 ;  /* 0x000000ce3bcc3220 */ /* 0x000fe20000410000 */
[----:B------:R-:W-:Y:S01]  /*31d0*/  @P3 FFMA.FTZ R167, R206, R235, R167 ;  /* 0x000000ebcea73223 */ /* 0x000fe200000100a7 */
        /* <DEDUP_REMOVED lines=21> */
.L_x_5783:
[----:B------:R-:W-:Y:S05]  /*3330*/  BSYNC.RECONVERGENT B1 ;  /* 0x0000000000017941 */ /* 0x000fea0003800200 */
.L_x_5766:
        /* <DEDUP_REMOVED lines=15> */
.L_x_5786:
[----:B------:R-:W-:Y:S05]  /*3430*/  BSYNC.RECONVERGENT B1 ;  /* 0x0000000000017941 */ /* 0x000fea0003800200 */
.L_x_5785:
[----:B------:R-:W-:Y:S04]  /*3440*/  BSSY.RECONVERGENT B1, `(.L_x_5787) ;  /* 0x000018e000017945 */ /* 0x000fe80003800200 */
[----:B------:R-:W-:Y:S05]  /*3450*/  @!P0 BRA `(.L_x_5788) ;  /* 0x0000000800ec8947 */ /* 0x000fea0003800000 */
[----:B------:R-:W-:Y:S05]  /*3460*/  @!P1 BRA `(.L_x_5789) ;  /* 0x0000000400749947 */ /* 0x000fea0003800000 */
[----:B0-----:R-:W0:Y:S01]  /*3470*/  @P3 LDC R205, c[0x0][0x40c] ;  /* 0x00010300ffcd3b82 */ /* 0x001e220000000800 */
[-CC-:B------:R-:W-:Y:S01]  /*3480*/  @P2 FFMA.FTZ R181, R11, R209.reuse, R218.reuse ;  /* 0x000000d10bb52223 */ /* 0x180fe200000100da */
[----:B------:R-:W-:Y:S01]  /*3490*/  MOV R180, R40 ;  /* 0x0000002800b47202 */ /* 0x000fe20000000f00 */
[-CC-:B------:R-:W-:Y:S01]  /*34a0*/  @P2 FFMA.FTZ R182, R24, R209.reuse, R218.reuse ;  /* 0x000000d118b62223 */ /* 0x180fe200000100da */
[-CC-:B------:R-:W-:Y:S01]  /*34b0*/  @P2 FFMA.FTZ R183, R13, R209.reuse, R218.reuse ;  /* 0x000000d10db72223 */ /* 0x180fe200000100da */
[----:B------:R-:W-:Y:S01]  /*34c0*/  @P2 FADD.FTZ R181, R192, -R181 ;  /* 0x800000b5c0b52221 */ /* 0x000fe20000010000 */
[----:B------:R-:W-:Y:S01]  /*34d0*/  @P2 FFMA.FTZ R184, R18, R209, R218 ;  /* 0x000000d112b82223 */ /* 0x000fe200000100da */
[----:B------:R-:W-:Y:S01]  /*34e0*/  @P2 FADD.FTZ R182, R201, -R182 ;  /* 0x800000b6c9b62221 */ /* 0x000fe20000010000 */
[----:B------:R-:W1:Y:S01]  /*34f0*/  @P3 LDC R207, c[0x0][0x40c] ;  /* 0x00010300ffcf3b82 */ /* 0x000e620000000800 */
[----:B------:R-:W-:Y:S01]  /*3500*/  @P2 FFMA.FTZ R180, R219, R181, R40 ;  /* 0x000000b5dbb42223 */ /* 0x000fe20000010028 */
[----:B------:R-:W-:Y:S01]  /*3510*/  @P2 FADD.FTZ R185, R194, -R183 ;  /* 0x800000b7c2b92221 */ /* 0x000fe20000010000 */
[----:B------:R-:W-:Y:S01]  /*3520*/  MOV R187, R39 ;  /* 0x0000002700bb7202 */ /* 0x000fe20000000f00 */
[----:B------:R-:W-:Y:S01]  /*3530*/  @P2 FADD.FTZ R184, R195, -R184 ;  /* 0x800000b8c3b82221 */ /* 0x000fe20000010000 */
[----:B------:R-:W-:Y:S01]  /*3540*/  @P2 FFMA.FTZ R187, R219, R182, R39 ;  /* 0x000000b6dbbb2223 */ /* 0x000fe20000010027 */
[-CC-:B------:R-:W-:Y:S01]  /*3550*/  @P2 FFMA.FTZ R225, R15, R209.reuse, R218.reuse ;  /* 0x000000d10fe12223 */ /* 0x180fe200000100da */
[----:B------:R-:W-:Y:S01]  /*3560*/  @P2 FFMA.FTZ R186, R20, R209, R218 ;  /* 0x000000d114ba2223 */ /* 0x000fe200000100da */
[----:B------:R-:W2:Y:S01]  /*3570*/  @P3 LDC R220, c[0x0][0x40c] ;  /* 0x00010300ffdc3b82 */ /* 0x000ea20000000800 */
[----:B------:R-:W-:Y:S01]  /*3580*/  MOV R182, R42 ;  /* 0x0000002a00b67202 */ /* 0x000fe20000000f00 */
[----:B------:R-:W-:Y:S01]  /*3590*/  @P2 FFMA.FTZ R182, R219, R185, R42 ;  /* 0x000000b9dbb62223 */ /* 0x000fe2000001002a */
[----:B------:R-:W-:Y:S01]  /*35a0*/  @P2 FADD.FTZ R225, R196, -R225 ;  /* 0x800000e1c4e12221 */ /* 0x000fe20000010000 */
[----:B------:R-:W-:Y:S01]  /*35b0*/  @P2 FADD.FTZ R186, R197, -R186 ;  /* 0x800000bac5ba2221 */ /* 0x000fe20000010000 */
[----:B------:R-:W-:Y:S01]  /*35c0*/  @P2 FFMA.FTZ R227, R17, R209, R218 ;  /* 0x000000d111e32223 */ /* 0x000fe200000100da */
[----:B------:R-:W-:-:S02]  /*35d0*/  MOV R183, R43 ;  /* 0x0000002b00b77202 */ /* 0x000fc40000000f00 */
[----:B------:R-:W3:Y:S01]  /*35e0*/  @P3 LDC R231, c[0x0][0x40c] ;  /* 0x00010300ffe73b82 */ /* 0x000ee20000000800 */
[----:B0-----:R-:W-:Y:S01]  /*35f0*/  @P3 FMUL.FTZ R205, R180, R205 ;  /* 0x000000cdb4cd3220 */ /* 0x001fe20000410000 */
[----:B------:R-:W-:Y:S01]  /*3600*/  @P2 FFMA.FTZ R183, R219, R186, R43 ;  /* 0x000000badbb72223 */ /* 0x000fe2000001002b */
[----:B------:R-:W-:Y:S01]  /*3610*/  @P2 FADD.FTZ R229, R198, -R227 ;  /* 0x800000e3c6e52221 */ /* 0x000fe20000010000 */
[----:B-----5:R-:W-:Y:S01]  /*3620*/  @P3 SHF.L.U32 R235, R175, 0x10, RZ ;  /* 0x00000010afeb3819 */ /* 0x020fe200000006ff */
[----:B------:R-:W-:-:S03]  /*3630*/  @P3 FMUL.FTZ R181, R60, R205 ;  /* 0x000000cd3cb53220 */ /* 0x000fc60000410000 */
[----:B------:R-:W0:Y:S01]  /*3640*/  @P3 LDC R204, c[0x0][0x40c] ;  /* 0x00010300ffcc3b82 */ /* 0x000e220000000800 */
[----:B-1----:R-:W-:Y:S01]  /*3650*/  @P3 FMUL.FTZ R207, R182, R207 ;  /* 0x000000cfb6cf3220 */ /* 0x002fe20000410000 */
[----:B------:R-:W-:Y:S02]  /*3660*/  @P3 F2FP.BF16.F32.PACK_AB R206, RZ, R181 ;  /* 0x000000b5ffce323e */ /* 0x000fe400000010ff */
[----:B------:R-:W-:Y:S01]  /*3670*/  MOV R181, R41 ;  /* 0x0000002900b57202 */ /* 0x000fe20000000f00 */
[C---:B------:R-:W-:Y:S01]  /*3680*/  @P2 FFMA.FTZ R181, R219.reuse, R184, R41 ;  /* 0x000000b8dbb52223 */ /* 0x040fe20000010029 */
[----:B------:R-:W-:Y:S01]  /*3690*/  MOV R184, R36 ;  /* 0x0000002400b87202 */ /* 0x000fe20000000f00 */
[----:B------:R-:W-:Y:S01]  /*36a0*/  @P2 FFMA.FTZ R184, R219, R225, R36 ;  /* 0x000000e1dbb82223 */ /* 0x000fe20000010024 */
[----:B------:R-:W1:Y:S01]  /*36b0*/  @P3 LDC R228, c[0x0][0x40c] ;  /* 0x00010300ffe43b82 */ /* 0x000e620000000800 */
[----:B--2---:R-:W-:Y:S01]  /*36c0*/  @P3 FMUL.FTZ R220, R181, R220 ;  /* 0x000000dcb5dc3220 */ /* 0x004fe20000410000 */
[----:B------:R-:W-:Y:S01]  /*36d0*/  @P3 FMUL.FTZ R186, R62, R207 ;  /* 0x000000cf3eba3220 */ /* 0x000fe20000410000 */
[----:B------:R-:W-:-:S02]  /*36e0*/  @P3 PRMT R176, R206, 0x7610, R176 ;  /* 0x00007610ceb03816 */ /* 0x000fc400000000b0 */
[----:B------:R-:W-:Y:S02]  /*36f0*/  @P3 FMUL.FTZ R185, R61, R220 ;  /* 0x000000dc3db93220 */ /* 0x000fe40000410000 */
[----:B------:R-:W-:Y:S01]  /*3700*/  @P3 F2FP.BF16.F32.PACK_AB R224, RZ, R186 ;  /* 0x000000baffe0323e */ /* 0x000fe200000010ff */
[----:B------:R-:W2:Y:S01]  /*3710*/  @P3 LDC R233, c[0x0][0x40c] ;  /* 0x00010300ffe93b82 */ /* 0x000ea20000000800 */
[----:B---3--:R-:W-:Y:S01]  /*3720*/  @P3 FMUL.FTZ R227, R184, R231 ;  /* 0x000000e7b8e33220 */ /* 0x008fe20000410000 */
[----:B------:R-:W-:Y:S01]  /*3730*/  @P3 F2FP.BF16.F32.PACK_AB R222, RZ, R185 ;  /* 0x000000b9ffde323e */ /* 0x000fe200000010ff */
[----:B------:R-:W-:Y:S01]  /*3740*/  @P2 FFMA.FTZ R186, R22, R209, R218 ;  /* 0x000000d116ba2223 */ /* 0x000fe200000100da */
[----:B------:R-:W-:Y:S01]  /*3750*/  MOV R185, R37 ;  /* 0x0000002500b97202 */ /* 0x000fe20000000f00 */
[----:B------:R-:W-:Y:S01]  /*3760*/  @P3 FMUL.FTZ R206, R64, R227 ;  /* 0x000000e340ce3220 */ /* 0x000fe20000410000 */
[----:B------:R-:W-:Y:S01]  /*3770*/  @P3 PRMT R176, R176, 0x5410, R222 ;  /* 0x00005410b0b03816 */ /* 0x000fe200000000de */
[----:B------:R-:W-:Y:S01]  /*3780*/  @P2 FADD.FTZ R226, R199, -R186 ;  /* 0x800000bac7e22221 */ /* 0x000fe20000010000 */
[----:B0-----:R-:W-:Y:S01]  /*3790*/  @P3 FMUL.FTZ R204, R183, R204 ;  /* 0x000000ccb7cc3220 */ /* 0x001fe20000410000 */
[----:B------:R-:W-:Y:S01]  /*37a0*/  MOV R186, R38 ;  /* 0x0000002600ba7202 */ /* 0x000fe20000000f00 */
[----:B------:R-:W-:Y:S01]  /*37b0*/  @P2 FFMA.FTZ R186, R219, R229, R38 ;  /* 0x000000e5dbba2223 */ /* 0x000fe20000010026 */
[----:B------:R-:W-:Y:S01]  /*37c0*/  @P3 F2FP.BF16.F32.PACK_AB R222, RZ, R206 ;  /* 0x000000ceffde323e */ /* 0x000fe200000010ff */
[----:B------:R-:W-:Y:S01]  /*37d0*/  @P3 FMUL.FTZ R225, R63, R204 ;  /* 0x000000cc3fe13220 */ /* 0x000fe20000410000 */
[C---:B------:R-:W-:Y:S01]  /*37e0*/  @P3 PRMT R206, R172.reuse, 0x7632, R206 ;  /* 0x00007632acce3816 */ /* 0x040fe200000000ce */
[----:B------:R-:W-:Y:S01]  /*37f0*/  @P2 FFMA.FTZ R185, R219, R226, R37 ;  /* 0x000000e2dbb92223 */ /* 0x000fe20000010025 */
[----:B------:R-:W-:-:S02]  /*3800*/  @P3 SHF.L.U32 R231, R172, 0x10, RZ ;  /* 0x00000010ace73819 */ /* 0x000fc400000006ff */
[----:B------:R-:W-:Y:S02]  /*3810*/  @P3 SHF.L.U32 R206, R206, 0x10, RZ ;  /* 0x00000010cece3819 */ /* 0x000fe400000006ff */
[----:B------:R-:W-:Y:S01]  /*3820*/  @P3 F2FP.BF16.F32.PACK_AB R225, RZ, R225 ;  /* 0x000000e1ffe1323e */ /* 0x000fe200000010ff */
[----:B------:R-:W-:Y:S01]  /*3830*/  @P3 FFMA.FTZ R160, R231, R205, R160 ;  /* 0x000000cde7a03223 */ /* 0x000fe200000100a0 */
[----:B------:R-:W-:Y:S01]  /*3840*/  @P3 PRMT R177, R224, 0x7610, R177 ;  /* 0x00007610e0b13816 */ /* 0x000fe200000000b1 */
[----:B-1----:R-:W-:Y:S01]  /*3850*/  @P3 FMUL.FTZ R224, R185, R228 ;  /* 0x000000e4b9e03220 */ /* 0x002fe20000410000 */
[----:B------:R-:W-:Y:S01]  /*3860*/  @P3 FFMA.FTZ R161, R220, R206, R161 ;  /* 0x000000cedca13223 */ /* 0x000fe200000100a1 */
[----:B--2---:R-:W-:Y:S01]  /*3870*/  @P3 FMUL.FTZ R229, R186, R233 ;  /* 0x000000e9bae53220 */ /* 0x004fe20000410000 */
[----:B------:R-:W-:Y:S01]  /*3880*/  @P3 PRMT R177, R177, 0x5410, R225 ;  /* 0x00005410b1b13816 */ /* 0x000fe200000000e1 */
[----:B------:R-:W-:Y:S01]  /*3890*/  @P3 FMUL.FTZ R225, R65, R224 ;  /* 0x000000e041e13220 */ /* 0x000fe20000410000 */
[----:B------:R-:W-:Y:S01]  /*38a0*/  @P3 PRMT R205, R173, 0x7632, R205 ;  /* 0x00007632adcd3816 */ /* 0x000fe200000000cd */
[-C--:B------:R-:W-:Y:S01]  /*38b0*/  @P3 FMUL.FTZ R226, R66, R229.reuse ;  /* 0x000000e542e23220 */ /* 0x080fe20000410000 */
[----:B------:R-:W-:Y:S01]  /*38c0*/  @P3 PRMT R206, R174, 0x7632, R206 ;  /* 0x00007632aece3816 */ /* 0x000fe200000000ce */
[----:B------:R-:W-:Y:S01]  /*38d0*/  @P3 FFMA.FTZ R158, R235, R229, R158 ;  /* 0x000000e5eb9e3223 */ /* 0x000fe2000001009e */
        /* <DEDUP_REMOVED lines=22> */
.L_x_5789:
        /* <DEDUP_REMOVED lines=93> */
.L_x_5788:
        /* <DEDUP_REMOVED lines=18> */
[----:B------:R-:W-:Y:S01]  /*4130*/  FADD.FTZ R220, R199, -R220 ;  /* 0x800000dcc7dc7221 */ /* 0x000fe20000010000 */
[----:B------:R-:W-:Y:S01]  /*4140*/  @P3 SHF.L.U32 R231, R173, 0x10, RZ ;  /* 0x00000010ade73819 */ /* 0x000fe200000006ff */
[----:B0-----:R-:W-:-:S04]  /*4150*/  @P3 FMUL.FTZ R187, R180, R187 ;  /* 0x000000bbb4bb3220 */ /* 0x001fc80000410000 */
[----:B------:R-:W0:Y:S01]  /*4160*/  @P3 LDC R225, c[0x0][0x40c] ;  /* 0x00010300ffe13b82 */ /* 0x000e220000000800 */
[-C--:B------:R-:W-:Y:S01]  /*4170*/  @P3 FMUL.FTZ R182, R60, R187.reuse ;  /* 0x000000bb3cb63220 */ /* 0x080fe20000410000 */
[----:B------:R-:W-:Y:S01]  /*4180*/  @P3 FFMA.FTZ R160, R229, R187, R160 ;  /* 0x000000bbe5a03223 */ /* 0x000fe200000100a0 */
[----:B------:R-:W-:Y:S01]  /*4190*/  @P3 PRMT R187, R173, 0x7632, R187 ;  /* 0x00007632adbb3816 */ /* 0x000fe200000000bb */
[----:B-1----:R-:W-:Y:S02]  /*41a0*/  @P3 FMUL.FTZ R204, R181, R204 ;  /* 0x000000ccb5cc3220 */ /* 0x002fe40000410000 */
[----:B------:R-:W-:Y:S02]  /*41b0*/  @P3 F2FP.BF16.F32.PACK_AB R182, RZ, R182 ;  /* 0x000000b6ffb6323e */ /* 0x000fe400000010ff */
[----:B------:R-:W1:Y:S01]  /*41c0*/  @P3 LDC R206, c[0x0][0x40c] ;  /* 0x00010300ffce3b82 */ /* 0x000e620000000800 */
[----:B------:R-:W-:Y:S01]  /*41d0*/  @P3 SHF.L.U32 R187, R187, 0x10, RZ ;  /* 0x00000010bbbb3819 */ /* 0x000fe200000006ff */
[----:B------:R-:W-:Y:S01]  /*41e0*/  @P3 FMUL.FTZ R183, R61, R204 ;  /* 0x000000cc3db73220 */ /* 0x000fe20000410000 */
[----:B------:R-:W-:Y:S01]  /*41f0*/  @P3 PRMT R176, R182, 0x7610, R176 ;  /* 0x00007610b6b03816 */ /* 0x000fe200000000b0 */
[----:B------:R-:W-:Y:S01]  /*4200*/  FADD.FTZ R182, R194, -R185 ;  /* 0x800000b9c2b67221 */ /* 0x000fe20000010000 */
[----:B------:R-:W-:Y:S01]  /*4210*/  FFMA.FTZ R185, R17, R209, R218 ;  /* 0x000000d111b97223 */ /* 0x000fe200000100da */
[----:B------:R-:W-:-:S02]  /*4220*/  @P3 SHF.L.U32 R229, R175, 0x10, RZ ;  /* 0x00000010afe53819 */ /* 0x000fc400000006ff */
        /* <DEDUP_REMOVED lines=8> */
[C---:B------:R-:W-:Y:S01]  /*42b0*/  FMUL.FTZ R224, R219.reuse, R224 ;  /* 0x000000e0dbe07220 */ /* 0x040fe20000410000 */
[----:B------:R-:W-:Y:S01]  /*42c0*/  FADD.FTZ R186, R196, -R183 ;  /* 0x800000b7c4ba7221 */ /* 0x000fe20000010000 */
[C---:B------:R-:W-:Y:S01]  /*42d0*/  FMUL.FTZ R183, R219.reuse, R184 ;  /* 0x000000b8dbb77220 */ /* 0x040fe20000410000 */
[----:B------:R-:W4:Y:S01]  /*42e0*/  @P3 LDC R227, c[0x0][0x40c] ;  /* 0x00010300ffe33b82 */ /* 0x000f220000000800 */
[----:B--2---:R-:W-:Y:S01]  /*42f0*/  @P3 FMUL.FTZ R207, R182, R207 ;  /* 0x000000cfb6cf3220 */ /* 0x004fe20000410000 */
[----:B------:R-:W-:Y:S01]  /*4300*/  FMUL.FTZ R184, R219, R186 ;  /* 0x000000badbb87220 */ /* 0x000fe20000410000 */
[----:B------:R-:W-:-:S02]  /*4310*/  FSEL R185, R185, RZ, P4 ;  /* 0x000000ffb9b97208 */ /* 0x000fc40002000000 */
[-C--:B------:R-:W-:Y:S01]  /*4320*/  @P3 FMUL.FTZ R186, R62, R207.reuse ;  /* 0x000000cf3eba3220 */ /* 0x080fe20000410000 */
[----:B------:R-:W-:Y:S01]  /*4330*/  FSEL R183, R183, RZ, P4 ;  /* 0x000000ffb7b77208 */ /* 0x000fe20002000000 */
[----:B------:R-:W-:Y:S01]  /*4340*/  @P3 FFMA.FTZ R162, R231, R207, R162 ;  /* 0x000000cfe7a23223 */ /* 0x000fe200000100a2 */
[----:B------:R-:W-:Y:S02]  /*4350*/  FSEL R184, R184, RZ, P4 ;  /* 0x000000ffb8b87208 */ /* 0x000fe40002000000 */
[----:B------:R-:W-:Y:S01]  /*4360*/  @P3 F2FP.BF16.F32.PACK_AB R205, RZ, R186 ;  /* 0x000000baffcd323e */ /* 0x000fe200000010ff */
[----:B-1----:R-:W-:Y:S01]  /*4370*/  @P3 FMUL.FTZ R206, R183, R206 ;  /* 0x000000ceb7ce3220 */ /* 0x002fe20000410000 */
[----:B------:R-:W-:Y:S01]  /*4380*/  FSEL R186, R224, RZ, P4 ;  /* 0x000000ffe0ba7208 */ /* 0x000fe20002000000 */
[----:B0-----:R-:W-:Y:S01]  /*4390*/  @P3 FMUL.FTZ R225, R184, R225 ;  /* 0x000000e1b8e13220 */ /* 0x001fe20000410000 */
[----:B------:R-:W-:Y:S01]  /*43a0*/  @P3 PRMT R177, R205, 0x7610, R177 ;  /* 0x00007610cdb13816 */ /* 0x000fe200000000b1 */
[----:B------:R-:W-:Y:S01]  /*43b0*/  @P3 FMUL.FTZ R220, R63, R206 ;  /* 0x000000ce3fdc3220 */ /* 0x000fe20000410000 */
[----:B------:R-:W-:Y:S01]  /*43c0*/  @P3 PRMT R205, R172, 0x7632, R205 ;  /* 0x00007632accd3816 */ /* 0x000fe200000000cd */
[----:B------:R-:W-:Y:S01]  /*43d0*/  @P3 FMUL.FTZ R222, R64, R225 ;  /* 0x000000e140de3220 */ /* 0x000fe20000410000 */
[----:B---3--:R-:W-:Y:S01]  /*43e0*/  @P3 FMUL.FTZ R224, R185, R226 ;  /* 0x000000e2b9e03220 */ /* 0x008fe20000410000 */
[----:B------:R-:W-:Y:S01]  /*43f0*/  @P3 SHF.L.U32 R207, R174, 0x10, RZ ;  /* 0x00000010aecf3819 */ /* 0x000fe200000006ff */
[----:B------:R-:W-:Y:S01]  /*4400*/  @P3 FFMA.FTZ R163, R206, R187, R163 ;  /* 0x000000bbcea33223 */ /* 0x000fe200000100a3 */
[----:B------:R-:W-:Y:S01]  /*4410*/  @P3 SHF.L.U32 R205, R205, 0x10, RZ ;  /* 0x00000010cdcd3819 */ /* 0x000fe200000006ff */
[----:B------:R-:W-:Y:S01]  /*4420*/  @P3 FMUL.FTZ R226, R65, R224 ;  /* 0x000000e041e23220 */ /* 0x000fe20000410000 */
[----:B------:R-:W-:Y:S01]  /*4430*/  @P3 F2FP.BF16.F32.PACK_AB R222, RZ, R222 ;  /* 0x000000deffde323e */ /* 0x000fe200000010ff */
[----:B----4-:R-:W-:Y:S01]  /*4440*/  @P3 FMUL.FTZ R227, R186, R227 ;  /* 0x000000e3bae33220 */ /* 0x010fe20000410000 */
[----:B------:R-:W-:Y:S01]  /*4450*/  @P3 F2FP.BF16.F32.PACK_AB R220, RZ, R220 ;  /* 0x000000dcffdc323e */ /* 0x000fe200000010ff */
[----:B------:R-:W-:Y:S01]  /*4460*/  @P3 FFMA.FTZ R161, R204, R205, R161 ;  /* 0x000000cdcca13223 */ /* 0x000fe200000100a1 */
[----:B------:R-:W-:Y:S01]  /*4470*/  @P3 PRMT R178, R222, 0x7610, R178 ;  /* 0x00007610deb23816 */ /* 0x000fe200000000b2 */
[----:B------:R-:W-:Y:S01]  /*4480*/  FFMA.FTZ R222, R24, R209, R218 ;  /* 0x000000d118de7223 */ /* 0x000fe200000100da */
[----:B------:R-:W-:Y:S01]  /*4490*/  @P3 PRMT R177, R177, 0x5410, R220 ;  /* 0x00005410b1b13816 */ /* 0x000fe200000000dc */
[----:B------:R-:W-:Y:S01]  /*44a0*/  @P3 FMUL.FTZ R220, R66, R227 ;  /* 0x000000e342dc3220 */ /* 0x000fe20000410000 */
[----:B------:R-:W-:Y:S01]  /*44b0*/  @P3 PRMT R204, R174, 0x7632, R204 ;  /* 0x00007632aecc3816 */ /* 0x000fe200000000cc */
[----:B------:R-:W-:Y:S01]  /*44c0*/  FADD.FTZ R222, R201, -R222 ;  /* 0x800000dec9de7221 */ /* 0x000fe20000010000 */
[----:B------:R-:W-:Y:S01]  /*44d0*/  @P3 F2FP.BF16.F32.PACK_AB R226, RZ, R226 ;  /* 0x000000e2ffe2323e */ /* 0x000fe200000010ff */
[----:B------:R-:W-:Y:S01]  /*44e0*/  @P3 FFMA.FTZ R156, R207, R225, R156 ;  /* 0x000000e1cf9c3223 */ /* 0x000fe2000001009c */
[----:B------:R-:W-:Y:S01]  /*44f0*/  @P3 SHF.L.U32 R204, R204, 0x10, RZ ;  /* 0x00000010cccc3819 */ /* 0x000fe200000006ff */
[----:B------:R-:W-:Y:S01]  /*4500*/  FMUL.FTZ R205, R219, R222 ;  /* 0x000000dedbcd7220 */ /* 0x000fe20000410000 */
[----:B------:R-:W-:Y:S01]  /*4510*/  @P3 F2FP.BF16.F32.PACK_AB R220, RZ, R220 ;  /* 0x000000dcffdc323e */ /* 0x000fe200000010ff */
[----:B------:R-:W-:Y:S01]  /*4520*/  @P3 FFMA.FTZ R158, R229, R227, R158 ;  /* 0x000000e3e59e3223 */ /* 0x000fe2000001009e */
[----:B------:R-:W-:Y:S01]  /*4530*/  @P3 PRMT R178, R178, 0x5410, R226 ;  /* 0x00005410b2b23816 */ /* 0x000fe200000000e2 */
[----:B------:R-:W-:Y:S01]  /*4540*/  @P3 FFMA.FTZ R157, R224, R204, R157 ;  /* 0x000000cce09d3223 */ /* 0x000fe2000001009d */
[----:B------:R-:W-:-:S02]  /*4550*/  FSEL R187, R205, RZ, P4 ;  /* 0x000000ffcdbb7208 */ /* 0x000fc40002000000 */
        /* <DEDUP_REMOVED lines=10> */
.L_x_5791:
        /* <DEDUP_REMOVED lines=13> */
.L_x_5793:
[----:B------:R-:W-:Y:S05]  /*46d0*/  BSYNC.RECONVERGENT B2 ;  /* 0x0000000000027941 */ /* 0x000fea0003800200 */
.L_x_5792:
        /* <DEDUP_REMOVED lines=14> */
.L_x_5795:
[----:B------:R-:W-:Y:S05]  /*47c0*/  BSYNC.RECONVERGENT B2 ;  /* 0x0000000000027941 */ /* 0x000fea0003800200 */
.L_x_5794:
        /* <DEDUP_REMOVED lines=13> */
.L_x_5797:
[----:B------:R-:W-:Y:S05]  /*48a0*/  BSYNC.RECONVERGENT B2 ;  /* 0x0000000000027941 */ /* 0x000fea0003800200 */
.L_x_5796:
        /* <DEDUP_REMOVED lines=14> */
.L_x_5799:
[----:B------:R-:W-:Y:S05]  /*4990*/  BSYNC.RECONVERGENT B2 ;  /* 0x0000000000027941 */ /* 0x000fea0003800200 */
.L_x_5798:
        /* <DEDUP_REMOVED lines=13> */
.L_x_5801:
[----:B------:R-:W-:Y:S05]  /*4a70*/  BSYNC.RECONVERGENT B2 ;  /* 0x0000000000027941 */ /* 0x000fea0003800200 */
.L_x_5800:
        /* <DEDUP_REMOVED lines=14> */
.L_x_5803:
[----:B------:R-:W-:Y:S05]  /*4b60*/  BSYNC.RECONVERGENT B2 ;  /* 0x0000000000027941 */ /* 0x000fea0003800200 */
.L_x_5802:
        /* <DEDUP_REMOVED lines=13> */
.L_x_5805:
[----:B------:R-:W-:Y:S05]  /*4c40*/  BSYNC.RECONVERGENT B2 ;  /* 0x0000000000027941 */ /* 0x000fea0003800200 */
.L_x_5804:
        /* <DEDUP_REMOVED lines=13> */
.L_x_5790:
[----:B------:R-:W-:Y:S05]  /*4d20*/  BSYNC.RECONVERGENT B1 ;  /* 0x0000000000017941 */ /* 0x000fea0003800200 */
.L_x_5787:
        /* <DEDUP_REMOVED lines=15> */
.L_x_5807:
[----:B------:R-:W-:Y:S05]  /*4e20*/  BSYNC.RECONVERGENT B1 ;  /* 0x0000000000017941 */ /* 0x000fea0003800200 */
.L_x_5806:
[----:B------:R-:W-:Y:S04]  /*4e30*/  BSSY.RECONVERGENT B1, `(.L_x_5808) ;  /* 0x000018f000017945 */ /* 0x000fe80003800200 */
        /* <DEDUP_REMOVED lines=9> */
[-CC-:B------:R-:W-:Y:S01]  /*4ed0*/  @P2 FFMA.FTZ R222, R190, R209.reuse, R218.reuse ;  /* 0x000000d1bede2223 */ /* 0x180fe200000100da */
[----:B------:R-:W1:Y:S01]  /*4ee0*/  @P3 LDC R208, c[0x0][0x40c] ;  /* 0x00010300ffd03b82 */ /* 0x000e620000000800 */
[----:B------:R-:W-:Y:S01]  /*4ef0*/  @P2 FADD.FTZ R181, R200, -R181 ;  /* 0x800000b5c8b52221 */ /* 0x000fe20000010000 */
[----:B------:R-:W-:Y:S01]  /*4f00*/  @P2 FFMA.FTZ R227, R25, R209, R218 ;  /* 0x000000d119e32223 */ /* 0x000fe200000100da */
[----:B------:R-:W-:Y:S01]  /*4f10*/  MOV R180, R32 ;  /* 0x0000002000b47202 */ /* 0x000fe20000000f00 */
[----:B------:R-:W-:Y:S01]  /*4f20*/  @P2 FADD.FTZ R186, R203, -R184 ;  /* 0x800000b8cbba2221 */ /* 0x000fe20000010000 */
[----:B------:R-:W-:Y:S01]  /*4f30*/  @P2 FFMA.FTZ R180, R219, R181, R32 ;  /* 0x000000b5dbb42223 */ /* 0x000fe20000010020 */
[----:B------:R-:W-:Y:S01]  /*4f40*/  @P2 FADD.FTZ R182, R215, -R182 ;  /* 0x800000b6d7b62221 */ /* 0x000fe20000010000 */
[----:B------:R-:W-:Y:S01]  /*4f50*/  MOV R181, R33 ;  /* 0x0000002100b57202 */ /* 0x000fe20000000f00 */
[----:B------:R-:W2:Y:S01]  /*4f60*/  @P3 LDC R207, c[0x0][0x40c] ;  /* 0x00010300ffcf3b82 */ /* 0x000ea20000000800 */
[----:B------:R-:W-:Y:S01]  /*4f70*/  @P2 FADD.FTZ R185, R202, -R183 ;  /* 0x800000b7cab92221 */ /* 0x000fe20000010000 */
[----:B------:R-:W-:Y:S01]  /*4f80*/  @P2 FADD.FTZ R206, R211, -R204 ;  /* 0x800000ccd3ce2221 */ /* 0x000fe20000010000 */
[----:B------:R-:W-:Y:S01]  /*4f90*/  MOV R187, R31 ;  /* 0x0000001f00bb7202 */ /* 0x000fe20000000f00 */
[C---:B------:R-:W-:Y:S01]  /*4fa0*/  @P2 FFMA.FTZ R181, R219.reuse, R186, R33 ;  /* 0x000000badbb52223 */ /* 0x040fe20000010021 */
[C---:B------:R-:W-:Y:S01]  /*4fb0*/  @P2 FFMA.FTZ R187, R219.reuse, R182, R31 ;  /* 0x000000b6dbbb2223 */ /* 0x040fe2000001001f */
[----:B------:R-:W-:Y:S01]  /*4fc0*/  @P2 FADD.FTZ R225, R210, -R225 ;  /* 0x800000e1d2e12221 */ /* 0x000fe20000010000 */
[----:B------:R-:W-:Y:S01]  /*4fd0*/  MOV R182, R34 ;  /* 0x0000002200b67202 */ /* 0x000fe20000000f00 */
[----:B------:R-:W3:Y:S01]  /*4fe0*/  @P3 LDC R229, c[0x0][0x40c] ;  /* 0x00010300ffe53b82 */ /* 0x000ee20000000800 */
[----:B0-----:R-:W-:Y:S01]  /*4ff0*/  @P3 FMUL.FTZ R205, R180, R205 ;  /* 0x000000cdb4cd3220 */ /* 0x001fe20000410000 */
[----:B------:R-:W-:Y:S01]  /*5000*/  MOV R183, R35 ;  /* 0x0000002300b77202 */ /* 0x000fe20000000f00 */
[C---:B------:R-:W-:Y:S01]  /*5010*/  @P2 FFMA.FTZ R182, R219.reuse, R185, R34 ;  /* 0x000000b9dbb62223 */ /* 0x040fe20000010022 */
[----:B------:R-:W-:Y:S01]  /*5020*/  @P2 FFMA.FTZ R183, R219, R206, R35 ;  /* 0x000000cedbb72223 */ /* 0x000fe20000010023 */
[----:B------:R-:W-:Y:S01]  /*5030*/  @P3 FMUL.FTZ R184, R68, R205 ;  /* 0x000000cd44b83220 */ /* 0x000fe20000410000 */
[----:B------:R-:W-:Y:S01]  /*5040*/  @P2 FADD.FTZ R222, R213, -R222 ;  /* 0x800000ded5de2221 */ /* 0x000fe20000010000 */
[----:B------:R-:W-:Y:S01]  /*5050*/  @P2 FADD.FTZ R227, R212, -R227 ;  /* 0x800000e3d4e32221 */ /* 0x000fe20000010000 */
[----:B------:R-:W0:Y:S01]  /*5060*/  @P3 LDC R218, c[0x0][0x40c] ;  /* 0x00010300ffda3b82 */ /* 0x000e220000000800 */
[----:B-1----:R-:W-:Y:S01]  /*5070*/  @P3 FMUL.FTZ R206, R181, R208 ;  /* 0x000000d0b5ce3220 */ /* 0x002fe20000410000 */
[----:B------:R-:W-:-:S02]  /*5080*/  @P3 F2FP.BF16.F32.PACK_AB R204, RZ, R184 ;  /* 0x000000b8ffcc323e */ /* 0x000fc400000010ff */
[----:B------:R-:W-:Y:S01]  /*5090*/  MOV R184, R28 ;  /* 0x0000001c00b87202 */ /* 0x000fe20000000f00 */
[----:B------:R-:W-:Y:S01]  /*50a0*/  @P2 FFMA.FTZ R184, R219, R225, R28 ;  /* 0x000000e1dbb82223 */ /* 0x000fe2000001001c */
[----:B------:R-:W-:Y:S01]  /*50b0*/  @P3 FMUL.FTZ R185, R69, R206 ;  /* 0x000000ce45b93220 */ /* 0x000fe20000410000 */
[----:B------:R-:W-:Y:S01]  /*50c0*/  @P3 PRMT R176, R204, 0x7610, R176 ;  /* 0x00007610ccb03816 */ /* 0x000fe200000000b0 */
[----:B------:R-:W1:Y:S01]  /*50d0*/  @P3 LDC R224, c[0x0][0x40c] ;  /* 0x00010300ffe03b82 */ /* 0x000e620000000800 */
[----:B--2---:R-:W-:Y:S02]  /*50e0*/  @P3 FMUL.FTZ R207, R182, R207 ;  /* 0x000000cfb6cf3220 */ /* 0x004fe40000410000 */
[----:B------:R-:W-:Y:S02]  /*50f0*/  @P3 F2FP.BF16.F32.PACK_AB R208, RZ, R185 ;  /* 0x000000b9ffd0323e */ /* 0x000fe400000010ff */
[----:B------:R-:W-:Y:S01]  /*5100*/  @P3 FMUL.FTZ R186, R70, R207 ;  /* 0x000000cf46ba3220 */ /* 0x000fe20000410000 */
[----:B------:R-:W-:Y:S01]  /*5110*/  MOV R185, R29 ;  /* 0x0000001d00b97202 */ /* 0x000fe20000000f00 */
[----:B------:R-:W-:Y:S01]  /*5120*/  @P2 FFMA.FTZ R185, R219, R222, R29 ;  /* 0x000000dedbb92223 */ /* 0x000fe2000001001d */
[----:B------:R-:W2:Y:S01]  /*5130*/  @P3 LDC R231, c[0x0][0x40c] ;  /* 0x00010300ffe73b82 */ /* 0x000ea20000000800 */
[----:B---3--:R-:W-:Y:S01]  /*5140*/  @P3 FMUL.FTZ R225, R184, R229 ;  /* 0x000000e5b8e13220 */ /* 0x008fe20000410000 */
[----:B------:R-:W-:-:S02]  /*5150*/  @P3 F2FP.BF16.F32.PACK_AB R209, RZ, R186 ;  /* 0x000000baffd1323e */ /* 0x000fc400000010ff */
[----:B------:R-:W-:Y:S01]  /*5160*/  @P3 PRMT R176, R176, 0x5410, R208 ;  /* 0x00005410b0b03816 */ /* 0x000fe200000000d0 */
[----:B------:R-:W-:Y:S01]  /*5170*/  @P3 FMUL.FTZ R204, R72, R225 ;  /* 0x000000e148cc3220 */ /* 0x000fe20000410000 */
[----:B------:R-:W-:Y:S01]  /*5180*/  MOV R186, R30 ;  /* 0x0000001e00ba7202 */ /* 0x000fe20000000f00 */
[----:B------:R-:W-:Y:S01]  /*5190*/  @P2 FFMA.FTZ R186, R219, R227, R30 ;  /* 0x000000e3dbba2223 */ /* 0x000fe2000001001e */
[----:B0-----:R-:W-:Y:S01]  /*51a0*/  @P3 FMUL.FTZ R218, R183, R218 ;  /* 0x000000dab7da3220 */ /* 0x001fe20000410000 */
[----:B------:R-:W-:Y:S02]  /*51b0*/  @P3 PRMT R177, R209, 0x7610, R177 ;  /* 0x00007610d1b13816 */ /* 0x000fe400000000b1 */
[----:B------:R-:W-:Y:S01]  /*51c0*/  @P3 F2FP.BF16.F32.PACK_AB R208, RZ, R204 ;  /* 0x000000ccffd0323e */ /* 0x000fe200000010ff */
[----:B------:R-:W-:Y:S01]  /*51d0*/  @P3 FMUL.FTZ R220, R71, R218 ;  /* 0x000000da47dc3220 */ /* 0x000fe20000410000 */
[C---:B-----5:R-:W-:Y:S02]  /*51e0*/  @P3 PRMT R204, R172.reuse, 0x7632, R204 ;  /* 0x00007632accc3816 */ /* 0x060fe400000000cc */
[----:B------:R-:W-:-:S02]  /*51f0*/  @P3 SHF.L.U32 R227, R172, 0x10, RZ ;  /* 0x00000010ace33819 */ /* 0x000fc400000006ff */
[----:B------:R-:W-:Y:S02]  /*5200*/  @P3 F2FP.BF16.F32.PACK_AB R220, RZ, R220 ;  /* 0x000000dcffdc323e */ /* 0x000fe400000010ff */
[----:B------:R-:W-:Y:S01]  /*5210*/  @P3 SHF.L.U32 R204, R204, 0x10, RZ ;  /* 0x00000010cccc3819 */ /* 0x000fe200000006ff */
[----:B------:R-:W-:Y:S01]  /*5220*/  @P3 FFMA.FTZ R152, R227, R205, R152 ;  /* 0x000000cde3983223 */ /* 0x000fe20000010098 */
[----:B------:R-:W-:Y:S01]  /*5230*/  @P3 PRMT R177, R177, 0x5410, R220 ;  /* 0x00005410b1b13816 */ /* 0x000fe200000000dc */
[----:B-1----:R-:W-:Y:S01]  /*5240*/  @P3 FMUL.FTZ R220, R185, R224 ;  /* 0x000000e0b9dc3220 */ /* 0x002fe20000410000 */
[----:B------:R-:W-:Y:S01]  /*5250*/  @P3 PRMT R205, R173, 0x7632, R205 ;  /* 0x00007632adcd3816 */ /* 0x000fe200000000cd */
[----:B--2---:R-:W-:Y:S01]  /*5260*/  @P3 FMUL.FTZ R219, R186, R231 ;  /* 0x000000e7badb3220 */ /* 0x004fe20000410000 */
[----:B------:R-:W-:Y:S01]  /*5270*/  @P3 FFMA.FTZ R153, R206, R204, R153 ;  /* 0x000000ccce993223 */ /* 0x000fe20000010099 */
        /* <DEDUP_REMOVED lines=27> */
.L_x_5810:
[----:B------:R-:W1:Y:S01]  /*5430*/  @P3 LDC R225, c[0x0][0x40c] ;  /* 0x00010300ffe13b82 */ /* 0x000e620000000800 */
[-CC-:B0-----:R-:W-:Y:S01]  /*5440*/  @P2 FFMA.FTZ R205, R19, R209.reuse, R218.reuse ;  /* 0x000000d113cd2223 */ /* 0x181fe200000100da */
        /* <DEDUP_REMOVED lines=14> */
[----:B------:R-:W2:Y:S01]  /*5530*/  @P3 LDC R222, c[0x0][0x40c] ;  /* 0x00010300ffde3b82 */ /* 0x000ea20000000800 */
[C---:B------:R-:W-:Y:S01]  /*5540*/  @P2 FFMA.FTZ R206, R219.reuse, R208, R33 ;  /* 0x000000d0dbce2223 */ /* 0x040fe20000010021 */
[----:B------:R-:W-:Y:S01]  /*5550*/  @P2 FADD.FTZ R229, R210, -R229 ;  /* 0x800000e5d2e52221 */ /* 0x000fe20000010000 */
[----:B------:R-:W-:Y:S01]  /*5560*/  MOV R220, R35 ;  /* 0x0000002300dc7202 */ /* 0x000fe20000000f00 */
[----:B------:R-:W-:Y:S01]  /*5570*/  @P2 FFMA.FTZ R220, R219, R224, R35 ;  /* 0x000000e0dbdc2223 */ /* 0x000fe20000010023 */
[----:B------:R-:W-:-:S03]  /*5580*/  MOV R226, R29 ;  /* 0x0000001d00e27202 */ /* 0x000fc60000000f00 */
[----:B------:R-:W3:Y:S01]  /*5590*/  @P3 LDC R231, c[0x0][0x40c] ;  /* 0x00010300ffe73b82 */ /* 0x000ee20000000800 */
[----:B-1----:R-:W-:Y:S01]  /*55a0*/  @P3 FMUL.FTZ R205, R204, R225 ;  /* 0x000000e1cccd3220 */ /* 0x002fe20000410000 */
[----:B------:R-:W-:Y:S01]  /*55b0*/  @P2 FFMA.FTZ R204, R190, R209, R218 ;  /* 0x000000d1becc2223 */ /* 0x000fe200000100da */
[----:B------:R-:W-:Y:S01]  /*55c0*/  MOV R225, R28 ;  /* 0x0000001c00e17202 */ /* 0x000fe20000000f00 */
[----:B------:R-:W-:Y:S01]  /*55d0*/  @P2 FFMA.FTZ R225, R219, R229, R28 ;  /* 0x000000e5dbe12223 */ /* 0x000fe2000001001c */
[----:B------:R-:W-:Y:S01]  /*55e0*/  @P3 FMUL.FTZ R208, R68, R205 ;  /* 0x000000cd44d03220 */ /* 0x000fe20000410000 */
[----:B------:R-:W-:Y:S01]  /*55f0*/  @P2 FADD.FTZ R204, R213, -R204 ;  /* 0x800000ccd5cc2221 */ /* 0x000fe20000010000 */
[----:B------:R-:W-:Y:S01]  /*5600*/  @P2 FFMA.FTZ R229, R25, R209, R218 ;  /* 0x000000d119e52223 */ /* 0x000fe200000100da */
[----:B------:R-:W1:Y:S02]  /*5610*/  @P3 LDC R228, c[0x0][0x40c] ;  /* 0x00010300ffe43b82 */ /* 0x000e640000000800 */
[----:B------:R-:W-:Y:S01]  /*5620*/  @P2 FFMA.FTZ R226, R219, R204, R29 ;  /* 0x000000ccdbe22223 */ /* 0x000fe2000001001d */
[----:B0-----:R-:W-:Y:S01]  /*5630*/  @P3 FMUL.FTZ R204, R206, R227 ;  /* 0x000000e3cecc3220 */ /* 0x001fe20000410000 */
[----:B------:R-:W-:Y:S01]  /*5640*/  @P3 F2FP.BF16.F32.PACK_AB R208, RZ, R208 ;  /* 0x000000d0ffd0323e */ /* 0x000fe200000010ff */
[----:B------:R-:W-:Y:S01]  /*5650*/  @P2 FADD.FTZ R229, R212, -R229 ;  /* 0x800000e5d4e52221 */ /* 0x000fe20000010000 */
[----:B------:R-:W-:-:S02]  /*5660*/  MOV R227, R30 ;  /* 0x0000001e00e37202 */ /* 0x000fc40000000f00 */
[----:B------:R-:W0:Y:S01]  /*5670*/  @P3 LDC R233, c[0x0][0x40c] ;  /* 0x00010300ffe93b82 */ /* 0x000e220000000800 */
[----:B--2---:R-:W-:Y:S01]  /*5680*/  @P3 FMUL.FTZ R207, R207, R222 ;  /* 0x000000decfcf3220 */ /* 0x004fe20000410000 */
[----:B------:R-:W-:Y:S01]  /*5690*/  @P3 PRMT R176, R208, 0x7610, R176 ;  /* 0x00007610d0b03816 */ /* 0x000fe200000000b0 */
[----:B------:R-:W-:Y:S01]  /*56a0*/  @P2 FFMA.FTZ R227, R219, R229, R30 ;  /* 0x000000e5dbe32223 */ /* 0x000fe2000001001e */
[----:B-----5:R-:W-:Y:S01]  /*56b0*/  @P3 PRMT R208, R172, 0x7632, R208 ;  /* 0x00007632acd03816 */ /* 0x020fe200000000d0 */
[----:B------:R-:W-:Y:S01]  /*56c0*/  @P3 FMUL.FTZ R222, R70, R207 ;  /* 0x000000cf46de3220 */ /* 0x000fe20000410000 */
[----:B------:R-:W-:Y:S02]  /*56d0*/  @P3 SHF.L.U32 R229, R172, 0x10, RZ ;  /* 0x00000010ace53819 */ /* 0x000fe400000006ff */
[----:B------:R-:W2:Y:S01]  /*56e0*/  @P3 LDC R230, c[0x0][0x40c] ;  /* 0x00010300ffe63b82 */ /* 0x000ea20000000800 */
[----:B---3--:R-:W-:Y:S01]  /*56f0*/  @P3 FMUL.FTZ R206, R220, R231 ;  /* 0x000000e7dcce3220 */ /* 0x008fe20000410000 */
[----:B------:R-:W-:Y:S01]  /*5700*/  @P3 FMUL.FTZ R220, R69, R204 ;  /* 0x000000cc45dc3220 */ /* 0x000fe20000410000 */
[----:B------:R-:W-:Y:S01]  /*5710*/  @P3 F2FP.BF16.F32.PACK_AB R222, RZ, R222 ;  /* 0x000000deffde323e */ /* 0x000fe200000010ff */
[----:B------:R-:W-:Y:S01]  /*5720*/  @P3 FFMA.FTZ R152, R229, R205, R152 ;  /* 0x000000cde5983223 */ /* 0x000fe20000010098 */
[----:B------:R-:W-:Y:S01]  /*5730*/  @P3 FMUL.FTZ R224, R71, R206 ;  /* 0x000000ce47e03220 */ /* 0x000fe20000410000 */
[----:B------:R-:W-:-:S02]  /*5740*/  @P3 SHF.L.U32 R208, R208, 0x10, RZ ;  /* 0x00000010d0d03819 */ /* 0x000fc400000006ff */
[----:B------:R-:W-:Y:S01]  /*5750*/  @P3 F2FP.BF16.F32.PACK_AB R220, RZ, R220 ;  /* 0x000000dcffdc323e */ /* 0x000fe200000010ff */
[----:B-1----:R-:W-:Y:S01]  /*5760*/  @P3 FMUL.FTZ R225, R225, R228 ;  /* 0x000000e4e1e13220 */ /* 0x002fe20000410000 */
        /* <DEDUP_REMOVED lines=12> */
[----:B--2---:R-:W-:Y:S01]  /*5830*/  @P3 FMUL.FTZ R227, R227, R230 ;  /* 0x000000e6e3e33220 */ /* 0x004fe20000410000 */
        /* <DEDUP_REMOVED lines=28> */
.L_x_5809:
        /* <DEDUP_REMOVED lines=21> */
[----:B------:R-:W-:Y:S01]  /*5b50*/  FADD.FTZ R208, R210, -R185 ;  /* 0x800000b9d2d07221 */ /* 0x000fe20000010000 */
[----:B------:R-:W-:Y:S01]  /*5b60*/  FADD.FTZ R222, R212, -R227 ;  /* 0x800000e3d4de7221 */ /* 0x000fe20000010000 */
[C---:B------:R-:W-:Y:S01]  /*5b70*/  FMUL.FTZ R182, R219.reuse, R184 ;  /* 0x000000b8dbb67220 */ /* 0x040fe20000410000 */
[----:B------:R-:W-:Y:S01]  /*5b80*/  FMUL.FTZ R186, R219, R186 ;  /* 0x000000badbba7220 */ /* 0x000fe20000410000 */
[----:B------:R-:W3:Y:S01]  /*5b90*/  @P3 LDC R218, c[0x0][0x40c] ;  /* 0x00010300ffda3b82 */ /* 0x000ee20000000800 */
[----:B0-----:R-:W-:Y:S01]  /*5ba0*/  @P3 FMUL.FTZ R205, R180, R205 ;  /* 0x000000cdb4cd3220 */ /* 0x001fe20000410000 */
[----:B------:R-:W-:Y:S01]  /*5bb0*/  FADD.FTZ R220, R213, -R220 ;  /* 0x800000dcd5dc7221 */ /* 0x000fe20000010000 */
[----:B------:R-:W-:Y:S01]  /*5bc0*/  FSEL R182, R182, RZ, P0 ;  /* 0x000000ffb6b67208 */ /* 0x000fe20000000000 */
[C---:B------:R-:W-:Y:S01]  /*5bd0*/  FMUL.FTZ R222, R219.reuse, R222 ;  /* 0x000000dedbde7220 */ /* 0x040fe20000410000 */
[----:B------:R-:W-:Y:S01]  /*5be0*/  @P3 FMUL.FTZ R183, R68, R205 ;  /* 0x000000cd44b73220 */ /* 0x000fe20000410000 */
[C---:B------:R-:W-:Y:S01]  /*5bf0*/  FMUL.FTZ R208, R219.reuse, R208 ;  /* 0x000000d0dbd07220 */ /* 0x040fe20000410000 */
[----:B------:R-:W-:Y:S01]  /*5c00*/  FMUL.FTZ R220, R219, R220 ;  /* 0x000000dcdbdc7220 */ /* 0x000fe20000410000 */
[----:B------:R-:W0:Y:S01]  /*5c10*/  @P3 LDC R187, c[0x0][0x40c] ;  /* 0x00010300ffbb3b82 */ /* 0x000e220000000800 */
[----:B-1----:R-:W-:Y:S01]  /*5c20*/  @P3 FMUL.FTZ R206, R181, R206 ;  /* 0x000000ceb5ce3220 */ /* 0x002fe20000410000 */
[----:B------:R-:W-:Y:S01]  /*5c30*/  @P3 F2FP.BF16.F32.PACK_AB R185, RZ, R183 ;  /* 0x000000b7ffb9323e */ /* 0x000fe200000010ff */
[----:B------:R-:W-:Y:S01]  /*5c40*/  FADD.FTZ R224, R215, -R224 ;  /* 0x800000e0d7e07221 */ /* 0x000fe20000010000 */
[----:B------:R-:W-:Y:S01]  /*5c50*/  FSEL R183, R186, RZ, P0 ;  /* 0x000000ffbab77208 */ /* 0x000fe20000000000 */
[----:B------:R-:W-:Y:S01]  /*5c60*/  @P3 FMUL.FTZ R184, R69, R206 ;  /* 0x000000ce45b83220 */ /* 0x000fe20000410000 */
[----:B------:R-:W-:Y:S01]  /*5c70*/  @P3 PRMT R176, R185, 0x7610, R176 ;  /* 0x00007610b9b03816 */ /* 0x000fe200000000b0 */
[----:B------:R-:W-:Y:S01]  /*5c80*/  FMUL.FTZ R219, R219, R224 ;  /* 0x000000e0dbdb7220 */ /* 0x000fe20000410000 */
[----:B------:R-:W1:Y:S01]  /*5c90*/  @P3 LDC R204, c[0x0][0x40c] ;  /* 0x00010300ffcc3b82 */ /* 0x000e620000000800 */
[----:B--2---:R-:W-:Y:S01]  /*5ca0*/  @P3 FMUL.FTZ R207, R182, R207 ;  /* 0x000000cfb6cf3220 */ /* 0x004fe20000410000 */
[----:B------:R-:W-:-:S02]  /*5cb0*/  @P3 F2FP.BF16.F32.PACK_AB R186, RZ, R184 ;  /* 0x000000b8ffba323e */ /* 0x000fc400000010ff */
[----:B------:R-:W-:Y:S01]  /*5cc0*/  FSEL R184, R208, RZ, P0 ;  /* 0x000000ffd0b87208 */ /* 0x000fe20000000000 */
[----:B------:R-:W-:Y:S01]  /*5cd0*/  @P3 FMUL.FTZ R208, R70, R207 ;  /* 0x000000cf46d03220 */ /* 0x000fe20000410000 */
[----:B------:R-:W-:Y:S02]  /*5ce0*/  @P3 PRMT R176, R176, 0x5410, R186 ;  /* 0x00005410b0b03816 */ /* 0x000fe400000000ba */
[----:B------:R-:W2:Y:S01]  /*5cf0*/  @P3 LDC R225, c[0x0][0x40c] ;  /* 0x00010300ffe13b82 */ /* 0x000ea20000000800 */
[----:B------:R-:W-:Y:S01]  /*5d00*/  FSEL R186, R222, RZ, P0 ;  /* 0x000000ffdeba7208 */ /* 0x000fe20000000000 */
[----:B---3--:R-:W-:Y:S01]  /*5d10*/  @P3 FMUL.FTZ R218, R183, R218 ;  /* 0x000000dab7da3220 */ /* 0x008fe20000410000 */
[----:B------:R-:W-:Y:S02]  /*5d20*/  FSEL R185, R220, RZ, P0 ;  /* 0x000000ffdcb97208 */ /* 0x000fe40000000000 */
[----:B------:R-:W-:Y:S01]  /*5d30*/  @P3 F2FP.BF16.F32.PACK_AB R208, RZ, R208 ;  /* 0x000000d0ffd0323e */ /* 0x000fe200000010ff */
[----:B------:R-:W-:Y:S01]  /*5d40*/  @P3 FMUL.FTZ R209, R71, R218 ;  /* 0x000000da47d13220 */ /* 0x000fe20000410000 */
[----:B-----5:R-:W-:Y:S01]  /*5d50*/  @P3 SHF.L.U32 R229, R172, 0x10, RZ ;  /* 0x00000010ace53819 */ /* 0x020fe200000006ff */
[----:B0-----:R-:W-:Y:S01]  /*5d60*/  @P3 FMUL.FTZ R227, R186, R187 ;  /* 0x000000bbbae33220 */ /* 0x001fe20000410000 */
[----:B------:R-:W-:-:S02]  /*5d70*/  @P3 PRMT R187, R172, 0x7632, R187 ;  /* 0x00007632acbb3816 */ /* 0x000fc400000000bb */
[----:B------:R-:W-:Y:S01]  /*5d80*/  @P3 F2FP.BF16.F32.PACK_AB R209, RZ, R209 ;  /* 0x000000d1ffd1323e */ /* 0x000fe200000010ff */
[----:B------:R-:W-:Y:S01]  /*5d90*/  @P3 FFMA.FTZ R152, R229, R205, R152 ;  /* 0x000000cde5983223 */ /* 0x000fe20000010098 */
[----:B------:R-:W-:Y:S02]  /*5da0*/  @P3 SHF.L.U32 R187, R187, 0x10, RZ ;  /* 0x00000010bbbb3819 */ /* 0x000fe400000006ff */
[----:B------:R-:W-:Y:S01]  /*5db0*/  @P3 PRMT R177, R208, 0x7610, R177 ;  /* 0x00007610d0b13816 */ /* 0x000fe200000000b1 */
[----:B-1----:R-:W-:Y:S01]  /*5dc0*/  @P3 FMUL.FTZ R222, R185, R204 ;  /* 0x000000ccb9de3220 */ /* 0x002fe20000410000 */
[----:B------:R-:W-:Y:S01]  /*5dd0*/  @P3 SHF.L.U32 R231, R173, 0x10, RZ ;  /* 0x00000010ade73819 */ /* 0x000fe200000006ff */
[----:B------:R-:W-:Y:S01]  /*5de0*/  @P3 FFMA.FTZ R153, R206, R187, R153 ;  /* 0x000000bbce993223 */ /* 0x000fe20000010099 */
[----:B------:R-:W-:Y:S01]  /*5df0*/  @P3 PRMT R177, R177, 0x5410, R209 ;  /* 0x00005410b1b13816 */ /* 0x000fe200000000d1 */
[----:B------:R-:W-:Y:S01]  /*5e00*/  @P3 FMUL.FTZ R204, R73, R222 ;  /* 0x000000de49cc3220 */ /* 0x000fe20000410000 */
[----:B------:R-:W-:Y:S01]  /*5e10*/  @P3 PRMT R187, R174, 0x7632, R187 ;  /* 0x00007632aebb3816 */ /* 0x000fe200000000bb */
[----:B------:R-:W-:Y:S01]  /*5e20*/  @P3 FMUL.FTZ R209, R74, R227 ;  /* 0x000000e34ad13220 */ /* 0x000fe20000410000 */
[----:B------:R-:W-:Y:S01]  /*5e30*/  @P3 FFMA.FTZ R154, R231, R207, R154 ;  /* 0x000000cfe79a3223 */ /* 0x000fe2000001009a */
[----:B--2---:R-:W-:Y:S01]  /*5e40*/  @P3 FMUL.FTZ R225, R184, R225 ;  /* 0x000000e1b8e13220 */ /* 0x004fe20000410000 */
[----:B------:R-:W-:-:S02]  /*5e50*/  @P3 F2FP.BF16.F32.PACK_AB R208, RZ, R204 ;  /* 0x000000ccffd0323e */ /* 0x000fc400000010ff */
[----:B------:R-:W-:Y:S01]  /*5e60*/  @P3 PRMT R204, R173, 0x7632, R204 ;  /* 0x00007632adcc3816 */ /* 0x000fe200000000cc */
[----:B------:R-:W-:Y:S01]  /*5e70*/  @P3 FMUL.FTZ R220, R72, R225 ;  /* 0x000000e148dc3220 */ /* 0x000fe20000410000 */
[----:B------:R-:W-:Y:S02]  /*5e80*/  @P3 SHF.L.U32 R187, R187, 0x10, RZ ;  /* 0x00000010bbbb3819 */ /* 0x000fe400000006ff */
[----:B------:R-:W-:Y:S02]  /*5e90*/  @P3 SHF.L.U32 R204, R204, 0x10, RZ ;  /* 0x00000010cccc3819 */ /* 0x000fe400000006ff */
[----:B------:R-:W-:Y:S01]  /*5ea0*/  @P3 F2FP.BF16.F32.PACK_AB R220, RZ, R220 ;  /* 0x000000dcffdc323e */ /* 0x000fe200000010ff */
[----:B------:R-:W-:Y:S01]  /*5eb0*/  @P3 FFMA.FTZ R149, R222, R187, R149 ;  /* 0x000000bbde953223 */ /* 0x000fe20000010095 */
[----:B------:R-:W-:Y:S01]  /*5ec0*/  @P3 SHF.L.U32 R205, R174, 0x10, RZ ;  /* 0x00000010aecd3819 */ /* 0x000fe200000006ff */
[----:B------:R-:W-:Y:S01]  /*5ed0*/  @P3 FFMA.FTZ R155, R218, R204, R155 ;  /* 0x000000ccda9b3223 */ /* 0x000fe2000001009b */
[----:B------:R-:W-:-:S02]  /*5ee0*/  @P3 SHF.L.U32 R207, R175, 0x10, RZ ;  /* 0x00000010afcf3819 */ /* 0x000fc400000006ff */
[----:B------:R-:W-:Y:S01]  /*5ef0*/  @P3 PRMT R178, R220, 0x7610, R178 ;  /* 0x00007610dcb23816 */ /* 0x000fe200000000b2 */
[----:B------:R-:W-:Y:S01]  /*5f00*/  @P3 FFMA.FTZ R148, R205, R225, R148 ;  /* 0x000000e1cd943223 */ /* 0x000fe20000010094 */
[----:B------:R-:W-:Y:S01]  /*5f10*/  @P3 F2FP.BF16.F32.PACK_AB R209, RZ, R209 ;  /* 0x000000d1ffd1323e */ /* 0x000fe200000010ff */
[----:B------:R-:W-:Y:S01]  /*5f20*/  @P3 FFMA.FTZ R150, R207, R227, R150 ;  /* 0x000000e3cf963223 */ /* 0x000fe20000010096 */
[----:B------:R-:W-:Y:S02]  /*5f30*/  FSEL R219, R219, RZ, P0 ;  /* 0x000000ffdbdb7208 */ /* 0x000fe40000000000 */
        /* <DEDUP_REMOVED lines=12> */
.L_x_5812:
[----:B0-----:R-:W0:Y:S01]  /*6000*/  @P3 LDC R207, c[0x0][0x40c] ;  /* 0x00010300ffcf3b82 */ /* 0x001e220000000800 */
[----:B------:R-:W-:Y:S01]  /*6010*/  FFMA.FTZ R204, R214, R209, R218 ;  /* 0x000000d1d6cc7223 */ /* 0x000fe200000100da */
        /* <DEDUP_REMOVED lines=21> */
.L_x_5814:
[----:B------:R-:W-:Y:S05]  /*6170*/  BSYNC.RECONVERGENT B2 ;  /* 0x0000000000027941 */ /* 0x000fea0003800200 */
.L_x_5813:
        /* <DEDUP_REMOVED lines=14> */
.L_x_5816:
[----:B------:R-:W-:Y:S05]  /*6260*/  BSYNC.RECONVERGENT B2 ;  /* 0x0000000000027941 */ /* 0x000fea0003800200 */
.L_x_5815:
        /* <DEDUP_REMOVED lines=13> */
.L_x_5818:
[----:B------:R-:W-:Y:S05]  /*6340*/  BSYNC.RECONVERGENT B2 ;  /* 0x0000000000027941 */ /* 0x000fea0003800200 */
.L_x_5817:
        /* <DEDUP_REMOVED lines=14> */
.L_x_5820:
[----:B------:R-:W-:Y:S05]  /*6430*/  BSYNC.RECONVERGENT B2 ;  /* 0x0000000000027941 */ /* 0x000fea0003800200 */
.L_x_5819:
        /* <DEDUP_REMOVED lines=13> */
.L_x_5822:
[----:B------:R-:W-:Y:S05]  /*6510*/  BSYNC.RECONVERGENT B2 ;  /* 0x0000000000027941 */ /* 0x000fea0003800200 */
.L_x_5821:
        /* <DEDUP_REMOVED lines=14> */
.L_x_5824:
[----:B------:R-:W-:Y:S05]  /*6600*/  BSYNC.RECONVERGENT B2 ;  /* 0x0000000000027941 */ /* 0x000fea0003800200 */
.L_x_5823:
[----:B------:R-:W-:Y:S04]  /*6610*/  BSSY.RECONVERGENT B2, `(.L_x_5825) ;  /* 0x000000d000027945 */ /* 0x000fe80003800200 */
        /* <DEDUP_REMOVED lines=12> */
.L_x_5826:
[----:B------:R-:W-:Y:S05]  /*66e0*/  BSYNC.RECONVERGENT B2 ;  /* 0x0000000000027941 */ /* 0x000fea0003800200 */
.L_x_5825:
[----:B------:R-:W-:Y:S01]  /*66f0*/  @P3 F2FP.BF16.F32.PACK_AB R204, RZ, R204 ;  /* 0x000000ccffcc323e */ /* 0x000fe200000010ff */
[----:B------:R-:W-:-:S03]  /*6700*/  @P3 FFMA.FTZ R151, R206, R205, R151 ;  /* 0x000000cdce973223 */ /* 0x000fc60000010097 */
[----:B------:R-:W-:-:S07]  /*6710*/  @P3 PRMT R179, R179, 0x5410, R204 ;  /* 0x00005410b3b33816 */ /* 0x000fce00000000cc */
.L_x_5811:
[----:B------:R-:W-:Y:S05]  /*6720*/  BSYNC.RECONVERGENT B1 ;  /* 0x0000000000017941 */ /* 0x000fea0003800200 */
.L_x_5808:
        /* <DEDUP_REMOVED lines=12> */
.L_x_5761:
[----:B------:R-:W-:Y:S05]  /*67f0*/  BSYNC B0 ;  /* 0x0000000000007941 */ /* 0x000fea0003800000 */
.L_x_5760:
        /* <DEDUP_REMOVED lines=209> */
.L_x_5765:
[----:B------:R-:W-:Y:S01]  /*7510*/  HFMA2 R227, -RZ, RZ, 0, 5.9604644775390625e-08 ;  /* 0x00000001ffe37431 */ /* 0x000fe200000001ff */
[----:B------:R-:W-:Y:S01]  /*7520*/  BSSY B1, `(.L_x_5828) ;  /* 0x0000007000017945 */ /* 0x000fe20003800000 */
[----:B------:R-:W-:Y:S02]  /*7530*/  MOV R226, R221 ;  /* 0x000000dd00e27202 */ /* 0x000fe40000000f00 */
[----:B------:R-:W-:Y:S02]  /*7540*/  MOV R228, 0x1f ;  /* 0x0000001f00e47802 */ /* 0x000fe40000000f00 */
[----:B------:R-:W-:-:S07]  /*7550*/  MOV R223, 0xffffffff ;  /* 0xffffffff00df7802 */ /* 0x000fce0000000f00 */
[----:B01----:R-:W-:Y:S05]  /*7560*/  WARPSYNC.COLLECTIVE R223, `(.L_x_5829) ;  /* 0x00000000df087348 */ /* 0x003fea0003c00000 */
[----:B------:R2:W3:Y:S02]  /*7570*/  SHFL.BFLY P1, R225, R226, R227, R228 ;  /* 0x0c0000e3e2e17389 */ /* 0x0004e400000200e4 */
[----:B0123--:R-:W-:Y:S05]  /*7580*/  ENDCOLLECTIVE ;  /* 0x000000000000791b */ /* 0x00ffea0003800000 */
.L_x_5829:
[----:B------:R-:W-:Y:S05]  /*7590*/  BSYNC B1 ;  /* 0x0000000000017941 */ /* 0x000fea0003800000 */
.L_x_5828:
        /* <DEDUP_REMOVED lines=8> */
.L_x_5830:
[----:B------:R-:W-:Y:S01]  /*7620*/  FADD.FTZ R204, R204, R221 ;  /* 0x000000ddcccc7221 */ /* 0x000fe20000010000 */
[----:B------:R-:W-:-:S04]  /*7630*/  HFMA2 R227, -RZ, RZ, 0, 1.1920928955078125e-07 ;  /* 0x00000002ffe37431 */ /* 0x000fc800000001ff */
[----:B------:R-:W-:Y:S02]  /*7640*/  MOV R226, R204 ;  /* 0x000000cc00e27202 */ /* 0x000fe40000000f00 */
[----:B------:R-:W-:-:S07]  /*7650*/  MOV R205, R225 ;  /* 0x000000e100cd7202 */ /* 0x000fce0000000f00 */
[----:B------:R-:W-:Y:S05]  /*7660*/  WARPSYNC.COLLECTIVE R223, `(.L_x_5831) ;  /* 0x00000000df087348 */ /* 0x000fea0003c00000 */
[----:B------:R0:W1:Y:S02]  /*7670*/  SHFL.BFLY P1, R225, R226, R227, R228 ;  /* 0x0c0000e3e2e17389 */ /* 0x00006400000200e4 */
[----:B01----:R-:W-:Y:S05]  /*7680*/  ENDCOLLECTIVE ;  /* 0x000000000000791b */ /* 0x003fea0003800000 */
.L_x_5831:
[----:B------:R-:W-:-:S05]  /*7690*/  FADD.FTZ R205, R205, R222 ;  /* 0x000000decdcd7221 */ /* 0x000fca0000010000 */
[----:B------:R-:W-:Y:S02]  /*76a0*/  MOV R226, R205 ;  /* 0x000000cd00e27202 */ /* 0x000fe40000000f00 */
[----:B------:R-:W-:-:S07]  /*76b0*/  MOV R207, R225 ;  /* 0x000000e100cf7202 */ /* 0x000fce0000000f00 */
[----:B------:R-:W-:Y:S05]  /*76c0*/  WARPSYNC.COLLECTIVE R223, `(.L_x_5832) ;  /* 0x00000000df087348 */ /* 0x000fea0003c00000 */
[----:B------:R0:W1:Y:S02]  /*76d0*/  SHFL.BFLY P1, R225, R226, R227, R228 ;  /* 0x0c0000e3e2e17389 */ /* 0x00006400000200e4 */
[----:B01----:R-:W-:Y:S05]  /*76e0*/  ENDCOLLECTIVE ;  /* 0x000000000000791b */ /* 0x003fea0003800000 */
.L_x_5832:
[----:B------:R-:W-:Y:S01]  /*76f0*/  FADD.FTZ R207, R204, R207 ;  /* 0x000000cfcccf7221 */ /* 0x000fe20000010000 */
[----:B------:R-:W-:-:S04]  /*7700*/  HFMA2 R227, -RZ, RZ, 0, 2.384185791015625e-07 ;  /* 0x00000004ffe37431 */ /* 0x000fc800000001ff */
[----:B------:R-:W-:Y:S02]  /*7710*/  MOV R226, R207 ;  /* 0x000000cf00e27202 */ /* 0x000fe40000000f00 */
[----:B------:R-:W-:-:S07]  /*7720*/  MOV R206, R225 ;  /* 0x000000e100ce7202 */ /* 0x000fce0000000f00 */
[----:B------:R-:W-:Y:S05]  /*7730*/  WARPSYNC.COLLECTIVE R223, `(.L_x_5833) ;  /* 0x00000000df087348 */ /* 0x000fea0003c00000 */
[----:B------:R0:W1:Y:S02]  /*7740*/  SHFL.BFLY P1, R225, R226, R227, R228 ;  /* 0x0c0000e3e2e17389 */ /* 0x00006400000200e4 */
[----:B01----:R-:W-:Y:S05]  /*7750*/  ENDCOLLECTIVE ;  /* 0x000000000000791b */ /* 0x003fea0003800000 */
.L_x_5833:
[----:B------:R-:W-:-:S05]  /*7760*/  FADD.FTZ R206, R205, R206 ;  /* 0x000000cecdce7221 */ /* 0x000fca0000010000 */
[----:B------:R-:W-:Y:S02]  /*7770*/  MOV R226, R206 ;  /* 0x000000ce00e27202 */ /* 0x000fe40000000f00 */
[----:B------:R-:W-:-:S07]  /*7780*/  MOV R216, R225 ;  /* 0x000000e100d87202 */ /* 0x000fce0000000f00 */
[----:B------:R-:W-:Y:S05]  /*7790*/  WARPSYNC.COLLECTIVE R223, `(.L_x_5834) ;  /* 0x00000000df087348 */ /* 0x000fea0003c00000 */
[----:B------:R0:W1:Y:S02]  /*77a0*/  SHFL.BFLY P1, R225, R226, R227, R228 ;  /* 0x0c0000e3e2e17389 */ /* 0x00006400000200e4 */
[----:B01----:R-:W-:Y:S05]  /*77b0*/  ENDCOLLECTIVE ;  /* 0x000000000000791b */ /* 0x003fea0003800000 */
.L_x_5834:
[----:B------:R-:W-:Y:S01]  /*77c0*/  FADD.FTZ R216, R207, R216 ;  /* 0x000000d8cfd87221 */ /* 0x000fe20000010000 */
[----:B------:R-:W-:-:S04]  /*77d0*/  HFMA2 R227, -RZ, RZ, 0, 4.76837158203125e-07 ;  /* 0x00000008ffe37431 */ /* 0x000fc800000001ff */
[----:B------:R-:W-:Y:S02]  /*77e0*/  MOV R226, R216 ;  /* 0x000000d800e27202 */ /* 0x000fe40000000f00 */
[----:B------:R-:W-:-:S07]  /*77f0*/  MOV R217, R225 ;  /* 0x000000e100d97202 */ /* 0x000fce0000000f00 */
[----:B------:R-:W-:Y:S05]  /*7800*/  WARPSYNC.COLLECTIVE R223, `(.L_x_5835) ;  /* 0x00000000df087348 */ /* 0x000fea0003c00000 */
[----:B------:R0:W1:Y:S02]  /*7810*/  SHFL.BFLY P1, R225, R226, R227, R228 ;  /* 0x0c0000e3e2e17389 */ /* 0x00006400000200e4 */
[----:B01----:R-:W-:Y:S05]  /*7820*/  ENDCOLLECTIVE ;  /* 0x000000000000791b */ /* 0x003fea0003800000 */
.L_x_5835:
[----:B------:R-:W-:-:S05]  /*7830*/  FADD.FTZ R217, R206, R217 ;  /* 0x000000d9ced97221 */ /* 0x000fca0000010000 */
[----:B------:R-:W-:Y:S02]  /*7840*/  MOV R226, R217 ;  /* 0x000000d900e27202 */ /* 0x000fe40000000f00 */
[----:B------:R-:W-:-:S07]  /*7850*/  MOV R221, R225 ;  /* 0x000000e100dd7202 */ /* 0x000fce0000000f00 */
[----:B------:R-:W-:Y:S05]  /*7860*/  WARPSYNC.COLLECTIVE R223, `(.L_x_5836) ;  /* 0x00000000df087348 */ /* 0x000fea0003c00000 */
[----:B------:R0:W1:Y:S02]  /*7870*/  SHFL.BFLY P1, R225, R226, R227, R228 ;  /* 0x0c0000e3e2e17389 */ /* 0x00006400000200e4 */
[----:B01----:R-:W-:Y:S05]  /*7880*/  ENDCOLLECTIVE ;  /* 0x000000000000791b */ /* 0x003fea0003800000 */
.L_x_5836:
[----:B------:R-:W-:Y:S01]  /*7890*/  FADD.FTZ R221, R216, R221 ;  /* 0x000000ddd8dd7221 */ /* 0x000fe20000010000 */
[----:B------:R-:W-:-:S04]  /*78a0*/  HFMA2 R227, -RZ, RZ, 0, 9.5367431640625e-07 ;  /* 0x00000010ffe37431 */ /* 0x000fc800000001ff */
[----:B------:R-:W-:Y:S02]  /*78b0*/  MOV R226, R221 ;  /* 0x000000dd00e27202 */ /* 0x000fe40000000f00 */
[----:B------:R-:W-:-:S07]  /*78c0*/  MOV R222, R225 ;  /* 0x000000e100de7202 */ /* 0x000fce0000000f00 */
[----:B------:R-:W-:Y:S05]  /*78d0*/  WARPSYNC.COLLECTIVE R223, `(.L_x_5837) ;  /* 0x00000000df087348 */ /* 0x000fea0003c00000 */
[----:B------:R0:W1:Y:S02]  /*78e0*/  SHFL.BFLY P1, R225, R226, R227, R228 ;  /* 0x0c0000e3e2e17389 */ /* 0x00006400000200e4 */
[----:B01----:R-:W-:Y:S05]  /*78f0*/  ENDCOLLECTIVE ;  /* 0x000000000000791b */ /* 0x003fea0003800000 */
.L_x_5837:
[----:B------:R-:W-:-:S05]  /*7900*/  FADD.FTZ R222, R217, R222 ;  /* 0x000000ded9de7221 */ /* 0x000fca0000010000 */
[----:B------:R-:W-:Y:S02]  /*7910*/  MOV R226, R222 ;  /* 0x000000de00e27202 */ /* 0x000fe40000000f00 */
[----:B------:R-:W-:-:S07]  /*7920*/  MOV R224, R225 ;  /* 0x000000e100e07202 */ /* 0x000fce0000000f00 */
[----:B------:R-:W-:Y:S05]  /*7930*/  WARPSYNC.COLLECTIVE R223, `(.L_x_5838) ;  /* 0x00000000df087348 */ /* 0x000fea0003c00000 */
[----:B------:R0:W1:Y:S02]  /*7940*/  SHFL.BFLY P1, R225, R226, R227, R228 ;  /* 0x0c0000e3e2e17389 */ /* 0x00006400000200e4 */
[----:B01----:R-:W-:Y:S05]  /*7950*/  ENDCOLLECTIVE ;  /* 0x000000000000791b */ /* 0x003fea0003800000 */
.L_x_5838:
[----:B------:R-:W-:Y:S05]  /*7960*/  BRA `(.L_x_5839) ;  /* 0xffffff9c00bc7947 */ /* 0x000fea000383ffff */
.L_x_5840:
        /* <DEDUP_REMOVED lines=9> */
.L_x_14498:


//--------------------- .text._ZN10layer_norm13ln_bwd_kernelINS_13Kernel_traitsIf13__nv_bfloat16fS2_fjLj768ELj1ELj4ELj1ELj16ENS_18Kernel_traits_baseILj768EfS2_fS2_fjLj128EEEEELb1ELb0ELb0ELb0EEEvNS_9BwdParamsE --------------------------
	.section	.text._ZN10layer_norm13ln_bwd_kernelINS_13Kernel_traitsIf13__nv_bfloat16fS2_fjLj768ELj1ELj4ELj1ELj16ENS_18Kernel_traits_baseILj768EfS2_fS2_fjLj128EEEEELb1ELb0ELb0ELb0EEEvNS_9BwdParamsE,"ax",@progbits
	.align	128
        .global         _ZN10layer_norm13ln_bwd_kernelINS_13Kernel_traitsIf13__nv_bfloat16fS2_fjLj768ELj1ELj4ELj1ELj16ENS_18Kernel_traits_baseILj768EfS2_fS2_fjLj128EEEEELb1ELb0ELb0ELb0EEEvNS_9BwdParamsE
        .type           _ZN10layer_norm13ln_bwd_kernelINS_13Kernel_traitsIf13__nv_bfloat16fS2_fjLj768ELj1ELj4ELj1ELj16ENS_18Kernel_traits_baseILj768EfS2_fS2_fjLj128EEEEELb1ELb0ELb0ELb0EEEvNS_9BwdParamsE,@function
        .size           _ZN10layer_norm13ln_bwd_kernelINS_13Kernel_traitsIf13__nv_bfloat16fS2_fjLj768ELj1ELj4ELj1ELj16ENS_18Kernel_traits_baseILj768EfS2_fS2_fjLj128EEEEELb1ELb0ELb0ELb0EEEvNS_9BwdParamsE,(.L_x_14499 - _ZN10layer_norm13ln_bwd_kernelINS_13Kernel_traitsIf13__nv_bfloat16fS2_fjLj768ELj1ELj4ELj1ELj16ENS_18Kernel_traits_baseILj768EfS2_fS2_fjLj128EEEEELb1ELb0ELb0ELb0EEEvNS_9BwdParamsE)
        .other          _ZN10layer_norm13ln_bwd_kernelINS_13Kernel_traitsIf13__nv_bfloat16fS2_fjLj768ELj1ELj4ELj1ELj16ENS_18Kernel_traits_baseILj768EfS2_fS2_fjLj128EEEEELb1ELb0ELb0ELb0EEEvNS_9BwdParamsE,@"STO_CUDA_ENTRY STV_DEFAULT"
_ZN10layer_norm13ln_bwd_kernelINS_13Kernel_traitsIf13__nv_bfloat16fS2_fjLj768ELj1ELj4ELj1ELj16ENS_18Kernel_traits_baseILj768EfS2_fS2_fjLj128EEEEELb1ELb0ELb0ELb0EEEvNS_9BwdParamsE:
.text._ZN10layer_norm13ln_bwd_kernelINS_13Kernel_traitsIf13__nv_bfloat16fS2_fjLj768ELj1ELj4ELj1ELj16ENS_18Kernel_traits_baseILj768EfS2_fS2_fjLj128EEEEELb1ELb0ELb0ELb0EEEvNS_9BwdParamsE:
        /* <DEDUP_REMOVED lines=92> */
.L_x_5871:
        /* <DEDUP_REMOVED lines=36> */
[----:B--2---:R-:W-:-:S06]  /*0800*/  IMAD.WIDE.U32 R122, R128, 0x8, R122 ;  /* 0x00000008807a7825 */ /* 0x004fcc00078e007a */
[----:B------:R-:W5:Y:S01]  /*0810*/  LDG.E.64 R122, desc[UR6][R122.64] ;  /* 0x000000067a7a7981 */ /* 0x000f62000c1e1b00 */
[----:B------:R-:W-:-:S04]  /*0820*/  ISETP.NE.U32.AND P2, PT, RZ, UR10, PT ;  /* 0x0000000aff007c0c */ /* 0x000fc8000bf45070 */
[----:B------:R-:W-:-:S13]  /*0830*/  ISETP.NE.AND.EX P2, PT, RZ, UR11, PT, P2 ;  /* 0x0000000bff007c0c */ /* 0x000fda000bf45320 */
[----:B------:R-:W1:Y:S02]  /*0840*/  @P2 LDC.64 R130, c[0x0][0x438] ;  /* 0x00010e00ff822b82 */ /* 0x000e640000000a00 */
[----:B-1----:R-:W-:-:S05]  /*0850*/  @P2 IMAD.WIDE.U32 R130, R128, 0x20, R130 ;  /* 0x0000002080822825 */ /* 0x002fca00078e0082 */
[----:B------:R-:W5:Y:S04]  /*0860*/  @P2 LDG.E.128 R8, desc[UR6][R130.64] ;  /* 0x0000000682082981 */ /* 0x000f68000c1e1d00 */
[----:B------:R1:W5:Y:S01]  /*0870*/  @P2 LDG.E.128 R4, desc[UR6][R130.64+0x10] ;  /* 0x0000100682042981 */ /* 0x000362000c1e1d00 */
[----:B------:R-:W-:Y:S01]  /*0880*/  IADD3 R181, PT, PT, R128, 0x20, RZ ;  /* 0x0000002080b57810 */ /* 0x000fe20007ffe0ff */
[C---:B---3--:R-:W-:Y:S01]  /*0890*/  FADD.FTZ R108, -R180.reuse, R108 ;  /* 0x0000006cb46c7221 */ /* 0x048fe20000010100 */
[C---:B0-----:R-:W-:Y:S01]  /*08a0*/  FADD.FTZ R132, -R180.reuse, R109 ;  /* 0x0000006db4847221 */ /* 0x041fe20000010100 */
[C---:B------:R-:W-:Y:S01]  /*08b0*/  FADD.FTZ R134, -R180.reuse, R111 ;  /* 0x0000006fb4867221 */ /* 0x040fe20000010100 */
[----:B----4-:R-:W-:Y:S01]  /*08c0*/  FADD.FTZ R116, -R180, R116 ;  /* 0x00000074b4747221 */ /* 0x010fe20000010100 */
[----:B-----5:R-:W-:Y:S01]  /*08d0*/  FMUL.FTZ R3, R177, R108 ;  /* 0x0000006cb1037220 */ /* 0x020fe20000410000 */
[----:B------:R-:W-:-:S02]  /*08e0*/  PRMT R109, R112, 0x7632, R109 ;  /* 0x00007632706d7816 */ /* 0x000fc4000000006d */
[----:B------:R-:W-:Y:S01]  /*08f0*/  SHF.L.U32 R111, R112, 0x10, RZ ;  /* 0x00000010706f7819 */ /* 0x000fe200000006ff */
[C---:B-1----:R-:W-:Y:S01]  /*0900*/  FMUL.FTZ R130, R177.reuse, R132 ;  /* 0x00000084b1827220 */ /* 0x042fe20000410000 */
[----:B------:R-:W-:Y:S01]  /*0910*/  SHF.L.U32 R137, R114, 0x10, RZ ;  /* 0x0000001072897819 */ /* 0x000fe200000006ff */
[----:B------:R-:W-:Y:S01]  /*0920*/  FMUL.FTZ R133, R177, R116 ;  /* 0x00000074b1857220 */ /* 0x000fe20000410000 */
[----:B------:R-:W-:Y:S01]  /*0930*/  SHF.L.U32 R108, R109, 0x10, RZ ;  /* 0x000000106d6c7819 */ /* 0x000fe200000006ff */
[----:B------:R-:W-:Y:S01]  /*0940*/  FMUL.FTZ R132, R177, R134 ;  /* 0x00000086b1847220 */ /* 0x000fe20000410000 */
[----:B------:R-:W-:Y:S01]  /*0950*/  FMUL.FTZ R134, R80, R111 ;  /* 0x0000006f50867220 */ /* 0x000fe20000410000 */
[----:B------:R-:W-:Y:S01]  /*0960*/  FADD.FTZ R28, R28, R137 ;  /* 0x000000891c1c7221 */ /* 0x000fe20000010000 */
[-C--:B------:R-:W-:Y:S01]  /*0970*/  FFMA.FTZ R52, R133, R137.reuse, R52 ;  /* 0x0000008985347223 */ /* 0x080fe20000010034 */
[----:B------:R-:W-:Y:S01]  /*0980*/  FMUL.FTZ R138, R76, R137 ;  /* 0x000000894c8a7220 */ /* 0x000fe20000410000 */
[----:B------:R-:W-:Y:S01]  /*0990*/  PRMT R112, R113, 0x7632, R112 ;  /* 0x0000763271707816 */ /* 0x000fe20000000070 */
        /* <DEDUP_REMOVED lines=10> */
[----:B------:R-:W-:Y:S01]  /*0a40*/  FADD.FTZ R111, R108, R137 ;  /* 0x000000896c6f7221 */ /* 0x000fe20000010000 */
[----:B------:R-:W-:Y:S01]  /*0a50*/  SHF.L.U32 R112, R112, 0x10, RZ ;  /* 0x0000001070707819 */ /* 0x000fe200000006ff */
        /* <DEDUP_REMOVED lines=39> */
.L_x_5843:
[----:B------:R-:W-:Y:S05]  /*0cd0*/  BSYNC.RECONVERGENT B0 ;  /* 0x0000000000007941 */ /* 0x000fea0003800200 */
.L_x_5842:
        /* <DEDUP_REMOVED lines=17> */
[----:B------:R0:W5:Y:S01]  /*0df0*/  @P2 LDG.E.128 R88, desc[UR6][R146.64+0x10] ;  /* 0x0000100692582981 */ /* 0x000162000c1e1d00 */
[----:B------:R-:W-:Y:S01]  /*0e00*/  IADD3 R181, PT, PT, R181, 0x20, RZ ;  /* 0x00000020b5b57810 */ /* 0x000fe20007ffe0ff */
[C---:B---3--:R-:W-:Y:S01]  /*0e10*/  FADD.FTZ R148, -R180.reuse, R109 ;  /* 0x0000006db4947221 */ /* 0x048fe20000010100 */
[C---:B------:R-:W-:Y:S01]  /*0e20*/  FADD.FTZ R110, -R180.reuse, R110 ;  /* 0x0000006eb46e7221 */ /* 0x040fe20000010100 */
[C---:B------:R-:W-:Y:S01]  /*0e30*/  FADD.FTZ R150, -R180.reuse, R111 ;  /* 0x0000006fb4967221 */ /* 0x040fe20000010100 */
[C---:B----4-:R-:W-:Y:S01]  /*0e40*/  FADD.FTZ R116, -R180.reuse, R116 ;  /* 0x00000074b4747221 */ /* 0x050fe20000010100 */
[----:B------:R-:W-:Y:S01]  /*0e50*/  FADD.FTZ R108, -R180, R108 ;  /* 0x0000006cb46c7221 */ /* 0x000fe20000010100 */
[----:B0----5:R-:W-:Y:S01]  /*0e60*/  FMUL.FTZ R146, R177, R148 ;  /* 0x00000094b1927220 */ /* 0x021fe20000410000 */
[----:B------:R-:W-:-:S02]  /*0e70*/  PRMT R109, R112, 0x7632, R109 ;  /* 0x00007632706d7816 */ /* 0x000fc4000000006d */
[----:B------:R-:W-:Y:S01]  /*0e80*/  SHF.L.U32 R111, R112, 0x10, RZ ;  /* 0x00000010706f7819 */ /* 0x000fe200000006ff */
[C---:B------:R-:W-:Y:S01]  /*0e90*/  FMUL.FTZ R147, R177.reuse, R110 ;  /* 0x0000006eb1937220 */ /* 0x040fe20000410000 */
[----:B------:R-:W-:Y:S01]  /*0ea0*/  SHF.L.U32 R153, R114, 0x10, RZ ;  /* 0x0000001072997819 */ /* 0x000fe200000006ff */
[----:B------:R-:W-:Y:S01]  /*0eb0*/  FMUL.FTZ R148, R177, R150 ;  /* 0x00000096b1947220 */ /* 0x000fe20000410000 */
[----:B------:R-:W-:Y:S01]  /*0ec0*/  SHF.L.U32 R110, R109, 0x10, RZ ;  /* 0x000000106d6e7819 */ /* 0x000fe200000006ff */
[C---:B------:R-:W-:Y:S01]  /*0ed0*/  FMUL.FTZ R149, R177.reuse, R116 ;  /* 0x00000074b1957220 */ /* 0x040fe20000410000 */
        /* <DEDUP_REMOVED lines=9> */
[C---:B------:R-:W-:Y:S01]  /*0f70*/  FFMA.FTZ R109, R145.reuse, R150, R182 ;  /* 0x00000096916d7223 */ /* 0x040fe200000100b6 */
[----:B------:R-:W-:Y:S01]  /*0f80*/  FADD.FTZ R24, R24, R111 ;  /* 0x0000006f18187221 */ /* 0x000fe20000010000 */
[----:B------:R-:W-:Y:S01]  /*0f90*/  FFMA.FTZ R48, R145, R111, R48 ;  /* 0x0000006f91307223 */ /* 0x000fe20000010030 */
[----:B------:R-:W-:Y:S01]  /*0fa0*/  PRMT R155, R115, 0x7632, R155 ;  /* 0x00007632739b7816 */ /* 0x000fe2000000009b */
[----:B------:R-:W-:Y:S01]  /*0fb0*/  FADD.FTZ R111, R108, R153 ;  /* 0x000000996c6f7221 */ /* 0x000fe20000010000 */
[----:B------:R-:W-:Y:S01]  /*0fc0*/  SHF.L.U32 R112, R112, 0x10, RZ ;  /* 0x0000001070707819 */ /* 0x000fe200000006ff */
        /* <DEDUP_REMOVED lines=40> */
.L_x_5845:
[----:B------:R-:W-:Y:S05]  /*1250*/  BSYNC.RECONVERGENT B0 ;  /* 0x0000000000007941 */ /* 0x000fea0003800200 */
.L_x_5844:
        /* <DEDUP_REMOVED lines=14> */
[----:B------:R-:W0:Y:S02]  /*1340*/  @P2 LDC.64 R162, c[0x0][0x438] ;  /* 0x00010e00ffa22b82 */ /* 0x000e240000000a00 */
[----:B0-----:R-:W-:-:S05]  /*1350*/  @P2 IMAD.WIDE.U32 R162, R181, 0x20, R162 ;  /* 0x00000020b5a22825 */ /* 0x001fca00078e00a2 */
[----:B------:R-:W5:Y:S04]  /*1360*/  @P2 LDG.E.128 R92, desc[UR6][R162.64] ;  /* 0x00000006a25c2981 */ /* 0x000f68000c1e1d00 */
[----:B------:R0:W5:Y:S01]  /*1370*/  @P2 LDG.E.128 R96, desc[UR6][R162.64+0x10] ;  /* 0x00001006a2602981 */ /* 0x000162000c1e1d00 */
        /* <DEDUP_REMOVED lines=8> */
[----:B------:R-:W-:Y:S01]  /*1400*/  FMUL.FTZ R165, R177, R168 ;  /* 0x000000a8b1a57220 */ /* 0x000fe20000410000 */
[----:B------:R-:W-:Y:S01]  /*1410*/  SHF.L.U32 R110, R109, 0x10, RZ ;  /* 0x000000106d6e7819 */ /* 0x000fe200000006ff */
[----:B------:R-:W-:Y:S02]  /*1420*/  FMUL.FTZ R161, R177, R108 ;  /* 0x0000006cb1a17220 */ /* 0x000fe40000410000 */
[-C--:B------:R-:W-:Y:S01]  /*1430*/  FMUL.FTZ R168, R64, R111.reuse ;  /* 0x0000006f40a87220 */ /* 0x080fe20000410000 */
[C---:B------:R-:W-:Y:S01]  /*1440*/  PRMT R112, R117.reuse, 0x7632, R112 ;  /* 0x0000763275707816 */ /* 0x040fe20000000070 */
[----:B------:R-:W-:Y:S01]  /*1450*/  FADD.FTZ R170, -R180, R113 ;  /* 0x00000071b4aa7221 */ /* 0x000fe20000010100 */
[----:B------:R-:W-:Y:S01]  /*1460*/  SHF.L.U32 R117, R117, 0x10, RZ ;  /* 0x0000001075757819 */ /* 0x000fe200000006ff */
[----:B------:R-:W-:Y:S01]  /*1470*/  FADD.FTZ R108, R183, R168 ;  /* 0x000000a8b76c7221 */ /* 0x000fe20000010000 */
[----:B------:R-:W-:Y:S01]  /*1480*/  FMUL.FTZ R169, R65, R110 ;  /* 0x0000006e41a97220 */ /* 0x000fe20000410000 */
[----:B------:R-:W-:Y:S01]  /*1490*/  FMUL.FTZ R162, R177, R164 ;  /* 0x000000a4b1a27220 */ /* 0x000fe20000410000 */
[----:B------:R-:W-:Y:S01]  /*14a0*/  FFMA.FTZ R109, R161, R168, R182 ;  /* 0x000000a8a16d7223 */ /* 0x000fe200000100b6 */
[----:B------:R-:W-:Y:S01]  /*14b0*/  FMUL.FTZ R164, R177, R166 ;  /* 0x000000a6b1a47220 */ /* 0x000fe20000410000 */
[----:B------:R-:W-:Y:S01]  /*14c0*/  FADD.FTZ R16, R16, R111 ;  /* 0x0000006f10107221 */ /* 0x000fe20000010000 */
[----:B------:R-:W-:Y:S01]  /*14d0*/  FFMA.FTZ R40, R161, R111, R40 ;  /* 0x0000006fa1287223 */ /* 0x000fe20000010028 */
[----:B------:R-:W-:Y:S01]  /*14e0*/  FMUL.FTZ R166, R177, R170 ;  /* 0x000000aab1a67220 */ /* 0x000fe20000410000 */
        /* <DEDUP_REMOVED lines=45> */
.L_x_5847:
[----:B------:R-:W-:Y:S05]  /*17c0*/  BSYNC.RECONVERGENT B0 ;  /* 0x0000000000007941 */ /* 0x000fea0003800200 */
.L_x_5846:
        /* <DEDUP_REMOVED lines=21> */
.L_x_5883:
        /* <DEDUP_REMOVED lines=14> */
[----:B------:R-:W-:Y:S01]  /*1a00*/  FFMA.FTZ R109, R133, R112, R113 ;  /* 0x00000070856d7223 */ /* 0x000fe20000010071 */
[----:B------:R-:W-:Y:S01]  /*1a10*/  LOP3.LUT P5, RZ, R123, 0xff0000, RZ, 0xc0, !PT ;  /* 0x00ff00007bff7812 */ /* 0x000fe200078ac0ff */
[----:B------:R-:W-:Y:S01]  /*1a20*/  FADD.FTZ R110, R142, -R111 ;  /* 0x8000006f8e6e7221 */ /* 0x000fe20000010000 */
[----:B0-----:R-:W-:Y:S01]  /*1a30*/  FADD.FTZ R114, R143, -R108 ;  /* 0x8000006c8f727221 */ /* 0x001fe20000010000 */
[----:B------:R-:W-:Y:S01]  /*1a40*/  FADD.FTZ R108, R138, -R109 ;  /* 0x8000006d8a6c7221 */ /* 0x000fe20000010000 */
        /* <DEDUP_REMOVED lines=8> */
[----:B------:R-:W-:Y:S01]  /*1ad0*/  LOP3.LUT P6, RZ, R123, 0xff, RZ, 0xc0, !PT ;  /* 0x000000ff7bff7812 */ /* 0x000fe200078cc0ff */
[----:B------:R-:W-:Y:S01]  /*1ae0*/  FMUL.FTZ R111, R111, UR14 ;  /* 0x0000000e6f6f7c20 */ /* 0x000fe20008410000 */
[----:B------:R-:W-:Y:S01]  /*1af0*/  FMUL.FTZ R115, R115, UR14 ;  /* 0x0000000e73737c20 */ /* 0x000fe20008410000 */
[----:B------:R-:W-:Y:S01]  /*1b00*/  FMUL.FTZ R109, R109, UR14 ;  /* 0x0000000e6d6d7c20 */ /* 0x000fe20008410000 */
[----:B------:R-:W-:Y:S01]  /*1b10*/  ISETP.GE.U32.AND.EX P2, PT, R123, 0x1000000, PT, P2 ;  /* 0x010000007b00780c */ /* 0x000fe20003f46120 */
[-CC-:B------:R-:W-:Y:S01]  /*1b20*/  FFMA.FTZ R110, R132, R112.reuse, R113.reuse ;  /* 0x00000070846e7223 */ /* 0x180fe20000010071 */
[----:B------:R-:W-:Y:S01]  /*1b30*/  FSEL R179, R111, RZ, P5 ;  /* 0x000000ff6fb37208 */ /* 0x000fe20002800000 */
[-CC-:B------:R-:W-:Y:S01]  /*1b40*/  FFMA.FTZ R111, R131, R112.reuse, R113.reuse ;  /* 0x00000070836f7223 */ /* 0x180fe20000010071 */
[----:B------:R-:W-:Y:S01]  /*1b50*/  FADD.FTZ R180, R141, -R114 ;  /* 0x800000728db47221 */ /* 0x000fe20000010000 */
[----:B------:R-:W-:Y:S01]  /*1b60*/  FSEL R118, R109, RZ, P6 ;  /* 0x000000ff6d767208 */ /* 0x000fe20003000000 */
[-C--:B------:R-:W-:Y:S01]  /*1b70*/  FFMA.FTZ R108, R130, R112.reuse, R113 ;  /* 0x00000070826c7223 */ /* 0x080fe20000010071 */
[----:B------:R-:W-:Y:S01]  /*1b80*/  FADD.FTZ R114, R136, -R111 ;  /* 0x8000006f88727221 */ /* 0x000fe20000010000 */
[----:B------:R-:W-:Y:S01]  /*1b90*/  FFMA.FTZ R109, R3, R112, R113 ;  /* 0x00000070036d7223 */ /* 0x000fe20000010071 */
[----:B------:R-:W-:Y:S01]  /*1ba0*/  FSEL R182, R115, RZ, P2 ;  /* 0x000000ff73b67208 */ /* 0x000fe20001000000 */
[----:B------:R-:W-:Y:S01]  /*1bb0*/  FADD.FTZ R116, R139, -R110 ;  /* 0x8000006e8b747221 */ /* 0x000fe20000010000 */
[----:B------:R-:W-:Y:S01]  /*1bc0*/  FMUL.FTZ R111, R177, R180 ;  /* 0x000000b4b16f7220 */ /* 0x000fe20000410000 */
[----:B------:R-:W-:Y:S01]  /*1bd0*/  FADD.FTZ R110, R137, -R108 ;  /* 0x8000006c896e7221 */ /* 0x000fe20000010000 */
[----:B------:R-:W-:Y:S01]  /*1be0*/  FMUL.FTZ R115, R177, R114 ;  /* 0x00000072b1737220 */ /* 0x000fe20000410000 */
[----:B------:R-:W-:Y:S01]  /*1bf0*/  FADD.FTZ R108, R134, -R109 ;  /* 0x8000006d866c7221 */ /* 0x000fe20000010000 */
[----:B------:R-:W-:Y:S01]  /*1c00*/  FMUL.FTZ R114, R111, R178 ;  /* 0x000000b26f727220 */ /* 0x000fe20000410000 */
[----:B------:R-:W-:Y:S01]  /*1c10*/  FMUL.FTZ R117, R177, R116 ;  /* 0x00000074b1757220 */ /* 0x000fe20000410000 */
[----:B------:R-:W-:Y:S01]  /*1c20*/  FMUL.FTZ R115, R115, R178 ;  /* 0x000000b273737220 */ /* 0x000fe20000410000 */
[C---:B------:R-:W-:Y:S01]  /*1c30*/  FMUL.FTZ R111, R177.reuse, R110 ;  /* 0x0000006eb16f7220 */ /* 0x040fe20000410000 */
[----:B------:R-:W-:Y:S01]  /*1c40*/  FMUL.FTZ R109, R177, R108 ;  /* 0x0000006cb16d7220 */ /* 0x000fe20000410000 */
[----:B------:R-:W-:Y:S01]  /*1c50*/  FMUL.FTZ R114, R114, UR14 ;  /* 0x0000000e72727c20 */ /* 0x000fe20008410000 */
[----:B------:R-:W-:Y:S01]  /*1c60*/  LOP3.LUT P5, RZ, R123, 0xff00, RZ, 0xc0, !PT ;  /* 0x0000ff007bff7812 */ /* 0x000fe200078ac0ff */
[----:B------:R-:W-:Y:S01]  /*1c70*/  FMUL.FTZ R115, R115, UR14 ;  /* 0x0000000e73737c20 */ /* 0x000fe20008410000 */
[----:B------:R-:W-:Y:S01]  /*1c80*/  LOP3.LUT P2, RZ, R122, 0xff0000, RZ, 0xc0, !PT ;  /* 0x00ff00007aff7812 */ /* 0x000fe2000784c0ff */
[-C--:B------:R-:W-:Y:S01]  /*1c90*/  FMUL.FTZ R117, R117, R178.reuse ;  /* 0x000000b275757220 */ /* 0x080fe20000410000 */
[-C--:B------:R-:W-:Y:S01]  /*1ca0*/  FMUL.FTZ R111, R111, R178.reuse ;  /* 0x000000b26f6f7220 */ /* 0x080fe20000410000 */
[----:B------:R-:W-:Y:S01]  /*1cb0*/  FMUL.FTZ R109, R109, R178 ;  /* 0x000000b26d6d7220 */ /* 0x000fe20000410000 */
[----:B------:R-:W-:Y:S01]  /*1cc0*/  FSEL R119, R114, RZ, P5 ;  /* 0x000000ff72777208 */ /* 0x000fe20002800000 */
[----:B------:R-:W-:Y:S01]  /*1cd0*/  FMUL.FTZ R117, R117, UR14 ;  /* 0x0000000e75757c20 */ /* 0x000fe20008410000 */
[----:B------:R-:W-:Y:S01]  /*1ce0*/  FMUL.FTZ R111, R111, UR14 ;  /* 0x0000000e6f6f7c20 */ /* 0x000fe20008410000 */
[----:B------:R-:W-:Y:S01]  /*1cf0*/  FMUL.FTZ R109, R109, UR14 ;  /* 0x0000000e6d6d7c20 */ /* 0x000fe20008410000 */
[----:B------:R-:W-:-:S02]  /*1d00*/  FSEL R114, R115, RZ, P2 ;  /* 0x000000ff73727208 */ /* 0x000fc40001000000 */
[C---:B------:R-:W-:Y:S02]  /*1d10*/  LOP3.LUT P6, RZ, R122.reuse, 0xff000000, RZ, 0xc0, !PT ;  /* 0xff0000007aff7812 */ /* 0x040fe400078cc0ff */
[C---:B------:R-:W-:Y:S02]  /*1d20*/  LOP3.LUT P5, RZ, R122.reuse, 0xff00, RZ, 0xc0, !PT ;  /* 0x0000ff007aff7812 */ /* 0x040fe400078ac0ff */
[----:B------:R-:W-:Y:S02]  /*1d30*/  LOP3.LUT P2, RZ, R122, 0xff, RZ, 0xc0, !PT ;  /* 0x000000ff7aff7812 */ /* 0x000fe4000784c0ff */
        /* <DEDUP_REMOVED lines=8> */
.L_x_5853:
[-CC-:B------:R-:W-:Y:S01]  /*1dc0*/  FFMA.FTZ R102, R130, R112.reuse, R113.reuse ;  /* 0x0000007082667223 */ /* 0x180fe20000010071 */
[-CC-:B------:R-:W-:Y:S01]  /*1dd0*/  FFMA.FTZ R101, R3, R112.reuse, R113.reuse ;  /* 0x0000007003657223 */ /* 0x180fe20000010071 */
[----:B------:R-:W-:Y:S01]  /*1de0*/  FFMA.FTZ R103, R131, R112, R113 ;  /* 0x0000007083677223 */ /* 0x000fe20000010071 */
[----:B------:R-:W-:Y:S01]  /*1df0*/  LOP3.LUT P2, RZ, R122, 0xff00, RZ, 0xc0, !PT ;  /* 0x0000ff007aff7812 */ /* 0x000fe2000784c0ff */
[----:B------:R-:W-:Y:S01]  /*1e00*/  FADD.FTZ R102, R137, -R102 ;  /* 0x8000006689667221 */ /* 0x000fe20000010000 */
[----:B------:R-:W-:Y:S01]  /*1e10*/  FADD.FTZ R100, R134, -R101 ;  /* 0x8000006586647221 */ /* 0x000fe20000010000 */
[----:B------:R-:W-:Y:S01]  /*1e20*/  FADD.FTZ R104, R136, -R103 ;  /* 0x8000006788687221 */ /* 0x000fe20000010000 */
[C---:B------:R-:W-:Y:S01]  /*1e30*/  LOP3.LUT P5, RZ, R122.reuse, 0xff, RZ, 0xc0, !PT ;  /* 0x000000ff7aff7812 */ /* 0x040fe200078ac0ff */
[C---:B------:R-:W-:Y:S01]  /*1e40*/  FMUL.FTZ R101, R177.reuse, R102 ;  /* 0x00000066b1657220 */ /* 0x040fe20000410000 */
[C---:B------:R-:W-:Y:S01]  /*1e50*/  FMUL.FTZ R100, R177.reuse, R100 ;  /* 0x00000064b1647220 */ /* 0x040fe20000410000 */
[----:B------:R-:W-:Y:S01]  /*1e60*/  FMUL.FTZ R102, R177, R104 ;  /* 0x00000068b1667220 */ /* 0x000fe20000410000 */
[----:B------:R-:W-:Y:S01]  /*1e70*/  LOP3.LUT P6, RZ, R122, 0xff0000, RZ, 0xc0, !PT ;  /* 0x00ff00007aff7812 */ /* 0x000fe200078cc0ff */
[-C--:B------:R-:W-:Y:S01]  /*1e80*/  FMUL.FTZ R104, R101, R178.reuse ;  /* 0x000000b265687220 */ /* 0x080fe20000410000 */
[-C--:B------:R-:W-:Y:S01]  /*1e90*/  FMUL.FTZ R103, R100, R178.reuse ;  /* 0x000000b264677220 */ /* 0x080fe20000410000 */
[----:B------:R-:W-:Y:S01]  /*1ea0*/  FMUL.FTZ R105, R102, R178 ;  /* 0x000000b266697220 */ /* 0x000fe20000410000 */
[-CC-:B0-----:R-:W-:Y:S01]  /*1eb0*/  FFMA.FTZ R114, R140, R112.reuse, R113.reuse ;  /* 0x000000708c727223 */ /* 0x181fe20000010071 */
[----:B------:R-:W-:Y:S01]  /*1ec0*/  FMUL.FTZ R104, R104, UR14 ;  /* 0x0000000e68687c20 */ /* 0x000fe20008410000 */
[----:B------:R-:W-:Y:S01]  /*1ed0*/  FMUL.FTZ R103, R103, UR14 ;  /* 0x0000000e67677c20 */ /* 0x000fe20008410000 */
[----:B------:R-:W-:Y:S01]  /*1ee0*/  FMUL.FTZ R105, R105, UR14 ;  /* 0x0000000e69697c20 */ /* 0x000fe20008410000 */
[-CC-:B------:R-:W-:Y:S01]  /*1ef0*/  FFMA.FTZ R107, R135, R112.reuse, R113.reuse ;  /* 0x00000070876b7223 */ /* 0x180fe20000010071 */
[-CC-:B------:R-:W-:Y:S01]  /*1f00*/  FFMA.FTZ R118, R144, R112.reuse, R113.reuse ;  /* 0x0000007090767223 */ /* 0x180fe20000010071 */
[----:B------:R-:W-:Y:S01]  /*1f10*/  FSEL R109, R104, RZ, P2 ;  /* 0x000000ff686d7208 */ /* 0x000fe20001000000 */
[-CC-:B------:R-:W-:Y:S01]  /*1f20*/  FFMA.FTZ R104, R132, R112.reuse, R113.reuse ;  /* 0x0000007084687223 */ /* 0x180fe20000010071 */
[----:B------:R-:W-:Y:S01]  /*1f30*/  FSEL R108, R103, RZ, P5 ;  /* 0x000000ff676c7208 */ /* 0x000fe20002800000 */
[----:B------:R-:W-:Y:S01]  /*1f40*/  FFMA.FTZ R103, R133, R112, R113 ;  /* 0x0000007085677223 */ /* 0x000fe20000010071 */
[----:B------:R-:W-:Y:S01]  /*1f50*/  FSEL R110, R105, RZ, P6 ;  /* 0x000000ff696e7208 */ /* 0x000fe20003000000 */
[----:B------:R-:W-:Y:S01]  /*1f60*/  FADD.FTZ R104, R139, -R104 ;  /* 0x800000688b687221 */ /* 0x000fe20000010000 */
[----:B------:R-:W-:Y:S01]  /*1f70*/  FADD.FTZ R116, R141, -R114 ;  /* 0x800000728d747221 */ /* 0x000fe20000010000 */
[----:B------:R-:W-:Y:S01]  /*1f80*/  FADD.FTZ R106, R138, -R103 ;  /* 0x800000678a6a7221 */ /* 0x000fe20000010000 */
[----:B------:R-:W-:Y:S01]  /*1f90*/  FADD.FTZ R118, R143, -R118 ;  /* 0x800000768f767221 */ /* 0x000fe20000010000 */
[----:B------:R-:W-:Y:S01]  /*1fa0*/  FMUL.FTZ R103, R177, R104 ;  /* 0x00000068b1677220 */ /* 0x000fe20000410000 */
[----:B------:R-:W-:Y:S01]  /*1fb0*/  LOP3.LUT P2, RZ, R123, 0xff, RZ, 0xc0, !PT ;  /* 0x000000ff7bff7812 */ /* 0x000fe2000784c0ff */
[----:B------:R-:W-:Y:S01]  /*1fc0*/  FMUL.FTZ R104, R177, R106 ;  /* 0x0000006ab1687220 */ /* 0x000fe20000410000 */
[----:B------:R-:W-:Y:S01]  /*1fd0*/  FADD.FTZ R106, R142, -R107 ;  /* 0x8000006b8e6a7221 */ /* 0x000fe20000010000 */
[----:B------:R-:W-:Y:S01]  /*1fe0*/  FMUL.FTZ R105, R103, R178 ;  /* 0x000000b267697220 */ /* 0x000fe20000410000 */
[C---:B------:R-:W-:Y:S01]  /*1ff0*/  FMUL.FTZ R107, R177.reuse, R118 ;  /* 0x00000076b16b7220 */ /* 0x040fe20000410000 */
[----:B------:R-:W-:Y:S01]  /*2000*/  FMUL.FTZ R114, R104, R178 ;  /* 0x000000b268727220 */ /* 0x000fe20000410000 */
[----:B------:R-:W-:Y:S01]  /*2010*/  FMUL.FTZ R106, R177, R106 ;  /* 0x0000006ab16a7220 */ /* 0x000fe20000410000 */
[----:B------:R-:W-:Y:S01]  /*2020*/  FMUL.FTZ R111, R105, UR14 ;  /* 0x0000000e696f7c20 */ /* 0x000fe20008410000 */
[----:B------:R-:W-:Y:S01]  /*2030*/  FMUL.FTZ R105, R177, R116 ;  /* 0x00000074b1697220 */ /* 0x000fe20000410000 */
[----:B------:R-:W-:Y:S01]  /*2040*/  FMUL.FTZ R114, R114, UR14 ;  /* 0x0000000e72727c20 */ /* 0x000fe20008410000 */
[----:B------:R-:W-:Y:S01]  /*2050*/  LOP3.LUT P5, RZ, R122, 0xff000000, RZ, 0xc0, !PT ;  /* 0xff0000007aff7812 */ /* 0x000fe200078ac0ff */
[-C--:B------:R-:W-:Y:S01]  /*2060*/  FMUL.FTZ R116, R106, R178.reuse ;  /* 0x000000b26a747220 */ /* 0x080fe20000410000 */
[-C--:B------:R-:W-:Y:S01]  /*2070*/  FMUL.FTZ R115, R105, R178.reuse ;  /* 0x000000b269737220 */ /* 0x080fe20000410000 */
[----:B------:R-:W-:Y:S01]  /*2080*/  FMUL.FTZ R117, R107, R178 ;  /* 0x000000b26b757220 */ /* 0x000fe20000410000 */
[----:B------:R-:W-:Y:S01]  /*2090*/  FSEL R114, R114, RZ, P2 ;  /* 0x000000ff72727208 */ /* 0x000fe20001000000 */
[----:B------:R-:W-:Y:S01]  /*20a0*/  FMUL.FTZ R116, R116, UR14 ;  /* 0x0000000e74747c20 */ /* 0x000fe20008410000 */
[----:B------:R-:W-:Y:S01]  /*20b0*/  ISETP.GE.U32.AND P2, PT, R122, RZ, PT ;  /* 0x000000ff7a00720c */ /* 0x000fe20003f46070 */
[----:B------:R-:W-:Y:S01]  /*20c0*/  FMUL.FTZ R115, R115, UR14 ;  /* 0x0000000e73737c20 */ /* 0x000fe20008410000 */
[----:B------:R-:W-:Y:S01]  /*20d0*/  FSEL R111, R111, RZ, P5 ;  /* 0x000000ff6f6f7208 */ /* 0x000fe20002800000 */
[----:B------:R-:W-:Y:S01]  /*20e0*/  FMUL.FTZ R117, R117, UR14 ;  /* 0x0000000e75757c20 */ /* 0x000fe20008410000 */
[----:B------:R-:W-:-:S02]  /*20f0*/  LOP3.LUT P6, RZ, R123, 0xff00, RZ, 0xc0, !PT ;  /* 0x0000ff007bff7812 */ /* 0x000fc400078cc0ff */
[C---:B------:R-:W-:Y:S02]  /*2100*/  LOP3.LUT P5, RZ, R123.reuse, 0xff0000, RZ, 0xc0, !PT ;  /* 0x00ff00007bff7812 */ /* 0x040fe400078ac0ff */
[----:B------:R-:W-:Y:S02]  /*2110*/  ISETP.GE.U32.AND.EX P2, PT, R123, 0x1000000, PT, P2 ;  /* 0x010000007b00780c */ /* 0x000fe40003f46120 */
[----:B------:R-:W-:Y:S02]  /*2120*/  FSEL R115, R115, RZ, P6 ;  /* 0x000000ff73737208 */ /* 0x000fe40003000000 */
[----:B------:R-:W-:Y:S02]  /*2130*/  FSEL R116, R116, RZ, P5 ;  /* 0x000000ff74747208 */ /* 0x000fe40002800000 */
[----:B------:R-:W-:Y:S02]  /*2140*/  FSEL R117, R117, RZ, P2 ;  /* 0x000000ff75757208 */ /* 0x000fe40001000000 */
[----:B------:R-:W-:-:S02]  /*2150*/  F2FP.BF16.F32.PACK_AB R108, R109, R108 ;  /* 0x0000006c6d6c723e */ /* 0x000fc400000010ff */
[----:B------:R-:W-:Y:S02]  /*2160*/  F2FP.BF16.F32.PACK_AB R109, R111, R110 ;  /* 0x0000006e6f6d723e */ /* 0x000fe400000010ff */
[----:B------:R-:W-:Y:S02]  /*2170*/  F2FP.BF16.F32.PACK_AB R110, R115, R114 ;  /* 0x00000072736e723e */ /* 0x000fe400000010ff */
[----:B------:R-:W-:-:S07]  /*2180*/  F2FP.BF16.F32.PACK_AB R111, R117, R116 ;  /* 0x00000074756f723e */ /* 0x000fce00000010ff */
.L_x_5854:
        /* <DEDUP_REMOVED lines=8> */
.L_x_5852:
[----:B------:R-:W-:Y:S05]  /*2210*/  BSYNC.RECONVERGENT B1 ;  /* 0x0000000000017941 */ /* 0x000fea0003800200 */
.L_x_5851:
        /* <DEDUP_REMOVED lines=20> */
[----:B------:R-:W-:Y:S01]  /*2360*/  LOP3.LUT P5, RZ, R120, 0xff0000, RZ, 0xc0, !PT ;  /* 0x00ff000078ff7812 */ /* 0x000fe200078ac0ff */
[----:B------:R-:W-:Y:S01]  /*2370*/  FMUL.FTZ R104, R100, R178 ;  /* 0x000000b264687220 */ /* 0x000fe20000410000 */
[----:B------:R-:W-:Y:S01]  /*2380*/  FMUL.FTZ R106, R106, UR14 ;  /* 0x0000000e6a6a7c20 */ /* 0x000fe20008410000 */
[----:B------:R-:W-:Y:S01]  /*2390*/  FMUL.FTZ R105, R105, UR14 ;  /* 0x0000000e69697c20 */ /* 0x000fe20008410000 */
[----:B------:R-:W-:Y:S01]  /*23a0*/  FMUL.FTZ R107, R107, UR14 ;  /* 0x0000000e6b6b7c20 */ /* 0x000fe20008410000 */
[----:B------:R-:W-:Y:S01]  /*23b0*/  LOP3.LUT P6, RZ, R120, 0xff00, RZ, 0xc0, !PT ;  /* 0x0000ff0078ff7812 */ /* 0x000fe200078cc0ff */
[----:B------:R-:W-:Y:S01]  /*23c0*/  FMUL.FTZ R104, R104, UR14 ;  /* 0x0000000e68687c20 */ /* 0x000fe20008410000 */
[----:B------:R-:W-:Y:S01]  /*23d0*/  LOP3.LUT P2, RZ, R120, 0xff000000, RZ, 0xc0, !PT ;  /* 0xff00000078ff7812 */ /* 0x000fe2000784c0ff */
[-CC-:B------:R-:W-:Y:S01]  /*23e0*/  FFMA.FTZ R116, R160, R112.reuse, R113.reuse ;  /* 0x00000070a0747223 */ /* 0x180fe20000010071 */
[----:B------:R-:W-:Y:S01]  /*23f0*/  FSEL R110, R106, RZ, P5 ;  /* 0x000000ff6a6e7208 */ /* 0x000fe20002800000 */
[-CC-:B------:R-:W-:Y:S01]  /*2400*/  FFMA.FTZ R106, R156, R112.reuse, R113.reuse ;  /* 0x000000709c6a7223 */ /* 0x180fe20000010071 */
[----:B------:R-:W-:Y:S01]  /*2410*/  LOP3.LUT P4, RZ, R120, 0xff, RZ, 0xc0, !PT ;  /* 0x000000ff78ff7812 */ /* 0x000fe2000788c0ff */
[----:B------:R-:W-:Y:S01]  /*2420*/  FADD.FTZ R116, R159, -R116 ;  /* 0x800000749f747221 */ /* 0x000fe20000010000 */
[----:B------:R-:W-:Y:S01]  /*2430*/  FSEL R109, R105, RZ, P6 ;  /* 0x000000ff696d7208 */ /* 0x000fe20003000000 */
[-CC-:B------:R-:W-:Y:S01]  /*2440*/  FFMA.FTZ R105, R149, R112.reuse, R113.reuse ;  /* 0x0000007095697223 */ /* 0x180fe20000010071 */
[----:B------:R-:W-:Y:S01]  /*2450*/  FSEL R111, R107, RZ, P2 ;  /* 0x000000ff6b6f7208 */ /* 0x000fe20001000000 */
[----:B------:R-:W-:Y:S01]  /*2460*/  FFMA.FTZ R107, R151, R112, R113 ;  /* 0x00000070976b7223 */ /* 0x000fe20000010071 */
[----:B------:R-:W-:Y:S01]  /*2470*/  FSEL R108, R104, RZ, P4 ;  /* 0x000000ff686c7208 */ /* 0x000fe20002000000 */
[----:B------:R-:W-:Y:S01]  /*2480*/  FADD.FTZ R106, R157, -R106 ;  /* 0x8000006a9d6a7221 */ /* 0x000fe20000010000 */
[----:B------:R-:W-:Y:S01]  /*2490*/  FADD.FTZ R104, R154, -R105 ;  /* 0x800000699a687221 */ /* 0x000fe20000010000 */
[----:B0-----:R-:W-:Y:S01]  /*24a0*/  FADD.FTZ R114, R158, -R107 ;  /* 0x8000006b9e727221 */ /* 0x001fe20000010000 */
[C---:B------:R-:W-:Y:S01]  /*24b0*/  FMUL.FTZ R107, R177.reuse, R116 ;  /* 0x00000074b16b7220 */ /* 0x040fe20000410000 */
[C---:B------:R-:W-:Y:S01]  /*24c0*/  FMUL.FTZ R105, R177.reuse, R106 ;  /* 0x0000006ab1697220 */ /* 0x040fe20000410000 */
[C---:B------:R-:W-:Y:S01]  /*24d0*/  FMUL.FTZ R104, R177.reuse, R104 ;  /* 0x00000068b1687220 */ /* 0x040fe20000410000 */
[----:B------:R-:W-:Y:S01]  /*24e0*/  FMUL.FTZ R106, R177, R114 ;  /* 0x00000072b16a7220 */ /* 0x000fe20000410000 */
        /* <DEDUP_REMOVED lines=8> */
[----:B------:R-:W-:Y:S01]  /*2570*/  FMUL.FTZ R117, R117, UR14 ;  /* 0x0000000e75757c20 */ /* 0x000fe20008410000 */
[----:B------:R-:W-:-:S02]  /*2580*/  LOP3.LUT P4, RZ, R121, 0xff, RZ, 0xc0, !PT ;  /* 0x000000ff79ff7812 */ /* 0x000fc4000788c0ff */
[C---:B------:R-:W-:Y:S02]  /*2590*/  LOP3.LUT P6, RZ, R121.reuse, 0xff00, RZ, 0xc0, !PT ;  /* 0x0000ff0079ff7812 */ /* 0x040fe400078cc0ff */
[C---:B------:R-:W-:Y:S02]  /*25a0*/  LOP3.LUT P5, RZ, R121.reuse, 0xff0000, RZ, 0xc0, !PT ;  /* 0x00ff000079ff7812 */ /* 0x040fe400078ac0ff */
[----:B------:R-:W-:Y:S02]  /*25b0*/  ISETP.GE.U32.AND.EX P2, PT, R121, 0x1000000, PT, P2 ;  /* 0x010000007900780c */ /* 0x000fe40003f46120 */
        /* <DEDUP_REMOVED lines=9> */
.L_x_5857:
[-CC-:B--2---:R-:W-:Y:S01]  /*2650*/  FFMA.FTZ R111, R151, R112.reuse, R113.reuse ;  /* 0x00000070976f7223 */ /* 0x184fe20000010071 */
[-CC-:B------:R-:W-:Y:S01]  /*2660*/  FFMA.FTZ R108, R160, R112.reuse, R113.reuse ;  /* 0x00000070a06c7223 */ /* 0x180fe20000010071 */
[----:B------:R-:W-:Y:S01]  /*2670*/  FFMA.FTZ R109, R149, R112, R113 ;  /* 0x00000070956d7223 */ /* 0x000fe20000010071 */
[----:B------:R-:W-:Y:S01]  /*2680*/  LOP3.LUT P4, RZ, R121, 0xff0000, RZ, 0xc0, !PT ;  /* 0x00ff000079ff7812 */ /* 0x000fe2000788c0ff */
[----:B------:R-:W-:Y:S01]  /*2690*/  FADD.FTZ R110, R158, -R111 ;  /* 0x8000006f9e6e7221 */ /* 0x000fe20000010000 */
[----:B0-----:R-:W-:Y:S01]  /*26a0*/  FADD.FTZ R114, R159, -R108 ;  /* 0x8000006c9f727221 */ /* 0x001fe20000010000 */
[----:B------:R-:W-:Y:S01]  /*26b0*/  FADD.FTZ R108, R154, -R109 ;  /* 0x8000006d9a6c7221 */ /* 0x000fe20000010000 */
        /* <DEDUP_REMOVED lines=9> */
[----:B------:R-:W-:Y:S01]  /*2750*/  FMUL.FTZ R111, R111, UR14 ;  /* 0x0000000e6f6f7c20 */ /* 0x000fe20008410000 */
[-CC-:B------:R-:W-:Y:S01]  /*2760*/  FFMA.FTZ R110, R148, R112.reuse, R113.reuse ;  /* 0x00000070946e7223 */ /* 0x180fe20000010071 */
[----:B------:R-:W-:Y:S01]  /*2770*/  FMUL.FTZ R109, R109, UR14 ;  /* 0x0000000e6d6d7c20 */ /* 0x000fe20008410000 */
[-CC-:B------:R-:W-:Y:S01]  /*2780*/  FFMA.FTZ R108, R146, R112.reuse, R113.reuse ;  /* 0x00000070926c7223 */ /* 0x180fe20000010071 */
[----:B------:R-:W-:Y:S01]  /*2790*/  FADD.FTZ R180, R157, -R114 ;  /* 0x800000729db47221 */ /* 0x000fe20000010000 */
[----:B------:R-:W-:Y:S01]  /*27a0*/  FSEL R179, R111, RZ, P4 ;  /* 0x000000ff6fb37208 */ /* 0x000fe20002000000 */
[-CC-:B------:R-:W-:Y:S01]  /*27b0*/  FFMA.FTZ R111, R147, R112.reuse, R113.reuse ;  /* 0x00000070936f7223 */ /* 0x180fe20000010071 */
[----:B------:R-:W-:Y:S01]  /*27c0*/  FSEL R118, R109, RZ, P5 ;  /* 0x000000ff6d767208 */ /* 0x000fe20002800000 */
[----:B------:R-:W-:Y:S01]  /*27d0*/  FFMA.FTZ R109, R145, R112, R113 ;  /* 0x00000070916d7223 */ /* 0x000fe20000010071 */
[----:B------:R-:W-:Y:S01]  /*27e0*/  FMUL.FTZ R115, R115, UR14 ;  /* 0x0000000e73737c20 */ /* 0x000fe20008410000 */
[----:B------:R-:W-:Y:S01]  /*27f0*/  ISETP.GE.U32.AND.EX P2, PT, R121, 0x1000000, PT, P2 ;  /* 0x010000007900780c */ /* 0x000fe20003f46120 */
[----:B------:R-:W-:Y:S01]  /*2800*/  FADD.FTZ R116, R155, -R110 ;  /* 0x8000006e9b747221 */ /* 0x000fe20000010000 */
[----:B------:R-:W-:Y:S01]  /*2810*/  FADD.FTZ R114, R152, -R111 ;  /* 0x8000006f98727221 */ /* 0x000fe20000010000 */
[----:B------:R-:W-:Y:S01]  /*2820*/  FADD.FTZ R110, R153, -R108 ;  /* 0x8000006c996e7221 */ /* 0x000fe20000010000 */
[----:B------:R-:W-:Y:S01]  /*2830*/  FMUL.FTZ R119, R177, R180 ;  /* 0x000000b4b1777220 */ /* 0x000fe20000410000 */
[----:B------:R-:W-:Y:S01]  /*2840*/  FADD.FTZ R108, R150, -R109 ;  /* 0x8000006d966c7221 */ /* 0x000fe20000010000 */
[----:B------:R-:W-:Y:S01]  /*2850*/  FSEL R182, R115, RZ, P2 ;  /* 0x000000ff73b67208 */ /* 0x000fe20001000000 */
[----:B------:R-:W-:Y:S01]  /*2860*/  FMUL.FTZ R115, R177, R114 ;  /* 0x00000072b1737220 */ /* 0x000fe20000410000 */
[----:B------:R-:W-:Y:S01]  /*2870*/  FMUL.FTZ R119, R119, R178 ;  /* 0x000000b277777220 */ /* 0x000fe20000410000 */
[C---:B------:R-:W-:Y:S01]  /*2880*/  FMUL.FTZ R117, R177.reuse, R116 ;  /* 0x00000074b1757220 */ /* 0x040fe20000410000 */
[C---:B------:R-:W-:Y:S01]  /*2890*/  FMUL.FTZ R111, R177.reuse, R110 ;  /* 0x0000006eb16f7220 */ /* 0x040fe20000410000 */
[----:B------:R-:W-:Y:S01]  /*28a0*/  FMUL.FTZ R109, R177, R108 ;  /* 0x0000006cb16d7220 */ /* 0x000fe20000410000 */
[-C--:B------:R-:W-:Y:S01]  /*28b0*/  FMUL.FTZ R115, R115, R178.reuse ;  /* 0x000000b273737220 */ /* 0x080fe20000410000 */
[----:B------:R-:W-:Y:S01]  /*28c0*/  FMUL.FTZ R119, R119, UR14 ;  /* 0x0000000e77777c20 */ /* 0x000fe20008410000 */
[----:B------:R-:W-:Y:S01]  /*28d0*/  LOP3.LUT P6, RZ, R121, 0xff00, RZ, 0xc0, !PT ;  /* 0x0000ff0079ff7812 */ /* 0x000fe200078cc0ff */
[-C--:B------:R-:W-:Y:S01]  /*28e0*/  FMUL.FTZ R117, R117, R178.reuse ;  /* 0x000000b275757220 */ /* 0x080fe20000410000 */
[-C--:B------:R-:W-:Y:S01]  /*28f0*/  FMUL.FTZ R111, R111, R178.reuse ;  /* 0x000000b26f6f7220 */ /* 0x080fe20000410000 */
[----:B------:R-:W-:Y:S01]  /*2900*/  FMUL.FTZ R109, R109, R178 ;  /* 0x000000b26d6d7220 */ /* 0x000fe20000410000 */
[----:B------:R-:W-:Y:S01]  /*2910*/  FMUL.FTZ R115, R115, UR14 ;  /* 0x0000000e73737c20 */ /* 0x000fe20008410000 */
[----:B------:R-:W-:Y:S01]  /*2920*/  LOP3.LUT P4, RZ, R120, 0xff0000, RZ, 0xc0, !PT ;  /* 0x00ff000078ff7812 */ /* 0x000fe2000788c0ff */
        /* <DEDUP_REMOVED lines=15> */
.L_x_5858:
        /* <DEDUP_REMOVED lines=8> */
.L_x_5856:
[----:B------:R-:W-:Y:S05]  /*2aa0*/  BSYNC.RECONVERGENT B1 ;  /* 0x0000000000017941 */ /* 0x000fea0003800200 */
.L_x_5855:
        /* <DEDUP_REMOVED lines=8> */
[-C--:B------:R-:W-:Y:S01]  /*2b30*/  FFMA.FTZ R105, R165, R112.reuse, R113 ;  /* 0x00000070a5697223 */ /* 0x080fe20000010071 */
[----:B0-----:R-:W-:Y:S01]  /*2b40*/  FADD.FTZ R114, R175, -R100 ;  /* 0x80000064af727221 */ /* 0x001fe20000010000 */
[----:B------:R-:W-:Y:S01]  /*2b50*/  FADD.FTZ R100, R168, -R101 ;  /* 0x80000065a8647221 */ /* 0x000fe20000010000 */
[----:B------:R-:W-:Y:S01]  /*2b60*/  FADD.FTZ R102, R169, -R102 ;  /* 0x80000066a9667221 */ /* 0x000fe20000010000 */
[----:B------:R-:W-:Y:S01]  /*2b70*/  FADD.FTZ R104, R170, -R103 ;  /* 0x80000067aa687221 */ /* 0x000fe20000010000 */
[-C--:B------:R-:W-:Y:S01]  /*2b80*/  FFMA.FTZ R110, R166, R112.reuse, R113 ;  /* 0x00000070a66e7223 */ /* 0x080fe20000010071 */
[----:B------:R-:W-:Y:S01]  /*2b90*/  FADD.FTZ R108, R172, -R105 ;  /* 0x80000069ac6c7221 */ /* 0x000fe20000010000 */
[--C-:B------:R-:W-:Y:S01]  /*2ba0*/  FFMA.FTZ R106, R164, R112, R113.reuse ;  /* 0x00000070a46a7223 */ /* 0x100fe20000010071 */
[----:B------:R-:W-:Y:S01]  /*2bb0*/  FMUL.FTZ R100, R177, R100 ;  /* 0x00000064b1647220 */ /* 0x000fe20000410000 */
[----:B------:R-:W-:Y:S01]  /*2bc0*/  FFMA.FTZ R113, R167, R112, R113 ;  /* 0x00000070a7717223 */ /* 0x000fe20000010071 */
[C---:B------:R-:W-:Y:S01]  /*2bd0*/  FMUL.FTZ R101, R177.reuse, R102 ;  /* 0x00000066b1657220 */ /* 0x040fe20000410000 */
[----:B------:R-:W-:Y:S01]  /*2be0*/  FMUL.FTZ R102, R177, R104 ;  /* 0x00000068b1667220 */ /* 0x000fe20000410000 */
[----:B------:R-:W-:Y:S01]  /*2bf0*/  FADD.FTZ R110, R173, -R110 ;  /* 0x8000006ead6e7221 */ /* 0x000fe20000010000 */
[----:B------:R-:W-:Y:S01]  /*2c00*/  FMUL.FTZ R104, R177, R108 ;  /* 0x0000006cb1687220 */ /* 0x000fe20000410000 */
[----:B------:R-:W-:Y:S01]  /*2c10*/  FADD.FTZ R106, R171, -R106 ;  /* 0x8000006aab6a7221 */ /* 0x000fe20000010000 */
[----:B------:R-:W-:Y:S01]  /*2c20*/  FMUL.FTZ R108, R100, R178 ;  /* 0x000000b2646c7220 */ /* 0x000fe20000410000 */
[----:B------:R-:W-:Y:S01]  /*2c30*/  FADD.FTZ R112, R174, -R113 ;  /* 0x80000071ae707221 */ /* 0x000fe20000010000 */
[C---:B------:R-:W-:Y:S01]  /*2c40*/  FMUL.FTZ R105, R177.reuse, R110 ;  /* 0x0000006eb1697220 */ /* 0x040fe20000410000 */
[C---:B------:R-:W-:Y:S01]  /*2c50*/  FMUL.FTZ R107, R177.reuse, R114 ;  /* 0x00000072b16b7220 */ /* 0x040fe20000410000 */
[----:B------:R-:W-:Y:S01]  /*2c60*/  FMUL.FTZ R103, R177, R106 ;  /* 0x0000006ab1677220 */ /* 0x000fe20000410000 */
[-C--:B------:R-:W-:Y:S01]  /*2c70*/  FMUL.FTZ R109, R101, R178.reuse ;  /* 0x000000b2656d7220 */ /* 0x080fe20000410000 */
[----:B------:R-:W-:Y:S01]  /*2c80*/  FMUL.FTZ R110, R102, R178 ;  /* 0x000000b2666e7220 */ /* 0x000fe20000410000 */
[----:B------:R-:W-:Y:S01]  /*2c90*/  FMUL.FTZ R108, R108, UR14 ;  /* 0x0000000e6c6c7c20 */ /* 0x000fe20008410000 */
[----:B------:R-:W-:Y:S01]  /*2ca0*/  FMUL.FTZ R106, R177, R112 ;  /* 0x00000070b16a7220 */ /* 0x000fe20000410000 */
[----:B------:R-:W-:Y:S01]  /*2cb0*/  LOP3.LUT P2, RZ, R124, 0xff, RZ, 0xc0, !PT ;  /* 0x000000ff7cff7812 */ /* 0x000fe2000784c0ff */
[----:B------:R-:W-:Y:S01]  /*2cc0*/  FMUL.FTZ R109, R109, UR14 ;  /* 0x0000000e6d6d7c20 */ /* 0x000fe20008410000 */
[----:B------:R-:W-:Y:S01]  /*2cd0*/  FMUL.FTZ R110, R110, UR14 ;  /* 0x0000000e6e6e7c20 */ /* 0x000fe20008410000 */
[-C--:B------:R-:W-:Y:S01]  /*2ce0*/  FMUL.FTZ R111, R103, R178.reuse ;  /* 0x000000b2676f7220 */ /* 0x080fe20000410000 */
[-C--:B------:R-:W-:Y:S01]  /*2cf0*/  FMUL.FTZ R112, R104, R178.reuse ;  /* 0x000000b268707220 */ /* 0x080fe20000410000 */
[-C--:B------:R-:W-:Y:S01]  /*2d00*/  FMUL.FTZ R113, R105, R178.reuse ;  /* 0x000000b269717220 */ /* 0x080fe20000410000 */
[-C--:B------:R-:W-:Y:S01]  /*2d10*/  FMUL.FTZ R114, R107, R178.reuse ;  /* 0x000000b26b727220 */ /* 0x080fe20000410000 */
[----:B------:R-:W-:Y:S01]  /*2d20*/  LOP3.LUT P4, RZ, R124, 0xff00, RZ, 0xc0, !PT ;  /* 0x0000ff007cff7812 */ /* 0x000fe2000788c0ff */
[----:B------:R-:W-:Y:S01]  /*2d30*/  FMUL.FTZ R178, R106, R178 ;  /* 0x000000b26ab27220 */ /* 0x000fe20000410000 */
[----:B------:R-:W-:Y:S01]  /*2d40*/  LOP3.LUT P3, RZ, R124, 0xff0000, RZ, 0xc0, !PT ;  /* 0x00ff00007cff7812 */ /* 0x000fe2000786c0ff */
[----:B------:R-:W-:Y:S01]  /*2d50*/  FMUL.FTZ R111, R111, UR14 ;  /* 0x0000000e6f6f7c20 */ /* 0x000fe20008410000 */
[----:B------:R-:W-:Y:S01]  /*2d60*/  FSEL R108, R108, RZ, P2 ;  /* 0x000000ff6c6c7208 */ /* 0x000fe20001000000 */
[----:B------:R-:W-:Y:S01]  /*2d70*/  FMUL.FTZ R112, R112, UR14 ;  /* 0x0000000e70707c20 */ /* 0x000fe20008410000 */
[C---:B------:R-:W-:Y:S01]  /*2d80*/  ISETP.GE.U32.AND P2, PT, R124.reuse, RZ, PT ;  /* 0x000000ff7c00720c */ /* 0x040fe20003f46070 */
[----:B------:R-:W-:Y:S01]  /*2d90*/  FMUL.FTZ R113, R113, UR14 ;  /* 0x0000000e71717c20 */ /* 0x000fe20008410000 */
[----:B------:R-:W-:Y:S01]  /*2da0*/  LOP3.LUT P6, RZ, R124, 0xff000000, RZ, 0xc0, !PT ;  /* 0xff0000007cff7812 */ /* 0x000fe200078cc0ff */
[----:B------:R-:W-:Y:S01]  /*2db0*/  FMUL.FTZ R114, R114, UR14 ;  /* 0x0000000e72727c20 */ /* 0x000fe20008410000 */
[----:B------:R-:W-:Y:S01]  /*2dc0*/  FSEL R109, R109, RZ, P4 ;  /* 0x000000ff6d6d7208 */ /* 0x000fe20002000000 */
[----:B------:R-:W-:Y:S01]  /*2dd0*/  FMUL.FTZ R178, R178, UR14 ;  /* 0x0000000eb2b27c20 */ /* 0x000fe20008410000 */
[----:B------:R-:W-:-:S02]  /*2de0*/  FSEL R110, R110, RZ, P3 ;  /* 0x000000ff6e6e7208 */ /* 0x000fc40001800000 */
[C---:B------:R-:W-:Y:S02]  /*2df0*/  LOP3.LUT P5, RZ, R125.reuse, 0xff, RZ, 0xc0, !PT ;  /* 0x000000ff7dff7812 */ /* 0x040fe400078ac0ff */
[C---:B------:R-:W-:Y:S02]  /*2e00*/  LOP3.LUT P4, RZ, R125.reuse, 0xff00, RZ, 0xc0, !PT ;  /* 0x0000ff007dff7812 */ /* 0x040fe4000788c0ff */
[C---:B------:R-:W-:Y:S02]  /*2e10*/  LOP3.LUT P3, RZ, R125.reuse, 0xff0000, RZ, 0xc0, !PT ;  /* 0x00ff00007dff7812 */ /* 0x040fe4000786c0ff */
        /* <DEDUP_REMOVED lines=11> */
.L_x_5860:
[-CC-:B--23--:R-:W-:Y:S01]  /*2ed0*/  FFMA.FTZ R116, R176, R112.reuse, R113.reuse ;  /* 0x00000070b0747223 */ /* 0x18cfe20000010071 */
[-CC-:B0-----:R-:W-:Y:S01]  /*2ee0*/  FFMA.FTZ R115, R167, R112.reuse, R113.reuse ;  /* 0x00000070a7737223 */ /* 0x181fe20000010071 */
[-CC-:B------:R-:W-:Y:S01]  /*2ef0*/  FFMA.FTZ R111, R165, R112.reuse, R113.reuse ;  /* 0x00000070a56f7223 */ /* 0x180fe20000010071 */
[-CC-:B------:R-:W-:Y:S01]  /*2f00*/  FFMA.FTZ R114, R166, R112.reuse, R113.reuse ;  /* 0x00000070a6727223 */ /* 0x180fe20000010071 */
[-C--:B------:R-:W-:Y:S01]  /*2f10*/  FFMA.FTZ R110, R164, R112.reuse, R113 ;  /* 0x00000070a46e7223 */ /* 0x080fe20000010071 */
[----:B------:R-:W-:Y:S01]  /*2f20*/  FADD.FTZ R182, R175, -R116 ;  /* 0x80000074afb67221 */ /* 0x000fe20000010000 */
[----:B------:R-:W-:Y:S01]  /*2f30*/  FADD.FTZ R180, R174, -R115 ;  /* 0x80000073aeb47221 */ /* 0x000fe20000010000 */
[-CC-:B------:R-:W-:Y:S01]  /*2f40*/  FFMA.FTZ R109, R163, R112.reuse, R113.reuse ;  /* 0x00000070a36d7223 */ /* 0x180fe20000010071 */
[-C--:B------:R-:W-:Y:S01]  /*2f50*/  FFMA.FTZ R108, R162, R112.reuse, R113 ;  /* 0x00000070a26c7223 */ /* 0x080fe20000010071 */
[----:B------:R-:W-:Y:S01]  /*2f60*/  FADD.FTZ R116, R172, -R111 ;  /* 0x8000006fac747221 */ /* 0x000fe20000010000 */
[----:B------:R-:W-:Y:S01]  /*2f70*/  FFMA.FTZ R113, R161, R112, R113 ;  /* 0x00000070a1717223 */ /* 0x000fe20000010071 */
[----:B------:R-:W-:Y:S01]  /*2f80*/  FADD.FTZ R118, R173, -R114 ;  /* 0x80000072ad767221 */ /* 0x000fe20000010000 */
[----:B------:R-:W-:Y:S01]  /*2f90*/  FADD.FTZ R114, R171, -R110 ;  /* 0x8000006eab727221 */ /* 0x000fe20000010000 */
[----:B------:R-:W-:Y:S01]  /*2fa0*/  FMUL.FTZ R119, R177, R180 ;  /* 0x000000b4b1777220 */ /* 0x000fe20000410000 */
[----:B------:R-:W-:Y:S01]  /*2fb0*/  FADD.FTZ R112, R170, -R109 ;  /* 0x8000006daa707221 */ /* 0x000fe20000010000 */
[----:B------:R-:W-:Y:S01]  /*2fc0*/  FADD.FTZ R110, R169, -R108 ;  /* 0x8000006ca96e7221 */ /* 0x000fe20000010000 */
[C---:B------:R-:W-:Y:S01]  /*2fd0*/  FMUL.FTZ R179, R177.reuse, R182 ;  /* 0x000000b6b1b37220 */ /* 0x040fe20000410000 */
[----:B------:R-:W-:Y:S01]  /*2fe0*/  FMUL.FTZ R115, R177, R116 ;  /* 0x00000074b1737220 */ /* 0x000fe20000410000 */
[----:B------:R-:W-:Y:S01]  /*2ff0*/  FADD.FTZ R108, R168, -R113 ;  /* 0x80000071a86c7221 */ /* 0x000fe20000010000 */
[----:B------:R-:W-:Y:S01]  /*3000*/  FMUL.FTZ R119, R119, R178 ;  /* 0x000000b277777220 */ /* 0x000fe20000410000 */
[C---:B------:R-:W-:Y:S01]  /*3010*/  FMUL.FTZ R117, R177.reuse, R118 ;  /* 0x00000076b1757220 */ /* 0x040fe20000410000 */
[C---:B------:R-:W-:Y:S01]  /*3020*/  FMUL.FTZ R111, R177.reuse, R112 ;  /* 0x00000070b16f7220 */ /* 0x040fe20000410000 */
[C---:B------:R-:W-:Y:S01]  /*3030*/  FMUL.FTZ R113, R177.reuse, R114 ;  /* 0x00000072b1717220 */ /* 0x040fe20000410000 */
[----:B------:R-:W-:Y:S01]  /*3040*/  FMUL.FTZ R109, R177, R110 ;  /* 0x0000006eb16d7220 */ /* 0x000fe20000410000 */
[-C--:B------:R-:W-:Y:S01]  /*3050*/  FMUL.FTZ R179, R179, R178.reuse ;  /* 0x000000b2b3b37220 */ /* 0x080fe20000410000 */
[----:B------:R-:W-:Y:S01]  /*3060*/  FMUL.FTZ R115, R115, R178 ;  /* 0x000000b273737220 */ /* 0x000fe20000410000 */
[----:B------:R-:W-:Y:S01]  /*3070*/  FMUL.FTZ R177, R177, R108 ;  /* 0x0000006cb1b17220 */ /* 0x000fe20000410000 */
[C---:B------:R-:W-:Y:S01]  /*3080*/  ISETP.GE.U32.AND P2, PT, R124.reuse, RZ, PT ;  /* 0x000000ff7c00720c */ /* 0x040fe20003f46070 */
[----:B------:R-:W-:Y:S01]  /*3090*/  FMUL.FTZ R119, R119, UR14 ;  /* 0x0000000e77777c20 */ /* 0x000fe20008410000 */
[-C--:B------:R-:W-:Y:S01]  /*30a0*/  FMUL.FTZ R113, R113, R178.reuse ;  /* 0x000000b271717220 */ /* 0x080fe20000410000 */
[----:B------:R-:W-:Y:S01]  /*30b0*/  LOP3.LUT P3, RZ, R125, 0xff0000, RZ, 0xc0, !PT ;  /* 0x00ff00007dff7812 */ /* 0x000fe2000786c0ff */
[----:B------:R-:W-:Y:S01]  /*30c0*/  FMUL.FTZ R179, R179, UR14 ;  /* 0x0000000eb3b37c20 */ /* 0x000fe20008410000 */
[----:B------:R-:W-:Y:S01]  /*30d0*/  FMUL.FTZ R115, R115, UR14 ;  /* 0x0000000e73737c20 */ /* 0x000fe20008410000 */
        /* <DEDUP_REMOVED lines=8> */
[----:B------:R-:W-:Y:S01]  /*3160*/  FSEL R119, R119, RZ, P3 ;  /* 0x000000ff77777208 */ /* 0x000fe20001800000 */
[----:B------:R-:W-:Y:S01]  /*3170*/  FMUL.FTZ R111, R111, UR14 ;  /* 0x0000000e6f6f7c20 */ /* 0x000fe20008410000 */
[----:B------:R-:W-:Y:S01]  /*3180*/  LOP3.LUT P3, RZ, R124, 0xff000000, RZ, 0xc0, !PT ;  /* 0xff0000007cff7812 */ /* 0x000fe2000786c0ff */
[----:B------:R-:W-:Y:S01]  /*3190*/  FMUL.FTZ R109, R109, UR14 ;  /* 0x0000000e6d6d7c20 */ /* 0x000fe20008410000 */
[----:B------:R-:W-:Y:S01]  /*31a0*/  FSEL R114, R179, RZ, P2 ;  /* 0x000000ffb3727208 */ /* 0x000fe20001000000 */
[----:B------:R-:W-:Y:S01]  /*31b0*/  FMUL.FTZ R177, R177, UR14 ;  /* 0x0000000eb1b17c20 */ /* 0x000fe20008410000 */
[----:B------:R-:W-:-:S02]  /*31c0*/  FSEL R110, R115, RZ, P4 ;  /* 0x000000ff736e7208 */ /* 0x000fc40002000000 */
[----:B------:R-:W-:Y:S02]  /*31d0*/  LOP3.LUT P5, RZ, R125, 0xff00, RZ, 0xc0, !PT ;  /* 0x0000ff007dff7812 */ /* 0x000fe400078ac0ff */
        /* <DEDUP_REMOVED lines=12> */
.L_x_5861:
        /* <DEDUP_REMOVED lines=8> */
.L_x_5850:
        /* <DEDUP_REMOVED lines=8> */
[----:B------:R-:W-:Y:S01]  /*33a0*/  FFMA.FTZ R108, R144, R112, R113 ;  /* 0x00000070906c7223 */ /* 0x000fe20000010071 */
[----:B------:R-:W-:Y:S01]  /*33b0*/  ISETP.GE.U32.AND P1, PT, R122, RZ, PT ;  /* 0x000000ff7a00720c */ /* 0x000fe20003f26070 */
[----:B------:R-:W-:Y:S01]  /*33c0*/  FADD.FTZ R111, R142, -R111 ;  /* 0x8000006f8e6f7221 */ /* 0x000fe20000010000 */
[----:B------:R-:W-:Y:S01]  /*33d0*/  FADD.FTZ R109, R138, -R109 ;  /* 0x8000006d8a6d7221 */ /* 0x000fe20000010000 */
[----:B------:R-:W-:Y:S01]  /*33e0*/  FADD.FTZ R108, R143, -R108 ;  /* 0x8000006c8f6c7221 */ /* 0x000fe20000010000 */
[----:B------:R-:W-:Y:S01]  /*33f0*/  LOP3.LUT P2, RZ, R123, 0xff0000, RZ, 0xc0, !PT ;  /* 0x00ff00007bff7812 */ /* 0x000fe2000784c0ff */
[C---:B------:R-:W-:Y:S01]  /*3400*/  FFMA.FTZ R111, R177.reuse, R111, R6 ;  /* 0x0000006fb16f7223 */ /* 0x040fe20000010006 */
[C---:B------:R-:W-:Y:S01]  /*3410*/  FFMA.FTZ R109, R177.reuse, R109, R4 ;  /* 0x0000006db16d7223 */ /* 0x040fe20000010004 */
[----:B0-----:R-:W-:Y:S01]  /*3420*/  FFMA.FTZ R115, R177, R108, R7 ;  /* 0x0000006cb1737223 */ /* 0x001fe20000010007 */
[----:B------:R-:W-:Y:S01]  /*3430*/  LOP3.LUT P5, RZ, R123, 0xff, RZ, 0xc0, !PT ;  /* 0x000000ff7bff7812 */ /* 0x000fe200078ac0ff */
[-C--:B------:R-:W-:Y:S01]  /*3440*/  FMUL.FTZ R111, R111, R178.reuse ;  /* 0x000000b26f6f7220 */ /* 0x080fe20000410000 */
[-C--:B------:R-:W-:Y:S01]  /*3450*/  FMUL.FTZ R109, R109, R178.reuse ;  /* 0x000000b26d6d7220 */ /* 0x080fe20000410000 */
[----:B------:R-:W-:Y:S01]  /*3460*/  FMUL.FTZ R115, R115, R178 ;  /* 0x000000b273737220 */ /* 0x000fe20000410000 */
[-CC-:B------:R-:W-:Y:S01]  /*3470*/  FFMA.FTZ R180, R140, R112.reuse, R113.reuse ;  /* 0x000000708cb47223 */ /* 0x180fe20000010071 */
[----:B------:R-:W-:Y:S01]  /*3480*/  FMUL.FTZ R111, R111, UR14 ;  /* 0x0000000e6f6f7c20 */ /* 0x000fe20008410000 */
[----:B------:R-:W-:Y:S01]  /*3490*/  FMUL.FTZ R109, R109, UR14 ;  /* 0x0000000e6d6d7c20 */ /* 0x000fe20008410000 */
[----:B------:R-:W-:Y:S01]  /*34a0*/  FMUL.FTZ R115, R115, UR14 ;  /* 0x0000000e73737c20 */ /* 0x000fe20008410000 */
[----:B------:R-:W-:Y:S01]  /*34b0*/  ISETP.GE.U32.AND.EX P1, PT, R123, 0x1000000, PT, P1 ;  /* 0x010000007b00780c */ /* 0x000fe20003f26110 */
[----:B------:R-:W-:Y:S01]  /*34c0*/  FADD.FTZ R180, R141, -R180 ;  /* 0x800000b48db47221 */ /* 0x000fe20000010000 */
[----:B------:R-:W-:Y:S01]  /*34d0*/  FSEL R118, R111, RZ, P2 ;  /* 0x000000ff6f767208 */ /* 0x000fe20001000000 */
[-CC-:B------:R-:W-:Y:S01]  /*34e0*/  FFMA.FTZ R111, R131, R112.reuse, R113.reuse ;  /* 0x00000070836f7223 */ /* 0x180fe20000010071 */
[----:B------:R-:W-:Y:S01]  /*34f0*/  FSEL R110, R109, RZ, P5 ;  /* 0x000000ff6d6e7208 */ /* 0x000fe20002800000 */
[-CC-:B------:R-:W-:Y:S01]  /*3500*/  FFMA.FTZ R116, R132, R112.reuse, R113.reuse ;  /* 0x0000007084747223 */ /* 0x180fe20000010071 */
[----:B------:R-:W-:Y:S01]  /*3510*/  FSEL R181, R115, RZ, P1 ;  /* 0x000000ff73b57208 */ /* 0x000fe20000800000 */
[-CC-:B------:R-:W-:Y:S01]  /*3520*/  FFMA.FTZ R108, R130, R112.reuse, R113.reuse ;  /* 0x00000070826c7223 */ /* 0x180fe20000010071 */
[----:B------:R-:W-:Y:S01]  /*3530*/  FFMA.FTZ R109, R3, R112, R113 ;  /* 0x00000070036d7223 */ /* 0x000fe20000010071 */
[----:B------:R-:W0:Y:S01]  /*3540*/  LDC.64 R114, c[0x0][0x468] ;  /* 0x00011a00ff727b82 */ /* 0x000e220000000a00 */
[----:B------:R-:W-:Y:S01]  /*3550*/  FADD.FTZ R111, R136, -R111 ;  /* 0x8000006f886f7221 */ /* 0x000fe20000010000 */
[----:B------:R-:W-:Y:S01]  /*3560*/  FFMA.FTZ R179, R177, R180, R5 ;  /* 0x000000b4b1b37223 */ /* 0x000fe20000010005 */
[----:B------:R-:W-:Y:S01]  /*3570*/  FADD.FTZ R116, R139, -R116 ;  /* 0x800000748b747221 */ /* 0x000fe20000010000 */
[----:B------:R-:W-:Y:S01]  /*3580*/  FADD.FTZ R108, R137, -R108 ;  /* 0x8000006c896c7221 */ /* 0x000fe20000010000 */
[----:B------:R-:W-:Y:S01]  /*3590*/  FADD.FTZ R109, R134, -R109 ;  /* 0x8000006d866d7221 */ /* 0x000fe20000010000 */
[----:B------:R-:W-:Y:S01]  /*35a0*/  FFMA.FTZ R117, R177, R111, R10 ;  /* 0x0000006fb1757223 */ /* 0x000fe2000001000a */
[----:B------:R-:W-:Y:S01]  /*35b0*/  FMUL.FTZ R179, R179, R178 ;  /* 0x000000b2b3b37220 */ /* 0x000fe20000410000 */
[C---:B------:R-:W-:Y:S01]  /*35c0*/  FFMA.FTZ R119, R177.reuse, R116, R11 ;  /* 0x00000074b1777223 */ /* 0x040fe2000001000b */
[C---:B------:R-:W-:Y:S01]  /*35d0*/  FFMA.FTZ R111, R177.reuse, R108, R9 ;  /* 0x0000006cb16f7223 */ /* 0x040fe20000010009 */
[----:B------:R-:W-:Y:S01]  /*35e0*/  FFMA.FTZ R109, R177, R109, R8 ;  /* 0x0000006db16d7223 */ /* 0x000fe20000010008 */
        /* <DEDUP_REMOVED lines=12> */
[----:B------:R-:W-:Y:S01]  /*36b0*/  LOP3.LUT P1, RZ, R122, 0xff000000, RZ, 0xc0, !PT ;  /* 0xff0000007aff7812 */ /* 0x000fe2000782c0ff */
[----:B0-----:R-:W-:Y:S01]  /*36c0*/  IMAD.WIDE.U32 R114, R128, 0x10, R114 ;  /* 0x0000001080727825 */ /* 0x001fe200078e0072 */
        /* <DEDUP_REMOVED lines=9> */
[----:B------:R-:W-:Y:S02]  /*3760*/  F2FP.BF16.F32.PACK_AB R108, R117, R108 ;  /* 0x0000006c756c723e */ /* 0x000fe400000010ff */
[----:B------:R-:W-:-:S03]  /*3770*/  IADD3 R128, PT, PT, R128, 0x20, RZ ;  /* 0x0000002080807810 */ /* 0x000fc60007ffe0ff */
[----:B------:R1:W-:Y:S04]  /*3780*/  STG.E.128 desc[UR6][R114.64], R108 ;  /* 0x0000006c72007986 */ /* 0x0003e8000c101d06 */
.L_x_5864:
[----:B------:R-:W-:Y:S05]  /*3790*/  BSYNC.RECONVERGENT B1 ;  /* 0x0000000000017941 */ /* 0x000fea0003800200 */
.L_x_5863:
[----:B------:R-:W-:Y:S04]  /*37a0*/  BSSY.RECONVERGENT B1, `(.L_x_5865) ;  /* 0x0000043000017945 */ /* 0x000fe80003800200 */
[----:B------:R-:W-:Y:S05]  /*37b0*/  @!P4 BRA `(.L_x_5866) ;  /* 0x000000040004c947 */ /* 0x000fea0003800000 */
[-CC-:B-1----:R-:W-:Y:S01]  /*37c0*/  FFMA.FTZ R111, R151, R112.reuse, R113.reuse ;  /* 0x00000070976f7223 */ /* 0x182fe20000010071 */
        /* <DEDUP_REMOVED lines=14> */
[----:B------:R-:W-:Y:S01]  /*38b0*/  ISETP.GE.U32.AND.EX P1, PT, R121, 0x1000000, PT, P1 ;  /* 0x010000007900780c */ /* 0x000fe20003f26110 */
        /* <DEDUP_REMOVED lines=8> */
[-CC-:B------:R-:W-:Y:S01]  /*3940*/  FFMA.FTZ R108, R146, R112.reuse, R113.reuse ;  /* 0x00000070926c7223 */ /* 0x180fe20000010071 */
[----:B------:R-:W-:Y:S01]  /*3950*/  FSEL R181, R115, RZ, P1 ;  /* 0x000000ff73b57208 */ /* 0x000fe20000800000 */
[----:B------:R-:W-:Y:S01]  /*3960*/  FFMA.FTZ R109, R145, R112, R113 ;  /* 0x00000070916d7223 */ /* 0x000fe20000010071 */
[----:B------:R-:W0:Y:S01]  /*3970*/  LDC.64 R114, c[0x0][0x468] ;  /* 0x00011a00ff727b82 */ /* 0x000e220000000a00 */
        /* <DEDUP_REMOVED lines=34> */
[----:B------:R-:W-:-:S02]  /*3ba0*/  F2FP.BF16.F32.PACK_AB R108, R117, R108 ;  /* 0x0000006c756c723e */ /* 0x000fc400000010ff */
[----:B------:R-:W-:-:S03]  /*3bb0*/  IADD3 R128, PT, PT, R128, 0x20, RZ ;  /* 0x0000002080807810 */ /* 0x000fc60007ffe0ff */
[----:B------:R2:W-:Y:S04]  /*3bc0*/  STG.E.128 desc[UR6][R114.64], R108 ;  /* 0x0000006c72007986 */ /* 0x0005e8000c101d06 */
.L_x_5866:
[----:B------:R-:W-:Y:S05]  /*3bd0*/  BSYNC.RECONVERGENT B1 ;  /* 0x0000000000017941 */ /* 0x000fea0003800200 */
.L_x_5865:
[----:B------:R-:W-:Y:S05]  /*3be0*/  @!P3 BRA `(.L_x_5859) ;  /* 0x000000100058b947 */ /* 0x000fea0003800000 */
[-CC-:B------:R-:W-:Y:S01]  /*3bf0*/  FFMA.FTZ R116, R176, R112.reuse, R113.reuse ;  /* 0x00000070b0747223 */ /* 0x180fe20000010071 */
[-CC-:B------:R-:W-:Y:S01]  /*3c00*/  FFMA.FTZ R117, R167, R112.reuse, R113.reuse ;  /* 0x00000070a7757223 */ /* 0x180fe20000010071 */
[-CC-:B012---:R-:W-:Y:S01]  /*3c10*/  FFMA.FTZ R115, R165, R112.reuse, R113.reuse ;  /* 0x00000070a5737223 */ /* 0x187fe20000010071 */
        /* <DEDUP_REMOVED lines=8> */
[----:B------:R-:W0:Y:S01]  /*3ca0*/  LDC.64 R112, c[0x0][0x468] ;  /* 0x00011a00ff707b82 */ /* 0x000e220000000a00 */
[----:B------:R-:W-:Y:S01]  /*3cb0*/  FADD.FTZ R114, R173, -R114 ;  /* 0x80000072ad727221 */ /* 0x000fe20000010000 */
[----:B------:R-:W-:Y:S01]  /*3cc0*/  FADD.FTZ R111, R170, -R111 ;  /* 0x8000006faa6f7221 */ /* 0x000fe20000010000 */
[----:B------:R-:W-:Y:S01]  /*3cd0*/  FADD.FTZ R110, R171, -R110 ;  /* 0x8000006eab6e7221 */ /* 0x000fe20000010000 */
[----:B------:R-:W-:Y:S01]  /*3ce0*/  FADD.FTZ R108, R169, -R108 ;  /* 0x8000006ca96c7221 */ /* 0x000fe20000010000 */
[C---:B------:R-:W-:Y:S01]  /*3cf0*/  FFMA.FTZ R181, R177.reuse, R116, R99 ;  /* 0x00000074b1b57223 */ /* 0x040fe20000010063 */
[C---:B------:R-:W-:Y:S01]  /*3d00*/  FFMA.FTZ R179, R177.reuse, R117, R98 ;  /* 0x00000075b1b37223 */ /* 0x040fe20000010062 */
        /* <DEDUP_REMOVED lines=8> */
[----:B------:R-:W-:Y:S01]  /*3d90*/  FFMA.FTZ R177, R177, R183, R92 ;  /* 0x000000b7b1b17223 */ /* 0x000fe2000001005c */
[C---:B------:R-:W-:Y:S01]  /*3da0*/  ISETP.GE.U32.AND P1, PT, R124.reuse, RZ, PT ;  /* 0x000000ff7c00720c */ /* 0x040fe20003f26070 */
[-C--:B------:R-:W-:Y:S01]  /*3db0*/  FMUL.FTZ R117, R117, R178.reuse ;  /* 0x000000b275757220 */ /* 0x080fe20000410000 */
[-C--:B------:R-:W-:Y:S01]  /*3dc0*/  FMUL.FTZ R115, R115, R178.reuse ;  /* 0x000000b273737220 */ /* 0x080fe20000410000 */
        /* <DEDUP_REMOVED lines=12> */
[----:B------:R-:W-:Y:S01]  /*3e90*/  LOP3.LUT P6, RZ, R124, 0xff000000, RZ, 0xc0, !PT ;  /* 0xff0000007cff7812 */ /* 0x000fe200078cc0ff */
        /* <DEDUP_REMOVED lines=19> */
[----:B------:R-:W-:-:S05]  /*3fd0*/  F2FP.BF16.F32.PACK_AB R108, R115, R108 ;  /* 0x0000006c736c723e */ /* 0x000fca00000010ff */
[----:B------:R0:W-:Y:S01]  /*3fe0*/  STG.E.128 desc[UR6][R112.64], R108 ;  /* 0x0000006c70007986 */ /* 0x0001e2000c101d06 */
[----:B------:R-:W-:Y:S05]  /*3ff0*/  BRA `(.L_x_5859) ;  /* 0x0000000c00547947 */ /* 0x000fea0003800000 */
.L_x_5862:
[----:B------:R-:W-:Y:S04]  /*4000*/  BSSY.RECONVERGENT B1, `(.L_x_5867) ;  /* 0x0000047000017945 */ /* 0x000fe80003800200 */
[----:B------:R-:W-:Y:S05]  /*4010*/  @!P5 BRA `(.L_x_5868) ;  /* 0x000000040014d947 */ /* 0x000fea0003800000 */
        /* <DEDUP_REMOVED lines=8> */
[C---:B------:R-:W-:Y:S01]  /*40a0*/  FFMA.FTZ R100, R177.reuse, R101, R8 ;  /* 0x00000065b1647223 */ /* 0x040fe20000010008 */
[----:B------:R-:W-:Y:S01]  /*40b0*/  FFMA.FTZ R101, R177, R102, R9 ;  /* 0x00000066b1657223 */ /* 0x000fe20000010009 */
[----:B------:R-:W-:Y:S01]  /*40c0*/  LOP3.LUT P1, RZ, R122, 0xff, RZ, 0xc0, !PT ;  /* 0x000000ff7aff7812 */ /* 0x000fe2000782c0ff */
[----:B------:R-:W-:Y:S01]  /*40d0*/  FFMA.FTZ R118, R144, R112, R113 ;  /* 0x0000007090767223 */ /* 0x000fe20000010071 */
[-C--:B------:R-:W-:Y:S01]  /*40e0*/  FMUL.FTZ R102, R100, R178.reuse ;  /* 0x000000b264667220 */ /* 0x080fe20000410000 */
[----:B------:R-:W-:Y:S01]  /*40f0*/  FMUL.FTZ R103, R101, R178 ;  /* 0x000000b265677220 */ /* 0x000fe20000410000 */
[----:B------:R-:W-:Y:S01]  /*4100*/  LOP3.LUT P2, RZ, R122, 0xff00, RZ, 0xc0, !PT ;  /* 0x0000ff007aff7812 */ /* 0x000fe2000784c0ff */
[----:B------:R-:W1:Y:S01]  /*4110*/  LDC.64 R116, c[0x0][0x478] ;  /* 0x00011e00ff747b82 */ /* 0x000e620000000a00 */
[----:B------:R-:W-:Y:S01]  /*4120*/  FMUL.FTZ R104, R102, UR14 ;  /* 0x0000000e66687c20 */ /* 0x000fe20008410000 */
[----:B------:R-:W-:Y:S01]  /*4130*/  FMUL.FTZ R105, R103, UR14 ;  /* 0x0000000e67697c20 */ /* 0x000fe20008410000 */
[C---:B------:R-:W-:Y:S01]  /*4140*/  FFMA.FTZ R103, R177.reuse, R108, R11 ;  /* 0x0000006cb1677223 */ /* 0x040fe2000001000b */
[----:B------:R-:W-:Y:S01]  /*4150*/  FFMA.FTZ R102, R177, R106, R10 ;  /* 0x0000006ab1667223 */ /* 0x000fe2000001000a */
[----:B------:R-:W-:Y:S01]  /*4160*/  FADD.FTZ R118, R143, -R118 ;  /* 0x800000768f767221 */ /* 0x000fe20000010000 */
[----:B------:R-:W-:Y:S01]  /*4170*/  FSEL R104, R104, RZ, P1 ;  /* 0x000000ff68687208 */ /* 0x000fe20000800000 */
[-C--:B------:R-:W-:Y:S01]  /*4180*/  FMUL.FTZ R107, R103, R178.reuse ;  /* 0x000000b2676b7220 */ /* 0x080fe20000410000 */
[----:B------:R-:W-:Y:S01]  /*4190*/  FSEL R105, R105, RZ, P2 ;  /* 0x000000ff69697208 */ /* 0x000fe20001000000 */
[----:B------:R-:W-:Y:S01]  /*41a0*/  FMUL.FTZ R106, R102, R178 ;  /* 0x000000b2666a7220 */ /* 0x000fe20000410000 */
[----:B------:R-:W-:Y:S01]  /*41b0*/  LOP3.LUT P1, RZ, R122, 0xff000000, RZ, 0xc0, !PT ;  /* 0xff0000007aff7812 */ /* 0x000fe2000782c0ff */
[----:B------:R-:W-:Y:S01]  /*41c0*/  FMUL.FTZ R107, R107, UR14 ;  /* 0x0000000e6b6b7c20 */ /* 0x000fe20008410000 */
[----:B------:R-:W-:Y:S01]  /*41d0*/  F2FP.BF16.F32.PACK_AB R108, R105, R104 ;  /* 0x00000068696c723e */ /* 0x000fe200000010ff */
[----:B------:R-:W-:Y:S01]  /*41e0*/  FMUL.FTZ R106, R106, UR14 ;  /* 0x0000000e6a6a7c20 */ /* 0x000fe20008410000 */
[----:B------:R-:W-:Y:S01]  /*41f0*/  LOP3.LUT P2, RZ, R122, 0xff0000, RZ, 0xc0, !PT ;  /* 0x00ff00007aff7812 */ /* 0x000fe2000784c0ff */
[-CC-:B------:R-:W-:Y:S01]  /*4200*/  FFMA.FTZ R105, R133, R112.reuse, R113.reuse ;  /* 0x0000007085697223 */ /* 0x180fe20000010071 */
[----:B------:R-:W-:Y:S01]  /*4210*/  FSEL R110, R107, RZ, P1 ;  /* 0x000000ff6b6e7208 */ /* 0x000fe20000800000 */
[-CC-:B------:R-:W-:Y:S01]  /*4220*/  FFMA.FTZ R104, R140, R112.reuse, R113.reuse ;  /* 0x000000708c687223 */ /* 0x180fe20000010071 */
[----:B------:R-:W-:Y:S01]  /*4230*/  FFMA.FTZ R107, R135, R112, R113 ;  /* 0x00000070876b7223 */ /* 0x000fe20000010071 */
[----:B------:R-:W-:Y:S01]  /*4240*/  FSEL R109, R106, RZ, P2 ;  /* 0x000000ff6a6d7208 */ /* 0x000fe20001000000 */
[----:B0-----:R-:W0:Y:S01]  /*4250*/  LDC.64 R114, c[0x0][0x468] ;  /* 0x00011a00ff727b82 */ /* 0x001e220000000a00 */
[----:B------:R-:W-:Y:S01]  /*4260*/  FADD.FTZ R105, R138, -R105 ;  /* 0x800000698a697221 */ /* 0x000fe20000010000 */
[----:B------:R-:W-:Y:S01]  /*4270*/  FADD.FTZ R106, R141, -R104 ;  /* 0x800000688d6a7221 */ /* 0x000fe20000010000 */
[----:B------:R-:W-:Y:S01]  /*4280*/  FADD.FTZ R107, R142, -R107 ;  /* 0x8000006b8e6b7221 */ /* 0x000fe20000010000 */
[----:B------:R-:W-:Y:S01]  /*4290*/  ISETP.GE.U32.AND P1, PT, R122, RZ, PT ;  /* 0x000000ff7a00720c */ /* 0x000fe20003f26070 */
        /* <DEDUP_REMOVED lines=12> */
[----:B------:R-:W-:Y:S01]  /*4360*/  LOP3.LUT P5, RZ, R123, 0xff00, RZ, 0xc0, !PT ;  /* 0x0000ff007bff7812 */ /* 0x000fe200078ac0ff */
[----:B------:R-:W-:Y:S01]  /*4370*/  FMUL.FTZ R179, R179, UR14 ;  /* 0x0000000eb3b37c20 */ /* 0x000fe20008410000 */
[C---:B------:R-:W-:Y:S01]  /*4380*/  LOP3.LUT P2, RZ, R123.reuse, 0xff0000, RZ, 0xc0, !PT ;  /* 0x00ff00007bff7812 */ /* 0x040fe2000784c0ff */
[----:B-1----:R-:W-:Y:S01]  /*4390*/  IMAD.WIDE.U32 R116, R128, 0x20, R116 ;  /* 0x0000002080747825 */ /* 0x002fe200078e0074 */
[----:B------:R-:W-:-:S02]  /*43a0*/  ISETP.GE.U32.AND.EX P1, PT, R123, 0x1000000, PT, P1 ;  /* 0x010000007b00780c */ /* 0x000fc40003f26110 */
[----:B------:R-:W-:Y:S01]  /*43b0*/  FSEL R111, R111, RZ, P6 ;  /* 0x000000ff6f6f7208 */ /* 0x000fe20003000000 */
[----:B0-----:R-:W-:Y:S01]  /*43c0*/  IMAD.WIDE.U32 R114, R128, 0x10, R114 ;  /* 0x0000001080727825 */ /* 0x001fe200078e0072 */
[----:B------:R-:W-:Y:S01]  /*43d0*/  FSEL R118, R118, RZ, P5 ;  /* 0x000000ff76767208 */ /* 0x000fe20002800000 */
[----:B------:R1:W-:Y:S01]  /*43e0*/  STG.E.128 desc[UR6][R116.64], R100 ;  /* 0x0000006474007986 */ /* 0x0003e2000c101d06 */
[----:B------:R-:W-:Y:S02]  /*43f0*/  FSEL R119, R119, RZ, P2 ;  /* 0x000000ff77777208 */ /* 0x000fe40001000000 */
[----:B------:R-:W-:Y:S01]  /*4400*/  FSEL R180, R179, RZ, P1 ;  /* 0x000000ffb3b47208 */ /* 0x000fe20000800000 */
[----:B------:R1:W-:Y:S01]  /*4410*/  STG.E.128 desc[UR6][R116.64+0x10], R104 ;  /* 0x0000106874007986 */ /* 0x0003e2000c101d06 */
[----:B------:R-:W-:Y:S02]  /*4420*/  F2FP.BF16.F32.PACK_AB R109, R110, R109 ;  /* 0x0000006d6e6d723e */ /* 0x000fe400000010ff */
[----:B------:R-:W-:-:S02]  /*4430*/  F2FP.BF16.F32.PACK_AB R110, R118, R111 ;  /* 0x0000006f766e723e */ /* 0x000fc400000010ff */
[----:B------:R-:W-:Y:S02]  /*4440*/  F2FP.BF16.F32.PACK_AB R111, R180, R119 ;  /* 0x00000077b46f723e */ /* 0x000fe400000010ff */
[----:B------:R-:W-:-:S03]  /*4450*/  IADD3 R128, PT, PT, R128, 0x20, RZ ;  /* 0x0000002080807810 */ /* 0x000fc60007ffe0ff */
[----:B------:R1:W-:Y:S04]  /*4460*/  STG.E.128 desc[UR6][R114.64], R108 ;  /* 0x0000006c72007986 */ /* 0x0003e8000c101d06 */
.L_x_5868:
[----:B------:R-:W-:Y:S05]  /*4470*/  BSYNC.RECONVERGENT B1 ;  /* 0x0000000000017941 */ /* 0x000fea0003800200 */
.L_x_5867:
[----:B------:R-:W-:Y:S04]  /*4480*/  BSSY.RECONVERGENT B1, `(.L_x_5869) ;  /* 0x0000047000017945 */ /* 0x000fe80003800200 */
[----:B------:R-:W-:Y:S05]  /*4490*/  @!P4 BRA `(.L_x_5870) ;  /* 0x000000040014c947 */ /* 0x000fea0003800000 */
[-CC-:B-1----:R-:W-:Y:S01]  /*44a0*/  FFMA.FTZ R101, R145, R112.reuse, R113.reuse ;  /* 0x0000007091657223 */ /* 0x182fe20000010071 */
[-CC-:B------:R-:W-:Y:S01]  /*44b0*/  FFMA.FTZ R100, R146, R112.reuse, R113.reuse ;  /* 0x0000007092647223 */ /* 0x180fe20000010071 */
[-C--:B------:R-:W-:Y:S01]  /*44c0*/  FFMA.FTZ R103, R147, R112.reuse, R113 ;  /* 0x0000007093677223 */ /* 0x080fe20000010071 */
[----:B------:R-:W-:Y:S01]  /*44d0*/  LOP3.LUT P1, RZ, R120, 0xff, RZ, 0xc0, !PT ;  /* 0x000000ff78ff7812 */ /* 0x000fe2000782c0ff */
[----:B------:R-:W-:Y:S01]  /*44e0*/  FADD.FTZ R101, R150, -R101 ;  /* 0x8000006596657221 */ /* 0x000fe20000010000 */
[----:B------:R-:W-:Y:S01]  /*44f0*/  FADD.FTZ R102, R153, -R100 ;  /* 0x8000006499667221 */ /* 0x000fe20000010000 */
[----:B------:R-:W-:Y:S01]  /*4500*/  LOP3.LUT P2, RZ, R120, 0xff00, RZ, 0xc0, !PT ;  /* 0x0000ff0078ff7812 */ /* 0x000fe2000784c0ff */
[----:B------:R-:W-:Y:S01]  /*4510*/  FFMA.FTZ R106, R156, R112, R113 ;  /* 0x000000709c6a7223 */ /* 0x000fe20000010071 */
[C---:B------:R-:W-:Y:S01]  /*4520*/  FFMA.FTZ R100, R177.reuse, R101, R84 ;  /* 0x00000065b1647223 */ /* 0x040fe20000010054 */
[----:B------:R-:W-:Y:S01]  /*4530*/  FFMA.FTZ R101, R177, R102, R85 ;  /* 0x00000066b1657223 */ /* 0x000fe20000010055 */
[----:B------:R-:W-:Y:S01]  /*4540*/  FADD.FTZ R102, R152, -R103 ;  /* 0x8000006798667221 */ /* 0x000fe20000010000 */
[--C-:B------:R-:W-:Y:S01]  /*4550*/  FFMA.FTZ R107, R151, R112, R113.reuse ;  /* 0x00000070976b7223 */ /* 0x100fe20000010071 */
[-C--:B------:R-:W-:Y:S01]  /*4560*/  FMUL.FTZ R103, R100, R178.reuse ;  /* 0x000000b264677220 */ /* 0x080fe20000410000 */
[----:B------:R-:W-:Y:S01]  /*4570*/  FMUL.FTZ R104, R101, R178 ;  /* 0x000000b265687220 */ /* 0x000fe20000410000 */
[----:B------:R-:W-:Y:S01]  /*4580*/  FFMA.FTZ R102, R177, R102, R86 ;  /* 0x00000066b1667223 */ /* 0x000fe20000010056 */
[----:B------:R-:W-:Y:S01]  /*4590*/  FFMA.FTZ R110, R160, R112, R113 ;  /* 0x00000070a06e7223 */ /* 0x000fe20000010071 */
[----:B------:R-:W-:Y:S01]  /*45a0*/  FMUL.FTZ R103, R103, UR14 ;  /* 0x0000000e67677c20 */ /* 0x000fe20008410000 */
[----:B------:R-:W-:Y:S01]  /*45b0*/  FMUL.FTZ R104, R104, UR14 ;  /* 0x0000000e68687c20 */ /* 0x000fe20008410000 */
[----:B------:R-:W-:Y:S01]  /*45c0*/  FMUL.FTZ R105, R102, R178 ;  /* 0x000000b266697220 */ /* 0x000fe20000410000 */
[----:B------:R-:W1:Y:S01]  /*45d0*/  LDC.64 R116, c[0x0][0x478] ;  /* 0x00011e00ff747b82 */ /* 0x000e620000000a00 */
[----:B------:R-:W-:Y:S01]  /*45e0*/  FADD.FTZ R106, R157, -R106 ;  /* 0x8000006a9d6a7221 */ /* 0x000fe20000010000 */
[----:B------:R-:W-:Y:S01]  /*45f0*/  FSEL R103, R103, RZ, P1 ;  /* 0x000000ff67677208 */ /* 0x000fe20000800000 */
[----:B------:R-:W-:Y:S01]  /*4600*/  FMUL.FTZ R105, R105, UR14 ;  /* 0x0000000e69697c20 */ /* 0x000fe20008410000 */
[----:B------:R-:W-:Y:S01]  /*4610*/  FSEL R104, R104, RZ, P2 ;  /* 0x000000ff68687208 */ /* 0x000fe20001000000 */
[----:B------:R-:W-:Y:S01]  /*4620*/  FADD.FTZ R107, R158, -R107 ;  /* 0x8000006b9e6b7221 */ /* 0x000fe20000010000 */
[----:B------:R-:W-:Y:S01]  /*4630*/  LOP3.LUT P1, RZ, R120, 0xff0000, RZ, 0xc0, !PT ;  /* 0x00ff000078ff7812 */ /* 0x000fe2000782c0ff */
[----:B------:R-:W-:Y:S01]  /*4640*/  FADD.FTZ R110, R159, -R110 ;  /* 0x8000006e9f6e7221 */ /* 0x000fe20000010000 */
[----:B------:R-:W-:Y:S01]  /*4650*/  F2FP.BF16.F32.PACK_AB R108, R104, R103 ;  /* 0x00000067686c723e */ /* 0x000fe200000010ff */
[-CC-:B------:R-:W-:Y:S01]  /*4660*/  FFMA.FTZ R104, R148, R112.reuse, R113.reuse ;  /* 0x0000007094687223 */ /* 0x180fe20000010071 */
[----:B------:R-:W-:Y:S01]  /*4670*/  FFMA.FTZ R103, R149, R112, R113 ;  /* 0x0000007095677223 */ /* 0x000fe20000010071 */
[----:B------:R-:W-:Y:S01]  /*4680*/  FSEL R109, R105, RZ, P1 ;  /* 0x000000ff696d7208 */ /* 0x000fe20000800000 */
[----:B0-----:R-:W0:Y:S01]  /*4690*/  LDC.64 R114, c[0x0][0x468] ;  /* 0x00011a00ff727b82 */ /* 0x001e220000000a00 */
[----:B------:R-:W-:Y:S01]  /*46a0*/  FADD.FTZ R104, R155, -R104 ;  /* 0x800000689b687221 */ /* 0x000fe20000010000 */
[----:B------:R-:W-:Y:S01]  /*46b0*/  FADD.FTZ R105, R154, -R103 ;  /* 0x800000679a697221 */ /* 0x000fe20000010000 */
[----:B------:R-:W-:-:S02]  /*46c0*/  ISETP.GE.U32.AND P1, PT, R120, RZ, PT ;  /* 0x000000ff7800720c */ /* 0x000fc40003f26070 */
        /* <DEDUP_REMOVED lines=28> */
[----:B------:R-:W-:Y:S02]  /*4890*/  FSEL R180, R179, RZ, P1 ;  /* 0x000000ffb3b47208 */ /* 0x000fe40000800000 */
[----:B------:R-:W-:-:S02]  /*48a0*/  F2FP.BF16.F32.PACK_AB R109, R110, R109 ;  /* 0x0000006d6e6d723e */ /* 0x000fc400000010ff */
[----:B------:R-:W-:Y:S02]  /*48b0*/  F2FP.BF16.F32.PACK_AB R110, R118, R111 ;  /* 0x0000006f766e723e */ /* 0x000fe400000010ff */
[----:B------:R-:W-:Y:S02]  /*48c0*/  F2FP.BF16.F32.PACK_AB R111, R180, R119 ;  /* 0x00000077b46f723e */ /* 0x000fe400000010ff */
[----:B------:R-:W-:-:S03]  /*48d0*/  IADD3 R128, PT, PT, R128, 0x20, RZ ;  /* 0x0000002080807810 */ /* 0x000fc60007ffe0ff */
[----:B------:R2:W-:Y:S04]  /*48e0*/  STG.E.128 desc[UR6][R114.64], R108 ;  /* 0x0000006c72007986 */ /* 0x0005e8000c101d06 */
.L_x_5870:
[----:B------:R-:W-:Y:S05]  /*48f0*/  BSYNC.RECONVERGENT B1 ;  /* 0x0000000000017941 */ /* 0x000fea0003800200 */
.L_x_5869:
        /* <DEDUP_REMOVED lines=12> */
[----:B0-----:R-:W0:Y:S01]  /*49c0*/  LDC.64 R114, c[0x0][0x468] ;  /* 0x00011a00ff727b82 */ /* 0x001e220000000a00 */
[----:B------:R-:W-:Y:S01]  /*49d0*/  FADD.FTZ R104, R171, -R104 ;  /* 0x80000068ab687221 */ /* 0x000fe20000010000 */
[----:B------:R-:W-:Y:S01]  /*49e0*/  FADD.FTZ R108, R175, -R108 ;  /* 0x8000006caf6c7221 */ /* 0x000fe20000010000 */
[----:B------:R-:W-:Y:S01]  /*49f0*/  FADD.FTZ R105, R170, -R105 ;  /* 0x80000069aa697221 */ /* 0x000fe20000010000 */
[----:B------:R-:W-:Y:S01]  /*4a00*/  FADD.FTZ R109, R172, -R107 ;  /* 0x8000006bac6d7221 */ /* 0x000fe20000010000 */
[----:B------:R-:W-:Y:S01]  /*4a10*/  FADD.FTZ R106, R173, -R106 ;  /* 0x8000006aad6a7221 */ /* 0x000fe20000010000 */
[----:B------:R-:W-:Y:S01]  /*4a20*/  FADD.FTZ R111, R174, -R111 ;  /* 0x8000006fae6f7221 */ /* 0x000fe20000010000 */
[----:B------:R-:W-:Y:S01]  /*4a30*/  FFMA.FTZ R107, R177, R108, R99 ;  /* 0x0000006cb16b7223 */ /* 0x000fe20000010063 */
[----:B------:R-:W-:-:S02]  /*4a40*/  LOP3.LUT P3, RZ, R124, 0xff, RZ, 0xc0, !PT ;  /* 0x000000ff7cff7812 */ /* 0x000fc4000786c0ff */
[C---:B------:R-:W-:Y:S01]  /*4a50*/  LOP3.LUT P2, RZ, R124.reuse, 0xff00, RZ, 0xc0, !PT ;  /* 0x0000ff007cff7812 */ /* 0x040fe2000784c0ff */
[----:B------:R-:W-:Y:S01]  /*4a60*/  FMUL.FTZ R118, R107, R178 ;  /* 0x000000b26b767220 */ /* 0x000fe20000410000 */
[----:B------:R-:W-:Y:S01]  /*4a70*/  ISETP.GE.U32.AND P1, PT, R124, RZ, PT ;  /* 0x000000ff7c00720c */ /* 0x000fe20003f26070 */
[----:B-1----:R-:W-:-:S04]  /*4a80*/  IMAD.WIDE.U32 R112, R128, 0x20, R100 ;  /* 0x0000002080707825 */ /* 0x002fc800078e0064 */
        /* <DEDUP_REMOVED lines=9> */
[-C--:B------:R-:W-:Y:S01]  /*4b20*/  FMUL.FTZ R110, R102, R178.reuse ;  /* 0x000000b2666e7220 */ /* 0x080fe20000410000 */
[----:B------:R-:W-:Y:S01]  /*4b30*/  FMUL.FTZ R108, R108, UR14 ;  /* 0x0000000e6c6c7c20 */ /* 0x000fe20008410000 */
[----:B------:R-:W-:Y:S01]  /*4b40*/  FMUL.FTZ R109, R109, UR14 ;  /* 0x0000000e6d6d7c20 */ /* 0x000fe20008410000 */
        /* <DEDUP_REMOVED lines=14> */
[C---:B------:R-:W-:Y:S01]  /*4c30*/  LOP3.LUT P4, RZ, R125.reuse, 0xff, RZ, 0xc0, !PT ;  /* 0x000000ff7dff7812 */ /* 0x040fe2000788c0ff */
[----:B0-----:R-:W-:Y:S01]  /*4c40*/  IMAD.WIDE.U32 R114, R128, 0x10, R114 ;  /* 0x0000001080727825 */ /* 0x001fe200078e0072 */
[C---:B------:R-:W-:Y:S01]  /*4c50*/  LOP3.LUT P3, RZ, R125.reuse, 0xff00, RZ, 0xc0, !PT ;  /* 0x0000ff007dff7812 */ /* 0x040fe2000786c0ff */
[----:B------:R0:W-:Y:S01]  /*4c60*/  STG.E.128 desc[UR6][R112.64], R100 ;  /* 0x0000006470007986 */ /* 0x0001e2000c101d06 */
[----:B------:R-:W-:-:S02]  /*4c70*/  LOP3.LUT P2, RZ, R125, 0xff0000, RZ, 0xc0, !PT ;  /* 0x00ff00007dff7812 */ /* 0x000fc4000784c0ff */
[----:B------:R-:W-:Y:S01]  /*4c80*/  ISETP.GE.U32.AND.EX P1, PT, R125, 0x1000000, PT, P1 ;  /* 0x010000007d00780c */ /* 0x000fe20003f26110 */
[----:B------:R0:W-:Y:S01]  /*4c90*/  STG.E.128 desc[UR6][R112.64+0x10], R104 ;  /* 0x0000106870007986 */ /* 0x0001e2000c101d06 */
[----:B------:R-:W-:Y:S02]  /*4ca0*/  FSEL R110, R110, RZ, P6 ;  /* 0x000000ff6e6e7208 */ /* 0x000fe40003000000 */
        /* <DEDUP_REMOVED lines=8> */
[----:B------:R-:W-:-:S05]  /*4d30*/  F2FP.BF16.F32.PACK_AB R111, R119, R178 ;  /* 0x000000b2776f723e */ /* 0x000fca00000010ff */
[----:B------:R0:W-:Y:S02]  /*4d40*/  STG.E.128 desc[UR6][R114.64], R108 ;  /* 0x0000006c72007986 */ /* 0x0001e4000c101d06 */
.L_x_5859:
[----:B------:R-:W-:Y:S05]  /*4d50*/  BSYNC.RECONVERGENT B0 ;  /* 0x0000000000007941 */ /* 0x000fea0003800200 */
.L_x_5849:
[----:B01234-:R-:W0:Y:S02]  /*4d60*/  LDC.64 R108, c[0x0][0x380] ;  /* 0x0000e000ff6c7b82 */ /* 0x01fe240000000a00 */
[----:B0-----:R-:W-:-:S04]  /*4d70*/  LEA R129, R108, R129, 0x2 ;  /* 0x000000816c817211 */ /* 0x001fc800078e10ff */
[----:B------:R-:W-:-:S13]  /*4d80*/  ISETP.GE.AND P1, PT, R129, R109, PT ;  /* 0x0000006d8100720c */ /* 0x000fda0003f26270 */
[----:B------:R-:W-:Y:S05]  /*4d90*/  @!P1 BRA `(.L_x_5871) ;  /* 0xffffffb800089947 */ /* 0x000fea000383ffff */
.L_x_5841:
        /* <DEDUP_REMOVED lines=196> */
.L_x_5848:
        /* <DEDUP_REMOVED lines=8> */
.L_x_5873:
[----:B------:R-:W-:Y:S05]  /*5a60*/  BSYNC B0 ;  /* 0x0000000000007941 */ /* 0x000fea0003800000 */
.L_x_5872:
        /* <DEDUP_REMOVED lines=8> */
.L_x_5874:
[----:B------:R-:W-:Y:S01]  /*5af0*/  FADD.FTZ R108, R108, R183 ;  /* 0x000000b76c6c7221 */ /* 0x000fe20000010000 */
[----:B------:R-:W-:-:S04]  /*5b00*/  HFMA2 R118, -RZ, RZ, 0, 1.1920928955078125e-07 ;  /* 0x00000002ff767431 */ /* 0x000fc800000001ff */
[----:B------:R-:W-:Y:S02]  /*5b10*/  MOV R119, R108 ;  /* 0x0000006c00777202 */ /* 0x000fe40000000f00 */
[----:B------:R-:W-:-:S07]  /*5b20*/  MOV R109, R117 ;  /* 0x00000075006d7202 */ /* 0x000fce0000000f00 */
[----:B------:R-:W-:Y:S05]  /*5b30*/  WARPSYNC.COLLECTIVE R116, `(.L_x_5875) ;  /* 0x0000000074087348 */ /* 0x000fea0003c00000 */
[----:B------:R0:W1:Y:S02]  /*5b40*/  SHFL.BFLY P2, R117, R119, R118, R179 ;  /* 0x0c00007677757389 */ /* 0x00006400000400b3 */
[----:B01----:R-:W-:Y:S05]  /*5b50*/  ENDCOLLECTIVE ;  /* 0x000000000000791b */ /* 0x003fea0003800000 */
.L_x_5875:
[----:B------:R-:W-:-:S05]  /*5b60*/  FADD.FTZ R109, R109, R182 ;  /* 0x000000b66d6d7221 */ /* 0x000fca0000010000 */
[----:B------:R-:W-:Y:S02]  /*5b70*/  MOV R119, R109 ;  /* 0x0000006d00777202 */ /* 0x000fe40000000f00 */
[----:B------:R-:W-:-:S07]  /*5b80*/  MOV R111, R117 ;  /* 0x00000075006f7202 */ /* 0x000fce0000000f00 */
[----:B------:R-:W-:Y:S05]  /*5b90*/  WARPSYNC.COLLECTIVE R116, `(.L_x_5876) ;  /* 0x0000000074087348 */ /* 0x000fea0003c00000 */
[----:B------:R0:W1:Y:S02]  /*5ba0*/  SHFL.BFLY P2, R117, R119, R118, R179 ;  /* 0x0c00007677757389 */ /* 0x00006400000400b3 */
[----:B01----:R-:W-:Y:S05]  /*5bb0*/  ENDCOLLECTIVE ;  /* 0x000000000000791b */ /* 0x003fea0003800000 */
.L_x_5876:
[----:B------:R-:W-:Y:S01]  /*5bc0*/  FADD.FTZ R111, R108, R111 ;  /* 0x0000006f6c6f7221 */ /* 0x000fe20000010000 */
[----:B------:R-:W-:-:S04]  /*5bd0*/  HFMA2 R118, -RZ, RZ, 0, 2.384185791015625e-07 ;  /* 0x00000004ff767431 */ /* 0x000fc800000001ff */
[----:B------:R-:W-:Y:S02]  /*5be0*/  MOV R119, R111 ;  /* 0x0000006f00777202 */ /* 0x000fe40000000f00 */
[----:B------:R-:W-:-:S07]  /*5bf0*/  MOV R110, R117 ;  /* 0x00000075006e7202 */ /* 0x000fce0000000f00 */
[----:B------:R-:W-:Y:S05]  /*5c00*/  WARPSYNC.COLLECTIVE R116, `(.L_x_5877) ;  /* 0x0000000074087348 */ /* 0x000fea0003c00000 */
[----:B------:R0:W1:Y:S02]  /*5c10*/  SHFL.BFLY P2, R117, R119, R118, R179 ;  /* 0x0c00007677757389 */ /* 0x00006400000400b3 */
[----:B01----:R-:W-:Y:S05]  /*5c20*/  ENDCOLLECTIVE ;  /* 0x000000000000791b */ /* 0x003fea0003800000 */
.L_x_5877:
[----:B------:R-:W-:-:S05]  /*5c30*/  FADD.FTZ R110, R109, R110 ;  /* 0x0000006e6d6e7221 */ /* 0x000fca0000010000 */
[----:B------:R-:W-:Y:S02]  /*5c40*/  MOV R119, R110 ;  /* 0x0000006e00777202 */ /* 0x000fe40000000f00 */
[----:B------:R-:W-:-:S07]  /*5c50*/  MOV R112, R117 ;  /* 0x0000007500707202 */ /* 0x000fce0000000f00 */
[----:B------:R-:W-:Y:S05]  /*5c60*/  WARPSYNC.COLLECTIVE R116, `(.L_x_5878) ;  /* 0x0000000074087348 */ /* 0x000fea0003c00000 */
[----:B------:R0:W1:Y:S02]  /*5c70*/  SHFL.BFLY P2, R117, R119, R118, R179 ;  /* 0x0c00007677757389 */ /* 0x00006400000400b3 */
[----:B01----:R-:W-:Y:S05]  /*5c80*/  ENDCOLLECTIVE ;  /* 0x000000000000791b */ /* 0x003fea0003800000 */
.L_x_5878:
[----:B------:R-:W-:Y:S01]  /*5c90*/  FADD.FTZ R112, R111, R112 ;  /* 0x000000706f707221 */ /* 0x000fe20000010000 */
[----:B------:R-:W-:-:S04]  /*5ca0*/  HFMA2 R118, -RZ, RZ, 0, 4.76837158203125e-07 ;  /* 0x00000008ff767431 */ /* 0x000fc800000001ff */
[----:B------:R-:W-:Y:S02]  /*5cb0*/  MOV R119, R112 ;  /* 0x0000007000777202 */ /* 0x000fe40000000f00 */
[----:B------:R-:W-:-:S07]  /*5cc0*/  MOV R113, R117 ;  /* 0x0000007500717202 */ /* 0x000fce0000000f00 */
[----:B------:R-:W-:Y:S05]  /*5cd0*/  WARPSYNC.COLLECTIVE R116, `(.L_x_5879) ;  /* 0x0000000074087348 */ /* 0x000fea0003c00000 */
[----:B------:R0:W1:Y:S02]  /*5ce0*/  SHFL.BFLY P2, R117, R119, R118, R179 ;  /* 0x0c00007677757389 */ /* 0x00006400000400b3 */
[----:B01----:R-:W-:Y:S05]  /*5cf0*/  ENDCOLLECTIVE ;  /* 0x000000000000791b */ /* 0x003fea0003800000 */
.L_x_5879:
[----:B------:R-:W-:-:S05]  /*5d00*/  FADD.FTZ R113, R110, R113 ;  /* 0x000000716e717221 */ /* 0x000fca0000010000 */
[----:B------:R-:W-:Y:S02]  /*5d10*/  MOV R119, R113 ;  /* 0x0000007100777202 */ /* 0x000fe40000000f00 */
[----:B------:R-:W-:-:S07]  /*5d20*/  MOV R115, R117 ;  /* 0x0000007500737202 */ /* 0x000fce0000000f00 */
[----:B------:R-:W-:Y:S05]  /*5d30*/  WARPSYNC.COLLECTIVE R116, `(.L_x_5880) ;  /* 0x0000000074087348 */ /* 0x000fea0003c00000 */
[----:B------:R0:W1:Y:S02]  /*5d40*/  SHFL.BFLY P2, R117, R119, R118, R179 ;  /* 0x0c00007677757389 */ /* 0x00006400000400b3 */
[----:B01----:R-:W-:Y:S05]  /*5d50*/  ENDCOLLECTIVE ;  /* 0x000000000000791b */ /* 0x003fea0003800000 */
.L_x_5880:
[----:B------:R-:W-:Y:S01]  /*5d60*/  FADD.FTZ R115, R112, R115 ;  /* 0x0000007370737221 */ /* 0x000fe20000010000 */
[----:B------:R-:W-:-:S04]  /*5d70*/  HFMA2 R118, -RZ, RZ, 0, 9.5367431640625e-07 ;  /* 0x00000010ff767431 */ /* 0x000fc800000001ff */
[----:B------:R-:W-:Y:S02]  /*5d80*/  MOV R119, R115 ;  /* 0x0000007300777202 */ /* 0x000fe40000000f00 */
[----:B------:R-:W-:-:S07]  /*5d90*/  MOV R114, R117 ;  /* 0x0000007500727202 */ /* 0x000fce0000000f00 */
[----:B------:R-:W-:Y:S05]  /*5da0*/  WARPSYNC.COLLECTIVE R116, `(.L_x_5881) ;  /* 0x0000000074087348 */ /* 0x000fea0003c00000 */
[----:B------:R0:W1:Y:S02]  /*5db0*/  SHFL.BFLY P2, R117, R119, R118, R179 ;  /* 0x0c00007677757389 */ /* 0x00006400000400b3 */
[----:B01----:R-:W-:Y:S05]  /*5dc0*/  ENDCOLLECTIVE ;  /* 0x000000000000791b */ /* 0x003fea0003800000 */
.L_x_5881:
[----:B------:R-:W-:-:S05]  /*5dd0*/  FADD.FTZ R114, R113, R114 ;  /* 0x0000007271727221 */ /* 0x000fca0000010000 */
[----:B------:R-:W-:Y:S02]  /*5de0*/  MOV R119, R114 ;  /* 0x0000007200777202 */ /* 0x000fe40000000f00 */
[----:B------:R-:W-:-:S07]  /*5df0*/  MOV R108, R117 ;  /* 0x00000075006c7202 */ /* 0x000fce0000000f00 */
[----:B------:R-:W-:Y:S05]  /*5e00*/  WARPSYNC.COLLECTIVE R116, `(.L_x_5882) ;  /* 0x0000000074087348 */ /* 0x000fea0003c00000 */
[----:B------:R0:W1:Y:S02]  /*5e10*/  SHFL.BFLY P2, R117, R119, R118, R179 ;  /* 0x0c00007677757389 */ /* 0x00006400000400b3 */
[----:B01----:R-:W-:Y:S05]  /*5e20*/  ENDCOLLECTIVE ;  /* 0x000000000000791b */ /* 0x003fea0003800000 */
.L_x_5882:
[----:B------:R-:W-:Y:S01]  /*5e30*/  MOV R109, R117 ;  /* 0x00000075006d7202 */ /* 0x000fe20000000f00 */
[----:B------:R-:W-:Y:S06]  /*5e40*/  BRA `(.L_x_5883) ;  /* 0xffffffb800b47947 */ /* 0x000fec000383ffff */
.L_x_5884:
        /* <DEDUP_REMOVED lines=11> */
.L_x_14499:


//--------------------- .text._ZN10layer_norm13ln_bwd_kernelINS_13Kernel_traitsIf13__nv_bfloat16fS2_fjLj768ELj1ELj4ELj1ELj16ENS_18Kernel_traits_baseILj768EfS2_fS2_fjLj128EEEEELb1ELb0ELb0ELb1EEEvNS_9BwdParamsE --------------------------
	.section	.text._ZN10layer_norm13ln_bwd_kernelINS_13Kernel_traitsIf13__nv_bfloat16fS2_fjLj768ELj1ELj4ELj1ELj16ENS_18Kernel_traits_baseILj768EfS2_fS2_fjLj128EEEEELb1ELb0ELb0ELb1EEEvNS_9BwdParamsE,"ax",@progbits
	.align	128
        .global         _ZN10layer_norm13ln_bwd_kernelINS_13Kernel_traitsIf13__nv_bfloat16fS2_fjLj768ELj1ELj4ELj1ELj16ENS_18Kernel_traits_baseILj768EfS2_fS2_fjLj128EEEEELb1ELb0ELb0ELb1EEEvNS_9BwdParamsE
        .type           _ZN10layer_norm13ln_bwd_kernelINS_13Kernel_traitsIf13__nv_bfloat16fS2_fjLj768ELj1ELj4ELj1ELj16ENS_18Kernel_traits_baseILj768EfS2_fS2_fjLj128EEEEELb1ELb0ELb0ELb1EEEvNS_9BwdParamsE,@function
        .size           _ZN10layer_norm13ln_bwd_kernelINS_13Kernel_traitsIf13__nv_bfloat16fS2_fjLj768ELj1ELj4ELj1ELj16ENS_18Kernel_traits_baseILj768EfS2_fS2_fjLj128EEEEELb1ELb0ELb0ELb1EEEvNS_9BwdParamsE,(.L_x_14500 - _ZN10layer_norm13ln_bwd_kernelINS_13Kernel_traitsIf13__nv_bfloat16fS2_fjLj768ELj1ELj4ELj1ELj16ENS_18Kernel_traits_baseILj768EfS2_fS2_fjLj128EEEEELb1ELb0ELb0ELb1EEEvNS_9BwdParamsE)
        .other          _ZN10layer_norm13ln_bwd_kernelINS_13Kernel_traitsIf13__nv_bfloat16fS2_fjLj768ELj1ELj4ELj1ELj16ENS_18Kernel_traits_baseILj768EfS2_fS2_fjLj128EEEEELb1ELb0ELb0ELb1EEEvNS_9BwdParamsE,@"STO_CUDA_ENTRY STV_DEFAULT"
_ZN10layer_norm13ln_bwd_kernelINS_13Kernel_traitsIf13__nv_bfloat16fS2_fjLj768ELj1ELj4ELj1ELj16ENS_18Kernel_traits_baseILj768EfS2_fS2_fjLj128EEEEELb1ELb0ELb0ELb1EEEvNS_9BwdParamsE:
.text._ZN10layer_norm13ln_bwd_kernelINS_13Kernel_traitsIf13__nv_bfloat16fS2_fjLj768ELj1ELj4ELj1ELj16ENS_18Kernel_traits_baseILj768EfS2_fS2_fjLj128EEEEELb1ELb0ELb0ELb1EEEvNS_9BwdParamsE:
        /* <DEDUP_REMOVED lines=78> */
.L_x_5898:
[----:B------:R-:W0:Y:S01]  /*04e0*/  LDC.64 R2, c[0x0][0x3c0] ;  /* 0x0000f000ff027b82 */ /* 0x000e220000000a00 */
[----:B------:R-:W1:Y:S01]  /*04f0*/  S2R R150, SR_TID.X ;  /* 0x0000000000967919 */ /* 0x000e620000002100 */
[----:B------:R-:W-:-:S05]  /*0500*/  IMAD R0, R148, UR11, RZ ;  /* 0x0000000b94007c24 */ /* 0x000fca000f8e02ff */
[----:B------:R-:W-:Y:S01]  /*0510*/  SHF.R.S32.HI R61, RZ, 0x1f, R0 ;  /* 0x0000001fff3d7819 */ /* 0x000fe20000011400 */
        /* <DEDUP_REMOVED lines=33> */
[----:B-----5:R-:W5:Y:S02]  /*0730*/  LDG.E.64 R2, desc[UR6][R2.64] ;  /* 0x0000000602027981 */ /* 0x020f64000c1e1b00 */
        /* <DEDUP_REMOVED lines=14> */
[----:B------:R-:W5:Y:S04]  /*0820*/  @P1 LDG.E.128 R36, desc[UR6][R162.64] ;  /* 0x00000006a2241981 */ /* 0x000f68000c1e1d00 */
[----:B------:R0:W5:Y:S01]  /*0830*/  @P1 LDG.E.128 R40, desc[UR6][R162.64+0x10] ;  /* 0x00001006a2281981 */ /* 0x000162000c1e1d00 */
[----:B------:R-:W-:-:S05]  /*0840*/  @P1 IMAD.WIDE.U32 R160, R159, 0x20, R160 ;  /* 0x000000209fa01825 */ /* 0x000fca00078e00a0 */
[----:B------:R-:W5:Y:S04]  /*0850*/  @P1 LDG.E.128 R28, desc[UR6][R160.64] ;  /* 0x00000006a01c1981 */ /* 0x000f68000c1e1d00 */
[----:B------:R1:W5:Y:S01]  /*0860*/  @P1 LDG.E.128 R32, desc[UR6][R160.64+0x10] ;  /* 0x00001006a0201981 */ /* 0x000362000c1e1d00 */
[----:B------:R-:W-:Y:S01]  /*0870*/  UMOV UR4, 0xffffffff ;  /* 0xffffffff00047882 */ /* 0x000fe20000000000 */
[----:B------:R-:W-:Y:S02]  /*0880*/  FSEL R177, R152, RZ, !P2 ;  /* 0x000000ff98b17208 */ /* 0x000fe40005000000 */
[----:B--2---:R-:W-:-:S03]  /*0890*/  @P0 SHF.L.U32 R151, R0, 0x10, RZ ;  /* 0x0000001000970819 */ /* 0x004fc600000006ff */
[C-C-:B---3--:R-:W-:Y:S01]  /*08a0*/  FADD.FTZ R0, -R177.reuse, R60.reuse ;  /* 0x0000003cb1007221 */ /* 0x148fe20000010100 */
[C---:B------:R-:W-:Y:S01]  /*08b0*/  FADD.FTZ R152, -R177.reuse, R61 ;  /* 0x0000003db1987221 */ /* 0x040fe20000010100 */
[----:B----4-:R-:W-:Y:S01]  /*08c0*/  FADD.FTZ R158, -R177, R69 ;  /* 0x00000045b19e7221 */ /* 0x010fe20000010100 */
[C---:B------:R-:W-:Y:S02]  /*08d0*/  PRMT R60, R64.reuse, 0x7632, R60 ;  /* 0x00007632403c7816 */ /* 0x040fe4000000003c */
[----:B------:R-:W-:Y:S02]  /*08e0*/  SHF.L.U32 R61, R64, 0x10, RZ ;  /* 0x00000010403d7819 */ /* 0x000fe400000006ff */
[C---:B0-----:R-:W-:Y:S02]  /*08f0*/  PRMT R163, R77.reuse, 0x7632, R163 ;  /* 0x000076324da37816 */ /* 0x041fe400000000a3 */
[----:B------:R-:W-:Y:S02]  /*0900*/  SHF.L.U32 R167, R77, 0x10, RZ ;  /* 0x000000104da77819 */ /* 0x000fe400000006ff */
[----:B------:R-:W-:-:S02]  /*0910*/  PRMT R183, R94, 0x7632, R183 ;  /* 0x000076325eb77816 */ /* 0x000fc400000000b7 */
[----:B------:R-:W-:Y:S02]  /*0920*/  SHF.L.U32 R165, R94, 0x10, RZ ;  /* 0x000000105ea57819 */ /* 0x000fe400000006ff */
[----:B------:R-:W-:Y:S01]  /*0930*/  SHF.L.U32 R94, R60, 0x10, RZ ;  /* 0x000000103c5e7819 */ /* 0x000fe200000006ff */
[C---:B------:R-:W-:Y:S01]  /*0940*/  FMUL.FTZ R69, R157.reuse, R152 ;  /* 0x000000989d457220 */ /* 0x040fe20000410000 */
[----:B------:R-:W-:Y:S01]  /*0950*/  FMUL.FTZ R0, R157, R0 ;  /* 0x000000009d007220 */ /* 0x000fe20000410000 */
[----:B------:R-:W-:Y:S01]  /*0960*/  FMUL.FTZ R77, R24, R61 ;  /* 0x0000003d184d7220 */ /* 0x000fe20000410000 */
[C---:B------:R-:W-:Y:S01]  /*0970*/  FADD.FTZ R62, -R177.reuse, R62 ;  /* 0x0000003eb13e7221 */ /* 0x040fe20000010100 */
[C-C-:B------:R-:W-:Y:S01]  /*0980*/  FADD.FTZ R154, -R177.reuse, R63.reuse ;  /* 0x0000003fb19a7221 */ /* 0x140fe20000010100 */
[----:B------:R-:W-:Y:S01]  /*0990*/  PRMT R156, R66, 0x7632, R156 ;  /* 0x00007632429c7816 */ /* 0x000fe2000000009c */
[----:B------:R-:W-:Y:S01]  /*09a0*/  FADD.FTZ R72, -R177, R72 ;  /* 0x00000048b1487221 */ /* 0x000fe20000010100 */
[----:B------:R-:W-:Y:S01]  /*09b0*/  PRMT R63, R65, 0x7632, R63 ;  /* 0x00007632413f7816 */ /* 0x000fe2000000003f */
[----:B------:R-:W-:Y:S01]  /*09c0*/  FADD.FTZ R174, -R177, R82 ;  /* 0x00000052b1ae7221 */ /* 0x000fe20000010100 */
[----:B------:R-:W-:Y:S01]  /*09d0*/  SHF.L.U32 R65, R65, 0x10, RZ ;  /* 0x0000001041417819 */ /* 0x000fe200000006ff */
[-C--:B------:R-:W-:Y:S01]  /*09e0*/  FFMA.FTZ R100, R69, R94.reuse, R100 ;  /* 0x0000005e45647223 */ /* 0x080fe20000010064 */
[----:B------:R-:W-:Y:S01]  /*09f0*/  FADD.FTZ R125, R94, R125 ;  /* 0x0000007d5e7d7221 */ /* 0x000fe20000010000 */
[C---:B------:R-:W-:Y:S01]  /*0a00*/  FADD.FTZ R164, -R177.reuse, R71 ;  /* 0x00000047b1a47221 */ /* 0x040fe20000010100 */
[C---:B------:R-:W-:Y:S01]  /*0a10*/  FADD.FTZ R74, -R177.reuse, R74 ;  /* 0x0000004ab14a7221 */ /* 0x040fe20000010100 */
[----:B------:R-:W-:Y:S01]  /*0a20*/  FADD.FTZ R182, -R177, R87 ;  /* 0x00000057b1b67221 */ /* 0x000fe20000010100 */
[----:B------:R-:W-:Y:S01]  /*0a30*/  FMUL.FTZ R94, R25, R94 ;  /* 0x0000005e195e7220 */ /* 0x000fe20000410000 */
[----:B------:R-:W-:Y:S01]  /*0a40*/  FFMA.FTZ R82, R0, R77, RZ ;  /* 0x0000004d00527223 */ /* 0x000fe200000100ff */
[----:B------:R-:W-:Y:S01]  /*0a50*/  FADD.FTZ R188, -R177, R90 ;  /* 0x0000005ab1bc7221 */ /* 0x000fe20000010100 */
[----:B------:R-:W-:Y:S01]  /*0a60*/  FMUL.FTZ R71, R157, R62 ;  /* 0x0000003e9d477220 */ /* 0x000fe20000410000 */
[----:B------:R-:W-:Y:S01]  /*0a70*/  SHF.L.U32 R156, R156, 0x10, RZ ;  /* 0x000000109c9c7819 */ /* 0x000fe200000006ff */
[----:B------:R-:W-:Y:S01]  /*0a80*/  FADD.FTZ R87, RZ, R77 ;  /* 0x0000004dff577221 */ /* 0x000fe20000010000 */
[----:B-1----:R-:W-:Y:S01]  /*0a90*/  SHF.L.U32 R161, R66, 0x10, RZ ;  /* 0x0000001042a17819 */ /* 0x002fe200000006ff */
[C---:B------:R-:W-:Y:S01]  /*0aa0*/  FADD.FTZ R160, -R177.reuse, R70 ;  /* 0x00000046b1a07221 */ /* 0x040fe20000010100 */
[C---:B------:R-:W-:Y:S01]  /*0ab0*/  FADD.FTZ R166, -R177.reuse, R73 ;  /* 0x00000049b1a67221 */ /* 0x040fe20000010100 */
[----:B------:R-:W-:Y:S01]  /*0ac0*/  FADD.FTZ R172, -R177, R81 ;  /* 0x00000051b1ac7221 */ /* 0x000fe20000010100 */
[----:B------:R-:W-:Y:S01]  /*0ad0*/  SHF.L.U32 R64, R63, 0x10, RZ ;  /* 0x000000103f407819 */ /* 0x000fe200000006ff */
[----:B------:R-:W-:Y:S01]  /*0ae0*/  FMUL.FTZ R90, R157, R158 ;  /* 0x0000009e9d5a7220 */ /* 0x000fe20000410000 */
[C---:B------:R-:W-:Y:S01]  /*0af0*/  FADD.FTZ R66, -R177.reuse, R68 ;  /* 0x00000044b1427221 */ /* 0x040fe20000010100 */
[----:B------:R-:W-:Y:S01]  /*0b00*/  PRMT R73, R76, 0x7632, R73 ;  /* 0x000076324c497816 */ /* 0x000fe20000000049 */
[----:B------:R-:W-:Y:S01]  /*0b10*/  FADD.FTZ R176, -R177, R83 ;  /* 0x00000053b1b07221 */ /* 0x000fe20000010100 */
[C---:B------:R-:W-:Y:S01]  /*0b20*/  FMUL.FTZ R70, R157.reuse, R154 ;  /* 0x0000009a9d467220 */ /* 0x040fe20000410000 */
[C---:B------:R-:W-:Y:S01]  /*0b30*/  FMUL.FTZ R81, R157.reuse, R72 ;  /* 0x000000489d517220 */ /* 0x040fe20000410000 */
[-C--:B------:R-:W-:Y:S01]  /*0b40*/  FMUL.FTZ R60, R26, R65.reuse ;  /* 0x000000411a3c7220 */ /* 0x080fe20000410000 */
[----:B------:R-:W-:Y:S01]  /*0b50*/  FMUL.FTZ R83, R157, R74 ;  /* 0x0000004a9d537220 */ /* 0x000fe20000410000 */
[----:B------:R-:W-:Y:S01]  /*0b60*/  FFMA.FTZ R72, R69, R94, R82 ;  /* 0x0000005e45487223 */ /* 0x000fe20000010052 */
[----:B------:R-:W-:Y:S01]  /*0b70*/  FADD.FTZ R126, R65, R126 ;  /* 0x0000007e417e7221 */ /* 0x000fe20000010000 */
[----:B------:R-:W-:Y:S01]  /*0b80*/  FFMA.FTZ R102, R71, R65, R102 ;  /* 0x0000004147667223 */ /* 0x000fe20000010066 */
[----:B------:R-:W-:Y:S01]  /*0b90*/  FADD.FTZ R87, R94, R87 ;  /* 0x000000575e577221 */ /* 0x000fe20000010000 */
[C---:B------:R-:W-:Y:S01]  /*0ba0*/  PRMT R173, R79.reuse, 0x7632, R173 ;  /* 0x000076324fad7816 */ /* 0x040fe200000000ad */
[----:B------:R-:W-:Y:S01]  /*0bb0*/  FADD.FTZ R129, R156, R129 ;  /* 0x000000819c817221 */ /* 0x000fe20000010000 */
[----:B------:R-:W-:Y:S01]  /*0bc0*/  SHF.L.U32 R175, R79, 0x10, RZ ;  /* 0x000000104faf7819 */ /* 0x000fe200000006ff */
[-C--:B------:R-:W-:Y:S01]  /*0bd0*/  FFMA.FTZ R105, R90, R156.reuse, R105 ;  /* 0x0000009c5a697223 */ /* 0x080fe20000010069 */
[----:B------:R-:W-:Y:S01]  /*0be0*/  FMUL.FTZ R65, R21, R156 ;  /* 0x0000009c15417220 */ /* 0x000fe20000410000 */
[--C-:B------:R-:W-:Y:S01]  /*0bf0*/  FADD.FTZ R180, -R177, R86.reuse ;  /* 0x00000056b1b47221 */ /* 0x100fe20000010100 */
[----:B------:R-:W-:Y:S01]  /*0c00*/  FMUL.FTZ R79, R157, R66 ;  /* 0x000000429d4f7220 */ /* 0x000fe20000410000 */
[-C--:B------:R-:W-:Y:S01]  /*0c10*/  FFMA.FTZ R103, R70, R64.reuse, R103 ;  /* 0x0000004046677223 */ /* 0x080fe20000010067 */
[----:B------:R-:W-:Y:S01]  /*0c20*/  FADD.FTZ R127, R64, R127 ;  /* 0x0000007f407f7221 */ /* 0x000fe20000010000 */
[----:B------:R-:W-:Y:S01]  /*0c30*/  SHF.L.U32 R156, R73, 0x10, RZ ;  /* 0x00000010499c7819 */ /* 0x000fe200000006ff */
[----:B------:R-:W-:Y:S01]  /*0c40*/  FMUL.FTZ R64, R27, R64 ;  /* 0x000000401b407220 */ /* 0x000fe20000410000 */
[----:B------:R-:W-:Y:S01]  /*0c50*/  PRMT R86, R92, 0x7632, R86 ;  /* 0x000076325c567816 */ /* 0x000fe20000000056 */
[----:B------:R-:W-:Y:S01]  /*0c60*/  FADD.FTZ R134, R167, R134 ;  /* 0x00000086a7867221 */ /* 0x000fe20000010000 */
[-C--:B------:R-:W-:Y:S01]  /*0c70*/  FFMA.FTZ R110, R83, R167.reuse, R110 ;  /* 0x000000a7536e7223 */ /* 0x080fe2000001006e */
[----:B------:R-:W-:Y:S01]  /*0c80*/  FMUL.FTZ R66, R18, R167 ;  /* 0x000000a712427220 */ /* 0x000fe20000410000 */
[----:B------:R-:W-:Y:S01]  /*0c90*/  FFMA.FTZ R73, R71, R60, R72 ;  /* 0x0000003c47497223 */ /* 0x000fe20000010048 */
[----:B------:R-:W-:Y:S01]  /*0ca0*/  FADD.FTZ R167, R60, R87 ;  /* 0x000000573ca77221 */ /* 0x000fe20000010000 */
[C---:B------:R-:W-:Y:S01]  /*0cb0*/  PRMT R169, R78.reuse, 0x7632, R169 ;  /* 0x000076324ea97816 */ /* 0x040fe200000000a9 */
[----:B------:R-:W-:Y:S01]  /*0cc0*/  FADD.FTZ R124, R61, R124 ;  /* 0x0000007c3d7c7221 */ /* 0x000fe20000010000 */
[----:B------:R-:W-:Y:S01]  /*0cd0*/  SHF.L.U32 R171, R78, 0x10, RZ ;  /* 0x000000104eab7819 */ /* 0x000fe200000006ff */
[----:B------:R-:W-:Y:S01]  /*0ce0*/  FFMA.FTZ R101, R0, R61, R101 ;  /* 0x0000003d00657223 */ /* 0x000fe20000010065 */
[----:B------:R-:W-:Y:S01]  /*0cf0*/  FMUL.FTZ R78, R157, R166 ;  /* 0x000000a69d4e7220 */ /* 0x000fe20000410000 */
[----:B------:R-:W-:Y:S01]  /*0d00*/  FMUL.FTZ R61, R20, R161 ;  /* 0x000000a1143d7220 */ /* 0x000fe20000410000 */
[----:B------:R-:W-:Y:S01]  /*0d10*/  SHF.L.U32 R166, R86, 0x10, RZ ;  /* 0x0000001056a67819 */ /* 0x000fe200000006ff */
[----:B------:R-:W-:Y:S01]  /*0d20*/  FFMA.FTZ R72, R70, R64, R73 ;  /* 0x0000004046487223 */ /* 0x000fe20000010049 */
[----:B------:R-:W-:Y:S01]  /*0d30*/  FADD.FTZ R86, R64, R167 ;  /* 0x000000a740567221 */ /* 0x000fe20000010000 */
[----:B------:R-:W-:Y:S01]  /*0d40*/  PRMT R162, R67, 0x7632, R162 ;  /* 0x0000763243a27816 */ /* 0x000fe200000000a2 */
        /* <DEDUP_REMOVED lines=8> */
[----:B------:R-:W-:Y:S01]  /*0dd0*/  FFMA.FTZ R73, R79, R61, R72 ;  /* 0x0000003d4f497223 */ /* 0x000fe20000010048 */
[----:B------:R-:W-:Y:S01]  /*0de0*/  SHF.L.U32 R177, R92, 0x10, RZ ;  /* 0x000000105cb17819 */ /* 0x000fe200000006ff */
[----:B------:R-:W-:Y:S01]  /*0df0*/  FMUL.FTZ R92, R157, R164 ;  /* 0x000000a49d5c7220 */ /* 0x000fe20000410000 */
[----:B------:R-:W-:Y:S01]  /*0e00*/  FADD.FTZ R164, R61, R86 ;  /* 0x000000563da47221 */ /* 0x000fe20000010000 */
[----:B------:R-:W-:Y:S01]  /*0e10*/  SHF.L.U32 R162, R162, 0x10, RZ ;  /* 0x00000010a2a27819 */ /* 0x000fe200000006ff */
        /* <DEDUP_REMOVED lines=19> */
[----:B------:R-:W-:Y:S01]  /*0f50*/  FADD.FTZ R131, R162, R131 ;  /* 0x00000083a2837221 */ /* 0x000fe20000010000 */
[----:B------:R-:W-:Y:S01]  /*0f60*/  FFMA.FTZ R107, R92, R162, R107 ;  /* 0x000000a25c6b7223 */ /* 0x000fe2000001006b */
[----:B------:R-:W-:Y:S01]  /*0f70*/  SHF.L.U32 R158, R163, 0x10, RZ ;  /* 0x00000010a39e7819 */ /* 0x000fe200000006ff */
[----:B------:R-:W-:Y:S01]  /*0f80*/  FMUL.FTZ R161, R157, R170 ;  /* 0x000000aa9da17220 */ /* 0x000fe20000410000 */
[----:B------:R-:W-:Y:S01]  /*0f90*/  SHF.L.U32 R162, R173, 0x10, RZ ;  /* 0x00000010ada27819 */ /* 0x000fe200000006ff */
[----:B------:R-:W-:Y:S01]  /*0fa0*/  FFMA.FTZ R86, R78, R169, R167 ;  /* 0x000000a94e567223 */ /* 0x000fe200000100a7 */
[----:B------:R-:W-:Y:S01]  /*0fb0*/  FADD.FTZ R173, R169, R164 ;  /* 0x000000a4a9ad7221 */ /* 0x000fe20000010000 */
[----:B------:R-:W-:Y:S01]  /*0fc0*/  FADD.FTZ R136, R171, R136 ;  /* 0x00000088ab887221 */ /* 0x000fe20000010000 */
[-C--:B------:R-:W-:Y:S01]  /*0fd0*/  FFMA.FTZ R112, R161, R171.reuse, R112 ;  /* 0x000000aba1707223 */ /* 0x080fe20000010070 */
[----:B------:R-:W-:Y:S01]  /*0fe0*/  FMUL.FTZ R74, R12, R171 ;  /* 0x000000ab0c4a7220 */ /* 0x000fe20000410000 */
[----:B------:R-:W-:Y:S01]  /*0ff0*/  FMUL.FTZ R80, R157, R168 ;  /* 0x000000a89d507220 */ /* 0x000fe20000410000 */
[----:B------:R-:W-:Y:S01]  /*1000*/  FFMA.FTZ R109, R78, R156, R109 ;  /* 0x0000009c4e6d7223 */ /* 0x000fe2000001006d */
[----:B------:R-:W-:Y:S01]  /*1010*/  FADD.FTZ R133, R156, R133 ;  /* 0x000000859c857221 */ /* 0x000fe20000010000 */
        /* <DEDUP_REMOVED lines=8> */
[----:B------:R-:W-:Y:S01]  /*10a0*/  FADD.FTZ R138, R175, R138 ;  /* 0x0000008aaf8a7221 */ /* 0x000fe20000010000 */
[-C--:B------:R-:W-:Y:S01]  /*10b0*/  FFMA.FTZ R114, R163, R175.reuse, R114 ;  /* 0x000000afa3727223 */ /* 0x080fe20000010072 */
[----:B------:R-:W-:Y:S01]  /*10c0*/  FMUL.FTZ R75, R14, R175 ;  /* 0x000000af0e4b7220 */ /* 0x000fe20000410000 */
[----:B------:R-:W-:Y:S01]  /*10d0*/  FMUL.FTZ R152, R157, R172 ;  /* 0x000000ac9d987220 */ /* 0x000fe20000410000 */
[----:B------:R-:W-:Y:S01]  /*10e0*/  FADD.FTZ R164, R165, R144 ;  /* 0x00000090a5a47221 */ /* 0x000fe20000010000 */
[----:B------:R-:W-:Y:S01]  /*10f0*/  FMUL.FTZ R175, R13, R160 ;  /* 0x000000a00daf7220 */ /* 0x000fe20000410000 */
[----:B------:R-:W-:Y:S01]  /*1100*/  FFMA.FTZ R167, R161, R74, R86 ;  /* 0x0000004aa1a77223 */ /* 0x000fe20000010056 */
[----:B------:R-:W-:Y:S01]  /*1110*/  FADD.FTZ R144, R74, R173 ;  /* 0x000000ad4a907221 */ /* 0x000fe20000010000 */
[----:B------:R-:W-:-:S02]  /*1120*/  PRMT R179, R93, 0x7632, R179 ;  /* 0x000076325db37816 */ /* 0x000fc400000000b3 */
[----:B------:R-:W-:Y:S01]  /*1130*/  SHF.L.U32 R181, R93, 0x10, RZ ;  /* 0x000000105db57819 */ /* 0x000fe200000006ff */
[----:B------:R-:W-:Y:S01]  /*1140*/  FMUL.FTZ R93, R157, R84 ;  /* 0x000000549d5d7220 */ /* 0x000fe20000410000 */
[----:B------:R-:W-:Y:S01]  /*1150*/  FFMA.FTZ R86, R152, R175, R167 ;  /* 0x000000af98567223 */ /* 0x000fe200000100a7 */
[----:B------:R-:W-:Y:S01]  /*1160*/  FADD.FTZ R144, R175, R144 ;  /* 0x00000090af907221 */ /* 0x000fe20000010000 */
[----:B------:R-:W-:Y:S01]  /*1170*/  FMUL.FTZ R91, R157, R184 ;  /* 0x000000b89d5b7220 */ /* 0x000fe20000410000 */
[----:B------:R-:W-:Y:S01]  /*1180*/  FADD.FTZ R140, R177, R140 ;  /* 0x0000008cb18c7221 */ /* 0x000fe20000010000 */
[-C--:B------:R-:W-:Y:S01]  /*1190*/  FFMA.FTZ R116, R93, R177.reuse, R116 ;  /* 0x000000b15d747223 */ /* 0x080fe20000010074 */
[----:B------:R-:W-:Y:S01]  /*11a0*/  FMUL.FTZ R72, R8, R177 ;  /* 0x000000b108487220 */ /* 0x000fe20000410000 */
[C---:B------:R-:W-:Y:S01]  /*11b0*/  FMUL.FTZ R154, R157.reuse, R176 ;  /* 0x000000b09d9a7220 */ /* 0x040fe20000410000 */
        /* <DEDUP_REMOVED lines=9> */
[-C--:B------:R-:W-:Y:S01]  /*1250*/  FFMA.FTZ R158, R88, R166.reuse, R117 ;  /* 0x000000a6589e7223 */ /* 0x080fe20000010075 */
[----:B------:R-:W-:Y:S01]  /*1260*/  FFMA.FTZ R120, R154, R177, R167 ;  /* 0x000000b19a787223 */ /* 0x000fe200000100a7 */
[----:B------:R-:W-:Y:S01]  /*1270*/  FADD.FTZ R117, R177, R144 ;  /* 0x00000090b1757221 */ /* 0x000fe20000010000 */
[----:B------:R-:W-:Y:S01]  /*1280*/  PRMT R76, R95, 0x7632, R76 ;  /* 0x000076325f4c7816 */ /* 0x000fe2000000004c */
[----:B------:R-:W-:Y:S01]  /*1290*/  FMUL.FTZ R86, R4, R165 ;  /* 0x000000a504567220 */ /* 0x000fe20000410000 */
[----:B------:R-:W-:Y:S01]  /*12a0*/  FADD.FTZ R144, R166, R141 ;  /* 0x0000008da6907221 */ /* 0x000fe20000010000 */
[----:B------:R-:W-:Y:S01]  /*12b0*/  FMUL.FTZ R165, R9, R166 ;  /* 0x000000a609a57220 */ /* 0x000fe20000410000 */
[----:B------:R-:W-:Y:S01]  /*12c0*/  FFMA.FTZ R141, R93, R72, R120 ;  /* 0x000000485d8d7223 */ /* 0x000fe20000010078 */
[----:B------:R-:W-:Y:S01]  /*12d0*/  FADD.FTZ R120, R72, R117 ;  /* 0x0000007548787221 */ /* 0x000fe20000010000 */
[----:B------:R-:W-:Y:S01]  /*12e0*/  SHF.L.U32 R168, R179, 0x10, RZ ;  /* 0x00000010b3a87819 */ /* 0x000fe200000006ff */
[C---:B------:R-:W-:Y:S01]  /*12f0*/  FMUL.FTZ R89, R157.reuse, R180 ;  /* 0x000000b49d597220 */ /* 0x040fe20000410000 */
[----:B------:R-:W-:Y:S01]  /*1300*/  SHF.L.U32 R166, R76, 0x10, RZ ;  /* 0x000000104ca67819 */ /* 0x000fe200000006ff */
[----:B------:R-:W-:Y:S01]  /*1310*/  FMUL.FTZ R73, R10, R181 ;  /* 0x000000b50a497220 */ /* 0x000fe20000410000 */
[----:B------:R-:W-:Y:S01]  /*1320*/  FFMA.FTZ R76, R88, R165, R141 ;  /* 0x000000a5584c7223 */ /* 0x000fe2000001008d */
[----:B------:R-:W-:Y:S01]  /*1330*/  FADD.FTZ R120, R120, R165 ;  /* 0x000000a578787221 */ /* 0x000fe20000010000 */
[----:B------:R-:W-:Y:S01]  /*1340*/  FMUL.FTZ R84, R157, R182 ;  /* 0x000000b69d547220 */ /* 0x000fe20000410000 */
[----:B------:R-:W-:Y:S01]  /*1350*/  FMUL.FTZ R167, R11, R168 ;  /* 0x000000a80ba77220 */ /* 0x000fe20000410000 */
[----:B------:R-:W-:Y:S01]  /*1360*/  FFMA.FTZ R117, R89, R73, R76 ;  /* 0x0000004959757223 */ /* 0x000fe2000001004c */
[----:B------:R-:W-:Y:S01]  /*1370*/  SHF.L.U32 R95, R95, 0x10, RZ ;  /* 0x000000105f5f7819 */ /* 0x000fe200000006ff */
[----:B------:R-:W-:Y:S01]  /*1380*/  FADD.FTZ R120, R120, R73 ;  /* 0x0000004978787221 */ /* 0x000fe20000010000 */
[----:B------:R-:W-:Y:S01]  /*1390*/  SHF.L.U32 R170, R183, 0x10, RZ ;  /* 0x00000010b7aa7819 */ /* 0x000fe200000006ff */
[----:B------:R-:W-:Y:S01]  /*13a0*/  FMUL.FTZ R82, R157, R186 ;  /* 0x000000ba9d527220 */ /* 0x000fe20000410000 */
[----:B------:R-:W-:Y:S01]  /*13b0*/  FFMA.FTZ R76, R84, R167, R117 ;  /* 0x000000a7544c7223 */ /* 0x000fe20000010075 */
[----:B------:R-:W-:Y:S01]  /*13c0*/  FADD.FTZ R139, R162, R139 ;  /* 0x0000008ba28b7221 */ /* 0x000fe20000010000 */
[----:B------:R-:W-:Y:S01]  /*13d0*/  FFMA.FTZ R115, R154, R162, R115 ;  /* 0x000000a29a737223 */ /* 0x000fe20000010073 */
[----:B------:R-:W-:Y:S01]  /*13e0*/  FADD.FTZ R117, R120, R167 ;  /* 0x000000a778757221 */ /* 0x000fe20000010000 */
[----:B------:R-:W-:Y:S01]  /*13f0*/  FADD.FTZ R162, R95, R146 ;  /* 0x000000925fa27221 */ /* 0x000fe20000010000 */
[----:B------:R-:W-:Y:S01]  /*1400*/  FFMA.FTZ R146, R82, R170, R121 ;  /* 0x000000aa52927223 */ /* 0x000fe20000010079 */
[----:B------:R-:W-:Y:S01]  /*1410*/  FMUL.FTZ R87, R157, R188 ;  /* 0x000000bc9d577220 */ /* 0x000fe20000410000 */
[----:B------:R-:W-:Y:S01]  /*1420*/  FFMA.FTZ R121, R91, R86, R76 ;  /* 0x000000565b797223 */ /* 0x000fe2000001004c */
[----:B------:R-:W-:Y:S01]  /*1430*/  FMUL.FTZ R173, R5, R170 ;  /* 0x000000aa05ad7220 */ /* 0x000fe20000410000 */
        /* <DEDUP_REMOVED lines=26> */
[----:B------:R-:W-:Y:S01]  /*15e0*/  MOV R120, R160 ;  /* 0x000000a000787202 */ /* 0x000fe20000000f00 */
[----:B-1----:R-:W-:-:S03]  /*15f0*/  FADD.FTZ R141, R166, R141 ;  /* 0x0000008da68d7221 */ /* 0x002fc60000010000 */
[----:B------:R-:W0:Y:S04]  /*1600*/  SHFL.BFLY PT, R168, R121, 0x4, 0x1f ;  /* 0x0c801f0079a87f89 */ /* 0x000e2800000e0000 */
[----:B------:R-:W1:Y:S01]  /*1610*/  SHFL.BFLY PT, R170, R141, 0x4, 0x1f ;  /* 0x0c801f008daa7f89 */ /* 0x000e6200000e0000 */
[----:B0-----:R-:W-:Y:S01]  /*1620*/  FADD.FTZ R168, R121, R168 ;  /* 0x000000a879a87221 */ /* 0x001fe20000010000 */
[----:B------:R-:W-:Y:S02]  /*1630*/  MOV R121, R146 ;  /* 0x0000009200797202 */ /* 0x000fe40000000f00 */
[----:B------:R-:W-:Y:S01]  /*1640*/  MOV R146, R162 ;  /* 0x000000a200927202 */ /* 0x000fe20000000f00 */
[----:B-1----:R-:W-:Y:S01]  /*1650*/  FADD.FTZ R170, R141, R170 ;  /* 0x000000aa8daa7221 */ /* 0x002fe20000010000 */
[----:B------:R-:W0:Y:S01]  /*1660*/  SHFL.BFLY PT, R95, R168, 0x8, 0x1f ;  /* 0x0d001f00a85f7f89 */ /* 0x000e2200000e0000 */
[----:B------:R-:W-:-:S02]  /*1670*/  MOV R141, R144 ;  /* 0x00000090008d7202 */ /* 0x000fc40000000f00 */
[----:B------:R-:W-:Y:S01]  /*1680*/  MOV R144, R164 ;  /* 0x000000a400907202 */ /* 0x000fe20000000f00 */
[----:B------:R-:W1:Y:S01]  /*1690*/  SHFL.BFLY PT, R117, R170, 0x8, 0x1f ;  /* 0x0d001f00aa757f89 */ /* 0x000e6200000e0000 */
[----:B0-----:R-:W-:Y:S01]  /*16a0*/  FADD.FTZ R95, R168, R95 ;  /* 0x0000005fa85f7221 */ /* 0x001fe20000010000 */
[----:B-1----:R-:W-:-:S04]  /*16b0*/  FADD.FTZ R172, R170, R117 ;  /* 0x00000075aaac7221 */ /* 0x002fc80000010000 */
[----:B------:R0:W1:Y:S01]  /*16c0*/  SHFL.BFLY PT, R166, R95, 0x10, 0x1f ;  /* 0x0e001f005fa67f89 */ /* 0x00006200000e0000 */
[----:B------:R-:W-:-:S03]  /*16d0*/  MOV R117, R158 ;  /* 0x0000009e00757202 */ /* 0x000fc60000000f00 */
[----:B------:R0:W2:Y:S04]  /*16e0*/  SHFL.BFLY PT, R179, R172, 0x10, 0x1f ;  /* 0x0e001f00acb37f89 */ /* 0x0000a800000e0000 */
.L_x_5910:
[----:B-1----:R-:W-:Y:S01]  /*16f0*/  FADD.FTZ R166, R95, R166 ;  /* 0x000000a65fa67221 */ /* 0x002fe20000010000 */
[----:B0-2---:R-:W-:-:S03]  /*1700*/  FADD.FTZ R95, R172, R179 ;  /* 0x000000b3ac5f7221 */ /* 0x005fc60000010000 */
        /* <DEDUP_REMOVED lines=10> */
[-C--:B------:R-:W-:Y:S01]  /*17b0*/  FFMA.FTZ R85, R85, R95.reuse, R158 ;  /* 0x0000005f55557223 */ /* 0x080fe2000001009e */
[----:B------:R-:W-:Y:S01]  /*17c0*/  FADD.FTZ R0, R77, -R0 ;  /* 0x800000004d007221 */ /* 0x000fe20000010000 */
[-CC-:B------:R-:W-:Y:S01]  /*17d0*/  FFMA.FTZ R77, R70, R95.reuse, R158.reuse ;  /* 0x0000005f464d7223 */ /* 0x180fe2000001009e */
[----:B------:R-:W-:Y:S01]  /*17e0*/  FADD.FTZ R71, R60, -R71 ;  /* 0x800000473c477221 */ /* 0x000fe20000010000 */
[----:B------:R-:W-:Y:S01]  /*17f0*/  FFMA.FTZ R70, R79, R95, R158 ;  /* 0x0000005f4f467223 */ /* 0x000fe2000001009e */
[----:B------:R-:W-:Y:S01]  /*1800*/  FADD.FTZ R94, R94, -R69 ;  /* 0x800000455e5e7221 */ /* 0x000fe20000010000 */
        /* <DEDUP_REMOVED lines=14> */
[----:B------:R-:W-:Y:S01]  /*18f0*/  FFMA.FTZ R83, R83, R95, R158 ;  /* 0x0000005f53537223 */ /* 0x000fe2000001009e */
[----:B------:R-:W-:Y:S01]  /*1900*/  FSEL R64, R60, RZ, P4 ;  /* 0x000000ff3c407208 */ /* 0x000fe20002000000 */
[----:B------:R-:W-:Y:S01]  /*1910*/  FFMA.FTZ R60, R157, R85, R34 ;  /* 0x000000559d3c7223 */ /* 0x000fe20000010022 */
[----:B------:R-:W-:Y:S01]  /*1920*/  FMUL.FTZ R69, R94, UR5 ;  /* 0x000000055e457c20 */ /* 0x000fe20008410000 */
[----:B------:R-:W-:Y:S01]  /*1930*/  FFMA.FTZ R92, R92, R95, R158 ;  /* 0x0000005f5c5c7223 */ /* 0x000fe2000001009e */
[----:B------:R-:W-:Y:S01]  /*1940*/  FADD.FTZ R83, R66, -R83 ;  /* 0x8000005342537221 */ /* 0x000fe20000010000 */
[-C--:B------:R-:W-:Y:S01]  /*1950*/  FMUL.FTZ R60, R60, R151.reuse ;  /* 0x000000973c3c7220 */ /* 0x080fe20000410000 */
[----:B------:R-:W-:Y:S01]  /*1960*/  FMUL.FTZ R62, R62, R151 ;  /* 0x000000973e3e7220 */ /* 0x000fe20000410000 */
[----:B------:R-:W-:Y:S01]  /*1970*/  FSEL R69, R69, RZ, P2 ;  /* 0x000000ff45457208 */ /* 0x000fe20001000000 */
[----:B------:R-:W-:Y:S01]  /*1980*/  FADD.FTZ R92, R63, -R92 ;  /* 0x8000005c3f5c7221 */ /* 0x000fe20000010000 */
[----:B------:R-:W-:Y:S01]  /*1990*/  FMUL.FTZ R60, R60, UR5 ;  /* 0x000000053c3c7c20 */ /* 0x000fe20008410000 */
[----:B------:R-:W-:Y:S01]  /*19a0*/  LOP3.LUT P2, RZ, R99, 0xff0000, RZ, 0xc0, !PT ;  /* 0x00ff000063ff7812 */ /* 0x000fe2000784c0ff */
[-CC-:B------:R-:W-:Y:S01]  /*19b0*/  FFMA.FTZ R160, R81, R95.reuse, R158.reuse ;  /* 0x0000005f51a07223 */ /* 0x180fe2000001009e */
[----:B------:R-:W-:Y:S01]  /*19c0*/  FMUL.FTZ R62, R62, UR5 ;  /* 0x000000053e3e7c20 */ /* 0x000fe20008410000 */
[----:B------:R-:W-:Y:S01]  /*19d0*/  LOP3.LUT P6, RZ, R99, 0xff, RZ, 0xc0, !PT ;  /* 0x000000ff63ff7812 */ /* 0x000fe200078cc0ff */
[----:B------:R-:W-:Y:S01]  /*19e0*/  FFMA.FTZ R93, R93, R95, R158 ;  /* 0x0000005f5d5d7223 */ /* 0x000fe2000001009e */
[----:B------:R-:W-:Y:S01]  /*19f0*/  FSEL R63, R60, RZ, P2 ;  /* 0x000000ff3c3f7208 */ /* 0x000fe20001000000 */
[----:B------:R-:W-:Y:S01]  /*1a00*/  FFMA.FTZ R60, R157, R83, R38 ;  /* 0x000000539d3c7223 */ /* 0x000fe20000010026 */
[----:B------:R-:W-:Y:S01]  /*1a10*/  FADD.FTZ R67, R67, -R160 ;  /* 0x800000a043437221 */ /* 0x000fe20000010000 */
[----:B------:R-:W-:Y:S01]  /*1a20*/  FFMA.FTZ R164, R89, R95, R158 ;  /* 0x0000005f59a47223 */ /* 0x000fe2000001009e */
[----:B------:R-:W-:Y:S01]  /*1a30*/  FSEL R62, R62, RZ, P6 ;  /* 0x000000ff3e3e7208 */ /* 0x000fe20003000000 */
[----:B------:R-:W-:Y:S01]  /*1a40*/  FMUL.FTZ R60, R60, R151 ;  /* 0x000000973c3c7220 */ /* 0x000fe20000410000 */
[----:B------:R-:W-:Y:S01]  /*1a50*/  FFMA.FTZ R66, R157, R67, R36 ;  /* 0x000000439d427223 */ /* 0x000fe20000010024 */
[----:B------:R-:W-:Y:S01]  /*1a60*/  FFMA.FTZ R90, R90, R95, R158 ;  /* 0x0000005f5a5a7223 */ /* 0x000fe2000001009e */
[----:B------:R-:W-:Y:S01]  /*1a70*/  LOP3.LUT P6, RZ, R96, 0xff0000, RZ, 0xc0, !PT ;  /* 0x00ff000060ff7812 */ /* 0x000fe200078cc0ff */
[----:B------:R-:W-:Y:S01]  /*1a80*/  FMUL.FTZ R60, R60, UR5 ;  /* 0x000000053c3c7c20 */ /* 0x000fe20008410000 */
[----:B------:R-:W-:Y:S01]  /*1a90*/  FADD.FTZ R93, R72, -R93 ;  /* 0x8000005d485d7221 */ /* 0x000fe20000010000 */
[----:B------:R-:W-:Y:S01]  /*1aa0*/  FADD.FTZ R73, R73, -R164 ;  /* 0x800000a449497221 */ /* 0x000fe20000010000 */
[----:B------:R-:W-:Y:S01]  /*1ab0*/  FFMA.FTZ R0, R157, R0, R28 ;  /* 0x000000009d007223 */ /* 0x000fe2000001001c */
[----:B------:R-:W-:Y:S01]  /*1ac0*/  FMUL.FTZ R66, R66, R151 ;  /* 0x0000009742427220 */ /* 0x000fe20000410000 */
[----:B------:R-:W-:Y:S01]  /*1ad0*/  LOP3.LUT P3, RZ, R98, 0xff000000, RZ, 0xc0, !PT ;  /* 0xff00000062ff7812 */ /* 0x000fe2000786c0ff */
[----:B------:R-:W-:Y:S01]  /*1ae0*/  FADD.FTZ R90, R65, -R90 ;  /* 0x8000005a415a7221 */ /* 0x000fe20000010000 */
[----:B------:R-:W-:Y:S01]  /*1af0*/  FFMA.FTZ R92, R157, R92, R35 ;  /* 0x0000005c9d5c7223 */ /* 0x000fe20000010023 */
[----:B------:R-:W-:Y:S01]  /*1b00*/  FSEL R70, R60, RZ, P6 ;  /* 0x000000ff3c467208 */ /* 0x000fe20003000000 */
[-CC-:B------:R-:W-:Y:S01]  /*1b10*/  FFMA.FTZ R78, R78, R95.reuse, R158.reuse ;  /* 0x0000005f4e4e7223 */ /* 0x180fe2000001009e */
[-CC-:B------:R-:W-:Y:S01]  /*1b20*/  FFMA.FTZ R80, R80, R95.reuse, R158.reuse ;  /* 0x0000005f50507223 */ /* 0x180fe2000001009e */
[-CC-:B------:R-:W-:Y:S01]  /*1b30*/  FFMA.FTZ R161, R161, R95.reuse, R158.reuse ;  /* 0x0000005fa1a17223 */ /* 0x180fe2000001009e */
[-CC-:B------:R-:W-:Y:S01]  /*1b40*/  FFMA.FTZ R152, R152, R95.reuse, R158.reuse ;  /* 0x0000005f98987223 */ /* 0x180fe2000001009e */
[----:B------:R-:W-:Y:S01]  /*1b50*/  FFMA.FTZ R154, R154, R95, R158 ;  /* 0x0000005f9a9a7223 */ /* 0x000fe2000001009e */
[C---:B------:R-:W-:Y:S01]  /*1b60*/  FFMA.FTZ R60, R157.reuse, R93, R44 ;  /* 0x0000005d9d3c7223 */ /* 0x040fe2000001002c */
[C---:B------:R-:W-:Y:S01]  /*1b70*/  FFMA.FTZ R72, R157.reuse, R73, R46 ;  /* 0x000000499d487223 */ /* 0x040fe2000001002e */
[-C--:B------:R-:W-:Y:S01]  /*1b80*/  FMUL.FTZ R0, R0, R151.reuse ;  /* 0x0000009700007220 */ /* 0x080fe20000410000 */
[----:B------:R-:W-:Y:S01]  /*1b90*/  FMUL.FTZ R66, R66, UR5 ;  /* 0x0000000542427c20 */ /* 0x000fe20008410000 */
[----:B------:R-:W-:Y:S01]  /*1ba0*/  LOP3.LUT P4, RZ, R96, 0xff, RZ, 0xc0, !PT ;  /* 0x000000ff60ff7812 */ /* 0x000fe2000788c0ff */
[----:B------:R-:W-:Y:S01]  /*1bb0*/  FFMA.FTZ R90, R157, R90, R33 ;  /* 0x0000005a9d5a7223 */ /* 0x000fe20000010021 */
[----:B------:R-:W-:Y:S01]  /*1bc0*/  FSEL R65, R61, RZ, P3 ;  /* 0x000000ff3d417208 */ /* 0x000fe20001800000 */
[-C--:B------:R-:W-:Y:S01]  /*1bd0*/  FMUL.FTZ R92, R92, R151.reuse ;  /* 0x000000975c5c7220 */ /* 0x080fe20000410000 */
[----:B------:R-:W-:Y:S01]  /*1be0*/  ISETP.GE.U32.AND P1, PT, R98, RZ, PT ;  /* 0x000000ff6200720c */ /* 0x000fe20003f26070 */
[----:B------:R-:W-:Y:S01]  /*1bf0*/  FADD.FTZ R78, R169, -R78 ;  /* 0x8000004ea94e7221 */ /* 0x000fe20000010000 */
[----:B------:R-:W-:Y:S01]  /*1c00*/  FADD.FTZ R80, R171, -R80 ;  /* 0x80000050ab507221 */ /* 0x000fe20000010000 */
[----:B------:R-:W-:Y:S01]  /*1c10*/  FADD.FTZ R161, R74, -R161 ;  /* 0x800000a14aa17221 */ /* 0x000fe20000010000 */
[----:B------:R-:W-:Y:S01]  /*1c20*/  FADD.FTZ R152, R175, -R152 ;  /* 0x80000098af987221 */ /* 0x000fe20000010000 */
[----:B------:R-:W-:Y:S01]  /*1c30*/  FADD.FTZ R154, R177, -R154 ;  /* 0x8000009ab19a7221 */ /* 0x000fe20000010000 */
[-C--:B------:R-:W-:Y:S01]  /*1c40*/  FMUL.FTZ R60, R60, R151.reuse ;  /* 0x000000973c3c7220 */ /* 0x080fe20000410000 */
[----:B------:R-:W-:Y:S01]  /*1c50*/  FMUL.FTZ R61, R72, R151 ;  /* 0x00000097483d7220 */ /* 0x000fe20000410000 */
[-CC-:B------:R-:W-:Y:S01]  /*1c60*/  FFMA.FTZ R162, R163, R95.reuse, R158.reuse ;  /* 0x0000005fa3a27223 */ /* 0x180fe2000001009e */
[-CC-:B------:R-:W-:Y:S01]  /*1c70*/  FFMA.FTZ R88, R88, R95.reuse, R158.reuse ;  /* 0x0000005f58587223 */ /* 0x180fe2000001009e */
[-CC-:B------:R-:W-:Y:S01]  /*1c80*/  FFMA.FTZ R84, R84, R95.reuse, R158.reuse ;  /* 0x0000005f54547223 */ /* 0x180fe2000001009e */
[-CC-:B------:R-:W-:Y:S01]  /*1c90*/  FFMA.FTZ R91, R91, R95.reuse, R158.reuse ;  /* 0x0000005f5b5b7223 */ /* 0x180fe2000001009e */
[-CC-:B------:R-:W-:Y:S01]  /*1ca0*/  FFMA.FTZ R82, R82, R95.reuse, R158.reuse ;  /* 0x0000005f52527223 */ /* 0x180fe2000001009e */
[-CC-:B------:R-:W-:Y:S01]  /*1cb0*/  FFMA.FTZ R87, R87, R95.reuse, R158.reuse ;  /* 0x0000005f57577223 */ /* 0x180fe2000001009e */
[----:B------:R-:W-:Y:S01]  /*1cc0*/  FFMA.FTZ R95, R68, R95, R158 ;  /* 0x0000005f445f7223 */ /* 0x000fe2000001009e */
[----:B------:R-:W-:Y:S01]  /*1cd0*/  FMUL.FTZ R0, R0, UR5 ;  /* 0x0000000500007c20 */ /* 0x000fe20008410000 */
        /* <DEDUP_REMOVED lines=8> */
[C---:B------:R-:W-:Y:S01]  /*1d60*/  FFMA.FTZ R152, R157.reuse, R152, R41 ;  /* 0x000000989d987223 */ /* 0x040fe20000010029 */
[----:B------:R-:W-:Y:S01]  /*1d70*/  FFMA.FTZ R154, R157, R154, R43 ;  /* 0x0000009a9d9a7223 */ /* 0x000fe2000001002b */
[----:B------:R-:W-:Y:S01]  /*1d80*/  FMUL.FTZ R72, R60, UR5 ;  /* 0x000000053c487c20 */ /* 0x000fe20008410000 */
[----:B------:R-:W-:Y:S01]  /*1d90*/  FMUL.FTZ R73, R61, UR5 ;  /* 0x000000053d497c20 */ /* 0x000fe20008410000 */
[----:B------:R-:W-:Y:S01]  /*1da0*/  FSEL R0, R0, RZ, P5 ;  /* 0x000000ff00007208 */ /* 0x000fe20002800000 */
[----:B------:R-:W0:Y:S01]  /*1db0*/  LDC.64 R60, c[0x0][0x468] ;  /* 0x00011a00ff3c7b82 */ /* 0x000e220000000a00 */
[----:B------:R-:W-:Y:S01]  /*1dc0*/  FMUL.FTZ R90, R90, UR5 ;  /* 0x000000055a5a7c20 */ /* 0x000fe20008410000 */
[----:B------:R-:W-:Y:S01]  /*1dd0*/  LOP3.LUT P5, RZ, R99, 0xff00, RZ, 0xc0, !PT ;  /* 0x0000ff0063ff7812 */ /* 0x000fe200078ac0ff */
[-C--:B------:R-:W-:Y:S01]  /*1de0*/  FMUL.FTZ R78, R78, R151.reuse ;  /* 0x000000974e4e7220 */ /* 0x080fe20000410000 */
[----:B------:R-:W-:Y:S01]  /*1df0*/  FSEL R92, R92, RZ, P1 ;  /* 0x000000ff5c5c7208 */ /* 0x000fe20000800000 */
[-C--:B------:R-:W-:Y:S01]  /*1e00*/  FMUL.FTZ R80, R80, R151.reuse ;  /* 0x0000009750507220 */ /* 0x080fe20000410000 */
[-C--:B------:R-:W-:Y:S01]  /*1e10*/  FMUL.FTZ R66, R66, R151.reuse ;  /* 0x0000009742427220 */ /* 0x080fe20000410000 */
[-C--:B------:R-:W-:Y:S01]  /*1e20*/  FMUL.FTZ R152, R152, R151.reuse ;  /* 0x0000009798987220 */ /* 0x080fe20000410000 */
[-C--:B------:R-:W-:Y:S01]  /*1e30*/  FMUL.FTZ R154, R154, R151.reuse ;  /* 0x000000979a9a7220 */ /* 0x080fe20000410000 */
[----:B------:R-:W-:Y:S01]  /*1e40*/  ISETP.GE.U32.AND P1, PT, R96, RZ, PT ;  /* 0x000000ff6000720c */ /* 0x000fe20003f26070 */
[----:B------:R-:W-:Y:S01]  /*1e50*/  FADD.FTZ R162, R75, -R162 ;  /* 0x800000a24ba27221 */ /* 0x000fe20000010000 */
[----:B------:R-:W-:Y:S01]  /*1e60*/  FSEL R67, R90, RZ, P5 ;  /* 0x000000ff5a437208 */ /* 0x000fe20002800000 */
[----:B------:R-:W-:Y:S01]  /*1e70*/  FMUL.FTZ R78, R78, UR5 ;  /* 0x000000054e4e7c20 */ /* 0x000fe20008410000 */
[----:B------:R-:W-:Y:S01]  /*1e80*/  FMUL.FTZ R80, R80, UR5 ;  /* 0x0000000550507c20 */ /* 0x000fe20008410000 */
[----:B------:R-:W-:Y:S01]  /*1e90*/  FMUL.FTZ R66, R66, UR5 ;  /* 0x0000000542427c20 */ /* 0x000fe20008410000 */
[----:B------:R-:W-:Y:S01]  /*1ea0*/  FMUL.FTZ R152, R152, UR5 ;  /* 0x0000000598987c20 */ /* 0x000fe20008410000 */
[----:B------:R-:W-:Y:S01]  /*1eb0*/  FMUL.FTZ R154, R154, UR5 ;  /* 0x000000059a9a7c20 */ /* 0x000fe20008410000 */
[C---:B------:R-:W-:Y:S01]  /*1ec0*/  LOP3.LUT P3, RZ, R96.reuse, 0xff00, RZ, 0xc0, !PT ;  /* 0x0000ff0060ff7812 */ /* 0x040fe2000786c0ff */
[----:B------:R-:W-:Y:S01]  /*1ed0*/  FFMA.FTZ R162, R157, R162, R42 ;  /* 0x000000a29da27223 */ /* 0x000fe2000001002a */
[----:B------:R-:W-:Y:S01]  /*1ee0*/  LOP3.LUT P5, RZ, R96, 0xff000000, RZ, 0xc0, !PT ;  /* 0xff00000060ff7812 */ /* 0x000fe200078ac0ff */
[----:B------:R-:W-:Y:S01]  /*1ef0*/  FADD.FTZ R88, R165, -R88 ;  /* 0x80000058a5587221 */ /* 0x000fe20000010000 */
[----:B------:R-:W-:Y:S01]  /*1f00*/  LOP3.LUT P2, RZ, R97, 0xff, RZ, 0xc0, !PT ;  /* 0x000000ff61ff7812 */ /* 0x000fe2000784c0ff */
[----:B------:R-:W-:Y:S01]  /*1f10*/  FADD.FTZ R84, R167, -R84 ;  /* 0x80000054a7547221 */ /* 0x000fe20000010000 */
[C---:B------:R-:W-:Y:S01]  /*1f20*/  LOP3.LUT P4, RZ, R97.reuse, 0xff00, RZ, 0xc0, !PT ;  /* 0x0000ff0061ff7812 */ /* 0x040fe2000788c0ff */
[----:B------:R-:W-:Y:S01]  /*1f30*/  FADD.FTZ R91, R86, -R91 ;  /* 0x8000005b565b7221 */ /* 0x000fe20000010000 */
[----:B------:R-:W-:Y:S01]  /*1f40*/  ISETP.GE.U32.AND.EX P1, PT, R97, 0x1000000, PT, P1 ;  /* 0x010000006100780c */ /* 0x000fe20003f26110 */
[----:B------:R-:W-:Y:S01]  /*1f50*/  FADD.FTZ R82, R173, -R82 ;  /* 0x80000052ad527221 */ /* 0x000fe20000010000 */
[----:B------:R-:W-:Y:S01]  /*1f60*/  LOP3.LUT P6, RZ, R2, 0xff, RZ, 0xc0, !PT ;  /* 0x000000ff02ff7812 */ /* 0x000fe200078cc0ff */
        /* <DEDUP_REMOVED lines=10> */
[----:B------:R-:W-:Y:S01]  /*2010*/  FSEL R81, R154, RZ, P1 ;  /* 0x000000ff9a517208 */ /* 0x000fe20000800000 */
[C---:B------:R-:W-:Y:S01]  /*2020*/  FFMA.FTZ R74, R157.reuse, R76, R51 ;  /* 0x0000004c9d4a7223 */ /* 0x040fe20000010033 */
[----:B------:R-:W-:Y:S01]  /*2030*/  LOP3.LUT P5, RZ, R2, 0xff00, RZ, 0xc0, !PT ;  /* 0x0000ff0002ff7812 */ /* 0x000fe200078ac0ff */
[----:B------:R-:W-:Y:S01]  /*2040*/  FMUL.FTZ R162, R162, UR5 ;  /* 0x00000005a2a27c20 */ /* 0x000fe20008410000 */
[----:B------:R-:W-:Y:S01]  /*2050*/  LOP3.LUT P2, RZ, R2, 0xff0000, RZ, 0xc0, !PT ;  /* 0x00ff000002ff7812 */ /* 0x000fe2000784c0ff */
[-C--:B------:R-:W-:Y:S01]  /*2060*/  FMUL.FTZ R88, R88, R151.reuse ;  /* 0x0000009758587220 */ /* 0x080fe20000410000 */
        /* <DEDUP_REMOVED lines=8> */
[----:B------:R-:W-:Y:S01]  /*20f0*/  LOP3.LUT P3, RZ, R97, 0xff0000, RZ, 0xc0, !PT ;  /* 0x00ff000061ff7812 */ /* 0x000fe2000786c0ff */
        /* <DEDUP_REMOVED lines=14> */
[--C-:B------:R-:W-:Y:S01]  /*21e0*/  IMAD.WIDE.U32 R74, R153, 0x10, R60.reuse ;  /* 0x00000010994a7825 */ /* 0x100fe200078e003c */
[----:B------:R-:W-:Y:S02]  /*21f0*/  ISETP.GE.U32.AND.EX P1, PT, R3, 0x1000000, PT, P1 ;  /* 0x010000000300780c */ /* 0x000fe40003f26110 */
[----:B------:R-:W-:Y:S01]  /*2200*/  F2FP.BF16.F32.PACK_AB R66, R79, R66 ;  /* 0x000000424f42723e */ /* 0x000fe200000010ff */
[----:B------:R-:W-:Y:S01]  /*2210*/  IMAD.WIDE.U32 R2, R159, 0x10, R60 ;  /* 0x000000109f027825 */ /* 0x000fe200078e003c */
[----:B------:R-:W-:Y:S02]  /*2220*/  F2FP.BF16.F32.PACK_AB R61, R65, R64 ;  /* 0x00000040413d723e */ /* 0x000fe400000010ff */
[----:B------:R-:W-:Y:S02]  /*2230*/  F2FP.BF16.F32.PACK_AB R60, R69, R0 ;  /* 0x00000000453c723e */ /* 0x000fe400000010ff */
[----:B------:R-:W-:-:S02]  /*2240*/  F2FP.BF16.F32.PACK_AB R65, R77, R70 ;  /* 0x000000464d41723e */ /* 0x000fc400000010ff */
[----:B------:R-:W-:Y:S02]  /*2250*/  F2FP.BF16.F32.PACK_AB R64, R71, R68 ;  /* 0x000000444740723e */ /* 0x000fe400000010ff */
        /* <DEDUP_REMOVED lines=12> */
[----:B------:R-:W-:Y:S01]  /*2320*/  F2FP.BF16.F32.PACK_AB R69, R69, R80 ;  /* 0x000000504545723e */ /* 0x000fe200000010ff */
[----:B------:R1:W-:Y:S01]  /*2330*/  STG.E.128 desc[UR6][R72.64], R64 ;  /* 0x0000004048007986 */ /* 0x0003e2000c101d06 */
[----:B------:R-:W-:-:S05]  /*2340*/  F2FP.BF16.F32.PACK_AB R68, R77, R78 ;  /* 0x0000004e4d44723e */ /* 0x000fca00000010ff */
[----:B------:R1:W-:Y:S01]  /*2350*/  STG.E.128 desc[UR6][R74.64], R68 ;  /* 0x000000444a007986 */ /* 0x0003e2000c101d06 */
[----:B------:R-:W-:Y:S05]  /*2360*/  BRA `(.L_x_5891) ;  /* 0x0000002400487947 */ /* 0x000fea0003800000 */
.L_x_5890:
[-CC-:B------:R-:W-:Y:S01]  /*2370*/  FFMA.FTZ R0, R0, R95.reuse, R158.reuse ;  /* 0x0000005f00007223 */ /* 0x180fe2000001009e */
[-CC-:B------:R-:W-:Y:S01]  /*2380*/  FFMA.FTZ R71, R71, R95.reuse, R158.reuse ;  /* 0x0000005f47477223 */ /* 0x180fe2000001009e */
[-C--:B------:R-:W-:Y:S01]  /*2390*/  FFMA.FTZ R69, R69, R95.reuse, R158 ;  /* 0x0000005f45457223 */ /* 0x080fe2000001009e */
[----:B-----5:R-:W-:Y:S01]  /*23a0*/  LOP3.LUT P3, RZ, R98, 0xff, RZ, 0xc0, !PT ;  /* 0x000000ff62ff7812 */ /* 0x020fe2000786c0ff */
[----:B------:R-:W-:Y:S01]  /*23b0*/  FADD.FTZ R56, R77, -R0 ;  /* 0x800000004d387221 */ /* 0x000fe20000010000 */
[----:B------:R-:W-:Y:S01]  /*23c0*/  FADD.FTZ R58, R60, -R71 ;  /* 0x800000473c3a7221 */ /* 0x000fe20000010000 */
[----:B------:R-:W-:Y:S01]  /*23d0*/  FADD.FTZ R94, R94, -R69 ;  /* 0x800000455e5e7221 */ /* 0x000fe20000010000 */
[-C--:B------:R-:W-:Y:S01]  /*23e0*/  FFMA.FTZ R90, R90, R95.reuse, R158 ;  /* 0x0000005f5a5a7223 */ /* 0x080fe2000001009e */
[C---:B------:R-:W-:Y:S01]  /*23f0*/  FFMA.FTZ R56, R157.reuse, R56, R28 ;  /* 0x000000389d387223 */ /* 0x040fe2000001001c */
[C---:B------:R-:W-:Y:S01]  /*2400*/  FFMA.FTZ R58, R157.reuse, R58, R30 ;  /* 0x0000003a9d3a7223 */ /* 0x040fe2000001001e */
[----:B------:R-:W-:Y:S01]  /*2410*/  FFMA.FTZ R160, R78, R95, R158 ;  /* 0x0000005f4ea07223 */ /* 0x000fe2000001009e */
[----:B------:R-:W-:Y:S01]  /*2420*/  FFMA.FTZ R57, R157, R94, R29 ;  /* 0x0000005e9d397223 */ /* 0x000fe2000001001d */
[----:B------:R-:W-:Y:S01]  /*2430*/  FMUL.FTZ R52, R56, R151 ;  /* 0x0000009738347220 */ /* 0x000fe20000410000 */
[----:B------:R-:W-:Y:S01]  /*2440*/  FADD.FTZ R90, R65, -R90 ;  /* 0x8000005a415a7221 */ /* 0x000fe20000010000 */
[--C-:B------:R-:W-:Y:S01]  /*2450*/  FFMA.FTZ R55, R70, R95, R158.reuse ;  /* 0x0000005f46377223 */ /* 0x100fe2000001009e */
[----:B------:R-:W-:Y:S01]  /*2460*/  FMUL.FTZ R53, R57, R151 ;  /* 0x0000009739357220 */ /* 0x000fe20000410000 */
[----:B------:R-:W-:Y:S01]  /*2470*/  FMUL.FTZ R52, R52, UR5 ;  /* 0x0000000534347c20 */ /* 0x000fe20008410000 */
[----:B------:R-:W-:Y:S01]  /*2480*/  LOP3.LUT P5, RZ, R98, 0xff0000, RZ, 0xc0, !PT ;  /* 0x00ff000062ff7812 */ /* 0x000fe200078ac0ff */
[----:B------:R-:W-:Y:S01]  /*2490*/  FFMA.FTZ R69, R157, R90, R33 ;  /* 0x0000005a9d457223 */ /* 0x000fe20000010021 */
[----:B------:R-:W-:Y:S01]  /*24a0*/  FADD.FTZ R64, R64, -R55 ;  /* 0x8000003740407221 */ /* 0x000fe20000010000 */
[--C-:B------:R-:W-:Y:S01]  /*24b0*/  FFMA.FTZ R162, R80, R95, R158.reuse ;  /* 0x0000005f50a27223 */ /* 0x100fe2000001009e */
[----:B------:R-:W-:Y:S01]  /*24c0*/  FSEL R78, R52, RZ, P3 ;  /* 0x000000ff344e7208 */ /* 0x000fe20001800000 */
[----:B------:R-:W-:Y:S01]  /*24d0*/  FMUL.FTZ R52, R58, R151 ;  /* 0x000000973a347220 */ /* 0x000fe20000410000 */
[----:B------:R-:W-:Y:S01]  /*24e0*/  FMUL.FTZ R53, R53, UR5 ;  /* 0x0000000535357c20 */ /* 0x000fe20008410000 */
[----:B------:R-:W-:Y:S01]  /*24f0*/  LOP3.LUT P2, RZ, R98, 0xff00, RZ, 0xc0, !PT ;  /* 0x0000ff0062ff7812 */ /* 0x000fe2000784c0ff */
[-CC-:B------:R-:W-:Y:S01]  /*2500*/  FFMA.FTZ R54, R79, R95.reuse, R158.reuse ;  /* 0x0000005f4f367223 */ /* 0x180fe2000001009e */
[----:B------:R-:W-:Y:S01]  /*2510*/  FMUL.FTZ R52, R52, UR5 ;  /* 0x0000000534347c20 */ /* 0x000fe20008410000 */
[----:B------:R-:W-:Y:S01]  /*2520*/  FFMA.FTZ R59, R157, R64, R31 ;  /* 0x000000409d3b7223 */ /* 0x000fe2000001001f */
[-C--:B------:R-:W-:Y:S01]  /*2530*/  FFMA.FTZ R70, R81, R95.reuse, R158 ;  /* 0x0000005f51467223 */ /* 0x080fe2000001009e */
[----:B------:R-:W-:Y:S01]  /*2540*/  FADD.FTZ R160, R169, -R160 ;  /* 0x800000a0a9a07221 */ /* 0x000fe20000010000 */
[----:B------:R-:W-:Y:S01]  /*2550*/  FFMA.FTZ R85, R85, R95, R158 ;  /* 0x0000005f55557223 */ /* 0x000fe2000001009e */
[----:B------:R-:W-:Y:S01]  /*2560*/  FSEL R80, R52, RZ, P5 ;  /* 0x000000ff34507208 */ /* 0x000fe20002800000 */
[-C--:B------:R-:W-:Y:S01]  /*2570*/  FMUL.FTZ R52, R69, R151.reuse ;  /* 0x0000009745347220 */ /* 0x080fe20000410000 */
[----:B------:R-:W-:Y:S01]  /*2580*/  FSEL R79, R53, RZ, P2 ;  /* 0x000000ff354f7208 */ /* 0x000fe20001000000 */
[----:B------:R-:W-:Y:S01]  /*2590*/  FADD.FTZ R61, R61, -R54 ;  /* 0x800000363d3d7221 */ /* 0x000fe20000010000 */
[----:B------:R-:W-:Y:S01]  /*25a0*/  LOP3.LUT P3, RZ, R99, 0xff00, RZ, 0xc0, !PT ;  /* 0x0000ff0063ff7812 */ /* 0x000fe2000786c0ff */
[----:B------:R-:W-:Y:S01]  /*25b0*/  FMUL.FTZ R52, R52, UR5 ;  /* 0x0000000534347c20 */ /* 0x000fe20008410000 */
[----:B------:R-:W-:Y:S01]  /*25c0*/  FMUL.FTZ R53, R59, R151 ;  /* 0x000000973b357220 */ /* 0x000fe20000410000 */
[-C--:B------:R-:W-:Y:S01]  /*25d0*/  FFMA.FTZ R0, R89, R95.reuse, R158 ;  /* 0x0000005f59007223 */ /* 0x080fe2000001009e */
[----:B------:R-:W-:Y:S01]  /*25e0*/  FADD.FTZ R67, R67, -R70 ;  /* 0x8000004643437221 */ /* 0x000fe20000010000 */
[----:B------:R-:W-:Y:S01]  /*25f0*/  FFMA.FTZ R65, R157, R160, R37 ;  /* 0x000000a09d417223 */ /* 0x000fe20000010025 */
        /* <DEDUP_REMOVED lines=14> */
[----:B------:R-:W-:Y:S01]  /*26e0*/  FFMA.FTZ R68, R157, R61, R32 ;  /* 0x0000003d9d447223 */ /* 0x000fe20000010020 */
[----:B------:R-:W-:Y:S01]  /*26f0*/  FMUL.FTZ R53, R53, UR5 ;  /* 0x0000000535357c20 */ /* 0x000fe20008410000 */
[----:B------:R-:W-:Y:S01]  /*2700*/  FSEL R90, R52, RZ, P3 ;  /* 0x000000ff345a7208 */ /* 0x000fe20001800000 */
[----:B------:R-:W-:Y:S01]  /*2710*/  FFMA.FTZ R64, R157, R67, R36 ;  /* 0x000000439d407223 */ /* 0x000fe20000010024 */
[----:B------:R-:W-:Y:S01]  /*2720*/  LOP3.LUT P6, RZ, R98, 0xff000000, RZ, 0xc0, !PT ;  /* 0xff00000062ff7812 */ /* 0x000fe200078cc0ff */
[----:B------:R-:W-:Y:S01]  /*2730*/  FMUL.FTZ R52, R65, R151 ;  /* 0x0000009741347220 */ /* 0x000fe20000410000 */
[----:B------:R-:W-:Y:S01]  /*2740*/  FFMA.FTZ R70, R157, R85, R34 ;  /* 0x000000559d467223 */ /* 0x000fe20000010022 */
[----:B------:R-:W-:Y:S01]  /*2750*/  FADD.FTZ R66, R66, -R77 ;  /* 0x8000004d42427221 */ /* 0x000fe20000010000 */
[-C--:B------:R-:W-:Y:S01]  /*2760*/  FMUL.FTZ R54, R68, R151.reuse ;  /* 0x0000009744367220 */ /* 0x080fe20000410000 */
[----:B------:R-:W-:Y:S01]  /*2770*/  FSEL R81, R53, RZ, P6 ;  /* 0x000000ff35517208 */ /* 0x000fe20003000000 */
[-C--:B------:R-:W-:Y:S01]  /*2780*/  FMUL.FTZ R55, R64, R151.reuse ;  /* 0x0000009740377220 */ /* 0x080fe20000410000 */
[----:B------:R-:W-:Y:S01]  /*2790*/  FMUL.FTZ R52, R52, UR5 ;  /* 0x0000000534347c20 */ /* 0x000fe20008410000 */
[----:B------:R-:W-:Y:S01]  /*27a0*/  FADD.FTZ R92, R63, -R92 ;  /* 0x8000005c3f5c7221 */ /* 0x000fe20000010000 */
[----:B------:R-:W-:Y:S01]  /*27b0*/  LOP3.LUT P6, RZ, R96, 0xff00, RZ, 0xc0, !PT ;  /* 0x0000ff0060ff7812 */ /* 0x000fe200078cc0ff */
[-C--:B------:R-:W-:Y:S01]  /*27c0*/  FMUL.FTZ R53, R70, R151.reuse ;  /* 0x0000009746357220 */ /* 0x080fe20000410000 */
[----:B------:R-:W-:Y:S01]  /*27d0*/  FADD.FTZ R152, R175, -R152 ;  /* 0x80000098af987221 */ /* 0x000fe20000010000 */
[----:B------:R-:W-:Y:S01]  /*27e0*/  FFMA.FTZ R66, R157, R66, R38 ;  /* 0x000000429d427223 */ /* 0x000fe20000010026 */
[----:B------:R-:W-:Y:S01]  /*27f0*/  FMUL.FTZ R54, R54, UR5 ;  /* 0x0000000536367c20 */ /* 0x000fe20008410000 */
[----:B------:R-:W-:Y:S01]  /*2800*/  LOP3.LUT P4, RZ, R99, 0xff, RZ, 0xc0, !PT ;  /* 0x000000ff63ff7812 */ /* 0x000fe2000788c0ff */
[----:B------:R-:W-:Y:S01]  /*2810*/  FMUL.FTZ R55, R55, UR5 ;  /* 0x0000000537377c20 */ /* 0x000fe20008410000 */
[----:B------:R-:W-:Y:S01]  /*2820*/  FADD.FTZ R162, R171, -R162 ;  /* 0x800000a2aba27221 */ /* 0x000fe20000010000 */
[----:B------:R-:W-:Y:S01]  /*2830*/  LOP3.LUT P5, RZ, R96, 0xff, RZ, 0xc0, !PT ;  /* 0x000000ff60ff7812 */ /* 0x000fe200078ac0ff */
[----:B------:R-:W-:Y:S01]  /*2840*/  FFMA.FTZ R71, R157, R92, R35 ;  /* 0x0000005c9d477223 */ /* 0x000fe20000010023 */
[----:B------:R-:W-:Y:S01]  /*2850*/  FSEL R94, R52, RZ, P6 ;  /* 0x000000ff345e7208 */ /* 0x000fe20003000000 */
[----:B------:R-:W-:Y:S01]  /*2860*/  FMUL.FTZ R53, R53, UR5 ;  /* 0x0000000535357c20 */ /* 0x000fe20008410000 */
[-C--:B------:R-:W-:Y:S01]  /*2870*/  FMUL.FTZ R52, R66, R151.reuse ;  /* 0x0000009742347220 */ /* 0x080fe20000410000 */
[----:B------:R-:W-:Y:S01]  /*2880*/  FFMA.FTZ R61, R157, R152, R41 ;  /* 0x000000989d3d7223 */ /* 0x000fe20000010029 */
[----:B------:R-:W-:Y:S01]  /*2890*/  LOP3.LUT P2, RZ, R99, 0xff0000, RZ, 0xc0, !PT ;  /* 0x00ff000063ff7812 */ /* 0x000fe2000784c0ff */
[----:B------:R-:W-:Y:S01]  /*28a0*/  FADD.FTZ R62, R75, -R164 ;  /* 0x800000a44b3e7221 */ /* 0x000fe20000010000 */
[----:B------:R-:W-:Y:S01]  /*28b0*/  FSEL R83, R54, RZ, P4 ;  /* 0x000000ff36537208 */ /* 0x000fe20002000000 */
[----:B------:R-:W-:Y:S01]  /*28c0*/  FFMA.FTZ R67, R157, R162, R39 ;  /* 0x000000a29d437223 */ /* 0x000fe20000010027 */
[-C--:B------:R-:W-:Y:S01]  /*28d0*/  FMUL.FTZ R54, R71, R151.reuse ;  /* 0x0000009747367220 */ /* 0x080fe20000410000 */
[----:B------:R-:W-:Y:S01]  /*28e0*/  FSEL R87, R55, RZ, P5 ;  /* 0x000000ff37577208 */ /* 0x000fe20002800000 */
[----:B------:R-:W-:Y:S01]  /*28f0*/  FMUL.FTZ R52, R52, UR5 ;  /* 0x0000000534347c20 */ /* 0x000fe20008410000 */
[----:B------:R-:W-:Y:S01]  /*2900*/  ISETP.GE.U32.AND P1, PT, R98, RZ, PT ;  /* 0x000000ff6200720c */ /* 0x000fe20003f26070 */
[-C--:B------:R-:W-:Y:S01]  /*2910*/  FMUL.FTZ R55, R61, R151.reuse ;  /* 0x000000973d377220 */ /* 0x080fe20000410000 */
[----:B------:R-:W-:Y:S01]  /*2920*/  LOP3.LUT P4, RZ, R96, 0xff0000, RZ, 0xc0, !PT ;  /* 0x00ff000060ff7812 */ /* 0x000fe2000788c0ff */
[----:B------:R-:W-:Y:S01]  /*2930*/  FADD.FTZ R161, R74, -R161 ;  /* 0x800000a14aa17221 */ /* 0x000fe20000010000 */
[----:B------:R-:W-:Y:S01]  /*2940*/  FSEL R85, R53, RZ, P2 ;  /* 0x000000ff35557208 */ /* 0x000fe20001000000 */
[----:B------:R-:W-:Y:S01]  /*2950*/  FMUL.FTZ R53, R67, R151 ;  /* 0x0000009743357220 */ /* 0x000fe20000410000 */
[----:B------:R-:W-:Y:S01]  /*2960*/  FFMA.FTZ R62, R157, R62, R42 ;  /* 0x0000003e9d3e7223 */ /* 0x000fe2000001002a */
[----:B------:R-:W-:Y:S01]  /*2970*/  FMUL.FTZ R54, R54, UR5 ;  /* 0x0000000536367c20 */ /* 0x000fe20008410000 */
[----:B------:R-:W-:Y:S01]  /*2980*/  ISETP.GE.U32.AND.EX P1, PT, R99, 0x1000000, PT, P1 ;  /* 0x010000006300780c */ /* 0x000fe20003f26110 */
[----:B------:R-:W-:Y:S01]  /*2990*/  FADD.FTZ R74, R76, -R95 ;  /* 0x8000005f4c4a7221 */ /* 0x000fe20000010000 */
[----:B------:R-:W-:Y:S01]  /*29a0*/  FMUL.FTZ R55, R55, UR5 ;  /* 0x0000000537377c20 */ /* 0x000fe20008410000 */
[----:B------:R-:W-:Y:S01]  /*29b0*/  LOP3.LUT P5, RZ, R97, 0xff00, RZ, 0xc0, !PT ;  /* 0x0000ff0061ff7812 */ /* 0x000fe200078ac0ff */
[----:B------:R-:W-:Y:S01]  /*29c0*/  FFMA.FTZ R60, R157, R161, R40 ;  /* 0x000000a19d3c7223 */ /* 0x000fe20000010028 */
[----:B------:R-:W-:Y:S01]  /*29d0*/  FSEL R95, R52, RZ, P4 ;  /* 0x000000ff345f7208 */ /* 0x000fe20002000000 */
[----:B------:R-:W-:Y:S01]  /*29e0*/  FMUL.FTZ R53, R53, UR5 ;  /* 0x0000000535357c20 */ /* 0x000fe20008410000 */
[-C--:B------:R-:W-:Y:S01]  /*29f0*/  FMUL.FTZ R52, R62, R151.reuse ;  /* 0x000000973e347220 */ /* 0x080fe20000410000 */
[----:B------:R-:W-:Y:S01]  /*2a00*/  LOP3.LUT P3, RZ, R96, 0xff000000, RZ, 0xc0, !PT ;  /* 0xff00000060ff7812 */ /* 0x000fe2000786c0ff */
[----:B------:R-:W0:Y:S01]  /*2a10*/  LDC.64 R76, c[0x0][0x478] ;  /* 0x00011e00ff4c7b82 */ /* 0x000e220000000a00 */
[----:B------:R-:W-:Y:S01]  /*2a20*/  FSEL R92, R54, RZ, P1 ;  /* 0x000000ff365c7208 */ /* 0x000fe20000800000 */
[-C--:B------:R-:W-:Y:S01]  /*2a30*/  FMUL.FTZ R54, R60, R151.reuse ;  /* 0x000000973c367220 */ /* 0x080fe20000410000 */
[----:B------:R-:W-:Y:S01]  /*2a40*/  FSEL R98, R55, RZ, P5 ;  /* 0x000000ff37627208 */ /* 0x000fe20002800000 */
[----:B------:R-:W-:Y:S01]  /*2a50*/  FFMA.FTZ R55, R157, R74, R51 ;  /* 0x0000004a9d377223 */ /* 0x000fe20000010033 */
[----:B------:R-:W-:Y:S01]  /*2a60*/  ISETP.GE.U32.AND P1, PT, R96, RZ, PT ;  /* 0x000000ff6000720c */ /* 0x000fe20003f26070 */
[----:B------:R-:W-:Y:S01]  /*2a70*/  FMUL.FTZ R74, R52, UR5 ;  /* 0x00000005344a7c20 */ /* 0x000fe20008410000 */
[----:B------:R-:W-:Y:S01]  /*2a80*/  FSEL R96, R53, RZ, P3 ;  /* 0x000000ff35607208 */ /* 0x000fe20001800000 */
[----:B------:R-:W-:Y:S01]  /*2a90*/  FMUL.FTZ R54, R54, UR5 ;  /* 0x0000000536367c20 */ /* 0x000fe20008410000 */
[----:B------:R-:W1:Y:S01]  /*2aa0*/  LDC.64 R52, c[0x0][0x468] ;  /* 0x00011a00ff347b82 */ /* 0x000e620000000a00 */
[C---:B------:R-:W-:Y:S01]  /*2ab0*/  LOP3.LUT P2, RZ, R97.reuse, 0xff, RZ, 0xc0, !PT ;  /* 0x000000ff61ff7812 */ /* 0x040fe2000784c0ff */
[----:B------:R-:W-:Y:S01]  /*2ac0*/  FADD.FTZ R89, R156, -R89 ;  /* 0x800000599c597221 */ /* 0x000fe20000010000 */
[----:B------:R-:W-:Y:S01]  /*2ad0*/  LOP3.LUT P6, RZ, R97, 0xff0000, RZ, 0xc0, !PT ;  /* 0x00ff000061ff7812 */ /* 0x000fe200078cc0ff */
[----:B------:R-:W-:Y:S01]  /*2ae0*/  FADD.FTZ R154, R177, -R154 ;  /* 0x8000009ab19a7221 */ /* 0x000fe20000010000 */
[----:B------:R-:W-:Y:S01]  /*2af0*/  ISETP.GE.U32.AND.EX P1, PT, R97, 0x1000000, PT, P1 ;  /* 0x010000006100780c */ /* 0x000fe20003f26110 */
[----:B------:R-:W-:Y:S01]  /*2b00*/  FMUL.FTZ R152, R55, R151 ;  /* 0x0000009737987220 */ /* 0x000fe20000410000 */
[----:B------:R-:W-:Y:S01]  /*2b10*/  FSEL R97, R54, RZ, P2 ;  /* 0x000000ff36617208 */ /* 0x000fe20001000000 */
[C---:B------:R-:W-:Y:S01]  /*2b20*/  FFMA.FTZ R54, R157.reuse, R89, R50 ;  /* 0x000000599d367223 */ /* 0x040fe20000010032 */
[----:B------:R-:W-:Y:S01]  /*2b30*/  FFMA.FTZ R63, R157, R154, R43 ;  /* 0x0000009a9d3f7223 */ /* 0x000fe2000001002b */
[----:B------:R-:W-:Y:S01]  /*2b40*/  ISETP.GE.U32.AND P5, PT, R2, RZ, PT ;  /* 0x000000ff0200720c */ /* 0x000fe20003fa6070 */
[----:B------:R-:W-:Y:S01]  /*2b50*/  FADD.FTZ R154, R165, -R88 ;  /* 0x80000058a59a7221 */ /* 0x000fe20000010000 */
[-C--:B------:R-:W-:Y:S01]  /*2b60*/  FMUL.FTZ R89, R54, R151.reuse ;  /* 0x0000009736597220 */ /* 0x080fe20000410000 */
[----:B------:R-:W-:Y:S01]  /*2b70*/  FMUL.FTZ R75, R63, R151 ;  /* 0x000000973f4b7220 */ /* 0x000fe20000410000 */
[----:B------:R-:W-:Y:S01]  /*2b80*/  FSEL R99, R74, RZ, P6 ;  /* 0x000000ff4a637208 */ /* 0x000fe20003000000 */
[----:B------:R-:W-:Y:S01]  /*2b90*/  FMUL.FTZ R74, R152, UR5 ;  /* 0x00000005984a7c20 */ /* 0x000fe20008410000 */
[----:B------:R-:W-:Y:S01]  /*2ba0*/  FMUL.FTZ R89, R89, UR5 ;  /* 0x0000000559597c20 */ /* 0x000fe20008410000 */
[----:B------:R-:W-:Y:S01]  /*2bb0*/  LOP3.LUT P6, RZ, R3, 0xff0000, RZ, 0xc0, !PT ;  /* 0x00ff000003ff7812 */ /* 0x000fe200078cc0ff */
[----:B------:R-:W-:Y:S01]  /*2bc0*/  FMUL.FTZ R75, R75, UR5 ;  /* 0x000000054b4b7c20 */ /* 0x000fe20008410000 */
[----:B------:R-:W-:Y:S01]  /*2bd0*/  ISETP.GE.U32.AND.EX P5, PT, R3, 0x1000000, PT, P5 ;  /* 0x010000000300780c */ /* 0x000fe20003fa6150 */
[----:B------:R-:W-:Y:S01]  /*2be0*/  FADD.FTZ R161, R73, -R0 ;  /* 0x8000000049a17221 */ /* 0x000fe20000010000 */
[----:B------:R-:W-:Y:S01]  /*2bf0*/  FSEL R156, R89, RZ, P6 ;  /* 0x000000ff599c7208 */ /* 0x000fe20003000000 */
[----:B0-----:R-:W-:Y:S01]  /*2c00*/  IMAD.WIDE.U32 R88, R159, 0x20, R76 ;  /* 0x000000209f587825 */ /* 0x001fe200078e004c */
[----:B------:R-:W-:-:S03]  /*2c10*/  FSEL R163, R74, RZ, P5 ;  /* 0x000000ff4aa37208 */ /* 0x000fc60002800000 */
[----:B------:R-:W-:Y:S01]  /*2c20*/  FADD.FTZ R93, R72, -R93 ;  /* 0x8000005d485d7221 */ /* 0x000fe20000010000 */
[----:B------:R-:W-:Y:S01]  /*2c30*/  FSEL R152, R75, RZ, P1 ;  /* 0x000000ff4b987208 */ /* 0x000fe20000800000 */
[----:B------:R-:W-:Y:S01]  /*2c40*/  FADD.FTZ R84, R167, -R84 ;  /* 0x80000054a7547221 */ /* 0x000fe20000010000 */
[----:B------:R-:W-:Y:S01]  /*2c50*/  FADD.FTZ R91, R86, -R91 ;  /* 0x8000005b565b7221 */ /* 0x000fe20000010000 */
[----:B------:R-:W-:Y:S01]  /*2c60*/  FADD.FTZ R0, R173, -R82 ;  /* 0x80000052ad007221 */ /* 0x000fe20000010000 */
[----:B------:R-:W-:Y:S01]  /*2c70*/  F2FP.BF16.F32.PACK_AB R74, R90, R83 ;  /* 0x000000535a4a723e */ /* 0x000fe200000010ff */
[----:B-1----:R-:W-:Y:S01]  /*2c80*/  IMAD.WIDE.U32 R82, R159, 0x10, R52 ;  /* 0x000000109f527825 */ /* 0x002fe200078e0034 */
[C---:B------:R-:W-:Y:S01]  /*2c90*/  LOP3.LUT P4, RZ, R2.reuse, 0xff, RZ, 0xc0, !PT ;  /* 0x000000ff02ff7812 */ /* 0x040fe2000788c0ff */
[----:B------:R0:W-:Y:S01]  /*2ca0*/  STG.E.128 desc[UR6][R88.64], R56 ;  /* 0x0000003858007986 */ /* 0x0001e2000c101d06 */
[C---:B------:R-:W-:Y:S02]  /*2cb0*/  LOP3.LUT P3, RZ, R2.reuse, 0xff00, RZ, 0xc0, !PT ;  /* 0x0000ff0002ff7812 */ /* 0x040fe4000786c0ff */
[C---:B------:R-:W-:Y:S01]  /*2cc0*/  LOP3.LUT P2, RZ, R2.reuse, 0xff0000, RZ, 0xc0, !PT ;  /* 0x00ff000002ff7812 */ /* 0x040fe2000784c0ff */
[----:B------:R1:W-:Y:S01]  /*2cd0*/  STG.E.128 desc[UR6][R88.64+0x10], R68 ;  /* 0x0000104458007986 */ /* 0x0003e2000c101d06 */
[----:B------:R-:W-:-:S02]  /*2ce0*/  LOP3.LUT P1, RZ, R2, 0xff000000, RZ, 0xc0, !PT ;  /* 0xff00000002ff7812 */ /* 0x000fc4000782c0ff */
[C---:B------:R-:W-:Y:S02]  /*2cf0*/  LOP3.LUT P5, RZ, R3.reuse, 0xff, RZ, 0xc0, !PT ;  /* 0x000000ff03ff7812 */ /* 0x040fe400078ac0ff */
[----:B------:R-:W-:Y:S01]  /*2d00*/  LOP3.LUT P6, RZ, R3, 0xff00, RZ, 0xc0, !PT ;  /* 0x0000ff0003ff7812 */ /* 0x000fe200078cc0ff */
[----:B------:R-:W-:Y:S01]  /*2d10*/  IMAD.WIDE.U32 R2, R155, 0x20, R76 ;  /* 0x000000209b027825 */ /* 0x000fe200078e004c */
[----:B------:R-:W-:Y:S02]  /*2d20*/  F2FP.BF16.F32.PACK_AB R75, R92, R85 ;  /* 0x000000555c4b723e */ /* 0x000fe400000010ff */
[----:B------:R-:W-:Y:S01]  /*2d30*/  F2FP.BF16.F32.PACK_AB R73, R81, R80 ;  /* 0x000000505149723e */ /* 0x000fe200000010ff */
[----:B------:R-:W-:Y:S01]  /*2d40*/  IMAD.WIDE.U32 R80, R153, 0x10, R52 ;  /* 0x0000001099507825 */ /* 0x000fe200078e0034 */
[----:B------:R-:W-:-:S03]  /*2d50*/  F2FP.BF16.F32.PACK_AB R72, R79, R78 ;  /* 0x0000004e4f48723e */ /* 0x000fc600000010ff */
[----:B------:R-:W-:-:S04]  /*2d60*/  IMAD.WIDE.U32 R78, R155, 0x10, R52 ;  /* 0x000000109b4e7825 */ /* 0x000fc800078e0034 */
[C---:B0-----:R-:W-:Y:S01]  /*2d70*/  FFMA.FTZ R56, R157.reuse, R93, R44 ;  /* 0x0000005d9d387223 */ /* 0x041fe2000001002c */
[C---:B------:R-:W-:Y:S01]  /*2d80*/  FFMA.FTZ R58, R157.reuse, R161, R46 ;  /* 0x000000a19d3a7223 */ /* 0x040fe2000001002e */
[C---:B------:R-:W-:Y:S01]  /*2d90*/  FFMA.FTZ R59, R157.reuse, R84, R47 ;  /* 0x000000549d3b7223 */ /* 0x040fe2000001002f */
[C---:B------:R-:W-:Y:S01]  /*2da0*/  FFMA.FTZ R52, R157.reuse, R91, R48 ;  /* 0x0000005b9d347223 */ /* 0x040fe20000010030 */
[C---:B------:R-:W-:Y:S01]  /*2db0*/  FFMA.FTZ R53, R157.reuse, R0, R49 ;  /* 0x000000009d357223 */ /* 0x040fe20000010031 */
[----:B------:R-:W-:Y:S01]  /*2dc0*/  FFMA.FTZ R57, R157, R154, R45 ;  /* 0x0000009a9d397223 */ /* 0x000fe2000001002d */
[----:B------:R-:W-:Y:S01]  /*2dd0*/  STG.E.128 desc[UR6][R82.64], R72 ;  /* 0x0000004852007986 */ /* 0x000fe2000c101d06 */
[----:B------:R-:W-:Y:S01]  /*2de0*/  FMUL.FTZ R0, R56, R151 ;  /* 0x0000009738007220 */ /* 0x000fe20000410000 */
[----:B-1----:R-:W-:Y:S01]  /*2df0*/  F2FP.BF16.F32.PACK_AB R71, R152, R99 ;  /* 0x000000639847723e */ /* 0x002fe200000010ff */
[----:B------:R-:W-:Y:S01]  /*2e00*/  IMAD.WIDE.U32 R76, R153, 0x20, R76 ;  /* 0x00000020994c7825 */ /* 0x000fe200078e004c */
[----:B------:R0:W-:Y:S03]  /*2e10*/  STG.E.128 desc[UR6][R2.64], R64 ;  /* 0x0000004002007986 */ /* 0x0001e6000c101d06 */
[----:B------:R-:W-:Y:S01]  /*2e20*/  FMUL.FTZ R0, R0, UR5 ;  /* 0x0000000500007c20 */ /* 0x000fe20008410000 */
[----:B------:R-:W-:-:S02]  /*2e30*/  F2FP.BF16.F32.PACK_AB R70, R98, R97 ;  /* 0x000000616246723e */ /* 0x000fc400000010ff */
[----:B------:R-:W-:Y:S01]  /*2e40*/  F2FP.BF16.F32.PACK_AB R69, R96, R95 ;  /* 0x0000005f6045723e */ /* 0x000fe200000010ff */
[----:B------:R2:W-:Y:S01]  /*2e50*/  STG.E.128 desc[UR6][R2.64+0x10], R60 ;  /* 0x0000103c02007986 */ /* 0x0005e2000c101d06 */
[----:B------:R-:W-:Y:S02]  /*2e60*/  FSEL R0, R0, RZ, P4 ;  /* 0x000000ff00007208 */ /* 0x000fe40002000000 */
[----:B------:R-:W-:-:S05]  /*2e70*/  F2FP.BF16.F32.PACK_AB R68, R94, R87 ;  /* 0x000000575e44723e */ /* 0x000fca00000010ff */
[----:B------:R2:W-:Y:S04]  /*2e80*/  STG.E.128 desc[UR6][R78.64], R68 ;  /* 0x000000444e007986 */ /* 0x0005e8000c101d06 */
[----:B------:R2:W-:Y:S01]  /*2e90*/  STG.E.128 desc[UR6][R76.64], R56 ;  /* 0x000000384c007986 */ /* 0x0005e2000c101d06 */
[-C--:B0-----:R-:W-:Y:S01]  /*2ea0*/  FMUL.FTZ R66, R52, R151.reuse ;  /* 0x0000009734427220 */ /* 0x081fe20000410000 */
        /* <DEDUP_REMOVED lines=9> */
[----:B------:R-:W-:Y:S01]  /*2f40*/  FSEL R66, R66, RZ, P5 ;  /* 0x000000ff42427208 */ /* 0x000fe20002800000 */
[----:B------:R2:W-:Y:S01]  /*2f50*/  STG.E.128 desc[UR6][R76.64+0x10], R52 ;  /* 0x000010344c007986 */ /* 0x0005e2000c101d06 */
        /* <DEDUP_REMOVED lines=10> */
.L_x_5889:
[----:B------:R-:W-:-:S04]  /*3000*/  ISETP.NE.U32.AND P1, PT, RZ, UR16, PT ;  /* 0x00000010ff007c0c */ /* 0x000fc8000bf25070 */
[----:B------:R-:W-:-:S13]  /*3010*/  ISETP.NE.AND.EX P1, PT, RZ, UR17, PT, P1 ;  /* 0x00000011ff007c0c */ /* 0x000fda000bf25310 */
[----:B------:R-:W-:Y:S05]  /*3020*/  @P1 BRA `(.L_x_5892) ;  /* 0x0000000000f81947 */ /* 0x000fea0003800000 */
[-CC-:B------:R-:W-:Y:S01]  /*3030*/  FFMA.FTZ R69, R69, R95.reuse, R158.reuse ;  /* 0x0000005f45457223 */ /* 0x180fe2000001009e */
[-CC-:B------:R-:W-:Y:S01]  /*3040*/  FFMA.FTZ R71, R71, R95.reuse, R158.reuse ;  /* 0x0000005f47477223 */ /* 0x180fe2000001009e */
[-CC-:B------:R-:W-:Y:S01]  /*3050*/  FFMA.FTZ R162, R79, R95.reuse, R158.reuse ;  /* 0x0000005f4fa27223 */ /* 0x180fe2000001009e */
[----:B-----5:R-:W-:Y:S01]  /*3060*/  LOP3.LUT P2, RZ, R98, 0xff00, RZ, 0xc0, !PT ;  /* 0x0000ff0062ff7812 */ /* 0x020fe2000784c0ff */
[----:B------:R-:W-:Y:S01]  /*3070*/  FADD.FTZ R94, R94, -R69 ;  /* 0x800000455e5e7221 */ /* 0x000fe20000010000 */
[----:B------:R-:W-:Y:S01]  /*3080*/  FADD.FTZ R160, R60, -R71 ;  /* 0x800000473ca07221 */ /* 0x000fe20000010000 */
[-C--:B------:R-:W-:Y:S01]  /*3090*/  FFMA.FTZ R71, R70, R95.reuse, R158 ;  /* 0x0000005f46477223 */ /* 0x080fe2000001009e */
[----:B------:R-:W-:Y:S01]  /*30a0*/  FADD.FTZ R162, R61, -R162 ;  /* 0x800000a23da27221 */ /* 0x000fe20000010000 */
[C---:B------:R-:W-:Y:S01]  /*30b0*/  FMUL.FTZ R60, R157.reuse, R94 ;  /* 0x0000005e9d3c7220 */ /* 0x040fe20000410000 */
[----:B------:R-:W-:Y:S01]  /*30c0*/  FMUL.FTZ R70, R157, R160 ;  /* 0x000000a09d467220 */ /* 0x000fe20000410000 */
[----:B------:R-:W-:Y:S01]  /*30d0*/  LOP3.LUT P6, RZ, R98, 0xff0000, RZ, 0xc0, !PT ;  /* 0x00ff000062ff7812 */ /* 0x000fe200078cc0ff */
[--C-:B------:R-:W-:Y:S01]  /*30e0*/  FFMA.FTZ R90, R90, R95, R158.reuse ;  /* 0x0000005f5a5a7223 */ /* 0x100fe2000001009e */
[-C--:B------:R-:W-:Y:S01]  /*30f0*/  FMUL.FTZ R60, R60, R151.reuse ;  /* 0x000000973c3c7220 */ /* 0x080fe20000410000 */
[----:B------:R-:W-:Y:S01]  /*3100*/  FMUL.FTZ R70, R70, R151 ;  /* 0x0000009746467220 */ /* 0x000fe20000410000 */
        /* <DEDUP_REMOVED lines=48> */
.L_x_5892:
[-CC-:B------:R-:W-:Y:S01]  /*3410*/  FFMA.FTZ R52, R79, R95.reuse, R158.reuse ;  /* 0x0000005f4f347223 */ /* 0x180fe2000001009e */
[-CC-:B------:R-:W-:Y:S01]  /*3420*/  FFMA.FTZ R85, R85, R95.reuse, R158.reuse ;  /* 0x0000005f55557223 */ /* 0x180fe2000001009e */
[-C--:B------:R-:W-:Y:S01]  /*3430*/  FFMA.FTZ R92, R92, R95.reuse, R158 ;  /* 0x0000005f5c5c7223 */ /* 0x080fe2000001009e */
        /* <DEDUP_REMOVED lines=12> */
[-CC-:B------:R-:W-:Y:S01]  /*3500*/  FFMA.FTZ R71, R71, R95.reuse, R158.reuse ;  /* 0x0000005f47477223 */ /* 0x180fe2000001009e */
[----:B------:R-:W-:Y:S01]  /*3510*/  FMUL.FTZ R53, R53, UR5 ;  /* 0x0000000535357c20 */ /* 0x000fe20008410000 */
[-CC-:B------:R-:W-:Y:S01]  /*3520*/  FFMA.FTZ R90, R90, R95.reuse, R158.reuse ;  /* 0x0000005f5a5a7223 */ /* 0x180fe2000001009e */
[-CC-:B------:R-:W-:Y:S01]  /*3530*/  FFMA.FTZ R0, R0, R95.reuse, R158.reuse ;  /* 0x0000005f00007223 */ /* 0x180fe2000001009e */
[----:B------:R-:W-:Y:S01]  /*3540*/  FMUL.FTZ R56, R56, UR5 ;  /* 0x0000000538387c20 */ /* 0x000fe20008410000 */
[----:B------:R-:W-:Y:S01]  /*3550*/  FMUL.FTZ R57, R57, UR5 ;  /* 0x0000000539397c20 */ /* 0x000fe20008410000 */
[----:B------:R-:W-:Y:S01]  /*3560*/  FSEL R79, R53, RZ, P5 ;  /* 0x000000ff354f7208 */ /* 0x000fe20002800000 */
        /* <DEDUP_REMOVED lines=39> */
.L_x_5893:
        /* <DEDUP_REMOVED lines=38> */
[----:B------:R-:W-:Y:S01]  /*3a40*/  FSEL R71, R53, RZ, P6 ;  /* 0x000000ff35477208 */ /* 0x000fe20003000000 */
[C---:B------:R-:W-:Y:S01]  /*3a50*/  FMUL.FTZ R57, R157.reuse, R78 ;  /* 0x0000004e9d397220 */ /* 0x040fe20000410000 */
        /* <DEDUP_REMOVED lines=30> */
.L_x_5894:
[-CC-:B------:R-:W-:Y:S01]  /*3c40*/  FFMA.FTZ R78, R78, R95.reuse, R158.reuse ;  /* 0x0000005f4e4e7223 */ /* 0x180fe2000001009e */
[-CC-:B------:R-:W-:Y:S01]  /*3c50*/  FFMA.FTZ R83, R83, R95.reuse, R158.reuse ;  /* 0x0000005f53537223 */ /* 0x180fe2000001009e */
[-CC-:B------:R-:W-:Y:S01]  /*3c60*/  FFMA.FTZ R161, R161, R95.reuse, R158.reuse ;  /* 0x0000005fa1a17223 */ /* 0x180fe2000001009e */
[-C--:B0-----:R-:W-:Y:S01]  /*3c70*/  FFMA.FTZ R60, R163, R95.reuse, R158 ;  /* 0x0000005fa33c7223 */ /* 0x081fe2000001009e */
[----:B------:R-:W-:Y:S01]  /*3c80*/  FADD.FTZ R78, R169, -R78 ;  /* 0x8000004ea94e7221 */ /* 0x000fe20000010000 */
[----:B------:R-:W-:Y:S01]  /*3c90*/  FADD.FTZ R66, R66, -R83 ;  /* 0x8000005342427221 */ /* 0x000fe20000010000 */
[----:B------:R-:W-:Y:S01]  /*3ca0*/  FADD.FTZ R74, R74, -R161 ;  /* 0x800000a14a4a7221 */ /* 0x000fe20000010000 */
[-CC-:B------:R-:W-:Y:S01]  /*3cb0*/  FFMA.FTZ R154, R154, R95.reuse, R158.reuse ;  /* 0x0000005f9a9a7223 */ /* 0x180fe2000001009e */
[----:B------:R-:W-:Y:S01]  /*3cc0*/  FMUL.FTZ R78, R157, R78 ;  /* 0x0000004e9d4e7220 */ /* 0x000fe20000410000 */
[-CC-:B------:R-:W-:Y:S01]  /*3cd0*/  FFMA.FTZ R80, R80, R95.reuse, R158.reuse ;  /* 0x0000005f50507223 */ /* 0x180fe2000001009e */
[-CC-:B------:R-:W-:Y:S01]  /*3ce0*/  FFMA.FTZ R152, R152, R95.reuse, R158.reuse ;  /* 0x0000005f98987223 */ /* 0x180fe2000001009e */
[----:B------:R-:W-:Y:S01]  /*3cf0*/  FFMA.FTZ R0, R81, R95, R158 ;  /* 0x0000005f51007223 */ /* 0x000fe2000001009e */
[C---:B------:R-:W-:Y:S01]  /*3d00*/  FMUL.FTZ R66, R157.reuse, R66 ;  /* 0x000000429d427220 */ /* 0x040fe20000410000 */
[-C--:B------:R-:W-:Y:S01]  /*3d10*/  FMUL.FTZ R78, R78, R151.reuse ;  /* 0x000000974e4e7220 */ /* 0x080fe20000410000 */
[----:B------:R-:W-:Y:S01]  /*3d20*/  FMUL.FTZ R74, R157, R74 ;  /* 0x0000004a9d4a7220 */ /* 0x000fe20000410000 */
[----:B------:R-:W-:Y:S01]  /*3d30*/  FADD.FTZ R60, R75, -R60 ;  /* 0x8000003c4b3c7221 */ /* 0x000fe20000010000 */
[----:B------:R-:W-:Y:S01]  /*3d40*/  FADD.FTZ R154, R177, -R154 ;  /* 0x8000009ab19a7221 */ /* 0x000fe20000010000 */
[----:B------:R-:W-:Y:S01]  /*3d50*/  FADD.FTZ R80, R171, -R80 ;  /* 0x80000050ab507221 */ /* 0x000fe20000010000 */
[----:B------:R-:W-:Y:S01]  /*3d60*/  FADD.FTZ R152, R175, -R152 ;  /* 0x80000098af987221 */ /* 0x000fe20000010000 */
[----:B------:R-:W-:Y:S01]  /*3d70*/  FADD.FTZ R0, R67, -R0 ;  /* 0x8000000043007221 */ /* 0x000fe20000010000 */
[-C--:B------:R-:W-:Y:S01]  /*3d80*/  FMUL.FTZ R66, R66, R151.reuse ;  /* 0x0000009742427220 */ /* 0x080fe20000410000 */
[----:B------:R-:W-:Y:S01]  /*3d90*/  FMUL.FTZ R78, R78, UR5 ;  /* 0x000000054e4e7c20 */ /* 0x000fe20008410000 */
[----:B------:R-:W-:Y:S01]  /*3da0*/  LOP3.LUT P2, RZ, R96, 0xff00, RZ, 0xc0, !PT ;  /* 0x0000ff0060ff7812 */ /* 0x000fe2000784c0ff */
[-C--:B------:R-:W-:Y:S01]  /*3db0*/  FMUL.FTZ R74, R74, R151.reuse ;  /* 0x000000974a4a7220 */ /* 0x080fe20000410000 */
[C---:B------:R-:W-:Y:S01]  /*3dc0*/  FMUL.FTZ R60, R157.reuse, R60 ;  /* 0x0000003c9d3c7220 */ /* 0x040fe20000410000 */
[C---:B------:R-:W-:Y:S01]  /*3dd0*/  FMUL.FTZ R154, R157.reuse, R154 ;  /* 0x0000009a9d9a7220 */ /* 0x040fe20000410000 */
[C---:B------:R-:W-:Y:S01]  /*3de0*/  FMUL.FTZ R80, R157.reuse, R80 ;  /* 0x000000509d507220 */ /* 0x040fe20000410000 */
[C---:B------:R-:W-:Y:S01]  /*3df0*/  FMUL.FTZ R152, R157.reuse, R152 ;  /* 0x000000989d987220 */ /* 0x040fe20000410000 */
[----:B------:R-:W-:Y:S01]  /*3e00*/  FMUL.FTZ R0, R157, R0 ;  /* 0x000000009d007220 */ /* 0x000fe20000410000 */
[----:B------:R-:W-:Y:S01]  /*3e10*/  FMUL.FTZ R66, R66, UR5 ;  /* 0x0000000542427c20 */ /* 0x000fe20008410000 */
[----:B------:R-:W-:Y:S01]  /*3e20*/  LOP3.LUT P6, RZ, R96, 0xff0000, RZ, 0xc0, !PT ;  /* 0x00ff000060ff7812 */ /* 0x000fe200078cc0ff */
[----:B------:R-:W-:Y:S01]  /*3e30*/  FMUL.FTZ R74, R74, UR5 ;  /* 0x000000054a4a7c20 */ /* 0x000fe20008410000 */
[----:B------:R-:W-:Y:S01]  /*3e40*/  FSEL R69, R78, RZ, P2 ;  /* 0x000000ff4e457208 */ /* 0x000fe20001000000 */
[-C--:B------:R-:W-:Y:S01]  /*3e50*/  FMUL.FTZ R60, R60, R151.reuse ;  /* 0x000000973c3c7220 */ /* 0x080fe20000410000 */
[-C--:B------:R-:W-:Y:S01]  /*3e60*/  FMUL.FTZ R154, R154, R151.reuse ;  /* 0x000000979a9a7220 */ /* 0x080fe20000410000 */
[C---:B------:R-:W-:Y:S01]  /*3e70*/  LOP3.LUT P3, RZ, R97.reuse, 0xff, RZ, 0xc0, !PT ;  /* 0x000000ff61ff7812 */ /* 0x040fe2000786c0ff */
[-C--:B------:R-:W-:Y:S01]  /*3e80*/  FMUL.FTZ R80, R80, R151.reuse ;  /* 0x0000009750507220 */ /* 0x080fe20000410000 */
[----:B------:R-:W-:Y:S01]  /*3e90*/  ISETP.GE.U32.AND P2, PT, R96, RZ, PT ;  /* 0x000000ff6000720c */ /* 0x000fe20003f46070 */
[-C--:B------:R-:W-:Y:S01]  /*3ea0*/  FMUL.FTZ R152, R152, R151.reuse ;  /* 0x0000009798987220 */ /* 0x080fe20000410000 */
[----:B------:R-:W-:Y:S01]  /*3eb0*/  FMUL.FTZ R0, R0, R151 ;  /* 0x0000009700007220 */ /* 0x000fe20000410000 */
[----:B------:R-:W-:Y:S01]  /*3ec0*/  FSEL R61, R66, RZ, P6 ;  /* 0x000000ff423d7208 */ /* 0x000fe20003000000 */
[----:B------:R-:W-:Y:S01]  /*3ed0*/  FMUL.FTZ R60, R60, UR5 ;  /* 0x000000053c3c7c20 */ /* 0x000fe20008410000 */
[----:B------:R-:W-:Y:S01]  /*3ee0*/  FMUL.FTZ R154, R154, UR5 ;  /* 0x000000059a9a7c20 */ /* 0x000fe20008410000 */
[C---:B------:R-:W-:Y:S01]  /*3ef0*/  LOP3.LUT P6, RZ, R97.reuse, 0xff0000, RZ, 0xc0, !PT ;  /* 0x00ff000061ff7812 */ /* 0x040fe200078cc0ff */
[----:B------:R-:W-:Y:S01]  /*3f00*/  FMUL.FTZ R152, R152, UR5 ;  /* 0x0000000598987c20 */ /* 0x000fe20008410000 */
[----:B------:R-:W-:Y:S01]  /*3f10*/  FSEL R62, R74, RZ, P3 ;  /* 0x000000ff4a3e7208 */ /* 0x000fe20001800000 */
[----:B------:R-:W-:Y:S01]  /*3f20*/  FMUL.FTZ R80, R80, UR5 ;  /* 0x0000000550507c20 */ /* 0x000fe20008410000 */
[----:B------:R-:W-:Y:S01]  /*3f30*/  ISETP.GE.U32.AND.EX P2, PT, R97, 0x1000000, PT, P2 ;  /* 0x010000006100780c */ /* 0x000fe20003f46120 */
[----:B------:R-:W-:Y:S01]  /*3f40*/  FMUL.FTZ R0, R0, UR5 ;  /* 0x0000000500007c20 */ /* 0x000fe20008410000 */
[----:B------:R-:W-:-:S02]  /*3f50*/  LOP3.LUT P4, RZ, R96, 0xff000000, RZ, 0xc0, !PT ;  /* 0xff00000060ff7812 */ /* 0x000fc4000788c0ff */
[----:B------:R-:W-:Y:S02]  /*3f60*/  LOP3.LUT P5, RZ, R97, 0xff00, RZ, 0xc0, !PT ;  /* 0x0000ff0061ff7812 */ /* 0x000fe400078ac0ff */
[----:B------:R-:W-:Y:S02]  /*3f70*/  LOP3.LUT P3, RZ, R96, 0xff, RZ, 0xc0, !PT ;  /* 0x000000ff60ff7812 */ /* 0x000fe4000786c0ff */
        /* <DEDUP_REMOVED lines=9> */
.L_x_5895:
        /* <DEDUP_REMOVED lines=14> */
[-CC-:B------:R-:W-:Y:S01]  /*40f0*/  FFMA.FTZ R84, R84, R95.reuse, R158.reuse ;  /* 0x0000005f54547223 */ /* 0x180fe2000001009e */
        /* <DEDUP_REMOVED lines=54> */
.L_x_5896:
[-CC-:B------:R-:W-:Y:S01]  /*4460*/  FFMA.FTZ R88, R88, R95.reuse, R158.reuse ;  /* 0x0000005f58587223 */ /* 0x180fe2000001009e */
[-CC-:B------:R-:W-:Y:S01]  /*4470*/  FFMA.FTZ R0, R89, R95.reuse, R158.reuse ;  /* 0x0000005f59007223 */ /* 0x180fe2000001009e */
[-CC-:B------:R-:W-:Y:S01]  /*4480*/  FFMA.FTZ R91, R91, R95.reuse, R158.reuse ;  /* 0x0000005f5b5b7223 */ /* 0x180fe2000001009e */
[-C--:B------:R-:W-:Y:S01]  /*4490*/  FFMA.FTZ R84, R84, R95.reuse, R158 ;  /* 0x0000005f54547223 */ /* 0x080fe2000001009e */
[----:B------:R-:W-:Y:S01]  /*44a0*/  FADD.FTZ R88, R165, -R88 ;  /* 0x80000058a5587221 */ /* 0x000fe20000010000 */
[----:B------:R-:W-:Y:S01]  /*44b0*/  FADD.FTZ R0, R73, -R0 ;  /* 0x8000000049007221 */ /* 0x000fe20000010000 */
[----:B------:R-:W-:Y:S01]  /*44c0*/  FADD.FTZ R86, R86, -R91 ;  /* 0x8000005b56567221 */ /* 0x000fe20000010000 */
[-CC-:B------:R-:W-:Y:S01]  /*44d0*/  FFMA.FTZ R82, R82, R95.reuse, R158.reuse ;  /* 0x0000005f52527223 */ /* 0x180fe2000001009e */
[----:B------:R-:W-:Y:S01]  /*44e0*/  FMUL.FTZ R88, R157, R88 ;  /* 0x000000589d587220 */ /* 0x000fe20000410000 */
[-CC-:B------:R-:W-:Y:S01]  /*44f0*/  FFMA.FTZ R87, R87, R95.reuse, R158.reuse ;  /* 0x0000005f57577223 */ /* 0x180fe2000001009e */
[-CC-:B0-----:R-:W-:Y:S01]  /*4500*/  FFMA.FTZ R61, R68, R95.reuse, R158.reuse ;  /* 0x0000005f443d7223 */ /* 0x181fe2000001009e */
        /* <DEDUP_REMOVED lines=50> */
.L_x_5897:
[----:B------:R-:W0:Y:S01]  /*4830*/  @P1 LDC.64 R2, c[0x0][0x478] ;  /* 0x00011e00ff021b82 */ /* 0x000e220000000a00 */
[----:B------:R-:W-:-:S04]  /*4840*/  IMAD.WIDE.U32 R64, R153, 0x10, R64 ;  /* 0x0000001099407825 */ /* 0x000fc800078e0040 */
[----:B0-----:R-:W-:-:S05]  /*4850*/  @P1 IMAD.WIDE.U32 R2, R153, 0x20, R2 ;  /* 0x0000002099021825 */ /* 0x001fca00078e0002 */
[----:B------:R0:W-:Y:S04]  /*4860*/  @P1 STG.E.128 desc[UR6][R2.64], R56 ;  /* 0x0000003802001986 */ /* 0x0001e8000c101d06 */
[----:B------:R0:W-:Y:S04]  /*4870*/  @P1 STG.E.128 desc[UR6][R2.64+0x10], R52 ;  /* 0x0000103402001986 */ /* 0x0001e8000c101d06 */
[----:B------:R0:W-:Y:S02]  /*4880*/  STG.E.128 desc[UR6][R64.64], R60 ;  /* 0x0000003c40007986 */ /* 0x0001e4000c101d06 */
.L_x_5891:
[----:B012---:R-:W0:Y:S02]  /*4890*/  LDC.64 R2, c[0x0][0x380] ;  /* 0x0000e000ff027b82 */ /* 0x007e240000000a00 */
[----:B0-----:R-:W-:-:S04]  /*48a0*/  LEA R148, R2, R148, 0x2 ;  /* 0x0000009402947211 */ /* 0x001fc800078e10ff */
[----:B------:R-:W-:-:S13]  /*48b0*/  ISETP.GE.AND P1, PT, R148, R3, PT ;  /* 0x000000039400720c */ /* 0x000fda0003f26270 */
[----:B------:R-:W-:Y:S05]  /*48c0*/  @!P1 BRA `(.L_x_5898) ;  /* 0xffffffbc00049947 */ /* 0x000fea000383ffff */
[----:B------:R-:W-:Y:S05]  /*48d0*/  BSYNC B1 ;  /* 0x0000000000017941 */ /* 0x000fea0003800000 */
.L_x_5887:
[----:B------:R-:W-:Y:S02]  /*48e0*/  MOV R4, R101 ;  /* 0x0000006500047202 */ /* 0x000fe40000000f00 */
[----:B------:R-:W-:Y:S02]  /*48f0*/  MOV R5, R100 ;  /* 0x0000006400057202 */ /* 0x000fe40000000f00 */
[----:B------:R-:W-:Y:S02]  /*4900*/  MOV R6, R102 ;  /* 0x0000006600067202 */ /* 0x000fe40000000f00 */
[----:B------:R-:W-:-:S07]  /*4910*/  MOV R7, R103 ;  /* 0x0000006700077202 */ /* 0x000fce0000000f00 */
.L_x_5886:
[----:B------:R-:W-:Y:S05]  /*4920*/  BSYNC B0 ;  /* 0x0000000000007941 */ /* 0x000fea0003800000 */
.L_x_5885:
        /* <DEDUP_REMOVED lines=144> */
.L_x_5888:
        /* <DEDUP_REMOVED lines=8> */
.L_x_5900:
[----:B------:R-:W-:Y:S05]  /*52b0*/  BSYNC B2 ;  /* 0x0000000000027941 */ /* 0x000fea0003800000 */
.L_x_5899:
        /* <DEDUP_REMOVED lines=8> */
.L_x_5901:
[----:B------:R-:W-:Y:S01]  /*5340*/  FADD.FTZ R120, R95, R120 ;  /* 0x000000785f787221 */ /* 0x000fe20000010000 */
[----:B------:R-:W-:-:S04]  /*5350*/  HFMA2 R176, -RZ, RZ, 0, 1.1920928955078125e-07 ;  /* 0x00000002ffb07431 */ /* 0x000fc800000001ff */
[----:B------:R-:W-:Y:S02]  /*5360*/  MOV R181, R120 ;  /* 0x0000007800b57202 */ /* 0x000fe40000000f00 */
[----:B------:R-:W-:-:S07]  /*5370*/  MOV R166, R179 ;  /* 0x000000b300a67202 */ /* 0x000fce0000000f00 */
[----:B------:R-:W-:Y:S05]  /*5380*/  WARPSYNC.COLLECTIVE R174, `(.L_x_5902) ;  /* 0x00000000ae087348 */ /* 0x000fea0003c00000 */
[----:B------:R0:W1:Y:S02]  /*5390*/  SHFL.BFLY P3, R179, R181, R176, R183 ;  /* 0x0c0000b0b5b37389 */ /* 0x00006400000600b7 */
[----:B01----:R-:W-:Y:S05]  /*53a0*/  ENDCOLLECTIVE ;  /* 0x000000000000791b */ /* 0x003fea0003800000 */
.L_x_5902:
[----:B------:R-:W-:-:S05]  /*53b0*/  FADD.FTZ R166, R117, R166 ;  /* 0x000000a675a67221 */ /* 0x000fca0000010000 */
[----:B------:R-:W-:Y:S02]  /*53c0*/  MOV R181, R166 ;  /* 0x000000a600b57202 */ /* 0x000fe40000000f00 */
[----:B------:R-:W-:-:S07]  /*53d0*/  MOV R121, R179 ;  /* 0x000000b300797202 */ /* 0x000fce0000000f00 */
[----:B------:R-:W-:Y:S05]  /*53e0*/  WARPSYNC.COLLECTIVE R174, `(.L_x_5903) ;  /* 0x00000000ae087348 */ /* 0x000fea0003c00000 */
[----:B------:R0:W1:Y:S02]  /*53f0*/  SHFL.BFLY P3, R179, R181, R176, R183 ;  /* 0x0c0000b0b5b37389 */ /* 0x00006400000600b7 */
[----:B01----:R-:W-:Y:S05]  /*5400*/  ENDCOLLECTIVE ;  /* 0x000000000000791b */ /* 0x003fea0003800000 */
.L_x_5903:
        /* <DEDUP_REMOVED lines=8> */
.L_x_5904:
[----:B------:R-:W-:-:S05]  /*5490*/  FADD.FTZ R141, R166, R141 ;  /* 0x0000008da68d7221 */ /* 0x000fca0000010000 */
[----:B------:R-:W-:Y:S02]  /*54a0*/  MOV R181, R141 ;  /* 0x0000008d00b57202 */ /* 0x000fe40000000f00 */
[----:B------:R-:W-:-:S07]  /*54b0*/  MOV R168, R179 ;  /* 0x000000b300a87202 */ /* 0x000fce0000000f00 */
[----:B------:R-:W-:Y:S05]  /*54c0*/  WARPSYNC.COLLECTIVE R174, `(.L_x_5905) ;  /* 0x00000000ae087348 */ /* 0x000fea0003c00000 */
[----:B------:R0:W1:Y:S02]  /*54d0*/  SHFL.BFLY P3, R179, R181, R176, R183 ;  /* 0x0c0000b0b5b37389 */ /* 0x00006400000600b7 */
[----:B01----:R-:W-:Y:S05]  /*54e0*/  ENDCOLLECTIVE ;  /* 0x000000000000791b */ /* 0x003fea0003800000 */
.L_x_5905:
[----:B------:R-:W-:Y:S01]  /*54f0*/  FADD.FTZ R168, R121, R168 ;  /* 0x000000a879a87221 */ /* 0x000fe20000010000 */
[----:B------:R-:W-:Y:S02]  /*5500*/  MOV R121, R146 ;  /* 0x0000009200797202 */ /* 0x000fe40000000f00 */
[----:B------:R-:W-:Y:S01]  /*5510*/  MOV R146, R162 ;  /* 0x000000a200927202 */ /* 0x000fe20000000f00 */
[----:B------:R-:W-:Y:S01]  /*5520*/  HFMA2 R176, -RZ, RZ, 0, 4.76837158203125e-07 ;  /* 0x00000008ffb07431 */ /* 0x000fe200000001ff */
[----:B------:R-:W-:Y:S02]  /*5530*/  MOV R181, R168 ;  /* 0x000000a800b57202 */ /* 0x000fe40000000f00 */
[----:B------:R-:W-:-:S07]  /*5540*/  MOV R170, R179 ;  /* 0x000000b300aa7202 */ /* 0x000fce0000000f00 */
[----:B------:R-:W-:Y:S05]  /*5550*/  WARPSYNC.COLLECTIVE R174, `(.L_x_5906) ;  /* 0x00000000ae087348 */ /* 0x000fea0003c00000 */
[----:B------:R0:W1:Y:S02]  /*5560*/  SHFL.BFLY P3, R179, R181, R176, R183 ;  /* 0x0c0000b0b5b37389 */ /* 0x00006400000600b7 */
[----:B01----:R-:W-:Y:S05]  /*5570*/  ENDCOLLECTIVE ;  /* 0x000000000000791b */ /* 0x003fea0003800000 */
.L_x_5906:
        /* <DEDUP_REMOVED lines=8> */
.L_x_5907:
[----:B------:R-:W-:Y:S01]  /*5600*/  FADD.FTZ R95, R168, R95 ;  /* 0x0000005fa85f7221 */ /* 0x000fe20000010000 */
[----:B------:R-:W-:-:S04]  /*5610*/  HFMA2 R176, -RZ, RZ, 0, 9.5367431640625e-07 ;  /* 0x00000010ffb07431 */ /* 0x000fc800000001ff */
[----:B------:R-:W-:Y:S02]  /*5620*/  MOV R181, R95 ;  /* 0x0000005f00b57202 */ /* 0x000fe40000000f00 */
[----:B------:R-:W-:-:S07]  /*5630*/  MOV R117, R179 ;  /* 0x000000b300757202 */ /* 0x000fce0000000f00 */
[----:B------:R-:W-:Y:S05]  /*5640*/  WARPSYNC.COLLECTIVE R174, `(.L_x_5908) ;  /* 0x00000000ae087348 */ /* 0x000fea0003c00000 */
[----:B------:R0:W1:Y:S02]  /*5650*/  SHFL.BFLY P3, R179, R181, R176, R183 ;  /* 0x0c0000b0b5b37389 */ /* 0x00006400000600b7 */
[----:B01----:R-:W-:Y:S05]  /*5660*/  ENDCOLLECTIVE ;  /* 0x000000000000791b */ /* 0x003fea0003800000 */
.L_x_5908:
[----:B------:R-:W-:Y:S01]  /*5670*/  FADD.FTZ R172, R170, R117 ;  /* 0x00000075aaac7221 */ /* 0x000fe20000010000 */
[----:B------:R-:W-:-:S04]  /*5680*/  MOV R117, R158 ;  /* 0x0000009e00757202 */ /* 0x000fc80000000f00 */
[----:B------:R-:W-:Y:S02]  /*5690*/  MOV R181, R172 ;  /* 0x000000ac00b57202 */ /* 0x000fe40000000f00 */
[----:B------:R-:W-:-:S07]  /*56a0*/  MOV R166, R179 ;  /* 0x000000b300a67202 */ /* 0x000fce0000000f00 */
[----:B------:R-:W-:Y:S05]  /*56b0*/  WARPSYNC.COLLECTIVE R174, `(.L_x_5909) ;  /* 0x00000000ae087348 */ /* 0x000fea0003c00000 */
[----:B------:R0:W1:Y:S02]  /*56c0*/  SHFL.BFLY P3, R179, R181, R176, R183 ;  /* 0x0c0000b0b5b37389 */ /* 0x00006400000600b7 */
[----:B01----:R-:W-:Y:S05]  /*56d0*/  ENDCOLLECTIVE ;  /* 0x000000000000791b */ /* 0x003fea0003800000 */
.L_x_5909:
[----:B------:R-:W-:Y:S05]  /*56e0*/  BRA `(.L_x_5910) ;  /* 0xffffffc000007947 */ /* 0x000fea000383ffff */
.L_x_5911:
        /* <DEDUP_REMOVED lines=9> */
.L_x_14500:


//--------------------- .text._ZN10layer_norm22ln_bwd_finalize_kernelINS_22Kernel_traits_finalizeILj768Ef13__nv_bfloat16fS2_fjLb0ELj1024ELj4ENS_18Kernel_traits_baseILj768EfS2_fS2_fjLj1024EEEEELb0ELb0EEEvNS_9BwdParamsE --------------------------
	.section	.text._ZN10layer_norm22ln_bwd_finalize_kernelINS_22Kernel_traits_finalizeILj768Ef13__nv_bfloat16fS2_fjLb0ELj1024ELj4ENS_18Kernel_traits_baseILj768EfS2_fS2_fjLj1024EEEEELb0ELb0EEEvNS_9BwdParamsE,"ax",@progbits
	.align	128
        .global         _ZN10layer_norm22ln_bwd_finalize_kernelINS_22Kernel_traits_finalizeILj768Ef13__nv_bfloat16fS2_fjLb0ELj1024ELj4ENS_18Kernel_traits_baseILj768EfS2_fS2_fjLj1024EEEEELb0ELb0EEEvNS_9BwdParamsE
        .type           _ZN10layer_norm22ln_bwd_finalize_kernelINS_22Kernel_traits_finalizeILj768Ef13__nv_bfloat16fS2_fjLb0ELj1024ELj4ENS_18Kernel_traits_baseILj768EfS2_fS2_fjLj1024EEEEELb0ELb0EEEvNS_9BwdParamsE,@function
        .size           _ZN10layer_norm22ln_bwd_finalize_kernelINS_22Kernel_traits_finalizeILj768Ef13__nv_bfloat16fS2_fjLb0ELj1024ELj4ENS_18Kernel_traits_baseILj768EfS2_fS2_fjLj1024EEEEELb0ELb0EEEvNS_9BwdParamsE,(.L_x_14501 - _ZN10layer_norm22ln_bwd_finalize_kernelINS_22Kernel_traits_finalizeILj768Ef13__nv_bfloat16fS2_fjLb0ELj1024ELj4ENS_18Kernel_traits_baseILj768EfS2_fS2_fjLj1024EEEEELb0ELb0EEEvNS_9BwdParamsE)
        .other          _ZN10layer_norm22ln_bwd_finalize_kernelINS_22Kernel_traits_finalizeILj768Ef13__nv_bfloat16fS2_fjLb0ELj1024ELj4ENS_18Kernel_traits_baseILj768EfS2_fS2_fjLj1024EEEEELb0ELb0EEEvNS_9BwdParamsE,@"STO_CUDA_ENTRY STV_DEFAULT"
_ZN10layer_norm22ln_bwd_finalize_kernelINS_22Kernel_traits_finalizeILj768Ef13__nv_bfloat16fS2_fjLb0ELj1024ELj4ENS_18Kernel_traits_baseILj768EfS2_fS2_fjLj1024EEEEELb0ELb0EEEvNS_9BwdParamsE:
.text._ZN10layer_norm22ln_bwd_finalize_kernelINS_22Kernel_traits_finalizeILj768Ef13__nv_bfloat16fS2_fjLb0ELj1024ELj4ENS_18Kernel_traits_baseILj768EfS2_fS2_fjLj1024EEEEELb0ELb0EEEvNS_9BwdParamsE:
        /* <DEDUP_REMOVED lines=78> */
.L_x_5916:
        /* <DEDUP_REMOVED lines=118> */
.L_x_5915:
[----:B------:R-:W-:Y:S05]  /*0c40*/  BSYNC.RECONVERGENT B1 ;  /* 0x0000000000017941 */ /* 0x000fea0003800200 */
.L_x_5914:
        /* <DEDUP_REMOVED lines=68> */
.L_x_5918:
[----:B------:R-:W-:Y:S05]  /*1090*/  BSYNC.RECONVERGENT B1 ;  /* 0x0000000000017941 */ /* 0x000fea0003800200 */
.L_x_5917:
        /* <DEDUP_REMOVED lines=37> */
.L_x_5920:
[----:B------:R-:W-:Y:S05]  /*12f0*/  BSYNC.RECONVERGENT B1 ;  /* 0x0000000000017941 */ /* 0x000fea0003800200 */
.L_x_5919:
[----:B------:R-:W-:Y:S05]  /*1300*/  @!P1 BRA `(.L_x_5913) ;  /* 0x00000000003c9947 */ /* 0x000fea0003800000 */
[----:B------:R-:W0:Y:S01]  /*1310*/  LDC.64 R8, c[0x0][0x440] ;  /* 0x00011000ff087b82 */ /* 0x000e220000000a00 */
[----:B------:R-:W-:Y:S01]  /*1320*/  IMAD R0, R3, R54, R0 ;  /* 0x0000003603007224 */ /* 0x000fe200078e0200 */
[----:B------:R-:W-:-:S04]  /*1330*/  IADD3 R12, PT, PT, -R55, RZ, RZ ;  /* 0x000000ff370c7210 */ /* 0x000fc80007ffe1ff */
[----:B------:R-:W-:Y:S02]  /*1340*/  IADD3 R3, PT, PT, R57, R0, RZ ;  /* 0x0000000039037210 */ /* 0x000fe40007ffe0ff */
[----:B------:R-:W1:Y:S05]  /*1350*/  LDC.64 R10, c[0x0][0x448] ;  /* 0x00011200ff0a7b82 */ /* 0x000e6a0000000a00 */
.L_x_5921:
        /* <DEDUP_REMOVED lines=10> */
.L_x_5913:
[----:B------:R-:W-:Y:S05]  /*1400*/  BSYNC.RECONVERGENT B0 ;  /* 0x0000000000007941 */ /* 0x000fea0003800200 */
.L_x_5912:
        /* <DEDUP_REMOVED lines=60> */
.L_x_5922:
        /* <DEDUP_REMOVED lines=11> */
.L_x_14501:


//--------------------- .text._ZN10layer_norm13ln_bwd_kernelINS_13Kernel_traitsIf13__nv_bfloat16fS2_fjLj768ELj1ELj4ELj1ELj16ENS_18Kernel_traits_baseILj768EfS2_fS2_fjLj128EEEEELb1ELb0ELb1ELb0EEEvNS_9BwdParamsE --------------------------
	.section	.text._ZN10layer_norm13ln_bwd_kernelINS_13Kernel_traitsIf13__nv_bfloat16fS2_fjLj768ELj1ELj4ELj1ELj16ENS_18Kernel_traits_baseILj768EfS2_fS2_fjLj128EEEEELb1ELb0ELb1ELb0EEEvNS_9BwdParamsE,"ax",@progbits
	.align	128
        .global         _ZN10layer_norm13ln_bwd_kernelINS_13Kernel_traitsIf13__nv_bfloat16fS2_fjLj768ELj1ELj4ELj1ELj16ENS_18Kernel_traits_baseILj768EfS2_fS2_fjLj128EEEEELb1ELb0ELb1ELb0EEEvNS_9BwdParamsE
        .type           _ZN10layer_norm13ln_bwd_kernelINS_13Kernel_traitsIf13__nv_bfloat16fS2_fjLj768ELj1ELj4ELj1ELj16ENS_18Kernel_traits_baseILj768EfS2_fS2_fjLj128EEEEELb1ELb0ELb1ELb0EEEvNS_9BwdParamsE,@function
        .size           _ZN10layer_norm13ln_bwd_kernelINS_13Kernel_traitsIf13__nv_bfloat16fS2_fjLj768ELj1ELj4ELj1ELj16ENS_18Kernel_traits_baseILj768EfS2_fS2_fjLj128EEEEELb1ELb0ELb1ELb0EEEvNS_9BwdParamsE,(.L_x_14502 - _ZN10layer_norm13ln_bwd_kernelINS_13Kernel_traitsIf13__nv_bfloat16fS2_fjLj768ELj1ELj4ELj1ELj16ENS_18Kernel_traits_baseILj768EfS2_fS2_fjLj128EEEEELb1ELb0ELb1ELb0EEEvNS_9BwdParamsE)
        .other          _ZN10layer_norm13ln_bwd_kernelINS_13Kernel_traitsIf13__nv_bfloat16fS2_fjLj768ELj1ELj4ELj1ELj16ENS_18Kernel_traits_baseILj768EfS2_fS2_fjLj128EEEEELb1ELb0ELb1ELb0EEEvNS_9BwdParamsE,@"STO_CUDA_ENTRY STV_DEFAULT"
_ZN10layer_norm13ln_bwd_kernelINS_13Kernel_traitsIf13__nv_bfloat16fS2_fjLj768ELj1ELj4ELj1ELj16ENS_18Kernel_traits_baseILj768EfS2_fS2_fjLj128EEEEELb1ELb0ELb1ELb0EEEvNS_9BwdParamsE:
.text._ZN10layer_norm13ln_bwd_kernelINS_13Kernel_traitsIf13__nv_bfloat16fS2_fjLj768ELj1ELj4ELj1ELj16ENS_18Kernel_traits_baseILj768EfS2_fS2_fjLj128EEEEELb1ELb0ELb1ELb0EEEvNS_9BwdParamsE:
        /* <DEDUP_REMOVED lines=89> */
.L_x_6038:
        /* <DEDUP_REMOVED lines=59> */
[----:B------:R-:W-:Y:S01]  /*0940*/  VIADD R187, R187, 0x20 ;  /* 0x00000020bbbb7836 */ /* 0x000fe20000000000 */
[----:B------:R-:W-:Y:S02]  /*0950*/  IADD3 R185, PT, PT, R185, 0x20, RZ ;  /* 0x00000020b9b97810 */ /* 0x000fe40007ffe0ff */
[----:B------:R-:W-:Y:S01]  /*0960*/  IADD3 R186, PT, PT, R186, 0x20, RZ ;  /* 0x00000020baba7810 */ /* 0x000fe20007ffe0ff */
[C---:B---3--:R-:W-:Y:S01]  /*0970*/  FADD.FTZ R3, -R184.reuse, R112 ;  /* 0x00000070b8037221 */ /* 0x048fe20000010100 */
[C---:B------:R-:W-:Y:S01]  /*0980*/  FADD.FTZ R135, -R184.reuse, R113 ;  /* 0x00000071b8877221 */ /* 0x040fe20000010100 */
[----:B----4-:R-:W-:Y:S01]  /*0990*/  FADD.FTZ R137, -R184, R120 ;  /* 0x00000078b8897221 */ /* 0x010fe20000010100 */
[----:B------:R-:W-:-:S02]  /*09a0*/  PRMT R112, R116, 0x7632, R112 ;  /* 0x0000763274707816 */ /* 0x000fc40000000070 */
[----:B------:R-:W-:Y:S01]  /*09b0*/  SHF.L.U32 R113, R116, 0x10, RZ ;  /* 0x0000001074717819 */ /* 0x000fe200000006ff */
[----:B------:R-:W-:Y:S01]  /*09c0*/  FMUL.FTZ R137, R134, R137 ;  /* 0x0000008986897220 */ /* 0x000fe20000410000 */
[----:B------:R-:W-:Y:S01]  /*09d0*/  SHF.L.U32 R141, R118, 0x10, RZ ;  /* 0x00000010768d7819 */ /* 0x000fe200000006ff */
[----:B------:R-:W-:Y:S01]  /*09e0*/  FMUL.FTZ R136, R134, R135 ;  /* 0x0000008786887220 */ /* 0x000fe20000410000 */
[----:B------:R-:W-:Y:S01]  /*09f0*/  SHF.L.U32 R112, R112, 0x10, RZ ;  /* 0x0000001070707819 */ /* 0x000fe200000006ff */
[----:B------:R-:W-:Y:S01]  /*0a00*/  FMUL.FTZ R3, R134, R3 ;  /* 0x0000000386037220 */ /* 0x000fe20000410000 */
[----:B------:R-:W-:Y:S01]  /*0a10*/  FMUL.FTZ R140, R88, R113 ;  /* 0x00000071588c7220 */ /* 0x000fe20000410000 */
[----:B------:R-:W-:Y:S01]  /*0a20*/  PRMT R116, R118, 0x7632, R116 ;  /* 0x0000763276747816 */ /* 0x000fe20000000074 */
[----:B------:R-:W-:Y:S01]  /*0a30*/  FADD.FTZ R139, -R184, R114 ;  /* 0x00000072b88b7221 */ /* 0x000fe20000010100 */
[C---:B------:R-:W-:Y:S01]  /*0a40*/  PRMT R118, R119.reuse, 0x7632, R118 ;  /* 0x0000763277767816 */ /* 0x040fe20000000076 */
[----:B------:R-:W-:Y:S01]  /*0a50*/  FADD.FTZ R36, R36, R141 ;  /* 0x0000008d24247221 */ /* 0x000fe20000010000 */
[----:B------:R-:W-:Y:S01]  /*0a60*/  SHF.L.U32 R143, R119, 0x10, RZ ;  /* 0x00000010778f7819 */ /* 0x000fe200000006ff */
[-C--:B------:R-:W-:Y:S01]  /*0a70*/  FFMA.FTZ R60, R137, R141.reuse, R60 ;  /* 0x0000008d893c7223 */ /* 0x080fe2000001003c */
[----:B------:R-:W-:Y:S01]  /*0a80*/  FMUL.FTZ R144, R84, R141 ;  /* 0x0000008d54907220 */ /* 0x000fe20000410000 */
[C---:B------:R-:W-:Y:S01]  /*0a90*/  FADD.FTZ R115, -R184.reuse, R115 ;  /* 0x00000073b8737221 */ /* 0x040fe20000010100 */
[----:B------:R-:W-:Y:S01]  /*0aa0*/  PRMT R114, R117, 0x7632, R114 ;  /* 0x0000763275727816 */ /* 0x000fe20000000072 */
[----:B------:R-:W-:Y:S01]  /*0ab0*/  FADD.FTZ R119, -R184, R122 ;  /* 0x0000007ab8777221 */ /* 0x000fe20000010100 */
[-C--:B------:R-:W-:Y:S01]  /*0ac0*/  FFMA.FTZ R65, R136, R112.reuse, R65 ;  /* 0x0000007088417223 */ /* 0x080fe20000010041 */
[----:B------:R-:W-:Y:S01]  /*0ad0*/  FADD.FTZ R41, R41, R112 ;  /* 0x0000007029297221 */ /* 0x000fe20000010000 */
[----:B------:R-:W-:Y:S01]  /*0ae0*/  FMUL.FTZ R141, R89, R112 ;  /* 0x00000070598d7220 */ /* 0x000fe20000410000 */
[----:B------:R-:W-:Y:S01]  /*0af0*/  SHF.L.U32 R117, R117, 0x10, RZ ;  /* 0x0000001075757819 */ /* 0x000fe200000006ff */
[----:B------:R-:W-:Y:S01]  /*0b00*/  FADD.FTZ R40, R40, R113 ;  /* 0x0000007128287221 */ /* 0x000fe20000010000 */
[C---:B------:R-:W-:Y:S01]  /*0b10*/  FFMA.FTZ R64, R3.reuse, R113, R64 ;  /* 0x0000007103407223 */ /* 0x040fe20000010040 */
[----:B------:R-:W-:Y:S01]  /*0b20*/  FADD.FTZ R112, RZ, R140 ;  /* 0x0000008cff707221 */ /* 0x000fe20000010000 */
[----:B------:R-:W-:Y:S01]  /*0b30*/  FFMA.FTZ R113, R3, R140, RZ ;  /* 0x0000008c03717223 */ /* 0x000fe200000100ff */
[C---:B------:R-:W-:Y:S01]  /*0b40*/  FMUL.FTZ R135, R134.reuse, R139 ;  /* 0x0000008b86877220 */ /* 0x040fe20000410000 */
[----:B------:R-:W-:Y:S01]  /*0b50*/  FMUL.FTZ R138, R134, R115 ;  /* 0x00000073868a7220 */ /* 0x000fe20000410000 */
        /* <DEDUP_REMOVED lines=8> */
[-C--:B------:R-:W-:Y:S01]  /*0be0*/  FFMA.FTZ R67, R138, R114.reuse, R67 ;  /* 0x000000728a437223 */ /* 0x080fe20000010043 */
[----:B------:R-:W-:Y:S01]  /*0bf0*/  FADD.FTZ R43, R43, R114 ;  /* 0x000000722b2b7221 */ /* 0x000fe20000010000 */
[----:B------:R-:W-:Y:S01]  /*0c00*/  FMUL.FTZ R143, R91, R114 ;  /* 0x000000725b8f7220 */ /* 0x000fe20000410000 */
        /* <DEDUP_REMOVED lines=26> */
.L_x_5927:
[----:B------:R-:W-:Y:S05]  /*0db0*/  BSYNC.RECONVERGENT B1 ;  /* 0x0000000000017941 */ /* 0x000fea0003800200 */
.L_x_5926:
        /* <DEDUP_REMOVED lines=10> */
[----:B------:R-:W3:Y:S01]  /*0e60*/  LDG.E.128 R116, desc[UR6][R116.64] ;  /* 0x0000000674747981 */ /* 0x000ee2000c1e1d00 */
[----:B------:R-:W-:-:S13]  /*0e70*/  ISETP.NE.AND.EX P0, PT, RZ, UR11, PT, P0 ;  /* 0x0000000bff007c0c */ /* 0x000fda000bf05300 */
[----:B------:R-:W0:Y:S01]  /*0e80*/  @P0 LDC.64 R126, c[0x0][0x438] ;  /* 0x00010e00ff7e0b82 */ /* 0x000e220000000a00 */
[----:B--2---:R-:W-:-:S04]  /*0e90*/  IMAD.WIDE.U32 R156, R185, 0x8, R156 ;  /* 0x00000008b99c7825 */ /* 0x004fc800078e009c */
[----:B0-----:R-:W-:Y:S02]  /*0ea0*/  @P0 IMAD.WIDE.U32 R152, R186, 0x20, R126 ;  /* 0x00000020ba980825 */ /* 0x001fe400078e007e */
[----:B------:R0:W5:Y:S04]  /*0eb0*/  LDG.E.64 R126, desc[UR6][R156.64] ;  /* 0x000000069c7e7981 */ /* 0x000168000c1e1b00 */
[----:B------:R-:W5:Y:S04]  /*0ec0*/  @P0 LDG.E.128 R8, desc[UR6][R152.64] ;  /* 0x0000000698080981 */ /* 0x000f68000c1e1d00 */
[----:B------:R1:W5:Y:S01]  /*0ed0*/  @P0 LDG.E.128 R4, desc[UR6][R152.64+0x10] ;  /* 0x0000100698040981 */ /* 0x000362000c1e1d00 */
[----:B------:R-:W-:-:S02]  /*0ee0*/  IADD3 R187, PT, PT, R187, 0x20, RZ ;  /* 0x00000020bbbb7810 */ /* 0x000fc40007ffe0ff */
[----:B------:R-:W-:Y:S02]  /*0ef0*/  IADD3 R185, PT, PT, R185, 0x20, RZ ;  /* 0x00000020b9b97810 */ /* 0x000fe40007ffe0ff */
[----:B------:R-:W-:Y:S01]  /*0f00*/  IADD3 R186, PT, PT, R186, 0x20, RZ ;  /* 0x00000020baba7810 */ /* 0x000fe20007ffe0ff */
[C-C-:B----4-:R-:W-:Y:S01]  /*0f10*/  FADD.FTZ R149, -R184.reuse, R112.reuse ;  /* 0x00000070b8957221 */ /* 0x150fe20000010100 */
[----:B------:R-:W-:Y:S01]  /*0f20*/  FADD.FTZ R151, -R184, R113 ;  /* 0x00000071b8977221 */ /* 0x000fe20000010100 */
[C---:B---3--:R-:W-:Y:S02]  /*0f30*/  PRMT R112, R116.reuse, 0x7632, R112 ;  /* 0x0000763274707816 */ /* 0x048fe40000000070 */
[----:B------:R-:W-:Y:S01]  /*0f40*/  SHF.L.U32 R113, R116, 0x10, RZ ;  /* 0x0000001074717819 */ /* 0x000fe200000006ff */
[----:B------:R-:W-:Y:S01]  /*0f50*/  FADD.FTZ R161, -R184, R114 ;  /* 0x00000072b8a17221 */ /* 0x000fe20000010100 */
[----:B0-----:R-:W-:Y:S01]  /*0f60*/  PRMT R157, R119, 0x7632, R157 ;  /* 0x00007632779d7816 */ /* 0x001fe2000000009d */
[----:B------:R-:W-:Y:S01]  /*0f70*/  FMUL.FTZ R149, R134, R149 ;  /* 0x0000009586957220 */ /* 0x000fe20000410000 */
[----:B------:R-:W-:-:S02]  /*0f80*/  IMAD.U32 R114, R112, 0x10000, RZ ;  /* 0x0001000070727824 */ /* 0x000fc400078e00ff */
[-C--:B------:R-:W-:Y:S01]  /*0f90*/  FMUL.FTZ R156, R80, R113.reuse ;  /* 0x00000071509c7220 */ /* 0x080fe20000410000 */
[C-C-:B------:R-:W-:Y:S01]  /*0fa0*/  FADD.FTZ R163, -R184.reuse, R115.reuse ;  /* 0x00000073b8a37221 */ /* 0x140fe20000010100 */
[----:B-1----:R-:W-:Y:S01]  /*0fb0*/  FADD.FTZ R153, -R184, R120 ;  /* 0x00000078b8997221 */ /* 0x002fe20000010100 */
        /* <DEDUP_REMOVED lines=13> */
[----:B------:R-:W-:Y:S01]  /*1090*/  FMUL.FTZ R151, R134, R161 ;  /* 0x000000a186977220 */ /* 0x000fe20000410000 */
[----:B------:R-:W-:Y:S01]  /*10a0*/  FMUL.FTZ R158, R82, R117 ;  /* 0x00000075529e7220 */ /* 0x000fe20000410000 */
[----:B------:R-:W-:Y:S01]  /*10b0*/  FFMA.FTZ R112, R152, R157, R113 ;  /* 0x0000009d98707223 */ /* 0x000fe20000010071 */
[----:B------:R-:W-:Y:S01]  /*10c0*/  PRMT R155, R118, 0x7632, R155 ;  /* 0x00007632769b7816 */ /* 0x000fe2000000009b */
[----:B------:R-:W-:Y:S01]  /*10d0*/  FADD.FTZ R28, R28, R159 ;  /* 0x0000009f1c1c7221 */ /* 0x000fe20000010000 */
[-C--:B------:R-:W-:Y:S01]  /*10e0*/  FFMA.FTZ R52, R153, R159.reuse, R52 ;  /* 0x0000009f99347223 */ /* 0x080fe20000010034 */
[----:B------:R-:W-:Y:S01]  /*10f0*/  FMUL.FTZ R160, R76, R159 ;  /* 0x0000009f4ca07220 */ /* 0x000fe20000410000 */
[----:B------:R-:W-:Y:S01]  /*1100*/  FFMA.FTZ R57, R152, R114, R57 ;  /* 0x0000007298397223 */ /* 0x000fe20000010039 */
[----:B------:R-:W-:Y:S01]  /*1110*/  FADD.FTZ R33, R33, R114 ;  /* 0x0000007221217221 */ /* 0x000fe20000010000 */
        /* <DEDUP_REMOVED lines=35> */
.L_x_5929:
[----:B------:R-:W-:Y:S05]  /*1350*/  BSYNC.RECONVERGENT B1 ;  /* 0x0000000000017941 */ /* 0x000fea0003800200 */
.L_x_5928:
        /* <DEDUP_REMOVED lines=13> */
[----:B------:R-:W1:Y:S02]  /*1430*/  @P0 LDC.64 R168, c[0x0][0x438] ;  /* 0x00010e00ffa80b82 */ /* 0x000e640000000a00 */
[----:B-1----:R-:W-:-:S05]  /*1440*/  @P0 IMAD.WIDE.U32 R168, R186, 0x20, R168 ;  /* 0x00000020baa80825 */ /* 0x002fca00078e00a8 */
[----:B------:R-:W5:Y:S04]  /*1450*/  @P0 LDG.E.128 R92, desc[UR6][R168.64] ;  /* 0x00000006a85c0981 */ /* 0x000f68000c1e1d00 */
[----:B------:R1:W5:Y:S01]  /*1460*/  @P0 LDG.E.128 R96, desc[UR6][R168.64+0x10] ;  /* 0x00001006a8600981 */ /* 0x000362000c1e1d00 */
[C---:B---3--:R-:W-:Y:S01]  /*1470*/  FADD.FTZ R165, -R184.reuse, R112 ;  /* 0x00000070b8a57221 */ /* 0x048fe20000010100 */
[C---:B------:R-:W-:Y:S01]  /*1480*/  FADD.FTZ R167, -R184.reuse, R113 ;  /* 0x00000071b8a77221 */ /* 0x040fe20000010100 */
[C---:B0-----:R-:W-:Y:S01]  /*1490*/  FADD.FTZ R171, -R184.reuse, R114 ;  /* 0x00000072b8ab7221 */ /* 0x041fe20000010100 */
[----:B------:R-:W-:Y:S01]  /*14a0*/  FADD.FTZ R173, -R184, R115 ;  /* 0x00000073b8ad7221 */ /* 0x000fe20000010100 */
[----:B------:R-:W-:Y:S01]  /*14b0*/  FMUL.FTZ R165, R134, R165 ;  /* 0x000000a586a57220 */ /* 0x000fe20000410000 */
[----:B----4-:R-:W-:-:S02]  /*14c0*/  PRMT R112, R120, 0x7632, R112 ;  /* 0x0000763278707816 */ /* 0x010fc40000000070 */
[----:B------:R-:W-:Y:S02]  /*14d0*/  SHF.L.U32 R113, R120, 0x10, RZ ;  /* 0x0000001078717819 */ /* 0x000fe400000006ff */
[----:B------:R-:W-:-:S03]  /*14e0*/  SHF.L.U32 R114, R112, 0x10, RZ ;  /* 0x0000001070727819 */ /* 0x000fc600000006ff */
[----:B------:R-:W-:Y:S01]  /*14f0*/  FMUL.FTZ R174, R72, R113 ;  /* 0x0000007148ae7220 */ /* 0x000fe20000410000 */
[C---:B------:R-:W-:Y:S01]  /*1500*/  PRMT R115, R121.reuse, 0x7632, R115 ;  /* 0x0000763279737816 */ /* 0x040fe20000000073 */
[----:B------:R-:W-:Y:S01]  /*1510*/  FMUL.FTZ R170, R134, R173 ;  /* 0x000000ad86aa7220 */ /* 0x000fe20000410000 */
[----:B------:R-:W-:Y:S01]  /*1520*/  SHF.L.U32 R121, R121, 0x10, RZ ;  /* 0x0000001079797819 */ /* 0x000fe200000006ff */
[----:B------:R-:W-:Y:S01]  /*1530*/  FADD.FTZ R24, R24, R113 ;  /* 0x0000007118187221 */ /* 0x000fe20000010000 */
[----:B------:R-:W-:Y:S01]  /*1540*/  FFMA.FTZ R48, R165, R113, R48 ;  /* 0x00000071a5307223 */ /* 0x000fe20000010030 */
[----:B------:R-:W-:Y:S01]  /*1550*/  FADD.FTZ R112, R189, R174 ;  /* 0x000000aebd707221 */ /* 0x000fe20000010000 */
[----:B------:R-:W-:Y:S01]  /*1560*/  FMUL.FTZ R173, R73, R114 ;  /* 0x0000007249ad7220 */ /* 0x000fe20000410000 */
[----:B-1----:R-:W-:Y:S01]  /*1570*/  FMUL.FTZ R168, R134, R167 ;  /* 0x000000a786a87220 */ /* 0x002fe20000410000 */
[----:B------:R-:W-:Y:S01]  /*1580*/  FFMA.FTZ R113, R165, R174, R188 ;  /* 0x000000aea5717223 */ /* 0x000fe200000100bc */
[----:B------:R-:W-:Y:S01]  /*1590*/  FADD.FTZ R175, -R184, R116 ;  /* 0x00000074b8af7221 */ /* 0x000fe20000010100 */
[----:B------:R-:W-:Y:S01]  /*15a0*/  SHF.L.U32 R116, R115, 0x10, RZ ;  /* 0x0000001073747819 */ /* 0x000fe200000006ff */
[----:B------:R-:W-:Y:S01]  /*15b0*/  FADD.FTZ R115, R112, R173 ;  /* 0x000000ad70737221 */ /* 0x000fe20000010000 */
[----:B------:R-:W-:Y:S01]  /*15c0*/  FMUL.FTZ R167, R134, R171 ;  /* 0x000000ab86a77220 */ /* 0x000fe20000410000 */
[----:B------:R-:W-:Y:S01]  /*15d0*/  FMUL.FTZ R176, R74, R121 ;  /* 0x000000794ab07220 */ /* 0x000fe20000410000 */
[----:B------:R-:W-:Y:S01]  /*15e0*/  FFMA.FTZ R112, R168, R173, R113 ;  /* 0x000000ada8707223 */ /* 0x000fe20000010071 */
[C---:B------:R-:W-:Y:S01]  /*15f0*/  FADD.FTZ R177, -R184.reuse, R117 ;  /* 0x00000075b8b17221 */ /* 0x040fe20000010100 */
[----:B------:R-:W-:Y:S01]  /*1600*/  FADD.FTZ R185, -R184, R119 ;  /* 0x00000077b8b97221 */ /* 0x000fe20000010100 */
[----:B------:R-:W-:Y:S01]  /*1610*/  PRMT R117, R122, 0x7632, R117 ;  /* 0x000076327a757816 */ /* 0x000fe20000000075 */
[----:B------:R-:W-:Y:S01]  /*1620*/  FMUL.FTZ R169, R134, R175 ;  /* 0x000000af86a97220 */ /* 0x000fe20000410000 */
[----:B------:R-:W-:Y:S01]  /*1630*/  SHF.L.U32 R119, R122, 0x10, RZ ;  /* 0x000000107a777819 */ /* 0x000fe200000006ff */
[----:B------:R-:W-:Y:S01]  /*1640*/  FFMA.FTZ R49, R168, R114, R49 ;  /* 0x00000072a8317223 */ /* 0x000fe20000010031 */
[----:B------:R-:W-:Y:S01]  /*1650*/  FADD.FTZ R25, R25, R114 ;  /* 0x0000007219197221 */ /* 0x000fe20000010000 */
[----:B------:R-:W-:Y:S01]  /*1660*/  FMUL.FTZ R175, R75, R116 ;  /* 0x000000744baf7220 */ /* 0x000fe20000410000 */
[----:B------:R-:W-:Y:S01]  /*1670*/  FADD.FTZ R114, R115, R176 ;  /* 0x000000b073727221 */ /* 0x000fe20000010000 */
[----:B------:R-:W-:Y:S01]  /*1680*/  FFMA.FTZ R113, R167, R176, R112 ;  /* 0x000000b0a7717223 */ /* 0x000fe20000010070 */
[----:B------:R-:W-:Y:S01]  /*1690*/  FADD.FTZ R179, -R184, R118 ;  /* 0x00000076b8b37221 */ /* 0x000fe20000010100 */
[----:B------:R-:W-:-:S02]  /*16a0*/  IMAD.U32 R118, R117, 0x10000, RZ ;  /* 0x0001000075767824 */ /* 0x000fc400078e00ff */
[----:B------:R-:W-:Y:S01]  /*16b0*/  FMUL.FTZ R178, R68, R119 ;  /* 0x0000007744b27220 */ /* 0x000fe20000410000 */
[----:B------:R-:W-:Y:S01]  /*16c0*/  FADD.FTZ R115, R114, R175 ;  /* 0x000000af72737221 */ /* 0x000fe20000010000 */
[----:B------:R-:W-:Y:S01]  /*16d0*/  FFMA.FTZ R112, R170, R175, R113 ;  /* 0x000000afaa707223 */ /* 0x000fe20000010071 */
[C---:B------:R-:W-:Y:S01]  /*16e0*/  PRMT R120, R123.reuse, 0x7632, R120 ;  /* 0x000076327b787816 */ /* 0x040fe20000000078 */
[----:B------:R-:W-:Y:S01]  /*16f0*/  FMUL.FTZ R172, R134, R177 ;  /* 0x000000b186ac7220 */ /* 0x000fe20000410000 */
[----:B------:R-:W-:Y:S01]  /*1700*/  SHF.L.U32 R123, R123, 0x10, RZ ;  /* 0x000000107b7b7819 */ /* 0x000fe200000006ff */
        /* <DEDUP_REMOVED lines=27> */
.L_x_5925:
        /* <DEDUP_REMOVED lines=35> */
.L_x_5931:
        /* <DEDUP_REMOVED lines=29> */
.L_x_5930:
[----:B------:R-:W-:Y:S05]  /*1cc0*/  BSYNC.RECONVERGENT B0 ;  /* 0x0000000000007941 */ /* 0x000fea0003800200 */
.L_x_5924:
        /* <DEDUP_REMOVED lines=20> */
.L_x_6050:
        /* <DEDUP_REMOVED lines=37> */
.L_x_5939:
[----:B------:R-:W-:Y:S05]  /*2060*/  BSYNC.RECONVERGENT B2 ;  /* 0x0000000000027941 */ /* 0x000fea0003800200 */
.L_x_5938:
        /* <DEDUP_REMOVED lines=13> */
.L_x_5941:
[----:B------:R-:W-:Y:S05]  /*2140*/  BSYNC.RECONVERGENT B2 ;  /* 0x0000000000027941 */ /* 0x000fea0003800200 */
.L_x_5940:
        /* <DEDUP_REMOVED lines=13> */
.L_x_5943:
[----:B------:R-:W-:Y:S05]  /*2220*/  BSYNC.RECONVERGENT B2 ;  /* 0x0000000000027941 */ /* 0x000fea0003800200 */
.L_x_5942:
        /* <DEDUP_REMOVED lines=13> */
.L_x_5945:
[----:B------:R-:W-:Y:S05]  /*2300*/  BSYNC.RECONVERGENT B2 ;  /* 0x0000000000027941 */ /* 0x000fea0003800200 */
.L_x_5944:
        /* <DEDUP_REMOVED lines=13> */
.L_x_5947:
[----:B------:R-:W-:Y:S05]  /*23e0*/  BSYNC.RECONVERGENT B2 ;  /* 0x0000000000027941 */ /* 0x000fea0003800200 */
.L_x_5946:
        /* <DEDUP_REMOVED lines=13> */
.L_x_5949:
[----:B------:R-:W-:Y:S05]  /*24c0*/  BSYNC.RECONVERGENT B2 ;  /* 0x0000000000027941 */ /* 0x000fea0003800200 */
.L_x_5948:
        /* <DEDUP_REMOVED lines=13> */
.L_x_5951:
[----:B------:R-:W-:Y:S05]  /*25a0*/  BSYNC.RECONVERGENT B2 ;  /* 0x0000000000027941 */ /* 0x000fea0003800200 */
.L_x_5950:
        /* <DEDUP_REMOVED lines=14> */
.L_x_5937:
        /* <DEDUP_REMOVED lines=46> */
.L_x_5954:
[----:B------:R-:W-:Y:S05]  /*2970*/  BSYNC.RECONVERGENT B2 ;  /* 0x0000000000027941 */ /* 0x000fea0003800200 */
.L_x_5953:
        /* <DEDUP_REMOVED lines=13> */
.L_x_5956:
[----:B------:R-:W-:Y:S05]  /*2a50*/  BSYNC.RECONVERGENT B2 ;  /* 0x0000000000027941 */ /* 0x000fea0003800200 */
.L_x_5955:
        /* <DEDUP_REMOVED lines=13> */
.L_x_5958:
[----:B------:R-:W-:Y:S05]  /*2b30*/  BSYNC.RECONVERGENT B2 ;  /* 0x0000000000027941 */ /* 0x000fea0003800200 */
.L_x_5957:
        /* <DEDUP_REMOVED lines=13> */
.L_x_5960:
[----:B------:R-:W-:Y:S05]  /*2c10*/  BSYNC.RECONVERGENT B2 ;  /* 0x0000000000027941 */ /* 0x000fea0003800200 */
.L_x_5959:
        /* <DEDUP_REMOVED lines=13> */
.L_x_5962:
[----:B------:R-:W-:Y:S05]  /*2cf0*/  BSYNC.RECONVERGENT B2 ;  /* 0x0000000000027941 */ /* 0x000fea0003800200 */
.L_x_5961:
        /* <DEDUP_REMOVED lines=13> */
.L_x_5964:
[----:B------:R-:W-:Y:S05]  /*2dd0*/  BSYNC.RECONVERGENT B2 ;  /* 0x0000000000027941 */ /* 0x000fea0003800200 */
.L_x_5963:
        /* <DEDUP_REMOVED lines=13> */
.L_x_5966:
[----:B------:R-:W-:Y:S05]  /*2eb0*/  BSYNC.RECONVERGENT B2 ;  /* 0x0000000000027941 */ /* 0x000fea0003800200 */
.L_x_5965:
        /* <DEDUP_REMOVED lines=9> */
.L_x_5936:
[----:B------:R-:W-:Y:S02]  /*2f50*/  MOV R181, UR20 ;  /* 0x0000001400b57c02 */ /* 0x000fe40008000f00 */
[----:B------:R-:W-:Y:S02]  /*2f60*/  MOV R183, UR21 ;  /* 0x0000001500b77c02 */ /* 0x000fe40008000f00 */
[----:B------:R-:W-:-:S04]  /*2f70*/  ISETP.NE.U32.AND P0, PT, R181, RZ, PT ;  /* 0x000000ffb500720c */ /* 0x000fc80003f05070 */
[----:B------:R-:W-:-:S13]  /*2f80*/  ISETP.NE.AND.EX P0, PT, R183, RZ, PT, P0 ;  /* 0x000000ffb700720c */ /* 0x000fda0003f05300 */
[----:B------:R-:W-:Y:S05]  /*2f90*/  @P0 BRA `(.L_x_5967) ;  /* 0x0000000400680947 */ /* 0x000fea0003800000 */
[----:B------:R-:W1:Y:S01]  /*2fa0*/  @P2 LDC.64 R120, c[0x0][0x408] ;  /* 0x00010200ff782b82 */ /* 0x000e620000000a00 */
[-CC-:B0-----:R-:W-:Y:S01]  /*2fb0*/  @P1 FFMA.FTZ R119, R3, R114.reuse, R115.reuse ;  /* 0x0000007203771223 */ /* 0x181fe20000010073 */
[--C-:B------:R-:W-:Y:S01]  /*2fc0*/  @P1 FFMA.FTZ R118, R136, R114, R115.reuse ;  /* 0x0000007288761223 */ /* 0x100fe20000010073 */
[----:B-----5:R-:W-:Y:S01]  /*2fd0*/  MOV R122, R16 ;  /* 0x00000010007a7202 */ /* 0x020fe20000000f00 */
        /* <DEDUP_REMOVED lines=14> */
[----:B------:R-:W2:Y:S01]  /*30c0*/  @P2 LDC.64 R186, c[0x0][0x408] ;  /* 0x00010200ffba2b82 */ /* 0x000ea20000000a00 */
[----:B------:R-:W-:Y:S01]  /*30d0*/  MOV R192, R12 ;  /* 0x0000000c00c07202 */ /* 0x000fe20000000f00 */
[C---:B------:R-:W-:Y:S01]  /*30e0*/  @P1 FFMA.FTZ R188, R134.reuse, R119, R18 ;  /* 0x0000007786bc1223 */ /* 0x040fe20000010012 */
[C---:B------:R-:W-:Y:S01]  /*30f0*/  @P1 FFMA.FTZ R190, R134.reuse, R118, R19 ;  /* 0x0000007686be1223 */ /* 0x040fe20000010013 */
[----:B------:R-:W-:Y:S01]  /*3100*/  @P1 FFMA.FTZ R192, R134, R123, R12 ;  /* 0x0000007b86c01223 */ /* 0x000fe2000001000c */
[----:B------:R-:W-:Y:S01]  /*3110*/  @P1 FFMA.FTZ R198, R148, R114, R115 ;  /* 0x0000007294c61223 */ /* 0x000fe20000010073 */
[----:B-1----:R-:W-:Y:S01]  /*3120*/  @P2 FMUL.FTZ R121, R122, R121 ;  /* 0x000000797a792220 */ /* 0x002fe20000410000 */
[----:B------:R-:W-:Y:S01]  /*3130*/  @P2 LOP3.LUT P0, RZ, R128, 0xff, RZ, 0xc0, !PT ;  /* 0x000000ff80ff2812 */ /* 0x000fe2000780c0ff */
[----:B------:R-:W1:Y:S01]  /*3140*/  @P2 LDC.64 R118, c[0x0][0x408] ;  /* 0x00010200ff762b82 */ /* 0x000e620000000a00 */
[----:B------:R-:W-:Y:S01]  /*3150*/  @P1 FADD.FTZ R198, R145, -R198 ;  /* 0x800000c691c61221 */ /* 0x000fe20000010000 */
[----:B------:R-:W-:Y:S01]  /*3160*/  IMAD.MOV.U32 R194, RZ, RZ, R13 ;  /* 0x000000ffffc27224 */ /* 0x000fe200078e000d */
[----:B------:R-:W-:-:S02]  /*3170*/  MOV R196, R14 ;  /* 0x0000000e00c47202 */ /* 0x000fc40000000f00 */
[----:B------:R-:W-:Y:S01]  /*3180*/  @P2 LOP3.LUT P5, RZ, R128, 0xff00, RZ, 0xc0, !PT ;  /* 0x0000ff0080ff2812 */ /* 0x000fe200078ac0ff */
[----:B0-----:R-:W-:Y:S01]  /*3190*/  @P2 FMUL.FTZ R189, R184, R117 ;  /* 0x00000075b8bd2220 */ /* 0x001fe20000410000 */
[----:B------:R-:W-:Y:S01]  /*31a0*/  @P2 FMUL.FTZ R117, R121, R120 ;  /* 0x0000007879752220 */ /* 0x000fe20000410000 */
[----:B------:R-:W0:Y:S01]  /*31b0*/  @P2 LDC.64 R122, c[0x0][0x408] ;  /* 0x00010200ff7a2b82 */ /* 0x000e220000000a00 */
[----:B------:R-:W-:Y:S01]  /*31c0*/  @P1 FFMA.FTZ R194, R134, R198, R13 ;  /* 0x000000c686c21223 */ /* 0x000fe2000001000d */
[----:B------:R-:W-:Y:S01]  /*31d0*/  @P2 FMUL.FTZ R116, R189, R116 ;  /* 0x00000074bd742220 */ /* 0x000fe20000410000 */
[----:B------:R-:W-:Y:S01]  /*31e0*/  @P1 FFMA.FTZ R189, R139, R114, R115 ;  /* 0x000000728bbd1223 */ /* 0x000fe20000010073 */
[----:B------:R-:W-:Y:S02]  /*31f0*/  @P2 FSEL R117, R117, RZ, P0 ;  /* 0x000000ff75752208 */ /* 0x000fe40000000000 */
[----:B------:R-:W-:Y:S01]  /*3200*/  @P2 LOP3.LUT P6, RZ, R128, 0xff0000, RZ, 0xc0, !PT ;  /* 0x00ff000080ff2812 */ /* 0x000fe200078cc0ff */
[----:B------:R-:W-:Y:S01]  /*3210*/  @P1 FADD.FTZ R189, R146, -R189 ;  /* 0x800000bd92bd1221 */ /* 0x000fe20000010000 */
[----:B------:R-:W3:Y:S01]  /*3220*/  @P2 LDC.64 R184, c[0x0][0x408] ;  /* 0x00010200ffb82b82 */ /* 0x000ee20000000a00 */
[----:B------:R-:W-:Y:S01]  /*3230*/  @P2 FSEL R116, R116, RZ, P5 ;  /* 0x000000ff74742208 */ /* 0x000fe20002800000 */
[----:B--2---:R-:W-:Y:S01]  /*3240*/  @P2 FMUL.FTZ R187, R194, R187 ;  /* 0x000000bbc2bb2220 */ /* 0x004fe20000410000 */
[----:B------:R-:W-:Y:S01]  /*3250*/  @P1 FFMA.FTZ R196, R134, R189, R14 ;  /* 0x000000bd86c41223 */ /* 0x000fe2000001000e */
[----:B------:R-:W-:-:S02]  /*3260*/  @P2 LOP3.LUT P0, RZ, R128, 0xff000000, RZ, 0xc0, !PT ;  /* 0xff00000080ff2812 */ /* 0x000fc4000780c0ff */
[----:B------:R-:W-:Y:S01]  /*3270*/  @P2 LOP3.LUT P5, RZ, R129, 0xff, RZ, 0xc0, !PT ;  /* 0x000000ff81ff2812 */ /* 0x000fe200078ac0ff */
[----:B------:R-:W-:Y:S01]  /*3280*/  @P2 FMUL.FTZ R186, R187, R186 ;  /* 0x000000babbba2220 */ /* 0x000fe20000410000 */
        /* <DEDUP_REMOVED lines=43> */
.L_x_5967:
[----:B------:R-:W1:Y:S01]  /*3540*/  @P2 LDC.64 R110, c[0x0][0x408] ;  /* 0x00010200ff6e2b82 */ /* 0x000e620000000a00 */
[-CC-:B------:R-:W-:Y:S01]  /*3550*/  @P1 FFMA.FTZ R108, R138, R114.reuse, R115.reuse ;  /* 0x000000728a6c1223 */ /* 0x180fe20000010073 */
[-CC-:B------:R-:W-:Y:S01]  /*3560*/  @P1 FFMA.FTZ R109, R135, R114.reuse, R115.reuse ;  /* 0x00000072876d1223 */ /* 0x180fe20000010073 */
[-C--:B------:R-:W-:Y:S01]  /*3570*/  @P1 FFMA.FTZ R116, R150, R114.reuse, R115 ;  /* 0x0000007296741223 */ /* 0x080fe20000010073 */
[----:B-----5:R-:W-:Y:S01]  /*3580*/  MOV R107, R19 ;  /* 0x00000013006b7202 */ /* 0x020fe20000000f00 */
[----:B------:R-:W-:Y:S01]  /*3590*/  @P1 FADD.FTZ R108, R143, -R108 ;  /* 0x8000006c8f6c1221 */ /* 0x000fe20000010000 */
[----:B------:R-:W-:Y:S01]  /*35a0*/  @P1 FADD.FTZ R109, R142, -R109 ;  /* 0x8000006d8e6d1221 */ /* 0x000fe20000010000 */
[----:B------:R-:W-:Y:S01]  /*35b0*/  @P1 FFMA.FTZ R122, R148, R114, R115 ;  /* 0x00000072947a1223 */ /* 0x000fe20000010073 */
[----:B------:R-:W2:Y:S01]  /*35c0*/  @P2 LDC.64 R120, c[0x0][0x408] ;  /* 0x00010200ff782b82 */ /* 0x000ea20000000a00 */
[C---:B------:R-:W-:Y:S01]  /*35d0*/  @P1 FFMA.FTZ R107, R134.reuse, R108, R19 ;  /* 0x0000006c866b1223 */ /* 0x040fe20000010013 */
[----:B------:R-:W-:Y:S01]  /*35e0*/  MOV R106, R18 ;  /* 0x00000012006a7202 */ /* 0x000fe20000000f00 */
[----:B------:R-:W-:Y:S01]  /*35f0*/  @P1 FADD.FTZ R116, R147, -R116 ;  /* 0x8000007493741221 */ /* 0x000fe20000010000 */
[C---:B------:R-:W-:Y:S01]  /*3600*/  @P1 FFMA.FTZ R106, R134.reuse, R109, R18 ;  /* 0x0000006d866a1223 */ /* 0x040fe20000010012 */
[----:B------:R-:W-:Y:S01]  /*3610*/  @P1 FADD.FTZ R122, R145, -R122 ;  /* 0x8000007a917a1221 */ /* 0x000fe20000010000 */
[----:B------:R-:W-:Y:S01]  /*3620*/  MOV R188, R15 ;  /* 0x0000000f00bc7202 */ /* 0x000fe20000000f00 */
[C---:B------:R-:W-:Y:S01]  /*3630*/  @P1 FFMA.FTZ R188, R134.reuse, R116, R15 ;  /* 0x0000007486bc1223 */ /* 0x040fe2000001000f */
[----:B------:R-:W3:Y:S01]  /*3640*/  @P2 LDC.64 R184, c[0x0][0x408] ;  /* 0x00010200ffb82b82 */ /* 0x000ee20000000a00 */
[----:B------:R-:W-:Y:S01]  /*3650*/  @P1 FFMA.FTZ R187, R137, R114, R115 ;  /* 0x0000007289bb1223 */ /* 0x000fe20000010073 */
[----:B------:R-:W-:Y:S01]  /*3660*/  MOV R109, R13 ;  /* 0x0000000d006d7202 */ /* 0x000fe20000000f00 */
[----:B------:R-:W-:Y:S01]  /*3670*/  @P1 FFMA.FTZ R109, R134, R122, R13 ;  /* 0x0000007a866d1223 */ /* 0x000fe2000001000d */
[----:B------:R-:W-:Y:S01]  /*3680*/  MOV R108, R12 ;  /* 0x0000000c006c7202 */ /* 0x000fe20000000f00 */
[----:B------:R-:W-:Y:S01]  /*3690*/  @P1 FADD.FTZ R187, R144, -R187 ;  /* 0x800000bb90bb1221 */ /* 0x000fe20000010000 */
[-CC-:B------:R-:W-:Y:S01]  /*36a0*/  @P1 FFMA.FTZ R189, R139, R114.reuse, R115.reuse ;  /* 0x000000728bbd1223 */ /* 0x180fe20000010073 */
[----:B------:R-:W-:Y:S01]  /*36b0*/  @P1 FFMA.FTZ R190, R136, R114, R115 ;  /* 0x0000007288be1223 */ /* 0x000fe20000010073 */
[----:B------:R-:W4:Y:S01]  /*36c0*/  @P2 LDC.64 R104, c[0x0][0x408] ;  /* 0x00010200ff682b82 */ /* 0x000f220000000a00 */
[----:B-1----:R-:W-:Y:S01]  /*36d0*/  @P2 FMUL.FTZ R123, R107, R111 ;  /* 0x0000006f6b7b2220 */ /* 0x002fe20000410000 */
[----:B------:R-:W-:Y:S01]  /*36e0*/  @P1 FFMA.FTZ R108, R134, R187, R12 ;  /* 0x000000bb866c1223 */ /* 0x000fe2000001000c */
[----:B------:R-:W-:Y:S01]  /*36f0*/  @P1 FADD.FTZ R189, R146, -R189 ;  /* 0x800000bd92bd1221 */ /* 0x000fe20000010000 */
[----:B------:R-:W-:Y:S01]  /*3700*/  @P2 LOP3.LUT P0, RZ, R128, 0xff0000, RZ, 0xc0, !PT ;  /* 0x00ff000080ff2812 */ /* 0x000fe2000780c0ff */
[----:B------:R-:W-:Y:S01]  /*3710*/  @P2 FMUL.FTZ R186, R123, R110 ;  /* 0x0000006e7bba2220 */ /* 0x000fe20000410000 */
[----:B------:R-:W-:Y:S01]  /*3720*/  MOV R110, R14 ;  /* 0x0000000e006e7202 */ /* 0x000fe20000000f00 */
[----:B------:R-:W-:Y:S01]  /*3730*/  @P1 FFMA.FTZ R110, R134, R189, R14 ;  /* 0x000000bd866e1223 */ /* 0x000fe2000001000e */
[----:B--2---:R-:W-:Y:S01]  /*3740*/  @P2 FMUL.FTZ R121, R106, R121 ;  /* 0x000000796a792220 */ /* 0x004fe20000410000 */
[----:B------:R-:W1:Y:S01]  /*3750*/  @P2 LDC.64 R116, c[0x0][0x408] ;  /* 0x00010200ff742b82 */ /* 0x000e620000000a00 */
[----:B------:R-:W-:Y:S01]  /*3760*/  @P1 FADD.FTZ R190, R141, -R190 ;  /* 0x800000be8dbe1221 */ /* 0x000fe20000010000 */
[----:B------:R-:W-:Y:S01]  /*3770*/  @P2 LOP3.LUT P5, RZ, R129, 0xff, RZ, 0xc0, !PT ;  /* 0x000000ff81ff2812 */ /* 0x000fe200078ac0ff */
[----:B------:R-:W-:Y:S01]  /*3780*/  @P2 FMUL.FTZ R111, R121, R120 ;  /* 0x00000078796f2220 */ /* 0x000fe20000410000 */
[----:B------:R-:W-:Y:S01]  /*3790*/  @P2 LOP3.LUT P6, RZ, R129, 0xff00, RZ, 0xc0, !PT ;  /* 0x0000ff0081ff2812 */ /* 0x000fe200078cc0ff */
[----:B---3--:R-:W-:-:S03]  /*37a0*/  @P2 FMUL.FTZ R187, R109, R185 ;  /* 0x000000b96dbb2220 */ /* 0x008fc60000410000 */
[----:B------:R-:W2:Y:S01]  /*37b0*/  @P2 LDC.64 R122, c[0x0][0x408] ;  /* 0x00010200ff7a2b82 */ /* 0x000ea20000000a00 */
[----:B------:R-:W-:Y:S01]  /*37c0*/  @P2 FSEL R111, R111, RZ, P0 ;  /* 0x000000ff6f6f2208 */ /* 0x000fe20000000000 */
[----:B------:R-:W-:Y:S01]  /*37d0*/  @P2 FMUL.FTZ R184, R187, R184 ;  /* 0x000000b8bbb82220 */ /* 0x000fe20000410000 */
[----:B------:R-:W-:Y:S01]  /*37e0*/  @P1 FFMA.FTZ R187, R3, R114, R115 ;  /* 0x0000007203bb1223 */ /* 0x000fe20000010073 */
[----:B------:R-:W-:Y:S01]  /*37f0*/  @P2 LOP3.LUT P0, RZ, R128, 0xff000000, RZ, 0xc0, !PT ;  /* 0xff00000080ff2812 */ /* 0x000fe2000780c0ff */
[----:B----4-:R-:W-:-:S03]  /*3800*/  @P2 FMUL.FTZ R105, R108, R105 ;  /* 0x000000696c692220 */ /* 0x010fc60000410000 */
[----:B0-----:R-:W0:Y:S01]  /*3810*/  @P2 LDC.64 R118, c[0x0][0x408] ;  /* 0x00010200ff762b82 */ /* 0x001e220000000a00 */
        /* <DEDUP_REMOVED lines=8> */
[----:B-1----:R-:W-:Y:S01]  /*38a0*/  @P2 FMUL.FTZ R117, R110, R117 ;  /* 0x000000756e752220 */ /* 0x002fe20000410000 */
[----:B------:R-:W-:-:S02]  /*38b0*/  @P2 FSEL R185, R185, RZ, P5 ;  /* 0x000000ffb9b92208 */ /* 0x000fc40002800000 */
[----:B------:R-:W-:Y:S01]  /*38c0*/  @P2 LOP3.LUT P5, RZ, R129, 0xff0000, RZ, 0xc0, !PT ;  /* 0x00ff000081ff2812 */ /* 0x000fe200078ac0ff */
[----:B------:R-:W-:Y:S01]  /*38d0*/  @P2 FMUL.FTZ R116, R117, R116 ;  /* 0x0000007475742220 */ /* 0x000fe20000410000 */
[----:B------:R-:W-:Y:S01]  /*38e0*/  @P2 FSEL R184, R184, RZ, P6 ;  /* 0x000000ffb8b82208 */ /* 0x000fe20003000000 */
[----:B--2---:R-:W-:Y:S01]  /*38f0*/  @P2 FMUL.FTZ R123, R104, R123 ;  /* 0x0000007b687b2220 */ /* 0x004fe20000410000 */
[C---:B------:R-:W-:Y:S02]  /*3900*/  @P2 ISETP.GE.U32.AND P0, PT, R128.reuse, RZ, PT ;  /* 0x000000ff8000220c */ /* 0x040fe40003f06070 */
[----:B------:R-:W-:Y:S01]  /*3910*/  @P2 LOP3.LUT P6, RZ, R128, 0xff, RZ, 0xc0, !PT ;  /* 0x000000ff80ff2812 */ /* 0x000fe200078cc0ff */
[----:B------:R-:W-:Y:S01]  /*3920*/  @P2 FMUL.FTZ R122, R123, R122 ;  /* 0x0000007a7b7a2220 */ /* 0x000fe20000410000 */
[----:B------:R-:W-:Y:S02]  /*3930*/  @P2 FSEL R116, R116, RZ, P5 ;  /* 0x000000ff74742208 */ /* 0x000fe40002800000 */
[----:B------:R-:W-:Y:S01]  /*3940*/  @P2 ISETP.GE.U32.AND.EX P0, PT, R129, 0x1000000, PT, P0 ;  /* 0x010000008100280c */ /* 0x000fe20003f06100 */
[----:B0-----:R-:W-:Y:S01]  /*3950*/  @P2 FMUL.FTZ R119, R188, R119 ;  /* 0x00000077bc772220 */ /* 0x001fe20000410000 */
        /* <DEDUP_REMOVED lines=24> */
.L_x_5952:
[----:B------:R-:W-:Y:S05]  /*3ae0*/  BSYNC.RECONVERGENT B0 ;  /* 0x0000000000007941 */ /* 0x000fea0003800200 */
.L_x_5935:
[----:B------:R-:W-:Y:S01]  /*3af0*/  ISETP.NE.U32.AND P0, PT, R181, RZ, PT ;  /* 0x000000ffb500720c */ /* 0x000fe20003f05070 */
[----:B0-----:R-:W0:Y:S03]  /*3b00*/  @P2 LDC.64 R118, c[0x0][0x468] ;  /* 0x00011a00ff762b82 */ /* 0x001e260000000a00 */
        /* <DEDUP_REMOVED lines=9> */
.L_x_5934:
[----:B------:R-:W-:Y:S05]  /*3ba0*/  BSYNC.RECONVERGENT B1 ;  /* 0x0000000000017941 */ /* 0x000fea0003800200 */
.L_x_5933:
        /* <DEDUP_REMOVED lines=31> */
[C---:B------:R-:W-:Y:S01]  /*3da0*/  @P1 FFMA.FTZ R107, R134.reuse, R184, R11 ;  /* 0x000000b8866b1223 */ /* 0x040fe2000001000b */
[----:B------:R-:W-:Y:S01]  /*3db0*/  MOV R106, R10 ;  /* 0x0000000a006a7202 */ /* 0x000fe20000000f00 */
        /* <DEDUP_REMOVED lines=68> */
.L_x_5972:
[----:B------:R-:W2:Y:S01]  /*4200*/  @P2 LDC.64 R186, c[0x0][0x408] ;  /* 0x00010200ffba2b82 */ /* 0x000ea20000000a00 */
[-CC-:B01----:R-:W-:Y:S01]  /*4210*/  @P1 FFMA.FTZ R119, R149, R114.reuse, R115.reuse ;  /* 0x0000007295771223 */ /* 0x183fe20000010073 */
[----:B------:R-:W-:Y:S01]  /*4220*/  @P1 FFMA.FTZ R118, R152, R114, R115 ;  /* 0x0000007298761223 */ /* 0x000fe20000010073 */
[----:B-----5:R-:W-:Y:S01]  /*4230*/  MOV R120, R8 ;  /* 0x0000000800787202 */ /* 0x020fe20000000f00 */
[----:B------:R-:W-:Y:S02]  /*4240*/  IMAD.MOV.U32 R122, RZ, RZ, R9 ;  /* 0x000000ffff7a7224 */ /* 0x000fe400078e0009 */
        /* <DEDUP_REMOVED lines=20> */
[----:B------:R-:W-:Y:S01]  /*4390*/  @P2 LOP3.LUT P0, RZ, R126, 0xff, RZ, 0xc0, !PT ;  /* 0x000000ff7eff2812 */ /* 0x000fe2000780c0ff */
[----:B------:R-:W2:Y:S01]  /*43a0*/  @P2 LDC.64 R118, c[0x0][0x408] ;  /* 0x00010200ff762b82 */ /* 0x000ea20000000a00 */
[----:B------:R-:W-:Y:S01]  /*43b0*/  @P1 FADD.FTZ R198, R161, -R198 ;  /* 0x800000c6a1c61221 */ /* 0x000fe20000010000 */
[----:B------:R-:W-:-:S02]  /*43c0*/  MOV R194, R5 ;  /* 0x0000000500c27202 */ /* 0x000fc40000000f00 */
[----:B------:R-:W-:Y:S01]  /*43d0*/  MOV R196, R6 ;  /* 0x0000000600c47202 */ /* 0x000fe20000000f00 */
[----:B------:R-:W-:Y:S01]  /*43e0*/  @P1 FFMA.FTZ R194, R134, R198, R5 ;  /* 0x000000c686c21223 */ /* 0x000fe20000010005 */
[----:B0-----:R-:W-:Y:S01]  /*43f0*/  @P2 FMUL.FTZ R181, R122, R117 ;  /* 0x000000757ab52220 */ /* 0x001fe20000410000 */
[----:B------:R-:W-:Y:S01]  /*4400*/  @P2 FMUL.FTZ R117, R187, R186 ;  /* 0x000000babb752220 */ /* 0x000fe20000410000 */
[----:B------:R-:W0:Y:S01]  /*4410*/  @P2 LDC.64 R120, c[0x0][0x408] ;  /* 0x00010200ff782b82 */ /* 0x000e220000000a00 */
[C---:B------:R-:W-:Y:S01]  /*4420*/  @P2 LOP3.LUT P5, RZ, R126.reuse, 0xff00, RZ, 0xc0, !PT ;  /* 0x0000ff007eff2812 */ /* 0x040fe200078ac0ff */
[----:B------:R-:W-:Y:S01]  /*4430*/  @P2 FMUL.FTZ R116, R181, R116 ;  /* 0x00000074b5742220 */ /* 0x000fe20000410000 */
[----:B------:R-:W-:Y:S01]  /*4440*/  @P1 FFMA.FTZ R181, R155, R114, R115 ;  /* 0x000000729bb51223 */ /* 0x000fe20000010073 */
[----:B------:R-:W-:Y:S02]  /*4450*/  @P2 FSEL R117, R117, RZ, P0 ;  /* 0x000000ff75752208 */ /* 0x000fe40000000000 */
[----:B------:R-:W-:Y:S01]  /*4460*/  @P2 LOP3.LUT P6, RZ, R126, 0xff0000, RZ, 0xc0, !PT ;  /* 0x00ff00007eff2812 */ /* 0x000fe200078cc0ff */
[----:B------:R-:W-:Y:S01]  /*4470*/  @P1 FADD.FTZ R181, R162, -R181 ;  /* 0x800000b5a2b51221 */ /* 0x000fe20000010000 */
[----:B------:R-:W3:Y:S01]  /*4480*/  @P2 LDC.64 R122, c[0x0][0x408] ;  /* 0x00010200ff7a2b82 */ /* 0x000ee20000000a00 */
[----:B-1----:R-:W-:Y:S01]  /*4490*/  @P2 FMUL.FTZ R185, R190, R185 ;  /* 0x000000b9beb92220 */ /* 0x002fe20000410000 */
[----:B------:R-:W-:Y:S01]  /*44a0*/  @P2 FSEL R116, R116, RZ, P5 ;  /* 0x000000ff74742208 */ /* 0x000fe20002800000 */
[----:B------:R-:W-:Y:S01]  /*44b0*/  @P1 FFMA.FTZ R196, R134, R181, R6 ;  /* 0x000000b586c41223 */ /* 0x000fe20000010006 */
        /* <DEDUP_REMOVED lines=20> */
[----:B------:R-:W-:Y:S01]  /*4600*/  @P2 F2FP.BF16.F32.PACK_AB R184, RZ, R184 ;  /* 0x000000b8ffb8223e */ /* 0x000fe200000010ff */
[----:B-1----:R-:W-:Y:S01]  /*4610*/  @P2 FMUL.FTZ R187, R196, R187 ;  /* 0x000000bbc4bb2220 */ /* 0x002fe20000410000 */
        /* <DEDUP_REMOVED lines=24> */
.L_x_5971:
        /* <DEDUP_REMOVED lines=50> */
.L_x_5976:
[----:B------:R-:W-:Y:S05]  /*4ac0*/  BSYNC.RECONVERGENT B2 ;  /* 0x0000000000027941 */ /* 0x000fea0003800200 */
.L_x_5975:
        /* <DEDUP_REMOVED lines=13> */
.L_x_5978:
[----:B------:R-:W-:Y:S05]  /*4ba0*/  BSYNC.RECONVERGENT B2 ;  /* 0x0000000000027941 */ /* 0x000fea0003800200 */
.L_x_5977:
        /* <DEDUP_REMOVED lines=13> */
.L_x_5980:
[----:B------:R-:W-:Y:S05]  /*4c80*/  BSYNC.RECONVERGENT B2 ;  /* 0x0000000000027941 */ /* 0x000fea0003800200 */
.L_x_5979:
        /* <DEDUP_REMOVED lines=13> */
.L_x_5982:
[----:B------:R-:W-:Y:S05]  /*4d60*/  BSYNC.RECONVERGENT B2 ;  /* 0x0000000000027941 */ /* 0x000fea0003800200 */
.L_x_5981:
        /* <DEDUP_REMOVED lines=13> */
.L_x_5984:
[----:B------:R-:W-:Y:S05]  /*4e40*/  BSYNC.RECONVERGENT B2 ;  /* 0x0000000000027941 */ /* 0x000fea0003800200 */
.L_x_5983:
        /* <DEDUP_REMOVED lines=13> */
.L_x_5986:
[----:B------:R-:W-:Y:S05]  /*4f20*/  BSYNC.RECONVERGENT B2 ;  /* 0x0000000000027941 */ /* 0x000fea0003800200 */
.L_x_5985:
        /* <DEDUP_REMOVED lines=13> */
.L_x_5988:
[----:B------:R-:W-:Y:S05]  /*5000*/  BSYNC.RECONVERGENT B2 ;  /* 0x0000000000027941 */ /* 0x000fea0003800200 */
.L_x_5987:
        /* <DEDUP_REMOVED lines=11> */
.L_x_5974:
        /* <DEDUP_REMOVED lines=13> */
.L_x_5990:
[----:B------:R-:W-:Y:S05]  /*5190*/  BSYNC.RECONVERGENT B2 ;  /* 0x0000000000027941 */ /* 0x000fea0003800200 */
.L_x_5989:
        /* <DEDUP_REMOVED lines=13> */
.L_x_5992:
[----:B------:R-:W-:Y:S05]  /*5270*/  BSYNC.RECONVERGENT B2 ;  /* 0x0000000000027941 */ /* 0x000fea0003800200 */
.L_x_5991:
        /* <DEDUP_REMOVED lines=13> */
.L_x_5994:
[----:B------:R-:W-:Y:S05]  /*5350*/  BSYNC.RECONVERGENT B2 ;  /* 0x0000000000027941 */ /* 0x000fea0003800200 */
.L_x_5993:
        /* <DEDUP_REMOVED lines=13> */
.L_x_5996:
[----:B------:R-:W-:Y:S05]  /*5430*/  BSYNC.RECONVERGENT B2 ;  /* 0x0000000000027941 */ /* 0x000fea0003800200 */
.L_x_5995:
        /* <DEDUP_REMOVED lines=13> */
.L_x_5998:
[----:B------:R-:W-:Y:S05]  /*5510*/  BSYNC.RECONVERGENT B2 ;  /* 0x0000000000027941 */ /* 0x000fea0003800200 */
.L_x_5997:
        /* <DEDUP_REMOVED lines=13> */
.L_x_6000:
[----:B------:R-:W-:Y:S05]  /*55f0*/  BSYNC.RECONVERGENT B2 ;  /* 0x0000000000027941 */ /* 0x000fea0003800200 */
.L_x_5999:
        /* <DEDUP_REMOVED lines=13> */
.L_x_6002:
[----:B------:R-:W-:Y:S05]  /*56d0*/  BSYNC.RECONVERGENT B2 ;  /* 0x0000000000027941 */ /* 0x000fea0003800200 */
.L_x_6001:
        /* <DEDUP_REMOVED lines=13> */
.L_x_5973:
[----:B------:R-:W-:Y:S05]  /*57b0*/  BSYNC.RECONVERGENT B0 ;  /* 0x0000000000007941 */ /* 0x000fea0003800200 */
.L_x_5970:
        /* <DEDUP_REMOVED lines=9> */
.L_x_5969:
[----:B------:R-:W-:Y:S05]  /*5850*/  BSYNC.RECONVERGENT B1 ;  /* 0x0000000000017941 */ /* 0x000fea0003800200 */
.L_x_5968:
        /* <DEDUP_REMOVED lines=14> */
[-C--:B------:R-:W-:Y:S01]  /*5940*/  @P1 FFMA.FTZ R121, R167, R114.reuse, R115 ;  /* 0x00000072a7791223 */ /* 0x080fe20000010073 */
[----:B------:R-:W-:Y:S01]  /*5950*/  @P1 FADD.FTZ R105, R174, -R105 ;  /* 0x80000069ae691221 */ /* 0x000fe20000010000 */
[----:B-----5:R-:W-:Y:S02]  /*5960*/  IMAD.MOV.U32 R104, RZ, RZ, R92 ;  /* 0x000000ffff687224 */ /* 0x020fe400078e005c */
[----:B------:R-:W-:Y:S01]  /*5970*/  @P1 FADD.FTZ R106, R179, -R106 ;  /* 0x8000006ab36a1221 */ /* 0x000fe20000010000 */
[----:B------:R-:W1:Y:S01]  /*5980*/  @P2 LDC.64 R108, c[0x0][0x408] ;  /* 0x00010200ff6c2b82 */ /* 0x000e620000000a00 */
[-C--:B------:R-:W-:Y:S01]  /*5990*/  @P1 FFMA.FTZ R122, R170, R114.reuse, R115 ;  /* 0x00000072aa7a1223 */ /* 0x080fe20000010073 */
[----:B------:R-:W-:Y:S01]  /*59a0*/  @P1 FFMA.FTZ R104, R134, R105, R92 ;  /* 0x0000006986681223 */ /* 0x000fe2000001005c */
[----:B------:R-:W-:Y:S01]  /*59b0*/  @P1 FADD.FTZ R120, R173, -R120 ;  /* 0x80000078ad781221 */ /* 0x000fe20000010000 */
[----:B------:R-:W-:Y:S01]  /*59c0*/  @P1 FADD.FTZ R121, R176, -R121 ;  /* 0x80000079b0791221 */ /* 0x000fe20000010000 */
[----:B------:R-:W-:Y:S01]  /*59d0*/  MOV R184, R99 ;  /* 0x0000006300b87202 */ /* 0x000fe20000000f00 */
        /* <DEDUP_REMOVED lines=10> */
[----:B0-----:R-:W-:Y:S01]  /*5a80*/  @P2 FMUL.FTZ R119, R104, R119 ;  /* 0x0000007768772220 */ /* 0x001fe20000410000 */
[----:B------:R-:W0:Y:S01]  /*5a90*/  @P2 LDC.64 R116, c[0x0][0x408] ;  /* 0x00010200ff742b82 */ /* 0x000e220000000a00 */
[----:B------:R-:W-:Y:S01]  /*5aa0*/  MOV R107, R95 ;  /* 0x0000005f006b7202 */ /* 0x000fe20000000f00 */
[----:B------:R-:W-:Y:S01]  /*5ab0*/  @P1 FFMA.FTZ R107, R134, R114, R95 ;  /* 0x00000072866b1223 */ /* 0x000fe2000001005f */
[----:B------:R-:W-:Y:S01]  /*5ac0*/  @P2 FMUL.FTZ R122, R119, R118 ;  /* 0x00000076777a2220 */ /* 0x000fe20000410000 */
[----:B------:R-:W-:Y:S01]  /*5ad0*/  @P2 LOP3.LUT P0, RZ, R124, 0xff, RZ, 0xc0, !PT ;  /* 0x000000ff7cff2812 */ /* 0x000fe2000780c0ff */
[----:B------:R-:W-:Y:S01]  /*5ae0*/  @P1 FADD.FTZ R181, R178, -R181 ;  /* 0x800000b5b2b51221 */ /* 0x000fe20000010000 */
[----:B------:R-:W-:Y:S01]  /*5af0*/  @P1 FADD.FTZ R132, R177, -R132 ;  /* 0x80000084b1841221 */ /* 0x000fe20000010000 */
[----:B-1----:R-:W-:Y:S01]  /*5b00*/  @P2 FMUL.FTZ R109, R105, R109 ;  /* 0x0000006d696d2220 */ /* 0x002fe20000410000 */
[----:B------:R-:W1:Y:S01]  /*5b10*/  @P2 LDC.64 R120, c[0x0][0x408] ;  /* 0x00010200ff782b82 */ /* 0x000e620000000a00 */
[----:B------:R-:W-:Y:S01]  /*5b20*/  @P2 FSEL R122, R122, RZ, P0 ;  /* 0x000000ff7a7a2208 */ /* 0x000fe20000000000 */
[----:B------:R-:W-:Y:S01]  /*5b30*/  @P1 FADD.FTZ R183, R180, -R183 ;  /* 0x800000b7b4b71221 */ /* 0x000fe20000010000 */
[----:B------:R-:W-:-:S02]  /*5b40*/  @P2 LOP3.LUT P0, RZ, R124, 0xff00, RZ, 0xc0, !PT ;  /* 0x0000ff007cff2812 */ /* 0x000fc4000780c0ff */
[----:B------:R-:W-:Y:S01]  /*5b50*/  @P2 LOP3.LUT P4, RZ, R125, 0xff0000, RZ, 0xc0, !PT ;  /* 0x00ff00007dff2812 */ /* 0x000fe2000788c0ff */
[----:B--2---:R-:W-:Y:S02]  /*5b60*/  @P2 FMUL.FTZ R123, R106, R111 ;  /* 0x0000006f6a7b2220 */ /* 0x004fe40000410000 */
[----:B------:R-:W2:Y:S01]  /*5b70*/  @P2 LDC.64 R118, c[0x0][0x408] ;  /* 0x00010200ff762b82 */ /* 0x000ea20000000a00 */
[----:B------:R-:W-:Y:S01]  /*5b80*/  @P2 FMUL.FTZ R111, R109, R108 ;  /* 0x0000006c6d6f2220 */ /* 0x000fe20000410000 */
[----:B------:R-:W-:Y:S01]  /*5b90*/  MOV R108, R96 ;  /* 0x00000060006c7202 */ /* 0x000fe20000000f00 */
[C---:B------:R-:W-:Y:S01]  /*5ba0*/  @P1 FFMA.FTZ R108, R134.reuse, R181, R96 ;  /* 0x000000b5866c1223 */ /* 0x040fe20000010060 */
[----:B------:R-:W-:Y:S01]  /*5bb0*/  @P2 FMUL.FTZ R123, R123, R110 ;  /* 0x0000006e7b7b2220 */ /* 0x000fe20000410000 */
[----:B------:R-:W-:Y:S01]  /*5bc0*/  MOV R109, R97 ;  /* 0x00000061006d7202 */ /* 0x000fe20000000f00 */
[C---:B------:R-:W-:Y:S01]  /*5bd0*/  @P1 FFMA.FTZ R109, R134.reuse, R132, R97 ;  /* 0x00000084866d1223 */ /* 0x040fe20000010061 */
[----:B------:R-:W-:Y:S01]  /*5be0*/  @P2 FSEL R111, R111, RZ, P0 ;  /* 0x000000ff6f6f2208 */ /* 0x000fe20000000000 */
[----:B------:R-:W3:Y:S01]  /*5bf0*/  @P2 LDC.64 R114, c[0x0][0x408] ;  /* 0x00010200ff722b82 */ /* 0x000ee20000000a00 */
[----:B0-----:R-:W-:Y:S01]  /*5c00*/  @P2 FMUL.FTZ R117, R107, R117 ;  /* 0x000000756b752220 */ /* 0x001fe20000410000 */
[----:B------:R-:W-:Y:S01]  /*5c10*/  MOV R110, R98 ;  /* 0x00000062006e7202 */ /* 0x000fe20000000f00 */
[----:B------:R-:W-:Y:S01]  /*5c20*/  @P1 FFMA.FTZ R110, R134, R183, R98 ;  /* 0x000000b7866e1223 */ /* 0x000fe20000010062 */
[----:B------:R-:W-:Y:S01]  /*5c30*/  @P2 LOP3.LUT P0, RZ, R124, 0xff0000, RZ, 0xc0, !PT ;  /* 0x00ff00007cff2812 */ /* 0x000fe2000780c0ff */
[----:B------:R-:W-:Y:S01]  /*5c40*/  @P2 FMUL.FTZ R116, R117, R116 ;  /* 0x0000007475742220 */ /* 0x000fe20000410000 */
[----:B------:R-:W-:Y:S01]  /*5c50*/  @P2 LOP3.LUT P1, RZ, R125, 0xff, RZ, 0xc0, !PT ;  /* 0x000000ff7dff2812 */ /* 0x000fe2000782c0ff */
[----:B-1----:R-:W-:Y:S01]  /*5c60*/  @P2 FMUL.FTZ R121, R108, R121 ;  /* 0x000000796c792220 */ /* 0x002fe20000410000 */
[----:B------:R-:W-:-:S02]  /*5c70*/  @P2 FSEL R123, R123, RZ, P0 ;  /* 0x000000ff7b7b2208 */ /* 0x000fc40000000000 */
[----:B------:R-:W-:Y:S01]  /*5c80*/  @P2 LOP3.LUT P0, RZ, R124, 0xff000000, RZ, 0xc0, !PT ;  /* 0xff0000007cff2812 */ /* 0x000fe2000780c0ff */
[----:B------:R-:W-:Y:S01]  /*5c90*/  @P2 FMUL.FTZ R120, R121, R120 ;  /* 0x0000007879782220 */ /* 0x000fe20000410000 */
[----:B------:R-:W-:Y:S02]  /*5ca0*/  @P2 F2FP.BF16.F32.PACK_AB R122, RZ, R122 ;  /* 0x0000007aff7a223e */ /* 0x000fe400000010ff */
[----:B------:R-:W-:Y:S01]  /*5cb0*/  @P2 FSEL R116, R116, RZ, P0 ;  /* 0x000000ff74742208 */ /* 0x000fe20000000000 */
[----:B--2---:R-:W-:Y:S01]  /*5cc0*/  @P2 FMUL.FTZ R119, R109, R119 ;  /* 0x000000776d772220 */ /* 0x004fe20000410000 */
[----:B------:R-:W-:Y:S02]  /*5cd0*/  @P2 LOP3.LUT P0, RZ, R125, 0xff00, RZ, 0xc0, !PT ;  /* 0x0000ff007dff2812 */ /* 0x000fe4000780c0ff */
[----:B------:R-:W-:Y:S01]  /*5ce0*/  @P2 FSEL R120, R120, RZ, P1 ;  /* 0x000000ff78782208 */ /* 0x000fe20000800000 */
[----:B------:R-:W-:Y:S01]  /*5cf0*/  @P2 FMUL.FTZ R118, R119, R118 ;  /* 0x0000007677762220 */ /* 0x000fe20000410000 */
[----:B------:R-:W-:-:S02]  /*5d00*/  @P2 F2FP.BF16.F32.PACK_AB R123, RZ, R123 ;  /* 0x0000007bff7b223e */ /* 0x000fc400000010ff */
[----:B------:R-:W-:Y:S01]  /*5d10*/  @P2 F2FP.BF16.F32.PACK_AB R120, RZ, R120 ;  /* 0x00000078ff78223e */ /* 0x000fe200000010ff */
[----:B---3--:R-:W-:Y:S01]  /*5d20*/  @P2 FMUL.FTZ R115, R110, R115 ;  /* 0x000000736e732220 */ /* 0x008fe20000410000 */
        /* <DEDUP_REMOVED lines=24> */
.L_x_6007:
[----:B------:R-:W3:Y:S01]  /*5eb0*/  @P2 LDC.64 R122, c[0x0][0x408] ;  /* 0x00010200ff7a2b82 */ /* 0x000ee20000000a00 */
[-CC-:B-12---:R-:W-:Y:S01]  /*5ec0*/  @P1 FFMA.FTZ R117, R165, R114.reuse, R115.reuse ;  /* 0x00000072a5751223 */ /* 0x186fe20000010073 */
[--C-:B0-----:R-:W-:Y:S01]  /*5ed0*/  @P1 FFMA.FTZ R118, R168, R114, R115.reuse ;  /* 0x00000072a8761223 */ /* 0x101fe20000010073 */
        /* <DEDUP_REMOVED lines=8> */
[----:B------:R-:W-:Y:S01]  /*5f60*/  @P1 FADD.FTZ R119, R176, -R119 ;  /* 0x80000077b0771221 */ /* 0x000fe20000010000 */
[----:B------:R-:W-:Y:S01]  /*5f70*/  MOV R186, R94 ;  /* 0x0000005e00ba7202 */ /* 0x000fe20000000f00 */
[----:B------:R-:W-:Y:S01]  /*5f80*/  @P1 FFMA.FTZ R117, R169, R114, R115 ;  /* 0x00000072a9751223 */ /* 0x000fe20000010073 */
[----:B------:R-:W-:Y:S01]  /*5f90*/  MOV R188, R95 ;  /* 0x0000005f00bc7202 */ /* 0x000fe20000000f00 */
[----:B------:R-:W-:Y:S01]  /*5fa0*/  @P1 FFMA.FTZ R186, R134, R119, R94 ;  /* 0x0000007786ba1223 */ /* 0x000fe2000001005e */
[----:B------:R-:W1:Y:S01]  /*5fb0*/  @P2 LDC.64 R184, c[0x0][0x408] ;  /* 0x00010200ffb82b82 */ /* 0x000e620000000a00 */
[----:B------:R-:W-:Y:S01]  /*5fc0*/  @P1 FADD.FTZ R183, R178, -R117 ;  /* 0x80000075b2b71221 */ /* 0x000fe20000010000 */
[----:B------:R-:W-:-:S02]  /*5fd0*/  IMAD.MOV.U32 R190, RZ, RZ, R96 ;  /* 0x000000ffffbe7224 */ /* 0x000fc400078e0060 */
[-CC-:B------:R-:W-:Y:S01]  /*5fe0*/  @P1 FFMA.FTZ R196, R172, R114.reuse, R115.reuse ;  /* 0x00000072acc41223 */ /* 0x180fe20000010073 */
[----:B------:R-:W-:Y:S01]  /*5ff0*/  @P2 LOP3.LUT P0, RZ, R124, 0xff, RZ, 0xc0, !PT ;  /* 0x000000ff7cff2812 */ /* 0x000fe2000780c0ff */
[----:B------:R-:W-:Y:S01]  /*6000*/  @P1 FFMA.FTZ R190, R134, R183, R96 ;  /* 0x000000b786be1223 */ /* 0x000fe20000010060 */
[-CC-:B------:R-:W-:Y:S01]  /*6010*/  @P1 FFMA.FTZ R183, R171, R114.reuse, R115.reuse ;  /* 0x00000072abb71223 */ /* 0x180fe20000010073 */
[----:B------:R-:W-:Y:S01]  /*6020*/  @P1 FADD.FTZ R196, R177, -R196 ;  /* 0x800000c4b1c41221 */ /* 0x000fe20000010000 */
[----:B---3--:R-:W-:Y:S01]  /*6030*/  @P2 FMUL.FTZ R123, R116, R123 ;  /* 0x0000007b747b2220 */ /* 0x008fe20000410000 */
[----:B------:R-:W-:Y:S01]  /*6040*/  @P1 FFMA.FTZ R116, R170, R114, R115 ;  /* 0x00000072aa741223 */ /* 0x000fe20000010073 */
[----:B------:R-:W2:Y:S01]  /*6050*/  @P2 LDC.64 R118, c[0x0][0x408] ;  /* 0x00010200ff762b82 */ /* 0x000ea20000000a00 */
[----:B------:R-:W-:Y:S01]  /*6060*/  @P1 FADD.FTZ R183, R180, -R183 ;  /* 0x800000b7b4b71221 */ /* 0x000fe20000010000 */
[----:B------:R-:W-:Y:S01]  /*6070*/  MOV R192, R97 ;  /* 0x0000006100c07202 */ /* 0x000fe20000000f00 */
[----:B------:R-:W-:Y:S01]  /*6080*/  @P1 FADD.FTZ R181, R175, -R116 ;  /* 0x80000074afb51221 */ /* 0x000fe20000010000 */
[----:B------:R-:W-:Y:S01]  /*6090*/  MOV R194, R98 ;  /* 0x0000006200c27202 */ /* 0x000fe20000000f00 */
[----:B------:R-:W-:Y:S01]  /*60a0*/  @P1 FFMA.FTZ R192, R134, R196, R97 ;  /* 0x000000c486c01223 */ /* 0x000fe20000010061 */
[----:B0-----:R-:W-:Y:S01]  /*60b0*/  @P2 FMUL.FTZ R121, R132, R121 ;  /* 0x0000007984792220 */ /* 0x001fe20000410000 */
[----:B------:R-:W-:Y:S01]  /*60c0*/  @P1 FFMA.FTZ R188, R134, R181, R95 ;  /* 0x000000b586bc1223 */ /* 0x000fe2000001005f */
[----:B------:R-:W-:Y:S01]  /*60d0*/  @P2 FMUL.FTZ R132, R123, R122 ;  /* 0x0000007a7b842220 */ /* 0x000fe20000410000 */
[----:B------:R-:W0:Y:S01]  /*60e0*/  @P2 LDC.64 R116, c[0x0][0x408] ;  /* 0x00010200ff742b82 */ /* 0x000e220000000a00 */
[----:B------:R-:W-:Y:S01]  /*60f0*/  @P2 FMUL.FTZ R181, R121, R120 ;  /* 0x0000007879b52220 */ /* 0x000fe20000410000 */
[----:B------:R-:W-:Y:S01]  /*6100*/  @P2 LOP3.LUT P4, RZ, R124, 0xff00, RZ, 0xc0, !PT ;  /* 0x0000ff007cff2812 */ /* 0x000fe2000788c0ff */
[----:B------:R-:W-:Y:S01]  /*6110*/  @P1 FFMA.FTZ R194, R134, R183, R98 ;  /* 0x000000b786c21223 */ /* 0x000fe20000010062 */
[----:B------:R-:W-:Y:S01]  /*6120*/  @P2 FSEL R132, R132, RZ, P0 ;  /* 0x000000ff84842208 */ /* 0x000fe20000000000 */
[----:B-1----:R-:W-:Y:S01]  /*6130*/  @P2 FMUL.FTZ R185, R192, R185 ;  /* 0x000000b9c0b92220 */ /* 0x002fe20000410000 */
[----:B------:R-:W-:-:S02]  /*6140*/  @P2 FSEL R181, R181, RZ, P4 ;  /* 0x000000ffb5b52208 */ /* 0x000fc40002000000 */
[----:B------:R-:W1:Y:S01]  /*6150*/  @P2 LDC.64 R120, c[0x0][0x408] ;  /* 0x00010200ff782b82 */ /* 0x000e620000000a00 */
[----:B------:R-:W-:Y:S01]  /*6160*/  @P2 LOP3.LUT P0, RZ, R124, 0xff0000, RZ, 0xc0, !PT ;  /* 0x00ff00007cff2812 */ /* 0x000fe2000780c0ff */
[----:B------:R-:W-:Y:S01]  /*6170*/  @P2 FMUL.FTZ R184, R185, R184 ;  /* 0x000000b8b9b82220 */ /* 0x000fe20000410000 */
[C---:B------:R-:W-:Y:S02]  /*6180*/  @P2 LOP3.LUT P4, RZ, R125.reuse, 0xff, RZ, 0xc0, !PT ;  /* 0x000000ff7dff2812 */ /* 0x040fe4000788c0ff */
[C---:B------:R-:W-:Y:S01]  /*6190*/  @P2 LOP3.LUT P5, RZ, R125.reuse, 0xff00, RZ, 0xc0, !PT ;  /* 0x0000ff007dff2812 */ /* 0x040fe200078ac0ff */
[----:B--2---:R-:W-:Y:S02]  /*61a0*/  @P2 FMUL.FTZ R119, R186, R119 ;  /* 0x00000077ba772220 */ /* 0x004fe40000410000 */
[----:B------:R-:W2:Y:S01]  /*61b0*/  @P2 LDC.64 R122, c[0x0][0x408] ;  /* 0x00010200ff7a2b82 */ /* 0x000ea20000000a00 */
[----:B------:R-:W-:Y:S01]  /*61c0*/  @P2 LOP3.LUT P6, RZ, R125, 0xff0000, RZ, 0xc0, !PT ;  /* 0x00ff00007dff2812 */ /* 0x000fe200078cc0ff */
[----:B------:R-:W-:Y:S01]  /*61d0*/  @P2 FMUL.FTZ R118, R119, R118 ;  /* 0x0000007677762220 */ /* 0x000fe20000410000 */
[----:B------:R-:W-:-:S02]  /*61e0*/  @P2 F2FP.BF16.F32.PACK_AB R132, RZ, R132 ;  /* 0x00000084ff84223e */ /* 0x000fc400000010ff */
[----:B------:R-:W-:Y:S01]  /*61f0*/  @P2 FSEL R184, R184, RZ, P5 ;  /* 0x000000ffb8b82208 */ /* 0x000fe20002800000 */
[----:B0-----:R-:W-:Y:S01]  /*6200*/  @P2 FMUL.FTZ R117, R188, R117 ;  /* 0x00000075bc752220 */ /* 0x001fe20000410000 */
[----:B------:R-:W-:Y:S02]  /*6210*/  @P2 FSEL R118, R118, RZ, P0 ;  /* 0x000000ff76762208 */ /* 0x000fe40000000000 */
[----:B------:R-:W-:Y:S01]  /*6220*/  @P2 LOP3.LUT P0, RZ, R124, 0xff000000, RZ, 0xc0, !PT ;  /* 0xff0000007cff2812 */ /* 0x000fe2000780c0ff */
        /* <DEDUP_REMOVED lines=34> */
.L_x_6006:
        /* <DEDUP_REMOVED lines=42> */
.L_x_6011:
[----:B------:R-:W-:Y:S05]  /*66f0*/  BSYNC.RECONVERGENT B2 ;  /* 0x0000000000027941 */ /* 0x000fea0003800200 */
.L_x_6010:
        /* <DEDUP_REMOVED lines=13> */
.L_x_6013:
[----:B------:R-:W-:Y:S05]  /*67d0*/  BSYNC.RECONVERGENT B2 ;  /* 0x0000000000027941 */ /* 0x000fea0003800200 */
.L_x_6012:
        /* <DEDUP_REMOVED lines=13> */
.L_x_6015:
[----:B------:R-:W-:Y:S05]  /*68b0*/  BSYNC.RECONVERGENT B2 ;  /* 0x0000000000027941 */ /* 0x000fea0003800200 */
.L_x_6014:
        /* <DEDUP_REMOVED lines=13> */
.L_x_6017:
[----:B------:R-:W-:Y:S05]  /*6990*/  BSYNC.RECONVERGENT B2 ;  /* 0x0000000000027941 */ /* 0x000fea0003800200 */
.L_x_6016:
        /* <DEDUP_REMOVED lines=13> */
.L_x_6019:
[----:B------:R-:W-:Y:S05]  /*6a70*/  BSYNC.RECONVERGENT B2 ;  /* 0x0000000000027941 */ /* 0x000fea0003800200 */
.L_x_6018:
        /* <DEDUP_REMOVED lines=13> */
.L_x_6021:
[----:B------:R-:W-:Y:S05]  /*6b50*/  BSYNC.RECONVERGENT B2 ;  /* 0x0000000000027941 */ /* 0x000fea0003800200 */
.L_x_6020:
        /* <DEDUP_REMOVED lines=13> */
.L_x_6023:
[----:B------:R-:W-:Y:S05]  /*6c30*/  BSYNC.RECONVERGENT B2 ;  /* 0x0000000000027941 */ /* 0x000fea0003800200 */
.L_x_6022:
        /* <DEDUP_REMOVED lines=17> */
.L_x_6009:
        /* <DEDUP_REMOVED lines=24> */
.L_x_6025:
[----:B------:R-:W-:Y:S05]  /*6ed0*/  BSYNC.RECONVERGENT B2 ;  /* 0x0000000000027941 */ /* 0x000fea0003800200 */
.L_x_6024:
        /* <DEDUP_REMOVED lines=13> */
.L_x_6027:
[----:B------:R-:W-:Y:S05]  /*6fb0*/  BSYNC.RECONVERGENT B2 ;  /* 0x0000000000027941 */ /* 0x000fea0003800200 */
.L_x_6026:
        /* <DEDUP_REMOVED lines=13> */
.L_x_6029:
[----:B------:R-:W-:Y:S05]  /*7090*/  BSYNC.RECONVERGENT B2 ;  /* 0x0000000000027941 */ /* 0x000fea0003800200 */
.L_x_6028:
        /* <DEDUP_REMOVED lines=13> */
.L_x_6031:
[----:B------:R-:W-:Y:S05]  /*7170*/  BSYNC.RECONVERGENT B2 ;  /* 0x0000000000027941 */ /* 0x000fea0003800200 */
.L_x_6030:
        /* <DEDUP_REMOVED lines=13> */
.L_x_6033:
[----:B------:R-:W-:Y:S05]  /*7250*/  BSYNC.RECONVERGENT B2 ;  /* 0x0000000000027941 */ /* 0x000fea0003800200 */
.L_x_6032:
        /* <DEDUP_REMOVED lines=13> */
.L_x_6035:
[----:B------:R-:W-:Y:S05]  /*7330*/  BSYNC.RECONVERGENT B2 ;  /* 0x0000000000027941 */ /* 0x000fea0003800200 */
.L_x_6034:
        /* <DEDUP_REMOVED lines=13> */
.L_x_6037:
[----:B------:R-:W-:Y:S05]  /*7410*/  BSYNC.RECONVERGENT B2 ;  /* 0x0000000000027941 */ /* 0x000fea0003800200 */
.L_x_6036:
[----:B------:R-:W-:-:S04]  /*7420*/  @P2 F2FP.BF16.F32.PACK_AB R117, RZ, R117 ;  /* 0x00000075ff75223e */ /* 0x000fc800000010ff */
[----:B------:R-:W-:-:S07]  /*7430*/  @P2 PRMT R103, R103, 0x5410, R117 ;  /* 0x0000541067672816 */ /* 0x000fce0000000075 */
.L_x_6008:
[----:B------:R-:W-:Y:S05]  /*7440*/  BSYNC.RECONVERGENT B0 ;  /* 0x0000000000007941 */ /* 0x000fea0003800200 */
.L_x_6005:
[----:B------:R-:W0:Y:S08]  /*7450*/  @P3 LDC.64 R114, c[0x0][0x478] ;  /* 0x00011e00ff723b82 */ /* 0x000e300000000a00 */
[----:B------:R-:W1:Y:S01]  /*7460*/  @P2 LDC.64 R116, c[0x0][0x468] ;  /* 0x00011a00ff742b82 */ /* 0x000e620000000a00 */
[----:B0-----:R-:W-:-:S05]  /*7470*/  @P3 IMAD.WIDE.U32 R114, R113, 0x20, R114 ;  /* 0x0000002071723825 */ /* 0x001fca00078e0072 */
[----:B------:R3:W-:Y:S01]  /*7480*/  @P3 STG.E.128 desc[UR6][R114.64], R104 ;  /* 0x0000006872003986 */ /* 0x0007e2000c101d06 */
[----:B-1----:R-:W-:-:S03]  /*7490*/  @P2 IMAD.WIDE.U32 R112, R112, 0x10, R116 ;  /* 0x0000001070702825 */ /* 0x002fc600078e0074 */
[----:B------:R3:W-:Y:S04]  /*74a0*/  @P3 STG.E.128 desc[UR6][R114.64+0x10], R108 ;  /* 0x0000106c72003986 */ /* 0x0007e8000c101d06 */
[----:B------:R3:W-:Y:S02]  /*74b0*/  @P2 STG.E.128 desc[UR6][R112.64], R100 ;  /* 0x0000006470002986 */ /* 0x0007e4000c101d06 */
.L_x_6004:
[----:B------:R-:W-:Y:S05]  /*74c0*/  BSYNC.RECONVERGENT B1 ;  /* 0x0000000000017941 */ /* 0x000fea0003800200 */
.L_x_6003:
[----:B---3--:R-:W3:Y:S02]  /*74d0*/  LDC.64 R112, c[0x0][0x380] ;  /* 0x0000e000ff707b82 */ /* 0x008ee40000000a00 */
[----:B---3--:R-:W-:-:S04]  /*74e0*/  LEA R133, R112, R133, 0x2 ;  /* 0x0000008570857211 */ /* 0x008fc800078e10ff */
[----:B------:R-:W-:-:S13]  /*74f0*/  ISETP.GE.AND P0, PT, R133, R113, PT ;  /* 0x000000718500720c */ /* 0x000fda0003f06270 */
[----:B------:R-:W-:Y:S05]  /*7500*/  @!P0 BRA `(.L_x_6038) ;  /* 0xffffff9000208947 */ /* 0x000fea000383ffff */
.L_x_5923:
        /* <DEDUP_REMOVED lines=130> */
[----:B--2---:R-:W-:Y:S01]  /*7d30*/  @P5 IMAD.MOV.U32 R2, RZ, RZ, R34 ;  /* 0x000000ffff025224 */ /* 0x004fe200078e0022 */
[-C--:B------:R-:W-:Y:S01]  /*7d40*/  @P5 MOV R3, R39.reuse ;  /* 0x0000002700035202 */ /* 0x080fe20000000f00 */
[----:B------:R-:W1:Y:S01]  /*7d50*/  LDS R15, [R4+0x2200] ;  /* 0x00220000040f7984 */ /* 0x000e620000000800 */
[----:B------:R-:W-:Y:S01]  /*7d60*/  @P5 IADD3 R34, P6, PT, R34, 0x200, RZ ;  /* 0x0000020022225810 */ /* 0x000fe20007fde0ff */
[----:B------:R-:W-:Y:S01]  /*7d70*/  FADD.FTZ R0, R0, R17 ;  /* 0x0000001100007221 */ /* 0x000fe20000010000 */
[----:B---3--:R-:W-:Y:S01]  /*7d80*/  FADD.FTZ R5, RZ, R5 ;  /* 0x00000005ff057221 */ /* 0x008fe20000010000 */
[----:B------:R2:W-:Y:S01]  /*7d90*/  @P5 STG.E desc[UR6][R2.64], R21 ;  /* 0x0000001502005986 */ /* 0x0005e2000c101906 */
[----:B------:R-:W-:Y:S01]  /*7da0*/  @P5 IADD3.X R39, PT, PT, RZ, R39, RZ, P6, !PT ;  /* 0x00000027ff275210 */ /* 0x000fe200037fe4ff */
[----:B----4-:R-:W-:-:S02]  /*7db0*/  FADD.FTZ R0, R0, R29 ;  /* 0x0000001d00007221 */ /* 0x010fc40000010000 */
[----:B------:R-:W3:Y:S01]  /*7dc0*/  LDS R19, [R4+0x2e00] ;  /* 0x002e000004137984 */ /* 0x000ee20000000800 */
[----:B------:R-:W-:Y:S01]  /*7dd0*/  FADD.FTZ R10, R5, R10 ;  /* 0x0000000a050a7221 */ /* 0x000fe20000010000 */
[----:B------:R-:W-:Y:S01]  /*7de0*/  FADD.FTZ R37, R0, R37 ;  /* 0x0000002500257221 */ /* 0x000fe20000010000 */
[----:B--2---:R-:W-:Y:S02]  /*7df0*/  @P4 MOV R2, R36 ;  /* 0x0000002400024202 */ /* 0x004fe40000000f00 */
[-C--:B------:R-:W-:Y:S01]  /*7e00*/  @P4 MOV R3, R41.reuse ;  /* 0x0000002900034202 */ /* 0x080fe20000000f00 */
[----:B------:R-:W-:Y:S01]  /*7e10*/  FADD.FTZ R6, RZ, R6 ;  /* 0x00000006ff067221 */ /* 0x000fe20000010000 */
[----:B------:R-:W-:Y:S01]  /*7e20*/  @P4 IADD3 R36, P5, PT, R36, 0x200, RZ ;  /* 0x0000020024244810 */ /* 0x000fe20007fbe0ff */
[----:B------:R-:W-:Y:S02]  /*7e30*/  FADD.FTZ R10, R10, R31 ;  /* 0x0000001f0a0a7221 */ /* 0x000fe40000010000 */
[----:B------:R2:W-:Y:S01]  /*7e40*/  @P4 STG.E desc[UR6][R2.64], R27 ;  /* 0x0000001b02004986 */ /* 0x0005e2000c101906 */
[----:B------:R-:W-:Y:S01]  /*7e50*/  @P4 IADD3.X R41, PT, PT, RZ, R41, RZ, P5, !PT ;  /* 0x00000029ff294210 */ /* 0x000fe20002ffe4ff */
[----:B------:R-:W-:Y:S01]  /*7e60*/  FADD.FTZ R0, R6, R7 ;  /* 0x0000000706007221 */ /* 0x000fe20000010000 */
[----:B0-----:R-:W-:Y:S01]  /*7e70*/  FADD.FTZ R33, R10, R33 ;  /* 0x000000210a217221 */ /* 0x001fe20000010000 */
[----:B--2---:R-:W-:-:S02]  /*7e80*/  @P4 MOV R2, R34 ;  /* 0x0000002200024202 */ /* 0x004fc40000000f00 */
[-C--:B------:R-:W-:Y:S02]  /*7e90*/  @P4 MOV R3, R39.reuse ;  /* 0x0000002700034202 */ /* 0x080fe40000000f00 */
[----:B------:R-:W-:Y:S01]  /*7ea0*/  @P4 IADD3 R34, P6, PT, R34, 0x200, RZ ;  /* 0x0000020022224810 */ /* 0x000fe20007fde0ff */
[----:B-1----:R-:W-:Y:S02]  /*7eb0*/  FADD.FTZ R0, R0, R15 ;  /* 0x0000000f00007221 */ /* 0x002fe40000010000 */
[----:B------:R0:W-:Y:S01]  /*7ec0*/  @P4 STG.E desc[UR6][R2.64], R23 ;  /* 0x0000001702004986 */ /* 0x0001e2000c101906 */
[----:B------:R-:W-:Y:S01]  /*7ed0*/  @P4 IADD3.X R39, PT, PT, RZ, R39, RZ, P6, !PT ;  /* 0x00000027ff274210 */ /* 0x000fe200037fe4ff */
[----:B---3--:R-:W-:Y:S01]  /*7ee0*/  FADD.FTZ R19, R0, R19 ;  /* 0x0000001300137221 */ /* 0x008fe20000010000 */
[----:B0-----:R-:W-:Y:S02]  /*7ef0*/  @P3 MOV R2, R36 ;  /* 0x0000002400023202 */ /* 0x001fe40000000f00 */
[----:B------:R-:W-:-:S02]  /*7f00*/  @P3 MOV R3, R41 ;  /* 0x0000002900033202 */ /* 0x000fc40000000f00 */
[----:B------:R-:W-:-:S03]  /*7f10*/  @P3 IADD3 R36, P4, PT, R36, 0x200, RZ ;  /* 0x0000020024243810 */ /* 0x000fc60007f9e0ff */
[----:B------:R0:W-:Y:S01]  /*7f20*/  @P3 STG.E desc[UR6][R2.64], R35 ;  /* 0x0000002302003986 */ /* 0x0001e2000c101906 */
[----:B------:R-:W-:Y:S01]  /*7f30*/  @P3 IADD3.X R41, PT, PT, RZ, R41, RZ, P4, !PT ;  /* 0x00000029ff293210 */ /* 0x000fe200027fe4ff */
[----:B0-----:R-:W-:Y:S01]  /*7f40*/  @P3 IMAD.MOV.U32 R2, RZ, RZ, R34 ;  /* 0x000000ffff023224 */ /* 0x001fe200078e0022 */
[----:B------:R-:W-:Y:S02]  /*7f50*/  @P3 MOV R3, R39 ;  /* 0x0000002700033202 */ /* 0x000fe40000000f00 */
[----:B------:R-:W-:-:S03]  /*7f60*/  @P3 IADD3 R34, P5, PT, R34, 0x200, RZ ;  /* 0x0000020022223810 */ /* 0x000fc60007fbe0ff */
[----:B------:R0:W-:Y:S01]  /*7f70*/  @P3 STG.E desc[UR6][R2.64], R9 ;  /* 0x0000000902003986 */ /* 0x0001e2000c101906 */
[----:B------:R-:W-:Y:S02]  /*7f80*/  @P3 IADD3.X R39, PT, PT, RZ, R39, RZ, P5, !PT ;  /* 0x00000027ff273210 */ /* 0x000fe40002ffe4ff */
[----:B------:R-:W-:Y:S02]  /*7f90*/  @P2 MOV R4, R34 ;  /* 0x0000002200042202 */ /* 0x000fe40000000f00 */
[----:B------:R-:W-:Y:S02]  /*7fa0*/  @P2 IADD3 R34, P4, PT, R34, 0x200, RZ ;  /* 0x0000020022222810 */ /* 0x000fe40007f9e0ff */
[-C--:B------:R-:W-:Y:S02]  /*7fb0*/  @P2 MOV R5, R39.reuse ;  /* 0x0000002700052202 */ /* 0x080fe40000000f00 */
[----:B------:R-:W-:Y:S01]  /*7fc0*/  @P2 IADD3.X R39, PT, PT, RZ, R39, RZ, P4, !PT ;  /* 0x00000027ff272210 */ /* 0x000fe200027fe4ff */
[----:B------:R-:W-:Y:S01]  /*7fd0*/  @P1 IMAD.MOV.U32 R6, RZ, RZ, R34 ;  /* 0x000000ffff061224 */ /* 0x000fe200078e0022 */
[----:B------:R-:W-:-:S02]  /*7fe0*/  @P1 IADD3 R34, P4, PT, R34, 0x200, RZ ;  /* 0x0000020022221810 */ /* 0x000fc40007f9e0ff */
[----:B0-----:R-:W-:Y:S02]  /*7ff0*/  @P2 MOV R2, R36 ;  /* 0x0000002400022202 */ /* 0x001fe40000000f00 */
[----:B------:R-:W-:Y:S02]  /*8000*/  @P2 IADD3 R36, P3, PT, R36, 0x200, RZ ;  /* 0x0000020024242810 */ /* 0x000fe40007f7e0ff */
[-C--:B------:R-:W-:Y:S02]  /*8010*/  @P2 MOV R3, R41.reuse ;  /* 0x0000002900032202 */ /* 0x080fe40000000f00 */
        /* <DEDUP_REMOVED lines=19> */
.L_x_5932:
        /* <DEDUP_REMOVED lines=8> */
.L_x_6040:
[----:B------:R-:W-:Y:S05]  /*81d0*/  BSYNC B0 ;  /* 0x0000000000007941 */ /* 0x000fea0003800000 */
.L_x_6039:
[----:B------:R-:W-:Y:S01]  /*81e0*/  HFMA2 R122, -RZ, RZ, 0, 5.9604644775390625e-08 ;  /* 0x00000001ff7a7431 */ /* 0x000fe200000001ff */
[----:B------:R-:W-:Y:S01]  /*81f0*/  MOV R123, R188 ;  /* 0x000000bc007b7202 */ /* 0x000fe20000000f00 */
[----:B------:R-:W-:Y:S01]  /*8200*/  IMAD.MOV.U32 R112, RZ, RZ, R121 ;  /* 0x000000ffff707224 */ /* 0x000fe200078e0079 */
[----:B------:R-:W-:Y:S02]  /*8210*/  MOV R185, 0x1f ;  /* 0x0000001f00b97802 */ /* 0x000fe40000000f00 */
[----:B------:R-:W-:Y:S01]  /*8220*/  MOV R120, 0xffffffff ;  /* 0xffffffff00787802 */ /* 0x000fe20000000f00 */
[----:B------:R-:W-:-:S07]  /*8230*/  FADD.FTZ R112, R112, R189 ;  /* 0x000000bd70707221 */ /* 0x000fce0000010000 */
[----:B------:R-:W-:Y:S05]  /*8240*/  WARPSYNC.COLLECTIVE R120, `(.L_x_6041) ;  /* 0x0000000078087348 */ /* 0x000fea0003c00000 */
[----:B------:R0:W1:Y:S02]  /*8250*/  SHFL.BFLY P0, R121, R123, R122, R185 ;  /* 0x0c00007a7b797389 */ /* 0x00006400000000b9 */
[----:B01----:R-:W-:Y:S05]  /*8260*/  ENDCOLLECTIVE ;  /* 0x000000000000791b */ /* 0x003fea0003800000 */
.L_x_6041:
[----:B------:R-:W-:Y:S01]  /*8270*/  HFMA2 R122, -RZ, RZ, 0, 1.1920928955078125e-07 ;  /* 0x00000002ff7a7431 */ /* 0x000fe200000001ff */
[----:B------:R-:W-:Y:S02]  /*8280*/  MOV R123, R112 ;  /* 0x00000070007b7202 */ /* 0x000fe40000000f00 */
[----:B------:R-:W-:-:S07]  /*8290*/  MOV R113, R121 ;  /* 0x0000007900717202 */ /* 0x000fce0000000f00 */
[----:B------:R-:W-:Y:S05]  /*82a0*/  WARPSYNC.COLLECTIVE R120, `(.L_x_6042) ;  /* 0x0000000078087348 */ /* 0x000fea0003c00000 */
[----:B------:R0:W1:Y:S02]  /*82b0*/  SHFL.BFLY P0, R121, R123, R122, R185 ;  /* 0x0c00007a7b797389 */ /* 0x00006400000000b9 */
[----:B01----:R-:W-:Y:S05]  /*82c0*/  ENDCOLLECTIVE ;  /* 0x000000000000791b */ /* 0x003fea0003800000 */
.L_x_6042:
[----:B------:R-:W-:-:S05]  /*82d0*/  FADD.FTZ R113, R113, R188 ;  /* 0x000000bc71717221 */ /* 0x000fca0000010000 */
[----:B------:R-:W-:Y:S02]  /*82e0*/  MOV R123, R113 ;  /* 0x00000071007b7202 */ /* 0x000fe40000000f00 */
[----:B------:R-:W-:-:S07]  /*82f0*/  MOV R115, R121 ;  /* 0x0000007900737202 */ /* 0x000fce0000000f00 */
[----:B------:R-:W-:Y:S05]  /*8300*/  WARPSYNC.COLLECTIVE R120, `(.L_x_6043) ;  /* 0x0000000078087348 */ /* 0x000fea0003c00000 */
[----:B------:R0:W1:Y:S02]  /*8310*/  SHFL.BFLY P0, R121, R123, R122, R185 ;  /* 0x0c00007a7b797389 */ /* 0x00006400000000b9 */
[----:B01----:R-:W-:Y:S05]  /*8320*/  ENDCOLLECTIVE ;  /* 0x000000000000791b */ /* 0x003fea0003800000 */
.L_x_6043:
[----:B------:R-:W-:Y:S01]  /*8330*/  FADD.FTZ R115, R112, R115 ;  /* 0x0000007370737221 */ /* 0x000fe20000010000 */
[----:B------:R-:W-:-:S04]  /*8340*/  HFMA2 R122, -RZ, RZ, 0, 2.384185791015625e-07 ;  /* 0x00000004ff7a7431 */ /* 0x000fc800000001ff */
[----:B------:R-:W-:Y:S02]  /*8350*/  MOV R123, R115 ;  /* 0x00000073007b7202 */ /* 0x000fe40000000f00 */
[----:B------:R-:W-:-:S07]  /*8360*/  MOV R114, R121 ;  /* 0x0000007900727202 */ /* 0x000fce0000000f00 */
[----:B------:R-:W-:Y:S05]  /*8370*/  WARPSYNC.COLLECTIVE R120, `(.L_x_6044) ;  /* 0x0000000078087348 */ /* 0x000fea0003c00000 */
[----:B------:R0:W1:Y:S02]  /*8380*/  SHFL.BFLY P0, R121, R123, R122, R185 ;  /* 0x0c00007a7b797389 */ /* 0x00006400000000b9 */
[----:B01----:R-:W-:Y:S05]  /*8390*/  ENDCOLLECTIVE ;  /* 0x000000000000791b */ /* 0x003fea0003800000 */
.L_x_6044:
[----:B------:R-:W-:-:S05]  /*83a0*/  FADD.FTZ R114, R113, R114 ;  /* 0x0000007271727221 */ /* 0x000fca0000010000 */
[----:B------:R-:W-:Y:S01]  /*83b0*/  MOV R123, R114 ;  /* 0x00000072007b7202 */ /* 0x000fe20000000f00 */
[----:B------:R-:W-:-:S07]  /*83c0*/  IMAD.MOV.U32 R116, RZ, RZ, R121 ;  /* 0x000000ffff747224 */ /* 0x000fce00078e0079 */
[----:B------:R-:W-:Y:S05]  /*83d0*/  WARPSYNC.COLLECTIVE R120, `(.L_x_6045) ;  /* 0x0000000078087348 */ /* 0x000fea0003c00000 */
[----:B------:R0:W1:Y:S02]  /*83e0*/  SHFL.BFLY P0, R121, R123, R122, R185 ;  /* 0x0c00007a7b797389 */ /* 0x00006400000000b9 */
[----:B01----:R-:W-:Y:S05]  /*83f0*/  ENDCOLLECTIVE ;  /* 0x000000000000791b */ /* 0x003fea0003800000 */
.L_x_6045:
[----:B------:R-:W-:Y:S01]  /*8400*/  FADD.FTZ R116, R115, R116 ;  /* 0x0000007473747221 */ /* 0x000fe20000010000 */
[----:B------:R-:W-:-:S04]  /*8410*/  HFMA2 R122, -RZ, RZ, 0, 4.76837158203125e-07 ;  /* 0x00000008ff7a7431 */ /* 0x000fc800000001ff */
[----:B------:R-:W-:Y:S02]  /*8420*/  MOV R123, R116 ;  /* 0x00000074007b7202 */ /* 0x000fe40000000f00 */
[----:B------:R-:W-:-:S07]  /*8430*/  MOV R117, R121 ;  /* 0x0000007900757202 */ /* 0x000fce0000000f00 */
[----:B------:R-:W-:Y:S05]  /*8440*/  WARPSYNC.COLLECTIVE R120, `(.L_x_6046) ;  /* 0x0000000078087348 */ /* 0x000fea0003c00000 */
[----:B------:R0:W1:Y:S02]  /*8450*/  SHFL.BFLY P0, R121, R123, R122, R185 ;  /* 0x0c00007a7b797389 */ /* 0x00006400000000b9 */
[----:B01----:R-:W-:Y:S05]  /*8460*/  ENDCOLLECTIVE ;  /* 0x000000000000791b */ /* 0x003fea0003800000 */
.L_x_6046:
[----:B------:R-:W-:-:S05]  /*8470*/  FADD.FTZ R117, R114, R117 ;  /* 0x0000007572757221 */ /* 0x000fca0000010000 */
[----:B------:R-:W-:Y:S02]  /*8480*/  MOV R123, R117 ;  /* 0x00000075007b7202 */ /* 0x000fe40000000f00 */
[----:B------:R-:W-:-:S07]  /*8490*/  MOV R119, R121 ;  /* 0x0000007900777202 */ /* 0x000fce0000000f00 */
[----:B------:R-:W-:Y:S05]  /*84a0*/  WARPSYNC.COLLECTIVE R120, `(.L_x_6047) ;  /* 0x0000000078087348 */ /* 0x000fea0003c00000 */
[----:B------:R0:W1:Y:S02]  /*84b0*/  SHFL.BFLY P0, R121, R123, R122, R185 ;  /* 0x0c00007a7b797389 */ /* 0x00006400000000b9 */
[----:B01----:R-:W-:Y:S05]  /*84c0*/  ENDCOLLECTIVE ;  /* 0x000000000000791b */ /* 0x003fea0003800000 */
.L_x_6047:
[----:B------:R-:W-:Y:S01]  /*84d0*/  FADD.FTZ R119, R116, R119 ;  /* 0x0000007774777221 */ /* 0x000fe20000010000 */
[----:B------:R-:W-:-:S04]  /*84e0*/  HFMA2 R122, -RZ, RZ, 0, 9.5367431640625e-07 ;  /* 0x00000010ff7a7431 */ /* 0x000fc800000001ff */
[----:B------:R-:W-:Y:S02]  /*84f0*/  MOV R123, R119 ;  /* 0x00000077007b7202 */ /* 0x000fe40000000f00 */
[----:B------:R-:W-:-:S07]  /*8500*/  MOV R118, R121 ;  /* 0x0000007900767202 */ /* 0x000fce0000000f00 */
[----:B------:R-:W-:Y:S05]  /*8510*/  WARPSYNC.COLLECTIVE R120, `(.L_x_6048) ;  /* 0x0000000078087348 */ /* 0x000fea0003c00000 */
[----:B------:R0:W1:Y:S02]  /*8520*/  SHFL.BFLY P0, R121, R123, R122, R185 ;  /* 0x0c00007a7b797389 */ /* 0x00006400000000b9 */
[----:B01----:R-:W-:Y:S05]  /*8530*/  ENDCOLLECTIVE ;  /* 0x000000000000791b */ /* 0x003fea0003800000 */
.L_x_6048:
[----:B------:R-:W-:-:S05]  /*8540*/  FADD.FTZ R118, R117, R118 ;  /* 0x0000007675767221 */ /* 0x000fca0000010000 */
[----:B------:R-:W-:Y:S02]  /*8550*/  MOV R123, R118 ;  /* 0x00000076007b7202 */ /* 0x000fe40000000f00 */
[----:B------:R-:W-:-:S07]  /*8560*/  MOV R112, R121 ;  /* 0x0000007900707202 */ /* 0x000fce0000000f00 */
[----:B------:R-:W-:Y:S05]  /*8570*/  WARPSYNC.COLLECTIVE R120, `(.L_x_6049) ;  /* 0x0000000078087348 */ /* 0x000fea0003c00000 */
[----:B------:R0:W1:Y:S02]  /*8580*/  SHFL.BFLY P0, R121, R123, R122, R185 ;  /* 0x0c00007a7b797389 */ /* 0x00006400000000b9 */
[----:B01----:R-:W-:Y:S05]  /*8590*/  ENDCOLLECTIVE ;  /* 0x000000000000791b */ /* 0x003fea0003800000 */
.L_x_6049:
[----:B------:R-:W-:Y:S01]  /*85a0*/  MOV R113, R121 ;  /* 0x0000007900717202 */ /* 0x000fe20000000f00 */
[----:B------:R-:W-:Y:S06]  /*85b0*/  BRA `(.L_x_6050) ;  /* 0xffffff9800147947 */ /* 0x000fec000383ffff */
.L_x_6051:
        /* <DEDUP_REMOVED lines=12> */
.L_x_14502:


//--------------------- .text._ZN10layer_norm22ln_bwd_finalize_kernelINS_22Kernel_traits_finalizeILj768Ef13__nv_bfloat16fS2_fjLb0ELj1024ELj4ENS_18Kernel_traits_baseILj768EfS2_fS2_fjLj1024EEEEELb0ELb1EEEvNS_9BwdParamsE --------------------------
	.section	.text._ZN10layer_norm22ln_bwd_finalize_kernelINS_22Kernel_traits_finalizeILj768Ef13__nv_bfloat16fS2_fjLb0ELj1024ELj4ENS_18Kernel_traits_baseILj768EfS2_fS2_fjLj1024EEEEELb0ELb1EEEvNS_9BwdParamsE,"ax",@progbits
	.align	128
        .global         _ZN10layer_norm22ln_bwd_finalize_kernelINS_22Kernel_traits_finalizeILj768Ef13__nv_bfloat16fS2_fjLb0ELj1024ELj4ENS_18Kernel_traits_baseILj768EfS2_fS2_fjLj1024EEEEELb0ELb1EEEvNS_9BwdParamsE
        .type           _ZN10layer_norm22ln_bwd_finalize_kernelINS_22Kernel_traits_finalizeILj768Ef13__nv_bfloat16fS2_fjLb0ELj1024ELj4ENS_18Kernel_traits_baseILj768EfS2_fS2_fjLj1024EEEEELb0ELb1EEEvNS_9BwdParamsE,@function
        .size           _ZN10layer_norm22ln_bwd_finalize_kernelINS_22Kernel_traits_finalizeILj768Ef13__nv_bfloat16fS2_fjLb0ELj1024ELj4ENS_18Kernel_traits_baseILj768EfS2_fS2_fjLj1024EEEEELb0ELb1EEEvNS_9BwdParamsE,(.L_x_14503 - _ZN10layer_norm22ln_bwd_finalize_kernelINS_22Kernel_traits_finalizeILj768Ef13__nv_bfloat16fS2_fjLb0ELj1024ELj4ENS_18Kernel_traits_baseILj768EfS2_fS2_fjLj1024EEEEELb0ELb1EEEvNS_9BwdParamsE)
        .other          _ZN10layer_norm22ln_bwd_finalize_kernelINS_22Kernel_traits_finalizeILj768Ef13__nv_bfloat16fS2_fjLb0ELj1024ELj4ENS_18Kernel_traits_baseILj768EfS2_fS2_fjLj1024EEEEELb0ELb1EEEvNS_9BwdParamsE,@"STO_CUDA_ENTRY STV_DEFAULT"
_ZN10layer_norm22ln_bwd_finalize_kernelINS_22Kernel_traits_finalizeILj768Ef13__nv_bfloat16fS2_fjLb0ELj1024ELj4ENS_18Kernel_traits_baseILj768EfS2_fS2_fjLj1024EEEEELb0ELb1EEEvNS_9BwdParamsE:
.text._ZN10layer_norm22ln_bwd_finalize_kernelINS_22Kernel_traits_finalizeILj768Ef13__nv_bfloat16fS2_fjLb0ELj1024ELj4ENS_18Kernel_traits_baseILj768EfS2_fS2_fjLj1024EEEEELb0ELb1EEEvNS_9BwdParamsE:
        /* <DEDUP_REMOVED lines=77> */
.L_x_6056:
        /* <DEDUP_REMOVED lines=118> */
.L_x_6055:
[----:B------:R-:W-:Y:S05]  /*0c30*/  BSYNC.RECONVERGENT B1 ;  /* 0x0000000000017941 */ /* 0x000fea0003800200 */
.L_x_6054:
        /* <DEDUP_REMOVED lines=69> */
.L_x_6058:
[----:B------:R-:W-:Y:S05]  /*1090*/  BSYNC.RECONVERGENT B1 ;  /* 0x0000000000017941 */ /* 0x000fea0003800200 */
.L_x_6057:
        /* <DEDUP_REMOVED lines=38> */
.L_x_6060:
[----:B------:R-:W-:Y:S05]  /*1300*/  BSYNC.RECONVERGENT B1 ;  /* 0x0000000000017941 */ /* 0x000fea0003800200 */
.L_x_6059:
[----:B------:R-:W-:Y:S05]  /*1310*/  @!P1 BRA `(.L_x_6053) ;  /* 0x0000000000409947 */ /* 0x000fea0003800000 */
[----:B------:R-:W0:Y:S01]  /*1320*/  LDC R14, c[0x0][0x388] ;  /* 0x0000e200ff0e7b82 */ /* 0x000e220000000800 */
[----:B------:R-:W-:-:S07]  /*1330*/  IADD3 R12, PT, PT, -R54, RZ, RZ ;  /* 0x000000ff360c7210 */ /* 0x000fce0007ffe1ff */
[----:B------:R-:W1:Y:S08]  /*1340*/  LDC.64 R8, c[0x0][0x440] ;  /* 0x00011000ff087b82 */ /* 0x000e700000000a00 */
[----:B------:R-:W2:Y:S01]  /*1350*/  LDC.64 R10, c[0x0][0x448] ;  /* 0x00011200ff0a7b82 */ /* 0x000ea20000000a00 */
[----:B0-----:R-:W-:-:S05]  /*1360*/  IMAD R0, R3, R14, R0 ;  /* 0x0000000e03007224 */ /* 0x001fca00078e0200 */
[----:B------:R-:W-:-:S07]  /*1370*/  IADD3 R3, PT, PT, R57, R0, RZ ;  /* 0x0000000039037210 */ /* 0x000fce0007ffe0ff */
.L_x_6061:
        /* <DEDUP_REMOVED lines=10> */
.L_x_6053:
[----:B------:R-:W-:Y:S05]  /*1420*/  BSYNC.RECONVERGENT B0 ;  /* 0x0000000000007941 */ /* 0x000fea0003800200 */
.L_x_6052:
        /* <DEDUP_REMOVED lines=57> */
.L_x_6062:
        /* <DEDUP_REMOVED lines=12> */
.L_x_14503:


//--------------------- .text._ZN10layer_norm13ln_bwd_kernelINS_13Kernel_traitsIf13__nv_bfloat16fS2_fjLj768ELj1ELj4ELj1ELj16ENS_18Kernel_traits_baseILj768EfS2_fS2_fjLj128EEEEELb1ELb0ELb1ELb1EEEvNS_9BwdParamsE --------------------------
	.section	.text._ZN10layer_norm13ln_bwd_kernelINS_13Kernel_traitsIf13__nv_bfloat16fS2_fjLj768ELj1ELj4ELj1ELj16ENS_18Kernel_traits_baseILj768EfS2_fS2_fjLj128EEEEELb1ELb0ELb1ELb1EEEvNS_9BwdParamsE,"ax",@progbits
	.align	128
        .global         _ZN10layer_norm13ln_bwd_kernelINS_13Kernel_traitsIf13__nv_bfloat16fS2_fjLj768ELj1ELj4ELj1ELj16ENS_18Kernel_traits_baseILj768EfS2_fS2_fjLj128EEEEELb1ELb0ELb1ELb1EEEvNS_9BwdParamsE
        .type           _ZN10layer_norm13ln_bwd_kernelINS_13Kernel_traitsIf13__nv_bfloat16fS2_fjLj768ELj1ELj4ELj1ELj16ENS_18Kernel_traits_baseILj768EfS2_fS2_fjLj128EEEEELb1ELb0ELb1ELb1EEEvNS_9BwdParamsE,@function
        .size           _ZN10layer_norm13ln_bwd_kernelINS_13Kernel_traitsIf13__nv_bfloat16fS2_fjLj768ELj1ELj4ELj1ELj16ENS_18Kernel_traits_baseILj768EfS2_fS2_fjLj128EEEEELb1ELb0ELb1ELb1EEEvNS_9BwdParamsE,(.L_x_14504 - _ZN10layer_norm13ln_bwd_kernelINS_13Kernel_traitsIf13__nv_bfloat16fS2_fjLj768ELj1ELj4ELj1ELj16ENS_18Kernel_traits_baseILj768EfS2_fS2_fjLj128EEEEELb1ELb0ELb1ELb1EEEvNS_9BwdParamsE)
        .other          _ZN10layer_norm13ln_bwd_kernelINS_13Kernel_traitsIf13__nv_bfloat16fS2_fjLj768ELj1ELj4ELj1ELj16ENS_18Kernel_traits_baseILj768EfS2_fS2_fjLj128EEEEELb1ELb0ELb1ELb1EEEvNS_9BwdParamsE,@"STO_CUDA_ENTRY STV_DEFAULT"
_ZN10layer_norm13ln_bwd_kernelINS_13Kernel_traitsIf13__nv_bfloat16fS2_fjLj768ELj1ELj4ELj1ELj16ENS_18Kernel_traits_baseILj768EfS2_fS2_fjLj128EEEEELb1ELb0ELb1ELb1EEEvNS_9BwdParamsE:
.text._ZN10layer_norm13ln_bwd_kernelINS_13Kernel_traitsIf13__nv_bfloat16fS2_fjLj768ELj1ELj4ELj1ELj16ENS_18Kernel_traits_baseILj768EfS2_fS2_fjLj128EEEEELb1ELb0ELb1ELb1EEEvNS_9BwdParamsE:
        /* <DEDUP_REMOVED lines=51> */
.L_x_6168:
        /* <DEDUP_REMOVED lines=13> */
[----:B------:R-:W0:Y:S01]  /*0400*/  S2R R113, SR_TID.X ;  /* 0x0000000000717919 */ /* 0x000e220000002100 */
[----:B------:R-:W1:Y:S01]  /*0410*/  LDC.64 R148, c[0x0][0x428] ;  /* 0x00010a00ff947b82 */ /* 0x000e620000000a00 */
[----:B------:R-:W-:Y:S01]  /*0420*/  IADD3 R112, PT, PT, R2, -0x1, RZ ;  /* 0xffffffff02707810 */ /* 0x000fe20007ffe0ff */
[----:B------:R-:W-:-:S04]  /*0430*/  IMAD R3, R0, UR8, RZ ;  /* 0x0000000800037c24 */ /* 0x000fc8000f8e02ff */
[----:B------:R-:W-:Y:S01]  /*0440*/  IMAD R114, R112, UR8, RZ ;  /* 0x0000000870727c24 */ /* 0x000fe2000f8e02ff */
[----:B------:R-:W-:Y:S01]  /*0450*/  SHF.R.S32.HI R112, RZ, 0x1f, R3 ;  /* 0x0000001fff707819 */ /* 0x000fe20000011403 */
[----:B------:R-:W2:Y:S03]  /*0460*/  LDC.64 R140, c[0x0][0x3a8] ;  /* 0x0000ea00ff8c7b82 */ /* 0x000ea60000000a00 */
        /* <DEDUP_REMOVED lines=10> */
[----:B------:R-:W-:-:S03]  /*0510*/  IADD3 R137, PT, PT, R3, 0x20, RZ ;  /* 0x0000002003897810 */ /* 0x000fc60007ffe0ff */
[C---:B-1----:R-:W-:Y:S01]  /*0520*/  IMAD.WIDE.U32 R124, R3.reuse, 0x10, R148 ;  /* 0x00000010037c7825 */ /* 0x042fe200078e0094 */
[----:B------:R-:W-:Y:S01]  /*0530*/  IADD3 R3, PT, PT, R3, 0x40, RZ ;  /* 0x0000004003037810 */ /* 0x000fe20007ffe0ff */
[----:B------:R-:W2:Y:S01]  /*0540*/  LDG.E.128 R120, desc[UR6][R114.64] ;  /* 0x0000000672787981 */ /* 0x000ea2000c1e1d00 */
[----:B------:R-:W-:Y:S01]  /*0550*/  IADD3 R165, PT, PT, R163, 0x40, RZ ;  /* 0x00000040a3a57810 */ /* 0x000fe20007ffe0ff */
[----:B------:R-:W-:Y:S02]  /*0560*/  IMAD.WIDE.U32 R116, R119, 0x20, R140 ;  /* 0x0000002077747825 */ /* 0x000fe400078e008c */
[----:B------:R-:W4:Y:S02]  /*0570*/  LDG.E.128 R124, desc[UR6][R124.64] ;  /* 0x000000067c7c7981 */ /* 0x000f24000c1e1d00 */
[--C-:B------:R-:W-:Y:S02]  /*0580*/  IMAD.WIDE.U32 R136, R137, 0x10, R148.reuse ;  /* 0x0000001089887825 */ /* 0x100fe400078e0094 */
[----:B------:R-:W4:Y:S02]  /*0590*/  LDG.E.128 R128, desc[UR6][R114.64+0x10] ;  /* 0x0000100672807981 */ /* 0x000f24000c1e1d00 */
[----:B------:R-:W-:-:S02]  /*05a0*/  IMAD.WIDE.U32 R148, R3, 0x10, R148 ;  /* 0x0000001003947825 */ /* 0x000fc400078e0094 */
[----:B------:R-:W4:Y:S02]  /*05b0*/  LDG.E.128 R136, desc[UR6][R136.64] ;  /* 0x0000000688887981 */ /* 0x000f24000c1e1d00 */
[----:B0-----:R-:W-:Y:S02]  /*05c0*/  IMAD.WIDE.U32 R112, R165, 0x20, R140 ;  /* 0x00000020a5707825 */ /* 0x001fe400078e008c */
[----:B------:R-:W4:Y:S04]  /*05d0*/  LDG.E.128 R140, desc[UR6][R116.64+0x10] ;  /* 0x00001006748c7981 */ /* 0x000f28000c1e1d00 */
[----:B------:R-:W4:Y:S04]  /*05e0*/  LDG.E.128 R148, desc[UR6][R148.64] ;  /* 0x0000000694947981 */ /* 0x000f28000c1e1d00 */
[----:B------:R-:W4:Y:S04]  /*05f0*/  LDG.E.128 R144, desc[UR6][R112.64] ;  /* 0x0000000670907981 */ /* 0x000f28000c1e1d00 */
[----:B------:R-:W4:Y:S04]  /*0600*/  LDG.E.128 R132, desc[UR6][R116.64] ;  /* 0x0000000674847981 */ /* 0x000f28000c1e1d00 */
[----:B------:R0:W4:Y:S01]  /*0610*/  LDG.E.128 R152, desc[UR6][R112.64+0x10] ;  /* 0x0000100670987981 */ /* 0x000122000c1e1d00 */
        /* <DEDUP_REMOVED lines=35> */
[----:B------:R-:W-:Y:S01]  /*0850*/  FADD.FTZ R123, -R163, R123 ;  /* 0x0000007ba37b7221 */ /* 0x000fe20000010100 */
[C---:B----4-:R-:W-:Y:S02]  /*0860*/  PRMT R156, R124.reuse, 0x7632, R156 ;  /* 0x000076327c9c7816 */ /* 0x050fe4000000009c */
[----:B------:R-:W-:Y:S02]  /*0870*/  SHF.L.U32 R157, R124, 0x10, RZ ;  /* 0x000000107c9d7819 */ /* 0x000fe400000006ff */
[----:B0-----:R-:W-:Y:S01]  /*0880*/  PRMT R158, R125, 0x7632, R158 ;  /* 0x000076327d9e7816 */ /* 0x001fe2000000009e */
[----:B------:R-:W-:Y:S01]  /*0890*/  FADD.FTZ R121, -R163, R121 ;  /* 0x00000079a3797221 */ /* 0x000fe20000010100 */
[----:B------:R-:W-:Y:S01]  /*08a0*/  PRMT R162, R127, 0x7632, R162 ;  /* 0x000076327fa27816 */ /* 0x000fe200000000a2 */
[----:B------:R-:W-:Y:S01]  /*08b0*/  FADD.FTZ R119, -R163, R122 ;  /* 0x0000007aa3777221 */ /* 0x000fe20000010100 */
[----:B------:R-:W-:Y:S01]  /*08c0*/  SHF.L.U32 R171, R127, 0x10, RZ ;  /* 0x000000107fab7819 */ /* 0x000fe200000006ff */
[C---:B------:R-:W-:Y:S01]  /*08d0*/  FADD.FTZ R127, -R163.reuse, R128 ;  /* 0x00000080a37f7221 */ /* 0x040fe20000010100 */
[----:B------:R-:W-:Y:S01]  /*08e0*/  SHF.L.U32 R156, R156, 0x10, RZ ;  /* 0x000000109c9c7819 */ /* 0x000fe200000006ff */
[----:B------:R-:W-:Y:S01]  /*08f0*/  FMUL.FTZ R3, R118, R3 ;  /* 0x0000000376037220 */ /* 0x000fe20000410000 */
[C---:B------:R-:W-:Y:S01]  /*0900*/  FADD.FTZ R141, -R163.reuse, R141 ;  /* 0x0000008da38d7221 */ /* 0x040fe20000010100 */
[----:B------:R-:W-:Y:S01]  /*0910*/  FADD.FTZ R143, -R163, R143 ;  /* 0x0000008fa38f7221 */ /* 0x000fe20000010100 */
[----:B------:R-:W-:Y:S01]  /*0920*/  SHF.L.U32 R158, R158, 0x10, RZ ;  /* 0x000000109e9e7819 */ /* 0x000fe200000006ff */
[----:B------:R-:W-:Y:S01]  /*0930*/  FMUL.FTZ R122, R118, R123 ;  /* 0x0000007b767a7220 */ /* 0x000fe20000410000 */
[----:B------:R-:W-:Y:S01]  /*0940*/  FMUL.FTZ R128, R48, R157 ;  /* 0x0000009d30807220 */ /* 0x000fe20000410000 */
[----:B------:R-:W-:-:S02]  /*0950*/  PRMT R166, R137, 0x7632, R166 ;  /* 0x0000763289a67816 */ /* 0x000fc400000000a6 */
[----:B------:R-:W-:Y:S01]  /*0960*/  SHF.L.U32 R181, R137, 0x10, RZ ;  /* 0x0000001089b57819 */ /* 0x000fe200000006ff */
[----:B------:R-:W-:Y:S01]  /*0970*/  FADD.FTZ R137, -R163, R140 ;  /* 0x0000008ca3897221 */ /* 0x000fe20000010100 */
[C---:B------:R-:W-:Y:S02]  /*0980*/  PRMT R170, R139.reuse, 0x7632, R170 ;  /* 0x000076328baa7816 */ /* 0x040fe400000000aa */
[----:B------:R-:W-:Y:S01]  /*0990*/  SHF.L.U32 R185, R139, 0x10, RZ ;  /* 0x000000108bb97819 */ /* 0x000fe200000006ff */
[----:B------:R-:W-:Y:S01]  /*09a0*/  FADD.FTZ R139, -R163, R142 ;  /* 0x0000008ea38b7221 */ /* 0x000fe20000010100 */
[----:B------:R-:W-:Y:S01]  /*09b0*/  SHF.L.U32 R125, R125, 0x10, RZ ;  /* 0x000000107d7d7819 */ /* 0x000fe200000006ff */
[----:B------:R-:W-:Y:S01]  /*09c0*/  FMUL.FTZ R120, R118, R121 ;  /* 0x0000007976787220 */ /* 0x000fe20000410000 */
[----:B-1----:R-:W-:Y:S01]  /*09d0*/  PRMT R160, R126, 0x7632, R160 ;  /* 0x000076327ea07816 */ /* 0x002fe200000000a0 */
[C---:B------:R-:W-:Y:S01]  /*09e0*/  FMUL.FTZ R140, R118.reuse, R141 ;  /* 0x0000008d768c7220 */ /* 0x040fe20000410000 */
[C---:B------:R-:W-:Y:S01]  /*09f0*/  PRMT R174, R149.reuse, 0x7632, R174 ;  /* 0x0000763295ae7816 */ /* 0x040fe200000000ae */
[----:B------:R-:W-:Y:S01]  /*0a00*/  FMUL.FTZ R142, R118, R143 ;  /* 0x0000008f768e7220 */ /* 0x000fe20000410000 */
[----:B------:R-:W-:Y:S01]  /*0a10*/  SHF.L.U32 R191, R149, 0x10, RZ ;  /* 0x0000001095bf7819 */ /* 0x000fe200000006ff */
[----:B------:R-:W-:Y:S01]  /*0a20*/  FADD.FTZ R129, -R163, R129 ;  /* 0x00000081a3817221 */ /* 0x000fe20000010100 */
[----:B------:R-:W-:Y:S01]  /*0a30*/  FMUL.FTZ R141, R49, R156 ;  /* 0x0000009c318d7220 */ /* 0x000fe20000410000 */
[-C--:B------:R-:W-:Y:S01]  /*0a40*/  FFMA.FTZ R55, R122, R158.reuse, R55 ;  /* 0x0000009e7a377223 */ /* 0x080fe20000010037 */
[----:B------:R-:W-:Y:S01]  /*0a50*/  FADD.FTZ R99, R99, R158 ;  /* 0x0000009e63637221 */ /* 0x000fe20000010000 */
[----:B------:R-:W-:Y:S01]  /*0a60*/  FMUL.FTZ R143, R51, R158 ;  /* 0x0000009e338f7220 */ /* 0x000fe20000410000 */
[----:B------:R-:W-:Y:S01]  /*0a70*/  FFMA.FTZ R149, R3, R128, RZ ;  /* 0x0000008003957223 */ /* 0x000fe200000100ff */
[----:B------:R-:W-:Y:S01]  /*0a80*/  FADD.FTZ R158, RZ, R128 ;  /* 0x00000080ff9e7221 */ /* 0x000fe20000010000 */
[C---:B------:R-:W-:Y:S01]  /*0a90*/  FADD.FTZ R169, -R163.reuse, R130 ;  /* 0x00000082a3a97221 */ /* 0x040fe20000010100 */
[----:B------:R-:W-:Y:S01]  /*0aa0*/  FADD.FTZ R145, -R163, R145 ;  /* 0x00000091a3917221 */ /* 0x000fe20000010100 */
[----:B------:R-:W-:Y:S01]  /*0ab0*/  SHF.L.U32 R160, R160, 0x10, RZ ;  /* 0x00000010a0a07819 */ /* 0x000fe200000006ff */
[----:B------:R-:W-:Y:S01]  /*0ac0*/  FFMA.FTZ R53, R120, R156, R53 ;  /* 0x0000009c78357223 */ /* 0x000fe20000010035 */
[----:B------:R-:W-:Y:S01]  /*0ad0*/  FADD.FTZ R97, R97, R156 ;  /* 0x0000009c61617221 */ /* 0x000fe20000010000 */
[C---:B------:R-:W-:Y:S01]  /*0ae0*/  PRMT R159, R151.reuse, 0x7632, R159 ;  /* 0x00007632979f7816 */ /* 0x040fe2000000009f */
[C---:B------:R-:W-:Y:S01]  /*0af0*/  FMUL.FTZ R119, R118.reuse, R119 ;  /* 0x0000007776777220 */ /* 0x040fe20000410000 */
[----:B------:R-:W-:Y:S01]  /*0b00*/  SHF.L.U32 R165, R151, 0x10, RZ ;  /* 0x0000001097a57819 */ /* 0x000fe200000006ff */
[----:B------:R-:W-:Y:S01]  /*0b10*/  FMUL.FTZ R124, R118, R129 ;  /* 0x00000081767c7220 */ /* 0x000fe20000410000 */
[----:B------:R-:W-:Y:S01]  /*0b20*/  FMUL.FTZ R130, R50, R125 ;  /* 0x0000007d32827220 */ /* 0x000fe20000410000 */
[----:B------:R-:W-:Y:S01]  /*0b30*/  FFMA.FTZ R156, R120, R141, R149 ;  /* 0x0000008d789c7223 */ /* 0x000fe20000010095 */
[----:B------:R-:W-:Y:S01]  /*0b40*/  FADD.FTZ R151, R141, R158 ;  /* 0x0000009e8d977221 */ /* 0x000fe20000010000 */
[C---:B------:R-:W-:Y:S01]  /*0b50*/  FADD.FTZ R187, -R163.reuse, R144 ;  /* 0x00000090a3bb7221 */ /* 0x040fe20000010100 */
[----:B------:R-:W-:Y:S01]  /*0b60*/  SHF.L.U32 R161, R126, 0x10, RZ ;  /* 0x000000107ea17819 */ /* 0x000fe200000006ff */
[----:B------:R-:W-:Y:S01]  /*0b70*/  FMUL.FTZ R144, R118, R145 ;  /* 0x0000009176907220 */ /* 0x000fe20000410000 */
[----:B------:R-:W-:Y:S01]  /*0b80*/  FADD.FTZ R131, -R163, R131 ;  /* 0x00000083a3837221 */ /* 0x000fe20000010100 */
[----:B------:R-:W-:Y:S01]  /*0b90*/  FADD.FTZ R93, R93, R160 ;  /* 0x000000a05d5d7221 */ /* 0x000fe20000010000 */
[-C--:B------:R-:W-:Y:S01]  /*0ba0*/  FFMA.FTZ R57, R124, R160.reuse, R57 ;  /* 0x000000a07c397223 */ /* 0x080fe20000010039 */
[----:B------:R-:W-:Y:S01]  /*0bb0*/  FMUL.FTZ R145, R45, R160 ;  /* 0x000000a02d917220 */ /* 0x000fe20000410000 */
[----:B------:R-:W-:Y:S01]  /*0bc0*/  FFMA.FTZ R149, R119, R130, R156 ;  /* 0x0000008277957223 */ /* 0x000fe2000001009c */
[----:B------:R-:W-:Y:S01]  /*0bd0*/  FADD.FTZ R160, R130, R151 ;  /* 0x0000009782a07221 */ /* 0x000fe20000010000 */
[C---:B------:R-:W-:Y:S01]  /*0be0*/  FADD.FTZ R175, -R163.reuse, R132 ;  /* 0x00000084a3af7221 */ /* 0x040fe20000010100 */
[----:B------:R-:W-:Y:S01]  /*0bf0*/  FADD.FTZ R147, -R163, R147 ;  /* 0x00000093a3937221 */ /* 0x000fe20000010100 */
[----:B------:R-:W-:Y:S01]  /*0c00*/  SHF.L.U32 R162, R162, 0x10, RZ ;  /* 0x00000010a2a27819 */ /* 0x000fe200000006ff */
[C---:B------:R-:W-:Y:S01]  /*0c10*/  FMUL.FTZ R121, R118.reuse, R127 ;  /* 0x0000007f76797220 */ /* 0x040fe20000410000 */
[----:B------:R-:W-:Y:S01]  /*0c20*/  FMUL.FTZ R126, R118, R131 ;  /* 0x00000083767e7220 */ /* 0x000fe20000410000 */
[----:B------:R-:W-:Y:S01]  /*0c30*/  FMUL.FTZ R132, R44, R161 ;  /* 0x000000a12c847220 */ /* 0x000fe20000410000 */
        /* <DEDUP_REMOVED lines=8> */
[----:B------:R-:W-:Y:S01]  /*0cc0*/  FADD.FTZ R162, R132, R151 ;  /* 0x0000009784a27221 */ /* 0x000fe20000010000 */
[----:B------:R-:W-:Y:S01]  /*0cd0*/  FADD.FTZ R179, -R163, R134 ;  /* 0x00000086a3b37221 */ /* 0x000fe20000010100 */
[----:B------:R-:W-:Y:S01]  /*0ce0*/  FMUL.FTZ R123, R118, R169 ;  /* 0x000000a9767b7220 */ /* 0x000fe20000410000 */
[----:B------:R-:W-:Y:S01]  /*0cf0*/  FMUL.FTZ R134, R46, R171 ;  /* 0x000000ab2e867220 */ /* 0x000fe20000410000 */
[----:B------:R-:W-:Y:S01]  /*0d00*/  FFMA.FTZ R160, R124, R145, R149 ;  /* 0x000000917ca07223 */ /* 0x000fe20000010095 */
[----:B------:R-:W-:Y:S01]  /*0d10*/  FADD.FTZ R151, R145, R162 ;  /* 0x000000a291977221 */ /* 0x000fe20000010000 */
[C---:B------:R-:W-:Y:S01]  /*0d20*/  PRMT R164, R136.reuse, 0x7632, R164 ;  /* 0x0000763288a47816 */ /* 0x040fe200000000a4 */
[C---:B------:R-:W-:Y:S01]  /*0d30*/  FADD.FTZ R197, -R163.reuse, R153 ;  /* 0x00000099a3c57221 */ /* 0x040fe20000010100 */
[----:B------:R-:W-:Y:S01]  /*0d40*/  SHF.L.U32 R177, R136, 0x10, RZ ;  /* 0x0000001088b17819 */ /* 0x000fe200000006ff */
[----:B------:R-:W-:Y:S01]  /*0d50*/  FADD.FTZ R133, -R163, R133 ;  /* 0x00000085a3857221 */ /* 0x000fe20000010100 */
[----:B------:R-:W-:Y:S01]  /*0d60*/  PRMT R153, R148, 0x7632, R153 ;  /* 0x0000763294997816 */ /* 0x000fe20000000099 */
[----:B------:R-:W-:Y:S01]  /*0d70*/  FFMA.FTZ R149, R123, R134, R160 ;  /* 0x000000867b957223 */ /* 0x000fe200000100a0 */
[----:B------:R-:W-:Y:S01]  /*0d80*/  SHF.L.U32 R178, R174, 0x10, RZ ;  /* 0x00000010aeb27819 */ /* 0x000fe200000006ff */
[----:B------:R-:W-:Y:S01]  /*0d90*/  FADD.FTZ R174, R134, R151 ;  /* 0x0000009786ae7221 */ /* 0x000fe20000010000 */
[C---:B------:R-:W-:Y:S01]  /*0da0*/  PRMT R180, R150.reuse, 0x7632, R180 ;  /* 0x0000763296b47816 */ /* 0x040fe200000000b4 */
[----:B------:R-:W-:Y:S01]  /*0db0*/  FFMA.FTZ R54, R119, R125, R54 ;  /* 0x0000007d77367223 */ /* 0x000fe20000010036 */
[----:B------:R-:W-:Y:S01]  /*0dc0*/  SHF.L.U32 R195, R150, 0x10, RZ ;  /* 0x0000001096c37819 */ /* 0x000fe200000006ff */
[----:B------:R-:W-:Y:S01]  /*0dd0*/  FADD.FTZ R98, R98, R125 ;  /* 0x0000007d62627221 */ /* 0x000fe20000010000 */
[----:B------:R-:W-:Y:S01]  /*0de0*/  SHF.L.U32 R164, R164, 0x10, RZ ;  /* 0x00000010a4a47819 */ /* 0x000fe200000006ff */
[C---:B------:R-:W-:Y:S01]  /*0df0*/  FMUL.FTZ R125, R118.reuse, R175 ;  /* 0x000000af767d7220 */ /* 0x040fe20000410000 */
[----:B------:R-:W-:Y:S01]  /*0e00*/  FMUL.FTZ R136, R118, R133 ;  /* 0x0000008576887220 */ /* 0x000fe20000410000 */
[----:B------:R-:W-:Y:S01]  /*0e10*/  FMUL.FTZ R150, R40, R177 ;  /* 0x000000b128967220 */ /* 0x000fe20000410000 */
[----:B------:R-:W-:Y:S01]  /*0e20*/  SHF.L.U32 R176, R153, 0x10, RZ ;  /* 0x0000001099b07819 */ /* 0x000fe200000006ff */
[----:B------:R-:W-:Y:S01]  /*0e30*/  FFMA.FTZ R162, R126, R147, R149 ;  /* 0x000000937ea27223 */ /* 0x000fe20000010095 */
[C---:B------:R-:W-:Y:S01]  /*0e40*/  FADD.FTZ R135, -R163.reuse, R135 ;  /* 0x00000087a3877221 */ /* 0x040fe20000010100 */
[C---:B------:R-:W-:Y:S01]  /*0e50*/  FADD.FTZ R193, -R163.reuse, R152 ;  /* 0x00000098a3c17221 */ /* 0x040fe20000010100 */
[----:B------:R-:W-:Y:S01]  /*0e60*/  FADD.FTZ R199, -R163, R154 ;  /* 0x0000009aa3c77221 */ /* 0x000fe20000010100 */
[----:B------:R-:W-:Y:S01]  /*0e70*/  FADD.FTZ R153, R147, R174 ;  /* 0x000000ae93997221 */ /* 0x000fe20000010000 */
[----:B------:R-:W-:Y:S01]  /*0e80*/  FADD.FTZ R163, -R163, R155 ;  /* 0x0000009ba3a37221 */ /* 0x000fe20000010100 */
[----:B------:R-:W-:Y:S01]  /*0e90*/  SHF.L.U32 R155, R148, 0x10, RZ ;  /* 0x00000010949b7819 */ /* 0x000fe200000006ff */
[----:B------:R-:W-:Y:S01]  /*0ea0*/  FMUL.FTZ R133, R118, R187 ;  /* 0x000000bb76857220 */ /* 0x000fe20000410000 */
[-C--:B------:R-:W-:Y:S01]  /*0eb0*/  FFMA.FTZ R61, R136, R164.reuse, R61 ;  /* 0x000000a4883d7223 */ /* 0x080fe2000001003d */
[----:B------:R-:W-:Y:S01]  /*0ec0*/  FADD.FTZ R89, R89, R164 ;  /* 0x000000a459597221 */ /* 0x000fe20000010000 */
[----:B------:R-:W-:Y:S01]  /*0ed0*/  FMUL.FTZ R149, R41, R164 ;  /* 0x000000a429957220 */ /* 0x000fe20000410000 */
[----:B------:R-:W-:Y:S01]  /*0ee0*/  FFMA.FTZ R151, R125, R150, R162 ;  /* 0x000000967d977223 */ /* 0x000fe200000100a2 */
[----:B------:R-:W-:Y:S01]  /*0ef0*/  FADD.FTZ R164, R150, R153 ;  /* 0x0000009996a47221 */ /* 0x000fe20000010000 */
[----:B------:R-:W-:Y:S01]  /*0f00*/  SHF.L.U32 R166, R166, 0x10, RZ ;  /* 0x00000010a6a67819 */ /* 0x000fe200000006ff */
[----:B------:R-:W-:Y:S01]  /*0f10*/  FMUL.FTZ R127, R118, R179 ;  /* 0x000000b3767f7220 */ /* 0x000fe20000410000 */
[----:B------:R-:W-:Y:S01]  /*0f20*/  FMUL.FTZ R152, R42, R181 ;  /* 0x000000b52a987220 */ /* 0x000fe20000410000 */
[-C--:B------:R-:W-:Y:S01]  /*0f30*/  FFMA.FTZ R68, R133, R155.reuse, R68 ;  /* 0x0000009b85447223 */ /* 0x080fe20000010044 */
[----:B------:R-:W-:Y:S01]  /*0f40*/  FADD.FTZ R80, R80, R155 ;  /* 0x0000009b50507221 */ /* 0x000fe20000010000 */
        /* <DEDUP_REMOVED lines=16> */
[----:B------:R-:W-:-:S02]  /*1050*/  FMUL.FTZ R153, R37, R168 ;  /* 0x000000a825997220 */ /* 0x000fc40000410000 */
[----:B------:R-:W-:Y:S01]  /*1060*/  FFMA.FTZ R155, R129, R154, R162 ;  /* 0x0000009a819b7223 */ /* 0x000fe200000100a2 */
[----:B------:R-:W-:Y:S01]  /*1070*/  FADD.FTZ R164, R154, R157 ;  /* 0x0000009d9aa47221 */ /* 0x000fe20000010000 */
[----:B------:R-:W-:Y:S01]  /*1080*/  SHF.L.U32 R170, R170, 0x10, RZ ;  /* 0x00000010aaaa7819 */ /* 0x000fe200000006ff */
[----:B------:R-:W-:Y:S01]  /*1090*/  FADD.FTZ R92, R92, R161 ;  /* 0x000000a15c5c7221 */ /* 0x000fe20000010000 */
[----:B------:R-:W-:Y:S01]  /*10a0*/  FFMA.FTZ R56, R121, R161, R56 ;  /* 0x000000a179387223 */ /* 0x000fe20000010038 */
[----:B------:R-:W-:Y:S01]  /*10b0*/  FMUL.FTZ R131, R118, R139 ;  /* 0x0000008b76837220 */ /* 0x000fe20000410000 */
[----:B------:R-:W-:Y:S01]  /*10c0*/  FMUL.FTZ R156, R38, R185 ;  /* 0x000000b9269c7220 */ /* 0x000fe20000410000 */
[----:B------:R-:W-:Y:S01]  /*10d0*/  FFMA.FTZ R162, R140, R153, R155 ;  /* 0x000000998ca27223 */ /* 0x000fe2000001009b */
[----:B------:R-:W-:Y:S01]  /*10e0*/  FADD.FTZ R161, R153, R164 ;  /* 0x000000a499a17221 */ /* 0x000fe20000010000 */
[----:B------:R-:W-:Y:S02]  /*10f0*/  FMUL.FTZ R155, R39, R170 ;  /* 0x000000aa279b7220 */ /* 0x000fe40000410000 */
[----:B------:R-:W-:Y:S01]  /*1100*/  FFMA.FTZ R157, R131, R156, R162 ;  /* 0x0000009c839d7223 */ /* 0x000fe200000100a2 */
[----:B------:R-:W-:Y:S01]  /*1110*/  FADD.FTZ R164, R156, R161 ;  /* 0x000000a19ca47221 */ /* 0x000fe20000010000 */
[----:B------:R-:W-:Y:S01]  /*1120*/  FFMA.FTZ R63, R138, R166, R63 ;  /* 0x000000a68a3f7223 */ /* 0x000fe2000001003f */
[----:B------:R-:W-:Y:S01]  /*1130*/  FADD.FTZ R91, R91, R166 ;  /* 0x000000a65b5b7221 */ /* 0x000fe20000010000 */
[----:B------:R-:W-:Y:S01]  /*1140*/  FFMA.FTZ R166, R142, R155, R157 ;  /* 0x0000009b8ea67223 */ /* 0x000fe2000001009d */
[----:B------:R-:W-:Y:S01]  /*1150*/  FADD.FTZ R161, R155, R164 ;  /* 0x000000a49ba17221 */ /* 0x000fe20000010000 */
[----:B------:R-:W-:-:S02]  /*1160*/  FMUL.FTZ R157, R33, R176 ;  /* 0x000000b0219d7220 */ /* 0x000fc40000410000 */
        /* <DEDUP_REMOVED lines=58> */
.L_x_6066:
        /* <DEDUP_REMOVED lines=53> */
.L_x_6067:
[----:B------:R-:W-:Y:S05]  /*1860*/  BSYNC.RECONVERGENT B1 ;  /* 0x0000000000017941 */ /* 0x000fea0003800200 */
.L_x_6065:
        /* <DEDUP_REMOVED lines=20> */
.L_x_6180:
        /* <DEDUP_REMOVED lines=8> */
[----:B------:R-:W-:Y:S01]  /*1a30*/  FMUL.FTZ R171, R171, UR10 ;  /* 0x0000000aabab7c20 */ /* 0x000fe20008410000 */
[----:B------:R-:W-:Y:S01]  /*1a40*/  SHF.R.S32.HI R175, RZ, 0x1f, R170 ;  /* 0x0000001fffaf7819 */ /* 0x000fe200000114aa */
[----:B------:R-:W-:Y:S01]  /*1a50*/  BSSY.RECONVERGENT B1, `(.L_x_6069) ;  /* 0x00001c6000017945 */ /* 0x000fe20003800200 */
[----:B------:R-:W-:-:S02]  /*1a60*/  @P3 SHF.R.S32.HI R168, RZ, 0x1f, R167 ;  /* 0x0000001fffa83819 */ /* 0x000fc400000114a7 */
[----:B------:R-:W-:Y:S02]  /*1a70*/  ISETP.NE.AND P1, PT, RZ, UR9, PT ;  /* 0x00000009ff007c0c */ /* 0x000fe4000bf25270 */
[----:B0-----:R-:W-:Y:S01]  /*1a80*/  @P3 LEA.HI R176, R168, R167, RZ, 0x3 ;  /* 0x000000a7a8b03211 */ /* 0x001fe200078f18ff */
[----:B------:R-:W-:Y:S01]  /*1a90*/  HFMA2 R168, -RZ, RZ, 0, 0 ;  /* 0x00000000ffa87431 */ /* 0x000fe200000001ff */
[----:B------:R-:W-:Y:S01]  /*1aa0*/  LEA.HI R174, R175, R170, RZ, 0x3 ;  /* 0x000000aaafae7211 */ /* 0x000fe200078f18ff */
[----:B------:R-:W-:Y:S01]  /*1ab0*/  FMUL.FTZ R170, R169, UR10 ;  /* 0x0000000aa9aa7c20 */ /* 0x000fe20008410000 */
        /* <DEDUP_REMOVED lines=23> */
.L_x_6073:
[----:B------:R-:W-:Y:S05]  /*1c30*/  BSYNC.RECONVERGENT B2 ;  /* 0x0000000000027941 */ /* 0x000fea0003800200 */
.L_x_6072:
        /* <DEDUP_REMOVED lines=13> */
.L_x_6075:
[----:B------:R-:W-:Y:S05]  /*1d10*/  BSYNC.RECONVERGENT B2 ;  /* 0x0000000000027941 */ /* 0x000fea0003800200 */
.L_x_6074:
        /* <DEDUP_REMOVED lines=13> */
.L_x_6077:
[----:B------:R-:W-:Y:S05]  /*1df0*/  BSYNC.RECONVERGENT B2 ;  /* 0x0000000000027941 */ /* 0x000fea0003800200 */
.L_x_6076:
        /* <DEDUP_REMOVED lines=13> */
.L_x_6079:
[----:B------:R-:W-:Y:S05]  /*1ed0*/  BSYNC.RECONVERGENT B2 ;  /* 0x0000000000027941 */ /* 0x000fea0003800200 */
.L_x_6078:
        /* <DEDUP_REMOVED lines=13> */
.L_x_6081:
[----:B------:R-:W-:Y:S05]  /*1fb0*/  BSYNC.RECONVERGENT B2 ;  /* 0x0000000000027941 */ /* 0x000fea0003800200 */
.L_x_6080:
        /* <DEDUP_REMOVED lines=13> */
.L_x_6083:
[----:B------:R-:W-:Y:S05]  /*2090*/  BSYNC.RECONVERGENT B2 ;  /* 0x0000000000027941 */ /* 0x000fea0003800200 */
.L_x_6082:
        /* <DEDUP_REMOVED lines=13> */
.L_x_6085:
[----:B------:R-:W-:Y:S05]  /*2170*/  BSYNC.RECONVERGENT B2 ;  /* 0x0000000000027941 */ /* 0x000fea0003800200 */
.L_x_6084:
        /* <DEDUP_REMOVED lines=14> */
.L_x_6071:
        /* <DEDUP_REMOVED lines=46> */
.L_x_6088:
[----:B------:R-:W-:Y:S05]  /*2540*/  BSYNC.RECONVERGENT B2 ;  /* 0x0000000000027941 */ /* 0x000fea0003800200 */
.L_x_6087:
        /* <DEDUP_REMOVED lines=13> */
.L_x_6090:
[----:B------:R-:W-:Y:S05]  /*2620*/  BSYNC.RECONVERGENT B2 ;  /* 0x0000000000027941 */ /* 0x000fea0003800200 */
.L_x_6089:
        /* <DEDUP_REMOVED lines=13> */
.L_x_6092:
[----:B------:R-:W-:Y:S05]  /*2700*/  BSYNC.RECONVERGENT B2 ;  /* 0x0000000000027941 */ /* 0x000fea0003800200 */
.L_x_6091:
        /* <DEDUP_REMOVED lines=13> */
.L_x_6094:
[----:B------:R-:W-:Y:S05]  /*27e0*/  BSYNC.RECONVERGENT B2 ;  /* 0x0000000000027941 */ /* 0x000fea0003800200 */
.L_x_6093:
        /* <DEDUP_REMOVED lines=13> */
.L_x_6096:
[----:B------:R-:W-:Y:S05]  /*28c0*/  BSYNC.RECONVERGENT B2 ;  /* 0x0000000000027941 */ /* 0x000fea0003800200 */
.L_x_6095:
        /* <DEDUP_REMOVED lines=13> */
.L_x_6098:
[----:B------:R-:W-:Y:S05]  /*29a0*/  BSYNC.RECONVERGENT B2 ;  /* 0x0000000000027941 */ /* 0x000fea0003800200 */
.L_x_6097:
        /* <DEDUP_REMOVED lines=13> */
.L_x_6100:
[----:B------:R-:W-:Y:S05]  /*2a80*/  BSYNC.RECONVERGENT B2 ;  /* 0x0000000000027941 */ /* 0x000fea0003800200 */
.L_x_6099:
        /* <DEDUP_REMOVED lines=9> */
.L_x_6070:
        /* <DEDUP_REMOVED lines=17> */
[--C-:B------:R-:W-:Y:S01]  /*2c30*/  @P2 FFMA.FTZ R177, R121, R170, R171.reuse ;  /* 0x000000aa79b12223 */ /* 0x100fe200000100ab */
[----:B------:R-:W-:Y:S01]  /*2c40*/  MOV R174, R24 ;  /* 0x0000001800ae7202 */ /* 0x000fe20000000f00 */
[----:B------:R-:W-:Y:S01]  /*2c50*/  @P2 FFMA.FTZ R174, R118, R175, R24 ;  /* 0x000000af76ae2223 */ /* 0x000fe20000010018 */
[----:B------:R-:W-:Y:S01]  /*2c60*/  @P2 FFMA.FTZ R176, R122, R170, R171 ;  /* 0x000000aa7ab02223 */ /* 0x000fe200000100ab */
[----:B------:R-:W-:Y:S01]  /*2c70*/  @P2 FADD.FTZ R187, R132, -R177 ;  /* 0x800000b184bb2221 */ /* 0x000fe20000010000 */
[----:B------:R-:W-:Y:S01]  /*2c80*/  MOV R192, R20 ;  /* 0x0000001400c07202 */ /* 0x000fe20000000f00 */
[-C--:B------:R-:W-:Y:S01]  /*2c90*/  @P2 FFMA.FTZ R198, R124, R170.reuse, R171 ;  /* 0x000000aa7cc62223 */ /* 0x080fe200000100ab */
[----:B------:R-:W-:Y:S01]  /*2ca0*/  @P2 FADD.FTZ R183, R143, -R176 ;  /* 0x800000b08fb72221 */ /* 0x000fe20000010000 */
[C---:B------:R-:W-:Y:S01]  /*2cb0*/  @P2 FFMA.FTZ R192, R118.reuse, R187, R20 ;  /* 0x000000bb76c02223 */ /* 0x040fe20000010014 */
[----:B------:R-:W-:Y:S01]  /*2cc0*/  MOV R190, R27 ;  /* 0x0000001b00be7202 */ /* 0x000fe20000000f00 */
[----:B------:R-:W2:Y:S01]  /*2cd0*/  @P3 LDC.64 R176, c[0x0][0x408] ;  /* 0x00010200ffb03b82 */ /* 0x000ea20000000a00 */
[----:B------:R-:W-:Y:S01]  /*2ce0*/  @P2 FFMA.FTZ R190, R118, R183, R27 ;  /* 0x000000b776be2223 */ /* 0x000fe2000001001b */
[----:B0-----:R-:W-:Y:S01]  /*2cf0*/  @P3 FMUL.FTZ R179, R182, R179 ;  /* 0x000000b3b6b33220 */ /* 0x001fe20000410000 */
[----:B------:R-:W-:Y:S01]  /*2d00*/  @P2 FFMA.FTZ R189, R123, R170, R171 ;  /* 0x000000aa7bbd2223 */ /* 0x000fe200000100ab */
[----:B------:R-:W-:Y:S01]  /*2d10*/  @P2 FADD.FTZ R198, R145, -R198 ;  /* 0x800000c691c62221 */ /* 0x000fe20000010000 */
[----:B------:R-:W-:Y:S01]  /*2d20*/  @P3 LOP3.LUT P0, RZ, R116, 0xff, RZ, 0xc0, !PT ;  /* 0x000000ff74ff3812 */ /* 0x000fe2000780c0ff */
[----:B------:R-:W-:Y:S01]  /*2d30*/  @P3 FMUL.FTZ R187, R179, R178 ;  /* 0x000000b2b3bb3220 */ /* 0x000fe20000410000 */
[----:B------:R-:W-:Y:S01]  /*2d40*/  @P2 FADD.FTZ R189, R134, -R189 ;  /* 0x800000bd86bd2221 */ /* 0x000fe20000010000 */
[----:B------:R-:W0:Y:S01]  /*2d50*/  @P3 LDC.64 R178, c[0x0][0x408] ;  /* 0x00010200ffb23b82 */ /* 0x000e220000000a00 */
[----:B------:R-:W-:Y:S01]  /*2d60*/  MOV R194, R21 ;  /* 0x0000001500c27202 */ /* 0x000fe20000000f00 */
[----:B-1----:R-:W-:Y:S01]  /*2d70*/  @P3 FMUL.FTZ R181, R174, R181 ;  /* 0x000000b5aeb53220 */ /* 0x002fe20000410000 */
[----:B------:R-:W-:Y:S01]  /*2d80*/  MOV R196, R22 ;  /* 0x0000001600c47202 */ /* 0x000fe20000000f00 */
[----:B------:R-:W-:Y:S01]  /*2d90*/  @P2 FFMA.FTZ R194, R118, R198, R21 ;  /* 0x000000c676c22223 */ /* 0x000fe20000010015 */
[----:B------:R-:W-:Y:S01]  /*2da0*/  @P3 LOP3.LUT P1, RZ, R116, 0xff00, RZ, 0xc0, !PT ;  /* 0x0000ff0074ff3812 */ /* 0x000fe2000782c0ff */
[----:B------:R-:W-:Y:S01]  /*2db0*/  @P3 FMUL.FTZ R186, R181, R180 ;  /* 0x000000b4b5ba3220 */ /* 0x000fe20000410000 */
[----:B------:R-:W-:Y:S01]  /*2dc0*/  @P2 FFMA.FTZ R196, R118, R189, R22 ;  /* 0x000000bd76c42223 */ /* 0x000fe20000010016 */
[----:B------:R-:W1:Y:S01]  /*2dd0*/  @P3 LDC.64 R174, c[0x0][0x408] ;  /* 0x00010200ffae3b82 */ /* 0x000e620000000a00 */
[----:B------:R-:W-:-:S02]  /*2de0*/  @P3 FSEL R187, R187, RZ, P1 ;  /* 0x000000ffbbbb3208 */ /* 0x000fc40000800000 */
[----:B------:R-:W-:Y:S02]  /*2df0*/  @P3 FSEL R186, R186, RZ, P0 ;  /* 0x000000ffbaba3208 */ /* 0x000fe40000000000 */
[----:B------:R-:W-:Y:S02]  /*2e00*/  @P3 LOP3.LUT P0, RZ, R116, 0xff0000, RZ, 0xc0, !PT ;  /* 0x00ff000074ff3812 */ /* 0x000fe4000780c0ff */
[C---:B------:R-:W-:Y:S01]  /*2e10*/  @P3 LOP3.LUT P1, RZ, R117.reuse, 0xff, RZ, 0xc0, !PT ;  /* 0x000000ff75ff3812 */ /* 0x040fe2000782c0ff */
[----:B------:R-:W3:Y:S01]  /*2e20*/  @P3 LDC.64 R182, c[0x0][0x408] ;  /* 0x00010200ffb63b82 */ /* 0x000ee20000000a00 */
[----:B--2---:R-:W-:Y:S01]  /*2e30*/  @P3 FMUL.FTZ R177, R190, R177 ;  /* 0x000000b1beb13220 */ /* 0x004fe20000410000 */
[C---:B------:R-:W-:Y:S02]  /*2e40*/  @P3 LOP3.LUT P4, RZ, R117.reuse, 0xff00, RZ, 0xc0, !PT ;  /* 0x0000ff0075ff3812 */ /* 0x040fe4000788c0ff */
[----:B------:R-:W-:Y:S01]  /*2e50*/  @P3 LOP3.LUT P5, RZ, R117, 0xff0000, RZ, 0xc0, !PT ;  /* 0x00ff000075ff3812 */ /* 0x000fe200078ac0ff */
[----:B------:R-:W-:Y:S01]  /*2e60*/  @P3 FMUL.FTZ R176, R177, R176 ;  /* 0x000000b0b1b03220 */ /* 0x000fe20000410000 */
[----:B------:R-:W-:-:S02]  /*2e70*/  @P3 F2FP.BF16.F32.PACK_AB R186, RZ, R186 ;  /* 0x000000baffba323e */ /* 0x000fc400000010ff */
[----:B------:R-:W2:Y:S01]  /*2e80*/  @P3 LDC.64 R180, c[0x0][0x408] ;  /* 0x00010200ffb43b82 */ /* 0x000ea20000000a00 */
[----:B0-----:R-:W-:Y:S01]  /*2e90*/  @P3 FMUL.FTZ R179, R192, R179 ;  /* 0x000000b3c0b33220 */ /* 0x001fe20000410000 */
[----:B------:R-:W-:Y:S02]  /*2ea0*/  @P3 F2FP.BF16.F32.PACK_AB R187, RZ, R187 ;  /* 0x000000bbffbb323e */ /* 0x000fe400000010ff */
[----:B------:R-:W-:Y:S01]  /*2eb0*/  @P3 PRMT R100, R186, 0x7610, R100 ;  /* 0x00007610ba643816 */ /* 0x000fe20000000064 */
[----:B------:R-:W-:Y:S01]  /*2ec0*/  @P3 FMUL.FTZ R178, R179, R178 ;  /* 0x000000b2b3b23220 */ /* 0x000fe20000410000 */
[----:B-1----:R-:W-:Y:S02]  /*2ed0*/  @P3 FMUL.FTZ R175, R188, R175 ;  /* 0x000000afbcaf3220 */ /* 0x002fe40000410000 */
[----:B------:R-:W-:Y:S02]  /*2ee0*/  @P3 PRMT R100, R100, 0x5410, R187 ;  /* 0x0000541064643816 */ /* 0x000fe400000000bb */
[----:B------:R-:W-:Y:S01]  /*2ef0*/  @P3 FSEL R178, R178, RZ, P1 ;  /* 0x000000ffb2b23208 */ /* 0x000fe20000800000 */
[----:B------:R-:W-:-:S03]  /*2f00*/  @P3 FMUL.FTZ R174, R175, R174 ;  /* 0x000000aeafae3220 */ /* 0x000fc60000410000 */
[----:B------:R-:W-:Y:S01]  /*2f10*/  @P3 F2FP.BF16.F32.PACK_AB R178, RZ, R178 ;  /* 0x000000b2ffb2323e */ /* 0x000fe200000010ff */
[----:B---3--:R-:W-:Y:S01]  /*2f20*/  @P3 FMUL.FTZ R183, R194, R183 ;  /* 0x000000b7c2b73220 */ /* 0x008fe20000410000 */
[----:B------:R-:W-:Y:S02]  /*2f30*/  @P3 FSEL R174, R174, RZ, P0 ;  /* 0x000000ffaeae3208 */ /* 0x000fe40000000000 */
[----:B------:R-:W-:Y:S01]  /*2f40*/  @P3 LOP3.LUT P0, RZ, R116, 0xff000000, RZ, 0xc0, !PT ;  /* 0xff00000074ff3812 */ /* 0x000fe2000780c0ff */
[----:B------:R-:W-:Y:S01]  /*2f50*/  @P3 FMUL.FTZ R182, R183, R182 ;  /* 0x000000b6b7b63220 */ /* 0x000fe20000410000 */
[----:B------:R-:W-:Y:S02]  /*2f60*/  @P3 F2FP.BF16.F32.PACK_AB R174, RZ, R174 ;  /* 0x000000aeffae323e */ /* 0x000fe400000010ff */
[----:B------:R-:W-:Y:S01]  /*2f70*/  @P3 FSEL R176, R176, RZ, P0 ;  /* 0x000000ffb0b03208 */ /* 0x000fe20000000000 */
[----:B--2---:R-:W-:Y:S01]  /*2f80*/  @P3 FMUL.FTZ R181, R196, R181 ;  /* 0x000000b5c4b53220 */ /* 0x004fe20000410000 */
[----:B------:R-:W-:-:S02]  /*2f90*/  @P3 FSEL R182, R182, RZ, P4 ;  /* 0x000000ffb6b63208 */ /* 0x000fc40002000000 */
[----:B------:R-:W-:Y:S01]  /*2fa0*/  @P3 F2FP.BF16.F32.PACK_AB R176, RZ, R176 ;  /* 0x000000b0ffb0323e */ /* 0x000fe200000010ff */
        /* <DEDUP_REMOVED lines=22> */
.L_x_6101:
        /* <DEDUP_REMOVED lines=9> */
[----:B------:R-:W-:Y:S01]  /*31a0*/  MOV R105, R25 ;  /* 0x0000001900697202 */ /* 0x000fe20000000f00 */
[C---:B------:R-:W-:Y:S01]  /*31b0*/  @P2 FFMA.FTZ R104, R118.reuse, R107, R24 ;  /* 0x0000006b76682223 */ /* 0x040fe20000010018 */
        /* <DEDUP_REMOVED lines=12> */
[----:B------:R-:W-:Y:S01]  /*3280*/  MOV R107, R27 ;  /* 0x0000001b006b7202 */ /* 0x000fe20000000f00 */
[----:B0-----:R-:W-:Y:S01]  /*3290*/  @P3 FMUL.FTZ R175, R104, R175 ;  /* 0x000000af68af3220 */ /* 0x001fe20000410000 */
[----:B------:R-:W0:Y:S01]  /*32a0*/  @P3 LDC.64 R176, c[0x0][0x408] ;  /* 0x00010200ffb03b82 */ /* 0x000e220000000a00 */
[----:B------:R-:W-:-:S02]  /*32b0*/  @P3 LOP3.LUT P6, RZ, R116, 0xff000000, RZ, 0xc0, !PT ;  /* 0xff00000074ff3812 */ /* 0x000fc400078cc0ff */
[----:B------:R-:W-:Y:S01]  /*32c0*/  @P3 FMUL.FTZ R174, R175, R174 ;  /* 0x000000aeafae3220 */ /* 0x000fe20000410000 */
[----:B-1----:R-:W-:-:S04]  /*32d0*/  @P3 FMUL.FTZ R111, R105, R111 ;  /* 0x0000006f696f3220 */ /* 0x002fc80000410000 */
[----:B------:R-:W1:Y:S01]  /*32e0*/  @P3 LDC.64 R180, c[0x0][0x408] ;  /* 0x00010200ffb43b82 */ /* 0x000e620000000a00 */
[----:B------:R-:W-:Y:S01]  /*32f0*/  @P3 FMUL.FTZ R110, R111, R110 ;  /* 0x0000006e6f6e3220 */ /* 0x000fe20000410000 */
[----:B--2---:R-:W-:-:S04]  /*3300*/  @P3 FMUL.FTZ R109, R106, R109 ;  /* 0x0000006d6a6d3220 */ /* 0x004fc80000410000 */
[----:B------:R-:W-:Y:S02]  /*3310*/  @P3 FSEL R186, R110, RZ, P1 ;  /* 0x000000ff6eba3208 */ /* 0x000fe40000800000 */
[----:B------:R-:W2:Y:S01]  /*3320*/  @P3 LDC.64 R178, c[0x0][0x408] ;  /* 0x00010200ffb23b82 */ /* 0x000ea20000000a00 */
[----:B------:R-:W-:Y:S01]  /*3330*/  @P2 FFMA.FTZ R110, R122, R170, R171 ;  /* 0x000000aa7a6e2223 */ /* 0x000fe200000100ab */
[----:B------:R-:W-:Y:S01]  /*3340*/  @P3 FMUL.FTZ R109, R109, R108 ;  /* 0x0000006c6d6d3220 */ /* 0x000fe20000410000 */
[----:B------:R-:W-:Y:S02]  /*3350*/  @P3 FSEL R108, R174, RZ, P4 ;  /* 0x000000ffae6c3208 */ /* 0x000fe40002000000 */
[----:B------:R-:W-:Y:S01]  /*3360*/  @P2 FADD.FTZ R110, R143, -R110 ;  /* 0x8000006e8f6e2221 */ /* 0x000fe20000010000 */
[----:B------:R-:W-:Y:S02]  /*3370*/  @P3 LOP3.LUT P4, RZ, R117, 0xff00, RZ, 0xc0, !PT ;  /* 0x0000ff0075ff3812 */ /* 0x000fe4000788c0ff */
[----:B------:R-:W3:Y:S01]  /*3380*/  @P3 LDC.64 R174, c[0x0][0x408] ;  /* 0x00010200ffae3b82 */ /* 0x000ee20000000a00 */
[----:B------:R-:W-:Y:S01]  /*3390*/  @P3 FSEL R187, R109, RZ, P0 ;  /* 0x000000ff6dbb3208 */ /* 0x000fe20000000000 */
[----:B------:R-:W-:Y:S01]  /*33a0*/  @P2 FFMA.FTZ R107, R118, R110, R27 ;  /* 0x0000006e766b2223 */ /* 0x000fe2000001001b */
[----:B------:R-:W-:Y:S01]  /*33b0*/  @P3 ISETP.GE.U32.AND P0, PT, R116, RZ, PT ;  /* 0x000000ff7400320c */ /* 0x000fe20003f06070 */
[----:B------:R-:W-:Y:S01]  /*33c0*/  @P2 FFMA.FTZ R110, R124, R170, R171 ;  /* 0x000000aa7c6e2223 */ /* 0x000fe200000100ab */
[----:B------:R-:W-:-:S02]  /*33d0*/  @P3 LOP3.LUT P1, RZ, R117, 0xff0000, RZ, 0xc0, !PT ;  /* 0x00ff000075ff3812 */ /* 0x000fc4000782c0ff */
[----:B------:R-:W-:Y:S01]  /*33e0*/  @P3 ISETP.GE.U32.AND.EX P0, PT, R117, 0x1000000, PT, P0 ;  /* 0x010000007500380c */ /* 0x000fe20003f06100 */
[----:B------:R-:W4:Y:S01]  /*33f0*/  @P3 LDC.64 R182, c[0x0][0x408] ;  /* 0x00010200ffb63b82 */ /* 0x000f220000000a00 */
[----:B------:R-:W-:Y:S01]  /*3400*/  @P2 FFMA.FTZ R117, R121, R170, R171 ;  /* 0x000000aa79752223 */ /* 0x000fe200000100ab */
[----:B------:R-:W-:Y:S01]  /*3410*/  MOV R116, R23 ;  /* 0x0000001700747202 */ /* 0x000fe20000000f00 */
[----:B------:R-:W-:Y:S01]  /*3420*/  @P2 FFMA.FTZ R116, R118, R188, R23 ;  /* 0x000000bc76742223 */ /* 0x000fe20000010017 */
[----:B------:R-:W-:Y:S01]  /*3430*/  @P3 F2FP.BF16.F32.PACK_AB R111, RZ, R108 ;  /* 0x0000006cff6f323e */ /* 0x000fe200000010ff */
[----:B------:R-:W-:Y:S01]  /*3440*/  @P2 FADD.FTZ R117, R132, -R117 ;  /* 0x8000007584752221 */ /* 0x000fe20000010000 */
[----:B------:R-:W-:Y:S01]  /*3450*/  @P2 FADD.FTZ R188, R145, -R110 ;  /* 0x8000006e91bc2221 */ /* 0x000fe20000010000 */
[----:B------:R-:W-:Y:S02]  /*3460*/  MOV R108, R20 ;  /* 0x00000014006c7202 */ /* 0x000fe40000000f00 */
[----:B------:R-:W-:Y:S01]  /*3470*/  MOV R110, R22 ;  /* 0x00000016006e7202 */ /* 0x000fe20000000f00 */
[C---:B------:R-:W-:Y:S01]  /*3480*/  @P2 FFMA.FTZ R108, R118.reuse, R117, R20 ;  /* 0x00000075766c2223 */ /* 0x040fe20000010014 */
[C---:B------:R-:W-:Y:S01]  /*3490*/  @P2 FFMA.FTZ R110, R118.reuse, R189, R22 ;  /* 0x000000bd766e2223 */ /* 0x040fe20000010016 */
[----:B------:R-:W-:Y:S01]  /*34a0*/  MOV R109, R21 ;  /* 0x00000015006d7202 */ /* 0x000fe20000000f00 */
[----:B------:R-:W-:Y:S01]  /*34b0*/  @P2 FFMA.FTZ R109, R118, R188, R21 ;  /* 0x000000bc766d2223 */ /* 0x000fe20000010015 */
[----:B0-----:R-:W-:Y:S01]  /*34c0*/  @P3 FMUL.FTZ R177, R108, R177 ;  /* 0x000000b16cb13220 */ /* 0x001fe20000410000 */
[----:B-1----:R-:W-:Y:S01]  /*34d0*/  @P3 FMUL.FTZ R181, R110, R181 ;  /* 0x000000b56eb53220 */ /* 0x002fe20000410000 */
[----:B---3--:R-:W-:Y:S01]  /*34e0*/  @P3 FMUL.FTZ R175, R107, R175 ;  /* 0x000000af6baf3220 */ /* 0x008fe20000410000 */
[----:B--2---:R-:W-:Y:S01]  /*34f0*/  @P3 FMUL.FTZ R179, R109, R179 ;  /* 0x000000b36db33220 */ /* 0x004fe20000410000 */
[----:B------:R-:W-:Y:S01]  /*3500*/  @P3 FMUL.FTZ R176, R177, R176 ;  /* 0x000000b0b1b03220 */ /* 0x000fe20000410000 */
[----:B------:R-:W-:Y:S01]  /*3510*/  @P3 FMUL.FTZ R180, R181, R180 ;  /* 0x000000b4b5b43220 */ /* 0x000fe20000410000 */
[----:B------:R-:W-:Y:S01]  /*3520*/  @P3 FMUL.FTZ R174, R175, R174 ;  /* 0x000000aeafae3220 */ /* 0x000fe20000410000 */
[----:B------:R-:W-:Y:S01]  /*3530*/  @P3 FMUL.FTZ R178, R179, R178 ;  /* 0x000000b2b3b23220 */ /* 0x000fe20000410000 */
[----:B------:R-:W-:Y:S01]  /*3540*/  @P3 F2FP.BF16.F32.PACK_AB R187, RZ, R187 ;  /* 0x000000bbffbb323e */ /* 0x000fe200000010ff */
[----:B----4-:R-:W-:Y:S01]  /*3550*/  @P3 FMUL.FTZ R183, R116, R183 ;  /* 0x000000b774b73220 */ /* 0x010fe20000410000 */
[----:B------:R-:W-:-:S02]  /*3560*/  @P3 FSEL R176, R176, RZ, P5 ;  /* 0x000000ffb0b03208 */ /* 0x000fc40002800000 */
[----:B------:R-:W-:Y:S01]  /*3570*/  @P3 FSEL R180, R180, RZ, P1 ;  /* 0x000000ffb4b43208 */ /* 0x000fe20000800000 */
[----:B------:R-:W-:Y:S01]  /*3580*/  @P3 FMUL.FTZ R182, R183, R182 ;  /* 0x000000b6b7b63220 */ /* 0x000fe20000410000 */
[----:B------:R-:W-:Y:S02]  /*3590*/  @P3 FSEL R174, R174, RZ, P6 ;  /* 0x000000ffaeae3208 */ /* 0x000fe40003000000 */
[----:B------:R-:W-:Y:S02]  /*35a0*/  @P3 FSEL R178, R178, RZ, P4 ;  /* 0x000000ffb2b23208 */ /* 0x000fe40002000000 */
[----:B------:R-:W-:Y:S02]  /*35b0*/  @P3 FSEL R182, R182, RZ, P0 ;  /* 0x000000ffb6b63208 */ /* 0x000fe40000000000 */
[----:B------:R-:W-:Y:S02]  /*35c0*/  @P3 F2FP.BF16.F32.PACK_AB R176, RZ, R176 ;  /* 0x000000b0ffb0323e */ /* 0x000fe400000010ff */
[----:B------:R-:W-:-:S02]  /*35d0*/  @P3 F2FP.BF16.F32.PACK_AB R180, RZ, R180 ;  /* 0x000000b4ffb4323e */ /* 0x000fc400000010ff */
[----:B------:R-:W-:Y:S02]  /*35e0*/  @P3 PRMT R100, R111, 0x7610, R100 ;  /* 0x000076106f643816 */ /* 0x000fe40000000064 */
[----:B------:R-:W-:Y:S02]  /*35f0*/  @P3 F2FP.BF16.F32.PACK_AB R186, RZ, R186 ;  /* 0x000000baffba323e */ /* 0x000fe400000010ff */
[----:B------:R-:W-:Y:S02]  /*3600*/  @P3 F2FP.BF16.F32.PACK_AB R174, RZ, R174 ;  /* 0x000000aeffae323e */ /* 0x000fe400000010ff */
[----:B------:R-:W-:Y:S02]  /*3610*/  @P3 F2FP.BF16.F32.PACK_AB R178, RZ, R178 ;  /* 0x000000b2ffb2323e */ /* 0x000fe400000010ff */
[----:B------:R-:W-:Y:S02]  /*3620*/  @P3 F2FP.BF16.F32.PACK_AB R182, RZ, R182 ;  /* 0x000000b6ffb6323e */ /* 0x000fe400000010ff */
[----:B------:R-:W-:-:S02]  /*3630*/  @P3 PRMT R101, R187, 0x7610, R101 ;  /* 0x00007610bb653816 */ /* 0x000fc40000000065 */
[----:B------:R-:W-:Y:S02]  /*3640*/  @P3 PRMT R102, R176, 0x7610, R102 ;  /* 0x00007610b0663816 */ /* 0x000fe40000000066 */
[----:B------:R-:W-:Y:S02]  /*3650*/  @P3 PRMT R103, R180, 0x7610, R103 ;  /* 0x00007610b4673816 */ /* 0x000fe40000000067 */
[----:B------:R-:W-:Y:S02]  /*3660*/  MOV R111, R116 ;  /* 0x00000074006f7202 */ /* 0x000fe40000000f00 */
[----:B------:R-:W-:Y:S02]  /*3670*/  @P3 PRMT R100, R100, 0x5410, R186 ;  /* 0x0000541064643816 */ /* 0x000fe400000000ba */
[----:B------:R-:W-:Y:S02]  /*3680*/  @P3 PRMT R101, R101, 0x5410, R174 ;  /* 0x0000541065653816 */ /* 0x000fe400000000ae */
[----:B------:R-:W-:-:S02]  /*3690*/  @P3 PRMT R102, R102, 0x5410, R178 ;  /* 0x0000541066663816 */ /* 0x000fc400000000b2 */
[----:B------:R-:W-:-:S07]  /*36a0*/  @P3 PRMT R103, R103, 0x5410, R182 ;  /* 0x0000541067673816 */ /* 0x000fce00000000b6 */
.L_x_6086:
[----:B------:R-:W-:Y:S05]  /*36b0*/  BSYNC.RECONVERGENT B1 ;  /* 0x0000000000017941 */ /* 0x000fea0003800200 */
.L_x_6069:
        /* <DEDUP_REMOVED lines=14> */
[----:B------:R-:W1:Y:S01]  /*37a0*/  @P3 LDC.64 R172, c[0x0][0x408] ;  /* 0x00010200ffac3b82 */ /* 0x000e620000000a00 */
[-CC-:B0-----:R-:W-:Y:S01]  /*37b0*/  @P2 FFMA.FTZ R174, R142, R170.reuse, R171.reuse ;  /* 0x000000aa8eae2223 */ /* 0x181fe200000100ab */
[-CC-:B------:R-:W-:Y:S01]  /*37c0*/  @P2 FFMA.FTZ R107, R125, R170.reuse, R171.reuse ;  /* 0x000000aa7d6b2223 */ /* 0x180fe200000100ab */
[----:B------:R-:W-:Y:S01]  /*37d0*/  @P2 FFMA.FTZ R106, R136, R170, R171 ;  /* 0x000000aa886a2223 */ /* 0x000fe200000100ab */
[----:B------:R-:W-:Y:S01]  /*37e0*/  MOV R180, R15 ;  /* 0x0000000f00b47202 */ /* 0x000fe20000000f00 */
[----:B------:R-:W-:Y:S01]  /*37f0*/  @P2 FADD.FTZ R174, R155, -R174 ;  /* 0x800000ae9bae2221 */ /* 0x000fe20000010000 */
[----:B------:R-:W-:Y:S01]  /*3800*/  @P2 FADD.FTZ R107, R150, -R107 ;  /* 0x8000006b966b2221 */ /* 0x000fe20000010000 */
[----:B------:R-:W-:Y:S01]  /*3810*/  MOV R104, R16 ;  /* 0x0000001000687202 */ /* 0x000fe20000000f00 */
[----:B------:R-:W0:Y:S01]  /*3820*/  @P3 LDC.64 R116, c[0x0][0x408] ;  /* 0x00010200ff743b82 */ /* 0x000e220000000a00 */
        /* <DEDUP_REMOVED lines=16> */
[----:B-1----:R-:W-:Y:S01]  /*3930*/  @P3 FMUL.FTZ R173, R104, R173 ;  /* 0x000000ad68ad3220 */ /* 0x002fe20000410000 */
[-CC-:B------:R-:W-:Y:S01]  /*3940*/  @P2 FFMA.FTZ R181, R129, R170.reuse, R171.reuse ;  /* 0x000000aa81b52223 */ /* 0x180fe200000100ab */
[-CC-:B------:R-:W-:Y:S01]  /*3950*/  @P2 FFMA.FTZ R178, R140, R170.reuse, R171.reuse ;  /* 0x000000aa8cb22223 */ /* 0x180fe200000100ab */
[----:B------:R-:W-:Y:S01]  /*3960*/  @P2 FFMA.FTZ R183, R131, R170, R171 ;  /* 0x000000aa83b72223 */ /* 0x000fe200000100ab */
[----:B------:R-:W-:Y:S01]  /*3970*/  @P3 FMUL.FTZ R174, R173, R172 ;  /* 0x000000acadae3220 */ /* 0x000fe20000410000 */
[----:B------:R-:W-:Y:S01]  /*3980*/  @P2 FADD.FTZ R181, R154, -R181 ;  /* 0x800000b59ab52221 */ /* 0x000fe20000010000 */
[----:B------:R-:W-:Y:S01]  /*3990*/  @P2 FADD.FTZ R178, R153, -R178 ;  /* 0x800000b299b22221 */ /* 0x000fe20000010000 */
[----:B0-----:R-:W-:Y:S01]  /*39a0*/  @P3 FMUL.FTZ R117, R105, R117 ;  /* 0x0000007569753220 */ /* 0x001fe20000410000 */
        /* <DEDUP_REMOVED lines=58> */
.L_x_6104:
        /* <DEDUP_REMOVED lines=90> */
.L_x_6103:
        /* <DEDUP_REMOVED lines=47> */
.L_x_6108:
[----:B------:R-:W-:Y:S05]  /*45e0*/  BSYNC.RECONVERGENT B2 ;  /* 0x0000000000027941 */ /* 0x000fea0003800200 */
.L_x_6107:
        /* <DEDUP_REMOVED lines=13> */
.L_x_6110:
[----:B------:R-:W-:Y:S05]  /*46c0*/  BSYNC.RECONVERGENT B2 ;  /* 0x0000000000027941 */ /* 0x000fea0003800200 */
.L_x_6109:
        /* <DEDUP_REMOVED lines=13> */
.L_x_6112:
[----:B------:R-:W-:Y:S05]  /*47a0*/  BSYNC.RECONVERGENT B2 ;  /* 0x0000000000027941 */ /* 0x000fea0003800200 */
.L_x_6111:
        /* <DEDUP_REMOVED lines=13> */
.L_x_6114:
[----:B------:R-:W-:Y:S05]  /*4880*/  BSYNC.RECONVERGENT B2 ;  /* 0x0000000000027941 */ /* 0x000fea0003800200 */
.L_x_6113:
        /* <DEDUP_REMOVED lines=13> */
.L_x_6116:
[----:B------:R-:W-:Y:S05]  /*4960*/  BSYNC.RECONVERGENT B2 ;  /* 0x0000000000027941 */ /* 0x000fea0003800200 */
.L_x_6115:
        /* <DEDUP_REMOVED lines=13> */
.L_x_6118:
[----:B------:R-:W-:Y:S05]  /*4a40*/  BSYNC.RECONVERGENT B2 ;  /* 0x0000000000027941 */ /* 0x000fea0003800200 */
.L_x_6117:
        /* <DEDUP_REMOVED lines=13> */
.L_x_6120:
[----:B------:R-:W-:Y:S05]  /*4b20*/  BSYNC.RECONVERGENT B2 ;  /* 0x0000000000027941 */ /* 0x000fea0003800200 */
.L_x_6119:
        /* <DEDUP_REMOVED lines=11> */
.L_x_6106:
        /* <DEDUP_REMOVED lines=13> */
.L_x_6122:
[----:B------:R-:W-:Y:S05]  /*4cb0*/  BSYNC.RECONVERGENT B2 ;  /* 0x0000000000027941 */ /* 0x000fea0003800200 */
.L_x_6121:
        /* <DEDUP_REMOVED lines=13> */
.L_x_6124:
[----:B------:R-:W-:Y:S05]  /*4d90*/  BSYNC.RECONVERGENT B2 ;  /* 0x0000000000027941 */ /* 0x000fea0003800200 */
.L_x_6123:
        /* <DEDUP_REMOVED lines=13> */
.L_x_6126:
[----:B------:R-:W-:Y:S05]  /*4e70*/  BSYNC.RECONVERGENT B2 ;  /* 0x0000000000027941 */ /* 0x000fea0003800200 */
.L_x_6125:
        /* <DEDUP_REMOVED lines=13> */
.L_x_6128:
[----:B------:R-:W-:Y:S05]  /*4f50*/  BSYNC.RECONVERGENT B2 ;  /* 0x0000000000027941 */ /* 0x000fea0003800200 */
.L_x_6127:
        /* <DEDUP_REMOVED lines=13> */
.L_x_6130:
[----:B------:R-:W-:Y:S05]  /*5030*/  BSYNC.RECONVERGENT B2 ;  /* 0x0000000000027941 */ /* 0x000fea0003800200 */
.L_x_6129:
        /* <DEDUP_REMOVED lines=13> */
.L_x_6132:
[----:B------:R-:W-:Y:S05]  /*5110*/  BSYNC.RECONVERGENT B2 ;  /* 0x0000000000027941 */ /* 0x000fea0003800200 */
.L_x_6131:
        /* <DEDUP_REMOVED lines=13> */
.L_x_6134:
[----:B------:R-:W-:Y:S05]  /*51f0*/  BSYNC.RECONVERGENT B2 ;  /* 0x0000000000027941 */ /* 0x000fea0003800200 */
.L_x_6133:
        /* <DEDUP_REMOVED lines=13> */
.L_x_6105:
[----:B------:R-:W-:Y:S05]  /*52d0*/  BSYNC.RECONVERGENT B1 ;  /* 0x0000000000017941 */ /* 0x000fea0003800200 */
.L_x_6102:
[----:B------:R-:W1:Y:S01]  /*52e0*/  @P0 LDC.64 R114, c[0x0][0x478] ;  /* 0x00011e00ff720b82 */ /* 0x000e620000000a00 */
[----:B------:R-:W-:Y:S01]  /*52f0*/  @P0 IADD3 R173, PT, PT, R169, 0x20, RZ ;  /* 0x00000020a9ad0810 */ /* 0x000fe20007ffe0ff */
[----:B------:R-:W-:Y:S01]  /*5300*/  BSSY.RECONVERGENT B1, `(.L_x_6135) ;  /* 0x00001bb000017945 */ /* 0x000fe20003800200 */
[----:B0-----:R-:W-:-:S05]  /*5310*/  @P3 IADD3 R175, PT, PT, R168, 0x20, RZ ;  /* 0x00000020a8af3810 */ /* 0x001fca0007ffe0ff */
[----:B------:R-:W0:Y:S01]  /*5320*/  @P3 LDC.64 R116, c[0x0][0x468] ;  /* 0x00011a00ff743b82 */ /* 0x000e220000000a00 */
[----:B-1----:R-:W-:-:S05]  /*5330*/  @P0 IMAD.WIDE.U32 R114, R173, 0x20, R114 ;  /* 0x00000020ad720825 */ /* 0x002fca00078e0072 */
[----:B------:R1:W-:Y:S01]  /*5340*/  @P0 STG.E.128 desc[UR6][R114.64], R104 ;  /* 0x0000006872000986 */ /* 0x0003e2000c101d06 */
[----:B0-----:R-:W-:-:S03]  /*5350*/  @P3 IMAD.WIDE.U32 R116, R175, 0x10, R116 ;  /* 0x00000010af743825 */ /* 0x001fc600078e0074 */
[----:B------:R1:W-:Y:S04]  /*5360*/  @P0 STG.E.128 desc[UR6][R114.64+0x10], R108 ;  /* 0x0000106c72000986 */ /* 0x0003e8000c101d06 */
[----:B------:R1:W-:Y:S01]  /*5370*/  @P3 STG.E.128 desc[UR6][R116.64], R100 ;  /* 0x0000006474003986 */ /* 0x0003e2000c101d06 */
[----:B------:R-:W-:Y:S05]  /*5380*/  @!P1 BRA `(.L_x_6136) ;  /* 0x0000000800d89947 */ /* 0x000fea0003800000 */
[----:B------:R-:W-:Y:S05]  /*5390*/  @!P0 BRA `(.L_x_6137) ;  /* 0x00000004006c8947 */ /* 0x000fea0003800000 */
[----:B-1----:R-:W0:Y:S01]  /*53a0*/  @P3 LDC.64 R116, c[0x0][0x408] ;  /* 0x00010200ff743b82 */ /* 0x002e220000000a00 */
[-CC-:B------:R-:W-:Y:S01]  /*53b0*/  @P2 FFMA.FTZ R105, R133, R170.reuse, R171.reuse ;  /* 0x000000aa85692223 */ /* 0x180fe200000100ab */
[-CC-:B------:R-:W-:Y:S01]  /*53c0*/  @P2 FFMA.FTZ R106, R166, R170.reuse, R171.reuse ;  /* 0x000000aaa66a2223 */ /* 0x180fe200000100ab */
[-CC-:B------:R-:W-:Y:S01]  /*53d0*/  @P2 FFMA.FTZ R173, R135, R170.reuse, R171.reuse ;  /* 0x000000aa87ad2223 */ /* 0x180fe200000100ab */
[----:B------:R-:W-:Y:S01]  /*53e0*/  @P2 FFMA.FTZ R172, R146, R170, R171 ;  /* 0x000000aa92ac2223 */ /* 0x000fe200000100ab */
[----:B------:R-:W-:Y:S01]  /*53f0*/  @P2 FADD.FTZ R105, R158, -R105 ;  /* 0x800000699e692221 */ /* 0x000fe20000010000 */
[----:B------:R-:W-:Y:S01]  /*5400*/  MOV R104, R8 ;  /* 0x0000000800687202 */ /* 0x000fe20000000f00 */
        /* <DEDUP_REMOVED lines=43> */
[----:B------:R-:W-:Y:S01]  /*56c0*/  MOV R109, R5 ;  /* 0x00000005006d7202 */ /* 0x000fe20000000f00 */
[C---:B------:R-:W-:Y:S01]  /*56d0*/  @P2 FFMA.FTZ R109, R118.reuse, R174, R5 ;  /* 0x000000ae766d2223 */ /* 0x040fe20000010005 */
[----:B------:R-:W-:Y:S01]  /*56e0*/  MOV R110, R6 ;  /* 0x00000006006e7202 */ /* 0x000fe20000000f00 */
        /* <DEDUP_REMOVED lines=38> */
.L_x_6137:
[----:B------:R-:W0:Y:S01]  /*5950*/  @P3 LDC.64 R174, c[0x0][0x408] ;  /* 0x00010200ffae3b82 */ /* 0x000e220000000a00 */
[-CC-:B-1----:R-:W-:Y:S01]  /*5960*/  @P2 FFMA.FTZ R115, R133, R170.reuse, R171.reuse ;  /* 0x000000aa85732223 */ /* 0x182fe200000100ab */
[--C-:B------:R-:W-:Y:S01]  /*5970*/  @P2 FFMA.FTZ R114, R144, R170, R171.reuse ;  /* 0x000000aa90722223 */ /* 0x100fe200000100ab */
[----:B------:R-:W-:Y:S01]  /*5980*/  MOV R2, R8 ;  /* 0x0000000800027202 */ /* 0x000fe20000000f00 */
[-C--:B------:R-:W-:Y:S01]  /*5990*/  @P2 FFMA.FTZ R117, R135, R170.reuse, R171 ;  /* 0x000000aa87752223 */ /* 0x080fe200000100ab */
[----:B------:R-:W-:Y:S01]  /*59a0*/  @P2 FADD.FTZ R115, R158, -R115 ;  /* 0x800000739e732221 */ /* 0x000fe20000010000 */
[----:B------:R-:W-:Y:S01]  /*59b0*/  @P2 FADD.FTZ R114, R157, -R114 ;  /* 0x800000729d722221 */ /* 0x000fe20000010000 */
[----:B------:R-:W-:Y:S01]  /*59c0*/  MOV R176, R9 ;  /* 0x0000000900b07202 */ /* 0x000fe20000000f00 */
[----:B------:R-:W1:Y:S01]  /*59d0*/  @P3 LDC.64 R172, c[0x0][0x408] ;  /* 0x00010200ffac3b82 */ /* 0x000e620000000a00 */
[----:B------:R-:W-:Y:S01]  /*59e0*/  @P2 FFMA.FTZ R2, R118, R115, R8 ;  /* 0x0000007376022223 */ /* 0x000fe20000010008 */
[----:B------:R-:W-:Y:S01]  /*59f0*/  @P2 FFMA.FTZ R115, R137, R170, R171 ;  /* 0x000000aa89732223 */ /* 0x000fe200000100ab */
[----:B------:R-:W-:Y:S01]  /*5a00*/  @P2 FADD.FTZ R117, R160, -R117 ;  /* 0x80000075a0752221 */ /* 0x000fe20000010000 */
[----:B------:R-:W-:Y:S01]  /*5a10*/  @P2 FFMA.FTZ R176, R118, R114, R9 ;  /* 0x0000007276b02223 */ /* 0x000fe20000010009 */
[----:B------:R-:W-:Y:S01]  /*5a20*/  MOV R180, R10 ;  /* 0x0000000a00b47202 */ /* 0x000fe20000000f00 */
[----:B------:R-:W-:Y:S01]  /*5a30*/  @P2 FADD.FTZ R177, R162, -R115 ;  /* 0x80000073a2b12221 */ /* 0x000fe20000010000 */
[C---:B------:R-:W-:Y:S01]  /*5a40*/  @P2 FFMA.FTZ R180, R118.reuse, R117, R10 ;  /* 0x0000007576b42223 */ /* 0x040fe2000001000a */
[----:B------:R-:W-:Y:S01]  /*5a50*/  MOV R184, R4 ;  /* 0x0000000400b87202 */ /* 0x000fe20000000f00 */
[----:B------:R-:W2:Y:S01]  /*5a60*/  @P3 LDC.64 R116, c[0x0][0x408] ;  /* 0x00010200ff743b82 */ /* 0x000ea20000000a00 */
[----:B------:R-:W-:Y:S01]  /*5a70*/  @P2 FFMA.FTZ R184, R118, R177, R4 ;  /* 0x000000b176b82223 */ /* 0x000fe20000010004 */
[----:B------:R-:W-:Y:S01]  /*5a80*/  MOV R182, R11 ;  /* 0x0000000b00b67202 */ /* 0x000fe20000000f00 */
[-CC-:B------:R-:W-:Y:S01]  /*5a90*/  @P2 FFMA.FTZ R190, R148, R170.reuse, R171.reuse ;  /* 0x000000aa94be2223 */ /* 0x180fe200000100ab */
[-CC-:B------:R-:W-:Y:S01]  /*5aa0*/  @P2 FFMA.FTZ R179, R139, R170.reuse, R171.reuse ;  /* 0x000000aa8bb32223 */ /* 0x180fe200000100ab */
[----:B------:R-:W-:Y:S01]  /*5ab0*/  @P3 LOP3.LUT P1, RZ, R112, 0xff, RZ, 0xc0, !PT ;  /* 0x000000ff70ff3812 */ /* 0x000fe2000782c0ff */
[----:B0-----:R-:W-:Y:S01]  /*5ac0*/  @P3 FMUL.FTZ R175, R2, R175 ;  /* 0x000000af02af3220 */ /* 0x001fe20000410000 */
[----:B------:R-:W-:Y:S01]  /*5ad0*/  @P2 FFMA.FTZ R2, R146, R170, R171 ;  /* 0x000000aa92022223 */ /* 0x000fe200000100ab */
[----:B------:R-:W0:Y:S01]  /*5ae0*/  @P3 LDC.64 R114, c[0x0][0x408] ;  /* 0x00010200ff723b82 */ /* 0x000e220000000a00 */
[----:B------:R-:W-:Y:S01]  /*5af0*/  @P2 FADD.FTZ R190, R161, -R190 ;  /* 0x800000bea1be2221 */ /* 0x000fe20000010000 */
[----:B------:R-:W-:Y:S01]  /*5b00*/  @P2 FADD.FTZ R179, R164, -R179 ;  /* 0x800000b3a4b32221 */ /* 0x000fe20000010000 */
[----:B------:R-:W-:Y:S01]  /*5b10*/  @P2 FADD.FTZ R2, R159, -R2 ;  /* 0x800000029f022221 */ /* 0x000fe20000010000 */
[----:B------:R-:W-:Y:S01]  /*5b20*/  MOV R186, R5 ;  /* 0x0000000500ba7202 */ /* 0x000fe20000000f00 */
[----:B------:R-:W-:Y:S01]  /*5b30*/  @P2 FFMA.FTZ R186, R118, R190, R5 ;  /* 0x000000be76ba2223 */ /* 0x000fe20000010005 */
[----:B-1----:R-:W-:Y:S01]  /*5b40*/  @P3 FMUL.FTZ R173, R176, R173 ;  /* 0x000000adb0ad3220 */ /* 0x002fe20000410000 */
[C---:B------:R-:W-:Y:S01]  /*5b50*/  @P2 FFMA.FTZ R182, R118.reuse, R2, R11 ;  /* 0x0000000276b62223 */ /* 0x040fe2000001000b */
[----:B------:R-:W1:Y:S01]  /*5b60*/  @P3 LDC.64 R176, c[0x0][0x408] ;  /* 0x00010200ffb03b82 */ /* 0x000e620000000a00 */
[----:B------:R-:W-:Y:S01]  /*5b70*/  @P3 FMUL.FTZ R2, R175, R174 ;  /* 0x000000aeaf023220 */ /* 0x000fe20000410000 */
[----:B------:R-:W-:Y:S01]  /*5b80*/  @P3 FMUL.FTZ R178, R173, R172 ;  /* 0x000000acadb23220 */ /* 0x000fe20000410000 */
[----:B------:R-:W-:Y:S01]  /*5b90*/  MOV R188, R6 ;  /* 0x0000000600bc7202 */ /* 0x000fe20000000f00 */
[----:B------:R-:W-:Y:S01]  /*5ba0*/  @P2 FFMA.FTZ R188, R118, R179, R6 ;  /* 0x000000b376bc2223 */ /* 0x000fe20000010006 */
[----:B------:R-:W-:Y:S01]  /*5bb0*/  @P3 LOP3.LUT P4, RZ, R112, 0xff00, RZ, 0xc0, !PT ;  /* 0x0000ff0070ff3812 */ /* 0x000fe2000788c0ff */
[----:B--2---:R-:W-:-:S02]  /*5bc0*/  @P3 FMUL.FTZ R117, R180, R117 ;  /* 0x00000075b4753220 */ /* 0x004fc40000410000 */
[----:B------:R-:W2:Y:S01]  /*5bd0*/  @P3 LDC.64 R172, c[0x0][0x408] ;  /* 0x00010200ffac3b82 */ /* 0x000ea20000000a00 */
[----:B------:R-:W-:Y:S01]  /*5be0*/  @P3 FSEL R2, R2, RZ, P1 ;  /* 0x000000ff02023208 */ /* 0x000fe20000800000 */
[----:B------:R-:W-:Y:S01]  /*5bf0*/  @P3 FMUL.FTZ R116, R117, R116 ;  /* 0x0000007475743220 */ /* 0x000fe20000410000 */
[----:B------:R-:W-:Y:S02]  /*5c00*/  @P3 FSEL R178, R178, RZ, P4 ;  /* 0x000000ffb2b23208 */ /* 0x000fe40002000000 */
[----:B------:R-:W-:-:S03]  /*5c10*/  @P3 LOP3.LUT P1, RZ, R112, 0xff0000, RZ, 0xc0, !PT ;  /* 0x00ff000070ff3812 */ /* 0x000fc6000782c0ff */
[----:B------:R-:W3:Y:S01]  /*5c20*/  @P3 LDC.64 R174, c[0x0][0x408] ;  /* 0x00010200ffae3b82 */ /* 0x000ee20000000a00 */
[----:B0-----:R-:W-:Y:S01]  /*5c30*/  @P3 FMUL.FTZ R115, R182, R115 ;  /* 0x00000073b6733220 */ /* 0x001fe20000410000 */
[----:B------:R-:W-:Y:S02]  /*5c40*/  @P3 LOP3.LUT P4, RZ, R113, 0xff, RZ, 0xc0, !PT ;  /* 0x000000ff71ff3812 */ /* 0x000fe4000788c0ff */
[----:B------:R-:W-:Y:S01]  /*5c50*/  @P3 FSEL R116, R116, RZ, P1 ;  /* 0x000000ff74743208 */ /* 0x000fe20000800000 */
[----:B------:R-:W-:Y:S01]  /*5c60*/  @P3 FMUL.FTZ R114, R115, R114 ;  /* 0x0000007273723220 */ /* 0x000fe20000410000 */
[----:B------:R-:W-:Y:S01]  /*5c70*/  @P3 LOP3.LUT P1, RZ, R112, 0xff000000, RZ, 0xc0, !PT ;  /* 0xff00000070ff3812 */ /* 0x000fe2000782c0ff */
[----:B-1----:R-:W-:Y:S01]  /*5c80*/  @P3 FMUL.FTZ R177, R184, R177 ;  /* 0x000000b1b8b13220 */ /* 0x002fe20000410000 */
[C---:B------:R-:W-:Y:S02]  /*5c90*/  @P3 LOP3.LUT P5, RZ, R113.reuse, 0xff00, RZ, 0xc0, !PT ;  /* 0x0000ff0071ff3812 */ /* 0x040fe400078ac0ff */
[----:B------:R-:W-:Y:S01]  /*5ca0*/  @P3 LOP3.LUT P6, RZ, R113, 0xff0000, RZ, 0xc0, !PT ;  /* 0x00ff000071ff3812 */ /* 0x000fe200078cc0ff */
[----:B------:R-:W-:Y:S01]  /*5cb0*/  @P3 FMUL.FTZ R176, R177, R176 ;  /* 0x000000b0b1b03220 */ /* 0x000fe20000410000 */
[----:B------:R-:W-:-:S02]  /*5cc0*/  @P3 F2FP.BF16.F32.PACK_AB R2, RZ, R2 ;  /* 0x00000002ff02323e */ /* 0x000fc400000010ff */
[----:B------:R-:W-:Y:S01]  /*5cd0*/  @P3 F2FP.BF16.F32.PACK_AB R116, RZ, R116 ;  /* 0x00000074ff74323e */ /* 0x000fe200000010ff */
[----:B--2---:R-:W-:Y:S01]  /*5ce0*/  @P3 FMUL.FTZ R173, R186, R173 ;  /* 0x000000adbaad3220 */ /* 0x004fe20000410000 */
[----:B------:R-:W-:Y:S02]  /*5cf0*/  @P3 FSEL R176, R176, RZ, P4 ;  /* 0x000000ffb0b03208 */ /* 0x000fe40002000000 */
[----:B------:R-:W-:Y:S01]  /*5d00*/  @P3 FSEL R114, R114, RZ, P1 ;  /* 0x000000ff72723208 */ /* 0x000fe20000800000 */
[----:B------:R-:W-:Y:S01]  /*5d10*/  @P3 FMUL.FTZ R172, R173, R172 ;  /* 0x000000acadac3220 */ /* 0x000fe20000410000 */
[----:B------:R-:W-:Y:S02]  /*5d20*/  @P3 F2FP.BF16.F32.PACK_AB R176, RZ, R176 ;  /* 0x000000b0ffb0323e */ /* 0x000fe400000010ff */
[----:B------:R-:W-:Y:S01]  /*5d30*/  @P3 F2FP.BF16.F32.PACK_AB R178, RZ, R178 ;  /* 0x000000b2ffb2323e */ /* 0x000fe200000010ff */
[----:B---3--:R-:W-:Y:S01]  /*5d40*/  @P3 FMUL.FTZ R175, R188, R175 ;  /* 0x000000afbcaf3220 */ /* 0x008fe20000410000 */
[----:B------:R-:W-:-:S02]  /*5d50*/  @P3 FSEL R172, R172, RZ, P5 ;  /* 0x000000ffacac3208 */ /* 0x000fc40002800000 */
[----:B------:R-:W-:Y:S01]  /*5d60*/  @P3 PRMT R100, R2, 0x7610, R100 ;  /* 0x0000761002643816 */ /* 0x000fe20000000064 */
[----:B------:R-:W-:Y:S01]  /*5d70*/  @P3 FMUL.FTZ R174, R175, R174 ;  /* 0x000000aeafae3220 */ /* 0x000fe20000410000 */
[----:B------:R-:W-:Y:S02]  /*5d80*/  @P3 F2FP.BF16.F32.PACK_AB R114, RZ, R114 ;  /* 0x00000072ff72323e */ /* 0x000fe400000010ff */
[----:B------:R-:W-:Y:S02]  /*5d90*/  @P3 F2FP.BF16.F32.PACK_AB R172, RZ, R172 ;  /* 0x000000acffac323e */ /* 0x000fe400000010ff */
[----:B------:R-:W-:Y:S02]  /*5da0*/  @P3 FSEL R174, R174, RZ, P6 ;  /* 0x000000ffaeae3208 */ /* 0x000fe40003000000 */
[----:B------:R-:W-:Y:S02]  /*5db0*/  @P3 PRMT R101, R116, 0x7610, R101 ;  /* 0x0000761074653816 */ /* 0x000fe40000000065 */
[----:B------:R-:W-:-:S02]  /*5dc0*/  @P3 F2FP.BF16.F32.PACK_AB R174, RZ, R174 ;  /* 0x000000aeffae323e */ /* 0x000fc400000010ff */
[----:B------:R-:W-:Y:S02]  /*5dd0*/  @P3 PRMT R102, R176, 0x7610, R102 ;  /* 0x00007610b0663816 */ /* 0x000fe40000000066 */
        /* <DEDUP_REMOVED lines=17> */
.L_x_6136:
        /* <DEDUP_REMOVED lines=39> */
.L_x_6141:
[----:B------:R-:W-:Y:S05]  /*6160*/  BSYNC.RECONVERGENT B2 ;  /* 0x0000000000027941 */ /* 0x000fea0003800200 */
.L_x_6140:
        /* <DEDUP_REMOVED lines=13> */
.L_x_6143:
[----:B------:R-:W-:Y:S05]  /*6240*/  BSYNC.RECONVERGENT B2 ;  /* 0x0000000000027941 */ /* 0x000fea0003800200 */
.L_x_6142:
        /* <DEDUP_REMOVED lines=13> */
.L_x_6145:
[----:B------:R-:W-:Y:S05]  /*6320*/  BSYNC.RECONVERGENT B2 ;  /* 0x0000000000027941 */ /* 0x000fea0003800200 */
.L_x_6144:
        /* <DEDUP_REMOVED lines=13> */
.L_x_6147:
[----:B------:R-:W-:Y:S05]  /*6400*/  BSYNC.RECONVERGENT B2 ;  /* 0x0000000000027941 */ /* 0x000fea0003800200 */
.L_x_6146:
        /* <DEDUP_REMOVED lines=13> */
.L_x_6149:
[----:B------:R-:W-:Y:S05]  /*64e0*/  BSYNC.RECONVERGENT B2 ;  /* 0x0000000000027941 */ /* 0x000fea0003800200 */
.L_x_6148:
        /* <DEDUP_REMOVED lines=13> */
.L_x_6151:
[----:B------:R-:W-:Y:S05]  /*65c0*/  BSYNC.RECONVERGENT B2 ;  /* 0x0000000000027941 */ /* 0x000fea0003800200 */
.L_x_6150:
        /* <DEDUP_REMOVED lines=13> */
.L_x_6153:
[----:B------:R-:W-:Y:S05]  /*66a0*/  BSYNC.RECONVERGENT B2 ;  /* 0x0000000000027941 */ /* 0x000fea0003800200 */
.L_x_6152:
        /* <DEDUP_REMOVED lines=17> */
.L_x_6139:
        /* <DEDUP_REMOVED lines=24> */
.L_x_6155:
[----:B------:R-:W-:Y:S05]  /*6940*/  BSYNC.RECONVERGENT B2 ;  /* 0x0000000000027941 */ /* 0x000fea0003800200 */
.L_x_6154:
        /* <DEDUP_REMOVED lines=13> */
.L_x_6157:
[----:B------:R-:W-:Y:S05]  /*6a20*/  BSYNC.RECONVERGENT B2 ;  /* 0x0000000000027941 */ /* 0x000fea0003800200 */
.L_x_6156:
        /* <DEDUP_REMOVED lines=13> */
.L_x_6159:
[----:B------:R-:W-:Y:S05]  /*6b00*/  BSYNC.RECONVERGENT B2 ;  /* 0x0000000000027941 */ /* 0x000fea0003800200 */
.L_x_6158:
        /* <DEDUP_REMOVED lines=13> */
.L_x_6161:
[----:B------:R-:W-:Y:S05]  /*6be0*/  BSYNC.RECONVERGENT B2 ;  /* 0x0000000000027941 */ /* 0x000fea0003800200 */
.L_x_6160:
        /* <DEDUP_REMOVED lines=13> */
.L_x_6163:
[----:B------:R-:W-:Y:S05]  /*6cc0*/  BSYNC.RECONVERGENT B2 ;  /* 0x0000000000027941 */ /* 0x000fea0003800200 */
.L_x_6162:
        /* <DEDUP_REMOVED lines=13> */
.L_x_6165:
[----:B------:R-:W-:Y:S05]  /*6da0*/  BSYNC.RECONVERGENT B2 ;  /* 0x0000000000027941 */ /* 0x000fea0003800200 */
.L_x_6164:
        /* <DEDUP_REMOVED lines=13> */
.L_x_6167:
[----:B------:R-:W-:Y:S05]  /*6e80*/  BSYNC.RECONVERGENT B2 ;  /* 0x0000000000027941 */ /* 0x000fea0003800200 */
.L_x_6166:
[----:B------:R-:W-:-:S04]  /*6e90*/  @P3 F2FP.BF16.F32.PACK_AB R115, RZ, R115 ;  /* 0x00000073ff73323e */ /* 0x000fc800000010ff */
[----:B------:R-:W-:-:S07]  /*6ea0*/  @P3 PRMT R103, R103, 0x5410, R115 ;  /* 0x0000541067673816 */ /* 0x000fce0000000073 */
.L_x_6138:
[----:B------:R-:W-:Y:S05]  /*6eb0*/  BSYNC.RECONVERGENT B1 ;  /* 0x0000000000017941 */ /* 0x000fea0003800200 */
.L_x_6135:
        /* <DEDUP_REMOVED lines=13> */
.L_x_6064:
[----:B------:R-:W-:Y:S05]  /*6f90*/  BSYNC B0 ;  /* 0x0000000000007941 */ /* 0x000fea0003800000 */
.L_x_6063:
        /* <DEDUP_REMOVED lines=144> */
.L_x_6068:
        /* <DEDUP_REMOVED lines=8> */
.L_x_6170:
[----:B------:R-:W-:Y:S05]  /*7920*/  BSYNC B1 ;  /* 0x0000000000017941 */ /* 0x000fea0003800000 */
.L_x_6169:
        /* <DEDUP_REMOVED lines=8> */
.L_x_6171:
[----:B------:R-:W-:Y:S01]  /*79b0*/  FADD.FTZ R168, R168, R163 ;  /* 0x000000a3a8a87221 */ /* 0x000fe20000010000 */
[----:B------:R-:W-:-:S04]  /*79c0*/  HFMA2 R180, -RZ, RZ, 0, 1.1920928955078125e-07 ;  /* 0x00000002ffb47431 */ /* 0x000fc800000001ff */
[----:B------:R-:W-:Y:S02]  /*79d0*/  MOV R181, R168 ;  /* 0x000000a800b57202 */ /* 0x000fe40000000f00 */
[----:B------:R-:W-:-:S07]  /*79e0*/  MOV R169, R179 ;  /* 0x000000b300a97202 */ /* 0x000fce0000000f00 */
[----:B------:R-:W-:Y:S05]  /*79f0*/  WARPSYNC.COLLECTIVE R178, `(.L_x_6172) ;  /* 0x00000000b2087348 */ /* 0x000fea0003c00000 */
[----:B------:R0:W1:Y:S02]  /*7a00*/  SHFL.BFLY P0, R179, R181, R180, R183 ;  /* 0x0c0000b4b5b37389 */ /* 0x00006400000000b7 */
[----:B01----:R-:W-:Y:S05]  /*7a10*/  ENDCOLLECTIVE ;  /* 0x000000000000791b */ /* 0x003fea0003800000 */
.L_x_6172:
[----:B------:R-:W-:-:S05]  /*7a20*/  FADD.FTZ R169, R169, R176 ;  /* 0x000000b0a9a97221 */ /* 0x000fca0000010000 */
[----:B------:R-:W-:Y:S02]  /*7a30*/  MOV R181, R169 ;  /* 0x000000a900b57202 */ /* 0x000fe40000000f00 */
[----:B------:R-:W-:-:S07]  /*7a40*/  MOV R171, R179 ;  /* 0x000000b300ab7202 */ /* 0x000fce0000000f00 */
[----:B------:R-:W-:Y:S05]  /*7a50*/  WARPSYNC.COLLECTIVE R178, `(.L_x_6173) ;  /* 0x00000000b2087348 */ /* 0x000fea0003c00000 */
[----:B------:R0:W1:Y:S02]  /*7a60*/  SHFL.BFLY P0, R179, R181, R180, R183 ;  /* 0x0c0000b4b5b37389 */ /* 0x00006400000000b7 */
[----:B01----:R-:W-:Y:S05]  /*7a70*/  ENDCOLLECTIVE ;  /* 0x000000000000791b */ /* 0x003fea0003800000 */
.L_x_6173:
[----:B------:R-:W-:Y:S01]  /*7a80*/  FADD.FTZ R171, R168, R171 ;  /* 0x000000aba8ab7221 */ /* 0x000fe20000010000 */
[----:B------:R-:W-:-:S04]  /*7a90*/  HFMA2 R180, -RZ, RZ, 0, 2.384185791015625e-07 ;  /* 0x00000004ffb47431 */ /* 0x000fc800000001ff */
[----:B------:R-:W-:Y:S02]  /*7aa0*/  MOV R181, R171 ;  /* 0x000000ab00b57202 */ /* 0x000fe40000000f00 */
[----:B------:R-:W-:-:S07]  /*7ab0*/  MOV R170, R179 ;  /* 0x000000b300aa7202 */ /* 0x000fce0000000f00 */
[----:B------:R-:W-:Y:S05]  /*7ac0*/  WARPSYNC.COLLECTIVE R178, `(.L_x_6174) ;  /* 0x00000000b2087348 */ /* 0x000fea0003c00000 */
[----:B------:R0:W1:Y:S02]  /*7ad0*/  SHFL.BFLY P0, R179, R181, R180, R183 ;  /* 0x0c0000b4b5b37389 */ /* 0x00006400000000b7 */
[----:B01----:R-:W-:Y:S05]  /*7ae0*/  ENDCOLLECTIVE ;  /* 0x000000000000791b */ /* 0x003fea0003800000 */
.L_x_6174:
[----:B------:R-:W-:-:S05]  /*7af0*/  FADD.FTZ R170, R169, R170 ;  /* 0x000000aaa9aa7221 */ /* 0x000fca0000010000 */
[----:B------:R-:W-:Y:S02]  /*7b00*/  MOV R181, R170 ;  /* 0x000000aa00b57202 */ /* 0x000fe40000000f00 */
[----:B------:R-:W-:-:S07]  /*7b10*/  MOV R174, R179 ;  /* 0x000000b300ae7202 */ /* 0x000fce0000000f00 */
[----:B------:R-:W-:Y:S05]  /*7b20*/  WARPSYNC.COLLECTIVE R178, `(.L_x_6175) ;  /* 0x00000000b2087348 */ /* 0x000fea0003c00000 */
[----:B------:R0:W1:Y:S02]  /*7b30*/  SHFL.BFLY P0, R179, R181, R180, R183 ;  /* 0x0c0000b4b5b37389 */ /* 0x00006400000000b7 */
[----:B01----:R-:W-:Y:S05]  /*7b40*/  ENDCOLLECTIVE ;  /* 0x000000000000791b */ /* 0x003fea0003800000 */
.L_x_6175:
[----:B------:R-:W-:Y:S01]  /*7b50*/  FADD.FTZ R174, R171, R174 ;  /* 0x000000aeabae7221 */ /* 0x000fe20000010000 */
[----:B------:R-:W-:-:S04]  /*7b60*/  HFMA2 R180, -RZ, RZ, 0, 4.76837158203125e-07 ;  /* 0x00000008ffb47431 */ /* 0x000fc800000001ff */
[----:B------:R-:W-:Y:S02]  /*7b70*/  MOV R181, R174 ;  /* 0x000000ae00b57202 */ /* 0x000fe40000000f00 */
[----:B------:R-:W-:-:S07]  /*7b80*/  MOV R175, R179 ;  /* 0x000000b300af7202 */ /* 0x000fce0000000f00 */
[----:B------:R-:W-:Y:S05]  /*7b90*/  WARPSYNC.COLLECTIVE R178, `(.L_x_6176) ;  /* 0x00000000b2087348 */ /* 0x000fea0003c00000 */
[----:B------:R0:W1:Y:S02]  /*7ba0*/  SHFL.BFLY P0, R179, R181, R180, R183 ;  /* 0x0c0000b4b5b37389 */ /* 0x00006400000000b7 */
[----:B01----:R-:W-:Y:S05]  /*7bb0*/  ENDCOLLECTIVE ;  /* 0x000000000000791b */ /* 0x003fea0003800000 */
.L_x_6176:
[----:B------:R-:W-:-:S05]  /*7bc0*/  FADD.FTZ R175, R170, R175 ;  /* 0x000000afaaaf7221 */ /* 0x000fca0000010000 */
[----:B------:R-:W-:Y:S02]  /*7bd0*/  MOV R181, R175 ;  /* 0x000000af00b57202 */ /* 0x000fe40000000f00 */
[----:B------:R-:W-:-:S07]  /*7be0*/  MOV R163, R179 ;  /* 0x000000b300a37202 */ /* 0x000fce0000000f00 */
[----:B------:R-:W-:Y:S05]  /*7bf0*/  WARPSYNC.COLLECTIVE R178, `(.L_x_6177) ;  /* 0x00000000b2087348 */ /* 0x000fea0003c00000 */
[----:B------:R0:W1:Y:S02]  /*7c00*/  SHFL.BFLY P0, R179, R181, R180, R183 ;  /* 0x0c0000b4b5b37389 */ /* 0x00006400000000b7 */
[----:B01----:R-:W-:Y:S05]  /*7c10*/  ENDCOLLECTIVE ;  /* 0x000000000000791b */ /* 0x003fea0003800000 */
.L_x_6177:
[----:B------:R-:W-:Y:S01]  /*7c20*/  FADD.FTZ R177, R174, R163 ;  /* 0x000000a3aeb17221 */ /* 0x000fe20000010000 */
[----:B------:R-:W-:-:S04]  /*7c30*/  HFMA2 R180, -RZ, RZ, 0, 9.5367431640625e-07 ;  /* 0x00000010ffb47431 */ /* 0x000fc800000001ff */
[----:B------:R-:W-:Y:S02]  /*7c40*/  MOV R181, R177 ;  /* 0x000000b100b57202 */ /* 0x000fe40000000f00 */
[----:B------:R-:W-:-:S07]  /*7c50*/  MOV R176, R179 ;  /* 0x000000b300b07202 */ /* 0x000fce0000000f00 */
[----:B------:R-:W-:Y:S05]  /*7c60*/  WARPSYNC.COLLECTIVE R178, `(.L_x_6178) ;  /* 0x00000000b2087348 */ /* 0x000fea0003c00000 */
[----:B------:R0:W1:Y:S02]  /*7c70*/  SHFL.BFLY P0, R179, R181, R180, R183 ;  /* 0x0c0000b4b5b37389 */ /* 0x00006400000000b7 */
[----:B01----:R-:W-:Y:S05]  /*7c80*/  ENDCOLLECTIVE ;  /* 0x000000000000791b */ /* 0x003fea0003800000 */
.L_x_6178:
[----:B------:R-:W-:-:S05]  /*7c90*/  FADD.FTZ R176, R175, R176 ;  /* 0x000000b0afb07221 */ /* 0x000fca0000010000 */
[----:B------:R-:W-:Y:S02]  /*7ca0*/  MOV R181, R176 ;  /* 0x000000b000b57202 */ /* 0x000fe40000000f00 */
[----:B------:R-:W-:-:S07]  /*7cb0*/  MOV R168, R179 ;  /* 0x000000b300a87202 */ /* 0x000fce0000000f00 */
[----:B------:R-:W-:Y:S05]  /*7cc0*/  WARPSYNC.COLLECTIVE R178, `(.L_x_6179) ;  /* 0x00000000b2087348 */ /* 0x000fea0003c00000 */
[----:B------:R0:W1:Y:S02]  /*7cd0*/  SHFL.BFLY P0, R179, R181, R180, R183 ;  /* 0x0c0000b4b5b37389 */ /* 0x00006400000000b7 */
[----:B01----:R-:W-:Y:S05]  /*7ce0*/  ENDCOLLECTIVE ;  /* 0x000000000000791b */ /* 0x003fea0003800000 */
.L_x_6179:
[----:B------:R-:W-:Y:S01]  /*7cf0*/  MOV R169, R179 ;  /* 0x000000b300a97202 */ /* 0x000fe20000000f00 */
[----:B------:R-:W-:Y:S06]  /*7d00*/  BRA `(.L_x_6180) ;  /* 0xffffff9c00287947 */ /* 0x000fec000383ffff */
.L_x_6181:
        /* <DEDUP_REMOVED lines=15> */
.L_x_14504:


//--------------------- .text._ZN10layer_norm13ln_bwd_kernelINS_13Kernel_traitsIf13__nv_bfloat16fS2_fjLj768ELj1ELj4ELj1ELj16ENS_18Kernel_traits_baseILj768EfS2_fS2_fjLj128EEEEELb1ELb1ELb0ELb0EEEvNS_9BwdParamsE --------------------------
	.section	.text._ZN10layer_norm13ln_bwd_kernelINS_13Kernel_traitsIf13__nv_bfloat16fS2_fjLj768ELj1ELj4ELj1ELj16ENS_18Kernel_traits_baseILj768EfS2_fS2_fjLj128EEEEELb1ELb1ELb0ELb0EEEvNS_9BwdParamsE,"ax",@progbits
	.align	128
        .global         _ZN10layer_norm13ln_bwd_kernelINS_13Kernel_traitsIf13__nv_bfloat16fS2_fjLj768ELj1ELj4ELj1ELj16ENS_18Kernel_traits_baseILj768EfS2_fS2_fjLj128EEEEELb1ELb1ELb0ELb0EEEvNS_9BwdParamsE
        .type           _ZN10layer_norm13ln_bwd_kernelINS_13Kernel_traitsIf13__nv_bfloat16fS2_fjLj768ELj1ELj4ELj1ELj16ENS_18Kernel_traits_baseILj768EfS2_fS2_fjLj128EEEEELb1ELb1ELb0ELb0EEEvNS_9BwdParamsE,@function
        .size           _ZN10layer_norm13ln_bwd_kernelINS_13Kernel_traitsIf13__nv_bfloat16fS2_fjLj768ELj1ELj4ELj1ELj16ENS_18Kernel_traits_baseILj768EfS2_fS2_fjLj128EEEEELb1ELb1ELb0ELb0EEEvNS_9BwdParamsE,(.L_x_14505 - _ZN10layer_norm13ln_bwd_kernelINS_13Kernel_traitsIf13__nv_bfloat16fS2_fjLj768ELj1ELj4ELj1ELj16ENS_18Kernel_traits_baseILj768EfS2_fS2_fjLj128EEEEELb1ELb1ELb0ELb0EEEvNS_9BwdParamsE)
        .other          _ZN10layer_norm13ln_bwd_kernelINS_13Kernel_traitsIf13__nv_bfloat16fS2_fjLj768ELj1ELj4ELj1ELj16ENS_18Kernel_traits_baseILj768EfS2_fS2_fjLj128EEEEELb1ELb1ELb0ELb0EEEvNS_9BwdParamsE,@"STO_CUDA_ENTRY STV_DEFAULT"
_ZN10layer_norm13ln_bwd_kernelINS_13Kernel_traitsIf13__nv_bfloat16fS2_fjLj768ELj1ELj4ELj1ELj16ENS_18Kernel_traits_baseILj768EfS2_fS2_fjLj128EEEEELb1ELb1ELb0ELb0EEEvNS_9BwdParamsE:
.text._ZN10layer_norm13ln_bwd_kernelINS_13Kernel_traitsIf13__nv_bfloat16fS2_fjLj768ELj1ELj4ELj1ELj16ENS_18Kernel_traits_baseILj768EfS2_fS2_fjLj128EEEEELb1ELb1ELb0ELb0EEEvNS_9BwdParamsE:
        /* <DEDUP_REMOVED lines=29> */
[----:B------:R-:W-:Y:S02]  /*01d0*/  @P1 IADD3 R7, PT, PT, R7, 0x20, RZ ;  /* 0x0000002007071810 */ /* 0x000fe40007ffe0ff */
[----:B------:R-:W5:Y:S01]  /*01e0*/  @P1 LDG.E.128 R52, desc[UR6][R10.64+0x10] ;  /* 0x000010060a341981 */ /* 0x000f62000c1e1d00 */
[----:B------:R-:W0:Y:S03]  /*01f0*/  @P0 LDC.64 R2, c[0x0][0x3d0] ;  /* 0x0000f400ff020b82 */ /* 0x000e260000000a00 */
[----:B------:R-:W5:Y:S01]  /*0200*/  @P1 LDG.E.128 R56, desc[UR6][R12.64] ;  /* 0x000000060c381981 */ /* 0x000f62000c1e1d00 */
[----:B---3--:R-:W-:-:S03]  /*0210*/  @P2 IMAD.WIDE.U32 R14, R7, 0x20, R14 ;  /* 0x00000020070e2825 */ /* 0x008fc600078e000e */
[----:B------:R-:W5:Y:S01]  /*0220*/  @P1 LDG.E.128 R60, desc[UR6][R12.64+0x10] ;  /* 0x000010060c3c1981 */ /* 0x000f62000c1e1d00 */
[----:B------:R-:W2:Y:S03]  /*0230*/  @P0 LDC.64 R8, c[0x0][0x3e8] ;  /* 0x0000fa00ff080b82 */ /* 0x000ea60000000a00 */
[----:B------:R-:W5:Y:S01]  /*0240*/  @P2 LDG.E.128 R64, desc[UR6][R14.64] ;  /* 0x000000060e402981 */ /* 0x000f62000c1e1d00 */
[----:B-1----:R-:W-:-:S03]  /*0250*/  @P2 IMAD.WIDE.U32 R16, R7, 0x20, R16 ;  /* 0x0000002007102825 */ /* 0x002fc600078e0010 */
[----:B------:R-:W5:Y:S04]  /*0260*/  @P2 LDG.E.128 R68, desc[UR6][R14.64+0x10] ;  /* 0x000010060e442981 */ /* 0x000f68000c1e1d00 */
[----:B------:R-:W5:Y:S04]  /*0270*/  @P2 LDG.E.128 R72, desc[UR6][R16.64] ;  /* 0x0000000610482981 */ /* 0x000f68000c1e1d00 */
[----:B------:R-:W5:Y:S01]  /*0280*/  @P2 LDG.E.128 R76, desc[UR6][R16.64+0x10] ;  /* 0x00001006104c2981 */ /* 0x000f62000c1e1d00 */
[----:B0-----:R-:W-:Y:S01]  /*0290*/  @P0 IMAD.WIDE.U32 R2, R4, 0x20, R2 ;  /* 0x0000002004020825 */ /* 0x001fe200078e0002 */
[----:B------:R-:W-:-:S04]  /*02a0*/  USHF.L.U32 UR4, UR5, 0x2, URZ ;  /* 0x0000000205047899 */ /* 0x000fc800080006ff */
[----:B------:R-:W5:Y:S01]  /*02b0*/  @P0 LDG.E.128 R32, desc[UR6][R2.64] ;  /* 0x0000000602200981 */ /* 0x000f62000c1e1d00 */
[----:B--2---:R-:W-:-:S03]  /*02c0*/  @P0 IMAD.WIDE.U32 R8, R4, 0x20, R8 ;  /* 0x0000002004080825 */ /* 0x004fc600078e0008 */
[----:B------:R0:W5:Y:S04]  /*02d0*/  @P0 LDG.E.128 R36, desc[UR6][R2.64+0x10] ;  /* 0x0000100602240981 */ /* 0x000168000c1e1d00 */
[----:B------:R1:W5:Y:S04]  /*02e0*/  @P0 LDG.E.128 R40, desc[UR6][R8.64] ;  /* 0x0000000608280981 */ /* 0x000368000c1e1d00 */
        /* <DEDUP_REMOVED lines=82> */
.L_x_6214:
        /* <DEDUP_REMOVED lines=12> */
[----:B------:R-:W-:Y:S01]  /*08d0*/  HFMA2 R230, -RZ, RZ, 0, 0 ;  /* 0x00000000ffe67431 */ /* 0x000fe200000001ff */
[----:B------:R-:W-:Y:S01]  /*08e0*/  ISETP.NE.U32.AND P1, PT, RZ, UR10, PT ;  /* 0x0000000aff007c0c */ /* 0x000fe2000bf25070 */
[----:B------:R-:W-:Y:S01]  /*08f0*/  IMAD R0, R3, R6, RZ ;  /* 0x0000000603007224 */ /* 0x000fe200078e02ff */
[----:B------:R-:W-:Y:S02]  /*0900*/  ISETP.NE.AND P6, PT, R2, RZ, PT ;  /* 0x000000ff0200720c */ /* 0x000fe40003fc5270 */
[----:B------:R-:W-:Y:S02]  /*0910*/  ISETP.GE.U32.AND P4, PT, R5, 0x40, PT ;  /* 0x000000400500780c */ /* 0x000fe40003f86070 */
[----:B------:R-:W-:-:S02]  /*0920*/  SHF.R.S32.HI R23, RZ, 0x1f, R0 ;  /* 0x0000001fff177819 */ /* 0x000fc40000011400 */
[----:B------:R-:W-:Y:S02]  /*0930*/  ISETP.GE.U32.AND P3, PT, R5, 0x60, PT ;  /* 0x000000600500780c */ /* 0x000fe40003f66070 */
[----:B------:R-:W-:Y:S01]  /*0940*/  LEA.HI R183, R23, R0, RZ, 0x3 ;  /* 0x0000000017b77211 */ /* 0x000fe200078f18ff */
[----:B------:R-:W-:Y:S01]  /*0950*/  HFMA2 R23, -RZ, RZ, 1.875, 0 ;  /* 0x3f800000ff177431 */ /* 0x000fe200000001ff */
        /* <DEDUP_REMOVED lines=17> */
[----:B--2---:R-:W-:-:S05]  /*0a70*/  IMAD.WIDE.U32 R206, R0, 0x8, R206 ;  /* 0x0000000800ce7825 */ /* 0x004fca00078e00ce */
[----:B------:R-:W5:Y:S01]  /*0a80*/  LDG.E.64 R226, desc[UR6][R206.64] ;  /* 0x00000006cee27981 */ /* 0x000f62000c1e1b00 */
[----:B0-----:R-:W-:-:S05]  /*0a90*/  @P2 IMAD.WIDE.U32 R208, R0, 0x20, R208 ;  /* 0x0000002000d02825 */ /* 0x001fca00078e00d0 */
[----:B------:R-:W5:Y:S04]  /*0aa0*/  @P2 LDG.E.128 R156, desc[UR6][R208.64] ;  /* 0x00000006d09c2981 */ /* 0x000f68000c1e1d00 */
[----:B------:R0:W5:Y:S01]  /*0ab0*/  @P2 LDG.E.128 R160, desc[UR6][R208.64+0x10] ;  /* 0x00001006d0a02981 */ /* 0x000162000c1e1d00 */
[----:B------:R-:W-:Y:S01]  /*0ac0*/  IADD3 R231, PT, PT, R0, 0x20, RZ ;  /* 0x0000002000e77810 */ /* 0x000fe20007ffe0ff */
[----:B---3--:R-:W-:-:S04]  /*0ad0*/  FADD.FTZ R221, -R228, R176 ;  /* 0x000000b0e4dd7221 */ /* 0x008fc80000010100 */
[----:B-----5:R-:W-:Y:S01]  /*0ae0*/  FMUL.FTZ R221, R188, R221 ;  /* 0x000000ddbcdd7220 */ /* 0x020fe20000410000 */
[C---:B----4-:R-:W-:Y:S02]  /*0af0*/  SHF.L.U32 R219, R180.reuse, 0x10, RZ ;  /* 0x00000010b4db7819 */ /* 0x050fe400000006ff */
[----:B------:R-:W-:Y:S01]  /*0b00*/  PRMT R176, R180, 0x7632, R176 ;  /* 0x00007632b4b07816 */ /* 0x000fe200000000b0 */
[C---:B------:R-:W-:Y:S01]  /*0b10*/  FADD.FTZ R177, -R228.reuse, R177 ;  /* 0x000000b1e4b17221 */ /* 0x040fe20000010100 */
[----:B------:R-:W-:Y:S01]  /*0b20*/  FADD.FTZ R179, -R228, R179 ;  /* 0x000000b3e4b37221 */ /* 0x000fe20000010100 */
[----:B------:R-:W-:Y:S01]  /*0b30*/  FADD.FTZ R100, R100, R219 ;  /* 0x000000db64647221 */ /* 0x000fe20000010000 */
[----:B------:R-:W-:Y:S01]  /*0b40*/  SHF.L.U32 R176, R176, 0x10, RZ ;  /* 0x00000010b0b07819 */ /* 0x000fe200000006ff */
[-C--:B------:R-:W-:Y:S01]  /*0b50*/  FFMA.FTZ R80, R221, R219.reuse, R80 ;  /* 0x000000dbdd507223 */ /* 0x080fe20000010050 */
[----:B------:R-:W-:Y:S01]  /*0b60*/  FMUL.FTZ R219, R32, R219 ;  /* 0x000000db20db7220 */ /* 0x000fe20000410000 */
[--C-:B------:R-:W-:Y:S01]  /*0b70*/  FADD.FTZ R217, -R228, R178.reuse ;  /* 0x000000b2e4d97221 */ /* 0x100fe20000010100 */
[C---:B------:R-:W-:Y:S01]  /*0b80*/  PRMT R178, R181.reuse, 0x7632, R178 ;  /* 0x00007632b5b27816 */ /* 0x040fe200000000b2 */
[C---:B------:R-:W-:Y:S01]  /*0b90*/  FMUL.FTZ R218, R188.reuse, R177 ;  /* 0x000000b1bcda7220 */ /* 0x040fe20000410000 */
[----:B------:R-:W-:Y:S01]  /*0ba0*/  SHF.L.U32 R181, R181, 0x10, RZ ;  /* 0x00000010b5b57819 */ /* 0x000fe200000006ff */
[----:B------:R-:W-:Y:S01]  /*0bb0*/  FMUL.FTZ R214, R188, R179 ;  /* 0x000000b3bcd67220 */ /* 0x000fe20000410000 */
[-C--:B------:R-:W-:Y:S01]  /*0bc0*/  FMUL.FTZ R216, R33, R176.reuse ;  /* 0x000000b021d87220 */ /* 0x080fe20000410000 */
[----:B------:R-:W-:Y:S01]  /*0bd0*/  FADD.FTZ R177, RZ, R219 ;  /* 0x000000dbffb17221 */ /* 0x000fe20000010000 */
[----:B------:R-:W-:Y:S01]  /*0be0*/  FFMA.FTZ R179, R221, R219, RZ ;  /* 0x000000dbddb37223 */ /* 0x000fe200000100ff */
[----:B------:R-:W-:Y:S01]  /*0bf0*/  SHF.L.U32 R212, R178, 0x10, RZ ;  /* 0x00000010b2d47819 */ /* 0x000fe200000006ff */
[----:B------:R-:W-:Y:S01]  /*0c00*/  FADD.FTZ R213, -R228, R184 ;  /* 0x000000b8e4d57221 */ /* 0x000fe20000010100 */
[----:B------:R-:W-:Y:S01]  /*0c10*/  FFMA.FTZ R81, R218, R176, R81 ;  /* 0x000000b0da517223 */ /* 0x000fe20000010051 */
[----:B------:R-:W-:Y:S01]  /*0c20*/  FADD.FTZ R101, R101, R176 ;  /* 0x000000b065657221 */ /* 0x000fe20000010000 */
[----:B------:R-:W-:Y:S01]  /*0c30*/  FMUL.FTZ R217, R188, R217 ;  /* 0x000000d9bcd97220 */ /* 0x000fe20000410000 */
[----:B------:R-:W-:Y:S01]  /*0c40*/  FMUL.FTZ R215, R34, R181 ;  /* 0x000000b522d77220 */ /* 0x000fe20000410000 */
[----:B------:R-:W-:Y:S01]  /*0c50*/  FADD.FTZ R176, R177, R216 ;  /* 0x000000d8b1b07221 */ /* 0x000fe20000010000 */
[----:B------:R-:W-:Y:S01]  /*0c60*/  FFMA.FTZ R178, R218, R216, R179 ;  /* 0x000000d8dab27223 */ /* 0x000fe200000100b3 */
[----:B------:R-:W-:Y:S01]  /*0c70*/  SHF.L.U32 R211, R182, 0x10, RZ ;  /* 0x00000010b6d37819 */ /* 0x000fe200000006ff */
        /* <DEDUP_REMOVED lines=15> */
[----:B0-----:R-:W-:Y:S01]  /*0d70*/  FADD.FTZ R209, -R228, R186 ;  /* 0x000000bae4d17221 */ /* 0x001fe20000010100 */
[----:B------:R-:W-:Y:S01]  /*0d80*/  SHF.L.U32 R183, R183, 0x10, RZ ;  /* 0x00000010b7b77819 */ /* 0x000fe200000006ff */
[----:B------:R-:W-:Y:S01]  /*0d90*/  FMUL.FTZ R210, R188, R185 ;  /* 0x000000b9bcd27220 */ /* 0x000fe20000410000 */
        /* <DEDUP_REMOVED lines=23> */
.L_x_6185:
[----:B------:R-:W-:Y:S05]  /*0f10*/  BSYNC.RECONVERGENT B1 ;  /* 0x0000000000017941 */ /* 0x000fea0003800200 */
.L_x_6184:
        /* <DEDUP_REMOVED lines=13> */
[----:B--2---:R-:W-:-:S05]  /*0ff0*/  IMAD.WIDE.U32 R190, R231, 0x8, R190 ;  /* 0x00000008e7be7825 */ /* 0x004fca00078e00be */
[----:B------:R2:W5:Y:S01]  /*1000*/  LDG.E.64 R224, desc[UR6][R190.64] ;  /* 0x00000006bee07981 */ /* 0x000562000c1e1b00 */
[----:B-1----:R-:W-:-:S05]  /*1010*/  @P2 IMAD.WIDE.U32 R192, R231, 0x20, R192 ;  /* 0x00000020e7c02825 */ /* 0x002fca00078e00c0 */
[----:B------:R-:W5:Y:S04]  /*1020*/  @P2 LDG.E.128 R28, desc[UR6][R192.64] ;  /* 0x00000006c01c2981 */ /* 0x000f68000c1e1d00 */
[----:B------:R1:W5:Y:S01]  /*1030*/  @P2 LDG.E.128 R24, desc[UR6][R192.64+0x10] ;  /* 0x00001006c0182981 */ /* 0x000362000c1e1d00 */
[----:B------:R-:W-:Y:S01]  /*1040*/  IADD3 R231, PT, PT, R231, 0x20, RZ ;  /* 0x00000020e7e77810 */ /* 0x000fe20007ffe0ff */
[C---:B---3--:R-:W-:Y:S01]  /*1050*/  FADD.FTZ R205, -R228.reuse, R176 ;  /* 0x000000b0e4cd7221 */ /* 0x048fe20000010100 */
[----:B------:R-:W-:-:S03]  /*1060*/  FADD.FTZ R189, -R228, R178 ;  /* 0x000000b2e4bd7221 */ /* 0x000fc60000010100 */
[----:B-----5:R-:W-:Y:S01]  /*1070*/  FMUL.FTZ R205, R188, R205 ;  /* 0x000000cdbccd7220 */ /* 0x020fe20000410000 */
[C---:B----4-:R-:W-:Y:S02]  /*1080*/  SHF.L.U32 R203, R180.reuse, 0x10, RZ ;  /* 0x00000010b4cb7819 */ /* 0x050fe400000006ff */
[----:B------:R-:W-:Y:S01]  /*1090*/  PRMT R176, R180, 0x7632, R176 ;  /* 0x00007632b4b07816 */ /* 0x000fe200000000b0 */
[C---:B0-----:R-:W-:Y:S01]  /*10a0*/  FADD.FTZ R195, -R228.reuse, R179 ;  /* 0x000000b3e4c37221 */ /* 0x041fe20000010100 */
[----:B------:R-:W-:Y:S01]  /*10b0*/  FADD.FTZ R177, -R228, R177 ;  /* 0x000000b1e4b17221 */ /* 0x000fe20000010100 */
[----:B------:R-:W-:Y:S01]  /*10c0*/  FADD.FTZ R112, R112, R203 ;  /* 0x000000cb70707221 */ /* 0x000fe20000010000 */
[----:B------:R-:W-:Y:S01]  /*10d0*/  SHF.L.U32 R178, R176, 0x10, RZ ;  /* 0x00000010b0b27819 */ /* 0x000fe200000006ff */
[-C--:B------:R-:W-:Y:S01]  /*10e0*/  FFMA.FTZ R108, R205, R203.reuse, R108 ;  /* 0x000000cbcd6c7223 */ /* 0x080fe2000001006c */
[----:B------:R-:W-:Y:S01]  /*10f0*/  FMUL.FTZ R203, R48, R203 ;  /* 0x000000cb30cb7220 */ /* 0x000fe20000410000 */
[C---:B------:R-:W-:Y:S01]  /*1100*/  PRMT R179, R181.reuse, 0x7632, R179 ;  /* 0x00007632b5b37816 */ /* 0x040fe200000000b3 */
[C---:B--2---:R-:W-:Y:S01]  /*1110*/  FMUL.FTZ R190, R188.reuse, R195 ;  /* 0x000000c3bcbe7220 */ /* 0x044fe20000410000 */
[----:B------:R-:W-:Y:S01]  /*1120*/  SHF.L.U32 R181, R181, 0x10, RZ ;  /* 0x00000010b5b57819 */ /* 0x000fe200000006ff */
[C---:B------:R-:W-:Y:S01]  /*1130*/  FMUL.FTZ R202, R188.reuse, R177 ;  /* 0x000000b1bcca7220 */ /* 0x040fe20000410000 */
[----:B------:R-:W-:Y:S01]  /*1140*/  FADD.FTZ R176, R229, R203 ;  /* 0x000000cbe5b07221 */ /* 0x000fe20000010000 */
[-C--:B------:R-:W-:Y:S01]  /*1150*/  FMUL.FTZ R195, R49, R178.reuse ;  /* 0x000000b231c37220 */ /* 0x080fe20000410000 */
[----:B------:R-:W-:Y:S01]  /*1160*/  FFMA.FTZ R177, R205, R203, R230 ;  /* 0x000000cbcdb17223 */ /* 0x000fe200000100e6 */
[----:B------:R-:W-:Y:S01]  /*1170*/  SHF.L.U32 R180, R179, 0x10, RZ ;  /* 0x00000010b3b47819 */ /* 0x000fe200000006ff */
[----:B------:R-:W-:Y:S01]  /*1180*/  FMUL.FTZ R189, R188, R189 ;  /* 0x000000bdbcbd7220 */ /* 0x000fe20000410000 */
[----:B------:R-:W-:Y:S01]  /*1190*/  FADD.FTZ R179, R176, R195 ;  /* 0x000000c3b0b37221 */ /* 0x000fe20000010000 */
[----:B-1----:R-:W-:Y:S01]  /*11a0*/  FMUL.FTZ R192, R50, R181 ;  /* 0x000000b532c07220 */ /* 0x002fe20000410000 */
[----:B------:R-:W-:Y:S01]  /*11b0*/  FFMA.FTZ R176, R202, R195, R177 ;  /* 0x000000c3cab07223 */ /* 0x000fe200000100b1 */
[----:B------:R-:W-:Y:S01]  /*11c0*/  PRMT R194, R182, 0x7632, R194 ;  /* 0x00007632b6c27816 */ /* 0x000fe200000000c2 */
[----:B------:R-:W-:Y:S01]  /*11d0*/  FFMA.FTZ R109, R202, R178, R109 ;  /* 0x000000b2ca6d7223 */ /* 0x000fe2000001006d */
[----:B------:R-:W-:Y:S01]  /*11e0*/  SHF.L.U32 R193, R182, 0x10, RZ ;  /* 0x00000010b6c17819 */ /* 0x000fe200000006ff */
[----:B------:R-:W-:Y:S01]  /*11f0*/  FADD.FTZ R113, R113, R178 ;  /* 0x000000b271717221 */ /* 0x000fe20000010000 */
[C---:B------:R-:W-:Y:S01]  /*1200*/  FADD.FTZ R191, -R228.reuse, R184 ;  /* 0x000000b8e4bf7221 */ /* 0x040fe20000010100 */
        /* <DEDUP_REMOVED lines=40> */
.L_x_6187:
[----:B------:R-:W-:Y:S05]  /*1490*/  BSYNC.RECONVERGENT B1 ;  /* 0x0000000000017941 */ /* 0x000fea0003800200 */
.L_x_6186:
        /* <DEDUP_REMOVED lines=14> */
[----:B------:R1:W5:Y:S01]  /*1580*/  LDG.E.64 R222, desc[UR6][R20.64] ;  /* 0x0000000614de7981 */ /* 0x000362000c1e1b00 */
[----:B0-----:R-:W-:-:S05]  /*1590*/  @P2 IMAD.WIDE.U32 R176, R231, 0x20, R176 ;  /* 0x00000020e7b02825 */ /* 0x001fca00078e00b0 */
[----:B------:R-:W5:Y:S04]  /*15a0*/  @P2 LDG.E.128 R168, desc[UR6][R176.64] ;  /* 0x00000006b0a82981 */ /* 0x000f68000c1e1d00 */
[----:B------:R0:W5:Y:S01]  /*15b0*/  @P2 LDG.E.128 R172, desc[UR6][R176.64+0x10] ;  /* 0x00001006b0ac2981 */ /* 0x000162000c1e1d00 */
[C---:B---3--:R-:W-:Y:S01]  /*15c0*/  FADD.FTZ R183, -R228.reuse, R14 ;  /* 0x0000000ee4b77221 */ /* 0x048fe20000010100 */
[C---:B------:R-:W-:Y:S01]  /*15d0*/  FADD.FTZ R187, -R228.reuse, R15 ;  /* 0x0000000fe4bb7221 */ /* 0x040fe20000010100 */
[C---:B----4-:R-:W-:Y:S01]  /*15e0*/  FADD.FTZ R7, -R228.reuse, R8 ;  /* 0x00000008e4077221 */ /* 0x050fe20000010100 */
[C---:B------:R-:W-:Y:S01]  /*15f0*/  FADD.FTZ R9, -R228.reuse, R9 ;  /* 0x00000009e4097221 */ /* 0x040fe20000010100 */
[----:B------:R-:W-:Y:S01]  /*1600*/  FADD.FTZ R179, -R228, R10 ;  /* 0x0000000ae4b37221 */ /* 0x000fe20000010100 */
[----:B------:R-:W-:-:S02]  /*1610*/  PRMT R14, R16, 0x7632, R14 ;  /* 0x00007632100e7816 */ /* 0x000fc4000000000e */
[----:B------:R-:W-:Y:S01]  /*1620*/  SHF.L.U32 R15, R16, 0x10, RZ ;  /* 0x00000010100f7819 */ /* 0x000fe200000006ff */
[C---:B-----5:R-:W-:Y:S01]  /*1630*/  FMUL.FTZ R7, R188.reuse, R7 ;  /* 0x00000007bc077220 */ /* 0x060fe20000410000 */
[C---:B------:R-:W-:Y:S01]  /*1640*/  PRMT R16, R17.reuse, 0x7632, R16 ;  /* 0x0000763211107816 */ /* 0x040fe20000000010 */
[C---:B------:R-:W-:Y:S01]  /*1650*/  FMUL.FTZ R8, R188.reuse, R9 ;  /* 0x00000009bc087220 */ /* 0x040fe20000410000 */
[----:B------:R-:W-:Y:S01]  /*1660*/  SHF.L.U32 R17, R17, 0x10, RZ ;  /* 0x0000001011117819 */ /* 0x000fe200000006ff */
[----:B------:R-:W-:Y:S01]  /*1670*/  FMUL.FTZ R9, R188, R179 ;  /* 0x000000b3bc097220 */ /* 0x000fe20000410000 */
[----:B-1----:R-:W-:Y:S02]  /*1680*/  PRMT R20, R18, 0x7632, R20 ;  /* 0x0000763212147816 */ /* 0x002fe40000000014 */
[----:B------:R-:W-:Y:S01]  /*1690*/  SHF.L.U32 R22, R14, 0x10, RZ ;  /* 0x000000100e167819 */ /* 0x000fe200000006ff */
[-C--:B------:R-:W-:Y:S01]  /*16a0*/  FMUL.FTZ R14, R64, R15.reuse ;  /* 0x0000000f400e7220 */ /* 0x080fe20000410000 */
[----:B------:R-:W-:Y:S01]  /*16b0*/  FADD.FTZ R124, R124, R15 ;  /* 0x0000000f7c7c7221 */ /* 0x000fe20000010000 */
[----:B------:R-:W-:Y:S01]  /*16c0*/  FFMA.FTZ R92, R7, R15, R92 ;  /* 0x0000000f075c7223 */ /* 0x000fe2000001005c */
[----:B0-----:R-:W-:Y:S01]  /*16d0*/  SHF.L.U32 R176, R16, 0x10, RZ ;  /* 0x0000001010b07819 */ /* 0x001fe200000006ff */
[----:B------:R-:W-:Y:S01]  /*16e0*/  FADD.FTZ R126, R126, R17 ;  /* 0x000000117e7e7221 */ /* 0x000fe20000010000 */
[----:B------:R-:W-:Y:S01]  /*16f0*/  SHF.L.U32 R178, R20, 0x10, RZ ;  /* 0x0000001014b27819 */ /* 0x000fe200000006ff */
        /* <DEDUP_REMOVED lines=10> */
[----:B------:R-:W-:Y:S01]  /*17a0*/  FFMA.FTZ R20, R8, R15, R17 ;  /* 0x0000000f08147223 */ /* 0x000fe20000010011 */
[----:B------:R-:W-:Y:S01]  /*17b0*/  SHF.L.U32 R21, R18, 0x10, RZ ;  /* 0x0000001012157819 */ /* 0x000fe200000006ff */
[C---:B------:R-:W-:Y:S01]  /*17c0*/  FMUL.FTZ R10, R188.reuse, R11 ;  /* 0x0000000bbc0a7220 */ /* 0x040fe20000410000 */
[----:B------:R-:W-:Y:S01]  /*17d0*/  FMUL.FTZ R11, R188, R181 ;  /* 0x000000b5bc0b7220 */ /* 0x000fe20000410000 */
[----:B------:R-:W-:Y:S01]  /*17e0*/  FFMA.FTZ R93, R8, R22, R93 ;  /* 0x00000016085d7223 */ /* 0x000fe2000001005d */
        /* <DEDUP_REMOVED lines=8> */
[----:B------:R-:W-:Y:S01]  /*1870*/  FADD.FTZ R13, -R228, R13 ;  /* 0x0000000de40d7221 */ /* 0x000fe20000010100 */
[----:B------:R-:W-:Y:S01]  /*1880*/  FFMA.FTZ R20, R10, R17, R19 ;  /* 0x000000110a147223 */ /* 0x000fe20000010013 */
[----:B------:R-:W-:Y:S01]  /*1890*/  FMUL.FTZ R19, R69, R178 ;  /* 0x000000b245137220 */ /* 0x000fe20000410000 */
[----:B------:R-:W-:Y:S01]  /*18a0*/  FADD.FTZ R22, R21, R18 ;  /* 0x0000001215167221 */ /* 0x000fe20000010000 */
[----:B------:R-:W-:Y:S01]  /*18b0*/  FMUL.FTZ R12, R188, R13 ;  /* 0x0000000dbc0c7220 */ /* 0x000fe20000410000 */
[----:B------:R-:W-:Y:S01]  /*18c0*/  FFMA.FTZ R21, R11, R18, R20 ;  /* 0x000000120b157223 */ /* 0x000fe20000010014 */
[----:B------:R-:W-:Y:S01]  /*18d0*/  SHF.L.U32 R180, R177, 0x10, RZ ;  /* 0x00000010b1b47819 */ /* 0x000fe200000006ff */
[----:B------:R-:W-:Y:S01]  /*18e0*/  FFMA.FTZ R95, R10, R176, R95 ;  /* 0x000000b00a5f7223 */ /* 0x000fe2000001005f */
[----:B------:R-:W-:Y:S01]  /*18f0*/  FADD.FTZ R127, R127, R176 ;  /* 0x000000b07f7f7221 */ /* 0x000fe20000010000 */
[----:B------:R-:W-:Y:S01]  /*1900*/  FMUL.FTZ R13, R188, R183 ;  /* 0x000000b7bc0d7220 */ /* 0x000fe20000410000 */
        /* <DEDUP_REMOVED lines=15> */
.L_x_6189:
[----:B------:R-:W-:Y:S05]  /*1a00*/  BSYNC.RECONVERGENT B1 ;  /* 0x0000000000017941 */ /* 0x000fea0003800200 */
.L_x_6188:
        /* <DEDUP_REMOVED lines=21> */
.L_x_6236:
        /* <DEDUP_REMOVED lines=17> */
[-C--:B------:R-:W-:Y:S01]  /*1c70*/  FFMA.FTZ R185, R214, R180.reuse, R181 ;  /* 0x000000b4d6b97223 */ /* 0x080fe200000100b5 */
[----:B------:R-:W-:Y:S01]  /*1c80*/  LOP3.LUT P5, RZ, R226, 0xff0000, RZ, 0xc0, !PT ;  /* 0x00ff0000e2ff7812 */ /* 0x000fe200078ac0ff */
[----:B------:R-:W-:Y:S01]  /*1c90*/  FADD.FTZ R183, R215, -R182 ;  /* 0x800000b6d7b77221 */ /* 0x000fe20000010000 */
[----:B------:R-:W-:Y:S01]  /*1ca0*/  LOP3.LUT P2, RZ, R227, 0xff, RZ, 0xc0, !PT ;  /* 0x000000ffe3ff7812 */ /* 0x000fe2000784c0ff */
[----:B------:R-:W-:Y:S01]  /*1cb0*/  FADD.FTZ R187, R212, -R185 ;  /* 0x800000b9d4bb7221 */ /* 0x000fe20000010000 */
[----:B------:R-:W-:Y:S01]  /*1cc0*/  CS2R R184, SRZ ;  /* 0x0000000000b87805 */ /* 0x000fe2000001ff00 */
[C---:B------:R-:W-:Y:S01]  /*1cd0*/  FMUL.FTZ R182, R188.reuse, R183 ;  /* 0x000000b7bcb67220 */ /* 0x040fe20000410000 */
[----:B------:R-:W-:Y:S01]  /*1ce0*/  FFMA.FTZ R230, R209, R180, R181 ;  /* 0x000000b4d1e67223 */ /* 0x000fe200000100b5 */
[----:B------:R-:W-:Y:S01]  /*1cf0*/  FMUL.FTZ R186, R188, R187 ;  /* 0x000000bbbcba7220 */ /* 0x000fe20000410000 */
[----:B------:R-:W-:-:S02]  /*1d00*/  HFMA2 R229, -RZ, RZ, 0, 0 ;  /* 0x00000000ffe57431 */ /* 0x000fc400000001ff */
[-C--:B------:R-:W-:Y:S01]  /*1d10*/  FMUL.FTZ R182, R182, R23.reuse ;  /* 0x00000017b6b67220 */ /* 0x080fe20000410000 */
[----:B------:R-:W-:Y:S01]  /*1d20*/  MOV R220, RZ ;  /* 0x000000ff00dc7202 */ /* 0x000fe20000000f00 */
[----:B------:R-:W-:Y:S01]  /*1d30*/  FMUL.FTZ R186, R186, R23 ;  /* 0x00000017baba7220 */ /* 0x000fe20000410000 */
[C---:B-----5:R-:W-:Y:S01]  /*1d40*/  @P6 PRMT R183, R177.reuse, 0x7632, R183 ;  /* 0x00007632b1b76816 */ /* 0x060fe200000000b7 */
[----:B------:R-:W-:Y:S01]  /*1d50*/  FMUL.FTZ R187, R182, UR13 ;  /* 0x0000000db6bb7c20 */ /* 0x000fe20008410000 */
[----:B------:R-:W-:Y:S01]  /*1d60*/  @P5 SHF.L.U32 R177, R177, 0x10, RZ ;  /* 0x00000010b1b15819 */ /* 0x000fe200000006ff */
[----:B------:R-:W-:Y:S01]  /*1d70*/  FMUL.FTZ R186, R186, UR13 ;  /* 0x0000000dbaba7c20 */ /* 0x000fe20008410000 */
[----:B------:R-:W-:Y:S01]  /*1d80*/  @P6 SHF.L.U32 R183, R183, 0x10, RZ ;  /* 0x00000010b7b76819 */ /* 0x000fe200000006ff */
[----:B------:R-:W-:Y:S02]  /*1d90*/  FMUL.FTZ R182, R42, R187 ;  /* 0x000000bb2ab67220 */ /* 0x000fe40000410000 */
[----:B------:R-:W-:Y:S01]  /*1da0*/  @P5 FMUL.FTZ R185, R187, R177 ;  /* 0x000000b1bbb95220 */ /* 0x000fe20000410000 */
[----:B------:R-:W-:Y:S01]  /*1db0*/  FMUL.FTZ R177, R43, R186 ;  /* 0x000000ba2bb17220 */ /* 0x000fe20000410000 */
[----:B------:R-:W-:Y:S01]  /*1dc0*/  @P6 FMUL.FTZ R184, R186, R183 ;  /* 0x000000b7bab86220 */ /* 0x000fe20000410000 */
[-CC-:B------:R-:W-:Y:S01]  /*1dd0*/  FFMA.FTZ R186, R213, R180.reuse, R181.reuse ;  /* 0x000000b4d5ba7223 */ /* 0x180fe200000100b5 */
[----:B------:R-:W-:Y:S01]  /*1de0*/  FSEL R182, R182, RZ, P5 ;  /* 0x000000ffb6b67208 */ /* 0x000fe20002800000 */
[----:B------:R-:W-:Y:S01]  /*1df0*/  FFMA.FTZ R187, R210, R180, R181 ;  /* 0x000000b4d2bb7223 */ /* 0x000fe200000100b5 */
[----:B------:R-:W-:Y:S01]  /*1e00*/  LOP3.LUT P5, RZ, R227, 0xff00, RZ, 0xc0, !PT ;  /* 0x0000ff00e3ff7812 */ /* 0x000fe200078ac0ff */
[----:B------:R-:W-:Y:S01]  /*1e10*/  FADD.FTZ R183, R211, -R186 ;  /* 0x800000bad3b77221 */ /* 0x000fe20000010000 */
[----:B------:R-:W-:Y:S01]  /*1e20*/  FSEL R177, R177, RZ, P6 ;  /* 0x000000ffb1b17208 */ /* 0x000fe20003000000 */
[----:B------:R-:W-:Y:S01]  /*1e30*/  FADD.FTZ R187, R208, -R187 ;  /* 0x800000bbd0bb7221 */ /* 0x000fe20000010000 */
[----:B------:R-:W-:Y:S01]  /*1e40*/  LOP3.LUT P6, RZ, R227, 0xff0000, RZ, 0xc0, !PT ;  /* 0x00ff0000e3ff7812 */ /* 0x000fe200078cc0ff */
[----:B------:R-:W-:Y:S01]  /*1e50*/  FMUL.FTZ R186, R188, R183 ;  /* 0x000000b7bcba7220 */ /* 0x000fe20000410000 */
[----:B------:R-:W-:Y:S01]  /*1e60*/  @P2 SHF.L.U32 R183, R178, 0x10, RZ ;  /* 0x00000010b2b72819 */ /* 0x000fe200000006ff */
[----:B------:R-:W-:Y:S01]  /*1e70*/  FMUL.FTZ R228, R188, R187 ;  /* 0x000000bbbce47220 */ /* 0x000fe20000410000 */
[----:B------:R-:W-:Y:S01]  /*1e80*/  FADD.FTZ R187, R207, -R230 ;  /* 0x800000e6cfbb7221 */ /* 0x000fe20000010000 */
[-C--:B------:R-:W-:Y:S01]  /*1e90*/  FMUL.FTZ R186, R186, R23.reuse ;  /* 0x00000017baba7220 */ /* 0x080fe20000410000 */
[----:B------:R-:W-:Y:S01]  /*1ea0*/  F2FP.BF16.F32.PACK_AB R177, R177, R182 ;  /* 0x000000b6b1b1723e */ /* 0x000fe200000010ff */
[----:B------:R-:W-:Y:S01]  /*1eb0*/  FMUL.FTZ R228, R228, R23 ;  /* 0x00000017e4e47220 */ /* 0x000fe20000410000 */
[----:B------:R-:W-:Y:S01]  /*1ec0*/  FMUL.FTZ R230, R188, R187 ;  /* 0x000000bbbce67220 */ /* 0x000fe20000410000 */
[----:B------:R-:W-:Y:S01]  /*1ed0*/  @P5 PRMT R178, R178, 0x7632, R178 ;  /* 0x00007632b2b25816 */ /* 0x000fe200000000b2 */
[----:B------:R-:W-:Y:S01]  /*1ee0*/  FMUL.FTZ R231, R186, UR13 ;  /* 0x0000000dbae77c20 */ /* 0x000fe20008410000 */
[----:B------:R-:W-:Y:S01]  /*1ef0*/  FMUL.FTZ R228, R228, UR13 ;  /* 0x0000000de4e47c20 */ /* 0x000fe20008410000 */
[----:B------:R-:W-:Y:S01]  /*1f00*/  FMUL.FTZ R230, R230, R23 ;  /* 0x00000017e6e67220 */ /* 0x000fe20000410000 */
[----:B------:R-:W-:Y:S01]  /*1f10*/  @P5 SHF.L.U32 R186, R178, 0x10, RZ ;  /* 0x00000010b2ba5819 */ /* 0x000fe200000006ff */
[----:B------:R-:W-:Y:S01]  /*1f20*/  FMUL.FTZ R178, R44, R231 ;  /* 0x000000e72cb27220 */ /* 0x000fe20000410000 */
[----:B------:R-:W-:Y:S01]  /*1f30*/  @P2 FMUL.FTZ R229, R231, R183 ;  /* 0x000000b7e7e52220 */ /* 0x000fe20000410000 */
[----:B------:R-:W-:Y:S01]  /*1f40*/  FMUL.FTZ R233, R230, UR13 ;  /* 0x0000000de6e97c20 */ /* 0x000fe20008410000 */
[----:B------:R-:W-:-:S02]  /*1f50*/  HFMA2 R231, -RZ, RZ, 0, 0 ;  /* 0x00000000ffe77431 */ /* 0x000fc400000001ff */
[----:B------:R-:W-:Y:S01]  /*1f60*/  @P5 FMUL.FTZ R220, R228, R186 ;  /* 0x000000bae4dc5220 */ /* 0x000fe20000410000 */
[----:B------:R-:W-:Y:S01]  /*1f70*/  FSEL R183, R178, RZ, P2 ;  /* 0x000000ffb2b77208 */ /* 0x000fe20001000000 */
[----:B------:R-:W-:Y:S01]  /*1f80*/  FMUL.FTZ R178, R45, R228 ;  /* 0x000000e42db27220 */ /* 0x000fe20000410000 */
[----:B------:R-:W-:Y:S01]  /*1f90*/  ISETP.GE.U32.AND P2, PT, R226, RZ, PT ;  /* 0x000000ffe200720c */ /* 0x000fe20003f46070 */
[----:B------:R-:W-:Y:S01]  /*1fa0*/  FMUL.FTZ R228, R46, R233 ;  /* 0x000000e92ee47220 */ /* 0x000fe20000410000 */
[----:B------:R-:W-:Y:S01]  /*1fb0*/  @P6 SHF.L.U32 R186, R179, 0x10, RZ ;  /* 0x00000010b3ba6819 */ /* 0x000fe200000006ff */
[----:B------:R-:W-:Y:S01]  /*1fc0*/  FFMA.FTZ R187, R206, R180, R181 ;  /* 0x000000b4cebb7223 */ /* 0x000fe200000100b5 */
[----:B------:R-:W-:Y:S01]  /*1fd0*/  ISETP.GE.U32.AND.EX P2, PT, R227, 0x1000000, PT, P2 ;  /* 0x01000000e300780c */ /* 0x000fe20003f46120 */
[----:B------:R-:W-:Y:S01]  /*1fe0*/  FADD.FTZ R137, R137, R220 ;  /* 0x000000dc89897221 */ /* 0x000fe20000010000 */
[----:B------:R-:W-:Y:S01]  /*1ff0*/  FSEL R178, R178, RZ, P5 ;  /* 0x000000ffb2b27208 */ /* 0x000fe20002800000 */
[----:B------:R-:W-:Y:S01]  /*2000*/  @P6 FMUL.FTZ R231, R233, R186 ;  /* 0x000000bae9e76220 */ /* 0x000fe20000410000 */
[----:B------:R-:W-:Y:S01]  /*2010*/  FSEL R228, R228, RZ, P6 ;  /* 0x000000ffe4e47208 */ /* 0x000fe20003000000 */
[----:B------:R-:W-:Y:S01]  /*2020*/  FADD.FTZ R187, R204, -R187 ;  /* 0x800000bbccbb7221 */ /* 0x000fe20000010000 */
[C---:B------:R-:W-:Y:S01]  /*2030*/  LOP3.LUT P5, RZ, R226.reuse, 0xff, RZ, 0xc0, !PT ;  /* 0x000000ffe2ff7812 */ /* 0x040fe200078ac0ff */
[-CC-:B------:R-:W-:Y:S01]  /*2040*/  FFMA.FTZ R186, R221, R180.reuse, R181.reuse ;  /* 0x000000b4ddba7223 */ /* 0x180fe200000100b5 */
[----:B------:R-:W-:Y:S01]  /*2050*/  LOP3.LUT P6, RZ, R226, 0xff00, RZ, 0xc0, !PT ;  /* 0x0000ff00e2ff7812 */ /* 0x000fe200078cc0ff */
[----:B------:R-:W-:Y:S01]  /*2060*/  FMUL.FTZ R232, R188, R187 ;  /* 0x000000bbbce87220 */ /* 0x000fe20000410000 */
[----:B------:R-:W-:Y:S01]  /*2070*/  FFMA.FTZ R233, R218, R180, R181 ;  /* 0x000000b4dae97223 */ /* 0x000fe200000100b5 */
[--C-:B------:R-:W-:Y:S01]  /*2080*/  FADD.FTZ R187, R219, -R186.reuse ;  /* 0x800000badbbb7221 */ /* 0x100fe20000010000 */
[----:B------:R-:W-:Y:S01]  /*2090*/  MOV R230, RZ ;  /* 0x000000ff00e67202 */ /* 0x000fe20000000f00 */
[----:B------:R-:W-:Y:S01]  /*20a0*/  FADD.FTZ R136, R136, R229 ;  /* 0x000000e588887221 */ /* 0x000fe20000010000 */
[----:B------:R-:W-:Y:S01]  /*20b0*/  @P2 PRMT R186, R179, 0x7632, R186 ;  /* 0x00007632b3ba2816 */ /* 0x000fe200000000ba */
[----:B------:R-:W-:Y:S01]  /*20c0*/  FADD.FTZ R233, R216, -R233 ;  /* 0x800000e9d8e97221 */ /* 0x000fe20000010000 */
[----:B------:R-:W-:Y:S01]  /*20d0*/  FMUL.FTZ R179, R232, R23 ;  /* 0x00000017e8b37220 */ /* 0x000fe20000410000 */
[----:B------:R-:W-:Y:S01]  /*20e0*/  FADD.FTZ R138, R138, R231 ;  /* 0x000000e78a8a7221 */ /* 0x000fe20000010000 */
[----:B------:R-:W-:Y:S01]  /*20f0*/  @P2 SHF.L.U32 R234, R186, 0x10, RZ ;  /* 0x00000010baea2819 */ /* 0x000fe200000006ff */
[----:B------:R-:W-:Y:S01]  /*2100*/  FMUL.FTZ R186, R188, R187 ;  /* 0x000000bbbcba7220 */ /* 0x000fe20000410000 */
[C---:B------:R-:W-:Y:S01]  /*2110*/  @P5 SHF.L.U32 R232, R176.reuse, 0x10, RZ ;  /* 0x00000010b0e85819 */ /* 0x040fe200000006ff */
[----:B------:R-:W-:Y:S01]  /*2120*/  FMUL.FTZ R235, R179, UR13 ;  /* 0x0000000db3eb7c20 */ /* 0x000fe20008410000 */
[----:B------:R-:W-:Y:S01]  /*2130*/  @P6 PRMT R187, R176, 0x7632, R187 ;  /* 0x00007632b0bb6816 */ /* 0x000fe200000000bb */
[----:B------:R-:W-:Y:S01]  /*2140*/  FMUL.FTZ R176, R188, R233 ;  /* 0x000000e9bcb07220 */ /* 0x000fe20000410000 */
[-C--:B------:R-:W-:Y:S01]  /*2150*/  FMUL.FTZ R186, R186, R23.reuse ;  /* 0x00000017baba7220 */ /* 0x080fe20000410000 */
[----:B------:R-:W-:Y:S01]  /*2160*/  HFMA2 R179, -RZ, RZ, 0, 0 ;  /* 0x00000000ffb37431 */ /* 0x000fe200000001ff */
[----:B------:R-:W-:Y:S01]  /*2170*/  @P6 SHF.L.U32 R187, R187, 0x10, RZ ;  /* 0x00000010bbbb6819 */ /* 0x000fe200000006ff */
[----:B------:R-:W-:Y:S01]  /*2180*/  FMUL.FTZ R176, R176, R23 ;  /* 0x00000017b0b07220 */ /* 0x000fe20000410000 */
[----:B------:R-:W-:Y:S01]  /*2190*/  @P2 FMUL.FTZ R230, R235, R234 ;  /* 0x000000eaebe62220 */ /* 0x000fe20000410000 */
[----:B------:R-:W-:Y:S01]  /*21a0*/  FMUL.FTZ R233, R186, UR13 ;  /* 0x0000000dbae97c20 */ /* 0x000fe20008410000 */
[----:B------:R-:W-:Y:S01]  /*21b0*/  MOV R234, RZ ;  /* 0x000000ff00ea7202 */ /* 0x000fe20000000f00 */
[----:B------:R-:W-:Y:S01]  /*21c0*/  FMUL.FTZ R236, R176, UR13 ;  /* 0x0000000db0ec7c20 */ /* 0x000fe20008410000 */
[----:B------:R-:W-:Y:S01]  /*21d0*/  FADD.FTZ R186, R134, R185 ;  /* 0x000000b986ba7221 */ /* 0x000fe20000010000 */
[----:B------:R-:W-:Y:S01]  /*21e0*/  @P5 FMUL.FTZ R179, R233, R232 ;  /* 0x000000e8e9b35220 */ /* 0x000fe20000410000 */
[----:B------:R-:W-:Y:S01]  /*21f0*/  FMUL.FTZ R176, R47, R235 ;  /* 0x000000eb2fb07220 */ /* 0x000fe20000410000 */
[----:B------:R-:W-:Y:S01]  /*2200*/  @P6 FMUL.FTZ R234, R236, R187 ;  /* 0x000000bbecea6220 */ /* 0x000fe20000410000 */
[----:B------:R-:W-:Y:S01]  /*2210*/  FADD.FTZ R187, R135, R184 ;  /* 0x000000b887bb7221 */ /* 0x000fe20000010000 */
[----:B------:R-:W-:Y:S01]  /*2220*/  FMUL.FTZ R134, R40, R233 ;  /* 0x000000e928867220 */ /* 0x000fe20000410000 */
[----:B------:R-:W-:Y:S01]  /*2230*/  FMUL.FTZ R135, R41, R236 ;  /* 0x000000ec29877220 */ /* 0x000fe20000410000 */
[----:B------:R-:W-:Y:S01]  /*2240*/  FADD.FTZ R220, R132, R179 ;  /* 0x000000b384dc7221 */ /* 0x000fe20000010000 */
[----:B------:R-:W-:Y:S01]  /*2250*/  FSEL R179, R176, RZ, P2 ;  /* 0x000000ffb0b37208 */ /* 0x000fe20001000000 */
[----:B------:R-:W-:Y:S01]  /*2260*/  FADD.FTZ R139, R139, R230 ;  /* 0x000000e68b8b7221 */ /* 0x000fe20000010000 */
[----:B------:R-:W-:Y:S01]  /*2270*/  FSEL R134, R134, RZ, P5 ;  /* 0x000000ff86867208 */ /* 0x000fe20002800000 */
[----:B------:R-:W-:Y:S01]  /*2280*/  FADD.FTZ R229, R133, R234 ;  /* 0x000000ea85e57221 */ /* 0x000fe20000010000 */
[----:B------:R-:W-:-:S02]  /*2290*/  FSEL R135, R135, RZ, P6 ;  /* 0x000000ff87877208 */ /* 0x000fc40003000000 */
[----:B------:R-:W-:Y:S02]  /*22a0*/  F2FP.BF16.F32.PACK_AB R179, R179, R228 ;  /* 0x000000e4b3b3723e */ /* 0x000fe400000010ff */
[----:B------:R-:W-:Y:S02]  /*22b0*/  F2FP.BF16.F32.PACK_AB R178, R178, R183 ;  /* 0x000000b7b2b2723e */ /* 0x000fe400000010ff */
[----:B------:R-:W-:Y:S01]  /*22c0*/  F2FP.BF16.F32.PACK_AB R176, R135, R134 ;  /* 0x0000008687b0723e */ /* 0x000fe200000010ff */
[----:B------:R-:W-:Y:S06]  /*22d0*/  BRA `(.L_x_6196) ;  /* 0x0000000400a07947 */ /* 0x000fec0003800000 */
.L_x_6195:
[-CC-:B------:R-:W-:Y:S01]  /*22e0*/  FFMA.FTZ R88, R217, R180.reuse, R181.reuse ;  /* 0x000000b4d9587223 */ /* 0x180fe200000100b5 */
[----:B------:R-:W-:Y:S01]  /*22f0*/  LOP3.LUT P6, RZ, R226, 0xff000000, RZ, 0xc0, !PT ;  /* 0xff000000e2ff7812 */ /* 0x000fe200078cc0ff */
[----:B------:R-:W-:Y:S01]  /*2300*/  FFMA.FTZ R91, R214, R180, R181 ;  /* 0x000000b4d65b7223 */ /* 0x000fe200000100b5 */
[----:B------:R-:W-:Y:S01]  /*2310*/  LOP3.LUT P5, RZ, R226, 0xff0000, RZ, 0xc0, !PT ;  /* 0x00ff0000e2ff7812 */ /* 0x000fe200078ac0ff */
[----:B------:R-:W-:Y:S01]  /*2320*/  FADD.FTZ R89, R215, -R88 ;  /* 0x80000058d7597221 */ /* 0x000fe20000010000 */
[----:B0-----:R-:W-:Y:S02]  /*2330*/  HFMA2 R183, -RZ, RZ, 0, 0 ;  /* 0x00000000ffb77431 */ /* 0x001fe400000001ff */
[----:B------:R-:W-:Y:S01]  /*2340*/  FADD.FTZ R91, R212, -R91 ;  /* 0x8000005bd45b7221 */ /* 0x000fe20000010000 */
[----:B------:R-:W-:Y:S01]  /*2350*/  LOP3.LUT P2, RZ, R227, 0xff, RZ, 0xc0, !PT ;  /* 0x000000ffe3ff7812 */ /* 0x000fe2000784c0ff */
[C---:B------:R-:W-:Y:S01]  /*2360*/  FMUL.FTZ R90, R188.reuse, R89 ;  /* 0x00000059bc5a7220 */ /* 0x040fe20000410000 */
[----:B------:R-:W-:Y:S01]  /*2370*/  MOV R184, RZ ;  /* 0x000000ff00b87202 */ /* 0x000fe20000000f00 */
        /* <DEDUP_REMOVED lines=8> */
[--C-:B------:R-:W-:Y:S01]  /*2400*/  FFMA.FTZ R88, R213, R180, R181.reuse ;  /* 0x000000b4d5587223 */ /* 0x100fe200000100b5 */
[----:B------:R-:W-:Y:S01]  /*2410*/  @P6 SHF.L.U32 R123, R122, 0x10, RZ ;  /* 0x000000107a7b6819 */ /* 0x000fe200000006ff */
[----:B------:R-:W-:Y:S01]  /*2420*/  FMUL.FTZ R177, R42, R121 ;  /* 0x000000792ab17220 */ /* 0x000fe20000410000 */
[----:B------:R-:W-:Y:S01]  /*2430*/  FMUL.FTZ R182, R89, UR13 ;  /* 0x0000000d59b67c20 */ /* 0x000fe20008410000 */
[----:B------:R-:W-:Y:S01]  /*2440*/  @P5 FMUL.FTZ R183, R121, R120 ;  /* 0x0000007879b75220 */ /* 0x000fe20000410000 */
[----:B------:R-:W-:Y:S01]  /*2450*/  FADD.FTZ R89, R211, -R88 ;  /* 0x80000058d3597221 */ /* 0x000fe20000010000 */
[--C-:B------:R-:W-:Y:S01]  /*2460*/  FFMA.FTZ R121, R210, R180, R181.reuse ;  /* 0x000000b4d2797223 */ /* 0x100fe200000100b5 */
[----:B------:R-:W-:Y:S01]  /*2470*/  FSEL R177, R177, RZ, P5 ;  /* 0x000000ffb1b17208 */ /* 0x000fe20002800000 */
[----:B------:R-:W-:Y:S01]  /*2480*/  @P6 FMUL.FTZ R184, R182, R123 ;  /* 0x0000007bb6b86220 */ /* 0x000fe20000410000 */
[----:B------:R-:W-:Y:S01]  /*2490*/  LOP3.LUT P5, RZ, R227, 0xff00, RZ, 0xc0, !PT ;  /* 0x0000ff00e3ff7812 */ /* 0x000fe200078ac0ff */
[----:B------:R-:W-:Y:S01]  /*24a0*/  FMUL.FTZ R120, R188, R89 ;  /* 0x00000059bc787220 */ /* 0x000fe20000410000 */
[----:B------:R-:W-:Y:S01]  /*24b0*/  FMUL.FTZ R182, R43, R182 ;  /* 0x000000b62bb67220 */ /* 0x000fe20000410000 */
[----:B------:R-:W-:Y:S01]  /*24c0*/  FFMA.FTZ R122, R209, R180, R181 ;  /* 0x000000b4d17a7223 */ /* 0x000fe200000100b5 */
[----:B------:R-:W-:Y:S01]  /*24d0*/  FADD.FTZ R121, R208, -R121 ;  /* 0x80000079d0797221 */ /* 0x000fe20000010000 */
[----:B------:R-:W-:Y:S01]  /*24e0*/  FMUL.FTZ R88, R120, R23 ;  /* 0x0000001778587220 */ /* 0x000fe20000410000 */
[----:B------:R-:W-:Y:S01]  /*24f0*/  @P2 SHF.L.U32 R228, R178, 0x10, RZ ;  /* 0x00000010b2e42819 */ /* 0x000fe200000006ff */
[----:B------:R-:W-:Y:S01]  /*2500*/  FADD.FTZ R187, R207, -R122 ;  /* 0x8000007acfbb7221 */ /* 0x000fe20000010000 */
[----:B------:R-:W-:Y:S01]  /*2510*/  FSEL R182, R182, RZ, P6 ;  /* 0x000000ffb6b67208 */ /* 0x000fe20003000000 */
[----:B------:R-:W-:Y:S01]  /*2520*/  FMUL.FTZ R121, R188, R121 ;  /* 0x00000079bc797220 */ /* 0x000fe20000410000 */
[----:B------:R-:W-:Y:S01]  /*2530*/  LOP3.LUT P6, RZ, R227, 0xff0000, RZ, 0xc0, !PT ;  /* 0x00ff0000e3ff7812 */ /* 0x000fe200078cc0ff */
[----:B------:R-:W-:Y:S01]  /*2540*/  FMUL.FTZ R123, R88, UR13 ;  /* 0x0000000d587b7c20 */ /* 0x000fe20008410000 */
[----:B------:R-:W-:Y:S01]  /*2550*/  FMUL.FTZ R122, R188, R187 ;  /* 0x000000bbbc7a7220 */ /* 0x000fe20000410000 */
[----:B------:R-:W-:Y:S01]  /*2560*/  @P5 PRMT R178, R178, 0x7632, R178 ;  /* 0x00007632b2b25816 */ /* 0x000fe200000000b2 */
[-C--:B------:R-:W-:Y:S01]  /*2570*/  FMUL.FTZ R89, R121, R23.reuse ;  /* 0x0000001779597220 */ /* 0x080fe20000410000 */
[----:B------:R-:W-:Y:S01]  /*2580*/  @P2 FMUL.FTZ R229, R123, R228 ;  /* 0x000000e47be52220 */ /* 0x000fe20000410000 */
[----:B------:R-:W-:Y:S01]  /*2590*/  FMUL.FTZ R88, R122, R23 ;  /* 0x000000177a587220 */ /* 0x000fe20000410000 */
[----:B------:R-:W-:Y:S01]  /*25a0*/  @P5 SHF.L.U32 R185, R178, 0x10, RZ ;  /* 0x00000010b2b95819 */ /* 0x000fe200000006ff */
[----:B------:R-:W-:Y:S01]  /*25b0*/  FMUL.FTZ R178, R44, R123 ;  /* 0x0000007b2cb27220 */ /* 0x000fe20000410000 */
[----:B------:R-:W-:Y:S01]  /*25c0*/  FMUL.FTZ R186, R89, UR13 ;  /* 0x0000000d59ba7c20 */ /* 0x000fe20008410000 */
[----:B------:R-:W-:Y:S01]  /*25d0*/  FMUL.FTZ R89, R88, UR13 ;  /* 0x0000000d58597c20 */ /* 0x000fe20008410000 */
[----:B------:R-:W-:Y:S01]  /*25e0*/  FFMA.FTZ R123, R206, R180, R181 ;  /* 0x000000b4ce7b7223 */ /* 0x000fe200000100b5 */
[----:B------:R-:W-:-:S02]  /*25f0*/  CS2R R230, SRZ ;  /* 0x0000000000e67805 */ /* 0x000fc4000001ff00 */
[----:B------:R-:W-:Y:S01]  /*2600*/  FSEL R178, R178, RZ, P2 ;  /* 0x000000ffb2b27208 */ /* 0x000fe20001000000 */
[----:B------:R-:W-:Y:S01]  /*2610*/  FMUL.FTZ R228, R46, R89 ;  /* 0x000000592ee47220 */ /* 0x000fe20000410000 */
[----:B------:R-:W-:Y:S01]  /*2620*/  ISETP.GE.U32.AND P2, PT, R226, RZ, PT ;  /* 0x000000ffe200720c */ /* 0x000fe20003f46070 */
[----:B------:R-:W-:Y:S01]  /*2630*/  @P5 FMUL.FTZ R220, R186, R185 ;  /* 0x000000b9badc5220 */ /* 0x000fe20000410000 */
[----:B------:R-:W-:Y:S01]  /*2640*/  @P6 SHF.L.U32 R88, R179, 0x10, RZ ;  /* 0x00000010b3586819 */ /* 0x000fe200000006ff */
[----:B------:R-:W-:Y:S01]  /*2650*/  FMUL.FTZ R185, R45, R186 ;  /* 0x000000ba2db97220 */ /* 0x000fe20000410000 */
[----:B------:R-:W-:Y:S01]  /*2660*/  ISETP.GE.U32.AND.EX P2, PT, R227, 0x1000000, PT, P2 ;  /* 0x01000000e300780c */ /* 0x000fe20003f46120 */
[----:B------:R-:W-:Y:S01]  /*2670*/  FADD.FTZ R123, R204, -R123 ;  /* 0x8000007bcc7b7221 */ /* 0x000fe20000010000 */
[----:B------:R-:W-:Y:S01]  /*2680*/  FSEL R228, R228, RZ, P6 ;  /* 0x000000ffe4e47208 */ /* 0x000fe20003000000 */
[----:B------:R-:W-:Y:S01]  /*2690*/  @P6 FMUL.FTZ R231, R89, R88 ;  /* 0x0000005859e76220 */ /* 0x000fe20000410000 */
[-CC-:B------:R-:W-:Y:S01]  /*26a0*/  FFMA.FTZ R88, R221, R180.reuse, R181.reuse ;  /* 0x000000b4dd587223 */ /* 0x180fe200000100b5 */
[----:B------:R-:W-:Y:S01]  /*26b0*/  LOP3.LUT P6, RZ, R226, 0xff00, RZ, 0xc0, !PT ;  /* 0x0000ff00e2ff7812 */ /* 0x000fe200078cc0ff */
[----:B------:R-:W-:Y:S01]  /*26c0*/  FMUL.FTZ R123, R188, R123 ;  /* 0x0000007bbc7b7220 */ /* 0x000fe20000410000 */
[----:B------:R-:W-:Y:S01]  /*26d0*/  FSEL R185, R185, RZ, P5 ;  /* 0x000000ffb9b97208 */ /* 0x000fe20002800000 */
[----:B------:R-:W-:Y:S01]  /*26e0*/  FFMA.FTZ R187, R218, R180, R181 ;  /* 0x000000b4dabb7223 */ /* 0x000fe200000100b5 */
[----:B------:R-:W-:Y:S01]  /*26f0*/  LOP3.LUT P5, RZ, R226, 0xff, RZ, 0xc0, !PT ;  /* 0x000000ffe2ff7812 */ /* 0x000fe200078ac0ff */
[----:B------:R-:W-:Y:S01]  /*2700*/  FADD.FTZ R89, R219, -R88 ;  /* 0x80000058db597221 */ /* 0x000fe20000010000 */
[----:B------:R-:W-:Y:S01]  /*2710*/  FMUL.FTZ R88, R123, R23 ;  /* 0x000000177b587220 */ /* 0x000fe20000410000 */
[----:B------:R-:W-:Y:S01]  /*2720*/  FADD.FTZ R187, R216, -R187 ;  /* 0x800000bbd8bb7221 */ /* 0x000fe20000010000 */
[----:B------:R-:W-:Y:S01]  /*2730*/  @P2 PRMT R179, R179, 0x7632, R179 ;  /* 0x00007632b3b32816 */ /* 0x000fe200000000b3 */
[----:B------:R-:W-:Y:S01]  /*2740*/  FADD.FTZ R137, R137, R220 ;  /* 0x000000dc89897221 */ /* 0x000fe20000010000 */
[----:B------:R-:W-:Y:S01]  /*2750*/  FMUL.FTZ R234, R88, UR13 ;  /* 0x0000000d58ea7c20 */ /* 0x000fe20008410000 */
[C---:B------:R-:W-:Y:S01]  /*2760*/  FMUL.FTZ R88, R188.reuse, R89 ;  /* 0x00000059bc587220 */ /* 0x040fe20000410000 */
[----:B------:R-:W-:Y:S01]  /*2770*/  FMUL.FTZ R89, R188, R187 ;  /* 0x000000bbbc597220 */ /* 0x000fe20000410000 */
[----:B------:R-:W-:Y:S01]  /*2780*/  @P2 SHF.L.U32 R179, R179, 0x10, RZ ;  /* 0x00000010b3b32819 */ /* 0x000fe200000006ff */
[----:B------:R-:W-:Y:S01]  /*2790*/  FADD.FTZ R136, R136, R229 ;  /* 0x000000e588887221 */ /* 0x000fe20000010000 */
[C---:B------:R-:W-:Y:S01]  /*27a0*/  @P6 PRMT R232, R176.reuse, 0x7632, R232 ;  /* 0x00007632b0e86816 */ /* 0x040fe200000000e8 */
[-C--:B------:R-:W-:Y:S01]  /*27b0*/  FMUL.FTZ R186, R89, R23.reuse ;  /* 0x0000001759ba7220 */ /* 0x080fe20000410000 */
[----:B------:R-:W-:Y:S01]  /*27c0*/  @P5 SHF.L.U32 R236, R176, 0x10, RZ ;  /* 0x00000010b0ec5819 */ /* 0x000fe200000006ff */
[----:B------:R-:W-:Y:S01]  /*27d0*/  FMUL.FTZ R176, R88, R23 ;  /* 0x0000001758b07220 */ /* 0x000fe20000410000 */
[----:B------:R-:W-:Y:S01]  /*27e0*/  @P2 FMUL.FTZ R230, R234, R179 ;  /* 0x000000b3eae62220 */ /* 0x000fe20000410000 */
[----:B------:R-:W-:Y:S01]  /*27f0*/  @P6 SHF.L.U32 R187, R232, 0x10, RZ ;  /* 0x00000010e8bb6819 */ /* 0x000fe200000006ff */
[----:B------:R-:W-:-:S02]  /*2800*/  HFMA2 R179, -RZ, RZ, 0, 0 ;  /* 0x00000000ffb37431 */ /* 0x000fc400000001ff */
[----:B------:R-:W-:Y:S01]  /*2810*/  FMUL.FTZ R232, R186, UR13 ;  /* 0x0000000dbae87c20 */ /* 0x000fe20008410000 */
[----:B------:R-:W-:Y:S01]  /*2820*/  FMUL.FTZ R233, R176, UR13 ;  /* 0x0000000db0e97c20 */ /* 0x000fe20008410000 */
[----:B------:R-:W-:Y:S01]  /*2830*/  MOV R176, RZ ;  /* 0x000000ff00b07202 */ /* 0x000fe20000000f00 */
[----:B------:R-:W-:Y:S01]  /*2840*/  FADD.FTZ R186, R134, R183 ;  /* 0x000000b786ba7221 */ /* 0x000fe20000010000 */
[----:B------:R-:W-:Y:S01]  /*2850*/  @P6 FMUL.FTZ R176, R232, R187 ;  /* 0x000000bbe8b06220 */ /* 0x000fe20000410000 */
[----:B------:R-:W-:Y:S01]  /*2860*/  FADD.FTZ R187, R135, R184 ;  /* 0x000000b887bb7221 */ /* 0x000fe20000010000 */
[----:B------:R-:W-:Y:S01]  /*2870*/  @P5 FMUL.FTZ R179, R233, R236 ;  /* 0x000000ece9b35220 */ /* 0x000fe20000410000 */
[----:B------:R-:W-:Y:S01]  /*2880*/  FMUL.FTZ R183, R47, R234 ;  /* 0x000000ea2fb77220 */ /* 0x000fe20000410000 */
[----:B------:R-:W-:Y:S01]  /*2890*/  FMUL.FTZ R134, R40, R233 ;  /* 0x000000e928867220 */ /* 0x000fe20000410000 */
[----:B------:R-:W-:Y:S01]  /*28a0*/  FMUL.FTZ R135, R41, R232 ;  /* 0x000000e829877220 */ /* 0x000fe20000410000 */
[----:B------:R-:W-:Y:S01]  /*28b0*/  FADD.FTZ R220, R132, R179 ;  /* 0x000000b384dc7221 */ /* 0x000fe20000010000 */
        /* <DEDUP_REMOVED lines=8> */
[----:B------:R-:W-:Y:S02]  /*2940*/  F2FP.BF16.F32.PACK_AB R177, R182, R177 ;  /* 0x000000b1b6b1723e */ /* 0x000fe400000010ff */
[----:B------:R-:W-:-:S07]  /*2950*/  F2FP.BF16.F32.PACK_AB R176, R135, R134 ;  /* 0x0000008687b0723e */ /* 0x000fce00000010ff */
.L_x_6196:
        /* <DEDUP_REMOVED lines=12> */
.L_x_6194:
[----:B------:R-:W-:Y:S05]  /*2a20*/  BSYNC.RECONVERGENT B2 ;  /* 0x0000000000027941 */ /* 0x000fea0003800200 */
.L_x_6193:
        /* <DEDUP_REMOVED lines=8> */
[-C--:B------:R-:W-:Y:S01]  /*2ab0*/  FFMA.FTZ R89, R189, R180.reuse, R181 ;  /* 0x000000b4bd597223 */ /* 0x080fe200000100b5 */
[C---:B------:R-:W-:Y:S01]  /*2ac0*/  LOP3.LUT P6, RZ, R224.reuse, 0xff0000, RZ, 0xc0, !PT ;  /* 0x00ff0000e0ff7812 */ /* 0x040fe200078cc0ff */
[----:B------:R-:W-:Y:S01]  /*2ad0*/  HFMA2 R187, -RZ, RZ, 0, 0 ;  /* 0x00000000ffbb7431 */ /* 0x000fe200000001ff */
[----:B------:R-:W-:Y:S01]  /*2ae0*/  LOP3.LUT P2, RZ, R224, 0xff000000, RZ, 0xc0, !PT ;  /* 0xff000000e0ff7812 */ /* 0x000fe2000784c0ff */
[----:B------:R-:W-:Y:S01]  /*2af0*/  FADD.FTZ R89, R192, -R89 ;  /* 0x80000059c0597221 */ /* 0x000fe20000010000 */
[-C--:B------:R-:W-:Y:S01]  /*2b00*/  FFMA.FTZ R121, R193, R180.reuse, R181 ;  /* 0x000000b4c1797223 */ /* 0x080fe200000100b5 */
[C---:B------:R-:W-:Y:S02]  /*2b10*/  LOP3.LUT P4, RZ, R225.reuse, 0xff0000, RZ, 0xc0, !PT ;  /* 0x00ff0000e1ff7812 */ /* 0x040fe4000788c0ff */
[----:B0-----:R-:W-:Y:S01]  /*2b20*/  CS2R R182, SRZ ;  /* 0x0000000000b67805 */ /* 0x001fe2000001ff00 */
[----:B------:R-:W-:Y:S01]  /*2b30*/  FMUL.FTZ R90, R188, R89 ;  /* 0x00000059bc5a7220 */ /* 0x000fe20000410000 */
[----:B------:R-:W-:Y:S01]  /*2b40*/  FADD.FTZ R123, R198, -R121 ;  /* 0x80000079c67b7221 */ /* 0x000fe20000010000 */
[----:B------:R-:W-:Y:S01]  /*2b50*/  LOP3.LUT P5, RZ, R225, 0xff, RZ, 0xc0, !PT ;  /* 0x000000ffe1ff7812 */ /* 0x000fe200078ac0ff */
[----:B------:R-:W-:Y:S01]  /*2b60*/  FFMA.FTZ R230, R200, R180, R181 ;  /* 0x000000b4c8e67223 */ /* 0x000fe200000100b5 */
[----:B------:R-:W-:Y:S01]  /*2b70*/  FMUL.FTZ R88, R90, R23 ;  /* 0x000000175a587220 */ /* 0x000fe20000410000 */
[----:B------:R-:W-:Y:S01]  /*2b80*/  FMUL.FTZ R122, R188, R123 ;  /* 0x0000007bbc7a7220 */ /* 0x000fe20000410000 */
[----:B-----5:R-:W-:-:S02]  /*2b90*/  @P6 SHF.L.U32 R89, R177, 0x10, RZ ;  /* 0x00000010b1596819 */ /* 0x020fc400000006ff */
[----:B------:R-:W-:Y:S01]  /*2ba0*/  FMUL.FTZ R184, R88, UR13 ;  /* 0x0000000d58b87c20 */ /* 0x000fe20008410000 */
[-C--:B------:R-:W-:Y:S01]  /*2bb0*/  FFMA.FTZ R88, R190, R180.reuse, R181 ;  /* 0x000000b4be587223 */ /* 0x080fe200000100b5 */
[----:B------:R-:W-:Y:S01]  /*2bc0*/  @P2 PRMT R177, R177, 0x7632, R177 ;  /* 0x00007632b1b12816 */ /* 0x000fe200000000b1 */
[----:B------:R-:W-:Y:S01]  /*2bd0*/  FMUL.FTZ R123, R122, R23 ;  /* 0x000000177a7b7220 */ /* 0x000fe20000410000 */
[----:B------:R-:W-:Y:S01]  /*2be0*/  @P6 FMUL.FTZ R187, R184, R89 ;  /* 0x00000059b8bb6220 */ /* 0x000fe20000410000 */
[----:B------:R-:W-:Y:S01]  /*2bf0*/  FADD.FTZ R91, R197, -R88 ;  /* 0x80000058c55b7221 */ /* 0x000fe20000010000 */
[----:B------:R-:W-:Y:S01]  /*2c00*/  FFMA.FTZ R89, R191, R180, R181 ;  /* 0x000000b4bf597223 */ /* 0x000fe200000100b5 */
[----:B------:R-:W-:Y:S01]  /*2c10*/  @P2 SHF.L.U32 R177, R177, 0x10, RZ ;  /* 0x00000010b1b12819 */ /* 0x000fe200000006ff */
[----:B------:R-:W-:Y:S01]  /*2c20*/  FMUL.FTZ R123, R123, UR13 ;  /* 0x0000000d7b7b7c20 */ /* 0x000fe20008410000 */
[----:B------:R-:W-:Y:S01]  /*2c30*/  FMUL.FTZ R91, R188, R91 ;  /* 0x0000005bbc5b7220 */ /* 0x000fe20000410000 */
[----:B------:R-:W-:Y:S01]  /*2c40*/  FADD.FTZ R89, R194, -R89 ;  /* 0x80000059c2597221 */ /* 0x000fe20000010000 */
[----:B------:R-:W-:Y:S01]  /*2c50*/  @P5 SHF.L.U32 R121, R178, 0x10, RZ ;  /* 0x00000010b2795819 */ /* 0x000fe200000006ff */
[----:B------:R-:W-:Y:S01]  /*2c60*/  FMUL.FTZ R220, R62, R123 ;  /* 0x0000007b3edc7220 */ /* 0x000fe20000410000 */
[----:B------:R-:W-:Y:S01]  /*2c70*/  FMUL.FTZ R88, R91, R23 ;  /* 0x000000175b587220 */ /* 0x000fe20000410000 */
[----:B------:R-:W-:Y:S01]  /*2c80*/  FMUL.FTZ R120, R188, R89 ;  /* 0x00000059bc787220 */ /* 0x000fe20000410000 */
[----:B------:R-:W-:Y:S01]  /*2c90*/  MOV R185, RZ ;  /* 0x000000ff00b97202 */ /* 0x000fe20000000f00 */
[----:B------:R-:W-:Y:S01]  /*2ca0*/  FADD.FTZ R142, R142, R187 ;  /* 0x000000bb8e8e7221 */ /* 0x000fe20000010000 */
[----:B------:R-:W-:Y:S01]  /*2cb0*/  FMUL.FTZ R186, R88, UR13 ;  /* 0x0000000d58ba7c20 */ /* 0x000fe20008410000 */
[----:B------:R-:W-:Y:S01]  /*2cc0*/  @P4 SHF.L.U32 R88, R179, 0x10, RZ ;  /* 0x00000010b3584819 */ /* 0x000fe200000006ff */
[----:B------:R-:W-:Y:S01]  /*2cd0*/  FMUL.FTZ R89, R120, R23 ;  /* 0x0000001778597220 */ /* 0x000fe20000410000 */
[----:B------:R-:W-:Y:S01]  /*2ce0*/  FSEL R220, R220, RZ, P4 ;  /* 0x000000ffdcdc7208 */ /* 0x000fe20002000000 */
[----:B------:R-:W-:Y:S01]  /*2cf0*/  @P2 FMUL.FTZ R182, R186, R177 ;  /* 0x000000b1bab62220 */ /* 0x000fe20000410000 */
[----:B------:R-:W-:Y:S01]  /*2d00*/  FMUL.FTZ R177, R58, R184 ;  /* 0x000000b83ab17220 */ /* 0x000fe20000410000 */
[----:B------:R-:W-:Y:S01]  /*2d10*/  FMUL.FTZ R184, R59, R186 ;  /* 0x000000ba3bb87220 */ /* 0x000fe20000410000 */
[----:B------:R-:W-:Y:S01]  /*2d20*/  FMUL.FTZ R89, R89, UR13 ;  /* 0x0000000d59597c20 */ /* 0x000fe20008410000 */
[----:B------:R-:W-:Y:S01]  /*2d30*/  @P4 FMUL.FTZ R183, R123, R88 ;  /* 0x000000587bb74220 */ /* 0x000fe20000410000 */
[-CC-:B------:R-:W-:Y:S01]  /*2d40*/  FFMA.FTZ R88, R196, R180.reuse, R181.reuse ;  /* 0x000000b4c4587223 */ /* 0x180fe200000100b5 */
[----:B------:R-:W-:Y:S01]  /*2d50*/  FSEL R177, R177, RZ, P6 ;  /* 0x000000ffb1b17208 */ /* 0x000fe20003000000 */
[----:B------:R-:W-:Y:S01]  /*2d60*/  @P5 FMUL.FTZ R185, R89, R121 ;  /* 0x0000007959b95220 */ /* 0x000fe20000410000 */
[----:B------:R-:W-:Y:S01]  /*2d70*/  FSEL R184, R184, RZ, P2 ;  /* 0x000000ffb8b87208 */ /* 0x000fe20001000000 */
[----:B------:R-:W-:Y:S01]  /*2d80*/  FMUL.FTZ R186, R60, R89 ;  /* 0x000000593cba7220 */ /* 0x000fe20000410000 */
[----:B------:R-:W-:Y:S01]  /*2d90*/  ISETP.GE.U32.AND P2, PT, R224, RZ, PT ;  /* 0x000000ffe000720c */ /* 0x000fe20003f46070 */
[----:B------:R-:W-:Y:S01]  /*2da0*/  FADD.FTZ R121, R199, -R88 ;  /* 0x80000058c7797221 */ /* 0x000fe20000010000 */
[----:B------:R-:W-:Y:S01]  /*2db0*/  LOP3.LUT P6, RZ, R225, 0xff00, RZ, 0xc0, !PT ;  /* 0x0000ff00e1ff7812 */ /* 0x000fe200078cc0ff */
[-CC-:B------:R-:W-:Y:S01]  /*2dc0*/  FFMA.FTZ R88, R205, R180.reuse, R181.reuse ;  /* 0x000000b4cd587223 */ /* 0x180fe200000100b5 */
[----:B------:R-:W-:Y:S01]  /*2dd0*/  ISETP.GE.U32.AND.EX P2, PT, R225, 0x1000000, PT, P2 ;  /* 0x01000000e100780c */ /* 0x000fe20003f46120 */
[----:B------:R-:W-:Y:S01]  /*2de0*/  FMUL.FTZ R121, R188, R121 ;  /* 0x00000079bc797220 */ /* 0x000fe20000410000 */
[----:B------:R-:W-:Y:S01]  /*2df0*/  FSEL R186, R186, RZ, P5 ;  /* 0x000000ffbaba7208 */ /* 0x000fe20002800000 */
[----:B------:R-:W-:Y:S01]  /*2e00*/  FADD.FTZ R123, R201, -R230 ;  /* 0x800000e6c97b7221 */ /* 0x000fe20000010000 */
[----:B------:R-:W-:Y:S01]  /*2e10*/  LOP3.LUT P5, RZ, R224, 0xff, RZ, 0xc0, !PT ;  /* 0x000000ffe0ff7812 */ /* 0x000fe200078ac0ff */
[----:B------:R-:W-:Y:S01]  /*2e20*/  FFMA.FTZ R230, R202, R180, R181 ;  /* 0x000000b4cae67223 */ /* 0x000fe200000100b5 */
[----:B------:R-:W-:Y:S01]  /*2e30*/  LOP3.LUT P4, RZ, R224, 0xff00, RZ, 0xc0, !PT ;  /* 0x0000ff00e0ff7812 */ /* 0x000fe2000788c0ff */
[----:B------:R-:W-:Y:S01]  /*2e40*/  FADD.FTZ R89, R203, -R88 ;  /* 0x80000058cb597221 */ /* 0x000fe20000010000 */
[----:B------:R-:W-:Y:S01]  /*2e50*/  FMUL.FTZ R88, R121, R23 ;  /* 0x0000001779587220 */ /* 0x000fe20000410000 */
[----:B------:R-:W-:Y:S01]  /*2e60*/  FMUL.FTZ R123, R188, R123 ;  /* 0x0000007bbc7b7220 */ /* 0x000fe20000410000 */
[----:B------:R-:W-:Y:S01]  /*2e70*/  FADD.FTZ R143, R143, R182 ;  /* 0x000000b68f8f7221 */ /* 0x000fe20000010000 */
[----:B------:R-:W-:Y:S01]  /*2e80*/  @P6 PRMT R229, R178, 0x7632, R229 ;  /* 0x00007632b2e56816 */ /* 0x000fe200000000e5 */
[----:B------:R-:W-:Y:S01]  /*2e90*/  FMUL.FTZ R234, R88, UR13 ;  /* 0x0000000d58ea7c20 */ /* 0x000fe20008410000 */
[----:B------:R-:W-:Y:S01]  /*2ea0*/  @P2 PRMT R232, R179, 0x7632, R232 ;  /* 0x00007632b3e82816 */ /* 0x000fe200000000e8 */
[----:B------:R-:W-:Y:S01]  /*2eb0*/  FADD.FTZ R179, R195, -R230 ;  /* 0x800000e6c3b37221 */ /* 0x000fe20000010000 */
[----:B------:R-:W-:Y:S01]  /*2ec0*/  FMUL.FTZ R230, R123, R23 ;  /* 0x000000177be67220 */ /* 0x000fe20000410000 */
[----:B------:R-:W-:Y:S01]  /*2ed0*/  FMUL.FTZ R88, R188, R89 ;  /* 0x00000059bc587220 */ /* 0x000fe20000410000 */
[----:B------:R-:W-:-:S02]  /*2ee0*/  HFMA2 R178, -RZ, RZ, 0, 0 ;  /* 0x00000000ffb27431 */ /* 0x000fc400000001ff */
[----:B------:R-:W-:Y:S01]  /*2ef0*/  FMUL.FTZ R89, R188, R179 ;  /* 0x000000b3bc597220 */ /* 0x000fe20000410000 */
[----:B------:R-:W-:Y:S01]  /*2f00*/  @P6 SHF.L.U32 R229, R229, 0x10, RZ ;  /* 0x00000010e5e56819 */ /* 0x000fe200000006ff */
[----:B------:R-:W-:Y:S01]  /*2f10*/  FMUL.FTZ R235, R230, UR13 ;  /* 0x0000000de6eb7c20 */ /* 0x000fe20008410000 */
[----:B------:R-:W-:Y:S01]  /*2f20*/  @P2 SHF.L.U32 R232, R232, 0x10, RZ ;  /* 0x00000010e8e82819 */ /* 0x000fe200000006ff */
[-C--:B------:R-:W-:Y:S01]  /*2f30*/  FMUL.FTZ R179, R88, R23.reuse ;  /* 0x0000001758b37220 */ /* 0x080fe20000410000 */
[----:B------:R-:W-:Y:S01]  /*2f40*/  FMUL.FTZ R230, R89, R23 ;  /* 0x0000001759e67220 */ /* 0x000fe20000410000 */
[----:B------:R-:W-:Y:S01]  /*2f50*/  @P5 SHF.L.U32 R228, R176, 0x10, RZ ;  /* 0x00000010b0e45819 */ /* 0x000fe200000006ff */
[----:B------:R-:W-:Y:S01]  /*2f60*/  @P6 FMUL.FTZ R178, R234, R229 ;  /* 0x000000e5eab26220 */ /* 0x000fe20000410000 */
[----:B------:R-:W-:Y:S01]  /*2f70*/  @P4 PRMT R231, R176, 0x7632, R231 ;  /* 0x00007632b0e74816 */ /* 0x000fe200000000e7 */
[----:B------:R-:W-:Y:S01]  /*2f80*/  FMUL.FTZ R233, R179, UR13 ;  /* 0x0000000db3e97c20 */ /* 0x000fe20008410000 */
[----:B------:R-:W-:Y:S01]  /*2f90*/  MOV R176, RZ ;  /* 0x000000ff00b07202 */ /* 0x000fe20000000f00 */
[----:B------:R-:W-:Y:S01]  /*2fa0*/  @P2 FMUL.FTZ R176, R235, R232 ;  /* 0x000000e8ebb02220 */ /* 0x000fe20000410000 */
[----:B------:R-:W-:Y:S01]  /*2fb0*/  FMUL.FTZ R230, R230, UR13 ;  /* 0x0000000de6e67c20 */ /* 0x000fe20008410000 */
[----:B------:R-:W-:-:S02]  /*2fc0*/  HFMA2 R229, -RZ, RZ, 0, 0 ;  /* 0x00000000ffe57431 */ /* 0x000fc400000001ff */
[----:B------:R-:W-:Y:S01]  /*2fd0*/  FADD.FTZ R145, R145, R178 ;  /* 0x000000b291917221 */ /* 0x000fe20000010000 */
[----:B------:R-:W-:Y:S01]  /*2fe0*/  FADD.FTZ R147, R147, R176 ;  /* 0x000000b093937221 */ /* 0x000fe20000010000 */
[----:B------:R-:W-:Y:S01]  /*2ff0*/  @P4 SHF.L.U32 R231, R231, 0x10, RZ ;  /* 0x00000010e7e74819 */ /* 0x000fe200000006ff */
[----:B------:R-:W-:Y:S01]  /*3000*/  FMUL.FTZ R182, R63, R235 ;  /* 0x000000eb3fb67220 */ /* 0x000fe20000410000 */
[----:B------:R-:W-:Y:S01]  /*3010*/  FMUL.FTZ R179, R61, R234 ;  /* 0x000000ea3db37220 */ /* 0x000fe20000410000 */
[----:B------:R-:W-:Y:S01]  /*3020*/  FMUL.FTZ R176, R56, R233 ;  /* 0x000000e938b07220 */ /* 0x000fe20000410000 */
[----:B------:R-:W-:Y:S01]  /*3030*/  FMUL.FTZ R178, R57, R230 ;  /* 0x000000e639b27220 */ /* 0x000fe20000410000 */
[----:B------:R-:W-:Y:S01]  /*3040*/  MOV R232, RZ ;  /* 0x000000ff00e87202 */ /* 0x000fe20000000f00 */
[----:B------:R-:W-:Y:S01]  /*3050*/  FADD.FTZ R144, R144, R185 ;  /* 0x000000b990907221 */ /* 0x000fe20000010000 */
        /* <DEDUP_REMOVED lines=12> */
[----:B------:R-:W-:Y:S01]  /*3120*/  F2FP.BF16.F32.PACK_AB R176, R185, R176 ;  /* 0x000000b0b9b0723e */ /* 0x000fe200000010ff */
[----:B------:R-:W-:Y:S06]  /*3130*/  BRA `(.L_x_6200) ;  /* 0x0000000400a07947 */ /* 0x000fec0003800000 */
.L_x_6199:
[-C--:B0-----:R-:W-:Y:S01]  /*3140*/  FFMA.FTZ R183, R189, R180.reuse, R181 ;  /* 0x000000b4bdb77223 */ /* 0x081fe200000100b5 */
[C---:B------:R-:W-:Y:S01]  /*3150*/  LOP3.LUT P5, RZ, R224.reuse, 0xff0000, RZ, 0xc0, !PT ;  /* 0x00ff0000e0ff7812 */ /* 0x040fe200078ac0ff */
[----:B------:R-:W-:Y:S01]  /*3160*/  HFMA2 R185, -RZ, RZ, 0, 0 ;  /* 0x00000000ffb97431 */ /* 0x000fe200000001ff */
[----:B------:R-:W-:Y:S01]  /*3170*/  LOP3.LUT P2, RZ, R224, 0xff000000, RZ, 0xc0, !PT ;  /* 0xff000000e0ff7812 */ /* 0x000fe2000784c0ff */
[----:B------:R-:W-:Y:S01]  /*3180*/  FADD.FTZ R183, R192, -R183 ;  /* 0x800000b7c0b77221 */ /* 0x000fe20000010000 */
[-CC-:B------:R-:W-:Y:S01]  /*3190*/  FFMA.FTZ R231, R191, R180.reuse, R181.reuse ;  /* 0x000000b4bfe77223 */ /* 0x180fe200000100b5 */
[----:B------:R-:W-:Y:S01]  /*31a0*/  FFMA.FTZ R233, R193, R180, R181 ;  /* 0x000000b4c1e97223 */ /* 0x000fe200000100b5 */
[C---:B------:R-:W-:Y:S01]  /*31b0*/  LOP3.LUT P4, RZ, R225.reuse, 0xff, RZ, 0xc0, !PT ;  /* 0x000000ffe1ff7812 */ /* 0x040fe2000788c0ff */
[----:B------:R-:W-:Y:S01]  /*31c0*/  FMUL.FTZ R182, R188, R183 ;  /* 0x000000b7bcb67220 */ /* 0x000fe20000410000 */
[----:B------:R-:W-:Y:S01]  /*31d0*/  FADD.FTZ R231, R194, -R231 ;  /* 0x800000e7c2e77221 */ /* 0x000fe20000010000 */
[----:B------:R-:W-:Y:S01]  /*31e0*/  FADD.FTZ R233, R198, -R233 ;  /* 0x800000e9c6e97221 */ /* 0x000fe20000010000 */
[----:B------:R-:W-:Y:S01]  /*31f0*/  LOP3.LUT P6, RZ, R225, 0xff00, RZ, 0xc0, !PT ;  /* 0x0000ff00e1ff7812 */ /* 0x000fe200078cc0ff */
[----:B------:R-:W-:Y:S01]  /*3200*/  FMUL.FTZ R182, R23, R182 ;  /* 0x000000b617b67220 */ /* 0x000fe20000410000 */
[C---:B------:R-:W-:Y:S01]  /*3210*/  FMUL.FTZ R228, R188.reuse, R231 ;  /* 0x000000e7bce47220 */ /* 0x040fe20000410000 */
[C---:B-----5:R-:W-:Y:S01]  /*3220*/  @P5 SHF.L.U32 R184, R177.reuse, 0x10, RZ ;  /* 0x00000010b1b85819 */ /* 0x060fe200000006ff */
[----:B------:R-:W-:Y:S01]  /*3230*/  FMUL.FTZ R234, R188, R233 ;  /* 0x000000e9bcea7220 */ /* 0x000fe20000410000 */
[----:B------:R-:W-:Y:S01]  /*3240*/  FMUL.FTZ R183, R182, UR13 ;  /* 0x0000000db6b77c20 */ /* 0x000fe20008410000 */
[----:B------:R-:W-:Y:S01]  /*3250*/  @P2 PRMT R220, R177, 0x7632, R220 ;  /* 0x00007632b1dc2816 */ /* 0x000fe200000000dc */
[-CC-:B------:R-:W-:Y:S01]  /*3260*/  FFMA.FTZ R232, R196, R180.reuse, R181.reuse ;  /* 0x000000b4c4e87223 */ /* 0x180fe200000100b5 */
[----:B------:R-:W-:Y:S01]  /*3270*/  CS2R R186, SRZ ;  /* 0x0000000000ba7805 */ /* 0x000fe2000001ff00 */
[-C--:B------:R-:W-:Y:S01]  /*3280*/  @P5 FMUL.FTZ R185, R184, R183.reuse ;  /* 0x000000b7b8b95220 */ /* 0x080fe20000410000 */
[----:B------:R-:W-:Y:S01]  /*3290*/  FFMA.FTZ R184, R190, R180, R181 ;  /* 0x000000b4beb87223 */ /* 0x000fe200000100b5 */
[----:B------:R-:W-:Y:S01]  /*32a0*/  FMUL.FTZ R182, R58, R183 ;  /* 0x000000b73ab67220 */ /* 0x000fe20000410000 */
[----:B------:R-:W-:Y:S01]  /*32b0*/  @P2 SHF.L.U32 R233, R220, 0x10, RZ ;  /* 0x00000010dce92819 */ /* 0x000fe200000006ff */
[----:B------:R-:W-:Y:S01]  /*32c0*/  FMUL.FTZ R220, R23, R234 ;  /* 0x000000ea17dc7220 */ /* 0x000fe20000410000 */
[----:B------:R-:W-:Y:S01]  /*32d0*/  FADD.FTZ R229, R197, -R184 ;  /* 0x800000b8c5e57221 */ /* 0x000fe20000010000 */
[----:B------:R-:W-:Y:S01]  /*32e0*/  @P4 SHF.L.U32 R230, R178, 0x10, RZ ;  /* 0x00000010b2e64819 */ /* 0x000fe200000006ff */
[----:B------:R-:W-:Y:S01]  /*32f0*/  FADD.FTZ R142, R142, R185 ;  /* 0x000000b98e8e7221 */ /* 0x000fe20000010000 */
[----:B------:R-:W-:Y:S01]  /*3300*/  FSEL R182, R182, RZ, P5 ;  /* 0x000000ffb6b67208 */ /* 0x000fe20002800000 */
[----:B------:R-:W-:Y:S01]  /*3310*/  FMUL.FTZ R184, R188, R229 ;  /* 0x000000e5bcb87220 */ /* 0x000fe20000410000 */
[----:B------:R-:W-:Y:S01]  /*3320*/  LOP3.LUT P5, RZ, R225, 0xff0000, RZ, 0xc0, !PT ;  /* 0x00ff0000e1ff7812 */ /* 0x000fe200078ac0ff */
[----:B------:R-:W-:Y:S01]  /*3330*/  FMUL.FTZ R231, R220, UR13 ;  /* 0x0000000ddce77c20 */ /* 0x000fe20008410000 */
[----:B------:R-:W-:Y:S01]  /*3340*/  MOV R183, RZ ;  /* 0x000000ff00b77202 */ /* 0x000fe20000000f00 */
[C---:B------:R-:W-:Y:S01]  /*3350*/  FMUL.FTZ R177, R23.reuse, R184 ;  /* 0x000000b817b17220 */ /* 0x040fe20000410000 */
[----:B------:R-:W-:-:S03]  /*3360*/  FMUL.FTZ R184, R23, R228 ;  /* 0x000000e417b87220 */ /* 0x000fc60000410000 */
[----:B------:R-:W-:Y:S01]  /*3370*/  FMUL.FTZ R228, R177, UR13 ;  /* 0x0000000db1e47c20 */ /* 0x000fe20008410000 */
[----:B------:R-:W-:Y:S01]  /*3380*/  FMUL.FTZ R229, R184, UR13 ;  /* 0x0000000db8e57c20 */ /* 0x000fe20008410000 */
[----:B------:R-:W-:Y:S02]  /*3390*/  FMUL.FTZ R184, R62, R231 ;  /* 0x000000e73eb87220 */ /* 0x000fe40000410000 */
[-C--:B------:R-:W-:Y:S01]  /*33a0*/  @P2 FMUL.FTZ R186, R233, R228.reuse ;  /* 0x000000e4e9ba2220 */ /* 0x080fe20000410000 */
[----:B------:R-:W-:Y:S01]  /*33b0*/  FMUL.FTZ R177, R59, R228 ;  /* 0x000000e43bb17220 */ /* 0x000fe20000410000 */
[----:B------:R-:W-:Y:S01]  /*33c0*/  FADD.FTZ R233, R199, -R232 ;  /* 0x800000e8c7e97221 */ /* 0x000fe20000010000 */
[----:B------:R-:W-:Y:S01]  /*33d0*/  @P5 SHF.L.U32 R234, R179, 0x10, RZ ;  /* 0x00000010b3ea5819 */ /* 0x000fe200000006ff */
[----:B------:R-:W-:Y:S01]  /*33e0*/  @P4 FMUL.FTZ R187, R230, R229 ;  /* 0x000000e5e6bb4220 */ /* 0x000fe20000410000 */
[----:B------:R-:W-:Y:S01]  /*33f0*/  @P6 PRMT R179, R178, 0x7632, R179 ;  /* 0x00007632b2b36816 */ /* 0x000fe200000000b3 */
[----:B------:R-:W-:Y:S01]  /*3400*/  FMUL.FTZ R220, R188, R233 ;  /* 0x000000e9bcdc7220 */ /* 0x000fe20000410000 */
[----:B------:R-:W-:Y:S01]  /*3410*/  FSEL R177, R177, RZ, P2 ;  /* 0x000000ffb1b17208 */ /* 0x000fe20001000000 */
[----:B------:R-:W-:Y:S01]  /*3420*/  HFMA2 R228, -RZ, RZ, 0, 0 ;  /* 0x00000000ffe47431 */ /* 0x000fe200000001ff */
[----:B------:R-:W-:Y:S01]  /*3430*/  ISETP.GE.U32.AND P2, PT, R224, RZ, PT ;  /* 0x000000ffe000720c */ /* 0x000fe20003f46070 */
[----:B------:R-:W-:Y:S01]  /*3440*/  FMUL.FTZ R220, R23, R220 ;  /* 0x000000dc17dc7220 */ /* 0x000fe20000410000 */
[----:B------:R-:W-:Y:S01]  /*3450*/  FMUL.FTZ R178, R60, R229 ;  /* 0x000000e53cb27220 */ /* 0x000fe20000410000 */
[----:B------:R-:W-:Y:S01]  /*3460*/  @P6 SHF.L.U32 R229, R179, 0x10, RZ ;  /* 0x00000010b3e56819 */ /* 0x000fe200000006ff */
[-CC-:B------:R-:W-:Y:S01]  /*3470*/  FFMA.FTZ R230, R200, R180.reuse, R181.reuse ;  /* 0x000000b4c8e67223 */ /* 0x180fe200000100b5 */
[----:B------:R-:W-:Y:S01]  /*3480*/  ISETP.GE.U32.AND.EX P2, PT, R225, 0x1000000, PT, P2 ;  /* 0x01000000e100780c */ /* 0x000fe20003f46120 */
[----:B------:R-:W-:Y:S01]  /*3490*/  FMUL.FTZ R220, R220, UR13 ;  /* 0x0000000ddcdc7c20 */ /* 0x000fe20008410000 */
[----:B------:R-:W-:Y:S01]  /*34a0*/  @P5 FMUL.FTZ R183, R234, R231 ;  /* 0x000000e7eab75220 */ /* 0x000fe20000410000 */
[----:B------:R-:W-:Y:S01]  /*34b0*/  FSEL R178, R178, RZ, P4 ;  /* 0x000000ffb2b27208 */ /* 0x000fe20002000000 */
[--C-:B------:R-:W-:Y:S01]  /*34c0*/  FFMA.FTZ R232, R205, R180, R181.reuse ;  /* 0x000000b4cde87223 */ /* 0x100fe200000100b5 */
[----:B------:R-:W-:Y:S01]  /*34d0*/  @P6 FMUL.FTZ R228, R229, R220 ;  /* 0x000000dce5e46220 */ /* 0x000fe20000410000 */
[----:B------:R-:W-:Y:S01]  /*34e0*/  FADD.FTZ R229, R201, -R230 ;  /* 0x800000e6c9e57221 */ /* 0x000fe20000010000 */
[----:B------:R-:W-:Y:S01]  /*34f0*/  FSEL R184, R184, RZ, P5 ;  /* 0x000000ffb8b87208 */ /* 0x000fe20002800000 */
[----:B------:R-:W-:Y:S01]  /*3500*/  FFMA.FTZ R234, R202, R180, R181 ;  /* 0x000000b4caea7223 */ /* 0x000fe200000100b5 */
[----:B------:R-:W-:Y:S01]  /*3510*/  LOP3.LUT P4, RZ, R224, 0xff, RZ, 0xc0, !PT ;  /* 0x000000ffe0ff7812 */ /* 0x000fe2000788c0ff */
[----:B------:R-:W-:Y:S01]  /*3520*/  FMUL.FTZ R236, R188, R229 ;  /* 0x000000e5bcec7220 */ /* 0x000fe20000410000 */
[----:B------:R-:W-:Y:S01]  /*3530*/  LOP3.LUT P5, RZ, R224, 0xff00, RZ, 0xc0, !PT ;  /* 0x0000ff00e0ff7812 */ /* 0x000fe200078ac0ff */
[--C-:B------:R-:W-:Y:S01]  /*3540*/  FADD.FTZ R229, R203, -R232.reuse ;  /* 0x800000e8cbe57221 */ /* 0x100fe20000010000 */
[----:B------:R-:W-:Y:S01]  /*3550*/  @P2 PRMT R232, R179, 0x7632, R232 ;  /* 0x00007632b3e82816 */ /* 0x000fe200000000e8 */
[----:B------:R-:W-:Y:S01]  /*3560*/  FMUL.FTZ R179, R23, R236 ;  /* 0x000000ec17b37220 */ /* 0x000fe20000410000 */
[----:B------:R-:W-:Y:S01]  /*3570*/  FADD.FTZ R231, R195, -R234 ;  /* 0x800000eac3e77221 */ /* 0x000fe20000010000 */
[----:B------:R-:W-:Y:S01]  /*3580*/  FADD.FTZ R146, R146, R183 ;  /* 0x000000b792927221 */ /* 0x000fe20000010000 */
[----:B------:R-:W-:Y:S01]  /*3590*/  @P2 SHF.L.U32 R235, R232, 0x10, RZ ;  /* 0x00000010e8eb2819 */ /* 0x000fe200000006ff */
[C---:B------:R-:W-:Y:S01]  /*35a0*/  FMUL.FTZ R232, R188.reuse, R229 ;  /* 0x000000e5bce87220 */ /* 0x040fe20000410000 */
[----:B------:R-:W-:Y:S01]  /*35b0*/  FMUL.FTZ R236, R179, UR13 ;  /* 0x0000000db3ec7c20 */ /* 0x000fe20008410000 */
[----:B------:R-:W-:Y:S01]  /*35c0*/  FMUL.FTZ R234, R188, R231 ;  /* 0x000000e7bcea7220 */ /* 0x000fe20000410000 */
[----:B------:R-:W-:Y:S01]  /*35d0*/  HFMA2 R179, -RZ, RZ, 0, 0 ;  /* 0x00000000ffb37431 */ /* 0x000fe200000001ff */
[C---:B------:R-:W-:Y:S01]  /*35e0*/  @P4 SHF.L.U32 R238, R176.reuse, 0x10, RZ ;  /* 0x00000010b0ee4819 */ /* 0x040fe200000006ff */
[----:B------:R-:W-:Y:S01]  /*35f0*/  FMUL.FTZ R183, R63, R236 ;  /* 0x000000ec3fb77220 */ /* 0x000fe20000410000 */
[----:B------:R-:W-:Y:S01]  /*3600*/  @P5 PRMT R233, R176, 0x7632, R233 ;  /* 0x00007632b0e95816 */ /* 0x000fe200000000e9 */
[C---:B------:R-:W-:Y:S01]  /*3610*/  FMUL.FTZ R176, R23.reuse, R232 ;  /* 0x000000e817b07220 */ /* 0x040fe20000410000 */
[----:B------:R-:W-:Y:S01]  /*3620*/  FMUL.FTZ R229, R23, R234 ;  /* 0x000000ea17e57220 */ /* 0x000fe20000410000 */
[----:B------:R-:W-:Y:S01]  /*3630*/  FMUL.FTZ R220, R61, R220 ;  /* 0x000000dc3ddc7220 */ /* 0x000fe20000410000 */
[----:B------:R-:W-:Y:S01]  /*3640*/  @P5 SHF.L.U32 R233, R233, 0x10, RZ ;  /* 0x00000010e9e95819 */ /* 0x000fe200000006ff */
[----:B------:R-:W-:Y:S01]  /*3650*/  FMUL.FTZ R231, R176, UR13 ;  /* 0x0000000db0e77c20 */ /* 0x000fe20008410000 */
[----:B------:R-:W-:Y:S01]  /*3660*/  FMUL.FTZ R234, R229, UR13 ;  /* 0x0000000de5ea7c20 */ /* 0x000fe20008410000 */
[----:B------:R-:W-:Y:S01]  /*3670*/  MOV R230, RZ ;  /* 0x000000ff00e67202 */ /* 0x000fe20000000f00 */
[----:B------:R-:W-:Y:S01]  /*3680*/  FADD.FTZ R144, R144, R187 ;  /* 0x000000bb90907221 */ /* 0x000fe20000010000 */
[-C--:B------:R-:W-:Y:S01]  /*3690*/  @P4 FMUL.FTZ R179, R238, R231.reuse ;  /* 0x000000e7eeb34220 */ /* 0x080fe20000410000 */
[----:B------:R-:W-:Y:S01]  /*36a0*/  FMUL.FTZ R176, R56, R231 ;  /* 0x000000e738b07220 */ /* 0x000fe20000410000 */
[----:B------:R-:W-:Y:S01]  /*36b0*/  MOV R232, RZ ;  /* 0x000000ff00e87202 */ /* 0x000fe20000000f00 */
[----:B------:R-:W-:Y:S01]  /*36c0*/  @P2 FMUL.FTZ R230, R235, R236 ;  /* 0x000000ecebe62220 */ /* 0x000fe20000410000 */
[----:B------:R-:W-:Y:S01]  /*36d0*/  FADD.FTZ R140, R140, R179 ;  /* 0x000000b38c8c7221 */ /* 0x000fe20000010000 */
[-C--:B------:R-:W-:Y:S01]  /*36e0*/  FMUL.FTZ R179, R57, R234.reuse ;  /* 0x000000ea39b37220 */ /* 0x080fe20000410000 */
[----:B------:R-:W-:Y:S01]  /*36f0*/  @P5 FMUL.FTZ R232, R233, R234 ;  /* 0x000000eae9e85220 */ /* 0x000fe20000410000 */
[----:B------:R-:W-:Y:S01]  /*3700*/  FSEL R183, R183, RZ, P2 ;  /* 0x000000ffb7b77208 */ /* 0x000fe20001000000 */
[----:B------:R-:W-:Y:S01]  /*3710*/  FADD.FTZ R143, R143, R186 ;  /* 0x000000ba8f8f7221 */ /* 0x000fe20000010000 */
        /* <DEDUP_REMOVED lines=9> */
[----:B------:R-:W-:-:S07]  /*37b0*/  F2FP.BF16.F32.PACK_AB R176, R185, R176 ;  /* 0x000000b0b9b0723e */ /* 0x000fce00000010ff */
.L_x_6200:
        /* <DEDUP_REMOVED lines=8> */
.L_x_6198:
[----:B------:R-:W-:Y:S05]  /*3840*/  BSYNC.RECONVERGENT B2 ;  /* 0x0000000000027941 */ /* 0x000fea0003800200 */
.L_x_6197:
[----:B------:R-:W-:Y:S05]  /*3850*/  @!P3 BRA `(.L_x_6201) ;  /* 0x000000380034b947 */ /* 0x000fea0003800000 */
[----:B--23--:R-:W1:Y:S02]  /*3860*/  LDC.64 R176, c[0x0][0x390] ;  /* 0x0000e400ffb07b82 */ /* 0x00ce640000000a00 */
[----:B-1----:R-:W-:-:S06]  /*3870*/  IMAD.WIDE.U32 R176, R0, 0x10, R176 ;  /* 0x0000001000b07825 */ /* 0x002fcc00078e00b0 */
[----:B------:R-:W5:Y:S01]  /*3880*/  LDG.E.128 R176, desc[UR6][R176.64] ;  /* 0x00000006b0b07981 */ /* 0x000f62000c1e1d00 */
[----:B------:R-:W-:-:S04]  /*3890*/  ISETP.NE.U32.AND P1, PT, RZ, UR14, PT ;  /* 0x0000000eff007c0c */ /* 0x000fc8000bf25070 */
[----:B------:R-:W-:-:S13]  /*38a0*/  ISETP.NE.AND.EX P1, PT, RZ, UR15, PT, P1 ;  /* 0x0000000fff007c0c */ /* 0x000fda000bf25310 */
[----:B------:R-:W-:Y:S05]  /*38b0*/  @!P1 BRA `(.L_x_6202) ;  /* 0x0000000400a49947 */ /* 0x000fea0003800000 */
[----:B------:R-:W-:Y:S01]  /*38c0*/  LOP3.LUT P2, RZ, R222, 0xff0000, RZ, 0xc0, !PT ;  /* 0x00ff0000deff7812 */ /* 0x000fe2000784c0ff */
[-CC-:B------:R-:W-:Y:S01]  /*38d0*/  FFMA.FTZ R88, R10, R180.reuse, R181.reuse ;  /* 0x000000b40a587223 */ /* 0x180fe200000100b5 */
[----:B------:R-:W-:Y:S01]  /*38e0*/  LOP3.LUT P4, RZ, R222, 0xff000000, RZ, 0xc0, !PT ;  /* 0xff000000deff7812 */ /* 0x000fe2000788c0ff */
[-CC-:B------:R-:W-:Y:S01]  /*38f0*/  FFMA.FTZ R89, R9, R180.reuse, R181.reuse ;  /* 0x000000b409597223 */ /* 0x180fe200000100b5 */
[----:B------:R-:W-:Y:S01]  /*3900*/  FFMA.FTZ R121, R11, R180, R181 ;  /* 0x000000b40b797223 */ /* 0x000fe200000100b5 */
[----:B------:R-:W-:Y:S01]  /*3910*/  FADD.FTZ R91, R17, -R88 ;  /* 0x80000058115b7221 */ /* 0x000fe20000010000 */
[----:B------:R-:W-:Y:S01]  /*3920*/  LOP3.LUT P3, RZ, R223, 0xff, RZ, 0xc0, !PT ;  /* 0x000000ffdfff7812 */ /* 0x000fe2000786c0ff */
[----:B------:R-:W-:Y:S01]  /*3930*/  FADD.FTZ R89, R16, -R89 ;  /* 0x8000005910597221 */ /* 0x000fe20000010000 */
[----:B------:R-:W-:Y:S01]  /*3940*/  FADD.FTZ R123, R18, -R121 ;  /* 0x80000079127b7221 */ /* 0x000fe20000010000 */
[----:B------:R-:W-:Y:S01]  /*3950*/  FMUL.FTZ R91, R188, R91 ;  /* 0x0000005bbc5b7220 */ /* 0x000fe20000410000 */
[----:B------:R-:W-:-:S02]  /*3960*/  HFMA2 R185, -RZ, RZ, 0, 0 ;  /* 0x00000000ffb97431 */ /* 0x000fc400000001ff */
[C---:B------:R-:W-:Y:S01]  /*3970*/  FMUL.FTZ R90, R188.reuse, R89 ;  /* 0x00000059bc5a7220 */ /* 0x040fe20000410000 */
[----:B------:R-:W-:Y:S01]  /*3980*/  FMUL.FTZ R120, R188, R123 ;  /* 0x0000007bbc787220 */ /* 0x000fe20000410000 */
[----:B-----5:R-:W-:Y:S01]  /*3990*/  @P2 SHF.L.U32 R121, R177, 0x10, RZ ;  /* 0x00000010b1792819 */ /* 0x020fe200000006ff */
[-C--:B------:R-:W-:Y:S01]  /*39a0*/  FMUL.FTZ R89, R91, R23.reuse ;  /* 0x000000175b597220 */ /* 0x080fe20000410000 */
[----:B------:R-:W-:Y:S01]  /*39b0*/  @P4 PRMT R177, R177, 0x7632, R177 ;  /* 0x00007632b1b14816 */ /* 0x000fe200000000b1 */
[-C--:B------:R-:W-:Y:S01]  /*39c0*/  FMUL.FTZ R88, R90, R23.reuse ;  /* 0x000000175a587220 */ /* 0x080fe20000410000 */
[----:B0-----:R-:W-:Y:S01]  /*39d0*/  CS2R R182, SRZ ;  /* 0x0000000000b67805 */ /* 0x001fe2000001ff00 */
[----:B------:R-:W-:Y:S01]  /*39e0*/  FMUL.FTZ R184, R89, UR13 ;  /* 0x0000000d59b87c20 */ /* 0x000fe20008410000 */
[----:B------:R-:W-:Y:S01]  /*39f0*/  @P4 SHF.L.U32 R177, R177, 0x10, RZ ;  /* 0x00000010b1b14819 */ /* 0x000fe200000006ff */
[----:B------:R-:W-:Y:S01]  /*3a00*/  FMUL.FTZ R88, R88, UR13 ;  /* 0x0000000d58587c20 */ /* 0x000fe20008410000 */
[----:B------:R-:W-:Y:S01]  /*3a10*/  FMUL.FTZ R122, R120, R23 ;  /* 0x00000017787a7220 */ /* 0x000fe20000410000 */
[----:B------:R-:W-:Y:S01]  /*3a20*/  LOP3.LUT P5, RZ, R223, 0xff00, RZ, 0xc0, !PT ;  /* 0x0000ff00dfff7812 */ /* 0x000fe200078ac0ff */
[--C-:B------:R-:W-:Y:S01]  /*3a30*/  FFMA.FTZ R187, R13, R180, R181.reuse ;  /* 0x000000b40dbb7223 */ /* 0x100fe200000100b5 */
[----:B------:R-:W-:Y:S01]  /*3a40*/  @P4 FMUL.FTZ R182, R184, R177 ;  /* 0x000000b1b8b64220 */ /* 0x000fe20000410000 */
[----:B------:R-:W-:Y:S01]  /*3a50*/  FMUL.FTZ R177, R74, R88 ;  /* 0x000000584ab17220 */ /* 0x000fe20000410000 */
[----:B------:R-:W-:Y:S01]  /*3a60*/  @P2 FMUL.FTZ R185, R88, R121 ;  /* 0x0000007958b92220 */ /* 0x000fe20000410000 */
[--C-:B------:R-:W-:Y:S01]  /*3a70*/  FFMA.FTZ R88, R12, R180, R181.reuse ;  /* 0x000000b40c587223 */ /* 0x100fe200000100b5 */
[----:B------:R-:W-:Y:S01]  /*3a80*/  FMUL.FTZ R122, R122, UR13 ;  /* 0x0000000d7a7a7c20 */ /* 0x000fe20008410000 */
[----:B------:R-:W-:Y:S01]  /*3a90*/  FMUL.FTZ R184, R75, R184 ;  /* 0x000000b84bb87220 */ /* 0x000fe20000410000 */
[----:B------:R-:W-:Y:S01]  /*3aa0*/  FSEL R177, R177, RZ, P2 ;  /* 0x000000ffb1b17208 */ /* 0x000fe20001000000 */
[----:B------:R-:W-:Y:S01]  /*3ab0*/  FADD.FTZ R121, R19, -R88 ;  /* 0x8000005813797221 */ /* 0x000fe20000010000 */
[----:B------:R-:W-:Y:S01]  /*3ac0*/  ISETP.GE.U32.AND P2, PT, R222, RZ, PT ;  /* 0x000000ffde00720c */ /* 0x000fe20003f46070 */
[----:B------:R-:W-:Y:S01]  /*3ad0*/  FMUL.FTZ R186, R76, R122 ;  /* 0x0000007a4cba7220 */ /* 0x000fe20000410000 */
[----:B------:R-:W-:Y:S01]  /*3ae0*/  @P3 SHF.L.U32 R123, R178, 0x10, RZ ;  /* 0x00000010b27b3819 */ /* 0x000fe200000006ff */
[----:B------:R-:W-:Y:S01]  /*3af0*/  FMUL.FTZ R121, R188, R121 ;  /* 0x00000079bc797220 */ /* 0x000fe20000410000 */
[C---:B------:R-:W-:Y:S01]  /*3b00*/  LOP3.LUT P6, RZ, R223.reuse, 0xff0000, RZ, 0xc0, !PT ;  /* 0x00ff0000dfff7812 */ /* 0x040fe200078cc0ff */
[-CC-:B------:R-:W-:Y:S01]  /*3b10*/  FFMA.FTZ R220, R22, R180.reuse, R181.reuse ;  /* 0x000000b416dc7223 */ /* 0x180fe200000100b5 */
[----:B------:R-:W-:Y:S01]  /*3b20*/  ISETP.GE.U32.AND.EX P2, PT, R223, 0x1000000, PT, P2 ;  /* 0x01000000df00780c */ /* 0x000fe20003f46120 */
[----:B------:R-:W-:Y:S01]  /*3b30*/  @P3 FMUL.FTZ R183, R122, R123 ;  /* 0x0000007b7ab73220 */ /* 0x000fe20000410000 */
[----:B------:R-:W-:Y:S01]  /*3b40*/  FSEL R184, R184, RZ, P4 ;  /* 0x000000ffb8b87208 */ /* 0x000fe20002000000 */
[-CC-:B------:R-:W-:Y:S01]  /*3b50*/  FFMA.FTZ R89, R7, R180.reuse, R181.reuse ;  /* 0x000000b407597223 */ /* 0x180fe200000100b5 */
[----:B------:R-:W-:Y:S01]  /*3b60*/  LOP3.LUT P4, RZ, R222, 0xff, RZ, 0xc0, !PT ;  /* 0x000000ffdeff7812 */ /* 0x000fe2000788c0ff */
[----:B------:R-:W-:Y:S01]  /*3b70*/  FFMA.FTZ R88, R8, R180, R181 ;  /* 0x000000b408587223 */ /* 0x000fe200000100b5 */
[----:B------:R-:W-:Y:S01]  /*3b80*/  FSEL R186, R186, RZ, P3 ;  /* 0x000000ffbaba7208 */ /* 0x000fe20001800000 */
[----:B------:R-:W-:Y:S01]  /*3b90*/  FADD.FTZ R187, R20, -R187 ;  /* 0x800000bb14bb7221 */ /* 0x000fe20000010000 */
[----:B------:R-:W-:Y:S01]  /*3ba0*/  LOP3.LUT P3, RZ, R222, 0xff00, RZ, 0xc0, !PT ;  /* 0x0000ff00deff7812 */ /* 0x000fe2000786c0ff */
[----:B------:R-:W-:Y:S01]  /*3bb0*/  FADD.FTZ R89, R14, -R89 ;  /* 0x800000590e597221 */ /* 0x000fe20000010000 */
[----:B------:R-:W-:Y:S01]  /*3bc0*/  @P5 PRMT R122, R178, 0x7632, R122 ;  /* 0x00007632b27a5816 */ /* 0x000fe2000000007a */
[----:B------:R-:W-:Y:S01]  /*3bd0*/  FMUL.FTZ R178, R121, R23 ;  /* 0x0000001779b27220 */ /* 0x000fe20000410000 */
[----:B------:R-:W-:Y:S01]  /*3be0*/  MOV R180, RZ ;  /* 0x000000ff00b47202 */ /* 0x000fe20000000f00 */
[----:B------:R-:W-:Y:S01]  /*3bf0*/  HFMA2 R229, -RZ, RZ, 0, 0 ;  /* 0x00000000ffe57431 */ /* 0x000fe200000001ff */
[----:B------:R-:W-:Y:S01]  /*3c00*/  @P5 SHF.L.U32 R123, R122, 0x10, RZ ;  /* 0x000000107a7b5819 */ /* 0x000fe200000006ff */
[----:B------:R-:W-:Y:S01]  /*3c10*/  FMUL.FTZ R178, R178, UR13 ;  /* 0x0000000db2b27c20 */ /* 0x000fe20008410000 */
[C---:B------:R-:W-:Y:S01]  /*3c20*/  @P6 SHF.L.U32 R228, R179.reuse, 0x10, RZ ;  /* 0x00000010b3e46819 */ /* 0x040fe200000006ff */
[----:B------:R-:W-:Y:S01]  /*3c30*/  FMUL.FTZ R122, R188, R187 ;  /* 0x000000bbbc7a7220 */ /* 0x000fe20000410000 */
[----:B------:R-:W-:Y:S01]  /*3c40*/  @P2 PRMT R230, R179, 0x7632, R230 ;  /* 0x00007632b3e62816 */ /* 0x000fe200000000e6 */
[----:B------:R-:W-:Y:S01]  /*3c50*/  @P5 FMUL.FTZ R180, R178, R123 ;  /* 0x0000007bb2b45220 */ /* 0x000fe20000410000 */
[----:B------:R-:W-:Y:S01]  /*3c60*/  FADD.FTZ R123, R21, -R220 ;  /* 0x800000dc157b7221 */ /* 0x000fe20000010000 */
[----:B------:R-:W-:Y:S01]  /*3c70*/  FADD.FTZ R179, R15, -R88 ;  /* 0x800000580fb37221 */ /* 0x000fe20000010000 */
[----:B------:R-:W-:Y:S01]  /*3c80*/  @P4 SHF.L.U32 R181, R176, 0x10, RZ ;  /* 0x00000010b0b54819 */ /* 0x000fe200000006ff */
[----:B------:R-:W-:Y:S01]  /*3c90*/  FMUL.FTZ R88, R188, R89 ;  /* 0x00000059bc587220 */ /* 0x000fe20000410000 */
[----:B------:R-:W-:Y:S01]  /*3ca0*/  @P3 PRMT R176, R176, 0x7632, R176 ;  /* 0x00007632b0b03816 */ /* 0x000fe200000000b0 */
[C---:B------:R-:W-:Y:S01]  /*3cb0*/  FMUL.FTZ R123, R188.reuse, R123 ;  /* 0x0000007bbc7b7220 */ /* 0x040fe20000410000 */
[----:B------:R-:W-:Y:S01]  /*3cc0*/  FMUL.FTZ R89, R188, R179 ;  /* 0x000000b3bc597220 */ /* 0x000fe20000410000 */
[----:B------:R-:W-:Y:S01]  /*3cd0*/  @P2 SHF.L.U32 R231, R230, 0x10, RZ ;  /* 0x00000010e6e72819 */ /* 0x000fe200000006ff */
[-C--:B------:R-:W-:Y:S01]  /*3ce0*/  FMUL.FTZ R220, R122, R23.reuse ;  /* 0x000000177adc7220 */ /* 0x080fe20000410000 */
[----:B------:R-:W-:Y:S01]  /*3cf0*/  @P3 SHF.L.U32 R179, R176, 0x10, RZ ;  /* 0x00000010b0b33819 */ /* 0x000fe200000006ff */
[-C--:B------:R-:W-:Y:S01]  /*3d00*/  FMUL.FTZ R230, R123, R23.reuse ;  /* 0x000000177be67220 */ /* 0x080fe20000410000 */
[-C--:B------:R-:W-:Y:S01]  /*3d10*/  FMUL.FTZ R176, R88, R23.reuse ;  /* 0x0000001758b07220 */ /* 0x080fe20000410000 */
[----:B------:R-:W-:Y:S01]  /*3d20*/  FMUL.FTZ R23, R89, R23 ;  /* 0x0000001759177220 */ /* 0x000fe20000410000 */
[----:B------:R-:W-:-:S02]  /*3d30*/  HFMA2 R187, -RZ, RZ, 0, 0 ;  /* 0x00000000ffbb7431 */ /* 0x000fc400000001ff */
[----:B------:R-:W-:Y:S01]  /*3d40*/  FMUL.FTZ R233, R220, UR13 ;  /* 0x0000000ddce97c20 */ /* 0x000fe20008410000 */
[----:B------:R-:W-:Y:S01]  /*3d50*/  FMUL.FTZ R176, R176, UR13 ;  /* 0x0000000db0b07c20 */ /* 0x000fe20008410000 */
[----:B------:R-:W-:Y:S01]  /*3d60*/  FMUL.FTZ R220, R23, UR13 ;  /* 0x0000000d17dc7c20 */ /* 0x000fe20008410000 */
[----:B------:R-:W-:Y:S01]  /*3d70*/  MOV R188, RZ ;  /* 0x000000ff00bc7202 */ /* 0x000fe20000000f00 */
[----:B------:R-:W-:Y:S01]  /*3d80*/  FMUL.FTZ R230, R230, UR13 ;  /* 0x0000000de6e67c20 */ /* 0x000fe20008410000 */
[----:B------:R-:W-:Y:S01]  /*3d90*/  @P4 FMUL.FTZ R187, R176, R181 ;  /* 0x000000b5b0bb4220 */ /* 0x000fe20000410000 */
[----:B------:R-:W-:Y:S01]  /*3da0*/  @P3 FMUL.FTZ R188, R220, R179 ;  /* 0x000000b3dcbc3220 */ /* 0x000fe20000410000 */
[----:B------:R-:W-:Y:S01]  /*3db0*/  FADD.FTZ R185, R150, R185 ;  /* 0x000000b996b97221 */ /* 0x000fe20000010000 */
[----:B------:R-:W-:Y:S01]  /*3dc0*/  FADD.FTZ R23, R151, R182 ;  /* 0x000000b697177221 */ /* 0x000fe20000010000 */
[----:B------:R-:W-:Y:S01]  /*3dd0*/  FADD.FTZ R187, R148, R187 ;  /* 0x000000bb94bb7221 */ /* 0x000fe20000010000 */
[----:B------:R-:W-:Y:S01]  /*3de0*/  FADD.FTZ R188, R149, R188 ;  /* 0x000000bc95bc7221 */ /* 0x000fe20000010000 */
[----:B------:R-:W-:Y:S01]  /*3df0*/  FMUL.FTZ R150, R78, R233 ;  /* 0x000000e94e967220 */ /* 0x000fe20000410000 */
[----:B------:R-:W-:Y:S01]  /*3e00*/  FMUL.FTZ R151, R79, R230 ;  /* 0x000000e64f977220 */ /* 0x000fe20000410000 */
[----:B------:R-:W-:Y:S01]  /*3e10*/  FMUL.FTZ R178, R77, R178 ;  /* 0x000000b24db27220 */ /* 0x000fe20000410000 */
[----:B------:R-:W-:Y:S01]  /*3e20*/  FMUL.FTZ R148, R72, R176 ;  /* 0x000000b048947220 */ /* 0x000fe20000410000 */
[----:B------:R-:W-:Y:S01]  /*3e30*/  FMUL.FTZ R149, R73, R220 ;  /* 0x000000dc49957220 */ /* 0x000fe20000410000 */
[----:B------:R-:W-:Y:S01]  /*3e40*/  MOV R232, RZ ;  /* 0x000000ff00e87202 */ /* 0x000fe20000000f00 */
[----:B------:R-:W-:Y:S01]  /*3e50*/  @P6 FMUL.FTZ R229, R233, R228 ;  /* 0x000000e4e9e56220 */ /* 0x000fe20000410000 */
        /* <DEDUP_REMOVED lines=13> */
[----:B------:R-:W-:Y:S01]  /*3f30*/  F2FP.BF16.F32.PACK_AB R176, R149, R148 ;  /* 0x0000009495b0723e */ /* 0x000fe200000010ff */
[----:B------:R-:W-:Y:S06]  /*3f40*/  BRA `(.L_x_6203) ;  /* 0x0000000400a07947 */ /* 0x000fec0003800000 */
.L_x_6202:
[C---:B------:R-:W-:Y:S01]  /*3f50*/  LOP3.LUT P2, RZ, R222.reuse, 0xff0000, RZ, 0xc0, !PT ;  /* 0x00ff0000deff7812 */ /* 0x040fe2000784c0ff */
        /* <DEDUP_REMOVED lines=12> */
[C---:B-----5:R-:W-:Y:S01]  /*4020*/  @P2 SHF.L.U32 R230, R177.reuse, 0x10, RZ ;  /* 0x00000010b1e62819 */ /* 0x060fe200000006ff */
[--C-:B------:R-:W-:Y:S01]  /*4030*/  FFMA.FTZ R186, R12, R180, R181.reuse ;  /* 0x000000b40cba7223 */ /* 0x100fe200000100b5 */
[----:B------:R-:W-:Y:S01]  /*4040*/  @P4 PRMT R232, R177, 0x7632, R232 ;  /* 0x00007632b1e84816 */ /* 0x000fe200000000e8 */
[C---:B------:R-:W-:Y:S01]  /*4050*/  FMUL.FTZ R177, R23.reuse, R220 ;  /* 0x000000dc17b17220 */ /* 0x040fe20000410000 */
[C---:B------:R-:W-:Y:S01]  /*4060*/  FMUL.FTZ R220, R23.reuse, R228 ;  /* 0x000000e417dc7220 */ /* 0x040fe20000410000 */
[----:B------:R-:W-:Y:S01]  /*4070*/  FMUL.FTZ R228, R23, R234 ;  /* 0x000000ea17e47220 */ /* 0x000fe20000410000 */
[-CC-:B------:R-:W-:Y:S01]  /*4080*/  FFMA.FTZ R187, R13, R180.reuse, R181.reuse ;  /* 0x000000b40dbb7223 */ /* 0x180fe200000100b5 */
[----:B------:R-:W-:Y:S01]  /*4090*/  FMUL.FTZ R177, R177, UR13 ;  /* 0x0000000db1b17c20 */ /* 0x000fe20008410000 */
[----:B------:R-:W-:Y:S01]  /*40a0*/  FMUL.FTZ R220, R220, UR13 ;  /* 0x0000000ddcdc7c20 */ /* 0x000fe20008410000 */
[----:B------:R-:W-:Y:S01]  /*40b0*/  FMUL.FTZ R231, R228, UR13 ;  /* 0x0000000de4e77c20 */ /* 0x000fe20008410000 */
[-CC-:B------:R-:W-:Y:S01]  /*40c0*/  FFMA.FTZ R184, R22, R180.reuse, R181.reuse ;  /* 0x000000b416b87223 */ /* 0x180fe200000100b5 */
[-CC-:B------:R-:W-:Y:S01]  /*40d0*/  FFMA.FTZ R229, R7, R180.reuse, R181.reuse ;  /* 0x000000b407e57223 */ /* 0x180fe200000100b5 */
[----:B------:R-:W-:Y:S01]  /*40e0*/  FFMA.FTZ R228, R8, R180, R181 ;  /* 0x000000b408e47223 */ /* 0x000fe200000100b5 */
[----:B------:R-:W-:Y:S01]  /*40f0*/  @P3 SHF.L.U32 R236, R178, 0x10, RZ ;  /* 0x00000010b2ec3819 */ /* 0x000fe200000006ff */
[----:B------:R-:W-:Y:S01]  /*4100*/  @P2 FMUL.FTZ R185, R230, R177 ;  /* 0x000000b1e6b92220 */ /* 0x000fe20000410000 */
[----:B------:R-:W-:Y:S01]  /*4110*/  @P4 SHF.L.U32 R233, R232, 0x10, RZ ;  /* 0x00000010e8e94819 */ /* 0x000fe200000006ff */
[----:B------:R-:W-:Y:S01]  /*4120*/  FMUL.FTZ R180, R75, R220 ;  /* 0x000000dc4bb47220 */ /* 0x000fe20000410000 */
[----:B------:R-:W-:Y:S01]  /*4130*/  FMUL.FTZ R181, R76, R231 ;  /* 0x000000e74cb57220 */ /* 0x000fe20000410000 */
[----:B------:R-:W-:Y:S01]  /*4140*/  FMUL.FTZ R177, R74, R177 ;  /* 0x000000b14ab17220 */ /* 0x000fe20000410000 */
[----:B0-----:R-:W-:-:S02]  /*4150*/  CS2R R182, SRZ ;  /* 0x0000000000b67805 */ /* 0x001fc4000001ff00 */
[----:B------:R-:W-:Y:S01]  /*4160*/  LOP3.LUT P5, RZ, R223, 0xff00, RZ, 0xc0, !PT ;  /* 0x0000ff00dfff7812 */ /* 0x000fe200078ac0ff */
[----:B------:R-:W-:Y:S01]  /*4170*/  @P4 FMUL.FTZ R182, R233, R220 ;  /* 0x000000dce9b64220 */ /* 0x000fe20000410000 */
[----:B------:R-:W-:Y:S01]  /*4180*/  @P3 FMUL.FTZ R183, R236, R231 ;  /* 0x000000e7ecb73220 */ /* 0x000fe20000410000 */
[----:B------:R-:W-:Y:S01]  /*4190*/  FSEL R180, R180, RZ, P4 ;  /* 0x000000ffb4b47208 */ /* 0x000fe20002000000 */
[----:B------:R-:W-:Y:S01]  /*41a0*/  FADD.FTZ R231, R19, -R186 ;  /* 0x800000ba13e77221 */ /* 0x000fe20000010000 */
[----:B------:R-:W-:Y:S01]  /*41b0*/  FSEL R181, R181, RZ, P3 ;  /* 0x000000ffb5b57208 */ /* 0x000fe20001800000 */
[----:B------:R-:W-:Y:S01]  /*41c0*/  FADD.FTZ R235, R21, -R184 ;  /* 0x800000b815eb7221 */ /* 0x000fe20000010000 */
[----:B------:R-:W-:Y:S01]  /*41d0*/  FSEL R177, R177, RZ, P2 ;  /* 0x000000ffb1b17208 */ /* 0x000fe20001000000 */
[----:B------:R-:W-:Y:S01]  /*41e0*/  FMUL.FTZ R184, R188, R231 ;  /* 0x000000e7bcb87220 */ /* 0x000fe20000410000 */
[----:B------:R-:W-:Y:S01]  /*41f0*/  LOP3.LUT P4, RZ, R222, 0xff, RZ, 0xc0, !PT ;  /* 0x000000ffdeff7812 */ /* 0x000fe2000788c0ff */
[----:B------:R-:W-:Y:S01]  /*4200*/  FADD.FTZ R233, R20, -R187 ;  /* 0x800000bb14e97221 */ /* 0x000fe20000010000 */
[----:B------:R-:W-:Y:S01]  /*4210*/  LOP3.LUT P3, RZ, R222, 0xff00, RZ, 0xc0, !PT ;  /* 0x0000ff00deff7812 */ /* 0x000fe2000786c0ff */
[----:B------:R-:W-:Y:S01]  /*4220*/  FADD.FTZ R229, R14, -R229 ;  /* 0x800000e50ee57221 */ /* 0x000fe20000010000 */
[----:B------:R-:W-:Y:S01]  /*4230*/  ISETP.GE.U32.AND P2, PT, R222, RZ, PT ;  /* 0x000000ffde00720c */ /* 0x000fe20003f46070 */
[----:B------:R-:W-:Y:S01]  /*4240*/  FADD.FTZ R187, R15, -R228 ;  /* 0x800000e40fbb7221 */ /* 0x000fe20000010000 */
[C---:B------:R-:W-:Y:S01]  /*4250*/  LOP3.LUT P6, RZ, R223.reuse, 0xff0000, RZ, 0xc0, !PT ;  /* 0x00ff0000dfff7812 */ /* 0x040fe200078cc0ff */
[C---:B------:R-:W-:Y:S01]  /*4260*/  FMUL.FTZ R186, R188.reuse, R233 ;  /* 0x000000e9bcba7220 */ /* 0x040fe20000410000 */
[----:B------:R-:W-:Y:S01]  /*4270*/  ISETP.GE.U32.AND.EX P2, PT, R223, 0x1000000, PT, P2 ;  /* 0x01000000df00780c */ /* 0x000fe20003f46120 */
[----:B------:R-:W-:Y:S01]  /*4280*/  FMUL.FTZ R234, R188, R235 ;  /* 0x000000ebbcea7220 */ /* 0x000fe20000410000 */
[----:B------:R-:W-:Y:S01]  /*4290*/  @P5 PRMT R178, R178, 0x7632, R178 ;  /* 0x00007632b2b25816 */ /* 0x000fe200000000b2 */
[C---:B------:R-:W-:Y:S01]  /*42a0*/  FMUL.FTZ R220, R188.reuse, R229 ;  /* 0x000000e5bcdc7220 */ /* 0x040fe20000410000 */
[----:B------:R-:W-:Y:S01]  /*42b0*/  FMUL.FTZ R188, R188, R187 ;  /* 0x000000bbbcbc7220 */ /* 0x000fe20000410000 */
[C---:B------:R-:W-:Y:S01]  /*42c0*/  @P4 SHF.L.U32 R228, R176.reuse, 0x10, RZ ;  /* 0x00000010b0e44819 */ /* 0x040fe200000006ff */
[----:B------:R-:W-:Y:S01]  /*42d0*/  HFMA2 R229, -RZ, RZ, 0, 0 ;  /* 0x00000000ffe57431 */ /* 0x000fe200000001ff */
[----:B------:R-:W-:Y:S01]  /*42e0*/  @P3 PRMT R230, R176, 0x7632, R230 ;  /* 0x00007632b0e63816 */ /* 0x000fe200000000e6 */
[C---:B------:R-:W-:Y:S01]  /*42f0*/  FMUL.FTZ R176, R23.reuse, R184 ;  /* 0x000000b817b07220 */ /* 0x040fe20000410000 */
[----:B------:R-:W-:Y:S01]  /*4300*/  @P5 SHF.L.U32 R187, R178, 0x10, RZ ;  /* 0x00000010b2bb5819 */ /* 0x000fe200000006ff */
[----:B------:R-:W-:Y:S01]  /*4310*/  FMUL.FTZ R178, R23, R220 ;  /* 0x000000dc17b27220 */ /* 0x000fe20000410000 */
[C---:B------:R-:W-:Y:S01]  /*4320*/  @P6 SHF.L.U32 R232, R179.reuse, 0x10, RZ ;  /* 0x00000010b3e86819 */ /* 0x040fe200000006ff */
[----:B------:R-:W-:Y:S01]  /*4330*/  FMUL.FTZ R176, R176, UR13 ;  /* 0x0000000db0b07c20 */ /* 0x000fe20008410000 */
[----:B------:R-:W-:Y:S01]  /*4340*/  @P2 PRMT R231, R179, 0x7632, R231 ;  /* 0x00007632b3e72816 */ /* 0x000fe200000000e7 */
[C---:B------:R-:W-:Y:S01]  /*4350*/  FMUL.FTZ R179, R23.reuse, R186 ;  /* 0x000000ba17b37220 */ /* 0x040fe20000410000 */
[C---:B------:R-:W-:Y:S01]  /*4360*/  FMUL.FTZ R186, R23.reuse, R234 ;  /* 0x000000ea17ba7220 */ /* 0x040fe20000410000 */
[----:B------:R-:W-:Y:S01]  /*4370*/  MOV R184, RZ ;  /* 0x000000ff00b87202 */ /* 0x000fe20000000f00 */
[----:B------:R-:W-:Y:S01]  /*4380*/  FMUL.FTZ R23, R23, R188 ;  /* 0x000000bc17177220 */ /* 0x000fe20000410000 */
[----:B------:R-:W-:Y:S01]  /*4390*/  @P5 FMUL.FTZ R184, R187, R176 ;  /* 0x000000b0bbb85220 */ /* 0x000fe20000410000 */
[----:B------:R-:W-:Y:S01]  /*43a0*/  @P2 SHF.L.U32 R235, R231, 0x10, RZ ;  /* 0x00000010e7eb2819 */ /* 0x000fe200000006ff */
[----:B------:R-:W-:-:S02]  /*43b0*/  HFMA2 R187, -RZ, RZ, 0, 0 ;  /* 0x00000000ffbb7431 */ /* 0x000fc400000001ff */
[----:B------:R-:W-:Y:S01]  /*43c0*/  FMUL.FTZ R231, R179, UR13 ;  /* 0x0000000db3e77c20 */ /* 0x000fe20008410000 */
[----:B------:R-:W-:Y:S01]  /*43d0*/  @P3 SHF.L.U32 R233, R230, 0x10, RZ ;  /* 0x00000010e6e93819 */ /* 0x000fe200000006ff */
        /* <DEDUP_REMOVED lines=31> */
.L_x_6203:
        /* <DEDUP_REMOVED lines=12> */
.L_x_6192:
        /* <DEDUP_REMOVED lines=9> */
[----:B------:R-:W-:Y:S01]  /*4720*/  LOP3.LUT P5, RZ, R226, 0xff0000, RZ, 0xc0, !PT ;  /* 0x00ff0000e2ff7812 */ /* 0x000fe200078ac0ff */
[-CC-:B------:R-:W-:Y:S01]  /*4730*/  FFMA.FTZ R229, R214, R180.reuse, R181.reuse ;  /* 0x000000b4d6e57223 */ /* 0x180fe200000100b5 */
[----:B------:R-:W-:Y:S01]  /*4740*/  LOP3.LUT P1, RZ, R226, 0xff000000, RZ, 0xc0, !PT ;  /* 0xff000000e2ff7812 */ /* 0x000fe2000782c0ff */
[----:B------:R-:W-:Y:S01]  /*4750*/  FADD.FTZ R183, R215, -R182 ;  /* 0x800000b6d7b77221 */ /* 0x000fe20000010000 */
[-C--:B------:R-:W-:Y:S01]  /*4760*/  FFMA.FTZ R220, R213, R180.reuse, R181 ;  /* 0x000000b4d5dc7223 */ /* 0x080fe200000100b5 */
[----:B------:R-:W-:Y:S01]  /*4770*/  FADD.FTZ R186, R212, -R229 ;  /* 0x800000e5d4ba7221 */ /* 0x000fe20000010000 */
[----:B------:R-:W-:Y:S01]  /*4780*/  FFMA.FTZ R228, R209, R180, R181 ;  /* 0x000000b4d1e47223 */ /* 0x000fe200000100b5 */
[C---:B------:R-:W-:Y:S01]  /*4790*/  FFMA.FTZ R182, R188.reuse, R183, R158 ;  /* 0x000000b7bcb67223 */ /* 0x040fe2000001009e */
[----:B------:R-:W-:Y:S01]  /*47a0*/  CS2R R184, SRZ ;  /* 0x0000000000b87805 */ /* 0x000fe2000001ff00 */
[----:B------:R-:W-:Y:S01]  /*47b0*/  FFMA.FTZ R186, R188, R186, R159 ;  /* 0x000000babcba7223 */ /* 0x000fe2000001009f */
[----:B------:R-:W-:Y:S01]  /*47c0*/  FFMA.FTZ R233, R210, R180, R181 ;  /* 0x000000b4d2e97223 */ /* 0x000fe200000100b5 */
[-C--:B------:R-:W-:Y:S01]  /*47d0*/  FMUL.FTZ R182, R182, R23.reuse ;  /* 0x00000017b6b67220 */ /* 0x080fe20000410000 */
[----:B------:R-:W-:Y:S01]  /*47e0*/  FADD.FTZ R229, R211, -R220 ;  /* 0x800000dcd3e57221 */ /* 0x000fe20000010000 */
[----:B------:R-:W-:Y:S01]  /*47f0*/  FMUL.FTZ R186, R186, R23 ;  /* 0x00000017baba7220 */ /* 0x000fe20000410000 */
[----:B------:R-:W-:Y:S01]  /*4800*/  FADD.FTZ R231, R207, -R228 ;  /* 0x800000e4cfe77221 */ /* 0x000fe20000010000 */
[----:B------:R-:W-:Y:S01]  /*4810*/  FMUL.FTZ R187, R182, UR13 ;  /* 0x0000000db6bb7c20 */ /* 0x000fe20008410000 */
[C---:B-----5:R-:W-:Y:S01]  /*4820*/  @P5 SHF.L.U32 R182, R177.reuse, 0x10, RZ ;  /* 0x00000010b1b65819 */ /* 0x060fe200000006ff */
[----:B------:R-:W-:Y:S01]  /*4830*/  FMUL.FTZ R232, R186, UR13 ;  /* 0x0000000dbae87c20 */ /* 0x000fe20008410000 */
[----:B------:R-:W-:Y:S01]  /*4840*/  @P1 PRMT R177, R177, 0x7632, R177 ;  /* 0x00007632b1b11816 */ /* 0x000fe200000000b1 */
[----:B------:R-:W-:Y:S01]  /*4850*/  FMUL.FTZ R183, R42, R187 ;  /* 0x000000bb2ab77220 */ /* 0x000fe20000410000 */
[----:B------:R-:W-:Y:S01]  /*4860*/  LOP3.LUT P2, RZ, R227, 0xff, RZ, 0xc0, !PT ;  /* 0x000000ffe3ff7812 */ /* 0x000fe2000784c0ff */
[----:B------:R-:W-:Y:S01]  /*4870*/  @P5 FMUL.FTZ R185, R187, R182 ;  /* 0x000000b6bbb95220 */ /* 0x000fe20000410000 */
[----:B------:R-:W-:Y:S01]  /*4880*/  @P1 SHF.L.U32 R177, R177, 0x10, RZ ;  /* 0x00000010b1b11819 */ /* 0x000fe200000006ff */
[----:B------:R-:W-:Y:S01]  /*4890*/  FMUL.FTZ R186, R43, R232 ;  /* 0x000000e82bba7220 */ /* 0x000fe20000410000 */
[----:B------:R-:W-:Y:S01]  /*48a0*/  FSEL R182, R183, RZ, P5 ;  /* 0x000000ffb7b67208 */ /* 0x000fe20002800000 */
[----:B------:R-:W-:Y:S01]  /*48b0*/  FADD.FTZ R233, R208, -R233 ;  /* 0x800000e9d0e97221 */ /* 0x000fe20000010000 */
[C---:B------:R-:W-:Y:S01]  /*48c0*/  LOP3.LUT P5, RZ, R227.reuse, 0xff0000, RZ, 0xc0, !PT ;  /* 0x00ff0000e3ff7812 */ /* 0x040fe200078ac0ff */
[C---:B------:R-:W-:Y:S01]  /*48d0*/  FFMA.FTZ R220, R188.reuse, R229, R160 ;  /* 0x000000e5bcdc7223 */ /* 0x040fe200000100a0 */
[----:B------:R-:W-:Y:S01]  /*48e0*/  LOP3.LUT P6, RZ, R227, 0xff00, RZ, 0xc0, !PT ;  /* 0x0000ff00e3ff7812 */ /* 0x000fe200078cc0ff */
[----:B------:R-:W-:Y:S01]  /*48f0*/  FFMA.FTZ R230, R188, R231, R162 ;  /* 0x000000e7bce67223 */ /* 0x000fe200000100a2 */
[----:B------:R-:W-:Y:S01]  /*4900*/  @P1 FMUL.FTZ R184, R232, R177 ;  /* 0x000000b1e8b81220 */ /* 0x000fe20000410000 */
[----:B------:R-:W-:Y:S01]  /*4910*/  FSEL R177, R186, RZ, P1 ;  /* 0x000000ffbab17208 */ /* 0x000fe20000800000 */
[----:B------:R-:W-:Y:S01]  /*4920*/  FFMA.FTZ R186, R188, R233, R161 ;  /* 0x000000e9bcba7223 */ /* 0x000fe200000100a1 */
[-C--:B------:R-:W-:Y:S01]  /*4930*/  FMUL.FTZ R220, R220, R23.reuse ;  /* 0x00000017dcdc7220 */ /* 0x080fe20000410000 */
[-C--:B------:R-:W-:Y:S01]  /*4940*/  FMUL.FTZ R230, R230, R23.reuse ;  /* 0x00000017e6e67220 */ /* 0x080fe20000410000 */
[----:B------:R-:W-:Y:S01]  /*4950*/  ISETP.GE.U32.AND P1, PT, R226, RZ, PT ;  /* 0x000000ffe200720c */ /* 0x000fe20003f26070 */
[----:B------:R-:W-:Y:S01]  /*4960*/  FMUL.FTZ R186, R186, R23 ;  /* 0x00000017baba7220 */ /* 0x000fe20000410000 */
[----:B------:R-:W-:Y:S01]  /*4970*/  FMUL.FTZ R231, R220, UR13 ;  /* 0x0000000ddce77c20 */ /* 0x000fe20008410000 */
[----:B------:R-:W-:Y:S01]  /*4980*/  FMUL.FTZ R230, R230, UR13 ;  /* 0x0000000de6e67c20 */ /* 0x000fe20008410000 */
[----:B------:R-:W-:Y:S01]  /*4990*/  HFMA2 R187, -RZ, RZ, 0, 0 ;  /* 0x00000000ffbb7431 */ /* 0x000fe200000001ff */
[----:B------:R-:W-:Y:S01]  /*49a0*/  @P5 SHF.L.U32 R229, R179, 0x10, RZ ;  /* 0x00000010b3e55819 */ /* 0x000fe200000006ff */
[----:B------:R-:W-:Y:S01]  /*49b0*/  FFMA.FTZ R233, R206, R180, R181 ;  /* 0x000000b4cee97223 */ /* 0x000fe200000100b5 */
[----:B------:R-:W-:Y:S01]  /*49c0*/  ISETP.GE.U32.AND.EX P1, PT, R227, 0x1000000, PT, P1 ;  /* 0x01000000e300780c */ /* 0x000fe20003f26110 */
[----:B------:R-:W-:Y:S01]  /*49d0*/  FMUL.FTZ R220, R186, UR13 ;  /* 0x0000000dbadc7c20 */ /* 0x000fe20008410000 */
[----:B------:R-:W-:Y:S01]  /*49e0*/  @P2 SHF.L.U32 R228, R178, 0x10, RZ ;  /* 0x00000010b2e42819 */ /* 0x000fe200000006ff */
[----:B------:R-:W-:Y:S01]  /*49f0*/  FMUL.FTZ R186, R46, R230 ;  /* 0x000000e62eba7220 */ /* 0x000fe20000410000 */
[----:B------:R-:W-:Y:S01]  /*4a00*/  @P6 PRMT R179, R178, 0x7632, R179 ;  /* 0x00007632b2b36816 */ /* 0x000fe200000000b3 */
[----:B------:R-:W-:Y:S01]  /*4a10*/  FMUL.FTZ R178, R44, R231 ;  /* 0x000000e72cb27220 */ /* 0x000fe20000410000 */
[----:B------:R-:W-:Y:S01]  /*4a20*/  FADD.FTZ R232, R204, -R233 ;  /* 0x800000e9cce87221 */ /* 0x000fe20000010000 */
[----:B------:R-:W-:Y:S01]  /*4a30*/  MOV R183, RZ ;  /* 0x000000ff00b77202 */ /* 0x000fe20000000f00 */
[----:B------:R-:W-:Y:S01]  /*4a40*/  @P2 FMUL.FTZ R187, R231, R228 ;  /* 0x000000e4e7bb2220 */ /* 0x000fe20000410000 */
[----:B------:R-:W-:Y:S01]  /*4a50*/  @P5 FMUL.FTZ R183, R230, R229 ;  /* 0x000000e5e6b75220 */ /* 0x000fe20000410000 */
[----:B------:R-:W-:Y:S01]  /*4a60*/  HFMA2 R228, -RZ, RZ, 0, 0 ;  /* 0x00000000ffe47431 */ /* 0x000fe200000001ff */
[----:B------:R-:W-:Y:S01]  /*4a70*/  FSEL R178, R178, RZ, P2 ;  /* 0x000000ffb2b27208 */ /* 0x000fe20001000000 */
[----:B------:R-:W-:Y:S01]  /*4a80*/  FFMA.FTZ R232, R188, R232, R163 ;  /* 0x000000e8bce87223 */ /* 0x000fe200000100a3 */
[----:B------:R-:W-:Y:S01]  /*4a90*/  FSEL R186, R186, RZ, P5 ;  /* 0x000000ffbaba7208 */ /* 0x000fe20002800000 */
[-C--:B------:R-:W-:Y:S01]  /*4aa0*/  FFMA.FTZ R234, R221, R180.reuse, R181 ;  /* 0x000000b4ddea7223 */ /* 0x080fe200000100b5 */
[----:B------:R-:W-:Y:S01]  /*4ab0*/  @P6 SHF.L.U32 R229, R179, 0x10, RZ ;  /* 0x00000010b3e56819 */ /* 0x000fe200000006ff */
[----:B------:R-:W-:Y:S01]  /*4ac0*/  FMUL.FTZ R232, R232, R23 ;  /* 0x00000017e8e87220 */ /* 0x000fe20000410000 */
[C---:B------:R-:W-:Y:S01]  /*4ad0*/  LOP3.LUT P2, RZ, R226.reuse, 0xff, RZ, 0xc0, !PT ;  /* 0x000000ffe2ff7812 */ /* 0x040fe2000784c0ff */
[----:B------:R-:W-:Y:S01]  /*4ae0*/  FADD.FTZ R231, R219, -R234 ;  /* 0x800000eadbe77221 */ /* 0x000fe20000010000 */
[----:B------:R-:W-:Y:S01]  /*4af0*/  LOP3.LUT P5, RZ, R226, 0xff00, RZ, 0xc0, !PT ;  /* 0x0000ff00e2ff7812 */ /* 0x000fe200078ac0ff */
[----:B------:R-:W-:Y:S01]  /*4b00*/  @P6 FMUL.FTZ R228, R220, R229 ;  /* 0x000000e5dce46220 */ /* 0x000fe20000410000 */
[----:B------:R-:W-:Y:S01]  /*4b10*/  @P1 PRMT R179, R179, 0x7632, R179 ;  /* 0x00007632b3b31816 */ /* 0x000fe200000000b3 */
[----:B------:R-:W-:Y:S01]  /*4b20*/  FFMA.FTZ R229, R218, R180, R181 ;  /* 0x000000b4dae57223 */ /* 0x000fe200000100b5 */
[----:B------:R-:W-:Y:S01]  /*4b30*/  FMUL.FTZ R236, R232, UR13 ;  /* 0x0000000de8ec7c20 */ /* 0x000fe20008410000 */
[----:B------:R-:W-:Y:S01]  /*4b40*/  FFMA.FTZ R232, R188, R231, R156 ;  /* 0x000000e7bce87223 */ /* 0x000fe2000001009c */
[----:B------:R-:W-:Y:S01]  /*4b50*/  @P1 SHF.L.U32 R179, R179, 0x10, RZ ;  /* 0x00000010b3b31819 */ /* 0x000fe200000006ff */
[----:B------:R-:W-:Y:S01]  /*4b60*/  FADD.FTZ R234, R216, -R229 ;  /* 0x800000e5d8ea7221 */ /* 0x000fe20000010000 */
[----:B------:R-:W-:Y:S01]  /*4b70*/  MOV R230, RZ ;  /* 0x000000ff00e67202 */ /* 0x000fe20000000f00 */
[----:B------:R-:W-:Y:S01]  /*4b80*/  FMUL.FTZ R232, R232, R23 ;  /* 0x00000017e8e87220 */ /* 0x000fe20000410000 */
[----:B------:R-:W-:Y:S01]  /*4b90*/  FADD.FTZ R138, R138, R183 ;  /* 0x000000b78a8a7221 */ /* 0x000fe20000010000 */
[----:B------:R-:W-:Y:S01]  /*4ba0*/  @P2 SHF.L.U32 R229, R176, 0x10, RZ ;  /* 0x00000010b0e52819 */ /* 0x000fe200000006ff */
[----:B------:R-:W-:Y:S01]  /*4bb0*/  @P1 FMUL.FTZ R230, R236, R179 ;  /* 0x000000b3ece61220 */ /* 0x000fe20000410000 */
[----:B------:R-:W-:Y:S01]  /*4bc0*/  @P5 PRMT R231, R176, 0x7632, R231 ;  /* 0x00007632b0e75816 */ /* 0x000fe200000000e7 */
[----:B------:R-:W-:Y:S01]  /*4bd0*/  FFMA.FTZ R176, R188, R234, R157 ;  /* 0x000000eabcb07223 */ /* 0x000fe2000001009d */
[----:B------:R-:W-:-:S02]  /*4be0*/  HFMA2 R179, -RZ, RZ, 0, 0 ;  /* 0x00000000ffb37431 */ /* 0x000fc400000001ff */
[----:B------:R-:W-:Y:S01]  /*4bf0*/  FMUL.FTZ R233, R232, UR13 ;  /* 0x0000000de8e97c20 */ /* 0x000fe20008410000 */
[----:B------:R-:W-:Y:S01]  /*4c00*/  @P5 SHF.L.U32 R231, R231, 0x10, RZ ;  /* 0x00000010e7e75819 */ /* 0x000fe200000006ff */
[----:B------:R-:W-:Y:S01]  /*4c10*/  FMUL.FTZ R176, R176, R23 ;  /* 0x00000017b0b07220 */ /* 0x000fe20000410000 */
[----:B------:R-:W-:Y:S01]  /*4c20*/  FMUL.FTZ R183, R47, R236 ;  /* 0x000000ec2fb77220 */ /* 0x000fe20000410000 */
[----:B------:R-:W-:Y:S01]  /*4c30*/  FMUL.FTZ R220, R45, R220 ;  /* 0x000000dc2ddc7220 */ /* 0x000fe20000410000 */
[----:B------:R-:W-:Y:S01]  /*4c40*/  @P2 FMUL.FTZ R179, R233, R229 ;  /* 0x000000e5e9b32220 */ /* 0x000fe20000410000 */
[----:B------:R-:W-:Y:S01]  /*4c50*/  FMUL.FTZ R234, R176, UR13 ;  /* 0x0000000db0ea7c20 */ /* 0x000fe20008410000 */
[----:B------:R-:W-:Y:S01]  /*4c60*/  FMUL.FTZ R176, R40, R233 ;  /* 0x000000e928b07220 */ /* 0x000fe20000410000 */
[----:B------:R-:W-:Y:S01]  /*4c70*/  MOV R232, RZ ;  /* 0x000000ff00e87202 */ /* 0x000fe20000000f00 */
[----:B------:R-:W-:Y:S01]  /*4c80*/  FADD.FTZ R132, R132, R179 ;  /* 0x000000b384847221 */ /* 0x000fe20000010000 */
[----:B------:R-:W-:Y:S01]  /*4c90*/  FMUL.FTZ R179, R41, R234 ;  /* 0x000000ea29b37220 */ /* 0x000fe20000410000 */
[----:B------:R-:W-:Y:S01]  /*4ca0*/  FADD.FTZ R134, R134, R185 ;  /* 0x000000b986867221 */ /* 0x000fe20000010000 */
[----:B------:R-:W-:Y:S01]  /*4cb0*/  FADD.FTZ R136, R136, R187 ;  /* 0x000000bb88887221 */ /* 0x000fe20000010000 */
        /* <DEDUP_REMOVED lines=12> */
[----:B------:R-:W-:Y:S01]  /*4d80*/  F2FP.BF16.F32.PACK_AB R176, R185, R176 ;  /* 0x000000b0b9b0723e */ /* 0x000fe200000010ff */
[----:B------:R-:W-:Y:S06]  /*4d90*/  BRA `(.L_x_6207) ;  /* 0x00000004009c7947 */ /* 0x000fec0003800000 */
.L_x_6206:
[-CC-:B------:R-:W-:Y:S01]  /*4da0*/  FFMA.FTZ R88, R217, R180.reuse, R181.reuse ;  /* 0x000000b4d9587223 */ /* 0x180fe200000100b5 */
[C---:B------:R-:W-:Y:S01]  /*4db0*/  LOP3.LUT P6, RZ, R226.reuse, 0xff0000, RZ, 0xc0, !PT ;  /* 0x00ff0000e2ff7812 */ /* 0x040fe200078cc0ff */
[----:B------:R-:W-:Y:S01]  /*4dc0*/  HFMA2 R229, -RZ, RZ, 0, 0 ;  /* 0x00000000ffe57431 */ /* 0x000fe200000001ff */
[----:B------:R-:W-:Y:S01]  /*4dd0*/  LOP3.LUT P5, RZ, R227, 0xff, RZ, 0xc0, !PT ;  /* 0x000000ffe3ff7812 */ /* 0x000fe200078ac0ff */
[----:B------:R-:W-:Y:S01]  /*4de0*/  FADD.FTZ R89, R215, -R88 ;  /* 0x80000058d7597221 */ /* 0x000fe20000010000 */
[----:B------:R-:W-:Y:S02]  /*4df0*/  LOP3.LUT P1, RZ, R226, 0xff000000, RZ, 0xc0, !PT ;  /* 0xff000000e2ff7812 */ /* 0x000fe4000782c0ff */
[----:B------:R-:W-:Y:S02]  /*4e00*/  CS2R R186, SRZ ;  /* 0x0000000000ba7805 */ /* 0x000fe4000001ff00 */
[----:B------:R-:W-:Y:S01]  /*4e10*/  LOP3.LUT P2, RZ, R227, 0xff0000, RZ, 0xc0, !PT ;  /* 0x00ff0000e3ff7812 */ /* 0x000fe2000784c0ff */
[----:B------:R-:W-:Y:S01]  /*4e20*/  FFMA.FTZ R90, R188, R89, R158 ;  /* 0x00000059bc5a7223 */ /* 0x000fe2000001009e */
[----:B------:R-:W-:Y:S01]  /*4e30*/  FFMA.FTZ R89, R214, R180, R181 ;  /* 0x000000b4d6597223 */ /* 0x000fe200000100b5 */
[----:B------:R-:W-:-:S02]  /*4e40*/  MOV R185, RZ ;  /* 0x000000ff00b97202 */ /* 0x000fc40000000f00 */
[----:B------:R-:W-:Y:S01]  /*4e50*/  FMUL.FTZ R88, R90, R23 ;  /* 0x000000175a587220 */ /* 0x000fe20000410000 */
[----:B------:R-:W-:Y:S01]  /*4e60*/  FADD.FTZ R89, R212, -R89 ;  /* 0x80000059d4597221 */ /* 0x000fe20000010000 */
[----:B-----5:R-:W-:Y:S02]  /*4e70*/  @P6 SHF.L.U32 R120, R177, 0x10, RZ ;  /* 0x00000010b1786819 */ /* 0x020fe400000006ff */
[----:B------:R-:W-:Y:S01]  /*4e80*/  FMUL.FTZ R123, R88, UR13 ;  /* 0x0000000d587b7c20 */ /* 0x000fe20008410000 */
[-C--:B------:R-:W-:Y:S01]  /*4e90*/  FFMA.FTZ R88, R213, R180.reuse, R181 ;  /* 0x000000b4d5587223 */ /* 0x080fe200000100b5 */
[----:B------:R-:W-:Y:S01]  /*4ea0*/  FFMA.FTZ R91, R188, R89, R159 ;  /* 0x00000059bc5b7223 */ /* 0x000fe2000001009f */
[----:B0-----:R-:W-:Y:S01]  /*4eb0*/  @P5 SHF.L.U32 R182, R178, 0x10, RZ ;  /* 0x00000010b2b65819 */ /* 0x001fe200000006ff */
[----:B------:R-:W-:Y:S01]  /*4ec0*/  @P6 FMUL.FTZ R229, R120, R123 ;  /* 0x0000007b78e56220 */ /* 0x000fe20000410000 */
[----:B------:R-:W-:Y:S01]  /*4ed0*/  FFMA.FTZ R120, R209, R180, R181 ;  /* 0x000000b4d1787223 */ /* 0x000fe200000100b5 */
[----:B------:R-:W-:Y:S01]  /*4ee0*/  FADD.FTZ R121, R211, -R88 ;  /* 0x80000058d3797221 */ /* 0x000fe20000010000 */
[----:B------:R-:W-:Y:S01]  /*4ef0*/  FMUL.FTZ R88, R91, R23 ;  /* 0x000000175b587220 */ /* 0x000fe20000410000 */
[----:B------:R-:W-:Y:S01]  /*4f00*/  @P1 PRMT R177, R177, 0x7632, R177 ;  /* 0x00007632b1b11816 */ /* 0x000fe200000000b1 */
[----:B------:R-:W-:Y:S01]  /*4f10*/  FADD.FTZ R183, R207, -R120 ;  /* 0x80000078cfb77221 */ /* 0x000fe20000010000 */
[----:B------:R-:W-:Y:S01]  /*4f20*/  FFMA.FTZ R120, R188, R121, R160 ;  /* 0x00000079bc787223 */ /* 0x000fe200000100a0 */
[----:B------:R-:W-:Y:S01]  /*4f30*/  FMUL.FTZ R88, R88, UR13 ;  /* 0x0000000d58587c20 */ /* 0x000fe20008410000 */
[----:B------:R-:W-:Y:S01]  /*4f40*/  @P1 SHF.L.U32 R177, R177, 0x10, RZ ;  /* 0x00000010b1b11819 */ /* 0x000fe200000006ff */
[----:B------:R-:W-:Y:S01]  /*4f50*/  FFMA.FTZ R122, R188, R183, R162 ;  /* 0x000000b7bc7a7223 */ /* 0x000fe200000100a2 */
[-C--:B------:R-:W-:Y:S01]  /*4f60*/  FMUL.FTZ R89, R120, R23.reuse ;  /* 0x0000001778597220 */ /* 0x080fe20000410000 */
[----:B------:R-:W-:Y:S01]  /*4f70*/  @P2 SHF.L.U32 R184, R179, 0x10, RZ ;  /* 0x00000010b3b82819 */ /* 0x000fe200000006ff */
[----:B------:R-:W-:Y:S01]  /*4f80*/  FADD.FTZ R134, R134, R229 ;  /* 0x000000e586867221 */ /* 0x000fe20000010000 */
[----:B------:R-:W-:Y:S01]  /*4f90*/  FMUL.FTZ R121, R122, R23 ;  /* 0x000000177a797220 */ /* 0x000fe20000410000 */
[----:B------:R-:W-:Y:S01]  /*4fa0*/  FMUL.FTZ R89, R89, UR13 ;  /* 0x0000000d59597c20 */ /* 0x000fe20008410000 */
[-C--:B------:R-:W-:Y:S01]  /*4fb0*/  @P1 FMUL.FTZ R186, R177, R88.reuse ;  /* 0x00000058b1ba1220 */ /* 0x080fe20000410000 */
[----:B------:R-:W-:Y:S01]  /*4fc0*/  FMUL.FTZ R177, R42, R123 ;  /* 0x0000007b2ab17220 */ /* 0x000fe20000410000 */
[----:B------:R-:W-:Y:S01]  /*4fd0*/  FMUL.FTZ R121, R121, UR13 ;  /* 0x0000000d79797c20 */ /* 0x000fe20008410000 */
[-C--:B------:R-:W-:Y:S01]  /*4fe0*/  @P5 FMUL.FTZ R187, R182, R89.reuse ;  /* 0x00000059b6bb5220 */ /* 0x080fe20000410000 */
[----:B------:R-:W-:Y:S01]  /*4ff0*/  FMUL.FTZ R182, R43, R88 ;  /* 0x000000582bb67220 */ /* 0x000fe20000410000 */
[----:B------:R-:W-:Y:S01]  /*5000*/  FMUL.FTZ R183, R44, R89 ;  /* 0x000000592cb77220 */ /* 0x000fe20000410000 */
[-C--:B------:R-:W-:Y:S01]  /*5010*/  @P2 FMUL.FTZ R185, R184, R121.reuse ;  /* 0x00000079b8b92220 */ /* 0x080fe20000410000 */
[-CC-:B------:R-:W-:Y:S01]  /*5020*/  FFMA.FTZ R89, R210, R180.reuse, R181.reuse ;  /* 0x000000b4d2597223 */ /* 0x180fe200000100b5 */
[----:B------:R-:W-:Y:S01]  /*5030*/  FMUL.FTZ R184, R46, R121 ;  /* 0x000000792eb87220 */ /* 0x000fe20000410000 */
[----:B------:R-:W-:Y:S01]  /*5040*/  FSEL R182, R182, RZ, P1 ;  /* 0x000000ffb6b67208 */ /* 0x000fe20000800000 */
[-C--:B------:R-:W-:Y:S01]  /*5050*/  FFMA.FTZ R121, R206, R180.reuse, R181 ;  /* 0x000000b4ce797223 */ /* 0x080fe200000100b5 */
[----:B------:R-:W-:Y:S01]  /*5060*/  ISETP.GE.U32.AND P1, PT, R226, RZ, PT ;  /* 0x000000ffe200720c */ /* 0x000fe20003f26070 */
[----:B------:R-:W-:Y:S01]  /*5070*/  FADD.FTZ R89, R208, -R89 ;  /* 0x80000059d0597221 */ /* 0x000fe20000010000 */
[----:B------:R-:W-:Y:S01]  /*5080*/  FSEL R177, R177, RZ, P6 ;  /* 0x000000ffb1b17208 */ /* 0x000fe20003000000 */
[----:B------:R-:W-:Y:S01]  /*5090*/  FADD.FTZ R228, R204, -R121 ;  /* 0x80000079cce47221 */ /* 0x000fe20000010000 */
[C---:B------:R-:W-:Y:S01]  /*50a0*/  ISETP.GE.U32.AND.EX P1, PT, R227.reuse, 0x1000000, PT, P1 ;  /* 0x01000000e300780c */ /* 0x040fe20003f26110 */
[----:B------:R-:W-:Y:S01]  /*50b0*/  FFMA.FTZ R121, R188, R89, R161 ;  /* 0x00000059bc797223 */ /* 0x000fe200000100a1 */
[----:B------:R-:W-:Y:S01]  /*50c0*/  LOP3.LUT P6, RZ, R227, 0xff00, RZ, 0xc0, !PT ;  /* 0x0000ff00e3ff7812 */ /* 0x000fe200078cc0ff */
[-CC-:B------:R-:W-:Y:S01]  /*50d0*/  FFMA.FTZ R88, R221, R180.reuse, R181.reuse ;  /* 0x000000b4dd587223 */ /* 0x180fe200000100b5 */
[----:B------:R-:W-:Y:S01]  /*50e0*/  FFMA.FTZ R89, R218, R180, R181 ;  /* 0x000000b4da597223 */ /* 0x000fe200000100b5 */
[----:B------:R-:W-:Y:S01]  /*50f0*/  FSEL R183, R183, RZ, P5 ;  /* 0x000000ffb7b77208 */ /* 0x000fe20002800000 */
[----:B------:R-:W-:Y:S01]  /*5100*/  FFMA.FTZ R123, R188, R228, R163 ;  /* 0x000000e4bc7b7223 */ /* 0x000fe200000100a3 */
[----:B------:R-:W-:Y:S01]  /*5110*/  FSEL R184, R184, RZ, P2 ;  /* 0x000000ffb8b87208 */ /* 0x000fe20001000000 */
[----:B------:R-:W-:Y:S01]  /*5120*/  FADD.FTZ R228, R216, -R89 ;  /* 0x80000059d8e47221 */ /* 0x000fe20000010000 */
[C---:B------:R-:W-:Y:S01]  /*5130*/  LOP3.LUT P5, RZ, R226.reuse, 0xff, RZ, 0xc0, !PT ;  /* 0x000000ffe2ff7812 */ /* 0x040fe200078ac0ff */
[-C--:B------:R-:W-:Y:S01]  /*5140*/  FMUL.FTZ R89, R123, R23.reuse ;  /* 0x000000177b597220 */ /* 0x080fe20000410000 */
[----:B------:R-:W-:Y:S01]  /*5150*/  LOP3.LUT P2, RZ, R226, 0xff00, RZ, 0xc0, !PT ;  /* 0x0000ff00e2ff7812 */ /* 0x000fe2000784c0ff */
[----:B------:R-:W-:Y:S01]  /*5160*/  FADD.FTZ R138, R138, R185 ;  /* 0x000000b98a8a7221 */ /* 0x000fe20000010000 */
[----:B------:R-:W-:Y:S01]  /*5170*/  @P1 PRMT R233, R179, 0x7632, R233 ;  /* 0x00007632b3e91816 */ /* 0x000fe200000000e9 */
[----:B------:R-:W-:Y:S01]  /*5180*/  FADD.FTZ R179, R219, -R88 ;  /* 0x80000058dbb37221 */ /* 0x000fe20000010000 */
[----:B------:R-:W-:Y:S01]  /*5190*/  FMUL.FTZ R88, R121, R23 ;  /* 0x0000001779587220 */ /* 0x000fe20000410000 */
[----:B------:R-:W-:Y:S01]  /*51a0*/  @P6 PRMT R231, R178, 0x7632, R231 ;  /* 0x00007632b2e76816 */ /* 0x000fe200000000e7 */
[----:B------:R-:W-:Y:S01]  /*51b0*/  FMUL.FTZ R234, R89, UR13 ;  /* 0x0000000d59ea7c20 */ /* 0x000fe20008410000 */
[----:B------:R-:W-:Y:S01]  /*51c0*/  FFMA.FTZ R89, R188, R228, R157 ;  /* 0x000000e4bc597223 */ /* 0x000fe2000001009d */
[----:B------:R-:W-:Y:S01]  /*51d0*/  FMUL.FTZ R232, R88, UR13 ;  /* 0x0000000d58e87c20 */ /* 0x000fe20008410000 */
[----:B------:R-:W-:Y:S01]  /*51e0*/  FFMA.FTZ R88, R188, R179, R156 ;  /* 0x000000b3bc587223 */ /* 0x000fe2000001009c */
[----:B------:R-:W-:Y:S01]  /*51f0*/  HFMA2 R178, -RZ, RZ, 0, 0 ;  /* 0x00000000ffb27431 */ /* 0x000fe200000001ff */
[----:B------:R-:W-:Y:S01]  /*5200*/  @P6 SHF.L.U32 R231, R231, 0x10, RZ ;  /* 0x00000010e7e76819 */ /* 0x000fe200000006ff */
[-C--:B------:R-:W-:Y:S01]  /*5210*/  FMUL.FTZ R228, R89, R23.reuse ;  /* 0x0000001759e47220 */ /* 0x080fe20000410000 */
[----:B------:R-:W-:Y:S01]  /*5220*/  @P1 SHF.L.U32 R233, R233, 0x10, RZ ;  /* 0x00000010e9e91819 */ /* 0x000fe200000006ff */
[----:B------:R-:W-:Y:S01]  /*5230*/  FMUL.FTZ R179, R88, R23 ;  /* 0x0000001758b37220 */ /* 0x000fe20000410000 */
[C---:B------:R-:W-:Y:S01]  /*5240*/  @P5 SHF.L.U32 R220, R176.reuse, 0x10, RZ ;  /* 0x00000010b0dc5819 */ /* 0x040fe200000006ff */
[----:B------:R-:W-:Y:S01]  /*5250*/  @P6 FMUL.FTZ R178, R231, R232 ;  /* 0x000000e8e7b26220 */ /* 0x000fe20000410000 */
[----:B------:R-:W-:Y:S01]  /*5260*/  @P2 PRMT R230, R176, 0x7632, R230 ;  /* 0x00007632b0e62816 */ /* 0x000fe200000000e6 */
[----:B------:R-:W-:Y:S01]  /*5270*/  FMUL.FTZ R228, R228, UR13 ;  /* 0x0000000de4e47c20 */ /* 0x000fe20008410000 */
[----:B------:R-:W-:Y:S01]  /*5280*/  MOV R176, RZ ;  /* 0x000000ff00b07202 */ /* 0x000fe20000000f00 */
[-C--:B------:R-:W-:Y:S01]  /*5290*/  @P1 FMUL.FTZ R176, R233, R234.reuse ;  /* 0x000000eae9b01220 */ /* 0x080fe20000410000 */
[----:B------:R-:W-:Y:S01]  /*52a0*/  FMUL.FTZ R233, R179, UR13 ;  /* 0x0000000db3e97c20 */ /* 0x000fe20008410000 */
[----:B------:R-:W-:Y:S01]  /*52b0*/  FADD.FTZ R137, R137, R178 ;  /* 0x000000b289897221 */ /* 0x000fe20000010000 */
[----:B------:R-:W-:Y:S01]  /*52c0*/  @P2 SHF.L.U32 R235, R230, 0x10, RZ ;  /* 0x00000010e6eb2819 */ /* 0x000fe200000006ff */
[----:B------:R-:W-:Y:S01]  /*52d0*/  FADD.FTZ R139, R139, R176 ;  /* 0x000000b08b8b7221 */ /* 0x000fe20000010000 */
[----:B------:R-:W-:Y:S01]  /*52e0*/  FMUL.FTZ R185, R47, R234 ;  /* 0x000000ea2fb97220 */ /* 0x000fe20000410000 */
[----:B------:R-:W-:Y:S01]  /*52f0*/  FMUL.FTZ R179, R45, R232 ;  /* 0x000000e82db37220 */ /* 0x000fe20000410000 */
[-C--:B------:R-:W-:Y:S01]  /*5300*/  FMUL.FTZ R176, R40, R233.reuse ;  /* 0x000000e928b07220 */ /* 0x080fe20000410000 */
[-C--:B------:R-:W-:Y:S01]  /*5310*/  FMUL.FTZ R178, R41, R228.reuse ;  /* 0x000000e429b27220 */ /* 0x080fe20000410000 */
[----:B------:R-:W-:Y:S01]  /*5320*/  CS2R R230, SRZ ;  /* 0x0000000000e67805 */ /* 0x000fe2000001ff00 */
        /* <DEDUP_REMOVED lines=14> */
.L_x_6207:
        /* <DEDUP_REMOVED lines=10> */
.L_x_6205:
[----:B------:R-:W-:Y:S05]  /*54b0*/  BSYNC.RECONVERGENT B2 ;  /* 0x0000000000027941 */ /* 0x000fea0003800200 */
.L_x_6204:
        /* <DEDUP_REMOVED lines=13> */
[----:B------:R-:W-:Y:S02]  /*5590*/  HFMA2 R187, -RZ, RZ, 0, 0 ;  /* 0x00000000ffbb7431 */ /* 0x000fe400000001ff */
[----:B------:R-:W-:Y:S01]  /*55a0*/  FADD.FTZ R123, R198, -R91 ;  /* 0x8000005bc67b7221 */ /* 0x000fe20000010000 */
[C---:B------:R-:W-:Y:S01]  /*55b0*/  LOP3.LUT P4, RZ, R225.reuse, 0xff0000, RZ, 0xc0, !PT ;  /* 0x00ff0000e1ff7812 */ /* 0x040fe2000788c0ff */
[C---:B------:R-:W-:Y:S01]  /*55c0*/  FFMA.FTZ R90, R188.reuse, R89, R30 ;  /* 0x00000059bc5a7223 */ /* 0x040fe2000001001e */
[----:B------:R-:W-:Y:S01]  /*55d0*/  LOP3.LUT P5, RZ, R225, 0xff, RZ, 0xc0, !PT ;  /* 0x000000ffe1ff7812 */ /* 0x000fe200078ac0ff */
[----:B------:R-:W-:Y:S01]  /*55e0*/  FFMA.FTZ R122, R188, R123, R26 ;  /* 0x0000007bbc7a7223 */ /* 0x000fe2000001001a */
[----:B------:R-:W-:Y:S01]  /*55f0*/  CS2R R184, SRZ ;  /* 0x0000000000b87805 */ /* 0x000fe2000001ff00 */
[-C--:B------:R-:W-:Y:S01]  /*5600*/  FMUL.FTZ R88, R90, R23.reuse ;  /* 0x000000175a587220 */ /* 0x080fe20000410000 */
[----:B0-----:R-:W-:Y:S01]  /*5610*/  MOV R183, RZ ;  /* 0x000000ff00b77202 */ /* 0x001fe20000000f00 */
[----:B------:R-:W-:Y:S01]  /*5620*/  FMUL.FTZ R123, R122, R23 ;  /* 0x000000177a7b7220 */ /* 0x000fe20000410000 */
[C---:B-----5:R-:W-:Y:S01]  /*5630*/  @P6 SHF.L.U32 R89, R177.reuse, 0x10, RZ ;  /* 0x00000010b1596819 */ /* 0x060fe200000006ff */
[----:B------:R-:W-:Y:S01]  /*5640*/  FMUL.FTZ R182, R88, UR13 ;  /* 0x0000000d58b67c20 */ /* 0x000fe20008410000 */
[-C--:B------:R-:W-:Y:S01]  /*5650*/  FFMA.FTZ R88, R190, R180.reuse, R181 ;  /* 0x000000b4be587223 */ /* 0x080fe200000100b5 */
[----:B------:R-:W-:Y:S01]  /*5660*/  @P2 PRMT R177, R177, 0x7632, R177 ;  /* 0x00007632b1b12816 */ /* 0x000fe200000000b1 */
[----:B------:R-:W-:Y:S01]  /*5670*/  FMUL.FTZ R123, R123, UR13 ;  /* 0x0000000d7b7b7c20 */ /* 0x000fe20008410000 */
[----:B------:R-:W-:Y:S01]  /*5680*/  @P6 FMUL.FTZ R187, R182, R89 ;  /* 0x00000059b6bb6220 */ /* 0x000fe20000410000 */
[----:B------:R-:W-:Y:S01]  /*5690*/  FADD.FTZ R88, R197, -R88 ;  /* 0x80000058c5587221 */ /* 0x000fe20000010000 */
[----:B------:R-:W-:Y:S01]  /*56a0*/  FFMA.FTZ R89, R191, R180, R181 ;  /* 0x000000b4bf597223 */ /* 0x000fe200000100b5 */
[----:B------:R-:W-:Y:S01]  /*56b0*/  @P2 SHF.L.U32 R177, R177, 0x10, RZ ;  /* 0x00000010b1b12819 */ /* 0x000fe200000006ff */
[----:B------:R-:W-:Y:S01]  /*56c0*/  FMUL.FTZ R220, R62, R123 ;  /* 0x0000007b3edc7220 */ /* 0x000fe20000410000 */
[----:B------:R-:W-:Y:S01]  /*56d0*/  FFMA.FTZ R91, R188, R88, R31 ;  /* 0x00000058bc5b7223 */ /* 0x000fe2000001001f */
[----:B------:R-:W-:Y:S01]  /*56e0*/  FADD.FTZ R89, R194, -R89 ;  /* 0x80000059c2597221 */ /* 0x000fe20000010000 */
[----:B------:R-:W-:Y:S01]  /*56f0*/  @P5 SHF.L.U32 R121, R178, 0x10, RZ ;  /* 0x00000010b2795819 */ /* 0x000fe200000006ff */
[-CC-:B------:R-:W-:Y:S01]  /*5700*/  FFMA.FTZ R230, R200, R180.reuse, R181.reuse ;  /* 0x000000b4c8e67223 */ /* 0x180fe200000100b5 */
[----:B------:R-:W-:Y:S01]  /*5710*/  FMUL.FTZ R88, R91, R23 ;  /* 0x000000175b587220 */ /* 0x000fe20000410000 */
[----:B------:R-:W-:Y:S01]  /*5720*/  FFMA.FTZ R120, R188, R89, R24 ;  /* 0x00000059bc787223 */ /* 0x000fe20000010018 */
[----:B------:R-:W-:Y:S01]  /*5730*/  FSEL R220, R220, RZ, P4 ;  /* 0x000000ffdcdc7208 */ /* 0x000fe20002000000 */
[----:B------:R-:W-:Y:S01]  /*5740*/  FADD.FTZ R232, R201, -R230 ;  /* 0x800000e6c9e87221 */ /* 0x000fe20000010000 */
[----:B------:R-:W-:Y:S01]  /*5750*/  FMUL.FTZ R186, R88, UR13 ;  /* 0x0000000d58ba7c20 */ /* 0x000fe20008410000 */
[----:B------:R-:W-:Y:S01]  /*5760*/  @P4 SHF.L.U32 R88, R179, 0x10, RZ ;  /* 0x00000010b3584819 */ /* 0x000fe200000006ff */
[----:B------:R-:W-:Y:S01]  /*5770*/  FMUL.FTZ R89, R120, R23 ;  /* 0x0000001778597220 */ /* 0x000fe20000410000 */
[--C-:B------:R-:W-:Y:S01]  /*5780*/  FFMA.FTZ R230, R202, R180, R181.reuse ;  /* 0x000000b4cae67223 */ /* 0x100fe200000100b5 */
        /* <DEDUP_REMOVED lines=8> */
[----:B------:R-:W-:Y:S01]  /*5810*/  LOP3.LUT P6, RZ, R225, 0xff00, RZ, 0xc0, !PT ;  /* 0x0000ff00e1ff7812 */ /* 0x000fe200078cc0ff */
[----:B------:R-:W-:Y:S01]  /*5820*/  FADD.FTZ R121, R199, -R88 ;  /* 0x80000058c7797221 */ /* 0x000fe20000010000 */
[----:B------:R-:W-:Y:S01]  /*5830*/  FSEL R182, R182, RZ, P2 ;  /* 0x000000ffb6b67208 */ /* 0x000fe20001000000 */
[----:B------:R-:W-:Y:S01]  /*5840*/  FMUL.FTZ R186, R60, R89 ;  /* 0x000000593cba7220 */ /* 0x000fe20000410000 */
[----:B------:R-:W-:Y:S01]  /*5850*/  ISETP.GE.U32.AND P2, PT, R224, RZ, PT ;  /* 0x000000ffe000720c */ /* 0x000fe20003f46070 */
[----:B------:R-:W-:Y:S01]  /*5860*/  FFMA.FTZ R88, R205, R180, R181 ;  /* 0x000000b4cd587223 */ /* 0x000fe200000100b5 */
[----:B------:R-:W-:Y:S01]  /*5870*/  FFMA.FTZ R121, R188, R121, R25 ;  /* 0x00000079bc797223 */ /* 0x000fe20000010019 */
[----:B------:R-:W-:Y:S01]  /*5880*/  LOP3.LUT P4, RZ, R224, 0xff00, RZ, 0xc0, !PT ;  /* 0x0000ff00e0ff7812 */ /* 0x000fe2000788c0ff */
[----:B------:R-:W-:Y:S01]  /*5890*/  FFMA.FTZ R123, R188, R232, R27 ;  /* 0x000000e8bc7b7223 */ /* 0x000fe2000001001b */
[----:B------:R-:W-:Y:S01]  /*58a0*/  ISETP.GE.U32.AND.EX P2, PT, R225, 0x1000000, PT, P2 ;  /* 0x01000000e100780c */ /* 0x000fe20003f46120 */
[----:B------:R-:W-:Y:S01]  /*58b0*/  FADD.FTZ R233, R203, -R88 ;  /* 0x80000058cbe97221 */ /* 0x000fe20000010000 */
[----:B------:R-:W-:Y:S01]  /*58c0*/  FSEL R186, R186, RZ, P5 ;  /* 0x000000ffbaba7208 */ /* 0x000fe20002800000 */
[----:B------:R-:W-:Y:S01]  /*58d0*/  FMUL.FTZ R88, R121, R23 ;  /* 0x0000001779587220 */ /* 0x000fe20000410000 */
[----:B------:R-:W-:Y:S01]  /*58e0*/  @P6 PRMT R89, R178, 0x7632, R89 ;  /* 0x00007632b2596816 */ /* 0x000fe20000000059 */
[----:B------:R-:W-:Y:S01]  /*58f0*/  HFMA2 R178, -RZ, RZ, 0, 0 ;  /* 0x00000000ffb27431 */ /* 0x000fe200000001ff */
[----:B------:R-:W-:Y:S01]  /*5900*/  LOP3.LUT P5, RZ, R224, 0xff, RZ, 0xc0, !PT ;  /* 0x000000ffe0ff7812 */ /* 0x000fe200078ac0ff */
[----:B------:R-:W-:Y:S01]  /*5910*/  FMUL.FTZ R234, R88, UR13 ;  /* 0x0000000d58ea7c20 */ /* 0x000fe20008410000 */
[----:B------:R-:W-:Y:S01]  /*5920*/  @P6 SHF.L.U32 R89, R89, 0x10, RZ ;  /* 0x0000001059596819 */ /* 0x000fe200000006ff */
[----:B------:R-:W-:Y:S01]  /*5930*/  FADD.FTZ R230, R195, -R230 ;  /* 0x800000e6c3e67221 */ /* 0x000fe20000010000 */
[----:B------:R-:W-:Y:S01]  /*5940*/  FFMA.FTZ R88, R188, R233, R28 ;  /* 0x000000e9bc587223 */ /* 0x000fe2000001001c */
[----:B------:R-:W-:Y:S01]  /*5950*/  @P4 PRMT R231, R176, 0x7632, R231 ;  /* 0x00007632b0e74816 */ /* 0x000fe200000000e7 */
[----:B------:R-:W-:Y:S01]  /*5960*/  FADD.FTZ R146, R146, R183 ;  /* 0x000000b792927221 */ /* 0x000fe20000010000 */
[----:B------:R-:W-:Y:S01]  /*5970*/  @P2 PRMT R229, R179, 0x7632, R229 ;  /* 0x00007632b3e52816 */ /* 0x000fe200000000e5 */
[----:B------:R-:W-:Y:S01]  /*5980*/  FMUL.FTZ R179, R123, R23 ;  /* 0x000000177bb37220 */ /* 0x000fe20000410000 */
[----:B------:R-:W-:Y:S01]  /*5990*/  @P6 FMUL.FTZ R178, R234, R89 ;  /* 0x00000059eab26220 */ /* 0x000fe20000410000 */
[----:B------:R-:W-:Y:S01]  /*59a0*/  FFMA.FTZ R89, R188, R230, R29 ;  /* 0x000000e6bc597223 */ /* 0x000fe2000001001d */
[----:B------:R-:W-:Y:S01]  /*59b0*/  @P2 SHF.L.U32 R229, R229, 0x10, RZ ;  /* 0x00000010e5e52819 */ /* 0x000fe200000006ff */
[----:B------:R-:W-:Y:S01]  /*59c0*/  FMUL.FTZ R236, R179, UR13 ;  /* 0x0000000db3ec7c20 */ /* 0x000fe20008410000 */
[-C--:B------:R-:W-:Y:S01]  /*59d0*/  FMUL.FTZ R179, R88, R23.reuse ;  /* 0x0000001758b37220 */ /* 0x080fe20000410000 */
[----:B------:R-:W-:Y:S01]  /*59e0*/  FMUL.FTZ R230, R89, R23 ;  /* 0x0000001759e67220 */ /* 0x000fe20000410000 */
[----:B------:R-:W-:Y:S01]  /*59f0*/  @P5 SHF.L.U32 R228, R176, 0x10, RZ ;  /* 0x00000010b0e45819 */ /* 0x000fe200000006ff */
[----:B------:R-:W-:Y:S01]  /*5a00*/  FADD.FTZ R145, R145, R178 ;  /* 0x000000b291917221 */ /* 0x000fe20000010000 */
[----:B------:R-:W-:Y:S01]  /*5a10*/  MOV R176, RZ ;  /* 0x000000ff00b07202 */ /* 0x000fe20000000f00 */
[----:B------:R-:W-:Y:S01]  /*5a20*/  @P2 FMUL.FTZ R176, R236, R229 ;  /* 0x000000e5ecb02220 */ /* 0x000fe20000410000 */
[----:B------:R-:W-:Y:S01]  /*5a30*/  FMUL.FTZ R233, R179, UR13 ;  /* 0x0000000db3e97c20 */ /* 0x000fe20008410000 */
[----:B------:R-:W-:Y:S01]  /*5a40*/  FMUL.FTZ R230, R230, UR13 ;  /* 0x0000000de6e67c20 */ /* 0x000fe20008410000 */
[----:B------:R-:W-:-:S02]  /*5a50*/  HFMA2 R229, -RZ, RZ, 0, 0 ;  /* 0x00000000ffe57431 */ /* 0x000fc400000001ff */
        /* <DEDUP_REMOVED lines=23> */
.L_x_6210:
        /* <DEDUP_REMOVED lines=8> */
[----:B------:R-:W-:Y:S01]  /*5c50*/  FFMA.FTZ R182, R188, R183, R30 ;  /* 0x000000b7bcb67223 */ /* 0x000fe2000001001e */
[----:B------:R-:W-:Y:S01]  /*5c60*/  FADD.FTZ R229, R194, -R229 ;  /* 0x800000e5c2e57221 */ /* 0x000fe20000010000 */
[----:B------:R-:W-:Y:S01]  /*5c70*/  FADD.FTZ R231, R198, -R231 ;  /* 0x800000e7c6e77221 */ /* 0x000fe20000010000 */
[----:B------:R-:W-:Y:S01]  /*5c80*/  LOP3.LUT P6, RZ, R225, 0xff00, RZ, 0xc0, !PT ;  /* 0x0000ff00e1ff7812 */ /* 0x000fe200078cc0ff */
[----:B------:R-:W-:Y:S01]  /*5c90*/  FMUL.FTZ R182, R23, R182 ;  /* 0x000000b617b67220 */ /* 0x000fe20000410000 */
[C---:B------:R-:W-:Y:S01]  /*5ca0*/  FFMA.FTZ R228, R188.reuse, R229, R24 ;  /* 0x000000e5bce47223 */ /* 0x040fe20000010018 */
[C---:B-----5:R-:W-:Y:S01]  /*5cb0*/  @P5 SHF.L.U32 R184, R177.reuse, 0x10, RZ ;  /* 0x00000010b1b85819 */ /* 0x060fe200000006ff */
[----:B------:R-:W-:Y:S01]  /*5cc0*/  FFMA.FTZ R234, R188, R231, R26 ;  /* 0x000000e7bcea7223 */ /* 0x000fe2000001001a */
        /* <DEDUP_REMOVED lines=10> */
[----:B------:R-:W-:Y:S01]  /*5d70*/  FADD.FTZ R232, R199, -R232 ;  /* 0x800000e8c7e87221 */ /* 0x000fe20000010000 */
[----:B------:R-:W-:Y:S01]  /*5d80*/  FSEL R182, R182, RZ, P5 ;  /* 0x000000ffb6b67208 */ /* 0x000fe20002800000 */
[----:B------:R-:W-:Y:S01]  /*5d90*/  FMUL.FTZ R231, R220, UR13 ;  /* 0x0000000ddce77c20 */ /* 0x000fe20008410000 */
[C---:B------:R-:W-:Y:S01]  /*5da0*/  FFMA.FTZ R184, R188.reuse, R184, R31 ;  /* 0x000000b8bcb87223 */ /* 0x040fe2000001001f */
[----:B------:R-:W-:Y:S01]  /*5db0*/  LOP3.LUT P5, RZ, R225, 0xff0000, RZ, 0xc0, !PT ;  /* 0x00ff0000e1ff7812 */ /* 0x000fe200078ac0ff */
[----:B------:R-:W-:Y:S01]  /*5dc0*/  FFMA.FTZ R220, R188, R232, R25 ;  /* 0x000000e8bcdc7223 */ /* 0x000fe20000010019 */
[----:B------:R-:W-:Y:S01]  /*5dd0*/  @P4 SHF.L.U32 R230, R178, 0x10, RZ ;  /* 0x00000010b2e64819 */ /* 0x000fe200000006ff */
[C---:B------:R-:W-:Y:S01]  /*5de0*/  FMUL.FTZ R177, R23.reuse, R184 ;  /* 0x000000b817b17220 */ /* 0x040fe20000410000 */
[C---:B------:R-:W-:Y:S01]  /*5df0*/  FMUL.FTZ R184, R23.reuse, R228 ;  /* 0x000000e417b87220 */ /* 0x040fe20000410000 */
[----:B------:R-:W-:Y:S01]  /*5e00*/  FMUL.FTZ R220, R23, R220 ;  /* 0x000000dc17dc7220 */ /* 0x000fe20000410000 */
[----:B------:R-:W-:Y:S01]  /*5e10*/  MOV R183, RZ ;  /* 0x000000ff00b77202 */ /* 0x000fe20000000f00 */
[----:B------:R-:W-:Y:S01]  /*5e20*/  FMUL.FTZ R228, R177, UR13 ;  /* 0x0000000db1e47c20 */ /* 0x000fe20008410000 */
[----:B------:R-:W-:Y:S01]  /*5e30*/  FMUL.FTZ R229, R184, UR13 ;  /* 0x0000000db8e57c20 */ /* 0x000fe20008410000 */
[----:B------:R-:W-:Y:S01]  /*5e40*/  FMUL.FTZ R184, R62, R231 ;  /* 0x000000e73eb87220 */ /* 0x000fe20000410000 */
[----:B------:R-:W-:Y:S01]  /*5e50*/  FMUL.FTZ R220, R220, UR13 ;  /* 0x0000000ddcdc7c20 */ /* 0x000fe20008410000 */
[-C--:B------:R-:W-:Y:S01]  /*5e60*/  FMUL.FTZ R177, R59, R228.reuse ;  /* 0x000000e43bb17220 */ /* 0x080fe20000410000 */
[----:B------:R-:W-:Y:S01]  /*5e70*/  @P2 FMUL.FTZ R186, R233, R228 ;  /* 0x000000e4e9ba2220 */ /* 0x000fe20000410000 */
[----:B------:R-:W-:Y:S01]  /*5e80*/  @P5 SHF.L.U32 R234, R179, 0x10, RZ ;  /* 0x00000010b3ea5819 */ /* 0x000fe200000006ff */
[-C--:B------:R-:W-:Y:S01]  /*5e90*/  @P4 FMUL.FTZ R187, R230, R229.reuse ;  /* 0x000000e5e6bb4220 */ /* 0x080fe20000410000 */
[----:B------:R-:W-:Y:S01]  /*5ea0*/  @P6 PRMT R179, R178, 0x7632, R179 ;  /* 0x00007632b2b36816 */ /* 0x000fe200000000b3 */
[----:B------:R-:W-:Y:S01]  /*5eb0*/  HFMA2 R228, -RZ, RZ, 0, 0 ;  /* 0x00000000ffe47431 */ /* 0x000fe200000001ff */
[----:B------:R-:W-:Y:S01]  /*5ec0*/  FSEL R177, R177, RZ, P2 ;  /* 0x000000ffb1b17208 */ /* 0x000fe20001000000 */
[----:B------:R-:W-:Y:S01]  /*5ed0*/  FMUL.FTZ R178, R60, R229 ;  /* 0x000000e53cb27220 */ /* 0x000fe20000410000 */
[----:B------:R-:W-:Y:S01]  /*5ee0*/  ISETP.GE.U32.AND P2, PT, R224, RZ, PT ;  /* 0x000000ffe000720c */ /* 0x000fe20003f46070 */
[-CC-:B------:R-:W-:Y:S01]  /*5ef0*/  FFMA.FTZ R230, R200, R180.reuse, R181.reuse ;  /* 0x000000b4c8e67223 */ /* 0x180fe200000100b5 */
[----:B------:R-:W-:Y:S01]  /*5f00*/  @P6 SHF.L.U32 R229, R179, 0x10, RZ ;  /* 0x00000010b3e56819 */ /* 0x000fe200000006ff */
[----:B------:R-:W-:Y:S01]  /*5f10*/  @P5 FMUL.FTZ R183, R234, R231 ;  /* 0x000000e7eab75220 */ /* 0x000fe20000410000 */
[----:B------:R-:W-:Y:S01]  /*5f20*/  ISETP.GE.U32.AND.EX P2, PT, R225, 0x1000000, PT, P2 ;  /* 0x01000000e100780c */ /* 0x000fe20003f46120 */
[--C-:B------:R-:W-:Y:S01]  /*5f30*/  FFMA.FTZ R232, R205, R180, R181.reuse ;  /* 0x000000b4cde87223 */ /* 0x100fe200000100b5 */
[----:B------:R-:W-:Y:S01]  /*5f40*/  FSEL R178, R178, RZ, P4 ;  /* 0x000000ffb2b27208 */ /* 0x000fe20002000000 */
[----:B------:R-:W-:Y:S01]  /*5f50*/  @P6 FMUL.FTZ R228, R229, R220 ;  /* 0x000000dce5e46220 */ /* 0x000fe20000410000 */
[----:B------:R-:W-:Y:S01]  /*5f60*/  FSEL R184, R184, RZ, P5 ;  /* 0x000000ffb8b87208 */ /* 0x000fe20002800000 */
[----:B------:R-:W-:Y:S01]  /*5f70*/  FADD.FTZ R229, R201, -R230 ;  /* 0x800000e6c9e57221 */ /* 0x000fe20000010000 */
[----:B------:R-:W-:Y:S01]  /*5f80*/  LOP3.LUT P4, RZ, R224, 0xff, RZ, 0xc0, !PT ;  /* 0x000000ffe0ff7812 */ /* 0x000fe2000788c0ff */
[----:B------:R-:W-:Y:S01]  /*5f90*/  FFMA.FTZ R234, R202, R180, R181 ;  /* 0x000000b4caea7223 */ /* 0x000fe200000100b5 */
[----:B------:R-:W-:Y:S01]  /*5fa0*/  LOP3.LUT P5, RZ, R224, 0xff00, RZ, 0xc0, !PT ;  /* 0x0000ff00e0ff7812 */ /* 0x000fe200078ac0ff */
[----:B------:R-:W-:Y:S01]  /*5fb0*/  FFMA.FTZ R236, R188, R229, R27 ;  /* 0x000000e5bcec7223 */ /* 0x000fe2000001001b */
[----:B------:R-:W-:Y:S01]  /*5fc0*/  FADD.FTZ R229, R203, -R232 ;  /* 0x800000e8cbe57221 */ /* 0x000fe20000010000 */
[----:B------:R-:W-:Y:S01]  /*5fd0*/  FADD.FTZ R234, R195, -R234 ;  /* 0x800000eac3ea7221 */ /* 0x000fe20000010000 */
[----:B------:R-:W-:Y:S01]  /*5fe0*/  MOV R230, RZ ;  /* 0x000000ff00e67202 */ /* 0x000fe20000000f00 */
[----:B------:R-:W-:Y:S01]  /*5ff0*/  FADD.FTZ R146, R146, R183 ;  /* 0x000000b792927221 */ /* 0x000fe20000010000 */
[----:B------:R-:W-:Y:S01]  /*6000*/  @P2 PRMT R231, R179, 0x7632, R231 ;  /* 0x00007632b3e72816 */ /* 0x000fe200000000e7 */
[----:B------:R-:W-:Y:S01]  /*6010*/  FMUL.FTZ R179, R23, R236 ;  /* 0x000000ec17b37220 */ /* 0x000fe20000410000 */
[C---:B------:R-:W-:Y:S01]  /*6020*/  FFMA.FTZ R232, R188.reuse, R229, R28 ;  /* 0x000000e5bce87223 */ /* 0x040fe2000001001c */
[----:B------:R-:W-:Y:S01]  /*6030*/  FFMA.FTZ R234, R188, R234, R29 ;  /* 0x000000eabcea7223 */ /* 0x000fe2000001001d */
[----:B------:R-:W-:Y:S01]  /*6040*/  @P2 SHF.L.U32 R233, R231, 0x10, RZ ;  /* 0x00000010e7e92819 */ /* 0x000fe200000006ff */
[----:B------:R-:W-:Y:S01]  /*6050*/  FMUL.FTZ R236, R179, UR13 ;  /* 0x0000000db3ec7c20 */ /* 0x000fe20008410000 */
[C---:B------:R-:W-:Y:S01]  /*6060*/  @P4 SHF.L.U32 R238, R176.reuse, 0x10, RZ ;  /* 0x00000010b0ee4819 */ /* 0x040fe200000006ff */
[----:B------:R-:W-:Y:S01]  /*6070*/  HFMA2 R179, -RZ, RZ, 0, 0 ;  /* 0x00000000ffb37431 */ /* 0x000fe200000001ff */
[----:B------:R-:W-:Y:S01]  /*6080*/  @P5 PRMT R231, R176, 0x7632, R231 ;  /* 0x00007632b0e75816 */ /* 0x000fe200000000e7 */
[----:B------:R-:W-:Y:S01]  /*6090*/  FMUL.FTZ R176, R23, R232 ;  /* 0x000000e817b07220 */ /* 0x000fe20000410000 */
[----:B------:R-:W-:Y:S01]  /*60a0*/  @P2 FMUL.FTZ R230, R233, R236 ;  /* 0x000000ece9e62220 */ /* 0x000fe20000410000 */
[----:B------:R-:W-:Y:S01]  /*60b0*/  FMUL.FTZ R229, R23, R234 ;  /* 0x000000ea17e57220 */ /* 0x000fe20000410000 */
[----:B------:R-:W-:Y:S01]  /*60c0*/  @P5 SHF.L.U32 R233, R231, 0x10, RZ ;  /* 0x00000010e7e95819 */ /* 0x000fe200000006ff */
[----:B------:R-:W-:Y:S01]  /*60d0*/  FMUL.FTZ R231, R176, UR13 ;  /* 0x0000000db0e77c20 */ /* 0x000fe20008410000 */
[----:B------:R-:W-:Y:S01]  /*60e0*/  FMUL.FTZ R183, R63, R236 ;  /* 0x000000ec3fb77220 */ /* 0x000fe20000410000 */
[----:B------:R-:W-:Y:S01]  /*60f0*/  FMUL.FTZ R234, R229, UR13 ;  /* 0x0000000de5ea7c20 */ /* 0x000fe20008410000 */
[----:B------:R-:W-:Y:S01]  /*6100*/  FMUL.FTZ R220, R61, R220 ;  /* 0x000000dc3ddc7220 */ /* 0x000fe20000410000 */
[-C--:B------:R-:W-:Y:S01]  /*6110*/  @P4 FMUL.FTZ R179, R238, R231.reuse ;  /* 0x000000e7eeb34220 */ /* 0x080fe20000410000 */
[----:B------:R-:W-:Y:S01]  /*6120*/  FMUL.FTZ R176, R56, R231 ;  /* 0x000000e738b07220 */ /* 0x000fe20000410000 */
[----:B------:R-:W-:Y:S01]  /*6130*/  MOV R232, RZ ;  /* 0x000000ff00e87202 */ /* 0x000fe20000000f00 */
[----:B------:R-:W-:Y:S01]  /*6140*/  FADD.FTZ R142, R142, R185 ;  /* 0x000000b98e8e7221 */ /* 0x000fe20000010000 */
[----:B------:R-:W-:Y:S01]  /*6150*/  FADD.FTZ R140, R140, R179 ;  /* 0x000000b38c8c7221 */ /* 0x000fe20000010000 */
[-C--:B------:R-:W-:Y:S01]  /*6160*/  FMUL.FTZ R179, R57, R234.reuse ;  /* 0x000000ea39b37220 */ /* 0x080fe20000410000 */
        /* <DEDUP_REMOVED lines=14> */
.L_x_6211:
        /* <DEDUP_REMOVED lines=8> */
.L_x_6209:
[----:B------:R-:W-:Y:S05]  /*62d0*/  BSYNC.RECONVERGENT B2 ;  /* 0x0000000000027941 */ /* 0x000fea0003800200 */
.L_x_6208:
[----:B------:R-:W-:Y:S05]  /*62e0*/  @!P3 BRA `(.L_x_6201) ;  /* 0x0000000c0090b947 */ /* 0x000fea0003800000 */
[----:B-12---:R-:W1:Y:S02]  /*62f0*/  LDC.64 R176, c[0x0][0x390] ;  /* 0x0000e400ffb07b82 */ /* 0x006e640000000a00 */
        /* <DEDUP_REMOVED lines=14> */
[----:B------:R-:W-:Y:S01]  /*63e0*/  FFMA.FTZ R90, R188, R91, R170 ;  /* 0x0000005bbc5a7223 */ /* 0x000fe200000100aa */
[----:B------:R-:W-:-:S02]  /*63f0*/  HFMA2 R185, -RZ, RZ, 0, 0 ;  /* 0x00000000ffb97431 */ /* 0x000fc400000001ff */
[C---:B------:R-:W-:Y:S01]  /*6400*/  FFMA.FTZ R91, R188.reuse, R88, R171 ;  /* 0x00000058bc5b7223 */ /* 0x040fe200000100ab */
[----:B------:R-:W-:Y:S01]  /*6410*/  FFMA.FTZ R120, R188, R121, R172 ;  /* 0x00000079bc787223 */ /* 0x000fe200000100ac */
[C---:B-----5:R-:W-:Y:S01]  /*6420*/  @P2 SHF.L.U32 R89, R177.reuse, 0x10, RZ ;  /* 0x00000010b1592819 */ /* 0x060fe200000006ff */
[-C--:B------:R-:W-:Y:S01]  /*6430*/  FMUL.FTZ R88, R90, R23.reuse ;  /* 0x000000175a587220 */ /* 0x080fe20000410000 */
[----:B------:R-:W-:Y:S01]  /*6440*/  @P4 PRMT R177, R177, 0x7632, R177 ;  /* 0x00007632b1b14816 */ /* 0x000fe200000000b1 */
[-C--:B------:R-:W-:Y:S01]  /*6450*/  FMUL.FTZ R121, R91, R23.reuse ;  /* 0x000000175b797220 */ /* 0x080fe20000410000 */
[----:B------:R-:W-:Y:S01]  /*6460*/  MOV R186, RZ ;  /* 0x000000ff00ba7202 */ /* 0x000fe20000000f00 */
[----:B------:R-:W-:Y:S01]  /*6470*/  FMUL.FTZ R88, R88, UR13 ;  /* 0x0000000d58587c20 */ /* 0x000fe20008410000 */
[----:B------:R-:W-:Y:S01]  /*6480*/  @P4 SHF.L.U32 R177, R177, 0x10, RZ ;  /* 0x00000010b1b14819 */ /* 0x000fe200000006ff */
[----:B0-----:R-:W-:Y:S01]  /*6490*/  FMUL.FTZ R182, R121, UR13 ;  /* 0x0000000d79b67c20 */ /* 0x001fe20008410000 */
[----:B------:R-:W-:Y:S01]  /*64a0*/  FMUL.FTZ R122, R120, R23 ;  /* 0x00000017787a7220 */ /* 0x000fe20000410000 */
[----:B------:R-:W-:Y:S01]  /*64b0*/  LOP3.LUT P5, RZ, R223, 0xff00, RZ, 0xc0, !PT ;  /* 0x0000ff00dfff7812 */ /* 0x000fe200078ac0ff */
[----:B------:R-:W-:Y:S01]  /*64c0*/  @P2 FMUL.FTZ R185, R88, R89 ;  /* 0x0000005958b92220 */ /* 0x000fe20000410000 */
[----:B------:R-:W-:Y:S01]  /*64d0*/  @P4 FMUL.FTZ R186, R182, R177 ;  /* 0x000000b1b6ba4220 */ /* 0x000fe20000410000 */
[----:B------:R-:W-:Y:S01]  /*64e0*/  FMUL.FTZ R177, R74, R88 ;  /* 0x000000584ab17220 */ /* 0x000fe20000410000 */
[----:B------:R-:W-:Y:S01]  /*64f0*/  FFMA.FTZ R88, R12, R180, R181 ;  /* 0x000000b40c587223 */ /* 0x000fe200000100b5 */
[----:B------:R-:W-:Y:S01]  /*6500*/  FMUL.FTZ R122, R122, UR13 ;  /* 0x0000000d7a7a7c20 */ /* 0x000fe20008410000 */
[----:B------:R-:W-:-:S02]  /*6510*/  HFMA2 R183, -RZ, RZ, 0, 0 ;  /* 0x00000000ffb77431 */ /* 0x000fc400000001ff */
[----:B------:R-:W-:Y:S01]  /*6520*/  FMUL.FTZ R182, R75, R182 ;  /* 0x000000b64bb67220 */ /* 0x000fe20000410000 */
[----:B------:R-:W-:Y:S01]  /*6530*/  FADD.FTZ R88, R19, -R88 ;  /* 0x8000005813587221 */ /* 0x000fe20000010000 */
[----:B------:R-:W-:Y:S01]  /*6540*/  @P3 SHF.L.U32 R123, R178, 0x10, RZ ;  /* 0x00000010b27b3819 */ /* 0x000fe200000006ff */
[----:B------:R-:W-:Y:S01]  /*6550*/  FMUL.FTZ R184, R76, R122 ;  /* 0x0000007a4cb87220 */ /* 0x000fe20000410000 */
[----:B------:R-:W-:Y:S01]  /*6560*/  FSEL R177, R177, RZ, P2 ;  /* 0x000000ffb1b17208 */ /* 0x000fe20001000000 */
[----:B------:R-:W-:Y:S01]  /*6570*/  FFMA.FTZ R121, R188, R88, R173 ;  /* 0x00000058bc797223 */ /* 0x000fe200000100ad */
[----:B------:R-:W-:Y:S01]  /*6580*/  ISETP.GE.U32.AND P2, PT, R222, RZ, PT ;  /* 0x000000ffde00720c */ /* 0x000fe20003f46070 */
[----:B------:R-:W-:Y:S01]  /*6590*/  @P3 FMUL.FTZ R183, R122, R123 ;  /* 0x0000007b7ab73220 */ /* 0x000fe20000410000 */
[----:B------:R-:W-:Y:S01]  /*65a0*/  FSEL R182, R182, RZ, P4 ;  /* 0x000000ffb6b67208 */ /* 0x000fe20002000000 */
[-CC-:B------:R-:W-:Y:S01]  /*65b0*/  FFMA.FTZ R230, R22, R180.reuse, R181.reuse ;  /* 0x000000b416e67223 */ /* 0x180fe200000100b5 */
[----:B------:R-:W-:Y:S01]  /*65c0*/  LOP3.LUT P4, RZ, R222, 0xff, RZ, 0xc0, !PT ;  /* 0x000000ffdeff7812 */ /* 0x000fe2000788c0ff */
[-CC-:B------:R-:W-:Y:S01]  /*65d0*/  FFMA.FTZ R187, R13, R180.reuse, R181.reuse ;  /* 0x000000b40dbb7223 */ /* 0x180fe200000100b5 */
[----:B------:R-:W-:Y:S01]  /*65e0*/  FSEL R184, R184, RZ, P3 ;  /* 0x000000ffb8b87208 */ /* 0x000fe20001800000 */
[-CC-:B------:R-:W-:Y:S01]  /*65f0*/  FFMA.FTZ R123, R7, R180.reuse, R181.reuse ;  /* 0x000000b4077b7223 */ /* 0x180fe200000100b5 */
[----:B------:R-:W-:Y:S01]  /*6600*/  LOP3.LUT P3, RZ, R222, 0xff00, RZ, 0xc0, !PT ;  /* 0x0000ff00deff7812 */ /* 0x000fe2000786c0ff */
[----:B------:R-:W-:Y:S01]  /*6610*/  FFMA.FTZ R122, R8, R180, R181 ;  /* 0x000000b4087a7223 */ /* 0x000fe200000100b5 */
[----:B------:R-:W-:Y:S01]  /*6620*/  ISETP.GE.U32.AND.EX P2, PT, R223, 0x1000000, PT, P2 ;  /* 0x01000000df00780c */ /* 0x000fe20003f46120 */
[----:B------:R-:W-:Y:S01]  /*6630*/  FADD.FTZ R187, R20, -R187 ;  /* 0x800000bb14bb7221 */ /* 0x000fe20000010000 */
[----:B------:R-:W-:Y:S01]  /*6640*/  @P5 PRMT R88, R178, 0x7632, R88 ;  /* 0x00007632b2585816 */ /* 0x000fe20000000058 */
[----:B------:R-:W-:Y:S01]  /*6650*/  FMUL.FTZ R178, R121, R23 ;  /* 0x0000001779b27220 */ /* 0x000fe20000410000 */
[----:B------:R-:W-:Y:S01]  /*6660*/  LOP3.LUT P6, RZ, R223, 0xff0000, RZ, 0xc0, !PT ;  /* 0x00ff0000dfff7812 */ /* 0x000fe200078cc0ff */
[----:B------:R-:W-:Y:S01]  /*6670*/  HFMA2 R229, -RZ, RZ, 0, 0 ;  /* 0x00000000ffe57431 */ /* 0x000fe200000001ff */
[----:B------:R-:W-:Y:S01]  /*6680*/  @P5 SHF.L.U32 R89, R88, 0x10, RZ ;  /* 0x0000001058595819 */ /* 0x000fe200000006ff */
[----:B------:R-:W-:Y:S01]  /*6690*/  FMUL.FTZ R178, R178, UR13 ;  /* 0x0000000db2b27c20 */ /* 0x000fe20008410000 */
[----:B------:R-:W-:Y:S01]  /*66a0*/  MOV R180, RZ ;  /* 0x000000ff00b47202 */ /* 0x000fe20000000f00 */
[----:B------:R-:W-:Y:S01]  /*66b0*/  FADD.FTZ R88, R21, -R230 ;  /* 0x800000e615587221 */ /* 0x000fe20000010000 */
[----:B------:R-:W-:Y:S01]  /*66c0*/  FADD.FTZ R230, R15, -R122 ;  /* 0x8000007a0fe67221 */ /* 0x000fe20000010000 */
[----:B------:R-:W-:Y:S01]  /*66d0*/  @P5 FMUL.FTZ R180, R178, R89 ;  /* 0x00000059b2b45220 */ /* 0x000fe20000410000 */
[----:B------:R-:W-:Y:S01]  /*66e0*/  FADD.FTZ R89, R14, -R123 ;  /* 0x8000007b0e597221 */ /* 0x000fe20000010000 */
[----:B------:R-:W-:Y:S01]  /*66f0*/  @P4 SHF.L.U32 R181, R176, 0x10, RZ ;  /* 0x00000010b0b54819 */ /* 0x000fe200000006ff */
[----:B------:R-:W-:Y:S01]  /*6700*/  FFMA.FTZ R123, R188, R88, R175 ;  /* 0x00000058bc7b7223 */ /* 0x000fe200000100af */
[----:B------:R-:W-:Y:S01]  /*6710*/  @P3 PRMT R176, R176, 0x7632, R176 ;  /* 0x00007632b0b03816 */ /* 0x000fe200000000b0 */
[C---:B------:R-:W-:Y:S01]  /*6720*/  FFMA.FTZ R122, R188.reuse, R187, R174 ;  /* 0x000000bbbc7a7223 */ /* 0x040fe200000100ae */
[----:B------:R-:W-:Y:S01]  /*6730*/  @P2 PRMT R220, R179, 0x7632, R220 ;  /* 0x00007632b3dc2816 */ /* 0x000fe200000000dc */
[C---:B------:R-:W-:Y:S01]  /*6740*/  FFMA.FTZ R88, R188.reuse, R89, R168 ;  /* 0x00000059bc587223 */ /* 0x040fe200000100a8 */
[----:B------:R-:W-:Y:S01]  /*6750*/  FFMA.FTZ R89, R188, R230, R169 ;  /* 0x000000e6bc597223 */ /* 0x000fe200000100a9 */
[----:B------:R-:W-:Y:S01]  /*6760*/  @P3 SHF.L.U32 R187, R176, 0x10, RZ ;  /* 0x00000010b0bb3819 */ /* 0x000fe200000006ff */
[-C--:B------:R-:W-:Y:S01]  /*6770*/  FMUL.FTZ R230, R123, R23.reuse ;  /* 0x000000177be67220 */ /* 0x080fe20000410000 */
[----:B------:R-:W-:Y:S01]  /*6780*/  @P2 SHF.L.U32 R231, R220, 0x10, RZ ;  /* 0x00000010dce72819 */ /* 0x000fe200000006ff */
[-C--:B------:R-:W-:Y:S01]  /*6790*/  FMUL.FTZ R220, R122, R23.reuse ;  /* 0x000000177adc7220 */ /* 0x080fe20000410000 */
[-C--:B------:R-:W-:Y:S01]  /*67a0*/  FMUL.FTZ R176, R88, R23.reuse ;  /* 0x0000001758b07220 */ /* 0x080fe20000410000 */
[----:B------:R-:W-:Y:S01]  /*67b0*/  FMUL.FTZ R23, R89, R23 ;  /* 0x0000001759177220 */ /* 0x000fe20000410000 */
[----:B------:R-:W-:Y:S01]  /*67c0*/  @P6 SHF.L.U32 R228, R179, 0x10, RZ ;  /* 0x00000010b3e46819 */ /* 0x000fe200000006ff */
        /* <DEDUP_REMOVED lines=34> */
.L_x_6212:
        /* <DEDUP_REMOVED lines=14> */
[----:B0-----:R-:W-:Y:S01]  /*6ad0*/  HFMA2 R183, -RZ, RZ, 0, 0 ;  /* 0x00000000ffb77431 */ /* 0x001fe200000001ff */
        /* <DEDUP_REMOVED lines=9> */
[-C--:B------:R-:W-:Y:S01]  /*6b70*/  @P2 FMUL.FTZ R185, R230, R177.reuse ;  /* 0x000000b1e6b92220 */ /* 0x080fe20000410000 */
[----:B------:R-:W-:Y:S01]  /*6b80*/  FMUL.FTZ R177, R74, R177 ;  /* 0x000000b14ab17220 */ /* 0x000fe20000410000 */
[-CC-:B------:R-:W-:Y:S01]  /*6b90*/  FFMA.FTZ R182, R22, R180.reuse, R181.reuse ;  /* 0x000000b416b67223 */ /* 0x180fe200000100b5 */
[-CC-:B------:R-:W-:Y:S01]  /*6ba0*/  FFMA.FTZ R229, R7, R180.reuse, R181.reuse ;  /* 0x000000b407e57223 */ /* 0x180fe200000100b5 */
[----:B------:R-:W-:Y:S01]  /*6bb0*/  FFMA.FTZ R228, R8, R180, R181 ;  /* 0x000000b408e47223 */ /* 0x000fe200000100b5 */
[----:B------:R-:W-:Y:S01]  /*6bc0*/  @P3 SHF.L.U32 R236, R178, 0x10, RZ ;  /* 0x00000010b2ec3819 */ /* 0x000fe200000006ff */
[-C--:B------:R-:W-:Y:S01]  /*6bd0*/  FMUL.FTZ R181, R76, R231.reuse ;  /* 0x000000e74cb57220 */ /* 0x080fe20000410000 */
[----:B------:R-:W-:Y:S01]  /*6be0*/  FSEL R177, R177, RZ, P2 ;  /* 0x000000ffb1b17208 */ /* 0x000fe20001000000 */
[-C--:B------:R-:W-:Y:S01]  /*6bf0*/  FMUL.FTZ R180, R75, R220.reuse ;  /* 0x000000dc4bb47220 */ /* 0x080fe20000410000 */
[----:B------:R-:W-:Y:S01]  /*6c00*/  @P4 SHF.L.U32 R233, R232, 0x10, RZ ;  /* 0x00000010e8e94819 */ /* 0x000fe200000006ff */
[----:B------:R-:W-:Y:S01]  /*6c10*/  @P3 FMUL.FTZ R183, R236, R231 ;  /* 0x000000e7ecb73220 */ /* 0x000fe20000410000 */
[----:B------:R-:W-:Y:S01]  /*6c20*/  LOP3.LUT P5, RZ, R223, 0xff00, RZ, 0xc0, !PT ;  /* 0x0000ff00dfff7812 */ /* 0x000fe200078ac0ff */
[----:B------:R-:W-:Y:S01]  /*6c30*/  FADD.FTZ R182, R21, -R182 ;  /* 0x800000b615b67221 */ /* 0x000fe20000010000 */
[----:B------:R-:W-:Y:S01]  /*6c40*/  ISETP.GE.U32.AND P2, PT, R222, RZ, PT ;  /* 0x000000ffde00720c */ /* 0x000fe20003f46070 */
[----:B------:R-:W-:Y:S01]  /*6c50*/  FADD.FTZ R229, R14, -R229 ;  /* 0x800000e50ee57221 */ /* 0x000fe20000010000 */
[----:B------:R-:W-:Y:S01]  /*6c60*/  MOV R186, RZ ;  /* 0x000000ff00ba7202 */ /* 0x000fe20000000f00 */
[----:B------:R-:W-:Y:S01]  /*6c70*/  @P4 FMUL.FTZ R186, R233, R220 ;  /* 0x000000dce9ba4220 */ /* 0x000fe20000410000 */
[----:B------:R-:W-:Y:S01]  /*6c80*/  FSEL R181, R181, RZ, P3 ;  /* 0x000000ffb5b57208 */ /* 0x000fe20001800000 */
[----:B------:R-:W-:Y:S01]  /*6c90*/  FADD.FTZ R228, R15, -R228 ;  /* 0x800000e40fe47221 */ /* 0x000fe20000010000 */
[----:B------:R-:W-:Y:S01]  /*6ca0*/  ISETP.GE.U32.AND.EX P2, PT, R223, 0x1000000, PT, P2 ;  /* 0x01000000df00780c */ /* 0x000fe20003f46120 */
[----:B------:R-:W-:Y:S01]  /*6cb0*/  FADD.FTZ R184, R19, -R184 ;  /* 0x800000b813b87221 */ /* 0x000fe20000010000 */
[----:B------:R-:W-:Y:S01]  /*6cc0*/  LOP3.LUT P6, RZ, R223, 0xff0000, RZ, 0xc0, !PT ;  /* 0x00ff0000dfff7812 */ /* 0x000fe200078cc0ff */
[----:B------:R-:W-:Y:S01]  /*6cd0*/  FADD.FTZ R187, R20, -R187 ;  /* 0x800000bb14bb7221 */ /* 0x000fe20000010000 */
[----:B------:R-:W-:Y:S01]  /*6ce0*/  FSEL R180, R180, RZ, P4 ;  /* 0x000000ffb4b47208 */ /* 0x000fe20002000000 */
[----:B------:R-:W-:Y:S01]  /*6cf0*/  FFMA.FTZ R236, R188, R182, R175 ;  /* 0x000000b6bcec7223 */ /* 0x000fe200000100af */
[----:B------:R-:W-:Y:S01]  /*6d00*/  LOP3.LUT P3, RZ, R222, 0xff00, RZ, 0xc0, !PT ;  /* 0x0000ff00deff7812 */ /* 0x000fe2000786c0ff */
[----:B------:R-:W-:Y:S01]  /*6d10*/  FFMA.FTZ R182, R188, R229, R168 ;  /* 0x000000e5bcb67223 */ /* 0x000fe200000100a8 */
[----:B------:R-:W-:Y:S01]  /*6d20*/  LOP3.LUT P4, RZ, R222, 0xff, RZ, 0xc0, !PT ;  /* 0x000000ffdeff7812 */ /* 0x000fe2000788c0ff */
[----:B------:R-:W-:Y:S01]  /*6d30*/  FFMA.FTZ R220, R188, R228, R169 ;  /* 0x000000e4bcdc7223 */ /* 0x000fe200000100a9 */
[----:B------:R-:W-:Y:S01]  /*6d40*/  @P5 PRMT R178, R178, 0x7632, R178 ;  /* 0x00007632b2b25816 */ /* 0x000fe200000000b2 */
[C---:B------:R-:W-:Y:S01]  /*6d50*/  FFMA.FTZ R184, R188.reuse, R184, R173 ;  /* 0x000000b8bcb87223 */ /* 0x040fe200000100ad */
[----:B------:R-:W-:Y:S01]  /*6d60*/  FFMA.FTZ R232, R188, R187, R174 ;  /* 0x000000bbbce87223 */ /* 0x000fe200000100ae */
[----:B------:R-:W-:Y:S01]  /*6d70*/  @P2 PRMT R231, R179, 0x7632, R231 ;  /* 0x00007632b3e72816 */ /* 0x000fe200000000e7 */
[C---:B------:R-:W-:Y:S01]  /*6d80*/  FMUL.FTZ R188, R23.reuse, R236 ;  /* 0x000000ec17bc7220 */ /* 0x040fe20000410000 */
[----:B------:R-:W-:Y:S01]  /*6d90*/  @P5 SHF.L.U32 R229, R178, 0x10, RZ ;  /* 0x00000010b2e55819 */ /* 0x000fe200000006ff */
[----:B------:R-:W-:Y:S01]  /*6da0*/  FMUL.FTZ R178, R23, R182 ;  /* 0x000000b617b27220 */ /* 0x000fe20000410000 */
[----:B------:R-:W-:Y:S01]  /*6db0*/  @P6 SHF.L.U32 R234, R179, 0x10, RZ ;  /* 0x00000010b3ea6819 */ /* 0x000fe200000006ff */
[C---:B------:R-:W-:Y:S01]  /*6dc0*/  FMUL.FTZ R179, R23.reuse, R220 ;  /* 0x000000dc17b37220 */ /* 0x040fe20000410000 */
[C---:B------:R-:W-:Y:S01]  /*6dd0*/  @P3 PRMT R230, R176.reuse, 0x7632, R230 ;  /* 0x00007632b0e63816 */ /* 0x040fe200000000e6 */
[C---:B------:R-:W-:Y:S01]  /*6de0*/  FMUL.FTZ R187, R23.reuse, R232 ;  /* 0x000000e817bb7220 */ /* 0x040fe20000410000 */
[----:B------:R-:W-:Y:S01]  /*6df0*/  @P4 SHF.L.U32 R228, R176, 0x10, RZ ;  /* 0x00000010b0e44819 */ /* 0x000fe200000006ff */
[----:B------:R-:W-:Y:S01]  /*6e00*/  FMUL.FTZ R176, R23, R184 ;  /* 0x000000b817b07220 */ /* 0x000fe20000410000 */
[----:B------:R-:W-:Y:S01]  /*6e10*/  HFMA2 R23, -RZ, RZ, 0, 0 ;  /* 0x00000000ff177431 */ /* 0x000fe200000001ff */
[----:B------:R-:W-:Y:S01]  /*6e20*/  @P2 SHF.L.U32 R237, R231, 0x10, RZ ;  /* 0x00000010e7ed2819 */ /* 0x000fe200000006ff */
[----:B------:R-:W-:Y:S01]  /*6e30*/  FMUL.FTZ R231, R178, UR13 ;  /* 0x0000000db2e77c20 */ /* 0x000fe20008410000 */
[----:B------:R-:W-:Y:S01]  /*6e40*/  @P3 SHF.L.U32 R235, R230, 0x10, RZ ;  /* 0x00000010e6eb3819 */ /* 0x000fe200000006ff */
[----:B------:R-:W-:Y:S01]  /*6e50*/  FMUL.FTZ R178, R179, UR13 ;  /* 0x0000000db3b27c20 */ /* 0x000fe20008410000 */
[----:B------:R-:W-:Y:S01]  /*6e60*/  FMUL.FTZ R176, R176, UR13 ;  /* 0x0000000db0b07c20 */ /* 0x000fe20008410000 */
[----:B------:R-:W-:Y:S01]  /*6e70*/  MOV R182, RZ ;  /* 0x000000ff00b67202 */ /* 0x000fe20000000f00 */
[----:B------:R-:W-:Y:S01]  /*6e80*/  @P4 FMUL.FTZ R23, R228, R231 ;  /* 0x000000e7e4174220 */ /* 0x000fe20000410000 */
[----:B------:R-:W-:Y:S01]  /*6e90*/  @P3 FMUL.FTZ R182, R235, R178 ;  /* 0x000000b2ebb63220 */ /* 0x000fe20000410000 */
[----:B------:R-:W-:Y:S01]  /*6ea0*/  FMUL.FTZ R233, R187, UR13 ;  /* 0x0000000dbbe97c20 */ /* 0x000fe20008410000 */
[----:B------:R-:W-:Y:S01]  /*6eb0*/  FMUL.FTZ R188, R188, UR13 ;  /* 0x0000000dbcbc7c20 */ /* 0x000fe20008410000 */
[----:B------:R-:W-:Y:S01]  /*6ec0*/  MOV R184, RZ ;  /* 0x000000ff00b87202 */ /* 0x000fe20000000f00 */
[----:B------:R-:W-:Y:S01]  /*6ed0*/  @P5 FMUL.FTZ R184, R229, R176 ;  /* 0x000000b0e5b85220 */ /* 0x000fe20000410000 */
[----:B------:R-:W-:-:S02]  /*6ee0*/  HFMA2 R229, -RZ, RZ, 0, 0 ;  /* 0x00000000ffe57431 */ /* 0x000fc400000001ff */
        /* <DEDUP_REMOVED lines=25> */
.L_x_6213:
        /* <DEDUP_REMOVED lines=11> */
.L_x_6201:
[----:B------:R-:W-:Y:S05]  /*7130*/  BSYNC.RECONVERGENT B1 ;  /* 0x0000000000017941 */ /* 0x000fea0003800200 */
.L_x_6191:
[----:B01234-:R-:W0:Y:S02]  /*7140*/  LDC.64 R176, c[0x0][0x380] ;  /* 0x0000e000ffb07b82 */ /* 0x01fe240000000a00 */
[----:B0-----:R-:W-:-:S04]  /*7150*/  LEA R3, R176, R3, 0x2 ;  /* 0x00000003b0037211 */ /* 0x001fc800078e10ff */
[----:B------:R-:W-:-:S13]  /*7160*/  ISETP.GE.AND P1, PT, R3, R177, PT ;  /* 0x000000b10300720c */ /* 0x000fda0003f26270 */
[----:B------:R-:W-:Y:S05]  /*7170*/  @!P1 BRA `(.L_x_6214) ;  /* 0xffffff9400a49947 */ /* 0x000fea000383ffff */
.L_x_6183:
[----:B------:R-:W-:Y:S05]  /*7180*/  BSYNC B0 ;  /* 0x0000000000007941 */ /* 0x000fea0003800000 */
.L_x_6182:
        /* <DEDUP_REMOVED lines=210> */
.L_x_6216:
[----:B------:R-:W-:Y:S05]  /*7eb0*/  BSYNC.RECONVERGENT B0 ;  /* 0x0000000000007941 */ /* 0x000fea0003800200 */
.L_x_6215:
        /* <DEDUP_REMOVED lines=18> */
.L_x_6218:
[----:B------:R-:W-:Y:S05]  /*7fe0*/  BSYNC.RECONVERGENT B0 ;  /* 0x0000000000007941 */ /* 0x000fea0003800200 */
.L_x_6217:
        /* <DEDUP_REMOVED lines=18> */
.L_x_6220:
[----:B------:R-:W-:Y:S05]  /*8110*/  BSYNC.RECONVERGENT B0 ;  /* 0x0000000000007941 */ /* 0x000fea0003800200 */
.L_x_6219:
        /* <DEDUP_REMOVED lines=18> */
.L_x_6222:
[----:B------:R-:W-:Y:S05]  /*8240*/  BSYNC.RECONVERGENT B0 ;  /* 0x0000000000007941 */ /* 0x000fea0003800200 */
.L_x_6221:
        /* <DEDUP_REMOVED lines=18> */
.L_x_6224:
[----:B------:R-:W-:Y:S05]  /*8370*/  BSYNC.RECONVERGENT B0 ;  /* 0x0000000000007941 */ /* 0x000fea0003800200 */
.L_x_6223:
        /* <DEDUP_REMOVED lines=11> */
.L_x_6190:
[----:B------:R-:W-:Y:S01]  /*8430*/  HFMA2 R186, -RZ, RZ, 0, 5.9604644775390625e-08 ;  /* 0x00000001ffba7431 */ /* 0x000fe200000001ff */
[----:B------:R-:W-:Y:S01]  /*8440*/  BSSY B1, `(.L_x_6225) ;  /* 0x0000006000017945 */ /* 0x000fe20003800000 */
[----:B------:R-:W-:Y:S02]  /*8450*/  MOV R187, 0x1f ;  /* 0x0000001f00bb7802 */ /* 0x000fe40000000f00 */
[----:B------:R-:W-:-:S07]  /*8460*/  MOV R184, 0xffffffff ;  /* 0xffffffff00b87802 */ /* 0x000fce0000000f00 */
[----:B------:R-:W-:Y:S05]  /*8470*/  WARPSYNC.COLLECTIVE R184, `(.L_x_6226) ;  /* 0x00000000b8087348 */ /* 0x000fea0003c00000 */
[----:B------:R0:W1:Y:S02]  /*8480*/  SHFL.BFLY P2, R185, R229, R186, R187 ;  /* 0x0c0000bae5b97389 */ /* 0x00006400000400bb */
[----:B01----:R-:W-:Y:S05]  /*8490*/  ENDCOLLECTIVE ;  /* 0x000000000000791b */ /* 0x003fea0003800000 */
.L_x_6226:
[----:B------:R-:W-:Y:S05]  /*84a0*/  BSYNC B1 ;  /* 0x0000000000017941 */ /* 0x000fea0003800000 */
.L_x_6225:
        /* <DEDUP_REMOVED lines=9> */
.L_x_6227:
[----:B------:R-:W-:Y:S01]  /*8540*/  HFMA2 R186, -RZ, RZ, 0, 1.1920928955078125e-07 ;  /* 0x00000002ffba7431 */ /* 0x000fe200000001ff */
[----:B------:R-:W-:Y:S02]  /*8550*/  MOV R229, R176 ;  /* 0x000000b000e57202 */ /* 0x000fe40000000f00 */
[----:B------:R-:W-:-:S07]  /*8560*/  MOV R177, R185 ;  /* 0x000000b900b17202 */ /* 0x000fce0000000f00 */
[----:B------:R-:W-:Y:S05]  /*8570*/  WARPSYNC.COLLECTIVE R184, `(.L_x_6228) ;  /* 0x00000000b8087348 */ /* 0x000fea0003c00000 */
[----:B------:R0:W1:Y:S02]  /*8580*/  SHFL.BFLY P2, R185, R229, R186, R187 ;  /* 0x0c0000bae5b97389 */ /* 0x00006400000400bb */
[----:B01----:R-:W-:Y:S05]  /*8590*/  ENDCOLLECTIVE ;  /* 0x000000000000791b */ /* 0x003fea0003800000 */
.L_x_6228:
[----:B------:R-:W-:-:S05]  /*85a0*/  FADD.FTZ R177, R177, R230 ;  /* 0x000000e6b1b17221 */ /* 0x000fca0000010000 */
[----:B------:R-:W-:Y:S02]  /*85b0*/  MOV R229, R177 ;  /* 0x000000b100e57202 */ /* 0x000fe40000000f00 */
[----:B------:R-:W-:-:S07]  /*85c0*/  MOV R179, R185 ;  /* 0x000000b900b37202 */ /* 0x000fce0000000f00 */
[----:B------:R-:W-:Y:S05]  /*85d0*/  WARPSYNC.COLLECTIVE R184, `(.L_x_6229) ;  /* 0x00000000b8087348 */ /* 0x000fea0003c00000 */
[----:B------:R0:W1:Y:S02]  /*85e0*/  SHFL.BFLY P2, R185, R229, R186, R187 ;  /* 0x0c0000bae5b97389 */ /* 0x00006400000400bb */
[----:B01----:R-:W-:Y:S05]  /*85f0*/  ENDCOLLECTIVE ;  /* 0x000000000000791b */ /* 0x003fea0003800000 */
.L_x_6229:
[----:B------:R-:W-:Y:S01]  /*8600*/  FADD.FTZ R179, R176, R179 ;  /* 0x000000b3b0b37221 */ /* 0x000fe20000010000 */
[----:B------:R-:W-:-:S04]  /*8610*/  HFMA2 R186, -RZ, RZ, 0, 2.384185791015625e-07 ;  /* 0x00000004ffba7431 */ /* 0x000fc800000001ff */
[----:B------:R-:W-:Y:S02]  /*8620*/  MOV R229, R179 ;  /* 0x000000b300e57202 */ /* 0x000fe40000000f00 */
[----:B------:R-:W-:-:S07]  /*8630*/  MOV R178, R185 ;  /* 0x000000b900b27202 */ /* 0x000fce0000000f00 */
[----:B------:R-:W-:Y:S05]  /*8640*/  WARPSYNC.COLLECTIVE R184, `(.L_x_6230) ;  /* 0x00000000b8087348 */ /* 0x000fea0003c00000 */
[----:B------:R0:W1:Y:S02]  /*8650*/  SHFL.BFLY P2, R185, R229, R186, R187 ;  /* 0x0c0000bae5b97389 */ /* 0x00006400000400bb */
[----:B01----:R-:W-:Y:S05]  /*8660*/  ENDCOLLECTIVE ;  /* 0x000000000000791b */ /* 0x003fea0003800000 */
.L_x_6230:
[----:B------:R-:W-:-:S05]  /*8670*/  FADD.FTZ R178, R177, R178 ;  /* 0x000000b2b1b27221 */ /* 0x000fca0000010000 */
[----:B------:R-:W-:Y:S02]  /*8680*/  MOV R229, R178 ;  /* 0x000000b200e57202 */ /* 0x000fe40000000f00 */
[----:B------:R-:W-:-:S07]  /*8690*/  MOV R180, R185 ;  /* 0x000000b900b47202 */ /* 0x000fce0000000f00 */
[----:B------:R-:W-:Y:S05]  /*86a0*/  WARPSYNC.COLLECTIVE R184, `(.L_x_6231) ;  /* 0x00000000b8087348 */ /* 0x000fea0003c00000 */
[----:B------:R0:W1:Y:S02]  /*86b0*/  SHFL.BFLY P2, R185, R229, R186, R187 ;  /* 0x0c0000bae5b97389 */ /* 0x00006400000400bb */
[----:B01----:R-:W-:Y:S05]  /*86c0*/  ENDCOLLECTIVE ;  /* 0x000000000000791b */ /* 0x003fea0003800000 */
.L_x_6231:
[----:B------:R-:W-:Y:S01]  /*86d0*/  FADD.FTZ R180, R179, R180 ;  /* 0x000000b4b3b47221 */ /* 0x000fe20000010000 */
[----:B------:R-:W-:-:S04]  /*86e0*/  HFMA2 R186, -RZ, RZ, 0, 4.76837158203125e-07 ;  /* 0x00000008ffba7431 */ /* 0x000fc800000001ff */
[----:B------:R-:W-:Y:S02]  /*86f0*/  MOV R229, R180 ;  /* 0x000000b400e57202 */ /* 0x000fe40000000f00 */
[----:B------:R-:W-:-:S07]  /*8700*/  MOV R181, R185 ;  /* 0x000000b900b57202 */ /* 0x000fce0000000f00 */
[----:B------:R-:W-:Y:S05]  /*8710*/  WARPSYNC.COLLECTIVE R184, `(.L_x_6232) ;  /* 0x00000000b8087348 */ /* 0x000fea0003c00000 */
[----:B------:R0:W1:Y:S02]  /*8720*/  SHFL.BFLY P2, R185, R229, R186, R187 ;  /* 0x0c0000bae5b97389 */ /* 0x00006400000400bb */
[----:B01----:R-:W-:Y:S05]  /*8730*/  ENDCOLLECTIVE ;  /* 0x000000000000791b */ /* 0x003fea0003800000 */
.L_x_6232:
[----:B------:R-:W-:-:S05]  /*8740*/  FADD.FTZ R181, R178, R181 ;  /* 0x000000b5b2b57221 */ /* 0x000fca0000010000 */
[----:B------:R-:W-:Y:S02]  /*8750*/  MOV R229, R181 ;  /* 0x000000b500e57202 */ /* 0x000fe40000000f00 */
[----:B------:R-:W-:-:S07]  /*8760*/  MOV R183, R185 ;  /* 0x000000b900b77202 */ /* 0x000fce0000000f00 */
[----:B------:R-:W-:Y:S05]  /*8770*/  WARPSYNC.COLLECTIVE R184, `(.L_x_6233) ;  /* 0x00000000b8087348 */ /* 0x000fea0003c00000 */
[----:B------:R0:W1:Y:S02]  /*8780*/  SHFL.BFLY P2, R185, R229, R186, R187 ;  /* 0x0c0000bae5b97389 */ /* 0x00006400000400bb */
[----:B01----:R-:W-:Y:S05]  /*8790*/  ENDCOLLECTIVE ;  /* 0x000000000000791b */ /* 0x003fea0003800000 */
.L_x_6233:
[----:B------:R-:W-:Y:S01]  /*87a0*/  FADD.FTZ R183, R180, R183 ;  /* 0x000000b7b4b77221 */ /* 0x000fe20000010000 */
[----:B------:R-:W-:-:S04]  /*87b0*/  HFMA2 R186, -RZ, RZ, 0, 9.5367431640625e-07 ;  /* 0x00000010ffba7431 */ /* 0x000fc800000001ff */
[----:B------:R-:W-:Y:S02]  /*87c0*/  MOV R229, R183 ;  /* 0x000000b700e57202 */ /* 0x000fe40000000f00 */
[----:B------:R-:W-:-:S07]  /*87d0*/  MOV R182, R185 ;  /* 0x000000b900b67202 */ /* 0x000fce0000000f00 */
[----:B------:R-:W-:Y:S05]  /*87e0*/  WARPSYNC.COLLECTIVE R184, `(.L_x_6234) ;  /* 0x00000000b8087348 */ /* 0x000fea0003c00000 */
[----:B------:R0:W1:Y:S02]  /*87f0*/  SHFL.BFLY P2, R185, R229, R186, R187 ;  /* 0x0c0000bae5b97389 */ /* 0x00006400000400bb */
[----:B01----:R-:W-:Y:S05]  /*8800*/  ENDCOLLECTIVE ;  /* 0x000000000000791b */ /* 0x003fea0003800000 */
.L_x_6234:
[----:B------:R-:W-:-:S05]  /*8810*/  FADD.FTZ R182, R181, R182 ;  /* 0x000000b6b5b67221 */ /* 0x000fca0000010000 */
[----:B------:R-:W-:Y:S02]  /*8820*/  MOV R229, R182 ;  /* 0x000000b600e57202 */ /* 0x000fe40000000f00 */
[----:B------:R-:W-:-:S07]  /*8830*/  MOV R176, R185 ;  /* 0x000000b900b07202 */ /* 0x000fce0000000f00 */
[----:B------:R-:W-:Y:S05]  /*8840*/  WARPSYNC.COLLECTIVE R184, `(.L_x_6235) ;  /* 0x00000000b8087348 */ /* 0x000fea0003c00000 */
[----:B------:R0:W1:Y:S02]  /*8850*/  SHFL.BFLY P2, R185, R229, R186, R187 ;  /* 0x0c0000bae5b97389 */ /* 0x00006400000400bb */
[----:B01----:R-:W-:Y:S05]  /*8860*/  ENDCOLLECTIVE ;  /* 0x000000000000791b */ /* 0x003fea0003800000 */
.L_x_6235:
[----:B------:R-:W-:Y:S01]  /*8870*/  MOV R177, R185 ;  /* 0x000000b900b17202 */ /* 0x000fe20000000f00 */
[----:B------:R-:W-:Y:S06]  /*8880*/  BRA `(.L_x_6236) ;  /* 0xffffff9000b47947 */ /* 0x000fec000383ffff */
.L_x_6237:
        /* <DEDUP_REMOVED lines=15> */
.L_x_14505:


//--------------------- .text._ZN10layer_norm13ln_bwd_kernelINS_13Kernel_traitsIf13__nv_bfloat16fS2_fjLj768ELj1ELj4ELj1ELj16ENS_18Kernel_traits_baseILj768EfS2_fS2_fjLj128EEEEELb1ELb1ELb0ELb1EEEvNS_9BwdParamsE --------------------------
	.section	.text._ZN10layer_norm13ln_bwd_kernelINS_13Kernel_traitsIf13__nv_bfloat16fS2_fjLj768ELj1ELj4ELj1ELj16ENS_18Kernel_traits_baseILj768EfS2_fS2_fjLj128EEEEELb1ELb1ELb0ELb1EEEvNS_9BwdParamsE,"ax",@progbits
	.align	128
        .global         _ZN10layer_norm13ln_bwd_kernelINS_13Kernel_traitsIf13__nv_bfloat16fS2_fjLj768ELj1ELj4ELj1ELj16ENS_18Kernel_traits_baseILj768EfS2_fS2_fjLj128EEEEELb1ELb1ELb0ELb1EEEvNS_9BwdParamsE
        .type           _ZN10layer_norm13ln_bwd_kernelINS_13Kernel_traitsIf13__nv_bfloat16fS2_fjLj768ELj1ELj4ELj1ELj16ENS_18Kernel_traits_baseILj768EfS2_fS2_fjLj128EEEEELb1ELb1ELb0ELb1EEEvNS_9BwdParamsE,@function
        .size           _ZN10layer_norm13ln_bwd_kernelINS_13Kernel_traitsIf13__nv_bfloat16fS2_fjLj768ELj1ELj4ELj1ELj16ENS_18Kernel_traits_baseILj768EfS2_fS2_fjLj128EEEEELb1ELb1ELb0ELb1EEEvNS_9BwdParamsE,(.L_x_14506 - _ZN10layer_norm13ln_bwd_kernelINS_13Kernel_traitsIf13__nv_bfloat16fS2_fjLj768ELj1ELj4ELj1ELj16ENS_18Kernel_traits_baseILj768EfS2_fS2_fjLj128EEEEELb1ELb1ELb0ELb1EEEvNS_9BwdParamsE)
        .other          _ZN10layer_norm13ln_bwd_kernelINS_13Kernel_traitsIf13__nv_bfloat16fS2_fjLj768ELj1ELj4ELj1ELj16ENS_18Kernel_traits_baseILj768EfS2_fS2_fjLj128EEEEELb1ELb1ELb0ELb1EEEvNS_9BwdParamsE,@"STO_CUDA_ENTRY STV_DEFAULT"
_ZN10layer_norm13ln_bwd_kernelINS_13Kernel_traitsIf13__nv_bfloat16fS2_fjLj768ELj1ELj4ELj1ELj16ENS_18Kernel_traits_baseILj768EfS2_fS2_fjLj128EEEEELb1ELb1ELb0ELb1EEEvNS_9BwdParamsE:
.text._ZN10layer_norm13ln_bwd_kernelINS_13Kernel_traitsIf13__nv_bfloat16fS2_fjLj768ELj1ELj4ELj1ELj16ENS_18Kernel_traits_baseILj768EfS2_fS2_fjLj128EEEEELb1ELb1ELb0ELb1EEEvNS_9BwdParamsE:
        /* <DEDUP_REMOVED lines=57> */
[----:B------:R-:W-:Y:S01]  /*0390*/  HFMA2 R196, -RZ, RZ, 0, 0 ;  /* 0x00000000ffc47431 */ /* 0x000fe200000001ff */
[----:B-1----:R-:W-:Y:S01]  /*03a0*/  ISETP.NE.U32.AND P0, PT, RZ, UR10, PT ;  /* 0x0000000aff007c0c */ /* 0x002fe2000bf05070 */
[----:B------:R-:W-:Y:S01]  /*03b0*/  BSSY B1, `(.L_x_6240) ;  /* 0x0000627000017945 */ /* 0x000fe20003800000 */
[----:B0-----:R-:W-:-:S02]  /*03c0*/  IMAD.WIDE.U32 R4, R0, 0x20, R4 ;  /* 0x0000002000047825 */ /* 0x001fc400078e0004 */
        /* <DEDUP_REMOVED lines=13> */
[----:B------:R-:W-:Y:S01]  /*04a0*/  MOV R3, RZ ;  /* 0x000000ff00037202 */ /* 0x000fe20000000f00 */
        /* <DEDUP_REMOVED lines=18> */
[----:B0-----:R-:W-:Y:S02]  /*05d0*/  CS2R R4, SRZ ;  /* 0x0000000000047805 */ /* 0x001fe4000001ff00 */
        /* <DEDUP_REMOVED lines=16> */
[----:B0--3--:R-:W-:-:S07]  /*06e0*/  CS2R R6, SRZ ;  /* 0x0000000000067805 */ /* 0x009fce000001ff00 */
.L_x_6256:
        /* <DEDUP_REMOVED lines=12> */
[----:B------:R-:W4:Y:S01]  /*07b0*/  LDG.E R204, desc[UR6][R134.64] ;  /* 0x0000000686cc7981 */ /* 0x000f22000c1e1900 */
[C---:B-1----:R-:W-:Y:S01]  /*07c0*/  IMAD.WIDE.U32 R150, R205.reuse, 0x20, R172 ;  /* 0x00000020cd967825 */ /* 0x042fe200078e00ac */
[----:B------:R-:W-:-:S03]  /*07d0*/  IADD3 R197, PT, PT, R205, 0x40, RZ ;  /* 0x00000040cdc57810 */ /* 0x000fc60007ffe0ff */
[----:B--2---:R-:W-:Y:S01]  /*07e0*/  IMAD.WIDE.U32 R120, R205, 0x10, R148 ;  /* 0x00000010cd787825 */ /* 0x004fe200078e0094 */
[----:B------:R-:W2:Y:S03]  /*07f0*/  LDG.E.128 R124, desc[UR6][R150.64+0x10] ;  /* 0x00001006967c7981 */ /* 0x000ea6000c1e1d00 */
[----:B------:R-:W-:Y:S01]  /*0800*/  IMAD.WIDE.U32 R182, R203, 0x20, R172 ;  /* 0x00000020cbb67825 */ /* 0x000fe200078e00ac */
[----:B------:R-:W2:Y:S03]  /*0810*/  LDG.E.128 R116, desc[UR6][R150.64] ;  /* 0x0000000696747981 */ /* 0x000ea6000c1e1d00 */
[----:B---3--:R-:W-:Y:S01]  /*0820*/  IMAD.WIDE R200, R199, 0x4, R164 ;  /* 0x00000004c7c87825 */ /* 0x008fe200078e02a4 */
[----:B------:R-:W3:Y:S01]  /*0830*/  LDG.E.128 R120, desc[UR6][R120.64] ;  /* 0x0000000678787981 */ /* 0x000ee2000c1e1d00 */
[----:B------:R-:W1:Y:S02]  /*0840*/  LDC.64 R164, c[0x0][0x3b0] ;  /* 0x0000ec00ffa47b82 */ /* 0x000e640000000a00 */
[----:B------:R-:W-:Y:S01]  /*0850*/  IMAD.WIDE.U32 R132, R203, 0x10, R148 ;  /* 0x00000010cb847825 */ /* 0x000fe200078e0094 */
[----:B------:R-:W3:Y:S03]  /*0860*/  LDG.E.128 R128, desc[UR6][R182.64] ;  /* 0x00000006b6807981 */ /* 0x000ee6000c1e1d00 */
[----:B0-----:R-:W-:Y:S01]  /*0870*/  @P0 IMAD.WIDE R136, R199, 0x2, R136 ;  /* 0x00000002c7880825 */ /* 0x001fe200078e0288 */
[----:B------:R-:W3:Y:S03]  /*0880*/  LDG.E R200, desc[UR6][R200.64] ;  /* 0x00000006c8c87981 */ /* 0x000ee6000c1e1900 */
[C---:B------:R-:W-:Y:S01]  /*0890*/  IMAD.WIDE.U32 R172, R197.reuse, 0x20, R172 ;  /* 0x00000020c5ac7825 */ /* 0x040fe200078e00ac */
[----:B------:R-:W3:Y:S03]  /*08a0*/  @P0 LDG.E.U16 R202, desc[UR6][R136.64] ;  /* 0x0000000688ca0981 */ /* 0x000ee6000c1e1500 */
[----:B------:R-:W-:Y:S01]  /*08b0*/  IMAD.WIDE.U32 R148, R197, 0x10, R148 ;  /* 0x00000010c5947825 */ /* 0x000fe200078e0094 */
[----:B------:R-:W3:Y:S04]  /*08c0*/  LDG.E.128 R140, desc[UR6][R172.64] ;  /* 0x00000006ac8c7981 */ /* 0x000ee8000c1e1d00 */
[----:B------:R-:W3:Y:S04]  /*08d0*/  LDG.E.128 R132, desc[UR6][R132.64] ;  /* 0x0000000684847981 */ /* 0x000ee8000c1e1d00 */
[----:B------:R1:W3:Y:S04]  /*08e0*/  LDG.E.128 R136, desc[UR6][R182.64+0x10] ;  /* 0x00001006b6887981 */ /* 0x0002e8000c1e1d00 */
[----:B------:R0:W3:Y:S04]  /*08f0*/  LDG.E.128 R144, desc[UR6][R172.64+0x10] ;  /* 0x00001006ac907981 */ /* 0x0000e8000c1e1d00 */
[----:B------:R-:W3:Y:S01]  /*0900*/  LDG.E.128 R148, desc[UR6][R148.64] ;  /* 0x0000000694947981 */ /* 0x000ee2000c1e1d00 */
        /* <DEDUP_REMOVED lines=25> */
[----:B----4-:R-:W-:-:S05]  /*0aa0*/  FSEL R212, R204, RZ, !P2 ;  /* 0x000000ffccd47208 */ /* 0x010fca0005000000 */
[C---:B--2---:R-:W-:Y:S01]  /*0ab0*/  FADD.FTZ R239, -R212.reuse, R125 ;  /* 0x0000007dd4ef7221 */ /* 0x044fe20000010100 */
[C---:B------:R-:W-:Y:S01]  /*0ac0*/  FADD.FTZ R125, -R212.reuse, R126 ;  /* 0x0000007ed47d7221 */ /* 0x040fe20000010100 */
[----:B------:R-:W-:Y:S01]  /*0ad0*/  FADD.FTZ R245, -R212, R116 ;  /* 0x00000074d4f57221 */ /* 0x000fe20000010100 */
[C---:B---3--:R-:W-:Y:S02]  /*0ae0*/  PRMT R210, R120.reuse, 0x7632, R210 ;  /* 0x0000763278d27816 */ /* 0x048fe400000000d2 */
[----:B------:R-:W-:Y:S02]  /*0af0*/  SHF.L.U32 R247, R120, 0x10, RZ ;  /* 0x0000001078f77819 */ /* 0x000fe400000006ff */
[C---:B0-----:R-:W-:Y:S02]  /*0b00*/  PRMT R208, R121.reuse, 0x7632, R208 ;  /* 0x0000763279d07816 */ /* 0x041fe400000000d0 */
[----:B------:R-:W-:Y:S02]  /*0b10*/  SHF.L.U32 R243, R121, 0x10, RZ ;  /* 0x0000001079f37819 */ /* 0x000fe400000006ff */
[----:B-1----:R-:W-:Y:S01]  /*0b20*/  PRMT R206, R122, 0x7632, R206 ;  /* 0x000076327ace7816 */ /* 0x002fe200000000ce */
[C---:B------:R-:W-:Y:S01]  /*0b30*/  FADD.FTZ R229, -R212.reuse, R130 ;  /* 0x00000082d4e57221 */ /* 0x040fe20000010100 */
[C---:B------:R-:W-:Y:S01]  /*0b40*/  PRMT R121, R123.reuse, 0x7632, R121 ;  /* 0x000076327b797816 */ /* 0x040fe20000000079 */
[----:B------:R-:W-:Y:S01]  /*0b50*/  FADD.FTZ R231, -R212, R131 ;  /* 0x00000083d4e77221 */ /* 0x000fe20000010100 */
[----:B------:R-:W-:Y:S01]  /*0b60*/  SHF.L.U32 R123, R123, 0x10, RZ ;  /* 0x000000107b7b7819 */ /* 0x000fe200000006ff */
[----:B------:R-:W-:Y:S01]  /*0b70*/  FMUL.FTZ R130, R200, R125 ;  /* 0x0000007dc8827220 */ /* 0x000fe20000410000 */
[----:B------:R-:W-:Y:S01]  /*0b80*/  SHF.L.U32 R210, R210, 0x10, RZ ;  /* 0x00000010d2d27819 */ /* 0x000fe200000006ff */
[----:B------:R-:W-:Y:S01]  /*0b90*/  FADD.FTZ R235, -R212, R128 ;  /* 0x00000080d4eb7221 */ /* 0x000fe20000010100 */
[----:B------:R-:W-:Y:S01]  /*0ba0*/  FMUL.FTZ R131, R80, R247 ;  /* 0x000000f750837220 */ /* 0x000fe20000410000 */
[----:B------:R-:W-:Y:S01]  /*0bb0*/  SHF.L.U32 R206, R206, 0x10, RZ ;  /* 0x00000010cece7819 */ /* 0x000fe200000006ff */
[----:B------:R-:W-:Y:S01]  /*0bc0*/  FADD.FTZ R249, -R212, R117 ;  /* 0x00000075d4f97221 */ /* 0x000fe20000010100 */
[C---:B------:R-:W-:Y:S01]  /*0bd0*/  FMUL.FTZ R120, R200.reuse, R245 ;  /* 0x000000f5c8787220 */ /* 0x040fe20000410000 */
[----:B------:R-:W-:Y:S01]  /*0be0*/  FMUL.FTZ R128, R200, R239 ;  /* 0x000000efc8807220 */ /* 0x000fe20000410000 */
[----:B------:R-:W-:Y:S01]  /*0bf0*/  FADD.FTZ R219, -R212, R142 ;  /* 0x0000008ed4db7221 */ /* 0x000fe20000010100 */
[----:B------:R-:W-:Y:S01]  /*0c00*/  FADD.FTZ R28, R123, R28 ;  /* 0x0000001c7b1c7221 */ /* 0x000fe20000010000 */
[-C--:B------:R-:W-:Y:S01]  /*0c10*/  FFMA.FTZ R170, R130, R123.reuse, R170 ;  /* 0x0000007b82aa7223 */ /* 0x080fe200000100aa */
[----:B------:R-:W-:Y:S01]  /*0c20*/  FADD.FTZ R225, -R212, R138 ;  /* 0x0000008ad4e17221 */ /* 0x000fe20000010100 */
[----:B------:R-:W-:Y:S01]  /*0c30*/  FMUL.FTZ R125, R78, R123 ;  /* 0x0000007b4e7d7220 */ /* 0x000fe20000410000 */
[----:B------:R-:W-:Y:S01]  /*0c40*/  @P0 SHF.L.U32 R201, R202, 0x10, RZ ;  /* 0x00000010cac90819 */ /* 0x000fe200000006ff */
[----:B------:R-:W-:Y:S01]  /*0c50*/  FMUL.FTZ R123, R81, R210 ;  /* 0x000000d2517b7220 */ /* 0x000fe20000410000 */
[----:B------:R-:W-:Y:S01]  /*0c60*/  SHF.L.U32 R237, R122, 0x10, RZ ;  /* 0x000000107aed7819 */ /* 0x000fe200000006ff */
[----:B------:R-:W-:Y:S01]  /*0c70*/  FADD.FTZ R117, -R212, R147 ;  /* 0x00000093d4757221 */ /* 0x000fe20000010100 */
[C---:B------:R-:W-:Y:S01]  /*0c80*/  PRMT R204, R134.reuse, 0x7632, R204 ;  /* 0x0000763286cc7816 */ /* 0x040fe200000000cc */
[----:B------:R-:W-:Y:S01]  /*0c90*/  FADD.FTZ R142, RZ, R131 ;  /* 0x00000083ff8e7221 */ /* 0x000fe20000010000 */
[----:B------:R-:W-:Y:S01]  /*0ca0*/  SHF.L.U32 R215, R134, 0x10, RZ ;  /* 0x0000001086d77819 */ /* 0x000fe200000006ff */
[----:B------:R-:W-:Y:S01]  /*0cb0*/  FADD.FTZ R251, -R212, R118 ;  /* 0x00000076d4fb7221 */ /* 0x000fe20000010100 */
[----:B------:R-:W-:Y:S01]  /*0cc0*/  PRMT R211, R132, 0x7632, R211 ;  /* 0x0000763284d37816 */ /* 0x000fe200000000d3 */
[----:B------:R-:W-:Y:S01]  /*0cd0*/  FMUL.FTZ R134, R200, R249 ;  /* 0x000000f9c8867220 */ /* 0x000fe20000410000 */
[----:B------:R-:W-:Y:S01]  /*0ce0*/  SHF.L.U32 R217, R132, 0x10, RZ ;  /* 0x0000001084d97819 */ /* 0x000fe200000006ff */
[----:B------:R-:W-:Y:S01]  /*0cf0*/  FADD.FTZ R29, R206, R29 ;  /* 0x0000001dce1d7221 */ /* 0x000fe20000010000 */
[----:B------:R-:W-:Y:S01]  /*0d00*/  PRMT R202, R135, 0x7632, R202 ;  /* 0x0000763287ca7816 */ /* 0x000fe200000000ca */
[-C--:B------:R-:W-:Y:S01]  /*0d10*/  FFMA.FTZ R171, R128, R206.reuse, R171 ;  /* 0x000000ce80ab7223 */ /* 0x080fe200000100ab */
[----:B------:R-:W-:Y:S01]  /*0d20*/  FMUL.FTZ R122, R77, R206 ;  /* 0x000000ce4d7a7220 */ /* 0x000fe20000410000 */
[----:B------:R-:W-:Y:S01]  /*0d30*/  FFMA.FTZ R147, R120, R131, RZ ;  /* 0x0000008378937223 */ /* 0x000fe200000100ff */
[----:B------:R-:W-:Y:S01]  /*0d40*/  SHF.L.U32 R135, R135, 0x10, RZ ;  /* 0x0000001087877819 */ /* 0x000fe200000006ff */
[----:B------:R-:W-:Y:S01]  /*0d50*/  FMUL.FTZ R206, R200, R235 ;  /* 0x000000ebc8ce7220 */ /* 0x000fe20000410000 */
        /* <DEDUP_REMOVED lines=10> */
[----:B------:R-:W-:Y:S01]  /*0e00*/  FADD.FTZ R222, -R212, R119 ;  /* 0x00000077d4de7221 */ /* 0x000fe20000010100 */
[----:B------:R-:W-:Y:S01]  /*0e10*/  FMUL.FTZ R224, R200, R251 ;  /* 0x000000fbc8e07220 */ /* 0x000fe20000410000 */
[----:B------:R-:W-:Y:S01]  /*0e20*/  SHF.L.U32 R150, R211, 0x10, RZ ;  /* 0x00000010d3967819 */ /* 0x000fe200000006ff */
[----:B------:R-:W-:Y:S01]  /*0e30*/  FFMA.FTZ R147, R134, R123, R147 ;  /* 0x0000007b86937223 */ /* 0x000fe20000010093 */
[----:B------:R-:W-:Y:S01]  /*0e40*/  FADD.FTZ R221, -R212, R144 ;  /* 0x00000090d4dd7221 */ /* 0x000fe20000010100 */
[----:B------:R-:W-:Y:S01]  /*0e50*/  FADD.FTZ R26, R217, R26 ;  /* 0x0000001ad91a7221 */ /* 0x000fe20000010000 */
[-C--:B------:R-:W-:Y:S01]  /*0e60*/  FFMA.FTZ R168, R206, R217.reuse, R168 ;  /* 0x000000d9cea87223 */ /* 0x080fe200000100a8 */
[----:B------:R-:W-:Y:S01]  /*0e70*/  FMUL.FTZ R211, R72, R217 ;  /* 0x000000d948d37220 */ /* 0x000fe20000410000 */
[----:B------:R-:W-:Y:S01]  /*0e80*/  PRMT R144, R148, 0x7632, R144 ;  /* 0x0000763294907816 */ /* 0x000fe20000000090 */
[----:B------:R-:W-:Y:S01]  /*0e90*/  FADD.FTZ R20, R135, R20 ;  /* 0x0000001487147221 */ /* 0x000fe20000010000 */
[-C--:B------:R-:W-:Y:S01]  /*0ea0*/  FFMA.FTZ R160, R216, R135.reuse, R160 ;  /* 0x00000087d8a07223 */ /* 0x080fe200000100a0 */
[----:B------:R-:W-:Y:S01]  /*0eb0*/  FMUL.FTZ R217, R70, R135 ;  /* 0x0000008746d97220 */ /* 0x000fe20000410000 */
[----:B------:R-:W-:Y:S01]  /*0ec0*/  FMUL.FTZ R132, R83, R208 ;  /* 0x000000d053847220 */ /* 0x000fe20000410000 */
[----:B------:R-:W-:Y:S01]  /*0ed0*/  FADD.FTZ R135, R146, R133 ;  /* 0x0000008592877221 */ /* 0x000fe20000010000 */
[----:B------:R-:W-:Y:S01]  /*0ee0*/  FADD.FTZ R124, -R212, R124 ;  /* 0x0000007cd47c7221 */ /* 0x000fe20000010100 */
[----:B------:R-:W-:Y:S01]  /*0ef0*/  FMUL.FTZ R222, R200, R222 ;  /* 0x000000dec8de7220 */ /* 0x000fe20000410000 */
[----:B------:R-:W-:Y:S01]  /*0f00*/  FFMA.FTZ R147, R224, R133, R147 ;  /* 0x00000085e0937223 */ /* 0x000fe20000010093 */
[----:B------:R-:W-:Y:S01]  /*0f10*/  FADD.FTZ R227, -R212, R129 ;  /* 0x00000081d4e37221 */ /* 0x000fe20000010100 */
[----:B------:R-:W-:Y:S01]  /*0f20*/  SHF.L.U32 R226, R144, 0x10, RZ ;  /* 0x0000001090e27819 */ /* 0x000fe200000006ff */
[----:B------:R-:W-:Y:S01]  /*0f30*/  FADD.FTZ R233, -R212, R136 ;  /* 0x00000088d4e97221 */ /* 0x000fe20000010100 */
[----:B------:R-:W-:Y:S01]  /*0f40*/  FMUL.FTZ R129, R76, R237 ;  /* 0x000000ed4c817220 */ /* 0x000fe20000410000 */
[----:B------:R-:W-:Y:S01]  /*0f50*/  FADD.FTZ R144, R135, R132 ;  /* 0x0000008487907221 */ /* 0x000fe20000010000 */
[----:B------:R-:W-:Y:S01]  /*0f60*/  FMUL.FTZ R136, R200, R124 ;  /* 0x0000007cc8887220 */ /* 0x000fe20000410000 */
[----:B------:R-:W-:-:S02]  /*0f70*/  FFMA.FTZ R147, R222, R132, R147 ;  /* 0x00000084de937223 */ /* 0x000fc40000010093 */
[----:B------:R-:W-:Y:S02]  /*0f80*/  FADD.FTZ R135, R144, R129 ;  /* 0x0000008190877221 */ /* 0x000fe40000010000 */
[----:B------:R-:W-:Y:S01]  /*0f90*/  FFMA.FTZ R147, R136, R129, R147 ;  /* 0x0000008188937223 */ /* 0x000fe20000010093 */
[----:B------:R-:W-:Y:S01]  /*0fa0*/  SHF.L.U32 R138, R121, 0x10, RZ ;  /* 0x00000010798a7819 */ /* 0x000fe200000006ff */
[----:B------:R-:W-:Y:S02]  /*0fb0*/  FADD.FTZ R146, R135, R122 ;  /* 0x0000007a87927221 */ /* 0x000fe40000010000 */
[----:B------:R-:W-:Y:S01]  /*0fc0*/  FFMA.FTZ R147, R128, R122, R147 ;  /* 0x0000007a80937223 */ /* 0x000fe20000010093 */
[----:B------:R-:W-:Y:S01]  /*0fd0*/  FMUL.FTZ R124, R200, R241 ;  /* 0x000000f1c87c7220 */ /* 0x000fe20000410000 */
[----:B------:R-:W-:Y:S01]  /*0fe0*/  FMUL.FTZ R121, R79, R138 ;  /* 0x0000008a4f797220 */ /* 0x000fe20000410000 */
[----:B------:R-:W-:Y:S01]  /*0ff0*/  FADD.FTZ R228, R146, R125 ;  /* 0x0000007d92e47221 */ /* 0x000fe20000010000 */
[----:B------:R-:W-:Y:S01]  /*1000*/  FADD.FTZ R141, -R212, R141 ;  /* 0x0000008dd48d7221 */ /* 0x000fe20000010100 */
[----:B------:R-:W-:Y:S01]  /*1010*/  FFMA.FTZ R147, R130, R125, R147 ;  /* 0x0000007d82937223 */ /* 0x000fe20000010093 */
[----:B------:R-:W-:Y:S01]  /*1020*/  FFMA.FTZ R175, R222, R208, R175 ;  /* 0x000000d0deaf7223 */ /* 0x000fe200000100af */
[----:B------:R-:W-:Y:S01]  /*1030*/  FADD.FTZ R31, R208, R31 ;  /* 0x0000001fd01f7221 */ /* 0x000fe20000010000 */
[----:B------:R-:W-:Y:S01]  /*1040*/  FMUL.FTZ R208, R200, R227 ;  /* 0x000000e3c8d07220 */ /* 0x000fe20000410000 */
[----:B------:R-:W-:Y:S01]  /*1050*/  FADD.FTZ R27, R138, R27 ;  /* 0x0000001b8a1b7221 */ /* 0x000fe20000010000 */
[----:B------:R-:W-:Y:S01]  /*1060*/  FFMA.FTZ R169, R124, R138, R169 ;  /* 0x0000008a7ca97223 */ /* 0x000fe200000100a9 */
[----:B------:R-:W-:Y:S01]  /*1070*/  FADD.FTZ R228, R228, R121 ;  /* 0x00000079e4e47221 */ /* 0x000fe20000010000 */
[----:B------:R-:W-:Y:S01]  /*1080*/  FMUL.FTZ R138, R200, R141 ;  /* 0x0000008dc88a7220 */ /* 0x000fe20000410000 */
[----:B------:R-:W-:Y:S01]  /*1090*/  FFMA.FTZ R135, R124, R121, R147 ;  /* 0x000000797c877223 */ /* 0x000fe20000010093 */
[----:B------:R-:W-:Y:S01]  /*10a0*/  FFMA.FTZ R177, R134, R210, R177 ;  /* 0x000000d286b17223 */ /* 0x000fe200000100b1 */
[----:B------:R-:W-:Y:S01]  /*10b0*/  FADD.FTZ R33, R210, R33 ;  /* 0x00000021d2217221 */ /* 0x000fe20000010000 */
[C---:B------:R-:W-:Y:S01]  /*10c0*/  FMUL.FTZ R141, R200.reuse, R219 ;  /* 0x000000dbc88d7220 */ /* 0x040fe20000410000 */
[----:B------:R-:W-:Y:S01]  /*10d0*/  FMUL.FTZ R210, R200, R229 ;  /* 0x000000e5c8d27220 */ /* 0x000fe20000410000 */
[-C--:B------:R-:W-:Y:S01]  /*10e0*/  FFMA.FTZ R167, R208, R150.reuse, R167 ;  /* 0x00000096d0a77223 */ /* 0x080fe200000100a7 */
[----:B------:R-:W-:Y:S01]  /*10f0*/  FADD.FTZ R25, R150, R25 ;  /* 0x0000001996197221 */ /* 0x000fe20000010000 */
[----:B------:R-:W-:Y:S01]  /*1100*/  FMUL.FTZ R219, R73, R150 ;  /* 0x0000009649db7220 */ /* 0x000fe20000410000 */
[----:B------:R-:W-:Y:S01]  /*1110*/  FADD.FTZ R150, R228, R211 ;  /* 0x000000d3e4967221 */ /* 0x000fe20000010000 */
[----:B------:R-:W-:Y:S01]  /*1120*/  FADD.FTZ R207, -R212, R137 ;  /* 0x00000089d4cf7221 */ /* 0x000fe20000010100 */
[----:B------:R-:W-:Y:S01]  /*1130*/  FFMA.FTZ R135, R206, R211, R135 ;  /* 0x000000d3ce877223 */ /* 0x000fe20000010087 */
[----:B------:R-:W-:Y:S01]  /*1140*/  FADD.FTZ R143, -R212, R143 ;  /* 0x0000008fd48f7221 */ /* 0x000fe20000010100 */
[----:B------:R-:W-:Y:S01]  /*1150*/  SHF.L.U32 R137, R148, 0x10, RZ ;  /* 0x0000001094897819 */ /* 0x000fe200000006ff */
[----:B------:R-:W-:Y:S01]  /*1160*/  FADD.FTZ R24, R213, R24 ;  /* 0x00000018d5187221 */ /* 0x000fe20000010000 */
[----:B------:R-:W-:Y:S01]  /*1170*/  SHF.L.U32 R148, R214, 0x10, RZ ;  /* 0x00000010d6947819 */ /* 0x000fe200000006ff */
[-C--:B------:R-:W-:Y:S01]  /*1180*/  FFMA.FTZ R166, R210, R213.reuse, R166 ;  /* 0x000000d5d2a67223 */ /* 0x080fe200000100a6 */
[----:B------:R-:W-:Y:S01]  /*1190*/  FMUL.FTZ R213, R74, R213 ;  /* 0x000000d54ad57220 */ /* 0x000fe20000410000 */
[----:B------:R-:W-:Y:S01]  /*11a0*/  FADD.FTZ R150, R150, R219 ;  /* 0x000000db96967221 */ /* 0x000fe20000010000 */
[----:B------:R-:W-:Y:S01]  /*11b0*/  FADD.FTZ R209, -R212, R140 ;  /* 0x0000008cd4d17221 */ /* 0x000fe20000010100 */
[----:B------:R-:W-:Y:S01]  /*11c0*/  FFMA.FTZ R135, R208, R219, R135 ;  /* 0x000000dbd0877223 */ /* 0x000fe20000010087 */
[C---:B------:R-:W-:Y:S01]  /*11d0*/  FMUL.FTZ R140, R200.reuse, R143 ;  /* 0x0000008fc88c7220 */ /* 0x040fe20000410000 */
[C---:B------:R-:W-:Y:S01]  /*11e0*/  FMUL.FTZ R214, R200.reuse, R233 ;  /* 0x000000e9c8d67220 */ /* 0x040fe20000410000 */
[----:B------:R-:W-:Y:S01]  /*11f0*/  FMUL.FTZ R143, R200, R221 ;  /* 0x000000ddc88f7220 */ /* 0x000fe20000410000 */
[C---:B------:R-:W-:Y:S01]  /*1200*/  FADD.FTZ R139, -R212.reuse, R139 ;  /* 0x0000008bd48b7221 */ /* 0x040fe20000010100 */
[----:B------:R-:W-:Y:S01]  /*1210*/  FADD.FTZ R145, -R212, R145 ;  /* 0x00000091d4917221 */ /* 0x000fe20000010100 */
        /* <DEDUP_REMOVED lines=14> */
[----:B------:R-:W-:Y:S01]  /*1300*/  FMUL.FTZ R218, R200, R207 ;  /* 0x000000cfc8da7220 */ /* 0x000fe20000410000 */
[----:B------:R-:W-:Y:S01]  /*1310*/  FFMA.FTZ R135, R214, R215, R135 ;  /* 0x000000d7d6877223 */ /* 0x000fe20000010087 */
[----:B------:R-:W-:Y:S01]  /*1320*/  SHF.L.U32 R202, R202, 0x10, RZ ;  /* 0x00000010caca7819 */ /* 0x000fe200000006ff */
[----:B------:R-:W-:-:S02]  /*1330*/  FADD.FTZ R150, R150, R223 ;  /* 0x000000df96967221 */ /* 0x000fc40000010000 */
        /* <DEDUP_REMOVED lines=8> */
[-C--:B------:R-:W-:Y:S01]  /*13c0*/  FFMA.FTZ R154, R143, R127.reuse, R154 ;  /* 0x0000007f8f9a7223 */ /* 0x080fe2000001009a */
[----:B------:R-:W-:Y:S01]  /*13d0*/  FMUL.FTZ R148, R60, R127 ;  /* 0x0000007f3c947220 */ /* 0x000fe20000410000 */
[----:B------:R-:W-:Y:S01]  /*13e0*/  FMUL.FTZ R144, R64, R137 ;  /* 0x0000008940907220 */ /* 0x000fe20000410000 */
[----:B------:R-:W-:Y:S01]  /*13f0*/  FADD.FTZ R19, R202, R19 ;  /* 0x00000013ca137221 */ /* 0x000fe20000010000 */
[----:B------:R-:W-:Y:S01]  /*1400*/  FFMA.FTZ R159, R220, R202, R159 ;  /* 0x000000cadc9f7223 */ /* 0x000fe2000001009f */
[----:B------:R-:W-:Y:S01]  /*1410*/  FADD.FTZ R127, R150, R225 ;  /* 0x000000e1967f7221 */ /* 0x000fe20000010000 */
[----:B------:R-:W-:Y:S01]  /*1420*/  FMUL.FTZ R139, R200, R209 ;  /* 0x000000d1c88b7220 */ /* 0x000fe20000410000 */
[----:B------:R-:W-:Y:S01]  /*1430*/  FFMA.FTZ R202, R220, R225, R135 ;  /* 0x000000e1dcca7223 */ /* 0x000fe20000010087 */
[----:B------:R-:W-:Y:S01]  /*1440*/  PRMT R126, R149, 0x7632, R126 ;  /* 0x00007632957e7816 */ /* 0x000fe2000000007e */
[----:B------:R-:W-:Y:S01]  /*1450*/  FADD.FTZ R150, R127, R144 ;  /* 0x000000907f967221 */ /* 0x000fe20000010000 */
[----:B------:R-:W-:Y:S01]  /*1460*/  SHF.L.U32 R149, R149, 0x10, RZ ;  /* 0x0000001095957819 */ /* 0x000fe200000006ff */
[----:B------:R-:W-:Y:S01]  /*1470*/  FMUL.FTZ R147, R65, R226 ;  /* 0x000000e241937220 */ /* 0x000fe20000410000 */
[----:B------:R-:W-:Y:S01]  /*1480*/  PRMT R116, R151, 0x7632, R116 ;  /* 0x0000763297747816 */ /* 0x000fe20000000074 */
[----:B------:R-:W-:Y:S01]  /*1490*/  FFMA.FTZ R127, R139, R144, R202 ;  /* 0x000000908b7f7223 */ /* 0x000fe200000100ca */
[----:B------:R-:W-:Y:S01]  /*14a0*/  SHF.L.U32 R126, R126, 0x10, RZ ;  /* 0x000000107e7e7819 */ /* 0x000fe200000006ff */
        /* <DEDUP_REMOVED lines=8> */
[-C--:B------:R-:W-:Y:S01]  /*1530*/  FFMA.FTZ R155, R140, R126.reuse, R155 ;  /* 0x0000007e8c9b7223 */ /* 0x080fe2000001009b */
[----:B------:R-:W-:Y:S01]  /*1540*/  FADD.FTZ R15, R126, R15 ;  /* 0x0000000f7e0f7221 */ /* 0x000fe20000010000 */
[----:B------:R-:W-:Y:S01]  /*1550*/  FMUL.FTZ R149, R67, R126 ;  /* 0x0000007e43957220 */ /* 0x000fe20000410000 */
[----:B------:R-:W-:Y:S01]  /*1560*/  FADD.FTZ R126, R135, R146 ;  /* 0x00000092877e7221 */ /* 0x000fe20000010000 */
[----:B------:R-:W-:Y:S01]  /*1570*/  FFMA.FTZ R127, R141, R146, R116 ;  /* 0x000000928d7f7223 */ /* 0x000fe20000010074 */
[----:B------:R-:W-:-:S02]  /*1580*/  SHF.L.U32 R118, R118, 0x10, RZ ;  /* 0x0000001076767819 */ /* 0x000fc400000006ff */
        /* <DEDUP_REMOVED lines=50> */
.L_x_6268:
        /* <DEDUP_REMOVED lines=12> */
[----:B-----5:R-:W-:Y:S01]  /*1970*/  LOP3.LUT P2, RZ, R182, 0xff0000, RZ, 0xc0, !PT ;  /* 0x00ff0000b6ff7812 */ /* 0x020fe2000784c0ff */
[-CC-:B------:R-:W-:Y:S01]  /*1980*/  FFMA.FTZ R136, R136, R204.reuse, R209.reuse ;  /* 0x000000cc88887223 */ /* 0x180fe200000100d1 */
[----:B------:R-:W-:Y:S01]  /*1990*/  LOP3.LUT P3, RZ, R182, 0xff000000, RZ, 0xc0, !PT ;  /* 0xff000000b6ff7812 */ /* 0x000fe2000786c0ff */
[-CC-:B------:R-:W-:Y:S01]  /*19a0*/  FFMA.FTZ R135, R222, R204.reuse, R209.reuse ;  /* 0x000000ccde877223 */ /* 0x180fe200000100d1 */
[----:B------:R-:W-:Y:S01]  /*19b0*/  FFMA.FTZ R224, R224, R204, R209 ;  /* 0x000000cce0e07223 */ /* 0x000fe200000100d1 */
[----:B------:R-:W-:Y:S01]  /*19c0*/  LOP3.LUT P6, RZ, R183, 0xff, RZ, 0xc0, !PT ;  /* 0x000000ffb7ff7812 */ /* 0x000fe200078cc0ff */
[----:B------:R-:W-:Y:S01]  /*19d0*/  FADD.FTZ R229, R129, -R136 ;  /* 0x8000008881e57221 */ /* 0x000fe20000010000 */
[----:B------:R-:W-:Y:S01]  /*19e0*/  FADD.FTZ R227, R132, -R135 ;  /* 0x8000008784e37221 */ /* 0x000fe20000010000 */
[----:B------:R-:W-:Y:S01]  /*19f0*/  FADD.FTZ R137, R133, -R224 ;  /* 0x800000e085897221 */ /* 0x000fe20000010000 */
[----:B------:R-:W-:Y:S02]  /*1a00*/  HFMA2 R135, -RZ, RZ, 0, 0 ;  /* 0x00000000ff877431 */ /* 0x000fe400000001ff */
[C---:B------:R-:W-:Y:S01]  /*1a10*/  FMUL.FTZ R224, R200.reuse, R229 ;  /* 0x000000e5c8e07220 */ /* 0x040fe20000410000 */
[C---:B------:R-:W-:Y:S01]  /*1a20*/  FMUL.FTZ R222, R200.reuse, R227 ;  /* 0x000000e3c8de7220 */ /* 0x040fe20000410000 */
[----:B------:R-:W-:Y:S01]  /*1a30*/  FMUL.FTZ R136, R200, R137 ;  /* 0x00000089c8887220 */ /* 0x000fe20000410000 */
[C---:B------:R-:W-:Y:S01]  /*1a40*/  @P2 SHF.L.U32 R129, R117.reuse, 0x10, RZ ;  /* 0x0000001075812819 */ /* 0x040fe200000006ff */
        /* <DEDUP_REMOVED lines=9> */
[----:B------:R-:W-:-:S02]  /*1ae0*/  CS2R R132, SRZ ;  /* 0x0000000000847805 */ /* 0x000fc4000001ff00 */
[----:B------:R-:W-:Y:S01]  /*1af0*/  LOP3.LUT P5, RZ, R183, 0xff00, RZ, 0xc0, !PT ;  /* 0x0000ff00b7ff7812 */ /* 0x000fe200078ac0ff */
[----:B------:R-:W-:Y:S01]  /*1b00*/  @P6 FMUL.FTZ R135, R224, R137 ;  /* 0x00000089e0876220 */ /* 0x000fe20000410000 */
[----:B------:R-:W-:Y:S01]  /*1b10*/  @P3 FMUL.FTZ R132, R222, R117 ;  /* 0x00000075de843220 */ /* 0x000fe20000410000 */
[----:B------:R-:W-:Y:S01]  /*1b20*/  FFMA.FTZ R137, R128, R204, R209 ;  /* 0x000000cc80897223 */ /* 0x000fe200000100d1 */
[----:B------:R-:W-:Y:S01]  /*1b30*/  FMUL.FTZ R117, R38, R136 ;  /* 0x0000008826757220 */ /* 0x000fe20000410000 */
[----:B------:R-:W-:Y:S01]  /*1b40*/  FMUL.FTZ R128, R39, R222 ;  /* 0x000000de27807220 */ /* 0x000fe20000410000 */
[----:B------:R-:W-:Y:S01]  /*1b50*/  @P2 FMUL.FTZ R133, R136, R129 ;  /* 0x0000008188852220 */ /* 0x000fe20000410000 */
[----:B------:R-:W-:Y:S01]  /*1b60*/  FMUL.FTZ R129, R40, R224 ;  /* 0x000000e028817220 */ /* 0x000fe20000410000 */
[----:B------:R-:W-:Y:S01]  /*1b70*/  FADD.FTZ R137, R122, -R137 ;  /* 0x800000897a897221 */ /* 0x000fe20000010000 */
[----:B------:R-:W-:Y:S01]  /*1b80*/  FSEL R117, R117, RZ, P2 ;  /* 0x000000ff75757208 */ /* 0x000fe20001000000 */
[-CC-:B------:R-:W-:Y:S01]  /*1b90*/  FFMA.FTZ R120, R120, R204.reuse, R209.reuse ;  /* 0x000000cc78787223 */ /* 0x180fe200000100d1 */
[----:B------:R-:W-:Y:S01]  /*1ba0*/  FSEL R128, R128, RZ, P3 ;  /* 0x000000ff80807208 */ /* 0x000fe20001800000 */
[----:B------:R-:W-:Y:S01]  /*1bb0*/  FMUL.FTZ R122, R200, R137 ;  /* 0x00000089c87a7220 */ /* 0x000fe20000410000 */
[C---:B------:R-:W-:Y:S01]  /*1bc0*/  LOP3.LUT P4, RZ, R182.reuse, 0xff, RZ, 0xc0, !PT ;  /* 0x000000ffb6ff7812 */ /* 0x040fe2000788c0ff */
[----:B------:R-:W-:Y:S01]  /*1bd0*/  FADD.FTZ R131, R131, -R120 ;  /* 0x8000007883837221 */ /* 0x000fe20000010000 */
[----:B------:R-:W-:Y:S01]  /*1be0*/  ISETP.GE.U32.AND P2, PT, R182, RZ, PT ;  /* 0x000000ffb600720c */ /* 0x000fe20003f46070 */
[-CC-:B------:R-:W-:Y:S01]  /*1bf0*/  FFMA.FTZ R130, R130, R204.reuse, R209.reuse ;  /* 0x000000cc82827223 */ /* 0x180fe200000100d1 */
[----:B------:R-:W-:Y:S01]  /*1c00*/  LOP3.LUT P3, RZ, R182, 0xff00, RZ, 0xc0, !PT ;  /* 0x0000ff00b6ff7812 */ /* 0x000fe2000786c0ff */
[----:B------:R-:W-:Y:S01]  /*1c10*/  FMUL.FTZ R122, R122, R201 ;  /* 0x000000c97a7a7220 */ /* 0x000fe20000410000 */
[----:B------:R-:W-:Y:S01]  /*1c20*/  FSEL R129, R129, RZ, P6 ;  /* 0x000000ff81817208 */ /* 0x000fe20003000000 */
[-CC-:B------:R-:W-:Y:S01]  /*1c30*/  FFMA.FTZ R134, R134, R204.reuse, R209.reuse ;  /* 0x000000cc86867223 */ /* 0x180fe200000100d1 */
[C---:B------:R-:W-:Y:S01]  /*1c40*/  LOP3.LUT P6, RZ, R183.reuse, 0xff0000, RZ, 0xc0, !PT ;  /* 0x00ff0000b7ff7812 */ /* 0x040fe200078cc0ff */
[----:B------:R-:W-:Y:S01]  /*1c50*/  FFMA.FTZ R124, R124, R204, R209 ;  /* 0x000000cc7c7c7223 */ /* 0x000fe200000100d1 */
[----:B------:R-:W-:Y:S01]  /*1c60*/  ISETP.GE.U32.AND.EX P2, PT, R183, 0x1000000, PT, P2 ;  /* 0x01000000b700780c */ /* 0x000fe20003f46120 */
[----:B------:R-:W-:Y:S01]  /*1c70*/  FADD.FTZ R125, R125, -R130 ;  /* 0x800000827d7d7221 */ /* 0x000fe20000010000 */
[----:B------:R-:W-:Y:S01]  /*1c80*/  @P5 PRMT R120, R118, 0x7632, R120 ;  /* 0x0000763276785816 */ /* 0x000fe20000000078 */
[----:B------:R-:W-:Y:S01]  /*1c90*/  FMUL.FTZ R222, R122, UR4 ;  /* 0x000000047ade7c20 */ /* 0x000fe20008410000 */
[----:B------:R-:W-:Y:S01]  /*1ca0*/  FADD.FTZ R123, R123, -R134 ;  /* 0x800000867b7b7221 */ /* 0x000fe20000010000 */
[----:B------:R-:W-:Y:S01]  /*1cb0*/  FADD.FTZ R227, R121, -R124 ;  /* 0x8000007c79e37221 */ /* 0x000fe20000010000 */
[----:B------:R-:W-:Y:S01]  /*1cc0*/  @P5 SHF.L.U32 R120, R120, 0x10, RZ ;  /* 0x0000001078785819 */ /* 0x000fe200000006ff */
[C---:B------:R-:W-:Y:S01]  /*1cd0*/  FMUL.FTZ R122, R200.reuse, R125 ;  /* 0x0000007dc87a7220 */ /* 0x040fe20000410000 */
[----:B------:R-:W-:Y:S01]  /*1ce0*/  MOV R134, RZ ;  /* 0x000000ff00867202 */ /* 0x000fe20000000f00 */
[----:B------:R-:W-:Y:S01]  /*1cf0*/  FMUL.FTZ R130, R200, R227 ;  /* 0x000000e3c8827220 */ /* 0x000fe20000410000 */
[----:B------:R-:W-:Y:S01]  /*1d00*/  @P4 SHF.L.U32 R118, R116, 0x10, RZ ;  /* 0x0000001074764819 */ /* 0x000fe200000006ff */
        /* <DEDUP_REMOVED lines=16> */
[----:B------:R-:W-:-:S02]  /*1e10*/  CS2R R182, SRZ ;  /* 0x0000000000b67805 */ /* 0x000fc4000001ff00 */
[----:B------:R-:W-:Y:S01]  /*1e20*/  CS2R R136, SRZ ;  /* 0x0000000000887805 */ /* 0x000fe2000001ff00 */
        /* <DEDUP_REMOVED lines=19> */
.L_x_6243:
[----:B-----5:R-:W-:Y:S01]  /*1f60*/  LOP3.LUT P2, RZ, R182, 0xff0000, RZ, 0xc0, !PT ;  /* 0x00ff0000b6ff7812 */ /* 0x020fe2000784c0ff */
[-CC-:B------:R-:W-:Y:S01]  /*1f70*/  FFMA.FTZ R111, R222, R204.reuse, R209.reuse ;  /* 0x000000ccde6f7223 */ /* 0x180fe200000100d1 */
[----:B------:R-:W-:Y:S01]  /*1f80*/  LOP3.LUT P3, RZ, R182, 0xff000000, RZ, 0xc0, !PT ;  /* 0xff000000b6ff7812 */ /* 0x000fe2000786c0ff */
[-CC-:B------:R-:W-:Y:S01]  /*1f90*/  FFMA.FTZ R224, R224, R204.reuse, R209.reuse ;  /* 0x000000cce0e07223 */ /* 0x180fe200000100d1 */
[-C--:B------:R-:W-:Y:S01]  /*1fa0*/  FFMA.FTZ R136, R136, R204.reuse, R209 ;  /* 0x000000cc88887223 */ /* 0x080fe200000100d1 */
[----:B------:R-:W-:Y:S01]  /*1fb0*/  FADD.FTZ R111, R132, -R111 ;  /* 0x8000006f846f7221 */ /* 0x000fe20000010000 */
[----:B------:R-:W-:Y:S01]  /*1fc0*/  LOP3.LUT P6, RZ, R183, 0xff, RZ, 0xc0, !PT ;  /* 0x000000ffb7ff7812 */ /* 0x000fe200078cc0ff */
[----:B------:R-:W-:Y:S01]  /*1fd0*/  FADD.FTZ R109, R133, -R224 ;  /* 0x800000e0856d7221 */ /* 0x000fe20000010000 */
[----:B------:R-:W-:Y:S01]  /*1fe0*/  FADD.FTZ R129, R129, -R136 ;  /* 0x8000008881817221 */ /* 0x000fe20000010000 */
[C---:B------:R-:W-:Y:S01]  /*1ff0*/  FMUL.FTZ R115, R200.reuse, R111 ;  /* 0x0000006fc8737220 */ /* 0x040fe20000410000 */
[----:B------:R-:W-:Y:S01]  /*2000*/  CS2R R132, SRZ ;  /* 0x0000000000847805 */ /* 0x000fe2000001ff00 */
[C---:B------:R-:W-:Y:S01]  /*2010*/  FMUL.FTZ R114, R200.reuse, R109 ;  /* 0x0000006dc8727220 */ /* 0x040fe20000410000 */
[----:B------:R-:W-:Y:S01]  /*2020*/  FMUL.FTZ R108, R200, R129 ;  /* 0x00000081c86c7220 */ /* 0x000fe20000410000 */
[----:B------:R-:W-:Y:S01]  /*2030*/  @P2 SHF.L.U32 R112, R117, 0x10, RZ ;  /* 0x0000001075702819 */ /* 0x000fe200000006ff */
[-C--:B------:R-:W-:Y:S01]  /*2040*/  FMUL.FTZ R110, R115, R201.reuse ;  /* 0x000000c9736e7220 */ /* 0x080fe20000410000 */
[----:B------:R-:W-:Y:S01]  /*2050*/  @P3 PRMT R117, R117, 0x7632, R117 ;  /* 0x0000763275753816 */ /* 0x000fe20000000075 */
[-C--:B------:R-:W-:Y:S01]  /*2060*/  FMUL.FTZ R109, R114, R201.reuse ;  /* 0x000000c9726d7220 */ /* 0x080fe20000410000 */
[----:B------:R-:W-:Y:S01]  /*2070*/  FMUL.FTZ R111, R108, R201 ;  /* 0x000000c96c6f7220 */ /* 0x000fe20000410000 */
[----:B------:R-:W-:Y:S01]  /*2080*/  FMUL.FTZ R110, R110, UR4 ;  /* 0x000000046e6e7c20 */ /* 0x000fe20008410000 */
[----:B------:R-:W-:Y:S01]  /*2090*/  @P3 SHF.L.U32 R117, R117, 0x10, RZ ;  /* 0x0000001075753819 */ /* 0x000fe200000006ff */
[----:B------:R-:W-:Y:S01]  /*20a0*/  FMUL.FTZ R109, R109, UR4 ;  /* 0x000000046d6d7c20 */ /* 0x000fe20008410000 */
[----:B------:R-:W-:Y:S01]  /*20b0*/  FMUL.FTZ R111, R111, UR4 ;  /* 0x000000046f6f7c20 */ /* 0x000fe20008410000 */
[----:B------:R-:W-:Y:S01]  /*20c0*/  HFMA2 R135, -RZ, RZ, 0, 0 ;  /* 0x00000000ff877431 */ /* 0x000fe200000001ff */
[----:B------:R-:W-:Y:S01]  /*20d0*/  LOP3.LUT P5, RZ, R183, 0xff00, RZ, 0xc0, !PT ;  /* 0x0000ff00b7ff7812 */ /* 0x000fe200078ac0ff */
[----:B------:R-:W-:Y:S01]  /*20e0*/  @P3 FMUL.FTZ R132, R110, R117 ;  /* 0x000000756e843220 */ /* 0x000fe20000410000 */
[----:B------:R-:W-:Y:S01]  /*20f0*/  FMUL.FTZ R117, R38, R109 ;  /* 0x0000006d26757220 */ /* 0x000fe20000410000 */
[----:B------:R-:W-:Y:S01]  /*2100*/  @P6 SHF.L.U32 R136, R118, 0x10, RZ ;  /* 0x0000001076886819 */ /* 0x000fe200000006ff */
[----:B------:R-:W-:Y:S01]  /*2110*/  FMUL.FTZ R129, R40, R111 ;  /* 0x0000006f28817220 */ /* 0x000fe20000410000 */
[----:B------:R-:W-:Y:S01]  /*2120*/  FFMA.FTZ R137, R128, R204, R209 ;  /* 0x000000cc80897223 */ /* 0x000fe200000100d1 */
[----:B------:R-:W-:Y:S01]  /*2130*/  @P2 FMUL.FTZ R133, R109, R112 ;  /* 0x000000706d852220 */ /* 0x000fe20000410000 */
[----:B------:R-:W-:Y:S01]  /*2140*/  FMUL.FTZ R128, R39, R110 ;  /* 0x0000006e27807220 */ /* 0x000fe20000410000 */
[----:B------:R-:W-:Y:S01]  /*2150*/  FSEL R117, R117, RZ, P2 ;  /* 0x000000ff75757208 */ /* 0x000fe20001000000 */
[----:B------:R-:W-:Y:S01]  /*2160*/  @P6 FMUL.FTZ R135, R111, R136 ;  /* 0x000000886f876220 */ /* 0x000fe20000410000 */
[----:B------:R-:W-:Y:S01]  /*2170*/  ISETP.GE.U32.AND P2, PT, R182, RZ, PT ;  /* 0x000000ffb600720c */ /* 0x000fe20003f46070 */
[----:B------:R-:W-:Y:S01]  /*2180*/  FADD.FTZ R137, R122, -R137 ;  /* 0x800000897a897221 */ /* 0x000fe20000010000 */
[----:B------:R-:W-:Y:S01]  /*2190*/  FSEL R129, R129, RZ, P6 ;  /* 0x000000ff81817208 */ /* 0x000fe20003000000 */
[-CC-:B------:R-:W-:Y:S01]  /*21a0*/  FFMA.FTZ R134, R134, R204.reuse, R209.reuse ;  /* 0x000000cc86867223 */ /* 0x180fe200000100d1 */
[----:B------:R-:W-:Y:S01]  /*21b0*/  LOP3.LUT P6, RZ, R183, 0xff0000, RZ, 0xc0, !PT ;  /* 0x00ff0000b7ff7812 */ /* 0x000fe200078cc0ff */
[----:B------:R-:W-:Y:S01]  /*21c0*/  FMUL.FTZ R109, R200, R137 ;  /* 0x00000089c86d7220 */ /* 0x000fe20000410000 */
[----:B------:R-:W-:Y:S01]  /*21d0*/  LOP3.LUT P4, RZ, R182, 0xff, RZ, 0xc0, !PT ;  /* 0x000000ffb6ff7812 */ /* 0x000fe2000788c0ff */
[-CC-:B------:R-:W-:Y:S01]  /*21e0*/  FFMA.FTZ R130, R130, R204.reuse, R209.reuse ;  /* 0x000000cc82827223 */ /* 0x180fe200000100d1 */
[----:B------:R-:W-:Y:S01]  /*21f0*/  FSEL R128, R128, RZ, P3 ;  /* 0x000000ff80807208 */ /* 0x000fe20001800000 */
[----:B------:R-:W-:Y:S01]  /*2200*/  FMUL.FTZ R110, R109, R201 ;  /* 0x000000c96d6e7220 */ /* 0x000fe20000410000 */
[----:B------:R-:W-:Y:S01]  /*2210*/  ISETP.GE.U32.AND.EX P2, PT, R183, 0x1000000, PT, P2 ;  /* 0x01000000b700780c */ /* 0x000fe20003f46120 */
[-CC-:B------:R-:W-:Y:S01]  /*2220*/  FFMA.FTZ R124, R124, R204.reuse, R209.reuse ;  /* 0x000000cc7c7c7223 */ /* 0x180fe200000100d1 */
[----:B------:R-:W-:Y:S01]  /*2230*/  LOP3.LUT P3, RZ, R182, 0xff00, RZ, 0xc0, !PT ;  /* 0x0000ff00b6ff7812 */ /* 0x000fe2000786c0ff */
[----:B------:R-:W-:Y:S01]  /*2240*/  FFMA.FTZ R120, R120, R204, R209 ;  /* 0x000000cc78787223 */ /* 0x000fe200000100d1 */
[----:B------:R-:W-:Y:S01]  /*2250*/  @P5 PRMT R118, R118, 0x7632, R118 ;  /* 0x0000763276765816 */ /* 0x000fe20000000076 */
[----:B------:R-:W-:Y:S01]  /*2260*/  FADD.FTZ R113, R123, -R134 ;  /* 0x800000867b717221 */ /* 0x000fe20000010000 */
[----:B------:R-:W-:Y:S01]  /*2270*/  FADD.FTZ R125, R125, -R130 ;  /* 0x800000827d7d7221 */ /* 0x000fe20000010000 */
[----:B------:R-:W-:Y:S01]  /*2280*/  FMUL.FTZ R122, R110, UR4 ;  /* 0x000000046e7a7c20 */ /* 0x000fe20008410000 */
[----:B------:R-:W-:Y:S01]  /*2290*/  @P5 SHF.L.U32 R111, R118, 0x10, RZ ;  /* 0x00000010766f5819 */ /* 0x000fe200000006ff */
[----:B------:R-:W-:Y:S01]  /*22a0*/  FADD.FTZ R123, R121, -R124 ;  /* 0x8000007c797b7221 */ /* 0x000fe20000010000 */
[----:B------:R-:W-:Y:S01]  /*22b0*/  FADD.FTZ R131, R131, -R120 ;  /* 0x8000007883837221 */ /* 0x000fe20000010000 */
[C---:B------:R-:W-:Y:S01]  /*22c0*/  @P6 SHF.L.U32 R222, R119.reuse, 0x10, RZ ;  /* 0x0000001077de6819 */ /* 0x040fe200000006ff */
[----:B------:R-:W-:Y:S01]  /*22d0*/  FMUL.FTZ R113, R200, R113 ;  /* 0x00000071c8717220 */ /* 0x000fe20000410000 */
[----:B------:R-:W-:Y:S01]  /*22e0*/  MOV R134, RZ ;  /* 0x000000ff00867202 */ /* 0x000fe20000000f00 */
[----:B------:R-:W-:Y:S01]  /*22f0*/  @P5 FMUL.FTZ R134, R122, R111 ;  /* 0x0000006f7a865220 */ /* 0x000fe20000410000 */
[----:B------:R-:W-:Y:S01]  /*2300*/  @P4 SHF.L.U32 R130, R116, 0x10, RZ ;  /* 0x0000001074824819 */ /* 0x000fe200000006ff */
[C---:B------:R-:W-:Y:S01]  /*2310*/  FMUL.FTZ R110, R200.reuse, R125 ;  /* 0x0000007dc86e7220 */ /* 0x040fe20000410000 */
[----:B------:R-:W-:Y:S01]  /*2320*/  @P2 PRMT R119, R119, 0x7632, R119 ;  /* 0x0000763277772816 */ /* 0x000fe20000000077 */
[----:B------:R-:W-:Y:S01]  /*2330*/  FMUL.FTZ R111, R200, R123 ;  /* 0x0000007bc86f7220 */ /* 0x000fe20000410000 */
[----:B------:R-:W-:Y:S01]  /*2340*/  @P3 PRMT R116, R116, 0x7632, R116 ;  /* 0x0000763274743816 */ /* 0x000fe20000000074 */
[----:B------:R-:W-:Y:S01]  /*2350*/  FMUL.FTZ R112, R200, R131 ;  /* 0x00000083c8707220 */ /* 0x000fe20000410000 */
        /* <DEDUP_REMOVED lines=10> */
[----:B------:R-:W-:-:S02]  /*2400*/  CS2R R182, SRZ ;  /* 0x0000000000b67805 */ /* 0x000fc4000001ff00 */
[----:B------:R-:W-:Y:S01]  /*2410*/  CS2R R136, SRZ ;  /* 0x0000000000887805 */ /* 0x000fe2000001ff00 */
        /* <DEDUP_REMOVED lines=18> */
.L_x_6244:
        /* <DEDUP_REMOVED lines=19> */
[----:B------:R-:W-:Y:S01]  /*2670*/  FMUL.FTZ R114, R200, R213 ;  /* 0x000000d5c8727220 */ /* 0x000fe20000410000 */
[----:B------:R-:W-:-:S02]  /*2680*/  HFMA2 R210, -RZ, RZ, 0, 0 ;  /* 0x00000000ffd27431 */ /* 0x000fc400000001ff */
[C---:B------:R-:W-:Y:S01]  /*2690*/  FMUL.FTZ R115, R200.reuse, R115 ;  /* 0x00000073c8737220 */ /* 0x040fe20000410000 */
[----:B------:R-:W-:Y:S01]  /*26a0*/  FMUL.FTZ R108, R200, R215 ;  /* 0x000000d7c86c7220 */ /* 0x000fe20000410000 */
[C---:B-----5:R-:W-:Y:S01]  /*26b0*/  @P2 SHF.L.U32 R110, R121.reuse, 0x10, RZ ;  /* 0x00000010796e2819 */ /* 0x060fe200000006ff */
        /* <DEDUP_REMOVED lines=8> */
[----:B------:R-:W-:Y:S01]  /*2740*/  FMUL.FTZ R117, R46, R109 ;  /* 0x0000006d2e757220 */ /* 0x000fe20000410000 */
[----:B------:R-:W-:Y:S01]  /*2750*/  MOV R205, RZ ;  /* 0x000000ff00cd7202 */ /* 0x000fe20000000f00 */
[----:B------:R-:W-:-:S02]  /*2760*/  HFMA2 R212, -RZ, RZ, 0, 0 ;  /* 0x00000000ffd47431 */ /* 0x000fc400000001ff */
[----:B------:R-:W-:Y:S01]  /*2770*/  @P3 FMUL.FTZ R205, R116, R121 ;  /* 0x0000007974cd3220 */ /* 0x000fe20000410000 */
[----:B------:R-:W-:Y:S01]  /*2780*/  @P6 SHF.L.U32 R113, R122, 0x10, RZ ;  /* 0x000000107a716819 */ /* 0x000fe200000006ff */
[----:B------:R-:W-:Y:S01]  /*2790*/  FMUL.FTZ R116, R47, R116 ;  /* 0x000000742f747220 */ /* 0x000fe20000410000 */
[----:B------:R-:W-:Y:S01]  /*27a0*/  LOP3.LUT P5, RZ, R173, 0xff00, RZ, 0xc0, !PT ;  /* 0x0000ff00adff7812 */ /* 0x000fe200078ac0ff */
[----:B------:R-:W-:Y:S01]  /*27b0*/  FMUL.FTZ R118, R48, R112 ;  /* 0x0000007030767220 */ /* 0x000fe20000410000 */
[----:B------:R-:W-:Y:S01]  /*27c0*/  @P2 FMUL.FTZ R210, R109, R110 ;  /* 0x0000006e6dd22220 */ /* 0x000fe20000410000 */
[-CC-:B------:R-:W-:Y:S01]  /*27d0*/  FFMA.FTZ R218, R218, R204.reuse, R209.reuse ;  /* 0x000000ccdada7223 */ /* 0x180fe200000100d1 */
[----:B------:R-:W-:Y:S01]  /*27e0*/  FSEL R117, R117, RZ, P2 ;  /* 0x000000ff75757208 */ /* 0x000fe20001000000 */
[----:B------:R-:W-:Y:S01]  /*27f0*/  @P6 FMUL.FTZ R212, R112, R113 ;  /* 0x0000007170d46220 */ /* 0x000fe20000410000 */
[C---:B------:R-:W-:Y:S01]  /*2800*/  ISETP.GE.U32.AND P2, PT, R172.reuse, RZ, PT ;  /* 0x000000ffac00720c */ /* 0x040fe20003f46070 */
[----:B------:R-:W-:Y:S01]  /*2810*/  FADD.FTZ R109, R223, -R218 ;  /* 0x800000dadf6d7221 */ /* 0x000fe20000010000 */
[----:B------:R-:W-:Y:S01]  /*2820*/  LOP3.LUT P4, RZ, R172, 0xff, RZ, 0xc0, !PT ;  /* 0x000000ffacff7812 */ /* 0x000fe2000788c0ff */
[-CC-:B------:R-:W-:Y:S01]  /*2830*/  FFMA.FTZ R208, R208, R204.reuse, R209.reuse ;  /* 0x000000ccd0d07223 */ /* 0x180fe200000100d1 */
[----:B------:R-:W-:Y:S01]  /*2840*/  FSEL R116, R116, RZ, P3 ;  /* 0x000000ff74747208 */ /* 0x000fe20001800000 */
[----:B------:R-:W-:Y:S01]  /*2850*/  FMUL.FTZ R109, R200, R109 ;  /* 0x0000006dc86d7220 */ /* 0x000fe20000410000 */
[----:B------:R-:W-:Y:S01]  /*2860*/  FSEL R118, R118, RZ, P6 ;  /* 0x000000ff76767208 */ /* 0x000fe20003000000 */
[-CC-:B------:R-:W-:Y:S01]  /*2870*/  FFMA.FTZ R206, R206, R204.reuse, R209.reuse ;  /* 0x000000cccece7223 */ /* 0x180fe200000100d1 */
[----:B------:R-:W-:Y:S01]  /*2880*/  LOP3.LUT P3, RZ, R172, 0xff00, RZ, 0xc0, !PT ;  /* 0x0000ff00acff7812 */ /* 0x000fe2000786c0ff */
[-CC-:B------:R-:W-:Y:S01]  /*2890*/  FFMA.FTZ R216, R216, R204.reuse, R209.reuse ;  /* 0x000000ccd8d87223 */ /* 0x180fe200000100d1 */
[C---:B------:R-:W-:Y:S01]  /*28a0*/  LOP3.LUT P6, RZ, R173.reuse, 0xff0000, RZ, 0xc0, !PT ;  /* 0x00ff0000adff7812 */ /* 0x040fe200078cc0ff */
[----:B------:R-:W-:Y:S01]  /*28b0*/  FFMA.FTZ R220, R220, R204, R209 ;  /* 0x000000ccdcdc7223 */ /* 0x000fe200000100d1 */
[----:B------:R-:W-:Y:S01]  /*28c0*/  ISETP.GE.U32.AND.EX P2, PT, R173, 0x1000000, PT, P2 ;  /* 0x01000000ad00780c */ /* 0x000fe20003f46120 */
[----:B------:R-:W-:Y:S01]  /*28d0*/  FMUL.FTZ R110, R109, R201 ;  /* 0x000000c96d6e7220 */ /* 0x000fe20000410000 */
[----:B------:R-:W-:Y:S01]  /*28e0*/  @P5 PRMT R122, R122, 0x7632, R122 ;  /* 0x000076327a7a5816 */ /* 0x000fe2000000007a */
[----:B------:R-:W-:Y:S01]  /*28f0*/  FADD.FTZ R113, R219, -R208 ;  /* 0x800000d0db717221 */ /* 0x000fe20000010000 */
[----:B------:R-:W-:Y:S01]  /*2900*/  FADD.FTZ R119, R211, -R206 ;  /* 0x800000ced3777221 */ /* 0x000fe20000010000 */
[----:B------:R-:W-:Y:S01]  /*2910*/  FADD.FTZ R217, R217, -R216 ;  /* 0x800000d8d9d97221 */ /* 0x000fe20000010000 */
[----:B------:R-:W-:Y:S01]  /*2920*/  @P5 SHF.L.U32 R122, R122, 0x10, RZ ;  /* 0x000000107a7a5819 */ /* 0x000fe200000006ff */
[----:B------:R-:W-:Y:S01]  /*2930*/  FADD.FTZ R111, R225, -R220 ;  /* 0x800000dce16f7221 */ /* 0x000fe20000010000 */
[----:B------:R-:W-:Y:S01]  /*2940*/  @P4 SHF.L.U32 R121, R120, 0x10, RZ ;  /* 0x0000001078794819 */ /* 0x000fe200000006ff */
[----:B------:R-:W-:Y:S01]  /*2950*/  FMUL.FTZ R131, R110, UR4 ;  /* 0x000000046e837c20 */ /* 0x000fe20008410000 */
[----:B------:R-:W-:-:S02]  /*2960*/  @P3 PRMT R120, R120, 0x7632, R120 ;  /* 0x0000763278783816 */ /* 0x000fc40000000078 */
[----:B------:R-:W-:Y:S02]  /*2970*/  CS2R R172, SRZ ;  /* 0x0000000000ac7805 */ /* 0x000fe4000001ff00 */
[C---:B------:R-:W-:Y:S01]  /*2980*/  @P6 SHF.L.U32 R128, R123.reuse, 0x10, RZ ;  /* 0x000000107b806819 */ /* 0x040fe200000006ff */
[C---:B------:R-:W-:Y:S01]  /*2990*/  FMUL.FTZ R113, R200.reuse, R113 ;  /* 0x00000071c8717220 */ /* 0x040fe20000410000 */
[----:B------:R-:W-:Y:S01]  /*29a0*/  @P2 PRMT R123, R123, 0x7632, R123 ;  /* 0x000076327b7b2816 */ /* 0x000fe2000000007b */
[C---:B------:R-:W-:Y:S01]  /*29b0*/  FMUL.FTZ R112, R200.reuse, R119 ;  /* 0x00000077c8707220 */ /* 0x040fe20000410000 */
[C---:B------:R-:W-:Y:S01]  /*29c0*/  FMUL.FTZ R110, R200.reuse, R217 ;  /* 0x000000d9c86e7220 */ /* 0x040fe20000410000 */
[----:B------:R-:W-:Y:S01]  /*29d0*/  @P5 FMUL.FTZ R173, R131, R122 ;  /* 0x0000007a83ad5220 */ /* 0x000fe20000410000 */
[----:B------:R-:W-:Y:S01]  /*29e0*/  FMUL.FTZ R111, R200, R111 ;  /* 0x0000006fc86f7220 */ /* 0x000fe20000410000 */
[----:B------:R-:W-:Y:S01]  /*29f0*/  @P3 SHF.L.U32 R122, R120, 0x10, RZ ;  /* 0x00000010787a3819 */ /* 0x000fe200000006ff */
[-C--:B------:R-:W-:Y:S01]  /*2a00*/  FMUL.FTZ R119, R112, R201.reuse ;  /* 0x000000c970777220 */ /* 0x080fe20000410000 */
[----:B------:R-:W-:Y:S01]  /*2a10*/  @P2 SHF.L.U32 R130, R123, 0x10, RZ ;  /* 0x000000107b822819 */ /* 0x000fe200000006ff */
[-C--:B------:R-:W-:Y:S01]  /*2a20*/  FMUL.FTZ R120, R113, R201.reuse ;  /* 0x000000c971787220 */ /* 0x080fe20000410000 */
[----:B------:R-:W-:Y:S01]  /*2a30*/  FMUL.FTZ R123, R110, R201 ;  /* 0x000000c96e7b7220 */ /* 0x000fe20000410000 */
[----:B------:R-:W-:-:S02]  /*2a40*/  HFMA2 R206, -RZ, RZ, 0, 0 ;  /* 0x00000000ffce7431 */ /* 0x000fc400000001ff */
[----:B------:R-:W-:Y:S01]  /*2a50*/  FMUL.FTZ R129, R111, R201 ;  /* 0x000000c96f817220 */ /* 0x000fe20000410000 */
[----:B------:R-:W-:Y:S01]  /*2a60*/  FMUL.FTZ R119, R119, UR4 ;  /* 0x0000000477777c20 */ /* 0x000fe20008410000 */
[----:B------:R-:W-:Y:S01]  /*2a70*/  FMUL.FTZ R120, R120, UR4 ;  /* 0x0000000478787c20 */ /* 0x000fe20008410000 */
[----:B------:R-:W-:Y:S01]  /*2a80*/  FMUL.FTZ R123, R123, UR4 ;  /* 0x000000047b7b7c20 */ /* 0x000fe20008410000 */
[----:B------:R-:W-:Y:S01]  /*2a90*/  FMUL.FTZ R129, R129, UR4 ;  /* 0x0000000481817c20 */ /* 0x000fe20008410000 */
[----:B------:R-:W-:Y:S01]  /*2aa0*/  MOV R213, RZ ;  /* 0x000000ff00d57202 */ /* 0x000fe20000000f00 */
        /* <DEDUP_REMOVED lines=20> */
.L_x_6245:
        /* <DEDUP_REMOVED lines=9> */
[----:B0-----:R-:W-:Y:S01]  /*2c80*/  FMUL.FTZ R116, R200, R213 ;  /* 0x000000d5c8747220 */ /* 0x001fe20000410000 */
[----:B------:R-:W-:-:S02]  /*2c90*/  HFMA2 R210, -RZ, RZ, 0, 0 ;  /* 0x00000000ffd27431 */ /* 0x000fc400000001ff */
[C---:B------:R-:W-:Y:S01]  /*2ca0*/  FMUL.FTZ R118, R200.reuse, R221 ;  /* 0x000000ddc8767220 */ /* 0x040fe20000410000 */
[----:B------:R-:W-:Y:S01]  /*2cb0*/  FMUL.FTZ R130, R200, R215 ;  /* 0x000000d7c8827220 */ /* 0x000fe20000410000 */
[----:B-----5:R-:W-:Y:S01]  /*2cc0*/  @P2 SHF.L.U32 R128, R121, 0x10, RZ ;  /* 0x0000001079802819 */ /* 0x020fe200000006ff */
[----:B------:R-:W-:Y:S01]  /*2cd0*/  FMUL.FTZ R116, R201, R116 ;  /* 0x00000074c9747220 */ /* 0x000fe20000410000 */
[----:B------:R-:W-:Y:S01]  /*2ce0*/  @P3 PRMT R121, R121, 0x7632, R121 ;  /* 0x0000763279793816 */ /* 0x000fe20000000079 */
[C---:B------:R-:W-:Y:S01]  /*2cf0*/  FMUL.FTZ R117, R201.reuse, R118 ;  /* 0x00000076c9757220 */ /* 0x040fe20000410000 */
[----:B------:R-:W-:Y:S01]  /*2d00*/  FMUL.FTZ R118, R201, R130 ;  /* 0x00000082c9767220 */ /* 0x000fe20000410000 */
[----:B------:R-:W-:Y:S01]  /*2d10*/  FMUL.FTZ R119, R116, UR4 ;  /* 0x0000000474777c20 */ /* 0x000fe20008410000 */
[----:B------:R-:W-:Y:S01]  /*2d20*/  @P3 SHF.L.U32 R129, R121, 0x10, RZ ;  /* 0x0000001079813819 */ /* 0x000fe200000006ff */
[----:B------:R-:W-:Y:S01]  /*2d30*/  FMUL.FTZ R116, R117, UR4 ;  /* 0x0000000475747c20 */ /* 0x000fe20008410000 */
[----:B------:R-:W-:Y:S01]  /*2d40*/  MOV R205, RZ ;  /* 0x000000ff00cd7202 */ /* 0x000fe20000000f00 */
[----:B------:R-:W-:Y:S01]  /*2d50*/  FMUL.FTZ R121, R118, UR4 ;  /* 0x0000000476797c20 */ /* 0x000fe20008410000 */
[----:B------:R-:W-:Y:S01]  /*2d60*/  FMUL.FTZ R117, R46, R119 ;  /* 0x000000772e757220 */ /* 0x000fe20000410000 */
[-C--:B------:R-:W-:Y:S01]  /*2d70*/  @P3 FMUL.FTZ R205, R129, R116.reuse ;  /* 0x0000007481cd3220 */ /* 0x080fe20000410000 */
[----:B------:R-:W-:Y:S01]  /*2d80*/  FMUL.FTZ R116, R47, R116 ;  /* 0x000000742f747220 */ /* 0x000fe20000410000 */
[----:B------:R-:W-:Y:S01]  /*2d90*/  LOP3.LUT P5, RZ, R173, 0xff00, RZ, 0xc0, !PT ;  /* 0x0000ff00adff7812 */ /* 0x000fe200078ac0ff */
[----:B------:R-:W-:-:S02]  /*2da0*/  HFMA2 R212, -RZ, RZ, 0, 0 ;  /* 0x00000000ffd47431 */ /* 0x000fc400000001ff */
[-CC-:B------:R-:W-:Y:S01]  /*2db0*/  FFMA.FTZ R218, R218, R204.reuse, R209.reuse ;  /* 0x000000ccdada7223 */ /* 0x180fe200000100d1 */
[----:B------:R-:W-:Y:S01]  /*2dc0*/  @P6 SHF.L.U32 R214, R122, 0x10, RZ ;  /* 0x000000107ad66819 */ /* 0x000fe200000006ff */
[----:B------:R-:W-:Y:S01]  /*2dd0*/  FMUL.FTZ R118, R48, R121 ;  /* 0x0000007930767220 */ /* 0x000fe20000410000 */
[----:B------:R-:W-:Y:S01]  /*2de0*/  @P2 FMUL.FTZ R210, R128, R119 ;  /* 0x0000007780d22220 */ /* 0x000fe20000410000 */
[----:B------:R-:W-:Y:S01]  /*2df0*/  FSEL R117, R117, RZ, P2 ;  /* 0x000000ff75757208 */ /* 0x000fe20001000000 */
[----:B------:R-:W-:Y:S01]  /*2e00*/  FADD.FTZ R223, R223, -R218 ;  /* 0x800000dadfdf7221 */ /* 0x000fe20000010000 */
[----:B------:R-:W-:Y:S01]  /*2e10*/  ISETP.GE.U32.AND P2, PT, R172, RZ, PT ;  /* 0x000000ffac00720c */ /* 0x000fe20003f46070 */
[----:B------:R-:W-:Y:S01]  /*2e20*/  @P6 FMUL.FTZ R212, R214, R121 ;  /* 0x00000079d6d46220 */ /* 0x000fe20000410000 */
[----:B------:R-:W-:Y:S01]  /*2e30*/  FSEL R116, R116, RZ, P3 ;  /* 0x000000ff74747208 */ /* 0x000fe20001800000 */
[----:B------:R-:W-:Y:S01]  /*2e40*/  FMUL.FTZ R128, R200, R223 ;  /* 0x000000dfc8807220 */ /* 0x000fe20000410000 */
[----:B------:R-:W-:Y:S01]  /*2e50*/  LOP3.LUT P4, RZ, R172, 0xff, RZ, 0xc0, !PT ;  /* 0x000000ffacff7812 */ /* 0x000fe2000788c0ff */
[-CC-:B------:R-:W-:Y:S01]  /*2e60*/  FFMA.FTZ R216, R216, R204.reuse, R209.reuse ;  /* 0x000000ccd8d87223 */ /* 0x180fe200000100d1 */
[----:B------:R-:W-:Y:S01]  /*2e70*/  LOP3.LUT P3, RZ, R172, 0xff00, RZ, 0xc0, !PT ;  /* 0x0000ff00acff7812 */ /* 0x000fe2000786c0ff */
[-CC-:B------:R-:W-:Y:S01]  /*2e80*/  FFMA.FTZ R208, R208, R204.reuse, R209.reuse ;  /* 0x000000ccd0d07223 */ /* 0x180fe200000100d1 */
[----:B------:R-:W-:Y:S01]  /*2e90*/  FSEL R118, R118, RZ, P6 ;  /* 0x000000ff76767208 */ /* 0x000fe20003000000 */
        /* <DEDUP_REMOVED lines=9> */
[----:B------:R-:W-:Y:S01]  /*2f30*/  FADD.FTZ R225, R225, -R220 ;  /* 0x800000dce1e17221 */ /* 0x000fe20000010000 */
[----:B------:R-:W-:Y:S01]  /*2f40*/  @P5 SHF.L.U32 R129, R122, 0x10, RZ ;  /* 0x000000107a815819 */ /* 0x000fe200000006ff */
[----:B------:R-:W-:Y:S01]  /*2f50*/  FMUL.FTZ R128, R119, UR4 ;  /* 0x0000000477807c20 */ /* 0x000fe20008410000 */
[----:B------:R-:W-:Y:S01]  /*2f60*/  @P4 SHF.L.U32 R208, R120, 0x10, RZ ;  /* 0x0000001078d04819 */ /* 0x000fe200000006ff */
[----:B------:R-:W-:Y:S01]  /*2f70*/  FMUL.FTZ R122, R200, R217 ;  /* 0x000000d9c87a7220 */ /* 0x000fe20000410000 */
[----:B------:R-:W-:Y:S01]  /*2f80*/  @P3 PRMT R119, R120, 0x7632, R119 ;  /* 0x0000763278773816 */ /* 0x000fe20000000077 */
[C---:B------:R-:W-:Y:S01]  /*2f90*/  FMUL.FTZ R120, R200.reuse, R219 ;  /* 0x000000dbc8787220 */ /* 0x040fe20000410000 */
[C---:B------:R-:W-:Y:S01]  /*2fa0*/  FMUL.FTZ R130, R200.reuse, R121 ;  /* 0x00000079c8827220 */ /* 0x040fe20000410000 */
[----:B------:R-:W-:Y:S01]  /*2fb0*/  FMUL.FTZ R216, R200, R225 ;  /* 0x000000e1c8d87220 */ /* 0x000fe20000410000 */
[----:B------:R-:W-:Y:S01]  /*2fc0*/  @P6 SHF.L.U32 R214, R123, 0x10, RZ ;  /* 0x000000107bd66819 */ /* 0x000fe200000006ff */
[----:B------:R-:W-:Y:S01]  /*2fd0*/  FMUL.FTZ R121, R201, R122 ;  /* 0x0000007ac9797220 */ /* 0x000fe20000410000 */
[----:B------:R-:W-:Y:S01]  /*2fe0*/  @P2 PRMT R131, R123, 0x7632, R131 ;  /* 0x000076327b832816 */ /* 0x000fe20000000083 */
[----:B------:R-:W-:Y:S01]  /*2ff0*/  FMUL.FTZ R120, R201, R120 ;  /* 0x00000078c9787220 */ /* 0x000fe20000410000 */
[----:B------:R-:W-:Y:S01]  /*3000*/  @P3 SHF.L.U32 R123, R119, 0x10, RZ ;  /* 0x00000010777b3819 */ /* 0x000fe200000006ff */
[C---:B------:R-:W-:Y:S01]  /*3010*/  FMUL.FTZ R119, R201.reuse, R130 ;  /* 0x00000082c9777220 */ /* 0x040fe20000410000 */
[----:B------:R-:W-:Y:S01]  /*3020*/  FMUL.FTZ R122, R201, R216 ;  /* 0x000000d8c97a7220 */ /* 0x000fe20000410000 */
[----:B------:R-:W-:-:S02]  /*3030*/  HFMA2 R206, -RZ, RZ, 0, 0 ;  /* 0x00000000ffce7431 */ /* 0x000fc400000001ff */
[----:B------:R-:W-:Y:S01]  /*3040*/  FMUL.FTZ R121, R121, UR4 ;  /* 0x0000000479797c20 */ /* 0x000fe20008410000 */
[----:B------:R-:W-:Y:S01]  /*3050*/  FMUL.FTZ R119, R119, UR4 ;  /* 0x0000000477777c20 */ /* 0x000fe20008410000 */
[----:B------:R-:W-:Y:S01]  /*3060*/  FMUL.FTZ R120, R120, UR4 ;  /* 0x0000000478787c20 */ /* 0x000fe20008410000 */
[----:B------:R-:W-:Y:S01]  /*3070*/  CS2R R172, SRZ ;  /* 0x0000000000ac7805 */ /* 0x000fe2000001ff00 */
[----:B------:R-:W-:Y:S01]  /*3080*/  FMUL.FTZ R130, R122, UR4 ;  /* 0x000000047a827c20 */ /* 0x000fe20008410000 */
[----:B------:R-:W-:Y:S01]  /*3090*/  MOV R213, RZ ;  /* 0x000000ff00d57202 */ /* 0x000fe20000000f00 */
[-C--:B------:R-:W-:Y:S01]  /*30a0*/  @P6 FMUL.FTZ R172, R214, R121.reuse ;  /* 0x00000079d6ac6220 */ /* 0x080fe20000410000 */
[----:B------:R-:W-:Y:S01]  /*30b0*/  FMUL.FTZ R122, R50, R121 ;  /* 0x00000079327a7220 */ /* 0x000fe20000410000 */
[-C--:B------:R-:W-:Y:S01]  /*30c0*/  @P4 FMUL.FTZ R206, R208, R119.reuse ;  /* 0x00000077d0ce4220 */ /* 0x080fe20000410000 */
[----:B------:R-:W-:Y:S01]  /*30d0*/  @P3 FMUL.FTZ R213, R123, R120 ;  /* 0x000000787bd53220 */ /* 0x000fe20000410000 */
[----:B------:R-:W-:Y:S01]  /*30e0*/  FMUL.FTZ R121, R49, R128 ;  /* 0x0000008031797220 */ /* 0x000fe20000410000 */
[----:B------:R-:W-:Y:S01]  /*30f0*/  FMUL.FTZ R123, R51, R130 ;  /* 0x00000082337b7220 */ /* 0x000fe20000410000 */
[----:B------:R-:W-:Y:S01]  /*3100*/  FMUL.FTZ R119, R44, R119 ;  /* 0x000000772c777220 */ /* 0x000fe20000410000 */
[----:B------:R-:W-:Y:S01]  /*3110*/  FMUL.FTZ R120, R45, R120 ;  /* 0x000000782d787220 */ /* 0x000fe20000410000 */
[----:B------:R-:W-:Y:S01]  /*3120*/  @P5 FMUL.FTZ R173, R129, R128 ;  /* 0x0000008081ad5220 */ /* 0x000fe20000410000 */
[----:B------:R-:W-:-:S02]  /*3130*/  @P2 SHF.L.U32 R131, R131, 0x10, RZ ;  /* 0x0000001083832819 */ /* 0x000fc400000006ff */
        /* <DEDUP_REMOVED lines=11> */
.L_x_6246:
        /* <DEDUP_REMOVED lines=13> */
[----:B------:R-:W-:Y:S01]  /*32c0*/  FADD.FTZ R141, R146, -R141 ;  /* 0x8000008d928d7221 */ /* 0x000fe20000010000 */
[----:B------:R-:W-:Y:S01]  /*32d0*/  FFMA.FTZ R143, R143, R204, R209 ;  /* 0x000000cc8f8f7223 */ /* 0x000fe200000100d1 */
[----:B0-----:R-:W-:Y:S01]  /*32e0*/  FADD.FTZ R115, R149, -R140 ;  /* 0x8000008c95737221 */ /* 0x001fe20000010000 */
[----:B------:R-:W-:Y:S01]  /*32f0*/  CS2R R128, SRZ ;  /* 0x0000000000807805 */ /* 0x000fe2000001ff00 */
[----:B------:R-:W-:Y:S01]  /*3300*/  FMUL.FTZ R114, R200, R141 ;  /* 0x0000008dc8727220 */ /* 0x000fe20000410000 */
[----:B------:R-:W-:Y:S01]  /*3310*/  FADD.FTZ R143, R148, -R143 ;  /* 0x8000008f948f7221 */ /* 0x000fe20000010000 */
[----:B------:R-:W-:Y:S01]  /*3320*/  FMUL.FTZ R115, R200, R115 ;  /* 0x00000073c8737220 */ /* 0x000fe20000410000 */
[----:B------:R-:W-:Y:S01]  /*3330*/  LOP3.LUT P6, RZ, R165, 0xff, RZ, 0xc0, !PT ;  /* 0x000000ffa5ff7812 */ /* 0x000fe200078cc0ff */
[----:B------:R-:W-:Y:S01]  /*3340*/  FMUL.FTZ R109, R114, R201 ;  /* 0x000000c9726d7220 */ /* 0x000fe20000410000 */
[----:B------:R-:W-:Y:S01]  /*3350*/  FMUL.FTZ R108, R200, R143 ;  /* 0x0000008fc86c7220 */ /* 0x000fe20000410000 */
[----:B-----5:R-:W-:Y:S01]  /*3360*/  @P2 SHF.L.U32 R110, R121, 0x10, RZ ;  /* 0x00000010796e2819 */ /* 0x020fe200000006ff */
[-C--:B------:R-:W-:Y:S01]  /*3370*/  FMUL.FTZ R111, R115, R201.reuse ;  /* 0x000000c9736f7220 */ /* 0x080fe20000410000 */
[----:B------:R-:W-:Y:S01]  /*3380*/  FMUL.FTZ R109, R109, UR4 ;  /* 0x000000046d6d7c20 */ /* 0x000fe20008410000 */
[----:B------:R-:W-:Y:S01]  /*3390*/  FMUL.FTZ R112, R108, R201 ;  /* 0x000000c96c707220 */ /* 0x000fe20000410000 */
[----:B------:R-:W-:Y:S01]  /*33a0*/  @P3 PRMT R121, R121, 0x7632, R121 ;  /* 0x0000763279793816 */ /* 0x000fe20000000079 */
[----:B------:R-:W-:Y:S01]  /*33b0*/  FMUL.FTZ R116, R111, UR4 ;  /* 0x000000046f747c20 */ /* 0x000fe20008410000 */
[----:B------:R-:W-:Y:S01]  /*33c0*/  @P2 FMUL.FTZ R128, R109, R110 ;  /* 0x0000006e6d802220 */ /* 0x000fe20000410000 */
[----:B------:R-:W-:Y:S01]  /*33d0*/  FMUL.FTZ R109, R54, R109 ;  /* 0x0000006d366d7220 */ /* 0x000fe20000410000 */
[----:B------:R-:W-:Y:S01]  /*33e0*/  FFMA.FTZ R142, R142, R204, R209 ;  /* 0x000000cc8e8e7223 */ /* 0x000fe200000100d1 */
[----:B------:R-:W-:Y:S01]  /*33f0*/  FMUL.FTZ R112, R112, UR4 ;  /* 0x0000000470707c20 */ /* 0x000fe20008410000 */
[----:B------:R-:W-:Y:S01]  /*3400*/  @P3 SHF.L.U32 R121, R121, 0x10, RZ ;  /* 0x0000001079793819 */ /* 0x000fe200000006ff */
[----:B------:R-:W-:Y:S01]  /*3410*/  FMUL.FTZ R110, R55, R116 ;  /* 0x00000074376e7220 */ /* 0x000fe20000410000 */
[----:B------:R-:W-:Y:S01]  /*3420*/  FSEL R140, R109, RZ, P2 ;  /* 0x000000ff6d8c7208 */ /* 0x000fe20001000000 */
[----:B------:R-:W-:Y:S01]  /*3430*/  FADD.FTZ R151, R151, -R142 ;  /* 0x8000008e97977221 */ /* 0x000fe20000010000 */
[----:B------:R-:W-:-:S02]  /*3440*/  ISETP.GE.U32.AND P2, PT, R164, RZ, PT ;  /* 0x000000ffa400720c */ /* 0x000fc40003f46070 */
[----:B------:R-:W-:Y:S02]  /*3450*/  CS2R R126, SRZ ;  /* 0x00000000007e7805 */ /* 0x000fe4000001ff00 */
[----:B------:R-:W-:Y:S01]  /*3460*/  @P6 SHF.L.U32 R113, R122, 0x10, RZ ;  /* 0x000000107a716819 */ /* 0x000fe200000006ff */
[----:B------:R-:W-:Y:S01]  /*3470*/  FMUL.FTZ R111, R56, R112 ;  /* 0x00000070386f7220 */ /* 0x000fe20000410000 */
[C---:B------:R-:W-:Y:S01]  /*3480*/  ISETP.GE.U32.AND.EX P2, PT, R165.reuse, 0x1000000, PT, P2 ;  /* 0x01000000a500780c */ /* 0x040fe20003f46120 */
[----:B------:R-:W-:Y:S01]  /*3490*/  @P3 FMUL.FTZ R127, R116, R121 ;  /* 0x00000079747f3220 */ /* 0x000fe20000410000 */
[----:B------:R-:W-:Y:S01]  /*34a0*/  LOP3.LUT P5, RZ, R165, 0xff00, RZ, 0xc0, !PT ;  /* 0x0000ff00a5ff7812 */ /* 0x000fe200078ac0ff */
[----:B------:R-:W-:Y:S01]  /*34b0*/  FMUL.FTZ R109, R200, R151 ;  /* 0x00000097c86d7220 */ /* 0x000fe20000410000 */
[----:B------:R-:W-:Y:S01]  /*34c0*/  LOP3.LUT P4, RZ, R164, 0xff, RZ, 0xc0, !PT ;  /* 0x000000ffa4ff7812 */ /* 0x000fe2000788c0ff */
[-CC-:B------:R-:W-:Y:S01]  /*34d0*/  FFMA.FTZ R145, R145, R204.reuse, R209.reuse ;  /* 0x000000cc91917223 */ /* 0x180fe200000100d1 */
[----:B------:R-:W-:Y:S01]  /*34e0*/  FSEL R141, R110, RZ, P3 ;  /* 0x000000ff6e8d7208 */ /* 0x000fe20001800000 */
[-CC-:B------:R-:W-:Y:S01]  /*34f0*/  FFMA.FTZ R202, R202, R204.reuse, R209.reuse ;  /* 0x000000cccaca7223 */ /* 0x180fe200000100d1 */
[----:B------:R-:W-:Y:S01]  /*3500*/  LOP3.LUT P3, RZ, R164, 0xff00, RZ, 0xc0, !PT ;  /* 0x0000ff00a4ff7812 */ /* 0x000fe2000786c0ff */
[-CC-:B------:R-:W-:Y:S01]  /*3510*/  FFMA.FTZ R139, R139, R204.reuse, R209.reuse ;  /* 0x000000cc8b8b7223 */ /* 0x180fe200000100d1 */
[----:B------:R-:W-:Y:S01]  /*3520*/  FFMA.FTZ R138, R138, R204, R209 ;  /* 0x000000cc8a8a7223 */ /* 0x000fe200000100d1 */
[----:B------:R-:W-:Y:S01]  /*3530*/  @P6 FMUL.FTZ R126, R112, R113 ;  /* 0x00000071707e6220 */ /* 0x000fe20000410000 */
[----:B------:R-:W-:Y:S01]  /*3540*/  FSEL R142, R111, RZ, P6 ;  /* 0x000000ff6f8e7208 */ /* 0x000fe20003000000 */
[----:B------:R-:W-:Y:S01]  /*3550*/  FMUL.FTZ R110, R109, R201 ;  /* 0x000000c96d6e7220 */ /* 0x000fe20000410000 */
[----:B------:R-:W-:Y:S01]  /*3560*/  LOP3.LUT P6, RZ, R165, 0xff0000, RZ, 0xc0, !PT ;  /* 0x00ff0000a5ff7812 */ /* 0x000fe200078cc0ff */
[----:B------:R-:W-:Y:S01]  /*3570*/  FADD.FTZ R145, R150, -R145 ;  /* 0x8000009196917221 */ /* 0x000fe20000010000 */
[----:B------:R-:W-:Y:S01]  /*3580*/  FADD.FTZ R111, R207, -R202 ;  /* 0x800000cacf6f7221 */ /* 0x000fe20000010000 */
[----:B------:R-:W-:Y:S01]  /*3590*/  FADD.FTZ R139, R144, -R139 ;  /* 0x8000008b908b7221 */ /* 0x000fe20000010000 */
[----:B------:R-:W-:Y:S01]  /*35a0*/  FADD.FTZ R113, R147, -R138 ;  /* 0x8000008a93717221 */ /* 0x000fe20000010000 */
[----:B------:R-:W-:Y:S01]  /*35b0*/  FMUL.FTZ R143, R110, UR4 ;  /* 0x000000046e8f7c20 */ /* 0x000fe20008410000 */
[----:B------:R-:W-:Y:S01]  /*35c0*/  @P2 PRMT R116, R123, 0x7632, R116 ;  /* 0x000076327b742816 */ /* 0x000fe20000000074 */
[C---:B------:R-:W-:Y:S01]  /*35d0*/  FMUL.FTZ R110, R200.reuse, R145 ;  /* 0x00000091c86e7220 */ /* 0x040fe20000410000 */
[C---:B------:R-:W-:Y:S01]  /*35e0*/  FMUL.FTZ R111, R200.reuse, R111 ;  /* 0x0000006fc86f7220 */ /* 0x040fe20000410000 */
[----:B------:R-:W-:Y:S01]  /*35f0*/  FMUL.FTZ R112, R200, R139 ;  /* 0x0000008bc8707220 */ /* 0x000fe20000410000 */
[----:B------:R-:W-:Y:S01]  /*3600*/  @P5 PRMT R122, R122, 0x7632, R122 ;  /* 0x000076327a7a5816 */ /* 0x000fe2000000007a */
[----:B------:R-:W-:Y:S01]  /*3610*/  FMUL.FTZ R113, R200, R113 ;  /* 0x00000071c8717220 */ /* 0x000fe20000410000 */
[----:B------:R-:W-:Y:S01]  /*3620*/  @P4 SHF.L.U32 R117, R120, 0x10, RZ ;  /* 0x0000001078754819 */ /* 0x000fe200000006ff */
[-C--:B------:R-:W-:Y:S01]  /*3630*/  FMUL.FTZ R118, R110, R201.reuse ;  /* 0x000000c96e767220 */ /* 0x080fe20000410000 */
[----:B------:R-:W-:Y:S01]  /*3640*/  @P2 SHF.L.U32 R138, R116, 0x10, RZ ;  /* 0x00000010748a2819 */ /* 0x000fe200000006ff */
[-C--:B------:R-:W-:Y:S01]  /*3650*/  FMUL.FTZ R121, R111, R201.reuse ;  /* 0x000000c96f797220 */ /* 0x080fe20000410000 */
[----:B------:R-:W-:Y:S01]  /*3660*/  @P3 PRMT R120, R120, 0x7632, R120 ;  /* 0x0000763278783816 */ /* 0x000fe20000000078 */
[-C--:B------:R-:W-:Y:S01]  /*3670*/  FMUL.FTZ R116, R112, R201.reuse ;  /* 0x000000c970747220 */ /* 0x080fe20000410000 */
[----:B------:R-:W-:Y:S01]  /*3680*/  @P5 SHF.L.U32 R122, R122, 0x10, RZ ;  /* 0x000000107a7a5819 */ /* 0x000fe200000006ff */
[----:B------:R-:W-:Y:S01]  /*3690*/  FMUL.FTZ R201, R113, R201 ;  /* 0x000000c971c97220 */ /* 0x000fe20000410000 */
[----:B------:R-:W-:Y:S01]  /*36a0*/  @P6 SHF.L.U32 R119, R123, 0x10, RZ ;  /* 0x000000107b776819 */ /* 0x000fe200000006ff */
[----:B------:R-:W-:Y:S01]  /*36b0*/  FMUL.FTZ R118, R118, UR4 ;  /* 0x0000000476767c20 */ /* 0x000fe20008410000 */
[----:B------:R-:W-:Y:S01]  /*36c0*/  @P3 SHF.L.U32 R120, R120, 0x10, RZ ;  /* 0x0000001078783819 */ /* 0x000fe200000006ff */
[----:B------:R-:W-:Y:S01]  /*36d0*/  FMUL.FTZ R116, R116, UR4 ;  /* 0x0000000474747c20 */ /* 0x000fe20008410000 */
[----:B------:R-:W-:Y:S01]  /*36e0*/  FMUL.FTZ R201, R201, UR4 ;  /* 0x00000004c9c97c20 */ /* 0x000fe20008410000 */
[----:B------:R-:W-:Y:S01]  /*36f0*/  @P5 FMUL.FTZ R129, R143, R122 ;  /* 0x0000007a8f815220 */ /* 0x000fe20000410000 */
[----:B------:R-:W-:Y:S01]  /*3700*/  CS2R R130, SRZ ;  /* 0x0000000000827805 */ /* 0x000fe2000001ff00 */
[----:B------:R-:W-:Y:S01]  /*3710*/  FMUL.FTZ R121, R121, UR4 ;  /* 0x0000000479797c20 */ /* 0x000fe20008410000 */
        /* <DEDUP_REMOVED lines=20> */
.L_x_6247:
[-CC-:B------:R-:W-:Y:S01]  /*3860*/  FFMA.FTZ R141, R141, R204.reuse, R209.reuse ;  /* 0x000000cc8d8d7223 */ /* 0x180fe200000100d1 */
[-CC-:B------:R-:W-:Y:S01]  /*3870*/  FFMA.FTZ R140, R140, R204.reuse, R209.reuse ;  /* 0x000000cc8c8c7223 */ /* 0x180fe200000100d1 */
[----:B------:R-:W-:Y:S01]  /*3880*/  LOP3.LUT P2, RZ, R164, 0xff0000, RZ, 0xc0, !PT ;  /* 0x00ff0000a4ff7812 */ /* 0x000fe2000784c0ff */
[----:B------:R-:W-:Y:S01]  /*3890*/  FFMA.FTZ R143, R143, R204, R209 ;  /* 0x000000cc8f8f7223 */ /* 0x000fe200000100d1 */
[----:B------:R-:W-:Y:S01]  /*38a0*/  FADD.FTZ R141, R146, -R141 ;  /* 0x8000008d928d7221 */ /* 0x000fe20000010000 */
[----:B------:R-:W-:Y:S01]  /*38b0*/  LOP3.LUT P3, RZ, R164, 0xff000000, RZ, 0xc0, !PT ;  /* 0xff000000a4ff7812 */ /* 0x000fe2000786c0ff */
[----:B------:R-:W-:Y:S01]  /*38c0*/  FADD.FTZ R149, R149, -R140 ;  /* 0x8000008c95957221 */ /* 0x000fe20000010000 */
[----:B------:R-:W-:Y:S01]  /*38d0*/  FADD.FTZ R143, R148, -R143 ;  /* 0x8000008f948f7221 */ /* 0x000fe20000010000 */
[C---:B0-----:R-:W-:Y:S01]  /*38e0*/  FMUL.FTZ R116, R200.reuse, R141 ;  /* 0x0000008dc8747220 */ /* 0x041fe20000410000 */
[----:B------:R-:W-:Y:S01]  /*38f0*/  LOP3.LUT P6, RZ, R165, 0xff, RZ, 0xc0, !PT ;  /* 0x000000ffa5ff7812 */ /* 0x000fe200078cc0ff */
[C---:B------:R-:W-:Y:S01]  /*3900*/  FMUL.FTZ R118, R200.reuse, R149 ;  /* 0x00000095c8767220 */ /* 0x040fe20000410000 */
[----:B------:R-:W-:Y:S01]  /*3910*/  FMUL.FTZ R130, R200, R143 ;  /* 0x0000008fc8827220 */ /* 0x000fe20000410000 */
[----:B------:R-:W-:Y:S01]  /*3920*/  FMUL.FTZ R116, R201, R116 ;  /* 0x00000074c9747220 */ /* 0x000fe20000410000 */
[----:B------:R-:W-:-:S02]  /*3930*/  HFMA2 R128, -RZ, RZ, 0, 0 ;  /* 0x00000000ff807431 */ /* 0x000fc400000001ff */
[----:B------:R-:W-:Y:S01]  /*3940*/  FMUL.FTZ R117, R201, R118 ;  /* 0x00000076c9757220 */ /* 0x000fe20000410000 */
[----:B-----5:R-:W-:Y:S01]  /*3950*/  @P2 SHF.L.U32 R140, R121, 0x10, RZ ;  /* 0x00000010798c2819 */ /* 0x020fe200000006ff */
[----:B------:R-:W-:Y:S01]  /*3960*/  FMUL.FTZ R119, R116, UR4 ;  /* 0x0000000474777c20 */ /* 0x000fe20008410000 */
[----:B------:R-:W-:Y:S01]  /*3970*/  FMUL.FTZ R118, R201, R130 ;  /* 0x00000082c9767220 */ /* 0x000fe20000410000 */
[----:B------:R-:W-:Y:S01]  /*3980*/  @P3 PRMT R121, R121, 0x7632, R121 ;  /* 0x0000763279793816 */ /* 0x000fe20000000079 */
[----:B------:R-:W-:Y:S01]  /*3990*/  FMUL.FTZ R130, R117, UR4 ;  /* 0x0000000475827c20 */ /* 0x000fe20008410000 */
[-C--:B------:R-:W-:Y:S01]  /*39a0*/  FMUL.FTZ R116, R54, R119.reuse ;  /* 0x0000007736747220 */ /* 0x080fe20000410000 */
[-CC-:B------:R-:W-:Y:S01]  /*39b0*/  FFMA.FTZ R138, R138, R204.reuse, R209.reuse ;  /* 0x000000cc8a8a7223 */ /* 0x180fe200000100d1 */
[----:B------:R-:W-:Y:S01]  /*39c0*/  @P3 SHF.L.U32 R129, R121, 0x10, RZ ;  /* 0x0000001079813819 */ /* 0x000fe200000006ff */
[-CC-:B------:R-:W-:Y:S01]  /*39d0*/  FFMA.FTZ R146, R142, R204.reuse, R209.reuse ;  /* 0x000000cc8e927223 */ /* 0x180fe200000100d1 */
[-CC-:B------:R-:W-:Y:S01]  /*39e0*/  FFMA.FTZ R145, R145, R204.reuse, R209.reuse ;  /* 0x000000cc91917223 */ /* 0x180fe200000100d1 */
[--C-:B------:R-:W-:Y:S01]  /*39f0*/  FFMA.FTZ R202, R202, R204, R209.reuse ;  /* 0x000000cccaca7223 */ /* 0x100fe200000100d1 */
[----:B------:R-:W-:Y:S01]  /*3a00*/  FMUL.FTZ R121, R118, UR4 ;  /* 0x0000000476797c20 */ /* 0x000fe20008410000 */
[----:B------:R-:W-:Y:S01]  /*3a10*/  LOP3.LUT P5, RZ, R165, 0xff00, RZ, 0xc0, !PT ;  /* 0x0000ff00a5ff7812 */ /* 0x000fe200078ac0ff */
[----:B------:R-:W-:Y:S01]  /*3a20*/  FMUL.FTZ R117, R55, R130 ;  /* 0x0000008237757220 */ /* 0x000fe20000410000 */
[----:B------:R-:W-:Y:S01]  /*3a30*/  FFMA.FTZ R209, R139, R204, R209 ;  /* 0x000000cc8bd17223 */ /* 0x000fe200000100d1 */
[----:B------:R-:W-:Y:S01]  /*3a40*/  @P2 FMUL.FTZ R128, R140, R119 ;  /* 0x000000778c802220 */ /* 0x000fe20000410000 */
[----:B------:R-:W-:-:S02]  /*3a50*/  FSEL R139, R116, RZ, P2 ;  /* 0x000000ff748b7208 */ /* 0x000fc40001000000 */
[----:B------:R-:W-:Y:S02]  /*3a60*/  CS2R R126, SRZ ;  /* 0x00000000007e7805 */ /* 0x000fe4000001ff00 */
[----:B------:R-:W-:Y:S01]  /*3a70*/  ISETP.GE.U32.AND P2, PT, R164, RZ, PT ;  /* 0x000000ffa400720c */ /* 0x000fe20003f46070 */
[-C--:B------:R-:W-:Y:S01]  /*3a80*/  FMUL.FTZ R118, R56, R121.reuse ;  /* 0x0000007938767220 */ /* 0x080fe20000410000 */
[----:B------:R-:W-:Y:S01]  /*3a90*/  @P6 SHF.L.U32 R142, R122, 0x10, RZ ;  /* 0x000000107a8e6819 */ /* 0x000fe200000006ff */
[----:B------:R-:W-:Y:S01]  /*3aa0*/  @P3 FMUL.FTZ R127, R129, R130 ;  /* 0x00000082817f3220 */ /* 0x000fe20000410000 */
[----:B------:R-:W-:Y:S01]  /*3ab0*/  LOP3.LUT P4, RZ, R164, 0xff, RZ, 0xc0, !PT ;  /* 0x000000ffa4ff7812 */ /* 0x000fe2000788c0ff */
[----:B------:R-:W-:Y:S01]  /*3ac0*/  FADD.FTZ R151, R151, -R146 ;  /* 0x8000009297977221 */ /* 0x000fe20000010000 */
[----:B------:R-:W-:Y:S01]  /*3ad0*/  FSEL R140, R117, RZ, P3 ;  /* 0x000000ff758c7208 */ /* 0x000fe20001800000 */
[----:B------:R-:W-:Y:S01]  /*3ae0*/  @P6 FMUL.FTZ R126, R142, R121 ;  /* 0x000000798e7e6220 */ /* 0x000fe20000410000 */
[----:B------:R-:W-:Y:S01]  /*3af0*/  LOP3.LUT P3, RZ, R164, 0xff00, RZ, 0xc0, !PT ;  /* 0x0000ff00a4ff7812 */ /* 0x000fe2000786c0ff */
[----:B------:R-:W-:Y:S01]  /*3b00*/  FADD.FTZ R147, R147, -R138 ;  /* 0x8000008a93937221 */ /* 0x000fe20000010000 */
[C---:B------:R-:W-:Y:S01]  /*3b10*/  ISETP.GE.U32.AND.EX P2, PT, R165.reuse, 0x1000000, PT, P2 ;  /* 0x01000000a500780c */ /* 0x040fe20003f46120 */
[----:B------:R-:W-:Y:S01]  /*3b20*/  FADD.FTZ R145, R150, -R145 ;  /* 0x8000009196917221 */ /* 0x000fe20000010000 */
[----:B------:R-:W-:Y:S01]  /*3b30*/  FSEL R141, R118, RZ, P6 ;  /* 0x000000ff768d7208 */ /* 0x000fe20003000000 */
[----:B------:R-:W-:Y:S01]  /*3b40*/  FMUL.FTZ R118, R200, R151 ;  /* 0x00000097c8767220 */ /* 0x000fe20000410000 */
[----:B------:R-:W-:Y:S01]  /*3b50*/  LOP3.LUT P6, RZ, R165, 0xff0000, RZ, 0xc0, !PT ;  /* 0x00ff0000a5ff7812 */ /* 0x000fe200078cc0ff */
[----:B------:R-:W-:Y:S01]  /*3b60*/  FADD.FTZ R207, R207, -R202 ;  /* 0x800000cacfcf7221 */ /* 0x000fe20000010000 */
[----:B------:R-:W-:Y:S01]  /*3b70*/  @P5 PRMT R122, R122, 0x7632, R122 ;  /* 0x000076327a7a5816 */ /* 0x000fe2000000007a */
[----:B------:R-:W-:Y:S01]  /*3b80*/  FADD.FTZ R209, R144, -R209 ;  /* 0x800000d190d17221 */ /* 0x000fe20000010000 */
[----:B------:R-:W-:Y:S01]  /*3b90*/  FMUL.FTZ R117, R201, R118 ;  /* 0x00000076c9757220 */ /* 0x000fe20000410000 */
[C---:B------:R-:W-:Y:S01]  /*3ba0*/  FMUL.FTZ R116, R200.reuse, R147 ;  /* 0x00000093c8747220 */ /* 0x040fe20000410000 */
[C---:B------:R-:W-:Y:S01]  /*3bb0*/  FMUL.FTZ R130, R200.reuse, R145 ;  /* 0x00000091c8827220 */ /* 0x040fe20000410000 */
[----:B------:R-:W-:Y:S01]  /*3bc0*/  FMUL.FTZ R138, R200, R207 ;  /* 0x000000cfc88a7220 */ /* 0x000fe20000410000 */
[----:B------:R-:W-:Y:S01]  /*3bd0*/  @P5 SHF.L.U32 R119, R122, 0x10, RZ ;  /* 0x000000107a775819 */ /* 0x000fe200000006ff */
[----:B------:R-:W-:Y:S01]  /*3be0*/  FMUL.FTZ R200, R200, R209 ;  /* 0x000000d1c8c87220 */ /* 0x000fe20000410000 */
[C---:B------:R-:W-:Y:S01]  /*3bf0*/  @P4 SHF.L.U32 R144, R120.reuse, 0x10, RZ ;  /* 0x0000001078904819 */ /* 0x040fe200000006ff */
[----:B------:R-:W-:Y:S01]  /*3c00*/  FMUL.FTZ R142, R117, UR4 ;  /* 0x00000004758e7c20 */ /* 0x000fe20008410000 */
[----:B------:R-:W-:Y:S01]  /*3c10*/  @P3 PRMT R120, R120, 0x7632, R120 ;  /* 0x0000763278783816 */ /* 0x000fe20000000078 */
[----:B------:R-:W-:Y:S01]  /*3c20*/  FMUL.FTZ R116, R201, R116 ;  /* 0x00000074c9747220 */ /* 0x000fe20000410000 */
[----:B------:R-:W-:Y:S01]  /*3c30*/  @P2 PRMT R121, R123, 0x7632, R121 ;  /* 0x000076327b792816 */ /* 0x000fe20000000079 */
[C---:B------:R-:W-:Y:S01]  /*3c40*/  FMUL.FTZ R117, R201.reuse, R130 ;  /* 0x00000082c9757220 */ /* 0x040fe20000410000 */
[----:B------:R-:W-:Y:S01]  /*3c50*/  MOV R129, RZ ;  /* 0x000000ff00817202 */ /* 0x000fe20000000f00 */
[C---:B------:R-:W-:Y:S01]  /*3c60*/  FMUL.FTZ R118, R201.reuse, R138 ;  /* 0x0000008ac9767220 */ /* 0x040fe20000410000 */
[----:B------:R-:W-:Y:S01]  /*3c70*/  FMUL.FTZ R201, R201, R200 ;  /* 0x000000c8c9c97220 */ /* 0x000fe20000410000 */
[----:B------:R-:W-:Y:S01]  /*3c80*/  @P5 FMUL.FTZ R129, R119, R142 ;  /* 0x0000008e77815220 */ /* 0x000fe20000410000 */
[----:B------:R-:W-:Y:S01]  /*3c90*/  @P3 SHF.L.U32 R119, R120, 0x10, RZ ;  /* 0x0000001078773819 */ /* 0x000fe200000006ff */
[----:B------:R-:W-:Y:S01]  /*3ca0*/  FMUL.FTZ R138, R116, UR4 ;  /* 0x00000004748a7c20 */ /* 0x000fe20008410000 */
[----:B------:R-:W-:Y:S01]  /*3cb0*/  @P6 SHF.L.U32 R146, R123, 0x10, RZ ;  /* 0x000000107b926819 */ /* 0x000fe200000006ff */
[----:B------:R-:W-:Y:S01]  /*3cc0*/  FMUL.FTZ R117, R117, UR4 ;  /* 0x0000000475757c20 */ /* 0x000fe20008410000 */
[----:B------:R-:W-:Y:S01]  /*3cd0*/  @P2 SHF.L.U32 R121, R121, 0x10, RZ ;  /* 0x0000001079792819 */ /* 0x000fe200000006ff */
[----:B------:R-:W-:Y:S01]  /*3ce0*/  FMUL.FTZ R118, R118, UR4 ;  /* 0x0000000476767c20 */ /* 0x000fe20008410000 */
[----:B------:R-:W-:Y:S01]  /*3cf0*/  CS2R R122, SRZ ;  /* 0x00000000007a7805 */ /* 0x000fe2000001ff00 */
[----:B------:R-:W-:Y:S01]  /*3d00*/  FMUL.FTZ R201, R201, UR4 ;  /* 0x00000004c9c97c20 */ /* 0x000fe20008410000 */
[----:B------:R-:W-:Y:S01]  /*3d10*/  CS2R R130, SRZ ;  /* 0x0000000000827805 */ /* 0x000fe2000001ff00 */
[----:B------:R-:W-:Y:S01]  /*3d20*/  @P3 FMUL.FTZ R123, R119, R138 ;  /* 0x0000008a777b3220 */ /* 0x000fe20000410000 */
[-C--:B------:R-:W-:Y:S01]  /*3d30*/  @P6 FMUL.FTZ R130, R146, R117.reuse ;  /* 0x0000007592826220 */ /* 0x080fe20000410000 */
[-C--:B------:R-:W-:Y:S01]  /*3d40*/  @P2 FMUL.FTZ R131, R121, R118.reuse ;  /* 0x0000007679832220 */ /* 0x080fe20000410000 */
[----:B------:R-:W-:Y:S01]  /*3d50*/  FMUL.FTZ R119, R58, R117 ;  /* 0x000000753a777220 */ /* 0x000fe20000410000 */
[----:B------:R-:W-:Y:S01]  /*3d60*/  FMUL.FTZ R120, R59, R118 ;  /* 0x000000763b787220 */ /* 0x000fe20000410000 */
[----:B------:R-:W-:Y:S01]  /*3d70*/  FMUL.FTZ R118, R57, R142 ;  /* 0x0000008e39767220 */ /* 0x000fe20000410000 */
[-C--:B------:R-:W-:Y:S01]  /*3d80*/  FMUL.FTZ R116, R52, R201.reuse ;  /* 0x000000c934747220 */ /* 0x080fe20000410000 */
        /* <DEDUP_REMOVED lines=11> */
.L_x_6248:
[----:B------:R-:W0:Y:S01]  /*3e40*/  @P1 LDC.64 R120, c[0x0][0x478] ;  /* 0x00011e00ff781b82 */ /* 0x000e220000000a00 */
[----:B------:R-:W-:-:S04]  /*3e50*/  IMAD.WIDE.U32 R124, R197, 0x10, R124 ;  /* 0x00000010c57c7825 */ /* 0x000fc800078e007c */
[----:B0-----:R-:W-:-:S05]  /*3e60*/  @P1 IMAD.WIDE.U32 R120, R197, 0x20, R120 ;  /* 0x00000020c5781825 */ /* 0x001fca00078e0078 */
[----:B------:R1:W-:Y:S04]  /*3e70*/  @P1 STG.E.128 desc[UR6][R120.64], R112 ;  /* 0x0000007078001986 */ /* 0x0003e8000c101d06 */
[----:B------:R1:W-:Y:S04]  /*3e80*/  @P1 STG.E.128 desc[UR6][R120.64+0x10], R108 ;  /* 0x0000106c78001986 */ /* 0x0003e8000c101d06 */
[----:B------:R1:W-:Y:S01]  /*3e90*/  STG.E.128 desc[UR6][R124.64], R116 ;  /* 0x000000747c007986 */ /* 0x0003e2000c101d06 */
[----:B------:R-:W-:Y:S05]  /*3ea0*/  BRA `(.L_x_6249) ;  /* 0x00000024006c7947 */ /* 0x000fea0003800000 */
.L_x_6242:
        /* <DEDUP_REMOVED lines=8> */
[C---:B-----5:R-:W-:Y:S01]  /*3f30*/  LOP3.LUT P5, RZ, R182.reuse, 0xff0000, RZ, 0xc0, !PT ;  /* 0x00ff0000b6ff7812 */ /* 0x060fe200078ac0ff */
[----:B------:R-:W-:Y:S02]  /*3f40*/  HFMA2 R137, -RZ, RZ, 0, 0 ;  /* 0x00000000ff897431 */ /* 0x000fe400000001ff */
[----:B------:R-:W-:Y:S01]  /*3f50*/  FADD.FTZ R131, R131, -R120 ;  /* 0x8000007883837221 */ /* 0x000fe20000010000 */
[----:B------:R-:W-:Y:S01]  /*3f60*/  FADD.FTZ R133, R133, -R224 ;  /* 0x800000e085857221 */ /* 0x000fe20000010000 */
[----:B------:R-:W-:Y:S01]  /*3f70*/  LOP3.LUT P4, RZ, R182, 0xff, RZ, 0xc0, !PT ;  /* 0x000000ffb6ff7812 */ /* 0x000fe2000788c0ff */
[-CC-:B------:R-:W-:Y:S01]  /*3f80*/  FFMA.FTZ R134, R134, R204.reuse, R209.reuse ;  /* 0x000000cc86867223 */ /* 0x180fe200000100d1 */
[C---:B------:R-:W-:Y:S01]  /*3f90*/  FFMA.FTZ R120, R200.reuse, R131, R84 ;  /* 0x00000083c8787223 */ /* 0x040fe20000010054 */
[----:B------:R-:W-:Y:S01]  /*3fa0*/  FFMA.FTZ R224, R200, R133, R86 ;  /* 0x00000085c8e07223 */ /* 0x000fe20000010056 */
[----:B------:R-:W-:Y:S01]  /*3fb0*/  MOV R133, RZ ;  /* 0x000000ff00857202 */ /* 0x000fe20000000f00 */
[-CC-:B------:R-:W-:Y:S01]  /*3fc0*/  FFMA.FTZ R229, R222, R204.reuse, R209.reuse ;  /* 0x000000ccdee57223 */ /* 0x180fe200000100d1 */
[-C--:B------:R-:W-:Y:S01]  /*3fd0*/  FMUL.FTZ R120, R120, R201.reuse ;  /* 0x000000c978787220 */ /* 0x080fe20000410000 */
[----:B------:R-:W-:Y:S01]  /*3fe0*/  FMUL.FTZ R224, R224, R201 ;  /* 0x000000c9e0e07220 */ /* 0x000fe20000410000 */
[----:B------:R-:W-:Y:S01]  /*3ff0*/  LOP3.LUT P2, RZ, R182, 0xff00, RZ, 0xc0, !PT ;  /* 0x0000ff00b6ff7812 */ /* 0x000fe2000784c0ff */
[----:B------:R-:W-:Y:S01]  /*4000*/  FADD.FTZ R134, R123, -R134 ;  /* 0x800000867b867221 */ /* 0x000fe20000010000 */
[----:B------:R-:W-:Y:S01]  /*4010*/  FMUL.FTZ R135, R120, UR4 ;  /* 0x0000000478877c20 */ /* 0x000fe20008410000 */
[----:B------:R-:W-:Y:S01]  /*4020*/  @P5 SHF.L.U32 R120, R117, 0x10, RZ ;  /* 0x0000001075785819 */ /* 0x000fe200000006ff */
[----:B------:R-:W-:Y:S01]  /*4030*/  FMUL.FTZ R227, R224, UR4 ;  /* 0x00000004e0e37c20 */ /* 0x000fe20008410000 */
[----:B------:R-:W-:Y:S01]  /*4040*/  @P4 SHF.L.U32 R131, R116, 0x10, RZ ;  /* 0x0000001074834819 */ /* 0x000fe200000006ff */
[----:B------:R-:W-:Y:S01]  /*4050*/  FFMA.FTZ R123, R128, R204, R209 ;  /* 0x000000cc807b7223 */ /* 0x000fe200000100d1 */
[----:B------:R-:W-:Y:S01]  /*4060*/  LOP3.LUT P6, RZ, R183, 0xff, RZ, 0xc0, !PT ;  /* 0x000000ffb7ff7812 */ /* 0x000fe200078cc0ff */
[----:B------:R-:W-:Y:S01]  /*4070*/  @P5 FMUL.FTZ R133, R227, R120 ;  /* 0x00000078e3855220 */ /* 0x000fe20000410000 */
[----:B------:R-:W-:Y:S01]  /*4080*/  FMUL.FTZ R120, R36, R135 ;  /* 0x0000008724787220 */ /* 0x000fe20000410000 */
[----:B------:R-:W-:Y:S01]  /*4090*/  @P4 FMUL.FTZ R137, R135, R131 ;  /* 0x0000008387894220 */ /* 0x000fe20000410000 */
[----:B------:R-:W-:Y:S01]  /*40a0*/  FMUL.FTZ R131, R38, R227 ;  /* 0x000000e326837220 */ /* 0x000fe20000410000 */
[----:B------:R-:W-:Y:S01]  /*40b0*/  LOP3.LUT P3, RZ, R182, 0xff000000, RZ, 0xc0, !PT ;  /* 0xff000000b6ff7812 */ /* 0x000fe2000786c0ff */
[----:B------:R-:W-:Y:S01]  /*40c0*/  FADD.FTZ R128, R122, -R123 ;  /* 0x8000007b7a807221 */ /* 0x000fe20000010000 */
[----:B------:R-:W-:Y:S01]  /*40d0*/  FSEL R120, R120, RZ, P4 ;  /* 0x000000ff78787208 */ /* 0x000fe20002000000 */
[-CC-:B------:R-:W-:Y:S01]  /*40e0*/  FFMA.FTZ R136, R136, R204.reuse, R209.reuse ;  /* 0x000000cc88887223 */ /* 0x180fe200000100d1 */
[----:B------:R-:W-:Y:S01]  /*40f0*/  LOP3.LUT P4, RZ, R183, 0xff00, RZ, 0xc0, !PT ;  /* 0x0000ff00b7ff7812 */ /* 0x000fe2000788c0ff */
[-C--:B------:R-:W-:Y:S01]  /*4100*/  FFMA.FTZ R130, R130, R204.reuse, R209 ;  /* 0x000000cc82827223 */ /* 0x080fe200000100d1 */
[----:B------:R-:W-:Y:S01]  /*4110*/  ISETP.GE.U32.AND P1, PT, R182, RZ, PT ;  /* 0x000000ffb600720c */ /* 0x000fe20003f26070 */
[----:B------:R-:W-:Y:S01]  /*4120*/  FADD.FTZ R182, R132, -R229 ;  /* 0x800000e584b67221 */ /* 0x000fe20000010000 */
[----:B------:R-:W-:Y:S01]  /*4130*/  FSEL R131, R131, RZ, P5 ;  /* 0x000000ff83837208 */ /* 0x000fe20002800000 */
[----:B------:R-:W-:Y:S01]  /*4140*/  FFMA.FTZ R124, R124, R204, R209 ;  /* 0x000000cc7c7c7223 */ /* 0x000fe200000100d1 */
[C---:B------:R-:W-:Y:S01]  /*4150*/  LOP3.LUT P5, RZ, R183.reuse, 0xff0000, RZ, 0xc0, !PT ;  /* 0x00ff0000b7ff7812 */ /* 0x040fe200078ac0ff */
[----:B------:R-:W-:Y:S01]  /*4160*/  FFMA.FTZ R122, R200, R182, R87 ;  /* 0x000000b6c87a7223 */ /* 0x000fe20000010057 */
[----:B------:R-:W-:Y:S01]  /*4170*/  ISETP.GE.U32.AND.EX P1, PT, R183, 0x1000000, PT, P1 ;  /* 0x01000000b700780c */ /* 0x000fe20003f26110 */
[----:B------:R-:W-:Y:S01]  /*4180*/  FADD.FTZ R129, R129, -R136 ;  /* 0x8000008881817221 */ /* 0x000fe20000010000 */
[----:B------:R-:W-:Y:S01]  /*4190*/  @P2 PRMT R117, R116, 0x7632, R117 ;  /* 0x0000763274752816 */ /* 0x000fe20000000075 */
[----:B------:R-:W-:Y:S01]  /*41a0*/  FFMA.FTZ R116, R200, R134, R85 ;  /* 0x00000086c8747223 */ /* 0x000fe20000010055 */
[-C--:B------:R-:W-:Y:S01]  /*41b0*/  FMUL.FTZ R122, R122, R201.reuse ;  /* 0x000000c97a7a7220 */ /* 0x080fe20000410000 */
[----:B------:R-:W-:Y:S01]  /*41c0*/  FADD.FTZ R227, R125, -R130 ;  /* 0x800000827de37221 */ /* 0x000fe20000010000 */
[--C-:B------:R-:W-:Y:S01]  /*41d0*/  FADD.FTZ R224, R121, -R124.reuse ;  /* 0x8000007c79e07221 */ /* 0x100fe20000010000 */
[----:B------:R-:W-:Y:S01]  /*41e0*/  FMUL.FTZ R116, R116, R201 ;  /* 0x000000c974747220 */ /* 0x000fe20000410000 */
[----:B------:R-:W-:Y:S01]  /*41f0*/  @P6 SHF.L.U32 R123, R118, 0x10, RZ ;  /* 0x00000010767b6819 */ /* 0x000fe200000006ff */
[----:B------:R-:W-:Y:S01]  /*4200*/  FMUL.FTZ R222, R122, UR4 ;  /* 0x000000047ade7c20 */ /* 0x000fe20008410000 */
[----:B------:R-:W-:Y:S01]  /*4210*/  @P4 PRMT R124, R118, 0x7632, R124 ;  /* 0x00007632767c4816 */ /* 0x000fe2000000007c */
[----:B------:R-:W-:Y:S01]  /*4220*/  FMUL.FTZ R130, R116, UR4 ;  /* 0x0000000474827c20 */ /* 0x000fe20008410000 */
[C---:B------:R-:W-:Y:S01]  /*4230*/  FFMA.FTZ R118, R200.reuse, R128, R89 ;  /* 0x00000080c8767223 */ /* 0x040fe20000010059 */
[C---:B------:R-:W-:Y:S01]  /*4240*/  FFMA.FTZ R116, R200.reuse, R129, R88 ;  /* 0x00000081c8747223 */ /* 0x040fe20000010058 */
[C---:B------:R-:W-:Y:S01]  /*4250*/  FFMA.FTZ R122, R200.reuse, R227, R90 ;  /* 0x000000e3c87a7223 */ /* 0x040fe2000001005a */
[----:B------:R-:W-:Y:S01]  /*4260*/  FFMA.FTZ R128, R200, R224, R91 ;  /* 0x000000e0c8807223 */ /* 0x000fe2000001005b */
[----:B------:R-:W-:Y:S01]  /*4270*/  HFMA2 R136, -RZ, RZ, 0, 0 ;  /* 0x00000000ff887431 */ /* 0x000fe200000001ff */
[C---:B------:R-:W-:Y:S01]  /*4280*/  @P3 PRMT R121, R117.reuse, 0x7632, R121 ;  /* 0x0000763275793816 */ /* 0x040fe20000000079 */
[-C--:B------:R-:W-:Y:S01]  /*4290*/  FMUL.FTZ R116, R116, R201.reuse ;  /* 0x000000c974747220 */ /* 0x080fe20000410000 */
[----:B------:R-:W-:Y:S01]  /*42a0*/  @P2 SHF.L.U32 R117, R117, 0x10, RZ ;  /* 0x0000001075752819 */ /* 0x000fe200000006ff */
[-C--:B------:R-:W-:Y:S01]  /*42b0*/  FMUL.FTZ R122, R122, R201.reuse ;  /* 0x000000c97a7a7220 */ /* 0x080fe20000410000 */
[C---:B------:R-:W-:Y:S01]  /*42c0*/  @P5 SHF.L.U32 R125, R119.reuse, 0x10, RZ ;  /* 0x00000010777d5819 */ /* 0x040fe200000006ff */
[-C--:B------:R-:W-:Y:S01]  /*42d0*/  FMUL.FTZ R128, R128, R201.reuse ;  /* 0x000000c980807220 */ /* 0x080fe20000410000 */
[----:B------:R-:W-:Y:S01]  /*42e0*/  @P1 PRMT R119, R119, 0x7632, R119 ;  /* 0x0000763277771816 */ /* 0x000fe20000000077 */
[----:B------:R-:W-:Y:S01]  /*42f0*/  FMUL.FTZ R118, R118, R201 ;  /* 0x000000c976767220 */ /* 0x000fe20000410000 */
[----:B------:R-:W-:Y:S01]  /*4300*/  @P3 SHF.L.U32 R121, R121, 0x10, RZ ;  /* 0x0000001079793819 */ /* 0x000fe200000006ff */
[----:B------:R-:W-:Y:S01]  /*4310*/  @P2 FMUL.FTZ R136, R130, R117 ;  /* 0x0000007582882220 */ /* 0x000fe20000410000 */
[----:B------:R-:W-:Y:S01]  /*4320*/  @P1 SHF.L.U32 R119, R119, 0x10, RZ ;  /* 0x0000001077771819 */ /* 0x000fe200000006ff */
[----:B------:R-:W-:Y:S01]  /*4330*/  FMUL.FTZ R117, R116, UR4 ;  /* 0x0000000474757c20 */ /* 0x000fe20008410000 */
[----:B------:R-:W-:Y:S01]  /*4340*/  FMUL.FTZ R122, R122, UR4 ;  /* 0x000000047a7a7c20 */ /* 0x000fe20008410000 */
[----:B------:R-:W-:Y:S01]  /*4350*/  FMUL.FTZ R128, R128, UR4 ;  /* 0x0000000480807c20 */ /* 0x000fe20008410000 */
[----:B------:R-:W-:Y:S01]  /*4360*/  FMUL.FTZ R129, R118, UR4 ;  /* 0x0000000476817c20 */ /* 0x000fe20008410000 */
[----:B------:R-:W-:-:S02]  /*4370*/  MOV R132, RZ ;  /* 0x000000ff00847202 */ /* 0x000fc40000000f00 */
[----:B------:R-:W-:Y:S02]  /*4380*/  CS2R R134, SRZ ;  /* 0x0000000000867805 */ /* 0x000fe4000001ff00 */
[----:B------:R-:W-:Y:S01]  /*4390*/  CS2R R182, SRZ ;  /* 0x0000000000b67805 */ /* 0x000fe2000001ff00 */
[----:B------:R-:W-:Y:S01]  /*43a0*/  @P3 FMUL.FTZ R132, R222, R121 ;  /* 0x00000079de843220 */ /* 0x000fe20000410000 */
[----:B------:R-:W-:Y:S01]  /*43b0*/  @P4 SHF.L.U32 R124, R124, 0x10, RZ ;  /* 0x000000107c7c4819 */ /* 0x000fe200000006ff */
        /* <DEDUP_REMOVED lines=21> */
.L_x_6250:
[----:B-----5:R-:W-:Y:S01]  /*4510*/  LOP3.LUT P5, RZ, R182, 0xff000000, RZ, 0xc0, !PT ;  /* 0xff000000b6ff7812 */ /* 0x020fe200078ac0ff */
[-CC-:B------:R-:W-:Y:S01]  /*4520*/  FFMA.FTZ R109, R222, R204.reuse, R209.reuse ;  /* 0x000000ccde6d7223 */ /* 0x180fe200000100d1 */
[-CC-:B------:R-:W-:Y:S01]  /*4530*/  FFMA.FTZ R224, R224, R204.reuse, R209.reuse ;  /* 0x000000cce0e07223 */ /* 0x180fe200000100d1 */
[----:B------:R-:W-:Y:S01]  /*4540*/  LOP3.LUT P2, RZ, R182, 0xff0000, RZ, 0xc0, !PT ;  /* 0x00ff0000b6ff7812 */ /* 0x000fe2000784c0ff */
[----:B------:R-:W-:Y:S01]  /*4550*/  FFMA.FTZ R136, R136, R204, R209 ;  /* 0x000000cc88887223 */ /* 0x000fe200000100d1 */
[----:B------:R-:W-:Y:S01]  /*4560*/  FADD.FTZ R132, R132, -R109 ;  /* 0x8000006d84847221 */ /* 0x000fe20000010000 */
[----:B------:R-:W-:Y:S01]  /*4570*/  FADD.FTZ R133, R133, -R224 ;  /* 0x800000e085857221 */ /* 0x000fe20000010000 */
[----:B------:R-:W-:Y:S01]  /*4580*/  LOP3.LUT P6, RZ, R183, 0xff, RZ, 0xc0, !PT ;  /* 0x000000ffb7ff7812 */ /* 0x000fe200078cc0ff */
[----:B------:R-:W-:Y:S01]  /*4590*/  FADD.FTZ R129, R129, -R136 ;  /* 0x8000008881817221 */ /* 0x000fe20000010000 */
[C---:B------:R-:W-:Y:S01]  /*45a0*/  FFMA.FTZ R115, R200.reuse, R132, R87 ;  /* 0x00000084c8737223 */ /* 0x040fe20000010057 */
[----:B------:R-:W-:Y:S01]  /*45b0*/  FFMA.FTZ R114, R200, R133, R86 ;  /* 0x00000085c8727223 */ /* 0x000fe20000010056 */
[----:B------:R-:W-:-:S02]  /*45c0*/  CS2R R132, SRZ ;  /* 0x0000000000847805 */ /* 0x000fc4000001ff00 */
[----:B------:R-:W-:Y:S01]  /*45d0*/  ISETP.GE.U32.AND P1, PT, R182, RZ, PT ;  /* 0x000000ffb600720c */ /* 0x000fe20003f26070 */
[-C--:B------:R-:W-:Y:S01]  /*45e0*/  FMUL.FTZ R109, R115, R201.reuse ;  /* 0x000000c9736d7220 */ /* 0x080fe20000410000 */
[C---:B------:R-:W-:Y:S01]  /*45f0*/  @P5 PRMT R111, R117.reuse, 0x7632, R111 ;  /* 0x00007632756f5816 */ /* 0x040fe2000000006f */
[----:B------:R-:W-:Y:S01]  /*4600*/  FMUL.FTZ R108, R114, R201 ;  /* 0x000000c9726c7220 */ /* 0x000fe20000410000 */
[----:B------:R-:W-:Y:S01]  /*4610*/  @P2 SHF.L.U32 R110, R117, 0x10, RZ ;  /* 0x00000010756e2819 */ /* 0x000fe200000006ff */
[----:B------:R-:W-:Y:S01]  /*4620*/  FMUL.FTZ R222, R109, UR4 ;  /* 0x000000046dde7c20 */ /* 0x000fe20008410000 */
[----:B------:R-:W-:Y:S01]  /*4630*/  @P5 SHF.L.U32 R111, R111, 0x10, RZ ;  /* 0x000000106f6f5819 */ /* 0x000fe200000006ff */
[----:B------:R-:W-:Y:S01]  /*4640*/  FMUL.FTZ R117, R108, UR4 ;  /* 0x000000046c757c20 */ /* 0x000fe20008410000 */
[----:B------:R-:W-:Y:S01]  /*4650*/  FFMA.FTZ R109, R128, R204, R209 ;  /* 0x000000cc806d7223 */ /* 0x000fe200000100d1 */
[----:B------:R-:W-:Y:S01]  /*4660*/  LOP3.LUT P4, RZ, R183, 0xff00, RZ, 0xc0, !PT ;  /* 0x0000ff00b7ff7812 */ /* 0x000fe2000788c0ff */
[----:B------:R-:W-:Y:S01]  /*4670*/  FFMA.FTZ R108, R200, R129, R88 ;  /* 0x00000081c86c7223 */ /* 0x000fe20000010058 */
[-C--:B------:R-:W-:Y:S01]  /*4680*/  @P5 FMUL.FTZ R132, R111, R222.reuse ;  /* 0x000000de6f845220 */ /* 0x080fe20000410000 */
[----:B------:R-:W-:Y:S01]  /*4690*/  FMUL.FTZ R222, R39, R222 ;  /* 0x000000de27de7220 */ /* 0x000fe20000410000 */
[-C--:B------:R-:W-:Y:S01]  /*46a0*/  @P2 FMUL.FTZ R133, R110, R117.reuse ;  /* 0x000000756e852220 */ /* 0x080fe20000410000 */
[----:B------:R-:W-:Y:S01]  /*46b0*/  FMUL.FTZ R117, R38, R117 ;  /* 0x0000007526757220 */ /* 0x000fe20000410000 */
[----:B------:R-:W-:Y:S01]  /*46c0*/  LOP3.LUT P3, RZ, R182, 0xff, RZ, 0xc0, !PT ;  /* 0x000000ffb6ff7812 */ /* 0x000fe2000786c0ff */
[----:B------:R-:W-:Y:S01]  /*46d0*/  FADD.FTZ R122, R122, -R109 ;  /* 0x8000006d7a7a7221 */ /* 0x000fe20000010000 */
[----:B------:R-:W-:Y:S01]  /*46e0*/  FSEL R222, R222, RZ, P5 ;  /* 0x000000ffdede7208 */ /* 0x000fe20002800000 */
[-CC-:B------:R-:W-:Y:S01]  /*46f0*/  FFMA.FTZ R124, R124, R204.reuse, R209.reuse ;  /* 0x000000cc7c7c7223 */ /* 0x180fe200000100d1 */
[----:B------:R-:W-:Y:S01]  /*4700*/  LOP3.LUT P5, RZ, R183, 0xff0000, RZ, 0xc0, !PT ;  /* 0x00ff0000b7ff7812 */ /* 0x000fe200078ac0ff */
[-CC-:B------:R-:W-:Y:S01]  /*4710*/  FFMA.FTZ R134, R134, R204.reuse, R209.reuse ;  /* 0x000000cc86867223 */ /* 0x180fe200000100d1 */
[----:B------:R-:W-:Y:S01]  /*4720*/  FSEL R117, R117, RZ, P2 ;  /* 0x000000ff75757208 */ /* 0x000fe20001000000 */
[----:B------:R-:W-:Y:S01]  /*4730*/  FFMA.FTZ R130, R130, R204, R209 ;  /* 0x000000cc82827223 */ /* 0x000fe200000100d1 */
[----:B------:R-:W-:Y:S01]  /*4740*/  ISETP.GE.U32.AND.EX P1, PT, R183, 0x1000000, PT, P1 ;  /* 0x01000000b700780c */ /* 0x000fe20003f26110 */
[----:B------:R-:W-:Y:S01]  /*4750*/  FFMA.FTZ R109, R200, R122, R89 ;  /* 0x0000007ac86d7223 */ /* 0x000fe20000010059 */
[----:B------:R-:W-:Y:S01]  /*4760*/  LOP3.LUT P2, RZ, R182, 0xff00, RZ, 0xc0, !PT ;  /* 0x0000ff00b6ff7812 */ /* 0x000fe2000784c0ff */
[-C--:B------:R-:W-:Y:S01]  /*4770*/  FMUL.FTZ R110, R108, R201.reuse ;  /* 0x000000c96c6e7220 */ /* 0x080fe20000410000 */
[----:B------:R-:W-:Y:S01]  /*4780*/  FFMA.FTZ R120, R120, R204, R209 ;  /* 0x000000cc78787223 */ /* 0x000fe200000100d1 */
[----:B------:R-:W-:Y:S01]  /*4790*/  FADD.FTZ R124, R121, -R124 ;  /* 0x8000007c797c7221 */ /* 0x000fe20000010000 */
[----:B------:R-:W-:Y:S01]  /*47a0*/  @P6 SHF.L.U32 R112, R118, 0x10, RZ ;  /* 0x0000001076706819 */ /* 0x000fe200000006ff */
[----:B------:R-:W-:Y:S01]  /*47b0*/  FADD.FTZ R113, R123, -R134 ;  /* 0x800000867b717221 */ /* 0x000fe20000010000 */
[----:B------:R-:W-:Y:S01]  /*47c0*/  FADD.FTZ R125, R125, -R130 ;  /* 0x800000827d7d7221 */ /* 0x000fe20000010000 */
[----:B------:R-:W-:Y:S01]  /*47d0*/  FMUL.FTZ R111, R109, R201 ;  /* 0x000000c96d6f7220 */ /* 0x000fe20000410000 */
[----:B------:R-:W-:Y:S01]  /*47e0*/  FMUL.FTZ R121, R110, UR4 ;  /* 0x000000046e797c20 */ /* 0x000fe20008410000 */
[----:B------:R-:W-:Y:S01]  /*47f0*/  FADD.FTZ R131, R131, -R120 ;  /* 0x8000007883837221 */ /* 0x000fe20000010000 */
[----:B------:R-:W-:-:S02]  /*4800*/  CS2R R134, SRZ ;  /* 0x0000000000867805 */ /* 0x000fc4000001ff00 */
[----:B------:R-:W-:Y:S01]  /*4810*/  @P5 SHF.L.U32 R130, R119, 0x10, RZ ;  /* 0x0000001077825819 */ /* 0x000fe200000006ff */
[----:B------:R-:W-:Y:S01]  /*4820*/  FMUL.FTZ R122, R111, UR4 ;  /* 0x000000046f7a7c20 */ /* 0x000fe20008410000 */
[----:B------:R-:W-:Y:S01]  /*4830*/  @P4 PRMT R118, R118, 0x7632, R118 ;  /* 0x0000763276764816 */ /* 0x000fe20000000076 */
[----:B------:R-:W-:Y:S01]  /*4840*/  @P6 FMUL.FTZ R135, R112, R121 ;  /* 0x0000007970876220 */ /* 0x000fe20000410000 */
[----:B------:R-:W-:Y:S01]  /*4850*/  @P3 SHF.L.U32 R128, R116, 0x10, RZ ;  /* 0x0000001074803819 */ /* 0x000fe200000006ff */
[C---:B------:R-:W-:Y:S01]  /*4860*/  FFMA.FTZ R113, R200.reuse, R113, R85 ;  /* 0x00000071c8717223 */ /* 0x040fe20000010055 */
[----:B------:R-:W-:Y:S01]  /*4870*/  @P1 PRMT R119, R119, 0x7632, R119 ;  /* 0x0000763277771816 */ /* 0x000fe20000000077 */
[----:B------:R-:W-:Y:S01]  /*4880*/  FFMA.FTZ R110, R200, R125, R90 ;  /* 0x0000007dc86e7223 */ /* 0x000fe2000001005a */
[----:B------:R-:W-:Y:S01]  /*4890*/  @P2 PRMT R116, R116, 0x7632, R116 ;  /* 0x0000763274742816 */ /* 0x000fe20000000074 */
[C---:B------:R-:W-:Y:S01]  /*48a0*/  FFMA.FTZ R111, R200.reuse, R124, R91 ;  /* 0x0000007cc86f7223 */ /* 0x040fe2000001005b */
[----:B------:R-:W-:Y:S01]  /*48b0*/  FFMA.FTZ R112, R200, R131, R84 ;  /* 0x00000083c8707223 */ /* 0x000fe20000010054 */
[----:B------:R-:W-:Y:S01]  /*48c0*/  @P4 SHF.L.U32 R123, R118, 0x10, RZ ;  /* 0x00000010767b4819 */ /* 0x000fe200000006ff */
[-C--:B------:R-:W-:Y:S01]  /*48d0*/  FMUL.FTZ R118, R113, R201.reuse ;  /* 0x000000c971767220 */ /* 0x080fe20000410000 */
[----:B------:R-:W-:Y:S01]  /*48e0*/  @P1 SHF.L.U32 R131, R119, 0x10, RZ ;  /* 0x0000001077831819 */ /* 0x000fe200000006ff */
[-C--:B------:R-:W-:Y:S01]  /*48f0*/  FMUL.FTZ R119, R110, R201.reuse ;  /* 0x000000c96e777220 */ /* 0x080fe20000410000 */
[----:B------:R-:W-:Y:S01]  /*4900*/  @P2 SHF.L.U32 R129, R116, 0x10, RZ ;  /* 0x0000001074812819 */ /* 0x000fe200000006ff */
[-C--:B------:R-:W-:Y:S01]  /*4910*/  FMUL.FTZ R120, R111, R201.reuse ;  /* 0x000000c96f787220 */ /* 0x080fe20000410000 */
[----:B------:R-:W-:Y:S01]  /*4920*/  FMUL.FTZ R116, R112, R201 ;  /* 0x000000c970747220 */ /* 0x000fe20000410000 */
[----:B------:R-:W-:Y:S01]  /*4930*/  @P4 FMUL.FTZ R134, R123, R122 ;  /* 0x0000007a7b864220 */ /* 0x000fe20000410000 */
[----:B------:R-:W-:Y:S01]  /*4940*/  FMUL.FTZ R125, R119, UR4 ;  /* 0x00000004777d7c20 */ /* 0x000fe20008410000 */
[----:B------:R-:W-:Y:S01]  /*4950*/  FMUL.FTZ R118, R118, UR4 ;  /* 0x0000000476767c20 */ /* 0x000fe20008410000 */
[----:B------:R-:W-:Y:S01]  /*4960*/  FMUL.FTZ R124, R120, UR4 ;  /* 0x00000004787c7c20 */ /* 0x000fe20008410000 */
[----:B------:R-:W-:Y:S01]  /*4970*/  FMUL.FTZ R123, R116, UR4 ;  /* 0x00000004747b7c20 */ /* 0x000fe20008410000 */
[----:B------:R-:W-:Y:S01]  /*4980*/  CS2R R136, SRZ ;  /* 0x0000000000887805 */ /* 0x000fe2000001ff00 */
[----:B------:R-:W-:Y:S01]  /*4990*/  FMUL.FTZ R119, R40, R121 ;  /* 0x0000007928777220 */ /* 0x000fe20000410000 */
[----:B------:R-:W-:Y:S01]  /*49a0*/  @P2 FMUL.FTZ R136, R129, R118 ;  /* 0x0000007681882220 */ /* 0x000fe20000410000 */
[----:B------:R-:W-:Y:S01]  /*49b0*/  FMUL.FTZ R120, R41, R122 ;  /* 0x0000007a29787220 */ /* 0x000fe20000410000 */
[----:B------:R-:W-:Y:S01]  /*49c0*/  FMUL.FTZ R121, R42, R125 ;  /* 0x0000007d2a797220 */ /* 0x000fe20000410000 */
[----:B------:R-:W-:Y:S01]  /*49d0*/  FMUL.FTZ R122, R43, R124 ;  /* 0x0000007c2b7a7220 */ /* 0x000fe20000410000 */
[-C--:B------:R-:W-:Y:S01]  /*49e0*/  FMUL.FTZ R116, R36, R123.reuse ;  /* 0x0000007b24747220 */ /* 0x080fe20000410000 */
[----:B------:R-:W-:Y:S01]  /*49f0*/  FMUL.FTZ R118, R37, R118 ;  /* 0x0000007625767220 */ /* 0x000fe20000410000 */
[----:B------:R-:W-:Y:S01]  /*4a00*/  CS2R R182, SRZ ;  /* 0x0000000000b67805 */ /* 0x000fe2000001ff00 */
[----:B------:R-:W-:Y:S01]  /*4a10*/  @P3 FMUL.FTZ R137, R128, R123 ;  /* 0x0000007b80893220 */ /* 0x000fe20000410000 */
        /* <DEDUP_REMOVED lines=12> */
.L_x_6251:
        /* <DEDUP_REMOVED lines=49> */
[----:B------:R-:W-:Y:S01]  /*4df0*/  FFMA.FTZ R208, R208, R204, R209 ;  /* 0x000000ccd0d07223 */ /* 0x000fe200000100d1 */
[----:B------:R-:W-:Y:S01]  /*4e00*/  FSEL R116, R116, RZ, P3 ;  /* 0x000000ff74747208 */ /* 0x000fe20001800000 */
[----:B------:R-:W-:Y:S01]  /*4e10*/  FFMA.FTZ R109, R200, R218, R97 ;  /* 0x000000dac86d7223 */ /* 0x000fe20000010061 */
        /* <DEDUP_REMOVED lines=19> */
[C---:B------:R-:W-:Y:S01]  /*4f50*/  FFMA.FTZ R113, R200.reuse, R208, R93 ;  /* 0x000000d0c8717223 */ /* 0x040fe2000001005d */
[----:B------:R-:W-:Y:S01]  /*4f60*/  @P2 PRMT R123, R123, 0x7632, R123 ;  /* 0x000076327b7b2816 */ /* 0x000fe2000000007b */
[C---:B------:R-:W-:Y:S01]  /*4f70*/  FFMA.FTZ R112, R200.reuse, R119, R92 ;  /* 0x00000077c8707223 */ /* 0x040fe2000001005c */
[C---:B------:R-:W-:Y:S01]  /*4f80*/  FFMA.FTZ R110, R200.reuse, R217, R98 ;  /* 0x000000d9c86e7223 */ /* 0x040fe20000010062 */
[----:B------:R-:W-:Y:S01]  /*4f90*/  @P5 FMUL.FTZ R173, R131, R122 ;  /* 0x0000007a83ad5220 */ /* 0x000fe20000410000 */
[----:B------:R-:W-:Y:S01]  /*4fa0*/  FFMA.FTZ R111, R200, R220, R99 ;  /* 0x000000dcc86f7223 */ /* 0x000fe20000010063 */
        /* <DEDUP_REMOVED lines=32> */
.L_x_6252:
        /* <DEDUP_REMOVED lines=28> */
[----:B------:R-:W-:Y:S01]  /*5370*/  FFMA.FTZ R218, R218, R204, R209 ;  /* 0x000000ccdada7223 */ /* 0x000fe200000100d1 */
        /* <DEDUP_REMOVED lines=8> */
[----:B------:R-:W-:Y:S01]  /*5400*/  FFMA.FTZ R218, R200, R218, R97 ;  /* 0x000000dac8da7223 */ /* 0x000fe20000010061 */
        /* <DEDUP_REMOVED lines=18> */
[----:B------:R-:W-:Y:S01]  /*5530*/  FFMA.FTZ R122, R200, R217, R98 ;  /* 0x000000d9c87a7223 */ /* 0x000fe20000010062 */
[----:B------:R-:W-:Y:S01]  /*5540*/  @P3 PRMT R119, R120, 0x7632, R119 ;  /* 0x0000763278773816 */ /* 0x000fe20000000077 */
[C---:B------:R-:W-:Y:S01]  /*5550*/  FFMA.FTZ R120, R200.reuse, R219, R93 ;  /* 0x000000dbc8787223 */ /* 0x040fe2000001005d */
[C---:B------:R-:W-:Y:S01]  /*5560*/  FFMA.FTZ R130, R200.reuse, R121, R92 ;  /* 0x00000079c8827223 */ /* 0x040fe2000001005c */
[----:B------:R-:W-:Y:S01]  /*5570*/  FFMA.FTZ R220, R200, R220, R99 ;  /* 0x000000dcc8dc7223 */ /* 0x000fe20000010063 */
        /* <DEDUP_REMOVED lines=35> */
.L_x_6253:
        /* <DEDUP_REMOVED lines=16> */
[----:B0-----:R-:W-:Y:S01]  /*58b0*/  CS2R R128, SRZ ;  /* 0x0000000000807805 */ /* 0x001fe2000001ff00 */
[----:B------:R-:W-:Y:S01]  /*58c0*/  FFMA.FTZ R114, R200, R141, R102 ;  /* 0x0000008dc8727223 */ /* 0x000fe20000010066 */
[----:B------:R-:W-:Y:S01]  /*58d0*/  FADD.FTZ R143, R148, -R143 ;  /* 0x8000008f948f7221 */ /* 0x000fe20000010000 */
[----:B------:R-:W-:Y:S01]  /*58e0*/  FFMA.FTZ R115, R200, R140, R103 ;  /* 0x0000008cc8737223 */ /* 0x000fe20000010067 */
[----:B------:R-:W-:Y:S01]  /*58f0*/  LOP3.LUT P6, RZ, R165, 0xff, RZ, 0xc0, !PT ;  /* 0x000000ffa5ff7812 */ /* 0x000fe200078cc0ff */
[----:B------:R-:W-:Y:S01]  /*5900*/  FMUL.FTZ R109, R114, R201 ;  /* 0x000000c9726d7220 */ /* 0x000fe20000410000 */
[----:B------:R-:W-:Y:S01]  /*5910*/  FFMA.FTZ R108, R200, R143, R104 ;  /* 0x0000008fc86c7223 */ /* 0x000fe20000010068 */
[----:B-----5:R-:W-:Y:S01]  /*5920*/  @P2 SHF.L.U32 R110, R121, 0x10, RZ ;  /* 0x00000010796e2819 */ /* 0x020fe200000006ff */
[----:B------:R-:W-:Y:S01]  /*5930*/  FMUL.FTZ R111, R115, R201 ;  /* 0x000000c9736f7220 */ /* 0x000fe20000410000 */
[----:B------:R-:W-:Y:S01]  /*5940*/  FMUL.FTZ R109, R109, UR4 ;  /* 0x000000046d6d7c20 */ /* 0x000fe20008410000 */
[-CC-:B------:R-:W-:Y:S01]  /*5950*/  FFMA.FTZ R138, R138, R204.reuse, R209.reuse ;  /* 0x000000cc8a8a7223 */ /* 0x180fe200000100d1 */
[-CC-:B------:R-:W-:Y:S01]  /*5960*/  FFMA.FTZ R142, R142, R204.reuse, R209.reuse ;  /* 0x000000cc8e8e7223 */ /* 0x180fe200000100d1 */
[--C-:B------:R-:W-:Y:S01]  /*5970*/  FFMA.FTZ R145, R145, R204, R209.reuse ;  /* 0x000000cc91917223 */ /* 0x100fe200000100d1 */
[----:B------:R-:W-:Y:S01]  /*5980*/  @P2 FMUL.FTZ R128, R109, R110 ;  /* 0x0000006e6d802220 */ /* 0x000fe20000410000 */
[----:B------:R-:W-:Y:S01]  /*5990*/  FMUL.FTZ R109, R54, R109 ;  /* 0x0000006d366d7220 */ /* 0x000fe20000410000 */
[-CC-:B------:R-:W-:Y:S01]  /*59a0*/  FFMA.FTZ R202, R202, R204.reuse, R209.reuse ;  /* 0x000000cccaca7223 */ /* 0x180fe200000100d1 */
[----:B------:R-:W-:Y:S01]  /*59b0*/  FFMA.FTZ R209, R139, R204, R209 ;  /* 0x000000cc8bd17223 */ /* 0x000fe200000100d1 */
[----:B------:R-:W-:Y:S01]  /*59c0*/  FMUL.FTZ R112, R108, R201 ;  /* 0x000000c96c707220 */ /* 0x000fe20000410000 */
[----:B------:R-:W-:Y:S01]  /*59d0*/  @P3 PRMT R121, R121, 0x7632, R121 ;  /* 0x0000763279793816 */ /* 0x000fe20000000079 */
[----:B------:R-:W-:Y:S01]  /*59e0*/  FMUL.FTZ R116, R111, UR4 ;  /* 0x000000046f747c20 */ /* 0x000fe20008410000 */
[----:B------:R-:W-:Y:S01]  /*59f0*/  FSEL R139, R109, RZ, P2 ;  /* 0x000000ff6d8b7208 */ /* 0x000fe20001000000 */
[----:B------:R-:W-:Y:S01]  /*5a00*/  FMUL.FTZ R112, R112, UR4 ;  /* 0x0000000470707c20 */ /* 0x000fe20008410000 */
[----:B------:R-:W-:Y:S01]  /*5a10*/  ISETP.GE.U32.AND P2, PT, R164, RZ, PT ;  /* 0x000000ffa400720c */ /* 0x000fe20003f46070 */
[----:B------:R-:W-:Y:S01]  /*5a20*/  FMUL.FTZ R110, R55, R116 ;  /* 0x00000074376e7220 */ /* 0x000fe20000410000 */
[----:B------:R-:W-:Y:S01]  /*5a30*/  @P3 SHF.L.U32 R121, R121, 0x10, RZ ;  /* 0x0000001079793819 */ /* 0x000fe200000006ff */
[----:B------:R-:W-:Y:S01]  /*5a40*/  FADD.FTZ R142, R151, -R142 ;  /* 0x8000008e978e7221 */ /* 0x000fe20000010000 */
[----:B------:R-:W-:-:S02]  /*5a50*/  ISETP.GE.U32.AND.EX P2, PT, R165, 0x1000000, PT, P2 ;  /* 0x01000000a500780c */ /* 0x000fc40003f46120 */
[----:B------:R-:W-:Y:S02]  /*5a60*/  CS2R R126, SRZ ;  /* 0x00000000007e7805 */ /* 0x000fe4000001ff00 */
[----:B------:R-:W-:Y:S01]  /*5a70*/  @P6 SHF.L.U32 R113, R122, 0x10, RZ ;  /* 0x000000107a716819 */ /* 0x000fe200000006ff */
[----:B------:R-:W-:Y:S01]  /*5a80*/  FMUL.FTZ R111, R56, R112 ;  /* 0x00000070386f7220 */ /* 0x000fe20000410000 */
[----:B------:R-:W-:Y:S01]  /*5a90*/  LOP3.LUT P5, RZ, R165, 0xff00, RZ, 0xc0, !PT ;  /* 0x0000ff00a5ff7812 */ /* 0x000fe200078ac0ff */
[----:B------:R-:W-:Y:S01]  /*5aa0*/  @P3 FMUL.FTZ R127, R116, R121 ;  /* 0x00000079747f3220 */ /* 0x000fe20000410000 */
[----:B------:R-:W-:Y:S01]  /*5ab0*/  LOP3.LUT P4, RZ, R164, 0xff, RZ, 0xc0, !PT ;  /* 0x000000ffa4ff7812 */ /* 0x000fe2000788c0ff */
[----:B------:R-:W-:Y:S01]  /*5ac0*/  FFMA.FTZ R109, R200, R142, R105 ;  /* 0x0000008ec86d7223 */ /* 0x000fe20000010069 */
[----:B------:R-:W-:Y:S01]  /*5ad0*/  FSEL R140, R110, RZ, P3 ;  /* 0x000000ff6e8c7208 */ /* 0x000fe20001800000 */
[----:B------:R-:W-:Y:S01]  /*5ae0*/  @P6 FMUL.FTZ R126, R112, R113 ;  /* 0x00000071707e6220 */ /* 0x000fe20000410000 */
[----:B------:R-:W-:Y:S01]  /*5af0*/  LOP3.LUT P3, RZ, R164, 0xff00, RZ, 0xc0, !PT ;  /* 0x0000ff00a4ff7812 */ /* 0x000fe2000786c0ff */
[----:B------:R-:W-:Y:S01]  /*5b00*/  FMUL.FTZ R110, R109, R201 ;  /* 0x000000c96d6e7220 */ /* 0x000fe20000410000 */
[----:B------:R-:W-:Y:S01]  /*5b10*/  FSEL R141, R111, RZ, P6 ;  /* 0x000000ff6f8d7208 */ /* 0x000fe20003000000 */
[----:B------:R-:W-:Y:S01]  /*5b20*/  FADD.FTZ R145, R150, -R145 ;  /* 0x8000009196917221 */ /* 0x000fe20000010000 */
[----:B------:R-:W-:Y:S01]  /*5b30*/  LOP3.LUT P6, RZ, R165, 0xff0000, RZ, 0xc0, !PT ;  /* 0x00ff0000a5ff7812 */ /* 0x000fe200078cc0ff */
[----:B------:R-:W-:Y:S01]  /*5b40*/  FADD.FTZ R202, R207, -R202 ;  /* 0x800000cacfca7221 */ /* 0x000fe20000010000 */
[----:B------:R-:W-:Y:S01]  /*5b50*/  FADD.FTZ R209, R144, -R209 ;  /* 0x800000d190d17221 */ /* 0x000fe20000010000 */
[----:B------:R-:W-:Y:S01]  /*5b60*/  FADD.FTZ R138, R147, -R138 ;  /* 0x8000008a938a7221 */ /* 0x000fe20000010000 */
[----:B------:R-:W-:Y:S01]  /*5b70*/  FMUL.FTZ R142, R110, UR4 ;  /* 0x000000046e8e7c20 */ /* 0x000fe20008410000 */
[----:B------:R-:W-:Y:S01]  /*5b80*/  @P2 PRMT R116, R123, 0x7632, R116 ;  /* 0x000076327b742816 */ /* 0x000fe20000000074 */
[C---:B------:R-:W-:Y:S01]  /*5b90*/  FFMA.FTZ R110, R200.reuse, R145, R106 ;  /* 0x00000091c86e7223 */ /* 0x040fe2000001006a */
[C---:B------:R-:W-:Y:S01]  /*5ba0*/  FFMA.FTZ R111, R200.reuse, R202, R107 ;  /* 0x000000cac86f7223 */ /* 0x040fe2000001006b */
[----:B------:R-:W-:Y:S01]  /*5bb0*/  FFMA.FTZ R112, R200, R209, R100 ;  /* 0x000000d1c8707223 */ /* 0x000fe20000010064 */
[----:B------:R-:W-:Y:S01]  /*5bc0*/  @P5 PRMT R122, R122, 0x7632, R122 ;  /* 0x000076327a7a5816 */ /* 0x000fe2000000007a */
[----:B------:R-:W-:Y:S01]  /*5bd0*/  FFMA.FTZ R113, R200, R138, R101 ;  /* 0x0000008ac8717223 */ /* 0x000fe20000010065 */
        /* <DEDUP_REMOVED lines=36> */
.L_x_6254:
[-CC-:B------:R-:W-:Y:S01]  /*5e20*/  FFMA.FTZ R141, R141, R204.reuse, R209.reuse ;  /* 0x000000cc8d8d7223 */ /* 0x180fe200000100d1 */
[-CC-:B------:R-:W-:Y:S01]  /*5e30*/  FFMA.FTZ R140, R140, R204.reuse, R209.reuse ;  /* 0x000000cc8c8c7223 */ /* 0x180fe200000100d1 */
[----:B------:R-:W-:Y:S01]  /*5e40*/  LOP3.LUT P2, RZ, R164, 0xff0000, RZ, 0xc0, !PT ;  /* 0x00ff0000a4ff7812 */ /* 0x000fe2000784c0ff */
[----:B------:R-:W-:Y:S01]  /*5e50*/  FFMA.FTZ R143, R143, R204, R209 ;  /* 0x000000cc8f8f7223 */ /* 0x000fe200000100d1 */
[----:B------:R-:W-:Y:S01]  /*5e60*/  FADD.FTZ R141, R146, -R141 ;  /* 0x8000008d928d7221 */ /* 0x000fe20000010000 */
[----:B------:R-:W-:Y:S01]  /*5e70*/  LOP3.LUT P3, RZ, R164, 0xff000000, RZ, 0xc0, !PT ;  /* 0xff000000a4ff7812 */ /* 0x000fe2000786c0ff */
[----:B0-----:R-:W-:Y:S01]  /*5e80*/  FADD.FTZ R118, R149, -R140 ;  /* 0x8000008c95767221 */ /* 0x001fe20000010000 */
[----:B------:R-:W-:Y:S01]  /*5e90*/  FADD.FTZ R143, R148, -R143 ;  /* 0x8000008f948f7221 */ /* 0x000fe20000010000 */
[C---:B------:R-:W-:Y:S01]  /*5ea0*/  FFMA.FTZ R116, R200.reuse, R141, R102 ;  /* 0x0000008dc8747223 */ /* 0x040fe20000010066 */
[----:B------:R-:W-:Y:S01]  /*5eb0*/  LOP3.LUT P6, RZ, R165, 0xff, RZ, 0xc0, !PT ;  /* 0x000000ffa5ff7812 */ /* 0x000fe200078cc0ff */
[C---:B------:R-:W-:Y:S01]  /*5ec0*/  FFMA.FTZ R118, R200.reuse, R118, R103 ;  /* 0x00000076c8767223 */ /* 0x040fe20000010067 */
[----:B------:R-:W-:Y:S01]  /*5ed0*/  FFMA.FTZ R130, R200, R143, R104 ;  /* 0x0000008fc8827223 */ /* 0x000fe20000010068 */
        /* <DEDUP_REMOVED lines=10> */
[-CC-:B------:R-:W-:Y:S01]  /*5f80*/  FFMA.FTZ R146, R142, R204.reuse, R209.reuse ;  /* 0x000000cc8e927223 */ /* 0x180fe200000100d1 */
[-CC-:B------:R-:W-:Y:S01]  /*5f90*/  FFMA.FTZ R145, R145, R204.reuse, R209.reuse ;  /* 0x000000cc91917223 */ /* 0x180fe200000100d1 */
[--C-:B------:R-:W-:Y:S01]  /*5fa0*/  FFMA.FTZ R202, R202, R204, R209.reuse ;  /* 0x000000cccaca7223 */ /* 0x100fe200000100d1 */
[----:B------:R-:W-:Y:S01]  /*5fb0*/  @P3 SHF.L.U32 R129, R121, 0x10, RZ ;  /* 0x0000001079813819 */ /* 0x000fe200000006ff */
[----:B------:R-:W-:Y:S01]  /*5fc0*/  FMUL.FTZ R117, R55, R130 ;  /* 0x0000008237757220 */ /* 0x000fe20000410000 */
[----:B------:R-:W-:Y:S01]  /*5fd0*/  LOP3.LUT P5, RZ, R165, 0xff00, RZ, 0xc0, !PT ;  /* 0x0000ff00a5ff7812 */ /* 0x000fe200078ac0ff */
[----:B------:R-:W-:Y:S01]  /*5fe0*/  FMUL.FTZ R121, R118, UR4 ;  /* 0x0000000476797c20 */ /* 0x000fe20008410000 */
[----:B------:R-:W-:Y:S01]  /*5ff0*/  FFMA.FTZ R209, R139, R204, R209 ;  /* 0x000000cc8bd17223 */ /* 0x000fe200000100d1 */
[----:B------:R-:W-:Y:S01]  /*6000*/  @P2 FMUL.FTZ R128, R140, R119 ;  /* 0x000000778c802220 */ /* 0x000fe20000410000 */
[----:B------:R-:W-:-:S02]  /*6010*/  FSEL R139, R116, RZ, P2 ;  /* 0x000000ff748b7208 */ /* 0x000fc40001000000 */
[----:B------:R-:W-:Y:S02]  /*6020*/  CS2R R126, SRZ ;  /* 0x00000000007e7805 */ /* 0x000fe4000001ff00 */
[----:B------:R-:W-:Y:S01]  /*6030*/  ISETP.GE.U32.AND P2, PT, R164, RZ, PT ;  /* 0x000000ffa400720c */ /* 0x000fe20003f46070 */
[----:B------:R-:W-:Y:S01]  /*6040*/  @P3 FMUL.FTZ R127, R129, R130 ;  /* 0x00000082817f3220 */ /* 0x000fe20000410000 */
[----:B------:R-:W-:Y:S01]  /*6050*/  @P6 SHF.L.U32 R142, R122, 0x10, RZ ;  /* 0x000000107a8e6819 */ /* 0x000fe200000006ff */
[-C--:B------:R-:W-:Y:S01]  /*6060*/  FMUL.FTZ R118, R56, R121.reuse ;  /* 0x0000007938767220 */ /* 0x080fe20000410000 */
[----:B------:R-:W-:Y:S01]  /*6070*/  LOP3.LUT P4, RZ, R164, 0xff, RZ, 0xc0, !PT ;  /* 0x000000ffa4ff7812 */ /* 0x000fe2000788c0ff */
[----:B------:R-:W-:Y:S01]  /*6080*/  FADD.FTZ R146, R151, -R146 ;  /* 0x8000009297927221 */ /* 0x000fe20000010000 */
[----:B------:R-:W-:Y:S01]  /*6090*/  FSEL R140, R117, RZ, P3 ;  /* 0x000000ff758c7208 */ /* 0x000fe20001800000 */
[----:B------:R-:W-:Y:S01]  /*60a0*/  @P6 FMUL.FTZ R126, R142, R121 ;  /* 0x000000798e7e6220 */ /* 0x000fe20000410000 */
[----:B------:R-:W-:Y:S01]  /*60b0*/  LOP3.LUT P3, RZ, R164, 0xff00, RZ, 0xc0, !PT ;  /* 0x0000ff00a4ff7812 */ /* 0x000fe2000786c0ff */
[----:B------:R-:W-:Y:S01]  /*60c0*/  FFMA.FTZ R146, R200, R146, R105 ;  /* 0x00000092c8927223 */ /* 0x000fe20000010069 */
[----:B------:R-:W-:Y:S01]  /*60d0*/  ISETP.GE.U32.AND.EX P2, PT, R165, 0x1000000, PT, P2 ;  /* 0x01000000a500780c */ /* 0x000fe20003f46120 */
[----:B------:R-:W-:Y:S01]  /*60e0*/  FADD.FTZ R138, R147, -R138 ;  /* 0x8000008a938a7221 */ /* 0x000fe20000010000 */
[----:B------:R-:W-:Y:S01]  /*60f0*/  FSEL R141, R118, RZ, P6 ;  /* 0x000000ff768d7208 */ /* 0x000fe20003000000 */
[----:B------:R-:W-:Y:S01]  /*6100*/  FADD.FTZ R145, R150, -R145 ;  /* 0x8000009196917221 */ /* 0x000fe20000010000 */
[----:B------:R-:W-:Y:S01]  /*6110*/  LOP3.LUT P6, RZ, R165, 0xff0000, RZ, 0xc0, !PT ;  /* 0x00ff0000a5ff7812 */ /* 0x000fe200078cc0ff */
[----:B------:R-:W-:Y:S01]  /*6120*/  FADD.FTZ R202, R207, -R202 ;  /* 0x800000cacfca7221 */ /* 0x000fe20000010000 */
[----:B------:R-:W-:Y:S01]  /*6130*/  @P5 PRMT R122, R122, 0x7632, R122 ;  /* 0x000076327a7a5816 */ /* 0x000fe2000000007a */
[----:B------:R-:W-:Y:S01]  /*6140*/  FADD.FTZ R209, R144, -R209 ;  /* 0x800000d190d17221 */ /* 0x000fe20000010000 */
[----:B------:R-:W-:Y:S01]  /*6150*/  FMUL.FTZ R117, R201, R146 ;  /* 0x00000092c9757220 */ /* 0x000fe20000410000 */
[C---:B------:R-:W-:Y:S01]  /*6160*/  FFMA.FTZ R116, R200.reuse, R138, R101 ;  /* 0x0000008ac8747223 */ /* 0x040fe20000010065 */
[C---:B------:R-:W-:Y:S01]  /*6170*/  FFMA.FTZ R118, R200.reuse, R145, R106 ;  /* 0x00000091c8767223 */ /* 0x040fe2000001006a */
[----:B------:R-:W-:Y:S01]  /*6180*/  FFMA.FTZ R202, R200, R202, R107 ;  /* 0x000000cac8ca7223 */ /* 0x000fe2000001006b */
[----:B------:R-:W-:Y:S01]  /*6190*/  @P5 SHF.L.U32 R119, R122, 0x10, RZ ;  /* 0x000000107a775819 */ /* 0x000fe200000006ff */
[----:B------:R-:W-:Y:S01]  /*61a0*/  FFMA.FTZ R200, R200, R209, R100 ;  /* 0x000000d1c8c87223 */ /* 0x000fe20000010064 */
        /* <DEDUP_REMOVED lines=37> */
.L_x_6255:
[----:B------:R-:W0:Y:S01]  /*6400*/  @P1 LDC.64 R120, c[0x0][0x478] ;  /* 0x00011e00ff781b82 */ /* 0x000e220000000a00 */
[----:B------:R-:W-:-:S04]  /*6410*/  IMAD.WIDE.U32 R124, R197, 0x10, R124 ;  /* 0x00000010c57c7825 */ /* 0x000fc800078e007c */
[----:B0-----:R-:W-:-:S05]  /*6420*/  @P1 IMAD.WIDE.U32 R120, R197, 0x20, R120 ;  /* 0x00000020c5781825 */ /* 0x001fca00078e0078 */
[----:B------:R0:W-:Y:S04]  /*6430*/  @P1 STG.E.128 desc[UR6][R120.64], R112 ;  /* 0x0000007078001986 */ /* 0x0001e8000c101d06 */
[----:B------:R0:W-:Y:S04]  /*6440*/  @P1 STG.E.128 desc[UR6][R120.64+0x10], R108 ;  /* 0x0000106c78001986 */ /* 0x0001e8000c101d06 */
[----:B------:R0:W-:Y:S02]  /*6450*/  STG.E.128 desc[UR6][R124.64], R116 ;  /* 0x000000747c007986 */ /* 0x0001e4000c101d06 */
.L_x_6249:
        /* <DEDUP_REMOVED lines=29> */
.L_x_6240:
        /* <DEDUP_REMOVED lines=67> */
[----:B------:R-:W-:-:S07]  /*6a60*/  MOV R10, R12 ;  /* 0x0000000c000a7202 */ /* 0x000fce0000000f00 */
.L_x_6239:
[----:B------:R-:W-:Y:S05]  /*6a70*/  BSYNC B0 ;  /* 0x0000000000007941 */ /* 0x000fea0003800000 */
.L_x_6238:
        /* <DEDUP_REMOVED lines=42> */
[----:B------:R-:W-:Y:S01]  /*6d20*/  LDS R60, [R12+0x2c00] ;  /* 0x002c00000c3c7984 */ /* 0x000fe20000000800 */
[----:B------:R-:W-:-:S03]  /*6d30*/  FADD.FTZ R9, R14, R9 ;  /* 0x000000090e097221 */ /* 0x000fc60000010000 */
[----:B------:R-:W1:Y:S01]  /*6d40*/  LDS R14, [R12+0x1c00] ;  /* 0x001c00000c0e7984 */ /* 0x000e620000000800 */
[----:B------:R-:W-:-:S03]  /*6d50*/  FADD.FTZ R10, R15, R10 ;  /* 0x0000000a0f0a7221 */ /* 0x000fc60000010000 */
[----:B------:R-:W2:Y:S01]  /*6d60*/  LDS R15, [R12+0x1e00] ;  /* 0x001e00000c0f7984 */ /* 0x000ea20000000800 */
        /* <DEDUP_REMOVED lines=11> */
[----:B------:R-:W-:-:S05]  /*6e20*/  FADD.FTZ R15, R3, R18 ;  /* 0x00000012030f7221 */ /* 0x000fca0000010000 */
[----:B------:R-:W1:Y:S01]  /*6e30*/  LDC R3, c[0x0][0x388] ;  /* 0x0000e200ff037b82 */ /* 0x000e620000000800 */
[----:B------:R-:W-:Y:S01]  /*6e40*/  STS.128 [R0], R56 ;  /* 0x0000003800007388 */ /* 0x000fe20000000c00 */
[----:B------:R-:W-:Y:S01]  /*6e50*/  FADD.FTZ R19, R10, R19 ;  /* 0x000000130a137221 */ /* 0x000fe20000010000 */
[----:B-----5:R-:W-:Y:S02]  /*6e60*/  FADD.FTZ R11, R11, R16 ;  /* 0x000000100b0b7221 */ /* 0x020fe40000010000 */
[----:B------:R-:W-:Y:S01]  /*6e70*/  STS.128 [R0+0x10], R64 ;  /* 0x0000104000007388 */ /* 0x000fe20000000c00 */
[----:B0-----:R-:W-:Y:S01]  /*6e80*/  FADD.FTZ R8, R8, R17 ;  /* 0x0000001108087221 */ /* 0x001fe20000010000 */
[----:B------:R-:W-:Y:S02]  /*6e90*/  FADD.FTZ R11, R11, R60 ;  /* 0x0000003c0b0b7221 */ /* 0x000fe40000010000 */
[----:B------:R-:W-:Y:S01]  /*6ea0*/  STS.128 [R0+0x400], R164 ;  /* 0x000400a400007388 */ /* 0x000fe20000000c00 */
[----:B------:R-:W-:Y:S01]  /*6eb0*/  FADD.FTZ R29, R8, R29 ;  /* 0x0000001d081d7221 */ /* 0x000fe20000010000 */
[----:B---3--:R-:W-:-:S02]  /*6ec0*/  FADD.FTZ R13, R13, R28 ;  /* 0x0000001c0d0d7221 */ /* 0x008fc40000010000 */
[----:B------:R-:W-:Y:S01]  /*6ed0*/  STS.128 [R0+0x410], R24 ;  /* 0x0004101800007388 */ /* 0x000fe20000000c00 */
[----:B----4-:R-:W-:-:S03]  /*6ee0*/  FADD.FTZ R9, R9, R30 ;  /* 0x0000001e09097221 */ /* 0x010fc60000010000 */
[----:B------:R-:W-:Y:S04]  /*6ef0*/  STS.128 [R0+0x800], R20 ;  /* 0x0008001400007388 */ /* 0x000fe80000000c00 */
[----:B------:R-:W-:Y:S01]  /*6f00*/  STS.128 [R0+0x810], R32 ;  /* 0x0008102000007388 */ /* 0x000fe20000000c00 */
[----:B-1----:R-:W-:Y:S01]  /*6f10*/  IMAD R3, R3, UR8, RZ ;  /* 0x0000000803037c24 */ /* 0x002fe2000f8e02ff */
[----:B------:R-:W-:Y:S04]  /*6f20*/  BAR.SYNC.DEFER_BLOCKING 0x0 ;  /* 0x0000000000007b1d */ /* 0x000fe80000010000 */
[----:B------:R-:W-:-:S04]  /*6f30*/  IADD3 R2, P0, PT, R3, R2, RZ ;  /* 0x0000000203027210 */ /* 0x000fc80007f1e0ff */
[----:B------:R-:W-:Y:S02]  /*6f40*/  IADD3.X R3, PT, PT, RZ, RZ, RZ, P0, !PT ;  /* 0x000000ffff037210 */ /* 0x000fe400007fe4ff */
[----:B------:R-:W-:Y:S01]  /*6f50*/  SHF.L.U32 R18, R2, 0x2, RZ ;  /* 0x0000000202127819 */ /* 0x000fe200000006ff */
        /* <DEDUP_REMOVED lines=51> */
[----:B------:R-:W-:Y:S02]  /*7290*/  SHF.L.U64.HI R20, R2, 0x2, R3 ;  /* 0x0000000202147819 */ /* 0x000fe40000010203 */
[----:B------:R-:W-:Y:S01]  /*72a0*/  STS.128 [R0+0x410], R40 ;  /* 0x0004102800007388 */ /* 0x000fe20000000c00 */
[----:B------:R-:W-:Y:S01]  /*72b0*/  IADD3 R2, P0, PT, R18, UR22, RZ ;  /* 0x0000001612027c10 */ /* 0x000fe2000ff1e0ff */
[----:B-1----:R-:W-:Y:S02]  /*72c0*/  FADD.FTZ R21, R21, R64 ;  /* 0x0000004015157221 */ /* 0x002fe40000010000 */
[----:B------:R-:W-:Y:S01]  /*72d0*/  STS.128 [R0+0x800], R44 ;  /* 0x0008002c00007388 */ /* 0x000fe20000000c00 */
[----:B------:R-:W-:-:S03]  /*72e0*/  IADD3.X R3, PT, PT, R20, UR23, RZ, P0, !PT ;  /* 0x0000001714037c10 */ /* 0x000fc600087fe4ff */
        /* <DEDUP_REMOVED lines=18> */
[----:B------:R-:W-:Y:S02]  /*7410*/  IADD3 R4, P1, PT, R18, UR20, RZ ;  /* 0x0000001412047c10 */ /* 0x000fe4000ff3e0ff */
[----:B------:R-:W2:Y:S01]  /*7420*/  LDS R47, [R12+0x2600] ;  /* 0x002600000c2f7984 */ /* 0x000ea20000000800 */
[----:B---3--:R-:W-:-:S03]  /*7430*/  FADD.FTZ R0, RZ, R0 ;  /* 0x00000000ff007221 */ /* 0x008fc60000010000 */
[----:B------:R-:W3:Y:S01]  /*7440*/  LDS R16, [R12+0xa00] ;  /* 0x000a00000c107984 */ /* 0x000ee20000000800 */
[----:B----4-:R-:W-:-:S03]  /*7450*/  FADD.FTZ R8, RZ, R8 ;  /* 0x00000008ff087221 */ /* 0x010fc60000010000 */
[----:B------:R-:W4:Y:S01]  /*7460*/  LDS R27, [R12+0x1400] ;  /* 0x001400000c1b7984 */ /* 0x000f220000000800 */
[----:B-----5:R-:W-:Y:S01]  /*7470*/  FADD.FTZ R45, R5, R6 ;  /* 0x00000006052d7221 */ /* 0x020fe20000010000 */
[----:B------:R-:W-:Y:S02]  /*7480*/  IADD3 R6, P0, PT, R18, UR10, RZ ;  /* 0x0000000a12067c10 */ /* 0x000fe4000ff1e0ff */
[----:B------:R-:W5:Y:S01]  /*7490*/  LDS R39, [R12+0x1e00] ;  /* 0x001e00000c277984 */ /* 0x000f620000000800 */
[----:B------:R-:W-:Y:S01]  /*74a0*/  FADD.FTZ R0, R0, R7 ;  /* 0x0000000700007221 */ /* 0x000fe20000010000 */
[C---:B------:R-:W-:Y:S02]  /*74b0*/  IADD3.X R5, PT, PT, R20.reuse, UR21, RZ, P1, !PT ;  /* 0x0000001514057c10 */ /* 0x040fe40008ffe4ff */
[----:B------:R-:W5:Y:S01]  /*74c0*/  LDS R49, [R12+0x2800] ;  /* 0x002800000c317984 */ /* 0x000f620000000800 */
[----:B------:R-:W-:Y:S01]  /*74d0*/  FADD.FTZ R10, RZ, R10 ;  /* 0x0000000aff0a7221 */ /* 0x000fe20000010000 */
[----:B------:R-:W-:-:S02]  /*74e0*/  IADD3.X R7, PT, PT, R20, UR11, RZ, P0, !PT ;  /* 0x0000000b14077c10 */ /* 0x000fc400087fe4ff */
        /* <DEDUP_REMOVED lines=41> */
.L_x_6241:
        /* <DEDUP_REMOVED lines=8> */
.L_x_6258:
[----:B------:R-:W-:Y:S05]  /*7800*/  BSYNC B2 ;  /* 0x0000000000027941 */ /* 0x000fea0003800000 */
.L_x_6257:
        /* <DEDUP_REMOVED lines=8> */
.L_x_6259:
[----:B------:R-:W-:Y:S01]  /*7890*/  FADD.FTZ R117, R118, R117 ;  /* 0x0000007576757221 */ /* 0x000fe20000010000 */
[----:B------:R-:W-:-:S04]  /*78a0*/  HFMA2 R227, -RZ, RZ, 0, 1.1920928955078125e-07 ;  /* 0x00000002ffe37431 */ /* 0x000fc800000001ff */
[----:B------:R-:W-:Y:S02]  /*78b0*/  MOV R226, R117 ;  /* 0x0000007500e27202 */ /* 0x000fe40000000f00 */
[----:B------:R-:W-:-:S07]  /*78c0*/  MOV R119, R209 ;  /* 0x000000d100777202 */ /* 0x000fce0000000f00 */
[----:B------:R-:W-:Y:S05]  /*78d0*/  WARPSYNC.COLLECTIVE R137, `(.L_x_6260) ;  /* 0x0000000089087348 */ /* 0x000fea0003c00000 */
[----:B------:R0:W1:Y:S02]  /*78e0*/  SHFL.BFLY P3, R209, R226, R227, R228 ;  /* 0x0c0000e3e2d17389 */ /* 0x00006400000600e4 */
[----:B01----:R-:W-:Y:S05]  /*78f0*/  ENDCOLLECTIVE ;  /* 0x000000000000791b */ /* 0x003fea0003800000 */
.L_x_6260:
[----:B------:R-:W-:-:S05]  /*7900*/  FADD.FTZ R119, R116, R119 ;  /* 0x0000007774777221 */ /* 0x000fca0000010000 */
[----:B------:R-:W-:Y:S02]  /*7910*/  MOV R226, R119 ;  /* 0x0000007700e27202 */ /* 0x000fe40000000f00 */
[----:B------:R-:W-:-:S07]  /*7920*/  MOV R126, R209 ;  /* 0x000000d1007e7202 */ /* 0x000fce0000000f00 */
[----:B------:R-:W-:Y:S05]  /*7930*/  WARPSYNC.COLLECTIVE R137, `(.L_x_6261) ;  /* 0x0000000089087348 */ /* 0x000fea0003c00000 */
[----:B------:R0:W1:Y:S02]  /*7940*/  SHFL.BFLY P3, R209, R226, R227, R228 ;  /* 0x0c0000e3e2d17389 */ /* 0x00006400000600e4 */
[----:B01----:R-:W-:Y:S05]  /*7950*/  ENDCOLLECTIVE ;  /* 0x000000000000791b */ /* 0x003fea0003800000 */
.L_x_6261:
[----:B------:R-:W-:Y:S01]  /*7960*/  FADD.FTZ R126, R117, R126 ;  /* 0x0000007e757e7221 */ /* 0x000fe20000010000 */
[----:B------:R-:W-:-:S04]  /*7970*/  HFMA2 R227, -RZ, RZ, 0, 2.384185791015625e-07 ;  /* 0x00000004ffe37431 */ /* 0x000fc800000001ff */
[----:B------:R-:W-:Y:S02]  /*7980*/  MOV R226, R126 ;  /* 0x0000007e00e27202 */ /* 0x000fe40000000f00 */
[----:B------:R-:W-:-:S07]  /*7990*/  MOV R204, R209 ;  /* 0x000000d100cc7202 */ /* 0x000fce0000000f00 */
[----:B------:R-:W-:Y:S05]  /*79a0*/  WARPSYNC.COLLECTIVE R137, `(.L_x_6262) ;  /* 0x0000000089087348 */ /* 0x000fea0003c00000 */
[----:B------:R0:W1:Y:S02]  /*79b0*/  SHFL.BFLY P3, R209, R226, R227, R228 ;  /* 0x0c0000e3e2d17389 */ /* 0x00006400000600e4 */
[----:B01----:R-:W-:Y:S05]  /*79c0*/  ENDCOLLECTIVE ;  /* 0x000000000000791b */ /* 0x003fea0003800000 */
.L_x_6262:
[----:B------:R-:W-:-:S05]  /*79d0*/  FADD.FTZ R204, R119, R204 ;  /* 0x000000cc77cc7221 */ /* 0x000fca0000010000 */
[----:B------:R-:W-:Y:S02]  /*79e0*/  MOV R226, R204 ;  /* 0x000000cc00e27202 */ /* 0x000fe40000000f00 */
[----:B------:R-:W-:-:S07]  /*79f0*/  MOV R127, R209 ;  /* 0x000000d1007f7202 */ /* 0x000fce0000000f00 */
[----:B------:R-:W-:Y:S05]  /*7a00*/  WARPSYNC.COLLECTIVE R137, `(.L_x_6263) ;  /* 0x0000000089087348 */ /* 0x000fea0003c00000 */
[----:B------:R0:W1:Y:S02]  /*7a10*/  SHFL.BFLY P3, R209, R226, R227, R228 ;  /* 0x0c0000e3e2d17389 */ /* 0x00006400000600e4 */
[----:B01----:R-:W-:Y:S05]  /*7a20*/  ENDCOLLECTIVE ;  /* 0x000000000000791b */ /* 0x003fea0003800000 */
.L_x_6263:
[----:B------:R-:W-:Y:S01]  /*7a30*/  FADD.FTZ R127, R126, R127 ;  /* 0x0000007f7e7f7221 */ /* 0x000fe20000010000 */
[----:B------:R-:W-:-:S04]  /*7a40*/  HFMA2 R227, -RZ, RZ, 0, 4.76837158203125e-07 ;  /* 0x00000008ffe37431 */ /* 0x000fc800000001ff */
[----:B------:R-:W-:Y:S02]  /*7a50*/  MOV R226, R127 ;  /* 0x0000007f00e27202 */ /* 0x000fe40000000f00 */
[----:B------:R-:W-:-:S07]  /*7a60*/  MOV R135, R209 ;  /* 0x000000d100877202 */ /* 0x000fce0000000f00 */
[----:B------:R-:W-:Y:S05]  /*7a70*/  WARPSYNC.COLLECTIVE R137, `(.L_x_6264) ;  /* 0x0000000089087348 */ /* 0x000fea0003c00000 */
[----:B------:R0:W1:Y:S02]  /*7a80*/  SHFL.BFLY P3, R209, R226, R227, R228 ;  /* 0x0c0000e3e2d17389 */ /* 0x00006400000600e4 */
[----:B01----:R-:W-:Y:S05]  /*7a90*/  ENDCOLLECTIVE ;  /* 0x000000000000791b */ /* 0x003fea0003800000 */
.L_x_6264:
[----:B------:R-:W-:-:S05]  /*7aa0*/  FADD.FTZ R135, R204, R135 ;  /* 0x00000087cc877221 */ /* 0x000fca0000010000 */
[----:B------:R-:W-:Y:S02]  /*7ab0*/  MOV R226, R135 ;  /* 0x0000008700e27202 */ /* 0x000fe40000000f00 */
[----:B------:R-:W-:-:S07]  /*7ac0*/  MOV R116, R209 ;  /* 0x000000d100747202 */ /* 0x000fce0000000f00 */
[----:B------:R-:W-:Y:S05]  /*7ad0*/  WARPSYNC.COLLECTIVE R137, `(.L_x_6265) ;  /* 0x0000000089087348 */ /* 0x000fea0003c00000 */
[----:B------:R0:W1:Y:S02]  /*7ae0*/  SHFL.BFLY P3, R209, R226, R227, R228 ;  /* 0x0c0000e3e2d17389 */ /* 0x00006400000600e4 */
[----:B01----:R-:W-:Y:S05]  /*7af0*/  ENDCOLLECTIVE ;  /* 0x000000000000791b */ /* 0x003fea0003800000 */
.L_x_6265:
[----:B------:R-:W-:Y:S01]  /*7b00*/  FADD.FTZ R116, R127, R116 ;  /* 0x000000747f747221 */ /* 0x000fe20000010000 */
[----:B------:R-:W-:-:S04]  /*7b10*/  HFMA2 R227, -RZ, RZ, 0, 9.5367431640625e-07 ;  /* 0x00000010ffe37431 */ /* 0x000fc800000001ff */
[----:B------:R-:W-:Y:S02]  /*7b20*/  MOV R226, R116 ;  /* 0x0000007400e27202 */ /* 0x000fe40000000f00 */
[----:B------:R-:W-:-:S07]  /*7b30*/  MOV R118, R209 ;  /* 0x000000d100767202 */ /* 0x000fce0000000f00 */
[----:B------:R-:W-:Y:S05]  /*7b40*/  WARPSYNC.COLLECTIVE R137, `(.L_x_6266) ;  /* 0x0000000089087348 */ /* 0x000fea0003c00000 */
[----:B------:R0:W1:Y:S02]  /*7b50*/  SHFL.BFLY P3, R209, R226, R227, R228 ;  /* 0x0c0000e3e2d17389 */ /* 0x00006400000600e4 */
[----:B01----:R-:W-:Y:S05]  /*7b60*/  ENDCOLLECTIVE ;  /* 0x000000000000791b */ /* 0x003fea0003800000 */
.L_x_6266:
[----:B------:R-:W-:-:S05]  /*7b70*/  FADD.FTZ R118, R135, R118 ;  /* 0x0000007687767221 */ /* 0x000fca0000010000 */
[----:B------:R-:W-:Y:S02]  /*7b80*/  MOV R226, R118 ;  /* 0x0000007600e27202 */ /* 0x000fe40000000f00 */
[----:B------:R-:W-:-:S07]  /*7b90*/  MOV R117, R209 ;  /* 0x000000d100757202 */ /* 0x000fce0000000f00 */
[----:B------:R-:W-:Y:S05]  /*7ba0*/  WARPSYNC.COLLECTIVE R137, `(.L_x_6267) ;  /* 0x0000000089087348 */ /* 0x000fea0003c00000 */
[----:B------:R0:W1:Y:S02]  /*7bb0*/  SHFL.BFLY P3, R209, R226, R227, R228 ;  /* 0x0c0000e3e2d17389 */ /* 0x00006400000600e4 */
[----:B01----:R-:W-:Y:S05]  /*7bc0*/  ENDCOLLECTIVE ;  /* 0x000000000000791b */ /* 0x003fea0003800000 */
.L_x_6267:
[----:B------:R-:W-:Y:S01]  /*7bd0*/  MOV R119, R209 ;  /* 0x000000d100777202 */ /* 0x000fe20000000f00 */
[----:B------:R-:W-:Y:S06]  /*7be0*/  BRA `(.L_x_6268) ;  /* 0xffffff9c00307947 */ /* 0x000fec000383ffff */
.L_x_6269:
        /* <DEDUP_REMOVED lines=9> */
.L_x_14506:


//--------------------- .text._ZN10layer_norm22ln_bwd_finalize_kernelINS_22Kernel_traits_finalizeILj768Ef13__nv_bfloat16fS2_fjLb1ELj1024ELj4ENS_18Kernel_traits_baseILj768EfS2_fS2_fjLj1024EEEEELb1ELb0EEEvNS_9BwdParamsE --------------------------
	.section	.text._ZN10layer_norm22ln_bwd_finalize_kernelINS_22Kernel_traits_finalizeILj768Ef13__nv_bfloat16fS2_fjLb1ELj1024ELj4ENS_18Kernel_traits_baseILj768EfS2_fS2_fjLj1024EEEEELb1ELb0EEEvNS_9BwdParamsE,"ax",@progbits
	.align	128
        .global         _ZN10layer_norm22ln_bwd_finalize_kernelINS_22Kernel_traits_finalizeILj768Ef13__nv_bfloat16fS2_fjLb1ELj1024ELj4ENS_18Kernel_traits_baseILj768EfS2_fS2_fjLj1024EEEEELb1ELb0EEEvNS_9BwdParamsE
        .type           _ZN10layer_norm22ln_bwd_finalize_kernelINS_22Kernel_traits_finalizeILj768Ef13__nv_bfloat16fS2_fjLb1ELj1024ELj4ENS_18Kernel_traits_baseILj768EfS2_fS2_fjLj1024EEEEELb1ELb0EEEvNS_9BwdParamsE,@function
        .size           _ZN10layer_norm22ln_bwd_finalize_kernelINS_22Kernel_traits_finalizeILj768Ef13__nv_bfloat16fS2_fjLb1ELj1024ELj4ENS_18Kernel_traits_baseILj768EfS2_fS2_fjLj1024EEEEELb1ELb0EEEvNS_9BwdParamsE,(.L_x_14507 - _ZN10layer_norm22ln_bwd_finalize_kernelINS_22Kernel_traits_finalizeILj768Ef13__nv_bfloat16fS2_fjLb1ELj1024ELj4ENS_18Kernel_traits_baseILj768EfS2_fS2_fjLj1024EEEEELb1ELb0EEEvNS_9BwdParamsE)
        .other          _ZN10layer_norm22ln_bwd_finalize_kernelINS_22Kernel_traits_finalizeILj768Ef13__nv_bfloat16fS2_fjLb1ELj1024ELj4ENS_18Kernel_traits_baseILj768EfS2_fS2_fjLj1024EEEEELb1ELb0EEEvNS_9BwdParamsE,@"STO_CUDA_ENTRY STV_DEFAULT"
_ZN10layer_norm22ln_bwd_finalize_kernelINS_22Kernel_traits_finalizeILj768Ef13__nv_bfloat16fS2_fjLb1ELj1024ELj4ENS_18Kernel_traits_baseILj768EfS2_fS2_fjLj1024EEEEELb1ELb0EEEvNS_9BwdParamsE:
.text._ZN10layer_norm22ln_bwd_finalize_kernelINS_22Kernel_traits_finalizeILj768Ef13__nv_bfloat16fS2_fjLb1ELj1024ELj4ENS_18Kernel_traits_baseILj768EfS2_fS2_fjLj1024EEEEELb1ELb0EEEvNS_9BwdParamsE:
        /* <DEDUP_REMOVED lines=57> */
.L_x_6274:
        /* <DEDUP_REMOVED lines=87> */
.L_x_6273:
[----:B------:R-:W-:Y:S05]  /*0900*/  BSYNC.RECONVERGENT B1 ;  /* 0x0000000000017941 */ /* 0x000fea0003800200 */
.L_x_6272:
        /* <DEDUP_REMOVED lines=50> */
.L_x_6276:
[----:B------:R-:W-:Y:S05]  /*0c30*/  BSYNC.RECONVERGENT B1 ;  /* 0x0000000000017941 */ /* 0x000fea0003800200 */
.L_x_6275:
        /* <DEDUP_REMOVED lines=29> */
.L_x_6278:
[----:B------:R-:W-:Y:S05]  /*0e10*/  BSYNC.RECONVERGENT B1 ;  /* 0x0000000000017941 */ /* 0x000fea0003800200 */
.L_x_6277:
        /* <DEDUP_REMOVED lines=14> */
.L_x_6271:
[----:B------:R-:W-:Y:S05]  /*0f00*/  BSYNC.RECONVERGENT B0 ;  /* 0x0000000000007941 */ /* 0x000fea0003800200 */
.L_x_6270:
        /* <DEDUP_REMOVED lines=75> */
.L_x_6279:
        /* <DEDUP_REMOVED lines=12> */
.L_x_14507:


//--------------------- .text._ZN10layer_norm13ln_bwd_kernelINS_13Kernel_traitsIf13__nv_bfloat16fS2_fjLj768ELj1ELj4ELj1ELj16ENS_18Kernel_traits_baseILj768EfS2_fS2_fjLj128EEEEELb1ELb1ELb1ELb0EEEvNS_9BwdParamsE --------------------------
	.section	.text._ZN10layer_norm13ln_bwd_kernelINS_13Kernel_traitsIf13__nv_bfloat16fS2_fjLj768ELj1ELj4ELj1ELj16ENS_18Kernel_traits_baseILj768EfS2_fS2_fjLj128EEEEELb1ELb1ELb1ELb0EEEvNS_9BwdParamsE,"ax",@progbits
	.align	128
        .global         _ZN10layer_norm13ln_bwd_kernelINS_13Kernel_traitsIf13__nv_bfloat16fS2_fjLj768ELj1ELj4ELj1ELj16ENS_18Kernel_traits_baseILj768EfS2_fS2_fjLj128EEEEELb1ELb1ELb1ELb0EEEvNS_9BwdParamsE
        .type           _ZN10layer_norm13ln_bwd_kernelINS_13Kernel_traitsIf13__nv_bfloat16fS2_fjLj768ELj1ELj4ELj1ELj16ENS_18Kernel_traits_baseILj768EfS2_fS2_fjLj128EEEEELb1ELb1ELb1ELb0EEEvNS_9BwdParamsE,@function
        .size           _ZN10layer_norm13ln_bwd_kernelINS_13Kernel_traitsIf13__nv_bfloat16fS2_fjLj768ELj1ELj4ELj1ELj16ENS_18Kernel_traits_baseILj768EfS2_fS2_fjLj128EEEEELb1ELb1ELb1ELb0EEEvNS_9BwdParamsE,(.L_x_14508 - _ZN10layer_norm13ln_bwd_kernelINS_13Kernel_traitsIf13__nv_bfloat16fS2_fjLj768ELj1ELj4ELj1ELj16ENS_18Kernel_traits_baseILj768EfS2_fS2_fjLj128EEEEELb1ELb1ELb1ELb0EEEvNS_9BwdParamsE)
        .other          _ZN10layer_norm13ln_bwd_kernelINS_13Kernel_traitsIf13__nv_bfloat16fS2_fjLj768ELj1ELj4ELj1ELj16ENS_18Kernel_traits_baseILj768EfS2_fS2_fjLj128EEEEELb1ELb1ELb1ELb0EEEvNS_9BwdParamsE,@"STO_CUDA_ENTRY STV_DEFAULT"
_ZN10layer_norm13ln_bwd_kernelINS_13Kernel_traitsIf13__nv_bfloat16fS2_fjLj768ELj1ELj4ELj1ELj16ENS_18Kernel_traits_baseILj768EfS2_fS2_fjLj128EEEEELb1ELb1ELb1ELb0EEEvNS_9BwdParamsE:
.text._ZN10layer_norm13ln_bwd_kernelINS_13Kernel_traitsIf13__nv_bfloat16fS2_fjLj768ELj1ELj4ELj1ELj16ENS_18Kernel_traits_baseILj768EfS2_fS2_fjLj128EEEEELb1ELb1ELb1ELb0EEEvNS_9BwdParamsE:
        /* <DEDUP_REMOVED lines=125> */
.L_x_6527:
        /* <DEDUP_REMOVED lines=16> */
[----:B------:R-:W-:Y:S01]  /*08d0*/  BSSY.RECONVERGENT B1, `(.L_x_6283) ;  /* 0x0000072000017945 */ /* 0x000fe20003800200 */
[----:B------:R-:W-:Y:S01]  /*08e0*/  MOV R2, UR14 ;  /* 0x0000000e00027c02 */ /* 0x000fe20008000f00 */
[----:B------:R-:W1:Y:S01]  /*08f0*/  S2R R0, SR_TID.X ;  /* 0x0000000000007919 */ /* 0x000e620000002100 */
[C---:B------:R-:W-:Y:S02]  /*0900*/  ISETP.GE.U32.AND P5, PT, R4.reuse, 0x20, PT ;  /* 0x000000200400780c */ /* 0x040fe40003fa6070 */
[----:B------:R-:W-:Y:S02]  /*0910*/  CS2R R240, SRZ ;  /* 0x0000000000f07805 */ /* 0x000fe4000001ff00 */
[----:B------:R-:W-:Y:S01]  /*0920*/  ISETP.NE.AND P0, PT, RZ, UR8, PT ;  /* 0x00000008ff007c0c */ /* 0x000fe2000bf05270 */
[----:B------:R-:W-:Y:S01]  /*0930*/  IMAD R8, R5, R2, RZ ;  /* 0x0000000205087224 */ /* 0x000fe200078e02ff */
[----:B------:R-:W-:-:S02]  /*0940*/  ISETP.GE.U32.AND P3, PT, R4, 0x40, PT ;  /* 0x000000400400780c */ /* 0x000fc40003f66070 */
        /* <DEDUP_REMOVED lines=8> */
[----:B------:R-:W-:Y:S01]  /*09d0*/  @P2 LEA.HI R186, R186, R9, RZ, 0x3 ;  /* 0x00000009baba2211 */ /* 0x000fe200078f18ff */
[----:B------:R-:W-:Y:S01]  /*09e0*/  HFMA2 R9, -RZ, RZ, 0, 0 ;  /* 0x00000000ff097431 */ /* 0x000fe200000001ff */
[----:B------:R-:W-:-:S04]  /*09f0*/  SHF.R.S32.HI R185, RZ, 0x1f, R184 ;  /* 0x0000001fffb97819 */ /* 0x000fc800000114b8 */
[----:B------:R-:W-:Y:S02]  /*0a00*/  LEA.HI R184, R185, R184, RZ, 0x3 ;  /* 0x000000b8b9b87211 */ /* 0x000fe400078f18ff */
[----:B-1----:R-:W-:-:S04]  /*0a10*/  LOP3.LUT R3, R0, 0x1f, RZ, 0xc0, !PT ;  /* 0x0000001f00037812 */ /* 0x002fc800078ec0ff */
[-C--:B------:R-:W-:Y:S02]  /*0a20*/  LEA.HI.SX32 R8, R8, R3.reuse, 0x1d ;  /* 0x0000000308087211 */ /* 0x080fe400078feaff */
[-C--:B------:R-:W-:Y:S02]  /*0a30*/  @P2 LEA.HI.SX32 R9, R186, R3.reuse, 0x1d ;  /* 0x00000003ba092211 */ /* 0x080fe400078feaff */
[----:B------:R-:W-:Y:S02]  /*0a40*/  LEA.HI.SX32 R200, R184, R3, 0x1d ;  /* 0x00000003b8c87211 */ /* 0x000fe400078feaff */
[----:B--2---:R-:W-:Y:S02]  /*0a50*/  FSEL R7, R6, RZ, !P0 ;  /* 0x000000ff06077208 */ /* 0x004fe40004000000 */
[----:B------:R-:W-:Y:S01]  /*0a60*/  MOV R6, R8 ;  /* 0x0000000800067202 */ /* 0x000fe20000000f00 */
        /* <DEDUP_REMOVED lines=17> */
[----:B------:R-:W-:Y:S02]  /*0b80*/  IADD3 R200, PT, PT, R200, 0x20, RZ ;  /* 0x00000020c8c87810 */ /* 0x000fe40007ffe0ff */
[----:B------:R-:W-:Y:S02]  /*0b90*/  IADD3 R9, PT, PT, R9, 0x20, RZ ;  /* 0x0000002009097810 */ /* 0x000fe40007ffe0ff */
[----:B------:R-:W-:Y:S01]  /*0ba0*/  IADD3 R6, PT, PT, R6, 0x20, RZ ;  /* 0x0000002006067810 */ /* 0x000fe20007ffe0ff */
[C---:B---3--:R-:W-:Y:S01]  /*0bb0*/  FADD.FTZ R13, -R7.reuse, R17 ;  /* 0x00000011070d7221 */ /* 0x048fe20000010100 */
[C---:B------:R-:W-:Y:S01]  /*0bc0*/  FADD.FTZ R193, -R7.reuse, R19 ;  /* 0x0000001307c17221 */ /* 0x040fe20000010100 */
[C---:B0-----:R-:W-:Y:S01]  /*0bd0*/  FADD.FTZ R191, -R7.reuse, R18 ;  /* 0x0000001207bf7221 */ /* 0x041fe20000010100 */
[----:B------:R-:W-:Y:S01]  /*0be0*/  FADD.FTZ R239, -R7, R16 ;  /* 0x0000001007ef7221 */ /* 0x000fe20000010100 */
[----:B--2---:R-:W-:Y:S01]  /*0bf0*/  FMUL.FTZ R14, R12, R13 ;  /* 0x0000000d0c0e7220 */ /* 0x004fe20000410000 */
[----:B----4-:R-:W-:-:S02]  /*0c00*/  PRMT R17, R20, 0x7632, R17 ;  /* 0x0000763214117816 */ /* 0x010fc40000000011 */
[----:B------:R-:W-:Y:S02]  /*0c10*/  SHF.L.U32 R19, R20, 0x10, RZ ;  /* 0x0000001014137819 */ /* 0x000fe400000006ff */
[C---:B------:R-:W-:Y:S01]  /*0c20*/  PRMT R18, R21.reuse, 0x7632, R18 ;  /* 0x0000763215127816 */ /* 0x040fe20000000012 */
[----:B------:R-:W-:Y:S01]  /*0c30*/  FMUL.FTZ R13, R12, R191 ;  /* 0x000000bf0c0d7220 */ /* 0x000fe20000410000 */
[----:B------:R-:W-:Y:S02]  /*0c40*/  SHF.L.U32 R21, R21, 0x10, RZ ;  /* 0x0000001015157819 */ /* 0x000fe400000006ff */
[C---:B------:R-:W-:Y:S02]  /*0c50*/  PRMT R20, R22.reuse, 0x7632, R20 ;  /* 0x0000763216147816 */ /* 0x040fe40000000014 */
[----:B-1----:R-:W-:Y:S01]  /*0c60*/  SHF.L.U32 R189, R22, 0x10, RZ ;  /* 0x0000001016bd7819 */ /* 0x002fe200000006ff */
[----:B------:R-:W-:Y:S01]  /*0c70*/  FADD.FTZ R195, -R7, R185 ;  /* 0x000000b907c37221 */ /* 0x000fe20000010100 */
[C---:B------:R-:W-:Y:S01]  /*0c80*/  PRMT R190, R23.reuse, 0x7632, R190 ;  /* 0x0000763217be7816 */ /* 0x040fe200000000be */
[----:B------:R-:W-:Y:S01]  /*0c90*/  FMUL.FTZ R15, R32, R19 ;  /* 0x00000013200f7220 */ /* 0x000fe20000410000 */
[----:B------:R-:W-:Y:S01]  /*0ca0*/  SHF.L.U32 R197, R23, 0x10, RZ ;  /* 0x0000001017c57819 */ /* 0x000fe200000006ff */
[----:B------:R-:W-:Y:S01]  /*0cb0*/  FADD.FTZ R23, -R7, R184 ;  /* 0x000000b807177221 */ /* 0x000fe20000010100 */
[----:B------:R-:W-:Y:S01]  /*0cc0*/  SHF.L.U32 R22, R17, 0x10, RZ ;  /* 0x0000001011167819 */ /* 0x000fe200000006ff */
[----:B------:R-:W-:Y:S01]  /*0cd0*/  FADD.FTZ R185, -R7, R186 ;  /* 0x000000ba07b97221 */ /* 0x000fe20000010100 */
[----:B------:R-:W-:Y:S01]  /*0ce0*/  FMUL.FTZ R239, R12, R239 ;  /* 0x000000ef0cef7220 */ /* 0x000fe20000410000 */
[----:B------:R-:W-:Y:S01]  /*0cf0*/  SHF.L.U32 R186, R18, 0x10, RZ ;  /* 0x0000001012ba7819 */ /* 0x000fe200000006ff */
[----:B------:R-:W-:Y:S01]  /*0d00*/  FADD.FTZ R102, R102, R21 ;  /* 0x0000001566667221 */ /* 0x000fe20000010000 */
[-C--:B------:R-:W-:Y:S01]  /*0d10*/  FFMA.FTZ R82, R13, R21.reuse, R82 ;  /* 0x000000150d527223 */ /* 0x080fe20000010052 */
[----:B------:R-:W-:Y:S01]  /*0d20*/  FMUL.FTZ R18, R34, R21 ;  /* 0x0000001522127220 */ /* 0x000fe20000410000 */
[----:B------:R-:W-:Y:S01]  /*0d30*/  FMUL.FTZ R17, R12, R23 ;  /* 0x000000170c117220 */ /* 0x000fe20000410000 */
[----:B------:R-:W-:Y:S01]  /*0d40*/  FMUL.FTZ R21, R33, R22 ;  /* 0x0000001621157220 */ /* 0x000fe20000410000 */
[----:B------:R-:W-:Y:S01]  /*0d50*/  FADD.FTZ R184, RZ, R15 ;  /* 0x0000000fffb87221 */ /* 0x000fe20000010000 */
[C---:B------:R-:W-:Y:S01]  /*0d60*/  FFMA.FTZ R23, R239.reuse, R15, RZ ;  /* 0x0000000fef177223 */ /* 0x040fe200000100ff */
[----:B------:R-:W-:Y:S01]  /*0d70*/  FADD.FTZ R100, R100, R19 ;  /* 0x0000001364647221 */ /* 0x000fe20000010000 */
[----:B------:R-:W-:Y:S01]  /*0d80*/  FFMA.FTZ R80, R239, R19, R80 ;  /* 0x00000013ef507223 */ /* 0x000fe20000010050 */
[C---:B------:R-:W-:Y:S01]  /*0d90*/  FMUL.FTZ R16, R12.reuse, R193 ;  /* 0x000000c10c107220 */ /* 0x040fe20000410000 */
        /* <DEDUP_REMOVED lines=16> */
[----:B------:R-:W-:Y:S01]  /*0ea0*/  FADD.FTZ R187, -R7, R187 ;  /* 0x000000bb07bb7221 */ /* 0x000fe20000010100 */
[----:B------:R-:W-:Y:S01]  /*0eb0*/  FADD.FTZ R106, R106, R197 ;  /* 0x000000c56a6a7221 */ /* 0x000fe20000010000 */
[-C--:B------:R-:W-:Y:S01]  /*0ec0*/  FFMA.FTZ R86, R19, R197.reuse, R86 ;  /* 0x000000c513567223 */ /* 0x080fe20000010056 */
[----:B------:R-:W-:Y:S01]  /*0ed0*/  FMUL.FTZ R22, R38, R197 ;  /* 0x000000c526167220 */ /* 0x000fe20000410000 */
[----:B------:R-:W-:Y:S01]  /*0ee0*/  FMUL.FTZ R196, R12, R195 ;  /* 0x000000c30cc47220 */ /* 0x000fe20000410000 */
[----:B------:R-:W-:Y:S01]  /*0ef0*/  FMUL.FTZ R197, R37, R188 ;  /* 0x000000bc25c57220 */ /* 0x000fe20000410000 */
[----:B------:R-:W-:Y:S01]  /*0f00*/  FADD.FTZ R186, R189, R20 ;  /* 0x00000014bdba7221 */ /* 0x000fe20000010000 */
        /* <DEDUP_REMOVED lines=14> */
.L_x_6284:
[----:B------:R-:W-:Y:S05]  /*0ff0*/  BSYNC.RECONVERGENT B1 ;  /* 0x0000000000017941 */ /* 0x000fea0003800200 */
.L_x_6283:
        /* <DEDUP_REMOVED lines=18> */
[----:B------:R-:W-:Y:S02]  /*1120*/  IADD3 R200, PT, PT, R200, 0x20, RZ ;  /* 0x00000020c8c87810 */ /* 0x000fe40007ffe0ff */
[----:B------:R-:W-:Y:S02]  /*1130*/  IADD3 R9, PT, PT, R9, 0x20, RZ ;  /* 0x0000002009097810 */ /* 0x000fe40007ffe0ff */
[----:B------:R-:W-:Y:S01]  /*1140*/  IADD3 R6, PT, PT, R6, 0x20, RZ ;  /* 0x0000002006067810 */ /* 0x000fe20007ffe0ff */
[C---:B---3--:R-:W-:Y:S01]  /*1150*/  FADD.FTZ R201, -R7.reuse, R184 ;  /* 0x000000b807c97221 */ /* 0x048fe20000010100 */
[C---:B0-----:R-:W-:Y:S01]  /*1160*/  FADD.FTZ R211, -R7.reuse, R185 ;  /* 0x000000b907d37221 */ /* 0x041fe20000010100 */
[C---:B----4-:R-:W-:Y:S01]  /*1170*/  FADD.FTZ R243, -R7.reuse, R192 ;  /* 0x000000c007f37221 */ /* 0x050fe20000010100 */
[----:B------:R-:W-:-:S02]  /*1180*/  FADD.FTZ R219, -R7, R186 ;  /* 0x000000ba07db7221 */ /* 0x000fc40000010100 */
[----:B-1----:R-:W-:Y:S01]  /*1190*/  FMUL.FTZ R202, R12, R211 ;  /* 0x000000d30cca7220 */ /* 0x002fe20000410000 */
[C---:B------:R-:W-:Y:S02]  /*11a0*/  PRMT R184, R188.reuse, 0x7632, R184 ;  /* 0x00007632bcb87816 */ /* 0x040fe400000000b8 */
[----:B------:R-:W-:Y:S01]  /*11b0*/  SHF.L.U32 R185, R188, 0x10, RZ ;  /* 0x00000010bcb97819 */ /* 0x000fe200000006ff */
[----:B------:R-:W-:Y:S01]  /*11c0*/  FMUL.FTZ R211, R12, R243 ;  /* 0x000000f30cd37220 */ /* 0x000fe20000410000 */
[----:B------:R-:W-:Y:S01]  /*11d0*/  SHF.L.U32 R215, R190, 0x10, RZ ;  /* 0x00000010bed77819 */ /* 0x000fe200000006ff */
[----:B------:R-:W-:Y:S01]  /*11e0*/  FMUL.FTZ R201, R12, R201 ;  /* 0x000000c90cc97220 */ /* 0x000fe20000410000 */
[----:B------:R-:W-:Y:S01]  /*11f0*/  SHF.L.U32 R186, R184, 0x10, RZ ;  /* 0x00000010b8ba7819 */ /* 0x000fe200000006ff */
[----:B------:R-:W-:Y:S01]  /*1200*/  FMUL.FTZ R212, R48, R185 ;  /* 0x000000b930d47220 */ /* 0x000fe20000410000 */
[--C-:B------:R-:W-:Y:S01]  /*1210*/  FADD.FTZ R221, -R7, R187.reuse ;  /* 0x000000bb07dd7221 */ /* 0x100fe20000010100 */
        /* <DEDUP_REMOVED lines=55> */
.L_x_6286:
[----:B------:R-:W-:Y:S05]  /*1590*/  BSYNC.RECONVERGENT B1 ;  /* 0x0000000000017941 */ /* 0x000fea0003800200 */
.L_x_6285:
        /* <DEDUP_REMOVED lines=20> */
[C---:B------:R-:W-:Y:S01]  /*16e0*/  FADD.FTZ R187, -R7.reuse, R187 ;  /* 0x000000bb07bb7221 */ /* 0x040fe20000010100 */
[C---:B----4-:R-:W-:Y:S01]  /*16f0*/  FADD.FTZ R227, -R7.reuse, R188 ;  /* 0x000000bc07e37221 */ /* 0x050fe20000010100 */
[C---:B------:R-:W-:Y:S01]  /*1700*/  FADD.FTZ R229, -R7.reuse, R189 ;  /* 0x000000bd07e57221 */ /* 0x040fe20000010100 */
[C---:B------:R-:W-:Y:S01]  /*1710*/  FADD.FTZ R231, -R7.reuse, R190 ;  /* 0x000000be07e77221 */ /* 0x040fe20000010100 */
[----:B------:R-:W-:Y:S01]  /*1720*/  FADD.FTZ R191, -R7, R191 ;  /* 0x000000bf07bf7221 */ /* 0x000fe20000010100 */
[----:B------:R-:W-:-:S02]  /*1730*/  PRMT R6, R192, 0x7632, R6 ;  /* 0x00007632c0067816 */ /* 0x000fc40000000006 */
[----:B------:R-:W-:Y:S01]  /*1740*/  SHF.L.U32 R7, R192, 0x10, RZ ;  /* 0x00000010c0077819 */ /* 0x000fe200000006ff */
[----:B------:R-:W-:Y:S01]  /*1750*/  FMUL.FTZ R223, R12, R223 ;  /* 0x000000df0cdf7220 */ /* 0x000fe20000410000 */
[----:B------:R-:W-:Y:S01]  /*1760*/  SHF.L.U32 R184, R6, 0x10, RZ ;  /* 0x0000001006b87819 */ /* 0x000fe200000006ff */
[----:B------:R-:W-:Y:S02]  /*1770*/  FMUL.FTZ R228, R12, R229 ;  /* 0x000000e50ce47220 */ /* 0x000fe40000410000 */
        /* <DEDUP_REMOVED lines=8> */
[C---:B0-----:R-:W-:Y:S01]  /*1800*/  FMUL.FTZ R224, R12.reuse, R185 ;  /* 0x000000b90ce07220 */ /* 0x041fe20000410000 */
        /* <DEDUP_REMOVED lines=47> */
.L_x_6282:
        /* <DEDUP_REMOVED lines=35> */
.L_x_6288:
        /* <DEDUP_REMOVED lines=23> */
[----:B----4-:R-:W-:-:S03]  /*1ea0*/  @P4 IMAD.WIDE.U32 R184, R195, 0x20, R184 ;  /* 0x00000020c3b84825 */ /* 0x010fc600078e00b8 */
[----:B------:R1:W5:Y:S04]  /*1eb0*/  @P3 LDG.E.128 R164, desc[UR6][R188.64] ;  /* 0x00000006bca43981 */ /* 0x000368000c1e1d00 */
[----:B------:R1:W5:Y:S04]  /*1ec0*/  @P3 LDG.E.128 R168, desc[UR6][R188.64+0x10] ;  /* 0x00001006bca83981 */ /* 0x000368000c1e1d00 */
[----:B------:R1:W5:Y:S04]  /*1ed0*/  @P4 LDG.E.128 R28, desc[UR6][R184.64] ;  /* 0x00000006b81c4981 */ /* 0x000368000c1e1d00 */
[----:B------:R1:W5:Y:S01]  /*1ee0*/  @P4 LDG.E.128 R24, desc[UR6][R184.64+0x10] ;  /* 0x00001006b8184981 */ /* 0x000362000c1e1d00 */
[----:B------:R-:W-:-:S07]  /*1ef0*/  CS2R R240, SRZ ;  /* 0x0000000000f07805 */ /* 0x000fce000001ff00 */
.L_x_6287:
[----:B------:R-:W-:Y:S05]  /*1f00*/  BSYNC.RECONVERGENT B0 ;  /* 0x0000000000007941 */ /* 0x000fea0003800200 */
.L_x_6281:
        /* <DEDUP_REMOVED lines=20> */
.L_x_6549:
        /* <DEDUP_REMOVED lines=8> */
[----:B0-----:R-:W-:-:S02]  /*20d0*/  MOV R187, R8 ;  /* 0x0000000800bb7202 */ /* 0x001fc40000000f00 */
[----:B------:R-:W-:Y:S02]  /*20e0*/  @P2 SHF.R.S32.HI R10, RZ, 0x1f, R9 ;  /* 0x0000001fff0a2819 */ /* 0x000fe40000011409 */
[----:B------:R-:W-:Y:S02]  /*20f0*/  FSEL R189, R189, RZ, !P0 ;  /* 0x000000ffbdbd7208 */ /* 0x000fe40004000000 */
[----:B------:R-:W-:-:S04]  /*2100*/  @P2 LEA.HI R10, R10, R9, RZ, 0x3 ;  /* 0x000000090a0a2211 */ /* 0x000fc800078f18ff */
[----:B------:R-:W-:Y:S01]  /*2110*/  @P2 LEA.HI.SX32 R185, R10, R3, 0x1d ;  /* 0x000000030ab92211 */ /* 0x000fe200078feaff */
[----:B------:R-:W-:Y:S01]  /*2120*/  FMUL.FTZ R10, R7, UR9 ;  /* 0x00000009070a7c20 */ /* 0x000fe20008410000 */
[----:B------:R-:W-:Y:S06]  /*2130*/  @!P5 BRA `(.L_x_6291) ;  /* 0x0000002800f8d947 */ /* 0x000fec0003800000 */
[----:B------:R-:W-:Y:S04]  /*2140*/  BSSY.RECONVERGENT B1, `(.L_x_6292) ;  /* 0x0000005000017945 */ /* 0x000fe80003800200 */
[----:B------:R-:W-:Y:S05]  /*2150*/  @!P2 BRA `(.L_x_6293) ;  /* 0x00000000000ca947 */ /* 0x000fea0003800000 */
[----:B------:R-:W0:Y:S02]  /*2160*/  LDC.64 R6, c[0x0][0x390] ;  /* 0x0000e400ff067b82 */ /* 0x000e240000000a00 */
[----:B0-----:R-:W-:-:S05]  /*2170*/  IMAD.WIDE.U32 R6, R185, 0x10, R6 ;  /* 0x00000010b9067825 */ /* 0x001fca00078e0006 */
[----:B------:R0:W5:Y:S02]  /*2180*/  LDG.E.128 R176, desc[UR6][R6.64] ;  /* 0x0000000606b07981 */ /* 0x000164000c1e1d00 */
.L_x_6293:
[----:B------:R-:W-:Y:S05]  /*2190*/  BSYNC.RECONVERGENT B1 ;  /* 0x0000000000017941 */ /* 0x000fea0003800200 */
.L_x_6292:
        /* <DEDUP_REMOVED lines=13> */
[----:B------:R-:W-:Y:S02]  /*2270*/  BSSY.RECONVERGENT B3, `(.L_x_6299) ;  /* 0x0000014000037945 */ /* 0x000fe40003800200 */
[----:B------:R-:W-:-:S04]  /*2280*/  FADD.FTZ R7, R15, -R6 ;  /* 0x800000060f077221 */ /* 0x000fc80000010000 */
[----:B------:R-:W-:-:S05]  /*2290*/  FMUL.FTZ R7, R12, R7 ;  /* 0x000000070c077220 */ /* 0x000fca0000410000 */
[----:B------:R-:W-:Y:S02]  /*22a0*/  FSEL R7, R7, RZ, P0 ;  /* 0x000000ff07077208 */ /* 0x000fe40000000000 */
[----:B-----5:R-:W-:-:S03]  /*22b0*/  LOP3.LUT P0, RZ, R206, 0xff, RZ, 0xc0, !PT ;  /* 0x000000ffceff7812 */ /* 0x020fc6000780c0ff */
[----:B------:R-:W-:-:S04]  /*22c0*/  FMUL.FTZ R7, R7, UR13 ;  /* 0x0000000d07077c20 */ /* 0x000fc80008410000 */
[----:B------:R-:W-:-:S04]  /*22d0*/  FMUL.FTZ R7, R7, UR12 ;  /* 0x0000000c07077c20 */ /* 0x000fc80008410000 */
[----:B------:R-:W-:Y:S01]  /*22e0*/  FMUL.FTZ R6, R40, R7 ;  /* 0x0000000728067220 */ /* 0x000fe20000410000 */
[----:B------:R-:W-:-:S04]  /*22f0*/  HFMA2 R7, -RZ, RZ, 0, 0 ;  /* 0x00000000ff077431 */ /* 0x000fc800000001ff */
[----:B------:R-:W-:Y:S01]  /*2300*/  FSEL R184, R6, RZ, P0 ;  /* 0x000000ff06b87208 */ /* 0x000fe20000000000 */
[----:B------:R-:W-:Y:S06]  /*2310*/  @!P0 BRA `(.L_x_6300) ;  /* 0x0000000000248947 */ /* 0x000fec0003800000 */
        /* <DEDUP_REMOVED lines=9> */
.L_x_6300:
[----:B------:R-:W-:Y:S05]  /*23b0*/  BSYNC.RECONVERGENT B3 ;  /* 0x0000000000037941 */ /* 0x000fea0003800200 */
.L_x_6299:
[----:B------:R-:W-:Y:S01]  /*23c0*/  F2FP.BF16.F32.PACK_AB R184, RZ, R184 ;  /* 0x000000b8ffb8723e */ /* 0x000fe200000010ff */
[----:B------:R-:W-:-:S03]  /*23d0*/  FADD.FTZ R132, R132, R7 ;  /* 0x0000000784847221 */ /* 0x000fc60000010000 */
[----:B------:R-:W-:-:S07]  /*23e0*/  PRMT R180, R184, 0x7610, R180 ;  /* 0x00007610b8b47816 */ /* 0x000fce00000000b4 */
.L_x_6298:
[----:B------:R-:W-:Y:S05]  /*23f0*/  BSYNC.RECONVERGENT B2 ;  /* 0x0000000000027941 */ /* 0x000fea0003800200 */
.L_x_6297:
        /* <DEDUP_REMOVED lines=11> */
[----:B------:R-:W-:-:S05]  /*24b0*/  FMUL.FTZ R6, R41, R6 ;  /* 0x0000000629067220 */ /* 0x000fca0000410000 */
[----:B------:R-:W-:Y:S02]  /*24c0*/  FSEL R184, R6, RZ, P0 ;  /* 0x000000ff06b87208 */ /* 0x000fe40000000000 */
[----:B------:R-:W-:Y:S01]  /*24d0*/  MOV R6, RZ ;  /* 0x000000ff00067202 */ /* 0x000fe20000000f00 */
[----:B------:R-:W-:Y:S06]  /*24e0*/  @!P0 BRA `(.L_x_6304) ;  /* 0x0000000000288947 */ /* 0x000fec0003800000 */
        /* <DEDUP_REMOVED lines=10> */
.L_x_6304:
[----:B------:R-:W-:Y:S05]  /*2590*/  BSYNC.RECONVERGENT B3 ;  /* 0x0000000000037941 */ /* 0x000fea0003800200 */
.L_x_6303:
[----:B------:R-:W-:Y:S01]  /*25a0*/  F2FP.BF16.F32.PACK_AB R184, RZ, R184 ;  /* 0x000000b8ffb8723e */ /* 0x000fe200000010ff */
[----:B------:R-:W-:-:S03]  /*25b0*/  FADD.FTZ R133, R133, R6 ;  /* 0x0000000685857221 */ /* 0x000fc60000010000 */
[----:B------:R-:W-:-:S07]  /*25c0*/  PRMT R180, R180, 0x5410, R184 ;  /* 0x00005410b4b47816 */ /* 0x000fce00000000b8 */
.L_x_6302:
[----:B------:R-:W-:Y:S05]  /*25d0*/  BSYNC.RECONVERGENT B2 ;  /* 0x0000000000027941 */ /* 0x000fea0003800200 */
.L_x_6301:
        /* <DEDUP_REMOVED lines=24> */
.L_x_6308:
[----:B------:R-:W-:Y:S05]  /*2760*/  BSYNC.RECONVERGENT B3 ;  /* 0x0000000000037941 */ /* 0x000fea0003800200 */
.L_x_6307:
[----:B------:R-:W-:Y:S01]  /*2770*/  F2FP.BF16.F32.PACK_AB R184, RZ, R184 ;  /* 0x000000b8ffb8723e */ /* 0x000fe200000010ff */
[----:B------:R-:W-:-:S03]  /*2780*/  FADD.FTZ R134, R134, R7 ;  /* 0x0000000786867221 */ /* 0x000fc60000010000 */
[----:B------:R-:W-:-:S07]  /*2790*/  PRMT R181, R184, 0x7610, R181 ;  /* 0x00007610b8b57816 */ /* 0x000fce00000000b5 */
.L_x_6306:
[----:B------:R-:W-:Y:S05]  /*27a0*/  BSYNC.RECONVERGENT B2 ;  /* 0x0000000000027941 */ /* 0x000fea0003800200 */
.L_x_6305:
        /* <DEDUP_REMOVED lines=25> */
.L_x_6312:
[----:B------:R-:W-:Y:S05]  /*2940*/  BSYNC.RECONVERGENT B3 ;  /* 0x0000000000037941 */ /* 0x000fea0003800200 */
.L_x_6311:
[----:B------:R-:W-:Y:S01]  /*2950*/  F2FP.BF16.F32.PACK_AB R184, RZ, R184 ;  /* 0x000000b8ffb8723e */ /* 0x000fe200000010ff */
[----:B------:R-:W-:-:S03]  /*2960*/  FADD.FTZ R135, R135, R6 ;  /* 0x0000000687877221 */ /* 0x000fc60000010000 */
[----:B------:R-:W-:-:S07]  /*2970*/  PRMT R181, R181, 0x5410, R184 ;  /* 0x00005410b5b57816 */ /* 0x000fce00000000b8 */
.L_x_6310:
[----:B------:R-:W-:Y:S05]  /*2980*/  BSYNC.RECONVERGENT B2 ;  /* 0x0000000000027941 */ /* 0x000fea0003800200 */
.L_x_6309:
        /* <DEDUP_REMOVED lines=24> */
.L_x_6316:
[----:B------:R-:W-:Y:S05]  /*2b10*/  BSYNC.RECONVERGENT B3 ;  /* 0x0000000000037941 */ /* 0x000fea0003800200 */
.L_x_6315:
[----:B------:R-:W-:Y:S01]  /*2b20*/  F2FP.BF16.F32.PACK_AB R184, RZ, R184 ;  /* 0x000000b8ffb8723e */ /* 0x000fe200000010ff */
[----:B------:R-:W-:-:S03]  /*2b30*/  FADD.FTZ R136, R136, R7 ;  /* 0x0000000788887221 */ /* 0x000fc60000010000 */
[----:B------:R-:W-:-:S07]  /*2b40*/  PRMT R182, R184, 0x7610, R182 ;  /* 0x00007610b8b67816 */ /* 0x000fce00000000b6 */
.L_x_6314:
[----:B------:R-:W-:Y:S05]  /*2b50*/  BSYNC.RECONVERGENT B2 ;  /* 0x0000000000027941 */ /* 0x000fea0003800200 */
.L_x_6313:
        /* <DEDUP_REMOVED lines=25> */
.L_x_6320:
[----:B------:R-:W-:Y:S05]  /*2cf0*/  BSYNC.RECONVERGENT B3 ;  /* 0x0000000000037941 */ /* 0x000fea0003800200 */
.L_x_6319:
[----:B------:R-:W-:Y:S01]  /*2d00*/  F2FP.BF16.F32.PACK_AB R184, RZ, R184 ;  /* 0x000000b8ffb8723e */ /* 0x000fe200000010ff */
[----:B------:R-:W-:-:S03]  /*2d10*/  FADD.FTZ R137, R137, R6 ;  /* 0x0000000689897221 */ /* 0x000fc60000010000 */
[----:B------:R-:W-:-:S07]  /*2d20*/  PRMT R182, R182, 0x5410, R184 ;  /* 0x00005410b6b67816 */ /* 0x000fce00000000b8 */
.L_x_6318:
[----:B------:R-:W-:Y:S05]  /*2d30*/  BSYNC.RECONVERGENT B2 ;  /* 0x0000000000027941 */ /* 0x000fea0003800200 */
.L_x_6317:
        /* <DEDUP_REMOVED lines=24> */
.L_x_6324:
[----:B------:R-:W-:Y:S05]  /*2ec0*/  BSYNC.RECONVERGENT B3 ;  /* 0x0000000000037941 */ /* 0x000fea0003800200 */
.L_x_6323:
[----:B------:R-:W-:Y:S01]  /*2ed0*/  F2FP.BF16.F32.PACK_AB R184, RZ, R184 ;  /* 0x000000b8ffb8723e */ /* 0x000fe200000010ff */
[----:B------:R-:W-:-:S03]  /*2ee0*/  FADD.FTZ R138, R138, R7 ;  /* 0x000000078a8a7221 */ /* 0x000fc60000010000 */
[----:B------:R-:W-:-:S07]  /*2ef0*/  PRMT R183, R184, 0x7610, R183 ;  /* 0x00007610b8b77816 */ /* 0x000fce00000000b7 */
.L_x_6322:
[----:B------:R-:W-:Y:S05]  /*2f00*/  BSYNC.RECONVERGENT B2 ;  /* 0x0000000000027941 */ /* 0x000fea0003800200 */
.L_x_6321:
[----:B------:R-:W-:Y:S05]  /*2f10*/  @!P2 BRA `(.L_x_6325) ;  /* 0x0000001c0050a947 */ /* 0x000fea0003800000 */
[----:B0-----:R-:W-:Y:S01]  /*2f20*/  FFMA.FTZ R6, R198, R10, R189 ;  /* 0x0000000ac6067223 */ /* 0x001fe200000100bd */
        /* <DEDUP_REMOVED lines=10> */
[----:B------:R-:W-:Y:S01]  /*2fd0*/  FMUL.FTZ R184, R47, R186 ;  /* 0x000000ba2fb87220 */ /* 0x000fe20000410000 */
[----:B------:R-:W-:-:S04]  /*2fe0*/  @P0 SHF.L.U32 R7, R7, 0x10, RZ ;  /* 0x0000001007070819 */ /* 0x000fc800000006ff */
[----:B------:R-:W-:Y:S01]  /*2ff0*/  FSEL R184, R184, RZ, P0 ;  /* 0x000000ffb8b87208 */ /* 0x000fe20000000000 */
[----:B------:R-:W-:-:S03]  /*3000*/  @P0 FMUL.FTZ R6, R186, R7 ;  /* 0x00000007ba060220 */ /* 0x000fc60000410000 */
[----:B------:R-:W-:Y:S01]  /*3010*/  F2FP.BF16.F32.PACK_AB R184, RZ, R184 ;  /* 0x000000b8ffb8723e */ /* 0x000fe200000010ff */
[----:B------:R-:W-:-:S03]  /*3020*/  FADD.FTZ R139, R139, R6 ;  /* 0x000000068b8b7221 */ /* 0x000fc60000010000 */
[----:B------:R-:W-:Y:S01]  /*3030*/  PRMT R183, R183, 0x5410, R184 ;  /* 0x00005410b7b77816 */ /* 0x000fe200000000b8 */
[----:B------:R-:W-:Y:S06]  /*3040*/  BRA `(.L_x_6325) ;  /* 0x0000001c00047947 */ /* 0x000fec0003800000 */
.L_x_6296:
        /* <DEDUP_REMOVED lines=46> */
.L_x_6327:
[----:B------:R-:W-:Y:S05]  /*3330*/  BSYNC.RECONVERGENT B2 ;  /* 0x0000000000027941 */ /* 0x000fea0003800200 */
.L_x_6326:
[----:B------:R-:W-:Y:S04]  /*3340*/  BSSY.RECONVERGENT B2, `(.L_x_6328) ;  /* 0x000000e000027945 */ /* 0x000fe80003800200 */
[----:B------:R-:W-:Y:S05]  /*3350*/  @!P2 BRA `(.L_x_6329) ;  /* 0x000000000030a947 */ /* 0x000fea0003800000 */
        /* <DEDUP_REMOVED lines=12> */
.L_x_6329:
[----:B------:R-:W-:Y:S05]  /*3420*/  BSYNC.RECONVERGENT B2 ;  /* 0x0000000000027941 */ /* 0x000fea0003800200 */
.L_x_6328:
[----:B------:R-:W-:Y:S04]  /*3430*/  BSSY.RECONVERGENT B2, `(.L_x_6330) ;  /* 0x000000d000027945 */ /* 0x000fe80003800200 */
[----:B------:R-:W-:Y:S05]  /*3440*/  @!P2 BRA `(.L_x_6331) ;  /* 0x00000000002ca947 */ /* 0x000fea0003800000 */
        /* <DEDUP_REMOVED lines=11> */
.L_x_6331:
[----:B------:R-:W-:Y:S05]  /*3500*/  BSYNC.RECONVERGENT B2 ;  /* 0x0000000000027941 */ /* 0x000fea0003800200 */
.L_x_6330:
        /* <DEDUP_REMOVED lines=14> */
.L_x_6333:
[----:B------:R-:W-:Y:S05]  /*35f0*/  BSYNC.RECONVERGENT B2 ;  /* 0x0000000000027941 */ /* 0x000fea0003800200 */
.L_x_6332:
        /* <DEDUP_REMOVED lines=13> */
.L_x_6335:
[----:B------:R-:W-:Y:S05]  /*36d0*/  BSYNC.RECONVERGENT B2 ;  /* 0x0000000000027941 */ /* 0x000fea0003800200 */
.L_x_6334:
        /* <DEDUP_REMOVED lines=14> */
.L_x_6337:
[----:B------:R-:W-:Y:S05]  /*37c0*/  BSYNC.RECONVERGENT B2 ;  /* 0x0000000000027941 */ /* 0x000fea0003800200 */
.L_x_6336:
        /* <DEDUP_REMOVED lines=13> */
.L_x_6339:
[----:B------:R-:W-:Y:S05]  /*38a0*/  BSYNC.RECONVERGENT B2 ;  /* 0x0000000000027941 */ /* 0x000fea0003800200 */
.L_x_6338:
[----:B------:R-:W-:Y:S05]  /*38b0*/  @!P2 BRA `(.L_x_6325) ;  /* 0x0000001000e8a947 */ /* 0x000fea0003800000 */
        /* <DEDUP_REMOVED lines=14> */
.L_x_6295:
        /* <DEDUP_REMOVED lines=8> */
[----:B0----5:R-:W-:Y:S02]  /*3a20*/  MOV R6, R156 ;  /* 0x0000009c00067202 */ /* 0x021fe40000000f00 */
[----:B------:R-:W-:Y:S01]  /*3a30*/  LOP3.LUT P0, RZ, R206, 0xff, RZ, 0xc0, !PT ;  /* 0x000000ffceff7812 */ /* 0x000fe2000780c0ff */
[----:B------:R-:W-:-:S04]  /*3a40*/  @P1 FADD.FTZ R7, R15, -R184 ;  /* 0x800000b80f071221 */ /* 0x000fc80000010000 */
[----:B------:R-:W-:Y:S01]  /*3a50*/  @P1 FFMA.FTZ R6, R12, R7, R156 ;  /* 0x000000070c061223 */ /* 0x000fe2000001009c */
[----:B------:R-:W-:-:S03]  /*3a60*/  HFMA2 R7, -RZ, RZ, 0, 0 ;  /* 0x00000000ff077431 */ /* 0x000fc600000001ff */
        /* <DEDUP_REMOVED lines=9> */
.L_x_6342:
[----:B------:R-:W-:Y:S05]  /*3b00*/  BSYNC.RECONVERGENT B2 ;  /* 0x0000000000027941 */ /* 0x000fea0003800200 */
.L_x_6341:
[----:B------:R-:W-:Y:S04]  /*3b10*/  BSSY.RECONVERGENT B2, `(.L_x_6343) ;  /* 0x0000012000027945 */ /* 0x000fe80003800200 */
[----:B------:R-:W-:Y:S05]  /*3b20*/  @!P2 BRA `(.L_x_6344) ;  /* 0x000000000040a947 */ /* 0x000fea0003800000 */
[----:B------:R-:W-:Y:S01]  /*3b30*/  @P1 FFMA.FTZ R184, R14, R10, R189 ;  /* 0x0000000a0eb81223 */ /* 0x000fe200000100bd */
[----:B-----5:R-:W-:Y:S02]  /*3b40*/  LOP3.LUT P0, RZ, R206, 0xff00, RZ, 0xc0, !PT ;  /* 0x0000ff00ceff7812 */ /* 0x020fe4000780c0ff */
[----:B0-----:R-:W-:Y:S01]  /*3b50*/  MOV R6, R157 ;  /* 0x0000009d00067202 */ /* 0x001fe20000000f00 */
        /* <DEDUP_REMOVED lines=13> */
.L_x_6344:
[----:B------:R-:W-:Y:S05]  /*3c30*/  BSYNC.RECONVERGENT B2 ;  /* 0x0000000000027941 */ /* 0x000fea0003800200 */
.L_x_6343:
[----:B------:R-:W-:Y:S04]  /*3c40*/  BSSY.RECONVERGENT B2, `(.L_x_6345) ;  /* 0x0000011000027945 */ /* 0x000fe80003800200 */
[----:B------:R-:W-:Y:S05]  /*3c50*/  @!P2 BRA `(.L_x_6346) ;  /* 0x00000000003ca947 */ /* 0x000fea0003800000 */
[----:B0-----:R-:W-:Y:S01]  /*3c60*/  @P1 FFMA.FTZ R7, R13, R10, R189 ;  /* 0x0000000a0d071223 */ /* 0x001fe200000100bd */
[----:B-----5:R-:W-:Y:S02]  /*3c70*/  MOV R6, R158 ;  /* 0x0000009e00067202 */ /* 0x020fe40000000f00 */
        /* <DEDUP_REMOVED lines=13> */
.L_x_6346:
[----:B------:R-:W-:Y:S05]  /*3d50*/  BSYNC.RECONVERGENT B2 ;  /* 0x0000000000027941 */ /* 0x000fea0003800200 */
.L_x_6345:
        /* <DEDUP_REMOVED lines=18> */
.L_x_6348:
[----:B------:R-:W-:Y:S05]  /*3e80*/  BSYNC.RECONVERGENT B2 ;  /* 0x0000000000027941 */ /* 0x000fea0003800200 */
.L_x_6347:
        /* <DEDUP_REMOVED lines=17> */
.L_x_6350:
[----:B------:R-:W-:Y:S05]  /*3fa0*/  BSYNC.RECONVERGENT B2 ;  /* 0x0000000000027941 */ /* 0x000fea0003800200 */
.L_x_6349:
        /* <DEDUP_REMOVED lines=18> */
.L_x_6352:
[----:B------:R-:W-:Y:S05]  /*40d0*/  BSYNC.RECONVERGENT B2 ;  /* 0x0000000000027941 */ /* 0x000fea0003800200 */
.L_x_6351:
        /* <DEDUP_REMOVED lines=17> */
.L_x_6354:
[----:B------:R-:W-:Y:S05]  /*41f0*/  BSYNC.RECONVERGENT B2 ;  /* 0x0000000000027941 */ /* 0x000fea0003800200 */
.L_x_6353:
[----:B------:R-:W-:Y:S05]  /*4200*/  @!P2 BRA `(.L_x_6325) ;  /* 0x000000080094a947 */ /* 0x000fea0003800000 */
[----:B------:R-:W-:Y:S01]  /*4210*/  @P1 FFMA.FTZ R184, R198, R10, R189 ;  /* 0x0000000ac6b81223 */ /* 0x000fe200000100bd */
[----:B-----5:R-:W-:Y:S02]  /*4220*/  ISETP.GE.U32.AND P0, PT, R206, RZ, PT ;  /* 0x000000ffce00720c */ /* 0x020fe40003f06070 */
[----:B0-----:R-:W-:Y:S01]  /*4230*/  MOV R6, R163 ;  /* 0x000000a300067202 */ /* 0x001fe20000000f00 */
[----:B------:R-:W-:Y:S01]  /*4240*/  @P1 FADD.FTZ R184, R199, -R184 ;  /* 0x800000b8c7b81221 */ /* 0x000fe20000010000 */
[----:B------:R-:W-:-:S03]  /*4250*/  ISETP.GE.U32.AND.EX P0, PT, R207, 0x1000000, PT, P0 ;  /* 0x01000000cf00780c */ /* 0x000fc60003f06100 */
[----:B------:R-:W-:-:S04]  /*4260*/  @P1 FFMA.FTZ R6, R12, R184, R163 ;  /* 0x000000b80c061223 */ /* 0x000fc800000100a3 */
[----:B------:R-:W-:-:S04]  /*4270*/  FMUL.FTZ R6, R6, UR13 ;  /* 0x0000000d06067c20 */ /* 0x000fc80008410000 */
[----:B------:R-:W-:Y:S01]  /*4280*/  FMUL.FTZ R186, R6, UR12 ;  /* 0x0000000c06ba7c20 */ /* 0x000fe20008410000 */
[----:B------:R-:W-:Y:S01]  /*4290*/  HFMA2 R6, -RZ, RZ, 0, 0 ;  /* 0x00000000ff067431 */ /* 0x000fe200000001ff */
        /* <DEDUP_REMOVED lines=9> */
.L_x_6340:
[-CC-:B0-----:R-:W-:Y:S01]  /*4330*/  @P1 FFMA.FTZ R6, R14, R10.reuse, R189.reuse ;  /* 0x0000000a0e061223 */ /* 0x181fe200000100bd */
[----:B-----5:R-:W-:Y:S01]  /*4340*/  MOV R97, R157 ;  /* 0x0000009d00617202 */ /* 0x020fe20000000f00 */
[-CC-:B------:R-:W-:Y:S01]  /*4350*/  @P1 FFMA.FTZ R7, R13, R10.reuse, R189.reuse ;  /* 0x0000000a0d071223 */ /* 0x180fe200000100bd */
[----:B------:R-:W-:Y:S01]  /*4360*/  MOV R99, R159 ;  /* 0x0000009f00637202 */ /* 0x000fe20000000f00 */
[----:B------:R-:W-:Y:S01]  /*4370*/  @P1 FADD.FTZ R6, R21, -R6 ;  /* 0x8000000615061221 */ /* 0x000fe20000010000 */
[-CC-:B------:R-:W-:Y:S01]  /*4380*/  @P1 FFMA.FTZ R173, R17, R10.reuse, R189.reuse ;  /* 0x0000000a11ad1223 */ /* 0x180fe200000100bd */
[----:B------:R-:W-:Y:S01]  /*4390*/  @P1 FFMA.FTZ R175, R19, R10, R189 ;  /* 0x0000000a13af1223 */ /* 0x000fe200000100bd */
[----:B------:R-:W-:Y:S01]  /*43a0*/  @P1 FADD.FTZ R7, R18, -R7 ;  /* 0x8000000712071221 */ /* 0x000fe20000010000 */
[----:B------:R-:W-:Y:S01]  /*43b0*/  @P1 FFMA.FTZ R97, R12, R6, R157 ;  /* 0x000000060c611223 */ /* 0x000fe2000001009d */
[-CC-:B------:R-:W-:Y:S01]  /*43c0*/  @P1 FFMA.FTZ R6, R16, R10.reuse, R189.reuse ;  /* 0x0000000a10061223 */ /* 0x180fe200000100bd */
[-CC-:B------:R-:W-:Y:S01]  /*43d0*/  @P1 FFMA.FTZ R96, R196, R10.reuse, R189.reuse ;  /* 0x0000000ac4601223 */ /* 0x180fe200000100bd */
[----:B------:R-:W-:Y:S01]  /*43e0*/  @P1 FFMA.FTZ R186, R198, R10, R189 ;  /* 0x0000000ac6ba1223 */ /* 0x000fe200000100bd */
[----:B------:R-:W-:Y:S01]  /*43f0*/  MOV R98, R158 ;  /* 0x0000009e00627202 */ /* 0x000fe20000000f00 */
[----:B------:R-:W-:Y:S01]  /*4400*/  @P1 FADD.FTZ R6, R23, -R6 ;  /* 0x8000000617061221 */ /* 0x000fe20000010000 */
[----:B------:R-:W-:Y:S01]  /*4410*/  @P1 FADD.FTZ R173, R20, -R173 ;  /* 0x800000ad14ad1221 */ /* 0x000fe20000010000 */
[----:B------:R-:W-:Y:S01]  /*4420*/  @P1 FADD.FTZ R175, R22, -R175 ;  /* 0x800000af16af1221 */ /* 0x000fe20000010000 */
[C---:B------:R-:W-:Y:S01]  /*4430*/  @P1 FFMA.FTZ R98, R12.reuse, R7, R158 ;  /* 0x000000070c621223 */ /* 0x040fe2000001009e */
[C---:B------:R-:W-:Y:S01]  /*4440*/  @P1 FFMA.FTZ R99, R12.reuse, R6, R159 ;  /* 0x000000060c631223 */ /* 0x040fe2000001009f */
        /* <DEDUP_REMOVED lines=27> */
.L_x_6356:
[----:B------:R-:W-:Y:S05]  /*4600*/  BSYNC.RECONVERGENT B2 ;  /* 0x0000000000027941 */ /* 0x000fea0003800200 */
.L_x_6355:
        /* <DEDUP_REMOVED lines=14> */
.L_x_6358:
[----:B------:R-:W-:Y:S05]  /*46f0*/  BSYNC.RECONVERGENT B2 ;  /* 0x0000000000027941 */ /* 0x000fea0003800200 */
.L_x_6357:
        /* <DEDUP_REMOVED lines=13> */
.L_x_6360:
[----:B------:R-:W-:Y:S05]  /*47d0*/  BSYNC.RECONVERGENT B2 ;  /* 0x0000000000027941 */ /* 0x000fea0003800200 */
.L_x_6359:
        /* <DEDUP_REMOVED lines=14> */
.L_x_6362:
[----:B------:R-:W-:Y:S05]  /*48c0*/  BSYNC.RECONVERGENT B2 ;  /* 0x0000000000027941 */ /* 0x000fea0003800200 */
.L_x_6361:
        /* <DEDUP_REMOVED lines=13> */
.L_x_6364:
[----:B------:R-:W-:Y:S05]  /*49a0*/  BSYNC.RECONVERGENT B2 ;  /* 0x0000000000027941 */ /* 0x000fea0003800200 */
.L_x_6363:
        /* <DEDUP_REMOVED lines=14> */
.L_x_6366:
[----:B------:R-:W-:Y:S05]  /*4a90*/  BSYNC.RECONVERGENT B2 ;  /* 0x0000000000027941 */ /* 0x000fea0003800200 */
.L_x_6365:
        /* <DEDUP_REMOVED lines=13> */
.L_x_6368:
[----:B------:R-:W-:Y:S05]  /*4b70*/  BSYNC.RECONVERGENT B2 ;  /* 0x0000000000027941 */ /* 0x000fea0003800200 */
.L_x_6367:
[----:B------:R-:W-:Y:S05]  /*4b80*/  @!P2 BRA `(.L_x_6325) ;  /* 0x000000000034a947 */ /* 0x000fea0003800000 */
[----:B------:R-:W-:Y:S01]  /*4b90*/  ISETP.GE.U32.AND P0, PT, R206, RZ, PT ;  /* 0x000000ffce00720c */ /* 0x000fe20003f06070 */
        /* <DEDUP_REMOVED lines=12> */
.L_x_6325:
[----:B------:R-:W-:Y:S05]  /*4c60*/  BSYNC.RECONVERGENT B1 ;  /* 0x0000000000017941 */ /* 0x000fea0003800200 */
.L_x_6294:
        /* <DEDUP_REMOVED lines=11> */
.L_x_6291:
[----:B------:R-:W-:Y:S05]  /*4d20*/  BSYNC.RECONVERGENT B0 ;  /* 0x0000000000007941 */ /* 0x000fea0003800200 */
.L_x_6290:
[----:B------:R-:W-:Y:S04]  /*4d30*/  BSSY.RECONVERGENT B0, `(.L_x_6369) ;  /* 0x00002bc000007945 */ /* 0x000fe80003800200 */
[----:B------:R-:W-:Y:S05]  /*4d40*/  @!P3 BRA `(.L_x_6370) ;  /* 0x0000002800e8b947 */ /* 0x000fea0003800000 */
[----:B------:R-:W-:Y:S04]  /*4d50*/  BSSY.RECONVERGENT B1, `(.L_x_6371) ;  /* 0x0000005000017945 */ /* 0x000fe80003800200 */
[----:B------:R-:W-:Y:S05]  /*4d60*/  @!P2 BRA `(.L_x_6372) ;  /* 0x00000000000ca947 */ /* 0x000fea0003800000 */
[----:B-----5:R-:W1:Y:S02]  /*4d70*/  LDC.64 R176, c[0x0][0x390] ;  /* 0x0000e400ffb07b82 */ /* 0x020e640000000a00 */
[----:B-1----:R-:W-:-:S06]  /*4d80*/  IMAD.WIDE.U32 R176, R185, 0x10, R176 ;  /* 0x00000010b9b07825 */ /* 0x002fcc00078e00b0 */
[----:B------:R-:W5:Y:S02]  /*4d90*/  LDG.E.128 R176, desc[UR6][R176.64] ;  /* 0x00000006b0b07981 */ /* 0x000f64000c1e1d00 */
.L_x_6372:
[----:B------:R-:W-:Y:S05]  /*4da0*/  BSYNC.RECONVERGENT B1 ;  /* 0x0000000000017941 */ /* 0x000fea0003800200 */
.L_x_6371:
        /* <DEDUP_REMOVED lines=8> */
[-CC-:B0-----:R-:W-:Y:S01]  /*4e30*/  @P1 FFMA.FTZ R6, R202, R10.reuse, R189.reuse ;  /* 0x0000000aca061223 */ /* 0x181fe200000100bd */
[----:B-----5:R-:W-:Y:S01]  /*4e40*/  MOV R97, R165 ;  /* 0x000000a500617202 */ /* 0x020fe20000000f00 */
[----:B------:R-:W-:Y:S01]  /*4e50*/  @P1 FFMA.FTZ R7, R203, R10, R189 ;  /* 0x0000000acb071223 */ /* 0x000fe200000100bd */
[----:B------:R-:W-:Y:S01]  /*4e60*/  MOV R98, R166 ;  /* 0x000000a600627202 */ /* 0x000fe20000000f00 */
[----:B------:R-:W-:Y:S01]  /*4e70*/  @P1 FADD.FTZ R6, R215, -R6 ;  /* 0x80000006d7061221 */ /* 0x000fe20000010000 */
[----:B------:R-:W-:Y:S01]  /*4e80*/  MOV R99, R167 ;  /* 0x000000a700637202 */ /* 0x000fe20000000f00 */
[----:B------:R-:W-:Y:S01]  /*4e90*/  @P1 FADD.FTZ R7, R214, -R7 ;  /* 0x80000007d6071221 */ /* 0x000fe20000010000 */
[----:B------:R-:W-:Y:S01]  /*4ea0*/  @P1 FFMA.FTZ R173, R213, R10, R189 ;  /* 0x0000000ad5ad1223 */ /* 0x000fe200000100bd */
[----:B------:R-:W-:Y:S01]  /*4eb0*/  @P1 FFMA.FTZ R97, R12, R6, R165 ;  /* 0x000000060c611223 */ /* 0x000fe200000100a5 */
[-CC-:B------:R-:W-:Y:S01]  /*4ec0*/  @P1 FFMA.FTZ R6, R210, R10.reuse, R189.reuse ;  /* 0x0000000ad2061223 */ /* 0x180fe200000100bd */
[----:B------:R-:W-:Y:S01]  /*4ed0*/  @P1 FFMA.FTZ R98, R12, R7, R166 ;  /* 0x000000070c621223 */ /* 0x000fe200000100a6 */
[-CC-:B------:R-:W-:Y:S01]  /*4ee0*/  @P1 FFMA.FTZ R9, R211, R10.reuse, R189.reuse ;  /* 0x0000000ad3091223 */ /* 0x180fe200000100bd */
[-CC-:B------:R-:W-:Y:S01]  /*4ef0*/  @P1 FFMA.FTZ R7, R201, R10.reuse, R189.reuse ;  /* 0x0000000ac9071223 */ /* 0x180fe200000100bd */
[----:B------:R-:W-:Y:S01]  /*4f00*/  @P1 FADD.FTZ R6, R217, -R6 ;  /* 0x80000006d9061221 */ /* 0x000fe20000010000 */
[----:B------:R-:W-:Y:S01]  /*4f10*/  @P1 FFMA.FTZ R8, R222, R10, R189 ;  /* 0x0000000ade081223 */ /* 0x000fe200000100bd */
        /* <DEDUP_REMOVED lines=30> */
.L_x_6377:
[----:B------:R-:W-:Y:S05]  /*5100*/  BSYNC.RECONVERGENT B2 ;  /* 0x0000000000027941 */ /* 0x000fea0003800200 */
.L_x_6376:
        /* <DEDUP_REMOVED lines=14> */
.L_x_6379:
[----:B------:R-:W-:Y:S05]  /*51f0*/  BSYNC.RECONVERGENT B2 ;  /* 0x0000000000027941 */ /* 0x000fea0003800200 */
.L_x_6378:
        /* <DEDUP_REMOVED lines=13> */
.L_x_6381:
[----:B------:R-:W-:Y:S05]  /*52d0*/  BSYNC.RECONVERGENT B2 ;  /* 0x0000000000027941 */ /* 0x000fea0003800200 */
.L_x_6380:
        /* <DEDUP_REMOVED lines=14> */
.L_x_6383:
[----:B------:R-:W-:Y:S05]  /*53c0*/  BSYNC.RECONVERGENT B2 ;  /* 0x0000000000027941 */ /* 0x000fea0003800200 */
.L_x_6382:
        /* <DEDUP_REMOVED lines=13> */
.L_x_6385:
[----:B------:R-:W-:Y:S05]  /*54a0*/  BSYNC.RECONVERGENT B2 ;  /* 0x0000000000027941 */ /* 0x000fea0003800200 */
.L_x_6384:
        /* <DEDUP_REMOVED lines=14> */
.L_x_6387:
[----:B------:R-:W-:Y:S05]  /*5590*/  BSYNC.RECONVERGENT B2 ;  /* 0x0000000000027941 */ /* 0x000fea0003800200 */
.L_x_6386:
        /* <DEDUP_REMOVED lines=13> */
.L_x_6389:
[----:B------:R-:W-:Y:S05]  /*5670*/  BSYNC.RECONVERGENT B2 ;  /* 0x0000000000027941 */ /* 0x000fea0003800200 */
.L_x_6388:
        /* <DEDUP_REMOVED lines=15> */
.L_x_6375:
        /* <DEDUP_REMOVED lines=17> */
.L_x_6392:
[----:B------:R-:W-:Y:S05]  /*5880*/  BSYNC.RECONVERGENT B2 ;  /* 0x0000000000027941 */ /* 0x000fea0003800200 */
.L_x_6391:
[----:B------:R-:W-:Y:S04]  /*5890*/  BSSY.RECONVERGENT B2, `(.L_x_6393) ;  /* 0x0000012000027945 */ /* 0x000fe80003800200 */
[----:B------:R-:W-:Y:S05]  /*58a0*/  @!P2 BRA `(.L_x_6394) ;  /* 0x000000000040a947 */ /* 0x000fea0003800000 */
[----:B0-----:R-:W-:Y:S01]  /*58b0*/  @P1 FFMA.FTZ R8, R202, R10, R189 ;  /* 0x0000000aca081223 */ /* 0x001fe200000100bd */
[----:B-----5:R-:W-:Y:S02]  /*58c0*/  LOP3.LUT P0, RZ, R204, 0xff00, RZ, 0xc0, !PT ;  /* 0x0000ff00ccff7812 */ /* 0x020fe4000780c0ff */
[----:B------:R-:W-:Y:S01]  /*58d0*/  MOV R6, R165 ;  /* 0x000000a500067202 */ /* 0x000fe20000000f00 */
        /* <DEDUP_REMOVED lines=13> */
.L_x_6394:
[----:B------:R-:W-:Y:S05]  /*59b0*/  BSYNC.RECONVERGENT B2 ;  /* 0x0000000000027941 */ /* 0x000fea0003800200 */
.L_x_6393:
        /* <DEDUP_REMOVED lines=17> */
.L_x_6396:
[----:B------:R-:W-:Y:S05]  /*5ad0*/  BSYNC.RECONVERGENT B2 ;  /* 0x0000000000027941 */ /* 0x000fea0003800200 */
.L_x_6395:
        /* <DEDUP_REMOVED lines=18> */
.L_x_6398:
[----:B------:R-:W-:Y:S05]  /*5c00*/  BSYNC.RECONVERGENT B2 ;  /* 0x0000000000027941 */ /* 0x000fea0003800200 */
.L_x_6397:
        /* <DEDUP_REMOVED lines=17> */
.L_x_6400:
[----:B------:R-:W-:Y:S05]  /*5d20*/  BSYNC.RECONVERGENT B2 ;  /* 0x0000000000027941 */ /* 0x000fea0003800200 */
.L_x_6399:
        /* <DEDUP_REMOVED lines=18> */
.L_x_6402:
[----:B------:R-:W-:Y:S05]  /*5e50*/  BSYNC.RECONVERGENT B2 ;  /* 0x0000000000027941 */ /* 0x000fea0003800200 */
.L_x_6401:
        /* <DEDUP_REMOVED lines=17> */
.L_x_6404:
[----:B------:R-:W-:Y:S05]  /*5f70*/  BSYNC.RECONVERGENT B2 ;  /* 0x0000000000027941 */ /* 0x000fea0003800200 */
.L_x_6403:
[----:B------:R-:W-:Y:S05]  /*5f80*/  @!P2 BRA `(.L_x_6390) ;  /* 0x000000180030a947 */ /* 0x000fea0003800000 */
[----:B0-----:R-:W-:Y:S01]  /*5f90*/  @P1 FFMA.FTZ R8, R222, R10, R189 ;  /* 0x0000000ade081223 */ /* 0x001fe200000100bd */
[----:B-----5:R-:W-:Y:S02]  /*5fa0*/  ISETP.GE.U32.AND P0, PT, R204, RZ, PT ;  /* 0x000000ffcc00720c */ /* 0x020fe40003f06070 */
[----:B------:R-:W-:Y:S01]  /*5fb0*/  MOV R6, R171 ;  /* 0x000000ab00067202 */ /* 0x000fe20000000f00 */
        /* <DEDUP_REMOVED lines=15> */
.L_x_6374:
[----:B------:R-:W-:-:S04]  /*60b0*/  UISETP.NE.U32.AND UP0, UPT, UR20, URZ, UPT ;  /* 0x000000ff1400728c */ /* 0x000fc8000bf05070 */
[----:B------:R-:W-:-:S06]  /*60c0*/  UISETP.NE.AND.EX UP0, UPT, UR21, URZ, UPT, UP0 ;  /* 0x000000ff1500728c */ /* 0x000fcc000bf05300 */
[----:B------:R-:W-:-:S13]  /*60d0*/  PLOP3.LUT P3, PT, PT, PT, UP0, 0x80, 0x8 ;  /* 0x000000000008781c */ /* 0x000fda0003f6f008 */
        /* <DEDUP_REMOVED lines=47> */
.L_x_6407:
[----:B------:R-:W-:Y:S05]  /*63d0*/  BSYNC.RECONVERGENT B2 ;  /* 0x0000000000027941 */ /* 0x000fea0003800200 */
.L_x_6406:
[----:B------:R-:W-:Y:S04]  /*63e0*/  BSSY.RECONVERGENT B2, `(.L_x_6408) ;  /* 0x000000e000027945 */ /* 0x000fe80003800200 */
[----:B------:R-:W-:Y:S05]  /*63f0*/  @!P2 BRA `(.L_x_6409) ;  /* 0x000000000030a947 */ /* 0x000fea0003800000 */
        /* <DEDUP_REMOVED lines=12> */
.L_x_6409:
[----:B------:R-:W-:Y:S05]  /*64c0*/  BSYNC.RECONVERGENT B2 ;  /* 0x0000000000027941 */ /* 0x000fea0003800200 */
.L_x_6408:
[----:B------:R-:W-:Y:S04]  /*64d0*/  BSSY.RECONVERGENT B2, `(.L_x_6410) ;  /* 0x000000d000027945 */ /* 0x000fe80003800200 */
[----:B------:R-:W-:Y:S05]  /*64e0*/  @!P2 BRA `(.L_x_6411) ;  /* 0x00000000002ca947 */ /* 0x000fea0003800000 */
        /* <DEDUP_REMOVED lines=11> */
.L_x_6411:
[----:B------:R-:W-:Y:S05]  /*65a0*/  BSYNC.RECONVERGENT B2 ;  /* 0x0000000000027941 */ /* 0x000fea0003800200 */
.L_x_6410:
        /* <DEDUP_REMOVED lines=14> */
.L_x_6413:
[----:B------:R-:W-:Y:S05]  /*6690*/  BSYNC.RECONVERGENT B2 ;  /* 0x0000000000027941 */ /* 0x000fea0003800200 */
.L_x_6412:
        /* <DEDUP_REMOVED lines=13> */
.L_x_6415:
[----:B------:R-:W-:Y:S05]  /*6770*/  BSYNC.RECONVERGENT B2 ;  /* 0x0000000000027941 */ /* 0x000fea0003800200 */
.L_x_6414:
        /* <DEDUP_REMOVED lines=14> */
.L_x_6417:
[----:B------:R-:W-:Y:S05]  /*6860*/  BSYNC.RECONVERGENT B2 ;  /* 0x0000000000027941 */ /* 0x000fea0003800200 */
.L_x_6416:
        /* <DEDUP_REMOVED lines=13> */
.L_x_6419:
[----:B------:R-:W-:Y:S05]  /*6940*/  BSYNC.RECONVERGENT B2 ;  /* 0x0000000000027941 */ /* 0x000fea0003800200 */
.L_x_6418:
[----:B------:R-:W-:Y:S05]  /*6950*/  @!P2 BRA `(.L_x_6390) ;  /* 0x0000000c00bca947 */ /* 0x000fea0003800000 */
        /* <DEDUP_REMOVED lines=14> */
.L_x_6405:
        /* <DEDUP_REMOVED lines=12> */
[----:B------:R-:W-:-:S04]  /*6b00*/  MOV R7, RZ ;  /* 0x000000ff00077202 */ /* 0x000fc80000000f00 */
[----:B------:R-:W-:Y:S01]  /*6b10*/  FSEL R8, R6, RZ, P0 ;  /* 0x000000ff06087208 */ /* 0x000fe20000000000 */
[----:B------:R-:W-:Y:S06]  /*6b20*/  @!P0 BRA `(.L_x_6423) ;  /* 0x0000000000248947 */ /* 0x000fec0003800000 */
        /* <DEDUP_REMOVED lines=9> */
.L_x_6423:
[----:B------:R-:W-:Y:S05]  /*6bc0*/  BSYNC.RECONVERGENT B3 ;  /* 0x0000000000037941 */ /* 0x000fea0003800200 */
.L_x_6422:
[----:B------:R-:W-:Y:S01]  /*6bd0*/  F2FP.BF16.F32.PACK_AB R8, RZ, R8 ;  /* 0x00000008ff08723e */ /* 0x000fe200000010ff */
[----:B------:R-:W-:-:S03]  /*6be0*/  FADD.FTZ R140, R140, R7 ;  /* 0x000000078c8c7221 */ /* 0x000fc60000010000 */
[----:B------:R-:W-:-:S07]  /*6bf0*/  PRMT R180, R8, 0x7610, R180 ;  /* 0x0000761008b47816 */ /* 0x000fce00000000b4 */
.L_x_6421:
[----:B------:R-:W-:Y:S05]  /*6c00*/  BSYNC.RECONVERGENT B2 ;  /* 0x0000000000027941 */ /* 0x000fea0003800200 */
.L_x_6420:
        /* <DEDUP_REMOVED lines=12> */
[----:B------:R-:W-:Y:S01]  /*6cd0*/  FSEL R8, R6, RZ, P0 ;  /* 0x000000ff06087208 */ /* 0x000fe20000000000 */
[----:B------:R-:W-:Y:S01]  /*6ce0*/  HFMA2 R6, -RZ, RZ, 0, 0 ;  /* 0x00000000ff067431 */ /* 0x000fe200000001ff */
        /* <DEDUP_REMOVED lines=11> */
.L_x_6427:
[----:B------:R-:W-:Y:S05]  /*6da0*/  BSYNC.RECONVERGENT B3 ;  /* 0x0000000000037941 */ /* 0x000fea0003800200 */
.L_x_6426:
[----:B------:R-:W-:Y:S01]  /*6db0*/  F2FP.BF16.F32.PACK_AB R8, RZ, R8 ;  /* 0x00000008ff08723e */ /* 0x000fe200000010ff */
[----:B------:R-:W-:-:S03]  /*6dc0*/  FADD.FTZ R141, R141, R6 ;  /* 0x000000068d8d7221 */ /* 0x000fc60000010000 */
[----:B------:R-:W-:-:S07]  /*6dd0*/  PRMT R180, R180, 0x5410, R8 ;  /* 0x00005410b4b47816 */ /* 0x000fce0000000008 */
.L_x_6425:
[----:B------:R-:W-:Y:S05]  /*6de0*/  BSYNC.RECONVERGENT B2 ;  /* 0x0000000000027941 */ /* 0x000fea0003800200 */
.L_x_6424:
        /* <DEDUP_REMOVED lines=24> */
.L_x_6431:
[----:B------:R-:W-:Y:S05]  /*6f70*/  BSYNC.RECONVERGENT B3 ;  /* 0x0000000000037941 */ /* 0x000fea0003800200 */
.L_x_6430:
[----:B------:R-:W-:Y:S01]  /*6f80*/  F2FP.BF16.F32.PACK_AB R8, RZ, R8 ;  /* 0x00000008ff08723e */ /* 0x000fe200000010ff */
[----:B------:R-:W-:-:S03]  /*6f90*/  FADD.FTZ R142, R142, R7 ;  /* 0x000000078e8e7221 */ /* 0x000fc60000010000 */
[----:B------:R-:W-:-:S07]  /*6fa0*/  PRMT R181, R8, 0x7610, R181 ;  /* 0x0000761008b57816 */ /* 0x000fce00000000b5 */
.L_x_6429:
[----:B------:R-:W-:Y:S05]  /*6fb0*/  BSYNC.RECONVERGENT B2 ;  /* 0x0000000000027941 */ /* 0x000fea0003800200 */
.L_x_6428:
        /* <DEDUP_REMOVED lines=25> */
.L_x_6435:
[----:B------:R-:W-:Y:S05]  /*7150*/  BSYNC.RECONVERGENT B3 ;  /* 0x0000000000037941 */ /* 0x000fea0003800200 */
.L_x_6434:
[----:B------:R-:W-:Y:S01]  /*7160*/  F2FP.BF16.F32.PACK_AB R8, RZ, R8 ;  /* 0x00000008ff08723e */ /* 0x000fe200000010ff */
[----:B------:R-:W-:-:S03]  /*7170*/  FADD.FTZ R143, R143, R6 ;  /* 0x000000068f8f7221 */ /* 0x000fc60000010000 */
[----:B------:R-:W-:-:S07]  /*7180*/  PRMT R181, R181, 0x5410, R8 ;  /* 0x00005410b5b57816 */ /* 0x000fce0000000008 */
.L_x_6433:
[----:B------:R-:W-:Y:S05]  /*7190*/  BSYNC.RECONVERGENT B2 ;  /* 0x0000000000027941 */ /* 0x000fea0003800200 */
.L_x_6432:
        /* <DEDUP_REMOVED lines=24> */
.L_x_6439:
[----:B------:R-:W-:Y:S05]  /*7320*/  BSYNC.RECONVERGENT B3 ;  /* 0x0000000000037941 */ /* 0x000fea0003800200 */
.L_x_6438:
[----:B------:R-:W-:Y:S01]  /*7330*/  F2FP.BF16.F32.PACK_AB R8, RZ, R8 ;  /* 0x00000008ff08723e */ /* 0x000fe200000010ff */
[----:B------:R-:W-:-:S03]  /*7340*/  FADD.FTZ R144, R144, R7 ;  /* 0x0000000790907221 */ /* 0x000fc60000010000 */
[----:B------:R-:W-:-:S07]  /*7350*/  PRMT R182, R8, 0x7610, R182 ;  /* 0x0000761008b67816 */ /* 0x000fce00000000b6 */
.L_x_6437:
[----:B------:R-:W-:Y:S05]  /*7360*/  BSYNC.RECONVERGENT B2 ;  /* 0x0000000000027941 */ /* 0x000fea0003800200 */
.L_x_6436:
        /* <DEDUP_REMOVED lines=25> */
.L_x_6443:
[----:B------:R-:W-:Y:S05]  /*7500*/  BSYNC.RECONVERGENT B3 ;  /* 0x0000000000037941 */ /* 0x000fea0003800200 */
.L_x_6442:
[----:B------:R-:W-:Y:S01]  /*7510*/  F2FP.BF16.F32.PACK_AB R8, RZ, R8 ;  /* 0x00000008ff08723e */ /* 0x000fe200000010ff */
[----:B------:R-:W-:-:S03]  /*7520*/  FADD.FTZ R145, R145, R6 ;  /* 0x0000000691917221 */ /* 0x000fc60000010000 */
[----:B------:R-:W-:-:S07]  /*7530*/  PRMT R182, R182, 0x5410, R8 ;  /* 0x00005410b6b67816 */ /* 0x000fce0000000008 */
.L_x_6441:
[----:B------:R-:W-:Y:S05]  /*7540*/  BSYNC.RECONVERGENT B2 ;  /* 0x0000000000027941 */ /* 0x000fea0003800200 */
.L_x_6440:
        /* <DEDUP_REMOVED lines=24> */
.L_x_6447:
[----:B------:R-:W-:Y:S05]  /*76d0*/  BSYNC.RECONVERGENT B3 ;  /* 0x0000000000037941 */ /* 0x000fea0003800200 */
.L_x_6446:
[----:B------:R-:W-:Y:S01]  /*76e0*/  F2FP.BF16.F32.PACK_AB R8, RZ, R8 ;  /* 0x00000008ff08723e */ /* 0x000fe200000010ff */
[----:B------:R-:W-:-:S03]  /*76f0*/  FADD.FTZ R146, R146, R7 ;  /* 0x0000000792927221 */ /* 0x000fc60000010000 */
[----:B------:R-:W-:-:S07]  /*7700*/  PRMT R183, R8, 0x7610, R183 ;  /* 0x0000761008b77816 */ /* 0x000fce00000000b7 */
.L_x_6445:
[----:B------:R-:W-:Y:S05]  /*7710*/  BSYNC.RECONVERGENT B2 ;  /* 0x0000000000027941 */ /* 0x000fea0003800200 */
.L_x_6444:
        /* <DEDUP_REMOVED lines=19> */
.L_x_6390:
[----:B------:R-:W-:Y:S05]  /*7850*/  BSYNC.RECONVERGENT B1 ;  /* 0x0000000000017941 */ /* 0x000fea0003800200 */
.L_x_6373:
        /* <DEDUP_REMOVED lines=9> */
.L_x_6370:
[----:B------:R-:W-:Y:S05]  /*78f0*/  BSYNC.RECONVERGENT B0 ;  /* 0x0000000000007941 */ /* 0x000fea0003800200 */
.L_x_6369:
[----:B------:R-:W-:Y:S04]  /*7900*/  BSSY.RECONVERGENT B0, `(.L_x_6448) ;  /* 0x00002ba000007945 */ /* 0x000fe80003800200 */
[----:B------:R-:W-:Y:S05]  /*7910*/  @!P4 BRA `(.L_x_6449) ;  /* 0x0000002800e0c947 */ /* 0x000fea0003800000 */
[----:B------:R-:W-:Y:S04]  /*7920*/  BSSY.RECONVERGENT B1, `(.L_x_6450) ;  /* 0x0000005000017945 */ /* 0x000fe80003800200 */
[----:B------:R-:W-:Y:S05]  /*7930*/  @!P2 BRA `(.L_x_6451) ;  /* 0x00000000000ca947 */ /* 0x000fea0003800000 */
[----:B0-2---:R-:W0:Y:S02]  /*7940*/  LDC.64 R6, c[0x0][0x390] ;  /* 0x0000e400ff067b82 */ /* 0x005e240000000a00 */
[----:B0-----:R-:W-:-:S05]  /*7950*/  IMAD.WIDE.U32 R6, R185, 0x10, R6 ;  /* 0x00000010b9067825 */ /* 0x001fca00078e0006 */
[----:B-----5:R1:W5:Y:S02]  /*7960*/  LDG.E.128 R176, desc[UR6][R6.64] ;  /* 0x0000000606b07981 */ /* 0x020364000c1e1d00 */
.L_x_6451:
[----:B------:R-:W-:Y:S05]  /*7970*/  BSYNC.RECONVERGENT B1 ;  /* 0x0000000000017941 */ /* 0x000fea0003800200 */
.L_x_6450:
        /* <DEDUP_REMOVED lines=8> */
[-CC-:B012---:R-:W-:Y:S01]  /*7a00*/  @P1 FFMA.FTZ R6, R224, R10.reuse, R189.reuse ;  /* 0x0000000ae0061223 */ /* 0x187fe200000100bd */
[-CC-:B------:R-:W-:Y:S01]  /*7a10*/  @P1 FFMA.FTZ R173, R229, R10.reuse, R189.reuse ;  /* 0x0000000ae5ad1223 */ /* 0x180fe200000100bd */
[-CC-:B------:R-:W-:Y:S01]  /*7a20*/  @P1 FFMA.FTZ R7, R223, R10.reuse, R189.reuse ;  /* 0x0000000adf071223 */ /* 0x180fe200000100bd */
[-CC-:B------:R-:W-:Y:S01]  /*7a30*/  @P1 FFMA.FTZ R9, R225, R10.reuse, R189.reuse ;  /* 0x0000000ae1091223 */ /* 0x180fe200000100bd */
[-CC-:B------:R-:W-:Y:S01]  /*7a40*/  @P1 FFMA.FTZ R8, R226, R10.reuse, R189.reuse ;  /* 0x0000000ae2081223 */ /* 0x180fe200000100bd */
[-CC-:B------:R-:W-:Y:S01]  /*7a50*/  @P1 FFMA.FTZ R11, R227, R10.reuse, R189.reuse ;  /* 0x0000000ae30b1223 */ /* 0x180fe200000100bd */
[----:B------:R-:W-:Y:S01]  /*7a60*/  @P1 FADD.FTZ R6, R231, -R6 ;  /* 0x80000006e7061221 */ /* 0x000fe20000010000 */
[-CC-:B------:R-:W-:Y:S01]  /*7a70*/  @P1 FFMA.FTZ R96, R228, R10.reuse, R189.reuse ;  /* 0x0000000ae4601223 */ /* 0x180fe200000100bd */
[----:B------:R-:W-:Y:S01]  /*7a80*/  @P1 FFMA.FTZ R10, R238, R10, R189 ;  /* 0x0000000aee0a1223 */ /* 0x000fe200000100bd */
[----:B-----5:R-:W-:Y:S01]  /*7a90*/  MOV R97, R29 ;  /* 0x0000001d00617202 */ /* 0x020fe20000000f00 */
[----:B------:R-:W-:Y:S01]  /*7aa0*/  @P1 FADD.FTZ R173, R236, -R173 ;  /* 0x800000adecad1221 */ /* 0x000fe20000010000 */
[----:B------:R-:W-:Y:S01]  /*7ab0*/  @P1 FFMA.FTZ R97, R12, R6, R29 ;  /* 0x000000060c611223 */ /* 0x000fe2000001001d */
        /* <DEDUP_REMOVED lines=33> */
.L_x_6456:
[----:B------:R-:W-:Y:S05]  /*7cd0*/  BSYNC.RECONVERGENT B2 ;  /* 0x0000000000027941 */ /* 0x000fea0003800200 */
.L_x_6455:
        /* <DEDUP_REMOVED lines=14> */
.L_x_6458:
[----:B------:R-:W-:Y:S05]  /*7dc0*/  BSYNC.RECONVERGENT B2 ;  /* 0x0000000000027941 */ /* 0x000fea0003800200 */
.L_x_6457:
        /* <DEDUP_REMOVED lines=13> */
.L_x_6460:
[----:B------:R-:W-:Y:S05]  /*7ea0*/  BSYNC.RECONVERGENT B2 ;  /* 0x0000000000027941 */ /* 0x000fea0003800200 */
.L_x_6459:
        /* <DEDUP_REMOVED lines=14> */
.L_x_6462:
[----:B------:R-:W-:Y:S05]  /*7f90*/  BSYNC.RECONVERGENT B2 ;  /* 0x0000000000027941 */ /* 0x000fea0003800200 */
.L_x_6461:
        /* <DEDUP_REMOVED lines=13> */
.L_x_6464:
[----:B------:R-:W-:Y:S05]  /*8070*/  BSYNC.RECONVERGENT B2 ;  /* 0x0000000000027941 */ /* 0x000fea0003800200 */
.L_x_6463:
        /* <DEDUP_REMOVED lines=14> */
.L_x_6466:
[----:B------:R-:W-:Y:S05]  /*8160*/  BSYNC.RECONVERGENT B2 ;  /* 0x0000000000027941 */ /* 0x000fea0003800200 */
.L_x_6465:
        /* <DEDUP_REMOVED lines=13> */
.L_x_6468:
[----:B------:R-:W-:Y:S05]  /*8240*/  BSYNC.RECONVERGENT B2 ;  /* 0x0000000000027941 */ /* 0x000fea0003800200 */
.L_x_6467:
        /* <DEDUP_REMOVED lines=15> */
.L_x_6454:
[----:B------:R-:W-:Y:S04]  /*8340*/  BSSY.RECONVERGENT B2, `(.L_x_6470) ;  /* 0x0000011000027945 */ /* 0x000fe80003800200 */
[----:B------:R-:W-:Y:S05]  /*8350*/  @!P2 BRA `(.L_x_6471) ;  /* 0x00000000003ca947 */ /* 0x000fea0003800000 */
[----:B012---:R-:W-:Y:S01]  /*8360*/  @P1 FFMA.FTZ R7, R223, R10, R189 ;  /* 0x0000000adf071223 */ /* 0x007fe200000100bd */
        /* <DEDUP_REMOVED lines=14> */
.L_x_6471:
[----:B------:R-:W-:Y:S05]  /*8450*/  BSYNC.RECONVERGENT B2 ;  /* 0x0000000000027941 */ /* 0x000fea0003800200 */
.L_x_6470:
[----:B------:R-:W-:Y:S04]  /*8460*/  BSSY.RECONVERGENT B2, `(.L_x_6472) ;  /* 0x0000012000027945 */ /* 0x000fe80003800200 */
[----:B------:R-:W-:Y:S05]  /*8470*/  @!P2 BRA `(.L_x_6473) ;  /* 0x000000000040a947 */ /* 0x000fea0003800000 */
[----:B0-2---:R-:W-:Y:S01]  /*8480*/  @P1 FFMA.FTZ R8, R224, R10, R189 ;  /* 0x0000000ae0081223 */ /* 0x005fe200000100bd */
[----:B-----5:R-:W-:Y:S02]  /*8490*/  LOP3.LUT P0, RZ, R208, 0xff00, RZ, 0xc0, !PT ;  /* 0x0000ff00d0ff7812 */ /* 0x020fe4000780c0ff */
[----:B-1----:R-:W-:Y:S01]  /*84a0*/  MOV R6, R29 ;  /* 0x0000001d00067202 */ /* 0x002fe20000000f00 */
        /* <DEDUP_REMOVED lines=13> */
.L_x_6473:
[----:B------:R-:W-:Y:S05]  /*8580*/  BSYNC.RECONVERGENT B2 ;  /* 0x0000000000027941 */ /* 0x000fea0003800200 */
.L_x_6472:
        /* <DEDUP_REMOVED lines=17> */
.L_x_6475:
[----:B------:R-:W-:Y:S05]  /*86a0*/  BSYNC.RECONVERGENT B2 ;  /* 0x0000000000027941 */ /* 0x000fea0003800200 */
.L_x_6474:
        /* <DEDUP_REMOVED lines=18> */
.L_x_6477:
[----:B------:R-:W-:Y:S05]  /*87d0*/  BSYNC.RECONVERGENT B2 ;  /* 0x0000000000027941 */ /* 0x000fea0003800200 */
.L_x_6476:
        /* <DEDUP_REMOVED lines=17> */
.L_x_6479:
[----:B------:R-:W-:Y:S05]  /*88f0*/  BSYNC.RECONVERGENT B2 ;  /* 0x0000000000027941 */ /* 0x000fea0003800200 */
.L_x_6478:
        /* <DEDUP_REMOVED lines=18> */
.L_x_6481:
[----:B------:R-:W-:Y:S05]  /*8a20*/  BSYNC.RECONVERGENT B2 ;  /* 0x0000000000027941 */ /* 0x000fea0003800200 */
.L_x_6480:
        /* <DEDUP_REMOVED lines=17> */
.L_x_6483:
[----:B------:R-:W-:Y:S05]  /*8b40*/  BSYNC.RECONVERGENT B2 ;  /* 0x0000000000027941 */ /* 0x000fea0003800200 */
.L_x_6482:
[----:B------:R-:W-:Y:S05]  /*8b50*/  @!P2 BRA `(.L_x_6469) ;  /* 0x000000180030a947 */ /* 0x000fea0003800000 */
[----:B------:R-:W-:Y:S01]  /*8b60*/  @P1 FFMA.FTZ R10, R238, R10, R189 ;  /* 0x0000000aee0a1223 */ /* 0x000fe200000100bd */
[----:B-----5:R-:W-:Y:S02]  /*8b70*/  ISETP.GE.U32.AND P0, PT, R208, RZ, PT ;  /* 0x000000ffd000720c */ /* 0x020fe40003f06070 */
[----:B012---:R-:W-:Y:S01]  /*8b80*/  MOV R6, R27 ;  /* 0x0000001b00067202 */ /* 0x007fe20000000f00 */
        /* <DEDUP_REMOVED lines=15> */
.L_x_6453:
[----:B------:R-:W-:-:S04]  /*8c80*/  UISETP.NE.U32.AND UP0, UPT, UR20, URZ, UPT ;  /* 0x000000ff1400728c */ /* 0x000fc8000bf05070 */
[----:B------:R-:W-:-:S06]  /*8c90*/  UISETP.NE.AND.EX UP0, UPT, UR21, URZ, UPT, UP0 ;  /* 0x000000ff1500728c */ /* 0x000fcc000bf05300 */
[----:B------:R-:W-:-:S13]  /*8ca0*/  PLOP3.LUT P3, PT, PT, PT, UP0, 0x80, 0x8 ;  /* 0x000000000008781c */ /* 0x000fda0003f6f008 */
[----:B------:R-:W-:Y:S05]  /*8cb0*/  @!P3 BRA `(.L_x_6484) ;  /* 0x000000080054b947 */ /* 0x000fea0003800000 */
[----:B------:R-:W-:Y:S01]  /*8cc0*/  ISETP.GT.AND P0, PT, R11, RZ, PT ;  /* 0x000000ff0b00720c */ /* 0x000fe20003f04270 */
        /* <DEDUP_REMOVED lines=45> */
.L_x_6486:
[----:B------:R-:W-:Y:S05]  /*8fa0*/  BSYNC.RECONVERGENT B2 ;  /* 0x0000000000027941 */ /* 0x000fea0003800200 */
.L_x_6485:
        /* <DEDUP_REMOVED lines=14> */
.L_x_6488:
[----:B------:R-:W-:Y:S05]  /*9090*/  BSYNC.RECONVERGENT B2 ;  /* 0x0000000000027941 */ /* 0x000fea0003800200 */
.L_x_6487:
        /* <DEDUP_REMOVED lines=13> */
.L_x_6490:
[----:B------:R-:W-:Y:S05]  /*9170*/  BSYNC.RECONVERGENT B2 ;  /* 0x0000000000027941 */ /* 0x000fea0003800200 */
.L_x_6489:
        /* <DEDUP_REMOVED lines=14> */
.L_x_6492:
[----:B------:R-:W-:Y:S05]  /*9260*/  BSYNC.RECONVERGENT B2 ;  /* 0x0000000000027941 */ /* 0x000fea0003800200 */
.L_x_6491:
        /* <DEDUP_REMOVED lines=13> */
.L_x_6494:
[----:B------:R-:W-:Y:S05]  /*9340*/  BSYNC.RECONVERGENT B2 ;  /* 0x0000000000027941 */ /* 0x000fea0003800200 */
.L_x_6493:
        /* <DEDUP_REMOVED lines=14> */
.L_x_6496:
[----:B------:R-:W-:Y:S05]  /*9430*/  BSYNC.RECONVERGENT B2 ;  /* 0x0000000000027941 */ /* 0x000fea0003800200 */
.L_x_6495:
        /* <DEDUP_REMOVED lines=13> */
.L_x_6498:
[----:B------:R-:W-:Y:S05]  /*9510*/  BSYNC.RECONVERGENT B2 ;  /* 0x0000000000027941 */ /* 0x000fea0003800200 */
.L_x_6497:
        /* <DEDUP_REMOVED lines=15> */
.L_x_6484:
[----:B------:R-:W-:Y:S04]  /*9610*/  BSSY.RECONVERGENT B2, `(.L_x_6499) ;  /* 0x000001c000027945 */ /* 0x000fe80003800200 */
[----:B------:R-:W-:Y:S05]  /*9620*/  @!P2 BRA `(.L_x_6500) ;  /* 0x000000000068a947 */ /* 0x000fea0003800000 */
[----:B012---:R-:W-:Y:S01]  /*9630*/  FFMA.FTZ R7, R223, R10, R189 ;  /* 0x0000000adf077223 */ /* 0x007fe200000100bd */
        /* <DEDUP_REMOVED lines=21> */
.L_x_6502:
[----:B------:R-:W-:Y:S05]  /*9790*/  BSYNC.RECONVERGENT B3 ;  /* 0x0000000000037941 */ /* 0x000fea0003800200 */
.L_x_6501:
[----:B------:R-:W-:Y:S01]  /*97a0*/  F2FP.BF16.F32.PACK_AB R8, RZ, R8 ;  /* 0x00000008ff08723e */ /* 0x000fe200000010ff */
[----:B------:R-:W-:-:S03]  /*97b0*/  FADD.FTZ R148, R148, R7 ;  /* 0x0000000794947221 */ /* 0x000fc60000010000 */
[----:B------:R-:W-:-:S07]  /*97c0*/  PRMT R180, R8, 0x7610, R180 ;  /* 0x0000761008b47816 */ /* 0x000fce00000000b4 */
.L_x_6500:
[----:B------:R-:W-:Y:S05]  /*97d0*/  BSYNC.RECONVERGENT B2 ;  /* 0x0000000000027941 */ /* 0x000fea0003800200 */
.L_x_6499:
        /* <DEDUP_REMOVED lines=25> */
.L_x_6506:
[----:B------:R-:W-:Y:S05]  /*9970*/  BSYNC.RECONVERGENT B3 ;  /* 0x0000000000037941 */ /* 0x000fea0003800200 */
.L_x_6505:
[----:B------:R-:W-:Y:S01]  /*9980*/  F2FP.BF16.F32.PACK_AB R8, RZ, R8 ;  /* 0x00000008ff08723e */ /* 0x000fe200000010ff */
[----:B------:R-:W-:-:S03]  /*9990*/  FADD.FTZ R149, R149, R6 ;  /* 0x0000000695957221 */ /* 0x000fc60000010000 */
[----:B------:R-:W-:-:S07]  /*99a0*/  PRMT R180, R180, 0x5410, R8 ;  /* 0x00005410b4b47816 */ /* 0x000fce0000000008 */
.L_x_6504:
[----:B------:R-:W-:Y:S05]  /*99b0*/  BSYNC.RECONVERGENT B2 ;  /* 0x0000000000027941 */ /* 0x000fea0003800200 */
.L_x_6503:
        /* <DEDUP_REMOVED lines=24> */
.L_x_6510:
[----:B------:R-:W-:Y:S05]  /*9b40*/  BSYNC.RECONVERGENT B3 ;  /* 0x0000000000037941 */ /* 0x000fea0003800200 */
.L_x_6509:
[----:B------:R-:W-:Y:S01]  /*9b50*/  F2FP.BF16.F32.PACK_AB R8, RZ, R8 ;  /* 0x00000008ff08723e */ /* 0x000fe200000010ff */
[----:B------:R-:W-:-:S03]  /*9b60*/  FADD.FTZ R150, R150, R7 ;  /* 0x0000000796967221 */ /* 0x000fc60000010000 */
[----:B------:R-:W-:-:S07]  /*9b70*/  PRMT R181, R8, 0x7610, R181 ;  /* 0x0000761008b57816 */ /* 0x000fce00000000b5 */
.L_x_6508:
[----:B------:R-:W-:Y:S05]  /*9b80*/  BSYNC.RECONVERGENT B2 ;  /* 0x0000000000027941 */ /* 0x000fea0003800200 */
.L_x_6507:
        /* <DEDUP_REMOVED lines=25> */
.L_x_6514:
[----:B------:R-:W-:Y:S05]  /*9d20*/  BSYNC.RECONVERGENT B3 ;  /* 0x0000000000037941 */ /* 0x000fea0003800200 */
.L_x_6513:
[----:B------:R-:W-:Y:S01]  /*9d30*/  F2FP.BF16.F32.PACK_AB R8, RZ, R8 ;  /* 0x00000008ff08723e */ /* 0x000fe200000010ff */
[----:B------:R-:W-:-:S03]  /*9d40*/  FADD.FTZ R151, R151, R6 ;  /* 0x0000000697977221 */ /* 0x000fc60000010000 */
[----:B------:R-:W-:-:S07]  /*9d50*/  PRMT R181, R181, 0x5410, R8 ;  /* 0x00005410b5b57816 */ /* 0x000fce0000000008 */
.L_x_6512:
[----:B------:R-:W-:Y:S05]  /*9d60*/  BSYNC.RECONVERGENT B2 ;  /* 0x0000000000027941 */ /* 0x000fea0003800200 */
.L_x_6511:
        /* <DEDUP_REMOVED lines=24> */
.L_x_6518:
[----:B------:R-:W-:Y:S05]  /*9ef0*/  BSYNC.RECONVERGENT B3 ;  /* 0x0000000000037941 */ /* 0x000fea0003800200 */
.L_x_6517:
[----:B------:R-:W-:Y:S01]  /*9f00*/  F2FP.BF16.F32.PACK_AB R8, RZ, R8 ;  /* 0x00000008ff08723e */ /* 0x000fe200000010ff */
[----:B------:R-:W-:-:S03]  /*9f10*/  FADD.FTZ R152, R152, R7 ;  /* 0x0000000798987221 */ /* 0x000fc60000010000 */
[----:B------:R-:W-:-:S07]  /*9f20*/  PRMT R182, R8, 0x7610, R182 ;  /* 0x0000761008b67816 */ /* 0x000fce00000000b6 */
.L_x_6516:
[----:B------:R-:W-:Y:S05]  /*9f30*/  BSYNC.RECONVERGENT B2 ;  /* 0x0000000000027941 */ /* 0x000fea0003800200 */
.L_x_6515:
        /* <DEDUP_REMOVED lines=25> */
.L_x_6522:
[----:B------:R-:W-:Y:S05]  /*a0d0*/  BSYNC.RECONVERGENT B3 ;  /* 0x0000000000037941 */ /* 0x000fea0003800200 */
.L_x_6521:
[----:B------:R-:W-:Y:S01]  /*a0e0*/  F2FP.BF16.F32.PACK_AB R8, RZ, R8 ;  /* 0x00000008ff08723e */ /* 0x000fe200000010ff */
[----:B------:R-:W-:-:S03]  /*a0f0*/  FADD.FTZ R153, R153, R6 ;  /* 0x0000000699997221 */ /* 0x000fc60000010000 */
[----:B------:R-:W-:-:S07]  /*a100*/  PRMT R182, R182, 0x5410, R8 ;  /* 0x00005410b6b67816 */ /* 0x000fce0000000008 */
.L_x_6520:
[----:B------:R-:W-:Y:S05]  /*a110*/  BSYNC.RECONVERGENT B2 ;  /* 0x0000000000027941 */ /* 0x000fea0003800200 */
.L_x_6519:
        /* <DEDUP_REMOVED lines=24> */
.L_x_6526:
[----:B------:R-:W-:Y:S05]  /*a2a0*/  BSYNC.RECONVERGENT B3 ;  /* 0x0000000000037941 */ /* 0x000fea0003800200 */
.L_x_6525:
[----:B------:R-:W-:Y:S01]  /*a2b0*/  F2FP.BF16.F32.PACK_AB R8, RZ, R8 ;  /* 0x00000008ff08723e */ /* 0x000fe200000010ff */
[----:B------:R-:W-:-:S03]  /*a2c0*/  FADD.FTZ R154, R154, R7 ;  /* 0x000000079a9a7221 */ /* 0x000fc60000010000 */
[----:B------:R-:W-:-:S07]  /*a2d0*/  PRMT R183, R8, 0x7610, R183 ;  /* 0x0000761008b77816 */ /* 0x000fce00000000b7 */
.L_x_6524:
[----:B------:R-:W-:Y:S05]  /*a2e0*/  BSYNC.RECONVERGENT B2 ;  /* 0x0000000000027941 */ /* 0x000fea0003800200 */
.L_x_6523:
[----:B------:R-:W-:Y:S05]  /*a2f0*/  @!P2 BRA `(.L_x_6469) ;  /* 0x000000000048a947 */ /* 0x000fea0003800000 */
[----:B------:R-:W-:Y:S01]  /*a300*/  FFMA.FTZ R10, R238, R10, R189 ;  /* 0x0000000aee0a7223 */ /* 0x000fe200000100bd */
[----:B-----5:R-:W-:Y:S02]  /*a310*/  ISETP.GE.U32.AND P0, PT, R208, RZ, PT ;  /* 0x000000ffd000720c */ /* 0x020fe40003f06070 */
[----:B------:R-:W-:Y:S01]  /*a320*/  ISETP.GT.AND P1, PT, R11, RZ, PT ;  /* 0x000000ff0b00720c */ /* 0x000fe20003f24270 */
[----:B012---:R-:W-:Y:S01]  /*a330*/  FADD.FTZ R7, R237, -R10 ;  /* 0x8000000aed077221 */ /* 0x007fe20000010000 */
        /* <DEDUP_REMOVED lines=14> */
.L_x_6469:
[----:B------:R-:W-:Y:S05]  /*a420*/  BSYNC.RECONVERGENT B1 ;  /* 0x0000000000017941 */ /* 0x000fea0003800200 */
.L_x_6452:
[----:B0-2---:R-:W0:Y:S08]  /*a430*/  @P3 LDC.64 R8, c[0x0][0x478] ;  /* 0x00011e00ff083b82 */ /* 0x005e300000000a00 */
[----:B-1----:R-:W1:Y:S01]  /*a440*/  @P2 LDC.64 R6, c[0x0][0x468] ;  /* 0x00011a00ff062b82 */ /* 0x002e620000000a00 */
[----:B0-----:R-:W-:-:S05]  /*a450*/  @P3 IMAD.WIDE.U32 R8, R187, 0x20, R8 ;  /* 0x00000020bb083825 */ /* 0x001fca00078e0008 */
[----:B------:R3:W-:Y:S01]  /*a460*/  @P3 STG.E.128 desc[UR6][R8.64], R96 ;  /* 0x0000006008003986 */ /* 0x0007e2000c101d06 */
[----:B-1----:R-:W-:-:S03]  /*a470*/  @P2 IMAD.WIDE.U32 R6, R185, 0x10, R6 ;  /* 0x00000010b9062825 */ /* 0x002fc600078e0006 */
[----:B------:R3:W-:Y:S04]  /*a480*/  @P3 STG.E.128 desc[UR6][R8.64+0x10], R172 ;  /* 0x000010ac08003986 */ /* 0x0007e8000c101d06 */
[----:B------:R3:W-:Y:S02]  /*a490*/  @P2 STG.E.128 desc[UR6][R6.64], R180 ;  /* 0x000000b406002986 */ /* 0x0007e4000c101d06 */
.L_x_6449:
[----:B------:R-:W-:Y:S05]  /*a4a0*/  BSYNC.RECONVERGENT B0 ;  /* 0x0000000000007941 */ /* 0x000fea0003800200 */
.L_x_6448:
[----:B0-23--:R-:W0:Y:S02]  /*a4b0*/  LDC.64 R6, c[0x0][0x380] ;  /* 0x0000e000ff067b82 */ /* 0x00de240000000a00 */
[----:B0-----:R-:W-:-:S04]  /*a4c0*/  LEA R5, R6, R5, 0x2 ;  /* 0x0000000506057211 */ /* 0x001fc800078e10ff */
[----:B------:R-:W-:-:S13]  /*a4d0*/  ISETP.GE.AND P0, PT, R5, R7, PT ;  /* 0x000000070500720c */ /* 0x000fda0003f06270 */
[----:B------:R-:W-:Y:S05]  /*a4e0*/  @!P0 BRA `(.L_x_6527) ;  /* 0xffffff6000b88947 */ /* 0x000fea000383ffff */
.L_x_6280:
        /* <DEDUP_REMOVED lines=210> */
.L_x_6529:
[----:B------:R-:W-:Y:S05]  /*b210*/  BSYNC.RECONVERGENT B0 ;  /* 0x0000000000007941 */ /* 0x000fea0003800200 */
.L_x_6528:
        /* <DEDUP_REMOVED lines=18> */
.L_x_6531:
[----:B------:R-:W-:Y:S05]  /*b340*/  BSYNC.RECONVERGENT B0 ;  /* 0x0000000000007941 */ /* 0x000fea0003800200 */
.L_x_6530:
        /* <DEDUP_REMOVED lines=18> */
.L_x_6533:
[----:B------:R-:W-:Y:S05]  /*b470*/  BSYNC.RECONVERGENT B0 ;  /* 0x0000000000007941 */ /* 0x000fea0003800200 */
.L_x_6532:
        /* <DEDUP_REMOVED lines=18> */
.L_x_6535:
[----:B------:R-:W-:Y:S05]  /*b5a0*/  BSYNC.RECONVERGENT B0 ;  /* 0x0000000000007941 */ /* 0x000fea0003800200 */
.L_x_6534:
        /* <DEDUP_REMOVED lines=18> */
.L_x_6537:
[----:B------:R-:W-:Y:S05]  /*b6d0*/  BSYNC.RECONVERGENT B0 ;  /* 0x0000000000007941 */ /* 0x000fea0003800200 */
.L_x_6536:
        /* <DEDUP_REMOVED lines=11> */
.L_x_6289:
[----:B-1----:R-:W-:Y:S01]  /*b790*/  HFMA2 R191, -RZ, RZ, 0, 5.9604644775390625e-08 ;  /* 0x00000001ffbf7431 */ /* 0x002fe200000001ff */
[----:B------:R-:W-:Y:S01]  /*b7a0*/  BSSY B0, `(.L_x_6538) ;  /* 0x0000007000007945 */ /* 0x000fe20003800000 */
[----:B------:R-:W-:Y:S02]  /*b7b0*/  MOV R192, R241 ;  /* 0x000000f100c07202 */ /* 0x000fe40000000f00 */
[----:B------:R-:W-:Y:S02]  /*b7c0*/  MOV R194, 0x1f ;  /* 0x0000001f00c27802 */ /* 0x000fe40000000f00 */
[----:B------:R-:W-:-:S07]  /*b7d0*/  MOV R189, 0xffffffff ;  /* 0xffffffff00bd7802 */ /* 0x000fce0000000f00 */
[----:B0----5:R-:W-:Y:S05]  /*b7e0*/  WARPSYNC.COLLECTIVE R189, `(.L_x_6539) ;  /* 0x00000000bd087348 */ /* 0x021fea0003c00000 */
[----:B------:R1:W2:Y:S02]  /*b7f0*/  SHFL.BFLY P0, R190, R192, R191, R194 ;  /* 0x0c0000bfc0be7389 */ /* 0x0002a400000000c2 */
[----:B012--5:R-:W-:Y:S05]  /*b800*/  ENDCOLLECTIVE ;  /* 0x000000000000791b */ /* 0x027fea0003800000 */
.L_x_6539:
[----:B------:R-:W-:Y:S05]  /*b810*/  BSYNC B0 ;  /* 0x0000000000007941 */ /* 0x000fea0003800000 */
.L_x_6538:
        /* <DEDUP_REMOVED lines=8> */
.L_x_6540:
[----:B------:R-:W-:Y:S01]  /*b8a0*/  FADD.FTZ R6, R6, R241 ;  /* 0x000000f106067221 */ /* 0x000fe20000010000 */
[----:B------:R-:W-:-:S04]  /*b8b0*/  HFMA2 R191, -RZ, RZ, 0, 1.1920928955078125e-07 ;  /* 0x00000002ffbf7431 */ /* 0x000fc800000001ff */
[----:B------:R-:W-:Y:S02]  /*b8c0*/  MOV R192, R6 ;  /* 0x0000000600c07202 */ /* 0x000fe40000000f00 */
[----:B------:R-:W-:-:S07]  /*b8d0*/  MOV R7, R190 ;  /* 0x000000be00077202 */ /* 0x000fce0000000f00 */
[----:B------:R-:W-:Y:S05]  /*b8e0*/  WARPSYNC.COLLECTIVE R189, `(.L_x_6541) ;  /* 0x00000000bd087348 */ /* 0x000fea0003c00000 */
[----:B------:R0:W1:Y:S02]  /*b8f0*/  SHFL.BFLY P0, R190, R192, R191, R194 ;  /* 0x0c0000bfc0be7389 */ /* 0x00006400000000c2 */
[----:B01----:R-:W-:Y:S05]  /*b900*/  ENDCOLLECTIVE ;  /* 0x000000000000791b */ /* 0x003fea0003800000 */
.L_x_6541:
[----:B------:R-:W-:-:S05]  /*b910*/  FADD.FTZ R7, R7, R240 ;  /* 0x000000f007077221 */ /* 0x000fca0000010000 */
[----:B------:R-:W-:Y:S02]  /*b920*/  MOV R192, R7 ;  /* 0x0000000700c07202 */ /* 0x000fe40000000f00 */
[----:B------:R-:W-:-:S07]  /*b930*/  MOV R9, R190 ;  /* 0x000000be00097202 */ /* 0x000fce0000000f00 */
[----:B------:R-:W-:Y:S05]  /*b940*/  WARPSYNC.COLLECTIVE R189, `(.L_x_6542) ;  /* 0x00000000bd087348 */ /* 0x000fea0003c00000 */
[----:B------:R0:W1:Y:S02]  /*b950*/  SHFL.BFLY P0, R190, R192, R191, R194 ;  /* 0x0c0000bfc0be7389 */ /* 0x00006400000000c2 */
[----:B01----:R-:W-:Y:S05]  /*b960*/  ENDCOLLECTIVE ;  /* 0x000000000000791b */ /* 0x003fea0003800000 */
.L_x_6542:
[----:B------:R-:W-:Y:S01]  /*b970*/  FADD.FTZ R9, R6, R9 ;  /* 0x0000000906097221 */ /* 0x000fe20000010000 */
[----:B------:R-:W-:-:S04]  /*b980*/  HFMA2 R191, -RZ, RZ, 0, 2.384185791015625e-07 ;  /* 0x00000004ffbf7431 */ /* 0x000fc800000001ff */
[----:B------:R-:W-:Y:S02]  /*b990*/  MOV R192, R9 ;  /* 0x0000000900c07202 */ /* 0x000fe40000000f00 */
[----:B------:R-:W-:-:S07]  /*b9a0*/  MOV R184, R190 ;  /* 0x000000be00b87202 */ /* 0x000fce0000000f00 */
[----:B------:R-:W-:Y:S05]  /*b9b0*/  WARPSYNC.COLLECTIVE R189, `(.L_x_6543) ;  /* 0x00000000bd087348 */ /* 0x000fea0003c00000 */
[----:B------:R0:W1:Y:S02]  /*b9c0*/  SHFL.BFLY P0, R190, R192, R191, R194 ;  /* 0x0c0000bfc0be7389 */ /* 0x00006400000000c2 */
[----:B01----:R-:W-:Y:S05]  /*b9d0*/  ENDCOLLECTIVE ;  /* 0x000000000000791b */ /* 0x003fea0003800000 */
.L_x_6543:
[----:B------:R-:W-:-:S05]  /*b9e0*/  FADD.FTZ R184, R7, R184 ;  /* 0x000000b807b87221 */ /* 0x000fca0000010000 */
[----:B------:R-:W-:Y:S02]  /*b9f0*/  MOV R192, R184 ;  /* 0x000000b800c07202 */ /* 0x000fe40000000f00 */
[----:B------:R-:W-:-:S07]  /*ba00*/  MOV R186, R190 ;  /* 0x000000be00ba7202 */ /* 0x000fce0000000f00 */
[----:B------:R-:W-:Y:S05]  /*ba10*/  WARPSYNC.COLLECTIVE R189, `(.L_x_6544) ;  /* 0x00000000bd087348 */ /* 0x000fea0003c00000 */
[----:B------:R0:W1:Y:S02]  /*ba20*/  SHFL.BFLY P0, R190, R192, R191, R194 ;  /* 0x0c0000bfc0be7389 */ /* 0x00006400000000c2 */
[----:B01----:R-:W-:Y:S05]  /*ba30*/  ENDCOLLECTIVE ;  /* 0x000000000000791b */ /* 0x003fea0003800000 */
.L_x_6544:
[----:B------:R-:W-:Y:S01]  /*ba40*/  FADD.FTZ R186, R9, R186 ;  /* 0x000000ba09ba7221 */ /* 0x000fe20000010000 */
[----:B------:R-:W-:-:S04]  /*ba50*/  HFMA2 R191, -RZ, RZ, 0, 4.76837158203125e-07 ;  /* 0x00000008ffbf7431 */ /* 0x000fc800000001ff */
[----:B------:R-:W-:Y:S02]  /*ba60*/  MOV R192, R186 ;  /* 0x000000ba00c07202 */ /* 0x000fe40000000f00 */
[----:B------:R-:W-:-:S07]  /*ba70*/  MOV R185, R190 ;  /* 0x000000be00b97202 */ /* 0x000fce0000000f00 */
[----:B------:R-:W-:Y:S05]  /*ba80*/  WARPSYNC.COLLECTIVE R189, `(.L_x_6545) ;  /* 0x00000000bd087348 */ /* 0x000fea0003c00000 */
[----:B------:R0:W1:Y:S02]  /*ba90*/  SHFL.BFLY P0, R190, R192, R191, R194 ;  /* 0x0c0000bfc0be7389 */ /* 0x00006400000000c2 */
[----:B01----:R-:W-:Y:S05]  /*baa0*/  ENDCOLLECTIVE ;  /* 0x000000000000791b */ /* 0x003fea0003800000 */
.L_x_6545:
[----:B------:R-:W-:-:S05]  /*bab0*/  FADD.FTZ R185, R184, R185 ;  /* 0x000000b9b8b97221 */ /* 0x000fca0000010000 */
[----:B------:R-:W-:Y:S02]  /*bac0*/  MOV R192, R185 ;  /* 0x000000b900c07202 */ /* 0x000fe40000000f00 */
[----:B------:R-:W-:-:S07]  /*bad0*/  MOV R187, R190 ;  /* 0x000000be00bb7202 */ /* 0x000fce0000000f00 */
[----:B------:R-:W-:Y:S05]  /*bae0*/  WARPSYNC.COLLECTIVE R189, `(.L_x_6546) ;  /* 0x00000000bd087348 */ /* 0x000fea0003c00000 */
[----:B------:R0:W1:Y:S02]  /*baf0*/  SHFL.BFLY P0, R190, R192, R191, R194 ;  /* 0x0c0000bfc0be7389 */ /* 0x00006400000000c2 */
[----:B01----:R-:W-:Y:S05]  /*bb00*/  ENDCOLLECTIVE ;  /* 0x000000000000791b */ /* 0x003fea0003800000 */
.L_x_6546:
[----:B------:R-:W-:Y:S01]  /*bb10*/  FADD.FTZ R187, R186, R187 ;  /* 0x000000bbbabb7221 */ /* 0x000fe20000010000 */
[----:B------:R-:W-:-:S04]  /*bb20*/  HFMA2 R191, -RZ, RZ, 0, 9.5367431640625e-07 ;  /* 0x00000010ffbf7431 */ /* 0x000fc800000001ff */
[----:B------:R-:W-:Y:S02]  /*bb30*/  MOV R192, R187 ;  /* 0x000000bb00c07202 */ /* 0x000fe40000000f00 */
[----:B------:R-:W-:-:S07]  /*bb40*/  MOV R188, R190 ;  /* 0x000000be00bc7202 */ /* 0x000fce0000000f00 */
[----:B------:R-:W-:Y:S05]  /*bb50*/  WARPSYNC.COLLECTIVE R189, `(.L_x_6547) ;  /* 0x00000000bd087348 */ /* 0x000fea0003c00000 */
[----:B------:R0:W1:Y:S02]  /*bb60*/  SHFL.BFLY P0, R190, R192, R191, R194 ;  /* 0x0c0000bfc0be7389 */ /* 0x00006400000000c2 */
[----:B01----:R-:W-:Y:S05]  /*bb70*/  ENDCOLLECTIVE ;  /* 0x000000000000791b */ /* 0x003fea0003800000 */
.L_x_6547:
[----:B------:R-:W-:-:S05]  /*bb80*/  FADD.FTZ R188, R185, R188 ;  /* 0x000000bcb9bc7221 */ /* 0x000fca0000010000 */
[----:B------:R-:W-:Y:S02]  /*bb90*/  MOV R192, R188 ;  /* 0x000000bc00c07202 */ /* 0x000fe40000000f00 */
[----:B------:R-:W-:-:S07]  /*bba0*/  MOV R6, R190 ;  /* 0x000000be00067202 */ /* 0x000fce0000000f00 */
[----:B------:R-:W-:Y:S05]  /*bbb0*/  WARPSYNC.COLLECTIVE R189, `(.L_x_6548) ;  /* 0x00000000bd087348 */ /* 0x000fea0003c00000 */
[----:B------:R0:W1:Y:S02]  /*bbc0*/  SHFL.BFLY P0, R190, R192, R191, R194 ;  /* 0x0c0000bfc0be7389 */ /* 0x00006400000000c2 */
[----:B01----:R-:W-:Y:S05]  /*bbd0*/  ENDCOLLECTIVE ;  /* 0x000000000000791b */ /* 0x003fea0003800000 */
.L_x_6548:
[----:B------:R-:W-:Y:S01]  /*bbe0*/  MOV R7, R190 ;  /* 0x000000be00077202 */ /* 0x000fe20000000f00 */
[----:B------:R-:W-:Y:S06]  /*bbf0*/  BRA `(.L_x_6549) ;  /* 0xffffff6400147947 */ /* 0x000fec000383ffff */
.L_x_6550:
        /* <DEDUP_REMOVED lines=16> */
.L_x_14508:


//--------------------- .text._ZN10layer_norm22ln_bwd_finalize_kernelINS_22Kernel_traits_finalizeILj768Ef13__nv_bfloat16fS2_fjLb1ELj1024ELj4ENS_18Kernel_traits_baseILj768EfS2_fS2_fjLj1024EEEEELb1ELb1EEEvNS_9BwdParamsE --------------------------
	.section	.text._ZN10layer_norm22ln_bwd_finalize_kernelINS_22Kernel_traits_finalizeILj768Ef13__nv_bfloat16fS2_fjLb1ELj1024ELj4ENS_18Kernel_traits_baseILj768EfS2_fS2_fjLj1024EEEEELb1ELb1EEEvNS_9BwdParamsE,"ax",@progbits
	.align	128
        .global         _ZN10layer_norm22ln_bwd_finalize_kernelINS_22Kernel_traits_finalizeILj768Ef13__nv_bfloat16fS2_fjLb1ELj1024ELj4ENS_18Kernel_traits_baseILj768EfS2_fS2_fjLj1024EEEEELb1ELb1EEEvNS_9BwdParamsE
        .type           _ZN10layer_norm22ln_bwd_finalize_kernelINS_22Kernel_traits_finalizeILj768Ef13__nv_bfloat16fS2_fjLb1ELj1024ELj4ENS_18Kernel_traits_baseILj768EfS2_fS2_fjLj1024EEEEELb1ELb1EEEvNS_9BwdParamsE,@function
        .size           _ZN10layer_norm22ln_bwd_finalize_kernelINS_22Kernel_traits_finalizeILj768Ef13__nv_bfloat16fS2_fjLb1ELj1024ELj4ENS_18Kernel_traits_baseILj768EfS2_fS2_fjLj1024EEEEELb1ELb1EEEvNS_9BwdParamsE,(.L_x_14509 - _ZN10layer_norm22ln_bwd_finalize_kernelINS_22Kernel_traits_finalizeILj768Ef13__nv_bfloat16fS2_fjLb1ELj1024ELj4ENS_18Kernel_traits_baseILj768EfS2_fS2_fjLj1024EEEEELb1ELb1EEEvNS_9BwdParamsE)
        .other          _ZN10layer_norm22ln_bwd_finalize_kernelINS_22Kernel_traits_finalizeILj768Ef13__nv_bfloat16fS2_fjLb1ELj1024ELj4ENS_18Kernel_traits_baseILj768EfS2_fS2_fjLj1024EEEEELb1ELb1EEEvNS_9BwdParamsE,@"STO_CUDA_ENTRY STV_DEFAULT"
_ZN10layer_norm22ln_bwd_finalize_kernelINS_22Kernel_traits_finalizeILj768Ef13__nv_bfloat16fS2_fjLb1ELj1024ELj4ENS_18Kernel_traits_baseILj768EfS2_fS2_fjLj1024EEEEELb1ELb1EEEvNS_9BwdParamsE:
.text._ZN10layer_norm22ln_bwd_finalize_kernelINS_22Kernel_traits_finalizeILj768Ef13__nv_bfloat16fS2_fjLb1ELj1024ELj4ENS_18Kernel_traits_baseILj768EfS2_fS2_fjLj1024EEEEELb1ELb1EEEvNS_9BwdParamsE:
        /* <DEDUP_REMOVED lines=56> */
.L_x_6555:
        /* <DEDUP_REMOVED lines=87> */
.L_x_6554:
[----:B------:R-:W-:Y:S05]  /*08f0*/  BSYNC.RECONVERGENT B1 ;  /* 0x0000000000017941 */ /* 0x000fea0003800200 */
.L_x_6553:
        /* <DEDUP_REMOVED lines=51> */
.L_x_6557:
[----:B------:R-:W-:Y:S05]  /*0c30*/  BSYNC.RECONVERGENT B1 ;  /* 0x0000000000017941 */ /* 0x000fea0003800200 */
.L_x_6556:
        /* <DEDUP_REMOVED lines=30> */
.L_x_6559:
[----:B------:R-:W-:Y:S05]  /*0e20*/  BSYNC.RECONVERGENT B1 ;  /* 0x0000000000017941 */ /* 0x000fea0003800200 */
.L_x_6558:
        /* <DEDUP_REMOVED lines=15> */
.L_x_6552:
[----:B------:R-:W-:Y:S05]  /*0f20*/  BSYNC.RECONVERGENT B0 ;  /* 0x0000000000007941 */ /* 0x000fea0003800200 */
.L_x_6551:
        /* <DEDUP_REMOVED lines=72> */
.L_x_6560:
        /* <DEDUP_REMOVED lines=13> */
.L_x_14509:


//--------------------- .text._ZN10layer_norm13ln_bwd_kernelINS_13Kernel_traitsIf13__nv_bfloat16fS2_fjLj768ELj1ELj4ELj1ELj16ENS_18Kernel_traits_baseILj768EfS2_fS2_fjLj128EEEEELb1ELb1ELb1ELb1EEEvNS_9BwdParamsE --------------------------
	.section	.text._ZN10layer_norm13ln_bwd_kernelINS_13Kernel_traitsIf13__nv_bfloat16fS2_fjLj768ELj1ELj4ELj1ELj16ENS_18Kernel_traits_baseILj768EfS2_fS2_fjLj128EEEEELb1ELb1ELb1ELb1EEEvNS_9BwdParamsE,"ax",@progbits
	.align	128
        .global         _ZN10layer_norm13ln_bwd_kernelINS_13Kernel_traitsIf13__nv_bfloat16fS2_fjLj768ELj1ELj4ELj1ELj16ENS_18Kernel_traits_baseILj768EfS2_fS2_fjLj128EEEEELb1ELb1ELb1ELb1EEEvNS_9BwdParamsE
        .type           _ZN10layer_norm13ln_bwd_kernelINS_13Kernel_traitsIf13__nv_bfloat16fS2_fjLj768ELj1ELj4ELj1ELj16ENS_18Kernel_traits_baseILj768EfS2_fS2_fjLj128EEEEELb1ELb1ELb1ELb1EEEvNS_9BwdParamsE,@function
        .size           _ZN10layer_norm13ln_bwd_kernelINS_13Kernel_traitsIf13__nv_bfloat16fS2_fjLj768ELj1ELj4ELj1ELj16ENS_18Kernel_traits_baseILj768EfS2_fS2_fjLj128EEEEELb1ELb1ELb1ELb1EEEvNS_9BwdParamsE,(.L_x_14510 - _ZN10layer_norm13ln_bwd_kernelINS_13Kernel_traitsIf13__nv_bfloat16fS2_fjLj768ELj1ELj4ELj1ELj16ENS_18Kernel_traits_baseILj768EfS2_fS2_fjLj128EEEEELb1ELb1ELb1ELb1EEEvNS_9BwdParamsE)
        .other          _ZN10layer_norm13ln_bwd_kernelINS_13Kernel_traitsIf13__nv_bfloat16fS2_fjLj768ELj1ELj4ELj1ELj16ENS_18Kernel_traits_baseILj768EfS2_fS2_fjLj128EEEEELb1ELb1ELb1ELb1EEEvNS_9BwdParamsE,@"STO_CUDA_ENTRY STV_DEFAULT"
_ZN10layer_norm13ln_bwd_kernelINS_13Kernel_traitsIf13__nv_bfloat16fS2_fjLj768ELj1ELj4ELj1ELj16ENS_18Kernel_traits_baseILj768EfS2_fS2_fjLj128EEEEELb1ELb1ELb1ELb1EEEvNS_9BwdParamsE:
.text._ZN10layer_norm13ln_bwd_kernelINS_13Kernel_traitsIf13__nv_bfloat16fS2_fjLj768ELj1ELj4ELj1ELj16ENS_18Kernel_traits_baseILj768EfS2_fS2_fjLj128EEEEELb1ELb1ELb1ELb1EEEvNS_9BwdParamsE:
        /* <DEDUP_REMOVED lines=71> */
.L_x_6754:
        /* <DEDUP_REMOVED lines=13> */
[----:B------:R-:W1:Y:S01]  /*0540*/  S2R R7, SR_TID.X ;  /* 0x0000000000077919 */ /* 0x000e620000002100 */
[----:B------:R-:W2:Y:S01]  /*0550*/  LDC.64 R202, c[0x0][0x3a8] ;  /* 0x0000ea00ffca7b82 */ /* 0x000ea20000000a00 */
[----:B0-----:R-:W-:Y:S01]  /*0560*/  IADD3 R3, PT, PT, R220, -0x1, RZ ;  /* 0xffffffffdc037810 */ /* 0x001fe20007ffe0ff */
[----:B------:R-:W-:-:S04]  /*0570*/  IMAD R2, R0, UR8, RZ ;  /* 0x0000000800027c24 */ /* 0x000fc8000f8e02ff */
[----:B------:R-:W-:Y:S01]  /*0580*/  IMAD R5, R3, UR8, RZ ;  /* 0x0000000803057c24 */ /* 0x000fe2000f8e02ff */
[----:B------:R-:W-:Y:S01]  /*0590*/  SHF.R.S32.HI R3, RZ, 0x1f, R2 ;  /* 0x0000001fff037819 */ /* 0x000fe20000011402 */
[----:B------:R-:W0:Y:S03]  /*05a0*/  LDC.64 R22, c[0x0][0x428] ;  /* 0x00010a00ff167b82 */ /* 0x000e260000000a00 */
[----:B------:R-:W-:Y:S02]  /*05b0*/  SHF.R.S32.HI R6, RZ, 0x1f, R5 ;  /* 0x0000001fff067819 */ /* 0x000fe40000011405 */
[----:B------:R-:W-:Y:S01]  /*05c0*/  LEA.HI R4, R3, R2, RZ, 0x3 ;  /* 0x0000000203047211 */ /* 0x000fe200078f18ff */
[----:B------:R-:W-:Y:S01]  /*05d0*/  IMAD.WIDE R2, R0, 0x4, R206 ;  /* 0x0000000400027825 */ /* 0x000fe200078e02ce */
[----:B------:R-:W-:Y:S01]  /*05e0*/  LEA.HI R6, R6, R5, RZ, 0x3 ;  /* 0x0000000506067211 */ /* 0x000fe200078f18ff */
[----:B------:R-:W3:Y:S04]  /*05f0*/  LDC.64 R206, c[0x0][0x3b0] ;  /* 0x0000ec00ffce7b82 */ /* 0x000ee80000000a00 */
[----:B------:R4:W3:Y:S01]  /*0600*/  LDG.E R2, desc[UR6][R2.64] ;  /* 0x0000000602027981 */ /* 0x0008e2000c1e1900 */
        /* <DEDUP_REMOVED lines=8> */
[----:B----4-:R-:W-:Y:S01]  /*0690*/  IADD3 R3, PT, PT, R9, 0x40, RZ ;  /* 0x0000004009037810 */ /* 0x010fe20007ffe0ff */
[----:B------:R-:W2:Y:S02]  /*06a0*/  LDG.E.128 R188, desc[UR6][R188.64] ;  /* 0x00000006bcbc7981 */ /* 0x000ea4000c1e1d00 */
[----:B------:R-:W-:-:S02]  /*06b0*/  IMAD.WIDE.U32 R16, R17, 0x10, R22 ;  /* 0x0000001011107825 */ /* 0x000fc400078e0016 */
[----:B------:R-:W4:Y:S02]  /*06c0*/  LDG.E.128 R196, desc[UR6][R20.64] ;  /* 0x0000000614c47981 */ /* 0x000f24000c1e1d00 */
[--C-:B------:R-:W-:Y:S02]  /*06d0*/  IMAD.WIDE.U32 R200, R215, 0x20, R202.reuse ;  /* 0x00000020d7c87825 */ /* 0x100fe400078e00ca */
[----:B------:R-:W4:Y:S02]  /*06e0*/  LDG.E.128 R24, desc[UR6][R20.64+0x10] ;  /* 0x0000100614187981 */ /* 0x000f24000c1e1d00 */
[----:B------:R-:W-:Y:S02]  /*06f0*/  IMAD.WIDE.U32 R202, R217, 0x20, R202 ;  /* 0x00000020d9ca7825 */ /* 0x000fe400078e00ca */
[----:B------:R-:W4:Y:S02]  /*0700*/  LDG.E.128 R16, desc[UR6][R16.64] ;  /* 0x0000000610107981 */ /* 0x000f24000c1e1d00 */
[----:B------:R-:W-:-:S02]  /*0710*/  IMAD.WIDE.U32 R22, R3, 0x10, R22 ;  /* 0x0000001003167825 */ /* 0x000fc400078e0016 */
[----:B------:R-:W4:Y:S04]  /*0720*/  LDG.E.128 R192, desc[UR6][R200.64] ;  /* 0x00000006c8c07981 */ /* 0x000f28000c1e1d00 */
[----:B------:R0:W4:Y:S04]  /*0730*/  LDG.E.128 R4, desc[UR6][R200.64+0x10] ;  /* 0x00001006c8047981 */ /* 0x000128000c1e1d00 */
[----:B------:R-:W4:Y:S04]  /*0740*/  LDG.E.128 R8, desc[UR6][R202.64] ;  /* 0x00000006ca087981 */ /* 0x000f28000c1e1d00 */
[----:B------:R1:W4:Y:S04]  /*0750*/  LDG.E.128 R12, desc[UR6][R202.64+0x10] ;  /* 0x00001006ca0c7981 */ /* 0x000328000c1e1d00 */
[----:B------:R-:W4:Y:S01]  /*0760*/  LDG.E.128 R20, desc[UR6][R22.64] ;  /* 0x0000000616147981 */ /* 0x000f22000c1e1d00 */
[----:B------:R-:W-:-:S02]  /*0770*/  MOV R221, UR14 ;  /* 0x0000000e00dd7c02 */ /* 0x000fc40008000f00 */
[----:B------:R-:W-:Y:S02]  /*0780*/  MOV R223, UR15 ;  /* 0x0000000f00df7c02 */ /* 0x000fe40008000f00 */
[----:B------:R-:W-:Y:S02]  /*0790*/  ISETP.NE.U32.AND P0, PT, R221, RZ, PT ;  /* 0x000000ffdd00720c */ /* 0x000fe40003f05070 */
[----:B-----5:R-:W-:Y:S02]  /*07a0*/  ISETP.GE.AND P3, PT, R226, 0x1, PT ;  /* 0x00000001e200780c */ /* 0x020fe40003f66270 */
[----:B------:R-:W-:-:S11]  /*07b0*/  ISETP.NE.AND.EX P0, PT, R223, RZ, PT, P0 ;  /* 0x000000ffdf00720c */ /* 0x000fd60003f05300 */
[----:B------:R-:W-:Y:S02]  /*07c0*/  @P3 IADD3 R3, PT, PT, R226, -0x1, RZ ;  /* 0xffffffffe2033810 */ /* 0x000fe40007ffe0ff */
[----:B0-----:R-:W0:Y:S03]  /*07d0*/  @P0 LDC.64 R200, c[0x0][0x438] ;  /* 0x00010e00ffc80b82 */ /* 0x001e260000000a00 */
[----:B------:R-:W-:-:S05]  /*07e0*/  @P3 IMAD R3, R3, UR8, RZ ;  /* 0x0000000803033c24 */ /* 0x000fca000f8e02ff */
[----:B------:R-:W3:Y:S01]  /*07f0*/  @P0 LDC.64 R204, c[0x0][0x438] ;  /* 0x00010e00ffcc0b82 */ /* 0x000ee20000000a00 */
[----:B-1----:R-:W-:-:S04]  /*0800*/  @P3 SHF.R.S32.HI R202, RZ, 0x1f, R3 ;  /* 0x0000001fffca3819 */ /* 0x002fc80000011403 */
[----:B------:R-:W-:Y:S02]  /*0810*/  @P3 LEA.HI R202, R202, R3, RZ, 0x3 ;  /* 0x00000003caca3211 */ /* 0x000fe400078f18ff */
[----:B------:R-:W-:Y:S01]  /*0820*/  MOV R209, RZ ;  /* 0x000000ff00d17202 */ /* 0x000fe20000000f00 */
[----:B------:R-:W1:Y:S01]  /*0830*/  @P0 LDC.64 R210, c[0x0][0x438] ;  /* 0x00010e00ffd20b82 */ /* 0x000e620000000a00 */
[----:B------:R-:W-:-:S04]  /*0840*/  @P3 LEA.HI.SX32 R209, R202, R219, 0x1d ;  /* 0x000000dbcad13211 */ /* 0x000fc800078feaff */
[----:B------:R-:W-:Y:S01]  /*0850*/  IADD3 R3, PT, PT, R209, 0x20, RZ ;  /* 0x00000020d1037810 */ /* 0x000fe20007ffe0ff */
[----:B0-----:R-:W-:Y:S01]  /*0860*/  @P0 IMAD.WIDE.U32 R200, R213, 0x20, R200 ;  /* 0x00000020d5c80825 */ /* 0x001fe200078e00c8 */
[----:B------:R-:W-:-:S03]  /*0870*/  IADD3 R213, PT, PT, R209, 0x40, RZ ;  /* 0x00000040d1d57810 */ /* 0x000fc60007ffe0ff */
[----:B---3--:R-:W-:Y:S01]  /*0880*/  IMAD.WIDE.U32 R208, R209, 0x8, R206 ;  /* 0x00000008d1d07825 */ /* 0x008fe200078e00ce */
[----:B------:R-:W5:Y:S03]  /*0890*/  @P0 LDG.E.128 R48, desc[UR6][R200.64] ;  /* 0x00000006c8300981 */ /* 0x000f66000c1e1d00 */
[----:B------:R-:W-:Y:S01]  /*08a0*/  @P0 IMAD.WIDE.U32 R202, R215, 0x20, R204 ;  /* 0x00000020d7ca0825 */ /* 0x000fe200078e00cc */
[----:B------:R-:W5:Y:S03]  /*08b0*/  @P0 LDG.E.128 R44, desc[UR6][R200.64+0x10] ;  /* 0x00001006c82c0981 */ /* 0x000f66000c1e1d00 */
[--C-:B------:R-:W-:Y:S01]  /*08c0*/  IMAD.WIDE.U32 R204, R3, 0x8, R206.reuse ;  /* 0x0000000803cc7825 */ /* 0x100fe200078e00ce */
[----:B------:R-:W5:Y:S03]  /*08d0*/  LDG.E.64 R208, desc[UR6][R208.64] ;  /* 0x00000006d0d07981 */ /* 0x000f66000c1e1b00 */
[----:B------:R-:W-:Y:S01]  /*08e0*/  IMAD.WIDE.U32 R206, R213, 0x8, R206 ;  /* 0x00000008d5ce7825 */ /* 0x000fe200078e00ce */
[----:B------:R-:W5:Y:S04]  /*08f0*/  @P0 LDG.E.128 R40, desc[UR6][R202.64] ;  /* 0x00000006ca280981 */ /* 0x000f68000c1e1d00 */
[----:B------:R-:W5:Y:S04]  /*0900*/  LDG.E.64 R204, desc[UR6][R204.64] ;  /* 0x00000006cccc7981 */ /* 0x000f68000c1e1b00 */
[----:B------:R-:W5:Y:S01]  /*0910*/  LDG.E.64 R206, desc[UR6][R206.64] ;  /* 0x00000006cece7981 */ /* 0x000f62000c1e1b00 */
[----:B-1----:R-:W-:-:S03]  /*0920*/  @P0 IMAD.WIDE.U32 R210, R217, 0x20, R210 ;  /* 0x00000020d9d20825 */ /* 0x002fc600078e00d2 */
[----:B------:R-:W5:Y:S04]  /*0930*/  @P0 LDG.E.128 R36, desc[UR6][R202.64+0x10] ;  /* 0x00001006ca240981 */ /* 0x000f68000c1e1d00 */
[----:B------:R-:W5:Y:S04]  /*0940*/  @P0 LDG.E.128 R32, desc[UR6][R210.64] ;  /* 0x00000006d2200981 */ /* 0x000f68000c1e1d00 */
[----:B------:R0:W5:Y:S01]  /*0950*/  @P0 LDG.E.128 R28, desc[UR6][R210.64+0x10] ;  /* 0x00001006d21c0981 */ /* 0x000162000c1e1d00 */
[----:B------:R-:W-:-:S04]  /*0960*/  ISETP.NE.AND P0, PT, RZ, UR9, PT ;  /* 0x00000009ff007c0c */ /* 0x000fc8000bf05270 */
[----:B------:R-:W-:Y:S02]  /*0970*/  FSEL R2, R2, RZ, !P0 ;  /* 0x000000ff02027208 */ /* 0x000fe40004000000 */
[----:B--2---:R-:W-:Y:S02]  /*0980*/  SHF.L.U32 R225, R188, 0x10, RZ ;  /* 0x00000010bce17819 */ /* 0x004fe400000006ff */
[C---:B------:R-:W-:Y:S01]  /*0990*/  SHF.L.U32 R215, R189.reuse, 0x10, RZ ;  /* 0x00000010bdd77819 */ /* 0x040fe200000006ff */
[--C-:B----4-:R-:W-:Y:S01]  /*09a0*/  FADD.FTZ R3, -R2, R196.reuse ;  /* 0x000000c402037221 */ /* 0x110fe20000010100 */
[----:B------:R-:W-:Y:S01]  /*09b0*/  PRMT R196, R188, 0x7632, R196 ;  /* 0x00007632bcc47816 */ /* 0x000fe200000000c4 */
[C---:B------:R-:W-:Y:S01]  /*09c0*/  FADD.FTZ R237, -R2.reuse, R198 ;  /* 0x000000c602ed7221 */ /* 0x040fe20000010100 */
[----:B------:R-:W-:Y:S01]  /*09d0*/  PRMT R188, R189, 0x7632, R188 ;  /* 0x00007632bdbc7816 */ /* 0x000fe200000000bc */
[C---:B------:R-:W-:Y:S01]  /*09e0*/  FADD.FTZ R224, -R2.reuse, R27 ;  /* 0x0000001b02e07221 */ /* 0x040fe20000010100 */
[----:B------:R-:W-:Y:S01]  /*09f0*/  FADD.FTZ R235, -R2, R197 ;  /* 0x000000c502eb7221 */ /* 0x000fe20000010100 */
[----:B------:R-:W-:Y:S01]  /*0a00*/  PRMT R189, R190, 0x7632, R189 ;  /* 0x00007632bebd7816 */ /* 0x000fe200000000bd */
[----:B------:R-:W-:Y:S01]  /*0a10*/  FADD.FTZ R26, -R2, R26 ;  /* 0x0000001a021a7221 */ /* 0x000fe20000010100 */
[----:B------:R-:W-:Y:S01]  /*0a20*/  SHF.L.U32 R227, R190, 0x10, RZ ;  /* 0x00000010bee37819 */ /* 0x000fe200000006ff */
[----:B------:R-:W-:Y:S01]  /*0a30*/  FADD.FTZ R218, -R2, R25 ;  /* 0x0000001902da7221 */ /* 0x000fe20000010100 */
[----:B------:R-:W-:-:S02]  /*0a40*/  PRMT R197, R19, 0x7632, R197 ;  /* 0x0000763213c57816 */ /* 0x000fc400000000c5 */
[----:B0-----:R-:W-:Y:S01]  /*0a50*/  SHF.L.U32 R211, R19, 0x10, RZ ;  /* 0x0000001013d37819 */ /* 0x001fe200000006ff */
[C---:B------:R-:W-:Y:S01]  /*0a60*/  FADD.FTZ R27, -R2.reuse, R194 ;  /* 0x000000c2021b7221 */ /* 0x040fe20000010100 */
[C---:B------:R-:W-:Y:S01]  /*0a70*/  PRMT R190, R191.reuse, 0x7632, R190 ;  /* 0x00007632bfbe7816 */ /* 0x040fe200000000be */
[----:B------:R-:W-:Y:S01]  /*0a80*/  FADD.FTZ R19, -R2, R5 ;  /* 0x0000000502137221 */ /* 0x000fe20000010100 */
[----:B------:R-:W-:Y:S01]  /*0a90*/  SHF.L.U32 R196, R196, 0x10, RZ ;  /* 0x00000010c4c47819 */ /* 0x000fe200000006ff */
[----:B------:R-:W-:Y:S01]  /*0aa0*/  FMUL.FTZ R5, R222, R237 ;  /* 0x000000edde057220 */ /* 0x000fe20000410000 */
[----:B------:R-:W-:Y:S01]  /*0ab0*/  SHF.L.U32 R191, R191, 0x10, RZ ;  /* 0x00000010bfbf7819 */ /* 0x000fe200000006ff */
[C---:B------:R-:W-:Y:S01]  /*0ac0*/  FADD.FTZ R245, -R2.reuse, R8 ;  /* 0x0000000802f57221 */ /* 0x040fe20000010100 */
[C---:B------:R-:W-:Y:S01]  /*0ad0*/  FADD.FTZ R249, -R2.reuse, R10 ;  /* 0x0000000a02f97221 */ /* 0x040fe20000010100 */
[----:B------:R-:W-:Y:S01]  /*0ae0*/  FADD.FTZ R247, -R2, R9 ;  /* 0x0000000902f77221 */ /* 0x000fe20000010100 */
[----:B------:R-:W-:Y:S01]  /*0af0*/  FMUL.FTZ R8, R222, R224 ;  /* 0x000000e0de087220 */ /* 0x000fe20000410000 */
[----:B------:R-:W-:Y:S01]  /*0b00*/  FADD.FTZ R198, -R2, R12 ;  /* 0x0000000c02c67221 */ /* 0x000fe20000010100 */
[----:B------:R-:W-:Y:S01]  /*0b10*/  FMUL.FTZ R10, R96, R225 ;  /* 0x000000e1600a7220 */ /* 0x000fe20000410000 */
[----:B------:R-:W-:Y:S01]  /*0b20*/  FADD.FTZ R241, -R2, R6 ;  /* 0x0000000602f17221 */ /* 0x000fe20000010100 */
[C---:B------:R-:W-:Y:S01]  /*0b30*/  FMUL.FTZ R3, R222.reuse, R3 ;  /* 0x00000003de037220 */ /* 0x040fe20000410000 */
[----:B------:R-:W-:Y:S01]  /*0b40*/  FMUL.FTZ R9, R222, R26 ;  /* 0x0000001ade097220 */ /* 0x000fe20000410000 */
[----:B------:R-:W-:Y:S01]  /*0b50*/  SHF.L.U32 R224, R189, 0x10, RZ ;  /* 0x00000010bde07819 */ /* 0x000fe200000006ff */
[C---:B------:R-:W-:Y:S01]  /*0b60*/  FADD.FTZ R233, -R2.reuse, R195 ;  /* 0x000000c302e97221 */ /* 0x040fe20000010100 */
[----:B------:R-:W-:Y:S01]  /*0b70*/  FADD.FTZ R214, -R2, R13 ;  /* 0x0000000d02d67221 */ /* 0x000fe20000010100 */
[C---:B------:R-:W-:Y:S01]  /*0b80*/  PRMT R210, R23.reuse, 0x7632, R210 ;  /* 0x0000763217d27816 */ /* 0x040fe200000000d2 */
[----:B------:R-:W-:Y:S01]  /*0b90*/  FMUL.FTZ R6, R222, R218 ;  /* 0x000000dade067220 */ /* 0x000fe20000410000 */
[----:B------:R-:W-:Y:S01]  /*0ba0*/  SHF.L.U32 R219, R23, 0x10, RZ ;  /* 0x0000001017db7819 */ /* 0x000fe200000006ff */
[C---:B------:R-:W-:Y:S01]  /*0bb0*/  FADD.FTZ R239, -R2.reuse, R199 ;  /* 0x000000c702ef7221 */ /* 0x040fe20000010100 */
[----:B------:R-:W-:Y:S01]  /*0bc0*/  FADD.FTZ R25, -R2, R192 ;  /* 0x000000c002197221 */ /* 0x000fe20000010100 */
[C---:B------:R-:W-:Y:S01]  /*0bd0*/  PRMT R194, R17.reuse, 0x7632, R194 ;  /* 0x0000763211c27816 */ /* 0x040fe200000000c2 */
[C---:B------:R-:W-:Y:S01]  /*0be0*/  FMUL.FTZ R13, R222.reuse, R27 ;  /* 0x0000001bde0d7220 */ /* 0x040fe20000410000 */
[----:B------:R-:W-:Y:S01]  /*0bf0*/  SHF.L.U32 R201, R17, 0x10, RZ ;  /* 0x0000001011c97819 */ /* 0x000fe200000006ff */
[----:B------:R-:W-:Y:S01]  /*0c00*/  FMUL.FTZ R23, R222, R198 ;  /* 0x000000c6de177220 */ /* 0x000fe20000410000 */
[----:B------:R-:W-:Y:S01]  /*0c10*/  PRMT R195, R18, 0x7632, R195 ;  /* 0x0000763212c37816 */ /* 0x000fe200000000c3 */
[C---:B------:R-:W-:Y:S01]  /*0c20*/  FADD.FTZ R24, -R2.reuse, R24 ;  /* 0x0000001802187221 */ /* 0x040fe20000010100 */
[----:B------:R-:W-:Y:S01]  /*0c30*/  FADD.FTZ R193, -R2, R193 ;  /* 0x000000c102c17221 */ /* 0x000fe20000010100 */
[----:B------:R-:W-:Y:S01]  /*0c40*/  PRMT R192, R16, 0x7632, R192 ;  /* 0x0000763210c07816 */ /* 0x000fe200000000c0 */
[----:B------:R-:W-:Y:S01]  /*0c50*/  FADD.FTZ R17, -R2, R4 ;  /* 0x0000000402117221 */ /* 0x000fe20000010100 */
[----:B------:R-:W-:Y:S01]  /*0c60*/  SHF.L.U32 R199, R16, 0x10, RZ ;  /* 0x0000001010c77819 */ /* 0x000fe200000006ff */
[C---:B------:R-:W-:Y:S01]  /*0c70*/  FADD.FTZ R243, -R2.reuse, R7 ;  /* 0x0000000702f37221 */ /* 0x040fe20000010100 */
[C---:B------:R-:W-:Y:S01]  /*0c80*/  FADD.FTZ R251, -R2.reuse, R11 ;  /* 0x0000000b02fb7221 */ /* 0x040fe20000010100 */
[C---:B------:R-:W-:Y:S01]  /*0c90*/  FADD.FTZ R216, -R2.reuse, R14 ;  /* 0x0000000e02d87221 */ /* 0x040fe20000010100 */
[----:B------:R-:W-:Y:S01]  /*0ca0*/  FADD.FTZ R217, -R2, R15 ;  /* 0x0000000f02d97221 */ /* 0x000fe20000010100 */
[-C--:B------:R-:W-:Y:S01]  /*0cb0*/  FFMA.FTZ R102, R5, R215.reuse, R102 ;  /* 0x000000d705667223 */ /* 0x080fe20000010066 */
[----:B------:R-:W-:Y:S01]  /*0cc0*/  FADD.FTZ R126, R126, R215 ;  /* 0x000000d77e7e7221 */ /* 0x000fe20000010000 */
[----:B------:R-:W-:Y:S01]  /*0cd0*/  FMUL.FTZ R12, R98, R215 ;  /* 0x000000d7620c7220 */ /* 0x000fe20000410000 */
[----:B------:R-:W-:Y:S01]  /*0ce0*/  FMUL.FTZ R27, R97, R196 ;  /* 0x000000c4611b7220 */ /* 0x000fe20000410000 */
[----:B------:R-:W-:Y:S01]  /*0cf0*/  FADD.FTZ R198, RZ, R10 ;  /* 0x0000000affc67221 */ /* 0x000fe20000010000 */
[----:B------:R-:W-:Y:S01]  /*0d00*/  FMUL.FTZ R2, R222, R235 ;  /* 0x000000ebde027220 */ /* 0x000fe20000410000 */
[----:B------:R-:W-:Y:S01]  /*0d10*/  FADD.FTZ R130, R130, R191 ;  /* 0x000000bf82827221 */ /* 0x000fe20000010000 */
[-C--:B------:R-:W-:Y:S01]  /*0d20*/  FFMA.FTZ R106, R9, R191.reuse, R106 ;  /* 0x000000bf096a7223 */ /* 0x080fe2000001006a */
[----:B------:R-:W-:Y:S01]  /*0d30*/  FMUL.FTZ R16, R94, R191 ;  /* 0x000000bf5e107220 */ /* 0x000fe20000410000 */
[----:B------:R-:W-:Y:S01]  /*0d40*/  FFMA.FTZ R215, R3, R10, RZ ;  /* 0x0000000a03d77223 */ /* 0x000fe200000100ff */
[----:B------:R-:W-:Y:S01]  /*0d50*/  SHF.L.U32 R218, R188, 0x10, RZ ;  /* 0x00000010bcda7819 */ /* 0x000fe200000006ff */
[----:B------:R-:W-:Y:S01]  /*0d60*/  FADD.FTZ R129, R129, R224 ;  /* 0x000000e081817221 */ /* 0x000fe20000010000 */
[-C--:B------:R-:W-:Y:S01]  /*0d70*/  FFMA.FTZ R105, R6, R224.reuse, R105 ;  /* 0x000000e006697223 */ /* 0x080fe20000010069 */
[----:B------:R-:W-:Y:S01]  /*0d80*/  FMUL.FTZ R191, R93, R224 ;  /* 0x000000e05dbf7220 */ /* 0x000fe20000410000 */
[----:B------:R-:W-:Y:S01]  /*0d90*/  FMUL.FTZ R4, R222, R239 ;  /* 0x000000efde047220 */ /* 0x000fe20000410000 */
[----:B------:R-:W-:Y:S01]  /*0da0*/  SHF.L.U32 R224, R195, 0x10, RZ ;  /* 0x00000010c3e07819 */ /* 0x000fe200000006ff */
[----:B------:R-:W-:Y:S01]  /*0db0*/  FADD.FTZ R195, R198, R27 ;  /* 0x0000001bc6c37221 */ /* 0x000fe20000010000 */
[----:B------:R-:W-:Y:S01]  /*0dc0*/  FFMA.FTZ R198, R2, R27, R215 ;  /* 0x0000001b02c67223 */ /* 0x000fe200000100d7 */
[-C--:B------:R-:W-:Y:S01]  /*0dd0*/  FFMA.FTZ R103, R4, R218.reuse, R103 ;  /* 0x000000da04677223 */ /* 0x080fe20000010067 */
[----:B------:R-:W-:Y:S01]  /*0de0*/  FADD.FTZ R127, R127, R218 ;  /* 0x000000da7f7f7221 */ /* 0x000fe20000010000 */
[----:B------:R-:W-:Y:S01]  /*0df0*/  FMUL.FTZ R189, R99, R218 ;  /* 0x000000da63bd7220 */ /* 0x000fe20000410000 */
[----:B------:R-:W-:Y:S01]  /*0e00*/  PRMT R200, R20, 0x7632, R200 ;  /* 0x0000763214c87816 */ /* 0x000fe200000000c8 */
[----:B------:R-:W-:Y:S01]  /*0e10*/  FADD.FTZ R218, R195, R12 ;  /* 0x0000000cc3da7221 */ /* 0x000fe20000010000 */
[----:B------:R-:W-:Y:S01]  /*0e20*/  SHF.L.U32 R228, R190, 0x10, RZ ;  /* 0x00000010bee47819 */ /* 0x000fe200000006ff */
[----:B------:R-:W-:Y:S01]  /*0e30*/  FFMA.FTZ R195, R5, R12, R198 ;  /* 0x0000000c05c37223 */ /* 0x000fe200000100c6 */
[C---:B------:R-:W-:Y:S01]  /*0e40*/  FMUL.FTZ R11, R222.reuse, R25 ;  /* 0x00000019de0b7220 */ /* 0x040fe20000410000 */
[C---:B------:R-:W-:Y:S01]  /*0e50*/  FMUL.FTZ R190, R222.reuse, R214 ;  /* 0x000000d6debe7220 */ /* 0x040fe20000410000 */
[----:B------:R-:W-:Y:S01]  /*0e60*/  FMUL.FTZ R25, R222, R216 ;  /* 0x000000d8de197220 */ /* 0x000fe20000410000 */
[----:B------:R-:W-:Y:S01]  /*0e70*/  SHF.L.U32 R214, R197, 0x10, RZ ;  /* 0x00000010c5d67819 */ /* 0x000fe200000006ff */
[----:B------:R-:W-:Y:S01]  /*0e80*/  FMUL.FTZ R14, R92, R227 ;  /* 0x000000e35c0e7220 */ /* 0x000fe20000410000 */
[----:B------:R-:W-:Y:S01]  /*0e90*/  SHF.L.U32 R216, R200, 0x10, RZ ;  /* 0x00000010c8d87819 */ /* 0x000fe200000006ff */
[----:B------:R-:W-:Y:S01]  /*0ea0*/  FADD.FTZ R197, R218, R189 ;  /* 0x000000bddac57221 */ /* 0x000fe20000010000 */
[----:B------:R-:W-:Y:S01]  /*0eb0*/  SHF.L.U32 R203, R18, 0x10, RZ ;  /* 0x0000001012cb7819 */ /* 0x000fe200000006ff */
[----:B------:R-:W-:Y:S01]  /*0ec0*/  FMUL.FTZ R7, R222, R24 ;  /* 0x00000018de077220 */ /* 0x000fe20000410000 */
[----:B------:R-:W-:Y:S01]  /*0ed0*/  FFMA.FTZ R200, R4, R189, R195 ;  /* 0x000000bd04c87223 */ /* 0x000fe200000100c3 */
[----:B------:R-:W-:Y:S01]  /*0ee0*/  FMUL.FTZ R18, R222, R193 ;  /* 0x000000c1de127220 */ /* 0x000fe20000410000 */
[----:B------:R-:W-:Y:S01]  /*0ef0*/  FADD.FTZ R131, R131, R228 ;  /* 0x000000e483837221 */ /* 0x000fe20000010000 */
[-C--:B------:R-:W-:Y:S01]  /*0f00*/  FFMA.FTZ R107, R8, R228.reuse, R107 ;  /* 0x000000e4086b7223 */ /* 0x080fe2000001006b */
[----:B------:R-:W-:Y:S01]  /*0f10*/  FMUL.FTZ R193, R95, R228 ;  /* 0x000000e45fc17220 */ /* 0x000fe20000410000 */
[----:B------:R-:W-:Y:S01]  /*0f20*/  PRMT R202, R21, 0x7632, R202 ;  /* 0x0000763215ca7816 */ /* 0x000fe200000000ca */
[----:B------:R-:W-:Y:S01]  /*0f30*/  FADD.FTZ R228, R197, R14 ;  /* 0x0000000ec5e47221 */ /* 0x000fe20000010000 */
[----:B------:R-:W-:-:S02]  /*0f40*/  FFMA.FTZ R195, R7, R14, R200 ;  /* 0x0000000e07c37223 */ /* 0x000fc400000100c8 */
[----:B------:R-:W-:Y:S01]  /*0f50*/  SHF.L.U32 R218, R202, 0x10, RZ ;  /* 0x00000010cada7819 */ /* 0x000fe200000006ff */
[----:B------:R-:W-:Y:S01]  /*0f60*/  FADD.FTZ R197, R228, R191 ;  /* 0x000000bfe4c57221 */ /* 0x000fe20000010000 */
[----:B------:R-:W-:-:S03]  /*0f70*/  FFMA.FTZ R202, R6, R191, R195 ;  /* 0x000000bf06ca7223 */ /* 0x000fc600000100c3 */
        /* <DEDUP_REMOVED lines=9> */
[C---:B------:R-:W-:Y:S01]  /*1010*/  FFMA.FTZ R197, R11.reuse, R192, R234 ;  /* 0x000000c00bc57223 */ /* 0x040fe200000100ea */
[----:B------:R-:W-:Y:S01]  /*1020*/  FFMA.FTZ R108, R11, R199, R108 ;  /* 0x000000c70b6c7223 */ /* 0x000fe2000001006c */
[----:B------:R-:W-:Y:S01]  /*1030*/  FADD.FTZ R132, R132, R199 ;  /* 0x000000c784847221 */ /* 0x000fe20000010000 */
[----:B------:R-:W-:Y:S01]  /*1040*/  SHF.L.U32 R232, R194, 0x10, RZ ;  /* 0x00000010c2e87819 */ /* 0x000fe200000006ff */
[----:B------:R-:W-:Y:S01]  /*1050*/  FFMA.FTZ R109, R18, R230, R109 ;  /* 0x000000e6126d7223 */ /* 0x000fe2000001006d */
[----:B------:R-:W-:Y:S01]  /*1060*/  FADD.FTZ R133, R133, R230 ;  /* 0x000000e685857221 */ /* 0x000fe20000010000 */
[----:B------:R-:W-:Y:S01]  /*1070*/  FMUL.FTZ R194, R90, R201 ;  /* 0x000000c95ac27220 */ /* 0x000fe20000410000 */
        /* <DEDUP_REMOVED lines=22> */
[C---:B------:R-:W-:Y:S01]  /*11e0*/  FFMA.FTZ R201, R15.reuse, R196, R212 ;  /* 0x000000c40fc97223 */ /* 0x040fe200000100d4 */
        /* <DEDUP_REMOVED lines=25> */
[----:B------:R-:W-:Y:S01]  /*1380*/  FMUL.FTZ R202, R82, R231 ;  /* 0x000000e752ca7220 */ /* 0x000fe20000410000 */
[----:B------:R-:W-:Y:S01]  /*1390*/  FADD.FTZ R215, R214, R203 ;  /* 0x000000cbd6d77221 */ /* 0x000fe20000010000 */
[----:B------:R-:W-:Y:S01]  /*13a0*/  FFMA.FTZ R210, R26, R203, R211 ;  /* 0x000000cb1ad27223 */ /* 0x000fe200000100d3 */
[-C--:B------:R-:W-:Y:S01]  /*13b0*/  FFMA.FTZ R120, R23, R213.reuse, R120 ;  /* 0x000000d517787223 */ /* 0x080fe20000010078 */
[----:B------:R-:W-:Y:S01]  /*13c0*/  FADD.FTZ R144, R144, R213 ;  /* 0x000000d590907221 */ /* 0x000fe20000010000 */
[----:B------:R-:W-:Y:S01]  /*13d0*/  FMUL.FTZ R212, R76, R213 ;  /* 0x000000d54cd47220 */ /* 0x000fe20000410000 */
        /* <DEDUP_REMOVED lines=39> */
.L_x_6564:
[----:B-----5:R-:W-:Y:S01]  /*1650*/  ISETP.GE.AND P3, PT, R226, 0x1, PT ;  /* 0x00000001e200780c */ /* 0x020fe20003f66270 */
[----:B0-----:R-:W-:Y:S01]  /*1660*/  HFMA2 R219, -RZ, RZ, 0, 0 ;  /* 0x00000000ffdb7431 */ /* 0x001fe200000001ff */
        /* <DEDUP_REMOVED lines=51> */
.L_x_6565:
[----:B------:R-:W-:Y:S05]  /*19a0*/  BSYNC.RECONVERGENT B1 ;  /* 0x0000000000017941 */ /* 0x000fea0003800200 */
.L_x_6563:
        /* <DEDUP_REMOVED lines=20> */
.L_x_6766:
        /* <DEDUP_REMOVED lines=48> */
.L_x_6571:
[----:B------:R-:W-:Y:S05]  /*1df0*/  BSYNC.RECONVERGENT B2 ;  /* 0x0000000000027941 */ /* 0x000fea0003800200 */
.L_x_6570:
[----:B------:R-:W-:Y:S04]  /*1e00*/  BSSY.RECONVERGENT B2, `(.L_x_6572) ;  /* 0x0000013000027945 */ /* 0x000fe80003800200 */
[----:B------:R-:W-:Y:S05]  /*1e10*/  @!P3 BRA `(.L_x_6573) ;  /* 0x000000000044b947 */ /* 0x000fea0003800000 */
[----:B------:R-:W-:Y:S01]  /*1e20*/  FFMA.FTZ R210, R2, R227, R224 ;  /* 0x000000e302d27223 */ /* 0x000fe200000100e0 */
[----:B------:R-:W-:Y:S02]  /*1e30*/  ISETP.GT.AND P1, PT, R220, RZ, PT ;  /* 0x000000ffdc00720c */ /* 0x000fe40003f24270 */
[----:B-----5:R-:W-:Y:S01]  /*1e40*/  LOP3.LUT P0, RZ, R208, 0xff00, RZ, 0xc0, !PT ;  /* 0x0000ff00d0ff7812 */ /* 0x020fe2000780c0ff */
[----:B------:R-:W-:Y:S01]  /*1e50*/  FADD.FTZ R211, R27, -R210 ;  /* 0x800000d21bd37221 */ /* 0x000fe20000010000 */
[----:B------:R-:W-:-:S03]  /*1e60*/  HFMA2 R210, -RZ, RZ, 0, 0 ;  /* 0x00000000ffd27431 */ /* 0x000fc600000001ff */
        /* <DEDUP_REMOVED lines=12> */
.L_x_6573:
[----:B------:R-:W-:Y:S05]  /*1f30*/  BSYNC.RECONVERGENT B2 ;  /* 0x0000000000027941 */ /* 0x000fea0003800200 */
.L_x_6572:
        /* <DEDUP_REMOVED lines=18> */
.L_x_6575:
[----:B------:R-:W-:Y:S05]  /*2060*/  BSYNC.RECONVERGENT B2 ;  /* 0x0000000000027941 */ /* 0x000fea0003800200 */
.L_x_6574:
        /* <DEDUP_REMOVED lines=19> */
.L_x_6577:
[----:B------:R-:W-:Y:S05]  /*21a0*/  BSYNC.RECONVERGENT B2 ;  /* 0x0000000000027941 */ /* 0x000fea0003800200 */
.L_x_6576:
        /* <DEDUP_REMOVED lines=18> */
.L_x_6579:
[----:B------:R-:W-:Y:S05]  /*22d0*/  BSYNC.RECONVERGENT B2 ;  /* 0x0000000000027941 */ /* 0x000fea0003800200 */
.L_x_6578:
        /* <DEDUP_REMOVED lines=19> */
.L_x_6581:
[----:B------:R-:W-:Y:S05]  /*2410*/  BSYNC.RECONVERGENT B2 ;  /* 0x0000000000027941 */ /* 0x000fea0003800200 */
.L_x_6580:
        /* <DEDUP_REMOVED lines=18> */
.L_x_6583:
[----:B------:R-:W-:Y:S05]  /*2540*/  BSYNC.RECONVERGENT B2 ;  /* 0x0000000000027941 */ /* 0x000fea0003800200 */
.L_x_6582:
        /* <DEDUP_REMOVED lines=20> */
.L_x_6569:
        /* <DEDUP_REMOVED lines=46> */
.L_x_6586:
[----:B------:R-:W-:Y:S05]  /*2970*/  BSYNC.RECONVERGENT B2 ;  /* 0x0000000000027941 */ /* 0x000fea0003800200 */
.L_x_6585:
        /* <DEDUP_REMOVED lines=14> */
.L_x_6588:
[----:B------:R-:W-:Y:S05]  /*2a60*/  BSYNC.RECONVERGENT B2 ;  /* 0x0000000000027941 */ /* 0x000fea0003800200 */
.L_x_6587:
        /* <DEDUP_REMOVED lines=13> */
.L_x_6590:
[----:B------:R-:W-:Y:S05]  /*2b40*/  BSYNC.RECONVERGENT B2 ;  /* 0x0000000000027941 */ /* 0x000fea0003800200 */
.L_x_6589:
        /* <DEDUP_REMOVED lines=14> */
.L_x_6592:
[----:B------:R-:W-:Y:S05]  /*2c30*/  BSYNC.RECONVERGENT B2 ;  /* 0x0000000000027941 */ /* 0x000fea0003800200 */
.L_x_6591:
        /* <DEDUP_REMOVED lines=13> */
.L_x_6594:
[----:B------:R-:W-:Y:S05]  /*2d10*/  BSYNC.RECONVERGENT B2 ;  /* 0x0000000000027941 */ /* 0x000fea0003800200 */
.L_x_6593:
        /* <DEDUP_REMOVED lines=14> */
.L_x_6596:
[----:B------:R-:W-:Y:S05]  /*2e00*/  BSYNC.RECONVERGENT B2 ;  /* 0x0000000000027941 */ /* 0x000fea0003800200 */
.L_x_6595:
        /* <DEDUP_REMOVED lines=13> */
.L_x_6598:
[----:B------:R-:W-:Y:S05]  /*2ee0*/  BSYNC.RECONVERGENT B2 ;  /* 0x0000000000027941 */ /* 0x000fea0003800200 */
.L_x_6597:
        /* <DEDUP_REMOVED lines=15> */
.L_x_6568:
        /* <DEDUP_REMOVED lines=22> */
.L_x_6601:
[----:B------:R-:W-:Y:S05]  /*3140*/  BSYNC.RECONVERGENT B2 ;  /* 0x0000000000027941 */ /* 0x000fea0003800200 */
.L_x_6600:
[----:B------:R-:W-:Y:S04]  /*3150*/  BSSY.RECONVERGENT B2, `(.L_x_6602) ;  /* 0x0000012000027945 */ /* 0x000fe80003800200 */
[----:B------:R-:W-:Y:S05]  /*3160*/  @!P3 BRA `(.L_x_6603) ;  /* 0x000000000040b947 */ /* 0x000fea0003800000 */
[----:B------:R-:W-:Y:S01]  /*3170*/  @P2 FFMA.FTZ R226, R2, R227, R224 ;  /* 0x000000e302e22223 */ /* 0x000fe200000100e0 */
        /* <DEDUP_REMOVED lines=15> */
.L_x_6603:
[----:B------:R-:W-:Y:S05]  /*3270*/  BSYNC.RECONVERGENT B2 ;  /* 0x0000000000027941 */ /* 0x000fea0003800200 */
.L_x_6602:
        /* <DEDUP_REMOVED lines=17> */
.L_x_6605:
[----:B------:R-:W-:Y:S05]  /*3390*/  BSYNC.RECONVERGENT B2 ;  /* 0x0000000000027941 */ /* 0x000fea0003800200 */
.L_x_6604:
        /* <DEDUP_REMOVED lines=18> */
.L_x_6607:
[----:B------:R-:W-:Y:S05]  /*34c0*/  BSYNC.RECONVERGENT B2 ;  /* 0x0000000000027941 */ /* 0x000fea0003800200 */
.L_x_6606:
        /* <DEDUP_REMOVED lines=17> */
.L_x_6609:
[----:B------:R-:W-:Y:S05]  /*35e0*/  BSYNC.RECONVERGENT B2 ;  /* 0x0000000000027941 */ /* 0x000fea0003800200 */
.L_x_6608:
        /* <DEDUP_REMOVED lines=18> */
.L_x_6611:
[----:B------:R-:W-:Y:S05]  /*3710*/  BSYNC.RECONVERGENT B2 ;  /* 0x0000000000027941 */ /* 0x000fea0003800200 */
.L_x_6610:
        /* <DEDUP_REMOVED lines=17> */
.L_x_6613:
[----:B------:R-:W-:Y:S05]  /*3830*/  BSYNC.RECONVERGENT B2 ;  /* 0x0000000000027941 */ /* 0x000fea0003800200 */
.L_x_6612:
[----:B------:R-:W-:Y:S05]  /*3840*/  @!P3 BRA `(.L_x_6584) ;  /* 0x000000080094b947 */ /* 0x000fea0003800000 */
[----:B------:R-:W-:Y:S01]  /*3850*/  @P2 FFMA.FTZ R210, R8, R227, R224 ;  /* 0x000000e308d22223 */ /* 0x000fe200000100e0 */
        /* <DEDUP_REMOVED lines=17> */
.L_x_6599:
[--C-:B------:R-:W-:Y:S01]  /*3970*/  @P2 FFMA.FTZ R180, R2, R227, R224.reuse ;  /* 0x000000e302b42223 */ /* 0x100fe200000100e0 */
[----:B-----5:R-:W-:Y:S01]  /*3980*/  MOV R181, R49 ;  /* 0x0000003100b57202 */ /* 0x020fe20000000f00 */
        /* <DEDUP_REMOVED lines=43> */
.L_x_6615:
[----:B------:R-:W-:Y:S05]  /*3c40*/  BSYNC.RECONVERGENT B2 ;  /* 0x0000000000027941 */ /* 0x000fea0003800200 */
.L_x_6614:
        /* <DEDUP_REMOVED lines=14> */
.L_x_6617:
[----:B------:R-:W-:Y:S05]  /*3d30*/  BSYNC.RECONVERGENT B2 ;  /* 0x0000000000027941 */ /* 0x000fea0003800200 */
.L_x_6616:
        /* <DEDUP_REMOVED lines=13> */
.L_x_6619:
[----:B------:R-:W-:Y:S05]  /*3e10*/  BSYNC.RECONVERGENT B2 ;  /* 0x0000000000027941 */ /* 0x000fea0003800200 */
.L_x_6618:
        /* <DEDUP_REMOVED lines=14> */
.L_x_6621:
[----:B------:R-:W-:Y:S05]  /*3f00*/  BSYNC.RECONVERGENT B2 ;  /* 0x0000000000027941 */ /* 0x000fea0003800200 */
.L_x_6620:
        /* <DEDUP_REMOVED lines=13> */
.L_x_6623:
[----:B------:R-:W-:Y:S05]  /*3fe0*/  BSYNC.RECONVERGENT B2 ;  /* 0x0000000000027941 */ /* 0x000fea0003800200 */
.L_x_6622:
        /* <DEDUP_REMOVED lines=14> */
.L_x_6625:
[----:B------:R-:W-:Y:S05]  /*40d0*/  BSYNC.RECONVERGENT B2 ;  /* 0x0000000000027941 */ /* 0x000fea0003800200 */
.L_x_6624:
        /* <DEDUP_REMOVED lines=13> */
.L_x_6627:
[----:B------:R-:W-:Y:S05]  /*41b0*/  BSYNC.RECONVERGENT B2 ;  /* 0x0000000000027941 */ /* 0x000fea0003800200 */
.L_x_6626:
        /* <DEDUP_REMOVED lines=14> */
.L_x_6584:
[----:B------:R-:W-:Y:S05]  /*42a0*/  BSYNC.RECONVERGENT B1 ;  /* 0x0000000000017941 */ /* 0x000fea0003800200 */
.L_x_6567:
        /* <DEDUP_REMOVED lines=17> */
.L_x_6629:
[----:B------:R-:W-:Y:S05]  /*43c0*/  BSYNC.RECONVERGENT B1 ;  /* 0x0000000000017941 */ /* 0x000fea0003800200 */
.L_x_6628:
        /* <DEDUP_REMOVED lines=48> */
.L_x_6634:
[----:B------:R-:W-:Y:S05]  /*46d0*/  BSYNC.RECONVERGENT B2 ;  /* 0x0000000000027941 */ /* 0x000fea0003800200 */
.L_x_6633:
[----:B------:R-:W-:Y:S04]  /*46e0*/  BSSY.RECONVERGENT B2, `(.L_x_6635) ;  /* 0x000000e000027945 */ /* 0x000fe80003800200 */
[----:B------:R-:W-:Y:S05]  /*46f0*/  @!P3 BRA `(.L_x_6636) ;  /* 0x000000000030b947 */ /* 0x000fea0003800000 */
        /* <DEDUP_REMOVED lines=12> */
.L_x_6636:
[----:B------:R-:W-:Y:S05]  /*47c0*/  BSYNC.RECONVERGENT B2 ;  /* 0x0000000000027941 */ /* 0x000fea0003800200 */
.L_x_6635:
        /* <DEDUP_REMOVED lines=13> */
.L_x_6638:
[----:B------:R-:W-:Y:S05]  /*48a0*/  BSYNC.RECONVERGENT B2 ;  /* 0x0000000000027941 */ /* 0x000fea0003800200 */
.L_x_6637:
        /* <DEDUP_REMOVED lines=14> */
.L_x_6640:
[----:B------:R-:W-:Y:S05]  /*4990*/  BSYNC.RECONVERGENT B2 ;  /* 0x0000000000027941 */ /* 0x000fea0003800200 */
.L_x_6639:
        /* <DEDUP_REMOVED lines=13> */
.L_x_6642:
[----:B------:R-:W-:Y:S05]  /*4a70*/  BSYNC.RECONVERGENT B2 ;  /* 0x0000000000027941 */ /* 0x000fea0003800200 */
.L_x_6641:
        /* <DEDUP_REMOVED lines=14> */
.L_x_6644:
[----:B------:R-:W-:Y:S05]  /*4b60*/  BSYNC.RECONVERGENT B2 ;  /* 0x0000000000027941 */ /* 0x000fea0003800200 */
.L_x_6643:
        /* <DEDUP_REMOVED lines=13> */
.L_x_6646:
[----:B------:R-:W-:Y:S05]  /*4c40*/  BSYNC.RECONVERGENT B2 ;  /* 0x0000000000027941 */ /* 0x000fea0003800200 */
.L_x_6645:
        /* <DEDUP_REMOVED lines=15> */
.L_x_6632:
[----:B------:R-:W-:Y:S04]  /*4d40*/  BSSY.RECONVERGENT B2, `(.L_x_6648) ;  /* 0x0000011000027945 */ /* 0x000fe80003800200 */
[----:B------:R-:W-:Y:S05]  /*4d50*/  @!P3 BRA `(.L_x_6649) ;  /* 0x00000000003cb947 */ /* 0x000fea0003800000 */
[----:B0-----:R-:W-:Y:S01]  /*4d60*/  @P2 FFMA.FTZ R209, R11, R227, R224 ;  /* 0x000000e30bd12223 */ /* 0x001fe200000100e0 */
[----:B------:R-:W-:Y:S02]  /*4d70*/  MOV R208, R40 ;  /* 0x0000002800d07202 */ /* 0x000fe40000000f00 */
        /* <DEDUP_REMOVED lines=13> */
.L_x_6649:
[----:B------:R-:W-:Y:S05]  /*4e50*/  BSYNC.RECONVERGENT B2 ;  /* 0x0000000000027941 */ /* 0x000fea0003800200 */
.L_x_6648:
[----:B------:R-:W-:Y:S04]  /*4e60*/  BSSY.RECONVERGENT B2, `(.L_x_6650) ;  /* 0x0000012000027945 */ /* 0x000fe80003800200 */
[----:B------:R-:W-:Y:S05]  /*4e70*/  @!P3 BRA `(.L_x_6651) ;  /* 0x000000000040b947 */ /* 0x000fea0003800000 */
[----:B0-----:R-:W-:Y:S01]  /*4e80*/  @P2 FFMA.FTZ R210, R18, R227, R224 ;  /* 0x000000e312d22223 */ /* 0x001fe200000100e0 */
[----:B------:R-:W-:Y:S02]  /*4e90*/  LOP3.LUT P4, RZ, R204, 0xff00, RZ, 0xc0, !PT ;  /* 0x0000ff00ccff7812 */ /* 0x000fe4000788c0ff */
[----:B------:R-:W-:Y:S01]  /*4ea0*/  MOV R208, R41 ;  /* 0x0000002900d07202 */ /* 0x000fe20000000f00 */
[----:B------:R-:W-:-:S04]  /*4eb0*/  @P2 FADD.FTZ R210, R195, -R210 ;  /* 0x800000d2c3d22221 */ /* 0x000fc80000010000 */
[----:B------:R-:W-:-:S04]  /*4ec0*/  @P2 FFMA.FTZ R208, R222, R210, R41 ;  /* 0x000000d2ded02223 */ /* 0x000fc80000010029 */
[----:B------:R-:W-:Y:S02]  /*4ed0*/  FMUL.FTZ R208, R208, UR13 ;  /* 0x0000000dd0d07c20 */ /* 0x000fe40008410000 */
[----:B-----5:R-:W-:Y:S02]  /*4ee0*/  @P4 PRMT R209, R172, 0x7632, R209 ;  /* 0x00007632acd14816 */ /* 0x020fe400000000d1 */
        /* <DEDUP_REMOVED lines=9> */
.L_x_6651:
[----:B------:R-:W-:Y:S05]  /*4f80*/  BSYNC.RECONVERGENT B2 ;  /* 0x0000000000027941 */ /* 0x000fea0003800200 */
.L_x_6650:
        /* <DEDUP_REMOVED lines=17> */
.L_x_6653:
[----:B------:R-:W-:Y:S05]  /*50a0*/  BSYNC.RECONVERGENT B2 ;  /* 0x0000000000027941 */ /* 0x000fea0003800200 */
.L_x_6652:
        /* <DEDUP_REMOVED lines=18> */
.L_x_6655:
[----:B------:R-:W-:Y:S05]  /*51d0*/  BSYNC.RECONVERGENT B2 ;  /* 0x0000000000027941 */ /* 0x000fea0003800200 */
.L_x_6654:
        /* <DEDUP_REMOVED lines=17> */
.L_x_6657:
[----:B------:R-:W-:Y:S05]  /*52f0*/  BSYNC.RECONVERGENT B2 ;  /* 0x0000000000027941 */ /* 0x000fea0003800200 */
.L_x_6656:
        /* <DEDUP_REMOVED lines=18> */
.L_x_6659:
[----:B------:R-:W-:Y:S05]  /*5420*/  BSYNC.RECONVERGENT B2 ;  /* 0x0000000000027941 */ /* 0x000fea0003800200 */
.L_x_6658:
        /* <DEDUP_REMOVED lines=17> */
.L_x_6661:
[----:B------:R-:W-:Y:S05]  /*5540*/  BSYNC.RECONVERGENT B2 ;  /* 0x0000000000027941 */ /* 0x000fea0003800200 */
.L_x_6660:
[----:B------:R-:W-:Y:S05]  /*5550*/  @!P3 BRA `(.L_x_6647) ;  /* 0x00000014000cb947 */ /* 0x000fea0003800000 */
[----:B0-----:R-:W-:Y:S01]  /*5560*/  @P2 FFMA.FTZ R208, R24, R227, R224 ;  /* 0x000000e318d02223 */ /* 0x001fe200000100e0 */
[----:B------:R-:W-:Y:S02]  /*5570*/  ISETP.GE.U32.AND P4, PT, R204, RZ, PT ;  /* 0x000000ffcc00720c */ /* 0x000fe40003f86070 */
[----:B------:R-:W-:Y:S01]  /*5580*/  MOV R204, R39 ;  /* 0x0000002700cc7202 */ /* 0x000fe20000000f00 */
[----:B------:R-:W-:Y:S01]  /*5590*/  @P2 FADD.FTZ R208, R201, -R208 ;  /* 0x800000d0c9d02221 */ /* 0x000fe20000010000 */
[----:B------:R-:W-:-:S03]  /*55a0*/  ISETP.GE.U32.AND.EX P4, PT, R205, 0x1000000, PT, P4 ;  /* 0x01000000cd00780c */ /* 0x000fc60003f86140 */
[----:B------:R-:W-:-:S04]  /*55b0*/  @P2 FFMA.FTZ R204, R222, R208, R39 ;  /* 0x000000d0decc2223 */ /* 0x000fc80000010027 */
[----:B------:R-:W-:-:S04]  /*55c0*/  FMUL.FTZ R204, R204, UR13 ;  /* 0x0000000dcccc7c20 */ /* 0x000fc80008410000 */
[----:B------:R-:W-:Y:S01]  /*55d0*/  FMUL.FTZ R210, R204, UR12 ;  /* 0x0000000cccd27c20 */ /* 0x000fe20008410000 */
[----:B------:R-:W-:Y:S01]  /*55e0*/  HFMA2 R204, -RZ, RZ, 0, 0 ;  /* 0x00000000ffcc7431 */ /* 0x000fe200000001ff */
        /* <DEDUP_REMOVED lines=9> */
.L_x_6631:
        /* <DEDUP_REMOVED lines=47> */
.L_x_6664:
[----:B------:R-:W-:Y:S05]  /*5970*/  BSYNC.RECONVERGENT B2 ;  /* 0x0000000000027941 */ /* 0x000fea0003800200 */
.L_x_6663:
        /* <DEDUP_REMOVED lines=14> */
.L_x_6666:
[----:B------:R-:W-:Y:S05]  /*5a60*/  BSYNC.RECONVERGENT B2 ;  /* 0x0000000000027941 */ /* 0x000fea0003800200 */
.L_x_6665:
        /* <DEDUP_REMOVED lines=13> */
.L_x_6668:
[----:B------:R-:W-:Y:S05]  /*5b40*/  BSYNC.RECONVERGENT B2 ;  /* 0x0000000000027941 */ /* 0x000fea0003800200 */
.L_x_6667:
        /* <DEDUP_REMOVED lines=14> */
.L_x_6670:
[----:B------:R-:W-:Y:S05]  /*5c30*/  BSYNC.RECONVERGENT B2 ;  /* 0x0000000000027941 */ /* 0x000fea0003800200 */
.L_x_6669:
        /* <DEDUP_REMOVED lines=13> */
.L_x_6672:
[----:B------:R-:W-:Y:S05]  /*5d10*/  BSYNC.RECONVERGENT B2 ;  /* 0x0000000000027941 */ /* 0x000fea0003800200 */
.L_x_6671:
        /* <DEDUP_REMOVED lines=14> */
.L_x_6674:
[----:B------:R-:W-:Y:S05]  /*5e00*/  BSYNC.RECONVERGENT B2 ;  /* 0x0000000000027941 */ /* 0x000fea0003800200 */
.L_x_6673:
        /* <DEDUP_REMOVED lines=13> */
.L_x_6676:
[----:B------:R-:W-:Y:S05]  /*5ee0*/  BSYNC.RECONVERGENT B2 ;  /* 0x0000000000027941 */ /* 0x000fea0003800200 */
.L_x_6675:
[----:B------:R-:W-:Y:S05]  /*5ef0*/  @!P3 BRA `(.L_x_6647) ;  /* 0x0000000800a4b947 */ /* 0x000fea0003800000 */
        /* <DEDUP_REMOVED lines=14> */
.L_x_6662:
[----:B------:R-:W-:Y:S04]  /*5fe0*/  BSSY.RECONVERGENT B2, `(.L_x_6677) ;  /* 0x0000012000027945 */ /* 0x000fe80003800200 */
[----:B------:R-:W-:Y:S05]  /*5ff0*/  @!P3 BRA `(.L_x_6678) ;  /* 0x000000000040b947 */ /* 0x000fea0003800000 */
[----:B0-----:R-:W-:Y:S01]  /*6000*/  FFMA.FTZ R209, R11, R227, R224 ;  /* 0x000000e30bd17223 */ /* 0x001fe200000100e0 */
[----:B------:R-:W-:Y:S02]  /*6010*/  ISETP.GT.AND P4, PT, R220, RZ, PT ;  /* 0x000000ffdc00720c */ /* 0x000fe40003f84270 */
[----:B------:R-:W-:Y:S01]  /*6020*/  LOP3.LUT P5, RZ, R204, 0xff, RZ, 0xc0, !PT ;  /* 0x000000ffccff7812 */ /* 0x000fe200078ac0ff */
[----:B------:R-:W-:-:S04]  /*6030*/  FADD.FTZ R209, R192, -R209 ;  /* 0x800000d1c0d17221 */ /* 0x000fc80000010000 */
[----:B------:R-:W-:Y:S01]  /*6040*/  FMUL.FTZ R208, R222, R209 ;  /* 0x000000d1ded07220 */ /* 0x000fe20000410000 */
[----:B------:R-:W-:-:S04]  /*6050*/  MOV R209, RZ ;  /* 0x000000ff00d17202 */ /* 0x000fc80000000f00 */
        /* <DEDUP_REMOVED lines=10> */
.L_x_6678:
[----:B------:R-:W-:Y:S05]  /*6100*/  BSYNC.RECONVERGENT B2 ;  /* 0x0000000000027941 */ /* 0x000fea0003800200 */
.L_x_6677:
        /* <DEDUP_REMOVED lines=19> */
.L_x_6680:
[----:B------:R-:W-:Y:S05]  /*6240*/  BSYNC.RECONVERGENT B2 ;  /* 0x0000000000027941 */ /* 0x000fea0003800200 */
.L_x_6679:
        /* <DEDUP_REMOVED lines=18> */
.L_x_6682:
[----:B------:R-:W-:Y:S05]  /*6370*/  BSYNC.RECONVERGENT B2 ;  /* 0x0000000000027941 */ /* 0x000fea0003800200 */
.L_x_6681:
        /* <DEDUP_REMOVED lines=19> */
.L_x_6684:
[----:B------:R-:W-:Y:S05]  /*64b0*/  BSYNC.RECONVERGENT B2 ;  /* 0x0000000000027941 */ /* 0x000fea0003800200 */
.L_x_6683:
        /* <DEDUP_REMOVED lines=18> */
.L_x_6686:
[----:B------:R-:W-:Y:S05]  /*65e0*/  BSYNC.RECONVERGENT B2 ;  /* 0x0000000000027941 */ /* 0x000fea0003800200 */
.L_x_6685:
        /* <DEDUP_REMOVED lines=19> */
.L_x_6688:
[----:B------:R-:W-:Y:S05]  /*6720*/  BSYNC.RECONVERGENT B2 ;  /* 0x0000000000027941 */ /* 0x000fea0003800200 */
.L_x_6687:
        /* <DEDUP_REMOVED lines=18> */
.L_x_6690:
[----:B------:R-:W-:Y:S05]  /*6850*/  BSYNC.RECONVERGENT B2 ;  /* 0x0000000000027941 */ /* 0x000fea0003800200 */
.L_x_6689:
        /* <DEDUP_REMOVED lines=19> */
.L_x_6647:
[----:B------:R-:W-:Y:S05]  /*6990*/  BSYNC.RECONVERGENT B1 ;  /* 0x0000000000017941 */ /* 0x000fea0003800200 */
.L_x_6630:
        /* <DEDUP_REMOVED lines=15> */
.L_x_6692:
[----:B------:R-:W-:Y:S05]  /*6a90*/  BSYNC.RECONVERGENT B1 ;  /* 0x0000000000017941 */ /* 0x000fea0003800200 */
.L_x_6691:
[----:B------:R-:W-:Y:S04]  /*6aa0*/  BSSY.RECONVERGENT B1, `(.L_x_6693) ;  /* 0x000025c000017945 */ /* 0x000fe80003800200 */
[----:B------:R-:W-:Y:S05]  /*6ab0*/  @!P1 BRA `(.L_x_6694) ;  /* 0x0000001000a49947 */ /* 0x000fea0003800000 */
[----:B------:R-:W-:Y:S05]  /*6ac0*/  @!P0 BRA `(.L_x_6695) ;  /* 0x0000000800508947 */ /* 0x000fea0003800000 */
[-CC-:B0-----:R-:W-:Y:S01]  /*6ad0*/  @P2 FFMA.FTZ R180, R26, R227.reuse, R224.reuse ;  /* 0x000000e31ab42223 */ /* 0x181fe200000100e0 */
        /* <DEDUP_REMOVED lines=44> */
.L_x_6697:
[----:B------:R-:W-:Y:S05]  /*6da0*/  BSYNC.RECONVERGENT B2 ;  /* 0x0000000000027941 */ /* 0x000fea0003800200 */
.L_x_6696:
        /* <DEDUP_REMOVED lines=14> */
.L_x_6699:
[----:B------:R-:W-:Y:S05]  /*6e90*/  BSYNC.RECONVERGENT B2 ;  /* 0x0000000000027941 */ /* 0x000fea0003800200 */
.L_x_6698:
        /* <DEDUP_REMOVED lines=13> */
.L_x_6701:
[----:B------:R-:W-:Y:S05]  /*6f70*/  BSYNC.RECONVERGENT B2 ;  /* 0x0000000000027941 */ /* 0x000fea0003800200 */
.L_x_6700:
        /* <DEDUP_REMOVED lines=14> */
.L_x_6703:
[----:B------:R-:W-:Y:S05]  /*7060*/  BSYNC.RECONVERGENT B2 ;  /* 0x0000000000027941 */ /* 0x000fea0003800200 */
.L_x_6702:
        /* <DEDUP_REMOVED lines=13> */
.L_x_6705:
[----:B------:R-:W-:Y:S05]  /*7140*/  BSYNC.RECONVERGENT B2 ;  /* 0x0000000000027941 */ /* 0x000fea0003800200 */
.L_x_6704:
        /* <DEDUP_REMOVED lines=14> */
.L_x_6707:
[----:B------:R-:W-:Y:S05]  /*7230*/  BSYNC.RECONVERGENT B2 ;  /* 0x0000000000027941 */ /* 0x000fea0003800200 */
.L_x_6706:
        /* <DEDUP_REMOVED lines=13> */
.L_x_6709:
[----:B------:R-:W-:Y:S05]  /*7310*/  BSYNC.RECONVERGENT B2 ;  /* 0x0000000000027941 */ /* 0x000fea0003800200 */
.L_x_6708:
        /* <DEDUP_REMOVED lines=15> */
.L_x_6695:
        /* <DEDUP_REMOVED lines=17> */
.L_x_6712:
[----:B------:R-:W-:Y:S05]  /*7520*/  BSYNC.RECONVERGENT B2 ;  /* 0x0000000000027941 */ /* 0x000fea0003800200 */
.L_x_6711:
        /* <DEDUP_REMOVED lines=18> */
.L_x_6714:
[----:B------:R-:W-:Y:S05]  /*7650*/  BSYNC.RECONVERGENT B2 ;  /* 0x0000000000027941 */ /* 0x000fea0003800200 */
.L_x_6713:
        /* <DEDUP_REMOVED lines=17> */
.L_x_6716:
[----:B------:R-:W-:Y:S05]  /*7770*/  BSYNC.RECONVERGENT B2 ;  /* 0x0000000000027941 */ /* 0x000fea0003800200 */
.L_x_6715:
        /* <DEDUP_REMOVED lines=18> */
.L_x_6718:
[----:B------:R-:W-:Y:S05]  /*78a0*/  BSYNC.RECONVERGENT B2 ;  /* 0x0000000000027941 */ /* 0x000fea0003800200 */
.L_x_6717:
        /* <DEDUP_REMOVED lines=17> */
.L_x_6720:
[----:B------:R-:W-:Y:S05]  /*79c0*/  BSYNC.RECONVERGENT B2 ;  /* 0x0000000000027941 */ /* 0x000fea0003800200 */
.L_x_6719:
        /* <DEDUP_REMOVED lines=18> */
.L_x_6722:
[----:B------:R-:W-:Y:S05]  /*7af0*/  BSYNC.RECONVERGENT B2 ;  /* 0x0000000000027941 */ /* 0x000fea0003800200 */
.L_x_6721:
        /* <DEDUP_REMOVED lines=17> */
.L_x_6724:
[----:B------:R-:W-:Y:S05]  /*7c10*/  BSYNC.RECONVERGENT B2 ;  /* 0x0000000000027941 */ /* 0x000fea0003800200 */
.L_x_6723:
[----:B------:R-:W-:Y:S05]  /*7c20*/  @!P3 BRA `(.L_x_6710) ;  /* 0x00000014000cb947 */ /* 0x000fea0003800000 */
[----:B------:R-:W-:Y:S01]  /*7c30*/  @P2 FFMA.FTZ R224, R216, R227, R224 ;  /* 0x000000e3d8e02223 */ /* 0x000fe200000100e0 */
[----:B------:R-:W-:Y:S02]  /*7c40*/  ISETP.GE.U32.AND P1, PT, R206, RZ, PT ;  /* 0x000000ffce00720c */ /* 0x000fe40003f26070 */
[----:B0-----:R-:W-:Y:S01]  /*7c50*/  MOV R204, R31 ;  /* 0x0000001f00cc7202 */ /* 0x001fe20000000f00 */
        /* <DEDUP_REMOVED lines=15> */
.L_x_6694:
        /* <DEDUP_REMOVED lines=47> */
.L_x_6727:
[----:B------:R-:W-:Y:S05]  /*8040*/  BSYNC.RECONVERGENT B2 ;  /* 0x0000000000027941 */ /* 0x000fea0003800200 */
.L_x_6726:
        /* <DEDUP_REMOVED lines=14> */
.L_x_6729:
[----:B------:R-:W-:Y:S05]  /*8130*/  BSYNC.RECONVERGENT B2 ;  /* 0x0000000000027941 */ /* 0x000fea0003800200 */
.L_x_6728:
        /* <DEDUP_REMOVED lines=13> */
.L_x_6731:
[----:B------:R-:W-:Y:S05]  /*8210*/  BSYNC.RECONVERGENT B2 ;  /* 0x0000000000027941 */ /* 0x000fea0003800200 */
.L_x_6730:
        /* <DEDUP_REMOVED lines=14> */
.L_x_6733:
[----:B------:R-:W-:Y:S05]  /*8300*/  BSYNC.RECONVERGENT B2 ;  /* 0x0000000000027941 */ /* 0x000fea0003800200 */
.L_x_6732:
        /* <DEDUP_REMOVED lines=13> */
.L_x_6735:
[----:B------:R-:W-:Y:S05]  /*83e0*/  BSYNC.RECONVERGENT B2 ;  /* 0x0000000000027941 */ /* 0x000fea0003800200 */
.L_x_6734:
        /* <DEDUP_REMOVED lines=14> */
.L_x_6737:
[----:B------:R-:W-:Y:S05]  /*84d0*/  BSYNC.RECONVERGENT B2 ;  /* 0x0000000000027941 */ /* 0x000fea0003800200 */
.L_x_6736:
        /* <DEDUP_REMOVED lines=13> */
.L_x_6739:
[----:B------:R-:W-:Y:S05]  /*85b0*/  BSYNC.RECONVERGENT B2 ;  /* 0x0000000000027941 */ /* 0x000fea0003800200 */
.L_x_6738:
        /* <DEDUP_REMOVED lines=15> */
.L_x_6725:
        /* <DEDUP_REMOVED lines=18> */
.L_x_6741:
[----:B------:R-:W-:Y:S05]  /*87d0*/  BSYNC.RECONVERGENT B2 ;  /* 0x0000000000027941 */ /* 0x000fea0003800200 */
.L_x_6740:
        /* <DEDUP_REMOVED lines=19> */
.L_x_6743:
[----:B------:R-:W-:Y:S05]  /*8910*/  BSYNC.RECONVERGENT B2 ;  /* 0x0000000000027941 */ /* 0x000fea0003800200 */
.L_x_6742:
        /* <DEDUP_REMOVED lines=18> */
.L_x_6745:
[----:B------:R-:W-:Y:S05]  /*8a40*/  BSYNC.RECONVERGENT B2 ;  /* 0x0000000000027941 */ /* 0x000fea0003800200 */
.L_x_6744:
        /* <DEDUP_REMOVED lines=19> */
.L_x_6747:
[----:B------:R-:W-:Y:S05]  /*8b80*/  BSYNC.RECONVERGENT B2 ;  /* 0x0000000000027941 */ /* 0x000fea0003800200 */
.L_x_6746:
        /* <DEDUP_REMOVED lines=18> */
.L_x_6749:
[----:B------:R-:W-:Y:S05]  /*8cb0*/  BSYNC.RECONVERGENT B2 ;  /* 0x0000000000027941 */ /* 0x000fea0003800200 */
.L_x_6748:
        /* <DEDUP_REMOVED lines=19> */
.L_x_6751:
[----:B------:R-:W-:Y:S05]  /*8df0*/  BSYNC.RECONVERGENT B2 ;  /* 0x0000000000027941 */ /* 0x000fea0003800200 */
.L_x_6750:
        /* <DEDUP_REMOVED lines=18> */
.L_x_6753:
[----:B------:R-:W-:Y:S05]  /*8f20*/  BSYNC.RECONVERGENT B2 ;  /* 0x0000000000027941 */ /* 0x000fea0003800200 */
.L_x_6752:
[----:B------:R-:W-:Y:S05]  /*8f30*/  @!P3 BRA `(.L_x_6710) ;  /* 0x000000000048b947 */ /* 0x000fea0003800000 */
[----:B------:R-:W-:Y:S01]  /*8f40*/  FFMA.FTZ R224, R216, R227, R224 ;  /* 0x000000e3d8e07223 */ /* 0x000fe200000100e0 */
[----:B------:R-:W-:Y:S02]  /*8f50*/  ISETP.GE.U32.AND P1, PT, R206, RZ, PT ;  /* 0x000000ffce00720c */ /* 0x000fe40003f26070 */
[----:B------:R-:W-:Y:S01]  /*8f60*/  ISETP.GT.AND P2, PT, R220, RZ, PT ;  /* 0x000000ffdc00720c */ /* 0x000fe20003f44270 */
[----:B0-----:R-:W-:Y:S01]  /*8f70*/  FADD.FTZ R205, R217, -R224 ;  /* 0x800000e0d9cd7221 */ /* 0x001fe20000010000 */
        /* <DEDUP_REMOVED lines=14> */
.L_x_6710:
[----:B------:R-:W-:Y:S05]  /*9060*/  BSYNC.RECONVERGENT B1 ;  /* 0x0000000000017941 */ /* 0x000fea0003800200 */
.L_x_6693:
[----:B0-----:R-:W0:Y:S01]  /*9070*/  @P0 LDC.64 R208, c[0x0][0x478] ;  /* 0x00011e00ffd00b82 */ /* 0x001e220000000a00 */
        /* <DEDUP_REMOVED lines=11> */
.L_x_6562:
[----:B------:R-:W-:Y:S05]  /*9130*/  BSYNC B0 ;  /* 0x0000000000007941 */ /* 0x000fea0003800000 */
.L_x_6561:
        /* <DEDUP_REMOVED lines=209> */
.L_x_6566:
        /* <DEDUP_REMOVED lines=8> */
.L_x_6756:
[----:B------:R-:W-:Y:S05]  /*9ed0*/  BSYNC B1 ;  /* 0x0000000000017941 */ /* 0x000fea0003800000 */
.L_x_6755:
        /* <DEDUP_REMOVED lines=8> */
.L_x_6757:
[----:B------:R-:W-:Y:S01]  /*9f60*/  FADD.FTZ R211, R211, R228 ;  /* 0x000000e4d3d37221 */ /* 0x000fe20000010000 */
[----:B------:R-:W-:-:S04]  /*9f70*/  HFMA2 R233, -RZ, RZ, 0, 1.1920928955078125e-07 ;  /* 0x00000002ffe97431 */ /* 0x000fc800000001ff */
[----:B------:R-:W-:Y:S02]  /*9f80*/  MOV R232, R211 ;  /* 0x000000d300e87202 */ /* 0x000fe40000000f00 */
[----:B------:R-:W-:-:S07]  /*9f90*/  MOV R210, R230 ;  /* 0x000000e600d27202 */ /* 0x000fce0000000f00 */
[----:B------:R-:W-:Y:S05]  /*9fa0*/  WARPSYNC.COLLECTIVE R229, `(.L_x_6758) ;  /* 0x00000000e5087348 */ /* 0x000fea0003c00000 */
[----:B------:R0:W1:Y:S02]  /*9fb0*/  SHFL.BFLY P0, R230, R232, R233, R234 ;  /* 0x0c0000e9e8e67389 */ /* 0x00006400000000ea */
[----:B01----:R-:W-:Y:S05]  /*9fc0*/  ENDCOLLECTIVE ;  /* 0x000000000000791b */ /* 0x003fea0003800000 */
.L_x_6758:
[----:B------:R-:W-:-:S05]  /*9fd0*/  FADD.FTZ R210, R210, R227 ;  /* 0x000000e3d2d27221 */ /* 0x000fca0000010000 */
[----:B------:R-:W-:Y:S02]  /*9fe0*/  MOV R232, R210 ;  /* 0x000000d200e87202 */ /* 0x000fe40000000f00 */
[----:B------:R-:W-:-:S07]  /*9ff0*/  MOV R218, R230 ;  /* 0x000000e600da7202 */ /* 0x000fce0000000f00 */
[----:B------:R-:W-:Y:S05]  /*a000*/  WARPSYNC.COLLECTIVE R229, `(.L_x_6759) ;  /* 0x00000000e5087348 */ /* 0x000fea0003c00000 */
[----:B------:R0:W1:Y:S02]  /*a010*/  SHFL.BFLY P0, R230, R232, R233, R234 ;  /* 0x0c0000e9e8e67389 */ /* 0x00006400000000ea */
[----:B01----:R-:W-:Y:S05]  /*a020*/  ENDCOLLECTIVE ;  /* 0x000000000000791b */ /* 0x003fea0003800000 */
.L_x_6759:
[----:B------:R-:W-:Y:S01]  /*a030*/  FADD.FTZ R218, R211, R218 ;  /* 0x000000dad3da7221 */ /* 0x000fe20000010000 */
[----:B------:R-:W-:-:S04]  /*a040*/  HFMA2 R233, -RZ, RZ, 0, 2.384185791015625e-07 ;  /* 0x00000004ffe97431 */ /* 0x000fc800000001ff */
[----:B------:R-:W-:Y:S02]  /*a050*/  MOV R232, R218 ;  /* 0x000000da00e87202 */ /* 0x000fe40000000f00 */
[----:B------:R-:W-:-:S07]  /*a060*/  MOV R219, R230 ;  /* 0x000000e600db7202 */ /* 0x000fce0000000f00 */
[----:B------:R-:W-:Y:S05]  /*a070*/  WARPSYNC.COLLECTIVE R229, `(.L_x_6760) ;  /* 0x00000000e5087348 */ /* 0x000fea0003c00000 */
[----:B------:R0:W1:Y:S02]  /*a080*/  SHFL.BFLY P0, R230, R232, R233, R234 ;  /* 0x0c0000e9e8e67389 */ /* 0x00006400000000ea */
[----:B01----:R-:W-:Y:S05]  /*a090*/  ENDCOLLECTIVE ;  /* 0x000000000000791b */ /* 0x003fea0003800000 */
.L_x_6760:
[----:B------:R-:W-:-:S05]  /*a0a0*/  FADD.FTZ R219, R210, R219 ;  /* 0x000000dbd2db7221 */ /* 0x000fca0000010000 */
[----:B------:R-:W-:Y:S02]  /*a0b0*/  MOV R232, R219 ;  /* 0x000000db00e87202 */ /* 0x000fe40000000f00 */
[----:B------:R-:W-:-:S07]  /*a0c0*/  MOV R225, R230 ;  /* 0x000000e600e17202 */ /* 0x000fce0000000f00 */
[----:B------:R-:W-:Y:S05]  /*a0d0*/  WARPSYNC.COLLECTIVE R229, `(.L_x_6761) ;  /* 0x00000000e5087348 */ /* 0x000fea0003c00000 */
[----:B------:R0:W1:Y:S02]  /*a0e0*/  SHFL.BFLY P0, R230, R232, R233, R234 ;  /* 0x0c0000e9e8e67389 */ /* 0x00006400000000ea */
[----:B01----:R-:W-:Y:S05]  /*a0f0*/  ENDCOLLECTIVE ;  /* 0x000000000000791b */ /* 0x003fea0003800000 */
.L_x_6761:
[----:B------:R-:W-:Y:S01]  /*a100*/  FADD.FTZ R225, R218, R225 ;  /* 0x000000e1dae17221 */ /* 0x000fe20000010000 */
[----:B------:R-:W-:-:S04]  /*a110*/  HFMA2 R233, -RZ, RZ, 0, 4.76837158203125e-07 ;  /* 0x00000008ffe97431 */ /* 0x000fc800000001ff */
[----:B------:R-:W-:Y:S02]  /*a120*/  MOV R232, R225 ;  /* 0x000000e100e87202 */ /* 0x000fe40000000f00 */
[----:B------:R-:W-:-:S07]  /*a130*/  MOV R224, R230 ;  /* 0x000000e600e07202 */ /* 0x000fce0000000f00 */
[----:B------:R-:W-:Y:S05]  /*a140*/  WARPSYNC.COLLECTIVE R229, `(.L_x_6762) ;  /* 0x00000000e5087348 */ /* 0x000fea0003c00000 */
[----:B------:R0:W1:Y:S02]  /*a150*/  SHFL.BFLY P0, R230, R232, R233, R234 ;  /* 0x0c0000e9e8e67389 */ /* 0x00006400000000ea */
[----:B01----:R-:W-:Y:S05]  /*a160*/  ENDCOLLECTIVE ;  /* 0x000000000000791b */ /* 0x003fea0003800000 */
.L_x_6762:
[----:B------:R-:W-:-:S05]  /*a170*/  FADD.FTZ R224, R219, R224 ;  /* 0x000000e0dbe07221 */ /* 0x000fca0000010000 */
[----:B------:R-:W-:Y:S02]  /*a180*/  MOV R232, R224 ;  /* 0x000000e000e87202 */ /* 0x000fe40000000f00 */
[----:B------:R-:W-:-:S07]  /*a190*/  MOV R228, R230 ;  /* 0x000000e600e47202 */ /* 0x000fce0000000f00 */
[----:B------:R-:W-:Y:S05]  /*a1a0*/  WARPSYNC.COLLECTIVE R229, `(.L_x_6763) ;  /* 0x00000000e5087348 */ /* 0x000fea0003c00000 */
[----:B------:R0:W1:Y:S02]  /*a1b0*/  SHFL.BFLY P0, R230, R232, R233, R234 ;  /* 0x0c0000e9e8e67389 */ /* 0x00006400000000ea */
[----:B01----:R-:W-:Y:S05]  /*a1c0*/  ENDCOLLECTIVE ;  /* 0x000000000000791b */ /* 0x003fea0003800000 */
.L_x_6763:
[----:B------:R-:W-:Y:S01]  /*a1d0*/  FADD.FTZ R228, R225, R228 ;  /* 0x000000e4e1e47221 */ /* 0x000fe20000010000 */
[----:B------:R-:W-:-:S04]  /*a1e0*/  HFMA2 R233, -RZ, RZ, 0, 9.5367431640625e-07 ;  /* 0x00000010ffe97431 */ /* 0x000fc800000001ff */
[----:B------:R-:W-:Y:S02]  /*a1f0*/  MOV R232, R228 ;  /* 0x000000e400e87202 */ /* 0x000fe40000000f00 */
[----:B------:R-:W-:-:S07]  /*a200*/  MOV R227, R230 ;  /* 0x000000e600e37202 */ /* 0x000fce0000000f00 */
[----:B------:R-:W-:Y:S05]  /*a210*/  WARPSYNC.COLLECTIVE R229, `(.L_x_6764) ;  /* 0x00000000e5087348 */ /* 0x000fea0003c00000 */
[----:B------:R0:W1:Y:S02]  /*a220*/  SHFL.BFLY P0, R230, R232, R233, R234 ;  /* 0x0c0000e9e8e67389 */ /* 0x00006400000000ea */
[----:B01----:R-:W-:Y:S05]  /*a230*/  ENDCOLLECTIVE ;  /* 0x000000000000791b */ /* 0x003fea0003800000 */
.L_x_6764:
[----:B------:R-:W-:-:S05]  /*a240*/  FADD.FTZ R227, R224, R227 ;  /* 0x000000e3e0e37221 */ /* 0x000fca0000010000 */
[----:B------:R-:W-:Y:S02]  /*a250*/  MOV R232, R227 ;  /* 0x000000e300e87202 */ /* 0x000fe40000000f00 */
[----:B------:R-:W-:-:S07]  /*a260*/  MOV R231, R230 ;  /* 0x000000e600e77202 */ /* 0x000fce0000000f00 */
[----:B------:R-:W-:Y:S05]  /*a270*/  WARPSYNC.COLLECTIVE R229, `(.L_x_6765) ;  /* 0x00000000e5087348 */ /* 0x000fea0003c00000 */
[----:B------:R0:W1:Y:S02]  /*a280*/  SHFL.BFLY P0, R230, R232, R233, R234 ;  /* 0x0c0000e9e8e67389 */ /* 0x00006400000000ea */
[----:B01----:R-:W-:Y:S05]  /*a290*/  ENDCOLLECTIVE ;  /* 0x000000000000791b */ /* 0x003fea0003800000 */
.L_x_6765:
[----:B------:R-:W-:Y:S05]  /*a2a0*/  BRA `(.L_x_6766) ;  /* 0xffffff7800107947 */ /* 0x000fea000383ffff */
.L_x_6767:
        /* <DEDUP_REMOVED lines=13> */
.L_x_14510:


//--------------------- .text._ZN10layer_norm13ln_bwd_kernelINS_13Kernel_traitsIf6__halfS2_S2_fjLj768ELj1ELj4ELj1ELj16ENS_18Kernel_traits_baseILj768EfS2_S2_S2_fjLj128EEEEELb0ELb0ELb0ELb0EEEvNS_9BwdParamsE --------------------------
	.section	.text._ZN10layer_norm13ln_bwd_kernelINS_13Kernel_traitsIf6__halfS2_S2_fjLj768ELj1ELj4ELj1ELj16ENS_18Kernel_traits_baseILj768EfS2_S2_S2_fjLj128EEEEELb0ELb0ELb0ELb0EEEvNS_9BwdParamsE,"ax",@progbits
	.align	128
        .global         _ZN10layer_norm13ln_bwd_kernelINS_13Kernel_traitsIf6__halfS2_S2_fjLj768ELj1ELj4ELj1ELj16ENS_18Kernel_traits_baseILj768EfS2_S2_S2_fjLj128EEEEELb0ELb0ELb0ELb0EEEvNS_9BwdParamsE
        .type           _ZN10layer_norm13ln_bwd_kernelINS_13Kernel_traitsIf6__halfS2_S2_fjLj768ELj1ELj4ELj1ELj16ENS_18Kernel_traits_baseILj768EfS2_S2_S2_fjLj128EEEEELb0ELb0ELb0ELb0EEEvNS_9BwdParamsE,@function
        .size           _ZN10layer_norm13ln_bwd_kernelINS_13Kernel_traitsIf6__halfS2_S2_fjLj768ELj1ELj4ELj1ELj16ENS_18Kernel_traits_baseILj768EfS2_S2_S2_fjLj128EEEEELb0ELb0ELb0ELb0EEEvNS_9BwdParamsE,(.L_x_14511 - _ZN10layer_norm13ln_bwd_kernelINS_13Kernel_traitsIf6__halfS2_S2_fjLj768ELj1ELj4ELj1ELj16ENS_18Kernel_traits_baseILj768EfS2_S2_S2_fjLj128EEEEELb0ELb0ELb0ELb0EEEvNS_9BwdParamsE)
        .other          _ZN10layer_norm13ln_bwd_kernelINS_13Kernel_traitsIf6__halfS2_S2_fjLj768ELj1ELj4ELj1ELj16ENS_18Kernel_traits_baseILj768EfS2_S2_S2_fjLj128EEEEELb0ELb0ELb0ELb0EEEvNS_9BwdParamsE,@"STO_CUDA_ENTRY STV_DEFAULT"
_ZN10layer_norm13ln_bwd_kernelINS_13Kernel_traitsIf6__halfS2_S2_fjLj768ELj1ELj4ELj1ELj16ENS_18Kernel_traits_baseILj768EfS2_S2_S2_fjLj128EEEEELb0ELb0ELb0ELb0EEEvNS_9BwdParamsE:
.text._ZN10layer_norm13ln_bwd_kernelINS_13Kernel_traitsIf6__halfS2_S2_fjLj768ELj1ELj4ELj1ELj16ENS_18Kernel_traits_baseILj768EfS2_S2_S2_fjLj128EEEEELb0ELb0ELb0ELb0EEEvNS_9BwdParamsE:
        /* <DEDUP_REMOVED lines=91> */
.L_x_6803:
        /* <DEDUP_REMOVED lines=38> */
[----:B--2---:R-:W-:Y:S02]  /*0810*/  HADD2.F32 R141, -RZ, R108.H0_H0 ;  /* 0x2000006cff8d7230 */ /* 0x004fe40000004100 */
[----:B------:R-:W-:Y:S02]  /*0820*/  HADD2.F32 R153, -RZ, R110.H0_H0 ;  /* 0x2000006eff997230 */ /* 0x000fe40000004100 */
[----:B------:R-:W-:Y:S02]  /*0830*/  HADD2.F32 R145, -RZ, R108.H1_H1 ;  /* 0x3000006cff917230 */ /* 0x000fe40000004100 */
[----:B------:R-:W-:Y:S02]  /*0840*/  HADD2.F32 R147, -RZ, R109.H0_H0 ;  /* 0x2000006dff937230 */ /* 0x000fe40000004100 */
[----:B------:R-:W-:Y:S01]  /*0850*/  FADD.FTZ R136, -R152, R153 ;  /* 0x0000009998887221 */ /* 0x000fe20000010100 */
[----:B------:R-:W-:-:S02]  /*0860*/  HADD2.F32 R155, -RZ, R110.H1_H1 ;  /* 0x3000006eff9b7230 */ /* 0x000fc40000004100 */
[C---:B------:R-:W-:Y:S01]  /*0870*/  FADD.FTZ R110, -R152.reuse, R141 ;  /* 0x0000008d986e7221 */ /* 0x040fe20000010100 */
[----:B------:R-:W-:Y:S02]  /*0880*/  HADD2.F32 R149, -RZ, R109.H1_H1 ;  /* 0x3000006dff957230 */ /* 0x000fe40000004100 */
[C---:B------:R-:W-:Y:S01]  /*0890*/  FADD.FTZ R150, -R152.reuse, R145 ;  /* 0x0000009198967221 */ /* 0x040fe20000010100 */
[--C-:B---3--:R-:W-:Y:S02]  /*08a0*/  HADD2.F32 R151, -RZ, R112.reuse.H0_H0 ;  /* 0x20000070ff977230 */ /* 0x108fe40000004100 */
[----:B-----5:R-:W-:Y:S01]  /*08b0*/  FMUL.FTZ R153, R119, R110 ;  /* 0x0000006e77997220 */ /* 0x020fe20000410000 */
[----:B------:R-:W-:Y:S02]  /*08c0*/  HADD2.F32 R148, -RZ, R112.H1_H1 ;  /* 0x30000070ff947230 */ /* 0x000fe40000004100 */
[----:B------:R-:W-:Y:S01]  /*08d0*/  FADD.FTZ R112, -R152, R147 ;  /* 0x0000009398707221 */ /* 0x000fe20000010100 */
[----:B------:R-:W-:-:S02]  /*08e0*/  HADD2.F32 R157, -RZ, R111.H0_H0 ;  /* 0x2000006fff9d7230 */ /* 0x000fc40000004100 */
[----:B------:R-:W-:Y:S01]  /*08f0*/  FADD.FTZ R146, -R152, R149 ;  /* 0x0000009598927221 */ /* 0x000fe20000010100 */
[----:B------:R-:W-:Y:S02]  /*0900*/  HADD2.F32 R111, -RZ, R111.H1_H1 ;  /* 0x3000006fff6f7230 */ /* 0x000fe40000004100 */
[----:B------:R-:W-:Y:S01]  /*0910*/  FADD.FTZ R64, R64, R151 ;  /* 0x0000009740407221 */ /* 0x000fe20000010000 */
[--C-:B------:R-:W-:Y:S02]  /*0920*/  HADD2.F32 R109, -RZ, R113.reuse.H0_H0 ;  /* 0x20000071ff6d7230 */ /* 0x100fe40000004100 */
[----:B------:R-:W-:Y:S01]  /*0930*/  FMUL.FTZ R150, R119, R150 ;  /* 0x0000009677967220 */ /* 0x000fe20000410000 */
[-C--:B------:R-:W-:Y:S01]  /*0940*/  FFMA.FTZ R44, R153, R151.reuse, R44 ;  /* 0x00000097992c7223 */ /* 0x080fe2000001002c */
[----:B------:R-:W-:Y:S01]  /*0950*/  FMUL.FTZ R149, R119, R112 ;  /* 0x0000007077957220 */ /* 0x000fe20000410000 */
[----:B------:R-:W-:Y:S01]  /*0960*/  FMUL.FTZ R151, R20, R151 ;  /* 0x0000009714977220 */ /* 0x000fe20000410000 */
[----:B------:R-:W-:Y:S01]  /*0970*/  FADD.FTZ R138, -R152, R111 ;  /* 0x0000006f988a7221 */ /* 0x000fe20000010100 */
[----:B------:R-:W-:Y:S01]  /*0980*/  FADD.FTZ R65, R65, R148 ;  /* 0x0000009441417221 */ /* 0x000fe20000010000 */
[-C--:B------:R-:W-:Y:S01]  /*0990*/  FFMA.FTZ R45, R150, R148.reuse, R45 ;  /* 0x00000094962d7223 */ /* 0x080fe2000001002d */
[----:B------:R-:W-:Y:S01]  /*09a0*/  FADD.FTZ R66, R66, R109 ;  /* 0x0000006d42427221 */ /* 0x000fe20000010000 */
[-C--:B------:R-:W-:Y:S01]  /*09b0*/  FFMA.FTZ R46, R149, R109.reuse, R46 ;  /* 0x0000006d952e7223 */ /* 0x080fe2000001002e */
[----:B------:R-:W-:Y:S01]  /*09c0*/  FMUL.FTZ R147, R22, R109 ;  /* 0x0000006d16937220 */ /* 0x000fe20000410000 */
[----:B------:R-:W-:Y:S01]  /*09d0*/  FMUL.FTZ R148, R21, R148 ;  /* 0x0000009415947220 */ /* 0x000fe20000410000 */
[----:B------:R-:W-:Y:S01]  /*09e0*/  FADD.FTZ R109, RZ, R151 ;  /* 0x00000097ff6d7221 */ /* 0x000fe20000010000 */
[----:B------:R-:W-:Y:S01]  /*09f0*/  FFMA.FTZ R111, R153, R151, RZ ;  /* 0x00000097996f7223 */ /* 0x000fe200000100ff */
[----:B------:R-:W-:-:S02]  /*0a00*/  HADD2.F32 R144, -RZ, R113.H1_H1 ;  /* 0x30000071ff907230 */ /* 0x000fc40000004100 */
        /* <DEDUP_REMOVED lines=8> */
[----:B------:R-:W-:Y:S01]  /*0a90*/  FADD.FTZ R109, R110, R147 ;  /* 0x000000936e6d7221 */ /* 0x000fe20000010000 */
[----:B------:R-:W-:Y:S01]  /*0aa0*/  FFMA.FTZ R111, R149, R147, R112 ;  /* 0x00000093956f7223 */ /* 0x000fe20000010070 */
[----:B------:R-:W-:-:S02]  /*0ab0*/  HADD2.F32 R114, -RZ, R114.H1_H1 ;  /* 0x30000072ff727230 */ /* 0x000fc40000004100 */
[----:B------:R-:W-:Y:S01]  /*0ac0*/  FADD.FTZ R154, -R152, R157 ;  /* 0x0000009d989a7221 */ /* 0x000fe20000010100 */
[----:B------:R-:W-:Y:S01]  /*0ad0*/  FADD.FTZ R68, R68, R143 ;  /* 0x0000008f44447221 */ /* 0x000fe20000010000 */
[-C--:B------:R-:W-:Y:S01]  /*0ae0*/  FFMA.FTZ R48, R145, R143.reuse, R48 ;  /* 0x0000008f91307223 */ /* 0x080fe20000010030 */
[----:B------:R-:W-:Y:S01]  /*0af0*/  FADD.FTZ R142, -R152, R155 ;  /* 0x0000009b988e7221 */ /* 0x000fe20000010100 */
[----:B------:R-:W-:Y:S01]  /*0b00*/  FMUL.FTZ R143, R24, R143 ;  /* 0x0000008f188f7220 */ /* 0x000fe20000410000 */
[----:B------:R-:W-:Y:S01]  /*0b10*/  FADD.FTZ R110, R109, R144 ;  /* 0x000000906d6e7221 */ /* 0x000fe20000010000 */
[----:B------:R-:W-:Y:S01]  /*0b20*/  FFMA.FTZ R112, R146, R144, R111 ;  /* 0x0000009092707223 */ /* 0x000fe2000001006f */
[--C-:B------:R-:W-:Y:S02]  /*0b30*/  HADD2.F32 R139, -RZ, R115.reuse.H0_H0 ;  /* 0x20000073ff8b7230 */ /* 0x100fe40000004100 */
[C---:B------:R-:W-:Y:S01]  /*0b40*/  FMUL.FTZ R141, R119.reuse, R154 ;  /* 0x0000009a778d7220 */ /* 0x040fe20000410000 */
[----:B------:R-:W-:Y:S01]  /*0b50*/  FMUL.FTZ R142, R119, R142 ;  /* 0x0000008e778e7220 */ /* 0x000fe20000410000 */
[----:B------:R-:W-:Y:S01]  /*0b60*/  FMUL.FTZ R140, R25, R114 ;  /* 0x00000072198c7220 */ /* 0x000fe20000410000 */
[----:B------:R-:W-:Y:S01]  /*0b70*/  FADD.FTZ R109, R110, R143 ;  /* 0x0000008f6e6d7221 */ /* 0x000fe20000010000 */
[----:B------:R-:W-:Y:S01]  /*0b80*/  FFMA.FTZ R111, R145, R143, R112 ;  /* 0x0000008f916f7223 */ /* 0x000fe20000010070 */
[----:B------:R-:W-:-:S02]  /*0b90*/  HADD2.F32 R108, -RZ, R115.H1_H1 ;  /* 0x30000073ff6c7230 */ /* 0x000fc40000004100 */
        /* <DEDUP_REMOVED lines=16> */
.L_x_6772:
[----:B------:R-:W-:Y:S05]  /*0ca0*/  BSYNC.RECONVERGENT B1 ;  /* 0x0000000000017941 */ /* 0x000fea0003800200 */
.L_x_6771:
        /* <DEDUP_REMOVED lines=8> */
[----:B------:R-:W-:Y:S01]  /*0d30*/  IADD3 R155, PT, PT, R155, 0x20, RZ ;  /* 0x000000209b9b7810 */ /* 0x000fe20007ffe0ff */
[----:B--2---:R-:W-:Y:S02]  /*0d40*/  HADD2.F32 R121, -RZ, R108.H0_H0 ;  /* 0x2000006cff797230 */ /* 0x004fe40000004100 */
[----:B------:R-:W-:Y:S02]  /*0d50*/  HADD2.F32 R137, -RZ, R110.H0_H0 ;  /* 0x2000006eff897230 */ /* 0x000fe40000004100 */
[----:B------:R-:W-:Y:S02]  /*0d60*/  HADD2.F32 R125, -RZ, R108.H1_H1 ;  /* 0x3000006cff7d7230 */ /* 0x000fe40000004100 */
[----:B------:R-:W-:Y:S02]  /*0d70*/  HADD2.F32 R129, -RZ, R109.H0_H0 ;  /* 0x2000006dff817230 */ /* 0x000fe40000004100 */
[----:B------:R-:W-:Y:S01]  /*0d80*/  FADD.FTZ R126, -R152, R137 ;  /* 0x00000089987e7221 */ /* 0x000fe20000010100 */
[----:B---3--:R-:W-:-:S02]  /*0d90*/  HADD2.F32 R135, -RZ, R112.H0_H0 ;  /* 0x20000070ff877230 */ /* 0x008fc40000004100 */
[C---:B------:R-:W-:Y:S01]  /*0da0*/  FADD.FTZ R134, -R152.reuse, R125 ;  /* 0x0000007d98867221 */ /* 0x040fe20000010100 */
[----:B------:R-:W-:Y:S02]  /*0db0*/  HADD2.F32 R132, -RZ, R112.H1_H1 ;  /* 0x30000070ff847230 */ /* 0x000fe40000004100 */
[C---:B------:R-:W-:Y:S01]  /*0dc0*/  FADD.FTZ R112, -R152.reuse, R121 ;  /* 0x0000007998707221 */ /* 0x040fe20000010100 */
[----:B------:R-:W-:Y:S02]  /*0dd0*/  HADD2.F32 R133, -RZ, R109.H1_H1 ;  /* 0x3000006dff857230 */ /* 0x000fe40000004100 */
[----:B------:R-:W-:Y:S01]  /*0de0*/  FADD.FTZ R124, -R152, R129 ;  /* 0x00000081987c7221 */ /* 0x000fe20000010100 */
[--C-:B------:R-:W-:Y:S02]  /*0df0*/  HADD2.F32 R159, -RZ, R111.reuse.H0_H0 ;  /* 0x2000006fff9f7230 */ /* 0x100fe40000004100 */
[----:B-----5:R-:W-:Y:S01]  /*0e00*/  FMUL.FTZ R137, R119, R112 ;  /* 0x0000007077897220 */ /* 0x020fe20000410000 */
[----:B------:R-:W-:-:S02]  /*0e10*/  HADD2.F32 R111, -RZ, R111.H1_H1 ;  /* 0x3000006fff6f7230 */ /* 0x000fc40000004100 */
[----:B------:R-:W-:Y:S01]  /*0e20*/  FADD.FTZ R88, R88, R135 ;  /* 0x0000008758587221 */ /* 0x000fe20000010000 */
[----:B------:R-:W-:Y:S01]  /*0e30*/  FMUL.FTZ R134, R119, R134 ;  /* 0x0000008677867220 */ /* 0x000fe20000410000 */
[-C--:B------:R-:W-:Y:S01]  /*0e40*/  FFMA.FTZ R92, R137, R135.reuse, R92 ;  /* 0x00000087895c7223 */ /* 0x080fe2000001005c */
[----:B------:R-:W-:Y:S01]  /*0e50*/  FMUL.FTZ R135, R28, R135 ;  /* 0x000000871c877220 */ /* 0x000fe20000410000 */
[--C-:B------:R-:W-:Y:S02]  /*0e60*/  HADD2.F32 R131, -RZ, R113.reuse.H0_H0 ;  /* 0x20000071ff837230 */ /* 0x100fe40000004100 */
[C---:B------:R-:W-:Y:S01]  /*0e70*/  FADD.FTZ R130, -R152.reuse, R133 ;  /* 0x0000008598827221 */ /* 0x040fe20000010100 */
[----:B------:R-:W-:Y:S01]  /*0e80*/  FADD.FTZ R122, -R152, R111 ;  /* 0x0000006f987a7221 */ /* 0x000fe20000010100 */
[----:B------:R-:W-:Y:S01]  /*0e90*/  FADD.FTZ R89, R89, R132 ;  /* 0x0000008459597221 */ /* 0x000fe20000010000 */
[----:B------:R-:W-:Y:S01]  /*0ea0*/  FMUL.FTZ R133, R119, R124 ;  /* 0x0000007c77857220 */ /* 0x000fe20000410000 */
[-C--:B------:R-:W-:Y:S01]  /*0eb0*/  FFMA.FTZ R93, R134, R132.reuse, R93 ;  /* 0x00000084865d7223 */ /* 0x080fe2000001005d */
[----:B------:R-:W-:Y:S01]  /*0ec0*/  FMUL.FTZ R132, R29, R132 ;  /* 0x000000841d847220 */ /* 0x000fe20000410000 */
[----:B------:R-:W-:Y:S01]  /*0ed0*/  FADD.FTZ R109, R156, R135 ;  /* 0x000000879c6d7221 */ /* 0x000fe20000010000 */
[----:B------:R-:W-:Y:S01]  /*0ee0*/  FFMA.FTZ R111, R137, R135, R154 ;  /* 0x00000087896f7223 */ /* 0x000fe2000001009a */
[----:B------:R-:W-:-:S02]  /*0ef0*/  HADD2.F32 R128, -RZ, R113.H1_H1 ;  /* 0x30000071ff807230 */ /* 0x000fc40000004100 */
[----:B------:R-:W-:Y:S01]  /*0f00*/  FADD.FTZ R90, R90, R131 ;  /* 0x000000835a5a7221 */ /* 0x000fe20000010000 */
[----:B------:R-:W-:Y:S01]  /*0f10*/  FMUL.FTZ R130, R119, R130 ;  /* 0x0000008277827220 */ /* 0x000fe20000410000 */
[-C--:B------:R-:W-:Y:S01]  /*0f20*/  FFMA.FTZ R94, R133, R131.reuse, R94 ;  /* 0x00000083855e7223 */ /* 0x080fe2000001005e */
[----:B------:R-:W-:Y:S01]  /*0f30*/  FMUL.FTZ R131, R30, R131 ;  /* 0x000000831e837220 */ /* 0x000fe20000410000 */
[----:B------:R-:W-:Y:S01]  /*0f40*/  FADD.FTZ R112, R109, R132 ;  /* 0x000000846d707221 */ /* 0x000fe20000010000 */
[----:B------:R-:W-:Y:S01]  /*0f50*/  FFMA.FTZ R124, R134, R132, R111 ;  /* 0x00000084867c7223 */ /* 0x000fe2000001006f */
[----:B------:R-:W-:Y:S02]  /*0f60*/  HADD2.F32 R157, -RZ, R110.H1_H1 ;  /* 0x3000006eff9d7230 */ /* 0x000fe40000004100 */
[----:B------:R-:W-:Y:S01]  /*0f70*/  FADD.FTZ R110, -R152, R159 ;  /* 0x0000009f986e7221 */ /* 0x000fe20000010100 */
        /* <DEDUP_REMOVED lines=11> */
[----:B------:R-:W-:Y:S01]  /*1030*/  FADD.FTZ R158, -R152, R157 ;  /* 0x0000009d989e7221 */ /* 0x000fe20000010100 */
[----:B------:R-:W-:Y:S01]  /*1040*/  FMUL.FTZ R127, R32, R127 ;  /* 0x0000007f207f7220 */ /* 0x000fe20000410000 */
        /* <DEDUP_REMOVED lines=23> */
.L_x_6774:
[----:B------:R-:W-:Y:S05]  /*11c0*/  BSYNC.RECONVERGENT B1 ;  /* 0x0000000000017941 */ /* 0x000fea0003800200 */
.L_x_6773:
[----:B------:R-:W-:Y:S05]  /*11d0*/  @!P2 BRA `(.L_x_6775) ;  /* 0x000000140044a947 */ /* 0x000fea0003800000 */
[----:B------:R-:W0:Y:S08]  /*11e0*/  LDC.64 R6, c[0x0][0x3a8] ;  /* 0x0000ea00ff067b82 */ /* 0x000e300000000a00 */
[----:B------:R-:W1:Y:S01]  /*11f0*/  LDC.64 R4, c[0x0][0x428] ;  /* 0x00010a00ff047b82 */ /* 0x000e620000000a00 */
[----:B0-----:R-:W-:-:S06]  /*1200*/  IMAD.WIDE.U32 R8, R155, 0x10, R6 ;  /* 0x000000109b087825 */ /* 0x001fcc00078e0006 */
[----:B------:R-:W2:Y:S01]  /*1210*/  LDG.E.128 R8, desc[UR6][R8.64] ;  /* 0x0000000608087981 */ /* 0x000ea2000c1e1d00 */
[----:B-1----:R-:W-:-:S06]  /*1220*/  IMAD.WIDE.U32 R4, R155, 0x10, R4 ;  /* 0x000000109b047825 */ /* 0x002fcc00078e0004 */
[----:B------:R-:W3:Y:S01]  /*1230*/  LDG.E.128 R4, desc[UR6][R4.64] ;  /* 0x0000000604047981 */ /* 0x000ee2000c1e1d00 */
[--C-:B--2---:R-:W-:Y:S02]  /*1240*/  HADD2.F32 R3, -RZ, R8.reuse.H0_H0 ;  /* 0x20000008ff037230 */ /* 0x104fe40000004100 */
[----:B------:R-:W-:Y:S02]  /*1250*/  HADD2.F32 R17, -RZ, R9.H1_H1 ;  /* 0x30000009ff117230 */ /* 0x000fe40000004100 */
[----:B------:R-:W-:Y:S02]  /*1260*/  HADD2.F32 R13, -RZ, R8.H1_H1 ;  /* 0x30000008ff0d7230 */ /* 0x000fe40000004100 */
[C---:B------:R-:W-:Y:S01]  /*1270*/  FADD.FTZ R8, -R152.reuse, R3 ;  /* 0x0000000398087221 */ /* 0x040fe20000010100 */
[----:B------:R-:W-:Y:S02]  /*1280*/  HADD2.F32 R109, -RZ, R10.H0_H0 ;  /* 0x2000000aff6d7230 */ /* 0x000fe40000004100 */
[----:B------:R-:W-:Y:S01]  /*1290*/  FADD.FTZ R112, -R152, R17 ;  /* 0x0000001198707221 */ /* 0x000fe20000010100 */
[----:B---3--:R-:W-:-:S02]  /*12a0*/  HADD2.F32 R3, -RZ, R4.H0_H0 ;  /* 0x20000004ff037230 */ /* 0x008fc40000004100 */
[----:B-----5:R-:W-:Y:S01]  /*12b0*/  FMUL.FTZ R17, R119, R8 ;  /* 0x0000000877117220 */ /* 0x020fe20000410000 */
[----:B------:R-:W-:Y:S02]  /*12c0*/  HADD2.F32 R15, -RZ, R9.H0_H0 ;  /* 0x20000009ff0f7230 */ /* 0x000fe40000004100 */
[----:B------:R-:W-:Y:S01]  /*12d0*/  FADD.FTZ R158, -R152, R109 ;  /* 0x0000006d989e7221 */ /* 0x000fe20000010100 */
[--C-:B------:R-:W-:Y:S02]  /*12e0*/  HADD2.F32 R113, -RZ, R11.reuse.H0_H0 ;  /* 0x2000000bff717230 */ /* 0x100fe40000004100 */
[----:B------:R-:W-:Y:S01]  /*12f0*/  FADD.FTZ R76, R76, R3 ;  /* 0x000000034c4c7221 */ /* 0x000fe20000010000 */
[----:B------:R-:W-:Y:S02]  /*1300*/  HADD2.F32 R11, -RZ, R11.H1_H1 ;  /* 0x3000000bff0b7230 */ /* 0x000fe40000004100 */
[----:B------:R-:W-:Y:S01]  /*1310*/  FFMA.FTZ R56, R17, R3, R56 ;  /* 0x0000000311387223 */ /* 0x000fe20000010038 */
[----:B------:R-:W-:-:S02]  /*1320*/  HADD2.F32 R111, -RZ, R10.H1_H1 ;  /* 0x3000000aff6f7230 */ /* 0x000fc40000004100 */
[----:B------:R-:W-:Y:S01]  /*1330*/  FADD.FTZ R10, -R152, R13 ;  /* 0x0000000d980a7221 */ /* 0x000fe20000010100 */
[----:B------:R-:W-:Y:S02]  /*1340*/  HADD2.F32 R16, -RZ, R4.H1_H1 ;  /* 0x30000004ff107230 */ /* 0x000fe40000004100 */
[----:B------:R-:W-:Y:S01]  /*1350*/  FMUL.FTZ R3, R36, R3 ;  /* 0x0000000324037220 */ /* 0x000fe20000410000 */
[C---:B------:R-:W-:Y:S01]  /*1360*/  FADD.FTZ R110, -R152.reuse, R15 ;  /* 0x0000000f986e7221 */ /* 0x040fe20000010100 */
[----:B------:R-:W-:Y:S01]  /*1370*/  FADD.FTZ R18, -R152, R11 ;  /* 0x0000000b98127221 */ /* 0x000fe20000010100 */
[----:B------:R-:W-:Y:S02]  /*1380*/  HADD2.F32 R15, -RZ, R6.H0_H0 ;  /* 0x20000006ff0f7230 */ /* 0x000fe40000004100 */
[C---:B------:R-:W-:Y:S01]  /*1390*/  FMUL.FTZ R11, R119.reuse, R158 ;  /* 0x0000009e770b7220 */ /* 0x040fe20000410000 */
[----:B------:R-:W-:Y:S02]  /*13a0*/  HADD2.F32 R9, -RZ, R5.H0_H0 ;  /* 0x20000005ff097230 */ /* 0x000fe40000004100 */
[----:B------:R-:W-:Y:S01]  /*13b0*/  FMUL.FTZ R4, R119, R10 ;  /* 0x0000000a77047220 */ /* 0x000fe20000410000 */
[----:B------:R-:W-:-:S02]  /*13c0*/  HADD2.F32 R109, -RZ, R7.H0_H0 ;  /* 0x20000007ff6d7230 */ /* 0x000fc40000004100 */
[----:B------:R-:W-:Y:S01]  /*13d0*/  FADD.FTZ R156, R156, R3 ;  /* 0x000000039c9c7221 */ /* 0x000fe20000010000 */
[----:B------:R-:W-:Y:S02]  /*13e0*/  HADD2.F32 R108, -RZ, R7.H1_H1 ;  /* 0x30000007ff6c7230 */ /* 0x000fe40000004100 */
[----:B------:R-:W-:Y:S01]  /*13f0*/  FMUL.FTZ R7, R37, R16 ;  /* 0x0000001025077220 */ /* 0x000fe20000410000 */
[----:B------:R-:W-:Y:S01]  /*1400*/  FFMA.FTZ R13, R17, R3, R154 ;  /* 0x00000003110d7223 */ /* 0x000fe2000001009a */
[----:B------:R-:W-:Y:S02]  /*1410*/  HADD2.F32 R114, -RZ, R5.H1_H1 ;  /* 0x30000005ff727230 */ /* 0x000fe40000004100 */
[----:B------:R-:W-:Y:S01]  /*1420*/  FMUL.FTZ R5, R119, R110 ;  /* 0x0000006e77057220 */ /* 0x000fe20000410000 */
[----:B------:R-:W-:Y:S01]  /*1430*/  FADD.FTZ R80, R80, R15 ;  /* 0x0000000f50507221 */ /* 0x000fe20000010000 */
[-C--:B------:R-:W-:Y:S01]  /*1440*/  FFMA.FTZ R60, R11, R15.reuse, R60 ;  /* 0x0000000f0b3c7223 */ /* 0x080fe2000001003c */
[----:B------:R-:W-:Y:S01]  /*1450*/  FMUL.FTZ R10, R40, R15 ;  /* 0x0000000f280a7220 */ /* 0x000fe20000410000 */
[----:B------:R-:W-:Y:S01]  /*1460*/  FADD.FTZ R77, R77, R16 ;  /* 0x000000104d4d7221 */ /* 0x000fe20000010000 */
[----:B------:R-:W-:Y:S01]  /*1470*/  FFMA.FTZ R57, R4, R16, R57 ;  /* 0x0000001004397223 */ /* 0x000fe20000010039 */
[----:B------:R-:W-:Y:S01]  /*1480*/  FMUL.FTZ R8, R38, R9 ;  /* 0x0000000926087220 */ /* 0x000fe20000410000 */
[----:B------:R-:W-:Y:S01]  /*1490*/  FADD.FTZ R15, R156, R7 ;  /* 0x000000079c0f7221 */ /* 0x000fe20000010000 */
[----:B------:R-:W-:Y:S01]  /*14a0*/  FFMA.FTZ R16, R4, R7, R13 ;  /* 0x0000000704107223 */ /* 0x000fe2000001000d */
[C---:B------:R-:W-:Y:S01]  /*14b0*/  FADD.FTZ R12, -R152.reuse, R111 ;  /* 0x0000006f980c7221 */ /* 0x040fe20000010100 */
[----:B------:R-:W-:Y:S01]  /*14c0*/  FADD.FTZ R14, -R152, R113 ;  /* 0x00000071980e7221 */ /* 0x000fe20000010100 */
[----:B------:R-:W-:Y:S01]  /*14d0*/  FADD.FTZ R78, R78, R9 ;  /* 0x000000094e4e7221 */ /* 0x000fe20000010000 */
[----:B------:R-:W-:Y:S01]  /*14e0*/  FFMA.FTZ R58, R5, R9, R58 ;  /* 0x00000009053a7223 */ /* 0x000fe2000001003a */
[----:B------:R-:W-:-:S02]  /*14f0*/  HADD2.F32 R152, -RZ, R6.H1_H1 ;  /* 0x30000006ff987230 */ /* 0x000fc40000004100 */
        /* <DEDUP_REMOVED lines=8> */
[----:B------:R-:W-:Y:S01]  /*1580*/  FMUL.FTZ R15, R119, R14 ;  /* 0x0000000e770f7220 */ /* 0x000fe20000410000 */
        /* <DEDUP_REMOVED lines=20> */
.L_x_6770:
        /* <DEDUP_REMOVED lines=17> */
[----:B---3--:R-:W-:Y:S02]  /*17e0*/  HADD2.F32 R141, -RZ, R108.H0_H0 ;  /* 0x2000006cff8d7230 */ /* 0x008fe40000004100 */
[--C-:B------:R-:W-:Y:S02]  /*17f0*/  HADD2.F32 R153, -RZ, R110.reuse.H0_H0 ;  /* 0x2000006eff997230 */ /* 0x100fe40000004100 */
[--C-:B------:R-:W-:Y:S02]  /*1800*/  HADD2.F32 R147, -RZ, R109.reuse.H0_H0 ;  /* 0x2000006dff937230 */ /* 0x100fe40000004100 */
[----:B------:R-:W-:Y:S02]  /*1810*/  HADD2.F32 R155, -RZ, R110.H1_H1 ;  /* 0x3000006eff9b7230 */ /* 0x000fe40000004100 */
[----:B------:R-:W-:Y:S01]  /*1820*/  FADD.FTZ R110, -R152, R141 ;  /* 0x0000008d986e7221 */ /* 0x000fe20000010100 */
[----:B------:R-:W-:-:S02]  /*1830*/  HADD2.F32 R149, -RZ, R109.H1_H1 ;  /* 0x3000006dff957230 */ /* 0x000fc40000004100 */
[C---:B------:R-:W-:Y:S01]  /*1840*/  FADD.FTZ R140, -R152.reuse, R153 ;  /* 0x00000099988c7221 */ /* 0x040fe20000010100 */
[----:B------:R-:W-:Y:S02]  /*1850*/  HADD2.F32 R145, -RZ, R108.H1_H1 ;  /* 0x3000006cff917230 */ /* 0x000fe40000004100 */
[C---:B------:R-:W-:Y:S01]  /*1860*/  FADD.FTZ R136, -R152.reuse, R147 ;  /* 0x0000009398887221 */ /* 0x040fe20000010100 */
[----:B----4-:R-:W-:Y:S02]  /*1870*/  HADD2.F32 R151, -RZ, R112.H0_H0 ;  /* 0x20000070ff977230 */ /* 0x010fe40000004100 */
[----:B-----5:R-:W-:Y:S01]  /*1880*/  FMUL.FTZ R153, R119, R110 ;  /* 0x0000006e77997220 */ /* 0x020fe20000410000 */
[--C-:B------:R-:W-:Y:S02]  /*1890*/  HADD2.F32 R157, -RZ, R111.reuse.H0_H0 ;  /* 0x2000006fff9d7230 */ /* 0x100fe40000004100 */
[----:B------:R-:W-:Y:S01]  /*18a0*/  FADD.FTZ R146, -R152, R149 ;  /* 0x0000009598927221 */ /* 0x000fe20000010100 */
[----:B------:R-:W-:-:S02]  /*18b0*/  HADD2.F32 R111, -RZ, R111.H1_H1 ;  /* 0x3000006fff6f7230 */ /* 0x000fc40000004100 */
[----:B------:R-:W-:Y:S01]  /*18c0*/  FADD.FTZ R150, -R152, R145 ;  /* 0x0000009198967221 */ /* 0x000fe20000010100 */
[--C-:B------:R-:W-:Y:S02]  /*18d0*/  HADD2.F32 R109, -RZ, R113.reuse.H0_H0 ;  /* 0x20000071ff6d7230 */ /* 0x100fe40000004100 */
[----:B------:R-:W-:Y:S01]  /*18e0*/  FADD.FTZ R64, R64, R151 ;  /* 0x0000009740407221 */ /* 0x000fe20000010000 */
[----:B------:R-:W-:Y:S02]  /*18f0*/  HADD2.F32 R112, -RZ, R112.H1_H1 ;  /* 0x30000070ff707230 */ /* 0x000fe40000004100 */
[-C--:B------:R-:W-:Y:S01]  /*1900*/  FFMA.FTZ R44, R153, R151.reuse, R44 ;  /* 0x00000097992c7223 */ /* 0x080fe2000001002c */
[C---:B------:R-:W-:Y:S01]  /*1910*/  FMUL.FTZ R149, R119.reuse, R136 ;  /* 0x0000008877957220 */ /* 0x040fe20000410000 */
[----:B------:R-:W-:Y:S01]  /*1920*/  FMUL.FTZ R151, R20, R151 ;  /* 0x0000009714977220 */ /* 0x000fe20000410000 */
[----:B------:R-:W-:Y:S01]  /*1930*/  FADD.FTZ R138, -R152, R111 ;  /* 0x0000006f988a7221 */ /* 0x000fe20000010100 */
[----:B------:R-:W-:Y:S01]  /*1940*/  FMUL.FTZ R150, R119, R150 ;  /* 0x0000009677967220 */ /* 0x000fe20000410000 */
[----:B------:R-:W-:Y:S01]  /*1950*/  FADD.FTZ R66, R66, R109 ;  /* 0x0000006d42427221 */ /* 0x000fe20000010000 */
[-C--:B------:R-:W-:Y:S01]  /*1960*/  FFMA.FTZ R46, R149, R109.reuse, R46 ;  /* 0x0000006d952e7223 */ /* 0x080fe2000001002e */
[----:B------:R-:W-:Y:S01]  /*1970*/  FMUL.FTZ R147, R22, R109 ;  /* 0x0000006d16937220 */ /* 0x000fe20000410000 */
[----:B------:R-:W-:Y:S01]  /*1980*/  FMUL.FTZ R148, R21, R112 ;  /* 0x0000007015947220 */ /* 0x000fe20000410000 */
[----:B------:R-:W-:Y:S01]  /*1990*/  FADD.FTZ R109, RZ, R151 ;  /* 0x00000097ff6d7221 */ /* 0x000fe20000010000 */
[----:B------:R-:W-:Y:S01]  /*19a0*/  FFMA.FTZ R111, R153, R151, RZ ;  /* 0x00000097996f7223 */ /* 0x000fe200000100ff */
[----:B------:R-:W-:-:S02]  /*19b0*/  HADD2.F32 R144, -RZ, R113.H1_H1 ;  /* 0x30000071ff907230 */ /* 0x000fc40000004100 */
[----:B------:R-:W-:Y:S01]  /*19c0*/  FADD.FTZ R65, R65, R112 ;  /* 0x0000007041417221 */ /* 0x000fe20000010000 */
[C---:B------:R-:W-:Y:S01]  /*19d0*/  FFMA.FTZ R45, R150.reuse, R112, R45 ;  /* 0x00000070962d7223 */ /* 0x040fe2000001002d */
        /* <DEDUP_REMOVED lines=41> */
.L_x_6777:
[----:B------:R-:W-:Y:S05]  /*1c70*/  BSYNC.RECONVERGENT B1 ;  /* 0x0000000000017941 */ /* 0x000fea0003800200 */
.L_x_6776:
        /* <DEDUP_REMOVED lines=23> */
[----:B------:R-:W-:Y:S02]  /*1df0*/  HADD2.F32 R157, -RZ, R111.H0_H0 ;  /* 0x2000006fff9d7230 */ /* 0x000fe40000004100 */
[----:B-----5:R-:W-:Y:S01]  /*1e00*/  FMUL.FTZ R137, R119, R112 ;  /* 0x0000007077897220 */ /* 0x020fe20000410000 */
[----:B------:R-:W-:-:S02]  /*1e10*/  HADD2.F32 R109, -RZ, R110.H1_H1 ;  /* 0x3000006eff6d7230 */ /* 0x000fc40000004100 */
[----:B------:R-:W-:Y:S01]  /*1e20*/  FADD.FTZ R88, R88, R135 ;  /* 0x0000008758587221 */ /* 0x000fe20000010000 */
[----:B------:R-:W-:Y:S02]  /*1e30*/  HADD2.F32 R111, -RZ, R111.H1_H1 ;  /* 0x3000006fff6f7230 */ /* 0x000fe40000004100 */
[----:B------:R-:W-:Y:S01]  /*1e40*/  FMUL.FTZ R134, R119, R134 ;  /* 0x0000008677867220 */ /* 0x000fe20000410000 */
[-C--:B------:R-:W-:Y:S01]  /*1e50*/  FFMA.FTZ R92, R137, R135.reuse, R92 ;  /* 0x00000087895c7223 */ /* 0x080fe2000001005c */
[----:B------:R-:W-:Y:S01]  /*1e60*/  FMUL.FTZ R135, R28, R135 ;  /* 0x000000871c877220 */ /* 0x000fe20000410000 */
[--C-:B------:R-:W-:Y:S02]  /*1e70*/  HADD2.F32 R131, -RZ, R113.reuse.H0_H0 ;  /* 0x20000071ff837230 */ /* 0x100fe40000004100 */
[C---:B------:R-:W-:Y:S01]  /*1e80*/  FADD.FTZ R130, -R152.reuse, R133 ;  /* 0x0000008598827221 */ /* 0x040fe20000010100 */
        /* <DEDUP_REMOVED lines=15> */
[--C-:B------:R-:W-:Y:S02]  /*1f80*/  HADD2.F32 R127, -RZ, R114.reuse.H0_H0 ;  /* 0x20000072ff7f7230 */ /* 0x100fe40000004100 */
[----:B------:R-:W-:Y:S01]  /*1f90*/  FADD.FTZ R110, -R152, R157 ;  /* 0x0000009d986e7221 */ /* 0x000fe20000010100 */
        /* <DEDUP_REMOVED lines=34> */
.L_x_6779:
[----:B------:R-:W-:Y:S05]  /*21c0*/  BSYNC.RECONVERGENT B1 ;  /* 0x0000000000017941 */ /* 0x000fea0003800200 */
.L_x_6778:
        /* <DEDUP_REMOVED lines=10> */
[--C-:B---3--:R-:W-:Y:S02]  /*2270*/  HADD2.F32 R3, -RZ, R8.reuse.H0_H0 ;  /* 0x20000008ff037230 */ /* 0x108fe40000004100 */
[----:B------:R-:W-:Y:S02]  /*2280*/  HADD2.F32 R17, -RZ, R9.H0_H0 ;  /* 0x20000009ff117230 */ /* 0x000fe40000004100 */
[----:B------:R-:W-:Y:S02]  /*2290*/  HADD2.F32 R15, -RZ, R8.H1_H1 ;  /* 0x30000008ff0f7230 */ /* 0x000fe40000004100 */
[C---:B------:R-:W-:Y:S01]  /*22a0*/  FADD.FTZ R8, -R152.reuse, R3 ;  /* 0x0000000398087221 */ /* 0x040fe20000010100 */
[----:B------:R-:W-:Y:S02]  /*22b0*/  HADD2.F32 R111, -RZ, R10.H0_H0 ;  /* 0x2000000aff6f7230 */ /* 0x000fe40000004100 */
[----:B------:R-:W-:Y:S01]  /*22c0*/  FADD.FTZ R110, -R152, R17 ;  /* 0x00000011986e7221 */ /* 0x000fe20000010100 */
[----:B----4-:R-:W-:-:S02]  /*22d0*/  HADD2.F32 R3, -RZ, R4.H0_H0 ;  /* 0x20000004ff037230 */ /* 0x010fc40000004100 */
[----:B-----5:R-:W-:Y:S01]  /*22e0*/  FMUL.FTZ R17, R119, R8 ;  /* 0x0000000877117220 */ /* 0x020fe20000410000 */
[----:B------:R-:W-:Y:S02]  /*22f0*/  HADD2.F32 R109, -RZ, R9.H1_H1 ;  /* 0x30000009ff6d7230 */ /* 0x000fe40000004100 */
        /* <DEDUP_REMOVED lines=10> */
[C---:B0-----:R-:W-:Y:S01]  /*23a0*/  FADD.FTZ R12, -R152.reuse, R9 ;  /* 0x00000009980c7221 */ /* 0x041fe20000010100 */
[----:B------:R-:W-:Y:S01]  /*23b0*/  FADD.FTZ R18, -R152, R11 ;  /* 0x0000000b98127221 */ /* 0x000fe20000010100 */
[----:B------:R-:W-:Y:S02]  /*23c0*/  HADD2.F32 R15, -RZ, R6.H0_H0 ;  /* 0x20000006ff0f7230 */ /* 0x000fe40000004100 */
[----:B------:R-:W-:Y:S01]  /*23d0*/  FMUL.FTZ R11, R119, R158 ;  /* 0x0000009e770b7220 */ /* 0x000fe20000410000 */
[----:B------:R-:W-:-:S02]  /*23e0*/  HADD2.F32 R9, -RZ, R5.H0_H0 ;  /* 0x20000005ff097230 */ /* 0x000fc40000004100 */
[----:B------:R-:W-:Y:S01]  /*23f0*/  FMUL.FTZ R4, R119, R10 ;  /* 0x0000000a77047220 */ /* 0x000fe20000410000 */
[--C-:B------:R-:W-:Y:S02]  /*2400*/  HADD2.F32 R109, -RZ, R7.reuse.H0_H0 ;  /* 0x20000007ff6d7230 */ /* 0x100fe40000004100 */
        /* <DEDUP_REMOVED lines=46> */
.L_x_6775:
[----:B------:R-:W-:Y:S05]  /*26f0*/  BSYNC.RECONVERGENT B0 ;  /* 0x0000000000007941 */ /* 0x000fea0003800200 */
.L_x_6769:
        /* <DEDUP_REMOVED lines=20> */
.L_x_6815:
        /* <DEDUP_REMOVED lines=30> */
[----:B------:R-:W-:Y:S01]  /*2a20*/  F2FP.F16.F32.PACK_AB R108, R111, R108 ;  /* 0x0000006c6f6c723e */ /* 0x000fe200000000ff */
        /* <DEDUP_REMOVED lines=14> */
[----:B------:R-:W-:Y:S02]  /*2b10*/  F2FP.F16.F32.PACK_AB R109, R110, R109 ;  /* 0x0000006d6e6d723e */ /* 0x000fe400000000ff */
[----:B------:R-:W-:Y:S02]  /*2b20*/  F2FP.F16.F32.PACK_AB R110, R114, R115 ;  /* 0x00000073726e723e */ /* 0x000fe400000000ff */
[----:B------:R-:W-:Y:S01]  /*2b30*/  F2FP.F16.F32.PACK_AB R111, R152, R111 ;  /* 0x0000006f986f723e */ /* 0x000fe200000000ff */
[----:B------:R-:W-:Y:S06]  /*2b40*/  BRA `(.L_x_6786) ;  /* 0x0000000000a07947 */ /* 0x000fec0003800000 */
.L_x_6785:
        /* <DEDUP_REMOVED lines=14> */
[----:B------:R-:W-:Y:S01]  /*2c30*/  F2FP.F16.F32.PACK_AB R87, R86, R87 ;  /* 0x000000575657723e */ /* 0x000fe200000000ff */
[--C-:B------:R-:W-:Y:S01]  /*2c40*/  FFMA.FTZ R86, R149, R113, R112.reuse ;  /* 0x0000007195567223 */ /* 0x100fe20000010070 */
[----:B------:R-:W-:Y:S01]  /*2c50*/  FADD.FTZ R110, R144, -R109 ;  /* 0x8000006d906e7221 */ /* 0x000fe20000010000 */
[----:B------:R-:W-:Y:S01]  /*2c60*/  FMUL.FTZ R115, R119, R114 ;  /* 0x0000007277737220 */ /* 0x000fe20000410000 */
[----:B------:R-:W-:Y:S01]  /*2c70*/  F2FP.F16.F32.PACK_AB R111, R84, R111 ;  /* 0x0000006f546f723e */ /* 0x000fe200000000ff */
        /* <DEDUP_REMOVED lines=9> */
[C---:B------:R-:W-:Y:S01]  /*2d10*/  F2FP.F16.F32.PACK_AB R86, R114.reuse, R115 ;  /* 0x000000737256723e */ /* 0x040fe200000000ff */
[-C--:B------:R-:W-:Y:S01]  /*2d20*/  FMUL.FTZ R157, R114, R120.reuse ;  /* 0x00000078729d7220 */ /* 0x080fe20000410000 */
[-C--:B------:R-:W-:Y:S01]  /*2d30*/  FMUL.FTZ R114, R85, R120.reuse ;  /* 0x0000007855727220 */ /* 0x080fe20000410000 */
[-C--:B------:R-:W-:Y:S01]  /*2d40*/  FMUL.FTZ R152, R115, R120.reuse ;  /* 0x0000007873987220 */ /* 0x080fe20000410000 */
[C---:B------:R-:W-:Y:S01]  /*2d50*/  F2FP.F16.F32.PACK_AB R85, R108.reuse, R85 ;  /* 0x000000556c55723e */ /* 0x040fe200000000ff */
[-C--:B------:R-:W-:Y:S01]  /*2d60*/  FMUL.FTZ R155, R108, R120.reuse ;  /* 0x000000786c9b7220 */ /* 0x080fe20000410000 */
[-C--:B------:R-:W-:Y:S01]  /*2d70*/  FMUL.FTZ R108, R109, R120.reuse ;  /* 0x000000786d6c7220 */ /* 0x080fe20000410000 */
[C---:B------:R-:W-:Y:S01]  /*2d80*/  FMUL.FTZ R115, R110.reuse, R120 ;  /* 0x000000786e737220 */ /* 0x040fe20000410000 */
[----:B------:R-:W-:-:S02]  /*2d90*/  F2FP.F16.F32.PACK_AB R84, R110, R109 ;  /* 0x0000006d6e54723e */ /* 0x000fc400000000ff */
[----:B------:R-:W-:Y:S02]  /*2da0*/  F2FP.F16.F32.PACK_AB R110, R157, R152 ;  /* 0x000000989d6e723e */ /* 0x000fe400000000ff */
[----:B------:R-:W-:Y:S02]  /*2db0*/  F2FP.F16.F32.PACK_AB R109, R155, R114 ;  /* 0x000000729b6d723e */ /* 0x000fe400000000ff */
[----:B------:R-:W-:-:S07]  /*2dc0*/  F2FP.F16.F32.PACK_AB R108, R115, R108 ;  /* 0x0000006c736c723e */ /* 0x000fce00000000ff */
.L_x_6786:
[----:B------:R-:W0:Y:S08]  /*2dd0*/  @P1 LDC.64 R154, c[0x0][0x478] ;  /* 0x00011e00ff9a1b82 */ /* 0x000e300000000a00 */
[----:B------:R-:W1:Y:S01]  /*2de0*/  LDC.64 R114, c[0x0][0x468] ;  /* 0x00011a00ff727b82 */ /* 0x000e620000000a00 */
[----:B0-----:R-:W-:-:S05]  /*2df0*/  @P1 IMAD.WIDE.U32 R154, R118, 0x10, R154 ;  /* 0x00000010769a1825 */ /* 0x001fca00078e009a */
[----:B------:R0:W-:Y:S01]  /*2e00*/  @P1 STG.E.128 desc[UR6][R154.64], R84 ;  /* 0x000000549a001986 */ /* 0x0001e2000c101d06 */
[C---:B-1----:R-:W-:Y:S01]  /*2e10*/  IMAD.WIDE.U32 R114, R118.reuse, 0x10, R114 ;  /* 0x0000001076727825 */ /* 0x042fe200078e0072 */
[----:B------:R-:W-:-:S04]  /*2e20*/  IADD3 R118, PT, PT, R118, 0x20, RZ ;  /* 0x0000002076767810 */ /* 0x000fc80007ffe0ff */
[----:B------:R0:W-:Y:S03]  /*2e30*/  STG.E.128 desc[UR6][R114.64], R108 ;  /* 0x0000006c72007986 */ /* 0x0001e6000c101d06 */
.L_x_6784:
[----:B------:R-:W-:Y:S05]  /*2e40*/  BSYNC.RECONVERGENT B1 ;  /* 0x0000000000017941 */ /* 0x000fea0003800200 */
.L_x_6783:
        /* <DEDUP_REMOVED lines=44> */
[----:B------:R-:W-:Y:S01]  /*3110*/  F2FP.F16.F32.PACK_AB R108, R115, R108 ;  /* 0x0000006c736c723e */ /* 0x000fe200000000ff */
[----:B------:R-:W-:Y:S06]  /*3120*/  BRA `(.L_x_6790) ;  /* 0x0000000000907947 */ /* 0x000fec0003800000 */
.L_x_6789:
        /* <DEDUP_REMOVED lines=19> */
[----:B------:R-:W-:Y:S01]  /*3260*/  F2FP.F16.F32.PACK_AB R108, R111, R108 ;  /* 0x0000006c6f6c723e */ /* 0x000fe200000000ff */
        /* <DEDUP_REMOVED lines=15> */
[----:B------:R-:W-:-:S07]  /*3360*/  F2FP.F16.F32.PACK_AB R111, R152, R111 ;  /* 0x0000006f986f723e */ /* 0x000fce00000000ff */
.L_x_6790:
[----:B------:R-:W0:Y:S08]  /*3370*/  @P1 LDC.64 R154, c[0x0][0x478] ;  /* 0x00011e00ff9a1b82 */ /* 0x000e300000000a00 */
[----:B------:R-:W1:Y:S01]  /*3380*/  LDC.64 R114, c[0x0][0x468] ;  /* 0x00011a00ff727b82 */ /* 0x000e620000000a00 */
[----:B0-----:R-:W-:-:S05]  /*3390*/  @P1 IMAD.WIDE.U32 R154, R118, 0x10, R154 ;  /* 0x00000010769a1825 */ /* 0x001fca00078e009a */
[----:B------:R2:W-:Y:S01]  /*33a0*/  @P1 STG.E.128 desc[UR6][R154.64], R84 ;  /* 0x000000549a001986 */ /* 0x0005e2000c101d06 */
[C---:B-1----:R-:W-:Y:S01]  /*33b0*/  IMAD.WIDE.U32 R114, R118.reuse, 0x10, R114 ;  /* 0x0000001076727825 */ /* 0x042fe200078e0072 */
[----:B------:R-:W-:-:S04]  /*33c0*/  IADD3 R118, PT, PT, R118, 0x20, RZ ;  /* 0x0000002076767810 */ /* 0x000fc80007ffe0ff */
[----:B------:R2:W-:Y:S03]  /*33d0*/  STG.E.128 desc[UR6][R114.64], R108 ;  /* 0x0000006c72007986 */ /* 0x0005e6000c101d06 */
.L_x_6788:
[----:B------:R-:W-:Y:S05]  /*33e0*/  BSYNC.RECONVERGENT B1 ;  /* 0x0000000000017941 */ /* 0x000fea0003800200 */
.L_x_6787:
        /* <DEDUP_REMOVED lines=30> */
[----:B------:R-:W-:Y:S01]  /*35d0*/  F2FP.F16.F32.PACK_AB R87, R87, R113 ;  /* 0x000000715757723e */ /* 0x000fe200000000ff */
[-C--:B------:R-:W-:Y:S01]  /*35e0*/  FMUL.FTZ R152, R113, R120.reuse ;  /* 0x0000007871987220 */ /* 0x080fe20000410000 */
[C---:B------:R-:W-:Y:S01]  /*35f0*/  F2FP.F16.F32.PACK_AB R85, R108.reuse, R85 ;  /* 0x000000556c55723e */ /* 0x040fe200000000ff */
        /* <DEDUP_REMOVED lines=8> */
[----:B------:R-:W-:Y:S02]  /*3680*/  F2FP.F16.F32.PACK_AB R110, R119, R110 ;  /* 0x0000006e776e723e */ /* 0x000fe400000000ff */
[----:B------:R-:W-:Y:S02]  /*3690*/  F2FP.F16.F32.PACK_AB R109, R115, R112 ;  /* 0x00000070736d723e */ /* 0x000fe400000000ff */
[----:B------:R-:W-:Y:S01]  /*36a0*/  F2FP.F16.F32.PACK_AB R108, R113, R108 ;  /* 0x0000006c716c723e */ /* 0x000fe200000000ff */
[----:B------:R-:W-:Y:S06]  /*36b0*/  BRA `(.L_x_6793) ;  /* 0x0000000000907947 */ /* 0x000fec0003800000 */
.L_x_6792:
        /* <DEDUP_REMOVED lines=36> */
.L_x_6793:
[----:B------:R-:W0:Y:S08]  /*3900*/  @P1 LDC.64 R114, c[0x0][0x478] ;  /* 0x00011e00ff721b82 */ /* 0x000e300000000a00 */
[----:B------:R-:W1:Y:S01]  /*3910*/  LDC.64 R112, c[0x0][0x468] ;  /* 0x00011a00ff707b82 */ /* 0x000e620000000a00 */
[----:B0-----:R-:W-:-:S05]  /*3920*/  @P1 IMAD.WIDE.U32 R114, R118, 0x10, R114 ;  /* 0x0000001076721825 */ /* 0x001fca00078e0072 */
[----:B------:R4:W-:Y:S01]  /*3930*/  @P1 STG.E.128 desc[UR6][R114.64], R84 ;  /* 0x0000005472001986 */ /* 0x0009e2000c101d06 */
[----:B-1----:R-:W-:-:S05]  /*3940*/  IMAD.WIDE.U32 R112, R118, 0x10, R112 ;  /* 0x0000001076707825 */ /* 0x002fca00078e0070 */
[----:B------:R4:W-:Y:S01]  /*3950*/  STG.E.128 desc[UR6][R112.64], R108 ;  /* 0x0000006c70007986 */ /* 0x0009e2000c101d06 */
[----:B------:R-:W-:Y:S05]  /*3960*/  BRA `(.L_x_6791) ;  /* 0x0000001400187947 */ /* 0x000fea0003800000 */
.L_x_6782:
        /* <DEDUP_REMOVED lines=8> */
[--C-:B------:R-:W-:Y:S02]  /*39f0*/  HADD2.F32 R108, -RZ, R107.reuse.H0_H0 ;  /* 0x2000006bff6c7230 */ /* 0x100fe40000004100 */
[----:B------:R-:W-:Y:S01]  /*3a00*/  FFMA.FTZ R115, R142, R113, R112 ;  /* 0x000000718e737223 */ /* 0x000fe20000010070 */
[----:B------:R-:W-:Y:S01]  /*3a10*/  FADD.FTZ R109, R139, -R110 ;  /* 0x8000006e8b6d7221 */ /* 0x000fe20000010000 */
[----:B------:R-:W-:Y:S02]  /*3a20*/  HADD2.F32 R110, -RZ, R107.H1_H1 ;  /* 0x3000006bff6e7230 */ /* 0x000fe40000004100 */
[----:B------:R-:W-:Y:S01]  /*3a30*/  FADD.FTZ R111, R136, -R111 ;  /* 0x8000006f886f7221 */ /* 0x000fe20000010000 */
[----:B------:R-:W-:Y:S01]  /*3a40*/  FADD.FTZ R115, R140, -R115 ;  /* 0x800000738c737221 */ /* 0x000fe20000010000 */
[C---:B-----5:R-:W-:Y:S01]  /*3a50*/  FFMA.FTZ R109, R119.reuse, R109, R108 ;  /* 0x0000006d776d7223 */ /* 0x060fe2000001006c */
[----:B------:R-:W-:Y:S01]  /*3a60*/  FFMA.FTZ R159, R150, R113, R112 ;  /* 0x00000071969f7223 */ /* 0x000fe20000010070 */
[----:B------:R-:W-:Y:S01]  /*3a70*/  FFMA.FTZ R111, R119, R111, R110 ;  /* 0x0000006f776f7223 */ /* 0x000fe2000001006e */
[----:B------:R-:W-:Y:S01]  /*3a80*/  FFMA.FTZ R110, R145, R113, R112 ;  /* 0x00000071916e7223 */ /* 0x000fe20000010070 */
[-C--:B------:R-:W-:Y:S01]  /*3a90*/  FMUL.FTZ R109, R109, R120.reuse ;  /* 0x000000786d6d7220 */ /* 0x080fe20000410000 */
[----:B------:R-:W-:Y:S01]  /*3aa0*/  FADD.FTZ R159, R148, -R159 ;  /* 0x8000009f949f7221 */ /* 0x000fe20000010000 */
[----:B------:R-:W-:-:S05]  /*3ab0*/  FMUL.FTZ R108, R111, R120 ;  /* 0x000000786f6c7220 */ /* 0x000fca0000410000 */
[----:B------:R-:W-:Y:S01]  /*3ac0*/  F2FP.F16.F32.PACK_AB R111, R108, R109 ;  /* 0x0000006d6c6f723e */ /* 0x000fe200000000ff */
[----:B------:R-:W-:Y:S01]  /*3ad0*/  FADD.FTZ R109, R143, -R110 ;  /* 0x8000006e8f6d7221 */ /* 0x000fe20000010000 */
[--C-:B------:R-:W-:Y:S02]  /*3ae0*/  HADD2.F32 R110, -RZ, R106.reuse.H1_H1 ;  /* 0x3000006aff6e7230 */ /* 0x100fe40000004100 */
[----:B------:R-:W-:-:S03]  /*3af0*/  HADD2.F32 R108, -RZ, R106.H0_H0 ;  /* 0x2000006aff6c7230 */ /* 0x000fc60000004100 */
[C---:B------:R-:W-:Y:S01]  /*3b00*/  FFMA.FTZ R155, R119.reuse, R115, R110 ;  /* 0x00000073779b7223 */ /* 0x040fe2000001006e */
[----:B------:R-:W-:Y:S01]  /*3b10*/  FFMA.FTZ R115, R146, R113, R112 ;  /* 0x0000007192737223 */ /* 0x000fe20000010070 */
[----:B------:R-:W-:Y:S01]  /*3b20*/  FFMA.FTZ R109, R119, R109, R108 ;  /* 0x0000006d776d7223 */ /* 0x000fe2000001006c */
[----:B------:R-:W-:Y:S01]  /*3b30*/  FFMA.FTZ R108, R149, R113, R112 ;  /* 0x00000071956c7223 */ /* 0x000fe20000010070 */
[--C-:B------:R-:W-:Y:S02]  /*3b40*/  HADD2.F32 R110, -RZ, R105.reuse.H1_H1 ;  /* 0x30000069ff6e7230 */ /* 0x100fe40000004100 */
[----:B------:R-:W-:Y:S01]  /*3b50*/  FADD.FTZ R115, R144, -R115 ;  /* 0x8000007390737221 */ /* 0x000fe20000010000 */
[----:B------:R-:W-:Y:S01]  /*3b60*/  FMUL.FTZ R155, R155, R120 ;  /* 0x000000789b9b7220 */ /* 0x000fe20000410000 */
[----:B------:R-:W-:Y:S01]  /*3b70*/  FADD.FTZ R161, R147, -R108 ;  /* 0x8000006c93a17221 */ /* 0x000fe20000010000 */
[----:B------:R-:W-:Y:S02]  /*3b80*/  HADD2.F32 R108, -RZ, R105.H0_H0 ;  /* 0x20000069ff6c7230 */ /* 0x000fe40000004100 */
[C---:B------:R-:W-:Y:S01]  /*3b90*/  FFMA.FTZ R163, R119.reuse, R115, R110 ;  /* 0x0000007377a37223 */ /* 0x040fe2000001006e */
[----:B------:R-:W-:Y:S01]  /*3ba0*/  HADD2.F32 R110, -RZ, R104.H1_H1 ;  /* 0x30000068ff6e7230 */ /* 0x000fe20000004100 */
[----:B------:R-:W0:Y:S01]  /*3bb0*/  LDC.64 R114, c[0x0][0x468] ;  /* 0x00011a00ff727b82 */ /* 0x000e220000000a00 */
[----:B------:R-:W-:Y:S01]  /*3bc0*/  FFMA.FTZ R161, R119, R161, R108 ;  /* 0x000000a177a17223 */ /* 0x000fe2000001006c */
[----:B------:R-:W-:-:S02]  /*3bd0*/  FFMA.FTZ R108, R153, R113, R112 ;  /* 0x00000071996c7223 */ /* 0x000fc40000010070 */
[----:B------:R-:W-:Y:S01]  /*3be0*/  FFMA.FTZ R159, R119, R159, R110 ;  /* 0x0000009f779f7223 */ /* 0x000fe2000001006e */
[-C--:B------:R-:W-:Y:S01]  /*3bf0*/  FMUL.FTZ R110, R109, R120.reuse ;  /* 0x000000786d6e7220 */ /* 0x080fe20000410000 */
[-C--:B------:R-:W-:Y:S01]  /*3c00*/  FMUL.FTZ R109, R161, R120.reuse ;  /* 0x00000078a16d7220 */ /* 0x080fe20000410000 */
[----:B------:R-:W-:Y:S01]  /*3c10*/  FADD.FTZ R157, R151, -R108 ;  /* 0x8000006c979d7221 */ /* 0x000fe20000010000 */
[----:B------:R-:W-:Y:S02]  /*3c20*/  HADD2.F32 R108, -RZ, R104.H0_H0 ;  /* 0x20000068ff6c7230 */ /* 0x000fe40000004100 */
[-C--:B------:R-:W-:Y:S01]  /*3c30*/  FMUL.FTZ R152, R163, R120.reuse ;  /* 0x00000078a3987220 */ /* 0x080fe20000410000 */
[----:B------:R-:W-:Y:S01]  /*3c40*/  FMUL.FTZ R159, R159, R120 ;  /* 0x000000789f9f7220 */ /* 0x000fe20000410000 */
[----:B------:R-:W-:Y:S01]  /*3c50*/  F2FP.F16.F32.PACK_AB R110, R155, R110 ;  /* 0x0000006e9b6e723e */ /* 0x000fe200000000ff */
[----:B------:R-:W-:Y:S02]  /*3c60*/  FFMA.FTZ R157, R119, R157, R108 ;  /* 0x0000009d779d7223 */ /* 0x000fe4000001006c */
[----:B------:R-:W-:-:S02]  /*3c70*/  F2FP.F16.F32.PACK_AB R109, R152, R109 ;  /* 0x0000006d986d723e */ /* 0x000fc400000000ff */
[----:B------:R-:W-:-:S05]  /*3c80*/  FMUL.FTZ R108, R157, R120 ;  /* 0x000000789d6c7220 */ /* 0x000fca0000410000 */
[----:B------:R-:W-:Y:S01]  /*3c90*/  F2FP.F16.F32.PACK_AB R108, R159, R108 ;  /* 0x0000006c9f6c723e */ /* 0x000fe200000000ff */
[C---:B0-----:R-:W-:Y:S01]  /*3ca0*/  IMAD.WIDE.U32 R114, R118.reuse, 0x10, R114 ;  /* 0x0000001076727825 */ /* 0x041fe200078e0072 */
[----:B------:R-:W-:-:S04]  /*3cb0*/  IADD3 R118, PT, PT, R118, 0x20, RZ ;  /* 0x0000002076767810 */ /* 0x000fc80007ffe0ff */
[----:B------:R0:W-:Y:S03]  /*3cc0*/  STG.E.128 desc[UR6][R114.64], R108 ;  /* 0x0000006c72007986 */ /* 0x0001e6000c101d06 */
.L_x_6796:
[----:B------:R-:W-:Y:S05]  /*3cd0*/  BSYNC.RECONVERGENT B1 ;  /* 0x0000000000017941 */ /* 0x000fea0003800200 */
.L_x_6795:
[----:B------:R-:W-:Y:S04]  /*3ce0*/  BSSY.RECONVERGENT B1, `(.L_x_6797) ;  /* 0x0000032000017945 */ /* 0x000fe80003800200 */
[----:B------:R-:W-:Y:S05]  /*3cf0*/  @!P3 BRA `(.L_x_6798) ;  /* 0x0000000000c0b947 */ /* 0x000fea0003800000 */
[-CC-:B0-----:R-:W-:Y:S01]  /*3d00*/  FFMA.FTZ R110, R125, R113.reuse, R112.reuse ;  /* 0x000000717d6e7223 */ /* 0x181fe20000010070 */
        /* <DEDUP_REMOVED lines=47> */
.L_x_6798:
[----:B------:R-:W-:Y:S05]  /*4000*/  BSYNC.RECONVERGENT B1 ;  /* 0x0000000000017941 */ /* 0x000fea0003800200 */
.L_x_6797:
[----:B------:R-:W-:Y:S05]  /*4010*/  @!P2 BRA `(.L_x_6791) ;  /* 0x0000000c006ca947 */ /* 0x000fea0003800000 */
[-CC-:B01----:R-:W-:Y:S01]  /*4020*/  FFMA.FTZ R108, R6, R113.reuse, R112.reuse ;  /* 0x00000071066c7223 */ /* 0x183fe20000010070 */
[-CC-:B------:R-:W-:Y:S01]  /*4030*/  FFMA.FTZ R109, R5, R113.reuse, R112.reuse ;  /* 0x00000071056d7223 */ /* 0x180fe20000010070 */
[-C--:B------:R-:W-:Y:S01]  /*4040*/  FFMA.FTZ R111, R15, R113.reuse, R112 ;  /* 0x000000710f6f7223 */ /* 0x080fe20000010070 */
[----:B------:R-:W-:Y:S02]  /*4050*/  HADD2.F32 R114, -RZ, R103.H0_H0 ;  /* 0x20000067ff727230 */ /* 0x000fe40000004100 */
[----:B------:R-:W-:Y:S01]  /*4060*/  FADD.FTZ R161, R9, -R108 ;  /* 0x8000006c09a17221 */ /* 0x000fe20000010000 */
[----:B------:R-:W-:Y:S01]  /*4070*/  FADD.FTZ R109, R8, -R109 ;  /* 0x8000006d086d7221 */ /* 0x000fe20000010000 */
[----:B------:R-:W-:Y:S02]  /*4080*/  HADD2.F32 R108, -RZ, R101.H0_H0 ;  /* 0x20000065ff6c7230 */ /* 0x000fe40000004100 */
[----:B------:R-:W-:Y:S01]  /*4090*/  FADD.FTZ R111, R14, -R111 ;  /* 0x8000006f0e6f7221 */ /* 0x000fe20000010000 */
[-CC-:B------:R-:W-:Y:S01]  /*40a0*/  FFMA.FTZ R155, R18, R113.reuse, R112.reuse ;  /* 0x00000071129b7223 */ /* 0x180fe20000010070 */
[----:B------:R-:W-:Y:S01]  /*40b0*/  FFMA.FTZ R115, R11, R113, R112 ;  /* 0x000000710b737223 */ /* 0x000fe20000010070 */
[----:B------:R-:W-:-:S02]  /*40c0*/  HADD2.F32 R152, -RZ, R103.H1_H1 ;  /* 0x30000067ff987230 */ /* 0x000fc40000004100 */
[C---:B-----5:R-:W-:Y:S01]  /*40d0*/  FFMA.FTZ R157, R119.reuse, R109, R108 ;  /* 0x0000006d779d7223 */ /* 0x060fe2000001006c */
[----:B------:R-:W-:Y:S01]  /*40e0*/  FFMA.FTZ R111, R119, R111, R114 ;  /* 0x0000006f776f7223 */ /* 0x000fe20000010072 */
[----:B------:R-:W0:Y:S01]  /*40f0*/  LDC.64 R108, c[0x0][0x468] ;  /* 0x00011a00ff6c7b82 */ /* 0x000e220000000a00 */
[--C-:B------:R-:W-:Y:S02]  /*4100*/  HADD2.F32 R114, -RZ, R102.reuse.H0_H0 ;  /* 0x20000066ff727230 */ /* 0x100fe40000004100 */
[-CC-:B------:R-:W-:Y:S01]  /*4110*/  FFMA.FTZ R154, R12, R113.reuse, R112.reuse ;  /* 0x000000710c9a7223 */ /* 0x180fe20000010070 */
[-CC-:B------:R-:W-:Y:S01]  /*4120*/  FFMA.FTZ R110, R17, R113.reuse, R112.reuse ;  /* 0x00000071116e7223 */ /* 0x180fe20000010070 */
[----:B------:R-:W-:Y:S01]  /*4130*/  FADD.FTZ R155, R16, -R155 ;  /* 0x8000009b109b7221 */ /* 0x000fe20000010000 */
[----:B------:R-:W-:Y:S01]  /*4140*/  FADD.FTZ R115, R10, -R115 ;  /* 0x800000730a737221 */ /* 0x000fe20000010000 */
[----:B------:R-:W-:Y:S01]  /*4150*/  FFMA.FTZ R112, R4, R113, R112 ;  /* 0x0000007104707223 */ /* 0x000fe20000010070 */
[----:B------:R-:W-:Y:S01]  /*4160*/  FADD.FTZ R159, R3, -R110 ;  /* 0x8000006e039f7221 */ /* 0x000fe20000010000 */
[C---:B------:R-:W-:Y:S01]  /*4170*/  FFMA.FTZ R155, R119.reuse, R155, R152 ;  /* 0x0000009b779b7223 */ /* 0x040fe20000010098 */
[----:B------:R-:W-:Y:S01]  /*4180*/  FFMA.FTZ R115, R119, R115, R114 ;  /* 0x0000007377737223 */ /* 0x000fe20000010072 */
[----:B------:R-:W-:-:S02]  /*4190*/  HADD2.F32 R152, -RZ, R102.H1_H1 ;  /* 0x30000066ff987230 */ /* 0x000fc40000004100 */
[----:B------:R-:W-:Y:S01]  /*41a0*/  FADD.FTZ R163, R7, -R112 ;  /* 0x8000007007a37221 */ /* 0x000fe20000010000 */
[----:B------:R-:W-:Y:S02]  /*41b0*/  HADD2.F32 R114, -RZ, R101.H1_H1 ;  /* 0x30000065ff727230 */ /* 0x000fe40000004100 */
[----:B------:R-:W-:Y:S01]  /*41c0*/  FADD.FTZ R113, R13, -R154 ;  /* 0x8000009a0d717221 */ /* 0x000fe20000010000 */
[--C-:B------:R-:W-:Y:S02]  /*41d0*/  HADD2.F32 R110, -RZ, R100.reuse.H0_H0 ;  /* 0x20000064ff6e7230 */ /* 0x100fe40000004100 */
[-C--:B------:R-:W-:Y:S01]  /*41e0*/  FMUL.FTZ R111, R111, R120.reuse ;  /* 0x000000786f6f7220 */ /* 0x080fe20000410000 */
[----:B------:R-:W-:Y:S02]  /*41f0*/  HADD2.F32 R112, -RZ, R100.H1_H1 ;  /* 0x30000064ff707230 */ /* 0x000fe40000004100 */
[C---:B------:R-:W-:Y:S01]  /*4200*/  FFMA.FTZ R113, R119.reuse, R113, R152 ;  /* 0x0000007177717223 */ /* 0x040fe20000010098 */
        /* <DEDUP_REMOVED lines=12> */
[----:B------:R-:W-:Y:S02]  /*42d0*/  F2FP.F16.F32.PACK_AB R110, R113, R110 ;  /* 0x0000006e716e723e */ /* 0x000fe400000000ff */
[----:B------:R-:W-:Y:S02]  /*42e0*/  F2FP.F16.F32.PACK_AB R109, R112, R157 ;  /* 0x0000009d706d723e */ /* 0x000fe400000000ff */
[----:B------:R-:W-:-:S05]  /*42f0*/  F2FP.F16.F32.PACK_AB R108, R120, R159 ;  /* 0x0000009f786c723e */ /* 0x000fca00000000ff */
[----:B------:R3:W-:Y:S01]  /*4300*/  STG.E.128 desc[UR6][R118.64], R108 ;  /* 0x0000006c76007986 */ /* 0x0007e2000c101d06 */
[----:B------:R-:W-:Y:S05]  /*4310*/  BRA `(.L_x_6791) ;  /* 0x0000000800ac7947 */ /* 0x000fea0003800000 */
.L_x_6794:
[----:B------:R-:W-:Y:S04]  /*4320*/  BSSY.RECONVERGENT B1, `(.L_x_6799) ;  /* 0x0000039000017945 */ /* 0x000fe80003800200 */
[----:B------:R-:W-:Y:S05]  /*4330*/  @!P5 BRA `(.L_x_6800) ;  /* 0x0000000000dcd947 */ /* 0x000fea0003800000 */
[-CC-:B------:R-:W-:Y:S01]  /*4340*/  FFMA.FTZ R84, R153, R113.reuse, R112.reuse ;  /* 0x0000007199547223 */ /* 0x180fe20000010070 */
[-CC-:B------:R-:W-:Y:S01]  /*4350*/  FFMA.FTZ R85, R150, R113.reuse, R112.reuse ;  /* 0x0000007196557223 */ /* 0x180fe20000010070 */
[--C-:B------:R-:W-:Y:S02]  /*4360*/  HADD2.F32 R86, -RZ, R104.reuse.H0_H0 ;  /* 0x20000068ff567230 */ /* 0x100fe40000004100 */
[-CC-:B------:R-:W-:Y:S01]  /*4370*/  FFMA.FTZ R110, R149, R113.reuse, R112.reuse ;  /* 0x00000071956e7223 */ /* 0x180fe20000010070 */
[----:B------:R-:W-:Y:S01]  /*4380*/  FFMA.FTZ R111, R146, R113, R112 ;  /* 0x00000071926f7223 */ /* 0x000fe20000010070 */
[----:B------:R-:W-:Y:S01]  /*4390*/  FADD.FTZ R84, R151, -R84 ;  /* 0x8000005497547221 */ /* 0x000fe20000010000 */
[----:B------:R-:W-:Y:S02]  /*43a0*/  HADD2.F32 R87, -RZ, R104.H1_H1 ;  /* 0x30000068ff577230 */ /* 0x000fe40000004100 */
[----:B------:R-:W-:Y:S01]  /*43b0*/  FADD.FTZ R108, R148, -R85 ;  /* 0x80000055946c7221 */ /* 0x000fe20000010000 */
[----:B------:R-:W-:-:S02]  /*43c0*/  HADD2.F32 R109, -RZ, R105.H0_H0 ;  /* 0x20000069ff6d7230 */ /* 0x000fc40000004100 */
[----:B------:R-:W-:Y:S01]  /*43d0*/  FADD.FTZ R110, R147, -R110 ;  /* 0x8000006e936e7221 */ /* 0x000fe20000010000 */
[----:B------:R-:W-:Y:S02]  /*43e0*/  HADD2.F32 R115, -RZ, R105.H1_H1 ;  /* 0x30000069ff737230 */ /* 0x000fe40000004100 */
[----:B------:R-:W-:Y:S01]  /*43f0*/  FADD.FTZ R114, R144, -R111 ;  /* 0x8000006f90727221 */ /* 0x000fe20000010000 */
[----:B-----5:R-:W-:Y:S01]  /*4400*/  FFMA.FTZ R85, R119, R84, R86 ;  /* 0x0000005477557223 */ /* 0x020fe20000010056 */
[-CC-:B------:R-:W-:Y:S01]  /*4410*/  FFMA.FTZ R84, R145, R113.reuse, R112.reuse ;  /* 0x0000007191547223 */ /* 0x180fe20000010070 */
[C---:B------:R-:W-:Y:S01]  /*4420*/  FFMA.FTZ R86, R119.reuse, R108, R87 ;  /* 0x0000006c77567223 */ /* 0x040fe20000010057 */
[C---:B------:R-:W-:Y:S01]  /*4430*/  FFMA.FTZ R109, R119.reuse, R110, R109 ;  /* 0x0000006e776d7223 */ /* 0x040fe2000001006d */
[----:B------:R-:W-:Y:S01]  /*4440*/  FFMA.FTZ R87, R142, R113, R112 ;  /* 0x000000718e577223 */ /* 0x000fe20000010070 */
[----:B------:R-:W-:Y:S01]  /*4450*/  FFMA.FTZ R110, R119, R114, R115 ;  /* 0x00000072776e7223 */ /* 0x000fe20000010073 */
[----:B------:R-:W0:Y:S01]  /*4460*/  LDC.64 R154, c[0x0][0x478] ;  /* 0x00011e00ff9a7b82 */ /* 0x000e220000000a00 */
[----:B------:R-:W-:-:S02]  /*4470*/  HADD2.F32 R156, -RZ, R106.H0_H0 ;  /* 0x2000006aff9c7230 */ /* 0x000fc40000004100 */
[----:B------:R-:W-:Y:S01]  /*4480*/  FADD.FTZ R84, R143, -R84 ;  /* 0x800000548f547221 */ /* 0x000fe20000010000 */
[----:B------:R-:W-:Y:S01]  /*4490*/  FADD.FTZ R108, R140, -R87 ;  /* 0x800000578c6c7221 */ /* 0x000fe20000010000 */
[----:B------:R-:W-:Y:S02]  /*44a0*/  HADD2.F32 R157, -RZ, R106.H1_H1 ;  /* 0x3000006aff9d7230 */ /* 0x000fe40000004100 */
[-C--:B------:R-:W-:Y:S01]  /*44b0*/  FFMA.FTZ R87, R138, R113.reuse, R112 ;  /* 0x000000718a577223 */ /* 0x080fe20000010070 */
[----:B------:R-:W-:Y:S01]  /*44c0*/  FFMA.FTZ R156, R119, R84, R156 ;  /* 0x00000054779c7223 */ /* 0x000fe2000001009c */
[----:B------:R-:W-:Y:S01]  /*44d0*/  FFMA.FTZ R84, R141, R113, R112 ;  /* 0x000000718d547223 */ /* 0x000fe20000010070 */
[----:B------:R-:W1:Y:S01]  /*44e0*/  LDC.64 R114, c[0x0][0x468] ;  /* 0x00011a00ff727b82 */ /* 0x000e620000000a00 */
[----:B------:R-:W-:Y:S01]  /*44f0*/  FFMA.FTZ R157, R119, R108, R157 ;  /* 0x0000006c779d7223 */ /* 0x000fe2000001009d */
[----:B------:R-:W-:Y:S01]  /*4500*/  FADD.FTZ R152, R136, -R87 ;  /* 0x8000005788987221 */ /* 0x000fe20000010000 */
[----:B------:R-:W-:-:S02]  /*4510*/  HADD2.F32 R108, -RZ, R107.H0_H0 ;  /* 0x2000006bff6c7230 */ /* 0x000fc40000004100 */
[----:B------:R-:W-:Y:S01]  /*4520*/  FADD.FTZ R84, R139, -R84 ;  /* 0x800000548b547221 */ /* 0x000fe20000010000 */
[----:B------:R-:W-:Y:S02]  /*4530*/  HADD2.F32 R87, -RZ, R107.H1_H1 ;  /* 0x3000006bff577230 */ /* 0x000fe40000004100 */
[C---:B------:R-:W-:Y:S01]  /*4540*/  FMUL.FTZ R159, R86.reuse, R120 ;  /* 0x00000078569f7220 */ /* 0x040fe20000410000 */
[----:B------:R-:W-:Y:S01]  /*4550*/  FFMA.FTZ R111, R119, R84, R108 ;  /* 0x00000054776f7223 */ /* 0x000fe2000001006c */
[----:B------:R-:W-:Y:S01]  /*4560*/  FMUL.FTZ R108, R85, R120 ;  /* 0x00000078556c7220 */ /* 0x000fe20000410000 */
[----:B------:R-:W-:Y:S01]  /*4570*/  FFMA.FTZ R152, R119, R152, R87 ;  /* 0x0000009877987223 */ /* 0x000fe20000010057 */
[----:B------:R-:W-:Y:S02]  /*4580*/  F2FP.F16.F32.PACK_AB R84, R86, R85 ;  /* 0x000000555654723e */ /* 0x000fe400000000ff */
[C---:B------:R-:W-:Y:S01]  /*4590*/  F2FP.F16.F32.PACK_AB R85, R110.reuse, R109 ;  /* 0x0000006d6e55723e */ /* 0x040fe200000000ff */
[----:B------:R-:W-:Y:S01]  /*45a0*/  FMUL.FTZ R109, R109, R120 ;  /* 0x000000786d6d7220 */ /* 0x000fe20000410000 */
[C---:B------:R-:W-:Y:S01]  /*45b0*/  F2FP.F16.F32.PACK_AB R86, R157.reuse, R156 ;  /* 0x0000009c9d56723e */ /* 0x040fe200000000ff */
[-C--:B------:R-:W-:Y:S01]  /*45c0*/  FMUL.FTZ R110, R110, R120.reuse ;  /* 0x000000786e6e7220 */ /* 0x080fe20000410000 */
[----:B------:R-:W-:Y:S01]  /*45d0*/  F2FP.F16.F32.PACK_AB R87, R152, R111 ;  /* 0x0000006f9857723e */ /* 0x000fe200000000ff */
[-C--:B------:R-:W-:Y:S01]  /*45e0*/  FMUL.FTZ R156, R156, R120.reuse ;  /* 0x000000789c9c7220 */ /* 0x080fe20000410000 */
[-C--:B------:R-:W-:Y:S01]  /*45f0*/  FMUL.FTZ R157, R157, R120.reuse ;  /* 0x000000789d9d7220 */ /* 0x080fe20000410000 */
[-C--:B------:R-:W-:Y:S01]  /*4600*/  FMUL.FTZ R111, R111, R120.reuse ;  /* 0x000000786f6f7220 */ /* 0x080fe20000410000 */
[----:B------:R-:W-:Y:S01]  /*4610*/  FMUL.FTZ R152, R152, R120 ;  /* 0x0000007898987220 */ /* 0x000fe20000410000 */
        /* <DEDUP_REMOVED lines=9> */
.L_x_6800:
[----:B------:R-:W-:Y:S05]  /*46b0*/  BSYNC.RECONVERGENT B1 ;  /* 0x0000000000017941 */ /* 0x000fea0003800200 */
.L_x_6799:
[----:B------:R-:W-:Y:S04]  /*46c0*/  BSSY.RECONVERGENT B1, `(.L_x_6801) ;  /* 0x0000039000017945 */ /* 0x000fe80003800200 */
[----:B------:R-:W-:Y:S05]  /*46d0*/  @!P3 BRA `(.L_x_6802) ;  /* 0x0000000000dcb947 */ /* 0x000fea0003800000 */
[-CC-:B0-----:R-:W-:Y:S01]  /*46e0*/  FFMA.FTZ R84, R137, R113.reuse, R112.reuse ;  /* 0x0000007189547223 */ /* 0x181fe20000010070 */
[-CC-:B------:R-:W-:Y:S01]  /*46f0*/  FFMA.FTZ R85, R134, R113.reuse, R112.reuse ;  /* 0x0000007186557223 */ /* 0x180fe20000010070 */
[--C-:B------:R-:W-:Y:S02]  /*4700*/  HADD2.F32 R86, -RZ, R72.reuse.H0_H0 ;  /* 0x20000048ff567230 */ /* 0x100fe40000004100 */
[-C--:B------:R-:W-:Y:S01]  /*4710*/  FFMA.FTZ R110, R133, R113.reuse, R112 ;  /* 0x00000071856e7223 */ /* 0x080fe20000010070 */
[----:B------:R-:W-:Y:S02]  /*4720*/  HADD2.F32 R87, -RZ, R72.H1_H1 ;  /* 0x30000048ff577230 */ /* 0x000fe40000004100 */
[----:B------:R-:W-:Y:S01]  /*4730*/  FADD.FTZ R84, R135, -R84 ;  /* 0x8000005487547221 */ /* 0x000fe20000010000 */
[----:B------:R-:W-:Y:S01]  /*4740*/  FADD.FTZ R108, R132, -R85 ;  /* 0x80000055846c7221 */ /* 0x000fe20000010000 */
[----:B------:R-:W-:Y:S01]  /*4750*/  FFMA.FTZ R111, R130, R113, R112 ;  /* 0x00000071826f7223 */ /* 0x000fe20000010070 */
[----:B------:R-:W-:-:S02]  /*4760*/  HADD2.F32 R109, -RZ, R73.H0_H0 ;  /* 0x20000049ff6d7230 */ /* 0x000fc40000004100 */
[C---:B-----5:R-:W-:Y:S01]  /*4770*/  FFMA.FTZ R85, R119.reuse, R84, R86 ;  /* 0x0000005477557223 */ /* 0x060fe20000010056 */
[----:B------:R-:W-:Y:S01]  /*4780*/  FFMA.FTZ R86, R119, R108, R87 ;  /* 0x0000006c77567223 */ /* 0x000fe20000010057 */
[----:B------:R-:W-:Y:S01]  /*4790*/  FADD.FTZ R110, R131, -R110 ;  /* 0x8000006e836e7221 */ /* 0x000fe20000010000 */
[----:B------:R-:W-:Y:S02]  /*47a0*/  HADD2.F32 R115, -RZ, R73.H1_H1 ;  /* 0x30000049ff737230 */ /* 0x000fe40000004100 */
[----:B------:R-:W-:Y:S01]  /*47b0*/  FADD.FTZ R114, R128, -R111 ;  /* 0x8000006f80727221 */ /* 0x000fe20000010000 */
[-CC-:B------:R-:W-:Y:S01]  /*47c0*/  FFMA.FTZ R87, R126, R113.reuse, R112.reuse ;  /* 0x000000717e577223 */ /* 0x180fe20000010070 */
[----:B------:R-:W-:Y:S01]  /*47d0*/  FFMA.FTZ R84, R129, R113, R112 ;  /* 0x0000007181547223 */ /* 0x000fe20000010070 */
[--C-:B------:R-:W-:Y:S02]  /*47e0*/  HADD2.F32 R157, -RZ, R74.reuse.H1_H1 ;  /* 0x3000004aff9d7230 */ /* 0x100fe40000004100 */
[C---:B------:R-:W-:Y:S01]  /*47f0*/  FFMA.FTZ R109, R119.reuse, R110, R109 ;  /* 0x0000006e776d7223 */ /* 0x040fe2000001006d */
[----:B------:R-:W-:Y:S01]  /*4800*/  FADD.FTZ R108, R124, -R87 ;  /* 0x800000577c6c7221 */ /* 0x000fe20000010000 */
[----:B------:R-:W-:Y:S01]  /*4810*/  FFMA.FTZ R110, R119, R114, R115 ;  /* 0x00000072776e7223 */ /* 0x000fe20000010073 */
[----:B------:R-:W0:Y:S01]  /*4820*/  LDC.64 R154, c[0x0][0x478] ;  /* 0x00011e00ff9a7b82 */ /* 0x000e220000000a00 */
[----:B------:R-:W-:-:S02]  /*4830*/  HADD2.F32 R156, -RZ, R74.H0_H0 ;  /* 0x2000004aff9c7230 */ /* 0x000fc40000004100 */
[----:B------:R-:W-:Y:S01]  /*4840*/  FADD.FTZ R84, R127, -R84 ;  /* 0x800000547f547221 */ /* 0x000fe20000010000 */
[C---:B------:R-:W-:Y:S01]  /*4850*/  FFMA.FTZ R157, R119.reuse, R108, R157 ;  /* 0x0000006c779d7223 */ /* 0x040fe2000001009d */
[-C--:B------:R-:W-:Y:S01]  /*4860*/  FFMA.FTZ R108, R122, R113.reuse, R112 ;  /* 0x000000717a6c7223 */ /* 0x080fe20000010070 */
[--C-:B------:R-:W-:Y:S02]  /*4870*/  HADD2.F32 R87, -RZ, R75.reuse.H1_H1 ;  /* 0x3000004bff577230 */ /* 0x100fe40000004100 */
[----:B------:R-:W-:Y:S01]  /*4880*/  FFMA.FTZ R156, R119, R84, R156 ;  /* 0x00000054779c7223 */ /* 0x000fe2000001009c */
[----:B------:R-:W-:Y:S01]  /*4890*/  FFMA.FTZ R84, R125, R113, R112 ;  /* 0x000000717d547223 */ /* 0x000fe20000010070 */
[----:B------:R-:W1:Y:S01]  /*48a0*/  LDC.64 R114, c[0x0][0x468] ;  /* 0x00011a00ff727b82 */ /* 0x000e620000000a00 */
[----:B------:R-:W-:Y:S01]  /*48b0*/  FADD.FTZ R152, R121, -R108 ;  /* 0x8000006c79987221 */ /* 0x000fe20000010000 */
[----:B------:R-:W-:Y:S02]  /*48c0*/  HADD2.F32 R108, -RZ, R75.H0_H0 ;  /* 0x2000004bff6c7230 */ /* 0x000fe40000004100 */
[----:B------:R-:W-:Y:S01]  /*48d0*/  FADD.FTZ R84, R123, -R84 ;  /* 0x800000547b547221 */ /* 0x000fe20000010000 */
[----:B------:R-:W-:Y:S01]  /*48e0*/  FMUL.FTZ R159, R86, R120 ;  /* 0x00000078569f7220 */ /* 0x000fe20000410000 */
[----:B------:R-:W-:-:S02]  /*48f0*/  FFMA.FTZ R152, R119, R152, R87 ;  /* 0x0000009877987223 */ /* 0x000fc40000010057 */
[----:B------:R-:W-:Y:S01]  /*4900*/  FFMA.FTZ R111, R119, R84, R108 ;  /* 0x00000054776f7223 */ /* 0x000fe2000001006c */
[-C--:B------:R-:W-:Y:S01]  /*4910*/  FMUL.FTZ R108, R85, R120.reuse ;  /* 0x00000078556c7220 */ /* 0x080fe20000410000 */
        /* <DEDUP_REMOVED lines=19> */
.L_x_6802:
[----:B------:R-:W-:Y:S05]  /*4a50*/  BSYNC.RECONVERGENT B1 ;  /* 0x0000000000017941 */ /* 0x000fea0003800200 */
.L_x_6801:
[----:B------:R-:W-:Y:S05]  /*4a60*/  @!P2 BRA `(.L_x_6791) ;  /* 0x0000000000d8a947 */ /* 0x000fea0003800000 */
[-CC-:B01----:R-:W-:Y:S01]  /*4a70*/  FFMA.FTZ R87, R18, R113.reuse, R112.reuse ;  /* 0x0000007112577223 */ /* 0x183fe20000010070 */
[-CC-:B------:R-:W-:Y:S01]  /*4a80*/  FFMA.FTZ R85, R15, R113.reuse, R112.reuse ;  /* 0x000000710f557223 */ /* 0x180fe20000010070 */
[-CC-:B------:R-:W-:Y:S01]  /*4a90*/  FFMA.FTZ R86, R17, R113.reuse, R112.reuse ;  /* 0x0000007111567223 */ /* 0x180fe20000010070 */
[-CC-:B------:R-:W-:Y:S01]  /*4aa0*/  FFMA.FTZ R110, R4, R113.reuse, R112.reuse ;  /* 0x00000071046e7223 */ /* 0x180fe20000010070 */
[----:B------:R-:W-:Y:S01]  /*4ab0*/  FADD.FTZ R114, R16, -R87 ;  /* 0x8000005710727221 */ /* 0x000fe20000010000 */
[--C-:B------:R-:W-:Y:S02]  /*4ac0*/  HADD2.F32 R87, -RZ, R103.reuse.H0_H0 ;  /* 0x20000067ff577230 */ /* 0x100fe40000004100 */
[----:B------:R-:W-:Y:S01]  /*4ad0*/  FADD.FTZ R108, R14, -R85 ;  /* 0x800000550e6c7221 */ /* 0x000fe20000010000 */
[----:B------:R-:W-:Y:S02]  /*4ae0*/  HADD2.F32 R152, -RZ, R103.H1_H1 ;  /* 0x30000067ff987230 */ /* 0x000fe40000004100 */
[-CC-:B------:R-:W-:Y:S01]  /*4af0*/  FFMA.FTZ R109, R5, R113.reuse, R112.reuse ;  /* 0x00000071056d7223 */ /* 0x180fe20000010070 */
[----:B------:R-:W-:Y:S01]  /*4b00*/  FFMA.FTZ R84, R6, R113, R112 ;  /* 0x0000007106547223 */ /* 0x000fe20000010070 */
[----:B-----5:R-:W-:Y:S01]  /*4b10*/  FFMA.FTZ R87, R119, R108, R87 ;  /* 0x0000006c77577223 */ /* 0x020fe20000010057 */
[----:B------:R-:W-:-:S02]  /*4b20*/  HADD2.F32 R108, -RZ, R100.H0_H0 ;  /* 0x20000064ff6c7230 */ /* 0x000fc40000004100 */
[-C--:B------:R-:W-:Y:S01]  /*4b30*/  FFMA.FTZ R115, R11, R113.reuse, R112 ;  /* 0x000000710b737223 */ /* 0x080fe20000010070 */
[----:B------:R-:W-:Y:S01]  /*4b40*/  FADD.FTZ R86, R3, -R86 ;  /* 0x8000005603567221 */ /* 0x000fe20000010000 */
[----:B------:R-:W-:Y:S02]  /*4b50*/  HADD2.F32 R111, -RZ, R100.H1_H1 ;  /* 0x30000064ff6f7230 */ /* 0x000fe40000004100 */
[----:B------:R-:W-:Y:S01]  /*4b60*/  FFMA.FTZ R112, R12, R113, R112 ;  /* 0x000000710c707223 */ /* 0x000fe20000010070 */
[----:B------:R-:W-:Y:S01]  /*4b70*/  FADD.FTZ R110, R7, -R110 ;  /* 0x8000006e076e7221 */ /* 0x000fe20000010000 */
[C---:B------:R-:W-:Y:S01]  /*4b80*/  FFMA.FTZ R85, R119.reuse, R114, R152 ;  /* 0x0000007277557223 */ /* 0x040fe20000010098 */
[----:B------:R-:W-:Y:S02]  /*4b90*/  HADD2.F32 R113, -RZ, R101.H0_H0 ;  /* 0x20000065ff717230 */ /* 0x000fe40000004100 */
[----:B------:R-:W-:Y:S01]  /*4ba0*/  FADD.FTZ R114, R8, -R109 ;  /* 0x8000006d08727221 */ /* 0x000fe20000010000 */
[C---:B------:R-:W-:Y:S01]  /*4bb0*/  FFMA.FTZ R109, R119.reuse, R86, R108 ;  /* 0x00000056776d7223 */ /* 0x040fe2000001006c */
[C---:B------:R-:W-:Y:S01]  /*4bc0*/  FFMA.FTZ R86, R119.reuse, R110, R111 ;  /* 0x0000006e77567223 */ /* 0x040fe2000001006f */
[----:B------:R-:W-:Y:S01]  /*4bd0*/  FADD.FTZ R110, R10, -R115 ;  /* 0x800000730a6e7221 */ /* 0x000fe20000010000 */
[----:B------:R-:W-:Y:S01]  /*4be0*/  FFMA.FTZ R111, R119, R114, R113 ;  /* 0x00000072776f7223 */ /* 0x000fe20000010071 */
[----:B------:R-:W-:-:S02]  /*4bf0*/  HADD2.F32 R115, -RZ, R102.H1_H1 ;  /* 0x30000066ff737230 */ /* 0x000fc40000004100 */
[----:B------:R-:W-:Y:S01]  /*4c00*/  FADD.FTZ R112, R13, -R112 ;  /* 0x800000700d707221 */ /* 0x000fe20000010000 */
[----:B------:R-:W-:Y:S02]  /*4c10*/  HADD2.F32 R113, -RZ, R102.H0_H0 ;  /* 0x20000066ff717230 */ /* 0x000fe40000004100 */
[----:B------:R-:W-:Y:S01]  /*4c20*/  FADD.FTZ R84, R9, -R84 ;  /* 0x8000005409547221 */ /* 0x000fe20000010000 */
[----:B------:R-:W-:Y:S02]  /*4c30*/  HADD2.F32 R108, -RZ, R101.H1_H1 ;  /* 0x30000065ff6c7230 */ /* 0x000fe40000004100 */
[----:B------:R-:W-:Y:S01]  /*4c40*/  FFMA.FTZ R154, R119, R112, R115 ;  /* 0x00000070779a7223 */ /* 0x000fe20000010073 */
[----:B------:R-:W-:Y:S01]  /*4c50*/  FMUL.FTZ R156, R87, R120 ;  /* 0x00000078579c7220 */ /* 0x000fe20000410000 */
[C---:B------:R-:W-:Y:S01]  /*4c60*/  FFMA.FTZ R155, R119.reuse, R110, R113 ;  /* 0x0000006e779b7223 */ /* 0x040fe20000010071 */
[----:B------:R-:W0:Y:S01]  /*4c70*/  LDC.64 R114, c[0x0][0x478] ;  /* 0x00011e00ff727b82 */ /* 0x000e220000000a00 */
[----:B------:R-:W-:Y:S01]  /*4c80*/  FFMA.FTZ R152, R119, R84, R108 ;  /* 0x0000005477987223 */ /* 0x000fe2000001006c */
[-C--:B------:R-:W-:Y:S01]  /*4c90*/  FMUL.FTZ R108, R109, R120.reuse ;  /* 0x000000786d6c7220 */ /* 0x080fe20000410000 */
[C---:B------:R-:W-:Y:S01]  /*4ca0*/  F2FP.F16.F32.PACK_AB R84, R86.reuse, R109 ;  /* 0x0000006d5654723e */ /* 0x040fe200000000ff */
[CC--:B------:R-:W-:Y:S01]  /*4cb0*/  FMUL.FTZ R159, R85.reuse, R120.reuse ;  /* 0x00000078559f7220 */ /* 0x0c0fe20000410000 */
[----:B------:R-:W-:Y:S01]  /*4cc0*/  F2FP.F16.F32.PACK_AB R87, R85, R87 ;  /* 0x000000575557723e */ /* 0x000fe200000000ff */
[-C--:B------:R-:W-:Y:S01]  /*4cd0*/  FMUL.FTZ R109, R86, R120.reuse ;  /* 0x00000078566d7220 */ /* 0x080fe20000410000 */
[-C--:B------:R-:W-:Y:S01]  /*4ce0*/  FMUL.FTZ R110, R111, R120.reuse ;  /* 0x000000786f6e7220 */ /* 0x080fe20000410000 */
[----:B------:R-:W1:Y:S01]  /*4cf0*/  LDC.64 R112, c[0x0][0x468] ;  /* 0x00011a00ff707b82 */ /* 0x000e620000000a00 */
[C---:B------:R-:W-:Y:S01]  /*4d00*/  F2FP.F16.F32.PACK_AB R85, R152.reuse, R111 ;  /* 0x0000006f9855723e */ /* 0x040fe200000000ff */
[-C--:B------:R-:W-:Y:S01]  /*4d10*/  FMUL.FTZ R119, R152, R120.reuse ;  /* 0x0000007898777220 */ /* 0x080fe20000410000 */
[-C--:B------:R-:W-:Y:S01]  /*4d20*/  FMUL.FTZ R152, R155, R120.reuse ;  /* 0x000000789b987220 */ /* 0x080fe20000410000 */
[----:B------:R-:W-:Y:S01]  /*4d30*/  FMUL.FTZ R157, R154, R120 ;  /* 0x000000789a9d7220 */ /* 0x000fe20000410000 */
[----:B------:R-:W-:-:S02]  /*4d40*/  F2FP.F16.F32.PACK_AB R108, R109, R108 ;  /* 0x0000006c6d6c723e */ /* 0x000fc400000000ff */
[----:B------:R-:W-:Y:S02]  /*4d50*/  F2FP.F16.F32.PACK_AB R86, R154, R155 ;  /* 0x0000009b9a56723e */ /* 0x000fe400000000ff */
[----:B------:R-:W-:Y:S02]  /*4d60*/  F2FP.F16.F32.PACK_AB R109, R119, R110 ;  /* 0x0000006e776d723e */ /* 0x000fe400000000ff */
[----:B------:R-:W-:Y:S02]  /*4d70*/  F2FP.F16.F32.PACK_AB R111, R159, R156 ;  /* 0x0000009c9f6f723e */ /* 0x000fe400000000ff */
[----:B------:R-:W-:Y:S01]  /*4d80*/  F2FP.F16.F32.PACK_AB R110, R157, R152 ;  /* 0x000000989d6e723e */ /* 0x000fe200000000ff */
[----:B0-----:R-:W-:-:S05]  /*4d90*/  IMAD.WIDE.U32 R114, R118, 0x10, R114 ;  /* 0x0000001076727825 */ /* 0x001fca00078e0072 */
[----:B------:R2:W-:Y:S01]  /*4da0*/  STG.E.128 desc[UR6][R114.64], R84 ;  /* 0x0000005472007986 */ /* 0x0005e2000c101d06 */
[----:B-1----:R-:W-:-:S05]  /*4db0*/  IMAD.WIDE.U32 R112, R118, 0x10, R112 ;  /* 0x0000001076707825 */ /* 0x002fca00078e0070 */
[----:B------:R2:W-:Y:S02]  /*4dc0*/  STG.E.128 desc[UR6][R112.64], R108 ;  /* 0x0000006c70007986 */ /* 0x0005e4000c101d06 */
.L_x_6791:
[----:B------:R-:W-:Y:S05]  /*4dd0*/  BSYNC.RECONVERGENT B0 ;  /* 0x0000000000007941 */ /* 0x000fea0003800200 */
.L_x_6781:
[----:B01234-:R-:W0:Y:S02]  /*4de0*/  LDC.64 R108, c[0x0][0x380] ;  /* 0x0000e000ff6c7b82 */ /* 0x01fe240000000a00 */
[----:B0-----:R-:W-:-:S04]  /*4df0*/  LEA R19, R108, R19, 0x2 ;  /* 0x000000136c137211 */ /* 0x001fc800078e10ff */
[----:B------:R-:W-:-:S13]  /*4e00*/  ISETP.GE.AND P1, PT, R19, R109, PT ;  /* 0x0000006d1300720c */ /* 0x000fda0003f26270 */
[----:B------:R-:W-:Y:S05]  /*4e10*/  @!P1 BRA `(.L_x_6803) ;  /* 0xffffffb400e49947 */ /* 0x000fea000383ffff */
.L_x_6768:
        /* <DEDUP_REMOVED lines=196> */
.L_x_6780:
        /* <DEDUP_REMOVED lines=8> */
.L_x_6805:
[----:B------:R-:W-:Y:S05]  /*5ae0*/  BSYNC B0 ;  /* 0x0000000000007941 */ /* 0x000fea0003800000 */
.L_x_6804:
        /* <DEDUP_REMOVED lines=8> */
.L_x_6806:
[----:B------:R-:W-:Y:S01]  /*5b70*/  FADD.FTZ R109, R109, R156 ;  /* 0x0000009c6d6d7221 */ /* 0x000fe20000010000 */
[----:B------:R-:W-:-:S04]  /*5b80*/  HFMA2 R158, -RZ, RZ, 0, 1.1920928955078125e-07 ;  /* 0x00000002ff9e7431 */ /* 0x000fc800000001ff */
[----:B------:R-:W-:Y:S02]  /*5b90*/  MOV R157, R109 ;  /* 0x0000006d009d7202 */ /* 0x000fe40000000f00 */
[----:B------:R-:W-:-:S07]  /*5ba0*/  MOV R111, R155 ;  /* 0x0000009b006f7202 */ /* 0x000fce0000000f00 */
[----:B------:R-:W-:Y:S05]  /*5bb0*/  WARPSYNC.COLLECTIVE R152, `(.L_x_6807) ;  /* 0x0000000098087348 */ /* 0x000fea0003c00000 */
[----:B------:R0:W1:Y:S02]  /*5bc0*/  SHFL.BFLY P6, R155, R157, R158, R159 ;  /* 0x0c00009e9d9b7389 */ /* 0x00006400000c009f */
[----:B01----:R-:W-:Y:S05]  /*5bd0*/  ENDCOLLECTIVE ;  /* 0x000000000000791b */ /* 0x003fea0003800000 */
.L_x_6807:
[----:B------:R-:W-:-:S05]  /*5be0*/  FADD.FTZ R111, R111, R154 ;  /* 0x0000009a6f6f7221 */ /* 0x000fca0000010000 */
[----:B------:R-:W-:Y:S02]  /*5bf0*/  MOV R157, R111 ;  /* 0x0000006f009d7202 */ /* 0x000fe40000000f00 */
[----:B------:R-:W-:-:S07]  /*5c00*/  MOV R108, R155 ;  /* 0x0000009b006c7202 */ /* 0x000fce0000000f00 */
[----:B------:R-:W-:Y:S05]  /*5c10*/  WARPSYNC.COLLECTIVE R152, `(.L_x_6808) ;  /* 0x0000000098087348 */ /* 0x000fea0003c00000 */
[----:B------:R0:W1:Y:S02]  /*5c20*/  SHFL.BFLY P6, R155, R157, R158, R159 ;  /* 0x0c00009e9d9b7389 */ /* 0x00006400000c009f */
[----:B01----:R-:W-:Y:S05]  /*5c30*/  ENDCOLLECTIVE ;  /* 0x000000000000791b */ /* 0x003fea0003800000 */
.L_x_6808:
[----:B------:R-:W-:Y:S01]  /*5c40*/  FADD.FTZ R108, R109, R108 ;  /* 0x0000006c6d6c7221 */ /* 0x000fe20000010000 */
[----:B------:R-:W-:-:S04]  /*5c50*/  HFMA2 R158, -RZ, RZ, 0, 2.384185791015625e-07 ;  /* 0x00000004ff9e7431 */ /* 0x000fc800000001ff */
[----:B------:R-:W-:Y:S02]  /*5c60*/  MOV R157, R108 ;  /* 0x0000006c009d7202 */ /* 0x000fe40000000f00 */
[----:B------:R-:W-:-:S07]  /*5c70*/  MOV R110, R155 ;  /* 0x0000009b006e7202 */ /* 0x000fce0000000f00 */
[----:B------:R-:W-:Y:S05]  /*5c80*/  WARPSYNC.COLLECTIVE R152, `(.L_x_6809) ;  /* 0x0000000098087348 */ /* 0x000fea0003c00000 */
[----:B------:R0:W1:Y:S02]  /*5c90*/  SHFL.BFLY P6, R155, R157, R158, R159 ;  /* 0x0c00009e9d9b7389 */ /* 0x00006400000c009f */
[----:B01----:R-:W-:Y:S05]  /*5ca0*/  ENDCOLLECTIVE ;  /* 0x000000000000791b */ /* 0x003fea0003800000 */
.L_x_6809:
[----:B------:R-:W-:-:S05]  /*5cb0*/  FADD.FTZ R110, R111, R110 ;  /* 0x0000006e6f6e7221 */ /* 0x000fca0000010000 */
[----:B------:R-:W-:Y:S02]  /*5cc0*/  MOV R157, R110 ;  /* 0x0000006e009d7202 */ /* 0x000fe40000000f00 */
[----:B------:R-:W-:-:S07]  /*5cd0*/  MOV R113, R155 ;  /* 0x0000009b00717202 */ /* 0x000fce0000000f00 */
[----:B------:R-:W-:Y:S05]  /*5ce0*/  WARPSYNC.COLLECTIVE R152, `(.L_x_6810) ;  /* 0x0000000098087348 */ /* 0x000fea0003c00000 */
[----:B------:R0:W1:Y:S02]  /*5cf0*/  SHFL.BFLY P6, R155, R157, R158, R159 ;  /* 0x0c00009e9d9b7389 */ /* 0x00006400000c009f */
[----:B01----:R-:W-:Y:S05]  /*5d00*/  ENDCOLLECTIVE ;  /* 0x000000000000791b */ /* 0x003fea0003800000 */
.L_x_6810:
[----:B------:R-:W-:Y:S01]  /*5d10*/  FADD.FTZ R113, R108, R113 ;  /* 0x000000716c717221 */ /* 0x000fe20000010000 */
[----:B------:R-:W-:-:S04]  /*5d20*/  HFMA2 R158, -RZ, RZ, 0, 4.76837158203125e-07 ;  /* 0x00000008ff9e7431 */ /* 0x000fc800000001ff */
[----:B------:R-:W-:Y:S02]  /*5d30*/  MOV R157, R113 ;  /* 0x00000071009d7202 */ /* 0x000fe40000000f00 */
[----:B------:R-:W-:-:S07]  /*5d40*/  MOV R115, R155 ;  /* 0x0000009b00737202 */ /* 0x000fce0000000f00 */
[----:B------:R-:W-:Y:S05]  /*5d50*/  WARPSYNC.COLLECTIVE R152, `(.L_x_6811) ;  /* 0x0000000098087348 */ /* 0x000fea0003c00000 */
[----:B------:R0:W1:Y:S02]  /*5d60*/  SHFL.BFLY P6, R155, R157, R158, R159 ;  /* 0x0c00009e9d9b7389 */ /* 0x00006400000c009f */
[----:B01----:R-:W-:Y:S05]  /*5d70*/  ENDCOLLECTIVE ;  /* 0x000000000000791b */ /* 0x003fea0003800000 */
.L_x_6811:
[----:B------:R-:W-:-:S05]  /*5d80*/  FADD.FTZ R115, R110, R115 ;  /* 0x000000736e737221 */ /* 0x000fca0000010000 */
[----:B------:R-:W-:Y:S02]  /*5d90*/  MOV R157, R115 ;  /* 0x00000073009d7202 */ /* 0x000fe40000000f00 */
[----:B------:R-:W-:-:S07]  /*5da0*/  MOV R112, R155 ;  /* 0x0000009b00707202 */ /* 0x000fce0000000f00 */
[----:B------:R-:W-:Y:S05]  /*5db0*/  WARPSYNC.COLLECTIVE R152, `(.L_x_6812) ;  /* 0x0000000098087348 */ /* 0x000fea0003c00000 */
[----:B------:R0:W1:Y:S02]  /*5dc0*/  SHFL.BFLY P6, R155, R157, R158, R159 ;  /* 0x0c00009e9d9b7389 */ /* 0x00006400000c009f */
[----:B01----:R-:W-:Y:S05]  /*5dd0*/  ENDCOLLECTIVE ;  /* 0x000000000000791b */ /* 0x003fea0003800000 */
.L_x_6812:
[----:B------:R-:W-:Y:S01]  /*5de0*/  FADD.FTZ R112, R113, R112 ;  /* 0x0000007071707221 */ /* 0x000fe20000010000 */
[----:B------:R-:W-:-:S04]  /*5df0*/  HFMA2 R158, -RZ, RZ, 0, 9.5367431640625e-07 ;  /* 0x00000010ff9e7431 */ /* 0x000fc800000001ff */
[----:B------:R-:W-:Y:S02]  /*5e00*/  MOV R157, R112 ;  /* 0x00000070009d7202 */ /* 0x000fe40000000f00 */
[----:B------:R-:W-:-:S07]  /*5e10*/  MOV R114, R155 ;  /* 0x0000009b00727202 */ /* 0x000fce0000000f00 */
[----:B------:R-:W-:Y:S05]  /*5e20*/  WARPSYNC.COLLECTIVE R152, `(.L_x_6813) ;  /* 0x0000000098087348 */ /* 0x000fea0003c00000 */
[----:B------:R0:W1:Y:S02]  /*5e30*/  SHFL.BFLY P6, R155, R157, R158, R159 ;  /* 0x0c00009e9d9b7389 */ /* 0x00006400000c009f */
[----:B01----:R-:W-:Y:S05]  /*5e40*/  ENDCOLLECTIVE ;  /* 0x000000000000791b */ /* 0x003fea0003800000 */
.L_x_6813:
[----:B------:R-:W-:-:S05]  /*5e50*/  FADD.FTZ R114, R115, R114 ;  /* 0x0000007273727221 */ /* 0x000fca0000010000 */
[----:B------:R-:W-:Y:S02]  /*5e60*/  MOV R157, R114 ;  /* 0x00000072009d7202 */ /* 0x000fe40000000f00 */
[----:B------:R-:W-:-:S07]  /*5e70*/  MOV R109, R155 ;  /* 0x0000009b006d7202 */ /* 0x000fce0000000f00 */
[----:B------:R-:W-:Y:S05]  /*5e80*/  WARPSYNC.COLLECTIVE R152, `(.L_x_6814) ;  /* 0x0000000098087348 */ /* 0x000fea0003c00000 */
[----:B------:R0:W1:Y:S02]  /*5e90*/  SHFL.BFLY P6, R155, R157, R158, R159 ;  /* 0x0c00009e9d9b7389 */ /* 0x00006400000c009f */
[----:B01----:R-:W-:Y:S05]  /*5ea0*/  ENDCOLLECTIVE ;  /* 0x000000000000791b */ /* 0x003fea0003800000 */
.L_x_6814:
[----:B------:R-:W-:Y:S01]  /*5eb0*/  MOV R111, R155 ;  /* 0x0000009b006f7202 */ /* 0x000fe20000000f00 */
[----:B------:R-:W-:Y:S06]  /*5ec0*/  BRA `(.L_x_6815) ;  /* 0xffffffc8005c7947 */ /* 0x000fec000383ffff */
.L_x_6816:
        /* <DEDUP_REMOVED lines=11> */
.L_x_14511:


//--------------------- .text._ZN10layer_norm13ln_bwd_kernelINS_13Kernel_traitsIf6__halfS2_S2_fjLj768ELj1ELj4ELj1ELj16ENS_18Kernel_traits_baseILj768EfS2_S2_S2_fjLj128EEEEELb0ELb0ELb0ELb1EEEvNS_9BwdParamsE --------------------------
	.section	.text._ZN10layer_norm13ln_bwd_kernelINS_13Kernel_traitsIf6__halfS2_S2_fjLj768ELj1ELj4ELj1ELj16ENS_18Kernel_traits_baseILj768EfS2_S2_S2_fjLj128EEEEELb0ELb0ELb0ELb1EEEvNS_9BwdParamsE,"ax",@progbits
	.align	128
        .global         _ZN10layer_norm13ln_bwd_kernelINS_13Kernel_traitsIf6__halfS2_S2_fjLj768ELj1ELj4ELj1ELj16ENS_18Kernel_traits_baseILj768EfS2_S2_S2_fjLj128EEEEELb0ELb0ELb0ELb1EEEvNS_9BwdParamsE
        .type           _ZN10layer_norm13ln_bwd_kernelINS_13Kernel_traitsIf6__halfS2_S2_fjLj768ELj1ELj4ELj1ELj16ENS_18Kernel_traits_baseILj768EfS2_S2_S2_fjLj128EEEEELb0ELb0ELb0ELb1EEEvNS_9BwdParamsE,@function
        .size           _ZN10layer_norm13ln_bwd_kernelINS_13Kernel_traitsIf6__halfS2_S2_fjLj768ELj1ELj4ELj1ELj16ENS_18Kernel_traits_baseILj768EfS2_S2_S2_fjLj128EEEEELb0ELb0ELb0ELb1EEEvNS_9BwdParamsE,(.L_x_14512 - _ZN10layer_norm13ln_bwd_kernelINS_13Kernel_traitsIf6__halfS2_S2_fjLj768ELj1ELj4ELj1ELj16ENS_18Kernel_traits_baseILj768EfS2_S2_S2_fjLj128EEEEELb0ELb0ELb0ELb1EEEvNS_9BwdParamsE)
        .other          _ZN10layer_norm13ln_bwd_kernelINS_13Kernel_traitsIf6__halfS2_S2_fjLj768ELj1ELj4ELj1ELj16ENS_18Kernel_traits_baseILj768EfS2_S2_S2_fjLj128EEEEELb0ELb0ELb0ELb1EEEvNS_9BwdParamsE,@"STO_CUDA_ENTRY STV_DEFAULT"
_ZN10layer_norm13ln_bwd_kernelINS_13Kernel_traitsIf6__halfS2_S2_fjLj768ELj1ELj4ELj1ELj16ENS_18Kernel_traits_baseILj768EfS2_S2_S2_fjLj128EEEEELb0ELb0ELb0ELb1EEEvNS_9BwdParamsE:
.text._ZN10layer_norm13ln_bwd_kernelINS_13Kernel_traitsIf6__halfS2_S2_fjLj768ELj1ELj4ELj1ELj16ENS_18Kernel_traits_baseILj768EfS2_S2_S2_fjLj128EEEEELb0ELb0ELb0ELb1EEEvNS_9BwdParamsE:
        /* <DEDUP_REMOVED lines=77> */
.L_x_6827:
        /* <DEDUP_REMOVED lines=37> */
[--C-:B--2---:R-:W-:Y:S02]  /*0720*/  HADD2.F32 R123, -RZ, R41.reuse.H0_H0 ;  /* 0x20000029ff7b7230 */ /* 0x104fe40000004100 */
[----:B------:R-:W-:Y:S02]  /*0730*/  HADD2.F32 R41, -RZ, R41.H1_H1 ;  /* 0x30000029ff297230 */ /* 0x000fe40000004100 */
[----:B------:R-:W-:Y:S02]  /*0740*/  HADD2.F32 R119, -RZ, R40.H0_H0 ;  /* 0x20000028ff777230 */ /* 0x000fe40000004100 */
[C---:B------:R-:W-:Y:S01]  /*0750*/  FADD.FTZ R145, -R0.reuse, R123 ;  /* 0x0000007b00917221 */ /* 0x040fe20000010100 */
[----:B------:R-:W-:Y:S02]  /*0760*/  HADD2.F32 R129, -RZ, R43.H0_H0 ;  /* 0x2000002bff817230 */ /* 0x000fe40000004100 */
[----:B------:R-:W-:Y:S01]  /*0770*/  FADD.FTZ R149, -R0, R41 ;  /* 0x0000002900957221 */ /* 0x000fe20000010100 */
[----:B---3--:R-:W-:-:S02]  /*0780*/  HADD2.F32 R135, -RZ, R45.H0_H0 ;  /* 0x2000002dff877230 */ /* 0x008fc40000004100 */
[C---:B------:R-:W-:Y:S01]  /*0790*/  FADD.FTZ R139, -R0.reuse, R119 ;  /* 0x00000077008b7221 */ /* 0x040fe20000010100 */
[----:B------:R-:W-:Y:S02]  /*07a0*/  HADD2.F32 R141, -RZ, R46.H1_H1 ;  /* 0x3000002eff8d7230 */ /* 0x000fe40000004100 */
[C---:B------:R-:W-:Y:S01]  /*07b0*/  FADD.FTZ R157, -R0.reuse, R129 ;  /* 0x00000081009d7221 */ /* 0x040fe20000010100 */
[----:B------:R-:W-:Y:S02]  /*07c0*/  HADD2.F32 R147, -RZ, R47.H0_H0 ;  /* 0x2000002fff937230 */ /* 0x000fe40000004100 */
[C---:B------:R-:W-:Y:S01]  /*07d0*/  FADD.FTZ R165, -R0.reuse, R135 ;  /* 0x0000008700a57221 */ /* 0x040fe20000010100 */
[----:B----4-:R-:W-:Y:S02]  /*07e0*/  HADD2.F32 R181, -RZ, R49.H0_H0 ;  /* 0x20000031ffb57230 */ /* 0x010fe40000004100 */
[----:B------:R-:W-:Y:S01]  /*07f0*/  FADD.FTZ R171, -R0, R141 ;  /* 0x0000008d00ab7221 */ /* 0x000fe20000010100 */
[----:B------:R-:W-:-:S02]  /*0800*/  HADD2.F32 R189, -RZ, R51.H0_H0 ;  /* 0x20000033ffbd7230 */ /* 0x000fc40000004100 */
        /* <DEDUP_REMOVED lines=34> */
[----:B------:R-:W-:Y:S01]  /*0a30*/  FADD.FTZ R191, -R0, R51 ;  /* 0x0000003300bf7221 */ /* 0x000fe20000010100 */
[----:B-----5:R-:W-:Y:S01]  /*0a40*/  FMUL.FTZ R0, R118, R139 ;  /* 0x0000008b76007220 */ /* 0x020fe20000410000 */
[----:B------:R-:W-:Y:S01]  /*0a50*/  FMUL.FTZ R141, R4, R41 ;  /* 0x00000029048d7220 */ /* 0x000fe20000410000 */
[--C-:B------:R-:W-:Y:S02]  /*0a60*/  HADD2.F32 R43, -RZ, R53.reuse.H0_H0 ;  /* 0x20000035ff2b7230 */ /* 0x100fe40000004100 */
[----:B------:R-:W-:Y:S01]  /*0a70*/  FMUL.FTZ R140, R5, R52 ;  /* 0x00000034058c7220 */ /* 0x000fe20000410000 */
[----:B------:R-:W-:Y:S01]  /*0a80*/  FMUL.FTZ R143, R118, R143 ;  /* 0x0000008f768f7220 */ /* 0x000fe20000410000 */
[----:B------:R-:W-:Y:S01]  /*0a90*/  FADD.FTZ R147, RZ, R141 ;  /* 0x0000008dff937221 */ /* 0x000fe20000010000 */
[----:B------:R-:W-:Y:S01]  /*0aa0*/  FFMA.FTZ R146, R0, R141, RZ ;  /* 0x0000008d00927223 */ /* 0x000fe200000100ff */
[----:B------:R-:W-:Y:S01]  /*0ab0*/  FMUL.FTZ R144, R118, R145 ;  /* 0x0000009176907220 */ /* 0x000fe20000410000 */
[----:B------:R-:W-:-:S02]  /*0ac0*/  HADD2.F32 R40, -RZ, R53.H1_H1 ;  /* 0x30000035ff287230 */ /* 0x000fc40000004100 */
[----:B------:R-:W-:Y:S01]  /*0ad0*/  FMUL.FTZ R145, R118, R149 ;  /* 0x0000009576917220 */ /* 0x000fe20000410000 */
[----:B------:R-:W-:Y:S01]  /*0ae0*/  FMUL.FTZ R136, R6, R43 ;  /* 0x0000002b06887220 */ /* 0x000fe20000410000 */
[----:B------:R-:W-:Y:S01]  /*0af0*/  FADD.FTZ R149, R147, R140 ;  /* 0x0000008c93957221 */ /* 0x000fe20000010000 */
[----:B------:R-:W-:Y:S01]  /*0b00*/  FFMA.FTZ R151, R143, R140, R146 ;  /* 0x0000008c8f977223 */ /* 0x000fe20000010092 */
[--C-:B------:R-:W-:Y:S02]  /*0b10*/  HADD2.F32 R45, -RZ, R54.reuse.H0_H0 ;  /* 0x20000036ff2d7230 */ /* 0x100fe40000004100 */
[----:B------:R-:W-:Y:S01]  /*0b20*/  FMUL.FTZ R135, R7, R40 ;  /* 0x0000002807877220 */ /* 0x000fe20000410000 */
[----:B------:R-:W-:Y:S01]  /*0b30*/  FADD.FTZ R150, R149, R136 ;  /* 0x0000008895967221 */ /* 0x000fe20000010000 */
[----:B------:R-:W-:Y:S01]  /*0b40*/  FFMA.FTZ R152, R144, R136, R151 ;  /* 0x0000008890987223 */ /* 0x000fe20000010097 */
[----:B------:R-:W-:Y:S02]  /*0b50*/  HADD2.F32 R54, -RZ, R54.H1_H1 ;  /* 0x30000036ff367230 */ /* 0x000fe40000004100 */
[----:B------:R-:W-:Y:S01]  /*0b60*/  FMUL.FTZ R146, R118, R153 ;  /* 0x0000009976927220 */ /* 0x000fe20000410000 */
        /* <DEDUP_REMOVED lines=43> */
[--C-:B------:R-:W-:Y:S02]  /*0e20*/  HADD2.F32 R55, -RZ, R59.reuse.H0_H0 ;  /* 0x2000003bff377230 */ /* 0x100fe40000004100 */
[----:B------:R-:W-:Y:S01]  /*0e30*/  FMUL.FTZ R125, R17, R58 ;  /* 0x0000003a117d7220 */ /* 0x000fe20000410000 */
[----:B------:R-:W-:Y:S01]  /*0e40*/  FADD.FTZ R166, R167, R126 ;  /* 0x0000007ea7a67221 */ /* 0x000fe20000010000 */
[----:B------:R-:W-:Y:S01]  /*0e50*/  FMUL.FTZ R155, R118, R171 ;  /* 0x000000ab769b7220 */ /* 0x000fe20000410000 */
[----:B------:R-:W-:Y:S01]  /*0e60*/  FFMA.FTZ R168, R154, R126, R169 ;  /* 0x0000007e9aa87223 */ /* 0x000fe200000100a9 */
[----:B------:R-:W-:-:S02]  /*0e70*/  HADD2.F32 R46, -RZ, R59.H1_H1 ;  /* 0x3000003bff2e7230 */ /* 0x000fc40000004100 */
[----:B------:R-:W-:Y:S01]  /*0e80*/  FMUL.FTZ R124, R18, R55 ;  /* 0x00000037127c7220 */ /* 0x000fe20000410000 */
[----:B------:R-:W-:Y:S01]  /*0e90*/  FADD.FTZ R167, R166, R125 ;  /* 0x0000007da6a77221 */ /* 0x000fe20000010000 */
[C---:B------:R-:W-:Y:S01]  /*0ea0*/  FMUL.FTZ R156, R118.reuse, R173 ;  /* 0x000000ad769c7220 */ /* 0x040fe20000410000 */
        /* <DEDUP_REMOVED lines=21> */
[----:B------:R-:W-:Y:S02]  /*1000*/  HADD2.F32 R61, -RZ, R62.H0_H0 ;  /* 0x2000003eff3d7230 */ /* 0x000fe40000004100 */
[----:B------:R-:W-:Y:S01]  /*1010*/  FMUL.FTZ R119, R23, R48 ;  /* 0x0000003017777220 */ /* 0x000fe20000410000 */
[----:B------:R-:W-:Y:S01]  /*1020*/  FADD.FTZ R166, R167, R120 ;  /* 0x00000078a7a67221 */ /* 0x000fe20000010000 */
[----:B------:R-:W-:Y:S01]  /*1030*/  FMUL.FTZ R161, R118, R183 ;  /* 0x000000b776a17220 */ /* 0x000fe20000410000 */
[----:B------:R-:W-:Y:S01]  /*1040*/  FFMA.FTZ R168, R160, R120, R169 ;  /* 0x00000078a0a87223 */ /* 0x000fe200000100a9 */
[----:B------:R-:W-:-:S02]  /*1050*/  HADD2.F32 R137, -RZ, R63.H0_H0 ;  /* 0x2000003fff897230 */ /* 0x000fc40000004100 */
[----:B------:R-:W-:Y:S01]  /*1060*/  FADD.FTZ R166, R166, R119 ;  /* 0x00000077a6a67221 */ /* 0x000fe20000010000 */
[----:B------:R-:W-:Y:S02]  /*1070*/  HADD2.F32 R142, -RZ, R63.H1_H1 ;  /* 0x3000003fff8e7230 */ /* 0x000fe40000004100 */
[----:B------:R-:W-:Y:S01]  /*1080*/  FMUL.FTZ R63, R24, R61 ;  /* 0x0000003d183f7220 */ /* 0x000fe20000410000 */
[----:B------:R-:W-:Y:S02]  /*1090*/  HADD2.F32 R138, -RZ, R62.H1_H1 ;  /* 0x3000003eff8a7230 */ /* 0x000fe40000004100 */
[----:B------:R-:W-:Y:S01]  /*10a0*/  FMUL.FTZ R162, R118, R185 ;  /* 0x000000b976a27220 */ /* 0x000fe20000410000 */
[----:B------:R-:W-:Y:S01]  /*10b0*/  FFMA.FTZ R167, R161, R119, R168 ;  /* 0x00000077a1a77223 */ /* 0x000fe200000100a8 */
        /* <DEDUP_REMOVED lines=39> */
.L_x_6820:
        /* <DEDUP_REMOVED lines=23> */
[----:B--2---:R-:W-:-:S02]  /*14a0*/  HADD2.F32 R123, -RZ, R41.H0_H0 ;  /* 0x20000029ff7b7230 */ /* 0x004fc40000004100 */
[----:B------:R-:W-:Y:S02]  /*14b0*/  HADD2.F32 R41, -RZ, R41.H1_H1 ;  /* 0x30000029ff297230 */ /* 0x000fe40000004100 */
[----:B------:R-:W-:Y:S02]  /*14c0*/  HADD2.F32 R119, -RZ, R40.H0_H0 ;  /* 0x20000028ff777230 */ /* 0x000fe40000004100 */
[----:B------:R-:W-:Y:S02]  /*14d0*/  HADD2.F32 R129, -RZ, R43.H0_H0 ;  /* 0x2000002bff817230 */ /* 0x000fe40000004100 */
[----:B------:R-:W-:Y:S01]  /*14e0*/  FADD.FTZ R149, -R0, R41 ;  /* 0x0000002900957221 */ /* 0x000fe20000010100 */
[----:B---3--:R-:W-:Y:S02]  /*14f0*/  HADD2.F32 R135, -RZ, R45.H0_H0 ;  /* 0x2000002dff877230 */ /* 0x008fe40000004100 */
[----:B------:R-:W-:Y:S02]  /*1500*/  HADD2.F32 R141, -RZ, R46.H1_H1 ;  /* 0x3000002eff8d7230 */ /* 0x000fe40000004100 */
[----:B------:R-:W-:-:S02]  /*1510*/  HADD2.F32 R147, -RZ, R47.H0_H0 ;  /* 0x2000002fff937230 */ /* 0x000fc40000004100 */
[----:B----4-:R-:W-:Y:S02]  /*1520*/  HADD2.F32 R181, -RZ, R49.H0_H0 ;  /* 0x20000031ffb57230 */ /* 0x010fe40000004100 */
[----:B------:R-:W-:Y:S02]  /*1530*/  HADD2.F32 R189, -RZ, R51.H0_H0 ;  /* 0x20000033ffbd7230 */ /* 0x000fe40000004100 */
[----:B------:R-:W-:Y:S02]  /*1540*/  HADD2.F32 R121, -RZ, R40.H1_H1 ;  /* 0x30000028ff797230 */ /* 0x000fe40000004100 */
[--C-:B------:R-:W-:Y:S02]  /*1550*/  HADD2.F32 R125, -RZ, R42.reuse.H0_H0 ;  /* 0x2000002aff7d7230 */ /* 0x100fe40000004100 */
[----:B------:R-:W-:Y:S02]  /*1560*/  HADD2.F32 R127, -RZ, R42.H1_H1 ;  /* 0x3000002aff7f7230 */ /* 0x000fe40000004100 */
[----:B------:R-:W-:-:S02]  /*1570*/  HADD2.F32 R43, -RZ, R43.H1_H1 ;  /* 0x3000002bff2b7230 */ /* 0x000fc40000004100 */
[--C-:B------:R-:W-:Y:S02]  /*1580*/  HADD2.F32 R131, -RZ, R44.reuse.H0_H0 ;  /* 0x2000002cff837230 */ /* 0x100fe40000004100 */
[----:B------:R-:W-:Y:S02]  /*1590*/  HADD2.F32 R133, -RZ, R44.H1_H1 ;  /* 0x3000002cff857230 */ /* 0x000fe40000004100 */
[----:B------:R-:W-:Y:S02]  /*15a0*/  HADD2.F32 R45, -RZ, R45.H1_H1 ;  /* 0x3000002dff2d7230 */ /* 0x000fe40000004100 */
[----:B------:R-:W-:Y:S02]  /*15b0*/  HADD2.F32 R137, -RZ, R46.H0_H0 ;  /* 0x2000002eff897230 */ /* 0x000fe40000004100 */
        /* <DEDUP_REMOVED lines=8> */
[C---:B------:R-:W-:Y:S01]  /*1640*/  FADD.FTZ R139, -R0.reuse, R119 ;  /* 0x00000077008b7221 */ /* 0x040fe20000010100 */
        /* <DEDUP_REMOVED lines=25> */
[----:B------:R-:W-:-:S02]  /*17e0*/  HADD2.F32 R43, -RZ, R53.H0_H0 ;  /* 0x20000035ff2b7230 */ /* 0x000fc40000004100 */
[----:B------:R-:W-:Y:S01]  /*17f0*/  FMUL.FTZ R140, R5, R52 ;  /* 0x00000034058c7220 */ /* 0x000fe20000410000 */
[----:B------:R-:W-:Y:S01]  /*1800*/  FADD.FTZ R147, RZ, R141 ;  /* 0x0000008dff937221 */ /* 0x000fe20000010000 */
[----:B------:R-:W-:Y:S01]  /*1810*/  FMUL.FTZ R143, R118, R143 ;  /* 0x0000008f768f7220 */ /* 0x000fe20000410000 */
[----:B------:R-:W-:Y:S01]  /*1820*/  FFMA.FTZ R146, R0, R141, RZ ;  /* 0x0000008d00927223 */ /* 0x000fe200000100ff */
[C---:B------:R-:W-:Y:S01]  /*1830*/  FMUL.FTZ R144, R118.reuse, R145 ;  /* 0x0000009176907220 */ /* 0x040fe20000410000 */
[----:B------:R-:W-:Y:S02]  /*1840*/  HADD2.F32 R40, -RZ, R53.H1_H1 ;  /* 0x30000035ff287230 */ /* 0x000fe40000004100 */
        /* <DEDUP_REMOVED lines=133> */
.L_x_6821:
        /* <DEDUP_REMOVED lines=68> */
.L_x_6839:
        /* <DEDUP_REMOVED lines=9> */
[C-C-:B------:R-:W-:Y:S01]  /*2570*/  FFMA.FTZ R55, R60.reuse, R158, R59.reuse ;  /* 0x0000009e3c377223 */ /* 0x140fe2000001003b */
[C-C-:B------:R-:W-:Y:S01]  /*2580*/  FFMA.FTZ R54, R60.reuse, R157, R59.reuse ;  /* 0x0000009d3c367223 */ /* 0x140fe2000001003b */
[C-C-:B------:R-:W-:Y:S01]  /*2590*/  FFMA.FTZ R57, R60.reuse, R160, R59.reuse ;  /* 0x000000a03c397223 */ /* 0x140fe2000001003b */
[C-C-:B------:R-:W-:Y:S01]  /*25a0*/  FFMA.FTZ R0, R60.reuse, R0, R59.reuse ;  /* 0x000000003c007223 */ /* 0x140fe2000001003b */
[----:B------:R-:W-:Y:S01]  /*25b0*/  FADD.FTZ R55, -R55, R122 ;  /* 0x0000007a37377221 */ /* 0x000fe20000010100 */
        /* <DEDUP_REMOVED lines=22> */
[----:B------:R-:W-:Y:S01]  /*2720*/  FMUL.FTZ R57, R118, R55 ;  /* 0x0000003776397220 */ /* 0x000fe20000410000 */
[----:B------:R-:W-:Y:S01]  /*2730*/  FADD.FTZ R43, -R43, R134 ;  /* 0x000000862b2b7221 */ /* 0x000fe20000010100 */
[----:B------:R-:W0:Y:S01]  /*2740*/  LDC.64 R54, c[0x0][0x468] ;  /* 0x00011a00ff367b82 */ /* 0x000e220000000a00 */
        /* <DEDUP_REMOVED lines=86> */
.L_x_6824:
[C-C-:B0-----:R-:W-:Y:S01]  /*2cb0*/  FFMA.FTZ R46, R60.reuse, R149, R59.reuse ;  /* 0x000000953c2e7223 */ /* 0x141fe2000001003b */
[----:B------:R-:W0:Y:S01]  /*2cc0*/  LDC.64 R44, c[0x0][0x478] ;  /* 0x00011e00ff2c7b82 */ /* 0x000e220000000a00 */
[C-C-:B------:R-:W-:Y:S01]  /*2cd0*/  FFMA.FTZ R58, R60.reuse, R159, R59.reuse ;  /* 0x0000009f3c3a7223 */ /* 0x140fe2000001003b */
[C-C-:B------:R-:W-:Y:S01]  /*2ce0*/  FFMA.FTZ R149, R60.reuse, R160, R59.reuse ;  /* 0x000000a03c957223 */ /* 0x140fe2000001003b */
[C-C-:B------:R-:W-:Y:S01]  /*2cf0*/  FFMA.FTZ R42, R60.reuse, R147, R59.reuse ;  /* 0x000000933c2a7223 */ /* 0x140fe2000001003b */
[----:B------:R-:W-:Y:S01]  /*2d00*/  FFMA.FTZ R0, R60, R0, R59 ;  /* 0x000000003c007223 */ /* 0x000fe2000001003b */
[----:B------:R-:W-:Y:S01]  /*2d10*/  FADD.FTZ R147, -R58, R121 ;  /* 0x000000793a937221 */ /* 0x000fe20000010100 */
[----:B------:R-:W-:Y:S01]  /*2d20*/  FADD.FTZ R149, -R149, R120 ;  /* 0x0000007895957221 */ /* 0x000fe20000010100 */
[C-C-:B------:R-:W-:Y:S01]  /*2d30*/  FFMA.FTZ R143, R60.reuse, R143, R59.reuse ;  /* 0x0000008f3c8f7223 */ /* 0x140fe2000001003b */
[----:B------:R-:W1:Y:S01]  /*2d40*/  LDC.64 R120, c[0x0][0x468] ;  /* 0x00011a00ff787b82 */ /* 0x000e620000000a00 */
        /* <DEDUP_REMOVED lines=17> */
[----:B------:R-:W-:Y:S01]  /*2e60*/  FADD.FTZ R55, -R49, R130 ;  /* 0x0000008231377221 */ /* 0x000fe20000010100 */
[----:B------:R-:W-:Y:S01]  /*2e70*/  FADD.FTZ R57, -R51, R128 ;  /* 0x0000008033397221 */ /* 0x000fe20000010100 */
        /* <DEDUP_REMOVED lines=67> */
[----:B------:R-:W-:Y:S01]  /*32b0*/  IMAD.WIDE.U32 R62, R115, 0x10, R44 ;  /* 0x00000010733e7825 */ /* 0x000fe200078e002c */
[----:B------:R-:W-:-:S03]  /*32c0*/  F2FP.F16.F32.PACK_AB R45, R126, R149 ;  /* 0x000000957e2d723e */ /* 0x000fc600000000ff */
[----:B------:R-:W-:Y:S01]  /*32d0*/  FMUL.FTZ R126, R126, R114 ;  /* 0x000000727e7e7220 */ /* 0x000fe20000410000 */
[----:B0-----:R-:W-:Y:S01]  /*32e0*/  F2FP.F16.F32.PACK_AB R40, R129, R55 ;  /* 0x000000378128723e */ /* 0x001fe200000000ff */
[----:B------:R-:W-:Y:S01]  /*32f0*/  IMAD.WIDE.U32 R116, R116, 0x10, R120 ;  /* 0x0000001074747825 */ /* 0x000fe200078e0078 */
[----:B------:R-:W-:-:S03]  /*3300*/  F2FP.F16.F32.PACK_AB R42, R125, R59 ;  /* 0x0000003b7d2a723e */ /* 0x000fc600000000ff */
[-C--:B------:R-:W-:Y:S01]  /*3310*/  FMUL.FTZ R129, R129, R114.reuse ;  /* 0x0000007281817220 */ /* 0x080fe20000410000 */
[-C--:B------:R-:W-:Y:S01]  /*3320*/  FMUL.FTZ R125, R125, R114.reuse ;  /* 0x000000727d7d7220 */ /* 0x080fe20000410000 */
[----:B------:R-:W-:Y:S01]  /*3330*/  FMUL.FTZ R55, R137, R114 ;  /* 0x0000007289377220 */ /* 0x000fe20000410000 */
[----:B------:R-:W-:Y:S01]  /*3340*/  IMAD.WIDE.U32 R120, R115, 0x10, R120 ;  /* 0x0000001073787825 */ /* 0x000fe200078e0078 */
[----:B------:R-:W-:-:S03]  /*3350*/  F2FP.F16.F32.PACK_AB R41, R127, R57 ;  /* 0x000000397f29723e */ /* 0x000fc600000000ff */
[-C--:B------:R-:W-:Y:S01]  /*3360*/  FMUL.FTZ R115, R145, R114.reuse ;  /* 0x0000007291737220 */ /* 0x080fe20000410000 */
[----:B------:R-:W-:Y:S01]  /*3370*/  F2FP.F16.F32.PACK_AB R43, R123, R137 ;  /* 0x000000897b2b723e */ /* 0x000fe200000000ff */
        /* <DEDUP_REMOVED lines=12> */
[----:B------:R-:W-:Y:S02]  /*3440*/  F2FP.F16.F32.PACK_AB R53, R58, R53 ;  /* 0x000000353a35723e */ /* 0x000fe400000000ff */
[----:B------:R-:W-:Y:S01]  /*3450*/  F2FP.F16.F32.PACK_AB R52, R129, R56 ;  /* 0x000000388134723e */ /* 0x000fe200000000ff */
[----:B------:R2:W-:Y:S01]  /*3460*/  STG.E.128 desc[UR6][R60.64], R40 ;  /* 0x000000283c007986 */ /* 0x0005e2000c101d06 */
[----:B------:R-:W-:-:S02]  /*3470*/  F2FP.F16.F32.PACK_AB R44, R147, R145 ;  /* 0x00000091932c723e */ /* 0x000fc400000000ff */
[----:B------:R-:W-:Y:S01]  /*3480*/  F2FP.F16.F32.PACK_AB R46, R163, R139 ;  /* 0x0000008ba32e723e */ /* 0x000fe200000000ff */
[----:B------:R2:W-:Y:S01]  /*3490*/  STG.E.128 desc[UR6][R116.64], R52 ;  /* 0x0000003474007986 */ /* 0x0005e2000c101d06 */
        /* <DEDUP_REMOVED lines=8> */
.L_x_6823:
        /* <DEDUP_REMOVED lines=9> */
[----:B------:R-:W-:Y:S01]  /*35b0*/  FADD.FTZ R136, -R41, R136 ;  /* 0x0000008829887221 */ /* 0x000fe20000010100 */
[--C-:B------:R-:W-:Y:S02]  /*35c0*/  HADD2.F32 R43, -RZ, R30.reuse.H1_H1 ;  /* 0x3000001eff2b7230 */ /* 0x100fe40000004100 */
[----:B------:R-:W-:Y:S01]  /*35d0*/  FFMA.FTZ R51, R60, R154, R59 ;  /* 0x0000009a3c337223 */ /* 0x000fe2000001003b */
[----:B------:R-:W-:Y:S01]  /*35e0*/  FADD.FTZ R42, -R42, R133 ;  /* 0x000000852a2a7221 */ /* 0x000fe20000010100 */
[----:B------:R-:W-:-:S02]  /*35f0*/  HADD2.F32 R41, -RZ, R30.H0_H0 ;  /* 0x2000001eff297230 */ /* 0x000fc40000004100 */
[C-C-:B0-----:R-:W-:Y:S01]  /*3600*/  FFMA.FTZ R44, R60.reuse, R149, R59.reuse ;  /* 0x000000953c2c7223 */ /* 0x141fe2000001003b */
[C-C-:B------:R-:W-:Y:S01]  /*3610*/  FFMA.FTZ R0, R60.reuse, R0, R59.reuse ;  /* 0x000000003c007223 */ /* 0x140fe2000001003b */
[----:B------:R-:W-:Y:S01]  /*3620*/  FADD.FTZ R130, -R47, R130 ;  /* 0x000000822f827221 */ /* 0x000fe20000010100 */
[----:B------:R-:W-:Y:S01]  /*3630*/  FADD.FTZ R124, -R53, R124 ;  /* 0x0000007c357c7221 */ /* 0x000fe20000010100 */
[----:B------:R-:W-:Y:S01]  /*3640*/  FFMA.FTZ R57, R60, R158, R59 ;  /* 0x0000009e3c397223 */ /* 0x000fe2000001003b */
[----:B------:R-:W-:Y:S01]  /*3650*/  FADD.FTZ R126, -R51, R126 ;  /* 0x0000007e337e7221 */ /* 0x000fe20000010100 */
[----:B------:R-:W-:Y:S02]  /*3660*/  HADD2.F32 R47, -RZ, R31.H1_H1 ;  /* 0x3000001fff2f7230 */ /* 0x000fe40000004100 */
[----:B------:R-:W-:Y:S01]  /*3670*/  FFMA.FTZ R53, R118, R42, R43 ;  /* 0x0000002a76357223 */ /* 0x000fe2000001002b */
[----:B------:R-:W-:Y:S01]  /*3680*/  FADD.FTZ R44, -R44, R131 ;  /* 0x000000832c2c7221 */ /* 0x000fe20000010100 */
[----:B------:R-:W-:Y:S01]  /*3690*/  FFMA.FTZ R51, R118, R134, R41 ;  /* 0x0000008676337223 */ /* 0x000fe20000010029 */
[----:B------:R-:W-:-:S02]  /*36a0*/  HADD2.F32 R43, -RZ, R29.H0_H0 ;  /* 0x2000001dff2b7230 */ /* 0x000fc40000004100 */
[----:B------:R-:W-:Y:S01]  /*36b0*/  FFMA.FTZ R162, R60, R162, R59 ;  /* 0x000000a23ca27223 */ /* 0x000fe2000001003b */
[----:B------:R-:W-:Y:S02]  /*36c0*/  HADD2.F32 R41, -RZ, R28.H0_H0 ;  /* 0x2000001cff297230 */ /* 0x000fe40000004100 */
[----:B------:R-:W-:Y:S01]  /*36d0*/  FADD.FTZ R0, -R0, R141 ;  /* 0x0000008d00007221 */ /* 0x000fe20000010100 */
        /* <DEDUP_REMOVED lines=14> */
[----:B------:R-:W-:Y:S01]  /*37c0*/  FFMA.FTZ R57, R118, R44, R47 ;  /* 0x0000002c76397223 */ /* 0x000fe2000001002f */
[----:B------:R-:W-:Y:S01]  /*37d0*/  FFMA.FTZ R60, R60, R165, R59 ;  /* 0x000000a53c3c7223 */ /* 0x000fe2000001003b */
[----:B------:R-:W-:Y:S01]  /*37e0*/  FADD.FTZ R162, -R162, R63 ;  /* 0x0000003fa2a27221 */ /* 0x000fe20000010100 */
[----:B------:R-:W-:Y:S01]  /*37f0*/  FFMA.FTZ R47, R118, R136, R43 ;  /* 0x00000088762f7223 */ /* 0x000fe2000001002b */
[----:B------:R-:W-:-:S02]  /*3800*/  HADD2.F32 R59, -RZ, R35.H0_H0 ;  /* 0x20000023ff3b7230 */ /* 0x000fc40000004100 */
[----:B------:R-:W-:Y:S01]  /*3810*/  FFMA.FTZ R43, R118, R0, R41 ;  /* 0x00000000762b7223 */ /* 0x000fe20000010029 */
[----:B------:R-:W-:Y:S02]  /*3820*/  HADD2.F32 R63, -RZ, R34.H1_H1 ;  /* 0x30000022ff3f7230 */ /* 0x000fe40000004100 */
[----:B------:R-:W-:Y:S01]  /*3830*/  FADD.FTZ R52, -R52, R125 ;  /* 0x0000007d34347221 */ /* 0x000fe20000010100 */
[----:B------:R-:W-:Y:S02]  /*3840*/  HADD2.F32 R41, -RZ, R33.H0_H0 ;  /* 0x20000021ff297230 */ /* 0x000fe40000004100 */
[----:B------:R-:W-:Y:S01]  /*3850*/  FADD.FTZ R128, -R49, R128 ;  /* 0x0000008031807221 */ /* 0x000fe20000010100 */
[----:B------:R-:W-:Y:S01]  /*3860*/  FADD.FTZ R54, -R54, R123 ;  /* 0x0000007b36367221 */ /* 0x000fe20000010100 */
[----:B------:R-:W-:Y:S01]  /*3870*/  FADD.FTZ R58, -R58, R119 ;  /* 0x000000773a3a7221 */ /* 0x000fe20000010100 */
[----:B------:R-:W-:Y:S01]  /*3880*/  FADD.FTZ R46, -R46, R129 ;  /* 0x000000812e2e7221 */ /* 0x000fe20000010100 */
[----:B------:R-:W-:Y:S01]  /*3890*/  FFMA.FTZ R125, R118, R124, R59 ;  /* 0x0000007c767d7223 */ /* 0x000fe2000001003b */
[----:B------:R-:W-:-:S02]  /*38a0*/  HADD2.F32 R119, -RZ, R35.H1_H1 ;  /* 0x30000023ff777230 */ /* 0x000fc40000004100 */
[----:B------:R-:W-:Y:S01]  /*38b0*/  FFMA.FTZ R123, R118, R52, R63 ;  /* 0x00000034767b7223 */ /* 0x000fe2000001003f */
[----:B------:R-:W-:Y:S02]  /*38c0*/  HADD2.F32 R133, -RZ, R39.H1_H1 ;  /* 0x30000027ff857230 */ /* 0x000fe40000004100 */
[----:B------:R-:W-:Y:S01]  /*38d0*/  FADD.FTZ R60, -R60, R139 ;  /* 0x0000008b3c3c7221 */ /* 0x000fe20000010100 */
[----:B------:R-:W-:Y:S02]  /*38e0*/  HADD2.F32 R59, -RZ, R33.H1_H1 ;  /* 0x30000021ff3b7230 */ /* 0x000fe40000004100 */
[----:B------:R-:W-:Y:S01]  /*38f0*/  FFMA.FTZ R63, R118, R128, R41 ;  /* 0x00000080763f7223 */ /* 0x000fe20000010029 */
[----:B------:R-:W-:Y:S02]  /*3900*/  HADD2.F32 R129, -RZ, R38.H0_H0 ;  /* 0x20000026ff817230 */ /* 0x000fe40000004100 */
[----:B------:R-:W-:Y:S01]  /*3910*/  FADD.FTZ R48, -R48, R127 ;  /* 0x0000007f30307221 */ /* 0x000fe20000010100 */
[----:B------:R-:W-:-:S02]  /*3920*/  HADD2.F32 R41, -RZ, R32.H0_H0 ;  /* 0x20000020ff297230 */ /* 0x000fc40000004100 */
[----:B------:R-:W-:Y:S01]  /*3930*/  FADD.FTZ R140, -R143, R140 ;  /* 0x0000008c8f8c7221 */ /* 0x000fe20000010100 */
[----:B------:R-:W-:Y:S01]  /*3940*/  FADD.FTZ R50, -R137, R50 ;  /* 0x0000003289327221 */ /* 0x000fe20000010100 */
[C---:B------:R-:W-:Y:S01]  /*3950*/  FFMA.FTZ R127, R118.reuse, R54, R119 ;  /* 0x00000036767f7223 */ /* 0x040fe20000010077 */
[C---:B------:R-:W-:Y:S01]  /*3960*/  FFMA.FTZ R143, R118.reuse, R60, R133 ;  /* 0x0000003c768f7223 */ /* 0x040fe20000010085 */
[C---:B------:R-:W-:Y:S01]  /*3970*/  FFMA.FTZ R119, R118.reuse, R48, R59 ;  /* 0x0000003076777223 */ /* 0x040fe2000001003b */
[C---:B------:R-:W-:Y:S01]  /*3980*/  FFMA.FTZ R137, R118.reuse, R162, R129 ;  /* 0x000000a276897223 */ /* 0x040fe20000010081 */
[----:B------:R-:W-:Y:S02]  /*3990*/  HADD2.F32 R133, -RZ, R38.H1_H1 ;  /* 0x30000026ff857230 */ /* 0x000fe40000004100 */
[----:B------:R-:W-:Y:S01]  /*39a0*/  FADD.FTZ R163, -R163, R62 ;  /* 0x0000003ea3a37221 */ /* 0x000fe20000010100 */
[----:B------:R-:W-:Y:S01]  /*39b0*/  FFMA.FTZ R59, R118, R130, R41 ;  /* 0x00000082763b7223 */ /* 0x000fe20000010029 */
[----:B------:R-:W-:-:S02]  /*39c0*/  HADD2.F32 R129, -RZ, R37.H0_H0 ;  /* 0x20000025ff817230 */ /* 0x000fc40000004100 */
[----:B------:R-:W-:Y:S01]  /*39d0*/  FADD.FTZ R40, -R40, R135 ;  /* 0x0000008728287221 */ /* 0x000fe20000010100 */
[----:B------:R-:W-:Y:S01]  /*39e0*/  FADD.FTZ R120, -R61, R120 ;  /* 0x000000783d787221 */ /* 0x000fe20000010100 */
[----:B------:R-:W-:Y:S02]  /*39f0*/  HADD2.F32 R49, -RZ, R29.H1_H1 ;  /* 0x3000001dff317230 */ /* 0x000fe40000004100 */
[C---:B------:R-:W-:Y:S01]  /*3a00*/  FFMA.FTZ R139, R118.reuse, R163, R133 ;  /* 0x000000a3768b7223 */ /* 0x040fe20000010085 */
[----:B------:R-:W-:Y:S02]  /*3a10*/  HADD2.F32 R41, -RZ, R36.H0_H0 ;  /* 0x20000024ff297230 */ /* 0x000fe40000004100 */
[C---:B------:R-:W-:Y:S01]  /*3a20*/  FFMA.FTZ R133, R118.reuse, R120, R129 ;  /* 0x0000007876857223 */ /* 0x040fe20000010081 */
[----:B------:R-:W-:Y:S01]  /*3a30*/  FADD.FTZ R55, -R45, R132 ;  /* 0x000000842d377221 */ /* 0x000fe20000010100 */
[----:B------:R-:W-:Y:S01]  /*3a40*/  FFMA.FTZ R49, R118, R40, R49 ;  /* 0x0000002876317223 */ /* 0x000fe20000010031 */
[----:B------:R-:W-:-:S02]  /*3a50*/  HADD2.F32 R45, -RZ, R31.H0_H0 ;  /* 0x2000001fff2d7230 */ /* 0x000fc40000004100 */
[----:B------:R-:W-:Y:S01]  /*3a60*/  FFMA.FTZ R129, R118, R122, R41 ;  /* 0x0000007a76817223 */ /* 0x000fe20000010029 */
[----:B------:R-:W-:Y:S01]  /*3a70*/  HADD2.F32 R61, -RZ, R34.H0_H0 ;  /* 0x20000022ff3d7230 */ /* 0x000fe20000004100 */
[----:B------:R-:W0:Y:S01]  /*3a80*/  LDC.64 R40, c[0x0][0x468] ;  /* 0x00011a00ff287b82 */ /* 0x000e220000000a00 */
[----:B------:R-:W-:Y:S02]  /*3a90*/  HADD2.F32 R131, -RZ, R39.H0_H0 ;  /* 0x20000027ff837230 */ /* 0x000fe40000004100 */
[----:B------:R-:W-:Y:S01]  /*3aa0*/  FADD.FTZ R56, -R56, R121 ;  /* 0x0000007938387221 */ /* 0x000fe20000010100 */
[C---:B------:R-:W-:Y:S01]  /*3ab0*/  FFMA.FTZ R55, R118.reuse, R55, R45 ;  /* 0x0000003776377223 */ /* 0x040fe2000001002d */
[----:B------:R-:W-:Y:S02]  /*3ac0*/  HADD2.F32 R45, -RZ, R28.H1_H1 ;  /* 0x3000001cff2d7230 */ /* 0x000fe40000004100 */
[----:B------:R-:W-:Y:S01]  /*3ad0*/  FFMA.FTZ R121, R118, R126, R61 ;  /* 0x0000007e76797223 */ /* 0x000fe2000001003d */
[----:B------:R-:W-:-:S02]  /*3ae0*/  HADD2.F32 R61, -RZ, R32.H1_H1 ;  /* 0x30000020ff3d7230 */ /* 0x000fc40000004100 */
[C---:B------:R-:W-:Y:S01]  /*3af0*/  FFMA.FTZ R141, R118.reuse, R50, R131 ;  /* 0x00000032768d7223 */ /* 0x040fe20000010083 */
[----:B------:R-:W-:Y:S02]  /*3b00*/  HADD2.F32 R135, -RZ, R37.H1_H1 ;  /* 0x30000025ff877230 */ /* 0x000fe40000004100 */
[C---:B------:R-:W-:Y:S01]  /*3b10*/  FFMA.FTZ R45, R118.reuse, R140, R45 ;  /* 0x0000008c762d7223 */ /* 0x040fe2000001002d */
[----:B------:R-:W-:Y:S02]  /*3b20*/  HADD2.F32 R131, -RZ, R36.H1_H1 ;  /* 0x30000024ff837230 */ /* 0x000fe40000004100 */
[C---:B------:R-:W-:Y:S01]  /*3b30*/  FFMA.FTZ R61, R118.reuse, R46, R61 ;  /* 0x0000002e763d7223 */ /* 0x040fe2000001003d */
[----:B------:R-:W-:Y:S01]  /*3b40*/  FMUL.FTZ R42, R51, R114 ;  /* 0x00000072332a7220 */ /* 0x000fe20000410000 */
[C---:B------:R-:W-:Y:S01]  /*3b50*/  FFMA.FTZ R135, R118.reuse, R58, R135 ;  /* 0x0000003a76877223 */ /* 0x040fe20000010087 */
[----:B------:R-:W-:Y:S01]  /*3b60*/  FMUL.FTZ R46, R55, R114 ;  /* 0x00000072372e7220 */ /* 0x000fe20000410000 */
        /* <DEDUP_REMOVED lines=42> */
.L_x_6826:
        /* <DEDUP_REMOVED lines=17> */
[----:B------:R-:W-:Y:S01]  /*3f20*/  FFMA.FTZ R46, R60, R151, R59 ;  /* 0x000000973c2e7223 */ /* 0x000fe2000001003b */
[----:B------:R-:W-:Y:S01]  /*3f30*/  HADD2.F32 R41, -RZ, R28.H0_H0 ;  /* 0x2000001cff297230 */ /* 0x000fe20000004100 */
[----:B------:R-:W0:Y:S01]  /*3f40*/  LDC.64 R62, c[0x0][0x478] ;  /* 0x00011e00ff3e7b82 */ /* 0x000e220000000a00 */
[----:B------:R-:W-:-:S02]  /*3f50*/  HADD2.F32 R40, -RZ, R29.H0_H0 ;  /* 0x2000001dff287230 */ /* 0x000fc40000004100 */
[C-C-:B------:R-:W-:Y:S01]  /*3f60*/  FFMA.FTZ R56, R60.reuse, R159, R59.reuse ;  /* 0x0000009f3c387223 */ /* 0x140fe2000001003b */
[----:B------:R-:W-:Y:S02]  /*3f70*/  HADD2.F32 R42, -RZ, R29.H1_H1 ;  /* 0x3000001dff2a7230 */ /* 0x000fe40000004100 */
[----:B------:R-:W-:Y:S01]  /*3f80*/  FFMA.FTZ R151, R60, R160, R59 ;  /* 0x000000a03c977223 */ /* 0x000fe2000001003b */
[--C-:B------:R-:W-:Y:S02]  /*3f90*/  HADD2.F32 R44, -RZ, R30.reuse.H0_H0 ;  /* 0x2000001eff2c7230 */ /* 0x100fe40000004100 */
[----:B------:R-:W-:Y:S01]  /*3fa0*/  FADD.FTZ R141, -R0, R141 ;  /* 0x0000008d008d7221 */ /* 0x000fe20000010100 */
[----:B------:R-:W-:Y:S01]  /*3fb0*/  FADD.FTZ R45, -R45, R134 ;  /* 0x000000862d2d7221 */ /* 0x000fe20000010100 */
[----:B------:R-:W-:Y:S01]  /*3fc0*/  FADD.FTZ R49, -R47, R132 ;  /* 0x000000842f317221 */ /* 0x000fe20000010100 */
[----:B------:R-:W-:Y:S01]  /*3fd0*/  FADD.FTZ R53, -R51, R130 ;  /* 0x0000008233357221 */ /* 0x000fe20000010100 */
[----:B------:R-:W-:Y:S01]  /*3fe0*/  FADD.FTZ R149, -R56, R121 ;  /* 0x0000007938957221 */ /* 0x000fe20000010100 */
[----:B------:R-:W-:Y:S01]  /*3ff0*/  FADD.FTZ R151, -R151, R120 ;  /* 0x0000007897977221 */ /* 0x000fe20000010100 */
[C---:B------:R-:W-:Y:S01]  /*4000*/  FFMA.FTZ R141, R118.reuse, R141, R41 ;  /* 0x0000008d768d7223 */ /* 0x040fe20000010029 */
[C---:B------:R-:W-:Y:S01]  /*4010*/  FFMA.FTZ R47, R118.reuse, R43, R40 ;  /* 0x0000002b762f7223 */ /* 0x040fe20000010028 */
[C---:B------:R-:W-:Y:S01]  /*4020*/  FFMA.FTZ R135, R118.reuse, R135, R42 ;  /* 0x0000008776877223 */ /* 0x040fe2000001002a */
[----:B------:R-:W-:Y:S01]  /*4030*/  FFMA.FTZ R51, R118, R45, R44 ;  /* 0x0000002d76337223 */ /* 0x000fe2000001002c */
[C-C-:B------:R-:W-:Y:S01]  /*4040*/  FFMA.FTZ R55, R60.reuse, R152, R59.reuse ;  /* 0x000000983c377223 */ /* 0x140fe2000001003b */
[----:B------:R-:W-:Y:S01]  /*4050*/  FFMA.FTZ R57, R60, R154, R59 ;  /* 0x0000009a3c397223 */ /* 0x000fe2000001003b */
[----:B------:R-:W-:Y:S01]  /*4060*/  HADD2.F32 R41, -RZ, R30.H1_H1 ;  /* 0x3000001eff297230 */ /* 0x000fe20000004100 */
[----:B------:R-:W1:Y:S01]  /*4070*/  LDC.64 R120, c[0x0][0x468] ;  /* 0x00011a00ff787b82 */ /* 0x000e620000000a00 */
[----:B------:R-:W-:-:S02]  /*4080*/  HADD2.F32 R40, -RZ, R31.H0_H0 ;  /* 0x2000001fff287230 */ /* 0x000fc40000004100 */
[C-C-:B------:R-:W-:Y:S01]  /*4090*/  FFMA.FTZ R52, R60.reuse, R155, R59.reuse ;  /* 0x0000009b3c347223 */ /* 0x140fe2000001003b */
[----:B------:R-:W-:Y:S02]  /*40a0*/  HADD2.F32 R42, -RZ, R31.H1_H1 ;  /* 0x3000001fff2a7230 */ /* 0x000fe40000004100 */
[C-C-:B------:R-:W-:Y:S01]  /*40b0*/  FFMA.FTZ R137, R60.reuse, R156, R59.reuse ;  /* 0x0000009c3c897223 */ /* 0x140fe2000001003b */
[----:B------:R-:W-:Y:S02]  /*40c0*/  HADD2.F32 R44, -RZ, R32.H0_H0 ;  /* 0x20000020ff2c7230 */ /* 0x000fe40000004100 */
        /* <DEDUP_REMOVED lines=9> */
[----:B------:R-:W-:-:S02]  /*4160*/  HADD2.F32 R48, -RZ, R35.H0_H0 ;  /* 0x20000023ff307230 */ /* 0x000fc40000004100 */
[----:B------:R-:W-:Y:S01]  /*4170*/  FADD.FTZ R137, -R137, R124 ;  /* 0x0000007c89897221 */ /* 0x000fe20000010100 */
[C---:B------:R-:W-:Y:S01]  /*4180*/  FFMA.FTZ R133, R118.reuse, R133, R41 ;  /* 0x0000008576857223 */ /* 0x040fe20000010029 */
[C---:B------:R-:W-:Y:S01]  /*4190*/  FFMA.FTZ R55, R118.reuse, R49, R40 ;  /* 0x0000003176377223 */ /* 0x040fe20000010028 */
[C---:B------:R-:W-:Y:S01]  /*41a0*/  FFMA.FTZ R131, R118.reuse, R131, R42 ;  /* 0x0000008376837223 */ /* 0x040fe2000001002a */
[----:B------:R-:W-:Y:S01]  /*41b0*/  FFMA.FTZ R57, R118, R53, R44 ;  /* 0x0000003576397223 */ /* 0x000fe2000001002c */
[--C-:B------:R-:W-:Y:S02]  /*41c0*/  HADD2.F32 R41, -RZ, R33.reuse.H0_H0 ;  /* 0x20000021ff297230 */ /* 0x100fe40000004100 */
[----:B------:R-:W-:Y:S01]  /*41d0*/  FADD.FTZ R125, -R52, R125 ;  /* 0x0000007d347d7221 */ /* 0x000fe20000010100 */
[----:B------:R-:W-:Y:S02]  /*41e0*/  HADD2.F32 R40, -RZ, R33.H1_H1 ;  /* 0x30000021ff287230 */ /* 0x000fe40000004100 */
[----:B------:R-:W-:Y:S01]  /*41f0*/  FADD.FTZ R143, -R143, R140 ;  /* 0x0000008c8f8f7221 */ /* 0x000fe20000010100 */
[----:B------:R-:W-:-:S02]  /*4200*/  HADD2.F32 R42, -RZ, R34.H0_H0 ;  /* 0x20000022ff2a7230 */ /* 0x000fc40000004100 */
[----:B------:R-:W-:Y:S01]  /*4210*/  FFMA.FTZ R137, R118, R137, R48 ;  /* 0x0000008976897223 */ /* 0x000fe20000010030 */
[----:B------:R-:W-:Y:S02]  /*4220*/  HADD2.F32 R44, -RZ, R34.H1_H1 ;  /* 0x30000022ff2c7230 */ /* 0x000fe40000004100 */
[----:B------:R-:W-:Y:S01]  /*4230*/  FADD.FTZ R145, -R54, R123 ;  /* 0x0000007b36917221 */ /* 0x000fe20000010100 */
[----:B------:R-:W-:Y:S02]  /*4240*/  HADD2.F32 R0, -RZ, R28.H1_H1 ;  /* 0x3000001cff007230 */ /* 0x000fe40000004100 */
[----:B------:R-:W-:Y:S01]  /*4250*/  FADD.FTZ R139, -R60, R139 ;  /* 0x0000008b3c8b7221 */ /* 0x000fe20000010100 */
[----:B------:R-:W-:Y:S02]  /*4260*/  HADD2.F32 R48, -RZ, R39.H1_H1 ;  /* 0x30000027ff307230 */ /* 0x000fe40000004100 */
        /* <DEDUP_REMOVED lines=9> */
[----:B------:R-:W-:Y:S01]  /*4300*/  FFMA.FTZ R0, R118, R143, R0 ;  /* 0x0000008f76007223 */ /* 0x000fe20000010000 */
[----:B------:R-:W-:Y:S02]  /*4310*/  HADD2.F32 R44, -RZ, R37.H0_H0 ;  /* 0x20000025ff2c7230 */ /* 0x000fe40000004100 */
[----:B------:R-:W-:Y:S01]  /*4320*/  FADD.FTZ R155, -R155, R50 ;  /* 0x000000329b9b7221 */ /* 0x000fe20000010100 */
[----:B------:R-:W-:-:S02]  /*4330*/  HADD2.F32 R46, -RZ, R32.H1_H1 ;  /* 0x30000020ff2e7230 */ /* 0x000fc40000004100 */
[----:B------:R-:W-:Y:S01]  /*4340*/  FFMA.FTZ R139, R118, R139, R48 ;  /* 0x0000008b768b7223 */ /* 0x000fe20000010030 */
[----:B------:R-:W-:Y:S02]  /*4350*/  HADD2.F32 R49, -RZ, R37.H1_H1 ;  /* 0x30000025ff317230 */ /* 0x000fe40000004100 */
[----:B------:R-:W-:Y:S01]  /*4360*/  FADD.FTZ R119, -R58, R119 ;  /* 0x000000773a777221 */ /* 0x000fe20000010100 */
[--C-:B------:R-:W-:Y:S02]  /*4370*/  HADD2.F32 R48, -RZ, R38.reuse.H0_H0 ;  /* 0x20000026ff307230 */ /* 0x100fe40000004100 */
[C---:B------:R-:W-:Y:S01]  /*4380*/  FFMA.FTZ R145, R118.reuse, R145, R41 ;  /* 0x0000009176917223 */ /* 0x040fe20000010029 */
[----:B------:R-:W-:Y:S02]  /*4390*/  HADD2.F32 R50, -RZ, R38.H1_H1 ;  /* 0x30000026ff327230 */ /* 0x000fe40000004100 */
[C---:B------:R-:W-:Y:S01]  /*43a0*/  FFMA.FTZ R147, R118.reuse, R147, R40 ;  /* 0x0000009376937223 */ /* 0x040fe20000010028 */
[C---:B------:R-:W-:Y:S01]  /*43b0*/  FFMA.FTZ R149, R118.reuse, R149, R42 ;  /* 0x0000009576957223 */ /* 0x040fe2000001002a */
[----:B------:R-:W-:Y:S01]  /*43c0*/  FFMA.FTZ R151, R118, R151, R44 ;  /* 0x0000009776977223 */ /* 0x000fe2000001002c */
[----:B------:R-:W-:Y:S01]  /*43d0*/  HADD2.F32 R52, -RZ, R39.H0_H0 ;  /* 0x20000027ff347230 */ /* 0x000fe20000004100 */
[----:B------:R-:W-:Y:S01]  /*43e0*/  F2FP.F16.F32.PACK_AB R40, R0, R141 ;  /* 0x0000008d0028723e */ /* 0x000fe200000000ff */
[----:B0-----:R-:W-:Y:S01]  /*43f0*/  IMAD.WIDE.U32 R44, R117, 0x10, R62 ;  /* 0x00000010752c7825 */ /* 0x001fe200078e003e */
[----:B------:R-:W-:-:S03]  /*4400*/  F2FP.F16.F32.PACK_AB R41, R135, R47 ;  /* 0x0000002f8729723e */ /* 0x000fc600000000ff */
[C---:B------:R-:W-:Y:S01]  /*4410*/  FFMA.FTZ R46, R118.reuse, R129, R46 ;  /* 0x00000081762e7223 */ /* 0x040fe2000001002e */
[----:B------:R-:W-:Y:S01]  /*4420*/  F2FP.F16.F32.PACK_AB R42, R133, R51 ;  /* 0x00000033852a723e */ /* 0x000fe200000000ff */
[C---:B------:R-:W-:Y:S01]  /*4430*/  FFMA.FTZ R126, R118.reuse, R119, R49 ;  /* 0x00000077767e7223 */ /* 0x040fe20000010031 */
[----:B------:R-:W-:Y:S01]  /*4440*/  F2FP.F16.F32.PACK_AB R43, R131, R55 ;  /* 0x00000037832b723e */ /* 0x000fe200000000ff */
[C---:B------:R-:W-:Y:S01]  /*4450*/  FFMA.FTZ R153, R118.reuse, R153, R48 ;  /* 0x0000009976997223 */ /* 0x040fe20000010030 */
[C---:B------:R-:W-:Y:S01]  /*4460*/  FFMA.FTZ R163, R118.reuse, R163, R50 ;  /* 0x000000a376a37223 */ /* 0x040fe20000010032 */
[----:B------:R-:W-:Y:S01]  /*4470*/  FFMA.FTZ R155, R118, R155, R52 ;  /* 0x0000009b769b7223 */ /* 0x000fe20000010034 */
        /* <DEDUP_REMOVED lines=19> */
[-C--:B------:R-:W-:Y:S01]  /*45b0*/  FMUL.FTZ R130, R139, R114.reuse ;  /* 0x000000728b827220 */ /* 0x080fe20000410000 */
[C---:B0-----:R-:W-:Y:S01]  /*45c0*/  F2FP.F16.F32.PACK_AB R40, R46.reuse, R57 ;  /* 0x000000392e28723e */ /* 0x041fe200000000ff */
[-C--:B------:R-:W-:Y:S01]  /*45d0*/  FMUL.FTZ R57, R46, R114.reuse ;  /* 0x000000722e397220 */ /* 0x080fe20000410000 */
[C---:B------:R-:W-:Y:S01]  /*45e0*/  F2FP.F16.F32.PACK_AB R41, R127.reuse, R59 ;  /* 0x0000003b7f29723e */ /* 0x040fe200000000ff */
[-C--:B------:R-:W-:Y:S01]  /*45f0*/  FMUL.FTZ R127, R127, R114.reuse ;  /* 0x000000727f7f7220 */ /* 0x080fe20000410000 */
[C---:B------:R-:W-:Y:S01]  /*4600*/  F2FP.F16.F32.PACK_AB R42, R125.reuse, R123 ;  /* 0x0000007b7d2a723e */ /* 0x040fe200000000ff */
[----:B------:R-:W-:Y:S01]  /*4610*/  FMUL.FTZ R125, R125, R114 ;  /* 0x000000727d7d7220 */ /* 0x000fe20000410000 */
[----:B------:R-:W-:Y:S01]  /*4620*/  IMAD.WIDE.U32 R62, R115, 0x10, R62 ;  /* 0x00000010733e7825 */ /* 0x000fe200078e003e */
[----:B------:R-:W-:-:S03]  /*4630*/  F2FP.F16.F32.PACK_AB R45, R126, R151 ;  /* 0x000000977e2d723e */ /* 0x000fc600000000ff */
[----:B------:R-:W-:Y:S01]  /*4640*/  FMUL.FTZ R123, R151, R114 ;  /* 0x00000072977b7220 */ /* 0x000fe20000410000 */
[----:B------:R-:W-:Y:S01]  /*4650*/  F2FP.F16.F32.PACK_AB R46, R163, R153 ;  /* 0x00000099a32e723e */ /* 0x000fe200000000ff */
        /* <DEDUP_REMOVED lines=23> */
[----:B------:R-:W-:-:S05]  /*47d0*/  F2FP.F16.F32.PACK_AB R56, R124, R115 ;  /* 0x000000737c38723e */ /* 0x000fca00000000ff */
[----:B------:R1:W-:Y:S02]  /*47e0*/  STG.E.128 desc[UR6][R120.64], R56 ;  /* 0x0000003878007986 */ /* 0x0003e4000c101d06 */
.L_x_6825:
[----:B0123--:R-:W0:Y:S02]  /*47f0*/  LDC.64 R40, c[0x0][0x380] ;  /* 0x0000e000ff287b82 */ /* 0x00fe240000000a00 */
[----:B0-----:R-:W-:-:S04]  /*4800*/  LEA R113, R40, R113, 0x2 ;  /* 0x0000007128717211 */ /* 0x001fc800078e10ff */
[----:B------:R-:W-:-:S13]  /*4810*/  ISETP.GE.AND P1, PT, R113, R41, PT ;  /* 0x000000297100720c */ /* 0x000fda0003f26270 */
[----:B------:R-:W-:Y:S05]  /*4820*/  @!P1 BRA `(.L_x_6827) ;  /* 0xffffffbc00289947 */ /* 0x000fea000383ffff */
[----:B------:R-:W-:Y:S05]  /*4830*/  BSYNC B1 ;  /* 0x0000000000017941 */ /* 0x000fea0003800000 */
.L_x_6819:
        /* <DEDUP_REMOVED lines=48> */
.L_x_6818:
[----:B------:R-:W-:Y:S05]  /*4b40*/  BSYNC B0 ;  /* 0x0000000000007941 */ /* 0x000fea0003800000 */
.L_x_6817:
        /* <DEDUP_REMOVED lines=143> */
.L_x_6822:
        /* <DEDUP_REMOVED lines=8> */
.L_x_6829:
[----:B------:R-:W-:Y:S05]  /*54c0*/  BSYNC B2 ;  /* 0x0000000000027941 */ /* 0x000fea0003800000 */
.L_x_6828:
        /* <DEDUP_REMOVED lines=8> */
.L_x_6830:
[----:B------:R-:W-:Y:S01]  /*5550*/  FADD.FTZ R41, R41, R166 ;  /* 0x000000a629297221 */ /* 0x000fe20000010000 */
[----:B------:R-:W-:-:S04]  /*5560*/  HFMA2 R52, -RZ, RZ, 0, 1.1920928955078125e-07 ;  /* 0x00000002ff347431 */ /* 0x000fc800000001ff */
[----:B------:R-:W-:Y:S02]  /*5570*/  MOV R51, R41 ;  /* 0x0000002900337202 */ /* 0x000fe40000000f00 */
[----:B------:R-:W-:-:S07]  /*5580*/  MOV R43, R49 ;  /* 0x00000031002b7202 */ /* 0x000fce0000000f00 */
[----:B------:R-:W-:Y:S05]  /*5590*/  WARPSYNC.COLLECTIVE R48, `(.L_x_6831) ;  /* 0x0000000030087348 */ /* 0x000fea0003c00000 */
[----:B------:R0:W1:Y:S02]  /*55a0*/  SHFL.BFLY P3, R49, R51, R52, R53 ;  /* 0x0c00003433317389 */ /* 0x0000640000060035 */
[----:B01----:R-:W-:Y:S05]  /*55b0*/  ENDCOLLECTIVE ;  /* 0x000000000000791b */ /* 0x003fea0003800000 */
.L_x_6831:
[----:B------:R-:W-:-:S05]  /*55c0*/  FADD.FTZ R43, R43, R168 ;  /* 0x000000a82b2b7221 */ /* 0x000fca0000010000 */
[----:B------:R-:W-:Y:S02]  /*55d0*/  MOV R51, R43 ;  /* 0x0000002b00337202 */ /* 0x000fe40000000f00 */
[----:B------:R-:W-:-:S07]  /*55e0*/  MOV R40, R49 ;  /* 0x0000003100287202 */ /* 0x000fce0000000f00 */
[----:B------:R-:W-:Y:S05]  /*55f0*/  WARPSYNC.COLLECTIVE R48, `(.L_x_6832) ;  /* 0x0000000030087348 */ /* 0x000fea0003c00000 */
[----:B------:R0:W1:Y:S02]  /*5600*/  SHFL.BFLY P3, R49, R51, R52, R53 ;  /* 0x0c00003433317389 */ /* 0x0000640000060035 */
[----:B01----:R-:W-:Y:S05]  /*5610*/  ENDCOLLECTIVE ;  /* 0x000000000000791b */ /* 0x003fea0003800000 */
.L_x_6832:
[----:B------:R-:W-:Y:S01]  /*5620*/  FADD.FTZ R40, R41, R40 ;  /* 0x0000002829287221 */ /* 0x000fe20000010000 */
[----:B------:R-:W-:-:S04]  /*5630*/  HFMA2 R52, -RZ, RZ, 0, 2.384185791015625e-07 ;  /* 0x00000004ff347431 */ /* 0x000fc800000001ff */
[----:B------:R-:W-:Y:S02]  /*5640*/  MOV R51, R40 ;  /* 0x0000002800337202 */ /* 0x000fe40000000f00 */
[----:B------:R-:W-:-:S07]  /*5650*/  MOV R42, R49 ;  /* 0x00000031002a7202 */ /* 0x000fce0000000f00 */
[----:B------:R-:W-:Y:S05]  /*5660*/  WARPSYNC.COLLECTIVE R48, `(.L_x_6833) ;  /* 0x0000000030087348 */ /* 0x000fea0003c00000 */
[----:B------:R0:W1:Y:S02]  /*5670*/  SHFL.BFLY P3, R49, R51, R52, R53 ;  /* 0x0c00003433317389 */ /* 0x0000640000060035 */
[----:B01----:R-:W-:Y:S05]  /*5680*/  ENDCOLLECTIVE ;  /* 0x000000000000791b */ /* 0x003fea0003800000 */
.L_x_6833:
[----:B------:R-:W-:-:S05]  /*5690*/  FADD.FTZ R42, R43, R42 ;  /* 0x0000002a2b2a7221 */ /* 0x000fca0000010000 */
[----:B------:R-:W-:Y:S02]  /*56a0*/  MOV R51, R42 ;  /* 0x0000002a00337202 */ /* 0x000fe40000000f00 */
[----:B------:R-:W-:-:S07]  /*56b0*/  MOV R45, R49 ;  /* 0x00000031002d7202 */ /* 0x000fce0000000f00 */
[----:B------:R-:W-:Y:S05]  /*56c0*/  WARPSYNC.COLLECTIVE R48, `(.L_x_6834) ;  /* 0x0000000030087348 */ /* 0x000fea0003c00000 */
[----:B------:R0:W1:Y:S02]  /*56d0*/  SHFL.BFLY P3, R49, R51, R52, R53 ;  /* 0x0c00003433317389 */ /* 0x0000640000060035 */
[----:B01----:R-:W-:Y:S05]  /*56e0*/  ENDCOLLECTIVE ;  /* 0x000000000000791b */ /* 0x003fea0003800000 */
.L_x_6834:
[----:B------:R-:W-:Y:S01]  /*56f0*/  FADD.FTZ R45, R40, R45 ;  /* 0x0000002d282d7221 */ /* 0x000fe20000010000 */
[----:B------:R-:W-:-:S04]  /*5700*/  HFMA2 R52, -RZ, RZ, 0, 4.76837158203125e-07 ;  /* 0x00000008ff347431 */ /* 0x000fc800000001ff */
[----:B------:R-:W-:Y:S02]  /*5710*/  MOV R51, R45 ;  /* 0x0000002d00337202 */ /* 0x000fe40000000f00 */
[----:B------:R-:W-:-:S07]  /*5720*/  MOV R47, R49 ;  /* 0x00000031002f7202 */ /* 0x000fce0000000f00 */
[----:B------:R-:W-:Y:S05]  /*5730*/  WARPSYNC.COLLECTIVE R48, `(.L_x_6835) ;  /* 0x0000000030087348 */ /* 0x000fea0003c00000 */
[----:B------:R0:W1:Y:S02]  /*5740*/  SHFL.BFLY P3, R49, R51, R52, R53 ;  /* 0x0c00003433317389 */ /* 0x0000640000060035 */
[----:B01----:R-:W-:Y:S05]  /*5750*/  ENDCOLLECTIVE ;  /* 0x000000000000791b */ /* 0x003fea0003800000 */
.L_x_6835:
[----:B------:R-:W-:-:S05]  /*5760*/  FADD.FTZ R47, R42, R47 ;  /* 0x0000002f2a2f7221 */ /* 0x000fca0000010000 */
[----:B------:R-:W-:Y:S02]  /*5770*/  MOV R51, R47 ;  /* 0x0000002f00337202 */ /* 0x000fe40000000f00 */
[----:B------:R-:W-:-:S07]  /*5780*/  MOV R44, R49 ;  /* 0x00000031002c7202 */ /* 0x000fce0000000f00 */
[----:B------:R-:W-:Y:S05]  /*5790*/  WARPSYNC.COLLECTIVE R48, `(.L_x_6836) ;  /* 0x0000000030087348 */ /* 0x000fea0003c00000 */
[----:B------:R0:W1:Y:S02]  /*57a0*/  SHFL.BFLY P3, R49, R51, R52, R53 ;  /* 0x0c00003433317389 */ /* 0x0000640000060035 */
[----:B01----:R-:W-:Y:S05]  /*57b0*/  ENDCOLLECTIVE ;  /* 0x000000000000791b */ /* 0x003fea0003800000 */
.L_x_6836:
[----:B------:R-:W-:Y:S01]  /*57c0*/  FADD.FTZ R44, R45, R44 ;  /* 0x0000002c2d2c7221 */ /* 0x000fe20000010000 */
[----:B------:R-:W-:-:S04]  /*57d0*/  HFMA2 R52, -RZ, RZ, 0, 9.5367431640625e-07 ;  /* 0x00000010ff347431 */ /* 0x000fc800000001ff */
[----:B------:R-:W-:Y:S02]  /*57e0*/  MOV R51, R44 ;  /* 0x0000002c00337202 */ /* 0x000fe40000000f00 */
[----:B------:R-:W-:-:S07]  /*57f0*/  MOV R46, R49 ;  /* 0x00000031002e7202 */ /* 0x000fce0000000f00 */
[----:B------:R-:W-:Y:S05]  /*5800*/  WARPSYNC.COLLECTIVE R48, `(.L_x_6837) ;  /* 0x0000000030087348 */ /* 0x000fea0003c00000 */
[----:B------:R0:W1:Y:S02]  /*5810*/  SHFL.BFLY P3, R49, R51, R52, R53 ;  /* 0x0c00003433317389 */ /* 0x0000640000060035 */
[----:B01----:R-:W-:Y:S05]  /*5820*/  ENDCOLLECTIVE ;  /* 0x000000000000791b */ /* 0x003fea0003800000 */
.L_x_6837:
[----:B------:R-:W-:-:S05]  /*5830*/  FADD.FTZ R46, R47, R46 ;  /* 0x0000002e2f2e7221 */ /* 0x000fca0000010000 */
[----:B------:R-:W-:Y:S02]  /*5840*/  MOV R51, R46 ;  /* 0x0000002e00337202 */ /* 0x000fe40000000f00 */
[----:B------:R-:W-:-:S07]  /*5850*/  MOV R41, R49 ;  /* 0x0000003100297202 */ /* 0x000fce0000000f00 */
[----:B------:R-:W-:Y:S05]  /*5860*/  WARPSYNC.COLLECTIVE R48, `(.L_x_6838) ;  /* 0x0000000030087348 */ /* 0x000fea0003c00000 */
[----:B------:R0:W1:Y:S02]  /*5870*/  SHFL.BFLY P3, R49, R51, R52, R53 ;  /* 0x0c00003433317389 */ /* 0x0000640000060035 */
[----:B01----:R-:W-:Y:S05]  /*5880*/  ENDCOLLECTIVE ;  /* 0x000000000000791b */ /* 0x003fea0003800000 */
.L_x_6838:
[----:B------:R-:W-:Y:S01]  /*5890*/  MOV R43, R49 ;  /* 0x00000031002b7202 */ /* 0x000fe20000000f00 */
[----:B------:R-:W-:Y:S06]  /*58a0*/  BRA `(.L_x_6839) ;  /* 0xffffffcc000c7947 */ /* 0x000fec000383ffff */
.L_x_6840:
        /* <DEDUP_REMOVED lines=13> */
.L_x_14512:


//--------------------- .text._ZN10layer_norm13ln_bwd_kernelINS_13Kernel_traitsIf6__halfS2_S2_fjLj768ELj1ELj4ELj1ELj16ENS_18Kernel_traits_baseILj768EfS2_S2_S2_fjLj128EEEEELb0ELb0ELb1ELb0EEEvNS_9BwdParamsE --------------------------
	.section	.text._ZN10layer_norm13ln_bwd_kernelINS_13Kernel_traitsIf6__halfS2_S2_fjLj768ELj1ELj4ELj1ELj16ENS_18Kernel_traits_baseILj768EfS2_S2_S2_fjLj128EEEEELb0ELb0ELb1ELb0EEEvNS_9BwdParamsE,"ax",@progbits
	.align	128
        .global         _ZN10layer_norm13ln_bwd_kernelINS_13Kernel_traitsIf6__halfS2_S2_fjLj768ELj1ELj4ELj1ELj16ENS_18Kernel_traits_baseILj768EfS2_S2_S2_fjLj128EEEEELb0ELb0ELb1ELb0EEEvNS_9BwdParamsE
        .type           _ZN10layer_norm13ln_bwd_kernelINS_13Kernel_traitsIf6__halfS2_S2_fjLj768ELj1ELj4ELj1ELj16ENS_18Kernel_traits_baseILj768EfS2_S2_S2_fjLj128EEEEELb0ELb0ELb1ELb0EEEvNS_9BwdParamsE,@function
        .size           _ZN10layer_norm13ln_bwd_kernelINS_13Kernel_traitsIf6__halfS2_S2_fjLj768ELj1ELj4ELj1ELj16ENS_18Kernel_traits_baseILj768EfS2_S2_S2_fjLj128EEEEELb0ELb0ELb1ELb0EEEvNS_9BwdParamsE,(.L_x_14513 - _ZN10layer_norm13ln_bwd_kernelINS_13Kernel_traitsIf6__halfS2_S2_fjLj768ELj1ELj4ELj1ELj16ENS_18Kernel_traits_baseILj768EfS2_S2_S2_fjLj128EEEEELb0ELb0ELb1ELb0EEEvNS_9BwdParamsE)
        .other          _ZN10layer_norm13ln_bwd_kernelINS_13Kernel_traitsIf6__halfS2_S2_fjLj768ELj1ELj4ELj1ELj16ENS_18Kernel_traits_baseILj768EfS2_S2_S2_fjLj128EEEEELb0ELb0ELb1ELb0EEEvNS_9BwdParamsE,@"STO_CUDA_ENTRY STV_DEFAULT"
_ZN10layer_norm13ln_bwd_kernelINS_13Kernel_traitsIf6__halfS2_S2_fjLj768ELj1ELj4ELj1ELj16ENS_18Kernel_traits_baseILj768EfS2_S2_S2_fjLj128EEEEELb0ELb0ELb1ELb0EEEvNS_9BwdParamsE:
.text._ZN10layer_norm13ln_bwd_kernelINS_13Kernel_traitsIf6__halfS2_S2_fjLj768ELj1ELj4ELj1ELj16ENS_18Kernel_traits_baseILj768EfS2_S2_S2_fjLj128EEEEELb0ELb0ELb1ELb0EEEvNS_9BwdParamsE:
        /* <DEDUP_REMOVED lines=90> */
.L_x_6871:
        /* <DEDUP_REMOVED lines=49> */
[----:B--2---:R-:W-:Y:S02]  /*08b0*/  HADD2.F32 R11, -RZ, R12.H0_H0 ;  /* 0x2000000cff0b7230 */ /* 0x004fe40000004100 */
[----:B------:R-:W-:Y:S02]  /*08c0*/  HADD2.F32 R117, -RZ, R13.H0_H0 ;  /* 0x2000000dff757230 */ /* 0x000fe40000004100 */
[----:B------:R-:W-:Y:S02]  /*08d0*/  HADD2.F32 R159, -RZ, R14.H1_H1 ;  /* 0x3000000eff9f7230 */ /* 0x000fe40000004100 */
[----:B------:R-:W-:-:S02]  /*08e0*/  HADD2.F32 R115, -RZ, R12.H1_H1 ;  /* 0x3000000cff737230 */ /* 0x000fc40000004100 */
[C---:B------:R-:W-:Y:S01]  /*08f0*/  FADD.FTZ R12, -R6.reuse, R11 ;  /* 0x0000000b060c7221 */ /* 0x040fe20000010100 */
[----:B------:R-:W-:Y:S02]  /*0900*/  HADD2.F32 R121, -RZ, R14.H0_H0 ;  /* 0x2000000eff797230 */ /* 0x000fe40000004100 */
[C---:B------:R-:W-:Y:S01]  /*0910*/  FADD.FTZ R14, -R6.reuse, R117 ;  /* 0x00000075060e7221 */ /* 0x040fe20000010100 */
[----:B------:R-:W-:Y:S02]  /*0920*/  HADD2.F32 R119, -RZ, R13.H1_H1 ;  /* 0x3000000dff777230 */ /* 0x000fe40000004100 */
[C---:B------:R-:W-:Y:S01]  /*0930*/  FADD.FTZ R120, -R6.reuse, R159 ;  /* 0x0000009f06787221 */ /* 0x040fe20000010100 */
[----:B---3--:R-:W-:Y:S02]  /*0940*/  HADD2.F32 R157, -RZ, R108.H0_H0 ;  /* 0x2000006cff9d7230 */ /* 0x008fe40000004100 */
[----:B------:R-:W-:Y:S01]  /*0950*/  FADD.FTZ R158, -R6, R115 ;  /* 0x00000073069e7221 */ /* 0x000fe20000010100 */
[----:B------:R-:W-:-:S02]  /*0960*/  HADD2.F32 R13, -RZ, R109.H0_H0 ;  /* 0x2000006dff0d7230 */ /* 0x000fc40000004100 */
[C---:B-----5:R-:W-:Y:S01]  /*0970*/  FMUL.FTZ R159, R9.reuse, R12 ;  /* 0x0000000c099f7220 */ /* 0x060fe20000410000 */
[C---:B------:R-:W-:Y:S01]  /*0980*/  FMUL.FTZ R11, R9.reuse, R14 ;  /* 0x0000000e090b7220 */ /* 0x040fe20000410000 */
[C---:B------:R-:W-:Y:S01]  /*0990*/  FADD.FTZ R118, -R6.reuse, R121 ;  /* 0x0000007906767221 */ /* 0x040fe20000010100 */
[----:B------:R-:W-:Y:S02]  /*09a0*/  HADD2.F32 R156, -RZ, R108.H1_H1 ;  /* 0x3000006cff9c7230 */ /* 0x000fe40000004100 */
[----:B------:R-:W-:Y:S01]  /*09b0*/  FADD.FTZ R116, -R6, R119 ;  /* 0x0000007706747221 */ /* 0x000fe20000010100 */
[----:B0-----:R-:W-:Y:S02]  /*09c0*/  HADD2.F32 R113, -RZ, R110.H0_H0 ;  /* 0x2000006eff717230 */ /* 0x001fe40000004100 */
[----:B------:R-:W-:Y:S01]  /*09d0*/  FADD.FTZ R72, R72, R157 ;  /* 0x0000009d48487221 */ /* 0x000fe20000010000 */
[----:B------:R-:W-:Y:S01]  /*09e0*/  FMUL.FTZ R158, R9, R158 ;  /* 0x0000009e099e7220 */ /* 0x000fe20000410000 */
[----:B------:R-:W-:Y:S01]  /*09f0*/  FFMA.FTZ R44, R159, R157, R44 ;  /* 0x0000009d9f2c7223 */ /* 0x000fe2000001002c */
[----:B------:R-:W-:Y:S01]  /*0a00*/  FADD.FTZ R74, R74, R13 ;  /* 0x0000000d4a4a7221 */ /* 0x000fe20000010000 */
[-C--:B------:R-:W-:Y:S01]  /*0a10*/  FFMA.FTZ R46, R11, R13.reuse, R46 ;  /* 0x0000000d0b2e7223 */ /* 0x080fe2000001002e */
[----:B------:R-:W-:Y:S01]  /*0a20*/  FMUL.FTZ R14, R22, R13 ;  /* 0x0000000d160e7220 */ /* 0x000fe20000410000 */
[----:B------:R-:W-:Y:S01]  /*0a30*/  FMUL.FTZ R157, R20, R157 ;  /* 0x0000009d149d7220 */ /* 0x000fe20000410000 */
[----:B------:R-:W-:Y:S01]  /*0a40*/  FMUL.FTZ R13, R9, R118 ;  /* 0x00000076090d7220 */ /* 0x000fe20000410000 */
[----:B------:R-:W-:-:S02]  /*0a50*/  HADD2.F32 R161, -RZ, R15.H0_H0 ;  /* 0x2000000fffa17230 */ /* 0x000fc40000004100 */
[----:B------:R-:W-:Y:S01]  /*0a60*/  FADD.FTZ R73, R73, R156 ;  /* 0x0000009c49497221 */ /* 0x000fe20000010000 */
[----:B------:R-:W-:Y:S02]  /*0a70*/  HADD2.F32 R15, -RZ, R15.H1_H1 ;  /* 0x3000000fff0f7230 */ /* 0x000fe40000004100 */
[----:B------:R-:W-:Y:S01]  /*0a80*/  FFMA.FTZ R45, R158, R156, R45 ;  /* 0x0000009c9e2d7223 */ /* 0x000fe2000001002d */
[----:B------:R-:W-:Y:S02]  /*0a90*/  HADD2.F32 R114, -RZ, R109.H1_H1 ;  /* 0x3000006dff727230 */ /* 0x000fe40000004100 */
[----:B------:R-:W-:Y:S01]  /*0aa0*/  FMUL.FTZ R12, R9, R116 ;  /* 0x00000074090c7220 */ /* 0x000fe20000410000 */
[--C-:B------:R-:W-:Y:S02]  /*0ab0*/  HADD2.F32 R109, -RZ, R111.reuse.H0_H0 ;  /* 0x2000006fff6d7230 */ /* 0x100fe40000004100 */
[----:B------:R-:W-:Y:S01]  /*0ac0*/  FMUL.FTZ R156, R21, R156 ;  /* 0x0000009c159c7220 */ /* 0x000fe20000410000 */
[----:B------:R-:W-:-:S02]  /*0ad0*/  HADD2.F32 R108, -RZ, R111.H1_H1 ;  /* 0x3000006fff6c7230 */ /* 0x000fc40000004100 */
[----:B------:R-:W-:Y:S01]  /*0ae0*/  FADD.FTZ R76, R76, R113 ;  /* 0x000000714c4c7221 */ /* 0x000fe20000010000 */
[-C--:B------:R-:W-:Y:S01]  /*0af0*/  FFMA.FTZ R48, R13, R113.reuse, R48 ;  /* 0x000000710d307223 */ /* 0x080fe20000010030 */
[----:B------:R-:W-:Y:S01]  /*0b00*/  FMUL.FTZ R116, R24, R113 ;  /* 0x0000007118747220 */ /* 0x000fe20000410000 */
[----:B------:R-:W-:Y:S01]  /*0b10*/  FADD.FTZ R111, RZ, R157 ;  /* 0x0000009dff6f7221 */ /* 0x000fe20000010000 */
[----:B------:R-:W-:Y:S01]  /*0b20*/  FFMA.FTZ R113, R159, R157, RZ ;  /* 0x0000009d9f717223 */ /* 0x000fe200000100ff */
[----:B------:R-:W-:Y:S02]  /*0b30*/  HADD2.F32 R110, -RZ, R110.H1_H1 ;  /* 0x3000006eff6e7230 */ /* 0x000fe40000004100 */
[----:B------:R-:W-:Y:S01]  /*0b40*/  FADD.FTZ R122, -R6, R15 ;  /* 0x0000000f067a7221 */ /* 0x000fe20000010100 */
[----:B------:R-:W-:Y:S01]  /*0b50*/  FMUL.FTZ R118, R9, R120 ;  /* 0x0000007809767220 */ /* 0x000fe20000410000 */
        /* <DEDUP_REMOVED lines=10> */
[----:B------:R-:W-:Y:S01]  /*0c00*/  FFMA.FTZ R111, R11, R14, R114 ;  /* 0x0000000e0b6f7223 */ /* 0x000fe20000010072 */
[----:B------:R-:W-:Y:S01]  /*0c10*/  FADD.FTZ R78, R78, R109 ;  /* 0x0000006d4e4e7221 */ /* 0x000fe20000010000 */
[----:B------:R-:W-:Y:S01]  /*0c20*/  FMUL.FTZ R119, R9, R112 ;  /* 0x0000007009777220 */ /* 0x000fe20000410000 */
[----:B------:R-:W-:Y:S01]  /*0c30*/  FADD.FTZ R113, R110, R15 ;  /* 0x0000000f6e717221 */ /* 0x000fe20000010000 */
[----:B------:R-:W-:Y:S01]  /*0c40*/  FFMA.FTZ R110, R12, R15, R111 ;  /* 0x0000000f0c6e7223 */ /* 0x000fe2000001006f */
[-C--:B------:R-:W-:Y:S01]  /*0c50*/  FMUL.FTZ R120, R26, R109.reuse ;  /* 0x0000006d1a787220 */ /* 0x080fe20000410000 */
[----:B------:R-:W-:Y:S01]  /*0c60*/  FFMA.FTZ R50, R119, R109, R50 ;  /* 0x0000006d77327223 */ /* 0x000fe20000010032 */
[----:B------:R-:W-:Y:S01]  /*0c70*/  FADD.FTZ R112, R113, R116 ;  /* 0x0000007471707221 */ /* 0x000fe20000010000 */
        /* <DEDUP_REMOVED lines=8> */
[----:B------:R-:W-:-:S03]  /*0d00*/  FFMA.FTZ R109, R119, R120, R110 ;  /* 0x00000078776d7223 */ /* 0x000fc6000001006e */
[----:B------:R-:W-:Y:S01]  /*0d10*/  FADD.FTZ R161, R108, R121 ;  /* 0x000000796ca17221 */ /* 0x000fe20000010000 */
[----:B------:R-:W-:-:S07]  /*0d20*/  FFMA.FTZ R160, R122, R121, R109 ;  /* 0x000000797aa07223 */ /* 0x000fce000001006d */
.L_x_6845:
[----:B------:R-:W-:Y:S05]  /*0d30*/  BSYNC.RECONVERGENT B1 ;  /* 0x0000000000017941 */ /* 0x000fea0003800200 */
.L_x_6844:
        /* <DEDUP_REMOVED lines=20> */
[C---:B0-----:R-:W-:Y:S01]  /*0e80*/  FADD.FTZ R126, -R6.reuse, R135 ;  /* 0x00000087067e7221 */ /* 0x041fe20000010100 */
[----:B---3--:R-:W-:Y:S02]  /*0e90*/  HADD2.F32 R129, -RZ, R112.H0_H0 ;  /* 0x20000070ff817230 */ /* 0x008fe40000004100 */
[C---:B-----5:R-:W-:Y:S01]  /*0ea0*/  FMUL.FTZ R127, R9.reuse, R124 ;  /* 0x0000007c097f7220 */ /* 0x060fe20000410000 */
[----:B------:R-:W-:Y:S02]  /*0eb0*/  HADD2.F32 R141, -RZ, R110.H0_H0 ;  /* 0x2000006eff8d7230 */ /* 0x000fe40000004100 */
[----:B------:R-:W-:Y:S01]  /*0ec0*/  FADD.FTZ R130, -R6, R137 ;  /* 0x0000008906827221 */ /* 0x000fe20000010100 */
[----:B------:R-:W-:Y:S02]  /*0ed0*/  HADD2.F32 R128, -RZ, R112.H1_H1 ;  /* 0x30000070ff807230 */ /* 0x000fe40000004100 */
[----:B------:R-:W-:Y:S01]  /*0ee0*/  FMUL.FTZ R124, R9, R126 ;  /* 0x0000007e097c7220 */ /* 0x000fe20000410000 */
[----:B------:R-:W-:-:S02]  /*0ef0*/  HADD2.F32 R133, -RZ, R113.H0_H0 ;  /* 0x20000071ff857230 */ /* 0x000fc40000004100 */
[----:B------:R-:W-:Y:S01]  /*0f00*/  FADD.FTZ R80, R80, R129 ;  /* 0x0000008150507221 */ /* 0x000fe20000010000 */
[-C--:B------:R-:W-:Y:S01]  /*0f10*/  FFMA.FTZ R52, R127, R129.reuse, R52 ;  /* 0x000000817f347223 */ /* 0x080fe20000010034 */
[----:B------:R-:W-:Y:S01]  /*0f20*/  FMUL.FTZ R126, R28, R129 ;  /* 0x000000811c7e7220 */ /* 0x000fe20000410000 */
[C---:B------:R-:W-:Y:S01]  /*0f30*/  FADD.FTZ R132, -R6.reuse, R139 ;  /* 0x0000008b06847221 */ /* 0x040fe20000010100 */
[----:B------:R-:W-:Y:S01]  /*0f40*/  FMUL.FTZ R129, R9, R130 ;  /* 0x0000008209817220 */ /* 0x000fe20000410000 */
[----:B------:R-:W-:Y:S01]  /*0f50*/  FADD.FTZ R136, -R6, R141 ;  /* 0x0000008d06887221 */ /* 0x000fe20000010100 */
[--C-:B------:R-:W-:Y:S02]  /*0f60*/  HADD2.F32 R165, -RZ, R111.reuse.H0_H0 ;  /* 0x2000006fffa57230 */ /* 0x100fe40000004100 */
[----:B------:R-:W-:Y:S01]  /*0f70*/  FADD.FTZ R81, R81, R128 ;  /* 0x0000008051517221 */ /* 0x000fe20000010000 */
[----:B------:R-:W-:Y:S02]  /*0f80*/  HADD2.F32 R138, -RZ, R111.H1_H1 ;  /* 0x3000006fff8a7230 */ /* 0x000fe40000004100 */
[----:B------:R-:W-:Y:S01]  /*0f90*/  FFMA.FTZ R53, R124, R128, R53 ;  /* 0x000000807c357223 */ /* 0x000fe20000010035 */
[----:B------:R-:W-:-:S02]  /*0fa0*/  HADD2.F32 R112, -RZ, R113.H1_H1 ;  /* 0x30000071ff707230 */ /* 0x000fc40000004100 */
[----:B------:R-:W-:Y:S01]  /*0fb0*/  FMUL.FTZ R131, R29, R128 ;  /* 0x000000801d837220 */ /* 0x000fe20000410000 */
[----:B------:R-:W-:Y:S02]  /*0fc0*/  HADD2.F32 R163, -RZ, R110.H1_H1 ;  /* 0x3000006effa37230 */ /* 0x000fe40000004100 */
[----:B------:R-:W-:Y:S01]  /*0fd0*/  FADD.FTZ R82, R82, R133 ;  /* 0x0000008552527221 */ /* 0x000fe20000010000 */
[--C-:B------:R-:W-:Y:S02]  /*0fe0*/  HADD2.F32 R111, -RZ, R114.reuse.H0_H0 ;  /* 0x20000072ff6f7230 */ /* 0x100fe40000004100 */
[----:B------:R-:W-:Y:S01]  /*0ff0*/  FMUL.FTZ R128, R9, R132 ;  /* 0x0000008409807220 */ /* 0x000fe20000410000 */
[-C--:B------:R-:W-:Y:S01]  /*1000*/  FFMA.FTZ R54, R129, R133.reuse, R54 ;  /* 0x0000008581367223 */ /* 0x080fe20000010036 */
[----:B------:R-:W-:Y:S01]  /*1010*/  FMUL.FTZ R130, R30, R133 ;  /* 0x000000851e827220 */ /* 0x000fe20000410000 */
[----:B------:R-:W-:Y:S01]  /*1020*/  FMUL.FTZ R133, R9, R136 ;  /* 0x0000008809857220 */ /* 0x000fe20000410000 */
        /* <DEDUP_REMOVED lines=9> */
[----:B------:R-:W-:-:S02]  /*10c0*/  HADD2.F32 R114, -RZ, R114.H1_H1 ;  /* 0x30000072ff727230 */ /* 0x000fc40000004100 */
[----:B------:R-:W-:Y:S01]  /*10d0*/  FMUL.FTZ R134, R9, R134 ;  /* 0x0000008609867220 */ /* 0x000fe20000410000 */
        /* <DEDUP_REMOVED lines=8> */
[--C-:B------:R-:W-:Y:S02]  /*1160*/  HADD2.F32 R109, -RZ, R115.reuse.H0_H0 ;  /* 0x20000073ff6d7230 */ /* 0x100fe40000004100 */
        /* <DEDUP_REMOVED lines=19> */
[----:B------:R-:W-:-:S07]  /*12a0*/  FFMA.FTZ R160, R138, R141, R109 ;  /* 0x0000008d8aa07223 */ /* 0x000fce000001006d */
.L_x_6847:
[----:B------:R-:W-:Y:S05]  /*12b0*/  BSYNC.RECONVERGENT B1 ;  /* 0x0000000000017941 */ /* 0x000fea0003800200 */
.L_x_6846:
        /* <DEDUP_REMOVED lines=12> */
[--C-:B--2---:R-:W-:Y:S02]  /*1380*/  HADD2.F32 R151, -RZ, R111.reuse.H0_H0 ;  /* 0x2000006fff977230 */ /* 0x104fe40000004100 */
[----:B------:R-:W-:Y:S02]  /*1390*/  HADD2.F32 R111, -RZ, R111.H1_H1 ;  /* 0x3000006fff6f7230 */ /* 0x000fe40000004100 */
[----:B------:R-:W-:Y:S02]  /*13a0*/  HADD2.F32 R123, -RZ, R108.H0_H0 ;  /* 0x2000006cff7b7230 */ /* 0x000fe40000004100 */
[C---:B------:R-:W-:Y:S01]  /*13b0*/  FADD.FTZ R4, -R6.reuse, R151 ;  /* 0x0000009706047221 */ /* 0x040fe20000010100 */
[--C-:B------:R-:W-:Y:S02]  /*13c0*/  HADD2.F32 R145, -RZ, R109.reuse.H0_H0 ;  /* 0x2000006dff917230 */ /* 0x100fe40000004100 */
[----:B------:R-:W-:Y:S01]  /*13d0*/  FADD.FTZ R154, -R6, R111 ;  /* 0x0000006f069a7221 */ /* 0x000fe20000010100 */
[----:B------:R-:W-:-:S02]  /*13e0*/  HADD2.F32 R109, -RZ, R109.H1_H1 ;  /* 0x3000006dff6d7230 */ /* 0x000fc40000004100 */
[----:B-----5:R-:W-:Y:S01]  /*13f0*/  FMUL.FTZ R153, R9, R4 ;  /* 0x0000000409997220 */ /* 0x020fe20000410000 */
[----:B------:R-:W-:Y:S02]  /*1400*/  HADD2.F32 R125, -RZ, R108.H1_H1 ;  /* 0x3000006cff7d7230 */ /* 0x000fe40000004100 */
[C---:B------:R-:W-:Y:S01]  /*1410*/  FADD.FTZ R108, -R6.reuse, R123 ;  /* 0x0000007b066c7221 */ /* 0x040fe20000010100 */
[----:B------:R-:W-:Y:S02]  /*1420*/  HADD2.F32 R147, -RZ, R110.H0_H0 ;  /* 0x2000006eff937230 */ /* 0x000fe40000004100 */
[C---:B------:R-:W-:Y:S01]  /*1430*/  FADD.FTZ R144, -R6.reuse, R109 ;  /* 0x0000006d06907221 */ /* 0x040fe20000010100 */
[--C-:B---3--:R-:W-:Y:S02]  /*1440*/  HADD2.F32 R111, -RZ, R112.reuse.H0_H0 ;  /* 0x20000070ff6f7230 */ /* 0x108fe40000004100 */
[----:B------:R-:W-:Y:S01]  /*1450*/  FADD.FTZ R140, -R6, R125 ;  /* 0x0000007d068c7221 */ /* 0x000fe20000010100 */
[----:B------:R-:W-:-:S02]  /*1460*/  HADD2.F32 R112, -RZ, R112.H1_H1 ;  /* 0x30000070ff707230 */ /* 0x000fc40000004100 */
[----:B------:R-:W-:Y:S01]  /*1470*/  FADD.FTZ R152, -R6, R147 ;  /* 0x0000009306987221 */ /* 0x000fe20000010100 */
[----:B------:R-:W-:Y:S02]  /*1480*/  HADD2.F32 R149, -RZ, R110.H1_H1 ;  /* 0x3000006eff957230 */ /* 0x000fe40000004100 */
[C---:B------:R-:W-:Y:S01]  /*1490*/  FMUL.FTZ R125, R9.reuse, R108 ;  /* 0x0000006c097d7220 */ /* 0x040fe20000410000 */
[----:B0-----:R-:W-:Y:S01]  /*14a0*/  FMUL.FTZ R142, R36, R111 ;  /* 0x0000006f248e7220 */ /* 0x001fe20000410000 */
        /* <DEDUP_REMOVED lines=9> */
[----:B------:R-:W-:Y:S01]  /*1540*/  FADD.FTZ R108, R161, R142 ;  /* 0x0000008ea16c7221 */ /* 0x000fe20000010000 */
[----:B------:R-:W-:Y:S01]  /*1550*/  FADD.FTZ R150, -R6, R149 ;  /* 0x0000009506967221 */ /* 0x000fe20000010100 */
[----:B------:R-:W-:Y:S01]  /*1560*/  FMUL.FTZ R140, R9, R140 ;  /* 0x0000008c098c7220 */ /* 0x000fe20000410000 */
        /* <DEDUP_REMOVED lines=8> */
[----:B------:R-:W-:Y:S01]  /*15f0*/  FMUL.FTZ R143, R9, R110 ;  /* 0x0000006e098f7220 */ /* 0x000fe20000410000 */
[----:B------:R-:W-:Y:S01]  /*1600*/  FMUL.FTZ R146, R38, R123 ;  /* 0x0000007b26927220 */ /* 0x000fe20000410000 */
[----:B------:R-:W-:Y:S01]  /*1610*/  FFMA.FTZ R108, R140, R145, R111 ;  /* 0x000000918c6c7223 */ /* 0x000fe2000001006f */
[----:B------:R-:W-:-:S02]  /*1620*/  HADD2.F32 R109, -RZ, R115.H0_H0 ;  /* 0x20000073ff6d7230 */ /* 0x000fc40000004100 */
[----:B------:R-:W-:Y:S01]  /*1630*/  FMUL.FTZ R150, R9, R150 ;  /* 0x0000009609967220 */ /* 0x000fe20000410000 */
[----:B------:R-:W-:Y:S01]  /*1640*/  FADD.FTZ R110, R113, R146 ;  /* 0x00000092716e7221 */ /* 0x000fe20000010000 */
[----:B------:R-:W-:Y:S01]  /*1650*/  FFMA.FTZ R111, R143, R146, R108 ;  /* 0x000000928f6f7223 */ /* 0x000fe2000001006c */
[----:B------:R-:W-:Y:S02]  /*1660*/  HADD2.F32 R114, -RZ, R114.H1_H1 ;  /* 0x30000072ff727230 */ /* 0x000fe40000004100 */
[----:B------:R-:W-:Y:S01]  /*1670*/  FADD.FTZ R106, R106, R109 ;  /* 0x0000006d6a6a7221 */ /* 0x000fe20000010000 */
[----:B------:R-:W-:Y:S01]  /*1680*/  FADD.FTZ R113, R110, R149 ;  /* 0x000000956e717221 */ /* 0x000fe20000010000 */
[----:B------:R-:W-:Y:S01]  /*1690*/  FFMA.FTZ R4, R144, R149, R111 ;  /* 0x0000009590047223 */ /* 0x000fe2000001006f */
[-C--:B------:R-:W-:Y:S01]  /*16a0*/  FFMA.FTZ R90, R153, R109.reuse, R90 ;  /* 0x0000006d995a7223 */ /* 0x080fe2000001005a */
        /* <DEDUP_REMOVED lines=22> */
.L_x_6843:
        /* <DEDUP_REMOVED lines=23> */
.L_x_6848:
[----:B------:R-:W-:Y:S05]  /*1980*/  BSYNC.RECONVERGENT B0 ;  /* 0x0000000000007941 */ /* 0x000fea0003800200 */
.L_x_6842:
[----:B------:R-:W-:Y:S01]  /*1990*/  UMOV UR4, 0xffffffff ;  /* 0xffffffff00047882 */ /* 0x000fe20000000000 */
[----:B-----5:R-:W-:Y:S02]  /*19a0*/  ISETP.GE.AND P2, PT, R8, 0x1, PT ;  /* 0x000000010800780c */ /* 0x020fe40003f46270 */
[----:B------:R-:W-:Y:S11]  /*19b0*/  BRA.DIV UR4, `(.L_x_6849) ;  /* 0x0000004604c07947 */ /* 0x000ff6000b800000 */
[----:B------:R-:W1:Y:S04]  /*19c0*/  SHFL.BFLY PT, R4, R161, 0x1, 0x1f ;  /* 0x0c201f00a1047f89 */ /* 0x000e6800000e0000 */
[----:B0-----:R-:W0:Y:S01]  /*19d0*/  SHFL.BFLY PT, R109, R160, 0x1, 0x1f ;  /* 0x0c201f00a06d7f89 */ /* 0x001e2200000e0000 */
        /* <DEDUP_REMOVED lines=16> */
.L_x_6883:
        /* <DEDUP_REMOVED lines=32> */
[C---:B------:R-:W-:Y:S01]  /*1ce0*/  @P2 ISETP.GT.AND P1, PT, R10.reuse, RZ, PT ;  /* 0x000000ff0a00220c */ /* 0x040fe20003f24270 */
[----:B------:R-:W1:Y:S01]  /*1cf0*/  @P2 LDC R163, c[0x0][0x40c] ;  /* 0x00010300ffa32b82 */ /* 0x000e620000000800 */
[C---:B------:R-:W-:Y:S01]  /*1d00*/  @P2 FMUL.FTZ R8, R9.reuse, R8 ;  /* 0x0000000809082220 */ /* 0x040fe20000410000 */
[----:B------:R-:W-:Y:S01]  /*1d10*/  @P2 FMUL.FTZ R6, R9, R6 ;  /* 0x0000000609062220 */ /* 0x000fe20000410000 */
[----:B------:R-:W-:Y:S01]  /*1d20*/  @P2 FADD.FTZ R110, R15, -R110 ;  /* 0x8000006e0f6e2221 */ /* 0x000fe20000010000 */
[----:B------:R-:W-:Y:S01]  /*1d30*/  FFMA.FTZ R165, R119, R4, R115 ;  /* 0x0000000477a57223 */ /* 0x000fe20000010073 */
[----:B------:R-:W-:-:S02]  /*1d40*/  @P2 ISETP.GT.AND P3, PT, R10, RZ, PT ;  /* 0x000000ff0a00220c */ /* 0x000fc40003f64270 */
[----:B------:R-:W-:Y:S01]  /*1d50*/  @P2 FSEL R6, R6, RZ, P0 ;  /* 0x000000ff06062208 */ /* 0x000fe20000000000 */
[----:B------:R-:W2:Y:S01]  /*1d60*/  @P2 LDC R109, c[0x0][0x40c] ;  /* 0x00010300ff6d2b82 */ /* 0x000ea20000000800 */
[----:B------:R-:W-:Y:S01]  /*1d70*/  @P2 FSEL R8, R8, RZ, P1 ;  /* 0x000000ff08082208 */ /* 0x000fe20000800000 */
[----:B------:R-:W-:Y:S01]  /*1d80*/  @P2 FMUL.FTZ R110, R9, R110 ;  /* 0x0000006e096e2220 */ /* 0x000fe20000410000 */
[----:B------:R-:W-:Y:S01]  /*1d90*/  @P2 ISETP.GT.AND P1, PT, R10, RZ, PT ;  /* 0x000000ff0a00220c */ /* 0x000fe20003f24270 */
[----:B------:R-:W-:Y:S01]  /*1da0*/  @P2 FADD.FTZ R114, R120, -R165 ;  /* 0x800000a578722221 */ /* 0x000fe20000010000 */
[----:B------:R-:W-:Y:S02]  /*1db0*/  @P2 ISETP.GT.AND P0, PT, R10, RZ, PT ;  /* 0x000000ff0a00220c */ /* 0x000fe40003f04270 */
[----:B------:R-:W-:Y:S01]  /*1dc0*/  @P2 FSEL R110, R110, RZ, P1 ;  /* 0x000000ff6e6e2208 */ /* 0x000fe20000800000 */
[----:B------:R-:W3:Y:S01]  /*1dd0*/  @P2 LDC R112, c[0x0][0x40c] ;  /* 0x00010300ff702b82 */ /* 0x000ee20000000800 */
[----:B0-----:R-:W-:Y:S01]  /*1de0*/  @P2 FMUL.FTZ R6, R6, R7 ;  /* 0x0000000706062220 */ /* 0x001fe20000410000 */
[----:B------:R-:W-:Y:S01]  /*1df0*/  FFMA.FTZ R7, R11, R4, R115 ;  /* 0x000000040b077223 */ /* 0x000fe20000010073 */
[----:B------:R-:W-:Y:S01]  /*1e00*/  @P2 FMUL.FTZ R114, R9, R114 ;  /* 0x0000007209722220 */ /* 0x000fe20000410000 */
[----:B------:R-:W-:-:S02]  /*1e10*/  @P2 ISETP.GT.AND P1, PT, R10, RZ, PT ;  /* 0x000000ff0a00220c */ /* 0x000fc40003f24270 */
[----:B------:R-:W-:Y:S01]  /*1e20*/  @P2 F2FP.F16.F32.PACK_AB R6, RZ, R6 ;  /* 0x00000006ff06223e */ /* 0x000fe200000000ff */
[----:B------:R-:W-:Y:S01]  /*1e30*/  @P2 FADD.FTZ R108, R14, -R7 ;  /* 0x800000070e6c2221 */ /* 0x000fe20000010000 */
[----:B-1----:R-:W-:Y:S01]  /*1e40*/  @P2 FMUL.FTZ R8, R8, R163 ;  /* 0x000000a308082220 */ /* 0x002fe20000410000 */
[----:B------:R-:W-:Y:S01]  /*1e50*/  FFMA.FTZ R163, R13, R4, R115 ;  /* 0x000000040da37223 */ /* 0x000fe20000010073 */
[----:B------:R-:W-:Y:S01]  /*1e60*/  @P2 PRMT R64, R6, 0x7610, R64 ;  /* 0x0000761006402816 */ /* 0x000fe20000000040 */
[----:B------:R-:W-:Y:S01]  /*1e70*/  @P2 FMUL.FTZ R108, R9, R108 ;  /* 0x0000006c096c2220 */ /* 0x000fe20000410000 */
[----:B------:R-:W-:Y:S02]  /*1e80*/  @P2 FSEL R165, R114, RZ, P3 ;  /* 0x000000ff72a52208 */ /* 0x000fe40001800000 */
[----:B------:R-:W-:Y:S01]  /*1e90*/  @P2 F2FP.F16.F32.PACK_AB R8, RZ, R8 ;  /* 0x00000008ff08223e */ /* 0x000fe200000000ff */
[----:B--2---:R-:W-:Y:S01]  /*1ea0*/  @P2 FMUL.FTZ R6, R110, R109 ;  /* 0x0000006d6e062220 */ /* 0x004fe20000410000 */
[----:B------:R-:W-:Y:S01]  /*1eb0*/  @P2 FSEL R7, R108, RZ, P0 ;  /* 0x000000ff6c072208 */ /* 0x000fe20000000000 */
[----:B------:R-:W0:Y:S01]  /*1ec0*/  @P2 LDC R109, c[0x0][0x40c] ;  /* 0x00010300ff6d2b82 */ /* 0x000e220000000800 */
[----:B------:R-:W-:Y:S01]  /*1ed0*/  @P2 PRMT R64, R64, 0x5410, R8 ;  /* 0x0000541040402816 */ /* 0x000fe20000000008 */
[----:B------:R-:W-:Y:S01]  /*1ee0*/  @P2 FADD.FTZ R110, R116, -R163 ;  /* 0x800000a3746e2221 */ /* 0x000fe20000010000 */
[----:B------:R-:W-:-:S02]  /*1ef0*/  @P2 ISETP.GT.AND P0, PT, R10, RZ, PT ;  /* 0x000000ff0a00220c */ /* 0x000fc40003f04270 */
[----:B------:R-:W-:Y:S01]  /*1f00*/  @P2 F2FP.F16.F32.PACK_AB R6, RZ, R6 ;  /* 0x00000006ff06223e */ /* 0x000fe200000000ff */
[----:B---3--:R-:W-:Y:S01]  /*1f10*/  @P2 FMUL.FTZ R7, R7, R112 ;  /* 0x0000007007072220 */ /* 0x008fe20000410000 */
[----:B------:R-:W-:Y:S01]  /*1f20*/  FFMA.FTZ R112, R118, R4, R115 ;  /* 0x0000000476707223 */ /* 0x000fe20000010073 */
[----:B------:R-:W1:Y:S01]  /*1f30*/  @P2 LDC R108, c[0x0][0x40c] ;  /* 0x00010300ff6c2b82 */ /* 0x000e620000000800 */
[----:B------:R-:W-:Y:S02]  /*1f40*/  @P2 FMUL.FTZ R110, R9, R110 ;  /* 0x0000006e096e2220 */ /* 0x000fe40000410000 */
[----:B------:R-:W-:Y:S01]  /*1f50*/  @P2 FADD.FTZ R112, R117, -R112 ;  /* 0x8000007075702221 */ /* 0x000fe20000010000 */
[----:B------:R-:W-:Y:S02]  /*1f60*/  @P2 F2FP.F16.F32.PACK_AB R7, RZ, R7 ;  /* 0x00000007ff07223e */ /* 0x000fe400000000ff */
[----:B------:R-:W-:Y:S01]  /*1f70*/  @P2 FSEL R110, R110, RZ, P0 ;  /* 0x000000ff6e6e2208 */ /* 0x000fe20000000000 */
[----:B------:R-:W-:Y:S01]  /*1f80*/  @P2 FMUL.FTZ R112, R9, R112 ;  /* 0x0000007009702220 */ /* 0x000fe20000410000 */
[----:B------:R-:W2:Y:S01]  /*1f90*/  @P2 LDC R8, c[0x0][0x40c] ;  /* 0x00010300ff082b82 */ /* 0x000ea20000000800 */
[----:B------:R-:W-:-:S03]  /*1fa0*/  @P2 PRMT R65, R7, 0x7610, R65 ;  /* 0x0000761007412816 */ /* 0x000fc60000000041 */
[----:B------:R-:W-:Y:S02]  /*1fb0*/  @P2 FSEL R163, R112, RZ, P1 ;  /* 0x000000ff70a32208 */ /* 0x000fe40000800000 */
[----:B------:R-:W-:Y:S01]  /*1fc0*/  @P2 PRMT R65, R65, 0x5410, R6 ;  /* 0x0000541041412816 */ /* 0x000fe20000000006 */
[----:B0-----:R-:W-:-:S05]  /*1fd0*/  @P2 FMUL.FTZ R109, R110, R109 ;  /* 0x0000006d6e6d2220 */ /* 0x001fca0000410000 */
[----:B------:R-:W-:Y:S01]  /*1fe0*/  @P2 F2FP.F16.F32.PACK_AB R109, RZ, R109 ;  /* 0x0000006dff6d223e */ /* 0x000fe200000000ff */
[----:B-1----:R-:W-:-:S03]  /*1ff0*/  @P2 FMUL.FTZ R108, R163, R108 ;  /* 0x0000006ca36c2220 */ /* 0x002fc60000410000 */
        /* <DEDUP_REMOVED lines=16> */
.L_x_6854:
        /* <DEDUP_REMOVED lines=16> */
[----:B0-----:R-:W-:-:S04]  /*2200*/  @P2 FMUL.FTZ R6, R60, R61 ;  /* 0x0000003d3c062220 */ /* 0x001fc80000410000 */
[----:B------:R-:W0:Y:S01]  /*2210*/  @P2 LDC R63, c[0x0][0x40c] ;  /* 0x00010300ff3f2b82 */ /* 0x000e220000000800 */
[C---:B------:R-:W-:Y:S02]  /*2220*/  F2FP.F16.F32.PACK_AB R60, R7.reuse, R60 ;  /* 0x0000003c073c723e */ /* 0x040fe400000000ff */
[----:B------:R-:W-:Y:S01]  /*2230*/  @P2 F2FP.F16.F32.PACK_AB R6, RZ, R6 ;  /* 0x00000006ff06223e */ /* 0x000fe200000000ff */
[----:B-1----:R-:W-:Y:S01]  /*2240*/  @P2 FMUL.FTZ R8, R7, R62 ;  /* 0x0000003e07082220 */ /* 0x002fe20000410000 */
[----:B------:R-:W-:-:S03]  /*2250*/  FFMA.FTZ R7, R11, R4, R115 ;  /* 0x000000040b077223 */ /* 0x000fc60000010073 */
[----:B------:R-:W1:Y:S01]  /*2260*/  @P2 LDC R109, c[0x0][0x40c] ;  /* 0x00010300ff6d2b82 */ /* 0x000e620000000800 */
[----:B------:R-:W-:Y:S01]  /*2270*/  @P2 PRMT R64, R6, 0x7610, R64 ;  /* 0x0000761006402816 */ /* 0x000fe20000000040 */
[----:B------:R-:W-:Y:S01]  /*2280*/  FADD.FTZ R62, R14, -R7 ;  /* 0x800000070e3e7221 */ /* 0x000fe20000010000 */
[----:B------:R-:W-:-:S03]  /*2290*/  @P2 F2FP.F16.F32.PACK_AB R8, RZ, R8 ;  /* 0x00000008ff08223e */ /* 0x000fc600000000ff */
[----:B------:R-:W-:Y:S01]  /*22a0*/  FMUL.FTZ R62, R9, R62 ;  /* 0x0000003e093e7220 */ /* 0x000fe20000410000 */
[----:B------:R-:W-:-:S04]  /*22b0*/  @P2 PRMT R64, R64, 0x5410, R8 ;  /* 0x0000541040402816 */ /* 0x000fc80000000008 */
[----:B------:R-:W-:Y:S01]  /*22c0*/  FSEL R61, R62, RZ, P0 ;  /* 0x000000ff3e3d7208 */ /* 0x000fe20000000000 */
[----:B0-----:R-:W-:Y:S01]  /*22d0*/  @P2 FMUL.FTZ R62, R108, R63 ;  /* 0x0000003f6c3e2220 */ /* 0x001fe20000410000 */
[----:B------:R-:W-:-:S03]  /*22e0*/  FFMA.FTZ R63, R13, R4, R115 ;  /* 0x000000040d3f7223 */ /* 0x000fc60000010073 */
[----:B--2---:R-:W-:Y:S01]  /*22f0*/  @P2 FMUL.FTZ R7, R61, R110 ;  /* 0x0000006e3d072220 */ /* 0x004fe20000410000 */
[----:B------:R-:W-:Y:S01]  /*2300*/  F2FP.F16.F32.PACK_AB R61, R108, R61 ;  /* 0x0000003d6c3d723e */ /* 0x000fe200000000ff */
[----:B------:R-:W0:Y:S01]  /*2310*/  @P2 LDC R110, c[0x0][0x40c] ;  /* 0x00010300ff6e2b82 */ /* 0x000e220000000800 */
[----:B------:R-:W-:Y:S01]  /*2320*/  @P2 F2FP.F16.F32.PACK_AB R6, RZ, R62 ;  /* 0x0000003eff06223e */ /* 0x000fe200000000ff */
[----:B------:R-:W-:Y:S01]  /*2330*/  FFMA.FTZ R62, R118, R4, R115 ;  /* 0x00000004763e7223 */ /* 0x000fe20000010073 */
[----:B------:R-:W-:Y:S01]  /*2340*/  FADD.FTZ R8, R116, -R63 ;  /* 0x8000003f74087221 */ /* 0x000fe20000010000 */
[----:B------:R-:W-:Y:S02]  /*2350*/  @P2 F2FP.F16.F32.PACK_AB R7, RZ, R7 ;  /* 0x00000007ff07223e */ /* 0x000fe400000000ff */
[----:B------:R-:W-:Y:S01]  /*2360*/  FADD.FTZ R62, R117, -R62 ;  /* 0x8000003e753e7221 */ /* 0x000fe20000010000 */
[----:B------:R-:W-:Y:S01]  /*2370*/  FMUL.FTZ R8, R9, R8 ;  /* 0x0000000809087220 */ /* 0x000fe20000410000 */
[----:B------:R-:W-:-:S02]  /*2380*/  @P2 PRMT R65, R7, 0x7610, R65 ;  /* 0x0000761007412816 */ /* 0x000fc40000000041 */
[----:B------:R-:W-:Y:S02]  /*2390*/  FMUL.FTZ R62, R9, R62 ;  /* 0x0000003e093e7220 */ /* 0x000fe40000410000 */
[----:B------:R-:W-:Y:S02]  /*23a0*/  FSEL R63, R8, RZ, P0 ;  /* 0x000000ff083f7208 */ /* 0x000fe40000000000 */
[----:B------:R-:W-:Y:S02]  /*23b0*/  @P2 PRMT R65, R65, 0x5410, R6 ;  /* 0x0000541041412816 */ /* 0x000fe40000000006 */
[----:B------:R-:W-:-:S04]  /*23c0*/  FSEL R108, R62, RZ, P0 ;  /* 0x000000ff3e6c7208 */ /* 0x000fc80000000000 */
[C---:B------:R-:W-:Y:S01]  /*23d0*/  F2FP.F16.F32.PACK_AB R62, R108.reuse, R63 ;  /* 0x0000003f6c3e723e */ /* 0x040fe200000000ff */
[----:B0-----:R-:W-:Y:S01]  /*23e0*/  @P2 FMUL.FTZ R8, R63, R110 ;  /* 0x0000006e3f082220 */ /* 0x001fe20000410000 */
[----:B-1----:R-:W-:Y:S01]  /*23f0*/  @P2 FMUL.FTZ R63, R108, R109 ;  /* 0x0000006d6c3f2220 */ /* 0x002fe20000410000 */
[----:B------:R-:W0:Y:S01]  /*2400*/  @P2 LDC R110, c[0x0][0x40c] ;  /* 0x00010300ff6e2b82 */ /* 0x000e220000000800 */
[----:B------:R-:W-:Y:S02]  /*2410*/  FFMA.FTZ R109, R119, R4, R115 ;  /* 0x00000004776d7223 */ /* 0x000fe40000010073 */
[----:B------:R-:W-:Y:S02]  /*2420*/  @P2 F2FP.F16.F32.PACK_AB R8, RZ, R8 ;  /* 0x00000008ff08223e */ /* 0x000fe400000000ff */
[----:B------:R-:W-:Y:S01]  /*2430*/  FADD.FTZ R108, R120, -R109 ;  /* 0x8000006d786c7221 */ /* 0x000fe20000010000 */
[----:B------:R-:W-:Y:S02]  /*2440*/  @P2 F2FP.F16.F32.PACK_AB R63, RZ, R63 ;  /* 0x0000003fff3f223e */ /* 0x000fe400000000ff */
[----:B------:R-:W-:Y:S01]  /*2450*/  @P2 PRMT R66, R8, 0x7610, R66 ;  /* 0x0000761008422816 */ /* 0x000fe20000000042 */
[----:B------:R-:W-:-:S03]  /*2460*/  FMUL.FTZ R108, R9, R108 ;  /* 0x0000006c096c7220 */ /* 0x000fc60000410000 */
[----:B------:R-:W-:Y:S02]  /*2470*/  @P2 PRMT R66, R66, 0x5410, R63 ;  /* 0x0000541042422816 */ /* 0x000fe4000000003f */
[----:B------:R-:W-:Y:S01]  /*2480*/  FSEL R7, R108, RZ, P0 ;  /* 0x000000ff6c077208 */ /* 0x000fe20000000000 */
[----:B------:R-:W-:-:S04]  /*2490*/  FFMA.FTZ R108, R122, R4, R115 ;  /* 0x000000047a6c7223 */ /* 0x000fc80000010073 */
[----:B------:R-:W-:-:S04]  /*24a0*/  FADD.FTZ R108, R121, -R108 ;  /* 0x8000006c796c7221 */ /* 0x000fc80000010000 */
[----:B------:R-:W-:Y:S01]  /*24b0*/  FMUL.FTZ R108, R9, R108 ;  /* 0x0000006c096c7220 */ /* 0x000fe20000410000 */
[----:B0-----:R-:W-:-:S04]  /*24c0*/  @P2 FMUL.FTZ R6, R7, R110 ;  /* 0x0000006e07062220 */ /* 0x001fc80000410000 */
[----:B------:R-:W-:Y:S02]  /*24d0*/  FSEL R108, R108, RZ, P0 ;  /* 0x000000ff6c6c7208 */ /* 0x000fe40000000000 */
        /* <DEDUP_REMOVED lines=8> */
.L_x_6853:
[----:B------:R-:W-:Y:S02]  /*2560*/  MOV R123, UR20 ;  /* 0x00000014007b7c02 */ /* 0x000fe40008000f00 */
[----:B------:R-:W-:Y:S02]  /*2570*/  MOV R161, UR21 ;  /* 0x0000001500a17c02 */ /* 0x000fe40008000f00 */
[----:B------:R-:W-:-:S04]  /*2580*/  ISETP.NE.U32.AND P0, PT, R123, RZ, PT ;  /* 0x000000ff7b00720c */ /* 0x000fc80003f05070 */
[----:B------:R-:W-:-:S13]  /*2590*/  ISETP.NE.AND.EX P0, PT, R161, RZ, PT, P0 ;  /* 0x000000ffa100720c */ /* 0x000fda0003f05300 */
[----:B------:R-:W-:Y:S05]  /*25a0*/  @P0 BRA `(.L_x_6856) ;  /* 0x0000000400080947 */ /* 0x000fea0003800000 */
[----:B------:R-:W-:Y:S01]  /*25b0*/  ISETP.GT.AND P0, PT, R10, RZ, PT ;  /* 0x000000ff0a00720c */ /* 0x000fe20003f04270 */
[--C-:B------:R-:W-:Y:S01]  /*25c0*/  HADD2.F32 R110, -RZ, R92.reuse.H1_H1 ;  /* 0x3000005cff6e7230 */ /* 0x100fe20000004100 */
[----:B------:R-:W0:Y:S01]  /*25d0*/  @P2 LDC R109, c[0x0][0x40c] ;  /* 0x00010300ff6d2b82 */ /* 0x000e220000000800 */
[----:B------:R-:W-:Y:S02]  /*25e0*/  HADD2.F32 R108, -RZ, R92.H0_H0 ;  /* 0x2000005cff6c7230 */ /* 0x000fe40000004100 */
[----:B------:R-:W-:-:S05]  /*25f0*/  HADD2.F32 R8, -RZ, R93.H0_H0 ;  /* 0x2000005dff087230 */ /* 0x000fca0000004100 */
[----:B------:R-:W1:Y:S03]  /*2600*/  @P2 LDC R165, c[0x0][0x40c] ;  /* 0x00010300ffa52b82 */ /* 0x000e660000000800 */
[-CC-:B------:R-:W-:Y:S01]  /*2610*/  @P0 FFMA.FTZ R7, R158, R4.reuse, R115.reuse ;  /* 0x000000049e070223 */ /* 0x180fe20000010073 */
[-CC-:B------:R-:W-:Y:S01]  /*2620*/  @P0 FFMA.FTZ R6, R159, R4.reuse, R115.reuse ;  /* 0x000000049f060223 */ /* 0x180fe20000010073 */
[----:B------:R-:W-:Y:S02]  /*2630*/  @P0 FFMA.FTZ R163, R11, R4, R115 ;  /* 0x000000040ba30223 */ /* 0x000fe40000010073 */
[----:B------:R-:W-:Y:S01]  /*2640*/  @P0 FADD.FTZ R7, R156, -R7 ;  /* 0x800000079c070221 */ /* 0x000fe20000010000 */
[----:B------:R-:W-:Y:S01]  /*2650*/  @P0 FADD.FTZ R6, R157, -R6 ;  /* 0x800000069d060221 */ /* 0x000fe20000010000 */
[----:B------:R-:W-:Y:S02]  /*2660*/  @P0 FADD.FTZ R163, R14, -R163 ;  /* 0x800000a30ea30221 */ /* 0x000fe40000010000 */
[C---:B------:R-:W-:Y:S01]  /*2670*/  @P0 FFMA.FTZ R110, R9.reuse, R7, R110 ;  /* 0x00000007096e0223 */ /* 0x040fe2000001006e */
[C---:B------:R-:W-:Y:S01]  /*2680*/  @P0 FFMA.FTZ R108, R9.reuse, R6, R108 ;  /* 0x00000006096c0223 */ /* 0x040fe2000001006c */
[----:B------:R-:W2:Y:S01]  /*2690*/  @P2 LDC R7, c[0x0][0x40c] ;  /* 0x00010300ff072b82 */ /* 0x000ea20000000800 */
[----:B------:R-:W-:Y:S01]  /*26a0*/  @P0 FFMA.FTZ R8, R9, R163, R8 ;  /* 0x000000a309080223 */ /* 0x000fe20000010008 */
[-CC-:B------:R-:W-:Y:S01]  /*26b0*/  @P0 FFMA.FTZ R6, R12, R4.reuse, R115.reuse ;  /* 0x000000040c060223 */ /* 0x180fe20000010073 */
[----:B0-----:R-:W-:Y:S01]  /*26c0*/  @P2 FMUL.FTZ R110, R110, R109 ;  /* 0x0000006d6e6e2220 */ /* 0x001fe20000410000 */
[----:B------:R-:W-:-:S02]  /*26d0*/  @P0 FFMA.FTZ R109, R13, R4, R115 ;  /* 0x000000040d6d0223 */ /* 0x000fc40000010073 */
[----:B------:R-:W-:Y:S01]  /*26e0*/  @P0 FADD.FTZ R112, R15, -R6 ;  /* 0x800000060f700221 */ /* 0x000fe20000010000 */
[----:B------:R-:W-:Y:S01]  /*26f0*/  HADD2.F32 R6, -RZ, R93.H1_H1 ;  /* 0x3000005dff067230 */ /* 0x000fe20000004100 */
[----:B------:R-:W0:Y:S01]  /*2700*/  @P2 LDC R163, c[0x0][0x40c] ;  /* 0x00010300ffa32b82 */ /* 0x000e220000000800 */
[----:B------:R-:W-:-:S03]  /*2710*/  @P0 FADD.FTZ R109, R116, -R109 ;  /* 0x8000006d746d0221 */ /* 0x000fc60000010000 */
[----:B------:R-:W-:Y:S01]  /*2720*/  @P0 FFMA.FTZ R6, R9, R112, R6 ;  /* 0x0000007009060223 */ /* 0x000fe20000010006 */
[----:B------:R-:W-:Y:S01]  /*2730*/  @P2 F2FP.F16.F32.PACK_AB R112, RZ, R110 ;  /* 0x0000006eff70223e */ /* 0x000fe200000000ff */
[----:B------:R-:W-:-:S04]  /*2740*/  @P0 FFMA.FTZ R110, R118, R4, R115 ;  /* 0x00000004766e0223 */ /* 0x000fc80000010073 */
[----:B------:R-:W-:Y:S01]  /*2750*/  @P0 FADD.FTZ R114, R117, -R110 ;  /* 0x8000006e75720221 */ /* 0x000fe20000010000 */
[--C-:B------:R-:W-:Y:S02]  /*2760*/  HADD2.F32 R110, -RZ, R94.reuse.H1_H1 ;  /* 0x3000005eff6e7230 */ /* 0x100fe40000004100 */
[----:B--2---:R-:W-:Y:S01]  /*2770*/  @P2 FMUL.FTZ R7, R108, R7 ;  /* 0x000000076c072220 */ /* 0x004fe20000410000 */
[----:B------:R-:W-:Y:S02]  /*2780*/  HADD2.F32 R108, -RZ, R94.H0_H0 ;  /* 0x2000005eff6c7230 */ /* 0x000fe40000004100 */
[----:B------:R-:W-:-:S03]  /*2790*/  @P0 FFMA.FTZ R110, R9, R114, R110 ;  /* 0x00000072096e0223 */ /* 0x000fc6000001006e */
[----:B------:R-:W-:Y:S01]  /*27a0*/  @P0 FFMA.FTZ R108, R9, R109, R108 ;  /* 0x0000006d096c0223 */ /* 0x000fe2000001006c */
[----:B------:R-:W-:Y:S01]  /*27b0*/  @P2 F2FP.F16.F32.PACK_AB R109, RZ, R7 ;  /* 0x00000007ff6d223e */ /* 0x000fe200000000ff */
[----:B0-----:R-:W-:Y:S01]  /*27c0*/  @P2 FMUL.FTZ R8, R8, R163 ;  /* 0x000000a308082220 */ /* 0x001fe20000410000 */
[----:B------:R-:W0:Y:S02]  /*27d0*/  @P2 LDC R7, c[0x0][0x40c] ;  /* 0x00010300ff072b82 */ /* 0x000e240000000800 */
[----:B------:R-:W-:Y:S01]  /*27e0*/  @P2 PRMT R64, R109, 0x7610, R64 ;  /* 0x000076106d402816 */ /* 0x000fe20000000040 */
[----:B------:R-:W-:Y:S01]  /*27f0*/  @P0 FFMA.FTZ R109, R119, R4, R115 ;  /* 0x00000004776d0223 */ /* 0x000fe20000010073 */
[----:B------:R-:W-:Y:S02]  /*2800*/  @P2 F2FP.F16.F32.PACK_AB R8, RZ, R8 ;  /* 0x00000008ff08223e */ /* 0x000fe400000000ff */
[----:B------:R-:W-:Y:S01]  /*2810*/  @P2 PRMT R64, R64, 0x5410, R112 ;  /* 0x0000541040402816 */ /* 0x000fe20000000070 */
[----:B------:R-:W-:Y:S01]  /*2820*/  @P0 FADD.FTZ R109, R120, -R109 ;  /* 0x8000006d786d0221 */ /* 0x000fe20000010000 */
[----:B------:R-:W-:Y:S01]  /*2830*/  HADD2.F32 R112, -RZ, R95.H0_H0 ;  /* 0x2000005fff707230 */ /* 0x000fe20000004100 */
[----:B------:R-:W2:Y:S01]  /*2840*/  @P2 LDC R163, c[0x0][0x40c] ;  /* 0x00010300ffa32b82 */ /* 0x000ea20000000800 */
[----:B------:R-:W-:-:S03]  /*2850*/  @P2 PRMT R65, R8, 0x7610, R65 ;  /* 0x0000761008412816 */ /* 0x000fc60000000041 */
[----:B------:R-:W-:-:S04]  /*2860*/  @P0 FFMA.FTZ R112, R9, R109, R112 ;  /* 0x0000006d09700223 */ /* 0x000fc80000010070 */
[----:B------:R-:W3:Y:S01]  /*2870*/  @P2 LDC R109, c[0x0][0x40c] ;  /* 0x00010300ff6d2b82 */ /* 0x000ee20000000800 */
[----:B-1----:R-:W-:-:S05]  /*2880*/  @P2 FMUL.FTZ R112, R112, R165 ;  /* 0x000000a570702220 */ /* 0x002fca0000410000 */
[----:B------:R-:W-:Y:S01]  /*2890*/  @P2 F2FP.F16.F32.PACK_AB R112, RZ, R112 ;  /* 0x00000070ff70223e */ /* 0x000fe200000000ff */
[----:B0-----:R-:W-:-:S03]  /*28a0*/  @P2 FMUL.FTZ R7, R6, R7 ;  /* 0x0000000706072220 */ /* 0x001fc60000410000 */
[----:B------:R-:W-:Y:S02]  /*28b0*/  @P2 PRMT R67, R112, 0x7610, R67 ;  /* 0x0000761070432816 */ /* 0x000fe40000000043 */
[----:B------:R-:W-:Y:S01]  /*28c0*/  @P2 F2FP.F16.F32.PACK_AB R7, RZ, R7 ;  /* 0x00000007ff07223e */ /* 0x000fe200000000ff */
[----:B--2---:R-:W-:-:S03]  /*28d0*/  @P2 FMUL.FTZ R110, R110, R163 ;  /* 0x000000a36e6e2220 */ /* 0x004fc60000410000 */
[----:B------:R-:W-:Y:S02]  /*28e0*/  @P2 PRMT R65, R65, 0x5410, R7 ;  /* 0x0000541041412816 */ /* 0x000fe40000000007 */
[----:B------:R-:W-:Y:S01]  /*28f0*/  @P2 F2FP.F16.F32.PACK_AB R110, RZ, R110 ;  /* 0x0000006eff6e223e */ /* 0x000fe200000000ff */
[----:B---3--:R-:W-:-:S05]  /*2900*/  @P2 FMUL.FTZ R108, R108, R109 ;  /* 0x0000006d6c6c2220 */ /* 0x008fca0000410000 */
[----:B------:R-:W-:-:S04]  /*2910*/  @P2 F2FP.F16.F32.PACK_AB R108, RZ, R108 ;  /* 0x0000006cff6c223e */ /* 0x000fc800000000ff */
[----:B------:R-:W-:-:S04]  /*2920*/  @P2 PRMT R66, R108, 0x7610, R66 ;  /* 0x000076106c422816 */ /* 0x000fc80000000042 */
[----:B------:R-:W-:Y:S01]  /*2930*/  @P2 PRMT R66, R66, 0x5410, R110 ;  /* 0x0000541042422816 */ /* 0x000fe2000000006e */
[----:B------:R-:W-:Y:S06]  /*2940*/  @!P2 BRA `(.L_x_6855) ;  /* 0x000000040034a947 */ /* 0x000fec0003800000 */
[----:B------:R-:W-:-:S04]  /*2950*/  @P0 FFMA.FTZ R6, R122, R4, R115 ;  /* 0x000000047a060223 */ /* 0x000fc80000010073 */
[----:B------:R-:W-:Y:S01]  /*2960*/  @P0 FADD.FTZ R7, R121, -R6 ;  /* 0x8000000679070221 */ /* 0x000fe20000010000 */
[----:B------:R-:W-:-:S05]  /*2970*/  HADD2.F32 R6, -RZ, R95.H1_H1 ;  /* 0x3000005fff067230 */ /* 0x000fca0000004100 */
[----:B------:R-:W-:-:S04]  /*2980*/  @P0 FFMA.FTZ R6, R9, R7, R6 ;  /* 0x0000000709060223 */ /* 0x000fc80000010006 */
[----:B------:R-:W-:-:S05]  /*2990*/  FMUL.FTZ R6, R6, UR14 ;  /* 0x0000000e06067c20 */ /* 0x000fca0008410000 */
[----:B------:R-:W-:-:S04]  /*29a0*/  F2FP.F16.F32.PACK_AB R6, RZ, R6 ;  /* 0x00000006ff06723e */ /* 0x000fc800000000ff */
[----:B------:R-:W-:Y:S01]  /*29b0*/  PRMT R67, R67, 0x5410, R6 ;  /* 0x0000541043437816 */ /* 0x000fe20000000006 */
[----:B------:R-:W-:Y:S06]  /*29c0*/  BRA `(.L_x_6855) ;  /* 0x0000000400147947 */ /* 0x000fec0003800000 */
.L_x_6856:
[----:B------:R-:W-:Y:S01]  /*29d0*/  ISETP.GT.AND P0, PT, R10, RZ, PT ;  /* 0x000000ff0a00720c */ /* 0x000fe20003f04270 */
[----:B------:R-:W0:Y:S01]  /*29e0*/  @P2 LDC R163, c[0x0][0x40c] ;  /* 0x00010300ffa32b82 */ /* 0x000e220000000800 */
[----:B------:R-:W-:Y:S02]  /*29f0*/  HADD2.F32 R62, -RZ, R94.H0_H0 ;  /* 0x2000005eff3e7230 */ /* 0x000fe40000004100 */
[----:B------:R-:W-:Y:S01]  /*2a00*/  @P1 FFMA.FTZ R6, R159, R4, R115 ;  /* 0x000000049f061223 */ /* 0x000fe20000010073 */
[----:B------:R-:W-:Y:S02]  /*2a10*/  HADD2.F32 R60, -RZ, R92.H1_H1 ;  /* 0x3000005cff3c7230 */ /* 0x000fe40000004100 */
[----:B------:R-:W-:Y:S02]  /*2a20*/  HADD2.F32 R160, -RZ, R94.H1_H1 ;  /* 0x3000005effa07230 */ /* 0x000fe40000004100 */
[----:B------:R-:W-:Y:S01]  /*2a30*/  @P1 FADD.FTZ R6, R157, -R6 ;  /* 0x800000069d061221 */ /* 0x000fe20000010000 */
[----:B------:R-:W-:Y:S01]  /*2a40*/  HADD2.F32 R61, -RZ, R92.H0_H0 ;  /* 0x2000005cff3d7230 */ /* 0x000fe20000004100 */
[----:B------:R-:W1:Y:S01]  /*2a50*/  @P2 LDC R109, c[0x0][0x40c] ;  /* 0x00010300ff6d2b82 */ /* 0x000e620000000800 */
[----:B------:R-:W-:-:S02]  /*2a60*/  HADD2.F32 R162, -RZ, R93.H0_H0 ;  /* 0x2000005dffa27230 */ /* 0x000fc40000004100 */
[----:B------:R-:W-:Y:S02]  /*2a70*/  HADD2.F32 R112, -RZ, R95.H0_H0 ;  /* 0x2000005fff707230 */ /* 0x000fe40000004100 */
[-CC-:B------:R-:W-:Y:S01]  /*2a80*/  @P0 FFMA.FTZ R63, R13, R4.reuse, R115.reuse ;  /* 0x000000040d3f0223 */ /* 0x180fe20000010073 */
[-CC-:B------:R-:W-:Y:S01]  /*2a90*/  @P0 FFMA.FTZ R7, R158, R4.reuse, R115.reuse ;  /* 0x000000049e070223 */ /* 0x180fe20000010073 */
[----:B------:R-:W-:Y:S01]  /*2aa0*/  @P0 FFMA.FTZ R8, R118, R4, R115 ;  /* 0x0000000476080223 */ /* 0x000fe20000010073 */
[----:B------:R-:W-:Y:S01]  /*2ab0*/  @P1 FFMA.FTZ R61, R9, R6, R61 ;  /* 0x00000006093d1223 */ /* 0x000fe2000001003d */
[----:B------:R-:W-:Y:S01]  /*2ac0*/  @P0 FADD.FTZ R63, R116, -R63 ;  /* 0x8000003f743f0221 */ /* 0x000fe20000010000 */
[----:B------:R-:W-:Y:S01]  /*2ad0*/  @P0 FADD.FTZ R7, R156, -R7 ;  /* 0x800000079c070221 */ /* 0x000fe20000010000 */
[----:B------:R-:W-:Y:S01]  /*2ae0*/  @P0 FADD.FTZ R8, R117, -R8 ;  /* 0x8000000875080221 */ /* 0x000fe20000010000 */
[--C-:B------:R-:W-:Y:S01]  /*2af0*/  @P0 FFMA.FTZ R6, R12, R4, R115.reuse ;  /* 0x000000040c060223 */ /* 0x100fe20000010073 */
[C---:B------:R-:W-:Y:S01]  /*2b00*/  @P0 FFMA.FTZ R62, R9.reuse, R63, R62 ;  /* 0x0000003f093e0223 */ /* 0x040fe2000001003e */
[C---:B------:R-:W-:Y:S01]  /*2b10*/  @P0 FFMA.FTZ R60, R9.reuse, R7, R60 ;  /* 0x00000007093c0223 */ /* 0x040fe2000001003c */
[----:B------:R-:W2:Y:S01]  /*2b20*/  @P2 LDC R63, c[0x0][0x40c] ;  /* 0x00010300ff3f2b82 */ /* 0x000ea20000000800 */
[----:B------:R-:W-:Y:S01]  /*2b30*/  @P0 FFMA.FTZ R160, R9, R8, R160 ;  /* 0x0000000809a00223 */ /* 0x000fe200000100a0 */
[-CC-:B------:R-:W-:Y:S01]  /*2b40*/  @P0 FFMA.FTZ R7, R11, R4.reuse, R115.reuse ;  /* 0x000000040b070223 */ /* 0x180fe20000010073 */
[----:B------:R-:W-:Y:S01]  /*2b50*/  @P0 FFMA.FTZ R8, R119, R4, R115 ;  /* 0x0000000477080223 */ /* 0x000fe20000010073 */
[----:B------:R-:W-:Y:S01]  /*2b60*/  @P0 FADD.FTZ R6, R15, -R6 ;  /* 0x800000060f060221 */ /* 0x000fe20000010000 */
[----:B------:R-:W-:-:S02]  /*2b70*/  HADD2.F32 R164, -RZ, R93.H1_H1 ;  /* 0x3000005dffa47230 */ /* 0x000fc40000004100 */
[----:B------:R-:W-:Y:S01]  /*2b80*/  @P0 FADD.FTZ R7, R14, -R7 ;  /* 0x800000070e070221 */ /* 0x000fe20000010000 */
[----:B------:R-:W-:Y:S01]  /*2b90*/  @P0 FADD.FTZ R110, R120, -R8 ;  /* 0x80000008786e0221 */ /* 0x000fe20000010000 */
[----:B------:R-:W-:Y:S01]  /*2ba0*/  HADD2.F32 R114, -RZ, R95.H1_H1 ;  /* 0x3000005fff727230 */ /* 0x000fe20000004100 */
[----:B------:R-:W3:Y:S01]  /*2bb0*/  @P2 LDC R165, c[0x0][0x40c] ;  /* 0x00010300ffa52b82 */ /* 0x000ee20000000800 */
[C---:B------:R-:W-:Y:S01]  /*2bc0*/  @P0 FFMA.FTZ R162, R9.reuse, R7, R162 ;  /* 0x0000000709a20223 */ /* 0x040fe200000100a2 */
[C---:B------:R-:W-:Y:S01]  /*2bd0*/  @P0 FFMA.FTZ R112, R9.reuse, R110, R112 ;  /* 0x0000006e09700223 */ /* 0x040fe20000010070 */
[----:B------:R-:W-:Y:S01]  /*2be0*/  @P0 FFMA.FTZ R110, R122, R4, R115 ;  /* 0x000000047a6e0223 */ /* 0x000fe20000010073 */
[----:B------:R-:W-:Y:S01]  /*2bf0*/  @P0 FFMA.FTZ R164, R9, R6, R164 ;  /* 0x0000000609a40223 */ /* 0x000fe200000100a4 */
[----:B0-----:R-:W-:Y:S02]  /*2c00*/  @P2 FMUL.FTZ R8, R162, R163 ;  /* 0x000000a3a2082220 */ /* 0x001fe40000410000 */
[----:B------:R-:W-:Y:S01]  /*2c10*/  @P0 FADD.FTZ R163, R121, -R110 ;  /* 0x8000006e79a30221 */ /* 0x000fe20000010000 */
[----:B------:R-:W0:Y:S01]  /*2c20*/  @P2 LDC R6, c[0x0][0x40c] ;  /* 0x00010300ff062b82 */ /* 0x000e220000000800 */
[----:B-1----:R-:W-:Y:S01]  /*2c30*/  @P2 FMUL.FTZ R108, R164, R109 ;  /* 0x0000006da46c2220 */ /* 0x002fe20000410000 */
[----:B------:R-:W-:Y:S01]  /*2c40*/  @P2 F2FP.F16.F32.PACK_AB R8, RZ, R8 ;  /* 0x00000008ff08223e */ /* 0x000fe200000000ff */
[----:B------:R-:W-:-:S03]  /*2c50*/  @P0 FFMA.FTZ R114, R9, R163, R114 ;  /* 0x000000a309720223 */ /* 0x000fc60000010072 */
[----:B------:R-:W-:Y:S01]  /*2c60*/  @P2 F2FP.F16.F32.PACK_AB R108, RZ, R108 ;  /* 0x0000006cff6c223e */ /* 0x000fe200000000ff */
[----:B--2---:R-:W-:Y:S01]  /*2c70*/  @P2 FMUL.FTZ R110, R160, R63 ;  /* 0x0000003fa06e2220 */ /* 0x004fe20000410000 */
[----:B------:R-:W1:Y:S01]  /*2c80*/  @P2 LDC R163, c[0x0][0x40c] ;  /* 0x00010300ffa32b82 */ /* 0x000e620000000800 */
[----:B------:R-:W-:-:S03]  /*2c90*/  @P2 PRMT R65, R8, 0x7610, R65 ;  /* 0x0000761008412816 */ /* 0x000fc60000000041 */
[----:B------:R-:W-:Y:S02]  /*2ca0*/  @P2 F2FP.F16.F32.PACK_AB R110, RZ, R110 ;  /* 0x0000006eff6e223e */ /* 0x000fe400000000ff */
[----:B------:R-:W-:Y:S02]  /*2cb0*/  @P2 PRMT R65, R65, 0x5410, R108 ;  /* 0x0000541041412816 */ /* 0x000fe4000000006c */
[----:B------:R-:W2:Y:S01]  /*2cc0*/  @P2 LDC R7, c[0x0][0x40c] ;  /* 0x00010300ff072b82 */ /* 0x000ea20000000800 */
[----:B---3--:R-:W-:Y:S01]  /*2cd0*/  @P2 FMUL.FTZ R109, R62, R165 ;  /* 0x000000a53e6d2220 */ /* 0x008fe20000410000 */
[----:B------:R-:W-:-:S04]  /*2ce0*/  F2FP.F16.F32.PACK_AB R62, R160, R62 ;  /* 0x0000003ea03e723e */ /* 0x000fc800000000ff */
[----:B------:R-:W-:Y:S02]  /*2cf0*/  @P2 F2FP.F16.F32.PACK_AB R109, RZ, R109 ;  /* 0x0000006dff6d223e */ /* 0x000fe400000000ff */
[----:B------:R-:W3:Y:S01]  /*2d00*/  @P2 LDC R63, c[0x0][0x40c] ;  /* 0x00010300ff3f2b82 */ /* 0x000ee20000000800 */
[----:B0-----:R-:W-:Y:S01]  /*2d10*/  @P2 FMUL.FTZ R6, R61, R6 ;  /* 0x000000063d062220 */ /* 0x001fe20000410000 */
[----:B------:R-:W-:-:S04]  /*2d20*/  @P2 PRMT R66, R109, 0x7610, R66 ;  /* 0x000076106d422816 */ /* 0x000fc80000000042 */
[----:B------:R-:W-:Y:S01]  /*2d30*/  @P2 F2FP.F16.F32.PACK_AB R6, RZ, R6 ;  /* 0x00000006ff06223e */ /* 0x000fe200000000ff */
[----:B-1----:R-:W-:Y:S01]  /*2d40*/  @P2 FMUL.FTZ R160, R112, R163 ;  /* 0x000000a370a02220 */ /* 0x002fe20000410000 */
[----:B------:R-:W-:Y:S02]  /*2d50*/  @P2 PRMT R66, R66, 0x5410, R110 ;  /* 0x0000541042422816 */ /* 0x000fe4000000006e */
[----:B------:R-:W-:Y:S02]  /*2d60*/  @P2 PRMT R64, R6, 0x7610, R64 ;  /* 0x0000761006402816 */ /* 0x000fe40000000040 */
[----:B------:R-:W-:Y:S01]  /*2d70*/  @P2 F2FP.F16.F32.PACK_AB R160, RZ, R160 ;  /* 0x000000a0ffa0223e */ /* 0x000fe200000000ff */
[C---:B--2---:R-:W-:Y:S01]  /*2d80*/  @P2 FMUL.FTZ R7, R60.reuse, R7 ;  /* 0x000000073c072220 */ /* 0x044fe20000410000 */
[----:B------:R-:W-:Y:S02]  /*2d90*/  F2FP.F16.F32.PACK_AB R60, R60, R61 ;  /* 0x0000003d3c3c723e */ /* 0x000fe400000000ff */
[----:B------:R-:W-:-:S02]  /*2da0*/  F2FP.F16.F32.PACK_AB R61, R164, R162 ;  /* 0x000000a2a43d723e */ /* 0x000fc400000000ff */
[----:B------:R-:W-:Y:S02]  /*2db0*/  @P2 F2FP.F16.F32.PACK_AB R7, RZ, R7 ;  /* 0x00000007ff07223e */ /* 0x000fe400000000ff */
[----:B------:R-:W-:Y:S01]  /*2dc0*/  @P2 PRMT R67, R160, 0x7610, R67 ;  /* 0x00007610a0432816 */ /* 0x000fe20000000043 */
[C---:B---3--:R-:W-:Y:S01]  /*2dd0*/  @P2 FMUL.FTZ R162, R114.reuse, R63 ;  /* 0x0000003f72a22220 */ /* 0x048fe20000410000 */
[----:B------:R-:W-:Y:S02]  /*2de0*/  F2FP.F16.F32.PACK_AB R63, R114, R112 ;  /* 0x00000070723f723e */ /* 0x000fe400000000ff */
[----:B------:R-:W-:Y:S02]  /*2df0*/  @P2 PRMT R64, R64, 0x5410, R7 ;  /* 0x0000541040402816 */ /* 0x000fe40000000007 */
[----:B------:R-:W-:-:S04]  /*2e00*/  @P2 F2FP.F16.F32.PACK_AB R162, RZ, R162 ;  /* 0x000000a2ffa2223e */ /* 0x000fc800000000ff */
[----:B------:R-:W-:-:S07]  /*2e10*/  @P2 PRMT R67, R67, 0x5410, R162 ;  /* 0x0000541043432816 */ /* 0x000fce00000000a2 */
.L_x_6855:
[----:B------:R-:W-:Y:S05]  /*2e20*/  BSYNC.RECONVERGENT B1 ;  /* 0x0000000000017941 */ /* 0x000fea0003800200 */
.L_x_6852:
        /* <DEDUP_REMOVED lines=10> */
.L_x_6851:
[----:B------:R-:W-:Y:S05]  /*2ed0*/  BSYNC.RECONVERGENT B0 ;  /* 0x0000000000007941 */ /* 0x000fea0003800200 */
.L_x_6850:
        /* <DEDUP_REMOVED lines=12> */
[--C-:B------:R-:W-:Y:S01]  /*2fa0*/  HADD2.F32 R110, -RZ, R97.reuse.H0_H0 ;  /* 0x20000061ff6e7230 */ /* 0x100fe20000004100 */
[----:B------:R-:W1:Y:S01]  /*2fb0*/  @P2 LDC R163, c[0x0][0x40c] ;  /* 0x00010300ffa32b82 */ /* 0x000e620000000800 */
[--C-:B------:R-:W-:Y:S02]  /*2fc0*/  HADD2.F32 R114, -RZ, R96.reuse.H1_H1 ;  /* 0x30000060ff727230 */ /* 0x100fe40000004100 */
[----:B0-----:R-:W-:Y:S02]  /*2fd0*/  HADD2.F32 R60, -RZ, R96.H0_H0 ;  /* 0x20000060ff3c7230 */ /* 0x001fe40000004100 */
[----:B------:R-:W-:Y:S02]  /*2fe0*/  HADD2.F32 R112, -RZ, R97.H1_H1 ;  /* 0x30000061ff707230 */ /* 0x000fe40000004100 */
[--C-:B------:R-:W-:Y:S01]  /*2ff0*/  HADD2.F32 R62, -RZ, R98.reuse.H0_H0 ;  /* 0x20000062ff3e7230 */ /* 0x100fe20000004100 */
[----:B------:R-:W0:Y:S01]  /*3000*/  @P2 LDC R161, c[0x0][0x40c] ;  /* 0x00010300ffa12b82 */ /* 0x000e220000000800 */
[----:B------:R-:W-:-:S02]  /*3010*/  HADD2.F32 R8, -RZ, R98.H1_H1 ;  /* 0x30000062ff087230 */ /* 0x000fc40000004100 */
[-CC-:B------:R-:W-:Y:S01]  /*3020*/  @P1 FFMA.FTZ R61, R129, R4.reuse, R115.reuse ;  /* 0x00000004813d1223 */ /* 0x180fe20000010073 */
[-CC-:B------:R-:W-:Y:S01]  /*3030*/  @P1 FFMA.FTZ R6, R124, R4.reuse, R115.reuse ;  /* 0x000000047c061223 */ /* 0x180fe20000010073 */
[----:B------:R-:W-:Y:S01]  /*3040*/  @P1 FFMA.FTZ R7, R127, R4, R115 ;  /* 0x000000047f071223 */ /* 0x000fe20000010073 */
[----:B------:R-:W-:Y:S02]  /*3050*/  HADD2.F32 R108, -RZ, R99.H0_H0 ;  /* 0x20000063ff6c7230 */ /* 0x000fe40000004100 */
[----:B------:R-:W-:Y:S01]  /*3060*/  @P1 FADD.FTZ R61, R130, -R61 ;  /* 0x8000003d823d1221 */ /* 0x000fe20000010000 */
[----:B------:R-:W-:Y:S01]  /*3070*/  @P1 FADD.FTZ R6, R131, -R6 ;  /* 0x8000000683061221 */ /* 0x000fe20000010000 */
[----:B------:R-:W-:Y:S01]  /*3080*/  @P1 FADD.FTZ R7, R126, -R7 ;  /* 0x800000077e071221 */ /* 0x000fe20000010000 */
[----:B------:R-:W2:Y:S01]  /*3090*/  @P2 LDC R63, c[0x0][0x40c] ;  /* 0x00010300ff3f2b82 */ /* 0x000ea20000000800 */
[C---:B------:R-:W-:Y:S01]  /*30a0*/  @P1 FFMA.FTZ R110, R9.reuse, R61, R110 ;  /* 0x0000003d096e1223 */ /* 0x040fe2000001006e */
[C---:B------:R-:W-:Y:S01]  /*30b0*/  @P1 FFMA.FTZ R114, R9.reuse, R6, R114 ;  /* 0x0000000609721223 */ /* 0x040fe20000010072 */
[-CC-:B------:R-:W-:Y:S01]  /*30c0*/  @P1 FFMA.FTZ R6, R128, R4.reuse, R115.reuse ;  /* 0x0000000480061223 */ /* 0x180fe20000010073 */
[----:B------:R-:W-:Y:S01]  /*30d0*/  @P1 FFMA.FTZ R60, R9, R7, R60 ;  /* 0x00000007093c1223 */ /* 0x000fe2000001003c */
[----:B------:R-:W-:Y:S01]  /*30e0*/  @P1 FFMA.FTZ R7, R133, R4, R115 ;  /* 0x0000000485071223 */ /* 0x000fe20000010073 */
[----:B-1----:R-:W-:Y:S01]  /*30f0*/  @P2 FMUL.FTZ R160, R110, R163 ;  /* 0x000000a36ea02220 */ /* 0x002fe20000410000 */
[----:B------:R-:W-:Y:S01]  /*3100*/  @P1 FADD.FTZ R6, R135, -R6 ;  /* 0x8000000687061221 */ /* 0x000fe20000010000 */
[----:B------:R-:W1:Y:S01]  /*3110*/  @P2 LDC R61, c[0x0][0x40c] ;  /* 0x00010300ff3d2b82 */ /* 0x000e620000000800 */
[----:B------:R-:W-:-:S02]  /*3120*/  @P1 FADD.FTZ R7, R132, -R7 ;  /* 0x8000000784071221 */ /* 0x000fc40000010000 */
[C---:B------:R-:W-:Y:S01]  /*3130*/  @P1 FFMA.FTZ R112, R9.reuse, R6, R112 ;  /* 0x0000000609701223 */ /* 0x040fe20000010070 */
[-CC-:B------:R-:W-:Y:S01]  /*3140*/  @P1 FFMA.FTZ R6, R134, R4.reuse, R115.reuse ;  /* 0x0000000486061223 */ /* 0x180fe20000010073 */
[----:B------:R-:W-:Y:S01]  /*3150*/  @P1 FFMA.FTZ R62, R9, R7, R62 ;  /* 0x00000007093e1223 */ /* 0x000fe2000001003e */
[----:B------:R-:W-:Y:S01]  /*3160*/  @P1 FFMA.FTZ R7, R139, R4, R115 ;  /* 0x000000048b071223 */ /* 0x000fe20000010073 */
[----:B------:R-:W-:Y:S01]  /*3170*/  @P2 F2FP.F16.F32.PACK_AB R160, RZ, R160 ;  /* 0x000000a0ffa0223e */ /* 0x000fe200000000ff */
[----:B------:R-:W-:Y:S01]  /*3180*/  @P1 FADD.FTZ R6, R137, -R6 ;  /* 0x8000000689061221 */ /* 0x000fe20000010000 */
[----:B------:R-:W3:Y:S01]  /*3190*/  @P2 LDC R109, c[0x0][0x40c] ;  /* 0x00010300ff6d2b82 */ /* 0x000ee20000000800 */
[----:B0-----:R-:W-:Y:S01]  /*31a0*/  @P2 FMUL.FTZ R161, R62, R161 ;  /* 0x000000a13ea12220 */ /* 0x001fe20000410000 */
[----:B------:R-:W-:Y:S01]  /*31b0*/  @P2 PRMT R65, R160, 0x7610, R65 ;  /* 0x00007610a0412816 */ /* 0x000fe20000000041 */
[----:B------:R-:W-:Y:S01]  /*31c0*/  @P1 FFMA.FTZ R8, R9, R6, R8 ;  /* 0x0000000609081223 */ /* 0x000fe20000010008 */
[----:B------:R-:W-:-:S02]  /*31d0*/  @P1 FADD.FTZ R6, R136, -R7 ;  /* 0x8000000788061221 */ /* 0x000fc40000010000 */
[----:B------:R-:W-:Y:S01]  /*31e0*/  @P2 F2FP.F16.F32.PACK_AB R161, RZ, R161 ;  /* 0x000000a1ffa1223e */ /* 0x000fe200000000ff */
[----:B--2---:R-:W-:Y:S01]  /*31f0*/  @P2 FMUL.FTZ R63, R114, R63 ;  /* 0x0000003f723f2220 */ /* 0x004fe20000410000 */
[----:B------:R-:W0:Y:S01]  /*3200*/  @P2 LDC R123, c[0x0][0x40c] ;  /* 0x00010300ff7b2b82 */ /* 0x000e220000000800 */
[----:B------:R-:W-:Y:S01]  /*3210*/  @P1 FFMA.FTZ R108, R9, R6, R108 ;  /* 0x00000006096c1223 */ /* 0x000fe2000001006c */
[----:B------:R-:W-:Y:S01]  /*3220*/  @P1 FFMA.FTZ R6, R138, R4, R115 ;  /* 0x000000048a061223 */ /* 0x000fe20000010073 */
[----:B------:R-:W-:Y:S02]  /*3230*/  @P2 PRMT R66, R161, 0x7610, R66 ;  /* 0x00007610a1422816 */ /* 0x000fe40000000042 */
[----:B------:R-:W-:Y:S01]  /*3240*/  @P2 F2FP.F16.F32.PACK_AB R63, RZ, R63 ;  /* 0x0000003fff3f223e */ /* 0x000fe200000000ff */
[----:B------:R-:W-:Y:S01]  /*3250*/  @P1 FADD.FTZ R164, R141, -R6 ;  /* 0x800000068da41221 */ /* 0x000fe20000010000 */
[----:B-1----:R-:W-:Y:S01]  /*3260*/  @P2 FMUL.FTZ R7, R60, R61 ;  /* 0x0000003d3c072220 */ /* 0x002fe20000410000 */
[----:B------:R-:W-:Y:S01]  /*3270*/  HADD2.F32 R6, -RZ, R99.H1_H1 ;  /* 0x30000063ff067230 */ /* 0x000fe20000004100 */
[----:B------:R-:W1:Y:S01]  /*3280*/  @P2 LDC R61, c[0x0][0x40c] ;  /* 0x00010300ff3d2b82 */ /* 0x000e620000000800 */
[----:B------:R-:W-:-:S02]  /*3290*/  F2FP.F16.F32.PACK_AB R60, R114, R60 ;  /* 0x0000003c723c723e */ /* 0x000fc400000000ff */
[----:B------:R-:W-:Y:S01]  /*32a0*/  @P2 F2FP.F16.F32.PACK_AB R7, RZ, R7 ;  /* 0x00000007ff07223e */ /* 0x000fe200000000ff */
[----:B------:R-:W-:Y:S01]  /*32b0*/  @P1 FFMA.FTZ R6, R9, R164, R6 ;  /* 0x000000a409061223 */ /* 0x000fe20000010006 */
[C---:B------:R-:W-:Y:S01]  /*32c0*/  F2FP.F16.F32.PACK_AB R62, R8.reuse, R62 ;  /* 0x0000003e083e723e */ /* 0x040fe200000000ff */
[----:B---3--:R-:W-:Y:S01]  /*32d0*/  @P2 FMUL.FTZ R109, R8, R109 ;  /* 0x0000006d086d2220 */ /* 0x008fe20000410000 */
[----:B------:R-:W-:-:S04]  /*32e0*/  @P2 PRMT R64, R7, 0x7610, R64 ;  /* 0x0000761007402816 */ /* 0x000fc80000000040 */
[----:B------:R-:W-:Y:S02]  /*32f0*/  @P2 F2FP.F16.F32.PACK_AB R109, RZ, R109 ;  /* 0x0000006dff6d223e */ /* 0x000fe400000000ff */
[----:B------:R-:W-:Y:S01]  /*3300*/  @P2 PRMT R64, R64, 0x5410, R63 ;  /* 0x0000541040402816 */ /* 0x000fe2000000003f */
[----:B0-----:R-:W-:Y:S01]  /*3310*/  @P2 FMUL.FTZ R123, R108, R123 ;  /* 0x0000007b6c7b2220 */ /* 0x001fe20000410000 */
[----:B------:R-:W-:Y:S02]  /*3320*/  @P2 PRMT R66, R66, 0x5410, R109 ;  /* 0x0000541042422816 */ /* 0x000fe4000000006d */
[----:B------:R-:W-:Y:S02]  /*3330*/  F2FP.F16.F32.PACK_AB R63, R6, R108 ;  /* 0x0000006c063f723e */ /* 0x000fe400000000ff */
[----:B------:R-:W-:Y:S01]  /*3340*/  @P2 F2FP.F16.F32.PACK_AB R123, RZ, R123 ;  /* 0x0000007bff7b223e */ /* 0x000fe200000000ff */
[C---:B-1----:R-:W-:Y:S01]  /*3350*/  @P2 FMUL.FTZ R162, R112.reuse, R61 ;  /* 0x0000003d70a22220 */ /* 0x042fe20000410000 */
[----:B------:R-:W-:-:S02]  /*3360*/  F2FP.F16.F32.PACK_AB R61, R112, R110 ;  /* 0x0000006e703d723e */ /* 0x000fc400000000ff */
[----:B------:R-:W-:Y:S02]  /*3370*/  @P2 PRMT R67, R123, 0x7610, R67 ;  /* 0x000076107b432816 */ /* 0x000fe40000000043 */
[----:B------:R-:W-:-:S04]  /*3380*/  @P2 F2FP.F16.F32.PACK_AB R162, RZ, R162 ;  /* 0x000000a2ffa2223e */ /* 0x000fc800000000ff */
[----:B------:R-:W-:Y:S01]  /*3390*/  @P2 PRMT R65, R65, 0x5410, R162 ;  /* 0x0000541041412816 */ /* 0x000fe200000000a2 */
[----:B------:R-:W-:Y:S06]  /*33a0*/  @!P2 BRA `(.L_x_6862) ;  /* 0x0000000c0060a947 */ /* 0x000fec0003800000 */
[----:B------:R-:W-:-:S05]  /*33b0*/  FMUL.FTZ R6, R6, UR14 ;  /* 0x0000000e06067c20 */ /* 0x000fca0008410000 */
[----:B------:R-:W-:-:S04]  /*33c0*/  F2FP.F16.F32.PACK_AB R6, RZ, R6 ;  /* 0x00000006ff06723e */ /* 0x000fc800000000ff */
[----:B------:R-:W-:Y:S01]  /*33d0*/  PRMT R67, R67, 0x5410, R6 ;  /* 0x0000541043437816 */ /* 0x000fe20000000006 */
[----:B------:R-:W-:Y:S06]  /*33e0*/  BRA `(.L_x_6862) ;  /* 0x0000000c00507947 */ /* 0x000fec0003800000 */
.L_x_6861:
[----:B------:R-:W-:Y:S01]  /*33f0*/  ISETP.GT.AND P1, PT, R10, RZ, PT ;  /* 0x000000ff0a00720c */ /* 0x000fe20003f24270 */
[--C-:B------:R-:W-:Y:S01]  /*3400*/  HADD2.F32 R110, -RZ, R96.reuse.H0_H0 ;  /* 0x20000060ff6e7230 */ /* 0x100fe20000004100 */
[----:B0-----:R-:W0:Y:S01]  /*3410*/  @P2 LDC R109, c[0x0][0x40c] ;  /* 0x00010300ff6d2b82 */ /* 0x001e220000000800 */
[--C-:B------:R-:W-:Y:S02]  /*3420*/  HADD2.F32 R8, -RZ, R97.reuse.H0_H0 ;  /* 0x20000061ff087230 */ /* 0x100fe40000004100 */
[----:B------:R-:W-:Y:S02]  /*3430*/  HADD2.F32 R112, -RZ, R96.H1_H1 ;  /* 0x30000060ff707230 */ /* 0x000fe40000004100 */
[----:B------:R-:W-:-:S03]  /*3440*/  HADD2.F32 R108, -RZ, R97.H1_H1 ;  /* 0x30000061ff6c7230 */ /* 0x000fc60000004100 */
[----:B------:R-:W1:Y:S03]  /*3450*/  @P2 LDC R161, c[0x0][0x40c] ;  /* 0x00010300ffa12b82 */ /* 0x000e660000000800 */
[-CC-:B------:R-:W-:Y:S01]  /*3460*/  @P1 FFMA.FTZ R7, R127, R4.reuse, R115.reuse ;  /* 0x000000047f071223 */ /* 0x180fe20000010073 */
[-CC-:B------:R-:W-:Y:S01]  /*3470*/  @P1 FFMA.FTZ R6, R124, R4.reuse, R115.reuse ;  /* 0x000000047c061223 */ /* 0x180fe20000010073 */
[-C--:B------:R-:W-:Y:S02]  /*3480*/  @P1 FFMA.FTZ R123, R133, R4.reuse, R115 ;  /* 0x00000004857b1223 */ /* 0x080fe40000010073 */
[----:B------:R-:W-:Y:S01]  /*3490*/  @P1 FADD.FTZ R7, R126, -R7 ;  /* 0x800000077e071221 */ /* 0x000fe20000010000 */
[----:B------:R-:W-:Y:S01]  /*34a0*/  @P1 FADD.FTZ R6, R131, -R6 ;  /* 0x8000000683061221 */ /* 0x000fe20000010000 */
[----:B------:R-:W-:Y:S01]  /*34b0*/  @P1 FADD.FTZ R123, R132, -R123 ;  /* 0x8000007b847b1221 */ /* 0x000fe20000010000 */
[----:B------:R-:W2:Y:S01]  /*34c0*/  @P2 LDC R163, c[0x0][0x40c] ;  /* 0x00010300ffa32b82 */ /* 0x000ea20000000800 */
[----:B------:R-:W-:Y:S01]  /*34d0*/  @P1 FFMA.FTZ R110, R9, R7, R110 ;  /* 0x00000007096e1223 */ /* 0x000fe2000001006e */
[--C-:B------:R-:W-:Y:S01]  /*34e0*/  @P1 FFMA.FTZ R7, R129, R4, R115.reuse ;  /* 0x0000000481071223 */ /* 0x100fe20000010073 */
[----:B------:R-:W-:Y:S01]  /*34f0*/  @P1 FFMA.FTZ R112, R9, R6, R112 ;  /* 0x0000000609701223 */ /* 0x000fe20000010070 */
[----:B------:R-:W-:-:S02]  /*3500*/  @P1 FFMA.FTZ R6, R128, R4, R115 ;  /* 0x0000000480061223 */ /* 0x000fc40000010073 */
[----:B------:R-:W-:Y:S01]  /*3510*/  @P1 FADD.FTZ R7, R130, -R7 ;  /* 0x8000000782071221 */ /* 0x000fe20000010000 */
[----:B0-----:R-:W-:Y:S01]  /*3520*/  @P2 FMUL.FTZ R112, R112, R109 ;  /* 0x0000006d70702220 */ /* 0x001fe20000410000 */
[----:B------:R-:W-:Y:S02]  /*3530*/  @P1 FADD.FTZ R6, R135, -R6 ;  /* 0x8000000687061221 */ /* 0x000fe40000010000 */
[C---:B------:R-:W-:Y:S02]  /*3540*/  @P1 FFMA.FTZ R8, R9.reuse, R7, R8 ;  /* 0x0000000709081223 */ /* 0x040fe40000010008 */
[----:B------:R-:W0:Y:S01]  /*3550*/  @P2 LDC R7, c[0x0][0x40c] ;  /* 0x00010300ff072b82 */ /* 0x000e220000000800 */
[----:B------:R-:W-:Y:S01]  /*3560*/  @P1 FFMA.FTZ R108, R9, R6, R108 ;  /* 0x00000006096c1223 */ /* 0x000fe2000001006c */
[----:B------:R-:W-:-:S05]  /*3570*/  HADD2.F32 R6, -RZ, R98.H0_H0 ;  /* 0x20000062ff067230 */ /* 0x000fca0000004100 */
[----:B------:R-:W-:Y:S01]  /*3580*/  @P1 FFMA.FTZ R6, R9, R123, R6 ;  /* 0x0000007b09061223 */ /* 0x000fe20000010006 */
[----:B------:R-:W-:-:S04]  /*3590*/  @P1 FFMA.FTZ R123, R139, R4, R115 ;  /* 0x000000048b7b1223 */ /* 0x000fc80000010073 */
[----:B------:R-:W-:Y:S01]  /*35a0*/  @P1 FADD.FTZ R123, R136, -R123 ;  /* 0x8000007b887b1221 */ /* 0x000fe20000010000 */
[----:B0-----:R-:W-:Y:S01]  /*35b0*/  @P2 FMUL.FTZ R7, R110, R7 ;  /* 0x000000076e072220 */ /* 0x001fe20000410000 */
[----:B------:R-:W-:-:S04]  /*35c0*/  @P1 FFMA.FTZ R110, R134, R4, R115 ;  /* 0x00000004866e1223 */ /* 0x000fc80000010073 */
[----:B------:R-:W-:Y:S01]  /*35d0*/  @P1 FADD.FTZ R109, R137, -R110 ;  /* 0x8000006e896d1221 */ /* 0x000fe20000010000 */
[----:B------:R-:W-:Y:S01]  /*35e0*/  HADD2.F32 R110, -RZ, R98.H1_H1 ;  /* 0x30000062ff6e7230 */ /* 0x000fe20000004100 */
[----:B------:R-:W-:-:S04]  /*35f0*/  @P2 F2FP.F16.F32.PACK_AB R7, RZ, R7 ;  /* 0x00000007ff07223e */ /* 0x000fc800000000ff */
[----:B------:R-:W-:Y:S01]  /*3600*/  @P1 FFMA.FTZ R110, R9, R109, R110 ;  /* 0x0000006d096e1223 */ /* 0x000fe2000001006e */
[----:B------:R-:W-:Y:S01]  /*3610*/  @P2 F2FP.F16.F32.PACK_AB R109, RZ, R112 ;  /* 0x00000070ff6d223e */ /* 0x000fe200000000ff */
[----:B------:R-:W-:Y:S01]  /*3620*/  HADD2.F32 R112, -RZ, R99.H0_H0 ;  /* 0x20000063ff707230 */ /* 0x000fe20000004100 */
[----:B------:R-:W-:Y:S01]  /*3630*/  @P2 PRMT R64, R7, 0x7610, R64 ;  /* 0x0000761007402816 */ /* 0x000fe20000000040 */
[----:B-1----:R-:W-:Y:S01]  /*3640*/  @P2 FMUL.FTZ R110, R110, R161 ;  /* 0x000000a16e6e2220 */ /* 0x002fe20000410000 */
[----:B------:R-:W0:Y:S02]  /*3650*/  @P2 LDC R7, c[0x0][0x40c] ;  /* 0x00010300ff072b82 */ /* 0x000e240000000800 */
[----:B------:R-:W-:Y:S01]  /*3660*/  @P1 FFMA.FTZ R112, R9, R123, R112 ;  /* 0x0000007b09701223 */ /* 0x000fe20000010070 */
[----:B------:R-:W-:Y:S02]  /*3670*/  @P2 PRMT R64, R64, 0x5410, R109 ;  /* 0x0000541040402816 */ /* 0x000fe4000000006d */
[----:B------:R-:W-:Y:S01]  /*3680*/  @P2 F2FP.F16.F32.PACK_AB R110, RZ, R110 ;  /* 0x0000006eff6e223e */ /* 0x000fe200000000ff */
[----:B--2---:R-:W-:-:S02]  /*3690*/  @P2 FMUL.FTZ R112, R112, R163 ;  /* 0x000000a370702220 */ /* 0x004fc40000410000 */
[----:B------:R-:W1:Y:S03]  /*36a0*/  @P2 LDC R123, c[0x0][0x40c] ;  /* 0x00010300ff7b2b82 */ /* 0x000e660000000800 */
[----:B------:R-:W-:-:S04]  /*36b0*/  @P2 F2FP.F16.F32.PACK_AB R112, RZ, R112 ;  /* 0x00000070ff70223e */ /* 0x000fc800000000ff */
[----:B------:R-:W-:Y:S01]  /*36c0*/  @P2 PRMT R67, R112, 0x7610, R67 ;  /* 0x0000761070432816 */ /* 0x000fe20000000043 */
[----:B------:R-:W2:Y:S01]  /*36d0*/  @P2 LDC R109, c[0x0][0x40c] ;  /* 0x00010300ff6d2b82 */ /* 0x000ea20000000800 */
[----:B0-----:R-:W-:-:S05]  /*36e0*/  @P2 FMUL.FTZ R8, R8, R7 ;  /* 0x0000000708082220 */ /* 0x001fca0000410000 */
[----:B------:R-:W-:Y:S01]  /*36f0*/  @P2 F2FP.F16.F32.PACK_AB R8, RZ, R8 ;  /* 0x00000008ff08223e */ /* 0x000fe200000000ff */
[----:B-1----:R-:W-:-:S03]  /*3700*/  @P2 FMUL.FTZ R6, R6, R123 ;  /* 0x0000007b06062220 */ /* 0x002fc60000410000 */
[----:B------:R-:W-:Y:S02]  /*3710*/  @P2 PRMT R65, R8, 0x7610, R65 ;  /* 0x0000761008412816 */ /* 0x000fe40000000041 */
[----:B------:R-:W-:Y:S01]  /*3720*/  @P2 F2FP.F16.F32.PACK_AB R6, RZ, R6 ;  /* 0x00000006ff06223e */ /* 0x000fe200000000ff */
[----:B--2---:R-:W-:-:S03]  /*3730*/  @P2 FMUL.FTZ R108, R108, R109 ;  /* 0x0000006d6c6c2220 */ /* 0x004fc60000410000 */
[----:B------:R-:W-:Y:S02]  /*3740*/  @P2 PRMT R66, R6, 0x7610, R66 ;  /* 0x0000761006422816 */ /* 0x000fe40000000042 */
[----:B------:R-:W-:Y:S02]  /*3750*/  @P2 F2FP.F16.F32.PACK_AB R108, RZ, R108 ;  /* 0x0000006cff6c223e */ /* 0x000fe400000000ff */
[----:B------:R-:W-:Y:S02]  /*3760*/  @P2 PRMT R66, R66, 0x5410, R110 ;  /* 0x0000541042422816 */ /* 0x000fe4000000006e */
        /* <DEDUP_REMOVED lines=10> */
.L_x_6860:
        /* <DEDUP_REMOVED lines=20> */
[----:B------:R-:W-:Y:S01]  /*3950*/  @P2 F2FP.F16.F32.PACK_AB R8, RZ, R7 ;  /* 0x00000007ff08223e */ /* 0x000fe200000000ff */
[----:B------:R-:W-:Y:S01]  /*3960*/  FFMA.FTZ R7, R129, R4, R115 ;  /* 0x0000000481077223 */ /* 0x000fe20000010073 */
[----:B-1----:R-:W-:Y:S01]  /*3970*/  @P2 FMUL.FTZ R6, R60, R63 ;  /* 0x0000003f3c062220 */ /* 0x002fe20000410000 */
[----:B------:R-:W-:Y:S02]  /*3980*/  F2FP.F16.F32.PACK_AB R60, R61, R60 ;  /* 0x0000003c3d3c723e */ /* 0x000fe400000000ff */
[----:B------:R-:W-:Y:S01]  /*3990*/  FADD.FTZ R62, R130, -R7 ;  /* 0x80000007823e7221 */ /* 0x000fe20000010000 */
[C---:B------:R-:W-:Y:S01]  /*39a0*/  FMUL.FTZ R61, R9.reuse, R108 ;  /* 0x0000006c093d7220 */ /* 0x040fe20000410000 */
[----:B------:R-:W1:Y:S01]  /*39b0*/  @P2 LDC R123, c[0x0][0x40c] ;  /* 0x00010300ff7b2b82 */ /* 0x000e620000000800 */
[----:B------:R-:W-:Y:S01]  /*39c0*/  @P2 F2FP.F16.F32.PACK_AB R6, RZ, R6 ;  /* 0x00000006ff06223e */ /* 0x000fe200000000ff */
[----:B------:R-:W-:-:S02]  /*39d0*/  FMUL.FTZ R7, R9, R62 ;  /* 0x0000003e09077220 */ /* 0x000fc40000410000 */
[----:B------:R-:W-:Y:S02]  /*39e0*/  FSEL R108, R61, RZ, P1 ;  /* 0x000000ff3d6c7208 */ /* 0x000fe40000800000 */
[----:B------:R-:W-:Y:S02]  /*39f0*/  @P2 PRMT R64, R6, 0x7610, R64 ;  /* 0x0000761006402816 */ /* 0x000fe40000000040 */
[----:B------:R-:W-:Y:S02]  /*3a00*/  FSEL R63, R7, RZ, P1 ;  /* 0x000000ff073f7208 */ /* 0x000fe40000800000 */
[----:B------:R-:W-:Y:S02]  /*3a10*/  @P2 PRMT R64, R64, 0x5410, R8 ;  /* 0x0000541040402816 */ /* 0x000fe40000000008 */
[C---:B------:R-:W-:Y:S01]  /*3a20*/  F2FP.F16.F32.PACK_AB R61, R108.reuse, R63 ;  /* 0x0000003f6c3d723e */ /* 0x040fe200000000ff */
[----:B--2---:R-:W-:Y:S01]  /*3a30*/  @P2 FMUL.FTZ R7, R63, R110 ;  /* 0x0000006e3f072220 */ /* 0x004fe20000410000 */
[----:B0-----:R-:W-:Y:S01]  /*3a40*/  @P2 FMUL.FTZ R62, R108, R109 ;  /* 0x0000006d6c3e2220 */ /* 0x001fe20000410000 */
[----:B------:R-:W0:Y:S01]  /*3a50*/  @P2 LDC R110, c[0x0][0x40c] ;  /* 0x00010300ff6e2b82 */ /* 0x000e220000000800 */
[----:B------:R-:W-:-:S02]  /*3a60*/  FFMA.FTZ R63, R133, R4, R115 ;  /* 0x00000004853f7223 */ /* 0x000fc40000010073 */
[----:B------:R-:W-:Y:S02]  /*3a70*/  @P2 F2FP.F16.F32.PACK_AB R7, RZ, R7 ;  /* 0x00000007ff07223e */ /* 0x000fe400000000ff */
[----:B------:R-:W-:Y:S01]  /*3a80*/  @P2 F2FP.F16.F32.PACK_AB R6, RZ, R62 ;  /* 0x0000003eff06223e */ /* 0x000fe200000000ff */
        /* <DEDUP_REMOVED lines=11> */
[----:B------:R-:W-:Y:S01]  /*3b40*/  F2FP.F16.F32.PACK_AB R62, R108, R63 ;  /* 0x0000003f6c3e723e */ /* 0x000fe200000000ff */
[----:B0-----:R-:W-:Y:S01]  /*3b50*/  @P2 FMUL.FTZ R8, R63, R110 ;  /* 0x0000006e3f082220 */ /* 0x001fe20000410000 */
[----:B------:R-:W-:-:S04]  /*3b60*/  FADD.FTZ R110, R141, -R6 ;  /* 0x800000068d6e7221 */ /* 0x000fc80000010000 */
[----:B------:R-:W-:Y:S01]  /*3b70*/  @P2 F2FP.F16.F32.PACK_AB R8, RZ, R8 ;  /* 0x00000008ff08223e */ /* 0x000fe200000000ff */
[----:B--2---:R-:W-:Y:S01]  /*3b80*/  @P2 FMUL.FTZ R63, R108, R109 ;  /* 0x0000006d6c3f2220 */ /* 0x004fe20000410000 */
[----:B------:R-:W-:Y:S02]  /*3b90*/  FFMA.FTZ R109, R139, R4, R115 ;  /* 0x000000048b6d7223 */ /* 0x000fe40000010073 */
[----:B------:R-:W-:Y:S02]  /*3ba0*/  @P2 PRMT R66, R8, 0x7610, R66 ;  /* 0x0000761008422816 */ /* 0x000fe40000000042 */
[----:B------:R-:W-:Y:S01]  /*3bb0*/  FADD.FTZ R108, R136, -R109 ;  /* 0x8000006d886c7221 */ /* 0x000fe20000010000 */
[----:B------:R-:W-:-:S03]  /*3bc0*/  @P2 F2FP.F16.F32.PACK_AB R63, RZ, R63 ;  /* 0x0000003fff3f223e */ /* 0x000fc600000000ff */
[----:B------:R-:W-:Y:S01]  /*3bd0*/  FMUL.FTZ R7, R9, R108 ;  /* 0x0000006c09077220 */ /* 0x000fe20000410000 */
[----:B------:R-:W-:-:S04]  /*3be0*/  @P2 PRMT R66, R66, 0x5410, R63 ;  /* 0x0000541042422816 */ /* 0x000fc8000000003f */
[----:B------:R-:W-:Y:S01]  /*3bf0*/  FSEL R108, R7, RZ, P1 ;  /* 0x000000ff076c7208 */ /* 0x000fe20000800000 */
[----:B------:R-:W-:-:S04]  /*3c00*/  FMUL.FTZ R7, R9, R110 ;  /* 0x0000006e09077220 */ /* 0x000fc80000410000 */
[----:B-1----:R-:W-:Y:S01]  /*3c10*/  @P2 FMUL.FTZ R6, R108, R123 ;  /* 0x0000007b6c062220 */ /* 0x002fe20000410000 */
[----:B------:R-:W-:-:S04]  /*3c20*/  FSEL R7, R7, RZ, P1 ;  /* 0x000000ff07077208 */ /* 0x000fc80000800000 */
        /* <DEDUP_REMOVED lines=8> */
.L_x_6863:
        /* <DEDUP_REMOVED lines=25> */
[----:B------:R-:W-:Y:S01]  /*3e40*/  @P2 F2FP.F16.F32.PACK_AB R6, RZ, R6 ;  /* 0x00000006ff06223e */ /* 0x000fe200000000ff */
        /* <DEDUP_REMOVED lines=21> */
[----:B------:R-:W-:-:S02]  /*3fa0*/  @P2 F2FP.F16.F32.PACK_AB R7, RZ, R7 ;  /* 0x00000007ff07223e */ /* 0x000fc400000000ff */
[C---:B------:R-:W-:Y:S01]  /*3fb0*/  @P2 FMUL.FTZ R114, R9.reuse, R114 ;  /* 0x0000007209722220 */ /* 0x040fe20000410000 */
[----:B------:R-:W1:Y:S01]  /*3fc0*/  @P2 LDC R109, c[0x0][0x40c] ;  /* 0x00010300ff6d2b82 */ /* 0x000e620000000800 */
[----:B------:R-:W-:Y:S01]  /*3fd0*/  @P2 FADD.FTZ R162, R136, -R123 ;  /* 0x8000007b88a22221 */ /* 0x000fe20000010000 */
[----:B------:R-:W-:Y:S02]  /*3fe0*/  @P2 F2FP.F16.F32.PACK_AB R6, RZ, R6 ;  /* 0x00000006ff06223e */ /* 0x000fe400000000ff */
[----:B------:R-:W-:Y:S01]  /*3ff0*/  @P2 FSEL R123, R114, RZ, P1 ;  /* 0x000000ff727b2208 */ /* 0x000fe20000800000 */
[----:B------:R-:W-:Y:S01]  /*4000*/  @P2 FMUL.FTZ R162, R9, R162 ;  /* 0x000000a209a22220 */ /* 0x000fe20000410000 */
[----:B------:R-:W-:Y:S02]  /*4010*/  @P2 F2FP.F16.F32.PACK_AB R8, RZ, R8 ;  /* 0x00000008ff08223e */ /* 0x000fe400000000ff */
[----:B------:R-:W2:Y:S01]  /*4020*/  @P2 LDC R108, c[0x0][0x40c] ;  /* 0x00010300ff6c2b82 */ /* 0x000ea20000000800 */
[----:B---3--:R-:W-:Y:S01]  /*4030*/  @P2 FMUL.FTZ R112, R123, R112 ;  /* 0x000000707b702220 */ /* 0x008fe20000410000 */
[----:B------:R-:W-:-:S02]  /*4040*/  @P2 FSEL R162, R162, RZ, P4 ;  /* 0x000000ffa2a22208 */ /* 0x000fc40002000000 */
[----:B------:R-:W-:Y:S02]  /*4050*/  @P2 PRMT R65, R7, 0x7610, R65 ;  /* 0x0000761007412816 */ /* 0x000fe40000000041 */
[----:B------:R-:W-:Y:S01]  /*4060*/  @P2 F2FP.F16.F32.PACK_AB R112, RZ, R112 ;  /* 0x00000070ff70223e */ /* 0x000fe200000000ff */
[----:B0-----:R-:W-:Y:S01]  /*4070*/  @P2 FMUL.FTZ R110, R161, R110 ;  /* 0x0000006ea16e2220 */ /* 0x001fe20000410000 */
[----:B------:R-:W-:Y:S02]  /*4080*/  @P2 PRMT R64, R64, 0x5410, R6 ;  /* 0x0000541040402816 */ /* 0x000fe40000000006 */
[----:B------:R-:W-:Y:S02]  /*4090*/  @P2 PRMT R66, R112, 0x7610, R66 ;  /* 0x0000761070422816 */ /* 0x000fe40000000042 */
[----:B------:R-:W-:Y:S02]  /*40a0*/  @P2 F2FP.F16.F32.PACK_AB R110, RZ, R110 ;  /* 0x0000006eff6e223e */ /* 0x000fe400000000ff */
[----:B------:R-:W-:Y:S01]  /*40b0*/  @P2 PRMT R65, R65, 0x5410, R8 ;  /* 0x0000541041412816 */ /* 0x000fe20000000008 */
[----:B-1----:R-:W-:Y:S01]  /*40c0*/  @P2 FMUL.FTZ R109, R162, R109 ;  /* 0x0000006da26d2220 */ /* 0x002fe20000410000 */
[----:B------:R-:W-:-:S04]  /*40d0*/  @P2 PRMT R66, R66, 0x5410, R110 ;  /* 0x0000541042422816 */ /* 0x000fc8000000006e */
[----:B------:R-:W-:Y:S01]  /*40e0*/  @P2 F2FP.F16.F32.PACK_AB R109, RZ, R109 ;  /* 0x0000006dff6d223e */ /* 0x000fe200000000ff */
[----:B--2---:R-:W-:-:S03]  /*40f0*/  @P2 FMUL.FTZ R108, R163, R108 ;  /* 0x0000006ca36c2220 */ /* 0x004fc60000410000 */
[----:B------:R-:W-:Y:S02]  /*4100*/  @P2 PRMT R67, R109, 0x7610, R67 ;  /* 0x000076106d432816 */ /* 0x000fe40000000043 */
[----:B------:R-:W-:-:S04]  /*4110*/  @P2 F2FP.F16.F32.PACK_AB R108, RZ, R108 ;  /* 0x0000006cff6c223e */ /* 0x000fc800000000ff */
[----:B------:R-:W-:-:S07]  /*4120*/  @P2 PRMT R67, R67, 0x5410, R108 ;  /* 0x0000541043432816 */ /* 0x000fce000000006c */
.L_x_6862:
[----:B------:R-:W-:Y:S05]  /*4130*/  BSYNC.RECONVERGENT B1 ;  /* 0x0000000000017941 */ /* 0x000fea0003800200 */
.L_x_6859:
        /* <DEDUP_REMOVED lines=8> */
.L_x_6858:
[----:B------:R-:W-:Y:S05]  /*41c0*/  BSYNC.RECONVERGENT B0 ;  /* 0x0000000000007941 */ /* 0x000fea0003800200 */
.L_x_6857:
        /* <DEDUP_REMOVED lines=12> */
[----:B0-2---:R-:W-:Y:S01]  /*4290*/  HADD2.F32 R60, -RZ, R16.H0_H0 ;  /* 0x20000010ff3c7230 */ /* 0x005fe20000004100 */
[----:B------:R-:W0:Y:S01]  /*42a0*/  @P2 LDC R109, c[0x0][0x40c] ;  /* 0x00010300ff6d2b82 */ /* 0x000e220000000800 */
[----:B------:R-:W-:-:S07]  /*42b0*/  HADD2.F32 R62, -RZ, R18.H0_H0 ;  /* 0x20000012ff3e7230 */ /* 0x000fce0000004100 */
[----:B------:R-:W1:Y:S03]  /*42c0*/  @P2 LDC R163, c[0x0][0x40c] ;  /* 0x00010300ffa32b82 */ /* 0x000e660000000800 */
        /* <DEDUP_REMOVED lines=10> */
[----:B------:R-:W-:-:S02]  /*4370*/  HADD2.F32 R4, -RZ, R16.H1_H1 ;  /* 0x30000010ff047230 */ /* 0x000fc40000004100 */
[----:B------:R-:W-:Y:S01]  /*4380*/  @P1 FADD.FTZ R7, R145, -R6 ;  /* 0x8000000691071221 */ /* 0x000fe20000010000 */
[----:B------:R-:W-:Y:S01]  /*4390*/  @P1 FADD.FTZ R63, R148, -R63 ;  /* 0x8000003f943f1221 */ /* 0x000fe20000010000 */
[----:B------:R-:W-:Y:S02]  /*43a0*/  HADD2.F32 R6, -RZ, R17.H0_H0 ;  /* 0x20000011ff067230 */ /* 0x000fe40000004100 */
[----:B------:R-:W-:Y:S01]  /*43b0*/  @P1 FADD.FTZ R61, R146, -R61 ;  /* 0x8000003d923d1221 */ /* 0x000fe20000010000 */
[C---:B------:R-:W-:Y:S01]  /*43c0*/  @P1 FFMA.FTZ R4, R9.reuse, R7, R4 ;  /* 0x0000000709041223 */ /* 0x040fe20000010004 */
[----:B------:R-:W-:Y:S01]  /*43d0*/  @P1 FFMA.FTZ R62, R9, R63, R62 ;  /* 0x0000003f093e1223 */ /* 0x000fe2000001003e */
[----:B------:R-:W-:Y:S01]  /*43e0*/  @P1 FADD.FTZ R7, R151, -R108 ;  /* 0x8000006c97071221 */ /* 0x000fe20000010000 */
[----:B------:R-:W-:Y:S01]  /*43f0*/  @P1 FADD.FTZ R108, R152, -R115 ;  /* 0x80000073986c1221 */ /* 0x000fe20000010000 */
[----:B------:R-:W-:Y:S01]  /*4400*/  HADD2.F32 R63, -RZ, R19.H0_H0 ;  /* 0x20000013ff3f7230 */ /* 0x000fe20000004100 */
[----:B------:R-:W2:Y:S01]  /*4410*/  @P2 LDC R123, c[0x0][0x40c] ;  /* 0x00010300ff7b2b82 */ /* 0x000ea20000000800 */
[----:B------:R-:W-:Y:S01]  /*4420*/  @P1 FFMA.FTZ R6, R9, R61, R6 ;  /* 0x0000003d09061223 */ /* 0x000fe20000010006 */
[----:B------:R-:W-:-:S02]  /*4430*/  HADD2.F32 R61, -RZ, R17.H1_H1 ;  /* 0x30000011ff3d7230 */ /* 0x000fc40000004100 */
[----:B------:R-:W-:Y:S01]  /*4440*/  @P1 FADD.FTZ R10, R149, -R10 ;  /* 0x8000000a950a1221 */ /* 0x000fe20000010000 */
[----:B------:R-:W-:-:S03]  /*4450*/  @P1 FFMA.FTZ R63, R9, R108, R63 ;  /* 0x0000006c093f1223 */ /* 0x000fc6000001003f */
[----:B------:R-:W-:Y:S01]  /*4460*/  @P1 FFMA.FTZ R61, R9, R10, R61 ;  /* 0x0000000a093d1223 */ /* 0x000fe2000001003d */
[----:B------:R-:W3:Y:S01]  /*4470*/  @P2 LDC R161, c[0x0][0x40c] ;  /* 0x00010300ffa12b82 */ /* 0x000ee20000000800 */
[----:B------:R-:W-:-:S05]  /*4480*/  HADD2.F32 R10, -RZ, R18.H1_H1 ;  /* 0x30000012ff0a7230 */ /* 0x000fca0000004100 */
[----:B------:R-:W-:Y:S01]  /*4490*/  @P1 FFMA.FTZ R10, R9, R7, R10 ;  /* 0x00000007090a1223 */ /* 0x000fe2000001000a */
[----:B------:R-:W-:Y:S01]  /*44a0*/  @P1 FADD.FTZ R7, R155, -R8 ;  /* 0x800000089b071221 */ /* 0x000fe20000010000 */
[----:B------:R-:W4:Y:S01]  /*44b0*/  @P2 LDC R110, c[0x0][0x40c] ;  /* 0x00010300ff6e2b82 */ /* 0x000f220000000800 */
[----:B------:R-:W-:-:S05]  /*44c0*/  HADD2.F32 R8, -RZ, R19.H1_H1 ;  /* 0x30000013ff087230 */ /* 0x000fca0000004100 */
[----:B------:R-:W-:Y:S01]  /*44d0*/  @P1 FFMA.FTZ R8, R9, R7, R8 ;  /* 0x0000000709081223 */ /* 0x000fe20000010008 */
[----:B0-----:R-:W-:Y:S01]  /*44e0*/  @P2 FMUL.FTZ R7, R60, R109 ;  /* 0x0000006d3c072220 */ /* 0x001fe20000410000 */
[----:B------:R-:W0:Y:S01]  /*44f0*/  @P2 LDC R115, c[0x0][0x40c] ;  /* 0x00010300ff732b82 */ /* 0x000e220000000800 */
[----:B-1----:R-:W-:Y:S01]  /*4500*/  @P2 FMUL.FTZ R109, R6, R163 ;  /* 0x000000a3066d2220 */ /* 0x002fe20000410000 */
[----:B--2---:R-:W-:Y:S01]  /*4510*/  @P2 FMUL.FTZ R123, R62, R123 ;  /* 0x0000007b3e7b2220 */ /* 0x004fe20000410000 */
[C---:B------:R-:W-:Y:S02]  /*4520*/  F2FP.F16.F32.PACK_AB R60, R4.reuse, R60 ;  /* 0x0000003c043c723e */ /* 0x040fe400000000ff */
[----:B------:R-:W-:Y:S02]  /*4530*/  @P2 F2FP.F16.F32.PACK_AB R7, RZ, R7 ;  /* 0x00000007ff07223e */ /* 0x000fe400000000ff */
[----:B------:R-:W-:Y:S01]  /*4540*/  @P2 F2FP.F16.F32.PACK_AB R109, RZ, R109 ;  /* 0x0000006dff6d223e */ /* 0x000fe200000000ff */
[----:B------:R-:W1:Y:S01]  /*4550*/  @P2 LDC R108, c[0x0][0x40c] ;  /* 0x00010300ff6c2b82 */ /* 0x000e620000000800 */
[----:B---3--:R-:W-:Y:S01]  /*4560*/  @P2 FMUL.FTZ R9, R4, R161 ;  /* 0x000000a104092220 */ /* 0x008fe20000410000 */
[----:B------:R-:W-:-:S02]  /*4570*/  @P2 F2FP.F16.F32.PACK_AB R123, RZ, R123 ;  /* 0x0000007bff7b223e */ /* 0x000fc400000000ff */
[----:B------:R-:W-:Y:S02]  /*4580*/  @P2 PRMT R64, R7, 0x7610, R64 ;  /* 0x0000761007402816 */ /* 0x000fe40000000040 */
[----:B------:R-:W-:Y:S01]  /*4590*/  @P2 F2FP.F16.F32.PACK_AB R9, RZ, R9 ;  /* 0x00000009ff09223e */ /* 0x000fe200000000ff */
[----:B----4-:R-:W-:Y:S01]  /*45a0*/  @P2 FMUL.FTZ R110, R61, R110 ;  /* 0x0000006e3d6e2220 */ /* 0x010fe20000410000 */
[----:B------:R-:W-:Y:S02]  /*45b0*/  @P2 PRMT R65, R109, 0x7610, R65 ;  /* 0x000076106d412816 */ /* 0x000fe40000000041 */
[----:B------:R-:W-:Y:S02]  /*45c0*/  @P2 PRMT R66, R123, 0x7610, R66 ;  /* 0x000076107b422816 */ /* 0x000fe40000000042 */
[----:B------:R-:W-:Y:S02]  /*45d0*/  @P2 F2FP.F16.F32.PACK_AB R110, RZ, R110 ;  /* 0x0000006eff6e223e */ /* 0x000fe400000000ff */
[----:B------:R-:W-:Y:S01]  /*45e0*/  F2FP.F16.F32.PACK_AB R61, R61, R6 ;  /* 0x000000063d3d723e */ /* 0x000fe200000000ff */
[C---:B0-----:R-:W-:Y:S01]  /*45f0*/  @P2 FMUL.FTZ R115, R10.reuse, R115 ;  /* 0x000000730a732220 */ /* 0x041fe20000410000 */
[----:B------:R-:W-:-:S02]  /*4600*/  F2FP.F16.F32.PACK_AB R62, R10, R62 ;  /* 0x0000003e0a3e723e */ /* 0x000fc400000000ff */
[----:B------:R-:W-:Y:S02]  /*4610*/  @P2 PRMT R64, R64, 0x5410, R9 ;  /* 0x0000541040402816 */ /* 0x000fe40000000009 */
[----:B------:R-:W-:Y:S02]  /*4620*/  @P2 F2FP.F16.F32.PACK_AB R115, RZ, R115 ;  /* 0x00000073ff73223e */ /* 0x000fe400000000ff */
[----:B------:R-:W-:Y:S01]  /*4630*/  @P2 PRMT R65, R65, 0x5410, R110 ;  /* 0x0000541041412816 */ /* 0x000fe2000000006e */
[----:B-1----:R-:W-:Y:S01]  /*4640*/  @P2 FMUL.FTZ R108, R63, R108 ;  /* 0x0000006c3f6c2220 */ /* 0x002fe20000410000 */
[----:B------:R-:W-:Y:S02]  /*4650*/  F2FP.F16.F32.PACK_AB R63, R8, R63 ;  /* 0x0000003f083f723e */ /* 0x000fe400000000ff */
        /* <DEDUP_REMOVED lines=8> */
.L_x_6868:
[----:B------:R-:W-:Y:S01]  /*46e0*/  ISETP.GT.AND P1, PT, R10, RZ, PT ;  /* 0x000000ff0a00720c */ /* 0x000fe20003f24270 */
[--C-:B------:R-:W-:Y:S01]  /*46f0*/  HADD2.F32 R110, -RZ, R16.reuse.H0_H0 ;  /* 0x20000010ff6e7230 */ /* 0x100fe20000004100 */
[----:B0-2---:R-:W0:Y:S01]  /*4700*/  @P2 LDC R109, c[0x0][0x40c] ;  /* 0x00010300ff6d2b82 */ /* 0x005e220000000800 */
[--C-:B------:R-:W-:Y:S02]  /*4710*/  HADD2.F32 R8, -RZ, R17.reuse.H0_H0 ;  /* 0x20000011ff087230 */ /* 0x100fe40000004100 */
[----:B------:R-:W-:Y:S02]  /*4720*/  HADD2.F32 R112, -RZ, R16.H1_H1 ;  /* 0x30000010ff707230 */ /* 0x000fe40000004100 */
[----:B------:R-:W-:Y:S02]  /*4730*/  HADD2.F32 R10, -RZ, R18.H0_H0 ;  /* 0x20000012ff0a7230 */ /* 0x000fe40000004100 */
[----:B------:R-:W-:Y:S01]  /*4740*/  HADD2.F32 R108, -RZ, R17.H1_H1 ;  /* 0x30000011ff6c7230 */ /* 0x000fe20000004100 */
[----:B------:R-:W1:Y:S03]  /*4750*/  @P2 LDC R161, c[0x0][0x40c] ;  /* 0x00010300ffa12b82 */ /* 0x000e660000000800 */
[-CC-:B------:R-:W-:Y:S01]  /*4760*/  @P1 FFMA.FTZ R7, R125, R4.reuse, R115.reuse ;  /* 0x000000047d071223 */ /* 0x180fe20000010073 */
[-CC-:B------:R-:W-:Y:S01]  /*4770*/  @P1 FFMA.FTZ R6, R140, R4.reuse, R115.reuse ;  /* 0x000000048c061223 */ /* 0x180fe20000010073 */
[----:B------:R-:W-:-:S02]  /*4780*/  @P1 FFMA.FTZ R123, R147, R4, R115 ;  /* 0x00000004937b1223 */ /* 0x000fc40000010073 */
[----:B------:R-:W-:Y:S01]  /*4790*/  @P1 FADD.FTZ R7, R142, -R7 ;  /* 0x800000078e071221 */ /* 0x000fe20000010000 */
[----:B------:R-:W-:Y:S01]  /*47a0*/  @P1 FADD.FTZ R6, R145, -R6 ;  /* 0x8000000691061221 */ /* 0x000fe20000010000 */
[----:B------:R-:W-:Y:S01]  /*47b0*/  @P1 FADD.FTZ R123, R148, -R123 ;  /* 0x8000007b947b1221 */ /* 0x000fe20000010000 */
[----:B------:R-:W2:Y:S01]  /*47c0*/  @P2 LDC R163, c[0x0][0x40c] ;  /* 0x00010300ffa32b82 */ /* 0x000ea20000000800 */
[----:B------:R-:W-:Y:S01]  /*47d0*/  @P1 FFMA.FTZ R110, R9, R7, R110 ;  /* 0x00000007096e1223 */ /* 0x000fe2000001006e */
[--C-:B------:R-:W-:Y:S01]  /*47e0*/  @P1 FFMA.FTZ R7, R143, R4, R115.reuse ;  /* 0x000000048f071223 */ /* 0x100fe20000010073 */
[C---:B------:R-:W-:Y:S01]  /*47f0*/  @P1 FFMA.FTZ R112, R9.reuse, R6, R112 ;  /* 0x0000000609701223 */ /* 0x040fe20000010070 */
[----:B------:R-:W-:Y:S01]  /*4800*/  @P1 FFMA.FTZ R10, R9, R123, R10 ;  /* 0x0000007b090a1223 */ /* 0x000fe2000001000a */
[-C--:B------:R-:W-:Y:S01]  /*4810*/  @P1 FFMA.FTZ R6, R144, R4.reuse, R115 ;  /* 0x0000000490061223 */ /* 0x080fe20000010073 */
[----:B------:R-:W-:Y:S01]  /*4820*/  @P1 FADD.FTZ R7, R146, -R7 ;  /* 0x8000000792071221 */ /* 0x000fe20000010000 */
[----:B0-----:R-:W-:Y:S01]  /*4830*/  @P2 FMUL.FTZ R112, R112, R109 ;  /* 0x0000006d70702220 */ /* 0x001fe20000410000 */
[----:B------:R-:W-:Y:S01]  /*4840*/  @P1 FFMA.FTZ R109, R153, R4, R115 ;  /* 0x00000004996d1223 */ /* 0x000fe20000010073 */
[----:B------:R-:W0:Y:S01]  /*4850*/  @P2 LDC R123, c[0x0][0x40c] ;  /* 0x00010300ff7b2b82 */ /* 0x000e220000000800 */
[----:B------:R-:W-:Y:S01]  /*4860*/  @P1 FFMA.FTZ R8, R9, R7, R8 ;  /* 0x0000000709081223 */ /* 0x000fe20000010008 */
[----:B------:R-:W-:Y:S01]  /*4870*/  @P1 FADD.FTZ R6, R149, -R6 ;  /* 0x8000000695061221 */ /* 0x000fe20000010000 */
[----:B------:R-:W-:Y:S01]  /*4880*/  @P1 FADD.FTZ R109, R152, -R109 ;  /* 0x8000006d986d1221 */ /* 0x000fe20000010000 */
[----:B------:R-:W-:Y:S01]  /*4890*/  @P2 F2FP.F16.F32.PACK_AB R112, RZ, R112 ;  /* 0x00000070ff70223e */ /* 0x000fe200000000ff */
[----:B-1----:R-:W-:Y:S01]  /*48a0*/  @P2 FMUL.FTZ R10, R10, R161 ;  /* 0x000000a10a0a2220 */ /* 0x002fe20000410000 */
[----:B------:R-:W-:Y:S01]  /*48b0*/  @P1 FFMA.FTZ R108, R9, R6, R108 ;  /* 0x00000006096c1223 */ /* 0x000fe2000001006c */
[----:B------:R-:W-:Y:S01]  /*48c0*/  @P1 FFMA.FTZ R6, R150, R4, R115 ;  /* 0x0000000496061223 */ /* 0x000fe20000010073 */
[----:B------:R-:W1:Y:S02]  /*48d0*/  @P2 LDC R7, c[0x0][0x40c] ;  /* 0x00010300ff072b82 */ /* 0x000e640000000800 */
[----:B------:R-:W-:Y:S01]  /*48e0*/  @P2 F2FP.F16.F32.PACK_AB R10, RZ, R10 ;  /* 0x0000000aff0a223e */ /* 0x000fe200000000ff */
[----:B------:R-:W-:Y:S01]  /*48f0*/  @P1 FADD.FTZ R114, R151, -R6 ;  /* 0x8000000697721221 */ /* 0x000fe20000010000 */
[----:B------:R-:W-:-:S02]  /*4900*/  HADD2.F32 R6, -RZ, R18.H1_H1 ;  /* 0x30000012ff067230 */ /* 0x000fc40000004100 */
[----:B------:R-:W-:Y:S02]  /*4910*/  @P2 PRMT R66, R10, 0x7610, R66 ;  /* 0x000076100a422816 */ /* 0x000fe40000000042 */
[----:B------:R-:W3:Y:S01]  /*4920*/  @P2 LDC R165, c[0x0][0x40c] ;  /* 0x00010300ffa52b82 */ /* 0x000ee20000000800 */
[----:B------:R-:W-:-:S04]  /*4930*/  @P1 FFMA.FTZ R6, R9, R114, R6 ;  /* 0x0000007209061223 */ /* 0x000fc80000010006 */
[----:B--2---:R-:W-:Y:S01]  /*4940*/  @P2 FMUL.FTZ R6, R6, R163 ;  /* 0x000000a306062220 */ /* 0x004fe20000410000 */
[----:B0-----:R-:W-:-:S04]  /*4950*/  @P2 FMUL.FTZ R108, R108, R123 ;  /* 0x0000007b6c6c2220 */ /* 0x001fc80000410000 */
[----:B------:R-:W-:Y:S02]  /*4960*/  @P2 F2FP.F16.F32.PACK_AB R6, RZ, R6 ;  /* 0x00000006ff06223e */ /* 0x000fe400000000ff */
[----:B------:R-:W-:Y:S02]  /*4970*/  @P2 F2FP.F16.F32.PACK_AB R108, RZ, R108 ;  /* 0x0000006cff6c223e */ /* 0x000fe400000000ff */
[----:B------:R-:W-:Y:S01]  /*4980*/  @P2 PRMT R66, R66, 0x5410, R6 ;  /* 0x0000541042422816 */ /* 0x000fe20000000006 */
[----:B-1----:R-:W-:Y:S01]  /*4990*/  @P2 FMUL.FTZ R7, R110, R7 ;  /* 0x000000076e072220 */ /* 0x002fe20000410000 */
[----:B------:R-:W-:-:S04]  /*49a0*/  HADD2.F32 R110, -RZ, R19.H0_H0 ;  /* 0x20000013ff6e7230 */ /* 0x000fc80000004100 */
[----:B------:R-:W-:Y:S01]  /*49b0*/  @P2 F2FP.F16.F32.PACK_AB R7, RZ, R7 ;  /* 0x00000007ff07223e */ /* 0x000fe200000000ff */
[----:B------:R-:W-:Y:S02]  /*49c0*/  @P1 FFMA.FTZ R110, R9, R109, R110 ;  /* 0x0000006d096e1223 */ /* 0x000fe4000001006e */
[----:B------:R-:W0:Y:S01]  /*49d0*/  @P2 LDC R109, c[0x0][0x40c] ;  /* 0x00010300ff6d2b82 */ /* 0x000e220000000800 */
[----:B------:R-:W-:Y:S01]  /*49e0*/  @P2 PRMT R64, R7, 0x7610, R64 ;  /* 0x0000761007402816 */ /* 0x000fe20000000040 */
[----:B---3--:R-:W-:-:S03]  /*49f0*/  @P2 FMUL.FTZ R110, R110, R165 ;  /* 0x000000a56e6e2220 */ /* 0x008fc60000410000 */
[----:B------:R-:W-:Y:S02]  /*4a00*/  @P2 PRMT R64, R64, 0x5410, R112 ;  /* 0x0000541040402816 */ /* 0x000fe40000000070 */
[----:B------:R-:W-:-:S04]  /*4a10*/  @P2 F2FP.F16.F32.PACK_AB R110, RZ, R110 ;  /* 0x0000006eff6e223e */ /* 0x000fc800000000ff */
[----:B------:R-:W-:Y:S01]  /*4a20*/  @P2 PRMT R67, R110, 0x7610, R67 ;  /* 0x000076106e432816 */ /* 0x000fe20000000043 */
[----:B0-----:R-:W-:-:S05]  /*4a30*/  @P2 FMUL.FTZ R8, R8, R109 ;  /* 0x0000006d08082220 */ /* 0x001fca0000410000 */
[----:B------:R-:W-:-:S04]  /*4a40*/  @P2 F2FP.F16.F32.PACK_AB R8, RZ, R8 ;  /* 0x00000008ff08223e */ /* 0x000fc800000000ff */
[----:B------:R-:W-:-:S04]  /*4a50*/  @P2 PRMT R65, R8, 0x7610, R65 ;  /* 0x0000761008412816 */ /* 0x000fc80000000041 */
        /* <DEDUP_REMOVED lines=10> */
.L_x_6867:
        /* <DEDUP_REMOVED lines=39> */
[----:B------:R-:W-:Y:S02]  /*4d70*/  F2FP.F16.F32.PACK_AB R60, R61, R60 ;  /* 0x0000003c3d3c723e */ /* 0x000fe400000000ff */
[----:B------:R-:W-:Y:S02]  /*4d80*/  FSEL R9, R9, RZ, P1 ;  /* 0x000000ff09097208 */ /* 0x000fe40000800000 */
[----:B------:R-:W-:Y:S02]  /*4d90*/  FSEL R4, R4, RZ, P1 ;  /* 0x000000ff04047208 */ /* 0x000fe40000800000 */
[----:B------:R-:W0:Y:S01]  /*4da0*/  @P2 LDC R109, c[0x0][0x40c] ;  /* 0x00010300ff6d2b82 */ /* 0x000e220000000800 */
[----:B-1----:R-:W-:Y:S01]  /*4db0*/  @P2 FMUL.FTZ R112, R61, R112 ;  /* 0x000000703d702220 */ /* 0x002fe20000410000 */
[----:B------:R-:W-:-:S06]  /*4dc0*/  F2FP.F16.F32.PACK_AB R61, R108, R63 ;  /* 0x0000003f6c3d723e */ /* 0x000fcc00000000ff */
[----:B------:R-:W1:Y:S01]  /*4dd0*/  @P2 LDC R8, c[0x0][0x40c] ;  /* 0x00010300ff082b82 */ /* 0x000e620000000800 */
[----:B--2---:R-:W-:Y:S01]  /*4de0*/  @P2 FMUL.FTZ R114, R63, R110 ;  /* 0x0000006e3f722220 */ /* 0x004fe20000410000 */
[----:B------:R-:W-:Y:S02]  /*4df0*/  FSEL R63, R6, RZ, P1 ;  /* 0x000000ff063f7208 */ /* 0x000fe40000800000 */
[----:B------:R-:W-:Y:S02]  /*4e00*/  @P2 F2FP.F16.F32.PACK_AB R110, RZ, R112 ;  /* 0x00000070ff6e223e */ /* 0x000fe400000000ff */
[----:B------:R-:W-:Y:S02]  /*4e10*/  @P2 F2FP.F16.F32.PACK_AB R112, RZ, R114 ;  /* 0x00000072ff70223e */ /* 0x000fe400000000ff */
[----:B------:R-:W2:Y:S01]  /*4e20*/  @P2 LDC R10, c[0x0][0x40c] ;  /* 0x00010300ff0a2b82 */ /* 0x000ea20000000800 */
[----:B---3--:R-:W-:Y:S01]  /*4e30*/  @P2 FMUL.FTZ R6, R7, R62 ;  /* 0x0000003e07062220 */ /* 0x008fe20000410000 */
[----:B------:R-:W-:-:S02]  /*4e40*/  @P2 PRMT R65, R112, 0x7610, R65 ;  /* 0x0000761070412816 */ /* 0x000fc40000000041 */
[----:B------:R-:W-:Y:S02]  /*4e50*/  F2FP.F16.F32.PACK_AB R62, R63, R7 ;  /* 0x000000073f3e723e */ /* 0x000fe400000000ff */
[----:B------:R-:W-:Y:S01]  /*4e60*/  @P2 F2FP.F16.F32.PACK_AB R6, RZ, R6 ;  /* 0x00000006ff06223e */ /* 0x000fe200000000ff */
[----:B0-----:R-:W-:Y:S01]  /*4e70*/  @P2 FMUL.FTZ R123, R108, R109 ;  /* 0x0000006d6c7b2220 */ /* 0x001fe20000410000 */
[----:B------:R-:W-:Y:S02]  /*4e80*/  @P2 F2FP.F16.F32.PACK_AB R109, RZ, R115 ;  /* 0x00000073ff6d223e */ /* 0x000fe400000000ff */
[----:B------:R-:W-:Y:S02]  /*4e90*/  @P2 PRMT R66, R6, 0x7610, R66 ;  /* 0x0000761006422816 */ /* 0x000fe40000000042 */
[----:B------:R-:W-:Y:S02]  /*4ea0*/  @P2 F2FP.F16.F32.PACK_AB R114, RZ, R123 ;  /* 0x0000007bff72223e */ /* 0x000fe400000000ff */
[----:B------:R-:W-:Y:S01]  /*4eb0*/  @P2 PRMT R64, R109, 0x7610, R64 ;  /* 0x000076106d402816 */ /* 0x000fe20000000040 */
[----:B-1----:R-:W-:Y:S01]  /*4ec0*/  @P2 FMUL.FTZ R8, R63, R8 ;  /* 0x000000083f082220 */ /* 0x002fe20000410000 */
[----:B------:R-:W-:-:S02]  /*4ed0*/  @P2 PRMT R65, R65, 0x5410, R114 ;  /* 0x0000541041412816 */ /* 0x000fc40000000072 */
[----:B------:R-:W-:Y:S02]  /*4ee0*/  @P2 PRMT R64, R64, 0x5410, R110 ;  /* 0x0000541040402816 */ /* 0x000fe4000000006e */
[----:B------:R-:W-:Y:S02]  /*4ef0*/  @P2 F2FP.F16.F32.PACK_AB R8, RZ, R8 ;  /* 0x00000008ff08223e */ /* 0x000fe400000000ff */
[----:B------:R-:W-:Y:S01]  /*4f00*/  F2FP.F16.F32.PACK_AB R63, R4, R9 ;  /* 0x00000009043f723e */ /* 0x000fe200000000ff */
[----:B--2---:R-:W-:Y:S01]  /*4f10*/  @P2 FMUL.FTZ R10, R9, R10 ;  /* 0x0000000a090a2220 */ /* 0x004fe20000410000 */
        /* <DEDUP_REMOVED lines=8> */
.L_x_6870:
        /* <DEDUP_REMOVED lines=29> */
[----:B------:R-:W-:Y:S01]  /*5170*/  @P2 F2FP.F16.F32.PACK_AB R6, RZ, R6 ;  /* 0x00000006ff06223e */ /* 0x000fe200000000ff */
        /* <DEDUP_REMOVED lines=8> */
[----:B------:R-:W-:-:S03]  /*5200*/  @P2 F2FP.F16.F32.PACK_AB R109, RZ, R109 ;  /* 0x0000006dff6d223e */ /* 0x000fc600000000ff */
        /* <DEDUP_REMOVED lines=9> */
[----:B------:R-:W-:Y:S02]  /*52a0*/  @P2 F2FP.F16.F32.PACK_AB R108, RZ, R108 ;  /* 0x0000006cff6c223e */ /* 0x000fe400000000ff */
[----:B------:R-:W-:Y:S01]  /*52b0*/  @P2 F2FP.F16.F32.PACK_AB R4, RZ, R4 ;  /* 0x00000004ff04223e */ /* 0x000fe200000000ff */
[----:B------:R-:W2:Y:S01]  /*52c0*/  @P2 LDC R10, c[0x0][0x40c] ;  /* 0x00010300ff0a2b82 */ /* 0x000ea20000000800 */
[----:B-1----:R-:W-:Y:S01]  /*52d0*/  @P2 FMUL.FTZ R8, R123, R8 ;  /* 0x000000087b082220 */ /* 0x002fe20000410000 */
[----:B------:R-:W-:-:S04]  /*52e0*/  @P2 PRMT R65, R108, 0x7610, R65 ;  /* 0x000076106c412816 */ /* 0x000fc80000000041 */
[----:B------:R-:W-:Y:S01]  /*52f0*/  @P2 F2FP.F16.F32.PACK_AB R8, RZ, R8 ;  /* 0x00000008ff08223e */ /* 0x000fe200000000ff */
        /* <DEDUP_REMOVED lines=9> */
[----:B------:R-:W-:-:S04]  /*5390*/  @P2 F2FP.F16.F32.PACK_AB R10, RZ, R10 ;  /* 0x0000000aff0a223e */ /* 0x000fc800000000ff */
[----:B------:R-:W-:-:S07]  /*53a0*/  @P2 PRMT R67, R67, 0x5410, R10 ;  /* 0x0000541043432816 */ /* 0x000fce000000000a */
.L_x_6869:
[----:B------:R-:W-:Y:S05]  /*53b0*/  BSYNC.RECONVERGENT B1 ;  /* 0x0000000000017941 */ /* 0x000fea0003800200 */
.L_x_6866:
[----:B------:R-:W0:Y:S08]  /*53c0*/  @P0 LDC.64 R8, c[0x0][0x478] ;  /* 0x00011e00ff080b82 */ /* 0x000e300000000a00 */
[----:B------:R-:W1:Y:S01]  /*53d0*/  @P2 LDC.64 R6, c[0x0][0x468] ;  /* 0x00011a00ff062b82 */ /* 0x000e620000000a00 */
[----:B0-----:R-:W-:-:S05]  /*53e0*/  @P0 IMAD.WIDE.U32 R8, R113, 0x10, R8 ;  /* 0x0000001071080825 */ /* 0x001fca00078e0008 */
[----:B------:R3:W-:Y:S01]  /*53f0*/  @P0 STG.E.128 desc[UR6][R8.64], R60 ;  /* 0x0000003c08000986 */ /* 0x0007e2000c101d06 */
[----:B-1----:R-:W-:-:S05]  /*5400*/  @P2 IMAD.WIDE.U32 R6, R111, 0x10, R6 ;  /* 0x000000106f062825 */ /* 0x002fca00078e0006 */
[----:B------:R3:W-:Y:S02]  /*5410*/  @P2 STG.E.128 desc[UR6][R6.64], R64 ;  /* 0x0000004006002986 */ /* 0x0007e4000c101d06 */
.L_x_6865:
[----:B------:R-:W-:Y:S05]  /*5420*/  BSYNC.RECONVERGENT B0 ;  /* 0x0000000000007941 */ /* 0x000fea0003800200 */
.L_x_6864:
[----:B0-23--:R-:W0:Y:S02]  /*5430*/  LDC.64 R6, c[0x0][0x380] ;  /* 0x0000e000ff067b82 */ /* 0x00de240000000a00 */
[----:B0-----:R-:W-:-:S04]  /*5440*/  LEA R0, R6, R0, 0x2 ;  /* 0x0000000006007211 */ /* 0x001fc800078e10ff */
[----:B------:R-:W-:-:S13]  /*5450*/  ISETP.GE.AND P0, PT, R0, R7, PT ;  /* 0x000000070000720c */ /* 0x000fda0003f06270 */
[----:B------:R-:W-:Y:S05]  /*5460*/  @!P0 BRA `(.L_x_6871) ;  /* 0xffffffb0004c8947 */ /* 0x000fea000383ffff */
.L_x_6841:
        /* <DEDUP_REMOVED lines=197> */
.L_x_6849:
[----:B------:R-:W-:Y:S01]  /*60c0*/  HFMA2 R123, -RZ, RZ, 0, 5.9604644775390625e-08 ;  /* 0x00000001ff7b7431 */ /* 0x000fe200000001ff */
[----:B------:R-:W-:Y:S01]  /*60d0*/  BSSY B0, `(.L_x_6872) ;  /* 0x0000006000007945 */ /* 0x000fe20003800000 */
[----:B------:R-:W-:Y:S02]  /*60e0*/  MOV R162, 0x1f ;  /* 0x0000001f00a27802 */ /* 0x000fe40000000f00 */
[----:B0-----:R-:W-:-:S07]  /*60f0*/  MOV R112, 0xffffffff ;  /* 0xffffffff00707802 */ /* 0x001fce0000000f00 */
[----:B------:R-:W-:Y:S05]  /*6100*/  WARPSYNC.COLLECTIVE R112, `(.L_x_6873) ;  /* 0x0000000070087348 */ /* 0x000fea0003c00000 */
[----:B------:R0:W1:Y:S02]  /*6110*/  SHFL.BFLY P0, R114, R161, R123, R162 ;  /* 0x0c00007ba1727389 */ /* 0x00006400000000a2 */
[----:B01----:R-:W-:Y:S05]  /*6120*/  ENDCOLLECTIVE ;  /* 0x000000000000791b */ /* 0x003fea0003800000 */
.L_x_6873:
[----:B------:R-:W-:Y:S05]  /*6130*/  BSYNC B0 ;  /* 0x0000000000007941 */ /* 0x000fea0003800000 */
.L_x_6872:
        /* <DEDUP_REMOVED lines=9> */
.L_x_6874:
[----:B------:R-:W-:Y:S01]  /*61d0*/  HFMA2 R123, -RZ, RZ, 0, 1.1920928955078125e-07 ;  /* 0x00000002ff7b7431 */ /* 0x000fe200000001ff */
[----:B------:R-:W-:Y:S02]  /*61e0*/  MOV R161, R4 ;  /* 0x0000000400a17202 */ /* 0x000fe40000000f00 */
[----:B------:R-:W-:-:S07]  /*61f0*/  MOV R109, R114 ;  /* 0x00000072006d7202 */ /* 0x000fce0000000f00 */
[----:B------:R-:W-:Y:S05]  /*6200*/  WARPSYNC.COLLECTIVE R112, `(.L_x_6875) ;  /* 0x0000000070087348 */ /* 0x000fea0003c00000 */
[----:B------:R0:W1:Y:S02]  /*6210*/  SHFL.BFLY P0, R114, R161, R123, R162 ;  /* 0x0c00007ba1727389 */ /* 0x00006400000000a2 */
[----:B01----:R-:W-:Y:S05]  /*6220*/  ENDCOLLECTIVE ;  /* 0x000000000000791b */ /* 0x003fea0003800000 */
.L_x_6875:
[----:B------:R-:W-:-:S05]  /*6230*/  FADD.FTZ R109, R109, R160 ;  /* 0x000000a06d6d7221 */ /* 0x000fca0000010000 */
[----:B------:R-:W-:Y:S02]  /*6240*/  MOV R161, R109 ;  /* 0x0000006d00a17202 */ /* 0x000fe40000000f00 */
[----:B------:R-:W-:-:S07]  /*6250*/  MOV R111, R114 ;  /* 0x00000072006f7202 */ /* 0x000fce0000000f00 */
[----:B------:R-:W-:Y:S05]  /*6260*/  WARPSYNC.COLLECTIVE R112, `(.L_x_6876) ;  /* 0x0000000070087348 */ /* 0x000fea0003c00000 */
[----:B------:R0:W1:Y:S02]  /*6270*/  SHFL.BFLY P0, R114, R161, R123, R162 ;  /* 0x0c00007ba1727389 */ /* 0x00006400000000a2 */
[----:B01----:R-:W-:Y:S05]  /*6280*/  ENDCOLLECTIVE ;  /* 0x000000000000791b */ /* 0x003fea0003800000 */
.L_x_6876:
[----:B------:R-:W-:Y:S01]  /*6290*/  FADD.FTZ R111, R4, R111 ;  /* 0x0000006f046f7221 */ /* 0x000fe20000010000 */
[----:B------:R-:W-:-:S04]  /*62a0*/  HFMA2 R123, -RZ, RZ, 0, 2.384185791015625e-07 ;  /* 0x00000004ff7b7431 */ /* 0x000fc800000001ff */
[----:B------:R-:W-:Y:S02]  /*62b0*/  MOV R161, R111 ;  /* 0x0000006f00a17202 */ /* 0x000fe40000000f00 */
[----:B------:R-:W-:-:S07]  /*62c0*/  MOV R6, R114 ;  /* 0x0000007200067202 */ /* 0x000fce0000000f00 */
[----:B------:R-:W-:Y:S05]  /*62d0*/  WARPSYNC.COLLECTIVE R112, `(.L_x_6877) ;  /* 0x0000000070087348 */ /* 0x000fea0003c00000 */
[----:B------:R0:W1:Y:S02]  /*62e0*/  SHFL.BFLY P0, R114, R161, R123, R162 ;  /* 0x0c00007ba1727389 */ /* 0x00006400000000a2 */
[----:B01----:R-:W-:Y:S05]  /*62f0*/  ENDCOLLECTIVE ;  /* 0x000000000000791b */ /* 0x003fea0003800000 */
.L_x_6877:
[----:B------:R-:W-:-:S05]  /*6300*/  FADD.FTZ R6, R109, R6 ;  /* 0x000000066d067221 */ /* 0x000fca0000010000 */
[----:B------:R-:W-:Y:S02]  /*6310*/  MOV R161, R6 ;  /* 0x0000000600a17202 */ /* 0x000fe40000000f00 */
[----:B------:R-:W-:-:S07]  /*6320*/  MOV R108, R114 ;  /* 0x00000072006c7202 */ /* 0x000fce0000000f00 */
[----:B------:R-:W-:Y:S05]  /*6330*/  WARPSYNC.COLLECTIVE R112, `(.L_x_6878) ;  /* 0x0000000070087348 */ /* 0x000fea0003c00000 */
[----:B------:R0:W1:Y:S02]  /*6340*/  SHFL.BFLY P0, R114, R161, R123, R162 ;  /* 0x0c00007ba1727389 */ /* 0x00006400000000a2 */
[----:B01----:R-:W-:Y:S05]  /*6350*/  ENDCOLLECTIVE ;  /* 0x000000000000791b */ /* 0x003fea0003800000 */
.L_x_6878:
[----:B------:R-:W-:Y:S01]  /*6360*/  FADD.FTZ R108, R111, R108 ;  /* 0x0000006c6f6c7221 */ /* 0x000fe20000010000 */
[----:B------:R-:W-:-:S04]  /*6370*/  HFMA2 R123, -RZ, RZ, 0, 4.76837158203125e-07 ;  /* 0x00000008ff7b7431 */ /* 0x000fc800000001ff */
[----:B------:R-:W-:Y:S02]  /*6380*/  MOV R161, R108 ;  /* 0x0000006c00a17202 */ /* 0x000fe40000000f00 */
[----:B------:R-:W-:-:S07]  /*6390*/  MOV R113, R114 ;  /* 0x0000007200717202 */ /* 0x000fce0000000f00 */
[----:B------:R-:W-:Y:S05]  /*63a0*/  WARPSYNC.COLLECTIVE R112, `(.L_x_6879) ;  /* 0x0000000070087348 */ /* 0x000fea0003c00000 */
[----:B------:R0:W1:Y:S02]  /*63b0*/  SHFL.BFLY P0, R114, R161, R123, R162 ;  /* 0x0c00007ba1727389 */ /* 0x00006400000000a2 */
[----:B01----:R-:W-:Y:S05]  /*63c0*/  ENDCOLLECTIVE ;  /* 0x000000000000791b */ /* 0x003fea0003800000 */
.L_x_6879:
[----:B------:R-:W-:-:S05]  /*63d0*/  FADD.FTZ R113, R6, R113 ;  /* 0x0000007106717221 */ /* 0x000fca0000010000 */
[----:B------:R-:W-:Y:S02]  /*63e0*/  MOV R161, R113 ;  /* 0x0000007100a17202 */ /* 0x000fe40000000f00 */
[----:B------:R-:W-:-:S07]  /*63f0*/  MOV R115, R114 ;  /* 0x0000007200737202 */ /* 0x000fce0000000f00 */
[----:B------:R-:W-:Y:S05]  /*6400*/  WARPSYNC.COLLECTIVE R112, `(.L_x_6880) ;  /* 0x0000000070087348 */ /* 0x000fea0003c00000 */
[----:B------:R0:W1:Y:S02]  /*6410*/  SHFL.BFLY P0, R114, R161, R123, R162 ;  /* 0x0c00007ba1727389 */ /* 0x00006400000000a2 */
[----:B01----:R-:W-:Y:S05]  /*6420*/  ENDCOLLECTIVE ;  /* 0x000000000000791b */ /* 0x003fea0003800000 */
.L_x_6880:
[----:B------:R-:W-:Y:S01]  /*6430*/  FADD.FTZ R115, R108, R115 ;  /* 0x000000736c737221 */ /* 0x000fe20000010000 */
[----:B------:R-:W-:-:S04]  /*6440*/  HFMA2 R123, -RZ, RZ, 0, 9.5367431640625e-07 ;  /* 0x00000010ff7b7431 */ /* 0x000fc800000001ff */
[----:B------:R-:W-:Y:S02]  /*6450*/  MOV R161, R115 ;  /* 0x0000007300a17202 */ /* 0x000fe40000000f00 */
[----:B------:R-:W-:-:S07]  /*6460*/  MOV R110, R114 ;  /* 0x00000072006e7202 */ /* 0x000fce0000000f00 */
[----:B------:R-:W-:Y:S05]  /*6470*/  WARPSYNC.COLLECTIVE R112, `(.L_x_6881) ;  /* 0x0000000070087348 */ /* 0x000fea0003c00000 */
[----:B------:R0:W1:Y:S02]  /*6480*/  SHFL.BFLY P0, R114, R161, R123, R162 ;  /* 0x0c00007ba1727389 */ /* 0x00006400000000a2 */
[----:B01----:R-:W-:Y:S05]  /*6490*/  ENDCOLLECTIVE ;  /* 0x000000000000791b */ /* 0x003fea0003800000 */
.L_x_6881:
[----:B------:R-:W-:-:S05]  /*64a0*/  FADD.FTZ R110, R113, R110 ;  /* 0x0000006e716e7221 */ /* 0x000fca0000010000 */
[----:B------:R-:W-:Y:S02]  /*64b0*/  MOV R161, R110 ;  /* 0x0000006e00a17202 */ /* 0x000fe40000000f00 */
[----:B------:R-:W-:-:S07]  /*64c0*/  MOV R4, R114 ;  /* 0x0000007200047202 */ /* 0x000fce0000000f00 */
[----:B------:R-:W-:Y:S05]  /*64d0*/  WARPSYNC.COLLECTIVE R112, `(.L_x_6882) ;  /* 0x0000000070087348 */ /* 0x000fea0003c00000 */
[----:B------:R0:W1:Y:S02]  /*64e0*/  SHFL.BFLY P0, R114, R161, R123, R162 ;  /* 0x0c00007ba1727389 */ /* 0x00006400000000a2 */
[----:B01----:R-:W-:Y:S05]  /*64f0*/  ENDCOLLECTIVE ;  /* 0x000000000000791b */ /* 0x003fea0003800000 */
.L_x_6882:
[----:B------:R-:W-:Y:S01]  /*6500*/  MOV R109, R114 ;  /* 0x00000072006d7202 */ /* 0x000fe20000000f00 */
[----:B------:R-:W-:Y:S06]  /*6510*/  BRA `(.L_x_6883) ;  /* 0xffffffb400707947 */ /* 0x000fec000383ffff */
.L_x_6884:
        /* <DEDUP_REMOVED lines=14> */
.L_x_14513:


//--------------------- .text._ZN10layer_norm13ln_bwd_kernelINS_13Kernel_traitsIf6__halfS2_S2_fjLj768ELj1ELj4ELj1ELj16ENS_18Kernel_traits_baseILj768EfS2_S2_S2_fjLj128EEEEELb0ELb0ELb1ELb1EEEvNS_9BwdParamsE --------------------------
	.section	.text._ZN10layer_norm13ln_bwd_kernelINS_13Kernel_traitsIf6__halfS2_S2_fjLj768ELj1ELj4ELj1ELj16ENS_18Kernel_traits_baseILj768EfS2_S2_S2_fjLj128EEEEELb0ELb0ELb1ELb1EEEvNS_9BwdParamsE,"ax",@progbits
	.align	128
        .global         _ZN10layer_norm13ln_bwd_kernelINS_13Kernel_traitsIf6__halfS2_S2_fjLj768ELj1ELj4ELj1ELj16ENS_18Kernel_traits_baseILj768EfS2_S2_S2_fjLj128EEEEELb0ELb0ELb1ELb1EEEvNS_9BwdParamsE
        .type           _ZN10layer_norm13ln_bwd_kernelINS_13Kernel_traitsIf6__halfS2_S2_fjLj768ELj1ELj4ELj1ELj16ENS_18Kernel_traits_baseILj768EfS2_S2_S2_fjLj128EEEEELb0ELb0ELb1ELb1EEEvNS_9BwdParamsE,@function
        .size           _ZN10layer_norm13ln_bwd_kernelINS_13Kernel_traitsIf6__halfS2_S2_fjLj768ELj1ELj4ELj1ELj16ENS_18Kernel_traits_baseILj768EfS2_S2_S2_fjLj128EEEEELb0ELb0ELb1ELb1EEEvNS_9BwdParamsE,(.L_x_14514 - _ZN10layer_norm13ln_bwd_kernelINS_13Kernel_traitsIf6__halfS2_S2_fjLj768ELj1ELj4ELj1ELj16ENS_18Kernel_traits_baseILj768EfS2_S2_S2_fjLj128EEEEELb0ELb0ELb1ELb1EEEvNS_9BwdParamsE)
        .other          _ZN10layer_norm13ln_bwd_kernelINS_13Kernel_traitsIf6__halfS2_S2_fjLj768ELj1ELj4ELj1ELj16ENS_18Kernel_traits_baseILj768EfS2_S2_S2_fjLj128EEEEELb0ELb0ELb1ELb1EEEvNS_9BwdParamsE,@"STO_CUDA_ENTRY STV_DEFAULT"
_ZN10layer_norm13ln_bwd_kernelINS_13Kernel_traitsIf6__halfS2_S2_fjLj768ELj1ELj4ELj1ELj16ENS_18Kernel_traits_baseILj768EfS2_S2_S2_fjLj128EEEEELb0ELb0ELb1ELb1EEEvNS_9BwdParamsE:
.text._ZN10layer_norm13ln_bwd_kernelINS_13Kernel_traitsIf6__halfS2_S2_fjLj768ELj1ELj4ELj1ELj16ENS_18Kernel_traits_baseILj768EfS2_S2_S2_fjLj128EEEEELb0ELb0ELb1ELb1EEEvNS_9BwdParamsE:
        /* <DEDUP_REMOVED lines=52> */
.L_x_6906:
        /* <DEDUP_REMOVED lines=14> */
[----:B------:R-:W1:Y:S01]  /*0420*/  LDC.64 R12, c[0x0][0x3a8] ;  /* 0x0000ea00ff0c7b82 */ /* 0x000e620000000a00 */
[----:B------:R-:W-:Y:S01]  /*0430*/  IMAD R0, R4, UR9, RZ ;  /* 0x0000000904007c24 */ /* 0x000fe2000f8e02ff */
[----:B------:R-:W-:-:S04]  /*0440*/  IADD3 R5, PT, PT, R132, -0x1, RZ ;  /* 0xffffffff84057810 */ /* 0x000fc80007ffe0ff */
[----:B------:R-:W-:Y:S01]  /*0450*/  SHF.R.S32.HI R3, RZ, 0x1f, R0 ;  /* 0x0000001fff037819 */ /* 0x000fe20000011400 */
[----:B------:R-:W-:Y:S01]  /*0460*/  IMAD R5, R5, UR9, RZ ;  /* 0x0000000905057c24 */ /* 0x000fe2000f8e02ff */
[----:B0-----:R-:W0:Y:S02]  /*0470*/  LDC.64 R6, c[0x0][0x428] ;  /* 0x00010a00ff067b82 */ /* 0x001e240000000a00 */
[----:B------:R-:W-:Y:S02]  /*0480*/  LEA.HI R3, R3, R0, RZ, 0x3 ;  /* 0x0000000003037211 */ /* 0x000fe400078f18ff */
[----:B------:R-:W-:Y:S02]  /*0490*/  SHF.R.S32.HI R0, RZ, 0x1f, R5 ;  /* 0x0000001fff007819 */ /* 0x000fe40000011405 */
[----:B------:R-:W-:Y:S02]  /*04a0*/  LEA.HI.SX32 R131, R3, R2, 0x1d ;  /* 0x0000000203837211 */ /* 0x000fe400078feaff */
[----:B------:R-:W-:-:S02]  /*04b0*/  LEA.HI R5, R0, R5, RZ, 0x3 ;  /* 0x0000000500057211 */ /* 0x000fc400078f18ff */
[----:B------:R-:W-:Y:S02]  /*04c0*/  IADD3 R133, PT, PT, R131, 0x20, RZ ;  /* 0x0000002083857810 */ /* 0x000fe40007ffe0ff */
[----:B------:R-:W-:Y:S02]  /*04d0*/  LEA.HI.SX32 R5, R5, R2, 0x1d ;  /* 0x0000000205057211 */ /* 0x000fe400078feaff */
[----:B------:R-:W-:Y:S02]  /*04e0*/  SHF.R.S32.HI R3, RZ, 0x1f, R4 ;  /* 0x0000001fff037819 */ /* 0x000fe40000011404 */
[C---:B------:R-:W-:Y:S01]  /*04f0*/  LEA R2, P0, R4.reuse, UR10, 0x2 ;  /* 0x0000000a04027c11 */ /* 0x040fe2000f8010ff */
[C-C-:B-1----:R-:W-:Y:S01]  /*0500*/  IMAD.WIDE.U32 R120, R131.reuse, 0x10, R12.reuse ;  /* 0x0000001083787825 */ /* 0x142fe200078e000c */
[----:B------:R-:W-:Y:S02]  /*0510*/  IADD3 R135, PT, PT, R131, 0x40, RZ ;  /* 0x0000004083877810 */ /* 0x000fe40007ffe0ff */
[----:B------:R-:W-:Y:S01]  /*0520*/  IADD3 R17, PT, PT, R5, 0x20, RZ ;  /* 0x0000002005117810 */ /* 0x000fe20007ffe0ff */
[----:B------:R-:W-:Y:S01]  /*0530*/  IMAD.WIDE.U32 R112, R133, 0x10, R12 ;  /* 0x0000001085707825 */ /* 0x000fe200078e000c */
[----:B------:R-:W-:Y:S01]  /*0540*/  LEA.HI.X R3, R4, UR11, R3, 0x2, P0 ;  /* 0x0000000b04037c11 */ /* 0x000fe200080f1403 */
[----:B------:R-:W2:Y:S02]  /*0550*/  LDG.E.128 R120, desc[UR6][R120.64] ;  /* 0x0000000678787981 */ /* 0x000ea4000c1e1d00 */
[C---:B0-----:R-:W-:Y:S01]  /*0560*/  IMAD.WIDE.U32 R116, R5.reuse, 0x10, R6 ;  /* 0x0000001005747825 */ /* 0x041fe200078e0006 */
[----:B------:R-:W-:Y:S01]  /*0570*/  IADD3 R9, PT, PT, R5, 0x40, RZ ;  /* 0x0000004005097810 */ /* 0x000fe20007ffe0ff */
[----:B------:R0:W3:Y:S02]  /*0580*/  LDG.E R0, desc[UR6][R2.64] ;  /* 0x0000000602007981 */ /* 0x0000e4000c1e1900 */
[----:B------:R-:W-:-:S02]  /*0590*/  IMAD.WIDE.U32 R12, R135, 0x10, R12 ;  /* 0x00000010870c7825 */ /* 0x000fc400078e000c */
[----:B------:R-:W4:Y:S02]  /*05a0*/  LDG.E.128 R116, desc[UR6][R116.64] ;  /* 0x0000000674747981 */ /* 0x000f24000c1e1d00 */
        /* <DEDUP_REMOVED lines=21> */
[----:B------:R-:W-:Y:S01]  /*0700*/  HADD2.F32 R143, -RZ, R120.H1_H1 ;  /* 0x30000078ff8f7230 */ /* 0x000fe20000004100 */
[----:B---3--:R-:W-:Y:S01]  /*0710*/  FSEL R0, R0, RZ, !P1 ;  /* 0x000000ff00007208 */ /* 0x008fe20004800000 */
[--C-:B------:R-:W-:Y:S02]  /*0720*/  HADD2.F32 R133, -RZ, R122.reuse.H0_H0 ;  /* 0x2000007aff857230 */ /* 0x100fe40000004100 */
[----:B------:R-:W-:Y:S02]  /*0730*/  HADD2.F32 R135, -RZ, R122.H1_H1 ;  /* 0x3000007aff877230 */ /* 0x000fe40000004100 */
[----:B------:R-:W-:Y:S02]  /*0740*/  HADD2.F32 R127, -RZ, R123.H0_H0 ;  /* 0x2000007bff7f7230 */ /* 0x000fe40000004100 */
[----:B------:R-:W-:-:S02]  /*0750*/  HADD2.F32 R145, -RZ, R121.H0_H0 ;  /* 0x20000079ff917230 */ /* 0x000fc40000004100 */
[----:B------:R-:W-:Y:S02]  /*0760*/  HADD2.F32 R131, -RZ, R123.H1_H1 ;  /* 0x3000007bff837230 */ /* 0x000fe40000004100 */
[--C-:B----4-:R-:W-:Y:S02]  /*0770*/  HADD2.F32 R159, -RZ, R116.reuse.H0_H0 ;  /* 0x20000074ff9f7230 */ /* 0x110fe40000004100 */
[----:B------:R-:W-:Y:S02]  /*0780*/  HADD2.F32 R122, -RZ, R116.H1_H1 ;  /* 0x30000074ff7a7230 */ /* 0x000fe40000004100 */
[--C-:B------:R-:W-:Y:S02]  /*0790*/  HADD2.F32 R157, -RZ, R117.reuse.H0_H0 ;  /* 0x20000075ff9d7230 */ /* 0x100fe40000004100 */
[----:B------:R-:W-:Y:S02]  /*07a0*/  HADD2.F32 R120, -RZ, R117.H1_H1 ;  /* 0x30000075ff787230 */ /* 0x000fe40000004100 */
[----:B------:R-:W-:-:S02]  /*07b0*/  HADD2.F32 R137, -RZ, R114.H0_H0 ;  /* 0x20000072ff897230 */ /* 0x000fc40000004100 */
[--C-:B------:R-:W-:Y:S02]  /*07c0*/  HADD2.F32 R117, -RZ, R119.reuse.H0_H0 ;  /* 0x20000077ff757230 */ /* 0x100fe40000004100 */
[----:B------:R-:W-:Y:S02]  /*07d0*/  HADD2.F32 R116, -RZ, R119.H1_H1 ;  /* 0x30000077ff747230 */ /* 0x000fe40000004100 */
[----:B------:R-:W-:Y:S02]  /*07e0*/  HADD2.F32 R130, -RZ, R14.H0_H0 ;  /* 0x2000000eff827230 */ /* 0x000fe40000004100 */
[----:B0-----:R-:W-:Y:S01]  /*07f0*/  FADD.FTZ R3, -R0, R5 ;  /* 0x0000000500037221 */ /* 0x001fe20000010100 */
[----:B------:R-:W-:Y:S02]  /*0800*/  HADD2.F32 R151, -RZ, R112.H0_H0 ;  /* 0x20000070ff977230 */ /* 0x000fe40000004100 */
[--C-:B------:R-:W-:Y:S02]  /*0810*/  HADD2.F32 R119, -RZ, R16.reuse.H0_H0 ;  /* 0x20000010ff777230 */ /* 0x100fe40000004100 */
[----:B-1----:R-:W-:-:S02]  /*0820*/  HADD2.F32 R124, -RZ, R16.H1_H1 ;  /* 0x30000010ff7c7230 */ /* 0x002fc40000004100 */
[----:B------:R-:W-:Y:S02]  /*0830*/  HADD2.F32 R6, -RZ, R12.H0_H0 ;  /* 0x2000000cff067230 */ /* 0x000fe40000004100 */
[C---:B------:R-:W-:Y:S01]  /*0840*/  FADD.FTZ R5, -R0.reuse, R143 ;  /* 0x0000008f00057221 */ /* 0x040fe20000010100 */
[----:B------:R-:W-:Y:S02]  /*0850*/  HADD2.F32 R153, -RZ, R112.H1_H1 ;  /* 0x30000070ff997230 */ /* 0x000fe40000004100 */
[----:B------:R-:W-:Y:S02]  /*0860*/  HADD2.F32 R16, -RZ, R12.H1_H1 ;  /* 0x3000000cff107230 */ /* 0x000fe40000004100 */
[C---:B------:R-:W-:Y:S01]  /*0870*/  FADD.FTZ R12, -R0.reuse, R127 ;  /* 0x0000007f000c7221 */ /* 0x040fe20000010100 */
[----:B------:R-:W-:Y:S02]  /*0880*/  HADD2.F32 R2, -RZ, R113.H0_H0 ;  /* 0x20000071ff027230 */ /* 0x000fe40000004100 */
[----:B------:R-:W-:Y:S01]  /*0890*/  FADD.FTZ R7, -R0, R145 ;  /* 0x0000009100077221 */ /* 0x000fe20000010100 */
[----:B------:R-:W-:-:S02]  /*08a0*/  HADD2.F32 R163, -RZ, R115.H0_H0 ;  /* 0x20000073ffa37230 */ /* 0x000fc40000004100 */
[----:B------:R-:W-:Y:S02]  /*08b0*/  HADD2.F32 R161, -RZ, R115.H1_H1 ;  /* 0x30000073ffa17230 */ /* 0x000fe40000004100 */
[C---:B------:R-:W-:Y:S01]  /*08c0*/  FADD.FTZ R115, -R0.reuse, R137 ;  /* 0x0000008900737221 */ /* 0x040fe20000010100 */
[----:B------:R-:W-:Y:S02]  /*08d0*/  HADD2.F32 R140, -RZ, R14.H1_H1 ;  /* 0x3000000eff8c7230 */ /* 0x000fe40000004100 */
[C---:B------:R-:W-:Y:S01]  /*08e0*/  FADD.FTZ R14, -R0.reuse, R131 ;  /* 0x00000083000e7221 */ /* 0x040fe20000010100 */
[----:B------:R-:W-:Y:S02]  /*08f0*/  HADD2.F32 R138, -RZ, R113.H1_H1 ;  /* 0x30000071ff8a7230 */ /* 0x000fe40000004100 */
[----:B------:R-:W-:Y:S01]  /*0900*/  FADD.FTZ R137, -R0, R130 ;  /* 0x0000008200897221 */ /* 0x000fe20000010100 */
[--C-:B------:R-:W-:Y:S02]  /*0910*/  HADD2.F32 R139, -RZ, R15.reuse.H0_H0 ;  /* 0x2000000fff8b7230 */ /* 0x100fe40000004100 */
[----:B------:R-:W-:-:S02]  /*0920*/  HADD2.F32 R141, -RZ, R15.H1_H1 ;  /* 0x3000000fff8d7230 */ /* 0x000fc40000004100 */
[C---:B------:R-:W-:Y:S01]  /*0930*/  FADD.FTZ R15, -R0.reuse, R133 ;  /* 0x00000085000f7221 */ /* 0x040fe20000010100 */
[----:B------:R-:W-:Y:S02]  /*0940*/  HADD2.F32 R147, -RZ, R121.H1_H1 ;  /* 0x30000079ff937230 */ /* 0x000fe40000004100 */
[----:B------:R-:W-:Y:S01]  /*0950*/  FADD.FTZ R127, -R0, R6 ;  /* 0x00000006007f7221 */ /* 0x000fe20000010100 */
[--C-:B------:R-:W-:Y:S02]  /*0960*/  HADD2.F32 R123, -RZ, R18.reuse.H0_H0 ;  /* 0x20000012ff7b7230 */ /* 0x100fe40000004100 */
[----:B------:R-:W-:Y:S02]  /*0970*/  HADD2.F32 R134, -RZ, R18.H1_H1 ;  /* 0x30000012ff867230 */ /* 0x000fe40000004100 */
[--C-:B------:R-:W-:Y:S02]  /*0980*/  HADD2.F32 R125, -RZ, R19.reuse.H0_H0 ;  /* 0x20000013ff7d7230 */ /* 0x100fe40000004100 */
        /* <DEDUP_REMOVED lines=8> */
[----:B------:R-:W-:-:S02]  /*0a10*/  HADD2.F32 R18, -RZ, R13.H0_H0 ;  /* 0x2000000dff127230 */ /* 0x000fc40000004100 */
[----:B------:R-:W-:Y:S02]  /*0a20*/  HADD2.F32 R112, -RZ, R13.H1_H1 ;  /* 0x3000000dff707230 */ /* 0x000fe40000004100 */
[--C-:B------:R-:W-:Y:S02]  /*0a30*/  HADD2.F32 R143, -RZ, R9.reuse.H0_H0 ;  /* 0x20000009ff8f7230 */ /* 0x100fe40000004100 */
[----:B------:R-:W-:Y:S02]  /*0a40*/  HADD2.F32 R130, -RZ, R9.H1_H1 ;  /* 0x30000009ff827230 */ /* 0x000fe40000004100 */
[----:B------:R-:W-:Y:S01]  /*0a50*/  FMUL.FTZ R9, R152, R12 ;  /* 0x0000000c98097220 */ /* 0x000fe20000410000 */
[----:B------:R-:W-:Y:S02]  /*0a60*/  HADD2.F32 R155, -RZ, R118.H0_H0 ;  /* 0x20000076ff9b7230 */ /* 0x000fe40000004100 */
[----:B------:R-:W-:Y:S01]  /*0a70*/  FADD.FTZ R113, -R0, R2 ;  /* 0x0000000200717221 */ /* 0x000fe20000010100 */
[C---:B------:R-:W-:Y:S01]  /*0a80*/  FMUL.FTZ R5, R152.reuse, R7 ;  /* 0x0000000798057220 */ /* 0x040fe20000410000 */
[----:B------:R-:W-:Y:S01]  /*0a90*/  FMUL.FTZ R12, R152, R14 ;  /* 0x0000000e980c7220 */ /* 0x000fe20000410000 */
[----:B------:R-:W-:Y:S01]  /*0aa0*/  FADD.FTZ R138, -R0, R138 ;  /* 0x0000008a008a7221 */ /* 0x000fe20000010100 */
[----:B------:R-:W-:Y:S01]  /*0ab0*/  FMUL.FTZ R7, R152, R15 ;  /* 0x0000000f98077220 */ /* 0x000fe20000410000 */
[----:B------:R-:W-:Y:S01]  /*0ac0*/  FMUL.FTZ R14, R52, R159 ;  /* 0x0000009f340e7220 */ /* 0x000fe20000410000 */
[----:B------:R-:W-:Y:S01]  /*0ad0*/  FADD.FTZ R13, -R0, R147 ;  /* 0x00000093000d7221 */ /* 0x000fe20000010100 */
[----:B------:R-:W-:-:S02]  /*0ae0*/  HADD2.F32 R145, -RZ, R10.H0_H0 ;  /* 0x2000000aff917230 */ /* 0x000fc40000004100 */
[C---:B------:R-:W-:Y:S01]  /*0af0*/  FMUL.FTZ R3, R152.reuse, R3 ;  /* 0x0000000398037220 */ /* 0x040fe20000410000 */
[----:B------:R-:W-:Y:S02]  /*0b00*/  HADD2.F32 R2, -RZ, R10.H1_H1 ;  /* 0x3000000aff027230 */ /* 0x000fe40000004100 */
        /* <DEDUP_REMOVED lines=11> */
[----:B------:R-:W-:Y:S01]  /*0bc0*/  FMUL.FTZ R114, R152, R114 ;  /* 0x0000007298727220 */ /* 0x000fe20000410000 */
[----:B------:R-:W-:-:S02]  /*0bd0*/  HADD2.F32 R133, -RZ, R11.H0_H0 ;  /* 0x2000000bff857230 */ /* 0x000fc40000004100 */
[----:B------:R-:W-:Y:S01]  /*0be0*/  FADD.FTZ R99, R99, R116 ;  /* 0x0000007463637221 */ /* 0x000fe20000010000 */
[----:B------:R-:W-:Y:S02]  /*0bf0*/  HADD2.F32 R0, -RZ, R11.H1_H1 ;  /* 0x3000000bff007230 */ /* 0x000fe40000004100 */
[-C--:B------:R-:W-:Y:S01]  /*0c00*/  FFMA.FTZ R63, R12, R116.reuse, R63 ;  /* 0x000000740c3f7223 */ /* 0x080fe2000001003f */
[----:B------:R-:W-:Y:S01]  /*0c10*/  FMUL.FTZ R17, R51, R116 ;  /* 0x0000007433117220 */ /* 0x000fe20000410000 */
[----:B------:R-:W-:Y:S01]  /*0c20*/  FMUL.FTZ R113, R152, R113 ;  /* 0x0000007198717220 */ /* 0x000fe20000410000 */
[----:B------:R-:W-:Y:S01]  /*0c30*/  FADD.FTZ R101, R101, R122 ;  /* 0x0000007a65657221 */ /* 0x000fe20000010000 */
[-C--:B------:R-:W-:Y:S01]  /*0c40*/  FFMA.FTZ R57, R6, R122.reuse, R57 ;  /* 0x0000007a06397223 */ /* 0x080fe20000010039 */
[----:B------:R-:W-:Y:S01]  /*0c50*/  FMUL.FTZ R11, R53, R122 ;  /* 0x0000007a350b7220 */ /* 0x000fe20000410000 */
[----:B------:R-:W-:Y:S01]  /*0c60*/  FADD.FTZ R96, R96, R155 ;  /* 0x0000009b60607221 */ /* 0x000fe20000010000 */
[-C--:B------:R-:W-:Y:S01]  /*0c70*/  FFMA.FTZ R60, R7, R155.reuse, R60 ;  /* 0x0000009b073c7223 */ /* 0x080fe2000001003c */
[----:B------:R-:W-:Y:S01]  /*0c80*/  FMUL.FTZ R18, R48, R155 ;  /* 0x0000009b30127220 */ /* 0x000fe20000410000 */
[----:B------:R-:W-:Y:S01]  /*0c90*/  FADD.FTZ R140, RZ, R14 ;  /* 0x0000000eff8c7221 */ /* 0x000fe20000010000 */
[----:B------:R-:W-:Y:S01]  /*0ca0*/  FMUL.FTZ R116, R152, R138 ;  /* 0x0000008a98747220 */ /* 0x000fe20000410000 */
[----:B------:R-:W-:Y:S01]  /*0cb0*/  FFMA.FTZ R155, R3, R14, RZ ;  /* 0x0000000e039b7223 */ /* 0x000fe200000100ff */
[----:B------:R-:W-:Y:S01]  /*0cc0*/  FADD.FTZ R92, R92, R119 ;  /* 0x000000775c5c7221 */ /* 0x000fe20000010000 */
[-C--:B------:R-:W-:Y:S01]  /*0cd0*/  FFMA.FTZ R64, R19, R119.reuse, R64 ;  /* 0x0000007713407223 */ /* 0x080fe20000010040 */
[----:B------:R-:W-:Y:S01]  /*0ce0*/  FMUL.FTZ R122, R44, R119 ;  /* 0x000000772c7a7220 */ /* 0x000fe20000410000 */
        /* <DEDUP_REMOVED lines=13> */
[----:B------:R-:W-:-:S02]  /*0dc0*/  HADD2.F32 R118, -RZ, R118.H1_H1 ;  /* 0x30000076ff767230 */ /* 0x000fc40000004100 */
[----:B------:R-:W-:Y:S01]  /*0dd0*/  FFMA.FTZ R126, R6, R11, R155 ;  /* 0x0000000b067e7223 */ /* 0x000fe2000001009b */
[--C-:B------:R-:W-:Y:S02]  /*0de0*/  HADD2.F32 R141, -RZ, R8.reuse.H0_H0 ;  /* 0x20000008ff8d7230 */ /* 0x100fe40000004100 */
[----:B------:R-:W-:Y:S02]  /*0df0*/  HADD2.F32 R144, -RZ, R8.H1_H1 ;  /* 0x30000008ff907230 */ /* 0x000fe40000004100 */
[----:B------:R-:W-:Y:S01]  /*0e00*/  FMUL.FTZ R8, R152, R13 ;  /* 0x0000000d98087220 */ /* 0x000fe20000410000 */
[----:B------:R-:W-:Y:S01]  /*0e10*/  FMUL.FTZ R13, R55, R120 ;  /* 0x00000078370d7220 */ /* 0x000fe20000410000 */
[----:B------:R-:W-:Y:S01]  /*0e20*/  FADD.FTZ R138, R157, R16 ;  /* 0x000000109d8a7221 */ /* 0x000fe20000010000 */
[----:B------:R-:W-:Y:S01]  /*0e30*/  FFMA.FTZ R155, R5, R16, R126 ;  /* 0x00000010059b7223 */ /* 0x000fe2000001007e */
[----:B------:R-:W-:Y:S01]  /*0e40*/  FADD.FTZ R97, R97, R118 ;  /* 0x0000007661617221 */ /* 0x000fe20000010000 */
[-C--:B------:R-:W-:Y:S01]  /*0e50*/  FFMA.FTZ R61, R10, R118.reuse, R61 ;  /* 0x000000760a3d7223 */ /* 0x080fe2000001003d */
[----:B------:R-:W-:Y:S01]  /*0e60*/  FMUL.FTZ R15, R49, R118 ;  /* 0x00000076310f7220 */ /* 0x000fe20000410000 */
[C---:B------:R-:W-:Y:S01]  /*0e70*/  FMUL.FTZ R115, R152.reuse, R115 ;  /* 0x0000007398737220 */ /* 0x040fe20000410000 */
        /* <DEDUP_REMOVED lines=11> */
[----:B------:R-:W-:-:S02]  /*0f30*/  FMUL.FTZ R112, R50, R117 ;  /* 0x0000007532707220 */ /* 0x000fc40000410000 */
        /* <DEDUP_REMOVED lines=18> */
[C---:B------:R-:W-:Y:S01]  /*1060*/  FMUL.FTZ R136, R152.reuse, R153 ;  /* 0x0000009998887220 */ /* 0x040fe20000410000 */
[----:B------:R-:W-:Y:S01]  /*1070*/  FADD.FTZ R140, R157, R122 ;  /* 0x0000007a9d8c7221 */ /* 0x000fe20000010000 */
[----:B------:R-:W-:Y:S01]  /*1080*/  FFMA.FTZ R153, R19, R122, R138 ;  /* 0x0000007a13997223 */ /* 0x000fe2000001008a */
[----:B------:R-:W-:-:S02]  /*1090*/  FMUL.FTZ R138, R152, R151 ;  /* 0x00000097988a7220 */ /* 0x000fc40000410000 */
[----:B------:R-:W-:Y:S01]  /*10a0*/  FADD.FTZ R151, R140, R119 ;  /* 0x000000778c977221 */ /* 0x000fe20000010000 */
[----:B------:R-:W-:Y:S01]  /*10b0*/  FFMA.FTZ R142, R114, R119, R153 ;  /* 0x00000077728e7223 */ /* 0x000fe20000010099 */
[C---:B------:R-:W-:Y:S02]  /*10c0*/  FMUL.FTZ R140, R152.reuse, R147 ;  /* 0x00000093988c7220 */ /* 0x040fe40000410000 */
[----:B------:R-:W-:Y:S01]  /*10d0*/  FADD.FTZ R146, R151, R124 ;  /* 0x0000007c97927221 */ /* 0x000fe20000010000 */
[----:B------:R-:W-:Y:S01]  /*10e0*/  FFMA.FTZ R147, R113, R124, R142 ;  /* 0x0000007c71937223 */ /* 0x000fe2000001008e */
[----:B------:R-:W-:Y:S02]  /*10f0*/  FMUL.FTZ R127, R152, R127 ;  /* 0x0000007f987f7220 */ /* 0x000fe40000410000 */
        /* <DEDUP_REMOVED lines=19> */
[----:B------:R-:W-:-:S03]  /*1230*/  FFMA.FTZ R148, R120, R125, R147 ;  /* 0x0000007d78947223 */ /* 0x000fc60000010093 */
[----:B------:R-:W-:Y:S01]  /*1240*/  FADD.FTZ R146, R143, R142 ;  /* 0x0000008e8f927221 */ /* 0x000fe20000010000 */
[----:B------:R-:W-:Y:S01]  /*1250*/  FFMA.FTZ R147, R127, R142, R148 ;  /* 0x0000008e7f937223 */ /* 0x000fe20000010094 */
        /* <DEDUP_REMOVED lines=35> */
.L_x_6888:
        /* <DEDUP_REMOVED lines=18> */
.L_x_6889:
[----:B------:R-:W-:Y:S05]  /*15b0*/  BSYNC.RECONVERGENT B1 ;  /* 0x0000000000017941 */ /* 0x000fea0003800200 */
.L_x_6887:
        /* <DEDUP_REMOVED lines=21> */
.L_x_6918:
[----:B------:R-:W4:Y:S01]  /*1710*/  S2R R0, SR_TID.X ;  /* 0x0000000000007919 */ /* 0x000f220000002100 */
[----:B------:R-:W-:Y:S01]  /*1720*/  @P2 IADD3 R149, PT, PT, R149, -0x1, RZ ;  /* 0xffffffff95952810 */ /* 0x000fe20007ffe0ff */
[----:B--2---:R-:W-:Y:S01]  /*1730*/  FADD.FTZ R154, R155, R2 ;  /* 0x000000029b9a7221 */ /* 0x004fe20000010000 */
[----:B------:R-:W-:Y:S01]  /*1740*/  ISETP.NE.U32.AND P1, PT, R129, RZ, PT ;  /* 0x000000ff8100720c */ /* 0x000fe20003f25070 */
[----:B---3--:R-:W-:Y:S01]  /*1750*/  FADD.FTZ R133, R151, R156 ;  /* 0x0000009c97857221 */ /* 0x008fe20000010000 */
[----:B------:R-:W-:Y:S01]  /*1760*/  ISETP.NE.AND P4, PT, RZ, UR8, PT ;  /* 0x00000008ff007c0c */ /* 0x000fe2000bf85270 */
[----:B------:R-:W-:Y:S01]  /*1770*/  @P2 IMAD R149, R149, UR9, RZ ;  /* 0x0000000995952c24 */ /* 0x000fe2000f8e02ff */
[----:B------:R-:W-:Y:S01]  /*1780*/  ISETP.NE.AND.EX P1, PT, R128, RZ, PT, P1 ;  /* 0x000000ff8000720c */ /* 0x000fe20003f25310 */
[----:B------:R-:W-:Y:S02]  /*1790*/  IMAD R128, R4, UR9, RZ ;  /* 0x0000000904807c24 */ /* 0x000fe4000f8e02ff */
[----:B------:R-:W-:Y:S01]  /*17a0*/  FMUL.FTZ R154, R154, UR12 ;  /* 0x0000000c9a9a7c20 */ /* 0x000fe20008410000 */
[----:B------:R-:W-:Y:S01]  /*17b0*/  BSSY.RECONVERGENT B1, `(.L_x_6891) ;  /* 0x000012c000017945 */ /* 0x000fe20003800200 */
[----:B------:R-:W-:Y:S01]  /*17c0*/  @P2 SHF.R.S32.HI R2, RZ, 0x1f, R149 ;  /* 0x0000001fff022819 */ /* 0x000fe20000011495 */
[----:B------:R-:W-:Y:S01]  /*17d0*/  FMUL.FTZ R133, R133, UR12 ;  /* 0x0000000c85857c20 */ /* 0x000fe20008410000 */
[----:B------:R-:W-:-:S02]  /*17e0*/  SHF.R.S32.HI R131, RZ, 0x1f, R128 ;  /* 0x0000001fff837819 */ /* 0x000fc40000011480 */
[----:B------:R-:W-:Y:S01]  /*17f0*/  @P2 LEA.HI R129, R2, R149, RZ, 0x3 ;  /* 0x0000009502812211 */ /* 0x000fe200078f18ff */
[----:B------:R-:W-:Y:S01]  /*1800*/  HFMA2 R149, -RZ, RZ, 0, 0 ;  /* 0x00000000ff957431 */ /* 0x000fe200000001ff */
[----:B------:R-:W-:Y:S02]  /*1810*/  LEA.HI R131, R131, R128, RZ, 0x3 ;  /* 0x0000008083837211 */ /* 0x000fe400078f18ff */
[----:B------:R-:W-:Y:S02]  /*1820*/  FSEL R154, R154, RZ, !P4 ;  /* 0x000000ff9a9a7208 */ /* 0x000fe40006000000 */
[----:B----4-:R-:W-:-:S04]  /*1830*/  LOP3.LUT R2, R0, 0x1f, RZ, 0xc0, !PT ;  /* 0x0000001f00027812 */ /* 0x010fc800078ec0ff */
[-C--:B------:R-:W-:Y:S02]  /*1840*/  @P2 LEA.HI.SX32 R149, R129, R2.reuse, 0x1d ;  /* 0x0000000281952211 */ /* 0x080fe400078feaff */
[----:B-1----:R-:W-:Y:S01]  /*1850*/  LEA.HI.SX32 R151, R131, R2, 0x1d ;  /* 0x0000000283977211 */ /* 0x002fe200078feaff */
        /* <DEDUP_REMOVED lines=18> */
[-CC-:B------:R-:W-:Y:S01]  /*1980*/  FFMA.FTZ R157, R7, R133.reuse, R154.reuse ;  /* 0x00000085079d7223 */ /* 0x180fe2000001009a */
[----:B------:R-:W-:Y:S01]  /*1990*/  FFMA.FTZ R161, R9, R133, R154 ;  /* 0x0000008509a17223 */ /* 0x000fe2000001009a */
[----:B------:R-:W-:Y:S01]  /*19a0*/  @P2 FSEL R129, R129, RZ, P1 ;  /* 0x000000ff81812208 */ /* 0x000fe20000800000 */
[----:B------:R-:W-:Y:S01]  /*19b0*/  @P2 FMUL.FTZ R153, R152, R153 ;  /* 0x0000009998992220 */ /* 0x000fe20000410000 */
[----:B------:R-:W3:Y:S01]  /*19c0*/  @P2 LDC R128, c[0x0][0x40c] ;  /* 0x00010300ff802b82 */ /* 0x000ee20000000800 */
[----:B------:R-:W-:Y:S01]  /*19d0*/  @P2 FSEL R131, R131, RZ, P3 ;  /* 0x000000ff83832208 */ /* 0x000fe20001800000 */
[----:B------:R-:W-:Y:S01]  /*19e0*/  @P2 FADD.FTZ R157, R18, -R157 ;  /* 0x8000009d129d2221 */ /* 0x000fe20000010000 */
[----:B------:R-:W-:Y:S01]  /*19f0*/  @P2 ISETP.GT.AND P1, PT, R132, RZ, PT ;  /* 0x000000ff8400220c */ /* 0x000fe20003f24270 */
[----:B------:R-:W-:Y:S01]  /*1a00*/  @P2 FADD.FTZ R161, R112, -R161 ;  /* 0x800000a170a12221 */ /* 0x000fe20000010000 */
[----:B------:R-:W-:Y:S01]  /*1a10*/  @P2 ISETP.GT.AND P3, PT, R132, RZ, PT ;  /* 0x000000ff8400220c */ /* 0x000fe20003f64270 */
[C---:B------:R-:W-:Y:S01]  /*1a20*/  @P2 FMUL.FTZ R157, R152.reuse, R157 ;  /* 0x0000009d989d2220 */ /* 0x040fe20000410000 */
[----:B------:R-:W-:Y:S01]  /*1a30*/  @P2 FSEL R153, R153, RZ, P1 ;  /* 0x000000ff99992208 */ /* 0x000fe20000800000 */
[----:B-1----:R-:W-:Y:S01]  /*1a40*/  @P2 FMUL.FTZ R129, R129, R130 ;  /* 0x0000008281812220 */ /* 0x002fe20000410000 */
[----:B------:R-:W-:Y:S01]  /*1a50*/  @P2 FMUL.FTZ R161, R152, R161 ;  /* 0x000000a198a12220 */ /* 0x000fe20000410000 */
[----:B------:R-:W1:Y:S01]  /*1a60*/  @P2 LDC R130, c[0x0][0x40c] ;  /* 0x00010300ff822b82 */ /* 0x000e620000000800 */
[----:B------:R-:W-:-:S02]  /*1a70*/  @P2 ISETP.GT.AND P1, PT, R132, RZ, PT ;  /* 0x000000ff8400220c */ /* 0x000fc40003f24270 */
[----:B------:R-:W-:Y:S02]  /*1a80*/  @P2 F2FP.F16.F32.PACK_AB R129, RZ, R129 ;  /* 0x00000081ff81223e */ /* 0x000fe400000000ff */
[----:B------:R-:W-:Y:S01]  /*1a90*/  @P2 ISETP.GT.AND P4, PT, R132, RZ, PT ;  /* 0x000000ff8400220c */ /* 0x000fe20003f84270 */
[----:B--2---:R-:W-:Y:S01]  /*1aa0*/  @P2 FMUL.FTZ R131, R131, R156 ;  /* 0x0000009c83832220 */ /* 0x004fe20000410000 */
[----:B------:R-:W-:Y:S01]  /*1ab0*/  @P2 PRMT R104, R129, 0x7610, R104 ;  /* 0x0000761081682816 */ /* 0x000fe20000000068 */
[----:B------:R-:W-:Y:S01]  /*1ac0*/  FFMA.FTZ R156, R8, R133, R154 ;  /* 0x00000085089c7223 */ /* 0x000fe2000001009a */
[----:B------:R-:W2:Y:S01]  /*1ad0*/  @P2 LDC R129, c[0x0][0x40c] ;  /* 0x00010300ff812b82 */ /* 0x000ea20000000800 */
[----:B------:R-:W-:Y:S02]  /*1ae0*/  @P2 ISETP.GT.AND P5, PT, R132, RZ, PT ;  /* 0x000000ff8400220c */ /* 0x000fe40003fa4270 */
[----:B------:R-:W-:Y:S01]  /*1af0*/  @P2 F2FP.F16.F32.PACK_AB R131, RZ, R131 ;  /* 0x00000083ff83223e */ /* 0x000fe200000000ff */
[----:B------:R-:W-:Y:S01]  /*1b00*/  @P2 FADD.FTZ R155, R13, -R156 ;  /* 0x8000009c0d9b2221 */ /* 0x000fe20000010000 */
[----:B---3--:R-:W-:Y:S01]  /*1b10*/  @P2 FMUL.FTZ R128, R153, R128 ;  /* 0x0000008099802220 */ /* 0x008fe20000410000 */
[----:B------:R-:W-:Y:S01]  /*1b20*/  FFMA.FTZ R156, R10, R133, R154 ;  /* 0x000000850a9c7223 */ /* 0x000fe2000001009a */
[----:B------:R-:W-:Y:S01]  /*1b30*/  @P2 PRMT R104, R104, 0x5410, R131 ;  /* 0x0000541068682816 */ /* 0x000fe20000000083 */
[----:B------:R-:W3:Y:S01]  /*1b40*/  @P2 LDC R153, c[0x0][0x40c] ;  /* 0x00010300ff992b82 */ /* 0x000ee20000000800 */
[----:B------:R-:W-:Y:S01]  /*1b50*/  @P2 FMUL.FTZ R155, R152, R155 ;  /* 0x0000009b989b2220 */ /* 0x000fe20000410000 */
[----:B------:R-:W-:Y:S01]  /*1b60*/  @P2 FADD.FTZ R159, R15, -R156 ;  /* 0x8000009c0f9f2221 */ /* 0x000fe20000010000 */
[----:B------:R-:W-:-:S02]  /*1b70*/  @P2 FSEL R158, R157, RZ, P3 ;  /* 0x000000ff9d9e2208 */ /* 0x000fc40001800000 */
[----:B------:R-:W-:Y:S01]  /*1b80*/  @P2 FSEL R164, R161, RZ, P5 ;  /* 0x000000ffa1a42208 */ /* 0x000fe20002800000 */
[----:B------:R-:W-:Y:S01]  /*1b90*/  @P2 FMUL.FTZ R159, R152, R159 ;  /* 0x0000009f989f2220 */ /* 0x000fe20000410000 */
[----:B------:R-:W-:Y:S01]  /*1ba0*/  @P2 FSEL R156, R155, RZ, P1 ;  /* 0x000000ff9b9c2208 */ /* 0x000fe20000800000 */
[----:B------:R-:W4:Y:S01]  /*1bb0*/  @P2 LDC R131, c[0x0][0x40c] ;  /* 0x00010300ff832b82 */ /* 0x000f220000000800 */
[----:B------:R-:W-:Y:S02]  /*1bc0*/  @P2 F2FP.F16.F32.PACK_AB R128, RZ, R128 ;  /* 0x00000080ff80223e */ /* 0x000fe400000000ff */
[----:B------:R-:W-:Y:S02]  /*1bd0*/  @P2 FSEL R159, R159, RZ, P4 ;  /* 0x000000ff9f9f2208 */ /* 0x000fe40002000000 */
[----:B------:R-:W-:-:S03]  /*1be0*/  @P2 PRMT R105, R128, 0x7610, R105 ;  /* 0x0000761080692816 */ /* 0x000fc60000000069 */
[----:B-1----:R-:W-:Y:S01]  /*1bf0*/  @P2 FMUL.FTZ R130, R159, R130 ;  /* 0x000000829f822220 */ /* 0x002fe20000410000 */
[----:B--2---:R-:W-:-:S04]  /*1c00*/  @P2 FMUL.FTZ R129, R164, R129 ;  /* 0x00000081a4812220 */ /* 0x004fc80000410000 */
[----:B------:R-:W-:Y:S02]  /*1c10*/  @P2 F2FP.F16.F32.PACK_AB R130, RZ, R130 ;  /* 0x00000082ff82223e */ /* 0x000fe400000000ff */
[----:B------:R-:W-:Y:S01]  /*1c20*/  @P2 F2FP.F16.F32.PACK_AB R129, RZ, R129 ;  /* 0x00000081ff81223e */ /* 0x000fe200000000ff */
[----:B---3--:R-:W-:-:S03]  /*1c30*/  @P2 FMUL.FTZ R153, R156, R153 ;  /* 0x000000999c992220 */ /* 0x008fc60000410000 */
[----:B------:R-:W-:Y:S02]  /*1c40*/  @P2 PRMT R107, R129, 0x7610, R107 ;  /* 0x00007610816b2816 */ /* 0x000fe4000000006b */
[----:B------:R-:W-:Y:S01]  /*1c50*/  @P2 F2FP.F16.F32.PACK_AB R153, RZ, R153 ;  /* 0x00000099ff99223e */ /* 0x000fe200000000ff */
[----:B----4-:R-:W-:-:S03]  /*1c60*/  @P2 FMUL.FTZ R131, R158, R131 ;  /* 0x000000839e832220 */ /* 0x010fc60000410000 */
        /* <DEDUP_REMOVED lines=14> */
.L_x_6893:
[----:B------:R-:W1:Y:S01]  /*1d50*/  @P2 LDC R131, c[0x0][0x40c] ;  /* 0x00010300ff832b82 */ /* 0x000e620000000800 */
[-CC-:B------:R-:W-:Y:S01]  /*1d60*/  FFMA.FTZ R109, R3, R133.reuse, R154.reuse ;  /* 0x00000085036d7223 */ /* 0x180fe2000001009a */
[-CC-:B------:R-:W-:Y:S01]  /*1d70*/  FFMA.FTZ R108, R6, R133.reuse, R154.reuse ;  /* 0x00000085066c7223 */ /* 0x180fe2000001009a */
[----:B------:R-:W-:Y:S01]  /*1d80*/  ISETP.GT.AND P1, PT, R132, RZ, PT ;  /* 0x000000ff8400720c */ /* 0x000fe20003f24270 */
[-C--:B------:R-:W-:Y:S01]  /*1d90*/  FFMA.FTZ R130, R8, R133.reuse, R154 ;  /* 0x0000008508827223 */ /* 0x080fe2000001009a */
[----:B------:R-:W-:Y:S01]  /*1da0*/  FADD.FTZ R109, R14, -R109 ;  /* 0x8000006d0e6d7221 */ /* 0x000fe20000010000 */
[----:B------:R-:W-:Y:S01]  /*1db0*/  FADD.FTZ R111, R11, -R108 ;  /* 0x8000006c0b6f7221 */ /* 0x000fe20000010000 */
[----:B------:R-:W-:Y:S01]  /*1dc0*/  FFMA.FTZ R156, R12, R133, R154 ;  /* 0x000000850c9c7223 */ /* 0x000fe2000001009a */
[----:B------:R-:W2:Y:S01]  /*1dd0*/  @P2 LDC R110, c[0x0][0x40c] ;  /* 0x00010300ff6e2b82 */ /* 0x000ea20000000800 */
[C---:B------:R-:W-:Y:S01]  /*1de0*/  FMUL.FTZ R109, R152.reuse, R109 ;  /* 0x0000006d986d7220 */ /* 0x040fe20000410000 */
[----:B------:R-:W-:-:S04]  /*1df0*/  FMUL.FTZ R111, R152, R111 ;  /* 0x0000006f986f7220 */ /* 0x000fc80000410000 */
[----:B------:R-:W-:Y:S02]  /*1e00*/  FSEL R108, R109, RZ, P1 ;  /* 0x000000ff6d6c7208 */ /* 0x000fe40000800000 */
[----:B------:R-:W-:Y:S01]  /*1e10*/  FSEL R129, R111, RZ, P1 ;  /* 0x000000ff6f817208 */ /* 0x000fe20000800000 */
[----:B------:R-:W3:Y:S02]  /*1e20*/  @P2 LDC R128, c[0x0][0x40c] ;  /* 0x00010300ff802b82 */ /* 0x000ee40000000800 */
[----:B-1----:R-:W-:Y:S01]  /*1e30*/  @P2 FMUL.FTZ R109, R108, R131 ;  /* 0x000000836c6d2220 */ /* 0x002fe20000410000 */
[----:B------:R-:W-:-:S05]  /*1e40*/  F2FP.F16.F32.PACK_AB R108, R129, R108 ;  /* 0x0000006c816c723e */ /* 0x000fca00000000ff */
[----:B------:R-:W1:Y:S01]  /*1e50*/  @P2 LDC R131, c[0x0][0x40c] ;  /* 0x00010300ff832b82 */ /* 0x000e620000000800 */
[----:B--2---:R-:W-:Y:S01]  /*1e60*/  @P2 FMUL.FTZ R111, R129, R110 ;  /* 0x0000006e816f2220 */ /* 0x004fe20000410000 */
[----:B------:R-:W-:Y:S01]  /*1e70*/  @P2 F2FP.F16.F32.PACK_AB R110, RZ, R109 ;  /* 0x0000006dff6e223e */ /* 0x000fe200000000ff */
[----:B------:R-:W-:-:S05]  /*1e80*/  FFMA.FTZ R109, R5, R133, R154 ;  /* 0x00000085056d7223 */ /* 0x000fca000001009a */
[----:B------:R-:W2:Y:S01]  /*1e90*/  @P2 LDC R153, c[0x0][0x40c] ;  /* 0x00010300ff992b82 */ /* 0x000ea20000000800 */
[----:B------:R-:W-:Y:S01]  /*1ea0*/  @P2 F2FP.F16.F32.PACK_AB R129, RZ, R111 ;  /* 0x0000006fff81223e */ /* 0x000fe200000000ff */
[----:B------:R-:W-:Y:S01]  /*1eb0*/  FADD.FTZ R109, R16, -R109 ;  /* 0x8000006d106d7221 */ /* 0x000fe20000010000 */
[----:B------:R-:W-:Y:S01]  /*1ec0*/  FADD.FTZ R111, R13, -R130 ;  /* 0x800000820d6f7221 */ /* 0x000fe20000010000 */
[----:B------:R-:W-:Y:S01]  /*1ed0*/  @P2 PRMT R104, R110, 0x7610, R104 ;  /* 0x000076106e682816 */ /* 0x000fe20000000068 */
[--C-:B------:R-:W-:Y:S01]  /*1ee0*/  FFMA.FTZ R110, R10, R133, R154.reuse ;  /* 0x000000850a6e7223 */ /* 0x100fe2000001009a */
[C---:B------:R-:W-:Y:S01]  /*1ef0*/  FMUL.FTZ R109, R152.reuse, R109 ;  /* 0x0000006d986d7220 */ /* 0x040fe20000410000 */
[----:B------:R-:W-:Y:S01]  /*1f00*/  FMUL.FTZ R111, R152, R111 ;  /* 0x0000006f986f7220 */ /* 0x000fe20000410000 */
[----:B------:R-:W-:Y:S01]  /*1f10*/  @P2 PRMT R104, R104, 0x5410, R129 ;  /* 0x0000541068682816 */ /* 0x000fe20000000081 */
[----:B------:R-:W-:Y:S02]  /*1f20*/  FFMA.FTZ R129, R7, R133, R154 ;  /* 0x0000008507817223 */ /* 0x000fe4000001009a */
[----:B------:R-:W-:-:S02]  /*1f30*/  FSEL R109, R109, RZ, P1 ;  /* 0x000000ff6d6d7208 */ /* 0x000fc40000800000 */
[----:B------:R-:W-:Y:S01]  /*1f40*/  FSEL R130, R111, RZ, P1 ;  /* 0x000000ff6f827208 */ /* 0x000fe20000800000 */
[----:B------:R-:W-:Y:S02]  /*1f50*/  FADD.FTZ R129, R18, -R129 ;  /* 0x8000008112817221 */ /* 0x000fe40000010000 */
[----:B---3--:R-:W-:Y:S01]  /*1f60*/  @P2 FMUL.FTZ R128, R109, R128 ;  /* 0x000000806d802220 */ /* 0x008fe20000410000 */
[C---:B------:R-:W-:Y:S01]  /*1f70*/  F2FP.F16.F32.PACK_AB R109, R130.reuse, R109 ;  /* 0x0000006d826d723e */ /* 0x040fe200000000ff */
[----:B-1----:R-:W-:Y:S01]  /*1f80*/  @P2 FMUL.FTZ R111, R130, R131 ;  /* 0x00000083826f2220 */ /* 0x002fe20000410000 */
[C---:B------:R-:W-:Y:S01]  /*1f90*/  FMUL.FTZ R129, R152.reuse, R129 ;  /* 0x0000008198817220 */ /* 0x040fe20000410000 */
[----:B------:R-:W1:Y:S01]  /*1fa0*/  @P2 LDC R130, c[0x0][0x40c] ;  /* 0x00010300ff822b82 */ /* 0x000e620000000800 */
[----:B------:R-:W-:Y:S01]  /*1fb0*/  FADD.FTZ R131, R15, -R110 ;  /* 0x8000006e0f837221 */ /* 0x000fe20000010000 */
[----:B------:R-:W-:Y:S02]  /*1fc0*/  @P2 F2FP.F16.F32.PACK_AB R128, RZ, R128 ;  /* 0x00000080ff80223e */ /* 0x000fe400000000ff */
[----:B------:R-:W-:Y:S01]  /*1fd0*/  FSEL R110, R129, RZ, P1 ;  /* 0x000000ff816e7208 */ /* 0x000fe20000800000 */
[----:B------:R-:W-:Y:S01]  /*1fe0*/  FMUL.FTZ R131, R152, R131 ;  /* 0x0000008398837220 */ /* 0x000fe20000410000 */
[----:B------:R-:W-:-:S02]  /*1ff0*/  @P2 PRMT R105, R128, 0x7610, R105 ;  /* 0x0000761080692816 */ /* 0x000fc40000000069 */
[----:B------:R-:W-:Y:S01]  /*2000*/  @P2 F2FP.F16.F32.PACK_AB R111, RZ, R111 ;  /* 0x0000006fff6f223e */ /* 0x000fe200000000ff */
[----:B--2---:R-:W-:Y:S01]  /*2010*/  @P2 FMUL.FTZ R129, R110, R153 ;  /* 0x000000996e812220 */ /* 0x004fe20000410000 */
[----:B------:R-:W-:Y:S01]  /*2020*/  FSEL R131, R131, RZ, P1 ;  /* 0x000000ff83837208 */ /* 0x000fe20000800000 */
[----:B------:R-:W2:Y:S01]  /*2030*/  @P2 LDC R153, c[0x0][0x40c] ;  /* 0x00010300ff992b82 */ /* 0x000ea20000000800 */
[----:B------:R-:W-:Y:S02]  /*2040*/  @P2 PRMT R105, R105, 0x5410, R111 ;  /* 0x0000541069692816 */ /* 0x000fe4000000006f */
[----:B------:R-:W-:Y:S02]  /*2050*/  F2FP.F16.F32.PACK_AB R110, R131, R110 ;  /* 0x0000006e836e723e */ /* 0x000fe400000000ff */
[----:B------:R-:W-:-:S04]  /*2060*/  @P2 F2FP.F16.F32.PACK_AB R129, RZ, R129 ;  /* 0x00000081ff81223e */ /* 0x000fc800000000ff */
[----:B------:R-:W-:Y:S01]  /*2070*/  @P2 PRMT R106, R129, 0x7610, R106 ;  /* 0x00007610816a2816 */ /* 0x000fe2000000006a */
[----:B-1----:R-:W-:Y:S01]  /*2080*/  @P2 FMUL.FTZ R130, R131, R130 ;  /* 0x0000008283822220 */ /* 0x002fe20000410000 */
[----:B------:R-:W-:-:S04]  /*2090*/  FFMA.FTZ R131, R9, R133, R154 ;  /* 0x0000008509837223 */ /* 0x000fc8000001009a */
[----:B------:R-:W-:Y:S01]  /*20a0*/  FADD.FTZ R131, R112, -R131 ;  /* 0x8000008370837221 */ /* 0x000fe20000010000 */
[----:B------:R-:W-:-:S03]  /*20b0*/  @P2 F2FP.F16.F32.PACK_AB R130, RZ, R130 ;  /* 0x00000082ff82223e */ /* 0x000fc600000000ff */
[----:B------:R-:W-:Y:S01]  /*20c0*/  FMUL.FTZ R131, R152, R131 ;  /* 0x0000008398837220 */ /* 0x000fe20000410000 */
[----:B------:R-:W-:-:S04]  /*20d0*/  @P2 PRMT R106, R106, 0x5410, R130 ;  /* 0x000054106a6a2816 */ /* 0x000fc80000000082 */
[----:B------:R-:W-:Y:S01]  /*20e0*/  FSEL R128, R131, RZ, P1 ;  /* 0x000000ff83807208 */ /* 0x000fe20000800000 */
[----:B------:R-:W-:-:S04]  /*20f0*/  FADD.FTZ R131, R17, -R156 ;  /* 0x8000009c11837221 */ /* 0x000fc80000010000 */
[----:B--2---:R-:W-:Y:S01]  /*2100*/  @P2 FMUL.FTZ R111, R128, R153 ;  /* 0x00000099806f2220 */ /* 0x004fe20000410000 */
[----:B------:R-:W-:-:S04]  /*2110*/  FMUL.FTZ R131, R152, R131 ;  /* 0x0000008398837220 */ /* 0x000fc80000410000 */
[----:B------:R-:W-:Y:S02]  /*2120*/  @P2 F2FP.F16.F32.PACK_AB R111, RZ, R111 ;  /* 0x0000006fff6f223e */ /* 0x000fe400000000ff */
[----:B------:R-:W-:Y:S02]  /*2130*/  FSEL R131, R131, RZ, P1 ;  /* 0x000000ff83837208 */ /* 0x000fe40000800000 */
[----:B------:R-:W-:Y:S02]  /*2140*/  @P2 PRMT R107, R111, 0x7610, R107 ;  /* 0x000076106f6b2816 */ /* 0x000fe4000000006b */
[----:B------:R-:W-:Y:S01]  /*2150*/  F2FP.F16.F32.PACK_AB R111, R131, R128 ;  /* 0x00000080836f723e */ /* 0x000fe200000000ff */
[----:B------:R-:W-:Y:S06]  /*2160*/  @!P2 BRA `(.L_x_6894) ;  /* 0x000000080040a947 */ /* 0x000fec0003800000 */
[----:B------:R-:W-:-:S05]  /*2170*/  FMUL.FTZ R128, R131, UR13 ;  /* 0x0000000d83807c20 */ /* 0x000fca0008410000 */
[----:B------:R-:W-:-:S04]  /*2180*/  F2FP.F16.F32.PACK_AB R128, RZ, R128 ;  /* 0x00000080ff80723e */ /* 0x000fc800000000ff */
[----:B------:R-:W-:Y:S01]  /*2190*/  PRMT R107, R107, 0x5410, R128 ;  /* 0x000054106b6b7816 */ /* 0x000fe20000000080 */
[----:B------:R-:W-:Y:S06]  /*21a0*/  BRA `(.L_x_6894) ;  /* 0x0000000800307947 */ /* 0x000fec0003800000 */
.L_x_6892:
[----:B------:R-:W-:Y:S02]  /*21b0*/  MOV R160, UR20 ;  /* 0x0000001400a07c02 */ /* 0x000fe40008000f00 */
[----:B------:R-:W-:Y:S02]  /*21c0*/  MOV R162, UR21 ;  /* 0x0000001500a27c02 */ /* 0x000fe40008000f00 */
[----:B------:R-:W-:-:S04]  /*21d0*/  ISETP.NE.U32.AND P1, PT, R160, RZ, PT ;  /* 0x000000ffa000720c */ /* 0x000fc80003f25070 */
[----:B------:R-:W-:-:S13]  /*21e0*/  ISETP.NE.AND.EX P1, PT, R162, RZ, PT, P1 ;  /* 0x000000ffa200720c */ /* 0x000fda0003f25310 */
[----:B------:R-:W-:Y:S05]  /*21f0*/  @P1 BRA `(.L_x_6895) ;  /* 0x0000000400081947 */ /* 0x000fea0003800000 */
[----:B------:R-:W-:Y:S01]  /*2200*/  ISETP.GT.AND P1, PT, R132, RZ, PT ;  /* 0x000000ff8400720c */ /* 0x000fe20003f24270 */
[--C-:B------:R-:W-:Y:S01]  /*2210*/  HADD2.F32 R155, -RZ, R28.reuse.H0_H0 ;  /* 0x2000001cff9b7230 */ /* 0x100fe20000004100 */
[----:B------:R-:W1:Y:S01]  /*2220*/  @P2 LDC R130, c[0x0][0x40c] ;  /* 0x00010300ff822b82 */ /* 0x000e620000000800 */
[----:B------:R-:W-:Y:S02]  /*2230*/  HADD2.F32 R157, -RZ, R28.H1_H1 ;  /* 0x3000001cff9d7230 */ /* 0x000fe40000004100 */
[--C-:B------:R-:W-:Y:S02]  /*2240*/  HADD2.F32 R153, -RZ, R29.reuse.H0_H0 ;  /* 0x2000001dff997230 */ /* 0x100fe40000004100 */
[----:B------:R-:W-:-:S06]  /*2250*/  HADD2.F32 R131, -RZ, R29.H1_H1 ;  /* 0x3000001dff837230 */ /* 0x000fcc0000004100 */
[-CC-:B------:R-:W-:Y:S01]  /*2260*/  @P1 FFMA.FTZ R129, R3, R133.reuse, R154.reuse ;  /* 0x0000008503811223 */ /* 0x180fe2000001009a */
[-CC-:B------:R-:W-:Y:S01]  /*2270*/  @P1 FFMA.FTZ R128, R6, R133.reuse, R154.reuse ;  /* 0x0000008506801223 */ /* 0x180fe2000001009a */
[----:B------:R-:W-:Y:S02]  /*2280*/  @P1 FFMA.FTZ R156, R8, R133, R154 ;  /* 0x00000085089c1223 */ /* 0x000fe4000001009a */
[----:B------:R-:W-:Y:S01]  /*2290*/  @P1 FADD.FTZ R129, R14, -R129 ;  /* 0x800000810e811221 */ /* 0x000fe20000010000 */
[----:B------:R-:W-:Y:S01]  /*22a0*/  @P1 FADD.FTZ R128, R11, -R128 ;  /* 0x800000800b801221 */ /* 0x000fe20000010000 */
[----:B------:R-:W-:Y:S02]  /*22b0*/  @P1 FADD.FTZ R156, R13, -R156 ;  /* 0x8000009c0d9c1221 */ /* 0x000fe40000010000 */
[C---:B------:R-:W-:Y:S01]  /*22c0*/  @P1 FFMA.FTZ R155, R152.reuse, R129, R155 ;  /* 0x00000081989b1223 */ /* 0x040fe2000001009b */
[-CC-:B------:R-:W-:Y:S01]  /*22d0*/  @P1 FFMA.FTZ R129, R5, R133.reuse, R154.reuse ;  /* 0x0000008505811223 */ /* 0x180fe2000001009a */
[C---:B------:R-:W-:Y:S01]  /*22e0*/  @P1 FFMA.FTZ R157, R152.reuse, R128, R157 ;  /* 0x00000080989d1223 */ /* 0x040fe2000001009d */
[----:B------:R-:W-:Y:S01]  /*22f0*/  @P1 FFMA.FTZ R131, R152, R156, R131 ;  /* 0x0000009c98831223 */ /* 0x000fe20000010083 */
[----:B------:R-:W2:Y:S01]  /*2300*/  @P2 LDC R128, c[0x0][0x40c] ;  /* 0x00010300ff802b82 */ /* 0x000ea20000000800 */
[----:B------:R-:W-:Y:S01]  /*2310*/  @P1 FADD.FTZ R129, R16, -R129 ;  /* 0x8000008110811221 */ /* 0x000fe20000010000 */
[----:B-1----:R-:W-:Y:S01]  /*2320*/  @P2 FMUL.FTZ R157, R157, R130 ;  /* 0x000000829d9d2220 */ /* 0x002fe20000410000 */
[----:B------:R-:W-:-:S02]  /*2330*/  @P1 FFMA.FTZ R130, R10, R133, R154 ;  /* 0x000000850a821223 */ /* 0x000fc4000001009a */
[----:B------:R-:W-:Y:S01]  /*2340*/  @P1 FFMA.FTZ R153, R152, R129, R153 ;  /* 0x0000008198991223 */ /* 0x000fe20000010099 */
[----:B------:R-:W-:Y:S01]  /*2350*/  @P1 FFMA.FTZ R129, R7, R133, R154 ;  /* 0x0000008507811223 */ /* 0x000fe2000001009a */
[----:B------:R-:W-:-:S03]  /*2360*/  @P1 FADD.FTZ R130, R15, -R130 ;  /* 0x800000820f821221 */ /* 0x000fc60000010000 */
[----:B------:R-:W-:Y:S01]  /*2370*/  @P1 FADD.FTZ R156, R18, -R129 ;  /* 0x80000081129c1221 */ /* 0x000fe20000010000 */
[----:B------:R-:W-:-:S05]  /*2380*/  HADD2.F32 R129, -RZ, R30.H0_H0 ;  /* 0x2000001eff817230 */ /* 0x000fca0000004100 */
[----:B------:R-:W-:Y:S02]  /*2390*/  @P1 FFMA.FTZ R129, R152, R156, R129 ;  /* 0x0000009c98811223 */ /* 0x000fe40000010081 */
[----:B------:R-:W1:Y:S01]  /*23a0*/  @P2 LDC R156, c[0x0][0x40c] ;  /* 0x00010300ff9c2b82 */ /* 0x000e620000000800 */
[----:B--2---:R-:W-:Y:S01]  /*23b0*/  @P2 FMUL.FTZ R128, R155, R128 ;  /* 0x000000809b802220 */ /* 0x004fe20000410000 */
[----:B------:R-:W-:-:S04]  /*23c0*/  HADD2.F32 R155, -RZ, R30.H1_H1 ;  /* 0x3000001eff9b7230 */ /* 0x000fc80000004100 */
[----:B------:R-:W-:Y:S01]  /*23d0*/  @P2 F2FP.F16.F32.PACK_AB R128, RZ, R128 ;  /* 0x00000080ff80223e */ /* 0x000fe200000000ff */
[----:B------:R-:W-:Y:S01]  /*23e0*/  @P1 FFMA.FTZ R155, R152, R130, R155 ;  /* 0x00000082989b1223 */ /* 0x000fe2000001009b */
[----:B------:R-:W-:Y:S01]  /*23f0*/  @P2 F2FP.F16.F32.PACK_AB R130, RZ, R157 ;  /* 0x0000009dff82223e */ /* 0x000fe200000000ff */
[----:B------:R-:W-:Y:S01]  /*2400*/  @P1 FFMA.FTZ R157, R9, R133, R154 ;  /* 0x00000085099d1223 */ /* 0x000fe2000001009a */
[----:B------:R-:W-:Y:S02]  /*2410*/  @P2 PRMT R104, R128, 0x7610, R104 ;  /* 0x0000761080682816 */ /* 0x000fe40000000068 */
[----:B------:R-:W2:Y:S01]  /*2420*/  @P2 LDC R128, c[0x0][0x40c] ;  /* 0x00010300ff802b82 */ /* 0x000ea20000000800 */
[----:B------:R-:W-:Y:S01]  /*2430*/  @P1 FADD.FTZ R158, R112, -R157 ;  /* 0x8000009d709e1221 */ /* 0x000fe20000010000 */
[----:B------:R-:W-:Y:S01]  /*2440*/  HADD2.F32 R157, -RZ, R31.H0_H0 ;  /* 0x2000001fff9d7230 */ /* 0x000fe20000004100 */
[----:B------:R-:W-:-:S04]  /*2450*/  @P2 PRMT R104, R104, 0x5410, R130 ;  /* 0x0000541068682816 */ /* 0x000fc80000000082 */
[----:B------:R-:W-:Y:S01]  /*2460*/  @P1 FFMA.FTZ R157, R152, R158, R157 ;  /* 0x0000009e989d1223 */ /* 0x000fe2000001009d */
[----:B------:R-:W3:Y:S01]  /*2470*/  @P2 LDC R130, c[0x0][0x40c] ;  /* 0x00010300ff822b82 */ /* 0x000ee20000000800 */
[----:B-1----:R-:W-:-:S05]  /*2480*/  @P2 FMUL.FTZ R153, R153, R156 ;  /* 0x0000009c99992220 */ /* 0x002fca0000410000 */
[----:B------:R-:W-:Y:S02]  /*2490*/  @P2 F2FP.F16.F32.PACK_AB R153, RZ, R153 ;  /* 0x00000099ff99223e */ /* 0x000fe400000000ff */
[----:B------:R-:W1:Y:S02]  /*24a0*/  @P2 LDC R156, c[0x0][0x40c] ;  /* 0x00010300ff9c2b82 */ /* 0x000e640000000800 */
[----:B------:R-:W-:-:S06]  /*24b0*/  @P2 PRMT R105, R153, 0x7610, R105 ;  /* 0x0000761099692816 */ /* 0x000fcc0000000069 */
[----:B------:R-:W4:Y:S01]  /*24c0*/  @P2 LDC R158, c[0x0][0x40c] ;  /* 0x00010300ff9e2b82 */ /* 0x000f220000000800 */
[----:B--2---:R-:W-:-:S05]  /*24d0*/  @P2 FMUL.FTZ R131, R131, R128 ;  /* 0x0000008083832220 */ /* 0x004fca0000410000 */
[----:B------:R-:W-:Y:S01]  /*24e0*/  @P2 F2FP.F16.F32.PACK_AB R131, RZ, R131 ;  /* 0x00000083ff83223e */ /* 0x000fe200000000ff */
[----:B---3--:R-:W-:-:S03]  /*24f0*/  @P2 FMUL.FTZ R129, R129, R130 ;  /* 0x0000008281812220 */ /* 0x008fc60000410000 */
[----:B------:R-:W-:Y:S02]  /*2500*/  @P2 PRMT R105, R105, 0x5410, R131 ;  /* 0x0000541069692816 */ /* 0x000fe40000000083 */
[----:B------:R-:W-:Y:S01]  /*2510*/  @P2 F2FP.F16.F32.PACK_AB R129, RZ, R129 ;  /* 0x00000081ff81223e */ /* 0x000fe200000000ff */
[----:B-1----:R-:W-:-:S03]  /*2520*/  @P2 FMUL.FTZ R155, R155, R156 ;  /* 0x0000009c9b9b2220 */ /* 0x002fc60000410000 */
[----:B------:R-:W-:Y:S02]  /*2530*/  @P2 PRMT R106, R129, 0x7610, R106 ;  /* 0x00007610816a2816 */ /* 0x000fe4000000006a */
[----:B------:R-:W-:Y:S01]  /*2540*/  @P2 F2FP.F16.F32.PACK_AB R155, RZ, R155 ;  /* 0x0000009bff9b223e */ /* 0x000fe200000000ff */
[----:B----4-:R-:W-:-:S03]  /*2550*/  @P2 FMUL.FTZ R157, R157, R158 ;  /* 0x0000009e9d9d2220 */ /* 0x010fc60000410000 */
        /* <DEDUP_REMOVED lines=12> */
.L_x_6895:
[----:B------:R-:W-:Y:S01]  /*2620*/  ISETP.GT.AND P1, PT, R132, RZ, PT ;  /* 0x000000ff8400720c */ /* 0x000fe20003f24270 */
[--C-:B------:R-:W-:Y:S01]  /*2630*/  @P3 FFMA.FTZ R109, R3, R133, R154.reuse ;  /* 0x00000085036d3223 */ /* 0x100fe2000001009a */
[----:B------:R-:W-:Y:S01]  /*2640*/  HADD2.F32 R165, -RZ, R28.H0_H0 ;  /* 0x2000001cffa57230 */ /* 0x000fe20000004100 */
[----:B------:R-:W1:Y:S01]  /*2650*/  @P2 LDC R158, c[0x0][0x40c] ;  /* 0x00010300ff9e2b82 */ /* 0x000e620000000800 */
[----:B------:R-:W-:Y:S02]  /*2660*/  HADD2.F32 R163, -RZ, R29.H0_H0 ;  /* 0x2000001dffa37230 */ /* 0x000fe40000004100 */
[----:B------:R-:W-:Y:S01]  /*2670*/  @P3 FADD.FTZ R109, R14, -R109 ;  /* 0x8000006d0e6d3221 */ /* 0x000fe20000010000 */
[--C-:B------:R-:W-:Y:S02]  /*2680*/  HADD2.F32 R161, -RZ, R30.reuse.H0_H0 ;  /* 0x2000001effa17230 */ /* 0x100fe40000004100 */
[----:B------:R-:W-:Y:S02]  /*2690*/  HADD2.F32 R159, -RZ, R30.H1_H1 ;  /* 0x3000001eff9f7230 */ /* 0x000fe40000004100 */
[----:B------:R-:W-:Y:S01]  /*26a0*/  @P3 FFMA.FTZ R165, R152, R109, R165 ;  /* 0x0000006d98a53223 */ /* 0x000fe200000100a5 */
[----:B------:R-:W-:Y:S01]  /*26b0*/  HADD2.F32 R157, -RZ, R31.H1_H1 ;  /* 0x3000001fff9d7230 */ /* 0x000fe20000004100 */
[----:B------:R-:W2:Y:S01]  /*26c0*/  @P2 LDC R156, c[0x0][0x40c] ;  /* 0x00010300ff9c2b82 */ /* 0x000ea20000000800 */
[-CC-:B------:R-:W-:Y:S01]  /*26d0*/  @P1 FFMA.FTZ R108, R6, R133.reuse, R154.reuse ;  /* 0x00000085066c1223 */ /* 0x180fe2000001009a */
[-CC-:B------:R-:W-:Y:S01]  /*26e0*/  @P1 FFMA.FTZ R109, R5, R133.reuse, R154.reuse ;  /* 0x00000085056d1223 */ /* 0x180fe2000001009a */
[-CC-:B------:R-:W-:Y:S01]  /*26f0*/  @P1 FFMA.FTZ R110, R8, R133.reuse, R154.reuse ;  /* 0x00000085086e1223 */ /* 0x180fe2000001009a */
[----:B------:R-:W-:Y:S01]  /*2700*/  @P1 FFMA.FTZ R164, R12, R133, R154 ;  /* 0x000000850ca41223 */ /* 0x000fe2000001009a */
[----:B------:R-:W-:Y:S01]  /*2710*/  @P1 FADD.FTZ R111, R11, -R108 ;  /* 0x8000006c0b6f1221 */ /* 0x000fe20000010000 */
[----:B------:R-:W-:-:S02]  /*2720*/  HADD2.F32 R108, -RZ, R28.H1_H1 ;  /* 0x3000001cff6c7230 */ /* 0x000fc40000004100 */
[----:B------:R-:W3:Y:S01]  /*2730*/  @P2 LDC R130, c[0x0][0x40c] ;  /* 0x00010300ff822b82 */ /* 0x000ee20000000800 */
[----:B------:R-:W-:Y:S01]  /*2740*/  @P1 FADD.FTZ R109, R16, -R109 ;  /* 0x8000006d106d1221 */ /* 0x000fe20000010000 */
[----:B------:R-:W-:Y:S01]  /*2750*/  @P1 FADD.FTZ R110, R13, -R110 ;  /* 0x8000006e0d6e1221 */ /* 0x000fe20000010000 */
[----:B------:R-:W-:Y:S01]  /*2760*/  @P1 FADD.FTZ R164, R17, -R164 ;  /* 0x800000a411a41221 */ /* 0x000fe20000010000 */
[C---:B------:R-:W-:Y:S01]  /*2770*/  @P1 FFMA.FTZ R108, R152.reuse, R111, R108 ;  /* 0x0000006f986c1223 */ /* 0x040fe2000001006c */
[--C-:B------:R-:W-:Y:S01]  /*2780*/  @P1 FFMA.FTZ R111, R7, R133, R154.reuse ;  /* 0x00000085076f1223 */ /* 0x100fe2000001009a */
[----:B------:R-:W-:Y:S01]  /*2790*/  @P1 FFMA.FTZ R163, R152, R109, R163 ;  /* 0x0000006d98a31223 */ /* 0x000fe200000100a3 */
[----:B------:R-:W-:Y:S01]  /*27a0*/  HADD2.F32 R109, -RZ, R29.H1_H1 ;  /* 0x3000001dff6d7230 */ /* 0x000fe20000004100 */
[----:B------:R-:W4:Y:S01]  /*27b0*/  @P2 LDC R128, c[0x0][0x40c] ;  /* 0x00010300ff802b82 */ /* 0x000f220000000800 */
[----:B------:R-:W-:Y:S01]  /*27c0*/  @P1 FADD.FTZ R111, R18, -R111 ;  /* 0x8000006f126f1221 */ /* 0x000fe20000010000 */
[----:B-1----:R-:W-:Y:S01]  /*27d0*/  @P2 FMUL.FTZ R158, R163, R158 ;  /* 0x0000009ea39e2220 */ /* 0x002fe20000410000 */
[C---:B------:R-:W-:Y:S01]  /*27e0*/  @P1 FFMA.FTZ R157, R152.reuse, R164, R157 ;  /* 0x000000a4989d1223 */ /* 0x040fe2000001009d */
[C---:B------:R-:W-:Y:S01]  /*27f0*/  @P1 FFMA.FTZ R109, R152.reuse, R110, R109 ;  /* 0x0000006e986d1223 */ /* 0x040fe2000001006d */
[----:B------:R-:W-:Y:S01]  /*2800*/  @P1 FFMA.FTZ R161, R152, R111, R161 ;  /* 0x0000006f98a11223 */ /* 0x000fe200000100a1 */
[-CC-:B------:R-:W-:Y:S01]  /*2810*/  @P1 FFMA.FTZ R111, R9, R133.reuse, R154.reuse ;  /* 0x00000085096f1223 */ /* 0x180fe2000001009a */
[----:B------:R-:W-:Y:S01]  /*2820*/  @P1 FFMA.FTZ R110, R10, R133, R154 ;  /* 0x000000850a6e1223 */ /* 0x000fe2000001009a */
[----:B------:R-:W1:Y:S02]  /*2830*/  @P2 LDC R129, c[0x0][0x40c] ;  /* 0x00010300ff812b82 */ /* 0x000e640000000800 */
[----:B------:R-:W-:Y:S01]  /*2840*/  @P1 FADD.FTZ R131, R112, -R111 ;  /* 0x8000006f70831221 */ /* 0x000fe20000010000 */
[----:B------:R-:W-:-:S02]  /*2850*/  HADD2.F32 R111, -RZ, R31.H0_H0 ;  /* 0x2000001fff6f7230 */ /* 0x000fc40000004100 */
[----:B------:R-:W-:-:S03]  /*2860*/  @P1 FADD.FTZ R110, R15, -R110 ;  /* 0x8000006e0f6e1221 */ /* 0x000fc60000010000 */
[C---:B------:R-:W-:Y:S01]  /*2870*/  @P1 FFMA.FTZ R111, R152.reuse, R131, R111 ;  /* 0x00000083986f1223 */ /* 0x040fe2000001006f */
[----:B--2---:R-:W-:Y:S01]  /*2880*/  @P2 FMUL.FTZ R131, R109, R156 ;  /* 0x0000009c6d832220 */ /* 0x004fe20000410000 */
[----:B---3--:R-:W-:Y:S01]  /*2890*/  @P2 FMUL.FTZ R153, R161, R130 ;  /* 0x00000082a1992220 */ /* 0x008fe20000410000 */
[----:B------:R-:W2:Y:S01]  /*28a0*/  @P2 LDC R156, c[0x0][0x40c] ;  /* 0x00010300ff9c2b82 */ /* 0x000ea20000000800 */
[----:B------:R-:W-:Y:S01]  /*28b0*/  @P1 FFMA.FTZ R159, R152, R110, R159 ;  /* 0x0000006e989f1223 */ /* 0x000fe2000001009f */
[----:B------:R-:W-:Y:S02]  /*28c0*/  @P2 F2FP.F16.F32.PACK_AB R130, RZ, R158 ;  /* 0x0000009eff82223e */ /* 0x000fe400000000ff */
[----:B------:R-:W-:Y:S01]  /*28d0*/  @P2 F2FP.F16.F32.PACK_AB R153, RZ, R153 ;  /* 0x00000099ff99223e */ /* 0x000fe200000000ff */
[----:B----4-:R-:W-:Y:S01]  /*28e0*/  @P2 FMUL.FTZ R128, R165, R128 ;  /* 0x00000080a5802220 */ /* 0x010fe20000410000 */
[----:B------:R-:W-:Y:S02]  /*28f0*/  @P2 F2FP.F16.F32.PACK_AB R131, RZ, R131 ;  /* 0x00000083ff83223e */ /* 0x000fe400000000ff */
[----:B------:R-:W3:Y:S01]  /*2900*/  @P2 LDC R110, c[0x0][0x40c] ;  /* 0x00010300ff6e2b82 */ /* 0x000ee20000000800 */
[----:B------:R-:W-:-:S02]  /*2910*/  @P2 PRMT R105, R130, 0x7610, R105 ;  /* 0x0000761082692816 */ /* 0x000fc40000000069 */
[----:B------:R-:W-:Y:S01]  /*2920*/  @P2 F2FP.F16.F32.PACK_AB R128, RZ, R128 ;  /* 0x00000080ff80223e */ /* 0x000fe200000000ff */
[----:B-1----:R-:W-:Y:S01]  /*2930*/  @P2 FMUL.FTZ R129, R108, R129 ;  /* 0x000000816c812220 */ /* 0x002fe20000410000 */
[----:B------:R-:W-:-:S03]  /*2940*/  @P2 PRMT R106, R153, 0x7610, R106 ;  /* 0x00007610996a2816 */ /* 0x000fc6000000006a */
[----:B------:R-:W1:Y:S01]  /*2950*/  @P2 LDC R158, c[0x0][0x40c] ;  /* 0x00010300ff9e2b82 */ /* 0x000e620000000800 */
[----:B------:R-:W-:Y:S02]  /*2960*/  @P2 PRMT R104, R128, 0x7610, R104 ;  /* 0x0000761080682816 */ /* 0x000fe40000000068 */
[----:B------:R-:W-:Y:S02]  /*2970*/  @P2 F2FP.F16.F32.PACK_AB R129, RZ, R129 ;  /* 0x00000081ff81223e */ /* 0x000fe400000000ff */
[----:B------:R-:W-:Y:S02]  /*2980*/  F2FP.F16.F32.PACK_AB R108, R108, R165 ;  /* 0x000000a56c6c723e */ /* 0x000fe400000000ff */
[----:B------:R-:W-:Y:S01]  /*2990*/  F2FP.F16.F32.PACK_AB R109, R109, R163 ;  /* 0x000000a36d6d723e */ /* 0x000fe200000000ff */
[----:B--2---:R-:W-:Y:S01]  /*29a0*/  @P2 FMUL.FTZ R156, R111, R156 ;  /* 0x0000009c6f9c2220 */ /* 0x004fe20000410000 */
[----:B------:R-:W-:Y:S02]  /*29b0*/  F2FP.F16.F32.PACK_AB R111, R157, R111 ;  /* 0x0000006f9d6f723e */ /* 0x000fe400000000ff */
[----:B------:R-:W-:-:S02]  /*29c0*/  @P2 PRMT R104, R104, 0x5410, R129 ;  /* 0x0000541068682816 */ /* 0x000fc40000000081 */
[----:B------:R-:W-:Y:S02]  /*29d0*/  @P2 F2FP.F16.F32.PACK_AB R156, RZ, R156 ;  /* 0x0000009cff9c223e */ /* 0x000fe400000000ff */
[----:B------:R-:W-:Y:S01]  /*29e0*/  @P2 PRMT R105, R105, 0x5410, R131 ;  /* 0x0000541069692816 */ /* 0x000fe20000000083 */
[C---:B---3--:R-:W-:Y:S01]  /*29f0*/  @P2 FMUL.FTZ R155, R159.reuse, R110 ;  /* 0x0000006e9f9b2220 */ /* 0x048fe20000410000 */
[----:B------:R-:W-:Y:S02]  /*2a00*/  @P2 PRMT R107, R156, 0x7610, R107 ;  /* 0x000076109c6b2816 */ /* 0x000fe4000000006b */
[----:B------:R-:W-:Y:S02]  /*2a10*/  F2FP.F16.F32.PACK_AB R110, R159, R161 ;  /* 0x000000a19f6e723e */ /* 0x000fe400000000ff */
[----:B------:R-:W-:Y:S01]  /*2a20*/  @P2 F2FP.F16.F32.PACK_AB R155, RZ, R155 ;  /* 0x0000009bff9b223e */ /* 0x000fe200000000ff */
[----:B-1----:R-:W-:-:S03]  /*2a30*/  @P2 FMUL.FTZ R158, R157, R158 ;  /* 0x0000009e9d9e2220 */ /* 0x002fc60000410000 */
[----:B------:R-:W-:Y:S02]  /*2a40*/  @P2 PRMT R106, R106, 0x5410, R155 ;  /* 0x000054106a6a2816 */ /* 0x000fe4000000009b */
[----:B------:R-:W-:-:S04]  /*2a50*/  @P2 F2FP.F16.F32.PACK_AB R158, RZ, R158 ;  /* 0x0000009eff9e223e */ /* 0x000fc800000000ff */
[----:B------:R-:W-:-:S07]  /*2a60*/  @P2 PRMT R107, R107, 0x5410, R158 ;  /* 0x000054106b6b2816 */ /* 0x000fce000000009e */
.L_x_6894:
[----:B------:R-:W-:Y:S05]  /*2a70*/  BSYNC.RECONVERGENT B1 ;  /* 0x0000000000017941 */ /* 0x000fea0003800200 */
.L_x_6891:
        /* <DEDUP_REMOVED lines=12> */
[----:B-1----:R-:W-:Y:S01]  /*2b40*/  HADD2.F32 R109, -RZ, R24.H0_H0 ;  /* 0x20000018ff6d7230 */ /* 0x002fe20000004100 */
[----:B------:R-:W1:Y:S01]  /*2b50*/  @P2 LDC R158, c[0x0][0x40c] ;  /* 0x00010300ff9e2b82 */ /* 0x000e620000000800 */
[--C-:B------:R-:W-:Y:S02]  /*2b60*/  HADD2.F32 R159, -RZ, R25.reuse.H0_H0 ;  /* 0x20000019ff9f7230 */ /* 0x100fe40000004100 */
[----:B------:R-:W-:Y:S02]  /*2b70*/  HADD2.F32 R155, -RZ, R25.H1_H1 ;  /* 0x30000019ff9b7230 */ /* 0x000fe40000004100 */
[--C-:B------:R-:W-:Y:S02]  /*2b80*/  HADD2.F32 R157, -RZ, R26.reuse.H0_H0 ;  /* 0x2000001aff9d7230 */ /* 0x100fe40000004100 */
[----:B------:R-:W-:Y:S01]  /*2b90*/  HADD2.F32 R153, -RZ, R26.H1_H1 ;  /* 0x3000001aff997230 */ /* 0x000fe20000004100 */
[----:B------:R-:W2:Y:S01]  /*2ba0*/  @P2 LDC R161, c[0x0][0x40c] ;  /* 0x00010300ffa12b82 */ /* 0x000ea20000000800 */
[----:B------:R-:W-:-:S02]  /*2bb0*/  HADD2.F32 R131, -RZ, R27.H0_H0 ;  /* 0x2000001bff837230 */ /* 0x000fc40000004100 */
[-CC-:B------:R-:W-:Y:S01]  /*2bc0*/  @P3 FFMA.FTZ R111, R19, R133.reuse, R154.reuse ;  /* 0x00000085136f3223 */ /* 0x180fe2000001009a */
[-CC-:B------:R-:W-:Y:S01]  /*2bd0*/  @P3 FFMA.FTZ R110, R114, R133.reuse, R154.reuse ;  /* 0x00000085726e3223 */ /* 0x180fe2000001009a */
[-C--:B------:R-:W-:Y:S01]  /*2be0*/  @P3 FFMA.FTZ R128, R120, R133.reuse, R154 ;  /* 0x0000008578803223 */ /* 0x080fe2000001009a */
[----:B------:R-:W-:Y:S02]  /*2bf0*/  HADD2.F32 R108, -RZ, R24.H1_H1 ;  /* 0x30000018ff6c7230 */ /* 0x000fe40000004100 */
[----:B------:R-:W-:Y:S01]  /*2c00*/  @P3 FADD.FTZ R111, R122, -R111 ;  /* 0x8000006f7a6f3221 */ /* 0x000fe20000010000 */
[----:B------:R-:W-:Y:S01]  /*2c10*/  @P3 FADD.FTZ R129, R119, -R110 ;  /* 0x8000006e77813221 */ /* 0x000fe20000010000 */
[--C-:B------:R-:W-:Y:S01]  /*2c20*/  @P3 FFMA.FTZ R110, R116, R133, R154.reuse ;  /* 0x00000085746e3223 */ /* 0x100fe2000001009a */
[----:B------:R-:W3:Y:S01]  /*2c30*/  @P2 LDC R130, c[0x0][0x40c] ;  /* 0x00010300ff822b82 */ /* 0x000ee20000000800 */
[C---:B------:R-:W-:Y:S01]  /*2c40*/  @P3 FFMA.FTZ R109, R152.reuse, R111, R109 ;  /* 0x0000006f986d3223 */ /* 0x040fe2000001006d */
[----:B------:R-:W-:Y:S01]  /*2c50*/  @P3 FFMA.FTZ R111, R113, R133, R154 ;  /* 0x00000085716f3223 */ /* 0x000fe2000001009a */
[----:B------:R-:W-:Y:S01]  /*2c60*/  @P3 FADD.FTZ R110, R121, -R110 ;  /* 0x8000006e796e3221 */ /* 0x000fe20000010000 */
[----:B------:R-:W-:Y:S01]  /*2c70*/  @P3 FADD.FTZ R156, R125, -R128 ;  /* 0x800000807d9c3221 */ /* 0x000fe20000010000 */
[----:B------:R-:W-:Y:S01]  /*2c80*/  @P3 FFMA.FTZ R108, R152, R129, R108 ;  /* 0x00000081986c3223 */ /* 0x000fe2000001006c */
[----:B------:R-:W-:Y:S01]  /*2c90*/  @P3 FADD.FTZ R111, R124, -R111 ;  /* 0x8000006f7c6f3221 */ /* 0x000fe20000010000 */
[----:B------:R-:W-:Y:S01]  /*2ca0*/  @P3 FFMA.FTZ R155, R152, R110, R155 ;  /* 0x0000006e989b3223 */ /* 0x000fe2000001009b */
[--C-:B------:R-:W-:Y:S01]  /*2cb0*/  @P3 FFMA.FTZ R110, R118, R133, R154.reuse ;  /* 0x00000085766e3223 */ /* 0x100fe2000001009a */
[----:B------:R-:W4:Y:S01]  /*2cc0*/  @P2 LDC R160, c[0x0][0x40c] ;  /* 0x00010300ffa02b82 */ /* 0x000f220000000800 */
[----:B------:R-:W-:Y:S01]  /*2cd0*/  @P3 FFMA.FTZ R159, R152, R111, R159 ;  /* 0x0000006f989f3223 */ /* 0x000fe2000001009f */
[----:B------:R-:W-:Y:S01]  /*2ce0*/  @P3 FFMA.FTZ R111, R115, R133, R154 ;  /* 0x00000085736f3223 */ /* 0x000fe2000001009a */
[----:B------:R-:W-:Y:S01]  /*2cf0*/  @P3 FADD.FTZ R110, R123, -R110 ;  /* 0x8000006e7b6e3221 */ /* 0x000fe20000010000 */
[----:B------:R-:W-:-:S02]  /*2d00*/  HADD2.F32 R129, -RZ, R27.H1_H1 ;  /* 0x3000001bff817230 */ /* 0x000fc40000004100 */
[----:B------:R-:W-:Y:S01]  /*2d10*/  @P3 FADD.FTZ R111, R126, -R111 ;  /* 0x8000006f7e6f3221 */ /* 0x000fe20000010000 */
[C---:B------:R-:W-:Y:S01]  /*2d20*/  @P3 FFMA.FTZ R153, R152.reuse, R110, R153 ;  /* 0x0000006e98993223 */ /* 0x040fe20000010099 */
[----:B------:R-:W5:Y:S01]  /*2d30*/  @P2 LDC R128, c[0x0][0x40c] ;  /* 0x00010300ff802b82 */ /* 0x000f620000000800 */
[C---:B------:R-:W-:Y:S01]  /*2d40*/  @P3 FFMA.FTZ R129, R152.reuse, R156, R129 ;  /* 0x0000009c98813223 */ /* 0x040fe20000010081 */
[----:B------:R-:W-:Y:S01]  /*2d50*/  @P3 FFMA.FTZ R157, R152, R111, R157 ;  /* 0x0000006f989d3223 */ /* 0x000fe2000001009d */
[----:B------:R-:W-:Y:S01]  /*2d60*/  @P3 FFMA.FTZ R111, R117, R133, R154 ;  /* 0x00000085756f3223 */ /* 0x000fe2000001009a */
[----:B-1----:R-:W-:Y:S01]  /*2d70*/  @P2 FMUL.FTZ R156, R109, R158 ;  /* 0x0000009e6d9c2220 */ /* 0x002fe20000410000 */
[C---:B--2---:R-:W-:Y:S01]  /*2d80*/  @P2 FMUL.FTZ R158, R108.reuse, R161 ;  /* 0x000000a16c9e2220 */ /* 0x044fe20000410000 */
[----:B------:R-:W-:Y:S01]  /*2d90*/  F2FP.F16.F32.PACK_AB R108, R108, R109 ;  /* 0x0000006d6c6c723e */ /* 0x000fe200000000ff */
[----:B------:R-:W-:Y:S01]  /*2da0*/  @P3 FADD.FTZ R111, R134, -R111 ;  /* 0x8000006f866f3221 */ /* 0x000fe20000010000 */
[----:B------:R-:W1:Y:S01]  /*2db0*/  @P2 LDC R110, c[0x0][0x40c] ;  /* 0x00010300ff6e2b82 */ /* 0x000e620000000800 */
[C---:B---3--:R-:W-:Y:S01]  /*2dc0*/  @P2 FMUL.FTZ R161, R155.reuse, R130 ;  /* 0x000000829ba12220 */ /* 0x048fe20000410000 */
[----:B------:R-:W-:Y:S01]  /*2dd0*/  F2FP.F16.F32.PACK_AB R109, R155, R159 ;  /* 0x0000009f9b6d723e */ /* 0x000fe200000000ff */
[----:B------:R-:W-:Y:S01]  /*2de0*/  @P3 FFMA.FTZ R131, R152, R111, R131 ;  /* 0x0000006f98833223 */ /* 0x000fe20000010083 */
[----:B------:R-:W-:-:S02]  /*2df0*/  @P2 F2FP.F16.F32.PACK_AB R130, RZ, R156 ;  /* 0x0000009cff82223e */ /* 0x000fc400000000ff */
[----:B------:R-:W-:Y:S02]  /*2e00*/  @P2 F2FP.F16.F32.PACK_AB R156, RZ, R158 ;  /* 0x0000009eff9c223e */ /* 0x000fe400000000ff */
[----:B------:R-:W2:Y:S01]  /*2e10*/  @P2 LDC R111, c[0x0][0x40c] ;  /* 0x00010300ff6f2b82 */ /* 0x000ea20000000800 */
[----:B----4-:R-:W-:Y:S01]  /*2e20*/  @P2 FMUL.FTZ R160, R159, R160 ;  /* 0x000000a09fa02220 */ /* 0x010fe20000410000 */
[----:B------:R-:W-:-:S04]  /*2e30*/  @P2 PRMT R104, R130, 0x7610, R104 ;  /* 0x0000761082682816 */ /* 0x000fc80000000068 */
[----:B------:R-:W-:Y:S01]  /*2e40*/  @P2 F2FP.F16.F32.PACK_AB R158, RZ, R160 ;  /* 0x000000a0ff9e223e */ /* 0x000fe200000000ff */
[----:B-----5:R-:W-:Y:S01]  /*2e50*/  @P2 FMUL.FTZ R128, R131, R128 ;  /* 0x0000008083802220 */ /* 0x020fe20000410000 */
[----:B------:R-:W-:Y:S02]  /*2e60*/  @P2 F2FP.F16.F32.PACK_AB R160, RZ, R161 ;  /* 0x000000a1ffa0223e */ /* 0x000fe400000000ff */
[----:B------:R-:W-:Y:S02]  /*2e70*/  @P2 PRMT R105, R158, 0x7610, R105 ;  /* 0x000076109e692816 */ /* 0x000fe40000000069 */
[----:B------:R-:W-:Y:S02]  /*2e80*/  @P2 F2FP.F16.F32.PACK_AB R128, RZ, R128 ;  /* 0x00000080ff80223e */ /* 0x000fe400000000ff */
[----:B------:R-:W-:Y:S01]  /*2e90*/  @P2 PRMT R104, R104, 0x5410, R156 ;  /* 0x0000541068682816 */ /* 0x000fe2000000009c */
[----:B-1----:R-:W-:Y:S01]  /*2ea0*/  @P2 FMUL.FTZ R155, R157, R110 ;  /* 0x0000006e9d9b2220 */ /* 0x002fe20000410000 */
[----:B------:R-:W-:-:S02]  /*2eb0*/  F2FP.F16.F32.PACK_AB R110, R153, R157 ;  /* 0x0000009d996e723e */ /* 0x000fc400000000ff */
[----:B------:R-:W-:Y:S02]  /*2ec0*/  @P2 PRMT R105, R105, 0x5410, R160 ;  /* 0x0000541069692816 */ /* 0x000fe400000000a0 */
[----:B------:R-:W-:Y:S02]  /*2ed0*/  @P2 F2FP.F16.F32.PACK_AB R155, RZ, R155 ;  /* 0x0000009bff9b223e */ /* 0x000fe400000000ff */
[----:B------:R-:W-:Y:S01]  /*2ee0*/  @P2 PRMT R107, R128, 0x7610, R107 ;  /* 0x00007610806b2816 */ /* 0x000fe2000000006b */
[----:B--2---:R-:W-:Y:S01]  /*2ef0*/  @P2 FMUL.FTZ R111, R153, R111 ;  /* 0x0000006f996f2220 */ /* 0x004fe20000410000 */
[----:B------:R-:W-:-:S04]  /*2f00*/  @P2 PRMT R106, R155, 0x7610, R106 ;  /* 0x000076109b6a2816 */ /* 0x000fc8000000006a */
[----:B------:R-:W-:-:S04]  /*2f10*/  @P2 F2FP.F16.F32.PACK_AB R111, RZ, R111 ;  /* 0x0000006fff6f223e */ /* 0x000fc800000000ff */
[----:B------:R-:W-:Y:S02]  /*2f20*/  @P2 PRMT R106, R106, 0x5410, R111 ;  /* 0x000054106a6a2816 */ /* 0x000fe4000000006f */
[----:B------:R-:W-:Y:S01]  /*2f30*/  F2FP.F16.F32.PACK_AB R111, R129, R131 ;  /* 0x00000083816f723e */ /* 0x000fe200000000ff */
[----:B------:R-:W-:Y:S06]  /*2f40*/  @!P2 BRA `(.L_x_6899) ;  /* 0x0000000c0054a947 */ /* 0x000fec0003800000 */
[----:B------:R-:W-:-:S05]  /*2f50*/  FMUL.FTZ R129, R129, UR13 ;  /* 0x0000000d81817c20 */ /* 0x000fca0008410000 */
[----:B------:R-:W-:-:S04]  /*2f60*/  F2FP.F16.F32.PACK_AB R129, RZ, R129 ;  /* 0x00000081ff81723e */ /* 0x000fc800000000ff */
[----:B------:R-:W-:Y:S01]  /*2f70*/  PRMT R107, R107, 0x5410, R129 ;  /* 0x000054106b6b7816 */ /* 0x000fe20000000081 */
[----:B------:R-:W-:Y:S06]  /*2f80*/  BRA `(.L_x_6899) ;  /* 0x0000000c00447947 */ /* 0x000fec0003800000 */
.L_x_6898:
[----:B------:R-:W-:Y:S01]  /*2f90*/  ISETP.GT.AND P3, PT, R132, RZ, PT ;  /* 0x000000ff8400720c */ /* 0x000fe20003f64270 */
[--C-:B------:R-:W-:Y:S01]  /*2fa0*/  HADD2.F32 R159, -RZ, R24.reuse.H1_H1 ;  /* 0x30000018ff9f7230 */ /* 0x100fe20000004100 */
[----:B-1----:R-:W1:Y:S01]  /*2fb0*/  @P2 LDC R130, c[0x0][0x40c] ;  /* 0x00010300ff822b82 */ /* 0x002e620000000800 */
[--C-:B------:R-:W-:Y:S02]  /*2fc0*/  HADD2.F32 R155, -RZ, R25.reuse.H1_H1 ;  /* 0x30000019ff9b7230 */ /* 0x100fe40000004100 */
[----:B------:R-:W-:Y:S02]  /*2fd0*/  HADD2.F32 R157, -RZ, R24.H0_H0 ;  /* 0x20000018ff9d7230 */ /* 0x000fe40000004100 */
[----:B------:R-:W-:Y:S02]  /*2fe0*/  HADD2.F32 R131, -RZ, R25.H0_H0 ;  /* 0x20000019ff837230 */ /* 0x000fe40000004100 */
[----:B------:R-:W-:Y:S01]  /*2ff0*/  HADD2.F32 R153, -RZ, R26.H0_H0 ;  /* 0x2000001aff997230 */ /* 0x000fe20000004100 */
[----:B------:R-:W2:Y:S03]  /*3000*/  @P2 LDC R158, c[0x0][0x40c] ;  /* 0x00010300ff9e2b82 */ /* 0x000ea60000000800 */
[-CC-:B------:R-:W-:Y:S01]  /*3010*/  @P3 FFMA.FTZ R128, R114, R133.reuse, R154.reuse ;  /* 0x0000008572803223 */ /* 0x180fe2000001009a */
[-CC-:B------:R-:W-:Y:S01]  /*3020*/  @P3 FFMA.FTZ R129, R19, R133.reuse, R154.reuse ;  /* 0x0000008513813223 */ /* 0x180fe2000001009a */
[----:B------:R-:W-:-:S02]  /*3030*/  @P3 FFMA.FTZ R156, R118, R133, R154 ;  /* 0x00000085769c3223 */ /* 0x000fc4000001009a */
[----:B------:R-:W-:Y:S01]  /*3040*/  @P3 FADD.FTZ R128, R119, -R128 ;  /* 0x8000008077803221 */ /* 0x000fe20000010000 */
[----:B------:R-:W-:Y:S01]  /*3050*/  @P3 FADD.FTZ R129, R122, -R129 ;  /* 0x800000817a813221 */ /* 0x000fe20000010000 */
[----:B------:R-:W-:Y:S01]  /*3060*/  @P3 FADD.FTZ R156, R123, -R156 ;  /* 0x8000009c7b9c3221 */ /* 0x000fe20000010000 */
[----:B------:R-:W3:Y:S01]  /*3070*/  @P2 LDC R160, c[0x0][0x40c] ;  /* 0x00010300ffa02b82 */ /* 0x000ee20000000800 */
[----:B------:R-:W-:Y:S01]  /*3080*/  @P3 FFMA.FTZ R159, R152, R128, R159 ;  /* 0x00000080989f3223 */ /* 0x000fe2000001009f */
[--C-:B------:R-:W-:Y:S01]  /*3090*/  @P3 FFMA.FTZ R128, R116, R133, R154.reuse ;  /* 0x0000008574803223 */ /* 0x100fe2000001009a */
[----:B------:R-:W-:Y:S01]  /*30a0*/  @P3 FFMA.FTZ R157, R152, R129, R157 ;  /* 0x00000081989d3223 */ /* 0x000fe2000001009d */
[----:B------:R-:W-:Y:S02]  /*30b0*/  @P3 FFMA.FTZ R129, R113, R133, R154 ;  /* 0x0000008571813223 */ /* 0x000fe4000001009a */
[----:B------:R-:W-:Y:S01]  /*30c0*/  @P3 FADD.FTZ R128, R121, -R128 ;  /* 0x8000008079803221 */ /* 0x000fe20000010000 */
[----:B-1----:R-:W-:Y:S01]  /*30d0*/  @P2 FMUL.FTZ R159, R159, R130 ;  /* 0x000000829f9f2220 */ /* 0x002fe20000410000 */
[----:B------:R-:W-:Y:S01]  /*30e0*/  @P3 FADD.FTZ R129, R124, -R129 ;  /* 0x800000817c813221 */ /* 0x000fe20000010000 */
[----:B------:R-:W1:Y:S01]  /*30f0*/  @P2 LDC R162, c[0x0][0x40c] ;  /* 0x00010300ffa22b82 */ /* 0x000e620000000800 */
[----:B------:R-:W-:-:S02]  /*3100*/  @P3 FFMA.FTZ R155, R152, R128, R155 ;  /* 0x00000080989b3223 */ /* 0x000fc4000001009b */
[----:B------:R-:W-:Y:S01]  /*3110*/  @P3 FFMA.FTZ R131, R152, R129, R131 ;  /* 0x0000008198833223 */ /* 0x000fe20000010083 */
[----:B------:R-:W-:Y:S01]  /*3120*/  @P3 FFMA.FTZ R129, R115, R133, R154 ;  /* 0x0000008573813223 */ /* 0x000fe2000001009a */
[----:B------:R-:W-:-:S03]  /*3130*/  @P2 F2FP.F16.F32.PACK_AB R159, RZ, R159 ;  /* 0x0000009fff9f223e */ /* 0x000fc600000000ff */
[----:B------:R-:W4:Y:S01]  /*3140*/  @P2 LDC R128, c[0x0][0x40c] ;  /* 0x00010300ff802b82 */ /* 0x000f220000000800 */
[----:B------:R-:W-:-:S04]  /*3150*/  @P3 FADD.FTZ R129, R126, -R129 ;  /* 0x800000817e813221 */ /* 0x000fc80000010000 */
[----:B------:R-:W-:Y:S01]  /*3160*/  @P3 FFMA.FTZ R153, R152, R129, R153 ;  /* 0x0000008198993223 */ /* 0x000fe20000010099 */
[----:B------:R-:W-:-:S03]  /*3170*/  HADD2.F32 R129, -RZ, R26.H1_H1 ;  /* 0x3000001aff817230 */ /* 0x000fc60000004100 */
[----:B--2---:R-:W-:Y:S02]  /*3180*/  @P2 FMUL.FTZ R153, R153, R158 ;  /* 0x0000009e99992220 */ /* 0x004fe40000410000 */
[----:B------:R-:W-:Y:S02]  /*3190*/  @P3 FFMA.FTZ R129, R152, R156, R129 ;  /* 0x0000009c98813223 */ /* 0x000fe40000010081 */
[----:B------:R-:W2:Y:S01]  /*31a0*/  @P2 LDC R156, c[0x0][0x40c] ;  /* 0x00010300ff9c2b82 */ /* 0x000ea20000000800 */
[----:B------:R-:W-:Y:S01]  /*31b0*/  @P2 F2FP.F16.F32.PACK_AB R153, RZ, R153 ;  /* 0x00000099ff99223e */ /* 0x000fe200000000ff */
[----:B---3--:R-:W-:-:S03]  /*31c0*/  @P2 FMUL.FTZ R129, R129, R160 ;  /* 0x000000a081812220 */ /* 0x008fc60000410000 */
[----:B------:R-:W-:Y:S02]  /*31d0*/  @P2 PRMT R106, R153, 0x7610, R106 ;  /* 0x00007610996a2816 */ /* 0x000fe4000000006a */
[----:B------:R-:W-:Y:S01]  /*31e0*/  @P2 F2FP.F16.F32.PACK_AB R129, RZ, R129 ;  /* 0x00000081ff81223e */ /* 0x000fe200000000ff */
[----:B----4-:R-:W-:Y:S01]  /*31f0*/  @P2 FMUL.FTZ R128, R157, R128 ;  /* 0x000000809d802220 */ /* 0x010fe20000410000 */
[----:B------:R-:W-:Y:S02]  /*3200*/  @P3 FFMA.FTZ R157, R117, R133, R154 ;  /* 0x00000085759d3223 */ /* 0x000fe4000001009a */
[----:B------:R-:W-:Y:S02]  /*3210*/  @P2 PRMT R106, R106, 0x5410, R129 ;  /* 0x000054106a6a2816 */ /* 0x000fe40000000081 */
[----:B------:R-:W-:Y:S01]  /*3220*/  @P3 FADD.FTZ R130, R134, -R157 ;  /* 0x8000009d86823221 */ /* 0x000fe20000010000 */
[----:B------:R-:W-:Y:S01]  /*3230*/  HADD2.F32 R157, -RZ, R27.H0_H0 ;  /* 0x2000001bff9d7230 */ /* 0x000fe20000004100 */
[----:B------:R-:W-:-:S04]  /*3240*/  @P2 F2FP.F16.F32.PACK_AB R128, RZ, R128 ;  /* 0x00000080ff80223e */ /* 0x000fc800000000ff */
[----:B------:R-:W-:Y:S01]  /*3250*/  @P3 FFMA.FTZ R157, R152, R130, R157 ;  /* 0x00000082989d3223 */ /* 0x000fe2000001009d */
[----:B------:R-:W-:Y:S01]  /*3260*/  @P2 PRMT R104, R128, 0x7610, R104 ;  /* 0x0000761080682816 */ /* 0x000fe20000000068 */
[----:B------:R-:W3:Y:S01]  /*3270*/  @P2 LDC R130, c[0x0][0x40c] ;  /* 0x00010300ff822b82 */ /* 0x000ee20000000800 */
[----:B--2---:R-:W-:Y:S01]  /*3280*/  @P2 FMUL.FTZ R155, R155, R156 ;  /* 0x0000009c9b9b2220 */ /* 0x004fe20000410000 */
[----:B-1----:R-:W-:Y:S01]  /*3290*/  @P2 FMUL.FTZ R157, R157, R162 ;  /* 0x000000a29d9d2220 */ /* 0x002fe20000410000 */
[----:B------:R-:W-:-:S03]  /*32a0*/  @P2 PRMT R104, R104, 0x5410, R159 ;  /* 0x0000541068682816 */ /* 0x000fc6000000009f */
[----:B------:R-:W-:Y:S02]  /*32b0*/  @P2 F2FP.F16.F32.PACK_AB R155, RZ, R155 ;  /* 0x0000009bff9b223e */ /* 0x000fe400000000ff */
[----:B------:R-:W-:-:S04]  /*32c0*/  @P2 F2FP.F16.F32.PACK_AB R157, RZ, R157 ;  /* 0x0000009dff9d223e */ /* 0x000fc800000000ff */
[----:B------:R-:W-:Y:S01]  /*32d0*/  @P2 PRMT R107, R157, 0x7610, R107 ;  /* 0x000076109d6b2816 */ /* 0x000fe2000000006b */
[----:B---3--:R-:W-:-:S05]  /*32e0*/  @P2 FMUL.FTZ R131, R131, R130 ;  /* 0x0000008283832220 */ /* 0x008fca0000410000 */
        /* <DEDUP_REMOVED lines=12> */
.L_x_6897:
[----:B------:R-:W-:Y:S05]  /*33b0*/  @!P1 BRA `(.L_x_6900) ;  /* 0x0000000400189947 */ /* 0x000fea0003800000 */
[----:B-1----:R-:W1:Y:S01]  /*33c0*/  @P2 LDC R110, c[0x0][0x40c] ;  /* 0x00010300ff6e2b82 */ /* 0x002e620000000800 */
        /* <DEDUP_REMOVED lines=11> */
[----:B-1----:R-:W-:-:S06]  /*3480*/  @P2 FMUL.FTZ R108, R111, R110 ;  /* 0x0000006e6f6c2220 */ /* 0x002fcc0000410000 */
[----:B------:R-:W1:Y:S01]  /*3490*/  @P2 LDC R131, c[0x0][0x40c] ;  /* 0x00010300ff832b82 */ /* 0x000e620000000800 */
[----:B------:R-:W-:Y:S02]  /*34a0*/  @P2 F2FP.F16.F32.PACK_AB R110, RZ, R108 ;  /* 0x0000006cff6e223e */ /* 0x000fe400000000ff */
[C---:B------:R-:W-:Y:S01]  /*34b0*/  F2FP.F16.F32.PACK_AB R108, R128.reuse, R111 ;  /* 0x0000006f806c723e */ /* 0x040fe200000000ff */
[----:B--2---:R-:W-:Y:S01]  /*34c0*/  @P2 FMUL.FTZ R109, R128, R129 ;  /* 0x00000081806d2220 */ /* 0x004fe20000410000 */
[----:B------:R-:W-:-:S03]  /*34d0*/  FFMA.FTZ R128, R116, R133, R154 ;  /* 0x0000008574807223 */ /* 0x000fc6000001009a */
[----:B------:R-:W2:Y:S01]  /*34e0*/  @P2 LDC R153, c[0x0][0x40c] ;  /* 0x00010300ff992b82 */ /* 0x000ea20000000800 */
[----:B------:R-:W-:Y:S01]  /*34f0*/  @P2 PRMT R104, R110, 0x7610, R104 ;  /* 0x000076106e682816 */ /* 0x000fe20000000068 */
[--C-:B------:R-:W-:Y:S01]  /*3500*/  FFMA.FTZ R110, R118, R133, R154.reuse ;  /* 0x00000085766e7223 */ /* 0x100fe2000001009a */
[----:B------:R-:W-:Y:S01]  /*3510*/  @P2 F2FP.F16.F32.PACK_AB R129, RZ, R109 ;  /* 0x0000006dff81223e */ /* 0x000fe200000000ff */
[----:B------:R-:W-:Y:S01]  /*3520*/  FFMA.FTZ R109, R113, R133, R154 ;  /* 0x00000085716d7223 */ /* 0x000fe2000001009a */
[----:B------:R-:W-:Y:S02]  /*3530*/  FADD.FTZ R111, R121, -R128 ;  /* 0x80000080796f7221 */ /* 0x000fe40000010000 */
[----:B------:R-:W-:Y:S01]  /*3540*/  @P2 PRMT R104, R104, 0x5410, R129 ;  /* 0x0000541068682816 */ /* 0x000fe20000000081 */
[----:B------:R-:W-:Y:S01]  /*3550*/  FADD.FTZ R109, R124, -R109 ;  /* 0x8000006d7c6d7221 */ /* 0x000fe20000010000 */
[----:B------:R-:W-:Y:S01]  /*3560*/  FMUL.FTZ R111, R152, R111 ;  /* 0x0000006f986f7220 */ /* 0x000fe20000410000 */
[----:B------:R-:W-:-:S02]  /*3570*/  FFMA.FTZ R129, R115, R133, R154 ;  /* 0x0000008573817223 */ /* 0x000fc4000001009a */
[----:B------:R-:W-:Y:S02]  /*3580*/  FMUL.FTZ R109, R152, R109 ;  /* 0x0000006d986d7220 */ /* 0x000fe40000410000 */
[----:B------:R-:W-:Y:S01]  /*3590*/  FSEL R130, R111, RZ, P3 ;  /* 0x000000ff6f827208 */ /* 0x000fe20001800000 */
[----:B------:R-:W-:Y:S02]  /*35a0*/  FADD.FTZ R129, R126, -R129 ;  /* 0x800000817e817221 */ /* 0x000fe40000010000 */
[----:B------:R-:W-:Y:S02]  /*35b0*/  FSEL R109, R109, RZ, P3 ;  /* 0x000000ff6d6d7208 */ /* 0x000fe40001800000 */
[----:B-1----:R-:W-:Y:S01]  /*35c0*/  @P2 FMUL.FTZ R111, R130, R131 ;  /* 0x00000083826f2220 */ /* 0x002fe20000410000 */
[----:B------:R-:W-:Y:S01]  /*35d0*/  FADD.FTZ R131, R123, -R110 ;  /* 0x8000006e7b837221 */ /* 0x000fe20000010000 */
[----:B------:R-:W-:Y:S01]  /*35e0*/  FMUL.FTZ R110, R152, R129 ;  /* 0x00000081986e7220 */ /* 0x000fe20000410000 */
[----:B---3--:R-:W-:Y:S01]  /*35f0*/  @P2 FMUL.FTZ R128, R109, R156 ;  /* 0x0000009c6d802220 */ /* 0x008fe20000410000 */
[----:B------:R-:W-:Y:S01]  /*3600*/  F2FP.F16.F32.PACK_AB R109, R130, R109 ;  /* 0x0000006d826d723e */ /* 0x000fe200000000ff */
[----:B------:R-:W-:Y:S01]  /*3610*/  FMUL.FTZ R129, R152, R131 ;  /* 0x0000008398817220 */ /* 0x000fe20000410000 */
[----:B------:R-:W1:Y:S01]  /*3620*/  @P2 LDC R130, c[0x0][0x40c] ;  /* 0x00010300ff822b82 */ /* 0x000e620000000800 */
[----:B------:R-:W-:-:S02]  /*3630*/  FSEL R110, R110, RZ, P3 ;  /* 0x000000ff6e6e7208 */ /* 0x000fc40001800000 */
[----:B------:R-:W-:Y:S02]  /*3640*/  @P2 F2FP.F16.F32.PACK_AB R128, RZ, R128 ;  /* 0x00000080ff80223e */ /* 0x000fe400000000ff */
[----:B------:R-:W-:Y:S01]  /*3650*/  FSEL R131, R129, RZ, P3 ;  /* 0x000000ff81837208 */ /* 0x000fe20001800000 */
[----:B--2---:R-:W-:Y:S01]  /*3660*/  @P2 FMUL.FTZ R129, R110, R153 ;  /* 0x000000996e812220 */ /* 0x004fe20000410000 */
[----:B------:R-:W-:Y:S01]  /*3670*/  @P2 PRMT R105, R128, 0x7610, R105 ;  /* 0x0000761080692816 */ /* 0x000fe20000000069 */
[----:B------:R-:W2:Y:S01]  /*3680*/  @P2 LDC R156, c[0x0][0x40c] ;  /* 0x00010300ff9c2b82 */ /* 0x000ea20000000800 */
[----:B------:R-:W-:Y:S02]  /*3690*/  F2FP.F16.F32.PACK_AB R110, R131, R110 ;  /* 0x0000006e836e723e */ /* 0x000fe400000000ff */
[----:B------:R-:W-:Y:S02]  /*36a0*/  @P2 F2FP.F16.F32.PACK_AB R111, RZ, R111 ;  /* 0x0000006fff6f223e */ /* 0x000fe400000000ff */
[----:B------:R-:W-:-:S02]  /*36b0*/  @P2 F2FP.F16.F32.PACK_AB R129, RZ, R129 ;  /* 0x00000081ff81223e */ /* 0x000fc400000000ff */
[----:B------:R-:W-:Y:S02]  /*36c0*/  @P2 PRMT R105, R105, 0x5410, R111 ;  /* 0x0000541069692816 */ /* 0x000fe4000000006f */
        /* <DEDUP_REMOVED lines=8> */
[----:B------:R-:W-:-:S04]  /*3750*/  FFMA.FTZ R128, R120, R133, R154 ;  /* 0x0000008578807223 */ /* 0x000fc8000001009a */
[----:B------:R-:W-:Y:S01]  /*3760*/  FADD.FTZ R153, R125, -R128 ;  /* 0x800000807d997221 */ /* 0x000fe20000010000 */
[----:B--2---:R-:W-:-:S03]  /*3770*/  @P2 FMUL.FTZ R111, R131, R156 ;  /* 0x0000009c836f2220 */ /* 0x004fc60000410000 */
[----:B------:R-:W-:Y:S02]  /*3780*/  FMUL.FTZ R128, R152, R153 ;  /* 0x0000009998807220 */ /* 0x000fe40000410000 */
[----:B------:R-:W-:-:S03]  /*3790*/  @P2 F2FP.F16.F32.PACK_AB R111, RZ, R111 ;  /* 0x0000006fff6f223e */ /* 0x000fc600000000ff */
        /* <DEDUP_REMOVED lines=8> */
.L_x_6900:
[----:B-1----:R-:W1:Y:S01]  /*3820*/  @P2 LDC R128, c[0x0][0x40c] ;  /* 0x00010300ff802b82 */ /* 0x002e620000000800 */
[-CC-:B------:R-:W-:Y:S01]  /*3830*/  FFMA.FTZ R129, R113, R133.reuse, R154.reuse ;  /* 0x0000008571817223 */ /* 0x180fe2000001009a */
[C---:B------:R-:W-:Y:S01]  /*3840*/  @P2 ISETP.GT.AND P3, PT, R132.reuse, RZ, PT ;  /* 0x000000ff8400220c */ /* 0x040fe20003f64270 */
[-CC-:B------:R-:W-:Y:S01]  /*3850*/  FFMA.FTZ R131, R115, R133.reuse, R154.reuse ;  /* 0x0000008573837223 */ /* 0x180fe2000001009a */
[----:B------:R-:W-:Y:S01]  /*3860*/  @P2 ISETP.GT.AND P4, PT, R132, RZ, PT ;  /* 0x000000ff8400220c */ /* 0x000fe20003f84270 */
[----:B------:R-:W-:Y:S01]  /*3870*/  @P2 FADD.FTZ R129, R124, -R129 ;  /* 0x800000817c812221 */ /* 0x000fe20000010000 */
[--C-:B------:R-:W-:Y:S01]  /*3880*/  FFMA.FTZ R161, R117, R133, R154.reuse ;  /* 0x0000008575a17223 */ /* 0x100fe2000001009a */
[----:B------:R-:W-:Y:S01]  /*3890*/  @P2 FADD.FTZ R131, R126, -R131 ;  /* 0x800000837e832221 */ /* 0x000fe20000010000 */
[----:B------:R-:W2:Y:S01]  /*38a0*/  @P2 LDC R156, c[0x0][0x40c] ;  /* 0x00010300ff9c2b82 */ /* 0x000ea20000000800 */
[C---:B------:R-:W-:Y:S01]  /*38b0*/  @P2 FMUL.FTZ R129, R152.reuse, R129 ;  /* 0x0000008198812220 */ /* 0x040fe20000410000 */
[--C-:B------:R-:W-:Y:S01]  /*38c0*/  FFMA.FTZ R157, R19, R133, R154.reuse ;  /* 0x00000085139d7223 */ /* 0x100fe2000001009a */
[----:B------:R-:W-:Y:S01]  /*38d0*/  @P2 FMUL.FTZ R131, R152, R131 ;  /* 0x0000008398832220 */ /* 0x000fe20000410000 */
[----:B------:R-:W-:Y:S01]  /*38e0*/  @P2 FADD.FTZ R161, R134, -R161 ;  /* 0x800000a186a12221 */ /* 0x000fe20000010000 */
[----:B------:R-:W-:Y:S01]  /*38f0*/  FFMA.FTZ R160, R120, R133, R154 ;  /* 0x0000008578a07223 */ /* 0x000fe2000001009a */
[----:B------:R-:W-:Y:S01]  /*3900*/  @P2 FSEL R129, R129, RZ, P3 ;  /* 0x000000ff81812208 */ /* 0x000fe20001800000 */
[----:B------:R-:W-:Y:S01]  /*3910*/  @P2 FADD.FTZ R157, R122, -R157 ;  /* 0x8000009d7a9d2221 */ /* 0x000fe20000010000 */
[----:B------:R-:W3:Y:S01]  /*3920*/  @P2 LDC R158, c[0x0][0x40c] ;  /* 0x00010300ff9e2b82 */ /* 0x000ee20000000800 */
[----:B------:R-:W-:Y:S01]  /*3930*/  @P2 ISETP.GT.AND P3, PT, R132, RZ, PT ;  /* 0x000000ff8400220c */ /* 0x000fe20003f64270 */
[----:B------:R-:W-:Y:S01]  /*3940*/  @P2 FADD.FTZ R163, R125, -R160 ;  /* 0x800000a07da32221 */ /* 0x000fe20000010000 */
[----:B------:R-:W-:Y:S01]  /*3950*/  @P2 FSEL R131, R131, RZ, P4 ;  /* 0x000000ff83832208 */ /* 0x000fe20002000000 */
[C---:B------:R-:W-:Y:S01]  /*3960*/  @P2 FMUL.FTZ R161, R152.reuse, R161 ;  /* 0x000000a198a12220 */ /* 0x040fe20000410000 */
[----:B------:R-:W-:Y:S01]  /*3970*/  @P2 FMUL.FTZ R157, R152, R157 ;  /* 0x0000009d989d2220 */ /* 0x000fe20000410000 */
[----:B------:R-:W-:Y:S01]  /*3980*/  @P2 ISETP.GT.AND P5, PT, R132, RZ, PT ;  /* 0x000000ff8400220c */ /* 0x000fe20003fa4270 */
[----:B------:R-:W-:Y:S01]  /*3990*/  @P2 FMUL.FTZ R163, R152, R163 ;  /* 0x000000a398a32220 */ /* 0x000fe20000410000 */
[----:B-1----:R-:W-:Y:S01]  /*39a0*/  @P2 FMUL.FTZ R129, R129, R128 ;  /* 0x0000008081812220 */ /* 0x002fe20000410000 */
[----:B------:R-:W1:Y:S01]  /*39b0*/  @P2 LDC R130, c[0x0][0x40c] ;  /* 0x00010300ff822b82 */ /* 0x000e620000000800 */
[----:B------:R-:W-:Y:S01]  /*39c0*/  FFMA.FTZ R128, R116, R133, R154 ;  /* 0x0000008574807223 */ /* 0x000fe2000001009a */
[----:B------:R-:W-:-:S02]  /*39d0*/  @P2 ISETP.GT.AND P6, PT, R132, RZ, PT ;  /* 0x000000ff8400220c */ /* 0x000fc40003fc4270 */
[----:B------:R-:W-:Y:S02]  /*39e0*/  @P2 F2FP.F16.F32.PACK_AB R129, RZ, R129 ;  /* 0x00000081ff81223e */ /* 0x000fe400000000ff */
[----:B------:R-:W-:Y:S02]  /*39f0*/  @P2 ISETP.GT.AND P4, PT, R132, RZ, PT ;  /* 0x000000ff8400220c */ /* 0x000fe40003f84270 */
[----:B------:R-:W-:Y:S01]  /*3a00*/  @P2 PRMT R105, R129, 0x7610, R105 ;  /* 0x0000761081692816 */ /* 0x000fe20000000069 */
[----:B------:R-:W-:Y:S01]  /*3a10*/  @P2 FADD.FTZ R129, R121, -R128 ;  /* 0x8000008079812221 */ /* 0x000fe20000010000 */
[----:B------:R-:W-:Y:S01]  /*3a20*/  FFMA.FTZ R128, R118, R133, R154 ;  /* 0x0000008576807223 */ /* 0x000fe2000001009a */
[----:B------:R-:W4:Y:S01]  /*3a30*/  @P2 LDC R155, c[0x0][0x40c] ;  /* 0x00010300ff9b2b82 */ /* 0x000f220000000800 */
[----:B------:R-:W-:Y:S01]  /*3a40*/  @P2 FSEL R161, R161, RZ, P5 ;  /* 0x000000ffa1a12208 */ /* 0x000fe20002800000 */
[----:B------:R-:W-:Y:S01]  /*3a50*/  @P2 FMUL.FTZ R129, R152, R129 ;  /* 0x0000008198812220 */ /* 0x000fe20000410000 */
[----:B------:R-:W-:Y:S01]  /*3a60*/  @P2 FADD.FTZ R153, R123, -R128 ;  /* 0x800000807b992221 */ /* 0x000fe20000010000 */
[----:B------:R-:W-:-:S03]  /*3a70*/  @P2 FSEL R162, R163, RZ, P6 ;  /* 0x000000ffa3a22208 */ /* 0x000fc60003000000 */
[----:B------:R-:W-:Y:S01]  /*3a80*/  @P2 FSEL R129, R129, RZ, P3 ;  /* 0x000000ff81812208 */ /* 0x000fe20001800000 */
[----:B------:R-:W-:Y:S01]  /*3a90*/  @P2 FMUL.FTZ R153, R152, R153 ;  /* 0x0000009998992220 */ /* 0x000fe20000410000 */
[----:B------:R-:W-:-:S03]  /*3aa0*/  @P2 ISETP.GT.AND P3, PT, R132, RZ, PT ;  /* 0x000000ff8400220c */ /* 0x000fc60003f64270 */
[----:B--2---:R-:W-:Y:S01]  /*3ab0*/  @P2 FMUL.FTZ R128, R129, R156 ;  /* 0x0000009c81802220 */ /* 0x004fe20000410000 */
[----:B------:R-:W-:Y:S01]  /*3ac0*/  @P2 FSEL R153, R153, RZ, P3 ;  /* 0x000000ff99992208 */ /* 0x000fe20001800000 */
[----:B---3--:R-:W-:Y:S01]  /*3ad0*/  @P2 FMUL.FTZ R129, R131, R158 ;  /* 0x0000009e83812220 */ /* 0x008fe20000410000 */
[----:B------:R-:W2:Y:S01]  /*3ae0*/  @P2 LDC R156, c[0x0][0x40c] ;  /* 0x00010300ff9c2b82 */ /* 0x000ea20000000800 */
[----:B------:R-:W-:Y:S01]  /*3af0*/  FFMA.FTZ R158, R114, R133, R154 ;  /* 0x00000085729e7223 */ /* 0x000fe2000001009a */
[----:B------:R-:W-:Y:S01]  /*3b00*/  @P2 ISETP.GT.AND P3, PT, R132, RZ, PT ;  /* 0x000000ff8400220c */ /* 0x000fe20003f64270 */
[----:B-1----:R-:W-:Y:S01]  /*3b10*/  @P2 FMUL.FTZ R130, R153, R130 ;  /* 0x0000008299822220 */ /* 0x002fe20000410000 */
[----:B------:R-:W-:Y:S01]  /*3b20*/  @P2 F2FP.F16.F32.PACK_AB R129, RZ, R129 ;  /* 0x00000081ff81223e */ /* 0x000fe200000000ff */
[----:B------:R-:W-:Y:S01]  /*3b30*/  @P2 FADD.FTZ R159, R119, -R158 ;  /* 0x8000009e779f2221 */ /* 0x000fe20000010000 */
[----:B------:R-:W-:Y:S02]  /*3b40*/  @P2 FSEL R158, R157, RZ, P3 ;  /* 0x000000ff9d9e2208 */ /* 0x000fe40001800000 */
[----:B------:R-:W1:Y:S01]  /*3b50*/  @P2 LDC R131, c[0x0][0x40c] ;  /* 0x00010300ff832b82 */ /* 0x000e620000000800 */
[----:B------:R-:W-:Y:S01]  /*3b60*/  @P2 FMUL.FTZ R159, R152, R159 ;  /* 0x0000009f989f2220 */ /* 0x000fe20000410000 */
[----:B----4-:R-:W-:Y:S01]  /*3b70*/  @P2 FMUL.FTZ R155, R162, R155 ;  /* 0x0000009ba29b2220 */ /* 0x010fe20000410000 */
[----:B------:R-:W-:-:S02]  /*3b80*/  @P2 F2FP.F16.F32.PACK_AB R128, RZ, R128 ;  /* 0x00000080ff80223e */ /* 0x000fc400000000ff */
[----:B------:R-:W-:Y:S02]  /*3b90*/  @P2 F2FP.F16.F32.PACK_AB R130, RZ, R130 ;  /* 0x00000082ff82223e */ /* 0x000fe400000000ff */
[----:B------:R-:W-:Y:S01]  /*3ba0*/  @P2 FSEL R160, R159, RZ, P4 ;  /* 0x000000ff9fa02208 */ /* 0x000fe20002000000 */
[----:B------:R-:W3:Y:S01]  /*3bb0*/  @P2 LDC R153, c[0x0][0x40c] ;  /* 0x00010300ff992b82 */ /* 0x000ee20000000800 */
[----:B------:R-:W-:Y:S02]  /*3bc0*/  @P2 F2FP.F16.F32.PACK_AB R155, RZ, R155 ;  /* 0x0000009bff9b223e */ /* 0x000fe400000000ff */
[----:B------:R-:W-:Y:S02]  /*3bd0*/  @P2 PRMT R106, R129, 0x7610, R106 ;  /* 0x00007610816a2816 */ /* 0x000fe4000000006a */
[----:B------:R-:W-:Y:S02]  /*3be0*/  @P2 PRMT R105, R105, 0x5410, R128 ;  /* 0x0000541069692816 */ /* 0x000fe40000000080 */
[----:B------:R-:W-:Y:S01]  /*3bf0*/  @P2 PRMT R106, R106, 0x5410, R130 ;  /* 0x000054106a6a2816 */ /* 0x000fe20000000082 */
[----:B--2---:R-:W-:-:S05]  /*3c00*/  @P2 FMUL.FTZ R156, R161, R156 ;  /* 0x0000009ca19c2220 */ /* 0x004fca0000410000 */
[----:B------:R-:W-:Y:S01]  /*3c10*/  @P2 F2FP.F16.F32.PACK_AB R156, RZ, R156 ;  /* 0x0000009cff9c223e */ /* 0x000fe200000000ff */
[----:B-1----:R-:W-:-:S03]  /*3c20*/  @P2 FMUL.FTZ R131, R158, R131 ;  /* 0x000000839e832220 */ /* 0x002fc60000410000 */
[----:B------:R-:W-:Y:S02]  /*3c30*/  @P2 PRMT R107, R156, 0x7610, R107 ;  /* 0x000076109c6b2816 */ /* 0x000fe4000000006b */
[----:B------:R-:W-:Y:S02]  /*3c40*/  @P2 F2FP.F16.F32.PACK_AB R131, RZ, R131 ;  /* 0x00000083ff83223e */ /* 0x000fe400000000ff */
[----:B------:R-:W-:Y:S01]  /*3c50*/  @P2 PRMT R107, R107, 0x5410, R155 ;  /* 0x000054106b6b2816 */ /* 0x000fe2000000009b */
[----:B---3--:R-:W-:Y:S01]  /*3c60*/  @P2 FMUL.FTZ R153, R160, R153 ;  /* 0x00000099a0992220 */ /* 0x008fe20000410000 */
[----:B------:R-:W-:-:S04]  /*3c70*/  @P2 PRMT R104, R131, 0x7610, R104 ;  /* 0x0000761083682816 */ /* 0x000fc80000000068 */
[----:B------:R-:W-:-:S04]  /*3c80*/  @P2 F2FP.F16.F32.PACK_AB R153, RZ, R153 ;  /* 0x00000099ff99223e */ /* 0x000fc800000000ff */
[----:B------:R-:W-:-:S07]  /*3c90*/  @P2 PRMT R104, R104, 0x5410, R153 ;  /* 0x0000541068682816 */ /* 0x000fce0000000099 */
.L_x_6899:
[----:B------:R-:W-:Y:S05]  /*3ca0*/  BSYNC.RECONVERGENT B1 ;  /* 0x0000000000017941 */ /* 0x000fea0003800200 */
.L_x_6896:
        /* <DEDUP_REMOVED lines=12> */
[----:B-1----:R-:W-:Y:S01]  /*3d70*/  HADD2.F32 R130, -RZ, R22.H0_H0 ;  /* 0x20000016ff827230 */ /* 0x002fe20000004100 */
[----:B------:R-:W1:Y:S08]  /*3d80*/  @P2 LDC R155, c[0x0][0x40c] ;  /* 0x00010300ff9b2b82 */ /* 0x000e700000000800 */
[----:B------:R-:W2:Y:S03]  /*3d90*/  @P2 LDC R158, c[0x0][0x40c] ;  /* 0x00010300ff9e2b82 */ /* 0x000ea60000000800 */
[-CC-:B------:R-:W-:Y:S01]  /*3da0*/  @P0 FFMA.FTZ R131, R137, R133.reuse, R154.reuse ;  /* 0x0000008589830223 */ /* 0x180fe2000001009a */
[-CC-:B------:R-:W-:Y:S01]  /*3db0*/  @P0 FFMA.FTZ R109, R127, R133.reuse, R154.reuse ;  /* 0x000000857f6d0223 */ /* 0x180fe2000001009a */
[-CC-:B------:R-:W-:Y:S01]  /*3dc0*/  @P0 FFMA.FTZ R156, R140, R133.reuse, R154.reuse ;  /* 0x000000858c9c0223 */ /* 0x180fe2000001009a */
[-CC-:B------:R-:W-:Y:S01]  /*3dd0*/  @P0 FFMA.FTZ R110, R136, R133.reuse, R154.reuse ;  /* 0x00000085886e0223 */ /* 0x180fe2000001009a */
[----:B------:R-:W-:Y:S01]  /*3de0*/  @P0 FADD.FTZ R131, R146, -R131 ;  /* 0x8000008392830221 */ /* 0x000fe20000010000 */
[----:B------:R-:W-:Y:S01]  /*3df0*/  @P0 FADD.FTZ R108, R142, -R109 ;  /* 0x8000006d8e6c0221 */ /* 0x000fe20000010000 */
[----:B------:R-:W-:Y:S01]  /*3e00*/  @P0 FFMA.FTZ R129, R135, R133, R154 ;  /* 0x0000008587810223 */ /* 0x000fe2000001009a */
[----:B------:R-:W-:-:S02]  /*3e10*/  HADD2.F32 R109, -RZ, R20.H0_H0 ;  /* 0x20000014ff6d7230 */ /* 0x000fc40000004100 */
[----:B------:R-:W-:Y:S01]  /*3e20*/  @P0 FFMA.FTZ R130, R152, R131, R130 ;  /* 0x0000008398820223 */ /* 0x000fe20000010082 */
[----:B------:R-:W-:Y:S01]  /*3e30*/  @P0 FADD.FTZ R156, R145, -R156 ;  /* 0x8000009c919c0221 */ /* 0x000fe20000010000 */
[----:B------:R-:W-:Y:S02]  /*3e40*/  HADD2.F32 R131, -RZ, R22.H1_H1 ;  /* 0x30000016ff837230 */ /* 0x000fe40000004100 */
[-CC-:B------:R-:W-:Y:S01]  /*3e50*/  @P0 FFMA.FTZ R128, R138, R133.reuse, R154.reuse ;  /* 0x000000858a800223 */ /* 0x180fe2000001009a */
[-CC-:B------:R-:W-:Y:S01]  /*3e60*/  @P0 FFMA.FTZ R132, R150, R133.reuse, R154.reuse ;  /* 0x0000008596840223 */ /* 0x180fe2000001009a */
[----:B------:R-:W-:Y:S01]  /*3e70*/  @P0 FFMA.FTZ R133, R139, R133, R154 ;  /* 0x000000858b850223 */ /* 0x000fe2000001009a */
[----:B------:R-:W-:Y:S01]  /*3e80*/  @P0 FADD.FTZ R111, R141, -R110 ;  /* 0x8000006e8d6f0221 */ /* 0x000fe20000010000 */
[----:B------:R-:W-:Y:S01]  /*3e90*/  @P0 FADD.FTZ R110, R144, -R129 ;  /* 0x80000081906e0221 */ /* 0x000fe20000010000 */
[C---:B------:R-:W-:Y:S01]  /*3ea0*/  @P0 FFMA.FTZ R109, R152.reuse, R108, R109 ;  /* 0x0000006c986d0223 */ /* 0x040fe2000001006d */
[----:B------:R-:W-:Y:S01]  /*3eb0*/  @P0 FADD.FTZ R129, R143, -R128 ;  /* 0x800000808f810221 */ /* 0x000fe20000010000 */
[----:B------:R-:W-:Y:S01]  /*3ec0*/  @P0 FFMA.FTZ R131, R152, R156, R131 ;  /* 0x0000009c98830223 */ /* 0x000fe20000010083 */
[----:B------:R-:W-:-:S02]  /*3ed0*/  HADD2.F32 R108, -RZ, R20.H1_H1 ;  /* 0x30000014ff6c7230 */ /* 0x000fc40000004100 */
[----:B------:R-:W-:Y:S01]  /*3ee0*/  @P0 FADD.FTZ R133, R148, -R133 ;  /* 0x8000008594850221 */ /* 0x000fe20000010000 */
[----:B------:R-:W-:Y:S01]  /*3ef0*/  HADD2.F32 R128, -RZ, R23.H0_H0 ;  /* 0x20000017ff807230 */ /* 0x000fe20000004100 */
[----:B------:R-:W3:Y:S01]  /*3f00*/  @P2 LDC R156, c[0x0][0x40c] ;  /* 0x00010300ff9c2b82 */ /* 0x000ee20000000800 */
[----:B------:R-:W-:Y:S01]  /*3f10*/  @P0 FADD.FTZ R132, R147, -R132 ;  /* 0x8000008493840221 */ /* 0x000fe20000010000 */
[C---:B------:R-:W-:Y:S01]  /*3f20*/  @P0 FFMA.FTZ R108, R152.reuse, R111, R108 ;  /* 0x0000006f986c0223 */ /* 0x040fe2000001006c */
[----:B------:R-:W-:Y:S02]  /*3f30*/  HADD2.F32 R111, -RZ, R21.H0_H0 ;  /* 0x20000015ff6f7230 */ /* 0x000fe40000004100 */
[----:B------:R-:W-:-:S03]  /*3f40*/  @P0 FFMA.FTZ R128, R152, R133, R128 ;  /* 0x0000008598800223 */ /* 0x000fc60000010080 */
[----:B------:R-:W4:Y:S01]  /*3f50*/  @P2 LDC R153, c[0x0][0x40c] ;  /* 0x00010300ff992b82 */ /* 0x000f220000000800 */
[----:B------:R-:W-:Y:S01]  /*3f60*/  @P0 FFMA.FTZ R111, R152, R110, R111 ;  /* 0x0000006e986f0223 */ /* 0x000fe2000001006f */
[----:B------:R-:W-:-:S05]  /*3f70*/  HADD2.F32 R110, -RZ, R21.H1_H1 ;  /* 0x30000015ff6e7230 */ /* 0x000fca0000004100 */
[----:B------:R-:W-:Y:S01]  /*3f80*/  @P0 FFMA.FTZ R110, R152, R129, R110 ;  /* 0x00000081986e0223 */ /* 0x000fe2000001006e */
[----:B------:R-:W5:Y:S01]  /*3f90*/  @P2 LDC R157, c[0x0][0x40c] ;  /* 0x00010300ff9d2b82 */ /* 0x000f620000000800 */
[----:B------:R-:W-:-:S05]  /*3fa0*/  HADD2.F32 R129, -RZ, R23.H1_H1 ;  /* 0x30000017ff817230 */ /* 0x000fca0000004100 */
[----:B------:R-:W-:Y:S01]  /*3fb0*/  @P0 FFMA.FTZ R129, R152, R132, R129 ;  /* 0x0000008498810223 */ /* 0x000fe20000010081 */
[C---:B-1----:R-:W-:Y:S01]  /*3fc0*/  @P2 FMUL.FTZ R152, R108.reuse, R155 ;  /* 0x0000009b6c982220 */ /* 0x042fe20000410000 */
[----:B------:R-:W1:Y:S01]  /*3fd0*/  @P2 LDC R154, c[0x0][0x40c] ;  /* 0x00010300ff9a2b82 */ /* 0x000e620000000800 */
[----:B---3--:R-:W-:Y:S01]  /*3fe0*/  @P2 FMUL.FTZ R132, R109, R156 ;  /* 0x0000009c6d842220 */ /* 0x008fe20000410000 */
[----:B--2---:R-:W-:Y:S01]  /*3ff0*/  @P2 FMUL.FTZ R156, R111, R158 ;  /* 0x0000009e6f9c2220 */ /* 0x004fe20000410000 */
[----:B------:R-:W-:Y:S02]  /*4000*/  F2FP.F16.F32.PACK_AB R108, R108, R109 ;  /* 0x0000006d6c6c723e */ /* 0x000fe400000000ff */
[----:B------:R-:W-:Y:S02]  /*4010*/  F2FP.F16.F32.PACK_AB R109, R110, R111 ;  /* 0x0000006f6e6d723e */ /* 0x000fe400000000ff */
[----:B------:R-:W-:Y:S01]  /*4020*/  @P2 F2FP.F16.F32.PACK_AB R155, RZ, R132 ;  /* 0x00000084ff9b223e */ /* 0x000fe200000000ff */
[----:B------:R-:W2:Y:S01]  /*4030*/  @P2 LDC R133, c[0x0][0x40c] ;  /* 0x00010300ff852b82 */ /* 0x000ea20000000800 */
[----:B----4-:R-:W-:Y:S01]  /*4040*/  @P2 FMUL.FTZ R153, R130, R153 ;  /* 0x0000009982992220 */ /* 0x010fe20000410000 */
[----:B------:R-:W-:-:S02]  /*4050*/  @P2 F2FP.F16.F32.PACK_AB R132, RZ, R152 ;  /* 0x00000098ff84223e */ /* 0x000fc400000000ff */
[----:B------:R-:W-:Y:S02]  /*4060*/  @P2 F2FP.F16.F32.PACK_AB R152, RZ, R156 ;  /* 0x0000009cff98223e */ /* 0x000fe400000000ff */
[----:B------:R-:W-:Y:S01]  /*4070*/  @P2 F2FP.F16.F32.PACK_AB R153, RZ, R153 ;  /* 0x00000099ff99223e */ /* 0x000fe200000000ff */
[----:B-----5:R-:W-:Y:S01]  /*4080*/  @P2 FMUL.FTZ R157, R110, R157 ;  /* 0x0000009d6e9d2220 */ /* 0x020fe20000410000 */
[----:B------:R-:W-:Y:S02]  /*4090*/  @P2 PRMT R104, R155, 0x7610, R104 ;  /* 0x000076109b682816 */ /* 0x000fe40000000068 */
[----:B------:R-:W-:Y:S02]  /*40a0*/  @P2 PRMT R105, R152, 0x7610, R105 ;  /* 0x0000761098692816 */ /* 0x000fe40000000069 */
[----:B------:R-:W-:Y:S02]  /*40b0*/  @P2 F2FP.F16.F32.PACK_AB R157, RZ, R157 ;  /* 0x0000009dff9d223e */ /* 0x000fe400000000ff */
[----:B------:R-:W-:Y:S01]  /*40c0*/  @P2 PRMT R106, R153, 0x7610, R106 ;  /* 0x00007610996a2816 */ /* 0x000fe2000000006a */
[C---:B-1----:R-:W-:Y:S01]  /*40d0*/  @P2 FMUL.FTZ R154, R131.reuse, R154 ;  /* 0x0000009a839a2220 */ /* 0x042fe20000410000 */
[----:B------:R-:W-:-:S02]  /*40e0*/  F2FP.F16.F32.PACK_AB R110, R131, R130 ;  /* 0x00000082836e723e */ /* 0x000fc400000000ff */
[----:B------:R-:W-:Y:S02]  /*40f0*/  @P2 PRMT R104, R104, 0x5410, R132 ;  /* 0x0000541068682816 */ /* 0x000fe40000000084 */
[----:B------:R-:W-:Y:S02]  /*4100*/  @P2 F2FP.F16.F32.PACK_AB R154, RZ, R154 ;  /* 0x0000009aff9a223e */ /* 0x000fe400000000ff */
[----:B------:R-:W-:Y:S01]  /*4110*/  @P2 PRMT R105, R105, 0x5410, R157 ;  /* 0x0000541069692816 */ /* 0x000fe2000000009d */
[----:B--2---:R-:W-:Y:S01]  /*4120*/  @P2 FMUL.FTZ R133, R128, R133 ;  /* 0x0000008580852220 */ /* 0x004fe20000410000 */
        /* <DEDUP_REMOVED lines=9> */
.L_x_6903:
[----:B------:R-:W-:Y:S01]  /*41c0*/  ISETP.GT.AND P0, PT, R132, RZ, PT ;  /* 0x000000ff8400720c */ /* 0x000fe20003f04270 */
[--C-:B------:R-:W-:Y:S01]  /*41d0*/  HADD2.F32 R159, -RZ, R20.reuse.H1_H1 ;  /* 0x30000014ff9f7230 */ /* 0x100fe20000004100 */
[----:B-1----:R-:W1:Y:S01]  /*41e0*/  @P2 LDC R130, c[0x0][0x40c] ;  /* 0x00010300ff822b82 */ /* 0x002e620000000800 */
[----:B------:R-:W-:Y:S02]  /*41f0*/  HADD2.F32 R157, -RZ, R20.H0_H0 ;  /* 0x20000014ff9d7230 */ /* 0x000fe40000004100 */
[--C-:B------:R-:W-:Y:S02]  /*4200*/  HADD2.F32 R155, -RZ, R21.reuse.H1_H1 ;  /* 0x30000015ff9b7230 */ /* 0x100fe40000004100 */
[----:B------:R-:W-:Y:S02]  /*4210*/  HADD2.F32 R153, -RZ, R21.H0_H0 ;  /* 0x20000015ff997230 */ /* 0x000fe40000004100 */
[----:B------:R-:W-:Y:S01]  /*4220*/  HADD2.F32 R131, -RZ, R22.H0_H0 ;  /* 0x20000016ff837230 */ /* 0x000fe20000004100 */
[----:B------:R-:W2:Y:S03]  /*4230*/  @P2 LDC R156, c[0x0][0x40c] ;  /* 0x00010300ff9c2b82 */ /* 0x000ea60000000800 */
[-CC-:B------:R-:W-:Y:S01]  /*4240*/  @P0 FFMA.FTZ R128, R136, R133.reuse, R154.reuse ;  /* 0x0000008588800223 */ /* 0x180fe2000001009a */
[-CC-:B------:R-:W-:Y:S01]  /*4250*/  @P0 FFMA.FTZ R129, R127, R133.reuse, R154.reuse ;  /* 0x000000857f810223 */ /* 0x180fe2000001009a */
[-CC-:B------:R-:W-:Y:S01]  /*4260*/  @P0 FFMA.FTZ R132, R140, R133.reuse, R154.reuse ;  /* 0x000000858c840223 */ /* 0x180fe2000001009a */
[-C--:B------:R-:W-:Y:S01]  /*4270*/  @P0 FFMA.FTZ R161, R139, R133.reuse, R154 ;  /* 0x000000858ba10223 */ /* 0x080fe2000001009a */
[----:B------:R-:W-:Y:S01]  /*4280*/  @P0 FADD.FTZ R128, R141, -R128 ;  /* 0x800000808d800221 */ /* 0x000fe20000010000 */
[----:B------:R-:W-:Y:S01]  /*4290*/  @P0 FADD.FTZ R129, R142, -R129 ;  /* 0x800000818e810221 */ /* 0x000fe20000010000 */
[----:B------:R-:W-:Y:S01]  /*42a0*/  @P0 FADD.FTZ R132, R145, -R132 ;  /* 0x8000008491840221 */ /* 0x000fe20000010000 */
[----:B------:R-:W3:Y:S01]  /*42b0*/  @P2 LDC R158, c[0x0][0x40c] ;  /* 0x00010300ff9e2b82 */ /* 0x000ee20000000800 */
[----:B------:R-:W-:Y:S01]  /*42c0*/  @P0 FFMA.FTZ R159, R152, R128, R159 ;  /* 0x00000080989f0223 */ /* 0x000fe2000001009f */
[--C-:B------:R-:W-:Y:S01]  /*42d0*/  @P0 FFMA.FTZ R128, R138, R133, R154.reuse ;  /* 0x000000858a800223 */ /* 0x100fe2000001009a */
[----:B------:R-:W-:Y:S01]  /*42e0*/  @P0 FFMA.FTZ R157, R152, R129, R157 ;  /* 0x00000081989d0223 */ /* 0x000fe2000001009d */
[----:B------:R-:W-:Y:S01]  /*42f0*/  @P0 FFMA.FTZ R129, R135, R133, R154 ;  /* 0x0000008587810223 */ /* 0x000fe2000001009a */
[----:B------:R-:W-:Y:S01]  /*4300*/  @P0 FADD.FTZ R160, R148, -R161 ;  /* 0x800000a194a00221 */ /* 0x000fe20000010000 */
[----:B------:R-:W-:Y:S01]  /*4310*/  @P0 FADD.FTZ R128, R143, -R128 ;  /* 0x800000808f800221 */ /* 0x000fe20000010000 */
[----:B-1----:R-:W-:Y:S01]  /*4320*/  @P2 FMUL.FTZ R159, R159, R130 ;  /* 0x000000829f9f2220 */ /* 0x002fe20000410000 */
[----:B------:R-:W-:Y:S01]  /*4330*/  @P0 FADD.FTZ R129, R144, -R129 ;  /* 0x8000008190810221 */ /* 0x000fe20000010000 */
[----:B------:R-:W1:Y:S01]  /*4340*/  @P2 LDC R130, c[0x0][0x40c] ;  /* 0x00010300ff822b82 */ /* 0x000e620000000800 */
[----:B------:R-:W-:Y:S01]  /*4350*/  @P0 FFMA.FTZ R155, R152, R128, R155 ;  /* 0x00000080989b0223 */ /* 0x000fe2000001009b */
[----:B------:R-:W-:-:S02]  /*4360*/  HADD2.F32 R161, -RZ, R23.H0_H0 ;  /* 0x20000017ffa17230 */ /* 0x000fc40000004100 */
[C---:B------:R-:W-:Y:S01]  /*4370*/  @P0 FFMA.FTZ R153, R152.reuse, R129, R153 ;  /* 0x0000008198990223 */ /* 0x040fe20000010099 */
[----:B------:R-:W-:Y:S01]  /*4380*/  @P0 FFMA.FTZ R129, R137, R133, R154 ;  /* 0x0000008589810223 */ /* 0x000fe2000001009a */
[----:B------:R-:W-:Y:S01]  /*4390*/  @P2 F2FP.F16.F32.PACK_AB R159, RZ, R159 ;  /* 0x0000009fff9f223e */ /* 0x000fe200000000ff */
[----:B------:R-:W-:Y:S01]  /*43a0*/  @P0 FFMA.FTZ R161, R152, R160, R161 ;  /* 0x000000a098a10223 */ /* 0x000fe200000100a1 */
[----:B------:R-:W4:Y:S01]  /*43b0*/  @P2 LDC R128, c[0x0][0x40c] ;  /* 0x00010300ff802b82 */ /* 0x000f220000000800 */
[----:B------:R-:W-:Y:S01]  /*43c0*/  @P0 FADD.FTZ R129, R146, -R129 ;  /* 0x8000008192810221 */ /* 0x000fe20000010000 */
[----:B--2---:R-:W-:-:S03]  /*43d0*/  @P2 FMUL.FTZ R153, R153, R156 ;  /* 0x0000009c99992220 */ /* 0x004fc60000410000 */
[C---:B------:R-:W-:Y:S01]  /*43e0*/  @P0 FFMA.FTZ R131, R152.reuse, R129, R131 ;  /* 0x0000008198830223 */ /* 0x040fe20000010083 */
[----:B------:R-:W-:Y:S02]  /*43f0*/  HADD2.F32 R129, -RZ, R22.H1_H1 ;  /* 0x30000016ff817230 */ /* 0x000fe40000004100 */
[----:B---3--:R-:W-:Y:S01]  /*4400*/  @P2 FMUL.FTZ R155, R155, R158 ;  /* 0x0000009e9b9b2220 */ /* 0x008fe20000410000 */
[----:B------:R-:W-:Y:S02]  /*4410*/  @P2 F2FP.F16.F32.PACK_AB R153, RZ, R153 ;  /* 0x00000099ff99223e */ /* 0x000fe400000000ff */
[----:B------:R-:W-:Y:S02]  /*4420*/  @P0 FFMA.FTZ R129, R152, R132, R129 ;  /* 0x0000008498810223 */ /* 0x000fe40000010081 */
[----:B------:R-:W-:Y:S01]  /*4430*/  @P2 F2FP.F16.F32.PACK_AB R155, RZ, R155 ;  /* 0x0000009bff9b223e */ /* 0x000fe200000000ff */
[----:B------:R-:W2:Y:S01]  /*4440*/  @P2 LDC R132, c[0x0][0x40c] ;  /* 0x00010300ff842b82 */ /* 0x000ea20000000800 */
[----:B------:R-:W-:Y:S01]  /*4450*/  @P2 PRMT R105, R153, 0x7610, R105 ;  /* 0x0000761099692816 */ /* 0x000fe20000000069 */
[----:B-1----:R-:W-:-:S03]  /*4460*/  @P2 FMUL.FTZ R130, R129, R130 ;  /* 0x0000008281822220 */ /* 0x002fc60000410000 */
[----:B------:R-:W-:Y:S02]  /*4470*/  @P2 PRMT R105, R105, 0x5410, R155 ;  /* 0x0000541069692816 */ /* 0x000fe4000000009b */
[----:B------:R-:W-:Y:S01]  /*4480*/  @P2 F2FP.F16.F32.PACK_AB R130, RZ, R130 ;  /* 0x00000082ff82223e */ /* 0x000fe200000000ff */
[----:B----4-:R-:W-:Y:S02]  /*4490*/  @P2 FMUL.FTZ R157, R157, R128 ;  /* 0x000000809d9d2220 */ /* 0x010fe40000410000 */
[----:B------:R-:W1:Y:S03]  /*44a0*/  @P2 LDC R128, c[0x0][0x40c] ;  /* 0x00010300ff802b82 */ /* 0x000e660000000800 */
[----:B------:R-:W-:-:S04]  /*44b0*/  @P2 F2FP.F16.F32.PACK_AB R157, RZ, R157 ;  /* 0x0000009dff9d223e */ /* 0x000fc800000000ff */
[----:B------:R-:W-:Y:S01]  /*44c0*/  @P2 PRMT R104, R157, 0x7610, R104 ;  /* 0x000076109d682816 */ /* 0x000fe20000000068 */
[----:B--2---:R-:W-:-:S03]  /*44d0*/  @P2 FMUL.FTZ R132, R131, R132 ;  /* 0x0000008483842220 */ /* 0x004fc60000410000 */
[----:B------:R-:W-:Y:S02]  /*44e0*/  @P2 PRMT R104, R104, 0x5410, R159 ;  /* 0x0000541068682816 */ /* 0x000fe4000000009f */
[----:B------:R-:W-:-:S04]  /*44f0*/  @P2 F2FP.F16.F32.PACK_AB R132, RZ, R132 ;  /* 0x00000084ff84223e */ /* 0x000fc800000000ff */
[----:B------:R-:W-:Y:S01]  /*4500*/  @P2 PRMT R106, R132, 0x7610, R106 ;  /* 0x00007610846a2816 */ /* 0x000fe2000000006a */
[----:B-1----:R-:W-:-:S03]  /*4510*/  @P2 FMUL.FTZ R128, R161, R128 ;  /* 0x00000080a1802220 */ /* 0x002fc60000410000 */
        /* <DEDUP_REMOVED lines=12> */
.L_x_6902:
[----:B------:R-:W-:Y:S05]  /*45e0*/  @!P1 BRA `(.L_x_6905) ;  /* 0x0000000400189947 */ /* 0x000fea0003800000 */
[----:B------:R-:W2:Y:S01]  /*45f0*/  @P2 LDC R153, c[0x0][0x40c] ;  /* 0x00010300ff992b82 */ /* 0x000ea20000000800 */
[-CC-:B-1----:R-:W-:Y:S01]  /*4600*/  FFMA.FTZ R109, R127, R133.reuse, R154.reuse ;  /* 0x000000857f6d7223 */ /* 0x182fe2000001009a */
[-CC-:B------:R-:W-:Y:S01]  /*4610*/  FFMA.FTZ R129, R137, R133.reuse, R154.reuse ;  /* 0x0000008589817223 */ /* 0x180fe2000001009a */
[-CC-:B------:R-:W-:Y:S01]  /*4620*/  FFMA.FTZ R128, R140, R133.reuse, R154.reuse ;  /* 0x000000858c807223 */ /* 0x180fe2000001009a */
[-CC-:B------:R-:W-:Y:S01]  /*4630*/  FFMA.FTZ R108, R136, R133.reuse, R154.reuse ;  /* 0x00000085886c7223 */ /* 0x180fe2000001009a */
[-CC-:B------:R-:W-:Y:S01]  /*4640*/  FFMA.FTZ R111, R135, R133.reuse, R154.reuse ;  /* 0x00000085876f7223 */ /* 0x180fe2000001009a */
[-CC-:B------:R-:W-:Y:S01]  /*4650*/  FFMA.FTZ R110, R138, R133.reuse, R154.reuse ;  /* 0x000000858a6e7223 */ /* 0x180fe2000001009a */
[-CC-:B------:R-:W-:Y:S01]  /*4660*/  FFMA.FTZ R130, R150, R133.reuse, R154.reuse ;  /* 0x0000008596827223 */ /* 0x180fe2000001009a */
[----:B------:R-:W1:Y:S01]  /*4670*/  @P2 LDC R156, c[0x0][0x40c] ;  /* 0x00010300ff9c2b82 */ /* 0x000e620000000800 */
[----:B------:R-:W-:Y:S01]  /*4680*/  FFMA.FTZ R159, R139, R133, R154 ;  /* 0x000000858b9f7223 */ /* 0x000fe2000001009a */
[----:B------:R-:W-:Y:S01]  /*4690*/  FADD.FTZ R109, R142, -R109 ;  /* 0x8000006d8e6d7221 */ /* 0x000fe20000010000 */
[----:B------:R-:W-:Y:S01]  /*46a0*/  FADD.FTZ R129, R146, -R129 ;  /* 0x8000008192817221 */ /* 0x000fe20000010000 */
[----:B------:R-:W-:Y:S01]  /*46b0*/  FADD.FTZ R155, R145, -R128 ;  /* 0x80000080919b7221 */ /* 0x000fe20000010000 */
[----:B------:R-:W-:Y:S01]  /*46c0*/  FADD.FTZ R131, R141, -R108 ;  /* 0x8000006c8d837221 */ /* 0x000fe20000010000 */
[C---:B------:R-:W-:Y:S01]  /*46d0*/  FMUL.FTZ R108, R152.reuse, R109 ;  /* 0x0000006d986c7220 */ /* 0x040fe20000410000 */
[----:B------:R-:W-:Y:S01]  /*46e0*/  FADD.FTZ R161, R147, -R130 ;  /* 0x8000008293a17221 */ /* 0x000fe20000010000 */
[----:B------:R-:W3:Y:S01]  /*46f0*/  @P2 LDC R133, c[0x0][0x40c] ;  /* 0x00010300ff852b82 */ /* 0x000ee20000000800 */
[----:B------:R-:W-:Y:S01]  /*4700*/  FMUL.FTZ R109, R152, R129 ;  /* 0x00000081986d7220 */ /* 0x000fe20000410000 */
[----:B------:R-:W-:Y:S01]  /*4710*/  ISETP.GT.AND P0, PT, R132, RZ, PT ;  /* 0x000000ff8400720c */ /* 0x000fe20003f04270 */
[----:B------:R-:W-:Y:S01]  /*4720*/  FADD.FTZ R111, R144, -R111 ;  /* 0x8000006f906f7221 */ /* 0x000fe20000010000 */
[----:B------:R-:W-:Y:S01]  /*4730*/  FADD.FTZ R157, R143, -R110 ;  /* 0x8000006e8f9d7221 */ /* 0x000fe20000010000 */
[----:B------:R-:W-:Y:S01]  /*4740*/  FMUL.FTZ R131, R152, R131 ;  /* 0x0000008398837220 */ /* 0x000fe20000410000 */
[----:B------:R-:W-:Y:S01]  /*4750*/  FSEL R108, R108, RZ, P0 ;  /* 0x000000ff6c6c7208 */ /* 0x000fe20000000000 */
[C---:B------:R-:W-:Y:S01]  /*4760*/  FMUL.FTZ R132, R152.reuse, R111 ;  /* 0x0000006f98847220 */ /* 0x040fe20000410000 */
[----:B------:R-:W4:Y:S01]  /*4770*/  @P2 LDC R154, c[0x0][0x40c] ;  /* 0x00010300ff9a2b82 */ /* 0x000f220000000800 */
[----:B------:R-:W-:Y:S01]  /*4780*/  FMUL.FTZ R157, R152, R157 ;  /* 0x0000009d989d7220 */ /* 0x000fe20000410000 */
[----:B------:R-:W-:Y:S01]  /*4790*/  FSEL R131, R131, RZ, P0 ;  /* 0x000000ff83837208 */ /* 0x000fe20000000000 */
[----:B------:R-:W-:Y:S01]  /*47a0*/  FADD.FTZ R159, R148, -R159 ;  /* 0x8000009f949f7221 */ /* 0x000fe20000010000 */
[C---:B------:R-:W-:Y:S01]  /*47b0*/  FMUL.FTZ R110, R152.reuse, R155 ;  /* 0x0000009b986e7220 */ /* 0x040fe20000410000 */
[----:B------:R-:W-:Y:S01]  /*47c0*/  FMUL.FTZ R111, R152, R161 ;  /* 0x000000a1986f7220 */ /* 0x000fe20000410000 */
[----:B------:R-:W-:Y:S01]  /*47d0*/  FSEL R132, R132, RZ, P0 ;  /* 0x000000ff84847208 */ /* 0x000fe20000000000 */
[----:B--2---:R-:W-:Y:S01]  /*47e0*/  @P2 FMUL.FTZ R153, R108, R153 ;  /* 0x000000996c992220 */ /* 0x004fe20000410000 */
[----:B------:R-:W2:Y:S01]  /*47f0*/  @P2 LDC R128, c[0x0][0x40c] ;  /* 0x00010300ff802b82 */ /* 0x000ea20000000800 */
[----:B------:R-:W-:Y:S01]  /*4800*/  FSEL R157, R157, RZ, P0 ;  /* 0x000000ff9d9d7208 */ /* 0x000fe20000000000 */
[----:B------:R-:W-:Y:S01]  /*4810*/  FMUL.FTZ R152, R152, R159 ;  /* 0x0000009f98987220 */ /* 0x000fe20000410000 */
[C---:B-1----:R-:W-:Y:S01]  /*4820*/  @P2 FMUL.FTZ R156, R131.reuse, R156 ;  /* 0x0000009c839c2220 */ /* 0x042fe20000410000 */
[----:B------:R-:W-:-:S02]  /*4830*/  F2FP.F16.F32.PACK_AB R108, R131, R108 ;  /* 0x0000006c836c723e */ /* 0x000fc400000000ff */
[----:B------:R-:W-:Y:S02]  /*4840*/  FSEL R131, R109, RZ, P0 ;  /* 0x000000ff6d837208 */ /* 0x000fe40000000000 */
[----:B------:R-:W1:Y:S01]  /*4850*/  @P2 LDC R129, c[0x0][0x40c] ;  /* 0x00010300ff812b82 */ /* 0x000e620000000800 */
[----:B---3--:R-:W-:Y:S01]  /*4860*/  @P2 FMUL.FTZ R155, R132, R133 ;  /* 0x00000085849b2220 */ /* 0x008fe20000410000 */
[C---:B------:R-:W-:Y:S02]  /*4870*/  F2FP.F16.F32.PACK_AB R109, R157.reuse, R132 ;  /* 0x000000849d6d723e */ /* 0x040fe400000000ff */
[----:B------:R-:W-:Y:S02]  /*4880*/  FSEL R132, R110, RZ, P0 ;  /* 0x000000ff6e847208 */ /* 0x000fe40000000000 */
[----:B------:R-:W-:Y:S02]  /*4890*/  @P2 F2FP.F16.F32.PACK_AB R133, RZ, R156 ;  /* 0x0000009cff85223e */ /* 0x000fe400000000ff */
[----:B------:R-:W3:Y:S01]  /*48a0*/  @P2 LDC R130, c[0x0][0x40c] ;  /* 0x00010300ff822b82 */ /* 0x000ee20000000800 */
[----:B----4-:R-:W-:Y:S01]  /*48b0*/  @P2 FMUL.FTZ R158, R157, R154 ;  /* 0x0000009a9d9e2220 */ /* 0x010fe20000410000 */
[----:B------:R-:W-:-:S02]  /*48c0*/  FSEL R157, R152, RZ, P0 ;  /* 0x000000ff989d7208 */ /* 0x000fc40000000000 */
[----:B------:R-:W-:Y:S02]  /*48d0*/  @P2 F2FP.F16.F32.PACK_AB R154, RZ, R153 ;  /* 0x00000099ff9a223e */ /* 0x000fe400000000ff */
[----:B------:R-:W-:Y:S01]  /*48e0*/  @P2 F2FP.F16.F32.PACK_AB R153, RZ, R155 ;  /* 0x0000009bff99223e */ /* 0x000fe200000000ff */
[----:B--2---:R-:W-:Y:S01]  /*48f0*/  @P2 FMUL.FTZ R128, R131, R128 ;  /* 0x0000008083802220 */ /* 0x004fe20000410000 */
[----:B------:R-:W-:Y:S02]  /*4900*/  F2FP.F16.F32.PACK_AB R110, R132, R131 ;  /* 0x00000083846e723e */ /* 0x000fe400000000ff */
[----:B------:R-:W-:Y:S02]  /*4910*/  @P2 F2FP.F16.F32.PACK_AB R155, RZ, R158 ;  /* 0x0000009eff9b223e */ /* 0x000fe400000000ff */
[----:B------:R-:W-:Y:S02]  /*4920*/  @P2 F2FP.F16.F32.PACK_AB R128, RZ, R128 ;  /* 0x00000080ff80223e */ /* 0x000fe400000000ff */
[----:B------:R-:W-:Y:S01]  /*4930*/  @P2 PRMT R104, R154, 0x7610, R104 ;  /* 0x000076109a682816 */ /* 0x000fe20000000068 */
[----:B-1----:R-:W-:Y:S01]  /*4940*/  @P2 FMUL.FTZ R129, R132, R129 ;  /* 0x0000008184812220 */ /* 0x002fe20000410000 */
[----:B------:R-:W-:-:S02]  /*4950*/  FSEL R132, R111, RZ, P0 ;  /* 0x000000ff6f847208 */ /* 0x000fc40000000000 */
[----:B------:R-:W-:Y:S02]  /*4960*/  @P2 PRMT R105, R153, 0x7610, R105 ;  /* 0x0000761099692816 */ /* 0x000fe40000000069 */
[----:B------:R-:W-:Y:S02]  /*4970*/  @P2 F2FP.F16.F32.PACK_AB R129, RZ, R129 ;  /* 0x00000081ff81223e */ /* 0x000fe400000000ff */
[----:B------:R-:W-:Y:S01]  /*4980*/  @P2 PRMT R106, R128, 0x7610, R106 ;  /* 0x00007610806a2816 */ /* 0x000fe2000000006a */
[----:B---3--:R-:W-:Y:S01]  /*4990*/  @P2 FMUL.FTZ R130, R157, R130 ;  /* 0x000000829d822220 */ /* 0x008fe20000410000 */
        /* <DEDUP_REMOVED lines=11> */
.L_x_6905:
        /* <DEDUP_REMOVED lines=8> */
[--C-:B------:R-:W-:Y:S01]  /*4ad0*/  FFMA.FTZ R157, R139, R133, R154.reuse ;  /* 0x000000858b9d7223 */ /* 0x100fe2000001009a */
[----:B------:R-:W-:Y:S01]  /*4ae0*/  @P2 FMUL.FTZ R129, R152, R129 ;  /* 0x0000008198812220 */ /* 0x000fe20000410000 */
[----:B------:R-:W-:Y:S01]  /*4af0*/  FFMA.FTZ R156, R150, R133, R154 ;  /* 0x00000085969c7223 */ /* 0x000fe2000001009a */
[----:B------:R-:W-:Y:S01]  /*4b00*/  @P2 FADD.FTZ R131, R144, -R131 ;  /* 0x8000008390832221 */ /* 0x000fe20000010000 */
[----:B------:R-:W-:Y:S01]  /*4b10*/  @P2 FADD.FTZ R161, R143, -R130 ;  /* 0x800000828fa12221 */ /* 0x000fe20000010000 */
[----:B------:R-:W-:Y:S01]  /*4b20*/  @P2 FADD.FTZ R159, R145, -R132 ;  /* 0x80000084919f2221 */ /* 0x000fe20000010000 */
[----:B------:R-:W-:Y:S01]  /*4b30*/  @P2 FSEL R129, R129, RZ, P0 ;  /* 0x000000ff81812208 */ /* 0x000fe20000000000 */
[----:B------:R-:W2:Y:S01]  /*4b40*/  @P2 LDC R153, c[0x0][0x40c] ;  /* 0x00010300ff992b82 */ /* 0x000ea20000000800 */
[----:B------:R-:W-:Y:S01]  /*4b50*/  @P2 FMUL.FTZ R160, R152, R131 ;  /* 0x0000008398a02220 */ /* 0x000fe20000410000 */
[----:B------:R-:W-:-:S04]  /*4b60*/  @P2 FADD.FTZ R157, R148, -R157 ;  /* 0x8000009d949d2221 */ /* 0x000fc80000010000 */
[----:B------:R-:W-:Y:S01]  /*4b70*/  @P2 FMUL.FTZ R157, R152, R157 ;  /* 0x0000009d989d2220 */ /* 0x000fe20000410000 */
[----:B------:R-:W-:Y:S01]  /*4b80*/  @P2 FSEL R160, R160, RZ, P0 ;  /* 0x000000ffa0a02208 */ /* 0x000fe20000000000 */
[----:B------:R-:W3:Y:S01]  /*4b90*/  @P2 LDC R132, c[0x0][0x40c] ;  /* 0x00010300ff842b82 */ /* 0x000ee20000000800 */
[----:B-1----:R-:W-:Y:S01]  /*4ba0*/  @P2 FMUL.FTZ R129, R129, R128 ;  /* 0x0000008081812220 */ /* 0x002fe20000410000 */
[----:B------:R-:W-:Y:S01]  /*4bb0*/  FFMA.FTZ R128, R136, R133, R154 ;  /* 0x0000008588807223 */ /* 0x000fe2000001009a */
[----:B------:R-:W-:Y:S01]  /*4bc0*/  @P2 FADD.FTZ R133, R146, -R155 ;  /* 0x8000009b92852221 */ /* 0x000fe20000010000 */
[----:B------:R-:W-:Y:S01]  /*4bd0*/  FADD.FTZ R155, R147, -R156 ;  /* 0x8000009c939b7221 */ /* 0x000fe20000010000 */
[C---:B------:R-:W-:Y:S01]  /*4be0*/  @P2 FMUL.FTZ R156, R152.reuse, R161 ;  /* 0x000000a1989c2220 */ /* 0x040fe20000410000 */
[----:B------:R-:W-:Y:S01]  /*4bf0*/  @P2 F2FP.F16.F32.PACK_AB R129, RZ, R129 ;  /* 0x00000081ff81223e */ /* 0x000fe200000000ff */
[C---:B------:R-:W-:Y:S01]  /*4c00*/  @P2 FMUL.FTZ R133, R152.reuse, R133 ;  /* 0x0000008598852220 */ /* 0x040fe20000410000 */
[----:B------:R-:W1:Y:S01]  /*4c10*/  @P2 LDC R154, c[0x0][0x40c] ;  /* 0x00010300ff9a2b82 */ /* 0x000e620000000800 */
[----:B------:R-:W-:Y:S01]  /*4c20*/  FMUL.FTZ R155, R152, R155 ;  /* 0x0000009b989b7220 */ /* 0x000fe20000410000 */
[----:B------:R-:W-:Y:S01]  /*4c30*/  @P2 PRMT R104, R129, 0x7610, R104 ;  /* 0x0000761081682816 */ /* 0x000fe20000000068 */
[----:B------:R-:W-:Y:S01]  /*4c40*/  @P2 FADD.FTZ R129, R141, -R128 ;  /* 0x800000808d812221 */ /* 0x000fe20000010000 */
[----:B------:R-:W-:-:S02]  /*4c50*/  @P2 FSEL R133, R133, RZ, P0 ;  /* 0x000000ff85852208 */ /* 0x000fc40000000000 */
[----:B------:R-:W-:Y:S01]  /*4c60*/  @P2 FSEL R157, R157, RZ, P0 ;  /* 0x000000ff9d9d2208 */ /* 0x000fe20000000000 */
[----:B------:R-:W-:Y:S01]  /*4c70*/  @P2 FMUL.FTZ R158, R152, R129 ;  /* 0x00000081989e2220 */ /* 0x000fe20000410000 */
[----:B------:R-:W4:Y:S01]  /*4c80*/  @P2 LDC R130, c[0x0][0x40c] ;  /* 0x00010300ff822b82 */ /* 0x000f220000000800 */
[----:B--2---:R-:W-:-:S03]  /*4c90*/  @P2 FMUL.FTZ R153, R160, R153 ;  /* 0x00000099a0992220 */ /* 0x004fc60000410000 */
[----:B------:R-:W-:Y:S01]  /*4ca0*/  @P2 FSEL R161, R158, RZ, P0 ;  /* 0x000000ff9ea12208 */ /* 0x000fe20000000000 */
[----:B------:R-:W-:Y:S01]  /*4cb0*/  @P2 FMUL.FTZ R158, R152, R159 ;  /* 0x0000009f989e2220 */ /* 0x000fe20000410000 */
[----:B------:R-:W-:Y:S02]  /*4cc0*/  @P2 FSEL R159, R156, RZ, P0 ;  /* 0x000000ff9c9f2208 */ /* 0x000fe40000000000 */
[----:B------:R-:W2:Y:S01]  /*4cd0*/  @P2 LDC R128, c[0x0][0x40c] ;  /* 0x00010300ff802b82 */ /* 0x000ea20000000800 */
[----:B---3--:R-:W-:Y:S01]  /*4ce0*/  @P2 FMUL.FTZ R132, R133, R132 ;  /* 0x0000008485842220 */ /* 0x008fe20000410000 */
[----:B------:R-:W-:Y:S02]  /*4cf0*/  @P2 FSEL R158, R158, RZ, P0 ;  /* 0x000000ff9e9e2208 */ /* 0x000fe40000000000 */
[----:B------:R-:W-:Y:S02]  /*4d00*/  @P2 F2FP.F16.F32.PACK_AB R153, RZ, R153 ;  /* 0x00000099ff99223e */ /* 0x000fe400000000ff */
[----:B------:R-:W-:-:S02]  /*4d10*/  @P2 F2FP.F16.F32.PACK_AB R132, RZ, R132 ;  /* 0x00000084ff84223e */ /* 0x000fc400000000ff */
[----:B------:R-:W3:Y:S01]  /*4d20*/  @P2 LDC R131, c[0x0][0x40c] ;  /* 0x00010300ff832b82 */ /* 0x000ee20000000800 */
[----:B-1----:R-:W-:Y:S01]  /*4d30*/  @P2 FMUL.FTZ R152, R161, R154 ;  /* 0x0000009aa1982220 */ /* 0x002fe20000410000 */
[----:B------:R-:W-:Y:S02]  /*4d40*/  FSEL R154, R155, RZ, P0 ;  /* 0x000000ff9b9a7208 */ /* 0x000fe40000000000 */
[----:B------:R-:W-:Y:S02]  /*4d50*/  @P2 PRMT R105, R153, 0x7610, R105 ;  /* 0x0000761099692816 */ /* 0x000fe40000000069 */
[----:B------:R-:W-:Y:S02]  /*4d60*/  @P2 F2FP.F16.F32.PACK_AB R152, RZ, R152 ;  /* 0x00000098ff98223e */ /* 0x000fe400000000ff */
[----:B------:R-:W1:Y:S01]  /*4d70*/  @P2 LDC R129, c[0x0][0x40c] ;  /* 0x00010300ff812b82 */ /* 0x000e620000000800 */
[----:B----4-:R-:W-:Y:S01]  /*4d80*/  @P2 FMUL.FTZ R130, R157, R130 ;  /* 0x000000829d822220 */ /* 0x010fe20000410000 */
[----:B------:R-:W-:-:S02]  /*4d90*/  @P2 PRMT R106, R132, 0x7610, R106 ;  /* 0x00007610846a2816 */ /* 0x000fc4000000006a */
        /* <DEDUP_REMOVED lines=12> */
.L_x_6904:
[----:B------:R-:W-:Y:S05]  /*4e60*/  BSYNC.RECONVERGENT B1 ;  /* 0x0000000000017941 */ /* 0x000fea0003800200 */
.L_x_6901:
        /* <DEDUP_REMOVED lines=12> */
.L_x_6886:
[----:B------:R-:W-:Y:S05]  /*4f30*/  BSYNC B0 ;  /* 0x0000000000007941 */ /* 0x000fea0003800000 */
.L_x_6885:
        /* <DEDUP_REMOVED lines=20> */
[----:B0-----:R-:W0:Y:S04]  /*5080*/  LDS R7, [R4+0x600] ;  /* 0x0006000004077984 */ /* 0x001e280000000800 */
[----:B------:R-:W5:Y:S04]  /*5090*/  LDS R10, [R4+0xc00] ;  /* 0x000c0000040a7984 */ /* 0x000f680000000800 */
        /* <DEDUP_REMOVED lines=10> */
[----:B0-----:R-:W-:-:S03]  /*5140*/  FADD.FTZ R7, RZ, R7 ;  /* 0x00000007ff077221 */ /* 0x001fc60000010000 */
[----:B------:R-:W0:Y:S01]  /*5150*/  LDS R18, [R4+0x1800] ;  /* 0x0018000004127984 */ /* 0x000e220000000800 */
[----:B-----5:R-:W-:-:S03]  /*5160*/  FADD.FTZ R3, R3, R10 ;  /* 0x0000000a03037221 */ /* 0x020fc60000010000 */
[----:B------:R-:W5:Y:S01]  /*5170*/  LDS R20, [R4+0x1a00] ;  /* 0x001a000004147984 */ /* 0x000f620000000800 */
[----:B---3--:R-:W-:-:S03]  /*5180*/  FADD.FTZ R5, R5, R12 ;  /* 0x0000000c05057221 */ /* 0x008fc60000010000 */
[----:B------:R-:W3:Y:S01]  /*5190*/  LDS R15, [R4+0x1c00] ;  /* 0x001c0000040f7984 */ /* 0x000ee20000000800 */
[----:B--2---:R-:W-:-:S03]  /*51a0*/  FADD.FTZ R7, R7, R14 ;  /* 0x0000000e07077221 */ /* 0x004fc60000010000 */
[----:B------:R-:W2:Y:S01]  /*51b0*/  LDS R22, [R4+0x1e00] ;  /* 0x001e000004167984 */ /* 0x000ea20000000800 */
[----:B------:R-:W-:-:S03]  /*51c0*/  FADD.FTZ R6, RZ, R6 ;  /* 0x00000006ff067221 */ /* 0x000fc60000010000 */
[----:B------:R-:W2:Y:S01]  /*51d0*/  LDS R17, [R4+0x2000] ;  /* 0x0020000004117984 */ /* 0x000ea20000000800 */
[----:B------:R-:W-:-:S03]  /*51e0*/  FADD.FTZ R8, RZ, R8 ;  /* 0x00000008ff087221 */ /* 0x000fc60000010000 */
[----:B------:R-:W2:Y:S01]  /*51f0*/  LDS R24, [R4+0x2200] ;  /* 0x0022000004187984 */ /* 0x000ea20000000800 */
[----:B------:R-:W-:-:S03]  /*5200*/  FADD.FTZ R9, RZ, R9 ;  /* 0x00000009ff097221 */ /* 0x000fc60000010000 */
[----:B------:R-:W2:Y:S01]  /*5210*/  LDS R10, [R4+0x2400] ;  /* 0x00240000040a7984 */ /* 0x000ea20000000800 */
[----:B------:R-:W-:-:S03]  /*5220*/  FADD.FTZ R6, R6, R11 ;  /* 0x0000000b06067221 */ /* 0x000fc60000010000 */
[----:B------:R-:W2:Y:S04]  /*5230*/  LDS R26, [R4+0x2600] ;  /* 0x00260000041a7984 */ /* 0x000ea80000000800 */
[----:B------:R-:W2:Y:S01]  /*5240*/  LDS R19, [R4+0x2800] ;  /* 0x0028000004137984 */ /* 0x000ea20000000800 */
[----:B-1----:R-:W-:-:S03]  /*5250*/  FADD.FTZ R8, R8, R13 ;  /* 0x0000000d08087221 */ /* 0x002fc60000010000 */
[----:B------:R-:W1:Y:S01]  /*5260*/  LDS R12, [R4+0x2a00] ;  /* 0x002a0000040c7984 */ /* 0x000e620000000800 */
[----:B----4-:R-:W-:-:S03]  /*5270*/  FADD.FTZ R9, R9, R16 ;  /* 0x0000001009097221 */ /* 0x010fc60000010000 */
[----:B------:R-:W4:Y:S01]  /*5280*/  LDS R21, [R4+0x2c00] ;  /* 0x002c000004157984 */ /* 0x000f220000000800 */
[----:B0-----:R-:W-:-:S03]  /*5290*/  FADD.FTZ R3, R3, R18 ;  /* 0x0000001203037221 */ /* 0x001fc60000010000 */
[----:B------:R-:W0:Y:S01]  /*52a0*/  LDS R14, [R4+0x2e00] ;  /* 0x002e0000040e7984 */ /* 0x000e220000000800 */
[----:B-----5:R-:W-:Y:S01]  /*52b0*/  FADD.FTZ R5, R5, R20 ;  /* 0x0000001405057221 */ /* 0x020fe20000010000 */
[----:B------:R-:W-:Y:S01]  /*52c0*/  BAR.SYNC.DEFER_BLOCKING 0x0 ;  /* 0x0000000000007b1d */ /* 0x000fe20000010000 */
[----:B---3--:R-:W-:Y:S01]  /*52d0*/  FADD.FTZ R6, R6, R15 ;  /* 0x0000000f06067221 */ /* 0x008fe20000010000 */
[----:B--2---:R-:W-:Y:S01]  /*52e0*/  FADD.FTZ R7, R7, R22 ;  /* 0x0000001607077221 */ /* 0x004fe20000010000 */
[----:B------:R-:W-:Y:S01]  /*52f0*/  FADD.FTZ R8, R8, R17 ;  /* 0x0000001108087221 */ /* 0x000fe20000010000 */
[----:B------:R-:W-:Y:S01]  /*5300*/  FADD.FTZ R9, R9, R24 ;  /* 0x0000001809097221 */ /* 0x000fe20000010000 */
[----:B------:R-:W-:Y:S01]  /*5310*/  FADD.FTZ R11, R3, R10 ;  /* 0x0000000a030b7221 */ /* 0x000fe20000010000 */
[----:B------:R-:W-:Y:S02]  /*5320*/  IMAD R3, R28, UR4, RZ ;  /* 0x000000041c037c24 */ /* 0x000fe4000f8e02ff */
[----:B------:R-:W-:-:S03]  /*5330*/  FADD.FTZ R13, R5, R26 ;  /* 0x0000001a050d7221 */ /* 0x000fc60000010000 */
[----:B------:R-:W-:Y:S01]  /*5340*/  IADD3 R0, P0, PT, R3, R0, RZ ;  /* 0x0000000003007210 */ /* 0x000fe20007f1e0ff */
[----:B------:R-:W-:Y:S01]  /*5350*/  STS.128 [R2], R56 ;  /* 0x0000003802007388 */ /* 0x000fe20000000c00 */
[----:B------:R-:W-:Y:S02]  /*5360*/  FADD.FTZ R19, R6, R19 ;  /* 0x0000001306137221 */ /* 0x000fe40000010000 */
[----:B------:R-:W-:Y:S01]  /*5370*/  IADD3.X R3, PT, PT, RZ, RZ, RZ, P0, !PT ;  /* 0x000000ffff037210 */ /* 0x000fe200007fe4ff */
[----:B------:R-:W-:Y:S01]  /*5380*/  STS.128 [R2+0x10], R60 ;  /* 0x0000103c02007388 */ /* 0x000fe20000000c00 */
[----:B-1----:R-:W-:Y:S01]  /*5390*/  FADD.FTZ R7, R7, R12 ;  /* 0x0000000c07077221 */ /* 0x002fe20000010000 */
[C---:B------:R-:W-:Y:S02]  /*53a0*/  SHF.L.U32 R5, R0.reuse, 0x2, RZ ;  /* 0x0000000200057819 */ /* 0x040fe400000006ff */
[----:B------:R-:W-:Y:S01]  /*53b0*/  STS.128 [R2+0x400], R64 ;  /* 0x0004004002007388 */ /* 0x000fe20000000c00 */
[----:B------:R-:W-:Y:S01]  /*53c0*/  SHF.L.U64.HI R0, R0, 0x2, R3 ;  /* 0x0000000200007819 */ /* 0x000fe20000010203 */
[----:B----4-:R-:W-:-:S02]  /*53d0*/  FADD.FTZ R21, R8, R21 ;  /* 0x0000001508157221 */ /* 0x010fc40000010000 */
[----:B------:R-:W-:Y:S01]  /*53e0*/  STS.128 [R2+0x410], R68 ;  /* 0x0004104402007388 */ /* 0x000fe20000000c00 */
[----:B0-----:R-:W-:-:S03]  /*53f0*/  FADD.FTZ R9, R9, R14 ;  /* 0x0000000e09097221 */ /* 0x001fc60000010000 */
[----:B------:R-:W-:Y:S04]  /*5400*/  STS.128 [R2+0x800], R72 ;  /* 0x0008004802007388 */ /* 0x000fe80000000c00 */
[----:B------:R0:W-:Y:S01]  /*5410*/  STS.128 [R2+0x810], R76 ;  /* 0x0008104c02007388 */ /* 0x0001e20000000c00 */
[----:B------:R-:W-:Y:S01]  /*5420*/  BAR.SYNC.DEFER_BLOCKING 0x0 ;  /* 0x0000000000007b1d */ /* 0x000fe20000010000 */
[----:B0-----:R-:W-:-:S04]  /*5430*/  IADD3 R2, P0, PT, R5, UR18, RZ ;  /* 0x0000001205027c10 */ /* 0x001fc8000ff1e0ff */
        /* <DEDUP_REMOVED lines=64> */
.L_x_6890:
        /* <DEDUP_REMOVED lines=8> */
.L_x_6908:
[----:B------:R-:W-:Y:S05]  /*58c0*/  BSYNC B1 ;  /* 0x0000000000017941 */ /* 0x000fea0003800000 */
.L_x_6907:
        /* <DEDUP_REMOVED lines=8> */
.L_x_6909:
[----:B------:R-:W-:Y:S01]  /*5950*/  FADD.FTZ R131, R131, R0 ;  /* 0x0000000083837221 */ /* 0x000fe20000010000 */
[----:B------:R-:W-:-:S04]  /*5960*/  HFMA2 R159, -RZ, RZ, 0, 1.1920928955078125e-07 ;  /* 0x00000002ff9f7431 */ /* 0x000fc800000001ff */
[----:B------:R-:W-:Y:S02]  /*5970*/  MOV R158, R131 ;  /* 0x00000083009e7202 */ /* 0x000fe40000000f00 */
[----:B------:R-:W-:-:S07]  /*5980*/  MOV R2, R156 ;  /* 0x0000009c00027202 */ /* 0x000fce0000000f00 */
[----:B------:R-:W-:Y:S05]  /*5990*/  WARPSYNC.COLLECTIVE R157, `(.L_x_6910) ;  /* 0x000000009d087348 */ /* 0x000fea0003c00000 */
[----:B------:R0:W1:Y:S02]  /*59a0*/  SHFL.BFLY P1, R156, R158, R159, R160 ;  /* 0x0c00009f9e9c7389 */ /* 0x00006400000200a0 */
[----:B01----:R-:W-:Y:S05]  /*59b0*/  ENDCOLLECTIVE ;  /* 0x000000000000791b */ /* 0x003fea0003800000 */
.L_x_6910:
[----:B------:R-:W-:-:S05]  /*59c0*/  FADD.FTZ R2, R2, R151 ;  /* 0x0000009702027221 */ /* 0x000fca0000010000 */
[----:B------:R-:W-:Y:S02]  /*59d0*/  MOV R158, R2 ;  /* 0x00000002009e7202 */ /* 0x000fe40000000f00 */
[----:B------:R-:W-:-:S07]  /*59e0*/  MOV R130, R156 ;  /* 0x0000009c00827202 */ /* 0x000fce0000000f00 */
[----:B------:R-:W-:Y:S05]  /*59f0*/  WARPSYNC.COLLECTIVE R157, `(.L_x_6911) ;  /* 0x000000009d087348 */ /* 0x000fea0003c00000 */
[----:B------:R0:W1:Y:S02]  /*5a00*/  SHFL.BFLY P1, R156, R158, R159, R160 ;  /* 0x0c00009f9e9c7389 */ /* 0x00006400000200a0 */
[----:B01----:R-:W-:Y:S05]  /*5a10*/  ENDCOLLECTIVE ;  /* 0x000000000000791b */ /* 0x003fea0003800000 */
.L_x_6911:
[----:B------:R-:W-:Y:S01]  /*5a20*/  FADD.FTZ R130, R131, R130 ;  /* 0x0000008283827221 */ /* 0x000fe20000010000 */
[----:B------:R-:W-:-:S04]  /*5a30*/  HFMA2 R159, -RZ, RZ, 0, 2.384185791015625e-07 ;  /* 0x00000004ff9f7431 */ /* 0x000fc800000001ff */
[----:B------:R-:W-:Y:S02]  /*5a40*/  MOV R158, R130 ;  /* 0x00000082009e7202 */ /* 0x000fe40000000f00 */
[----:B------:R-:W-:-:S07]  /*5a50*/  MOV R133, R156 ;  /* 0x0000009c00857202 */ /* 0x000fce0000000f00 */
[----:B------:R-:W-:Y:S05]  /*5a60*/  WARPSYNC.COLLECTIVE R157, `(.L_x_6912) ;  /* 0x000000009d087348 */ /* 0x000fea0003c00000 */
[----:B------:R0:W1:Y:S02]  /*5a70*/  SHFL.BFLY P1, R156, R158, R159, R160 ;  /* 0x0c00009f9e9c7389 */ /* 0x00006400000200a0 */
[----:B01----:R-:W-:Y:S05]  /*5a80*/  ENDCOLLECTIVE ;  /* 0x000000000000791b */ /* 0x003fea0003800000 */
.L_x_6912:
[----:B------:R-:W-:-:S05]  /*5a90*/  FADD.FTZ R133, R2, R133 ;  /* 0x0000008502857221 */ /* 0x000fca0000010000 */
[----:B------:R-:W-:Y:S02]  /*5aa0*/  MOV R158, R133 ;  /* 0x00000085009e7202 */ /* 0x000fe40000000f00 */
[----:B------:R-:W-:-:S07]  /*5ab0*/  MOV R153, R156 ;  /* 0x0000009c00997202 */ /* 0x000fce0000000f00 */
[----:B------:R-:W-:Y:S05]  /*5ac0*/  WARPSYNC.COLLECTIVE R157, `(.L_x_6913) ;  /* 0x000000009d087348 */ /* 0x000fea0003c00000 */
[----:B------:R0:W1:Y:S02]  /*5ad0*/  SHFL.BFLY P1, R156, R158, R159, R160 ;  /* 0x0c00009f9e9c7389 */ /* 0x00006400000200a0 */
[----:B01----:R-:W-:Y:S05]  /*5ae0*/  ENDCOLLECTIVE ;  /* 0x000000000000791b */ /* 0x003fea0003800000 */
.L_x_6913:
[----:B------:R-:W-:Y:S01]  /*5af0*/  FADD.FTZ R153, R130, R153 ;  /* 0x0000009982997221 */ /* 0x000fe20000010000 */
[----:B------:R-:W-:-:S04]  /*5b00*/  HFMA2 R159, -RZ, RZ, 0, 4.76837158203125e-07 ;  /* 0x00000008ff9f7431 */ /* 0x000fc800000001ff */
[----:B------:R-:W-:Y:S02]  /*5b10*/  MOV R158, R153 ;  /* 0x00000099009e7202 */ /* 0x000fe40000000f00 */
[----:B------:R-:W-:-:S07]  /*5b20*/  MOV R154, R156 ;  /* 0x0000009c009a7202 */ /* 0x000fce0000000f00 */
[----:B------:R-:W-:Y:S05]  /*5b30*/  WARPSYNC.COLLECTIVE R157, `(.L_x_6914) ;  /* 0x000000009d087348 */ /* 0x000fea0003c00000 */
[----:B------:R0:W1:Y:S02]  /*5b40*/  SHFL.BFLY P1, R156, R158, R159, R160 ;  /* 0x0c00009f9e9c7389 */ /* 0x00006400000200a0 */
[----:B01----:R-:W-:Y:S05]  /*5b50*/  ENDCOLLECTIVE ;  /* 0x000000000000791b */ /* 0x003fea0003800000 */
.L_x_6914:
[----:B------:R-:W-:-:S05]  /*5b60*/  FADD.FTZ R154, R133, R154 ;  /* 0x0000009a859a7221 */ /* 0x000fca0000010000 */
[----:B------:R-:W-:Y:S02]  /*5b70*/  MOV R158, R154 ;  /* 0x0000009a009e7202 */ /* 0x000fe40000000f00 */
[----:B------:R-:W-:-:S07]  /*5b80*/  MOV R0, R156 ;  /* 0x0000009c00007202 */ /* 0x000fce0000000f00 */
[----:B------:R-:W-:Y:S05]  /*5b90*/  WARPSYNC.COLLECTIVE R157, `(.L_x_6915) ;  /* 0x000000009d087348 */ /* 0x000fea0003c00000 */
[----:B------:R0:W1:Y:S02]  /*5ba0*/  SHFL.BFLY P1, R156, R158, R159, R160 ;  /* 0x0c00009f9e9c7389 */ /* 0x00006400000200a0 */
[----:B01----:R-:W-:Y:S05]  /*5bb0*/  ENDCOLLECTIVE ;  /* 0x000000000000791b */ /* 0x003fea0003800000 */
.L_x_6915:
[----:B------:R-:W-:Y:S01]  /*5bc0*/  FADD.FTZ R155, R153, R0 ;  /* 0x00000000999b7221 */ /* 0x000fe20000010000 */
[----:B------:R-:W-:-:S04]  /*5bd0*/  HFMA2 R159, -RZ, RZ, 0, 9.5367431640625e-07 ;  /* 0x00000010ff9f7431 */ /* 0x000fc800000001ff */
[----:B------:R-:W-:Y:S02]  /*5be0*/  MOV R158, R155 ;  /* 0x0000009b009e7202 */ /* 0x000fe40000000f00 */
[----:B------:R-:W-:-:S07]  /*5bf0*/  MOV R151, R156 ;  /* 0x0000009c00977202 */ /* 0x000fce0000000f00 */
[----:B------:R-:W-:Y:S05]  /*5c00*/  WARPSYNC.COLLECTIVE R157, `(.L_x_6916) ;  /* 0x000000009d087348 */ /* 0x000fea0003c00000 */
[----:B------:R0:W1:Y:S02]  /*5c10*/  SHFL.BFLY P1, R156, R158, R159, R160 ;  /* 0x0c00009f9e9c7389 */ /* 0x00006400000200a0 */
[----:B01----:R-:W-:Y:S05]  /*5c20*/  ENDCOLLECTIVE ;  /* 0x000000000000791b */ /* 0x003fea0003800000 */
.L_x_6916:
[----:B------:R-:W-:-:S05]  /*5c30*/  FADD.FTZ R151, R154, R151 ;  /* 0x000000979a977221 */ /* 0x000fca0000010000 */
[----:B------:R-:W-:Y:S02]  /*5c40*/  MOV R158, R151 ;  /* 0x00000097009e7202 */ /* 0x000fe40000000f00 */
[----:B------:R-:W-:-:S07]  /*5c50*/  MOV R2, R156 ;  /* 0x0000009c00027202 */ /* 0x000fce0000000f00 */
[----:B------:R-:W-:Y:S05]  /*5c60*/  WARPSYNC.COLLECTIVE R157, `(.L_x_6917) ;  /* 0x000000009d087348 */ /* 0x000fea0003c00000 */
[----:B------:R0:W1:Y:S02]  /*5c70*/  SHFL.BFLY P1, R156, R158, R159, R160 ;  /* 0x0c00009f9e9c7389 */ /* 0x00006400000200a0 */
[----:B01----:R-:W-:Y:S05]  /*5c80*/  ENDCOLLECTIVE ;  /* 0x000000000000791b */ /* 0x003fea0003800000 */
.L_x_6917:
[----:B------:R-:W-:Y:S05]  /*5c90*/  BRA `(.L_x_6918) ;  /* 0xffffffb8009c7947 */ /* 0x000fea000383ffff */
.L_x_6919:
        /* <DEDUP_REMOVED lines=14> */
.L_x_14514:


//--------------------- .text._ZN10layer_norm13ln_bwd_kernelINS_13Kernel_traitsIf6__halfS2_S2_fjLj768ELj1ELj4ELj1ELj16ENS_18Kernel_traits_baseILj768EfS2_S2_S2_fjLj128EEEEELb0ELb1ELb0ELb0EEEvNS_9BwdParamsE --------------------------
	.section	.text._ZN10layer_norm13ln_bwd_kernelINS_13Kernel_traitsIf6__halfS2_S2_fjLj768ELj1ELj4ELj1ELj16ENS_18Kernel_traits_baseILj768EfS2_S2_S2_fjLj128EEEEELb0ELb1ELb0ELb0EEEvNS_9BwdParamsE,"ax",@progbits
	.align	128
        .global         _ZN10layer_norm13ln_bwd_kernelINS_13Kernel_traitsIf6__halfS2_S2_fjLj768ELj1ELj4ELj1ELj16ENS_18Kernel_traits_baseILj768EfS2_S2_S2_fjLj128EEEEELb0ELb1ELb0ELb0EEEvNS_9BwdParamsE
        .type           _ZN10layer_norm13ln_bwd_kernelINS_13Kernel_traitsIf6__halfS2_S2_fjLj768ELj1ELj4ELj1ELj16ENS_18Kernel_traits_baseILj768EfS2_S2_S2_fjLj128EEEEELb0ELb1ELb0ELb0EEEvNS_9BwdParamsE,@function
        .size           _ZN10layer_norm13ln_bwd_kernelINS_13Kernel_traitsIf6__halfS2_S2_fjLj768ELj1ELj4ELj1ELj16ENS_18Kernel_traits_baseILj768EfS2_S2_S2_fjLj128EEEEELb0ELb1ELb0ELb0EEEvNS_9BwdParamsE,(.L_x_14515 - _ZN10layer_norm13ln_bwd_kernelINS_13Kernel_traitsIf6__halfS2_S2_fjLj768ELj1ELj4ELj1ELj16ENS_18Kernel_traits_baseILj768EfS2_S2_S2_fjLj128EEEEELb0ELb1ELb0ELb0EEEvNS_9BwdParamsE)
        .other          _ZN10layer_norm13ln_bwd_kernelINS_13Kernel_traitsIf6__halfS2_S2_fjLj768ELj1ELj4ELj1ELj16ENS_18Kernel_traits_baseILj768EfS2_S2_S2_fjLj128EEEEELb0ELb1ELb0ELb0EEEvNS_9BwdParamsE,@"STO_CUDA_ENTRY STV_DEFAULT"
_ZN10layer_norm13ln_bwd_kernelINS_13Kernel_traitsIf6__halfS2_S2_fjLj768ELj1ELj4ELj1ELj16ENS_18Kernel_traits_baseILj768EfS2_S2_S2_fjLj128EEEEELb0ELb1ELb0ELb0EEEvNS_9BwdParamsE:
.text._ZN10layer_norm13ln_bwd_kernelINS_13Kernel_traitsIf6__halfS2_S2_fjLj768ELj1ELj4ELj1ELj16ENS_18Kernel_traits_baseILj768EfS2_S2_S2_fjLj128EEEEELb0ELb1ELb0ELb0EEEvNS_9BwdParamsE:
        /* <DEDUP_REMOVED lines=127> */
.L_x_6956:
        /* <DEDUP_REMOVED lines=40> */
[----:B------:R-:W-:Y:S01]  /*0a70*/  FADD.FTZ R164, -R196, R185 ;  /* 0x000000b9c4a47221 */ /* 0x000fe20000010100 */
[----:B------:R-:W-:Y:S02]  /*0a80*/  HADD2.F32 R189, -RZ, R165.H0_H0 ;  /* 0x200000a5ffbd7230 */ /* 0x000fe40000004100 */
[----:B---3--:R-:W-:-:S02]  /*0a90*/  HADD2.F32 R195, -RZ, R168.H0_H0 ;  /* 0x200000a8ffc37230 */ /* 0x008fc40000004100 */
[C---:B------:R-:W-:Y:S01]  /*0aa0*/  FADD.FTZ R194, -R196.reuse, R187 ;  /* 0x000000bbc4c27221 */ /* 0x040fe20000010100 */
[----:B------:R-:W-:Y:S02]  /*0ab0*/  HADD2.F32 R192, -RZ, R168.H1_H1 ;  /* 0x300000a8ffc07230 */ /* 0x000fe40000004100 */
[----:B------:R-:W-:Y:S01]  /*0ac0*/  FADD.FTZ R168, -R196, R197 ;  /* 0x000000c5c4a87221 */ /* 0x000fe20000010100 */
[C---:B-----5:R-:W-:Y:S01]  /*0ad0*/  FMUL.FTZ R197, R183.reuse, R164 ;  /* 0x000000a4b7c57220 */ /* 0x060fe20000410000 */
[----:B------:R-:W-:Y:S02]  /*0ae0*/  HADD2.F32 R193, -RZ, R165.H1_H1 ;  /* 0x300000a5ffc17230 */ /* 0x000fe40000004100 */
[----:B------:R-:W-:Y:S01]  /*0af0*/  FADD.FTZ R84, R84, R195 ;  /* 0x000000c354547221 */ /* 0x000fe20000010000 */
[----:B------:R-:W-:Y:S02]  /*0b00*/  HADD2.F32 R201, -RZ, R167.H0_H0 ;  /* 0x200000a7ffc97230 */ /* 0x000fe40000004100 */
[----:B------:R-:W-:Y:S01]  /*0b10*/  FMUL.FTZ R194, R183, R194 ;  /* 0x000000c2b7c27220 */ /* 0x000fe20000410000 */
[----:B------:R-:W-:-:S02]  /*0b20*/  HADD2.F32 R199, -RZ, R166.H1_H1 ;  /* 0x300000a6ffc77230 */ /* 0x000fc40000004100 */
[----:B------:R-:W-:Y:S01]  /*0b30*/  FADD.FTZ R166, -R196, R189 ;  /* 0x000000bdc4a67221 */ /* 0x000fe20000010100 */
[----:B------:R-:W-:Y:S02]  /*0b40*/  HADD2.F32 R167, -RZ, R167.H1_H1 ;  /* 0x300000a7ffa77230 */ /* 0x000fe40000004100 */
        /* <DEDUP_REMOVED lines=9> */
[----:B------:R-:W-:Y:S01]  /*0be0*/  FADD.FTZ R165, RZ, R195 ;  /* 0x000000c3ffa57221 */ /* 0x000fe20000010000 */
[----:B------:R-:W-:Y:S01]  /*0bf0*/  FFMA.FTZ R167, R197, R195, RZ ;  /* 0x000000c3c5a77223 */ /* 0x000fe200000100ff */
        /* <DEDUP_REMOVED lines=8> */
[----:B------:R-:W-:Y:S01]  /*0c80*/  FADD.FTZ R87, R87, R188 ;  /* 0x000000bc57577221 */ /* 0x000fe20000010000 */
[-C--:B------:R-:W-:Y:S01]  /*0c90*/  FFMA.FTZ R159, R190, R188.reuse, R159 ;  /* 0x000000bcbe9f7223 */ /* 0x080fe2000001009f */
        /* <DEDUP_REMOVED lines=15> */
[----:B------:R-:W-:-:S02]  /*0d90*/  HADD2.F32 R202, -RZ, R171.H1_H1 ;  /* 0x300000abffca7230 */ /* 0x000fc40000004100 */
        /* <DEDUP_REMOVED lines=19> */
.L_x_6924:
[----:B------:R-:W-:Y:S05]  /*0ed0*/  BSYNC.RECONVERGENT B1 ;  /* 0x0000000000017941 */ /* 0x000fea0003800200 */
.L_x_6923:
        /* <DEDUP_REMOVED lines=9> */
[--C-:B--2---:R-:W-:Y:S02]  /*0f70*/  HADD2.F32 R7, -RZ, R8.reuse.H0_H0 ;  /* 0x20000008ff077230 */ /* 0x104fe40000004100 */
[----:B------:R-:W-:Y:S02]  /*0f80*/  HADD2.F32 R17, -RZ, R8.H1_H1 ;  /* 0x30000008ff117230 */ /* 0x000fe40000004100 */
[--C-:B------:R-:W-:Y:S02]  /*0f90*/  HADD2.F32 R19, -RZ, R9.reuse.H0_H0 ;  /* 0x20000009ff137230 */ /* 0x100fe40000004100 */
[----:B------:R-:W-:Y:S01]  /*0fa0*/  FADD.FTZ R8, -R196, R7 ;  /* 0x00000007c4087221 */ /* 0x000fe20000010100 */
[----:B------:R-:W-:Y:S02]  /*0fb0*/  HADD2.F32 R165, -RZ, R9.H1_H1 ;  /* 0x30000009ffa57230 */ /* 0x000fe40000004100 */
[----:B------:R-:W-:-:S02]  /*0fc0*/  HADD2.F32 R167, -RZ, R10.H0_H0 ;  /* 0x2000000affa77230 */ /* 0x000fc40000004100 */
[C---:B-----5:R-:W-:Y:S01]  /*0fd0*/  FMUL.FTZ R7, R183.reuse, R8 ;  /* 0x00000008b7077220 */ /* 0x060fe20000410000 */
[----:B------:R-:W-:Y:S02]  /*0fe0*/  HADD2.F32 R203, -RZ, R10.H1_H1 ;  /* 0x3000000affcb7230 */ /* 0x000fe40000004100 */
[C---:B------:R-:W-:Y:S01]  /*0ff0*/  FADD.FTZ R10, -R196.reuse, R17 ;  /* 0x00000011c40a7221 */ /* 0x040fe20000010100 */
[----:B---3--:R-:W-:Y:S02]  /*1000*/  HADD2.F32 R9, -RZ, R12.H0_H0 ;  /* 0x2000000cff097230 */ /* 0x008fe40000004100 */
[----:B------:R-:W-:Y:S01]  /*1010*/  FADD.FTZ R20, -R196, R167 ;  /* 0x000000a7c4147221 */ /* 0x000fe20000010100 */
[--C-:B------:R-:W-:Y:S02]  /*1020*/  HADD2.F32 R205, -RZ, R11.reuse.H0_H0 ;  /* 0x2000000bffcd7230 */ /* 0x100fe40000004100 */
[----:B------:R-:W-:Y:S01]  /*1030*/  FMUL.FTZ R8, R183, R10 ;  /* 0x0000000ab7087220 */ /* 0x000fe20000410000 */
[----:B------:R-:W-:-:S02]  /*1040*/  HADD2.F32 R11, -RZ, R11.H1_H1 ;  /* 0x3000000bff0b7230 */ /* 0x000fc40000004100 */
[----:B------:R-:W-:Y:S01]  /*1050*/  FMUL.FTZ R10, R48, R9 ;  /* 0x00000009300a7220 */ /* 0x000fe20000410000 */
[----:B------:R-:W-:Y:S02]  /*1060*/  HADD2.F32 R16, -RZ, R12.H1_H1 ;  /* 0x3000000cff107230 */ /* 0x000fe40000004100 */
[C---:B------:R-:W-:Y:S01]  /*1070*/  FADD.FTZ R12, -R196.reuse, R19 ;  /* 0x00000013c40c7221 */ /* 0x040fe20000010100 */
[--C-:B------:R-:W-:Y:S02]  /*1080*/  HADD2.F32 R201, -RZ, R14.reuse.H0_H0 ;  /* 0x2000000effc97230 */ /* 0x100fe40000004100 */
[C---:B------:R-:W-:Y:S01]  /*1090*/  FADD.FTZ R202, -R196.reuse, R11 ;  /* 0x0000000bc4ca7221 */ /* 0x040fe20000010100 */
[----:B------:R-:W-:Y:S02]  /*10a0*/  HADD2.F32 R164, -RZ, R14.H1_H1 ;  /* 0x3000000effa47230 */ /* 0x000fe40000004100 */
[----:B------:R-:W-:Y:S01]  /*10b0*/  FADD.FTZ R14, -R196, R165 ;  /* 0x000000a5c40e7221 */ /* 0x000fe20000010100 */
[----:B------:R-:W-:-:S02]  /*10c0*/  HADD2.F32 R207, -RZ, R15.H0_H0 ;  /* 0x2000000fffcf7230 */ /* 0x000fc40000004100 */
[----:B------:R-:W-:Y:S01]  /*10d0*/  FADD.FTZ R108, R108, R9 ;  /* 0x000000096c6c7221 */ /* 0x000fe20000010000 */
[----:B------:R-:W-:Y:S02]  /*10e0*/  HADD2.F32 R204, -RZ, R15.H1_H1 ;  /* 0x3000000fffcc7230 */ /* 0x000fe40000004100 */
[----:B------:R-:W-:Y:S01]  /*10f0*/  FMUL.FTZ R15, R183, R20 ;  /* 0x00000014b70f7220 */ /* 0x000fe20000410000 */
[--C-:B------:R-:W-:Y:S02]  /*1100*/  HADD2.F32 R21, -RZ, R13.reuse.H0_H0 ;  /* 0x2000000dff157230 */ /* 0x100fe40000004100 */
[----:B------:R-:W-:Y:S01]  /*1110*/  FFMA.FTZ R92, R7, R9, R92 ;  /* 0x00000009075c7223 */ /* 0x000fe2000001005c */
[----:B------:R-:W-:Y:S01]  /*1120*/  FMUL.FTZ R11, R49, R16 ;  /* 0x00000010310b7220 */ /* 0x000fe20000410000 */
[----:B------:R-:W-:Y:S01]  /*1130*/  FADD.FTZ R20, R199, R10 ;  /* 0x0000000ac7147221 */ /* 0x000fe20000010000 */
[----:B------:R-:W-:Y:S02]  /*1140*/  HADD2.F32 R18, -RZ, R13.H1_H1 ;  /* 0x3000000dff127230 */ /* 0x000fe40000004100 */
[----:B------:R-:W-:Y:S01]  /*1150*/  FMUL.FTZ R9, R183, R12 ;  /* 0x0000000cb7097220 */ /* 0x000fe20000410000 */
[----:B------:R-:W-:Y:S01]  /*1160*/  FFMA.FTZ R17, R7, R10, R198 ;  /* 0x0000000a07117223 */ /* 0x000fe200000100c6 */
[----:B------:R-:W-:Y:S01]  /*1170*/  FMUL.FTZ R12, R183, R14 ;  /* 0x0000000eb70c7220 */ /* 0x000fe20000410000 */
[----:B------:R-:W-:Y:S01]  /*1180*/  FADD.FTZ R22, -R196, R203 ;  /* 0x000000cbc4167221 */ /* 0x000fe20000010100 */
        /* <DEDUP_REMOVED lines=38> */
.L_x_6926:
[----:B------:R-:W-:Y:S05]  /*13f0*/  BSYNC.RECONVERGENT B1 ;  /* 0x0000000000017941 */ /* 0x000fea0003800200 */
.L_x_6925:
        /* <DEDUP_REMOVED lines=8> */
[----:B------:R-:W-:Y:S02]  /*1480*/  HADD2.F32 R201, -RZ, R167.H0_H0 ;  /* 0x200000a7ffc97230 */ /* 0x000fe40000004100 */
[----:B------:R-:W-:Y:S02]  /*1490*/  HADD2.F32 R173, -RZ, R164.H1_H1 ;  /* 0x300000a4ffad7230 */ /* 0x000fe40000004100 */
[C---:B------:R-:W-:Y:S01]  /*14a0*/  FADD.FTZ R164, -R196.reuse, R23 ;  /* 0x00000017c4a47221 */ /* 0x040fe20000010100 */
[--C-:B------:R-:W-:Y:S02]  /*14b0*/  HADD2.F32 R175, -RZ, R165.reuse.H0_H0 ;  /* 0x200000a5ffaf7230 */ /* 0x100fe40000004100 */
[----:B------:R-:W-:Y:S01]  /*14c0*/  FADD.FTZ R200, -R196, R201 ;  /* 0x000000c9c4c87221 */ /* 0x000fe20000010100 */
[----:B------:R-:W-:-:S02]  /*14d0*/  HADD2.F32 R177, -RZ, R165.H1_H1 ;  /* 0x300000a5ffb17230 */ /* 0x000fc40000004100 */
[----:B-----5:R-:W-:Y:S01]  /*14e0*/  FMUL.FTZ R23, R183, R164 ;  /* 0x000000a4b7177220 */ /* 0x020fe20000410000 */
[--C-:B------:R-:W-:Y:S02]  /*14f0*/  HADD2.F32 R179, -RZ, R166.reuse.H0_H0 ;  /* 0x200000a6ffb37230 */ /* 0x100fe40000004100 */
[C---:B------:R-:W-:Y:S01]  /*1500*/  FADD.FTZ R174, -R196.reuse, R175 ;  /* 0x000000afc4ae7221 */ /* 0x040fe20000010100 */
[----:B------:R-:W-:Y:S02]  /*1510*/  HADD2.F32 R181, -RZ, R166.H1_H1 ;  /* 0x300000a6ffb57230 */ /* 0x000fe40000004100 */
[C---:B------:R-:W-:Y:S01]  /*1520*/  FADD.FTZ R166, -R196.reuse, R173 ;  /* 0x000000adc4a67221 */ /* 0x040fe20000010100 */
[----:B------:R-:W-:Y:S02]  /*1530*/  HADD2.F32 R167, -RZ, R167.H1_H1 ;  /* 0x300000a7ffa77230 */ /* 0x000fe40000004100 */
[----:B------:R-:W-:Y:S01]  /*1540*/  FADD.FTZ R176, -R196, R177 ;  /* 0x000000b1c4b07221 */ /* 0x000fe20000010100 */
[----:B---3--:R-:W-:-:S02]  /*1550*/  HADD2.F32 R165, -RZ, R24.H0_H0 ;  /* 0x20000018ffa57230 */ /* 0x008fc40000004100 */
[C---:B------:R-:W-:Y:S01]  /*1560*/  FADD.FTZ R180, -R196.reuse, R179 ;  /* 0x000000b3c4b47221 */ /* 0x040fe20000010100 */
[C---:B------:R-:W-:Y:S01]  /*1570*/  FADD.FTZ R182, -R196.reuse, R181 ;  /* 0x000000b5c4b67221 */ /* 0x040fe20000010100 */
[----:B------:R-:W-:Y:S01]  /*1580*/  FADD.FTZ R202, -R196, R167 ;  /* 0x000000a7c4ca7221 */ /* 0x000fe20000010100 */
[----:B------:R-:W-:Y:S02]  /*1590*/  HADD2.F32 R172, -RZ, R24.H1_H1 ;  /* 0x30000018ffac7230 */ /* 0x000fe40000004100 */
[----:B------:R-:W-:Y:S01]  /*15a0*/  FADD.FTZ R116, R116, R165 ;  /* 0x000000a574747221 */ /* 0x000fe20000010000 */
[--C-:B------:R-:W-:Y:S02]  /*15b0*/  HADD2.F32 R177, -RZ, R26.reuse.H0_H0 ;  /* 0x2000001affb17230 */ /* 0x100fe40000004100 */
[-C--:B------:R-:W-:Y:S01]  /*15c0*/  FFMA.FTZ R100, R23, R165.reuse, R100 ;  /* 0x000000a517647223 */ /* 0x080fe20000010064 */
[----:B------:R-:W-:Y:S02]  /*15d0*/  HADD2.F32 R196, -RZ, R26.H1_H1 ;  /* 0x3000001affc47230 */ /* 0x000fe40000004100 */
[----:B------:R-:W-:Y:S01]  /*15e0*/  FMUL.FTZ R26, R64, R165 ;  /* 0x000000a5401a7220 */ /* 0x000fe20000410000 */
[----:B------:R-:W-:-:S02]  /*15f0*/  HADD2.F32 R167, -RZ, R25.H0_H0 ;  /* 0x20000019ffa77230 */ /* 0x000fc40000004100 */
[C---:B------:R-:W-:Y:S01]  /*1600*/  FMUL.FTZ R24, R183.reuse, R166 ;  /* 0x000000a6b7187220 */ /* 0x040fe20000410000 */
[----:B------:R-:W-:Y:S02]  /*1610*/  HADD2.F32 R178, -RZ, R25.H1_H1 ;  /* 0x30000019ffb27230 */ /* 0x000fe40000004100 */
[----:B------:R-:W-:Y:S01]  /*1620*/  FMUL.FTZ R25, R183, R174 ;  /* 0x000000aeb7197220 */ /* 0x000fe20000410000 */
[--C-:B------:R-:W-:Y:S02]  /*1630*/  HADD2.F32 R181, -RZ, R27.reuse.H0_H0 ;  /* 0x2000001bffb57230 */ /* 0x100fe40000004100 */
[----:B------:R-:W-:Y:S01]  /*1640*/  FADD.FTZ R164, R199, R26 ;  /* 0x0000001ac7a47221 */ /* 0x000fe20000010000 */
[----:B------:R-:W-:Y:S02]  /*1650*/  HADD2.F32 R204, -RZ, R27.H1_H1 ;  /* 0x3000001bffcc7230 */ /* 0x000fe40000004100 */
        /* <DEDUP_REMOVED lines=42> */
.L_x_6922:
        /* <DEDUP_REMOVED lines=24> */
[--C-:B------:R-:W-:Y:S02]  /*1a80*/  HADD2.F32 R169, -RZ, R170.reuse.H0_H0 ;  /* 0x200000aaffa97230 */ /* 0x100fe40000004100 */
[C---:B-----5:R-:W-:Y:S01]  /*1a90*/  FMUL.FTZ R194, R183.reuse, R194 ;  /* 0x000000c2b7c27220 */ /* 0x060fe20000410000 */
[----:B------:R-:W-:Y:S02]  /*1aa0*/  HADD2.F32 R198, -RZ, R170.H1_H1 ;  /* 0x300000aaffc67230 */ /* 0x000fe40000004100 */
[----:B------:R-:W-:Y:S01]  /*1ab0*/  FADD.FTZ R170, -R196, R197 ;  /* 0x000000c5c4aa7221 */ /* 0x000fe20000010100 */
[----:B------:R-:W-:Y:S02]  /*1ac0*/  HADD2.F32 R195, -RZ, R168.H0_H0 ;  /* 0x200000a8ffc37230 */ /* 0x000fe40000004100 */
[----:B------:R-:W-:Y:S01]  /*1ad0*/  FMUL.FTZ R197, R183, R164 ;  /* 0x000000a4b7c57220 */ /* 0x000fe20000410000 */
[----:B------:R-:W-:-:S02]  /*1ae0*/  HADD2.F32 R193, -RZ, R165.H1_H1 ;  /* 0x300000a5ffc17230 */ /* 0x000fc40000004100 */
[----:B------:R-:W-:Y:S01]  /*1af0*/  FADD.FTZ R86, R86, R191 ;  /* 0x000000bf56567221 */ /* 0x000fe20000010000 */
[--C-:B------:R-:W-:Y:S02]  /*1b00*/  HADD2.F32 R199, -RZ, R167.reuse.H0_H0 ;  /* 0x200000a7ffc77230 */ /* 0x100fe40000004100 */
[----:B------:R-:W-:Y:S01]  /*1b10*/  FADD.FTZ R84, R84, R195 ;  /* 0x000000c354547221 */ /* 0x000fe20000010000 */
[----:B------:R-:W-:Y:S02]  /*1b20*/  HADD2.F32 R165, -RZ, R166.H1_H1 ;  /* 0x300000a6ffa57230 */ /* 0x000fe40000004100 */
[----:B------:R-:W-:Y:S01]  /*1b30*/  FADD.FTZ R166, -R196, R189 ;  /* 0x000000bdc4a67221 */ /* 0x000fe20000010100 */
[----:B------:R-:W-:Y:S02]  /*1b40*/  HADD2.F32 R167, -RZ, R167.H1_H1 ;  /* 0x300000a7ffa77230 */ /* 0x000fe40000004100 */
[----:B------:R-:W-:Y:S01]  /*1b50*/  FFMA.FTZ R156, R197, R195, R156 ;  /* 0x000000c3c59c7223 */ /* 0x000fe2000001009c */
[----:B------:R-:W-:-:S02]  /*1b60*/  HADD2.F32 R168, -RZ, R168.H1_H1 ;  /* 0x300000a8ffa87230 */ /* 0x000fc40000004100 */
[----:B------:R-:W-:Y:S01]  /*1b70*/  FMUL.FTZ R195, R32, R195 ;  /* 0x000000c320c37220 */ /* 0x000fe20000410000 */
[C---:B------:R-:W-:Y:S01]  /*1b80*/  FADD.FTZ R190, -R196.reuse, R193 ;  /* 0x000000c1c4be7221 */ /* 0x040fe20000010100 */
[C---:B------:R-:W-:Y:S01]  /*1b90*/  FADD.FTZ R186, -R196.reuse, R165 ;  /* 0x000000a5c4ba7221 */ /* 0x040fe20000010100 */
[----:B------:R-:W-:Y:S01]  /*1ba0*/  FADD.FTZ R202, -R196, R167 ;  /* 0x000000a7c4ca7221 */ /* 0x000fe20000010100 */
[----:B------:R-:W-:Y:S01]  /*1bb0*/  FMUL.FTZ R193, R183, R166 ;  /* 0x000000a6b7c17220 */ /* 0x000fe20000410000 */
[----:B------:R-:W-:Y:S01]  /*1bc0*/  FMUL.FTZ R192, R33, R168 ;  /* 0x000000a821c07220 */ /* 0x000fe20000410000 */
[----:B------:R-:W-:Y:S01]  /*1bd0*/  FADD.FTZ R165, RZ, R195 ;  /* 0x000000c3ffa57221 */ /* 0x000fe20000010000 */
[----:B------:R-:W-:Y:S01]  /*1be0*/  FFMA.FTZ R167, R197, R195, RZ ;  /* 0x000000c3c5a77223 */ /* 0x000fe200000100ff */
[----:B------:R-:W-:Y:S01]  /*1bf0*/  FMUL.FTZ R190, R183, R190 ;  /* 0x000000beb7be7220 */ /* 0x000fe20000410000 */
        /* <DEDUP_REMOVED lines=14> */
[----:B------:R-:W-:Y:S01]  /*1ce0*/  FADD.FTZ R200, -R196, R199 ;  /* 0x000000c7c4c87221 */ /* 0x000fe20000010100 */
[----:B------:R-:W-:Y:S01]  /*1cf0*/  FMUL.FTZ R186, R183, R186 ;  /* 0x000000bab7ba7220 */ /* 0x000fe20000410000 */
[----:B------:R-:W-:Y:S01]  /*1d00*/  FMUL.FTZ R185, R37, R198 ;  /* 0x000000c625b97220 */ /* 0x000fe20000410000 */
[----:B------:R-:W-:Y:S01]  /*1d10*/  FADD.FTZ R164, R164, R187 ;  /* 0x000000bba4a47221 */ /* 0x000fe20000010000 */
[C---:B------:R-:W-:Y:S01]  /*1d20*/  FFMA.FTZ R165, R189.reuse, R187, R166 ;  /* 0x000000bbbda57223 */ /* 0x040fe200000100a6 */
        /* <DEDUP_REMOVED lines=22> */
.L_x_6929:
[----:B------:R-:W-:Y:S05]  /*1e90*/  BSYNC.RECONVERGENT B1 ;  /* 0x0000000000017941 */ /* 0x000fea0003800200 */
.L_x_6928:
        /* <DEDUP_REMOVED lines=11> */
[----:B------:R-:W-:Y:S01]  /*1f50*/  IADD3 R200, PT, PT, R200, 0x20, RZ ;  /* 0x00000020c8c87810 */ /* 0x000fe20007ffe0ff */
[--C-:B---3--:R-:W-:Y:S02]  /*1f60*/  HADD2.F32 R7, -RZ, R8.reuse.H0_H0 ;  /* 0x20000008ff077230 */ /* 0x108fe40000004100 */
        /* <DEDUP_REMOVED lines=8> */
[----:B----4-:R-:W-:Y:S02]  /*1ff0*/  HADD2.F32 R9, -RZ, R12.H0_H0 ;  /* 0x2000000cff097230 */ /* 0x010fe40000004100 */
        /* <DEDUP_REMOVED lines=12> */
[----:B------:R-:W-:Y:S01]  /*20c0*/  FMUL.FTZ R11, R49, R12 ;  /* 0x0000000c310b7220 */ /* 0x000fe20000410000 */
[----:B------:R-:W-:Y:S02]  /*20d0*/  HADD2.F32 R204, -RZ, R15.H1_H1 ;  /* 0x3000000fffcc7230 */ /* 0x000fe40000004100 */
[----:B------:R-:W-:Y:S01]  /*20e0*/  FMUL.FTZ R15, R183, R20 ;  /* 0x00000014b70f7220 */ /* 0x000fe20000410000 */
[--C-:B------:R-:W-:Y:S02]  /*20f0*/  HADD2.F32 R21, -RZ, R13.reuse.H0_H0 ;  /* 0x2000000dff157230 */ /* 0x100fe40000004100 */
[----:B------:R-:W-:Y:S01]  /*2100*/  FADD.FTZ R20, R199, R10 ;  /* 0x0000000ac7147221 */ /* 0x000fe20000010000 */
[----:B------:R-:W-:Y:S02]  /*2110*/  HADD2.F32 R18, -RZ, R13.H1_H1 ;  /* 0x3000000dff127230 */ /* 0x000fe40000004100 */
[----:B------:R-:W-:Y:S01]  /*2120*/  FADD.FTZ R109, R109, R12 ;  /* 0x0000000c6d6d7221 */ /* 0x000fe20000010000 */
[----:B------:R-:W-:Y:S01]  /*2130*/  FFMA.FTZ R93, R8, R12, R93 ;  /* 0x0000000c085d7223 */ /* 0x000fe2000001005d */
[C---:B------:R-:W-:Y:S01]  /*2140*/  FFMA.FTZ R17, R7.reuse, R10, R198 ;  /* 0x0000000a07117223 */ /* 0x040fe200000100c6 */
[----:B------:R-:W-:Y:S01]  /*2150*/  FADD.FTZ R108, R108, R9 ;  /* 0x000000096c6c7221 */ /* 0x000fe20000010000 */
[----:B------:R-:W-:Y:S01]  /*2160*/  FFMA.FTZ R92, R7, R9, R92 ;  /* 0x00000009075c7223 */ /* 0x000fe2000001005c */
[C---:B------:R-:W-:Y:S01]  /*2170*/  FMUL.FTZ R12, R183.reuse, R16 ;  /* 0x00000010b70c7220 */ /* 0x040fe20000410000 */
[----:B------:R-:W-:Y:S01]  /*2180*/  FADD.FTZ R22, -R196, R203 ;  /* 0x000000cbc4167221 */ /* 0x000fe20000010100 */
[----:B------:R-:W-:Y:S01]  /*2190*/  FMUL.FTZ R9, R183, R14 ;  /* 0x0000000eb7097220 */ /* 0x000fe20000410000 */
        /* <DEDUP_REMOVED lines=11> */
[----:B------:R-:W-:Y:S01]  /*2250*/  FMUL.FTZ R16, R52, R201 ;  /* 0x000000c934107220 */ /* 0x000fe20000410000 */
[----:B------:R-:W-:Y:S01]  /*2260*/  FADD.FTZ R166, -R196, R205 ;  /* 0x000000cdc4a67221 */ /* 0x000fe20000010100 */
        /* <DEDUP_REMOVED lines=23> */
.L_x_6931:
[----:B------:R-:W-:Y:S05]  /*23e0*/  BSYNC.RECONVERGENT B1 ;  /* 0x0000000000017941 */ /* 0x000fea0003800200 */
.L_x_6930:
        /* <DEDUP_REMOVED lines=10> */
[--C-:B---3--:R-:W-:Y:S02]  /*2490*/  HADD2.F32 R175, -RZ, R165.reuse.H0_H0 ;  /* 0x200000a5ffaf7230 */ /* 0x108fe40000004100 */
[----:B------:R-:W-:Y:S02]  /*24a0*/  HADD2.F32 R177, -RZ, R165.H1_H1 ;  /* 0x300000a5ffb17230 */ /* 0x000fe40000004100 */
[----:B------:R-:W-:Y:S02]  /*24b0*/  HADD2.F32 R165, -RZ, R166.H1_H1 ;  /* 0x300000a6ffa57230 */ /* 0x000fe40000004100 */
[C---:B------:R-:W-:Y:S01]  /*24c0*/  FADD.FTZ R174, -R196.reuse, R175 ;  /* 0x000000afc4ae7221 */ /* 0x040fe20000010100 */
[----:B------:R-:W-:Y:S02]  /*24d0*/  HADD2.F32 R23, -RZ, R164.H0_H0 ;  /* 0x200000a4ff177230 */ /* 0x000fe40000004100 */
[----:B------:R-:W-:Y:S01]  /*24e0*/  FADD.FTZ R176, -R196, R177 ;  /* 0x000000b1c4b07221 */ /* 0x000fe20000010100 */
[----:B------:R-:W-:-:S02]  /*24f0*/  HADD2.F32 R181, -RZ, R167.H0_H0 ;  /* 0x200000a7ffb57230 */ /* 0x000fc40000004100 */
[C---:B------:R-:W-:Y:S01]  /*2500*/  FADD.FTZ R182, -R196.reuse, R165 ;  /* 0x000000a5c4b67221 */ /* 0x040fe20000010100 */
[----:B------:R-:W-:Y:S02]  /*2510*/  HADD2.F32 R173, -RZ, R164.H1_H1 ;  /* 0x300000a4ffad7230 */ /* 0x000fe40000004100 */
[C---:B------:R-:W-:Y:S01]  /*2520*/  FADD.FTZ R164, -R196.reuse, R23 ;  /* 0x00000017c4a47221 */ /* 0x040fe20000010100 */
[----:B------:R-:W-:Y:S02]  /*2530*/  HADD2.F32 R179, -RZ, R166.H0_H0 ;  /* 0x200000a6ffb37230 */ /* 0x000fe40000004100 */
[C---:B------:R-:W-:Y:S01]  /*2540*/  FADD.FTZ R200, -R196.reuse, R181 ;  /* 0x000000b5c4c87221 */ /* 0x040fe20000010100 */
[----:B------:R-:W-:Y:S02]  /*2550*/  HADD2.F32 R167, -RZ, R167.H1_H1 ;  /* 0x300000a7ffa77230 */ /* 0x000fe40000004100 */
[----:B------:R-:W-:Y:S01]  /*2560*/  FADD.FTZ R166, -R196, R173 ;  /* 0x000000adc4a67221 */ /* 0x000fe20000010100 */
[----:B----4-:R-:W-:-:S02]  /*2570*/  HADD2.F32 R165, -RZ, R24.H0_H0 ;  /* 0x20000018ffa57230 */ /* 0x010fc40000004100 */
[C---:B------:R-:W-:Y:S01]  /*2580*/  FADD.FTZ R180, -R196.reuse, R179 ;  /* 0x000000b3c4b47221 */ /* 0x040fe20000010100 */
[----:B------:R-:W-:Y:S02]  /*2590*/  HADD2.F32 R172, -RZ, R24.H1_H1 ;  /* 0x30000018ffac7230 */ /* 0x000fe40000004100 */
[----:B------:R-:W-:Y:S01]  /*25a0*/  FADD.FTZ R202, -R196, R167 ;  /* 0x000000a7c4ca7221 */ /* 0x000fe20000010100 */
[--C-:B------:R-:W-:Y:S02]  /*25b0*/  HADD2.F32 R177, -RZ, R26.reuse.H0_H0 ;  /* 0x2000001affb17230 */ /* 0x100fe40000004100 */
[----:B-----5:R-:W-:Y:S01]  /*25c0*/  FMUL.FTZ R23, R183, R164 ;  /* 0x000000a4b7177220 */ /* 0x020fe20000410000 */
[----:B------:R-:W-:Y:S02]  /*25d0*/  HADD2.F32 R196, -RZ, R26.H1_H1 ;  /* 0x3000001affc47230 */ /* 0x000fe40000004100 */
[----:B------:R-:W-:Y:S01]  /*25e0*/  FMUL.FTZ R26, R64, R165 ;  /* 0x000000a5401a7220 */ /* 0x000fe20000410000 */
[----:B------:R-:W-:-:S02]  /*25f0*/  HADD2.F32 R167, -RZ, R25.H0_H0 ;  /* 0x20000019ffa77230 */ /* 0x000fc40000004100 */
[----:B------:R-:W-:Y:S01]  /*2600*/  FADD.FTZ R116, R116, R165 ;  /* 0x000000a574747221 */ /* 0x000fe20000010000 */
[----:B------:R-:W-:Y:S02]  /*2610*/  HADD2.F32 R178, -RZ, R25.H1_H1 ;  /* 0x30000019ffb27230 */ /* 0x000fe40000004100 */
[----:B------:R-:W-:Y:S01]  /*2620*/  FMUL.FTZ R25, R183, R174 ;  /* 0x000000aeb7197220 */ /* 0x000fe20000410000 */
[--C-:B------:R-:W-:Y:S02]  /*2630*/  HADD2.F32 R181, -RZ, R27.reuse.H0_H0 ;  /* 0x2000001bffb57230 */ /* 0x100fe40000004100 */
[----:B------:R-:W-:Y:S01]  /*2640*/  FFMA.FTZ R100, R23, R165, R100 ;  /* 0x000000a517647223 */ /* 0x000fe20000010064 */
[----:B------:R-:W-:Y:S02]  /*2650*/  HADD2.F32 R204, -RZ, R27.H1_H1 ;  /* 0x3000001bffcc7230 */ /* 0x000fe40000004100 */
        /* <DEDUP_REMOVED lines=43> */
.L_x_6927:
[----:B------:R-:W-:Y:S05]  /*2910*/  BSYNC.RECONVERGENT B0 ;  /* 0x0000000000007941 */ /* 0x000fea0003800200 */
.L_x_6921:
        /* <DEDUP_REMOVED lines=20> */
.L_x_6978:
        /* <DEDUP_REMOVED lines=15> */
[--C-:B-----5:R-:W-:Y:S02]  /*2b50*/  HADD2.F32 R205, -RZ, R167.reuse.H0_H0 ;  /* 0x200000a7ffcd7230 */ /* 0x120fe40000004100 */
[-CC-:B------:R-:W-:Y:S01]  /*2b60*/  FFMA.FTZ R200, R186, R196.reuse, R199.reuse ;  /* 0x000000c4bac87223 */ /* 0x180fe200000100c7 */
[----:B------:R-:W-:Y:S02]  /*2b70*/  HADD2.F32 R211, -RZ, R167.H1_H1 ;  /* 0x300000a7ffd37230 */ /* 0x000fe40000004100 */
[-CC-:B------:R-:W-:Y:S01]  /*2b80*/  FFMA.FTZ R167, R170, R196.reuse, R199.reuse ;  /* 0x000000c4aaa77223 */ /* 0x180fe200000100c7 */
[--C-:B------:R-:W-:Y:S02]  /*2b90*/  HADD2.F32 R198, -RZ, R166.reuse.H0_H0 ;  /* 0x200000a6ffc67230 */ /* 0x100fe40000004100 */
[-CC-:B------:R-:W-:Y:S01]  /*2ba0*/  FFMA.FTZ R204, R171, R196.reuse, R199.reuse ;  /* 0x000000c4abcc7223 */ /* 0x180fe200000100c7 */
[----:B------:R-:W-:Y:S02]  /*2bb0*/  HADD2.F32 R202, -RZ, R166.H1_H1 ;  /* 0x300000a6ffca7230 */ /* 0x000fe40000004100 */
        /* <DEDUP_REMOVED lines=9> */
[----:B------:R-:W-:Y:S01]  /*2c50*/  FMUL.FTZ R210, R207, R184 ;  /* 0x000000b8cfd27220 */ /* 0x000fe20000410000 */
[----:B------:R-:W-:Y:S01]  /*2c60*/  FFMA.FTZ R166, R197, R196, R199 ;  /* 0x000000c4c5a67223 */ /* 0x000fe200000100c7 */
[-C--:B------:R-:W-:Y:S01]  /*2c70*/  FMUL.FTZ R208, R201, R184.reuse ;  /* 0x000000b8c9d07220 */ /* 0x080fe20000410000 */
[----:B------:R-:W-:Y:S01]  /*2c80*/  FMUL.FTZ R207, R167, R184 ;  /* 0x000000b8a7cf7220 */ /* 0x000fe20000410000 */
[----:B------:R-:W-:-:S02]  /*2c90*/  HADD2.F32 R200, -RZ, R165.H0_H0 ;  /* 0x200000a5ffc87230 */ /* 0x000fc40000004100 */
[----:B------:R-:W-:Y:S01]  /*2ca0*/  FADD.FTZ R166, R195, -R166 ;  /* 0x800000a6c3a67221 */ /* 0x000fe20000010000 */
[----:B------:R-:W-:Y:S02]  /*2cb0*/  HADD2.F32 R204, -RZ, R165.H1_H1 ;  /* 0x300000a5ffcc7230 */ /* 0x000fe40000004100 */
[----:B------:R-:W-:Y:S01]  /*2cc0*/  FFMA.FTZ R128, R207, R198, R128 ;  /* 0x000000c6cf807223 */ /* 0x000fe20000010080 */
[-CC-:B------:R-:W-:Y:S01]  /*2cd0*/  FFMA.FTZ R165, R190, R196.reuse, R199.reuse ;  /* 0x000000c4bea57223 */ /* 0x180fe200000100c7 */
[-CC-:B------:R-:W-:Y:S01]  /*2ce0*/  FFMA.FTZ R198, R193, R196.reuse, R199.reuse ;  /* 0x000000c4c1c67223 */ /* 0x180fe200000100c7 */
[----:B------:R-:W-:Y:S01]  /*2cf0*/  FFMA.FTZ R167, R194, R196, R199 ;  /* 0x000000c4c2a77223 */ /* 0x000fe200000100c7 */
[----:B------:R-:W-:Y:S01]  /*2d00*/  FFMA.FTZ R129, R208, R202, R129 ;  /* 0x000000cad0817223 */ /* 0x000fe20000010081 */
[----:B------:R-:W-:Y:S01]  /*2d10*/  FADD.FTZ R202, R188, -R165 ;  /* 0x800000a5bcca7221 */ /* 0x000fe20000010000 */
[----:B------:R-:W-:Y:S01]  /*2d20*/  FADD.FTZ R198, R191, -R198 ;  /* 0x800000c6bfc67221 */ /* 0x000fe20000010000 */
[----:B------:R-:W-:Y:S01]  /*2d30*/  FMUL.FTZ R165, R183, R166 ;  /* 0x000000a6b7a57220 */ /* 0x000fe20000410000 */
[----:B------:R-:W-:Y:S01]  /*2d40*/  FMUL.FTZ R209, R203, R184 ;  /* 0x000000b8cbd17220 */ /* 0x000fe20000410000 */
[----:B------:R-:W-:Y:S01]  /*2d50*/  FADD.FTZ R166, R192, -R167 ;  /* 0x800000a7c0a67221 */ /* 0x000fe20000010000 */
[C---:B------:R-:W-:Y:S01]  /*2d60*/  FMUL.FTZ R201, R183.reuse, R198 ;  /* 0x000000c6b7c97220 */ /* 0x040fe20000410000 */
[----:B------:R-:W-:Y:S01]  /*2d70*/  FMUL.FTZ R203, R183, R202 ;  /* 0x000000cab7cb7220 */ /* 0x000fe20000410000 */
[----:B------:R-:W-:Y:S01]  /*2d80*/  FFMA.FTZ R130, R209, R205, R130 ;  /* 0x000000cdd1827223 */ /* 0x000fe20000010082 */
[----:B------:R-:W-:Y:S01]  /*2d90*/  FMUL.FTZ R167, R183, R166 ;  /* 0x000000a6b7a77220 */ /* 0x000fe20000410000 */
[----:B------:R-:W-:-:S02]  /*2da0*/  HADD2.F32 R205, -RZ, R164.H0_H0 ;  /* 0x200000a4ffcd7230 */ /* 0x000fc40000004100 */
        /* <DEDUP_REMOVED lines=18> */
[----:B------:R-:W-:-:S02]  /*2ed0*/  F2FP.F16.F32.PACK_AB R167, R210, R167 ;  /* 0x000000a7d2a7723e */ /* 0x000fc400000000ff */
[----:B------:R-:W-:Y:S02]  /*2ee0*/  F2FP.F16.F32.PACK_AB R166, R203, R166 ;  /* 0x000000a6cba6723e */ /* 0x000fe400000000ff */
[----:B------:R-:W-:Y:S02]  /*2ef0*/  F2FP.F16.F32.PACK_AB R165, R202, R201 ;  /* 0x000000c9caa5723e */ /* 0x000fe400000000ff */
[----:B------:R-:W-:Y:S01]  /*2f00*/  F2FP.F16.F32.PACK_AB R164, R127, R164 ;  /* 0x000000a47fa4723e */ /* 0x000fe200000000ff */
[----:B------:R-:W-:Y:S06]  /*2f10*/  BRA `(.L_x_6938) ;  /* 0x0000000400007947 */ /* 0x000fec0003800000 */
.L_x_6937:
[-CC-:B------:R-:W-:Y:S01]  /*2f20*/  FFMA.FTZ R198, R171, R196.reuse, R199.reuse ;  /* 0x000000c4abc67223 */ /* 0x180fe200000100c7 */
[-CC-:B------:R-:W-:Y:S01]  /*2f30*/  FFMA.FTZ R148, R189, R196.reuse, R199.reuse ;  /* 0x000000c4bd947223 */ /* 0x180fe200000100c7 */
[----:B------:R-:W-:Y:S01]  /*2f40*/  FFMA.FTZ R150, R186, R196, R199 ;  /* 0x000000c4ba967223 */ /* 0x000fe200000100c7 */
[--C-:B-----5:R-:W-:Y:S02]  /*2f50*/  HADD2.F32 R151, -RZ, R167.reuse.H0_H0 ;  /* 0x200000a7ff977230 */ /* 0x120fe40000004100 */
[----:B------:R-:W-:Y:S01]  /*2f60*/  FADD.FTZ R198, R169, -R198 ;  /* 0x800000c6a9c67221 */ /* 0x000fe20000010000 */
[----:B------:R-:W-:Y:S01]  /*2f70*/  FADD.FTZ R148, R187, -R148 ;  /* 0x80000094bb947221 */ /* 0x000fe20000010000 */
[----:B------:R-:W-:Y:S01]  /*2f80*/  FADD.FTZ R150, R185, -R150 ;  /* 0x80000096b9967221 */ /* 0x000fe20000010000 */
[----:B------:R-:W-:Y:S02]  /*2f90*/  HADD2.F32 R201, -RZ, R167.H1_H1 ;  /* 0x300000a7ffc97230 */ /* 0x000fe40000004100 */
[C---:B------:R-:W-:Y:S01]  /*2fa0*/  FMUL.FTZ R209, R183.reuse, R198 ;  /* 0x000000c6b7d17220 */ /* 0x040fe20000410000 */
[----:B------:R-:W-:Y:S01]  /*2fb0*/  FMUL.FTZ R203, R183, R148 ;  /* 0x00000094b7cb7220 */ /* 0x000fe20000410000 */
[----:B------:R-:W-:-:S02]  /*2fc0*/  HADD2.F32 R149, -RZ, R166.H0_H0 ;  /* 0x200000a6ff957230 */ /* 0x000fc40000004100 */
[----:B------:R-:W-:Y:S01]  /*2fd0*/  FMUL.FTZ R208, R183, R150 ;  /* 0x00000096b7d07220 */ /* 0x000fe20000410000 */
[----:B------:R-:W-:Y:S01]  /*2fe0*/  FFMA.FTZ R167, R170, R196, R199 ;  /* 0x000000c4aaa77223 */ /* 0x000fe200000100c7 */
[-C--:B------:R-:W-:Y:S01]  /*2ff0*/  FMUL.FTZ R211, R209, R184.reuse ;  /* 0x000000b8d1d37220 */ /* 0x080fe20000410000 */
[-C--:B------:R-:W-:Y:S01]  /*3000*/  FMUL.FTZ R207, R203, R184.reuse ;  /* 0x000000b8cbcf7220 */ /* 0x080fe20000410000 */
[----:B------:R-:W-:Y:S02]  /*3010*/  HADD2.F32 R166, -RZ, R166.H1_H1 ;  /* 0x300000a6ffa67230 */ /* 0x000fe40000004100 */
[----:B------:R-:W-:Y:S01]  /*3020*/  FMUL.FTZ R210, R208, R184 ;  /* 0x000000b8d0d27220 */ /* 0x000fe20000410000 */
[----:B------:R-:W-:Y:S01]  /*3030*/  FADD.FTZ R200, R168, -R167 ;  /* 0x800000a7a8c87221 */ /* 0x000fe20000010000 */
[----:B------:R-:W-:Y:S01]  /*3040*/  FFMA.FTZ R130, R211, R151, R130 ;  /* 0x00000097d3827223 */ /* 0x000fe20000010082 */
[----:B------:R-:W-:Y:S01]  /*3050*/  FFMA.FTZ R128, R207, R149, R128 ;  /* 0x00000095cf807223 */ /* 0x000fe20000010080 */
[-CC-:B------:R-:W-:Y:S01]  /*3060*/  FFMA.FTZ R150, R193, R196.reuse, R199.reuse ;  /* 0x000000c4c1967223 */ /* 0x180fe200000100c7 */
[-CC-:B------:R-:W-:Y:S01]  /*3070*/  FFMA.FTZ R148, R197, R196.reuse, R199.reuse ;  /* 0x000000c4c5947223 */ /* 0x180fe200000100c7 */
[-CC-:B------:R-:W-:Y:S01]  /*3080*/  FFMA.FTZ R151, R190, R196.reuse, R199.reuse ;  /* 0x000000c4be977223 */ /* 0x180fe200000100c7 */
[----:B------:R-:W-:Y:S01]  /*3090*/  FFMA.FTZ R149, R194, R196, R199 ;  /* 0x000000c4c2957223 */ /* 0x000fe200000100c7 */
[----:B------:R-:W-:Y:S01]  /*30a0*/  FFMA.FTZ R129, R210, R166, R129 ;  /* 0x000000a6d2817223 */ /* 0x000fe20000010081 */
[----:B------:R-:W-:Y:S01]  /*30b0*/  FMUL.FTZ R212, R183, R200 ;  /* 0x000000c8b7d47220 */ /* 0x000fe20000410000 */
[----:B------:R-:W-:Y:S01]  /*30c0*/  FADD.FTZ R166, R191, -R150 ;  /* 0x80000096bfa67221 */ /* 0x000fe20000010000 */
[----:B------:R-:W-:Y:S01]  /*30d0*/  FADD.FTZ R148, R195, -R148 ;  /* 0x80000094c3947221 */ /* 0x000fe20000010000 */
[----:B------:R-:W-:Y:S01]  /*30e0*/  FADD.FTZ R200, R188, -R151 ;  /* 0x80000097bcc87221 */ /* 0x000fe20000010000 */
[----:B------:R-:W-:Y:S01]  /*30f0*/  FADD.FTZ R150, R192, -R149 ;  /* 0x80000095c0967221 */ /* 0x000fe20000010000 */
[----:B------:R-:W-:-:S02]  /*3100*/  HADD2.F32 R198, -RZ, R165.H0_H0 ;  /* 0x200000a5ffc67230 */ /* 0x000fc40000004100 */
[----:B------:R-:W-:Y:S01]  /*3110*/  FMUL.FTZ R214, R212, R184 ;  /* 0x000000b8d4d67220 */ /* 0x000fe20000410000 */
[----:B------:R-:W-:Y:S02]  /*3120*/  HADD2.F32 R204, -RZ, R165.H1_H1 ;  /* 0x300000a5ffcc7230 */ /* 0x000fe40000004100 */
[C---:B------:R-:W-:Y:S01]  /*3130*/  FMUL.FTZ R165, R183.reuse, R148 ;  /* 0x00000094b7a57220 */ /* 0x040fe20000410000 */
[C---:B------:R-:W-:Y:S01]  /*3140*/  FMUL.FTZ R149, R183.reuse, R166 ;  /* 0x000000a6b7957220 */ /* 0x040fe20000410000 */
[C---:B------:R-:W-:Y:S01]  /*3150*/  FMUL.FTZ R200, R183.reuse, R200 ;  /* 0x000000c8b7c87220 */ /* 0x040fe20000410000 */
[----:B------:R-:W-:Y:S01]  /*3160*/  FMUL.FTZ R148, R183, R150 ;  /* 0x00000096b7947220 */ /* 0x000fe20000410000 */
[--C-:B------:R-:W-:Y:S02]  /*3170*/  HADD2.F32 R205, -RZ, R164.reuse.H0_H0 ;  /* 0x200000a4ffcd7230 */ /* 0x100fe40000004100 */
[----:B------:R-:W-:Y:S01]  /*3180*/  FFMA.FTZ R131, R214, R201, R131 ;  /* 0x000000c9d6837223 */ /* 0x000fe20000010083 */
[----:B------:R-:W-:-:S02]  /*3190*/  HADD2.F32 R164, -RZ, R164.H1_H1 ;  /* 0x300000a4ffa47230 */ /* 0x000fc40000004100 */
[-C--:B------:R-:W-:Y:S01]  /*31a0*/  FMUL.FTZ R201, R149, R184.reuse ;  /* 0x000000b895c97220 */ /* 0x080fe20000410000 */
[-C--:B------:R-:W-:Y:S01]  /*31b0*/  FMUL.FTZ R202, R200, R184.reuse ;  /* 0x000000b8c8ca7220 */ /* 0x080fe20000410000 */
[-C--:B------:R-:W-:Y:S01]  /*31c0*/  FMUL.FTZ R166, R148, R184.reuse ;  /* 0x000000b894a67220 */ /* 0x080fe20000410000 */
[----:B------:R-:W-:Y:S01]  /*31d0*/  FMUL.FTZ R167, R165, R184 ;  /* 0x000000b8a5a77220 */ /* 0x000fe20000410000 */
        /* <DEDUP_REMOVED lines=20> */
.L_x_6938:
        /* <DEDUP_REMOVED lines=11> */
.L_x_6936:
[----:B------:R-:W-:Y:S05]  /*33d0*/  BSYNC.RECONVERGENT B1 ;  /* 0x0000000000017941 */ /* 0x000fea0003800200 */
.L_x_6935:
        /* <DEDUP_REMOVED lines=8> */
[--C-:B-----5:R-:W-:Y:S02]  /*3460*/  HADD2.F32 R150, -RZ, R166.reuse.H0_H0 ;  /* 0x200000a6ff967230 */ /* 0x120fe40000004100 */
[-CC-:B------:R-:W-:Y:S01]  /*3470*/  FFMA.FTZ R148, R22, R196.reuse, R199.reuse ;  /* 0x000000c416947223 */ /* 0x180fe200000100c7 */
[----:B------:R-:W-:Y:S02]  /*3480*/  HADD2.F32 R151, -RZ, R166.H1_H1 ;  /* 0x300000a6ff977230 */ /* 0x000fe40000004100 */
[-CC-:B------:R-:W-:Y:S01]  /*3490*/  FFMA.FTZ R149, R15, R196.reuse, R199.reuse ;  /* 0x000000c40f957223 */ /* 0x180fe200000100c7 */
[----:B------:R-:W-:Y:S01]  /*34a0*/  FFMA.FTZ R166, R18, R196, R199 ;  /* 0x000000c412a67223 */ /* 0x000fe200000100c7 */
[--C-:B------:R-:W-:Y:S02]  /*34b0*/  HADD2.F32 R200, -RZ, R167.reuse.H0_H0 ;  /* 0x200000a7ffc87230 */ /* 0x100fe40000004100 */
[----:B------:R-:W-:Y:S01]  /*34c0*/  FADD.FTZ R202, R21, -R148 ;  /* 0x8000009415ca7221 */ /* 0x000fe20000010000 */
[----:B------:R-:W-:-:S02]  /*34d0*/  HADD2.F32 R201, -RZ, R167.H1_H1 ;  /* 0x300000a7ffc97230 */ /* 0x000fc40000004100 */
[----:B------:R-:W-:Y:S01]  /*34e0*/  FFMA.FTZ R167, R19, R196, R199 ;  /* 0x000000c413a77223 */ /* 0x000fe200000100c7 */
[----:B------:R-:W-:Y:S01]  /*34f0*/  FADD.FTZ R148, R16, -R149 ;  /* 0x8000009510947221 */ /* 0x000fe20000010000 */
[----:B------:R-:W-:Y:S01]  /*3500*/  FADD.FTZ R166, R17, -R166 ;  /* 0x800000a611a67221 */ /* 0x000fe20000010000 */
[C---:B------:R-:W-:Y:S01]  /*3510*/  FMUL.FTZ R208, R183.reuse, R202 ;  /* 0x000000cab7d07220 */ /* 0x040fe20000410000 */
[----:B------:R-:W-:Y:S01]  /*3520*/  FADD.FTZ R198, R20, -R167 ;  /* 0x800000a714c67221 */ /* 0x000fe20000010000 */
[C---:B------:R-:W-:Y:S01]  /*3530*/  FMUL.FTZ R203, R183.reuse, R148 ;  /* 0x00000094b7cb7220 */ /* 0x040fe20000410000 */
[C---:B------:R-:W-:Y:S01]  /*3540*/  FMUL.FTZ R204, R183.reuse, R166 ;  /* 0x000000a6b7cc7220 */ /* 0x040fe20000410000 */
[--C-:B------:R-:W-:Y:S02]  /*3550*/  HADD2.F32 R202, -RZ, R165.reuse.H1_H1 ;  /* 0x300000a5ffca7230 */ /* 0x100fe40000004100 */
[----:B------:R-:W-:Y:S01]  /*3560*/  FMUL.FTZ R207, R183, R198 ;  /* 0x000000c6b7cf7220 */ /* 0x000fe20000410000 */
[-C--:B------:R-:W-:Y:S01]  /*3570*/  FMUL.FTZ R205, R203, R184.reuse ;  /* 0x000000b8cbcd7220 */ /* 0x080fe20000410000 */
[----:B------:R-:W-:Y:S01]  /*3580*/  FMUL.FTZ R206, R204, R184 ;  /* 0x000000b8ccce7220 */ /* 0x000fe20000410000 */
[----:B------:R-:W-:-:S02]  /*3590*/  HADD2.F32 R198, -RZ, R165.H0_H0 ;  /* 0x200000a5ffc67230 */ /* 0x000fc40000004100 */
[----:B------:R-:W-:Y:S01]  /*35a0*/  FMUL.FTZ R209, R207, R184 ;  /* 0x000000b8cfd17220 */ /* 0x000fe20000410000 */
[----:B------:R-:W-:Y:S01]  /*35b0*/  FFMA.FTZ R136, R205, R150, R136 ;  /* 0x00000096cd887223 */ /* 0x000fe20000010088 */
[----:B------:R-:W-:Y:S01]  /*35c0*/  FFMA.FTZ R137, R206, R151, R137 ;  /* 0x00000097ce897223 */ /* 0x000fe20000010089 */
[-CC-:B------:R-:W-:Y:S01]  /*35d0*/  FFMA.FTZ R165, R9, R196.reuse, R199.reuse ;  /* 0x000000c409a57223 */ /* 0x180fe200000100c7 */
[-CC-:B------:R-:W-:Y:S01]  /*35e0*/  FFMA.FTZ R148, R12, R196.reuse, R199.reuse ;  /* 0x000000c40c947223 */ /* 0x180fe200000100c7 */
[--C-:B------:R-:W-:Y:S02]  /*35f0*/  HADD2.F32 R150, -RZ, R164.reuse.H0_H0 ;  /* 0x200000a4ff967230 */ /* 0x100fe40000004100 */
[-CC-:B------:R-:W-:Y:S01]  /*3600*/  FFMA.FTZ R149, R7, R196.reuse, R199.reuse ;  /* 0x000000c407957223 */ /* 0x180fe200000100c7 */
[----:B------:R-:W-:Y:S02]  /*3610*/  HADD2.F32 R151, -RZ, R164.H1_H1 ;  /* 0x300000a4ff977230 */ /* 0x000fe40000004100 */
[----:B------:R-:W-:Y:S01]  /*3620*/  FFMA.FTZ R164, R8, R196, R199 ;  /* 0x000000c408a47223 */ /* 0x000fe200000100c7 */
[----:B------:R-:W-:Y:S01]  /*3630*/  FFMA.FTZ R138, R209, R200, R138 ;  /* 0x000000c8d18a7223 */ /* 0x000fe2000001008a */
        /* <DEDUP_REMOVED lines=8> */
[----:B------:R-:W-:Y:S01]  /*36c0*/  FMUL.FTZ R148, R183, R164 ;  /* 0x000000a4b7947220 */ /* 0x000fe20000410000 */
[----:B------:R-:W-:Y:S01]  /*36d0*/  FFMA.FTZ R139, R210, R201, R139 ;  /* 0x000000c9d28b7223 */ /* 0x000fe2000001008b */
        /* <DEDUP_REMOVED lines=25> */
.L_x_6941:
        /* <DEDUP_REMOVED lines=20> */
[----:B------:R-:W-:Y:S01]  /*39b0*/  FFMA.FTZ R167, R9, R196, R199 ;  /* 0x000000c409a77223 */ /* 0x000fe200000100c7 */
[----:B------:R-:W-:Y:S01]  /*39c0*/  FFMA.FTZ R138, R209, R205, R138 ;  /* 0x000000cdd18a7223 */ /* 0x000fe2000001008a */
[----:B------:R-:W-:Y:S01]  /*39d0*/  FFMA.FTZ R137, R206, R202, R137 ;  /* 0x000000cace897223 */ /* 0x000fe20000010089 */
[----:B------:R-:W-:-:S02]  /*39e0*/  HADD2.F32 R202, -RZ, R165.H0_H0 ;  /* 0x200000a5ffca7230 */ /* 0x000fc40000004100 */
[-CC-:B------:R-:W-:Y:S01]  /*39f0*/  FFMA.FTZ R166, R12, R196.reuse, R199.reuse ;  /* 0x000000c40ca67223 */ /* 0x180fe200000100c7 */
[----:B------:R-:W-:Y:S02]  /*3a00*/  HADD2.F32 R205, -RZ, R165.H1_H1 ;  /* 0x300000a5ffcd7230 */ /* 0x000fe40000004100 */
[----:B------:R-:W-:Y:S01]  /*3a10*/  FFMA.FTZ R165, R7, R196, R199 ;  /* 0x000000c407a57223 */ /* 0x000fe200000100c7 */
[----:B------:R-:W-:Y:S01]  /*3a20*/  FADD.FTZ R200, R14, -R167 ;  /* 0x800000a70ec87221 */ /* 0x000fe20000010000 */
[----:B------:R-:W-:Y:S01]  /*3a30*/  FADD.FTZ R204, R13, -R166 ;  /* 0x800000a60dcc7221 */ /* 0x000fe20000010000 */
[----:B------:R-:W-:Y:S01]  /*3a40*/  FFMA.FTZ R136, R207, R198, R136 ;  /* 0x000000c6cf887223 */ /* 0x000fe20000010088 */
[----:B------:R-:W-:Y:S01]  /*3a50*/  FADD.FTZ R166, R10, -R165 ;  /* 0x800000a50aa67221 */ /* 0x000fe20000010000 */
[----:B------:R-:W-:Y:S01]  /*3a60*/  FMUL.FTZ R167, R183, R200 ;  /* 0x000000c8b7a77220 */ /* 0x000fe20000410000 */
[----:B------:R-:W-:Y:S01]  /*3a70*/  FFMA.FTZ R200, R8, R196, R199 ;  /* 0x000000c408c87223 */ /* 0x000fe200000100c7 */
[----:B------:R-:W-:-:S02]  /*3a80*/  HADD2.F32 R198, -RZ, R164.H0_H0 ;  /* 0x200000a4ffc67230 */ /* 0x000fc40000004100 */
[----:B------:R-:W-:Y:S01]  /*3a90*/  FMUL.FTZ R165, R183, R166 ;  /* 0x000000a6b7a57220 */ /* 0x000fe20000410000 */
[----:B------:R-:W-:Y:S01]  /*3aa0*/  FMUL.FTZ R201, R167, R184 ;  /* 0x000000b8a7c97220 */ /* 0x000fe20000410000 */
[----:B------:R-:W-:Y:S01]  /*3ab0*/  FADD.FTZ R200, R11, -R200 ;  /* 0x800000c80bc87221 */ /* 0x000fe20000010000 */
[----:B------:R-:W-:Y:S01]  /*3ac0*/  FMUL.FTZ R203, R183, R204 ;  /* 0x000000ccb7cb7220 */ /* 0x000fe20000410000 */
[----:B------:R-:W-:Y:S01]  /*3ad0*/  FMUL.FTZ R165, R165, R184 ;  /* 0x000000b8a5a57220 */ /* 0x000fe20000410000 */
[----:B------:R-:W-:Y:S01]  /*3ae0*/  FFMA.FTZ R139, R208, R210, R139 ;  /* 0x000000d2d08b7223 */ /* 0x000fe2000001008b */
[----:B------:R-:W-:Y:S01]  /*3af0*/  FMUL.FTZ R167, R183, R200 ;  /* 0x000000c8b7a77220 */ /* 0x000fe20000410000 */
[----:B------:R-:W-:Y:S01]  /*3b00*/  FMUL.FTZ R166, R203, R184 ;  /* 0x000000b8cba67220 */ /* 0x000fe20000410000 */
[----:B------:R-:W-:Y:S01]  /*3b10*/  FFMA.FTZ R198, R165, R198, R132 ;  /* 0x000000c6a5c67223 */ /* 0x000fe20000010084 */
[----:B------:R-:W-:Y:S01]  /*3b20*/  FFMA.FTZ R134, R201, R202, R134 ;  /* 0x000000cac9867223 */ /* 0x000fe20000010086 */
        /* <DEDUP_REMOVED lines=15> */
[----:B------:R-:W-:-:S07]  /*3c20*/  F2FP.F16.F32.PACK_AB R164, R201, R164 ;  /* 0x000000a4c9a4723e */ /* 0x000fce00000000ff */
.L_x_6942:
[----:B------:R-:W0:Y:S01]  /*3c30*/  @P1 LDC.64 R202, c[0x0][0x478] ;  /* 0x00011e00ffca1b82 */ /* 0x000e220000000a00 */
[----:B------:R-:W-:Y:S02]  /*3c40*/  MOV R132, R198 ;  /* 0x000000c600847202 */ /* 0x000fe40000000f00 */
[----:B------:R-:W-:-:S05]  /*3c50*/  MOV R133, R211 ;  /* 0x000000d300857202 */ /* 0x000fca0000000f00 */
[----:B------:R-:W1:Y:S01]  /*3c60*/  LDC.64 R200, c[0x0][0x468] ;  /* 0x00011a00ffc87b82 */ /* 0x000e620000000a00 */
[----:B0-----:R-:W-:-:S05]  /*3c70*/  @P1 IMAD.WIDE.U32 R202, R6, 0x10, R202 ;  /* 0x0000001006ca1825 */ /* 0x001fca00078e00ca */
[----:B------:R2:W-:Y:S01]  /*3c80*/  @P1 STG.E.128 desc[UR6][R202.64], R148 ;  /* 0x00000094ca001986 */ /* 0x0005e2000c101d06 */
[C---:B-1----:R-:W-:Y:S01]  /*3c90*/  IMAD.WIDE.U32 R200, R6.reuse, 0x10, R200 ;  /* 0x0000001006c87825 */ /* 0x042fe200078e00c8 */
[----:B------:R-:W-:-:S04]  /*3ca0*/  IADD3 R6, PT, PT, R6, 0x20, RZ ;  /* 0x0000002006067810 */ /* 0x000fc80007ffe0ff */
[----:B------:R2:W-:Y:S03]  /*3cb0*/  STG.E.128 desc[UR6][R200.64], R164 ;  /* 0x000000a4c8007986 */ /* 0x0005e6000c101d06 */
.L_x_6940:
[----:B------:R-:W-:Y:S05]  /*3cc0*/  BSYNC.RECONVERGENT B1 ;  /* 0x0000000000017941 */ /* 0x000fea0003800200 */
.L_x_6939:
        /* <DEDUP_REMOVED lines=12> */
[----:B------:R-:W-:Y:S01]  /*3d90*/  FADD.FTZ R202, R176, -R201 ;  /* 0x800000c9b0ca7221 */ /* 0x000fe20000010000 */
[-CC-:B------:R-:W-:Y:S01]  /*3da0*/  FFMA.FTZ R203, R179, R196.reuse, R199.reuse ;  /* 0x000000c4b3cb7223 */ /* 0x180fe200000100c7 */
[-CC-:B------:R-:W-:Y:S01]  /*3db0*/  FFMA.FTZ R151, R25, R196.reuse, R199.reuse ;  /* 0x000000c419977223 */ /* 0x180fe200000100c7 */
[-CC-:B------:R-:W-:Y:S01]  /*3dc0*/  FFMA.FTZ R149, R23, R196.reuse, R199.reuse ;  /* 0x000000c417957223 */ /* 0x180fe200000100c7 */
[----:B------:R-:W-:Y:S01]  /*3dd0*/  FFMA.FTZ R196, R24, R196, R199 ;  /* 0x000000c418c47223 */ /* 0x000fe200000100c7 */
[----:B-----5:R-:W-:-:S02]  /*3de0*/  HADD2.F32 R208, -RZ, R167.H0_H0 ;  /* 0x200000a7ffd07230 */ /* 0x020fc40000004100 */
[----:B------:R-:W-:Y:S01]  /*3df0*/  FADD.FTZ R204, R177, -R200 ;  /* 0x800000c8b1cc7221 */ /* 0x000fe20000010000 */
[----:B------:R-:W-:Y:S02]  /*3e00*/  HADD2.F32 R209, -RZ, R167.H1_H1 ;  /* 0x300000a7ffd17230 */ /* 0x000fe40000004100 */
[----:B------:R-:W-:Y:S01]  /*3e10*/  FADD.FTZ R200, R173, -R148 ;  /* 0x80000094adc87221 */ /* 0x000fe20000010000 */
[--C-:B------:R-:W-:Y:S02]  /*3e20*/  HADD2.F32 R167, -RZ, R166.reuse.H0_H0 ;  /* 0x200000a6ffa77230 */ /* 0x100fe40000004100 */
[----:B------:R-:W-:Y:S01]  /*3e30*/  FMUL.FTZ R201, R183, R202 ;  /* 0x000000cab7c97220 */ /* 0x000fe20000410000 */
[----:B------:R-:W-:Y:S02]  /*3e40*/  HADD2.F32 R205, -RZ, R166.H1_H1 ;  /* 0x300000a6ffcd7230 */ /* 0x000fe40000004100 */
[----:B------:R-:W-:Y:S01]  /*3e50*/  FADD.FTZ R206, R180, -R203 ;  /* 0x800000cbb4ce7221 */ /* 0x000fe20000010000 */
[----:B------:R-:W-:Y:S01]  /*3e60*/  FADD.FTZ R166, R174, -R151 ;  /* 0x80000097aea67221 */ /* 0x000fe20000010000 */
[----:B------:R-:W-:Y:S01]  /*3e70*/  FADD.FTZ R148, R26, -R149 ;  /* 0x800000951a947221 */ /* 0x000fe20000010000 */
[----:B------:R-:W-:Y:S01]  /*3e80*/  FADD.FTZ R196, R27, -R196 ;  /* 0x800000c41bc47221 */ /* 0x000fe20000010000 */
[----:B------:R-:W-:-:S02]  /*3e90*/  HADD2.F32 R198, -RZ, R165.H0_H0 ;  /* 0x200000a5ffc67230 */ /* 0x000fc40000004100 */
[----:B------:R-:W-:Y:S01]  /*3ea0*/  FMUL.FTZ R204, R183, R204 ;  /* 0x000000ccb7cc7220 */ /* 0x000fe20000410000 */
[----:B------:R-:W-:Y:S02]  /*3eb0*/  HADD2.F32 R199, -RZ, R165.H1_H1 ;  /* 0x300000a5ffc77230 */ /* 0x000fe40000004100 */
[----:B------:R-:W-:Y:S01]  /*3ec0*/  FMUL.FTZ R203, R201, R184 ;  /* 0x000000b8c9cb7220 */ /* 0x000fe20000410000 */
[C---:B------:R-:W-:Y:S01]  /*3ed0*/  FMUL.FTZ R210, R183.reuse, R210 ;  /* 0x000000d2b7d27220 */ /* 0x040fe20000410000 */
[C---:B------:R-:W-:Y:S01]  /*3ee0*/  FMUL.FTZ R151, R183.reuse, R206 ;  /* 0x000000ceb7977220 */ /* 0x040fe20000410000 */
[C---:B------:R-:W-:Y:S01]  /*3ef0*/  FMUL.FTZ R149, R183.reuse, R166 ;  /* 0x000000a6b7957220 */ /* 0x040fe20000410000 */
[C---:B------:R-:W-:Y:S01]  /*3f00*/  FMUL.FTZ R200, R183.reuse, R200 ;  /* 0x000000c8b7c87220 */ /* 0x040fe20000410000 */
[C---:B------:R-:W-:Y:S01]  /*3f10*/  FMUL.FTZ R165, R183.reuse, R148 ;  /* 0x00000094b7a57220 */ /* 0x040fe20000410000 */
[----:B------:R-:W-:Y:S01]  /*3f20*/  FMUL.FTZ R148, R183, R196 ;  /* 0x000000c4b7947220 */ /* 0x000fe20000410000 */
[----:B------:R-:W-:-:S02]  /*3f30*/  HADD2.F32 R150, -RZ, R164.H0_H0 ;  /* 0x200000a4ff967230 */ /* 0x000fc40000004100 */
[-C--:B------:R-:W-:Y:S01]  /*3f40*/  FMUL.FTZ R196, R204, R184.reuse ;  /* 0x000000b8ccc47220 */ /* 0x080fe20000410000 */
[----:B------:R-:W-:Y:S01]  /*3f50*/  FFMA.FTZ R144, R203, R167, R144 ;  /* 0x000000a7cb907223 */ /* 0x000fe20000010090 */
[----:B------:R-:W-:Y:S02]  /*3f60*/  HADD2.F32 R164, -RZ, R164.H1_H1 ;  /* 0x300000a4ffa47230 */ /* 0x000fe40000004100 */
        /* <DEDUP_REMOVED lines=30> */
.L_x_6944:
        /* <DEDUP_REMOVED lines=8> */
[--C-:B-----5:R-:W-:Y:S02]  /*41d0*/  HADD2.F32 R212, -RZ, R167.reuse.H0_H0 ;  /* 0x200000a7ffd47230 */ /* 0x120fe40000004100 */
[----:B------:R-:W-:Y:S01]  /*41e0*/  FADD.FTZ R208, R177, -R198 ;  /* 0x800000c6b1d07221 */ /* 0x000fe20000010000 */
[----:B------:R-:W-:-:S02]  /*41f0*/  HADD2.F32 R215, -RZ, R167.H1_H1 ;  /* 0x300000a7ffd77230 */ /* 0x000fc40000004100 */
[----:B------:R-:W-:Y:S01]  /*4200*/  FADD.FTZ R198, R174, -R203 ;  /* 0x800000cbaec67221 */ /* 0x000fe20000010000 */
        /* <DEDUP_REMOVED lines=8> */
[----:B------:R-:W-:Y:S01]  /*4290*/  FADD.FTZ R200, R173, -R200 ;  /* 0x800000c8adc87221 */ /* 0x000fe20000010000 */
[----:B------:R-:W-:Y:S01]  /*42a0*/  FADD.FTZ R196, R27, -R196 ;  /* 0x800000c41bc47221 */ /* 0x000fe20000010000 */
[--C-:B------:R-:W-:Y:S02]  /*42b0*/  HADD2.F32 R205, -RZ, R165.reuse.H0_H0 ;  /* 0x200000a5ffcd7230 */ /* 0x100fe40000004100 */
[C---:B------:R-:W-:Y:S01]  /*42c0*/  FMUL.FTZ R199, R183.reuse, R198 ;  /* 0x000000c6b7c77220 */ /* 0x040fe20000410000 */
[----:B------:R-:W-:Y:S02]  /*42d0*/  HADD2.F32 R206, -RZ, R165.H1_H1 ;  /* 0x300000a5ffce7230 */ /* 0x000fe40000004100 */
        /* <DEDUP_REMOVED lines=31> */
[----:B------:R-:W-:-:S02]  /*44d0*/  F2FP.F16.F32.PACK_AB R167, R198, R211 ;  /* 0x000000d3c6a7723e */ /* 0x000fc400000000ff */
[----:B------:R-:W-:Y:S02]  /*44e0*/  F2FP.F16.F32.PACK_AB R166, R201, R166 ;  /* 0x000000a6c9a6723e */ /* 0x000fe400000000ff */
[----:B------:R-:W-:Y:S02]  /*44f0*/  F2FP.F16.F32.PACK_AB R165, R140, R199 ;  /* 0x000000c78ca5723e */ /* 0x000fe400000000ff */
[----:B------:R-:W-:-:S07]  /*4500*/  F2FP.F16.F32.PACK_AB R164, R183, R164 ;  /* 0x000000a4b7a4723e */ /* 0x000fce00000000ff */
.L_x_6945:
        /* <DEDUP_REMOVED lines=11> */
.L_x_6934:
        /* <DEDUP_REMOVED lines=10> */
[-C--:B------:R-:W-:Y:S01]  /*4660*/  FFMA.FTZ R203, R194, R196.reuse, R199 ;  /* 0x000000c4c2cb7223 */ /* 0x080fe200000100c7 */
[--C-:B------:R-:W-:Y:S02]  /*4670*/  HADD2.F32 R198, -RZ, R28.reuse.H0_H0 ;  /* 0x2000001cffc67230 */ /* 0x100fe40000004100 */
[----:B------:R-:W-:Y:S01]  /*4680*/  FADD.FTZ R201, R195, -R204 ;  /* 0x800000ccc3c97221 */ /* 0x000fe20000010000 */
[--C-:B------:R-:W-:Y:S02]  /*4690*/  HADD2.F32 R202, -RZ, R29.reuse.H0_H0 ;  /* 0x2000001dffca7230 */ /* 0x100fe40000004100 */
[----:B------:R-:W-:Y:S01]  /*46a0*/  FADD.FTZ R205, R191, -R206 ;  /* 0x800000cebfcd7221 */ /* 0x000fe20000010000 */
[----:B------:R-:W-:Y:S02]  /*46b0*/  HADD2.F32 R200, -RZ, R28.H1_H1 ;  /* 0x3000001cffc87230 */ /* 0x000fe40000004100 */
[----:B------:R-:W-:Y:S01]  /*46c0*/  FADD.FTZ R203, R192, -R203 ;  /* 0x800000cbc0cb7221 */ /* 0x000fe20000010000 */
[-CC-:B------:R-:W-:Y:S01]  /*46d0*/  FFMA.FTZ R207, R190, R196.reuse, R199.reuse ;  /* 0x000000c4becf7223 */ /* 0x180fe200000100c7 */
[-CC-:B------:R-:W-:Y:S01]  /*46e0*/  FFMA.FTZ R208, R186, R196.reuse, R199.reuse ;  /* 0x000000c4bad07223 */ /* 0x180fe200000100c7 */
[-CC-:B------:R-:W-:Y:S01]  /*46f0*/  FFMA.FTZ R210, R171, R196.reuse, R199.reuse ;  /* 0x000000c4abd27223 */ /* 0x180fe200000100c7 */
[----:B-----5:R-:W-:Y:S01]  /*4700*/  FFMA.FTZ R201, R183, R201, R198 ;  /* 0x000000c9b7c97223 */ /* 0x020fe200000100c6 */
[----:B------:R-:W-:Y:S01]  /*4710*/  FFMA.FTZ R206, R189, R196, R199 ;  /* 0x000000c4bdce7223 */ /* 0x000fe200000100c7 */
[----:B------:R-:W-:Y:S01]  /*4720*/  FFMA.FTZ R205, R183, R205, R202 ;  /* 0x000000cdb7cd7223 */ /* 0x000fe200000100ca */
[----:B------:R-:W-:-:S02]  /*4730*/  HADD2.F32 R198, -RZ, R29.H1_H1 ;  /* 0x3000001dffc67230 */ /* 0x000fc40000004100 */
[----:B------:R-:W-:Y:S01]  /*4740*/  FFMA.FTZ R203, R183, R203, R200 ;  /* 0x000000cbb7cb7223 */ /* 0x000fe200000100c8 */
[--C-:B------:R-:W-:Y:S02]  /*4750*/  HADD2.F32 R202, -RZ, R30.reuse.H1_H1 ;  /* 0x3000001effca7230 */ /* 0x100fe40000004100 */
[----:B------:R-:W-:Y:S01]  /*4760*/  FADD.FTZ R207, R188, -R207 ;  /* 0x800000cfbccf7221 */ /* 0x000fe20000010000 */
[----:B------:R-:W-:Y:S02]  /*4770*/  HADD2.F32 R204, -RZ, R31.H0_H0 ;  /* 0x2000001fffcc7230 */ /* 0x000fe40000004100 */
[----:B------:R-:W-:Y:S01]  /*4780*/  FADD.FTZ R211, R185, -R208 ;  /* 0x800000d0b9d37221 */ /* 0x000fe20000010000 */
[----:B------:R-:W-:Y:S02]  /*4790*/  HADD2.F32 R200, -RZ, R30.H0_H0 ;  /* 0x2000001effc87230 */ /* 0x000fe40000004100 */
[----:B------:R-:W-:Y:S01]  /*47a0*/  FADD.FTZ R213, R169, -R210 ;  /* 0x800000d2a9d57221 */ /* 0x000fe20000010000 */
[----:B------:R-:W-:Y:S01]  /*47b0*/  FADD.FTZ R209, R187, -R206 ;  /* 0x800000cebbd17221 */ /* 0x000fe20000010000 */
[----:B------:R-:W-:Y:S01]  /*47c0*/  FFMA.FTZ R215, R170, R196, R199 ;  /* 0x000000c4aad77223 */ /* 0x000fe200000100c7 */
[C---:B------:R-:W-:Y:S01]  /*47d0*/  FFMA.FTZ R207, R183.reuse, R207, R198 ;  /* 0x000000cfb7cf7223 */ /* 0x040fe200000100c6 */
[C---:B------:R-:W-:Y:S01]  /*47e0*/  FFMA.FTZ R211, R183.reuse, R211, R202 ;  /* 0x000000d3b7d37223 */ /* 0x040fe200000100ca */
[----:B------:R-:W-:Y:S01]  /*47f0*/  FFMA.FTZ R213, R183, R213, R204 ;  /* 0x000000d5b7d57223 */ /* 0x000fe200000100cc */
[----:B------:R-:W-:-:S02]  /*4800*/  HADD2.F32 R198, -RZ, R164.H0_H0 ;  /* 0x200000a4ffc67230 */ /* 0x000fc40000004100 */
[----:B------:R-:W-:Y:S01]  /*4810*/  FFMA.FTZ R209, R183, R209, R200 ;  /* 0x000000d1b7d17223 */ /* 0x000fe200000100c8 */
[----:B------:R-:W-:Y:S02]  /*4820*/  HADD2.F32 R164, -RZ, R164.H1_H1 ;  /* 0x300000a4ffa47230 */ /* 0x000fe40000004100 */
[----:B------:R-:W-:Y:S01]  /*4830*/  FADD.FTZ R215, R168, -R215 ;  /* 0x800000d7a8d77221 */ /* 0x000fe20000010000 */
[----:B------:R-:W-:Y:S02]  /*4840*/  HADD2.F32 R202, -RZ, R165.H0_H0 ;  /* 0x200000a5ffca7230 */ /* 0x000fe40000004100 */
[-C--:B------:R-:W-:Y:S01]  /*4850*/  FMUL.FTZ R200, R203, R184.reuse ;  /* 0x000000b8cbc87220 */ /* 0x080fe20000410000 */
[----:B------:R-:W-:Y:S02]  /*4860*/  HADD2.F32 R204, -RZ, R31.H1_H1 ;  /* 0x3000001fffcc7230 */ /* 0x000fe40000004100 */
[-C--:B------:R-:W-:Y:S01]  /*4870*/  FMUL.FTZ R205, R205, R184.reuse ;  /* 0x000000b8cdcd7220 */ /* 0x080fe20000410000 */
[----:B------:R-:W-:Y:S01]  /*4880*/  FMUL.FTZ R201, R201, R184 ;  /* 0x000000b8c9c97220 */ /* 0x000fe20000410000 */
[----:B------:R-:W-:Y:S01]  /*4890*/  FFMA.FTZ R125, R200, R164, R125 ;  /* 0x000000a4c87d7223 */ /* 0x000fe2000001007d */
[----:B------:R-:W-:-:S02]  /*48a0*/  HADD2.F32 R164, -RZ, R166.H0_H0 ;  /* 0x200000a6ffa47230 */ /* 0x000fc40000004100 */
[----:B------:R-:W-:Y:S01]  /*48b0*/  FFMA.FTZ R215, R183, R215, R204 ;  /* 0x000000d7b7d77223 */ /* 0x000fe200000100cc */
[----:B------:R-:W-:Y:S01]  /*48c0*/  FFMA.FTZ R126, R205, R202, R126 ;  /* 0x000000cacd7e7223 */ /* 0x000fe2000001007e */
[----:B------:R-:W-:Y:S01]  /*48d0*/  FFMA.FTZ R124, R201, R198, R124 ;  /* 0x000000c6c97c7223 */ /* 0x000fe2000001007c */
[----:B------:R-:W-:Y:S02]  /*48e0*/  HADD2.F32 R202, -RZ, R166.H1_H1 ;  /* 0x300000a6ffca7230 */ /* 0x000fe40000004100 */
[-C--:B------:R-:W-:Y:S01]  /*48f0*/  FMUL.FTZ R209, R209, R184.reuse ;  /* 0x000000b8d1d17220 */ /* 0x080fe20000410000 */
[----:B------:R-:W-:Y:S02]  /*4900*/  HADD2.F32 R203, -RZ, R167.H0_H0 ;  /* 0x200000a7ffcb7230 */ /* 0x000fe40000004100 */
[-C--:B------:R-:W-:Y:S01]  /*4910*/  FMUL.FTZ R198, R211, R184.reuse ;  /* 0x000000b8d3c67220 */ /* 0x080fe20000410000 */
[----:B------:R-:W-:Y:S02]  /*4920*/  HADD2.F32 R165, -RZ, R165.H1_H1 ;  /* 0x300000a5ffa57230 */ /* 0x000fe40000004100 */
[-C--:B------:R-:W-:Y:S01]  /*4930*/  FMUL.FTZ R213, R213, R184.reuse ;  /* 0x000000b8d5d57220 */ /* 0x080fe20000410000 */
[-C--:B------:R-:W-:Y:S01]  /*4940*/  FMUL.FTZ R166, R207, R184.reuse ;  /* 0x000000b8cfa67220 */ /* 0x080fe20000410000 */
[----:B------:R-:W-:Y:S01]  /*4950*/  FMUL.FTZ R204, R215, R184 ;  /* 0x000000b8d7cc7220 */ /* 0x000fe20000410000 */
[----:B------:R-:W-:Y:S01]  /*4960*/  FFMA.FTZ R128, R209, R164, R128 ;  /* 0x000000a4d1807223 */ /* 0x000fe20000010080 */
[----:B------:R-:W-:Y:S01]  /*4970*/  FFMA.FTZ R129, R198, R202, R129 ;  /* 0x000000cac6817223 */ /* 0x000fe20000010081 */
[----:B------:R-:W-:Y:S01]  /*4980*/  FFMA.FTZ R130, R213, R203, R130 ;  /* 0x000000cbd5827223 */ /* 0x000fe20000010082 */
[----:B------:R-:W-:Y:S01]  /*4990*/  FFMA.FTZ R127, R166, R165, R127 ;  /* 0x000000a5a67f7223 */ /* 0x000fe2000001007f */
        /* <DEDUP_REMOVED lines=10> */
[----:B------:R-:W-:Y:S02]  /*4a40*/  F2FP.F16.F32.PACK_AB R166, R202, R209 ;  /* 0x000000d1caa6723e */ /* 0x000fe400000000ff */
[----:B------:R-:W-:-:S02]  /*4a50*/  F2FP.F16.F32.PACK_AB R167, R206, R167 ;  /* 0x000000a7cea7723e */ /* 0x000fc400000000ff */
[----:B------:R-:W-:Y:S02]  /*4a60*/  F2FP.F16.F32.PACK_AB R165, R198, R165 ;  /* 0x000000a5c6a5723e */ /* 0x000fe400000000ff */
[----:B------:R-:W-:Y:S01]  /*4a70*/  F2FP.F16.F32.PACK_AB R164, R201, R164 ;  /* 0x000000a4c9a4723e */ /* 0x000fe200000000ff */
[----:B------:R-:W-:Y:S06]  /*4a80*/  BRA `(.L_x_6949) ;  /* 0x0000000400207947 */ /* 0x000fec0003800000 */
.L_x_6948:
[--C-:B-----5:R-:W-:Y:S02]  /*4a90*/  HADD2.F32 R150, -RZ, R164.reuse.H0_H0 ;  /* 0x200000a4ff967230 */ /* 0x120fe40000004100 */
[-CC-:B------:R-:W-:Y:S01]  /*4aa0*/  FFMA.FTZ R148, R189, R196.reuse, R199.reuse ;  /* 0x000000c4bd947223 */ /* 0x180fe200000100c7 */
[----:B------:R-:W-:Y:S02]  /*4ab0*/  HADD2.F32 R198, -RZ, R164.H1_H1 ;  /* 0x300000a4ffc67230 */ /* 0x000fe40000004100 */
[-CC-:B------:R-:W-:Y:S01]  /*4ac0*/  FFMA.FTZ R164, R186, R196.reuse, R199.reuse ;  /* 0x000000c4baa47223 */ /* 0x180fe200000100c7 */
[--C-:B------:R-:W-:Y:S02]  /*4ad0*/  HADD2.F32 R206, -RZ, R166.reuse.H0_H0 ;  /* 0x200000a6ffce7230 */ /* 0x100fe40000004100 */
[----:B------:R-:W-:Y:S01]  /*4ae0*/  FADD.FTZ R148, R187, -R148 ;  /* 0x80000094bb947221 */ /* 0x000fe20000010000 */
[----:B------:R-:W-:Y:S02]  /*4af0*/  HADD2.F32 R210, -RZ, R166.H1_H1 ;  /* 0x300000a6ffd27230 */ /* 0x000fe40000004100 */
[----:B------:R-:W-:Y:S01]  /*4b00*/  FFMA.FTZ R166, R171, R196, R199 ;  /* 0x000000c4aba67223 */ /* 0x000fe200000100c7 */
[----:B------:R-:W-:-:S02]  /*4b10*/  HADD2.F32 R202, -RZ, R165.H0_H0 ;  /* 0x200000a5ffca7230 */ /* 0x000fc40000004100 */
[----:B------:R-:W-:Y:S01]  /*4b20*/  FADD.FTZ R164, R185, -R164 ;  /* 0x800000a4b9a47221 */ /* 0x000fe20000010000 */
[----:B------:R-:W-:Y:S02]  /*4b30*/  HADD2.F32 R205, -RZ, R165.H1_H1 ;  /* 0x300000a5ffcd7230 */ /* 0x000fe40000004100 */
[----:B------:R-:W-:Y:S01]  /*4b40*/  FFMA.FTZ R165, R170, R196, R199 ;  /* 0x000000c4aaa57223 */ /* 0x000fe200000100c7 */
[--C-:B------:R-:W-:Y:S02]  /*4b50*/  HADD2.F32 R149, -RZ, R30.reuse.H0_H0 ;  /* 0x2000001eff957230 */ /* 0x100fe40000004100 */
[----:B------:R-:W-:Y:S01]  /*4b60*/  FADD.FTZ R166, R169, -R166 ;  /* 0x800000a6a9a67221 */ /* 0x000fe20000010000 */
[----:B------:R-:W-:Y:S02]  /*4b70*/  HADD2.F32 R151, -RZ, R30.H1_H1 ;  /* 0x3000001eff977230 */ /* 0x000fe40000004100 */
[----:B------:R-:W-:Y:S01]  /*4b80*/  FADD.FTZ R204, R168, -R165 ;  /* 0x800000a5a8cc7221 */ /* 0x000fe20000010000 */
[----:B------:R-:W-:-:S02]  /*4b90*/  HADD2.F32 R212, -RZ, R167.H0_H0 ;  /* 0x200000a7ffd47230 */ /* 0x000fc40000004100 */
[C---:B------:R-:W-:Y:S01]  /*4ba0*/  FFMA.FTZ R207, R183.reuse, R148, R149 ;  /* 0x00000094b7cf7223 */ /* 0x040fe20000010095 */
[----:B------:R-:W-:Y:S02]  /*4bb0*/  HADD2.F32 R215, -RZ, R167.H1_H1 ;  /* 0x300000a7ffd77230 */ /* 0x000fe40000004100 */
[----:B------:R-:W-:Y:S01]  /*4bc0*/  FFMA.FTZ R208, R183, R164, R151 ;  /* 0x000000a4b7d07223 */ /* 0x000fe20000010097 */
[--C-:B------:R-:W-:Y:S02]  /*4bd0*/  HADD2.F32 R200, -RZ, R31.reuse.H0_H0 ;  /* 0x2000001fffc87230 */ /* 0x100fe40000004100 */
[-CC-:B------:R-:W-:Y:S01]  /*4be0*/  FFMA.FTZ R164, R193, R196.reuse, R199.reuse ;  /* 0x000000c4c1a47223 */ /* 0x180fe200000100c7 */
[----:B------:R-:W-:Y:S02]  /*4bf0*/  HADD2.F32 R167, -RZ, R31.H1_H1 ;  /* 0x3000001fffa77230 */ /* 0x000fe40000004100 */
[-CC-:B------:R-:W-:Y:S01]  /*4c00*/  FFMA.FTZ R148, R197, R196.reuse, R199.reuse ;  /* 0x000000c4c5947223 */ /* 0x180fe200000100c7 */
[-CC-:B------:R-:W-:Y:S01]  /*4c10*/  FFMA.FTZ R151, R194, R196.reuse, R199.reuse ;  /* 0x000000c4c2977223 */ /* 0x180fe200000100c7 */
[----:B------:R-:W-:Y:S01]  /*4c20*/  FFMA.FTZ R165, R190, R196, R199 ;  /* 0x000000c4bea57223 */ /* 0x000fe200000100c7 */
        /* <DEDUP_REMOVED lines=29> */
[----:B------:R-:W-:Y:S01]  /*4e00*/  F2FP.F16.F32.PACK_AB R149, R204, R201 ;  /* 0x000000c9cc95723e */ /* 0x000fe200000000ff */
        /* <DEDUP_REMOVED lines=15> */
[----:B------:R-:W-:-:S07]  /*4f00*/  F2FP.F16.F32.PACK_AB R164, R201, R164 ;  /* 0x000000a4c9a4723e */ /* 0x000fce00000000ff */
.L_x_6949:
        /* <DEDUP_REMOVED lines=9> */
.L_x_6947:
[----:B------:R-:W-:Y:S05]  /*4fa0*/  BSYNC.RECONVERGENT B1 ;  /* 0x0000000000017941 */ /* 0x000fea0003800200 */
.L_x_6946:
        /* <DEDUP_REMOVED lines=16> */
[----:B------:R-:W-:-:S02]  /*50b0*/  HADD2.F32 R198, -RZ, R83.H1_H1 ;  /* 0x30000053ffc67230 */ /* 0x000fc40000004100 */
[----:B------:R-:W-:Y:S01]  /*50c0*/  FADD.FTZ R203, R21, -R206 ;  /* 0x800000ce15cb7221 */ /* 0x000fe20000010000 */
[--C-:B------:R-:W-:Y:S02]  /*50d0*/  HADD2.F32 R148, -RZ, R82.reuse.H0_H0 ;  /* 0x20000052ff947230 */ /* 0x100fe40000004100 */
[----:B------:R-:W-:Y:S01]  /*50e0*/  FADD.FTZ R165, R16, -R165 ;  /* 0x800000a510a57221 */ /* 0x000fe20000010000 */
[----:B------:R-:W-:Y:S02]  /*50f0*/  HADD2.F32 R150, -RZ, R82.H1_H1 ;  /* 0x30000052ff967230 */ /* 0x000fe40000004100 */
[----:B------:R-:W-:Y:S01]  /*5100*/  FADD.FTZ R207, R20, -R167 ;  /* 0x800000a714cf7221 */ /* 0x000fe20000010000 */
[----:B------:R-:W-:Y:S01]  /*5110*/  FADD.FTZ R167, R17, -R204 ;  /* 0x800000cc11a77221 */ /* 0x000fe20000010000 */
[C---:B------:R-:W-:Y:S01]  /*5120*/  FFMA.FTZ R210, R183.reuse, R203, R198 ;  /* 0x000000cbb7d27223 */ /* 0x040fe200000100c6 */
[--C-:B------:R-:W-:Y:S02]  /*5130*/  HADD2.F32 R200, -RZ, R166.reuse.H0_H0 ;  /* 0x200000a6ffc87230 */ /* 0x100fe40000004100 */
[----:B------:R-:W-:Y:S01]  /*5140*/  FFMA.FTZ R203, R183, R165, R148 ;  /* 0x000000a5b7cb7223 */ /* 0x000fe20000010094 */
[----:B------:R-:W-:-:S02]  /*5150*/  HADD2.F32 R201, -RZ, R166.H1_H1 ;  /* 0x300000a6ffc97230 */ /* 0x000fc40000004100 */
[-CC-:B------:R-:W-:Y:S01]  /*5160*/  FFMA.FTZ R165, R7, R196.reuse, R199.reuse ;  /* 0x000000c407a57223 */ /* 0x180fe200000100c7 */
[----:B------:R-:W-:Y:S02]  /*5170*/  HADD2.F32 R166, -RZ, R83.H0_H0 ;  /* 0x20000053ffa67230 */ /* 0x000fe40000004100 */
[-CC-:B------:R-:W-:Y:S01]  /*5180*/  FFMA.FTZ R206, R8, R196.reuse, R199.reuse ;  /* 0x000000c408ce7223 */ /* 0x180fe200000100c7 */
[----:B------:R-:W-:Y:S01]  /*5190*/  FFMA.FTZ R204, R183, R167, R150 ;  /* 0x000000a7b7cc7223 */ /* 0x000fe20000010096 */
[-CC-:B------:R-:W-:Y:S01]  /*51a0*/  FFMA.FTZ R167, R9, R196.reuse, R199.reuse ;  /* 0x000000c409a77223 */ /* 0x180fe200000100c7 */
[----:B------:R-:W-:Y:S01]  /*51b0*/  FFMA.FTZ R212, R12, R196, R199 ;  /* 0x000000c40cd47223 */ /* 0x000fe200000100c7 */
[--C-:B------:R-:W-:Y:S02]  /*51c0*/  HADD2.F32 R148, -RZ, R80.reuse.H0_H0 ;  /* 0x20000050ff947230 */ /* 0x100fe40000004100 */
[----:B------:R-:W-:Y:S01]  /*51d0*/  FADD.FTZ R165, R10, -R165 ;  /* 0x800000a50aa57221 */ /* 0x000fe20000010000 */
[----:B------:R-:W-:-:S02]  /*51e0*/  HADD2.F32 R150, -RZ, R80.H1_H1 ;  /* 0x30000050ff967230 */ /* 0x000fc40000004100 */
[----:B------:R-:W-:Y:S01]  /*51f0*/  FFMA.FTZ R207, R183, R207, R166 ;  /* 0x000000cfb7cf7223 */ /* 0x000fe200000100a6 */
[----:B------:R-:W-:Y:S01]  /*5200*/  FADD.FTZ R205, R11, -R206 ;  /* 0x800000ce0bcd7221 */ /* 0x000fe20000010000 */
[--C-:B------:R-:W-:Y:S02]  /*5210*/  HADD2.F32 R166, -RZ, R81.reuse.H0_H0 ;  /* 0x20000051ffa67230 */ /* 0x100fe40000004100 */
[----:B------:R-:W-:Y:S01]  /*5220*/  FADD.FTZ R167, R14, -R167 ;  /* 0x800000a70ea77221 */ /* 0x000fe20000010000 */
[----:B------:R-:W-:Y:S02]  /*5230*/  HADD2.F32 R198, -RZ, R81.H1_H1 ;  /* 0x30000051ffc67230 */ /* 0x000fe40000004100 */
[----:B------:R-:W-:Y:S01]  /*5240*/  FADD.FTZ R209, R13, -R212 ;  /* 0x800000d40dd17221 */ /* 0x000fe20000010000 */
[C---:B------:R-:W-:Y:S01]  /*5250*/  FFMA.FTZ R165, R183.reuse, R165, R148 ;  /* 0x000000a5b7a57223 */ /* 0x040fe20000010094 */
[----:B------:R-:W-:Y:S01]  /*5260*/  FFMA.FTZ R148, R183, R205, R150 ;  /* 0x000000cdb7947223 */ /* 0x000fe20000010096 */
[-C--:B------:R-:W-:Y:S01]  /*5270*/  FMUL.FTZ R212, R210, R184.reuse ;  /* 0x000000b8d2d47220 */ /* 0x080fe20000410000 */
[-C--:B------:R-:W-:Y:S01]  /*5280*/  FMUL.FTZ R205, R203, R184.reuse ;  /* 0x000000b8cbcd7220 */ /* 0x080fe20000410000 */
[----:B------:R-:W-:Y:S01]  /*5290*/  FMUL.FTZ R206, R204, R184 ;  /* 0x000000b8ccce7220 */ /* 0x000fe20000410000 */
[C---:B------:R-:W-:Y:S01]  /*52a0*/  FFMA.FTZ R167, R183.reuse, R167, R166 ;  /* 0x000000a7b7a77223 */ /* 0x040fe200000100a6 */
[----:B------:R-:W-:Y:S01]  /*52b0*/  FFMA.FTZ R198, R183, R209, R198 ;  /* 0x000000d1b7c67223 */ /* 0x000fe200000100c6 */
[----:B------:R-:W-:-:S02]  /*52c0*/  HADD2.F32 R149, -RZ, R164.H0_H0 ;  /* 0x200000a4ff957230 */ /* 0x000fc40000004100 */
[----:B------:R-:W-:Y:S01]  /*52d0*/  FFMA.FTZ R211, R212, R211, R139 ;  /* 0x000000d3d4d37223 */ /* 0x000fe2000001008b */
[----:B------:R-:W-:Y:S02]  /*52e0*/  HADD2.F32 R164, -RZ, R164.H1_H1 ;  /* 0x300000a4ffa47230 */ /* 0x000fe40000004100 */
[----:B------:R-:W-:Y:S01]  /*52f0*/  FFMA.FTZ R136, R205, R200, R136 ;  /* 0x000000c8cd887223 */ /* 0x000fe20000010088 */
[----:B------:R-:W-:Y:S01]  /*5300*/  FFMA.FTZ R137, R206, R201, R137 ;  /* 0x000000c9ce897223 */ /* 0x000fe20000010089 */
        /* <DEDUP_REMOVED lines=19> */
[----:B------:R-:W-:Y:S01]  /*5440*/  FFMA.FTZ R138, R209, R208, R138 ;  /* 0x000000d0d18a7223 */ /* 0x000fe2000001008a */
[----:B------:R-:W-:-:S02]  /*5450*/  F2FP.F16.F32.PACK_AB R151, R210, R207 ;  /* 0x000000cfd297723e */ /* 0x000fc400000000ff */
[----:B------:R-:W-:Y:S02]  /*5460*/  F2FP.F16.F32.PACK_AB R150, R204, R203 ;  /* 0x000000cbcc96723e */ /* 0x000fe400000000ff */
[----:B------:R-:W-:Y:S02]  /*5470*/  F2FP.F16.F32.PACK_AB R167, R212, R167 ;  /* 0x000000a7d4a7723e */ /* 0x000fe400000000ff */
[----:B------:R-:W-:Y:S02]  /*5480*/  F2FP.F16.F32.PACK_AB R166, R206, R205 ;  /* 0x000000cdcea6723e */ /* 0x000fe400000000ff */
[----:B------:R-:W-:Y:S02]  /*5490*/  F2FP.F16.F32.PACK_AB R165, R200, R201 ;  /* 0x000000c9c8a5723e */ /* 0x000fe400000000ff */
[----:B------:R-:W-:Y:S01]  /*54a0*/  F2FP.F16.F32.PACK_AB R164, R139, R164 ;  /* 0x000000a48ba4723e */ /* 0x000fe200000000ff */
[----:B------:R-:W-:Y:S06]  /*54b0*/  BRA `(.L_x_6953) ;  /* 0x0000000400107947 */ /* 0x000fec0003800000 */
.L_x_6952:
[-CC-:B------:R-:W-:Y:S01]  /*54c0*/  FFMA.FTZ R201, R7, R196.reuse, R199.reuse ;  /* 0x000000c407c97223 */ /* 0x180fe200000100c7 */
[--C-:B------:R-:W-:Y:S02]  /*54d0*/  HADD2.F32 R200, -RZ, R80.reuse.H0_H0 ;  /* 0x20000050ffc87230 */ /* 0x100fe40000004100 */
[-CC-:B------:R-:W-:Y:S01]  /*54e0*/  FFMA.FTZ R205, R9, R196.reuse, R199.reuse ;  /* 0x000000c409cd7223 */ /* 0x180fe200000100c7 */
[----:B------:R-:W-:Y:S01]  /*54f0*/  FFMA.FTZ R202, R8, R196, R199 ;  /* 0x000000c408ca7223 */ /* 0x000fe200000100c7 */
[----:B------:R-:W-:Y:S01]  /*5500*/  FADD.FTZ R198, R10, -R201 ;  /* 0x800000c90ac67221 */ /* 0x000fe20000010000 */
[--C-:B------:R-:W-:Y:S02]  /*5510*/  HADD2.F32 R207, -RZ, R81.reuse.H0_H0 ;  /* 0x20000051ffcf7230 */ /* 0x100fe40000004100 */
[----:B------:R-:W-:Y:S01]  /*5520*/  FADD.FTZ R204, R14, -R205 ;  /* 0x800000cd0ecc7221 */ /* 0x000fe20000010000 */
[----:B------:R-:W-:Y:S02]  /*5530*/  HADD2.F32 R203, -RZ, R80.H1_H1 ;  /* 0x30000050ffcb7230 */ /* 0x000fe40000004100 */
[----:B-----5:R-:W-:Y:S01]  /*5540*/  FFMA.FTZ R201, R183, R198, R200 ;  /* 0x000000c6b7c97223 */ /* 0x020fe200000100c8 */
[----:B------:R-:W-:Y:S01]  /*5550*/  FFMA.FTZ R198, R12, R196, R199 ;  /* 0x000000c40cc67223 */ /* 0x000fe200000100c7 */
[----:B------:R-:W-:Y:S01]  /*5560*/  FADD.FTZ R202, R11, -R202 ;  /* 0x800000ca0bca7221 */ /* 0x000fe20000010000 */
[----:B------:R-:W-:Y:S01]  /*5570*/  FFMA.FTZ R207, R183, R204, R207 ;  /* 0x000000ccb7cf7223 */ /* 0x000fe200000100cf */
[----:B------:R-:W-:-:S02]  /*5580*/  HADD2.F32 R200, -RZ, R81.H1_H1 ;  /* 0x30000051ffc87230 */ /* 0x000fc40000004100 */
[-CC-:B------:R-:W-:Y:S01]  /*5590*/  FFMA.FTZ R205, R15, R196.reuse, R199.reuse ;  /* 0x000000c40fcd7223 */ /* 0x180fe200000100c7 */
[-CC-:B------:R-:W-:Y:S01]  /*55a0*/  FFMA.FTZ R204, R18, R196.reuse, R199.reuse ;  /* 0x000000c412cc7223 */ /* 0x180fe200000100c7 */
[----:B------:R-:W-:Y:S01]  /*55b0*/  FFMA.FTZ R213, R19, R196, R199 ;  /* 0x000000c413d57223 */ /* 0x000fe200000100c7 */
[----:B------:R-:W-:Y:S01]  /*55c0*/  FADD.FTZ R198, R13, -R198 ;  /* 0x800000c60dc67221 */ /* 0x000fe20000010000 */
[----:B------:R-:W-:Y:S01]  /*55d0*/  FFMA.FTZ R203, R183, R202, R203 ;  /* 0x000000cab7cb7223 */ /* 0x000fe200000100cb */
[--C-:B------:R-:W-:Y:S02]  /*55e0*/  HADD2.F32 R209, -RZ, R82.reuse.H0_H0 ;  /* 0x20000052ffd17230 */ /* 0x100fe40000004100 */
[----:B------:R-:W-:Y:S01]  /*55f0*/  FADD.FTZ R202, R16, -R205 ;  /* 0x800000cd10ca7221 */ /* 0x000fe20000010000 */
[----:B------:R-:W-:Y:S02]  /*5600*/  HADD2.F32 R211, -RZ, R82.H1_H1 ;  /* 0x30000052ffd37230 */ /* 0x000fe40000004100 */
[----:B------:R-:W-:Y:S01]  /*5610*/  FADD.FTZ R204, R17, -R204 ;  /* 0x800000cc11cc7221 */ /* 0x000fe20000010000 */
[----:B------:R-:W-:-:S02]  /*5620*/  HADD2.F32 R215, -RZ, R83.H0_H0 ;  /* 0x20000053ffd77230 */ /* 0x000fc40000004100 */
[----:B------:R-:W-:Y:S01]  /*5630*/  FADD.FTZ R206, R20, -R213 ;  /* 0x800000d514ce7221 */ /* 0x000fe20000010000 */
[C---:B------:R-:W-:Y:S01]  /*5640*/  FFMA.FTZ R205, R183.reuse, R198, R200 ;  /* 0x000000c6b7cd7223 */ /* 0x040fe200000100c8 */
[----:B------:R-:W-:Y:S01]  /*5650*/  FFMA.FTZ R200, R22, R196, R199 ;  /* 0x000000c416c87223 */ /* 0x000fe200000100c7 */
[C---:B------:R-:W-:Y:S01]  /*5660*/  FFMA.FTZ R209, R183.reuse, R202, R209 ;  /* 0x000000cab7d17223 */ /* 0x040fe200000100d1 */
[C---:B------:R-:W-:Y:S01]  /*5670*/  FFMA.FTZ R211, R183.reuse, R204, R211 ;  /* 0x000000ccb7d37223 */ /* 0x040fe200000100d3 */
[----:B------:R-:W-:Y:S01]  /*5680*/  FFMA.FTZ R215, R183, R206, R215 ;  /* 0x000000ceb7d77223 */ /* 0x000fe200000100d7 */
[--C-:B------:R-:W-:Y:S02]  /*5690*/  HADD2.F32 R198, -RZ, R164.reuse.H0_H0 ;  /* 0x200000a4ffc67230 */ /* 0x100fe40000004100 */
[----:B------:R-:W-:Y:S01]  /*56a0*/  FADD.FTZ R204, R21, -R200 ;  /* 0x800000c815cc7221 */ /* 0x000fe20000010000 */
[----:B------:R-:W-:Y:S02]  /*56b0*/  HADD2.F32 R164, -RZ, R164.H1_H1 ;  /* 0x300000a4ffa47230 */ /* 0x000fe40000004100 */
[----:B------:R-:W-:Y:S01]  /*56c0*/  FMUL.FTZ R200, R203, R184 ;  /* 0x000000b8cbc87220 */ /* 0x000fe20000410000 */
[----:B------:R-:W-:-:S02]  /*56d0*/  HADD2.F32 R202, -RZ, R165.H0_H0 ;  /* 0x200000a5ffca7230 */ /* 0x000fc40000004100 */
[-C--:B------:R-:W-:Y:S01]  /*56e0*/  FMUL.FTZ R207, R207, R184.reuse ;  /* 0x000000b8cfcf7220 */ /* 0x080fe20000410000 */
[----:B------:R-:W-:Y:S02]  /*56f0*/  HADD2.F32 R206, -RZ, R83.H1_H1 ;  /* 0x30000053ffce7230 */ /* 0x000fe40000004100 */
[----:B------:R-:W-:Y:S01]  /*5700*/  FMUL.FTZ R201, R201, R184 ;  /* 0x000000b8c9c97220 */ /* 0x000fe20000410000 */
[----:B------:R-:W-:Y:S01]  /*5710*/  FFMA.FTZ R133, R200, R164, R133 ;  /* 0x000000a4c8857223 */ /* 0x000fe20000010085 */
[----:B------:R-:W-:Y:S01]  /*5720*/  FFMA.FTZ R134, R207, R202, R134 ;  /* 0x000000cacf867223 */ /* 0x000fe20000010086 */
[--C-:B------:R-:W-:Y:S02]  /*5730*/  HADD2.F32 R164, -RZ, R166.reuse.H0_H0 ;  /* 0x200000a6ffa47230 */ /* 0x100fe40000004100 */
[----:B------:R-:W-:Y:S01]  /*5740*/  FFMA.FTZ R213, R183, R204, R206 ;  /* 0x000000ccb7d57223 */ /* 0x000fe200000100ce */
[----:B------:R-:W-:Y:S01]  /*5750*/  FFMA.FTZ R132, R201, R198, R132 ;  /* 0x000000c6c9847223 */ /* 0x000fe20000010084 */
[----:B------:R-:W-:-:S02]  /*5760*/  HADD2.F32 R202, -RZ, R166.H1_H1 ;  /* 0x300000a6ffca7230 */ /* 0x000fc40000004100 */
[-C--:B------:R-:W-:Y:S01]  /*5770*/  FMUL.FTZ R209, R209, R184.reuse ;  /* 0x000000b8d1d17220 */ /* 0x080fe20000410000 */
[----:B------:R-:W-:Y:S02]  /*5780*/  HADD2.F32 R165, -RZ, R165.H1_H1 ;  /* 0x300000a5ffa57230 */ /* 0x000fe40000004100 */
[-C--:B------:R-:W-:Y:S01]  /*5790*/  FMUL.FTZ R198, R211, R184.reuse ;  /* 0x000000b8d3c67220 */ /* 0x080fe20000410000 */
[-C--:B------:R-:W-:Y:S01]  /*57a0*/  FMUL.FTZ R166, R205, R184.reuse ;  /* 0x000000b8cda67220 */ /* 0x080fe20000410000 */
[-C--:B------:R-:W-:Y:S01]  /*57b0*/  FMUL.FTZ R215, R215, R184.reuse ;  /* 0x000000b8d7d77220 */ /* 0x080fe20000410000 */
[----:B------:R-:W-:Y:S01]  /*57c0*/  FMUL.FTZ R204, R213, R184 ;  /* 0x000000b8d5cc7220 */ /* 0x000fe20000410000 */
[----:B------:R-:W-:Y:S01]  /*57d0*/  FFMA.FTZ R136, R209, R164, R136 ;  /* 0x000000a4d1887223 */ /* 0x000fe20000010088 */
[----:B------:R-:W-:Y:S01]  /*57e0*/  FFMA.FTZ R137, R198, R202, R137 ;  /* 0x000000cac6897223 */ /* 0x000fe20000010089 */
[--C-:B------:R-:W-:Y:S02]  /*57f0*/  HADD2.F32 R203, -RZ, R167.reuse.H0_H0 ;  /* 0x200000a7ffcb7230 */ /* 0x100fe40000004100 */
        /* <DEDUP_REMOVED lines=16> */
.L_x_6953:
        /* <DEDUP_REMOVED lines=8> */
.L_x_6951:
[----:B------:R-:W-:Y:S05]  /*5980*/  BSYNC.RECONVERGENT B1 ;  /* 0x0000000000017941 */ /* 0x000fea0003800200 */
.L_x_6950:
        /* <DEDUP_REMOVED lines=11> */
[----:B------:R-:W-:Y:S02]  /*5a40*/  HADD2.F32 R148, -RZ, R154.H0_H0 ;  /* 0x2000009aff947230 */ /* 0x000fe40000004100 */
        /* <DEDUP_REMOVED lines=8> */
[----:B------:R-:W-:Y:S02]  /*5ad0*/  HADD2.F32 R150, -RZ, R154.H1_H1 ;  /* 0x3000009aff967230 */ /* 0x000fe40000004100 */
[----:B------:R-:W-:Y:S01]  /*5ae0*/  FADD.FTZ R208, R181, -R208 ;  /* 0x800000d0b5d07221 */ /* 0x000fe20000010000 */
[--C-:B------:R-:W-:Y:S02]  /*5af0*/  HADD2.F32 R198, -RZ, R166.reuse.H0_H0 ;  /* 0x200000a6ffc67230 */ /* 0x100fe40000004100 */
[----:B------:R-:W-:Y:S01]  /*5b00*/  FADD.FTZ R205, R180, -R205 ;  /* 0x800000cdb4cd7221 */ /* 0x000fe20000010000 */
[----:B------:R-:W-:-:S02]  /*5b10*/  HADD2.F32 R199, -RZ, R166.H1_H1 ;  /* 0x300000a6ffc77230 */ /* 0x000fc40000004100 */
[C---:B------:R-:W-:Y:S01]  /*5b20*/  FFMA.FTZ R201, R183.reuse, R201, R148 ;  /* 0x000000c9b7c97223 */ /* 0x040fe20000010094 */
[--C-:B------:R-:W-:Y:S02]  /*5b30*/  HADD2.F32 R196, -RZ, R155.reuse.H1_H1 ;  /* 0x3000009bffc47230 */ /* 0x100fe40000004100 */
[C---:B------:R-:W-:Y:S01]  /*5b40*/  FFMA.FTZ R202, R183.reuse, R165, R150 ;  /* 0x000000a5b7ca7223 */ /* 0x040fe20000010096 */
[----:B------:R-:W-:Y:S02]  /*5b50*/  HADD2.F32 R166, -RZ, R155.H0_H0 ;  /* 0x2000009bffa67230 */ /* 0x000fe40000004100 */
[----:B------:R-:W-:Y:S01]  /*5b60*/  FADD.FTZ R165, R26, -R203 ;  /* 0x800000cb1aa57221 */ /* 0x000fe20000010000 */
[--C-:B------:R-:W-:Y:S02]  /*5b70*/  HADD2.F32 R148, -RZ, R152.reuse.H0_H0 ;  /* 0x20000098ff947230 */ /* 0x100fe40000004100 */
[----:B------:R-:W-:Y:S01]  /*5b80*/  FFMA.FTZ R208, R183, R208, R196 ;  /* 0x000000d0b7d07223 */ /* 0x000fe200000100c4 */
        /* <DEDUP_REMOVED lines=9> */
[C---:B------:R-:W-:Y:S01]  /*5c20*/  FFMA.FTZ R165, R183.reuse, R165, R148 ;  /* 0x000000a5b7a57223 */ /* 0x040fe20000010094 */
[----:B------:R-:W-:Y:S01]  /*5c30*/  FFMA.FTZ R148, R183, R203, R150 ;  /* 0x000000cbb7947223 */ /* 0x000fe20000010096 */
[-C--:B------:R-:W-:Y:S01]  /*5c40*/  FMUL.FTZ R210, R208, R184.reuse ;  /* 0x000000b8d0d27220 */ /* 0x080fe20000410000 */
[-C--:B------:R-:W-:Y:S01]  /*5c50*/  FMUL.FTZ R203, R201, R184.reuse ;  /* 0x000000b8c9cb7220 */ /* 0x080fe20000410000 */
[----:B------:R-:W-:Y:S01]  /*5c60*/  FMUL.FTZ R204, R202, R184 ;  /* 0x000000b8cacc7220 */ /* 0x000fe20000410000 */
[C---:B------:R-:W-:Y:S01]  /*5c70*/  FFMA.FTZ R167, R183.reuse, R167, R166 ;  /* 0x000000a7b7a77223 */ /* 0x040fe200000100a6 */
[----:B------:R-:W-:Y:S01]  /*5c80*/  FFMA.FTZ R196, R183, R207, R196 ;  /* 0x000000cfb7c47223 */ /* 0x000fe200000100c4 */
[--C-:B------:R-:W-:Y:S02]  /*5c90*/  HADD2.F32 R149, -RZ, R164.reuse.H0_H0 ;  /* 0x200000a4ff957230 */ /* 0x100fe40000004100 */
[----:B------:R-:W-:Y:S01]  /*5ca0*/  FFMA.FTZ R209, R210, R209, R147 ;  /* 0x000000d1d2d17223 */ /* 0x000fe20000010093 */
[----:B------:R-:W-:-:S02]  /*5cb0*/  HADD2.F32 R164, -RZ, R164.H1_H1 ;  /* 0x300000a4ffa47230 */ /* 0x000fc40000004100 */
        /* <DEDUP_REMOVED lines=29> */
.L_x_6954:
[-CC-:B------:R-:W-:Y:S01]  /*5e90*/  FFMA.FTZ R201, R179, R196.reuse, R199.reuse ;  /* 0x000000c4b3c97223 */ /* 0x180fe200000100c7 */
[----:B------:R-:W-:Y:S02]  /*5ea0*/  HADD2.F32 R202, -RZ, R155.H0_H0 ;  /* 0x2000009bffca7230 */ /* 0x000fe40000004100 */
[-CC-:B------:R-:W-:Y:S01]  /*5eb0*/  FFMA.FTZ R198, R24, R196.reuse, R199.reuse ;  /* 0x000000c418c67223 */ /* 0x180fe200000100c7 */
[-C--:B------:R-:W-:Y:S01]  /*5ec0*/  FFMA.FTZ R203, R25, R196.reuse, R199 ;  /* 0x000000c419cb7223 */ /* 0x080fe200000100c7 */
[----:B------:R-:W-:Y:S01]  /*5ed0*/  FADD.FTZ R200, R180, -R201 ;  /* 0x800000c9b4c87221 */ /* 0x000fe20000010000 */
[-CC-:B------:R-:W-:Y:S01]  /*5ee0*/  FFMA.FTZ R201, R23, R196.reuse, R199.reuse ;  /* 0x000000c417c97223 */ /* 0x180fe200000100c7 */
[-CC-:B------:R-:W-:Y:S01]  /*5ef0*/  FFMA.FTZ R206, R172, R196.reuse, R199.reuse ;  /* 0x000000c4acce7223 */ /* 0x180fe200000100c7 */
[----:B------:R-:W-:Y:S01]  /*5f00*/  FFMA.FTZ R209, R175, R196, R199 ;  /* 0x000000c4afd17223 */ /* 0x000fe200000100c7 */
[----:B-----5:R-:W-:Y:S01]  /*5f10*/  FFMA.FTZ R205, R183, R200, R202 ;  /* 0x000000c8b7cd7223 */ /* 0x020fe200000100ca */
[----:B------:R-:W-:-:S02]  /*5f20*/  HADD2.F32 R200, -RZ, R167.H0_H0 ;  /* 0x200000a7ffc87230 */ /* 0x000fc40000004100 */
[-CC-:B------:R-:W-:Y:S01]  /*5f30*/  FFMA.FTZ R210, R178, R196.reuse, R199.reuse ;  /* 0x000000c4b2d27223 */ /* 0x180fe200000100c7 */
[----:B------:R-:W-:Y:S01]  /*5f40*/  FFMA.FTZ R212, R182, R196, R199 ;  /* 0x000000c4b6d47223 */ /* 0x000fe200000100c7 */
[----:B------:R-:W-:Y:S01]  /*5f50*/  FMUL.FTZ R213, R205, R184 ;  /* 0x000000b8cdd57220 */ /* 0x000fe20000410000 */
[--C-:B------:R-:W-:Y:S02]  /*5f60*/  HADD2.F32 R208, -RZ, R166.reuse.H0_H0 ;  /* 0x200000a6ffd07230 */ /* 0x100fe40000004100 */
[----:B------:R-:W-:Y:S01]  /*5f70*/  FADD.FTZ R202, R174, -R203 ;  /* 0x800000cbaeca7221 */ /* 0x000fe20000010000 */
[----:B------:R-:W-:Y:S02]  /*5f80*/  HADD2.F32 R211, -RZ, R166.H1_H1 ;  /* 0x300000a6ffd37230 */ /* 0x000fe40000004100 */
[----:B------:R-:W-:Y:S01]  /*5f90*/  FFMA.FTZ R146, R213, R200, R146 ;  /* 0x000000c8d5927223 */ /* 0x000fe20000010092 */
[--C-:B------:R-:W-:Y:S02]  /*5fa0*/  HADD2.F32 R196, -RZ, R164.reuse.H0_H0 ;  /* 0x200000a4ffc47230 */ /* 0x100fe40000004100 */
[----:B------:R-:W-:Y:S01]  /*5fb0*/  FADD.FTZ R198, R27, -R198 ;  /* 0x800000c61bc67221 */ /* 0x000fe20000010000 */
[----:B------:R-:W-:-:S02]  /*5fc0*/  HADD2.F32 R200, -RZ, R164.H1_H1 ;  /* 0x300000a4ffc87230 */ /* 0x000fc40000004100 */
[----:B------:R-:W-:Y:S01]  /*5fd0*/  FADD.FTZ R164, R26, -R201 ;  /* 0x800000c91aa47221 */ /* 0x000fe20000010000 */
[--C-:B------:R-:W-:Y:S02]  /*5fe0*/  HADD2.F32 R166, -RZ, R152.reuse.H0_H0 ;  /* 0x20000098ffa67230 */ /* 0x100fe40000004100 */
[----:B------:R-:W-:Y:S01]  /*5ff0*/  FADD.FTZ R206, R173, -R206 ;  /* 0x800000ceadce7221 */ /* 0x000fe20000010000 */
[--C-:B------:R-:W-:Y:S02]  /*6000*/  HADD2.F32 R204, -RZ, R165.reuse.H0_H0 ;  /* 0x200000a5ffcc7230 */ /* 0x100fe40000004100 */
[----:B------:R-:W-:Y:S01]  /*6010*/  FADD.FTZ R210, R177, -R210 ;  /* 0x800000d2b1d27221 */ /* 0x000fe20000010000 */
[----:B------:R-:W-:Y:S02]  /*6020*/  HADD2.F32 R207, -RZ, R165.H1_H1 ;  /* 0x300000a5ffcf7230 */ /* 0x000fe40000004100 */
[----:B------:R-:W-:Y:S01]  /*6030*/  FFMA.FTZ R165, R183, R164, R166 ;  /* 0x000000a4b7a57223 */ /* 0x000fe200000100a6 */
[----:B------:R-:W-:-:S02]  /*6040*/  HADD2.F32 R199, -RZ, R152.H1_H1 ;  /* 0x30000098ffc77230 */ /* 0x000fc40000004100 */
[----:B------:R-:W-:Y:S01]  /*6050*/  FADD.FTZ R166, R176, -R209 ;  /* 0x800000d1b0a67221 */ /* 0x000fe20000010000 */
[--C-:B------:R-:W-:Y:S02]  /*6060*/  HADD2.F32 R164, -RZ, R153.reuse.H1_H1 ;  /* 0x30000099ffa47230 */ /* 0x100fe40000004100 */
[----:B------:R-:W-:Y:S01]  /*6070*/  FADD.FTZ R212, R181, -R212 ;  /* 0x800000d4b5d47221 */ /* 0x000fe20000010000 */
[--C-:B------:R-:W-:Y:S02]  /*6080*/  HADD2.F32 R201, -RZ, R154.reuse.H0_H0 ;  /* 0x2000009affc97230 */ /* 0x100fe40000004100 */
[----:B------:R-:W-:Y:S01]  /*6090*/  FFMA.FTZ R199, R183, R198, R199 ;  /* 0x000000c6b7c77223 */ /* 0x000fe200000100c7 */
[----:B------:R-:W-:Y:S02]  /*60a0*/  HADD2.F32 R203, -RZ, R154.H1_H1 ;  /* 0x3000009affcb7230 */ /* 0x000fe40000004100 */
[----:B------:R-:W-:Y:S01]  /*60b0*/  FMUL.FTZ R165, R165, R184 ;  /* 0x000000b8a5a57220 */ /* 0x000fe20000410000 */
[----:B------:R-:W-:-:S02]  /*60c0*/  HADD2.F32 R205, -RZ, R153.H0_H0 ;  /* 0x20000099ffcd7230 */ /* 0x000fc40000004100 */
[C---:B------:R-:W-:Y:S01]  /*60d0*/  FFMA.FTZ R201, R183.reuse, R166, R201 ;  /* 0x000000a6b7c97223 */ /* 0x040fe200000100c9 */
[----:B------:R-:W-:Y:S02]  /*60e0*/  HADD2.F32 R215, -RZ, R155.H1_H1 ;  /* 0x3000009bffd77230 */ /* 0x000fe40000004100 */
[C---:B------:R-:W-:Y:S01]  /*60f0*/  FFMA.FTZ R203, R183.reuse, R210, R203 ;  /* 0x000000d2b7cb7223 */ /* 0x040fe200000100cb */
[----:B------:R-:W-:Y:S02]  /*6100*/  HADD2.F32 R214, -RZ, R167.H1_H1 ;  /* 0x300000a7ffd67230 */ /* 0x000fe40000004100 */
        /* <DEDUP_REMOVED lines=28> */
.L_x_6955:
        /* <DEDUP_REMOVED lines=9> */
.L_x_6943:
[----:B------:R-:W-:Y:S05]  /*6360*/  BSYNC.RECONVERGENT B0 ;  /* 0x0000000000007941 */ /* 0x000fea0003800200 */
.L_x_6933:
[----:B0-234-:R-:W0:Y:S02]  /*6370*/  LDC.64 R164, c[0x0][0x380] ;  /* 0x0000e000ffa47b82 */ /* 0x01de240000000a00 */
[----:B0-----:R-:W-:-:S04]  /*6380*/  LEA R5, R164, R5, 0x2 ;  /* 0x00000005a4057211 */ /* 0x001fc800078e10ff */
[----:B------:R-:W-:-:S13]  /*6390*/  ISETP.GE.AND P1, PT, R5, R165, PT ;  /* 0x000000a50500720c */ /* 0x000fda0003f26270 */
[----:B------:R-:W-:Y:S05]  /*63a0*/  @!P1 BRA `(.L_x_6956) ;  /* 0xffffffa400109947 */ /* 0x000fea000383ffff */
.L_x_6920:
        /* <DEDUP_REMOVED lines=210> */
.L_x_6958:
[----:B------:R-:W-:Y:S05]  /*70d0*/  BSYNC.RECONVERGENT B0 ;  /* 0x0000000000007941 */ /* 0x000fea0003800200 */
.L_x_6957:
        /* <DEDUP_REMOVED lines=18> */
.L_x_6960:
[----:B------:R-:W-:Y:S05]  /*7200*/  BSYNC.RECONVERGENT B0 ;  /* 0x0000000000007941 */ /* 0x000fea0003800200 */
.L_x_6959:
        /* <DEDUP_REMOVED lines=18> */
.L_x_6962:
[----:B------:R-:W-:Y:S05]  /*7330*/  BSYNC.RECONVERGENT B0 ;  /* 0x0000000000007941 */ /* 0x000fea0003800200 */
.L_x_6961:
        /* <DEDUP_REMOVED lines=18> */
.L_x_6964:
[----:B------:R-:W-:Y:S05]  /*7460*/  BSYNC.RECONVERGENT B0 ;  /* 0x0000000000007941 */ /* 0x000fea0003800200 */
.L_x_6963:
        /* <DEDUP_REMOVED lines=18> */
.L_x_6966:
[----:B------:R-:W-:Y:S05]  /*7590*/  BSYNC.RECONVERGENT B0 ;  /* 0x0000000000007941 */ /* 0x000fea0003800200 */
.L_x_6965:
        /* <DEDUP_REMOVED lines=11> */
.L_x_6932:
        /* <DEDUP_REMOVED lines=8> */
.L_x_6968:
[----:B------:R-:W-:Y:S05]  /*76d0*/  BSYNC B0 ;  /* 0x0000000000007941 */ /* 0x000fea0003800000 */
.L_x_6967:
        /* <DEDUP_REMOVED lines=8> */
.L_x_6969:
[----:B------:R-:W-:Y:S01]  /*7760*/  FADD.FTZ R164, R164, R199 ;  /* 0x000000c7a4a47221 */ /* 0x000fe20000010000 */
[----:B------:R-:W-:-:S04]  /*7770*/  HFMA2 R204, -RZ, RZ, 0, 1.1920928955078125e-07 ;  /* 0x00000002ffcc7431 */ /* 0x000fc800000001ff */
[----:B------:R-:W-:Y:S02]  /*7780*/  MOV R203, R164 ;  /* 0x000000a400cb7202 */ /* 0x000fe40000000f00 */
[----:B------:R-:W-:-:S07]  /*7790*/  MOV R165, R202 ;  /* 0x000000ca00a57202 */ /* 0x000fce0000000f00 */
[----:B------:R-:W-:Y:S05]  /*77a0*/  WARPSYNC.COLLECTIVE R200, `(.L_x_6970) ;  /* 0x00000000c8087348 */ /* 0x000fea0003c00000 */
[----:B------:R0:W1:Y:S02]  /*77b0*/  SHFL.BFLY P6, R202, R203, R204, R205 ;  /* 0x0c0000cccbca7389 */ /* 0x00006400000c00cd */
[----:B01----:R-:W-:Y:S05]  /*77c0*/  ENDCOLLECTIVE ;  /* 0x000000000000791b */ /* 0x003fea0003800000 */
.L_x_6970:
[----:B------:R-:W-:-:S05]  /*77d0*/  FADD.FTZ R165, R165, R198 ;  /* 0x000000c6a5a57221 */ /* 0x000fca0000010000 */
[----:B------:R-:W-:Y:S02]  /*77e0*/  MOV R203, R165 ;  /* 0x000000a500cb7202 */ /* 0x000fe40000000f00 */
[----:B------:R-:W-:-:S07]  /*77f0*/  MOV R167, R202 ;  /* 0x000000ca00a77202 */ /* 0x000fce0000000f00 */
[----:B------:R-:W-:Y:S05]  /*7800*/  WARPSYNC.COLLECTIVE R200, `(.L_x_6971) ;  /* 0x00000000c8087348 */ /* 0x000fea0003c00000 */
[----:B------:R0:W1:Y:S02]  /*7810*/  SHFL.BFLY P6, R202, R203, R204, R205 ;  /* 0x0c0000cccbca7389 */ /* 0x00006400000c00cd */
[----:B01----:R-:W-:Y:S05]  /*7820*/  ENDCOLLECTIVE ;  /* 0x000000000000791b */ /* 0x003fea0003800000 */
.L_x_6971:
[----:B------:R-:W-:Y:S01]  /*7830*/  FADD.FTZ R167, R164, R167 ;  /* 0x000000a7a4a77221 */ /* 0x000fe20000010000 */
[----:B------:R-:W-:-:S04]  /*7840*/  HFMA2 R204, -RZ, RZ, 0, 2.384185791015625e-07 ;  /* 0x00000004ffcc7431 */ /* 0x000fc800000001ff */
[----:B------:R-:W-:Y:S02]  /*7850*/  MOV R203, R167 ;  /* 0x000000a700cb7202 */ /* 0x000fe40000000f00 */
[----:B------:R-:W-:-:S07]  /*7860*/  MOV R166, R202 ;  /* 0x000000ca00a67202 */ /* 0x000fce0000000f00 */
[----:B------:R-:W-:Y:S05]  /*7870*/  WARPSYNC.COLLECTIVE R200, `(.L_x_6972) ;  /* 0x00000000c8087348 */ /* 0x000fea0003c00000 */
[----:B------:R0:W1:Y:S02]  /*7880*/  SHFL.BFLY P6, R202, R203, R204, R205 ;  /* 0x0c0000cccbca7389 */ /* 0x00006400000c00cd */
[----:B01----:R-:W-:Y:S05]  /*7890*/  ENDCOLLECTIVE ;  /* 0x000000000000791b */ /* 0x003fea0003800000 */
.L_x_6972:
[----:B------:R-:W-:-:S05]  /*78a0*/  FADD.FTZ R166, R165, R166 ;  /* 0x000000a6a5a67221 */ /* 0x000fca0000010000 */
[----:B------:R-:W-:Y:S02]  /*78b0*/  MOV R203, R166 ;  /* 0x000000a600cb7202 */ /* 0x000fe40000000f00 */
[----:B------:R-:W-:-:S07]  /*78c0*/  MOV R196, R202 ;  /* 0x000000ca00c47202 */ /* 0x000fce0000000f00 */
[----:B------:R-:W-:Y:S05]  /*78d0*/  WARPSYNC.COLLECTIVE R200, `(.L_x_6973) ;  /* 0x00000000c8087348 */ /* 0x000fea0003c00000 */
[----:B------:R0:W1:Y:S02]  /*78e0*/  SHFL.BFLY P6, R202, R203, R204, R205 ;  /* 0x0c0000cccbca7389 */ /* 0x00006400000c00cd */
[----:B01----:R-:W-:Y:S05]  /*78f0*/  ENDCOLLECTIVE ;  /* 0x000000000000791b */ /* 0x003fea0003800000 */
.L_x_6973:
[----:B------:R-:W-:Y:S01]  /*7900*/  FADD.FTZ R196, R167, R196 ;  /* 0x000000c4a7c47221 */ /* 0x000fe20000010000 */
[----:B------:R-:W-:-:S04]  /*7910*/  HFMA2 R204, -RZ, RZ, 0, 4.76837158203125e-07 ;  /* 0x00000008ffcc7431 */ /* 0x000fc800000001ff */
[----:B------:R-:W-:Y:S02]  /*7920*/  MOV R203, R196 ;  /* 0x000000c400cb7202 */ /* 0x000fe40000000f00 */
[----:B------:R-:W-:-:S07]  /*7930*/  MOV R201, R202 ;  /* 0x000000ca00c97202 */ /* 0x000fce0000000f00 */
[----:B------:R-:W-:Y:S05]  /*7940*/  WARPSYNC.COLLECTIVE R200, `(.L_x_6974) ;  /* 0x00000000c8087348 */ /* 0x000fea0003c00000 */
[----:B------:R0:W1:Y:S02]  /*7950*/  SHFL.BFLY P6, R202, R203, R204, R205 ;  /* 0x0c0000cccbca7389 */ /* 0x00006400000c00cd */
[----:B01----:R-:W-:Y:S05]  /*7960*/  ENDCOLLECTIVE ;  /* 0x000000000000791b */ /* 0x003fea0003800000 */
.L_x_6974:
[----:B------:R-:W-:-:S05]  /*7970*/  FADD.FTZ R201, R166, R201 ;  /* 0x000000c9a6c97221 */ /* 0x000fca0000010000 */
[----:B------:R-:W-:Y:S02]  /*7980*/  MOV R203, R201 ;  /* 0x000000c900cb7202 */ /* 0x000fe40000000f00 */
[----:B------:R-:W-:-:S07]  /*7990*/  MOV R199, R202 ;  /* 0x000000ca00c77202 */ /* 0x000fce0000000f00 */
[----:B------:R-:W-:Y:S05]  /*79a0*/  WARPSYNC.COLLECTIVE R200, `(.L_x_6975) ;  /* 0x00000000c8087348 */ /* 0x000fea0003c00000 */
[----:B------:R0:W1:Y:S02]  /*79b0*/  SHFL.BFLY P6, R202, R203, R204, R205 ;  /* 0x0c0000cccbca7389 */ /* 0x00006400000c00cd */
[----:B01----:R-:W-:Y:S05]  /*79c0*/  ENDCOLLECTIVE ;  /* 0x000000000000791b */ /* 0x003fea0003800000 */
.L_x_6975:
[----:B------:R-:W-:Y:S01]  /*79d0*/  FADD.FTZ R199, R196, R199 ;  /* 0x000000c7c4c77221 */ /* 0x000fe20000010000 */
[----:B------:R-:W-:-:S04]  /*79e0*/  HFMA2 R204, -RZ, RZ, 0, 9.5367431640625e-07 ;  /* 0x00000010ffcc7431 */ /* 0x000fc800000001ff */
[----:B------:R-:W-:Y:S02]  /*79f0*/  MOV R203, R199 ;  /* 0x000000c700cb7202 */ /* 0x000fe40000000f00 */
[----:B------:R-:W-:-:S07]  /*7a00*/  MOV R198, R202 ;  /* 0x000000ca00c67202 */ /* 0x000fce0000000f00 */
[----:B------:R-:W-:Y:S05]  /*7a10*/  WARPSYNC.COLLECTIVE R200, `(.L_x_6976) ;  /* 0x00000000c8087348 */ /* 0x000fea0003c00000 */
[----:B------:R0:W1:Y:S02]  /*7a20*/  SHFL.BFLY P6, R202, R203, R204, R205 ;  /* 0x0c0000cccbca7389 */ /* 0x00006400000c00cd */
[----:B01----:R-:W-:Y:S05]  /*7a30*/  ENDCOLLECTIVE ;  /* 0x000000000000791b */ /* 0x003fea0003800000 */
.L_x_6976:
[----:B------:R-:W-:-:S05]  /*7a40*/  FADD.FTZ R198, R201, R198 ;  /* 0x000000c6c9c67221 */ /* 0x000fca0000010000 */
[----:B------:R-:W-:Y:S02]  /*7a50*/  MOV R203, R198 ;  /* 0x000000c600cb7202 */ /* 0x000fe40000000f00 */
[----:B------:R-:W-:-:S07]  /*7a60*/  MOV R164, R202 ;  /* 0x000000ca00a47202 */ /* 0x000fce0000000f00 */
[----:B------:R-:W-:Y:S05]  /*7a70*/  WARPSYNC.COLLECTIVE R200, `(.L_x_6977) ;  /* 0x00000000c8087348 */ /* 0x000fea0003c00000 */
[----:B------:R0:W1:Y:S02]  /*7a80*/  SHFL.BFLY P6, R202, R203, R204, R205 ;  /* 0x0c0000cccbca7389 */ /* 0x00006400000c00cd */
[----:B01----:R-:W-:Y:S05]  /*7a90*/  ENDCOLLECTIVE ;  /* 0x000000000000791b */ /* 0x003fea0003800000 */
.L_x_6977:
[----:B------:R-:W-:Y:S01]  /*7aa0*/  MOV R165, R202 ;  /* 0x000000ca00a57202 */ /* 0x000fe20000000f00 */
[----:B------:R-:W-:Y:S06]  /*7ab0*/  BRA `(.L_x_6978) ;  /* 0xffffffac00e87947 */ /* 0x000fec000383ffff */
.L_x_6979:
        /* <DEDUP_REMOVED lines=12> */
.L_x_14515:


//--------------------- .text._ZN10layer_norm13ln_bwd_kernelINS_13Kernel_traitsIf6__halfS2_S2_fjLj768ELj1ELj4ELj1ELj16ENS_18Kernel_traits_baseILj768EfS2_S2_S2_fjLj128EEEEELb0ELb1ELb0ELb1EEEvNS_9BwdParamsE --------------------------
	.section	.text._ZN10layer_norm13ln_bwd_kernelINS_13Kernel_traitsIf6__halfS2_S2_fjLj768ELj1ELj4ELj1ELj16ENS_18Kernel_traits_baseILj768EfS2_S2_S2_fjLj128EEEEELb0ELb1ELb0ELb1EEEvNS_9BwdParamsE,"ax",@progbits
	.align	128
        .global         _ZN10layer_norm13ln_bwd_kernelINS_13Kernel_traitsIf6__halfS2_S2_fjLj768ELj1ELj4ELj1ELj16ENS_18Kernel_traits_baseILj768EfS2_S2_S2_fjLj128EEEEELb0ELb1ELb0ELb1EEEvNS_9BwdParamsE
        .type           _ZN10layer_norm13ln_bwd_kernelINS_13Kernel_traitsIf6__halfS2_S2_fjLj768ELj1ELj4ELj1ELj16ENS_18Kernel_traits_baseILj768EfS2_S2_S2_fjLj128EEEEELb0ELb1ELb0ELb1EEEvNS_9BwdParamsE,@function
        .size           _ZN10layer_norm13ln_bwd_kernelINS_13Kernel_traitsIf6__halfS2_S2_fjLj768ELj1ELj4ELj1ELj16ENS_18Kernel_traits_baseILj768EfS2_S2_S2_fjLj128EEEEELb0ELb1ELb0ELb1EEEvNS_9BwdParamsE,(.L_x_14516 - _ZN10layer_norm13ln_bwd_kernelINS_13Kernel_traitsIf6__halfS2_S2_fjLj768ELj1ELj4ELj1ELj16ENS_18Kernel_traits_baseILj768EfS2_S2_S2_fjLj128EEEEELb0ELb1ELb0ELb1EEEvNS_9BwdParamsE)
        .other          _ZN10layer_norm13ln_bwd_kernelINS_13Kernel_traitsIf6__halfS2_S2_fjLj768ELj1ELj4ELj1ELj16ENS_18Kernel_traits_baseILj768EfS2_S2_S2_fjLj128EEEEELb0ELb1ELb0ELb1EEEvNS_9BwdParamsE,@"STO_CUDA_ENTRY STV_DEFAULT"
_ZN10layer_norm13ln_bwd_kernelINS_13Kernel_traitsIf6__halfS2_S2_fjLj768ELj1ELj4ELj1ELj16ENS_18Kernel_traits_baseILj768EfS2_S2_S2_fjLj128EEEEELb0ELb1ELb0ELb1EEEvNS_9BwdParamsE:
.text._ZN10layer_norm13ln_bwd_kernelINS_13Kernel_traitsIf6__halfS2_S2_fjLj768ELj1ELj4ELj1ELj16ENS_18Kernel_traits_baseILj768EfS2_S2_S2_fjLj128EEEEELb0ELb1ELb0ELb1EEEvNS_9BwdParamsE:
        /* <DEDUP_REMOVED lines=110> */
.L_x_7000:
        /* <DEDUP_REMOVED lines=40> */
[--C-:B------:R-:W-:Y:S02]  /*0960*/  HADD2.F32 R171, -RZ, R68.reuse.H0_H0 ;  /* 0x20000044ffab7230 */ /* 0x100fe40000004100 */
[C---:B------:R-:W-:Y:S01]  /*0970*/  FADD.FTZ R239, -R0.reuse, R175 ;  /* 0x000000af00ef7221 */ /* 0x040fe20000010100 */
[----:B------:R-:W-:Y:S02]  /*0980*/  HADD2.F32 R173, -RZ, R68.H1_H1 ;  /* 0x30000044ffad7230 */ /* 0x000fe40000004100 */
[----:B------:R-:W-:Y:S01]  /*0990*/  FADD.FTZ R241, -R0, R69 ;  /* 0x0000004500f17221 */ /* 0x000fe20000010100 */
[----:B------:R-:W-:-:S02]  /*09a0*/  HADD2.F32 R187, -RZ, R71.H0_H0 ;  /* 0x20000047ffbb7230 */ /* 0x000fc40000004100 */
[C---:B------:R-:W-:Y:S01]  /*09b0*/  FADD.FTZ R177, -R0.reuse, R171 ;  /* 0x000000ab00b17221 */ /* 0x040fe20000010100 */
        /* <DEDUP_REMOVED lines=22> */
[----:B----4-:R-:W-:-:S02]  /*0b20*/  HADD2.F32 R223, -RZ, R76.H0_H0 ;  /* 0x2000004cffdf7230 */ /* 0x010fc40000004100 */
        /* <DEDUP_REMOVED lines=21> */
[----:B------:R-:W-:Y:S02]  /*0c80*/  HADD2.F32 R71, -RZ, R81.H0_H0 ;  /* 0x20000051ff477230 */ /* 0x000fe40000004100 */
[----:B------:R-:W-:Y:S01]  /*0c90*/  FMUL.FTZ R187, R29, R80 ;  /* 0x000000501dbb7220 */ /* 0x000fe20000410000 */
[--C-:B------:R-:W-:Y:S02]  /*0ca0*/  HADD2.F32 R199, -RZ, R87.reuse.H0_H0 ;  /* 0x20000057ffc77230 */ /* 0x100fe40000004100 */
[----:B------:R-:W-:Y:S01]  /*0cb0*/  FADD.FTZ R72, RZ, R189 ;  /* 0x000000bdff487221 */ /* 0x000fe20000010000 */
[----:B------:R-:W-:-:S02]  /*0cc0*/  HADD2.F32 R216, -RZ, R87.H1_H1 ;  /* 0x30000057ffd87230 */ /* 0x000fc40000004100 */
[----:B------:R-:W-:Y:S01]  /*0cd0*/  FMUL.FTZ R210, R166, R179 ;  /* 0x000000b3a6d27220 */ /* 0x000fe20000410000 */
[----:B------:R-:W-:Y:S01]  /*0ce0*/  FFMA.FTZ R87, R0, R189, RZ ;  /* 0x000000bd00577223 */ /* 0x000fe200000100ff */
[----:B------:R-:W-:Y:S02]  /*0cf0*/  HADD2.F32 R68, -RZ, R81.H1_H1 ;  /* 0x30000051ff447230 */ /* 0x000fe40000004100 */
[----:B------:R-:W-:Y:S01]  /*0d00*/  FMUL.FTZ R185, R30, R71 ;  /* 0x000000471eb97220 */ /* 0x000fe20000410000 */
[----:B------:R-:W-:Y:S01]  /*0d10*/  FADD.FTZ R72, R72, R187 ;  /* 0x000000bb48487221 */ /* 0x000fe20000010000 */
[----:B------:R-:W-:Y:S01]  /*0d20*/  FMUL.FTZ R180, R166, R239 ;  /* 0x000000efa6b47220 */ /* 0x000fe20000410000 */
[----:B------:R-:W-:Y:S01]  /*0d30*/  FFMA.FTZ R87, R210, R187, R87 ;  /* 0x000000bbd2577223 */ /* 0x000fe20000010057 */
[--C-:B------:R-:W-:Y:S02]  /*0d40*/  HADD2.F32 R73, -RZ, R82.reuse.H0_H0 ;  /* 0x20000052ff497230 */ /* 0x100fe40000004100 */
[----:B------:R-:W-:Y:S01]  /*0d50*/  FMUL.FTZ R183, R31, R68 ;  /* 0x000000441fb77220 */ /* 0x000fe20000410000 */
[----:B------:R-:W-:Y:S01]  /*0d60*/  FADD.FTZ R72, R72, R185 ;  /* 0x000000b948487221 */ /* 0x000fe20000010000 */
[----:B------:R-:W-:Y:S01]  /*0d70*/  FMUL.FTZ R178, R166, R241 ;  /* 0x000000f1a6b27220 */ /* 0x000fe20000410000 */
[----:B------:R-:W-:Y:S01]  /*0d80*/  FFMA.FTZ R87, R180, R185, R87 ;  /* 0x000000b9b4577223 */ /* 0x000fe20000010057 */
[----:B------:R-:W-:-:S02]  /*0d90*/  HADD2.F32 R70, -RZ, R82.H1_H1 ;  /* 0x30000052ff467230 */ /* 0x000fc40000004100 */
[----:B------:R-:W-:Y:S01]  /*0da0*/  FADD.FTZ R72, R72, R183 ;  /* 0x000000b748487221 */ /* 0x000fe20000010000 */
[--C-:B------:R-:W-:Y:S02]  /*0db0*/  HADD2.F32 R79, -RZ, R83.reuse.H0_H0 ;  /* 0x20000053ff4f7230 */ /* 0x100fe40000004100 */
[----:B------:R-:W-:Y:S01]  /*0dc0*/  FMUL.FTZ R82, R166, R243 ;  /* 0x000000f3a6527220 */ /* 0x000fe20000410000 */
[----:B------:R-:W-:Y:S02]  /*0dd0*/  HADD2.F32 R78, -RZ, R83.H1_H1 ;  /* 0x30000053ff4e7230 */ /* 0x000fe40000004100 */
[----:B------:R-:W-:Y:S01]  /*0de0*/  FMUL.FTZ R83, R32, R73 ;  /* 0x0000004920537220 */ /* 0x000fe20000410000 */
[----:B------:R-:W-:Y:S01]  /*0df0*/  FFMA.FTZ R87, R178, R183, R87 ;  /* 0x000000b7b2577223 */ /* 0x000fe20000010057 */
[----:B------:R-:W-:Y:S01]  /*0e00*/  FMUL.FTZ R81, R33, R70 ;  /* 0x0000004621517220 */ /* 0x000fe20000410000 */
[----:B------:R-:W-:Y:S01]  /*0e10*/  FMUL.FTZ R76, R166, R175 ;  /* 0x000000afa64c7220 */ /* 0x000fe20000410000 */
[----:B------:R-:W-:Y:S01]  /*0e20*/  FADD.FTZ R72, R72, R83 ;  /* 0x0000005348487221 */ /* 0x000fe20000010000 */
[----:B------:R-:W-:Y:S01]  /*0e30*/  FFMA.FTZ R87, R82, R83, R87 ;  /* 0x0000005352577223 */ /* 0x000fe20000010057 */
[----:B------:R-:W-:-:S02]  /*0e40*/  HADD2.F32 R197, -RZ, R85.H0_H0 ;  /* 0x20000055ffc57230 */ /* 0x000fc40000004100 */
[----:B------:R-:W-:Y:S01]  /*0e50*/  FMUL.FTZ R77, R34, R79 ;  /* 0x0000004f224d7220 */ /* 0x000fe20000410000 */
[----:B------:R-:W-:Y:S02]  /*0e60*/  HADD2.F32 R212, -RZ, R85.H1_H1 ;  /* 0x30000055ffd47230 */ /* 0x000fe40000004100 */
[----:B------:R-:W-:Y:S01]  /*0e70*/  FMUL.FTZ R74, R166, R173 ;  /* 0x000000ada64a7220 */ /* 0x000fe20000410000 */
[--C-:B------:R-:W-:Y:S02]  /*0e80*/  HADD2.F32 R85, -RZ, R86.reuse.H0_H0 ;  /* 0x20000056ff557230 */ /* 0x100fe40000004100 */
[----:B------:R-:W-:Y:S01]  /*0e90*/  FFMA.FTZ R87, R76, R81, R87 ;  /* 0x000000514c577223 */ /* 0x000fe20000010057 */
[----:B------:R-:W-:Y:S02]  /*0ea0*/  HADD2.F32 R214, -RZ, R86.H1_H1 ;  /* 0x30000056ffd67230 */ /* 0x000fe40000004100 */
[----:B------:R-:W-:Y:S01]  /*0eb0*/  FADD.FTZ R86, R72, R81 ;  /* 0x0000005148567221 */ /* 0x000fe20000010000 */
[----:B------:R-:W-:-:S02]  /*0ec0*/  HADD2.F32 R191, -RZ, R84.H0_H0 ;  /* 0x20000054ffbf7230 */ /* 0x000fc40000004100 */
[----:B------:R-:W-:Y:S01]  /*0ed0*/  FMUL.FTZ R75, R35, R78 ;  /* 0x0000004e234b7220 */ /* 0x000fe20000410000 */
[----:B------:R-:W-:Y:S01]  /*0ee0*/  FMUL.FTZ R72, R166, R171 ;  /* 0x000000aba6487220 */ /* 0x000fe20000410000 */
[----:B------:R-:W-:Y:S01]  /*0ef0*/  FADD.FTZ R86, R86, R77 ;  /* 0x0000004d56567221 */ /* 0x000fe20000010000 */
[----:B------:R-:W-:Y:S01]  /*0f00*/  FFMA.FTZ R87, R74, R77, R87 ;  /* 0x0000004d4a577223 */ /* 0x000fe20000010057 */
[----:B------:R-:W-:Y:S02]  /*0f10*/  HADD2.F32 R84, -RZ, R84.H1_H1 ;  /* 0x30000054ff547230 */ /* 0x000fe40000004100 */
[----:B------:R-:W-:Y:S01]  /*0f20*/  FMUL.FTZ R182, R36, R191 ;  /* 0x000000bf24b67220 */ /* 0x000fe20000410000 */
[--C-:B------:R-:W-:Y:S02]  /*0f30*/  HADD2.F32 R203, -RZ, R89.reuse.H0_H0 ;  /* 0x20000059ffcb7230 */ /* 0x100fe40000004100 */
[----:B------:R-:W-:Y:S01]  /*0f40*/  FMUL.FTZ R195, R166, R195 ;  /* 0x000000c3a6c37220 */ /* 0x000fe20000410000 */
[----:B------:R-:W-:-:S02]  /*0f50*/  HADD2.F32 R220, -RZ, R89.H1_H1 ;  /* 0x30000059ffdc7230 */ /* 0x000fc40000004100 */
        /* <DEDUP_REMOVED lines=25> */
[----:B------:R-:W-:-:S02]  /*10f0*/  HADD2.F32 R201, -RZ, R88.H0_H0 ;  /* 0x20000058ffc97230 */ /* 0x000fc40000004100 */
        /* <DEDUP_REMOVED lines=9> */
[----:B------:R-:W-:Y:S01]  /*1190*/  FMUL.FTZ R87, R166, R223 ;  /* 0x000000dfa6577220 */ /* 0x000fe20000410000 */
[----:B------:R-:W-:Y:S01]  /*11a0*/  FFMA.FTZ R226, R208, R194, R237 ;  /* 0x000000c2d0e27223 */ /* 0x000fe200000100ed */
[----:B------:R-:W-:Y:S01]  /*11b0*/  FMUL.FTZ R179, R45, R218 ;  /* 0x000000da2db37220 */ /* 0x000fe20000410000 */
        /* <DEDUP_REMOVED lines=57> */
.L_x_6983:
        /* <DEDUP_REMOVED lines=25> */
[--C-:B------:R-:W-:Y:S02]  /*16e0*/  HADD2.F32 R171, -RZ, R68.reuse.H0_H0 ;  /* 0x20000044ffab7230 */ /* 0x100fe40000004100 */
[----:B------:R-:W-:Y:S02]  /*16f0*/  HADD2.F32 R173, -RZ, R68.H1_H1 ;  /* 0x30000044ffad7230 */ /* 0x000fe40000004100 */
[----:B------:R-:W-:Y:S01]  /*1700*/  FADD.FTZ R241, -R0, R69 ;  /* 0x0000004500f17221 */ /* 0x000fe20000010100 */
[----:B------:R-:W-:Y:S02]  /*1710*/  HADD2.F32 R187, -RZ, R71.H0_H0 ;  /* 0x20000047ffbb7230 */ /* 0x000fe40000004100 */
[--C-:B------:R-:W-:Y:S02]  /*1720*/  HADD2.F32 R183, -RZ, R70.reuse.H0_H0 ;  /* 0x20000046ffb77230 */ /* 0x100fe40000004100 */
[----:B------:R-:W-:-:S02]  /*1730*/  HADD2.F32 R185, -RZ, R70.H1_H1 ;  /* 0x30000046ffb97230 */ /* 0x000fc40000004100 */
[----:B------:R-:W-:Y:S02]  /*1740*/  HADD2.F32 R71, -RZ, R71.H1_H1 ;  /* 0x30000047ff477230 */ /* 0x000fe40000004100 */
[--C-:B---3--:R-:W-:Y:S02]  /*1750*/  HADD2.F32 R195, -RZ, R72.reuse.H0_H0 ;  /* 0x20000048ffc37230 */ /* 0x108fe40000004100 */
[----:B------:R-:W-:Y:S02]  /*1760*/  HADD2.F32 R237, -RZ, R72.H1_H1 ;  /* 0x30000048ffed7230 */ /* 0x000fe40000004100 */
[--C-:B------:R-:W-:Y:S02]  /*1770*/  HADD2.F32 R235, -RZ, R73.reuse.H0_H0 ;  /* 0x20000049ffeb7230 */ /* 0x100fe40000004100 */
[----:B------:R-:W-:Y:S02]  /*1780*/  HADD2.F32 R233, -RZ, R73.H1_H1 ;  /* 0x30000049ffe97230 */ /* 0x000fe40000004100 */
[----:B------:R-:W-:-:S02]  /*1790*/  HADD2.F32 R231, -RZ, R74.H0_H0 ;  /* 0x2000004affe77230 */ /* 0x000fc40000004100 */
[----:B------:R-:W-:Y:S02]  /*17a0*/  HADD2.F32 R229, -RZ, R74.H1_H1 ;  /* 0x3000004affe57230 */ /* 0x000fe40000004100 */
[--C-:B------:R-:W-:Y:S02]  /*17b0*/  HADD2.F32 R227, -RZ, R75.reuse.H0_H0 ;  /* 0x2000004bffe37230 */ /* 0x100fe40000004100 */
[----:B------:R-:W-:Y:S02]  /*17c0*/  HADD2.F32 R225, -RZ, R75.H1_H1 ;  /* 0x3000004bffe17230 */ /* 0x000fe40000004100 */
[--C-:B----4-:R-:W-:Y:S02]  /*17d0*/  HADD2.F32 R223, -RZ, R76.reuse.H0_H0 ;  /* 0x2000004cffdf7230 */ /* 0x110fe40000004100 */
[----:B------:R-:W-:Y:S02]  /*17e0*/  HADD2.F32 R221, -RZ, R76.H1_H1 ;  /* 0x3000004cffdd7230 */ /* 0x000fe40000004100 */
[----:B------:R-:W-:-:S02]  /*17f0*/  HADD2.F32 R219, -RZ, R77.H0_H0 ;  /* 0x2000004dffdb7230 */ /* 0x000fc40000004100 */
[----:B------:R-:W-:Y:S02]  /*1800*/  HADD2.F32 R217, -RZ, R77.H1_H1 ;  /* 0x3000004dffd97230 */ /* 0x000fe40000004100 */
[--C-:B------:R-:W-:Y:S02]  /*1810*/  HADD2.F32 R215, -RZ, R78.reuse.H0_H0 ;  /* 0x2000004effd77230 */ /* 0x100fe40000004100 */
[----:B------:R-:W-:Y:S02]  /*1820*/  HADD2.F32 R213, -RZ, R78.H1_H1 ;  /* 0x3000004effd57230 */ /* 0x000fe40000004100 */
[--C-:B------:R-:W-:Y:S02]  /*1830*/  HADD2.F32 R209, -RZ, R79.reuse.H0_H0 ;  /* 0x2000004fffd17230 */ /* 0x100fe40000004100 */
[----:B------:R-:W-:Y:S02]  /*1840*/  HADD2.F32 R211, -RZ, R79.H1_H1 ;  /* 0x3000004fffd37230 */ /* 0x000fe40000004100 */
[----:B------:R-:W-:-:S02]  /*1850*/  HADD2.F32 R69, -RZ, R80.H0_H0 ;  /* 0x20000050ff457230 */ /* 0x000fc40000004100 */
[C---:B------:R-:W-:Y:S01]  /*1860*/  FADD.FTZ R177, -R0.reuse, R171 ;  /* 0x000000ab00b17221 */ /* 0x040fe20000010100 */
        /* <DEDUP_REMOVED lines=27> */
[--C-:B------:R-:W-:Y:S02]  /*1a20*/  HADD2.F32 R199, -RZ, R87.reuse.H0_H0 ;  /* 0x20000057ffc77230 */ /* 0x100fe40000004100 */
[----:B------:R-:W-:Y:S01]  /*1a30*/  FADD.FTZ R72, RZ, R189 ;  /* 0x000000bdff487221 */ /* 0x000fe20000010000 */
[----:B------:R-:W-:Y:S02]  /*1a40*/  HADD2.F32 R216, -RZ, R87.H1_H1 ;  /* 0x30000057ffd87230 */ /* 0x000fe40000004100 */
[----:B------:R-:W-:Y:S01]  /*1a50*/  FMUL.FTZ R210, R166, R179 ;  /* 0x000000b3a6d27220 */ /* 0x000fe20000410000 */
[----:B------:R-:W-:Y:S01]  /*1a60*/  FFMA.FTZ R87, R0, R189, RZ ;  /* 0x000000bd00577223 */ /* 0x000fe200000100ff */
[----:B------:R-:W-:Y:S02]  /*1a70*/  HADD2.F32 R68, -RZ, R81.H1_H1 ;  /* 0x30000051ff447230 */ /* 0x000fe40000004100 */
        /* <DEDUP_REMOVED lines=10> */
[----:B------:R-:W-:Y:S01]  /*1b20*/  FADD.FTZ R72, R72, R183 ;  /* 0x000000b748487221 */ /* 0x000fe20000010000 */
[--C-:B------:R-:W-:Y:S02]  /*1b30*/  HADD2.F32 R79, -RZ, R83.reuse.H0_H0 ;  /* 0x20000053ff4f7230 */ /* 0x100fe40000004100 */
[----:B------:R-:W-:Y:S02]  /*1b40*/  HADD2.F32 R78, -RZ, R83.H1_H1 ;  /* 0x30000053ff4e7230 */ /* 0x000fe40000004100 */
[----:B------:R-:W-:Y:S01]  /*1b50*/  FMUL.FTZ R83, R32, R73 ;  /* 0x0000004920537220 */ /* 0x000fe20000410000 */
[----:B------:R-:W-:Y:S01]  /*1b60*/  FMUL.FTZ R82, R166, R243 ;  /* 0x000000f3a6527220 */ /* 0x000fe20000410000 */
[----:B------:R-:W-:Y:S01]  /*1b70*/  FFMA.FTZ R87, R178, R183, R87 ;  /* 0x000000b7b2577223 */ /* 0x000fe20000010057 */
[----:B------:R-:W-:Y:S01]  /*1b80*/  FMUL.FTZ R81, R33, R70 ;  /* 0x0000004621517220 */ /* 0x000fe20000410000 */
[----:B------:R-:W-:Y:S01]  /*1b90*/  FADD.FTZ R72, R72, R83 ;  /* 0x0000005348487221 */ /* 0x000fe20000010000 */
[----:B------:R-:W-:Y:S01]  /*1ba0*/  FMUL.FTZ R76, R166, R175 ;  /* 0x000000afa64c7220 */ /* 0x000fe20000410000 */
[----:B------:R-:W-:Y:S01]  /*1bb0*/  FFMA.FTZ R87, R82, R83, R87 ;  /* 0x0000005352577223 */ /* 0x000fe20000010057 */
[----:B------:R-:W-:-:S02]  /*1bc0*/  HADD2.F32 R197, -RZ, R85.H0_H0 ;  /* 0x20000055ffc57230 */ /* 0x000fc40000004100 */
[----:B------:R-:W-:Y:S02]  /*1bd0*/  HADD2.F32 R212, -RZ, R85.H1_H1 ;  /* 0x30000055ffd47230 */ /* 0x000fe40000004100 */
[----:B------:R-:W-:Y:S01]  /*1be0*/  FMUL.FTZ R77, R34, R79 ;  /* 0x0000004f224d7220 */ /* 0x000fe20000410000 */
[--C-:B------:R-:W-:Y:S02]  /*1bf0*/  HADD2.F32 R85, -RZ, R86.reuse.H0_H0 ;  /* 0x20000056ff557230 */ /* 0x100fe40000004100 */
[----:B------:R-:W-:Y:S02]  /*1c00*/  HADD2.F32 R214, -RZ, R86.H1_H1 ;  /* 0x30000056ffd67230 */ /* 0x000fe40000004100 */
        /* <DEDUP_REMOVED lines=10> */
[--C-:B------:R-:W-:Y:S02]  /*1cb0*/  HADD2.F32 R203, -RZ, R89.reuse.H0_H0 ;  /* 0x20000059ffcb7230 */ /* 0x100fe40000004100 */
        /* <DEDUP_REMOVED lines=26> */
[----:B------:R-:W-:-:S02]  /*1e60*/  FADD.FTZ R86, R227, R192 ;  /* 0x000000c0e3567221 */ /* 0x000fc40000010000 */
[----:B------:R-:W-:Y:S01]  /*1e70*/  FFMA.FTZ R237, R204, R192, R237 ;  /* 0x000000c0cced7223 */ /* 0x000fe200000100ed */
[--C-:B------:R-:W-:Y:S02]  /*1e80*/  HADD2.F32 R201, -RZ, R88.reuse.H0_H0 ;  /* 0x20000058ffc97230 */ /* 0x100fe40000004100 */
        /* <DEDUP_REMOVED lines=67> */
.L_x_6984:
        /* <DEDUP_REMOVED lines=68> */
.L_x_7012:
        /* <DEDUP_REMOVED lines=28> */
[----:B-----5:R-:W-:-:S02]  /*28c0*/  HADD2.F32 R80, -RZ, R68.H0_H0 ;  /* 0x20000044ff507230 */ /* 0x020fc40000004100 */
[C---:B------:R-:W-:Y:S01]  /*28d0*/  FMUL.FTZ R0, R166.reuse, R189 ;  /* 0x000000bda6007220 */ /* 0x040fe20000410000 */
[----:B------:R-:W-:Y:S02]  /*28e0*/  HADD2.F32 R73, -RZ, R68.H1_H1 ;  /* 0x30000044ff497230 */ /* 0x000fe40000004100 */
[C---:B------:R-:W-:Y:S01]  /*28f0*/  FMUL.FTZ R68, R166.reuse, R187 ;  /* 0x000000bba6447220 */ /* 0x040fe20000410000 */
[C---:B------:R-:W-:Y:S01]  /*2900*/  FMUL.FTZ R72, R166.reuse, R185 ;  /* 0x000000b9a6487220 */ /* 0x040fe20000410000 */
[C---:B------:R-:W-:Y:S01]  /*2910*/  FMUL.FTZ R74, R166.reuse, R183 ;  /* 0x000000b7a64a7220 */ /* 0x040fe20000410000 */
[C---:B------:R-:W-:Y:S01]  /*2920*/  FMUL.FTZ R178, R166.reuse, R77 ;  /* 0x0000004da6b27220 */ /* 0x040fe20000410000 */
[--C-:B------:R-:W-:Y:S02]  /*2930*/  HADD2.F32 R212, -RZ, R69.reuse.H0_H0 ;  /* 0x20000045ffd47230 */ /* 0x100fe40000004100 */
[----:B------:R-:W-:Y:S01]  /*2940*/  FMUL.FTZ R76, R166, R83 ;  /* 0x00000053a64c7220 */ /* 0x000fe20000410000 */
[----:B------:R-:W-:-:S02]  /*2950*/  HADD2.F32 R191, -RZ, R69.H1_H1 ;  /* 0x30000045ffbf7230 */ /* 0x000fc40000004100 */
[C---:B------:R-:W-:Y:S01]  /*2960*/  FMUL.FTZ R82, R166.reuse, R81 ;  /* 0x00000051a6527220 */ /* 0x040fe20000410000 */
[----:B------:R-:W-:Y:S01]  /*2970*/  FMUL.FTZ R180, R166, R75 ;  /* 0x0000004ba6b47220 */ /* 0x000fe20000410000 */
[--C-:B------:R-:W-:Y:S02]  /*2980*/  HADD2.F32 R214, -RZ, R70.reuse.H0_H0 ;  /* 0x20000046ffd67230 */ /* 0x100fe40000004100 */
[-C--:B------:R-:W-:Y:S01]  /*2990*/  FMUL.FTZ R69, R0, R167.reuse ;  /* 0x000000a700457220 */ /* 0x080fe20000410000 */
[----:B------:R-:W-:Y:S02]  /*29a0*/  HADD2.F32 R197, -RZ, R70.H1_H1 ;  /* 0x30000046ffc57230 */ /* 0x000fe40000004100 */
[-C--:B------:R-:W-:Y:S01]  /*29b0*/  FMUL.FTZ R70, R68, R167.reuse ;  /* 0x000000a744467220 */ /* 0x080fe20000410000 */
[--C-:B------:R-:W-:Y:S02]  /*29c0*/  HADD2.F32 R216, -RZ, R71.reuse.H0_H0 ;  /* 0x20000047ffd87230 */ /* 0x100fe40000004100 */
[----:B------:R-:W-:Y:S01]  /*29d0*/  FMUL.FTZ R74, R74, R167 ;  /* 0x000000a74a4a7220 */ /* 0x000fe20000410000 */
[----:B------:R-:W-:-:S02]  /*29e0*/  HADD2.F32 R199, -RZ, R71.H1_H1 ;  /* 0x30000047ffc77230 */ /* 0x000fc40000004100 */
        /* <DEDUP_REMOVED lines=20> */
[----:B------:R-:W-:Y:S01]  /*2b30*/  F2FP.F16.F32.PACK_AB R69, R74, R71 ;  /* 0x000000474a45723e */ /* 0x000fe200000000ff */
[----:B------:R-:W-:Y:S01]  /*2b40*/  FMUL.FTZ R189, R82, R197 ;  /* 0x000000c552bd7220 */ /* 0x000fe20000410000 */
[----:B------:R-:W-:Y:S01]  /*2b50*/  FMUL.FTZ R191, R72, R199 ;  /* 0x000000c748bf7220 */ /* 0x000fe20000410000 */
[----:B------:R-:W-:-:S02]  /*2b60*/  F2FP.F16.F32.PACK_AB R70, R73, R70 ;  /* 0x000000464946723e */ /* 0x000fc400000000ff */
[----:B------:R-:W-:Y:S01]  /*2b70*/  F2FP.F16.F32.PACK_AB R71, R76, R77 ;  /* 0x0000004d4c47723e */ /* 0x000fe200000000ff */
[----:B------:R-:W-:Y:S06]  /*2b80*/  BRA `(.L_x_6988) ;  /* 0x0000000400007947 */ /* 0x000fec0003800000 */
.L_x_6987:
        /* <DEDUP_REMOVED lines=24> */
[----:B-----5:R-:W-:-:S02]  /*2d10*/  HADD2.F32 R212, -RZ, R69.H0_H0 ;  /* 0x20000045ffd47230 */ /* 0x020fc40000004100 */
[-C--:B------:R-:W-:Y:S01]  /*2d20*/  FMUL.FTZ R67, R64, R167.reuse ;  /* 0x000000a740437220 */ /* 0x080fe20000410000 */
[----:B------:R-:W-:Y:S02]  /*2d30*/  HADD2.F32 R191, -RZ, R69.H1_H1 ;  /* 0x30000045ffbf7230 */ /* 0x000fe40000004100 */
[-C--:B------:R-:W-:Y:S01]  /*2d40*/  FMUL.FTZ R72, R183, R167.reuse ;  /* 0x000000a7b7487220 */ /* 0x080fe20000410000 */
[--C-:B------:R-:W-:Y:S02]  /*2d50*/  HADD2.F32 R214, -RZ, R70.reuse.H0_H0 ;  /* 0x20000046ffd67230 */ /* 0x100fe40000004100 */
[-C--:B------:R-:W-:Y:S01]  /*2d60*/  FMUL.FTZ R77, R76, R167.reuse ;  /* 0x000000a74c4d7220 */ /* 0x080fe20000410000 */
[----:B------:R-:W-:Y:S02]  /*2d70*/  HADD2.F32 R197, -RZ, R70.H1_H1 ;  /* 0x30000046ffc57230 */ /* 0x000fe40000004100 */
[----:B------:R-:W-:Y:S01]  /*2d80*/  FMUL.FTZ R70, R187, R167 ;  /* 0x000000a7bb467220 */ /* 0x000fe20000410000 */
[----:B------:R-:W-:-:S02]  /*2d90*/  HADD2.F32 R216, -RZ, R71.H0_H0 ;  /* 0x20000047ffd87230 */ /* 0x000fc40000004100 */
[-C--:B------:R-:W-:Y:S01]  /*2da0*/  FMUL.FTZ R210, R82, R167.reuse ;  /* 0x000000a752d27220 */ /* 0x080fe20000410000 */
[----:B------:R-:W-:Y:S02]  /*2db0*/  HADD2.F32 R199, -RZ, R71.H1_H1 ;  /* 0x30000047ffc77230 */ /* 0x000fe40000004100 */
[-C--:B------:R-:W-:Y:S01]  /*2dc0*/  FMUL.FTZ R71, R0, R167.reuse ;  /* 0x000000a700477220 */ /* 0x080fe20000410000 */
[--C-:B------:R-:W-:Y:S02]  /*2dd0*/  HADD2.F32 R73, -RZ, R68.reuse.H1_H1 ;  /* 0x30000044ff497230 */ /* 0x100fe40000004100 */
[-C--:B------:R-:W-:Y:S01]  /*2de0*/  FMUL.FTZ R75, R66, R167.reuse ;  /* 0x000000a7424b7220 */ /* 0x080fe20000410000 */
[----:B------:R-:W-:Y:S01]  /*2df0*/  FMUL.FTZ R74, R81, R167 ;  /* 0x000000a7514a7220 */ /* 0x000fe20000410000 */
[----:B------:R-:W-:Y:S01]  /*2e00*/  HADD2.F32 R80, -RZ, R68.H0_H0 ;  /* 0x20000044ff507230 */ /* 0x000fe20000004100 */
        /* <DEDUP_REMOVED lines=18> */
[----:B------:R-:W-:Y:S01]  /*2f30*/  F2FP.F16.F32.PACK_AB R69, R72, R71 ;  /* 0x000000474845723e */ /* 0x000fe200000000ff */
[----:B------:R-:W-:Y:S01]  /*2f40*/  FMUL.FTZ R189, R74, R197 ;  /* 0x000000c54abd7220 */ /* 0x000fe20000410000 */
[----:B------:R-:W-:-:S02]  /*2f50*/  F2FP.F16.F32.PACK_AB R66, R81, R66 ;  /* 0x000000425142723e */ /* 0x000fc400000000ff */
[----:B------:R-:W-:Y:S02]  /*2f60*/  F2FP.F16.F32.PACK_AB R67, R82, R76 ;  /* 0x0000004c5243723e */ /* 0x000fe400000000ff */
[----:B------:R-:W-:Y:S02]  /*2f70*/  F2FP.F16.F32.PACK_AB R70, R73, R70 ;  /* 0x000000464946723e */ /* 0x000fe400000000ff */
[----:B------:R-:W-:-:S07]  /*2f80*/  F2FP.F16.F32.PACK_AB R71, R210, R77 ;  /* 0x0000004dd247723e */ /* 0x000fce00000000ff */
.L_x_6988:
        /* <DEDUP_REMOVED lines=10> */
[C-C-:B0-----:R-:W-:Y:S01]  /*3030*/  FFMA.FTZ R65, R84.reuse, R196, R85.reuse ;  /* 0x000000c454417223 */ /* 0x141fe20000010055 */
[--C-:B-----5:R-:W-:Y:S02]  /*3040*/  HADD2.F32 R210, -RZ, R75.reuse.H0_H0 ;  /* 0x2000004bffd27230 */ /* 0x120fe40000004100 */
[C-C-:B------:R-:W-:Y:S01]  /*3050*/  FFMA.FTZ R67, R84.reuse, R198, R85.reuse ;  /* 0x000000c654437223 */ /* 0x140fe20000010055 */
[----:B------:R-:W-:Y:S02]  /*3060*/  HADD2.F32 R199, -RZ, R75.H1_H1 ;  /* 0x3000004bffc77230 */ /* 0x000fe40000004100 */
[C-C-:B------:R-:W-:Y:S01]  /*3070*/  FFMA.FTZ R69, R84.reuse, R200, R85.reuse ;  /* 0x000000c854457223 */ /* 0x140fe20000010055 */
[C-C-:B------:R-:W-:Y:S01]  /*3080*/  FFMA.FTZ R71, R84.reuse, R202, R85.reuse ;  /* 0x000000ca54477223 */ /* 0x140fe20000010055 */
[C-C-:B------:R-:W-:Y:S01]  /*3090*/  FFMA.FTZ R75, R84.reuse, R204, R85.reuse ;  /* 0x000000cc544b7223 */ /* 0x140fe20000010055 */
[----:B------:R-:W-:Y:S01]  /*30a0*/  FADD.FTZ R195, -R195, R182 ;  /* 0x000000b6c3c37221 */ /* 0x000fe20000010100 */
[----:B------:R-:W-:Y:S01]  /*30b0*/  FADD.FTZ R65, -R65, R184 ;  /* 0x000000b841417221 */ /* 0x000fe20000010100 */
[----:B------:R-:W-:Y:S01]  /*30c0*/  FADD.FTZ R67, -R67, R186 ;  /* 0x000000ba43437221 */ /* 0x000fe20000010100 */
[----:B------:R-:W-:Y:S01]  /*30d0*/  FADD.FTZ R69, -R69, R188 ;  /* 0x000000bc45457221 */ /* 0x000fe20000010100 */
[C-C-:B------:R-:W-:Y:S01]  /*30e0*/  FFMA.FTZ R206, R84.reuse, R206, R85.reuse ;  /* 0x000000ce54ce7223 */ /* 0x140fe20000010055 */
[----:B------:R-:W-:Y:S01]  /*30f0*/  FFMA.FTZ R81, R84, R208, R85 ;  /* 0x000000d054517223 */ /* 0x000fe20000010055 */
[----:B------:R-:W-:Y:S01]  /*3100*/  FADD.FTZ R71, -R71, R190 ;  /* 0x000000be47477221 */ /* 0x000fe20000010100 */
[----:B------:R-:W-:Y:S01]  /*3110*/  FADD.FTZ R75, -R75, R192 ;  /* 0x000000c04b4b7221 */ /* 0x000fe20000010100 */
[C---:B------:R-:W-:Y:S01]  /*3120*/  FMUL.FTZ R64, R166.reuse, R195 ;  /* 0x000000c3a6407220 */ /* 0x040fe20000410000 */
[----:B------:R-:W-:Y:S01]  /*3130*/  FMUL.FTZ R65, R166, R65 ;  /* 0x00000041a6417220 */ /* 0x000fe20000410000 */
[----:B------:R-:W-:Y:S01]  /*3140*/  FADD.FTZ R193, -R206, R193 ;  /* 0x000000c1cec17221 */ /* 0x000fe20000010100 */
[----:B------:R-:W-:Y:S01]  /*3150*/  FADD.FTZ R197, -R81, R194 ;  /* 0x000000c251c57221 */ /* 0x000fe20000010100 */
[C---:B------:R-:W-:Y:S01]  /*3160*/  FMUL.FTZ R66, R166.reuse, R67 ;  /* 0x00000043a6427220 */ /* 0x040fe20000410000 */
[C---:B------:R-:W-:Y:S01]  /*3170*/  FMUL.FTZ R69, R166.reuse, R69 ;  /* 0x00000045a6457220 */ /* 0x040fe20000410000 */
[C---:B------:R-:W-:Y:S01]  /*3180*/  FMUL.FTZ R80, R166.reuse, R71 ;  /* 0x00000047a6507220 */ /* 0x040fe20000410000 */
[----:B------:R-:W-:Y:S01]  /*3190*/  FMUL.FTZ R81, R166, R75 ;  /* 0x0000004ba6517220 */ /* 0x000fe20000410000 */
[----:B------:R-:W-:Y:S01]  /*31a0*/  FMUL.FTZ R67, R64, R167 ;  /* 0x000000a740437220 */ /* 0x000fe20000410000 */
[----:B------:R-:W-:-:S02]  /*31b0*/  HADD2.F32 R68, -RZ, R72.H0_H0 ;  /* 0x20000048ff447230 */ /* 0x000fc40000004100 */
[C---:B------:R-:W-:Y:S01]  /*31c0*/  FMUL.FTZ R190, R166.reuse, R193 ;  /* 0x000000c1a6be7220 */ /* 0x040fe20000410000 */
[----:B------:R-:W-:Y:S02]  /*31d0*/  HADD2.F32 R181, -RZ, R72.H1_H1 ;  /* 0x30000048ffb57230 */ /* 0x000fe40000004100 */
[----:B------:R-:W-:Y:S01]  /*31e0*/  FMUL.FTZ R192, R166, R197 ;  /* 0x000000c5a6c07220 */ /* 0x000fe20000410000 */
[C---:B------:R-:W-:Y:S01]  /*31f0*/  F2FP.F16.F32.PACK_AB R64, R65.reuse, R64 ;  /* 0x000000404140723e */ /* 0x040fe200000000ff */
[-C--:B------:R-:W-:Y:S01]  /*3200*/  FMUL.FTZ R70, R65, R167.reuse ;  /* 0x000000a741467220 */ /* 0x080fe20000410000 */
[--C-:B------:R-:W-:Y:S02]  /*3210*/  HADD2.F32 R72, -RZ, R73.reuse.H0_H0 ;  /* 0x20000049ff487230 */ /* 0x100fe40000004100 */
[----:B------:R-:W-:Y:S01]  /*3220*/  FMUL.FTZ R71, R66, R167 ;  /* 0x000000a742477220 */ /* 0x000fe20000410000 */
[----:B------:R-:W-:Y:S01]  /*3230*/  F2FP.F16.F32.PACK_AB R65, R69, R66 ;  /* 0x000000424541723e */ /* 0x000fe200000000ff */
[----:B------:R-:W-:-:S02]  /*3240*/  HADD2.F32 R73, -RZ, R73.H1_H1 ;  /* 0x30000049ff497230 */ /* 0x000fc40000004100 */
[-C--:B------:R-:W-:Y:S01]  /*3250*/  FMUL.FTZ R75, R80, R167.reuse ;  /* 0x000000a7504b7220 */ /* 0x080fe20000410000 */
[--C-:B------:R-:W-:Y:S01]  /*3260*/  HADD2.F32 R82, -RZ, R74.reuse.H0_H0 ;  /* 0x2000004aff527230 */ /* 0x100fe20000004100 */
[----:B------:R-:W-:Y:S01]  /*3270*/  F2FP.F16.F32.PACK_AB R66, R81, R80 ;  /* 0x000000505142723e */ /* 0x000fe200000000ff */
[----:B------:R-:W-:Y:S02]  /*3280*/  HADD2.F32 R83, -RZ, R74.H1_H1 ;  /* 0x3000004aff537230 */ /* 0x000fe40000004100 */
        /* <DEDUP_REMOVED lines=22> */
[----:B------:R-:W-:-:S02]  /*33f0*/  F2FP.F16.F32.PACK_AB R67, R192, R190 ;  /* 0x000000bec043723e */ /* 0x000fc400000000ff */
[----:B------:R-:W-:Y:S02]  /*3400*/  F2FP.F16.F32.PACK_AB R70, R73, R70 ;  /* 0x000000464946723e */ /* 0x000fe400000000ff */
[----:B------:R-:W-:Y:S01]  /*3410*/  F2FP.F16.F32.PACK_AB R71, R194, R81 ;  /* 0x00000051c247723e */ /* 0x000fe200000000ff */
[----:B------:R-:W-:Y:S06]  /*3420*/  BRA `(.L_x_6990) ;  /* 0x0000000000f07947 */ /* 0x000fec0003800000 */
.L_x_6989:
[--C-:B0----5:R-:W-:Y:S02]  /*3430*/  HADD2.F32 R80, -RZ, R73.reuse.H0_H0 ;  /* 0x20000049ff507230 */ /* 0x121fe40000004100 */
[C-C-:B------:R-:W-:Y:S01]  /*3440*/  FFMA.FTZ R195, R84.reuse, R195, R85.reuse ;  /* 0x000000c354c37223 */ /* 0x140fe20000010055 */
[----:B------:R-:W-:Y:S02]  /*3450*/  HADD2.F32 R81, -RZ, R73.H1_H1 ;  /* 0x30000049ff517230 */ /* 0x000fe40000004100 */
[C-C-:B------:R-:W-:Y:S01]  /*3460*/  FFMA.FTZ R69, R84.reuse, R196, R85.reuse ;  /* 0x000000c454457223 */ /* 0x140fe20000010055 */
[--C-:B------:R-:W-:Y:S02]  /*3470*/  HADD2.F32 R212, -RZ, R75.reuse.H0_H0 ;  /* 0x2000004bffd47230 */ /* 0x100fe40000004100 */
[C-C-:B------:R-:W-:Y:S01]  /*3480*/  FFMA.FTZ R71, R84.reuse, R198, R85.reuse ;  /* 0x000000c654477223 */ /* 0x140fe20000010055 */
[----:B------:R-:W-:Y:S02]  /*3490*/  HADD2.F32 R201, -RZ, R75.H1_H1 ;  /* 0x3000004bffc97230 */ /* 0x000fe40000004100 */
        /* <DEDUP_REMOVED lines=13> */
[----:B------:R-:W-:-:S02]  /*3570*/  HADD2.F32 R70, -RZ, R72.H0_H0 ;  /* 0x20000048ff467230 */ /* 0x000fc40000004100 */
[C---:B------:R-:W-:Y:S01]  /*3580*/  FMUL.FTZ R68, R166.reuse, R195 ;  /* 0x000000c3a6447220 */ /* 0x040fe20000410000 */
[----:B------:R-:W-:Y:S02]  /*3590*/  HADD2.F32 R181, -RZ, R72.H1_H1 ;  /* 0x30000048ffb57230 */ /* 0x000fe40000004100 */
[C---:B------:R-:W-:Y:S01]  /*35a0*/  FMUL.FTZ R72, R166.reuse, R69 ;  /* 0x00000045a6487220 */ /* 0x040fe20000410000 */
[--C-:B------:R-:W-:Y:S02]  /*35b0*/  HADD2.F32 R210, -RZ, R74.reuse.H0_H0 ;  /* 0x2000004affd27230 */ /* 0x100fe40000004100 */
[C---:B------:R-:W-:Y:S01]  /*35c0*/  FMUL.FTZ R82, R166.reuse, R73 ;  /* 0x00000049a6527220 */ /* 0x040fe20000410000 */
[----:B------:R-:W-:Y:S02]  /*35d0*/  HADD2.F32 R197, -RZ, R74.H1_H1 ;  /* 0x3000004affc57230 */ /* 0x000fe40000004100 */
        /* <DEDUP_REMOVED lines=32> */
[----:B------:R-:W-:-:S07]  /*37e0*/  F2FP.F16.F32.PACK_AB R71, R72, R75 ;  /* 0x0000004b4847723e */ /* 0x000fce00000000ff */
.L_x_6990:
        /* <DEDUP_REMOVED lines=24> */
[----:B0----5:R-:W-:-:S02]  /*3970*/  HADD2.F32 R80, -RZ, R74.H0_H0 ;  /* 0x2000004aff507230 */ /* 0x021fc40000004100 */
        /* <DEDUP_REMOVED lines=21> */
[-C--:B------:R-:W-:Y:S01]  /*3ad0*/  FMUL.FTZ R88, R89, R167.reuse ;  /* 0x000000a759587220 */ /* 0x080fe20000410000 */
[----:B------:R-:W-:Y:S01]  /*3ae0*/  F2FP.F16.F32.PACK_AB R65, R175, R66 ;  /* 0x00000042af41723e */ /* 0x000fe200000000ff */
[----:B------:R-:W-:Y:S01]  /*3af0*/  FMUL.FTZ R167, R84, R167 ;  /* 0x000000a754a77220 */ /* 0x000fe20000410000 */
        /* <DEDUP_REMOVED lines=22> */
[----:B------:R-:W-:Y:S01]  /*3c60*/  F2FP.F16.F32.PACK_AB R71, R88, R167 ;  /* 0x000000a75847723e */ /* 0x000fe200000000ff */
[----:B------:R-:W-:Y:S06]  /*3c70*/  BRA `(.L_x_6992) ;  /* 0x0000000000f07947 */ /* 0x000fec0003800000 */
.L_x_6991:
        /* <DEDUP_REMOVED lines=60> */
.L_x_6992:
[----:B------:R-:W0:Y:S01]  /*4040*/  @P1 LDC.64 R72, c[0x0][0x478] ;  /* 0x00011e00ff481b82 */ /* 0x000e220000000a00 */
[----:B------:R-:W-:-:S04]  /*4050*/  IMAD.WIDE.U32 R76, R165, 0x10, R76 ;  /* 0x00000010a54c7825 */ /* 0x000fc800078e004c */
[----:B0-----:R-:W-:-:S05]  /*4060*/  @P1 IMAD.WIDE.U32 R72, R165, 0x10, R72 ;  /* 0x00000010a5481825 */ /* 0x001fca00078e0048 */
[----:B------:R1:W-:Y:S04]  /*4070*/  @P1 STG.E.128 desc[UR6][R72.64], R64 ;  /* 0x0000004048001986 */ /* 0x0003e8000c101d06 */
[----:B------:R1:W-:Y:S01]  /*4080*/  STG.E.128 desc[UR6][R76.64], R68 ;  /* 0x000000444c007986 */ /* 0x0003e2000c101d06 */
[----:B------:R-:W-:Y:S05]  /*4090*/  BRA `(.L_x_6993) ;  /* 0x0000001c00147947 */ /* 0x000fea0003800000 */
.L_x_6986:
[----:B0-----:R-:W0:Y:S02]  /*40a0*/  LDC.64 R78, c[0x0][0x390] ;  /* 0x0000e400ff4e7b82 */ /* 0x001e240000000a00 */
        /* <DEDUP_REMOVED lines=14> */
[----:B------:R-:W-:Y:S01]  /*4190*/  FFMA.FTZ R72, R84, R72, R85 ;  /* 0x0000004854487223 */ /* 0x000fe20000010055 */
[----:B------:R-:W-:-:S02]  /*41a0*/  HADD2.F32 R73, -RZ, R52.H0_H0 ;  /* 0x20000034ff497230 */ /* 0x000fc40000004100 */
[----:B------:R-:W-:Y:S01]  /*41b0*/  FADD.FTZ R0, -R0, R189 ;  /* 0x000000bd00007221 */ /* 0x000fe20000010100 */
[----:B------:R-:W-:Y:S02]  /*41c0*/  HADD2.F32 R81, -RZ, R52.H1_H1 ;  /* 0x30000034ff517230 */ /* 0x000fe40000004100 */
[----:B------:R-:W-:Y:S01]  /*41d0*/  FADD.FTZ R210, -R210, R187 ;  /* 0x000000bbd2d27221 */ /* 0x000fe20000010100 */
[----:B------:R-:W-:Y:S01]  /*41e0*/  FFMA.FTZ R74, R84, R74, R85 ;  /* 0x0000004a544a7223 */ /* 0x000fe20000010055 */
[--C-:B------:R-:W-:Y:S02]  /*41f0*/  HADD2.F32 R83, -RZ, R53.reuse.H0_H0 ;  /* 0x20000035ff537230 */ /* 0x100fe40000004100 */
[----:B------:R-:W-:Y:S01]  /*4200*/  FADD.FTZ R180, -R180, R185 ;  /* 0x000000b9b4b47221 */ /* 0x000fe20000010100 */
[----:B------:R-:W-:Y:S01]  /*4210*/  FADD.FTZ R216, -R72, R75 ;  /* 0x0000004b48d87221 */ /* 0x000fe20000010100 */
[----:B------:R-:W-:Y:S01]  /*4220*/  FADD.FTZ R214, -R74, R77 ;  /* 0x0000004d4ad67221 */ /* 0x000fe20000010100 */
[C---:B------:R-:W-:Y:S01]  /*4230*/  FFMA.FTZ R0, R166.reuse, R0, R73 ;  /* 0x00000000a6007223 */ /* 0x040fe20000010049 */
[C---:B------:R-:W-:Y:S01]  /*4240*/  FFMA.FTZ R72, R166.reuse, R210, R81 ;  /* 0x000000d2a6487223 */ /* 0x040fe20000010051 */
[----:B------:R-:W-:Y:S01]  /*4250*/  FFMA.FTZ R74, R166, R180, R83 ;  /* 0x000000b4a64a7223 */ /* 0x000fe20000010053 */
[----:B------:R-:W-:-:S02]  /*4260*/  HADD2.F32 R73, -RZ, R53.H1_H1 ;  /* 0x30000035ff497230 */ /* 0x000fc40000004100 */
[--C-:B------:R-:W-:Y:S02]  /*4270*/  HADD2.F32 R75, -RZ, R54.reuse.H0_H0 ;  /* 0x20000036ff4b7230 */ /* 0x100fe40000004100 */
[----:B------:R-:W-:Y:S01]  /*4280*/  FMUL.FTZ R72, R72, R167 ;  /* 0x000000a748487220 */ /* 0x000fe20000410000 */
[----:B------:R-:W-:Y:S02]  /*4290*/  HADD2.F32 R77, -RZ, R54.H1_H1 ;  /* 0x30000036ff4d7230 */ /* 0x000fe40000004100 */
[C---:B------:R-:W-:Y:S01]  /*42a0*/  FFMA.FTZ R76, R166.reuse, R76, R73 ;  /* 0x0000004ca64c7223 */ /* 0x040fe20000010049 */
[--C-:B------:R-:W-:Y:S02]  /*42b0*/  HADD2.F32 R81, -RZ, R55.reuse.H0_H0 ;  /* 0x20000037ff517230 */ /* 0x100fe40000004100 */
[C---:B------:R-:W-:Y:S01]  /*42c0*/  FFMA.FTZ R82, R166.reuse, R82, R75 ;  /* 0x00000052a6527223 */ /* 0x040fe2000001004b */
[----:B------:R-:W-:Y:S02]  /*42d0*/  HADD2.F32 R83, -RZ, R55.H1_H1 ;  /* 0x30000037ff537230 */ /* 0x000fe40000004100 */
[----:B------:R-:W-:Y:S01]  /*42e0*/  FFMA.FTZ R178, R166, R178, R77 ;  /* 0x000000b2a6b27223 */ /* 0x000fe2000001004d */
[----:B-----5:R-:W-:-:S02]  /*42f0*/  HADD2.F32 R212, -RZ, R69.H0_H0 ;  /* 0x20000045ffd47230 */ /* 0x020fc40000004100 */
[C---:B------:R-:W-:Y:S01]  /*4300*/  FFMA.FTZ R180, R166.reuse, R214, R81 ;  /* 0x000000d6a6b47223 */ /* 0x040fe20000010051 */
[----:B------:R-:W-:Y:S02]  /*4310*/  HADD2.F32 R197, -RZ, R69.H1_H1 ;  /* 0x30000045ffc57230 */ /* 0x000fe40000004100 */
[----:B------:R-:W-:Y:S01]  /*4320*/  FFMA.FTZ R210, R166, R216, R83 ;  /* 0x000000d8a6d27223 */ /* 0x000fe20000010053 */
        /* <DEDUP_REMOVED lines=8> */
[--C-:B------:R-:W-:Y:S02]  /*43b0*/  HADD2.F32 R68, -RZ, R71.reuse.H0_H0 ;  /* 0x20000047ff447230 */ /* 0x100fe40000004100 */
[-C--:B------:R-:W-:Y:S01]  /*43c0*/  FMUL.FTZ R74, R178, R167.reuse ;  /* 0x000000a7b24a7220 */ /* 0x080fe20000410000 */
[-C--:B------:R-:W-:Y:S01]  /*43d0*/  FMUL.FTZ R81, R180, R167.reuse ;  /* 0x000000a7b4517220 */ /* 0x080fe20000410000 */
        /* <DEDUP_REMOVED lines=23> */
.L_x_6994:
[C-C-:B------:R-:W-:Y:S01]  /*4550*/  FFMA.FTZ R0, R84.reuse, R0, R85.reuse ;  /* 0x0000000054007223 */ /* 0x140fe20000010055 */
[----:B------:R-:W-:Y:S02]  /*4560*/  HADD2.F32 R65, -RZ, R52.H0_H0 ;  /* 0x20000034ff417230 */ /* 0x000fe40000004100 */
[C-C-:B------:R-:W-:Y:S01]  /*4570*/  FFMA.FTZ R74, R84.reuse, R74, R85.reuse ;  /* 0x0000004a544a7223 */ /* 0x140fe20000010055 */
[----:B------:R-:W-:Y:S01]  /*4580*/  FFMA.FTZ R72, R84, R72, R85 ;  /* 0x0000004854487223 */ /* 0x000fe20000010055 */
[----:B------:R-:W-:Y:S01]  /*4590*/  FADD.FTZ R189, -R0, R189 ;  /* 0x000000bd00bd7221 */ /* 0x000fe20000010100 */
[C-C-:B------:R-:W-:Y:S01]  /*45a0*/  FFMA.FTZ R180, R84.reuse, R180, R85.reuse ;  /* 0x000000b454b47223 */ /* 0x140fe20000010055 */
[C-C-:B------:R-:W-:Y:S01]  /*45b0*/  FFMA.FTZ R178, R84.reuse, R178, R85.reuse ;  /* 0x000000b254b27223 */ /* 0x140fe20000010055 */
[C-C-:B------:R-:W-:Y:S01]  /*45c0*/  FFMA.FTZ R82, R84.reuse, R82, R85.reuse ;  /* 0x0000005254527223 */ /* 0x140fe20000010055 */
[C-C-:B------:R-:W-:Y:S01]  /*45d0*/  FFMA.FTZ R76, R84.reuse, R76, R85.reuse ;  /* 0x0000004c544c7223 */ /* 0x140fe20000010055 */
[----:B------:R-:W-:Y:S01]  /*45e0*/  FFMA.FTZ R210, R84, R210, R85 ;  /* 0x000000d254d27223 */ /* 0x000fe20000010055 */
[----:B------:R-:W-:Y:S01]  /*45f0*/  FFMA.FTZ R64, R166, R189, R65 ;  /* 0x000000bda6407223 */ /* 0x000fe20000010041 */
[----:B------:R-:W-:-:S02]  /*4600*/  HADD2.F32 R66, -RZ, R53.H0_H0 ;  /* 0x20000035ff427230 */ /* 0x000fc40000004100 */
[----:B------:R-:W-:Y:S01]  /*4610*/  FADD.FTZ R77, -R74, R77 ;  /* 0x0000004d4a4d7221 */ /* 0x000fe20000010100 */
[----:B------:R-:W-:Y:S01]  /*4620*/  FADD.FTZ R75, -R72, R75 ;  /* 0x0000004b484b7221 */ /* 0x000fe20000010100 */
[----:B------:R-:W-:Y:S02]  /*4630*/  HADD2.F32 R65, -RZ, R53.H1_H1 ;  /* 0x30000035ff417230 */ /* 0x000fe40000004100 */
[----:B------:R-:W-:Y:S01]  /*4640*/  FADD.FTZ R185, -R180, R185 ;  /* 0x000000b9b4b97221 */ /* 0x000fe20000010100 */
[----:B------:R-:W-:Y:S01]  /*4650*/  FADD.FTZ R183, -R178, R183 ;  /* 0x000000b7b2b77221 */ /* 0x000fe20000010100 */
[--C-:B------:R-:W-:Y:S02]  /*4660*/  HADD2.F32 R72, -RZ, R54.reuse.H0_H0 ;  /* 0x20000036ff487230 */ /* 0x100fe40000004100 */
[----:B------:R-:W-:Y:S01]  /*4670*/  FADD.FTZ R83, -R82, R83 ;  /* 0x0000005352537221 */ /* 0x000fe20000010100 */
[----:B------:R-:W-:Y:S02]  /*4680*/  HADD2.F32 R74, -RZ, R54.H1_H1 ;  /* 0x30000036ff4a7230 */ /* 0x000fe40000004100 */
[----:B------:R-:W-:Y:S01]  /*4690*/  FADD.FTZ R81, -R76, R81 ;  /* 0x000000514c517221 */ /* 0x000fe20000010100 */
[----:B------:R-:W-:-:S02]  /*46a0*/  HADD2.F32 R0, -RZ, R52.H1_H1 ;  /* 0x30000034ff007230 */ /* 0x000fc40000004100 */
[----:B------:R-:W-:Y:S01]  /*46b0*/  FADD.FTZ R187, -R210, R187 ;  /* 0x000000bbd2bb7221 */ /* 0x000fe20000010100 */
[--C-:B------:R-:W-:Y:S02]  /*46c0*/  HADD2.F32 R82, -RZ, R55.reuse.H0_H0 ;  /* 0x20000037ff527230 */ /* 0x100fe40000004100 */
[C---:B------:R-:W-:Y:S01]  /*46d0*/  FFMA.FTZ R66, R166.reuse, R185, R66 ;  /* 0x000000b9a6427223 */ /* 0x040fe20000010042 */
[----:B------:R-:W-:Y:S02]  /*46e0*/  HADD2.F32 R178, -RZ, R55.H1_H1 ;  /* 0x30000037ffb27230 */ /* 0x000fe40000004100 */
[C---:B------:R-:W-:Y:S01]  /*46f0*/  FFMA.FTZ R183, R166.reuse, R183, R65 ;  /* 0x000000b7a6b77223 */ /* 0x040fe20000010041 */
[C---:B------:R-:W-:Y:S01]  /*4700*/  FFMA.FTZ R76, R166.reuse, R83, R72 ;  /* 0x00000053a64c7223 */ /* 0x040fe20000010048 */
[C---:B------:R-:W-:Y:S01]  /*4710*/  FFMA.FTZ R81, R166.reuse, R81, R74 ;  /* 0x00000051a6517223 */ /* 0x040fe2000001004a */
[C---:B------:R-:W-:Y:S01]  /*4720*/  FFMA.FTZ R0, R166.reuse, R187, R0 ;  /* 0x000000bba6007223 */ /* 0x040fe20000010000 */
[C---:B------:R-:W-:Y:S01]  /*4730*/  FFMA.FTZ R82, R166.reuse, R77, R82 ;  /* 0x0000004da6527223 */ /* 0x040fe20000010052 */
[----:B------:R-:W-:Y:S01]  /*4740*/  FFMA.FTZ R83, R166, R75, R178 ;  /* 0x0000004ba6537223 */ /* 0x000fe200000100b2 */
[----:B-----5:R-:W-:-:S02]  /*4750*/  HADD2.F32 R80, -RZ, R68.H0_H0 ;  /* 0x20000044ff507230 */ /* 0x020fc40000004100 */
[-C--:B------:R-:W-:Y:S01]  /*4760*/  FMUL.FTZ R75, R66, R167.reuse ;  /* 0x000000a7424b7220 */ /* 0x080fe20000410000 */
[----:B------:R-:W-:Y:S01]  /*4770*/  HADD2.F32 R73, -RZ, R68.H1_H1 ;  /* 0x30000044ff497230 */ /* 0x000fe20000004100 */
[C---:B------:R-:W-:Y:S01]  /*4780*/  F2FP.F16.F32.PACK_AB R65, R183.reuse, R66 ;  /* 0x00000042b741723e */ /* 0x040fe200000000ff */
[--C-:B------:R-:W-:Y:S02]  /*4790*/  HADD2.F32 R212, -RZ, R69.reuse.H0_H0 ;  /* 0x20000045ffd47230 */ /* 0x100fe40000004100 */
[-C--:B------:R-:W-:Y:S01]  /*47a0*/  FMUL.FTZ R72, R0, R167.reuse ;  /* 0x000000a700487220 */ /* 0x080fe20000410000 */
[----:B------:R-:W-:Y:S02]  /*47b0*/  HADD2.F32 R191, -RZ, R69.H1_H1 ;  /* 0x30000045ffbf7230 */ /* 0x000fe40000004100 */
[-C--:B------:R-:W-:Y:S01]  /*47c0*/  FMUL.FTZ R69, R64, R167.reuse ;  /* 0x000000a740457220 */ /* 0x080fe20000410000 */
[----:B------:R-:W-:Y:S02]  /*47d0*/  HADD2.F32 R68, -RZ, R70.H0_H0 ;  /* 0x20000046ff447230 */ /* 0x000fe40000004100 */
[----:B------:R-:W-:Y:S01]  /*47e0*/  FMUL.FTZ R74, R183, R167 ;  /* 0x000000a7b74a7220 */ /* 0x000fe20000410000 */
[----:B------:R-:W-:-:S02]  /*47f0*/  HADD2.F32 R67, -RZ, R71.H0_H0 ;  /* 0x20000047ff437230 */ /* 0x000fc40000004100 */
[-C--:B------:R-:W-:Y:S01]  /*4800*/  FMUL.FTZ R77, R76, R167.reuse ;  /* 0x000000a74c4d7220 */ /* 0x080fe20000410000 */
[----:B------:R-:W-:Y:S01]  /*4810*/  HADD2.F32 R70, -RZ, R70.H1_H1 ;  /* 0x30000046ff467230 */ /* 0x000fe20000004100 */
[C---:B------:R-:W-:Y:S01]  /*4820*/  F2FP.F16.F32.PACK_AB R66, R81.reuse, R76 ;  /* 0x0000004c5142723e */ /* 0x040fe200000000ff */
[----:B------:R-:W-:Y:S02]  /*4830*/  HADD2.F32 R71, -RZ, R71.H1_H1 ;  /* 0x30000047ff477230 */ /* 0x000fe40000004100 */
[-C--:B------:R-:W-:Y:S01]  /*4840*/  FMUL.FTZ R81, R81, R167.reuse ;  /* 0x000000a751517220 */ /* 0x080fe20000410000 */
[-C--:B------:R-:W-:Y:S01]  /*4850*/  FMUL.FTZ R76, R82, R167.reuse ;  /* 0x000000a7524c7220 */ /* 0x080fe20000410000 */
        /* <DEDUP_REMOVED lines=22> */
[----:B------:R-:W-:-:S07]  /*49c0*/  F2FP.F16.F32.PACK_AB R71, R71, R76 ;  /* 0x0000004c4747723e */ /* 0x000fce00000000ff */
.L_x_6995:
        /* <DEDUP_REMOVED lines=14> */
[C-C-:B------:R-:W-:Y:S01]  /*4ab0*/  FFMA.FTZ R71, R84.reuse, R204, R85.reuse ;  /* 0x000000cc54477223 */ /* 0x140fe20000010055 */
[----:B------:R-:W-:Y:S01]  /*4ac0*/  FADD.FTZ R184, -R65, R184 ;  /* 0x000000b841b87221 */ /* 0x000fe20000010100 */
[C-C-:B------:R-:W-:Y:S01]  /*4ad0*/  FFMA.FTZ R65, R84.reuse, R198, R85.reuse ;  /* 0x000000c654417223 */ /* 0x140fe20000010055 */
[----:B------:R-:W-:Y:S01]  /*4ae0*/  FADD.FTZ R188, -R67, R188 ;  /* 0x000000bc43bc7221 */ /* 0x000fe20000010100 */
[----:B------:R-:W-:Y:S01]  /*4af0*/  FADD.FTZ R64, -R195, R182 ;  /* 0x000000b6c3407221 */ /* 0x000fe20000010100 */
[----:B------:R-:W-:Y:S01]  /*4b00*/  FFMA.FTZ R69, R84, R202, R85 ;  /* 0x000000ca54457223 */ /* 0x000fe20000010055 */
[----:B------:R-:W-:Y:S01]  /*4b10*/  FADD.FTZ R66, -R65, R186 ;  /* 0x000000ba41427221 */ /* 0x000fe20000010100 */
[----:B------:R-:W-:-:S02]  /*4b20*/  HADD2.F32 R65, -RZ, R56.H0_H0 ;  /* 0x20000038ff417230 */ /* 0x000fc40000004100 */
[----:B------:R-:W-:Y:S01]  /*4b30*/  FADD.FTZ R192, -R71, R192 ;  /* 0x000000c047c07221 */ /* 0x000fe20000010100 */
[----:B------:R-:W-:Y:S02]  /*4b40*/  HADD2.F32 R67, -RZ, R56.H1_H1 ;  /* 0x30000038ff437230 */ /* 0x000fe40000004100 */
[----:B------:R-:W-:Y:S01]  /*4b50*/  FFMA.FTZ R71, R84, R208, R85 ;  /* 0x000000d054477223 */ /* 0x000fe20000010055 */
[----:B------:R-:W-:Y:S01]  /*4b60*/  FADD.FTZ R80, -R69, R190 ;  /* 0x000000be45507221 */ /* 0x000fe20000010100 */
[----:B------:R-:W-:Y:S01]  /*4b70*/  FFMA.FTZ R64, R166, R64, R65 ;  /* 0x00000040a6407223 */ /* 0x000fe20000010041 */
[----:B------:R-:W-:Y:S01]  /*4b80*/  FFMA.FTZ R206, R84, R206, R85 ;  /* 0x000000ce54ce7223 */ /* 0x000fe20000010055 */
[----:B------:R-:W-:Y:S02]  /*4b90*/  HADD2.F32 R69, -RZ, R57.H0_H0 ;  /* 0x20000039ff457230 */ /* 0x000fe40000004100 */
[----:B------:R-:W-:Y:S01]  /*4ba0*/  FFMA.FTZ R65, R166, R184, R67 ;  /* 0x000000b8a6417223 */ /* 0x000fe20000010043 */
[----:B-----5:R-:W-:-:S02]  /*4bb0*/  HADD2.F32 R196, -RZ, R75.H0_H0 ;  /* 0x2000004bffc47230 */ /* 0x020fc40000004100 */
[----:B------:R-:W-:Y:S01]  /*4bc0*/  FADD.FTZ R194, -R71, R194 ;  /* 0x000000c247c27221 */ /* 0x000fe20000010100 */
[----:B------:R-:W-:Y:S02]  /*4bd0*/  HADD2.F32 R197, -RZ, R75.H1_H1 ;  /* 0x3000004bffc57230 */ /* 0x000fe40000004100 */
[----:B------:R-:W-:Y:S01]  /*4be0*/  FADD.FTZ R190, -R206, R193 ;  /* 0x000000c1cebe7221 */ /* 0x000fe20000010100 */
[----:B------:R-:W-:Y:S02]  /*4bf0*/  HADD2.F32 R67, -RZ, R57.H1_H1 ;  /* 0x30000039ff437230 */ /* 0x000fe40000004100 */
[----:B------:R-:W-:Y:S01]  /*4c00*/  FFMA.FTZ R66, R166, R66, R69 ;  /* 0x00000042a6427223 */ /* 0x000fe20000010045 */
[--C-:B------:R-:W-:Y:S02]  /*4c10*/  HADD2.F32 R71, -RZ, R58.reuse.H0_H0 ;  /* 0x2000003aff477230 */ /* 0x100fe40000004100 */
[----:B------:R-:W-:Y:S01]  /*4c20*/  FMUL.FTZ R70, R65, R167 ;  /* 0x000000a741467220 */ /* 0x000fe20000410000 */
[----:B------:R-:W-:-:S02]  /*4c30*/  HADD2.F32 R75, -RZ, R58.H1_H1 ;  /* 0x3000003aff4b7230 */ /* 0x000fc40000004100 */
[C---:B------:R-:W-:Y:S01]  /*4c40*/  FFMA.FTZ R69, R166.reuse, R188, R67 ;  /* 0x000000bca6457223 */ /* 0x040fe20000010043 */
[--C-:B------:R-:W-:Y:S02]  /*4c50*/  HADD2.F32 R193, -RZ, R59.reuse.H0_H0 ;  /* 0x2000003bffc17230 */ /* 0x100fe40000004100 */
[C---:B------:R-:W-:Y:S01]  /*4c60*/  FFMA.FTZ R80, R166.reuse, R80, R71 ;  /* 0x00000050a6507223 */ /* 0x040fe20000010047 */
[----:B------:R-:W-:Y:S02]  /*4c70*/  HADD2.F32 R195, -RZ, R59.H1_H1 ;  /* 0x3000003bffc37230 */ /* 0x000fe40000004100 */
[----:B------:R-:W-:Y:S01]  /*4c80*/  FFMA.FTZ R81, R166, R192, R75 ;  /* 0x000000c0a6517223 */ /* 0x000fe2000001004b */
[----:B------:R-:W-:Y:S01]  /*4c90*/  FMUL.FTZ R67, R64, R167 ;  /* 0x000000a740437220 */ /* 0x000fe20000410000 */
[--C-:B------:R-:W-:Y:S02]  /*4ca0*/  HADD2.F32 R68, -RZ, R72.reuse.H0_H0 ;  /* 0x20000048ff447230 */ /* 0x100fe40000004100 */
[----:B------:R-:W-:Y:S01]  /*4cb0*/  FFMA.FTZ R190, R166, R190, R193 ;  /* 0x000000bea6be7223 */ /* 0x000fe200000100c1 */
[----:B------:R-:W-:-:S02]  /*4cc0*/  HADD2.F32 R181, -RZ, R72.H1_H1 ;  /* 0x30000048ffb57230 */ /* 0x000fc40000004100 */
[----:B------:R-:W-:Y:S01]  /*4cd0*/  FFMA.FTZ R192, R166, R194, R195 ;  /* 0x000000c2a6c07223 */ /* 0x000fe200000100c3 */
[----:B------:R-:W-:Y:S01]  /*4ce0*/  F2FP.F16.F32.PACK_AB R64, R65, R64 ;  /* 0x000000404140723e */ /* 0x000fe200000000ff */
[--C-:B------:R-:W-:Y:S02]  /*4cf0*/  HADD2.F32 R72, -RZ, R73.reuse.H0_H0 ;  /* 0x20000049ff487230 */ /* 0x100fe40000004100 */
[-C--:B------:R-:W-:Y:S01]  /*4d00*/  FMUL.FTZ R71, R66, R167.reuse ;  /* 0x000000a742477220 */ /* 0x080fe20000410000 */
[----:B------:R-:W-:Y:S01]  /*4d10*/  F2FP.F16.F32.PACK_AB R65, R69, R66 ;  /* 0x000000424541723e */ /* 0x000fe200000000ff */
[----:B------:R-:W-:Y:S02]  /*4d20*/  HADD2.F32 R73, -RZ, R73.H1_H1 ;  /* 0x30000049ff497230 */ /* 0x000fe40000004100 */
[----:B------:R-:W-:Y:S01]  /*4d30*/  FMUL.FTZ R75, R80, R167 ;  /* 0x000000a7504b7220 */ /* 0x000fe20000410000 */
[--C-:B------:R-:W-:Y:S01]  /*4d40*/  HADD2.F32 R82, -RZ, R74.reuse.H0_H0 ;  /* 0x2000004aff527230 */ /* 0x100fe20000004100 */
[----:B------:R-:W-:Y:S01]  /*4d50*/  F2FP.F16.F32.PACK_AB R66, R81, R80 ;  /* 0x000000505142723e */ /* 0x000fe200000000ff */
[----:B------:R-:W-:-:S02]  /*4d60*/  HADD2.F32 R83, -RZ, R74.H1_H1 ;  /* 0x3000004aff537230 */ /* 0x000fc40000004100 */
        /* <DEDUP_REMOVED lines=26> */
.L_x_6996:
[C-C-:B0-----:R-:W-:Y:S01]  /*4f10*/  FFMA.FTZ R69, R84.reuse, R196, R85.reuse ;  /* 0x000000c454457223 */ /* 0x141fe20000010055 */
[C-C-:B------:R-:W-:Y:S01]  /*4f20*/  FFMA.FTZ R195, R84.reuse, R195, R85.reuse ;  /* 0x000000c354c37223 */ /* 0x140fe20000010055 */
[--C-:B-----5:R-:W-:Y:S02]  /*4f30*/  HADD2.F32 R80, -RZ, R73.reuse.H0_H0 ;  /* 0x20000049ff507230 */ /* 0x120fe40000004100 */
[C-C-:B------:R-:W-:Y:S01]  /*4f40*/  FFMA.FTZ R83, R84.reuse, R202, R85.reuse ;  /* 0x000000ca54537223 */ /* 0x140fe20000010055 */
[----:B------:R-:W-:Y:S01]  /*4f50*/  FADD.FTZ R71, -R69, R184 ;  /* 0x000000b845477221 */ /* 0x000fe20000010100 */
[----:B------:R-:W-:Y:S01]  /*4f60*/  FFMA.FTZ R69, R84, R198, R85 ;  /* 0x000000c654457223 */ /* 0x000fe20000010055 */
[----:B------:R-:W-:Y:S02]  /*4f70*/  HADD2.F32 R81, -RZ, R73.H1_H1 ;  /* 0x30000049ff517230 */ /* 0x000fe40000004100 */
[----:B------:R-:W-:Y:S01]  /*4f80*/  FADD.FTZ R195, -R195, R182 ;  /* 0x000000b6c3c37221 */ /* 0x000fe20000010100 */
[----:B------:R-:W-:-:S02]  /*4f90*/  HADD2.F32 R196, -RZ, R75.H0_H0 ;  /* 0x2000004bffc47230 */ /* 0x000fc40000004100 */
[----:B------:R-:W-:Y:S01]  /*4fa0*/  FADD.FTZ R73, -R69, R186 ;  /* 0x000000ba45497221 */ /* 0x000fe20000010100 */
[----:B------:R-:W-:Y:S02]  /*4fb0*/  HADD2.F32 R69, -RZ, R56.H0_H0 ;  /* 0x20000038ff457230 */ /* 0x000fe40000004100 */
[C-C-:B------:R-:W-:Y:S01]  /*4fc0*/  FFMA.FTZ R206, R84.reuse, R206, R85.reuse ;  /* 0x000000ce54ce7223 */ /* 0x140fe20000010055 */
[----:B------:R-:W-:Y:S02]  /*4fd0*/  HADD2.F32 R203, -RZ, R75.H1_H1 ;  /* 0x3000004bffcb7230 */ /* 0x000fe40000004100 */
[C-C-:B------:R-:W-:Y:S01]  /*4fe0*/  FFMA.FTZ R75, R84.reuse, R200, R85.reuse ;  /* 0x000000c8544b7223 */ /* 0x140fe20000010055 */
[--C-:B------:R-:W-:Y:S02]  /*4ff0*/  HADD2.F32 R70, -RZ, R72.reuse.H0_H0 ;  /* 0x20000048ff467230 */ /* 0x100fe40000004100 */
[----:B------:R-:W-:Y:S01]  /*5000*/  FFMA.FTZ R197, R84, R204, R85 ;  /* 0x000000cc54c57223 */ /* 0x000fe20000010055 */
[----:B------:R-:W-:-:S02]  /*5010*/  HADD2.F32 R181, -RZ, R72.H1_H1 ;  /* 0x30000048ffb57230 */ /* 0x000fc40000004100 */
[----:B------:R-:W-:Y:S01]  /*5020*/  FFMA.FTZ R201, R84, R208, R85 ;  /* 0x000000d054c97223 */ /* 0x000fe20000010055 */
[--C-:B------:R-:W-:Y:S02]  /*5030*/  HADD2.F32 R210, -RZ, R74.reuse.H0_H0 ;  /* 0x2000004affd27230 */ /* 0x100fe40000004100 */
[----:B------:R-:W-:Y:S01]  /*5040*/  FFMA.FTZ R68, R166, R195, R69 ;  /* 0x000000c3a6447223 */ /* 0x000fe20000010045 */
[----:B------:R-:W-:Y:S02]  /*5050*/  HADD2.F32 R199, -RZ, R74.H1_H1 ;  /* 0x3000004affc77230 */ /* 0x000fe40000004100 */
[----:B------:R-:W-:Y:S01]  /*5060*/  FADD.FTZ R75, -R75, R188 ;  /* 0x000000bc4b4b7221 */ /* 0x000fe20000010100 */
[----:B------:R-:W-:Y:S02]  /*5070*/  HADD2.F32 R72, -RZ, R56.H1_H1 ;  /* 0x30000038ff487230 */ /* 0x000fe40000004100 */
[----:B------:R-:W-:Y:S01]  /*5080*/  FADD.FTZ R83, -R83, R190 ;  /* 0x000000be53537221 */ /* 0x000fe20000010100 */
[----:B------:R-:W-:-:S02]  /*5090*/  HADD2.F32 R74, -RZ, R57.H0_H0 ;  /* 0x20000039ff4a7230 */ /* 0x000fc40000004100 */
[----:B------:R-:W-:Y:S01]  /*50a0*/  FADD.FTZ R193, -R206, R193 ;  /* 0x000000c1cec17221 */ /* 0x000fe20000010100 */
[----:B------:R-:W-:Y:S02]  /*50b0*/  HADD2.F32 R69, -RZ, R57.H1_H1 ;  /* 0x30000039ff457230 */ /* 0x000fe40000004100 */
[----:B------:R-:W-:Y:S01]  /*50c0*/  FADD.FTZ R197, -R197, R192 ;  /* 0x000000c0c5c57221 */ /* 0x000fe20000010100 */
[--C-:B------:R-:W-:Y:S02]  /*50d0*/  HADD2.F32 R182, -RZ, R58.reuse.H0_H0 ;  /* 0x2000003affb67230 */ /* 0x100fe40000004100 */
[----:B------:R-:W-:Y:S01]  /*50e0*/  FADD.FTZ R201, -R201, R194 ;  /* 0x000000c2c9c97221 */ /* 0x000fe20000010100 */
[----:B------:R-:W-:Y:S02]  /*50f0*/  HADD2.F32 R186, -RZ, R59.H0_H0 ;  /* 0x2000003bffba7230 */ /* 0x000fe40000004100 */
[----:B------:R-:W-:Y:S01]  /*5100*/  FFMA.FTZ R72, R166, R71, R72 ;  /* 0x00000047a6487223 */ /* 0x000fe20000010048 */
[----:B------:R-:W-:-:S02]  /*5110*/  HADD2.F32 R184, -RZ, R58.H1_H1 ;  /* 0x3000003affb87230 */ /* 0x000fc40000004100 */
[C---:B------:R-:W-:Y:S01]  /*5120*/  FFMA.FTZ R74, R166.reuse, R73, R74 ;  /* 0x00000049a64a7223 */ /* 0x040fe2000001004a */
[----:B------:R-:W-:Y:S02]  /*5130*/  HADD2.F32 R188, -RZ, R59.H1_H1 ;  /* 0x3000003bffbc7230 */ /* 0x000fe40000004100 */
        /* <DEDUP_REMOVED lines=33> */
.L_x_6997:
        /* <DEDUP_REMOVED lines=16> */
[----:B0-----:R-:W-:Y:S02]  /*5450*/  HADD2.F32 R65, -RZ, R60.H0_H0 ;  /* 0x2000003cff417230 */ /* 0x001fe40000004100 */
[----:B------:R-:W-:Y:S01]  /*5460*/  FADD.FTZ R64, -R87, R176 ;  /* 0x000000b057407221 */ /* 0x000fe20000010100 */
[----:B------:R-:W-:-:S02]  /*5470*/  HADD2.F32 R71, -RZ, R63.H1_H1 ;  /* 0x3000003fff477230 */ /* 0x000fc40000004100 */
[----:B------:R-:W-:Y:S01]  /*5480*/  FADD.FTZ R174, -R174, R179 ;  /* 0x000000b3aeae7221 */ /* 0x000fe20000010100 */
[----:B------:R-:W-:Y:S02]  /*5490*/  HADD2.F32 R67, -RZ, R60.H1_H1 ;  /* 0x3000003cff437230 */ /* 0x000fe40000004100 */
[----:B------:R-:W-:Y:S01]  /*54a0*/  FADD.FTZ R84, -R84, R89 ;  /* 0x0000005954547221 */ /* 0x000fe20000010100 */
[----:B------:R-:W-:Y:S01]  /*54b0*/  FFMA.FTZ R64, R166, R64, R65 ;  /* 0x00000040a6407223 */ /* 0x000fe20000010041 */
[--C-:B-----5:R-:W-:Y:S02]  /*54c0*/  HADD2.F32 R68, -RZ, R72.reuse.H0_H0 ;  /* 0x20000048ff447230 */ /* 0x120fe40000004100 */
[----:B------:R-:W-:Y:S01]  /*54d0*/  FADD.FTZ R66, -R172, R177 ;  /* 0x000000b1ac427221 */ /* 0x000fe20000010100 */
        /* <DEDUP_REMOVED lines=8> */
[--C-:B------:R-:W-:Y:S02]  /*5560*/  HADD2.F32 R86, -RZ, R75.reuse.H0_H0 ;  /* 0x2000004bff567230 */ /* 0x100fe40000004100 */
[----:B------:R-:W-:Y:S01]  /*5570*/  FFMA.FTZ R66, R166, R66, R67 ;  /* 0x00000042a6427223 */ /* 0x000fe20000010043 */
[----:B------:R-:W-:-:S02]  /*5580*/  HADD2.F32 R85, -RZ, R75.H1_H1 ;  /* 0x3000004bff557230 */ /* 0x000fc40000004100 */
[----:B------:R-:W-:Y:S01]  /*5590*/  FFMA.FTZ R72, R166, R72, R71 ;  /* 0x00000048a6487223 */ /* 0x000fe20000010047 */
[--C-:B------:R-:W-:Y:S02]  /*55a0*/  HADD2.F32 R80, -RZ, R74.reuse.H0_H0 ;  /* 0x2000004aff507230 */ /* 0x100fe40000004100 */
[-C--:B------:R-:W-:Y:S01]  /*55b0*/  FMUL.FTZ R67, R64, R167.reuse ;  /* 0x000000a740437220 */ /* 0x080fe20000410000 */
[----:B------:R-:W-:Y:S02]  /*55c0*/  HADD2.F32 R83, -RZ, R74.H1_H1 ;  /* 0x3000004aff537230 */ /* 0x000fe40000004100 */
[----:B------:R-:W-:Y:S01]  /*55d0*/  FADD.FTZ R74, -R168, R173 ;  /* 0x000000ada84a7221 */ /* 0x000fe20000010100 */
[--C-:B------:R-:W-:Y:S01]  /*55e0*/  HADD2.F32 R75, -RZ, R62.reuse.H0_H0 ;  /* 0x2000003eff4b7230 */ /* 0x100fe20000004100 */
[C---:B------:R-:W-:Y:S01]  /*55f0*/  F2FP.F16.F32.PACK_AB R64, R65.reuse, R64 ;  /* 0x000000404140723e */ /* 0x040fe200000000ff */
[----:B------:R-:W-:Y:S02]  /*5600*/  HADD2.F32 R79, -RZ, R62.H1_H1 ;  /* 0x3000003eff4f7230 */ /* 0x000fe40000004100 */
[----:B------:R-:W-:Y:S01]  /*5610*/  FMUL.FTZ R70, R65, R167 ;  /* 0x000000a741467220 */ /* 0x000fe20000410000 */
[----:B------:R-:W-:-:S02]  /*5620*/  HADD2.F32 R81, -RZ, R63.H0_H0 ;  /* 0x2000003fff517230 */ /* 0x000fc40000004100 */
[C---:B------:R-:W-:Y:S01]  /*5630*/  FFMA.FTZ R74, R166.reuse, R74, R75 ;  /* 0x0000004aa64a7223 */ /* 0x040fe2000001004b */
[--C-:B------:R-:W-:Y:S02]  /*5640*/  HADD2.F32 R78, -RZ, R73.reuse.H0_H0 ;  /* 0x20000049ff4e7230 */ /* 0x100fe40000004100 */
[C---:B------:R-:W-:Y:S01]  /*5650*/  FFMA.FTZ R79, R166.reuse, R90, R79 ;  /* 0x0000005aa64f7223 */ /* 0x040fe2000001004f */
[----:B------:R-:W-:Y:S02]  /*5660*/  HADD2.F32 R73, -RZ, R73.H1_H1 ;  /* 0x30000049ff497230 */ /* 0x000fe40000004100 */
[----:B------:R-:W-:Y:S01]  /*5670*/  FFMA.FTZ R166, R166, R88, R81 ;  /* 0x00000058a6a67223 */ /* 0x000fe20000010051 */
[----:B------:R-:W-:Y:S01]  /*5680*/  F2FP.F16.F32.PACK_AB R65, R72, R66 ;  /* 0x000000424841723e */ /* 0x000fe200000000ff */
[-C--:B------:R-:W-:Y:S01]  /*5690*/  FMUL.FTZ R71, R66, R167.reuse ;  /* 0x000000a742477220 */ /* 0x080fe20000410000 */
[-C--:B------:R-:W-:Y:S01]  /*56a0*/  FMUL.FTZ R72, R72, R167.reuse ;  /* 0x000000a748487220 */ /* 0x080fe20000410000 */
[-C--:B------:R-:W-:Y:S01]  /*56b0*/  FMUL.FTZ R81, R74, R167.reuse ;  /* 0x000000a74a517220 */ /* 0x080fe20000410000 */
[CC--:B------:R-:W-:Y:S01]  /*56c0*/  FMUL.FTZ R82, R79.reuse, R167.reuse ;  /* 0x000000a74f527220 */ /* 0x0c0fe20000410000 */
        /* <DEDUP_REMOVED lines=25> */
.L_x_6998:
[C-C-:B------:R-:W-:Y:S01]  /*5860*/  FFMA.FTZ R86, R84.reuse, R86, R85.reuse ;  /* 0x0000005654567223 */ /* 0x140fe20000010055 */
[C-C-:B------:R-:W-:Y:S01]  /*5870*/  FFMA.FTZ R90, R84.reuse, R90, R85.reuse ;  /* 0x0000005a545a7223 */ /* 0x140fe20000010055 */
[----:B0-----:R-:W-:Y:S02]  /*5880*/  HADD2.F32 R69, -RZ, R63.H1_H1 ;  /* 0x3000003fff457230 */ /* 0x001fe40000004100 */
[----:B------:R-:W-:Y:S01]  /*5890*/  FFMA.FTZ R87, R84, R87, R85 ;  /* 0x0000005754577223 */ /* 0x000fe20000010055 */
[----:B------:R-:W-:Y:S01]  /*58a0*/  FADD.FTZ R89, -R86, R89 ;  /* 0x0000005956597221 */ /* 0x000fe20000010100 */
[C-C-:B------:R-:W-:Y:S01]  /*58b0*/  FFMA.FTZ R174, R84.reuse, R174, R85.reuse ;  /* 0x000000ae54ae7223 */ /* 0x140fe20000010055 */
[C-C-:B------:R-:W-:Y:S01]  /*58c0*/  FFMA.FTZ R172, R84.reuse, R172, R85.reuse ;  /* 0x000000ac54ac7223 */ /* 0x140fe20000010055 */
[C-C-:B------:R-:W-:Y:S01]  /*58d0*/  FFMA.FTZ R170, R84.reuse, R170, R85.reuse ;  /* 0x000000aa54aa7223 */ /* 0x140fe20000010055 */
[C-C-:B------:R-:W-:Y:S01]  /*58e0*/  FFMA.FTZ R88, R84.reuse, R88, R85.reuse ;  /* 0x0000005854587223 */ /* 0x140fe20000010055 */
[----:B------:R-:W-:Y:S01]  /*58f0*/  FFMA.FTZ R168, R84, R168, R85 ;  /* 0x000000a854a87223 */ /* 0x000fe20000010055 */
[----:B------:R-:W-:Y:S01]  /*5900*/  FADD.FTZ R171, -R90, R171 ;  /* 0x000000ab5aab7221 */ /* 0x000fe20000010100 */
[----:B-----5:R-:W-:-:S02]  /*5910*/  HADD2.F32 R70, -RZ, R72.H0_H0 ;  /* 0x20000048ff467230 */ /* 0x020fc40000004100 */
[----:B------:R-:W-:Y:S01]  /*5920*/  FFMA.FTZ R90, R166, R89, R69 ;  /* 0x00000059a65a7223 */ /* 0x000fe20000010045 */
[----:B------:R-:W-:Y:S02]  /*5930*/  HADD2.F32 R71, -RZ, R72.H1_H1 ;  /* 0x30000048ff477230 */ /* 0x000fe40000004100 */
[----:B------:R-:W-:Y:S01]  /*5940*/  FADD.FTZ R87, -R87, R176 ;  /* 0x000000b057577221 */ /* 0x000fe20000010100 */
[--C-:B------:R-:W-:Y:S02]  /*5950*/  HADD2.F32 R68, -RZ, R60.reuse.H0_H0 ;  /* 0x2000003cff447230 */ /* 0x100fe40000004100 */
        /* <DEDUP_REMOVED lines=9> */
[----:B------:R-:W-:Y:S02]  /*59f0*/  HADD2.F32 R86, -RZ, R62.H1_H1 ;  /* 0x3000003eff567230 */ /* 0x000fe40000004100 */
[----:B------:R-:W-:Y:S01]  /*5a00*/  FFMA.FTZ R68, R166, R87, R68 ;  /* 0x00000057a6447223 */ /* 0x000fe20000010044 */
[----:B------:R-:W-:-:S02]  /*5a10*/  HADD2.F32 R88, -RZ, R63.H0_H0 ;  /* 0x2000003fff587230 */ /* 0x000fc40000004100 */
[C---:B------:R-:W-:Y:S01]  /*5a20*/  FFMA.FTZ R72, R166.reuse, R179, R72 ;  /* 0x000000b3a6487223 */ /* 0x040fe20000010048 */
[--C-:B------:R-:W-:Y:S02]  /*5a30*/  HADD2.F32 R84, -RZ, R74.reuse.H0_H0 ;  /* 0x2000004aff547230 */ /* 0x100fe40000004100 */
[C---:B------:R-:W-:Y:S01]  /*5a40*/  FFMA.FTZ R80, R166.reuse, R175, R80 ;  /* 0x000000afa6507223 */ /* 0x040fe20000010050 */
[----:B------:R-:W-:Y:S02]  /*5a50*/  HADD2.F32 R83, -RZ, R74.H1_H1 ;  /* 0x3000004aff537230 */ /* 0x000fe40000004100 */
[C---:B------:R-:W-:Y:S01]  /*5a60*/  FFMA.FTZ R74, R166.reuse, R177, R69 ;  /* 0x000000b1a64a7223 */ /* 0x040fe20000010045 */
[C---:B------:R-:W-:Y:S01]  /*5a70*/  FFMA.FTZ R82, R166.reuse, R173, R82 ;  /* 0x000000ada6527223 */ /* 0x040fe20000010052 */
[C---:B------:R-:W-:Y:S01]  /*5a80*/  FFMA.FTZ R86, R166.reuse, R171, R86 ;  /* 0x000000aba6567223 */ /* 0x040fe20000010056 */
[----:B------:R-:W-:Y:S01]  /*5a90*/  FFMA.FTZ R88, R166, R91, R88 ;  /* 0x0000005ba6587223 */ /* 0x000fe20000010058 */
        /* <DEDUP_REMOVED lines=31> */
[----:B------:R-:W-:-:S07]  /*5c90*/  F2FP.F16.F32.PACK_AB R71, R82, R71 ;  /* 0x000000475247723e */ /* 0x000fce00000000ff */
.L_x_6999:
[----:B------:R-:W0:Y:S01]  /*5ca0*/  @P1 LDC.64 R72, c[0x0][0x478] ;  /* 0x00011e00ff481b82 */ /* 0x000e220000000a00 */
[----:B------:R-:W-:-:S04]  /*5cb0*/  IMAD.WIDE.U32 R76, R165, 0x10, R76 ;  /* 0x00000010a54c7825 */ /* 0x000fc800078e004c */
[----:B0-----:R-:W-:-:S05]  /*5cc0*/  @P1 IMAD.WIDE.U32 R72, R165, 0x10, R72 ;  /* 0x00000010a5481825 */ /* 0x001fca00078e0048 */
[----:B------:R0:W-:Y:S04]  /*5cd0*/  @P1 STG.E.128 desc[UR6][R72.64], R64 ;  /* 0x0000004048001986 */ /* 0x0001e8000c101d06 */
[----:B------:R0:W-:Y:S02]  /*5ce0*/  STG.E.128 desc[UR6][R76.64], R68 ;  /* 0x000000444c007986 */ /* 0x0001e4000c101d06 */
.L_x_6993:
        /* <DEDUP_REMOVED lines=29> */
.L_x_6982:
        /* <DEDUP_REMOVED lines=72> */
.L_x_6981:
[----:B------:R-:W-:Y:S05]  /*6340*/  BSYNC B0 ;  /* 0x0000000000007941 */ /* 0x000fea0003800000 */
.L_x_6980:
        /* <DEDUP_REMOVED lines=209> */
.L_x_6985:
        /* <DEDUP_REMOVED lines=8> */
.L_x_7002:
[----:B------:R-:W-:Y:S05]  /*70e0*/  BSYNC B2 ;  /* 0x0000000000027941 */ /* 0x000fea0003800000 */
.L_x_7001:
        /* <DEDUP_REMOVED lines=8> */
.L_x_7003:
[----:B------:R-:W-:Y:S01]  /*7170*/  FADD.FTZ R68, R68, R209 ;  /* 0x000000d144447221 */ /* 0x000fe20000010000 */
[----:B------:R-:W-:-:S04]  /*7180*/  HFMA2 R197, -RZ, RZ, 0, 1.1920928955078125e-07 ;  /* 0x00000002ffc57431 */ /* 0x000fc800000001ff */
[----:B------:R-:W-:Y:S02]  /*7190*/  MOV R191, R68 ;  /* 0x0000004400bf7202 */ /* 0x000fe40000000f00 */
[----:B------:R-:W-:-:S07]  /*71a0*/  MOV R70, R85 ;  /* 0x0000005500467202 */ /* 0x000fce0000000f00 */
[----:B------:R-:W-:Y:S05]  /*71b0*/  WARPSYNC.COLLECTIVE R84, `(.L_x_7004) ;  /* 0x0000000054087348 */ /* 0x000fea0003c00000 */
[----:B------:R0:W1:Y:S02]  /*71c0*/  SHFL.BFLY P3, R85, R191, R197, R212 ;  /* 0x0c0000c5bf557389 */ /* 0x00006400000600d4 */
[----:B01----:R-:W-:Y:S05]  /*71d0*/  ENDCOLLECTIVE ;  /* 0x000000000000791b */ /* 0x003fea0003800000 */
.L_x_7004:
[----:B------:R-:W-:-:S05]  /*71e0*/  FADD.FTZ R70, R70, R211 ;  /* 0x000000d346467221 */ /* 0x000fca0000010000 */
[----:B------:R-:W-:Y:S02]  /*71f0*/  MOV R191, R70 ;  /* 0x0000004600bf7202 */ /* 0x000fe40000000f00 */
[----:B------:R-:W-:-:S07]  /*7200*/  MOV R69, R85 ;  /* 0x0000005500457202 */ /* 0x000fce0000000f00 */
[----:B------:R-:W-:Y:S05]  /*7210*/  WARPSYNC.COLLECTIVE R84, `(.L_x_7005) ;  /* 0x0000000054087348 */ /* 0x000fea0003c00000 */
[----:B------:R0:W1:Y:S02]  /*7220*/  SHFL.BFLY P3, R85, R191, R197, R212 ;  /* 0x0c0000c5bf557389 */ /* 0x00006400000600d4 */
[----:B01----:R-:W-:Y:S05]  /*7230*/  ENDCOLLECTIVE ;  /* 0x000000000000791b */ /* 0x003fea0003800000 */
.L_x_7005:
[----:B------:R-:W-:Y:S01]  /*7240*/  FADD.FTZ R69, R68, R69 ;  /* 0x0000004544457221 */ /* 0x000fe20000010000 */
[----:B------:R-:W-:-:S04]  /*7250*/  HFMA2 R197, -RZ, RZ, 0, 2.384185791015625e-07 ;  /* 0x00000004ffc57431 */ /* 0x000fc800000001ff */
[----:B------:R-:W-:Y:S02]  /*7260*/  MOV R191, R69 ;  /* 0x0000004500bf7202 */ /* 0x000fe40000000f00 */
[----:B------:R-:W-:-:S07]  /*7270*/  MOV R71, R85 ;  /* 0x0000005500477202 */ /* 0x000fce0000000f00 */
[----:B------:R-:W-:Y:S05]  /*7280*/  WARPSYNC.COLLECTIVE R84, `(.L_x_7006) ;  /* 0x0000000054087348 */ /* 0x000fea0003c00000 */
[----:B------:R0:W1:Y:S02]  /*7290*/  SHFL.BFLY P3, R85, R191, R197, R212 ;  /* 0x0c0000c5bf557389 */ /* 0x00006400000600d4 */
[----:B01----:R-:W-:Y:S05]  /*72a0*/  ENDCOLLECTIVE ;  /* 0x000000000000791b */ /* 0x003fea0003800000 */
.L_x_7006:
[----:B------:R-:W-:-:S05]  /*72b0*/  FADD.FTZ R71, R70, R71 ;  /* 0x0000004746477221 */ /* 0x000fca0000010000 */
[----:B------:R-:W-:Y:S02]  /*72c0*/  MOV R191, R71 ;  /* 0x0000004700bf7202 */ /* 0x000fe40000000f00 */
[----:B------:R-:W-:-:S07]  /*72d0*/  MOV R78, R85 ;  /* 0x00000055004e7202 */ /* 0x000fce0000000f00 */
[----:B------:R-:W-:Y:S05]  /*72e0*/  WARPSYNC.COLLECTIVE R84, `(.L_x_7007) ;  /* 0x0000000054087348 */ /* 0x000fea0003c00000 */
[----:B------:R0:W1:Y:S02]  /*72f0*/  SHFL.BFLY P3, R85, R191, R197, R212 ;  /* 0x0c0000c5bf557389 */ /* 0x00006400000600d4 */
[----:B01----:R-:W-:Y:S05]  /*7300*/  ENDCOLLECTIVE ;  /* 0x000000000000791b */ /* 0x003fea0003800000 */
.L_x_7007:
[----:B------:R-:W-:Y:S01]  /*7310*/  FADD.FTZ R78, R69, R78 ;  /* 0x0000004e454e7221 */ /* 0x000fe20000010000 */
[----:B------:R-:W-:-:S04]  /*7320*/  HFMA2 R197, -RZ, RZ, 0, 4.76837158203125e-07 ;  /* 0x00000008ffc57431 */ /* 0x000fc800000001ff */
[----:B------:R-:W-:Y:S02]  /*7330*/  MOV R191, R78 ;  /* 0x0000004e00bf7202 */ /* 0x000fe40000000f00 */
[----:B------:R-:W-:-:S07]  /*7340*/  MOV R80, R85 ;  /* 0x0000005500507202 */ /* 0x000fce0000000f00 */
[----:B------:R-:W-:Y:S05]  /*7350*/  WARPSYNC.COLLECTIVE R84, `(.L_x_7008) ;  /* 0x0000000054087348 */ /* 0x000fea0003c00000 */
[----:B------:R0:W1:Y:S02]  /*7360*/  SHFL.BFLY P3, R85, R191, R197, R212 ;  /* 0x0c0000c5bf557389 */ /* 0x00006400000600d4 */
[----:B01----:R-:W-:Y:S05]  /*7370*/  ENDCOLLECTIVE ;  /* 0x000000000000791b */ /* 0x003fea0003800000 */
.L_x_7008:
[----:B------:R-:W-:-:S05]  /*7380*/  FADD.FTZ R80, R71, R80 ;  /* 0x0000005047507221 */ /* 0x000fca0000010000 */
[----:B------:R-:W-:Y:S02]  /*7390*/  MOV R191, R80 ;  /* 0x0000005000bf7202 */ /* 0x000fe40000000f00 */
[----:B------:R-:W-:-:S07]  /*73a0*/  MOV R73, R85 ;  /* 0x0000005500497202 */ /* 0x000fce0000000f00 */
[----:B------:R-:W-:Y:S05]  /*73b0*/  WARPSYNC.COLLECTIVE R84, `(.L_x_7009) ;  /* 0x0000000054087348 */ /* 0x000fea0003c00000 */
[----:B------:R0:W1:Y:S02]  /*73c0*/  SHFL.BFLY P3, R85, R191, R197, R212 ;  /* 0x0c0000c5bf557389 */ /* 0x00006400000600d4 */
[----:B01----:R-:W-:Y:S05]  /*73d0*/  ENDCOLLECTIVE ;  /* 0x000000000000791b */ /* 0x003fea0003800000 */
.L_x_7009:
[----:B------:R-:W-:Y:S01]  /*73e0*/  FADD.FTZ R73, R78, R73 ;  /* 0x000000494e497221 */ /* 0x000fe20000010000 */
[----:B------:R-:W-:-:S04]  /*73f0*/  HFMA2 R197, -RZ, RZ, 0, 9.5367431640625e-07 ;  /* 0x00000010ffc57431 */ /* 0x000fc800000001ff */
[----:B------:R-:W-:Y:S02]  /*7400*/  MOV R191, R73 ;  /* 0x0000004900bf7202 */ /* 0x000fe40000000f00 */
[----:B------:R-:W-:-:S07]  /*7410*/  MOV R79, R85 ;  /* 0x00000055004f7202 */ /* 0x000fce0000000f00 */
[----:B------:R-:W-:Y:S05]  /*7420*/  WARPSYNC.COLLECTIVE R84, `(.L_x_7010) ;  /* 0x0000000054087348 */ /* 0x000fea0003c00000 */
[----:B------:R0:W1:Y:S02]  /*7430*/  SHFL.BFLY P3, R85, R191, R197, R212 ;  /* 0x0c0000c5bf557389 */ /* 0x00006400000600d4 */
[----:B01----:R-:W-:Y:S05]  /*7440*/  ENDCOLLECTIVE ;  /* 0x000000000000791b */ /* 0x003fea0003800000 */
.L_x_7010:
[----:B------:R-:W-:-:S05]  /*7450*/  FADD.FTZ R79, R80, R79 ;  /* 0x0000004f504f7221 */ /* 0x000fca0000010000 */
[----:B------:R-:W-:Y:S02]  /*7460*/  MOV R191, R79 ;  /* 0x0000004f00bf7202 */ /* 0x000fe40000000f00 */
[----:B------:R-:W-:-:S07]  /*7470*/  MOV R68, R85 ;  /* 0x0000005500447202 */ /* 0x000fce0000000f00 */
[----:B------:R-:W-:Y:S05]  /*7480*/  WARPSYNC.COLLECTIVE R84, `(.L_x_7011) ;  /* 0x0000000054087348 */ /* 0x000fea0003c00000 */
[----:B------:R0:W1:Y:S02]  /*7490*/  SHFL.BFLY P3, R85, R191, R197, R212 ;  /* 0x0c0000c5bf557389 */ /* 0x00006400000600d4 */
[----:B01----:R-:W-:Y:S05]  /*74a0*/  ENDCOLLECTIVE ;  /* 0x000000000000791b */ /* 0x003fea0003800000 */
.L_x_7011:
[----:B------:R-:W-:Y:S01]  /*74b0*/  MOV R70, R85 ;  /* 0x0000005500467202 */ /* 0x000fe20000000f00 */
[----:B------:R-:W-:Y:S06]  /*74c0*/  BRA `(.L_x_7012) ;  /* 0xffffffb0008c7947 */ /* 0x000fec000383ffff */
.L_x_7013:
        /* <DEDUP_REMOVED lines=11> */
.L_x_14516:


//--------------------- .text._ZN10layer_norm13ln_bwd_kernelINS_13Kernel_traitsIf6__halfS2_S2_fjLj768ELj1ELj4ELj1ELj16ENS_18Kernel_traits_baseILj768EfS2_S2_S2_fjLj128EEEEELb0ELb1ELb1ELb0EEEvNS_9BwdParamsE --------------------------
	.section	.text._ZN10layer_norm13ln_bwd_kernelINS_13Kernel_traitsIf6__halfS2_S2_fjLj768ELj1ELj4ELj1ELj16ENS_18Kernel_traits_baseILj768EfS2_S2_S2_fjLj128EEEEELb0ELb1ELb1ELb0EEEvNS_9BwdParamsE,"ax",@progbits
	.align	128
        .global         _ZN10layer_norm13ln_bwd_kernelINS_13Kernel_traitsIf6__halfS2_S2_fjLj768ELj1ELj4ELj1ELj16ENS_18Kernel_traits_baseILj768EfS2_S2_S2_fjLj128EEEEELb0ELb1ELb1ELb0EEEvNS_9BwdParamsE
        .type           _ZN10layer_norm13ln_bwd_kernelINS_13Kernel_traitsIf6__halfS2_S2_fjLj768ELj1ELj4ELj1ELj16ENS_18Kernel_traits_baseILj768EfS2_S2_S2_fjLj128EEEEELb0ELb1ELb1ELb0EEEvNS_9BwdParamsE,@function
        .size           _ZN10layer_norm13ln_bwd_kernelINS_13Kernel_traitsIf6__halfS2_S2_fjLj768ELj1ELj4ELj1ELj16ENS_18Kernel_traits_baseILj768EfS2_S2_S2_fjLj128EEEEELb0ELb1ELb1ELb0EEEvNS_9BwdParamsE,(.L_x_14517 - _ZN10layer_norm13ln_bwd_kernelINS_13Kernel_traitsIf6__halfS2_S2_fjLj768ELj1ELj4ELj1ELj16ENS_18Kernel_traits_baseILj768EfS2_S2_S2_fjLj128EEEEELb0ELb1ELb1ELb0EEEvNS_9BwdParamsE)
        .other          _ZN10layer_norm13ln_bwd_kernelINS_13Kernel_traitsIf6__halfS2_S2_fjLj768ELj1ELj4ELj1ELj16ENS_18Kernel_traits_baseILj768EfS2_S2_S2_fjLj128EEEEELb0ELb1ELb1ELb0EEEvNS_9BwdParamsE,@"STO_CUDA_ENTRY STV_DEFAULT"
_ZN10layer_norm13ln_bwd_kernelINS_13Kernel_traitsIf6__halfS2_S2_fjLj768ELj1ELj4ELj1ELj16ENS_18Kernel_traits_baseILj768EfS2_S2_S2_fjLj128EEEEELb0ELb1ELb1ELb0EEEvNS_9BwdParamsE:
.text._ZN10layer_norm13ln_bwd_kernelINS_13Kernel_traitsIf6__halfS2_S2_fjLj768ELj1ELj4ELj1ELj16ENS_18Kernel_traits_baseILj768EfS2_S2_S2_fjLj128EEEEELb0ELb1ELb1ELb0EEEvNS_9BwdParamsE:
        /* <DEDUP_REMOVED lines=126> */
.L_x_7092:
        /* <DEDUP_REMOVED lines=50> */
[--C-:B------:R-:W-:Y:S02]  /*0b00*/  HADD2.F32 R163, -RZ, R149.reuse.H0_H0 ;  /* 0x20000095ffa37230 */ /* 0x100fe40000004100 */
[----:B------:R-:W-:Y:S02]  /*0b10*/  HADD2.F32 R165, -RZ, R149.H1_H1 ;  /* 0x30000095ffa57230 */ /* 0x000fe40000004100 */
[----:B------:R-:W-:-:S02]  /*0b20*/  HADD2.F32 R161, -RZ, R148.H1_H1 ;  /* 0x30000094ffa17230 */ /* 0x000fc40000004100 */
[C---:B------:R-:W-:Y:S01]  /*0b30*/  FADD.FTZ R148, -R208.reuse, R3 ;  /* 0x00000003d0947221 */ /* 0x040fe20000010100 */
[----:B---3--:R-:W-:Y:S02]  /*0b40*/  HADD2.F32 R149, -RZ, R152.H0_H0 ;  /* 0x20000098ff957230 */ /* 0x008fe40000004100 */
[C---:B------:R-:W-:Y:S01]  /*0b50*/  FADD.FTZ R162, -R208.reuse, R165 ;  /* 0x000000a5d0a27221 */ /* 0x040fe20000010100 */
[--C-:B------:R-:W-:Y:S02]  /*0b60*/  HADD2.F32 R167, -RZ, R150.reuse.H0_H0 ;  /* 0x20000096ffa77230 */ /* 0x100fe40000004100 */
[----:B-----5:R-:W-:Y:S01]  /*0b70*/  FMUL.FTZ R3, R205, R148 ;  /* 0x00000094cd037220 */ /* 0x020fe20000410000 */
[----:B------:R-:W-:Y:S02]  /*0b80*/  HADD2.F32 R169, -RZ, R150.H1_H1 ;  /* 0x30000096ffa97230 */ /* 0x000fe40000004100 */
[----:B------:R-:W-:Y:S01]  /*0b90*/  FADD.FTZ R150, -R208, R163 ;  /* 0x000000a3d0967221 */ /* 0x000fe20000010100 */
[----:B------:R-:W-:-:S02]  /*0ba0*/  HADD2.F32 R152, -RZ, R152.H1_H1 ;  /* 0x30000098ff987230 */ /* 0x000fc40000004100 */
[-C--:B------:R-:W-:Y:S01]  /*0bb0*/  FMUL.FTZ R160, R4, R149.reuse ;  /* 0x0000009504a07220 */ /* 0x080fe20000410000 */
[--C-:B------:R-:W-:Y:S02]  /*0bc0*/  HADD2.F32 R171, -RZ, R151.reuse.H0_H0 ;  /* 0x20000097ffab7230 */ /* 0x100fe40000004100 */
[----:B0-----:R-:W-:Y:S01]  /*0bd0*/  FADD.FTZ R158, -R208, R161 ;  /* 0x000000a1d09e7221 */ /* 0x001fe20000010100 */
[----:B------:R-:W-:Y:S02]  /*0be0*/  HADD2.F32 R213, -RZ, R151.H1_H1 ;  /* 0x30000097ffd57230 */ /* 0x000fe40000004100 */
[----:B------:R-:W-:Y:S01]  /*0bf0*/  FMUL.FTZ R159, R205, R150 ;  /* 0x00000096cd9f7220 */ /* 0x000fe20000410000 */
[--C-:B------:R-:W-:Y:S02]  /*0c00*/  HADD2.F32 R151, -RZ, R153.reuse.H0_H0 ;  /* 0x20000099ff977230 */ /* 0x100fe40000004100 */
[----:B------:R-:W-:Y:S01]  /*0c10*/  FADD.FTZ R76, R76, R149 ;  /* 0x000000954c4c7221 */ /* 0x000fe20000010000 */
[----:B------:R-:W-:Y:S01]  /*0c20*/  FFMA.FTZ R52, R3, R149, R52 ;  /* 0x0000009503347223 */ /* 0x000fe20000010034 */
[----:B------:R-:W-:Y:S01]  /*0c30*/  FMUL.FTZ R161, R5, R152 ;  /* 0x0000009805a17220 */ /* 0x000fe20000410000 */
[----:B------:R-:W-:Y:S01]  /*0c40*/  FADD.FTZ R148, RZ, R160 ;  /* 0x000000a0ff947221 */ /* 0x000fe20000010000 */
[----:B------:R-:W-:Y:S01]  /*0c50*/  FMUL.FTZ R158, R205, R158 ;  /* 0x0000009ecd9e7220 */ /* 0x000fe20000410000 */
[----:B------:R-:W-:Y:S01]  /*0c60*/  FFMA.FTZ R149, R3, R160, RZ ;  /* 0x000000a003957223 */ /* 0x000fe200000100ff */
[----:B------:R-:W-:Y:S01]  /*0c70*/  FADD.FTZ R78, R78, R151 ;  /* 0x000000974e4e7221 */ /* 0x000fe20000010000 */
[-C--:B------:R-:W-:Y:S01]  /*0c80*/  FFMA.FTZ R54, R159, R151.reuse, R54 ;  /* 0x000000979f367223 */ /* 0x080fe20000010036 */
[----:B------:R-:W-:Y:S01]  /*0c90*/  FMUL.FTZ R164, R6, R151 ;  /* 0x0000009706a47220 */ /* 0x000fe20000410000 */
[----:B------:R-:W-:-:S02]  /*0ca0*/  HADD2.F32 R166, -RZ, R153.H1_H1 ;  /* 0x30000099ffa67230 */ /* 0x000fc40000004100 */
[----:B------:R-:W-:Y:S01]  /*0cb0*/  FADD.FTZ R151, R148, R161 ;  /* 0x000000a194977221 */ /* 0x000fe20000010000 */
[----:B------:R-:W-:Y:S01]  /*0cc0*/  FFMA.FTZ R148, R158, R161, R149 ;  /* 0x000000a19e947223 */ /* 0x000fe20000010095 */
[--C-:B------:R-:W-:Y:S02]  /*0cd0*/  HADD2.F32 R153, -RZ, R154.reuse.H0_H0 ;  /* 0x2000009aff997230 */ /* 0x100fe40000004100 */
[----:B------:R-:W-:Y:S01]  /*0ce0*/  FMUL.FTZ R162, R205, R162 ;  /* 0x000000a2cda27220 */ /* 0x000fe20000410000 */
[----:B------:R-:W-:Y:S02]  /*0cf0*/  HADD2.F32 R170, -RZ, R154.H1_H1 ;  /* 0x3000009affaa7230 */ /* 0x000fe40000004100 */
[C---:B------:R-:W-:Y:S01]  /*0d00*/  FADD.FTZ R154, -R208.reuse, R167 ;  /* 0x000000a7d09a7221 */ /* 0x040fe20000010100 */
[----:B------:R-:W-:Y:S01]  /*0d10*/  FMUL.FTZ R165, R7, R166 ;  /* 0x000000a607a57220 */ /* 0x000fe20000410000 */
        /* <DEDUP_REMOVED lines=11> */
[----:B------:R-:W-:Y:S01]  /*0dd0*/  FADD.FTZ R172, -R208, R171 ;  /* 0x000000abd0ac7221 */ /* 0x000fe20000010100 */
[----:B------:R-:W-:Y:S01]  /*0de0*/  FMUL.FTZ R167, R9, R170 ;  /* 0x000000aa09a77220 */ /* 0x000fe20000410000 */
[----:B------:R-:W-:Y:S01]  /*0df0*/  FADD.FTZ R150, R151, R166 ;  /* 0x000000a697967221 */ /* 0x000fe20000010000 */
[----:B------:R-:W-:Y:S01]  /*0e00*/  FFMA.FTZ R149, R163, R166, R148 ;  /* 0x000000a6a3957223 */ /* 0x000fe20000010094 */
[----:B------:R-:W-:Y:S02]  /*0e10*/  HADD2.F32 R214, -RZ, R155.H1_H1 ;  /* 0x3000009bffd67230 */ /* 0x000fe40000004100 */
        /* <DEDUP_REMOVED lines=21> */
.L_x_7018:
[----:B------:R-:W-:Y:S05]  /*0f70*/  BSYNC.RECONVERGENT B1 ;  /* 0x0000000000017941 */ /* 0x000fea0003800200 */
.L_x_7017:
        /* <DEDUP_REMOVED lines=17> */
[----:B------:R-:W-:Y:S02]  /*1090*/  HADD2.F32 R173, -RZ, R148.H0_H0 ;  /* 0x20000094ffad7230 */ /* 0x000fe40000004100 */
[----:B------:R-:W-:Y:S01]  /*10a0*/  FADD.FTZ R178, -R208, R179 ;  /* 0x000000b3d0b27221 */ /* 0x000fe20000010100 */
[----:B------:R-:W-:-:S02]  /*10b0*/  HADD2.F32 R183, -RZ, R150.H0_H0 ;  /* 0x20000096ffb77230 */ /* 0x000fc40000004100 */
[C---:B------:R-:W-:Y:S01]  /*10c0*/  FADD.FTZ R180, -R208.reuse, R181 ;  /* 0x000000b5d0b47221 */ /* 0x040fe20000010100 */
[----:B------:R-:W-:Y:S02]  /*10d0*/  HADD2.F32 R185, -RZ, R150.H1_H1 ;  /* 0x30000096ffb97230 */ /* 0x000fe40000004100 */
[----:B------:R-:W-:Y:S01]  /*10e0*/  FADD.FTZ R150, -R208, R173 ;  /* 0x000000add0967221 */ /* 0x000fe20000010100 */
[----:B---3--:R-:W-:Y:S02]  /*10f0*/  HADD2.F32 R149, -RZ, R152.H0_H0 ;  /* 0x20000098ff957230 */ /* 0x008fe40000004100 */
[C---:B0----5:R-:W-:Y:S01]  /*1100*/  FMUL.FTZ R175, R205.reuse, R178 ;  /* 0x000000b2cdaf7220 */ /* 0x061fe20000410000 */
[----:B------:R-:W-:Y:S02]  /*1110*/  HADD2.F32 R177, -RZ, R148.H1_H1 ;  /* 0x30000094ffb17230 */ /* 0x000fe40000004100 */
[----:B------:R-:W-:Y:S01]  /*1120*/  FMUL.FTZ R178, R205, R180 ;  /* 0x000000b4cdb27220 */ /* 0x000fe20000410000 */
[----:B------:R-:W-:-:S02]  /*1130*/  HADD2.F32 R148, -RZ, R153.H1_H1 ;  /* 0x30000099ff947230 */ /* 0x000fc40000004100 */
[----:B------:R-:W-:Y:S01]  /*1140*/  FMUL.FTZ R173, R205, R150 ;  /* 0x00000096cdad7220 */ /* 0x000fe20000410000 */
[----:B------:R-:W-:Y:S02]  /*1150*/  HADD2.F32 R152, -RZ, R152.H1_H1 ;  /* 0x30000098ff987230 */ /* 0x000fe40000004100 */
[----:B------:R-:W-:Y:S01]  /*1160*/  FMUL.FTZ R176, R20, R149 ;  /* 0x0000009514b07220 */ /* 0x000fe20000410000 */
[--C-:B------:R-:W-:Y:S02]  /*1170*/  HADD2.F32 R213, -RZ, R151.reuse.H0_H0 ;  /* 0x20000097ffd57230 */ /* 0x100fe40000004100 */
[----:B------:R-:W-:Y:S01]  /*1180*/  FADD.FTZ R174, -R208, R177 ;  /* 0x000000b1d0ae7221 */ /* 0x000fe20000010100 */
[----:B------:R-:W-:Y:S02]  /*1190*/  HADD2.F32 R215, -RZ, R151.H1_H1 ;  /* 0x30000097ffd77230 */ /* 0x000fe40000004100 */
[----:B------:R-:W-:Y:S01]  /*11a0*/  FADD.FTZ R87, R87, R148 ;  /* 0x0000009457577221 */ /* 0x000fe20000010000 */
[----:B------:R-:W-:-:S02]  /*11b0*/  HADD2.F32 R151, -RZ, R153.H0_H0 ;  /* 0x20000099ff977230 */ /* 0x000fc40000004100 */
[-C--:B------:R-:W-:Y:S01]  /*11c0*/  FFMA.FTZ R63, R178, R148.reuse, R63 ;  /* 0x00000094b23f7223 */ /* 0x080fe2000001003f */
        /* <DEDUP_REMOVED lines=12> */
[----:B------:R-:W-:-:S02]  /*1290*/  HADD2.F32 R153, -RZ, R154.H0_H0 ;  /* 0x2000009aff997230 */ /* 0x000fc40000004100 */
[C---:B------:R-:W-:Y:S01]  /*12a0*/  FADD.FTZ R182, -R208.reuse, R183 ;  /* 0x000000b7d0b67221 */ /* 0x040fe20000010100 */
[----:B------:R-:W-:Y:S01]  /*12b0*/  FADD.FTZ R150, R151, R180 ;  /* 0x000000b497967221 */ /* 0x000fe20000010000 */
[----:B------:R-:W-:Y:S01]  /*12c0*/  FFMA.FTZ R149, R175, R180, R148 ;  /* 0x000000b4af957223 */ /* 0x000fe20000010094 */
[----:B------:R-:W-:Y:S02]  /*12d0*/  HADD2.F32 R154, -RZ, R154.H1_H1 ;  /* 0x3000009aff9a7230 */ /* 0x000fe40000004100 */
[----:B------:R-:W-:Y:S01]  /*12e0*/  FMUL.FTZ R179, R205, R182 ;  /* 0x000000b6cdb37220 */ /* 0x000fe20000410000 */
[----:B------:R-:W-:Y:S01]  /*12f0*/  FADD.FTZ R184, -R208, R185 ;  /* 0x000000b9d0b87221 */ /* 0x000fe20000010100 */
[----:B------:R-:W-:Y:S01]  /*1300*/  FMUL.FTZ R182, R24, R153 ;  /* 0x0000009918b67220 */ /* 0x000fe20000410000 */
[----:B------:R-:W-:Y:S01]  /*1310*/  FADD.FTZ R151, R150, R181 ;  /* 0x000000b596977221 */ /* 0x000fe20000010000 */
[----:B------:R-:W-:Y:S01]  /*1320*/  FFMA.FTZ R148, R178, R181, R149 ;  /* 0x000000b5b2947223 */ /* 0x000fe20000010095 */
[----:B------:R-:W-:-:S02]  /*1330*/  HADD2.F32 R187, -RZ, R155.H0_H0 ;  /* 0x2000009bffbb7230 */ /* 0x000fc40000004100 */
[C---:B------:R-:W-:Y:S01]  /*1340*/  FADD.FTZ R186, -R208.reuse, R213 ;  /* 0x000000d5d0ba7221 */ /* 0x040fe20000010100 */
[----:B------:R-:W-:Y:S01]  /*1350*/  FMUL.FTZ R184, R205, R184 ;  /* 0x000000b8cdb87220 */ /* 0x000fe20000410000 */
[----:B------:R-:W-:Y:S01]  /*1360*/  FMUL.FTZ R183, R25, R154 ;  /* 0x0000009a19b77220 */ /* 0x000fe20000410000 */
        /* <DEDUP_REMOVED lines=24> */
.L_x_7020:
[----:B------:R-:W-:Y:S05]  /*14f0*/  BSYNC.RECONVERGENT B1 ;  /* 0x0000000000017941 */ /* 0x000fea0003800200 */
.L_x_7019:
        /* <DEDUP_REMOVED lines=24> */
[----:B---3--:R-:W-:Y:S02]  /*1680*/  HADD2.F32 R149, -RZ, R152.H0_H0 ;  /* 0x20000098ff957230 */ /* 0x008fe40000004100 */
[----:B------:R-:W-:Y:S01]  /*1690*/  FADD.FTZ R202, -R208, R199 ;  /* 0x000000c7d0ca7221 */ /* 0x000fe20000010100 */
[----:B------:R-:W-:-:S02]  /*16a0*/  HADD2.F32 R151, -RZ, R151.H1_H1 ;  /* 0x30000097ff977230 */ /* 0x000fc40000004100 */
[----:B------:R-:W-:Y:S01]  /*16b0*/  FADD.FTZ R204, -R208, R201 ;  /* 0x000000c9d0cc7221 */ /* 0x000fe20000010100 */
[----:B------:R-:W-:Y:S02]  /*16c0*/  HADD2.F32 R152, -RZ, R152.H1_H1 ;  /* 0x30000098ff987230 */ /* 0x000fe40000004100 */
[C---:B-----5:R-:W-:Y:S01]  /*16d0*/  FMUL.FTZ R189, R205.reuse, R148 ;  /* 0x00000094cdbd7220 */ /* 0x060fe20000410000 */
[-C--:B------:R-:W-:Y:S01]  /*16e0*/  FMUL.FTZ R192, R36, R149.reuse ;  /* 0x0000009524c07220 */ /* 0x080fe20000410000 */
[----:B------:R-:W-:Y:S01]  /*16f0*/  FADD.FTZ R208, -R208, R151 ;  /* 0x00000097d0d07221 */ /* 0x000fe20000010100 */
[--C-:B------:R-:W-:Y:S02]  /*1700*/  HADD2.F32 R151, -RZ, R153.reuse.H0_H0 ;  /* 0x20000099ff977230 */ /* 0x100fe40000004100 */
[----:B0-----:R-:W-:Y:S01]  /*1710*/  FMUL.FTZ R191, R205, R194 ;  /* 0x000000c2cdbf7220 */ /* 0x001fe20000410000 */
[----:B------:R-:W-:Y:S01]  /*1720*/  FADD.FTZ R92, R92, R149 ;  /* 0x000000955c5c7221 */ /* 0x000fe20000010000 */
[----:B------:R-:W-:Y:S01]  /*1730*/  FFMA.FTZ R68, R189, R149, R68 ;  /* 0x00000095bd447223 */ /* 0x000fe20000010044 */
[----:B------:R-:W-:Y:S01]  /*1740*/  FMUL.FTZ R193, R37, R152 ;  /* 0x0000009825c17220 */ /* 0x000fe20000410000 */
[----:B------:R-:W-:Y:S01]  /*1750*/  FADD.FTZ R148, R211, R192 ;  /* 0x000000c0d3947221 */ /* 0x000fe20000010000 */
[----:B------:R-:W-:Y:S01]  /*1760*/  FMUL.FTZ R190, R205, R150 ;  /* 0x00000096cdbe7220 */ /* 0x000fe20000410000 */
[----:B------:R-:W-:Y:S01]  /*1770*/  FFMA.FTZ R149, R189, R192, R210 ;  /* 0x000000c0bd957223 */ /* 0x000fe200000100d2 */
[----:B------:R-:W-:Y:S01]  /*1780*/  FMUL.FTZ R194, R205, R196 ;  /* 0x000000c4cdc27220 */ /* 0x000fe20000410000 */
        /* <DEDUP_REMOVED lines=8> */
[----:B------:R-:W-:Y:S01]  /*1810*/  FMUL.FTZ R195, R39, R198 ;  /* 0x000000c627c37220 */ /* 0x000fe20000410000 */
[----:B------:R-:W-:Y:S01]  /*1820*/  FADD.FTZ R150, R151, R196 ;  /* 0x000000c497967221 */ /* 0x000fe20000010000 */
[----:B------:R-:W-:Y:S01]  /*1830*/  FFMA.FTZ R149, R191, R196, R148 ;  /* 0x000000c4bf957223 */ /* 0x000fe20000010094 */
[----:B------:R-:W-:Y:S02]  /*1840*/  HADD2.F32 R154, -RZ, R154.H1_H1 ;  /* 0x3000009aff9a7230 */ /* 0x000fe40000004100 */
[----:B------:R-:W-:Y:S01]  /*1850*/  FADD.FTZ R95, R95, R198 ;  /* 0x000000c65f5f7221 */ /* 0x000fe20000010000 */
[----:B------:R-:W-:Y:S01]  /*1860*/  FFMA.FTZ R71, R194, R198, R71 ;  /* 0x000000c6c2477223 */ /* 0x000fe20000010047 */
[----:B------:R-:W-:Y:S01]  /*1870*/  FMUL.FTZ R198, R40, R153 ;  /* 0x0000009928c67220 */ /* 0x000fe20000410000 */
[----:B------:R-:W-:Y:S01]  /*1880*/  FADD.FTZ R151, R150, R195 ;  /* 0x000000c396977221 */ /* 0x000fe20000010000 */
[----:B------:R-:W-:Y:S01]  /*1890*/  FFMA.FTZ R148, R194, R195, R149 ;  /* 0x000000c3c2947223 */ /* 0x000fe20000010095 */
        /* <DEDUP_REMOVED lines=27> */
.L_x_7016:
        /* <DEDUP_REMOVED lines=23> */
.L_x_7021:
[----:B------:R-:W-:Y:S05]  /*1bc0*/  BSYNC.RECONVERGENT B0 ;  /* 0x0000000000007941 */ /* 0x000fea0003800200 */
.L_x_7015:
        /* <DEDUP_REMOVED lines=21> */
.L_x_7114:
[----:B------:R-:W3:Y:S01]  /*1d20*/  S2R R152, SR_TID.X ;  /* 0x0000000000987919 */ /* 0x000ee20000002100 */
[----:B------:R-:W-:Y:S01]  /*1d30*/  @P2 IADD3 R206, PT, PT, R206, -0x1, RZ ;  /* 0xffffffffcece2810 */ /* 0x000fe20007ffe0ff */
[----:B-1----:R-:W-:Y:S01]  /*1d40*/  FADD.FTZ R148, R155, R148 ;  /* 0x000000949b947221 */ /* 0x002fe20000010000 */
[----:B------:R-:W-:Y:S01]  /*1d50*/  ISETP.GE.U32.AND P3, PT, R156, 0x20, PT ;  /* 0x000000209c00780c */ /* 0x000fe20003f66070 */
[----:B------:R-:W-:Y:S02]  /*1d60*/  HFMA2 R153, -RZ, RZ, 0, 0 ;  /* 0x00000000ff997431 */ /* 0x000fe400000001ff */
[----:B--2---:R-:W-:Y:S01]  /*1d70*/  FADD.FTZ R149, R154, R149 ;  /* 0x000000959a957221 */ /* 0x004fe20000010000 */
[----:B------:R-:W-:Y:S01]  /*1d80*/  @P2 IMAD R206, R206, R157, RZ ;  /* 0x0000009dcece2224 */ /* 0x000fe200078e02ff */
[----:B------:R-:W-:Y:S01]  /*1d90*/  ISETP.NE.AND P0, PT, RZ, UR8, PT ;  /* 0x00000008ff007c0c */ /* 0x000fe2000bf05270 */
[----:B------:R-:W-:Y:S01]  /*1da0*/  BSSY.RECONVERGENT B0, `(.L_x_7023) ;  /* 0x00001b8000007945 */ /* 0x000fe20003800200 */
[----:B0-----:R-:W-:-:S02]  /*1db0*/  FMUL.FTZ R155, R149, UR9 ;  /* 0x00000009959b7c20 */ /* 0x001fc40008410000 */
[----:B------:R-:W-:-:S04]  /*1dc0*/  @P2 SHF.R.S32.HI R151, RZ, 0x1f, R206 ;  /* 0x0000001fff972819 */ /* 0x000fc800000114ce */
[----:B------:R-:W-:Y:S01]  /*1dd0*/  @P2 LEA.HI R151, R151, R206, RZ, 0x3 ;  /* 0x000000ce97972211 */ /* 0x000fe200078f18ff */
[----:B------:R-:W-:-:S05]  /*1de0*/  FMUL.FTZ R206, R148, UR9 ;  /* 0x0000000994ce7c20 */ /* 0x000fca0008410000 */
        /* <DEDUP_REMOVED lines=9> */
.L_x_7026:
[----:B------:R-:W-:Y:S05]  /*1e80*/  BSYNC.RECONVERGENT B1 ;  /* 0x0000000000017941 */ /* 0x000fea0003800200 */
.L_x_7025:
        /* <DEDUP_REMOVED lines=17> */
[----:B-----5:R-:W-:-:S03]  /*1fa0*/  HADD2.F32 R148, -RZ, R136.H0_H0 ;  /* 0x20000088ff947230 */ /* 0x020fc60000004100 */
[----:B------:R-:W-:Y:S02]  /*1fb0*/  FMUL.FTZ R150, R12, R149 ;  /* 0x000000950c967220 */ /* 0x000fe40000410000 */
[----:B------:R-:W-:-:S03]  /*1fc0*/  FFMA.FTZ R100, R149, R148, R100 ;  /* 0x0000009495647223 */ /* 0x000fc60000010064 */
[----:B------:R-:W-:-:S04]  /*1fd0*/  F2FP.F16.F32.PACK_AB R150, RZ, R150 ;  /* 0x00000096ff96723e */ /* 0x000fc800000000ff */
[----:B------:R-:W-:-:S07]  /*1fe0*/  PRMT R140, R150, 0x7610, R140 ;  /* 0x00007610968c7816 */ /* 0x000fce000000008c */
.L_x_7031:
[----:B------:R-:W-:Y:S05]  /*1ff0*/  BSYNC.RECONVERGENT B2 ;  /* 0x0000000000027941 */ /* 0x000fea0003800200 */
.L_x_7030:
[----:B------:R-:W-:Y:S04]  /*2000*/  BSSY.RECONVERGENT B2, `(.L_x_7032) ;  /* 0x000000d000027945 */ /* 0x000fe80003800200 */
[----:B------:R-:W-:Y:S05]  /*2010*/  @!P2 BRA `(.L_x_7033) ;  /* 0x00000000002ca947 */ /* 0x000fea0003800000 */
[----:B------:R-:W-:Y:S01]  /*2020*/  FFMA.FTZ R148, R158, R155, R206 ;  /* 0x0000009b9e947223 */ /* 0x000fe200000100ce */
[----:B------:R-:W-:Y:S01]  /*2030*/  ISETP.GT.AND P0, PT, R0, RZ, PT ;  /* 0x000000ff0000720c */ /* 0x000fe20003f04270 */
[----:B-----5:R-:W-:Y:S02]  /*2040*/  HADD2.F32 R149, -RZ, R136.H1_H1 ;  /* 0x30000088ff957230 */ /* 0x020fe40000004100 */
[----:B------:R-:W-:-:S04]  /*2050*/  FADD.FTZ R148, R161, -R148 ;  /* 0x80000094a1947221 */ /* 0x000fc80000010000 */
[----:B------:R-:W-:-:S05]  /*2060*/  FMUL.FTZ R148, R205, R148 ;  /* 0x00000094cd947220 */ /* 0x000fca0000410000 */
[----:B------:R-:W-:-:S05]  /*2070*/  FSEL R148, R148, RZ, P0 ;  /* 0x000000ff94947208 */ /* 0x000fca0000000000 */
[----:B------:R-:W-:-:S04]  /*2080*/  FMUL.FTZ R148, R148, UR14 ;  /* 0x0000000e94947c20 */ /* 0x000fc80008410000 */
[----:B------:R-:W-:Y:S01]  /*2090*/  FMUL.FTZ R150, R13, R148 ;  /* 0x000000940d967220 */ /* 0x000fe20000410000 */
[----:B------:R-:W-:-:S04]  /*20a0*/  FFMA.FTZ R101, R148, R149, R101 ;  /* 0x0000009594657223 */ /* 0x000fc80000010065 */
[----:B------:R-:W-:-:S04]  /*20b0*/  F2FP.F16.F32.PACK_AB R150, RZ, R150 ;  /* 0x00000096ff96723e */ /* 0x000fc800000000ff */
[----:B------:R-:W-:-:S07]  /*20c0*/  PRMT R140, R140, 0x5410, R150 ;  /* 0x000054108c8c7816 */ /* 0x000fce0000000096 */
.L_x_7033:
[----:B------:R-:W-:Y:S05]  /*20d0*/  BSYNC.RECONVERGENT B2 ;  /* 0x0000000000027941 */ /* 0x000fea0003800200 */
.L_x_7032:
        /* <DEDUP_REMOVED lines=13> */
.L_x_7035:
[----:B------:R-:W-:Y:S05]  /*21b0*/  BSYNC.RECONVERGENT B2 ;  /* 0x0000000000027941 */ /* 0x000fea0003800200 */
.L_x_7034:
        /* <DEDUP_REMOVED lines=13> */
.L_x_7037:
[----:B------:R-:W-:Y:S05]  /*2290*/  BSYNC.RECONVERGENT B2 ;  /* 0x0000000000027941 */ /* 0x000fea0003800200 */
.L_x_7036:
        /* <DEDUP_REMOVED lines=13> */
.L_x_7039:
[----:B------:R-:W-:Y:S05]  /*2370*/  BSYNC.RECONVERGENT B2 ;  /* 0x0000000000027941 */ /* 0x000fea0003800200 */
.L_x_7038:
        /* <DEDUP_REMOVED lines=13> */
.L_x_7041:
[----:B------:R-:W-:Y:S05]  /*2450*/  BSYNC.RECONVERGENT B2 ;  /* 0x0000000000027941 */ /* 0x000fea0003800200 */
.L_x_7040:
        /* <DEDUP_REMOVED lines=13> */
.L_x_7043:
[----:B------:R-:W-:Y:S05]  /*2530*/  BSYNC.RECONVERGENT B2 ;  /* 0x0000000000027941 */ /* 0x000fea0003800200 */
.L_x_7042:
        /* <DEDUP_REMOVED lines=11> */
[----:B------:R-:W-:Y:S01]  /*25f0*/  PRMT R143, R143, 0x5410, R150 ;  /* 0x000054108f8f7816 */ /* 0x000fe20000000096 */
[----:B------:R-:W-:Y:S06]  /*2600*/  BRA `(.L_x_7044) ;  /* 0x0000001000987947 */ /* 0x000fec0003800000 */
.L_x_7029:
[----:B------:R-:W0:Y:S01]  /*2610*/  @P2 LDC R147, c[0x0][0x40c] ;  /* 0x00010300ff932b82 */ /* 0x000e220000000800 */
[-CC-:B------:R-:W-:Y:S01]  /*2620*/  FFMA.FTZ R145, R3, R155.reuse, R206.reuse ;  /* 0x0000009b03917223 */ /* 0x180fe200000100ce */
[----:B------:R-:W-:Y:S01]  /*2630*/  ISETP.GT.AND P0, PT, R0, RZ, PT ;  /* 0x000000ff0000720c */ /* 0x000fe20003f04270 */
[-CC-:B------:R-:W-:Y:S01]  /*2640*/  FFMA.FTZ R146, R158, R155.reuse, R206.reuse ;  /* 0x0000009b9e927223 */ /* 0x180fe200000100ce */
[-CC-:B------:R-:W-:Y:S01]  /*2650*/  FFMA.FTZ R150, R162, R155.reuse, R206.reuse ;  /* 0x0000009ba2967223 */ /* 0x180fe200000100ce */
[----:B------:R-:W-:Y:S01]  /*2660*/  FADD.FTZ R144, R160, -R145 ;  /* 0x80000091a0907221 */ /* 0x000fe20000010000 */
[-C--:B------:R-:W-:Y:S01]  /*2670*/  FFMA.FTZ R149, R163, R155.reuse, R206 ;  /* 0x0000009ba3957223 */ /* 0x080fe200000100ce */
[----:B------:R-:W-:Y:S01]  /*2680*/  FADD.FTZ R146, R161, -R146 ;  /* 0x80000092a1927221 */ /* 0x000fe20000010000 */
[----:B------:R-:W1:Y:S01]  /*2690*/  @P2 LDC R212, c[0x0][0x40c] ;  /* 0x00010300ffd42b82 */ /* 0x000e620000000800 */
[----:B------:R-:W-:Y:S01]  /*26a0*/  FMUL.FTZ R144, R205, R144 ;  /* 0x00000090cd907220 */ /* 0x000fe20000410000 */
[----:B------:R-:W-:Y:S01]  /*26b0*/  FADD.FTZ R150, R165, -R150 ;  /* 0x80000096a5967221 */ /* 0x000fe20000010000 */
[----:B------:R-:W-:Y:S01]  /*26c0*/  FMUL.FTZ R146, R205, R146 ;  /* 0x00000092cd927220 */ /* 0x000fe20000410000 */
[-CC-:B------:R-:W-:Y:S01]  /*26d0*/  FFMA.FTZ R216, R168, R155.reuse, R206.reuse ;  /* 0x0000009ba8d87223 */ /* 0x180fe200000100ce */
[----:B------:R-:W-:Y:S01]  /*26e0*/  FADD.FTZ R210, R166, -R149 ;  /* 0x80000095a6d27221 */ /* 0x000fe20000010000 */
[----:B------:R-:W-:Y:S01]  /*26f0*/  FSEL R144, R144, RZ, P0 ;  /* 0x000000ff90907208 */ /* 0x000fe20000000000 */
[----:B------:R-:W-:Y:S01]  /*2700*/  FFMA.FTZ R215, R169, R155, R206 ;  /* 0x0000009ba9d77223 */ /* 0x000fe200000100ce */
[----:B------:R-:W2:Y:S01]  /*2710*/  @P2 LDC R211, c[0x0][0x40c] ;  /* 0x00010300ffd32b82 */ /* 0x000ea20000000800 */
[----:B------:R-:W-:Y:S01]  /*2720*/  FMUL.FTZ R210, R205, R210 ;  /* 0x000000d2cdd27220 */ /* 0x000fe20000410000 */
[----:B-----5:R-:W-:-:S06]  /*2730*/  @P2 HADD2.F32 R221, -RZ, R137.H0_H0 ;  /* 0x20000089ffdd2230 */ /* 0x020fcc0000004100 */
[----:B------:R-:W3:Y:S01]  /*2740*/  @P2 LDC R218, c[0x0][0x40c] ;  /* 0x00010300ffda2b82 */ /* 0x000ee20000000800 */
[----:B0-----:R-:W-:Y:S01]  /*2750*/  @P2 FMUL.FTZ R145, R144, R147 ;  /* 0x0000009390912220 */ /* 0x001fe20000410000 */
[----:B------:R-:W-:Y:S01]  /*2760*/  FFMA.FTZ R147, R159, R155, R206 ;  /* 0x0000009b9f937223 */ /* 0x000fe200000100ce */
[----:B------:R-:W-:-:S03]  /*2770*/  F2FP.F16.F32.PACK_AB R144, RZ, R144 ;  /* 0x00000090ff90723e */ /* 0x000fc600000000ff */
[----:B------:R-:W-:Y:S01]  /*2780*/  FADD.FTZ R148, R164, -R147 ;  /* 0x80000093a4947221 */ /* 0x000fe20000010000 */
[----:B------:R-:W-:Y:S01]  /*2790*/  FSEL R147, R146, RZ, P0 ;  /* 0x000000ff92937208 */ /* 0x000fe20000000000 */
[----:B------:R-:W0:Y:S01]  /*27a0*/  @P2 LDC R214, c[0x0][0x40c] ;  /* 0x00010300ffd62b82 */ /* 0x000e220000000800 */
[C---:B------:R-:W-:Y:S01]  /*27b0*/  FMUL.FTZ R146, R205.reuse, R150 ;  /* 0x00000096cd927220 */ /* 0x040fe20000410000 */
[----:B------:R-:W-:Y:S02]  /*27c0*/  FMUL.FTZ R148, R205, R148 ;  /* 0x00000094cd947220 */ /* 0x000fe40000410000 */
[----:B-1----:R-:W-:Y:S01]  /*27d0*/  @P2 FMUL.FTZ R150, R147, R212 ;  /* 0x000000d493962220 */ /* 0x002fe20000410000 */
[----:B------:R-:W-:Y:S01]  /*27e0*/  FADD.FTZ R212, R167, -R216 ;  /* 0x800000d8a7d47221 */ /* 0x000fe20000010000 */
[----:B------:R-:W-:Y:S02]  /*27f0*/  FSEL R146, R146, RZ, P0 ;  /* 0x000000ff92927208 */ /* 0x000fe40000000000 */
[----:B------:R-:W1:Y:S01]  /*2800*/  @P2 LDC R220, c[0x0][0x40c] ;  /* 0x00010300ffdc2b82 */ /* 0x000e620000000800 */
[----:B------:R-:W-:Y:S01]  /*2810*/  FSEL R149, R148, RZ, P0 ;  /* 0x000000ff94957208 */ /* 0x000fe20000000000 */
[----:B------:R-:W-:Y:S01]  /*2820*/  FMUL.FTZ R212, R205, R212 ;  /* 0x000000d4cdd47220 */ /* 0x000fe20000410000 */
[----:B------:R-:W-:-:S02]  /*2830*/  F2FP.F16.F32.PACK_AB R148, RZ, R147 ;  /* 0x00000093ff94723e */ /* 0x000fc400000000ff */
[----:B------:R-:W-:Y:S01]  /*2840*/  FSEL R147, R210, RZ, P0 ;  /* 0x000000ffd2937208 */ /* 0x000fe20000000000 */
[----:B--2---:R-:W-:Y:S01]  /*2850*/  @P2 FMUL.FTZ R210, R146, R211 ;  /* 0x000000d392d22220 */ /* 0x004fe20000410000 */
[----:B------:R-:W-:Y:S01]  /*2860*/  F2FP.F16.F32.PACK_AB R216, RZ, R146 ;  /* 0x00000092ffd8723e */ /* 0x000fe200000000ff */
[----:B------:R-:W2:Y:S01]  /*2870*/  @P2 LDC R222, c[0x0][0x40c] ;  /* 0x00010300ffde2b82 */ /* 0x000ea20000000800 */
[----:B------:R-:W-:Y:S01]  /*2880*/  @P2 FMUL.FTZ R146, R12, R145 ;  /* 0x000000910c922220 */ /* 0x000fe20000410000 */
[----:B------:R-:W-:Y:S01]  /*2890*/  FSEL R211, R212, RZ, P0 ;  /* 0x000000ffd4d37208 */ /* 0x000fe20000000000 */
[----:B------:R-:W-:Y:S01]  /*28a0*/  FADD.FTZ R212, R170, -R215 ;  /* 0x800000d7aad47221 */ /* 0x000fe20000010000 */
[----:B---3--:R-:W-:Y:S01]  /*28b0*/  @P2 FMUL.FTZ R213, R147, R218 ;  /* 0x000000da93d52220 */ /* 0x008fe20000410000 */
[----:B------:R-:W-:Y:S01]  /*28c0*/  F2FP.F16.F32.PACK_AB R217, RZ, R147 ;  /* 0x00000093ffd9723e */ /* 0x000fe200000000ff */
[----:B------:R-:W-:Y:S01]  /*28d0*/  @P2 FMUL.FTZ R147, R13, R150 ;  /* 0x000000960d932220 */ /* 0x000fe20000410000 */
[----:B------:R-:W-:Y:S01]  /*28e0*/  @P2 F2FP.F16.F32.PACK_AB R146, RZ, R146 ;  /* 0x00000092ff92223e */ /* 0x000fe200000000ff */
[----:B0-----:R-:W-:Y:S01]  /*28f0*/  @P2 FMUL.FTZ R209, R149, R214 ;  /* 0x000000d695d12220 */ /* 0x001fe20000410000 */
[----:B------:R-:W-:Y:S01]  /*2900*/  FMUL.FTZ R215, R205, R212 ;  /* 0x000000d4cdd77220 */ /* 0x000fe20000410000 */
[----:B------:R-:W-:Y:S01]  /*2910*/  @P2 FMUL.FTZ R212, R16, R213 ;  /* 0x000000d510d42220 */ /* 0x000fe20000410000 */
[----:B------:R-:W-:Y:S01]  /*2920*/  @P2 PRMT R140, R146, 0x7610, R140 ;  /* 0x00007610928c2816 */ /* 0x000fe2000000008c */
[----:B------:R-:W-:Y:S01]  /*2930*/  @P2 FMUL.FTZ R146, R14, R209 ;  /* 0x000000d10e922220 */ /* 0x000fe20000410000 */
[----:B------:R-:W-:Y:S01]  /*2940*/  F2FP.F16.F32.PACK_AB R218, RZ, R211 ;  /* 0x000000d3ffda723e */ /* 0x000fe200000000ff */
[----:B------:R-:W-:Y:S01]  /*2950*/  @P2 FFMA.FTZ R102, R221, R209, R102 ;  /* 0x000000d1dd662223 */ /* 0x000fe20000010066 */
[----:B------:R-:W-:Y:S01]  /*2960*/  @P2 F2FP.F16.F32.PACK_AB R212, RZ, R212 ;  /* 0x000000d4ffd4223e */ /* 0x000fe200000000ff */
[----:B-1----:R-:W-:Y:S01]  /*2970*/  @P2 FMUL.FTZ R214, R211, R220 ;  /* 0x000000dcd3d62220 */ /* 0x002fe20000410000 */
[----:B------:R-:W-:Y:S01]  /*2980*/  @P2 FMUL.FTZ R211, R15, R210 ;  /* 0x000000d20fd32220 */ /* 0x000fe20000410000 */
[----:B------:R-:W-:Y:S01]  /*2990*/  @P2 F2FP.F16.F32.PACK_AB R146, RZ, R146 ;  /* 0x00000092ff92223e */ /* 0x000fe200000000ff */
[----:B------:R-:W-:Y:S01]  /*29a0*/  FFMA.FTZ R220, R172, R155, R206 ;  /* 0x0000009bacdc7223 */ /* 0x000fe200000100ce */
[----:B------:R-:W-:Y:S01]  /*29b0*/  @P2 PRMT R142, R212, 0x7610, R142 ;  /* 0x00007610d48e2816 */ /* 0x000fe2000000008e */
[----:B------:R-:W-:Y:S01]  /*29c0*/  @P2 HADD2.F32 R212, -RZ, R136.H1_H1 ;  /* 0x30000088ffd42230 */ /* 0x000fe20000004100 */
[----:B------:R-:W-:Y:S01]  /*29d0*/  FSEL R219, R215, RZ, P0 ;  /* 0x000000ffd7db7208 */ /* 0x000fe20000000000 */
[----:B------:R-:W-:Y:S01]  /*29e0*/  @P2 HADD2.F32 R209, -RZ, R139.H0_H0 ;  /* 0x2000008bffd12230 */ /* 0x000fe20000004100 */
[----:B------:R-:W-:-:S02]  /*29f0*/  @P2 F2FP.F16.F32.PACK_AB R211, RZ, R211 ;  /* 0x000000d3ffd3223e */ /* 0x000fc400000000ff */
[----:B------:R-:W-:Y:S01]  /*2a00*/  @P2 PRMT R141, R146, 0x7610, R141 ;  /* 0x00007610928d2816 */ /* 0x000fe2000000008d */
[----:B--2---:R-:W-:Y:S01]  /*2a10*/  @P2 FMUL.FTZ R215, R219, R222 ;  /* 0x000000dedbd72220 */ /* 0x004fe20000410000 */
[----:B------:R-:W-:Y:S01]  /*2a20*/  @P2 F2FP.F16.F32.PACK_AB R147, RZ, R147 ;  /* 0x00000093ff93223e */ /* 0x000fe200000000ff */
[----:B------:R-:W-:Y:S01]  /*2a30*/  @P2 FFMA.FTZ R101, R212, R150, R101 ;  /* 0x00000096d4652223 */ /* 0x000fe20000010065 */
[----:B------:R-:W-:Y:S01]  /*2a40*/  @P2 PRMT R141, R141, 0x5410, R211 ;  /* 0x000054108d8d2816 */ /* 0x000fe200000000d3 */
[----:B------:R-:W-:Y:S01]  /*2a50*/  FADD.FTZ R150, R171, -R220 ;  /* 0x800000dcab967221 */ /* 0x000fe20000010000 */
[----:B------:R-:W-:Y:S01]  /*2a60*/  @P2 HADD2.F32 R211, -RZ, R136.H0_H0 ;  /* 0x20000088ffd32230 */ /* 0x000fe20000004100 */
[----:B------:R-:W-:Y:S01]  /*2a70*/  @P2 PRMT R140, R140, 0x5410, R147 ;  /* 0x000054108c8c2816 */ /* 0x000fe20000000093 */
[----:B------:R-:W-:Y:S01]  /*2a80*/  @P2 FMUL.FTZ R147, R17, R214 ;  /* 0x000000d611932220 */ /* 0x000fe20000410000 */
[----:B------:R-:W-:Y:S01]  /*2a90*/  @P2 FMUL.FTZ R146, R18, R215 ;  /* 0x000000d712922220 */ /* 0x000fe20000410000 */
[----:B------:R-:W-:Y:S01]  /*2aa0*/  FMUL.FTZ R150, R205, R150 ;  /* 0x00000096cd967220 */ /* 0x000fe20000410000 */
[----:B------:R-:W-:Y:S01]  /*2ab0*/  @P2 FFMA.FTZ R100, R211, R145, R100 ;  /* 0x00000091d3642223 */ /* 0x000fe20000010064 */
[--C-:B------:R-:W-:Y:S01]  /*2ac0*/  @P2 HADD2.F32 R145, -RZ, R138.reuse.H0_H0 ;  /* 0x2000008aff912230 */ /* 0x100fe20000004100 */
[----:B------:R-:W-:Y:S01]  /*2ad0*/  @P2 F2FP.F16.F32.PACK_AB R147, RZ, R147 ;  /* 0x00000093ff93223e */ /* 0x000fe200000000ff */
[----:B------:R-:W-:Y:S01]  /*2ae0*/  @P2 HADD2.F32 R212, -RZ, R137.H1_H1 ;  /* 0x30000089ffd42230 */ /* 0x000fe20000004100 */
[----:B------:R-:W-:Y:S01]  /*2af0*/  @P2 F2FP.F16.F32.PACK_AB R146, RZ, R146 ;  /* 0x00000092ff92223e */ /* 0x000fe200000000ff */
[----:B------:R-:W-:Y:S01]  /*2b00*/  @P2 HADD2.F32 R220, -RZ, R138.H1_H1 ;  /* 0x3000008affdc2230 */ /* 0x000fe20000004100 */
[----:B------:R-:W-:Y:S01]  /*2b10*/  F2FP.F16.F32.PACK_AB R149, RZ, R149 ;  /* 0x00000095ff95723e */ /* 0x000fe200000000ff */
[----:B------:R-:W-:Y:S01]  /*2b20*/  @P2 FFMA.FTZ R104, R145, R213, R104 ;  /* 0x000000d591682223 */ /* 0x000fe20000010068 */
[----:B------:R-:W-:Y:S01]  /*2b30*/  FSEL R150, R150, RZ, P0 ;  /* 0x000000ff96967208 */ /* 0x000fe20000000000 */
[----:B------:R-:W-:Y:S01]  /*2b40*/  @P2 FFMA.FTZ R103, R212, R210, R103 ;  /* 0x000000d2d4672223 */ /* 0x000fe20000010067 */
[----:B------:R-:W-:Y:S01]  /*2b50*/  @P2 PRMT R142, R142, 0x5410, R147 ;  /* 0x000054108e8e2816 */ /* 0x000fe20000000093 */
[----:B------:R-:W-:Y:S01]  /*2b60*/  @P2 FFMA.FTZ R105, R220, R214, R105 ;  /* 0x000000d6dc692223 */ /* 0x000fe20000010069 */
[----:B------:R-:W-:Y:S01]  /*2b70*/  @P2 PRMT R143, R146, 0x7610, R143 ;  /* 0x00007610928f2816 */ /* 0x000fe2000000008f */
[----:B------:R-:W-:Y:S01]  /*2b80*/  @P2 FFMA.FTZ R106, R209, R215, R106 ;  /* 0x000000d7d16a2223 */ /* 0x000fe2000001006a */
[----:B------:R-:W-:-:S02]  /*2b90*/  F2FP.F16.F32.PACK_AB R147, R150, R219 ;  /* 0x000000db9693723e */ /* 0x000fc400000000ff */
[----:B------:R-:W-:Y:S02]  /*2ba0*/  PRMT R146, R217, 0x5410, R218 ;  /* 0x00005410d9927816 */ /* 0x000fe400000000da */
[----:B------:R-:W-:Y:S02]  /*2bb0*/  PRMT R145, R149, 0x5410, R216 ;  /* 0x0000541095917816 */ /* 0x000fe400000000d8 */
[----:B------:R-:W-:Y:S01]  /*2bc0*/  PRMT R144, R144, 0x5410, R148 ;  /* 0x0000541090907816 */ /* 0x000fe20000000094 */
[----:B------:R-:W-:Y:S06]  /*2bd0*/  @!P2 BRA `(.L_x_7044) ;  /* 0x0000000c0024a947 */ /* 0x000fec0003800000 */
[----:B------:R-:W-:Y:S01]  /*2be0*/  FMUL.FTZ R148, R150, UR14 ;  /* 0x0000000e96947c20 */ /* 0x000fe20008410000 */
[----:B------:R-:W-:-:S03]  /*2bf0*/  HADD2.F32 R150, -RZ, R139.H1_H1 ;  /* 0x3000008bff967230 */ /* 0x000fc60000004100 */
[-C--:B------:R-:W-:Y:S02]  /*2c00*/  FMUL.FTZ R149, R19, R148.reuse ;  /* 0x0000009413957220 */ /* 0x080fe40000410000 */
[----:B------:R-:W-:-:S03]  /*2c10*/  FFMA.FTZ R107, R150, R148, R107 ;  /* 0x00000094966b7223 */ /* 0x000fc6000001006b */
[----:B------:R-:W-:-:S04]  /*2c20*/  F2FP.F16.F32.PACK_AB R149, RZ, R149 ;  /* 0x00000095ff95723e */ /* 0x000fc800000000ff */
[----:B------:R-:W-:Y:S01]  /*2c30*/  PRMT R143, R143, 0x5410, R149 ;  /* 0x000054108f8f7816 */ /* 0x000fe20000000095 */
[----:B------:R-:W-:Y:S06]  /*2c40*/  BRA `(.L_x_7044) ;  /* 0x0000000c00087947 */ /* 0x000fec0003800000 */
.L_x_7028:
[----:B------:R-:W-:Y:S02]  /*2c50*/  MOV R151, UR20 ;  /* 0x0000001400977c02 */ /* 0x000fe40008000f00 */
[----:B------:R-:W-:Y:S02]  /*2c60*/  MOV R208, UR21 ;  /* 0x0000001500d07c02 */ /* 0x000fe40008000f00 */
[----:B------:R-:W-:-:S04]  /*2c70*/  ISETP.NE.U32.AND P0, PT, R151, RZ, PT ;  /* 0x000000ff9700720c */ /* 0x000fc80003f05070 */
[----:B------:R-:W-:-:S13]  /*2c80*/  ISETP.NE.AND.EX P0, PT, R208, RZ, PT, P0 ;  /* 0x000000ffd000720c */ /* 0x000fda0003f05300 */
[----:B------:R-:W-:Y:S05]  /*2c90*/  @P0 BRA `(.L_x_7045) ;  /* 0x0000000400680947 */ /* 0x000fea0003800000 */
[----:B------:R-:W-:Y:S01]  /*2ca0*/  ISETP.GT.AND P0, PT, R0, RZ, PT ;  /* 0x000000ff0000720c */ /* 0x000fe20003f04270 */
[----:B------:R-:W0:Y:S01]  /*2cb0*/  @P2 LDC R209, c[0x0][0x40c] ;  /* 0x00010300ffd12b82 */ /* 0x000e220000000800 */
[----:B------:R-:W-:Y:S02]  /*2cc0*/  HADD2.F32 R210, -RZ, R125.H0_H0 ;  /* 0x2000007dffd27230 */ /* 0x000fe40000004100 */
[----:B------:R-:W-:Y:S02]  /*2cd0*/  HADD2.F32 R148, -RZ, R124.H0_H0 ;  /* 0x2000007cff947230 */ /* 0x000fe40000004100 */
[----:B------:R-:W-:Y:S02]  /*2ce0*/  HADD2.F32 R214, -RZ, R126.H0_H0 ;  /* 0x2000007effd67230 */ /* 0x000fe40000004100 */
[----:B------:R-:W-:Y:S01]  /*2cf0*/  HADD2.F32 R150, -RZ, R124.H1_H1 ;  /* 0x3000007cff967230 */ /* 0x000fe20000004100 */
[----:B------:R-:W1:Y:S01]  /*2d00*/  @P2 LDC R213, c[0x0][0x40c] ;  /* 0x00010300ffd52b82 */ /* 0x000e620000000800 */
[----:B------:R-:W-:-:S03]  /*2d10*/  HADD2.F32 R216, -RZ, R126.H1_H1 ;  /* 0x3000007effd87230 */ /* 0x000fc60000004100 */
        /* <DEDUP_REMOVED lines=8> */
[C---:B------:R-:W-:Y:S01]  /*2da0*/  @P0 FFMA.FTZ R210, R205.reuse, R215, R210 ;  /* 0x000000d7cdd20223 */ /* 0x040fe200000100d2 */
[----:B------:R-:W-:Y:S01]  /*2db0*/  @P0 FFMA.FTZ R218, R162, R155, R206 ;  /* 0x0000009ba2da0223 */ /* 0x000fe200000100ce */
[----:B------:R-:W-:Y:S01]  /*2dc0*/  @P0 FFMA.FTZ R148, R205, R149, R148 ;  /* 0x00000095cd940223 */ /* 0x000fe20000010094 */
[----:B------:R-:W-:Y:S01]  /*2dd0*/  @P0 FFMA.FTZ R149, R163, R155, R206 ;  /* 0x0000009ba3950223 */ /* 0x000fe200000100ce */
[----:B------:R-:W-:Y:S01]  /*2de0*/  @P0 FFMA.FTZ R150, R205, R211, R150 ;  /* 0x000000d3cd960223 */ /* 0x000fe20000010096 */
[----:B------:R-:W3:Y:S01]  /*2df0*/  @P2 LDC R215, c[0x0][0x40c] ;  /* 0x00010300ffd72b82 */ /* 0x000ee20000000800 */
[----:B------:R-:W-:-:S02]  /*2e00*/  HADD2.F32 R212, -RZ, R125.H1_H1 ;  /* 0x3000007dffd47230 */ /* 0x000fc40000004100 */
[----:B------:R-:W-:Y:S01]  /*2e10*/  @P0 FADD.FTZ R149, R166, -R149 ;  /* 0x80000095a6950221 */ /* 0x000fe20000010000 */
[----:B------:R-:W-:Y:S01]  /*2e20*/  @P0 FADD.FTZ R211, R167, -R220 ;  /* 0x800000dca7d30221 */ /* 0x000fe20000010000 */
[----:B------:R-:W-:Y:S02]  /*2e30*/  @P0 FADD.FTZ R218, R165, -R218 ;  /* 0x800000daa5da0221 */ /* 0x000fe40000010000 */
[C---:B------:R-:W-:Y:S01]  /*2e40*/  @P0 FFMA.FTZ R214, R205.reuse, R149, R214 ;  /* 0x00000095cdd60223 */ /* 0x040fe200000100d6 */
[----:B0-----:R-:W-:Y:S01]  /*2e50*/  @P2 FMUL.FTZ R149, R148, R209 ;  /* 0x000000d194952220 */ /* 0x001fe20000410000 */
[----:B------:R-:W0:Y:S01]  /*2e60*/  @P2 LDC R219, c[0x0][0x40c] ;  /* 0x00010300ffdb2b82 */ /* 0x000e220000000800 */
[----:B-1----:R-:W-:Y:S01]  /*2e70*/  @P2 FMUL.FTZ R150, R150, R213 ;  /* 0x000000d596962220 */ /* 0x002fe20000410000 */
[----:B------:R-:W-:Y:S01]  /*2e80*/  @P0 FFMA.FTZ R216, R205, R211, R216 ;  /* 0x000000d3cdd80223 */ /* 0x000fe200000100d8 */
[----:B------:R-:W-:Y:S01]  /*2e90*/  @P2 FMUL.FTZ R148, R12, R149 ;  /* 0x000000950c942220 */ /* 0x000fe20000410000 */
[----:B------:R-:W-:Y:S01]  /*2ea0*/  @P0 FFMA.FTZ R213, R169, R155, R206 ;  /* 0x0000009ba9d50223 */ /* 0x000fe200000100ce */
[----:B------:R-:W-:Y:S01]  /*2eb0*/  @P0 FFMA.FTZ R212, R205, R218, R212 ;  /* 0x000000dacdd40223 */ /* 0x000fe200000100d4 */
[----:B------:R-:W-:Y:S01]  /*2ec0*/  @P2 FMUL.FTZ R209, R13, R150 ;  /* 0x000000960dd12220 */ /* 0x000fe20000410000 */
[----:B------:R-:W-:Y:S01]  /*2ed0*/  HADD2.F32 R218, -RZ, R127.H0_H0 ;  /* 0x2000007fffda7230 */ /* 0x000fe20000004100 */
[----:B------:R-:W1:Y:S01]  /*2ee0*/  @P2 LDC R221, c[0x0][0x40c] ;  /* 0x00010300ffdd2b82 */ /* 0x000e620000000800 */
[----:B--2---:R-:W-:Y:S01]  /*2ef0*/  @P2 FMUL.FTZ R211, R210, R217 ;  /* 0x000000d9d2d32220 */ /* 0x004fe20000410000 */
[----:B------:R-:W-:Y:S01]  /*2f00*/  @P2 F2FP.F16.F32.PACK_AB R148, RZ, R148 ;  /* 0x00000094ff94223e */ /* 0x000fe200000000ff */
[----:B------:R-:W-:Y:S01]  /*2f10*/  @P0 FADD.FTZ R213, R170, -R213 ;  /* 0x800000d5aad50221 */ /* 0x000fe20000010000 */
[----:B------:R-:W-:Y:S01]  /*2f20*/  @P2 F2FP.F16.F32.PACK_AB R209, RZ, R209 ;  /* 0x000000d1ffd1223e */ /* 0x000fe200000000ff */
[----:B------:R-:W-:Y:S01]  /*2f30*/  @P2 FMUL.FTZ R210, R14, R211 ;  /* 0x000000d30ed22220 */ /* 0x000fe20000410000 */
[----:B------:R-:W-:Y:S01]  /*2f40*/  @P2 PRMT R140, R148, 0x7610, R140 ;  /* 0x00007610948c2816 */ /* 0x000fe2000000008c */
[----:B------:R-:W-:Y:S01]  /*2f50*/  @P0 FFMA.FTZ R218, R205, R213, R218 ;  /* 0x000000d5cdda0223 */ /* 0x000fe200000100da */
[----:B------:R-:W2:Y:S01]  /*2f60*/  @P2 LDC R223, c[0x0][0x40c] ;  /* 0x00010300ffdf2b82 */ /* 0x000ea20000000800 */
[----:B---3--:R-:W-:Y:S01]  /*2f70*/  @P2 FMUL.FTZ R212, R212, R215 ;  /* 0x000000d7d4d42220 */ /* 0x008fe20000410000 */
[----:B------:R-:W-:Y:S01]  /*2f80*/  @P2 PRMT R140, R140, 0x5410, R209 ;  /* 0x000054108c8c2816 */ /* 0x000fe200000000d1 */
[----:B-----5:R-:W-:Y:S01]  /*2f90*/  @P2 HADD2.F32 R217, -RZ, R136.H0_H0 ;  /* 0x20000088ffd92230 */ /* 0x020fe20000004100 */
[----:B------:R-:W-:Y:S01]  /*2fa0*/  @P2 F2FP.F16.F32.PACK_AB R210, RZ, R210 ;  /* 0x000000d2ffd2223e */ /* 0x000fe200000000ff */
[----:B------:R-:W-:Y:S01]  /*2fb0*/  @P2 FMUL.FTZ R213, R15, R212 ;  /* 0x000000d40fd52220 */ /* 0x000fe20000410000 */
[----:B0-----:R-:W-:-:S02]  /*2fc0*/  @P2 FMUL.FTZ R209, R214, R219 ;  /* 0x000000dbd6d12220 */ /* 0x001fc40000410000 */
[----:B------:R-:W-:Y:S01]  /*2fd0*/  @P2 PRMT R141, R210, 0x7610, R141 ;  /* 0x00007610d28d2816 */ /* 0x000fe2000000008d */
[----:B------:R-:W-:Y:S01]  /*2fe0*/  @P2 HADD2.F32 R214, -RZ, R136.H1_H1 ;  /* 0x30000088ffd62230 */ /* 0x000fe20000004100 */
[----:B------:R-:W-:Y:S01]  /*2ff0*/  @P2 F2FP.F16.F32.PACK_AB R213, RZ, R213 ;  /* 0x000000d5ffd5223e */ /* 0x000fe200000000ff */
[----:B------:R-:W-:Y:S01]  /*3000*/  @P2 FMUL.FTZ R148, R16, R209 ;  /* 0x000000d110942220 */ /* 0x000fe20000410000 */
[--C-:B------:R-:W-:Y:S02]  /*3010*/  @P2 HADD2.F32 R219, -RZ, R137.reuse.H0_H0 ;  /* 0x20000089ffdb2230 */ /* 0x100fe40000004100 */
[----:B------:R-:W-:Y:S01]  /*3020*/  @P2 FFMA.FTZ R100, R217, R149, R100 ;  /* 0x00000095d9642223 */ /* 0x000fe20000010064 */
[----:B------:R-:W-:Y:S01]  /*3030*/  @P2 PRMT R141, R141, 0x5410, R213 ;  /* 0x000054108d8d2816 */ /* 0x000fe200000000d5 */
[----:B-1----:R-:W-:Y:S01]  /*3040*/  @P2 FMUL.FTZ R216, R216, R221 ;  /* 0x000000ddd8d82220 */ /* 0x002fe20000410000 */
[----:B------:R-:W-:Y:S01]  /*3050*/  @P2 F2FP.F16.F32.PACK_AB R148, RZ, R148 ;  /* 0x00000094ff94223e */ /* 0x000fe200000000ff */
[----:B------:R-:W-:Y:S01]  /*3060*/  @P2 FFMA.FTZ R101, R214, R150, R101 ;  /* 0x00000096d6652223 */ /* 0x000fe20000010065 */
[----:B------:R-:W-:Y:S01]  /*3070*/  @P2 FFMA.FTZ R102, R219, R211, R102 ;  /* 0x000000d3db662223 */ /* 0x000fe20000010066 */
[----:B------:R-:W-:Y:S01]  /*3080*/  @P2 FMUL.FTZ R210, R17, R216 ;  /* 0x000000d811d22220 */ /* 0x000fe20000410000 */
[----:B------:R-:W-:Y:S01]  /*3090*/  @P2 HADD2.F32 R150, -RZ, R137.H1_H1 ;  /* 0x30000089ff962230 */ /* 0x000fe20000004100 */
[----:B------:R-:W-:Y:S01]  /*30a0*/  @P2 PRMT R142, R148, 0x7610, R142 ;  /* 0x00007610948e2816 */ /* 0x000fe2000000008e */
[----:B------:R-:W-:-:S02]  /*30b0*/  @P2 HADD2.F32 R149, -RZ, R138.H0_H0 ;  /* 0x2000008aff952230 */ /* 0x000fc40000004100 */
[----:B--2---:R-:W-:Y:S01]  /*30c0*/  @P2 FMUL.FTZ R215, R218, R223 ;  /* 0x000000dfdad72220 */ /* 0x004fe20000410000 */
[----:B------:R-:W-:Y:S01]  /*30d0*/  @P2 HADD2.F32 R214, -RZ, R138.H1_H1 ;  /* 0x3000008affd62230 */ /* 0x000fe20000004100 */
[----:B------:R-:W-:Y:S01]  /*30e0*/  @P2 F2FP.F16.F32.PACK_AB R210, RZ, R210 ;  /* 0x000000d2ffd2223e */ /* 0x000fe200000000ff */
[----:B------:R-:W-:Y:S02]  /*30f0*/  @P2 HADD2.F32 R211, -RZ, R139.H0_H0 ;  /* 0x2000008bffd32230 */ /* 0x000fe40000004100 */
[----:B------:R-:W-:Y:S01]  /*3100*/  @P2 FMUL.FTZ R213, R18, R215 ;  /* 0x000000d712d52220 */ /* 0x000fe20000410000 */
[----:B------:R-:W-:Y:S01]  /*3110*/  @P2 FFMA.FTZ R103, R150, R212, R103 ;  /* 0x000000d496672223 */ /* 0x000fe20000010067 */
[----:B------:R-:W-:Y:S01]  /*3120*/  @P2 FFMA.FTZ R104, R149, R209, R104 ;  /* 0x000000d195682223 */ /* 0x000fe20000010068 */
[----:B------:R-:W-:Y:S01]  /*3130*/  @P2 FFMA.FTZ R105, R214, R216, R105 ;  /* 0x000000d8d6692223 */ /* 0x000fe20000010069 */
[----:B------:R-:W-:Y:S01]  /*3140*/  @P2 FFMA.FTZ R106, R211, R215, R106 ;  /* 0x000000d7d36a2223 */ /* 0x000fe2000001006a */
[----:B------:R-:W-:-:S02]  /*3150*/  @P2 F2FP.F16.F32.PACK_AB R213, RZ, R213 ;  /* 0x000000d5ffd5223e */ /* 0x000fc400000000ff */
[----:B------:R-:W-:Y:S02]  /*3160*/  @P2 PRMT R142, R142, 0x5410, R210 ;  /* 0x000054108e8e2816 */ /* 0x000fe400000000d2 */
[----:B------:R-:W-:Y:S01]  /*3170*/  @P2 PRMT R143, R213, 0x7610, R143 ;  /* 0x00007610d58f2816 */ /* 0x000fe2000000008f */
[----:B------:R-:W-:Y:S06]  /*3180*/  @!P2 BRA `(.L_x_7044) ;  /* 0x0000000400b8a947 */ /* 0x000fec0003800000 */
[----:B------:R-:W-:Y:S01]  /*3190*/  @P0 FFMA.FTZ R150, R172, R155, R206 ;  /* 0x0000009bac960223 */ /* 0x000fe200000100ce */
[----:B------:R-:W-:-:S03]  /*31a0*/  HADD2.F32 R148, -RZ, R127.H1_H1 ;  /* 0x3000007fff947230 */ /* 0x000fc60000004100 */
        /* <DEDUP_REMOVED lines=9> */
.L_x_7045:
[----:B------:R-:W-:Y:S01]  /*3240*/  ISETP.GT.AND P0, PT, R0, RZ, PT ;  /* 0x000000ff0000720c */ /* 0x000fe20003f04270 */
[----:B------:R-:W-:Y:S01]  /*3250*/  @P1 FFMA.FTZ R145, R3, R155, R206 ;  /* 0x0000009b03911223 */ /* 0x000fe200000100ce */
[--C-:B------:R-:W-:Y:S01]  /*3260*/  HADD2.F32 R144, -RZ, R124.reuse.H0_H0 ;  /* 0x2000007cff907230 */ /* 0x100fe20000004100 */
[----:B------:R-:W0:Y:S01]  /*3270*/  @P2 LDC R211, c[0x0][0x40c] ;  /* 0x00010300ffd32b82 */ /* 0x000e220000000800 */
[--C-:B------:R-:W-:Y:S02]  /*3280*/  HADD2.F32 R210, -RZ, R125.reuse.H0_H0 ;  /* 0x2000007dffd27230 */ /* 0x100fe40000004100 */
[----:B------:R-:W-:Y:S01]  /*3290*/  @P1 FADD.FTZ R145, R160, -R145 ;  /* 0x80000091a0911221 */ /* 0x000fe20000010000 */
[----:B------:R-:W-:Y:S02]  /*32a0*/  HADD2.F32 R148, -RZ, R124.H1_H1 ;  /* 0x3000007cff947230 */ /* 0x000fe40000004100 */
[----:B------:R-:W-:Y:S02]  /*32b0*/  HADD2.F32 R212, -RZ, R125.H1_H1 ;  /* 0x3000007dffd47230 */ /* 0x000fe40000004100 */
[----:B------:R-:W-:Y:S01]  /*32c0*/  @P1 FFMA.FTZ R144, R205, R145, R144 ;  /* 0x00000091cd901223 */ /* 0x000fe20000010090 */
[--C-:B------:R-:W-:Y:S01]  /*32d0*/  HADD2.F32 R216, -RZ, R126.reuse.H0_H0 ;  /* 0x2000007effd87230 */ /* 0x100fe20000004100 */
[----:B------:R-:W1:Y:S01]  /*32e0*/  @P2 LDC R145, c[0x0][0x40c] ;  /* 0x00010300ff912b82 */ /* 0x000e620000000800 */
[----:B------:R-:W-:-:S02]  /*32f0*/  HADD2.F32 R218, -RZ, R126.H1_H1 ;  /* 0x3000007effda7230 */ /* 0x000fc40000004100 */
[-CC-:B------:R-:W-:Y:S01]  /*3300*/  @P0 FFMA.FTZ R149, R159, R155.reuse, R206.reuse ;  /* 0x0000009b9f950223 */ /* 0x180fe200000100ce */
[-CC-:B------:R-:W-:Y:S01]  /*3310*/  @P0 FFMA.FTZ R146, R158, R155.reuse, R206.reuse ;  /* 0x0000009b9e920223 */ /* 0x180fe200000100ce */
[-CC-:B------:R-:W-:Y:S01]  /*3320*/  @P0 FFMA.FTZ R217, R169, R155.reuse, R206.reuse ;  /* 0x0000009ba9d90223 */ /* 0x180fe200000100ce */
[-C--:B------:R-:W-:Y:S01]  /*3330*/  @P0 FFMA.FTZ R150, R168, R155.reuse, R206 ;  /* 0x0000009ba8960223 */ /* 0x080fe200000100ce */
[----:B------:R-:W-:Y:S01]  /*3340*/  @P0 FADD.FTZ R149, R164, -R149 ;  /* 0x80000095a4950221 */ /* 0x000fe20000010000 */
[----:B------:R-:W-:Y:S01]  /*3350*/  @P0 FADD.FTZ R147, R161, -R146 ;  /* 0x80000092a1930221 */ /* 0x000fe20000010000 */
[----:B------:R-:W2:Y:S01]  /*3360*/  @P2 LDC R213, c[0x0][0x40c] ;  /* 0x00010300ffd52b82 */ /* 0x000ea20000000800 */
[----:B------:R-:W-:Y:S01]  /*3370*/  @P0 FFMA.FTZ R146, R162, R155, R206 ;  /* 0x0000009ba2920223 */ /* 0x000fe200000100ce */
[C---:B------:R-:W-:Y:S01]  /*3380*/  @P0 FFMA.FTZ R210, R205.reuse, R149, R210 ;  /* 0x00000095cdd20223 */ /* 0x040fe200000100d2 */
[----:B------:R-:W-:Y:S01]  /*3390*/  @P0 FFMA.FTZ R148, R205, R147, R148 ;  /* 0x00000093cd940223 */ /* 0x000fe20000010094 */
[-C--:B------:R-:W-:Y:S01]  /*33a0*/  @P0 FFMA.FTZ R147, R163, R155.reuse, R206 ;  /* 0x0000009ba3930223 */ /* 0x080fe200000100ce */
[----:B------:R-:W-:Y:S01]  /*33b0*/  @P0 FADD.FTZ R146, R165, -R146 ;  /* 0x80000092a5920221 */ /* 0x000fe20000010000 */
[----:B------:R-:W-:Y:S01]  /*33c0*/  @P0 FFMA.FTZ R214, R172, R155, R206 ;  /* 0x0000009bacd60223 */ /* 0x000fe200000100ce */
[----:B------:R-:W-:Y:S01]  /*33d0*/  @P0 FADD.FTZ R217, R170, -R217 ;  /* 0x800000d9aad90221 */ /* 0x000fe20000010000 */
[----:B------:R-:W3:Y:S01]  /*33e0*/  @P2 LDC R219, c[0x0][0x40c] ;  /* 0x00010300ffdb2b82 */ /* 0x000ee20000000800 */
[----:B------:R-:W-:Y:S01]  /*33f0*/  @P0 FADD.FTZ R147, R166, -R147 ;  /* 0x80000093a6930221 */ /* 0x000fe20000010000 */
[----:B------:R-:W-:Y:S01]  /*3400*/  @P0 FFMA.FTZ R212, R205, R146, R212 ;  /* 0x00000092cdd40223 */ /* 0x000fe200000100d4 */
[----:B------:R-:W-:-:S02]  /*3410*/  HADD2.F32 R146, -RZ, R127.H0_H0 ;  /* 0x2000007fff927230 */ /* 0x000fc40000004100 */
[----:B------:R-:W-:Y:S01]  /*3420*/  @P0 FADD.FTZ R150, R167, -R150 ;  /* 0x80000096a7960221 */ /* 0x000fe20000010000 */
[----:B------:R-:W-:Y:S01]  /*3430*/  @P0 FFMA.FTZ R216, R205, R147, R216 ;  /* 0x00000093cdd80223 */ /* 0x000fe200000100d8 */
[----:B------:R-:W-:Y:S02]  /*3440*/  HADD2.F32 R147, -RZ, R127.H1_H1 ;  /* 0x3000007fff937230 */ /* 0x000fe40000004100 */
[----:B------:R-:W-:Y:S01]  /*3450*/  @P0 FADD.FTZ R214, R171, -R214 ;  /* 0x800000d6abd60221 */ /* 0x000fe20000010000 */
[----:B------:R-:W4:Y:S01]  /*3460*/  @P2 LDC R149, c[0x0][0x40c] ;  /* 0x00010300ff952b82 */ /* 0x000f220000000800 */
[C---:B------:R-:W-:Y:S01]  /*3470*/  @P0 FFMA.FTZ R146, R205.reuse, R217, R146 ;  /* 0x000000d9cd920223 */ /* 0x040fe20000010092 */
[C---:B------:R-:W-:Y:S01]  /*3480*/  @P0 FFMA.FTZ R218, R205.reuse, R150, R218 ;  /* 0x00000096cdda0223 */ /* 0x040fe200000100da */
[----:B-1----:R-:W-:Y:S01]  /*3490*/  @P2 FMUL.FTZ R145, R144, R145 ;  /* 0x0000009190912220 */ /* 0x002fe20000410000 */
[----:B------:R-:W-:Y:S01]  /*34a0*/  @P0 FFMA.FTZ R147, R205, R214, R147 ;  /* 0x000000d6cd930223 */ /* 0x000fe20000010093 */
[----:B-----5:R-:W-:-:S02]  /*34b0*/  @P2 HADD2.F32 R227, -RZ, R136.H0_H0 ;  /* 0x20000088ffe32230 */ /* 0x020fc40000004100 */
[----:B0-----:R-:W-:Y:S01]  /*34c0*/  @P2 FMUL.FTZ R211, R210, R211 ;  /* 0x000000d3d2d32220 */ /* 0x001fe20000410000 */
[----:B------:R-:W-:Y:S01]  /*34d0*/  F2FP.F16.F32.PACK_AB R224, RZ, R216 ;  /* 0x000000d8ffe0723e */ /* 0x000fe200000000ff */
[----:B------:R-:W0:Y:S01]  /*34e0*/  @P2 LDC R215, c[0x0][0x40c] ;  /* 0x00010300ffd72b82 */ /* 0x000e220000000800 */
[----:B--2---:R-:W-:Y:S01]  /*34f0*/  @P2 FMUL.FTZ R213, R216, R213 ;  /* 0x000000d5d8d52220 */ /* 0x004fe20000410000 */
[----:B------:R-:W-:Y:S01]  /*3500*/  F2FP.F16.F32.PACK_AB R222, RZ, R210 ;  /* 0x000000d2ffde723e */ /* 0x000fe200000000ff */
[----:B------:R-:W-:Y:S01]  /*3510*/  @P2 FMUL.FTZ R210, R14, R211 ;  /* 0x000000d30ed22220 */ /* 0x000fe20000410000 */
[----:B------:R-:W-:Y:S01]  /*3520*/  F2FP.F16.F32.PACK_AB R225, RZ, R218 ;  /* 0x000000daffe1723e */ /* 0x000fe200000000ff */
[----:B------:R-:W-:Y:S01]  /*3530*/  @P2 FFMA.FTZ R100, R227, R145, R100 ;  /* 0x00000091e3642223 */ /* 0x000fe20000010064 */
[----:B------:R-:W-:Y:S01]  /*3540*/  F2FP.F16.F32.PACK_AB R223, RZ, R212 ;  /* 0x000000d4ffdf723e */ /* 0x000fe200000000ff */
[----:B------:R-:W-:Y:S01]  /*3550*/  @P2 HADD2.F32 R226, -RZ, R137.H1_H1 ;  /* 0x30000089ffe22230 */ /* 0x000fe20000004100 */
[----:B------:R-:W1:Y:S01]  /*3560*/  @P2 LDC R220, c[0x0][0x40c] ;  /* 0x00010300ffdc2b82 */ /* 0x000e620000000800 */
[----:B---3--:R-:W-:Y:S01]  /*3570*/  @P2 FMUL.FTZ R219, R146, R219 ;  /* 0x000000db92db2220 */ /* 0x008fe20000410000 */
[----:B------:R-:W-:-:S02]  /*3580*/  @P2 F2FP.F16.F32.PACK_AB R210, RZ, R210 ;  /* 0x000000d2ffd2223e */ /* 0x000fc400000000ff */
[----:B------:R-:W-:Y:S02]  /*3590*/  F2FP.F16.F32.PACK_AB R144, RZ, R144 ;  /* 0x00000090ff90723e */ /* 0x000fe400000000ff */
[----:B------:R-:W-:Y:S02]  /*35a0*/  @P2 PRMT R141, R210, 0x7610, R141 ;  /* 0x00007610d28d2816 */ /* 0x000fe4000000008d */
[----:B------:R-:W2:Y:S01]  /*35b0*/  @P2 LDC R209, c[0x0][0x40c] ;  /* 0x00010300ffd12b82 */ /* 0x000ea20000000800 */
[----:B----4-:R-:W-:Y:S01]  /*35c0*/  @P2 FMUL.FTZ R150, R148, R149 ;  /* 0x0000009594962220 */ /* 0x010fe20000410000 */
[----:B------:R-:W-:Y:S01]  /*35d0*/  @P2 FMUL.FTZ R149, R12, R145 ;  /* 0x000000910c952220 */ /* 0x000fe20000410000 */
[----:B------:R-:W-:Y:S01]  /*35e0*/  @P2 HADD2.F32 R145, -RZ, R137.H0_H0 ;  /* 0x20000089ff912230 */ /* 0x000fe20000004100 */
[----:B------:R-:W-:-:S03]  /*35f0*/  F2FP.F16.F32.PACK_AB R148, RZ, R148 ;  /* 0x00000094ff94723e */ /* 0x000fc600000000ff */
[----:B------:R-:W-:Y:S01]  /*3600*/  @P2 F2FP.F16.F32.PACK_AB R149, RZ, R149 ;  /* 0x00000095ff95223e */ /* 0x000fe200000000ff */
[----:B0-----:R-:W-:Y:S01]  /*3610*/  @P2 FMUL.FTZ R216, R218, R215 ;  /* 0x000000d7dad82220 */ /* 0x001fe20000410000 */
[----:B------:R-:W-:Y:S01]  /*3620*/  @P2 FMUL.FTZ R215, R16, R213 ;  /* 0x000000d510d72220 */ /* 0x000fe20000410000 */
[----:B------:R-:W-:Y:S01]  /*3630*/  @P2 FMUL.FTZ R218, R18, R219 ;  /* 0x000000db12da2220 */ /* 0x000fe20000410000 */
[----:B------:R-:W-:Y:S01]  /*3640*/  @P2 FFMA.FTZ R102, R145, R211, R102 ;  /* 0x000000d391662223 */ /* 0x000fe20000010066 */
[----:B------:R-:W-:Y:S01]  /*3650*/  @P2 FMUL.FTZ R217, R17, R216 ;  /* 0x000000d811d92220 */ /* 0x000fe20000410000 */
[----:B------:R-:W-:Y:S01]  /*3660*/  @P2 PRMT R140, R149, 0x7610, R140 ;  /* 0x00007610958c2816 */ /* 0x000fe2000000008c */
[----:B------:R-:W-:Y:S01]  /*3670*/  @P2 HADD2.F32 R145, -RZ, R138.H0_H0 ;  /* 0x2000008aff912230 */ /* 0x000fe20000004100 */
[----:B------:R-:W-:Y:S01]  /*3680*/  @P2 F2FP.F16.F32.PACK_AB R215, RZ, R215 ;  /* 0x000000d7ffd7223e */ /* 0x000fe200000000ff */
[C---:B-1----:R-:W-:Y:S01]  /*3690*/  @P2 FMUL.FTZ R220, R147.reuse, R220 ;  /* 0x000000dc93dc2220 */ /* 0x042fe20000410000 */
[----:B------:R-:W-:Y:S01]  /*36a0*/  F2FP.F16.F32.PACK_AB R147, R147, R146 ;  /* 0x000000929393723e */ /* 0x000fe200000000ff */
[----:B------:R-:W-:Y:S01]  /*36b0*/  @P2 HADD2.F32 R146, -RZ, R136.H1_H1 ;  /* 0x30000088ff922230 */ /* 0x000fe20000004100 */
[----:B------:R-:W-:Y:S01]  /*36c0*/  @P2 F2FP.F16.F32.PACK_AB R218, RZ, R218 ;  /* 0x000000daffda223e */ /* 0x000fe200000000ff */
[----:B------:R-:W-:Y:S01]  /*36d0*/  @P2 FMUL.FTZ R221, R19, R220 ;  /* 0x000000dc13dd2220 */ /* 0x000fe20000410000 */
[--C-:B------:R-:W-:Y:S01]  /*36e0*/  @P2 HADD2.F32 R149, -RZ, R139.reuse.H0_H0 ;  /* 0x2000008bff952230 */ /* 0x100fe20000004100 */
[----:B------:R-:W-:Y:S01]  /*36f0*/  @P2 F2FP.F16.F32.PACK_AB R217, RZ, R217 ;  /* 0x000000d9ffd9223e */ /* 0x000fe200000000ff */
[-C--:B------:R-:W-:Y:S01]  /*3700*/  @P2 FFMA.FTZ R101, R146, R150.reuse, R101 ;  /* 0x0000009692652223 */ /* 0x080fe20000010065 */
[----:B--2---:R-:W-:Y:S01]  /*3710*/  @P2 FMUL.FTZ R214, R212, R209 ;  /* 0x000000d1d4d62220 */ /* 0x004fe20000410000 */
[----:B------:R-:W-:Y:S01]  /*3720*/  @P2 FMUL.FTZ R209, R13, R150 ;  /* 0x000000960dd12220 */ /* 0x000fe20000410000 */
[----:B------:R-:W-:Y:S01]  /*3730*/  @P2 HADD2.F32 R146, -RZ, R138.H1_H1 ;  /* 0x3000008aff922230 */ /* 0x000fe20000004100 */
[----:B------:R-:W-:Y:S01]  /*3740*/  @P2 F2FP.F16.F32.PACK_AB R221, RZ, R221 ;  /* 0x000000ddffdd223e */ /* 0x000fe200000000ff */
[----:B------:R-:W-:Y:S01]  /*3750*/  @P2 FMUL.FTZ R212, R15, R214 ;  /* 0x000000d60fd42220 */ /* 0x000fe20000410000 */
[----:B------:R-:W-:Y:S01]  /*3760*/  @P2 HADD2.F32 R150, -RZ, R139.H1_H1 ;  /* 0x3000008bff962230 */ /* 0x000fe20000004100 */
[----:B------:R-:W-:Y:S01]  /*3770*/  @P2 F2FP.F16.F32.PACK_AB R209, RZ, R209 ;  /* 0x000000d1ffd1223e */ /* 0x000fe200000000ff */
[----:B------:R-:W-:Y:S01]  /*3780*/  @P2 FFMA.FTZ R104, R145, R213, R104 ;  /* 0x000000d591682223 */ /* 0x000fe20000010068 */
[----:B------:R-:W-:Y:S01]  /*3790*/  @P2 PRMT R142, R215, 0x7610, R142 ;  /* 0x00007610d78e2816 */ /* 0x000fe2000000008e */
[----:B------:R-:W-:Y:S01]  /*37a0*/  @P2 FFMA.FTZ R105, R146, R216, R105 ;  /* 0x000000d892692223 */ /* 0x000fe20000010069 */
[----:B------:R-:W-:Y:S01]  /*37b0*/  @P2 F2FP.F16.F32.PACK_AB R212, RZ, R212 ;  /* 0x000000d4ffd4223e */ /* 0x000fe200000000ff */
[----:B------:R-:W-:Y:S01]  /*37c0*/  @P2 FFMA.FTZ R103, R226, R214, R103 ;  /* 0x000000d6e2672223 */ /* 0x000fe20000010067 */
[----:B------:R-:W-:Y:S01]  /*37d0*/  @P2 PRMT R143, R218, 0x7610, R143 ;  /* 0x00007610da8f2816 */ /* 0x000fe2000000008f */
[----:B------:R-:W-:Y:S01]  /*37e0*/  @P2 FFMA.FTZ R106, R149, R219, R106 ;  /* 0x000000db956a2223 */ /* 0x000fe2000001006a */
[----:B------:R-:W-:Y:S01]  /*37f0*/  @P2 PRMT R140, R140, 0x5410, R209 ;  /* 0x000054108c8c2816 */ /* 0x000fe200000000d1 */
[----:B------:R-:W-:Y:S01]  /*3800*/  @P2 FFMA.FTZ R107, R150, R220, R107 ;  /* 0x000000dc966b2223 */ /* 0x000fe2000001006b */
[----:B------:R-:W-:-:S02]  /*3810*/  @P2 PRMT R141, R141, 0x5410, R212 ;  /* 0x000054108d8d2816 */ /* 0x000fc400000000d4 */
[----:B------:R-:W-:Y:S02]  /*3820*/  @P2 PRMT R142, R142, 0x5410, R217 ;  /* 0x000054108e8e2816 */ /* 0x000fe400000000d9 */
[----:B------:R-:W-:Y:S02]  /*3830*/  @P2 PRMT R143, R143, 0x5410, R221 ;  /* 0x000054108f8f2816 */ /* 0x000fe400000000dd */
[----:B------:R-:W-:Y:S02]  /*3840*/  PRMT R146, R224, 0x5410, R225 ;  /* 0x00005410e0927816 */ /* 0x000fe400000000e1 */
[----:B------:R-:W-:Y:S02]  /*3850*/  PRMT R145, R222, 0x5410, R223 ;  /* 0x00005410de917816 */ /* 0x000fe400000000df */
[----:B------:R-:W-:-:S07]  /*3860*/  PRMT R144, R144, 0x5410, R148 ;  /* 0x0000541090907816 */ /* 0x000fce0000000094 */
.L_x_7044:
[----:B------:R-:W-:Y:S05]  /*3870*/  BSYNC.RECONVERGENT B1 ;  /* 0x0000000000017941 */ /* 0x000fea0003800200 */
.L_x_7027:
        /* <DEDUP_REMOVED lines=10> */
.L_x_7024:
[----:B------:R-:W-:Y:S05]  /*3920*/  BSYNC.RECONVERGENT B0 ;  /* 0x0000000000007941 */ /* 0x000fea0003800200 */
.L_x_7023:
        /* <DEDUP_REMOVED lines=8> */
.L_x_7049:
[----:B------:R-:W-:Y:S05]  /*39b0*/  BSYNC.RECONVERGENT B1 ;  /* 0x0000000000017941 */ /* 0x000fea0003800200 */
.L_x_7048:
        /* <DEDUP_REMOVED lines=10> */
[--C-:B0-----:R-:W-:Y:S02]  /*3a60*/  HADD2.F32 R144, -RZ, R128.reuse.H0_H0 ;  /* 0x20000080ff907230 */ /* 0x101fe40000004100 */
[----:B------:R-:W-:Y:S02]  /*3a70*/  HADD2.F32 R146, -RZ, R128.H1_H1 ;  /* 0x30000080ff927230 */ /* 0x000fe40000004100 */
[----:B------:R-:W-:Y:S02]  /*3a80*/  HADD2.F32 R212, -RZ, R130.H0_H0 ;  /* 0x20000082ffd47230 */ /* 0x000fe40000004100 */
[--C-:B------:R-:W-:Y:S01]  /*3a90*/  HADD2.F32 R208, -RZ, R129.reuse.H0_H0 ;  /* 0x20000081ffd07230 */ /* 0x100fe20000004100 */
[----:B------:R-:W0:Y:S01]  /*3aa0*/  @P2 LDC R151, c[0x0][0x40c] ;  /* 0x00010300ff972b82 */ /* 0x000e220000000800 */
        /* <DEDUP_REMOVED lines=13> */
[----:B------:R-:W-:Y:S01]  /*3b80*/  @P1 FFMA.FTZ R146, R205, R147, R146 ;  /* 0x00000093cd921223 */ /* 0x000fe20000010092 */
[----:B------:R-:W-:Y:S01]  /*3b90*/  @P1 FADD.FTZ R147, R181, -R148 ;  /* 0x80000094b5931221 */ /* 0x000fe20000010000 */
[----:B------:R-:W3:Y:S01]  /*3ba0*/  @P2 LDC R209, c[0x0][0x40c] ;  /* 0x00010300ffd12b82 */ /* 0x000ee20000000800 */
[----:B------:R-:W-:Y:S01]  /*3bb0*/  @P1 FADD.FTZ R145, R180, -R145 ;  /* 0x80000091b4911221 */ /* 0x000fe20000010000 */
[----:B------:R-:W-:Y:S01]  /*3bc0*/  @P1 FFMA.FTZ R212, R205, R149, R212 ;  /* 0x00000095cdd41223 */ /* 0x000fe200000100d4 */
[-CC-:B------:R-:W-:Y:S01]  /*3bd0*/  @P1 FFMA.FTZ R148, R184, R155.reuse, R206.reuse ;  /* 0x0000009bb8941223 */ /* 0x180fe200000100ce */
[----:B------:R-:W-:Y:S01]  /*3be0*/  @P1 FFMA.FTZ R149, R185, R155, R206 ;  /* 0x0000009bb9951223 */ /* 0x000fe200000100ce */
[C---:B------:R-:W-:Y:S01]  /*3bf0*/  @P1 FFMA.FTZ R208, R205.reuse, R145, R208 ;  /* 0x00000091cdd01223 */ /* 0x040fe200000100d0 */
[----:B------:R-:W-:Y:S01]  /*3c00*/  @P1 FFMA.FTZ R210, R205, R147, R210 ;  /* 0x00000093cdd21223 */ /* 0x000fe200000100d2 */
[----:B------:R-:W-:Y:S01]  /*3c10*/  @P1 FADD.FTZ R145, R183, -R148 ;  /* 0x80000094b7911221 */ /* 0x000fe20000010000 */
[----:B------:R-:W4:Y:S01]  /*3c20*/  @P2 LDC R219, c[0x0][0x40c] ;  /* 0x00010300ffdb2b82 */ /* 0x000f220000000800 */
[----:B------:R-:W-:Y:S01]  /*3c30*/  @P1 FADD.FTZ R150, R186, -R149 ;  /* 0x80000095ba961221 */ /* 0x000fe20000010000 */
[----:B------:R-:W-:-:S02]  /*3c40*/  HADD2.F32 R148, -RZ, R131.H1_H1 ;  /* 0x30000083ff947230 */ /* 0x000fc40000004100 */
[----:B------:R-:W-:Y:S01]  /*3c50*/  @P1 FADD.FTZ R149, R187, -R216 ;  /* 0x800000d8bb951221 */ /* 0x000fe20000010000 */
[----:B------:R-:W-:Y:S02]  /*3c60*/  HADD2.F32 R147, -RZ, R131.H0_H0 ;  /* 0x20000083ff937230 */ /* 0x000fe40000004100 */
[C---:B------:R-:W-:Y:S01]  /*3c70*/  @P1 FFMA.FTZ R214, R205.reuse, R145, R214 ;  /* 0x00000091cdd61223 */ /* 0x040fe200000100d6 */
[----:B0-----:R-:W-:Y:S01]  /*3c80*/  @P2 FMUL.FTZ R145, R144, R151 ;  /* 0x0000009790912220 */ /* 0x001fe20000410000 */
[C---:B------:R-:W-:Y:S01]  /*3c90*/  @P1 FFMA.FTZ R148, R205.reuse, R149, R148 ;  /* 0x00000095cd941223 */ /* 0x040fe20000010094 */
[----:B------:R-:W0:Y:S01]  /*3ca0*/  @P2 LDC R221, c[0x0][0x40c] ;  /* 0x00010300ffdd2b82 */ /* 0x000e220000000800 */
[----:B-1----:R-:W-:Y:S01]  /*3cb0*/  @P2 FMUL.FTZ R149, R208, R211 ;  /* 0x000000d3d0952220 */ /* 0x002fe20000410000 */
[----:B------:R-:W-:Y:S01]  /*3cc0*/  F2FP.F16.F32.PACK_AB R217, RZ, R208 ;  /* 0x000000d0ffd9723e */ /* 0x000fe200000000ff */
[----:B--2---:R-:W-:Y:S01]  /*3cd0*/  @P2 FMUL.FTZ R208, R210, R213 ;  /* 0x000000d5d2d02220 */ /* 0x004fe20000410000 */
[----:B------:R-:W-:Y:S01]  /*3ce0*/  @P1 FFMA.FTZ R147, R205, R150, R147 ;  /* 0x00000096cd931223 */ /* 0x000fe20000010093 */
[----:B------:R-:W-:Y:S01]  /*3cf0*/  @P2 FMUL.FTZ R151, R30, R149 ;  /* 0x000000951e972220 */ /* 0x000fe20000410000 */
[----:B------:R-:W-:Y:S01]  /*3d00*/  F2FP.F16.F32.PACK_AB R215, RZ, R144 ;  /* 0x00000090ffd7723e */ /* 0x000fe200000000ff */
[----:B------:R-:W-:Y:S01]  /*3d10*/  @P2 FMUL.FTZ R144, R28, R145 ;  /* 0x000000911c902220 */ /* 0x000fe20000410000 */
[----:B------:R-:W1:Y:S01]  /*3d20*/  @P2 LDC R220, c[0x0][0x40c] ;  /* 0x00010300ffdc2b82 */ /* 0x000e620000000800 */
[----:B---3--:R-:W-:Y:S01]  /*3d30*/  @P2 FMUL.FTZ R150, R146, R209 ;  /* 0x000000d192962220 */ /* 0x008fe20000410000 */
[----:B------:R-:W-:Y:S01]  /*3d40*/  @P2 FMUL.FTZ R209, R31, R208 ;  /* 0x000000d01fd12220 */ /* 0x000fe20000410000 */
[----:B------:R-:W-:Y:S01]  /*3d50*/  F2FP.F16.F32.PACK_AB R216, RZ, R146 ;  /* 0x00000092ffd8723e */ /* 0x000fe200000000ff */
[--C-:B-----5:R-:W-:Y:S01]  /*3d60*/  @P2 HADD2.F32 R222, -RZ, R137.reuse.H1_H1 ;  /* 0x30000089ffde2230 */ /* 0x120fe20000004100 */
[----:B------:R-:W-:Y:S01]  /*3d70*/  @P2 F2FP.F16.F32.PACK_AB R151, RZ, R151 ;  /* 0x00000097ff97223e */ /* 0x000fe200000000ff */
[----:B------:R-:W-:Y:S01]  /*3d80*/  @P2 FMUL.FTZ R146, R29, R150 ;  /* 0x000000961d922220 */ /* 0x000fe20000410000 */
[----:B------:R-:W-:Y:S01]  /*3d90*/  @P2 F2FP.F16.F32.PACK_AB R144, RZ, R144 ;  /* 0x00000090ff90223e */ /* 0x000fe200000000ff */
[----:B----4-:R-:W-:Y:S01]  /*3da0*/  @P2 FMUL.FTZ R211, R212, R219 ;  /* 0x000000dbd4d32220 */ /* 0x010fe20000410000 */
[----:B------:R-:W-:Y:S01]  /*3db0*/  @P2 F2FP.F16.F32.PACK_AB R209, RZ, R209 ;  /* 0x000000d1ffd1223e */ /* 0x000fe200000000ff */
[----:B------:R-:W-:Y:S01]  /*3dc0*/  @P2 HADD2.F32 R219, -RZ, R137.H0_H0 ;  /* 0x20000089ffdb2230 */ /* 0x000fe20000004100 */
[----:B------:R-:W-:Y:S01]  /*3dd0*/  @P2 PRMT R141, R151, 0x7610, R141 ;  /* 0x00007610978d2816 */ /* 0x000fe2000000008d */
[----:B------:R-:W-:Y:S01]  /*3de0*/  @P2 FFMA.FTZ R111, R222, R208, R111 ;  /* 0x000000d0de6f2223 */ /* 0x000fe2000001006f */
[----:B------:R-:W-:-:S02]  /*3df0*/  F2FP.F16.F32.PACK_AB R218, RZ, R210 ;  /* 0x000000d2ffda723e */ /* 0x000fc400000000ff */
[----:B------:R-:W-:Y:S01]  /*3e00*/  @P2 F2FP.F16.F32.PACK_AB R146, RZ, R146 ;  /* 0x00000092ff92223e */ /* 0x000fe200000000ff */
[----:B0-----:R-:W-:Y:S01]  /*3e10*/  @P2 FMUL.FTZ R210, R214, R221 ;  /* 0x000000ddd6d22220 */ /* 0x001fe20000410000 */
[----:B------:R-:W-:Y:S01]  /*3e20*/  @P2 PRMT R140, R144, 0x7610, R140 ;  /* 0x00007610908c2816 */ /* 0x000fe2000000008c */
[----:B------:R-:W-:Y:S01]  /*3e30*/  @P2 FMUL.FTZ R144, R32, R211 ;  /* 0x000000d320902220 */ /* 0x000fe20000410000 */
[----:B------:R-:W-:Y:S01]  /*3e40*/  @P2 PRMT R141, R141, 0x5410, R209 ;  /* 0x000054108d8d2816 */ /* 0x000fe200000000d1 */
[--C-:B------:R-:W-:Y:S01]  /*3e50*/  @P2 HADD2.F32 R209, -RZ, R136.reuse.H0_H0 ;  /* 0x20000088ffd12230 */ /* 0x100fe20000004100 */
[----:B------:R-:W-:Y:S01]  /*3e60*/  @P2 PRMT R140, R140, 0x5410, R146 ;  /* 0x000054108c8c2816 */ /* 0x000fe20000000092 */
[----:B------:R-:W-:Y:S01]  /*3e70*/  @P2 FMUL.FTZ R146, R33, R210 ;  /* 0x000000d221922220 */ /* 0x000fe20000410000 */
[----:B------:R-:W-:Y:S01]  /*3e80*/  @P2 F2FP.F16.F32.PACK_AB R144, RZ, R144 ;  /* 0x00000090ff90223e */ /* 0x000fe200000000ff */
[----:B-1----:R-:W-:Y:S01]  /*3e90*/  @P2 FMUL.FTZ R213, R147, R220 ;  /* 0x000000dc93d52220 */ /* 0x002fe20000410000 */
[----:B------:R-:W-:-:S02]  /*3ea0*/  @P2 HADD2.F32 R220, -RZ, R136.H1_H1 ;  /* 0x30000088ffdc2230 */ /* 0x000fc40000004100 */
[----:B------:R-:W-:Y:S01]  /*3eb0*/  @P2 FFMA.FTZ R108, R209, R145, R108 ;  /* 0x00000091d16c2223 */ /* 0x000fe2000001006c */
[--C-:B------:R-:W-:Y:S02]  /*3ec0*/  @P2 HADD2.F32 R145, -RZ, R138.reuse.H0_H0 ;  /* 0x2000008aff912230 */ /* 0x100fe40000004100 */
[----:B------:R-:W-:Y:S01]  /*3ed0*/  @P2 FMUL.FTZ R151, R34, R213 ;  /* 0x000000d522972220 */ /* 0x000fe20000410000 */
[----:B------:R-:W-:Y:S01]  /*3ee0*/  @P2 FFMA.FTZ R110, R219, R149, R110 ;  /* 0x00000095db6e2223 */ /* 0x000fe2000001006e */
[----:B------:R-:W-:Y:S01]  /*3ef0*/  @P2 FFMA.FTZ R109, R220, R150, R109 ;  /* 0x00000096dc6d2223 */ /* 0x000fe2000001006d */
[----:B------:R-:W-:Y:S01]  /*3f00*/  @P2 F2FP.F16.F32.PACK_AB R146, RZ, R146 ;  /* 0x00000092ff92223e */ /* 0x000fe200000000ff */
[----:B------:R-:W-:Y:S01]  /*3f10*/  @P2 HADD2.F32 R150, -RZ, R138.H1_H1 ;  /* 0x3000008aff962230 */ /* 0x000fe20000004100 */
[----:B------:R-:W-:Y:S01]  /*3f20*/  @P2 PRMT R142, R144, 0x7610, R142 ;  /* 0x00007610908e2816 */ /* 0x000fe2000000008e */
[----:B------:R-:W-:Y:S01]  /*3f30*/  @P2 HADD2.F32 R149, -RZ, R139.H0_H0 ;  /* 0x2000008bff952230 */ /* 0x000fe20000004100 */
[----:B------:R-:W-:Y:S01]  /*3f40*/  F2FP.F16.F32.PACK_AB R212, RZ, R212 ;  /* 0x000000d4ffd4723e */ /* 0x000fe200000000ff */
[----:B------:R-:W-:Y:S01]  /*3f50*/  @P2 FFMA.FTZ R112, R145, R211, R112 ;  /* 0x000000d391702223 */ /* 0x000fe20000010070 */
[----:B------:R-:W-:Y:S01]  /*3f60*/  F2FP.F16.F32.PACK_AB R214, RZ, R214 ;  /* 0x000000d6ffd6723e */ /* 0x000fe200000000ff */
[----:B------:R-:W-:Y:S01]  /*3f70*/  @P2 FFMA.FTZ R113, R150, R210, R113 ;  /* 0x000000d296712223 */ /* 0x000fe20000010071 */
[----:B------:R-:W-:Y:S01]  /*3f80*/  @P2 F2FP.F16.F32.PACK_AB R151, RZ, R151 ;  /* 0x00000097ff97223e */ /* 0x000fe200000000ff */
[----:B------:R-:W-:Y:S01]  /*3f90*/  @P2 FFMA.FTZ R114, R149, R213, R114 ;  /* 0x000000d595722223 */ /* 0x000fe20000010072 */
[----:B------:R-:W-:-:S02]  /*3fa0*/  @P2 PRMT R142, R142, 0x5410, R146 ;  /* 0x000054108e8e2816 */ /* 0x000fc40000000092 */
[----:B------:R-:W-:Y:S02]  /*3fb0*/  @P2 PRMT R143, R151, 0x7610, R143 ;  /* 0x00007610978f2816 */ /* 0x000fe4000000008f */
[----:B------:R-:W-:Y:S02]  /*3fc0*/  F2FP.F16.F32.PACK_AB R147, R148, R147 ;  /* 0x000000939493723e */ /* 0x000fe400000000ff */
        /* <DEDUP_REMOVED lines=11> */
.L_x_7052:
[----:B------:R-:W-:Y:S01]  /*4080*/  ISETP.GT.AND P1, PT, R0, RZ, PT ;  /* 0x000000ff0000720c */ /* 0x000fe20003f24270 */
[----:B0-----:R-:W0:Y:S01]  /*4090*/  @P2 LDC R151, c[0x0][0x40c] ;  /* 0x00010300ff972b82 */ /* 0x001e220000000800 */
        /* <DEDUP_REMOVED lines=88> */
.L_x_7051:
        /* <DEDUP_REMOVED lines=21> */
[----:B------:R-:W-:Y:S01]  /*4770*/  FADD.FTZ R214, R183, -R214 ;  /* 0x800000d6b7d67221 */ /* 0x000fe20000010000 */
[----:B-----5:R-:W-:-:S03]  /*4780*/  @P2 HADD2.F32 R219, -RZ, R137.H0_H0 ;  /* 0x20000089ffdb2230 */ /* 0x020fc60000004100 */
[----:B------:R-:W-:-:S03]  /*4790*/  FMUL.FTZ R209, R205, R214 ;  /* 0x000000d6cdd17220 */ /* 0x000fc60000410000 */
[----:B------:R-:W3:Y:S01]  /*47a0*/  @P2 LDC R211, c[0x0][0x40c] ;  /* 0x00010300ffd32b82 */ /* 0x000ee20000000800 */
[----:B0-----:R-:W-:Y:S01]  /*47b0*/  @P2 FMUL.FTZ R145, R144, R147 ;  /* 0x0000009390912220 */ /* 0x001fe20000410000 */
[----:B------:R-:W-:Y:S01]  /*47c0*/  FFMA.FTZ R147, R175, R155, R206 ;  /* 0x0000009baf937223 */ /* 0x000fe200000100ce */
[----:B------:R-:W-:Y:S02]  /*47d0*/  FSEL R209, R209, RZ, P1 ;  /* 0x000000ffd1d17208 */ /* 0x000fe40000800000 */
[----:B------:R-:W-:Y:S01]  /*47e0*/  F2FP.F16.F32.PACK_AB R144, RZ, R144 ;  /* 0x00000090ff90723e */ /* 0x000fe200000000ff */
        /* <DEDUP_REMOVED lines=8> */
[----:B-1----:R-:W-:Y:S01]  /*4870*/  @P2 FMUL.FTZ R150, R148, R151 ;  /* 0x0000009794962220 */ /* 0x002fe20000410000 */
[----:B------:R-:W-:Y:S01]  /*4880*/  FMUL.FTZ R147, R205, R210 ;  /* 0x000000d2cd937220 */ /* 0x000fe20000410000 */
[----:B--2---:R-:W-:Y:S01]  /*4890*/  @P2 FMUL.FTZ R151, R149, R208 ;  /* 0x000000d095972220 */ /* 0x004fe20000410000 */
[----:B------:R-:W-:Y:S01]  /*48a0*/  F2FP.F16.F32.PACK_AB R214, RZ, R146 ;  /* 0x00000092ffd6723e */ /* 0x000fe200000000ff */
[----:B------:R-:W-:Y:S01]  /*48b0*/  FADD.FTZ R210, R186, -R213 ;  /* 0x800000d5bad27221 */ /* 0x000fe20000010000 */
[----:B------:R-:W-:Y:S01]  /*48c0*/  F2FP.F16.F32.PACK_AB R148, RZ, R148 ;  /* 0x00000094ff94723e */ /* 0x000fe200000000ff */
[----:B------:R-:W1:Y:S01]  /*48d0*/  @P2 LDC R218, c[0x0][0x40c] ;  /* 0x00010300ffda2b82 */ /* 0x000e620000000800 */
[----:B---3--:R-:W-:Y:S01]  /*48e0*/  @P2 FMUL.FTZ R208, R146, R211 ;  /* 0x000000d392d02220 */ /* 0x008fe20000410000 */
[----:B------:R-:W-:Y:S01]  /*48f0*/  @P2 FMUL.FTZ R146, R28, R145 ;  /* 0x000000911c922220 */ /* 0x000fe20000410000 */
[----:B------:R-:W-:Y:S01]  /*4900*/  FSEL R147, R147, RZ, P1 ;  /* 0x000000ff93937208 */ /* 0x000fe20000800000 */
[----:B------:R-:W-:Y:S01]  /*4910*/  FMUL.FTZ R213, R205, R210 ;  /* 0x000000d2cdd57220 */ /* 0x000fe20000410000 */
[----:B------:R-:W-:Y:S01]  /*4920*/  @P2 FFMA.FTZ R110, R219, R151, R110 ;  /* 0x00000097db6e2223 */ /* 0x000fe2000001006e */
[----:B------:R-:W-:-:S02]  /*4930*/  F2FP.F16.F32.PACK_AB R149, RZ, R149 ;  /* 0x00000095ff95723e */ /* 0x000fc400000000ff */
[----:B------:R-:W-:Y:S01]  /*4940*/  @P2 F2FP.F16.F32.PACK_AB R146, RZ, R146 ;  /* 0x00000092ff92223e */ /* 0x000fe200000000ff */
[----:B0-----:R-:W-:Y:S01]  /*4950*/  @P2 FMUL.FTZ R211, R147, R212 ;  /* 0x000000d493d32220 */ /* 0x001fe20000410000 */
[----:B------:R-:W-:Y:S02]  /*4960*/  FSEL R217, R213, RZ, P1 ;  /* 0x000000ffd5d97208 */ /* 0x000fe40000800000 */
[----:B------:R-:W-:Y:S01]  /*4970*/  @P2 PRMT R140, R146, 0x7610, R140 ;  /* 0x00007610928c2816 */ /* 0x000fe2000000008c */
[----:B------:R-:W-:Y:S01]  /*4980*/  @P2 FMUL.FTZ R146, R30, R151 ;  /* 0x000000971e922220 */ /* 0x000fe20000410000 */
[----:B------:R-:W-:Y:S01]  /*4990*/  @P2 FMUL.FTZ R210, R32, R211 ;  /* 0x000000d320d22220 */ /* 0x000fe20000410000 */
[----:B------:R-:W-:Y:S01]  /*49a0*/  F2FP.F16.F32.PACK_AB R215, RZ, R147 ;  /* 0x00000093ffd7723e */ /* 0x000fe200000000ff */
[----:B----4-:R-:W-:Y:S01]  /*49b0*/  @P2 FMUL.FTZ R212, R209, R216 ;  /* 0x000000d8d1d42220 */ /* 0x010fe20000410000 */
[----:B------:R-:W-:Y:S01]  /*49c0*/  F2FP.F16.F32.PACK_AB R216, RZ, R209 ;  /* 0x000000d1ffd8723e */ /* 0x000fe200000000ff */
[----:B------:R-:W-:Y:S01]  /*49d0*/  @P2 FMUL.FTZ R209, R31, R208 ;  /* 0x000000d01fd12220 */ /* 0x000fe20000410000 */
[----:B------:R-:W-:Y:S01]  /*49e0*/  @P2 F2FP.F16.F32.PACK_AB R146, RZ, R146 ;  /* 0x00000092ff92223e */ /* 0x000fe200000000ff */
[----:B------:R-:W-:Y:S01]  /*49f0*/  @P2 FMUL.FTZ R147, R29, R150 ;  /* 0x000000961d932220 */ /* 0x000fe20000410000 */
[----:B------:R-:W-:Y:S01]  /*4a00*/  @P2 F2FP.F16.F32.PACK_AB R210, RZ, R210 ;  /* 0x000000d2ffd2223e */ /* 0x000fe200000000ff */
[----:B------:R-:W-:Y:S01]  /*4a10*/  @P2 HADD2.F32 R151, -RZ, R138.H0_H0 ;  /* 0x2000008aff972230 */ /* 0x000fe20000004100 */
[----:B------:R-:W-:Y:S01]  /*4a20*/  @P2 F2FP.F16.F32.PACK_AB R209, RZ, R209 ;  /* 0x000000d1ffd1223e */ /* 0x000fe200000000ff */
[----:B-1----:R-:W-:Y:S01]  /*4a30*/  @P2 FMUL.FTZ R213, R217, R218 ;  /* 0x000000dad9d52220 */ /* 0x002fe20000410000 */
[----:B------:R-:W-:Y:S01]  /*4a40*/  @P2 PRMT R141, R146, 0x7610, R141 ;  /* 0x00007610928d2816 */ /* 0x000fe2000000008d */
[----:B------:R-:W-:Y:S01]  /*4a50*/  FFMA.FTZ R218, R188, R155, R206 ;  /* 0x0000009bbcda7223 */ /* 0x000fe200000100ce */
[----:B------:R-:W-:Y:S01]  /*4a60*/  @P2 PRMT R142, R210, 0x7610, R142 ;  /* 0x00007610d28e2816 */ /* 0x000fe2000000008e */
[--C-:B------:R-:W-:Y:S01]  /*4a70*/  @P2 HADD2.F32 R210, -RZ, R136.reuse.H1_H1 ;  /* 0x30000088ffd22230 */ /* 0x100fe20000004100 */
[----:B------:R-:W-:Y:S01]  /*4a80*/  @P2 PRMT R141, R141, 0x5410, R209 ;  /* 0x000054108d8d2816 */ /* 0x000fe200000000d1 */
[----:B------:R-:W-:Y:S01]  /*4a90*/  @P2 HADD2.F32 R209, -RZ, R136.H0_H0 ;  /* 0x20000088ffd12230 */ /* 0x000fe20000004100 */
[----:B------:R-:W-:Y:S01]  /*4aa0*/  @P2 F2FP.F16.F32.PACK_AB R147, RZ, R147 ;  /* 0x00000093ff93223e */ /* 0x000fe200000000ff */
[----:B------:R-:W-:Y:S01]  /*4ab0*/  FADD.FTZ R218, R187, -R218 ;  /* 0x800000dabbda7221 */ /* 0x000fe20000010000 */
[----:B------:R-:W-:Y:S01]  /*4ac0*/  @P2 FFMA.FTZ R109, R210, R150, R109 ;  /* 0x00000096d26d2223 */ /* 0x000fe2000001006d */
[----:B------:R-:W-:Y:S01]  /*4ad0*/  @P2 FMUL.FTZ R146, R34, R213 ;  /* 0x000000d522922220 */ /* 0x000fe20000410000 */
[----:B------:R-:W-:Y:S01]  /*4ae0*/  @P2 PRMT R140, R140, 0x5410, R147 ;  /* 0x000054108c8c2816 */ /* 0x000fe20000000093 */
[----:B------:R-:W-:Y:S01]  /*4af0*/  @P2 FMUL.FTZ R147, R33, R212 ;  /* 0x000000d421932220 */ /* 0x000fe20000410000 */
[----:B------:R-:W-:Y:S01]  /*4b00*/  @P2 FFMA.FTZ R108, R209, R145, R108 ;  /* 0x00000091d16c2223 */ /* 0x000fe2000001006c */
[----:B------:R-:W-:-:S02]  /*4b10*/  @P2 HADD2.F32 R150, -RZ, R137.H1_H1 ;  /* 0x30000089ff962230 */ /* 0x000fc40000004100 */
[----:B------:R-:W-:Y:S01]  /*4b20*/  FMUL.FTZ R145, R205, R218 ;  /* 0x000000dacd917220 */ /* 0x000fe20000410000 */
[----:B------:R-:W-:Y:S01]  /*4b30*/  @P2 F2FP.F16.F32.PACK_AB R146, RZ, R146 ;  /* 0x00000092ff92223e */ /* 0x000fe200000000ff */
[----:B------:R-:W-:Y:S01]  /*4b40*/  @P2 HADD2.F32 R210, -RZ, R138.H1_H1 ;  /* 0x3000008affd22230 */ /* 0x000fe20000004100 */
[----:B------:R-:W-:Y:S01]  /*4b50*/  @P2 F2FP.F16.F32.PACK_AB R147, RZ, R147 ;  /* 0x00000093ff93223e */ /* 0x000fe200000000ff */
[----:B------:R-:W-:Y:S01]  /*4b60*/  @P2 FFMA.FTZ R111, R150, R208, R111 ;  /* 0x000000d0966f2223 */ /* 0x000fe2000001006f */
[----:B------:R-:W-:Y:S01]  /*4b70*/  @P2 HADD2.F32 R209, -RZ, R139.H0_H0 ;  /* 0x2000008bffd12230 */ /* 0x000fe20000004100 */
        /* <DEDUP_REMOVED lines=18> */
.L_x_7054:
[----:B------:R-:W-:Y:S04]  /*4ca0*/  BSSY.RECONVERGENT B2, `(.L_x_7055) ;  /* 0x000000d000027945 */ /* 0x000fe80003800200 */
[----:B------:R-:W-:Y:S05]  /*4cb0*/  @!P2 BRA `(.L_x_7056) ;  /* 0x00000000002ca947 */ /* 0x000fea0003800000 */
[----:B0-----:R-:W-:Y:S01]  /*4cc0*/  FFMA.FTZ R149, R173, R155, R206 ;  /* 0x0000009bad957223 */ /* 0x001fe200000100ce */
[----:B------:R-:W-:Y:S01]  /*4cd0*/  ISETP.GT.AND P1, PT, R0, RZ, PT ;  /* 0x000000ff0000720c */ /* 0x000fe20003f24270 */
[----:B-----5:R-:W-:Y:S02]  /*4ce0*/  HADD2.F32 R151, -RZ, R136.H0_H0 ;  /* 0x20000088ff977230 */ /* 0x020fe40000004100 */
[----:B------:R-:W-:-:S04]  /*4cf0*/  FADD.FTZ R148, R176, -R149 ;  /* 0x80000095b0947221 */ /* 0x000fc80000010000 */
[----:B------:R-:W-:-:S05]  /*4d00*/  FMUL.FTZ R148, R205, R148 ;  /* 0x00000094cd947220 */ /* 0x000fca0000410000 */
[----:B------:R-:W-:-:S05]  /*4d10*/  FSEL R148, R148, RZ, P1 ;  /* 0x000000ff94947208 */ /* 0x000fca0000800000 */
[----:B------:R-:W-:-:S04]  /*4d20*/  FMUL.FTZ R149, R148, UR14 ;  /* 0x0000000e94957c20 */ /* 0x000fc80008410000 */
[-C--:B------:R-:W-:Y:S01]  /*4d30*/  FMUL.FTZ R148, R28, R149.reuse ;  /* 0x000000951c947220 */ /* 0x080fe20000410000 */
[----:B------:R-:W-:-:S04]  /*4d40*/  FFMA.FTZ R108, R151, R149, R108 ;  /* 0x00000095976c7223 */ /* 0x000fc8000001006c */
[----:B------:R-:W-:-:S04]  /*4d50*/  F2FP.F16.F32.PACK_AB R148, RZ, R148 ;  /* 0x00000094ff94723e */ /* 0x000fc800000000ff */
[----:B------:R-:W-:-:S07]  /*4d60*/  PRMT R140, R148, 0x7610, R140 ;  /* 0x00007610948c7816 */ /* 0x000fce000000008c */
.L_x_7056:
[----:B------:R-:W-:Y:S05]  /*4d70*/  BSYNC.RECONVERGENT B2 ;  /* 0x0000000000027941 */ /* 0x000fea0003800200 */
.L_x_7055:
[----:B------:R-:W-:Y:S04]  /*4d80*/  BSSY.RECONVERGENT B2, `(.L_x_7057) ;  /* 0x000000d000027945 */ /* 0x000fe80003800200 */
[----:B------:R-:W-:Y:S05]  /*4d90*/  @!P2 BRA `(.L_x_7058) ;  /* 0x00000000002ca947 */ /* 0x000fea0003800000 */
[----:B0-----:R-:W-:Y:S01]  /*4da0*/  FFMA.FTZ R148, R174, R155, R206 ;  /* 0x0000009bae947223 */ /* 0x001fe200000100ce */
[----:B------:R-:W-:Y:S01]  /*4db0*/  ISETP.GT.AND P1, PT, R0, RZ, PT ;  /* 0x000000ff0000720c */ /* 0x000fe20003f24270 */
[----:B-----5:R-:W-:Y:S02]  /*4dc0*/  HADD2.F32 R150, -RZ, R136.H1_H1 ;  /* 0x30000088ff967230 */ /* 0x020fe40000004100 */
        /* <DEDUP_REMOVED lines=8> */
.L_x_7058:
[----:B------:R-:W-:Y:S05]  /*4e50*/  BSYNC.RECONVERGENT B2 ;  /* 0x0000000000027941 */ /* 0x000fea0003800200 */
.L_x_7057:
        /* <DEDUP_REMOVED lines=13> */
.L_x_7060:
[----:B------:R-:W-:Y:S05]  /*4f30*/  BSYNC.RECONVERGENT B2 ;  /* 0x0000000000027941 */ /* 0x000fea0003800200 */
.L_x_7059:
        /* <DEDUP_REMOVED lines=13> */
.L_x_7062:
[----:B------:R-:W-:Y:S05]  /*5010*/  BSYNC.RECONVERGENT B2 ;  /* 0x0000000000027941 */ /* 0x000fea0003800200 */
.L_x_7061:
        /* <DEDUP_REMOVED lines=13> */
.L_x_7064:
[----:B------:R-:W-:Y:S05]  /*50f0*/  BSYNC.RECONVERGENT B2 ;  /* 0x0000000000027941 */ /* 0x000fea0003800200 */
.L_x_7063:
        /* <DEDUP_REMOVED lines=13> */
.L_x_7066:
[----:B------:R-:W-:Y:S05]  /*51d0*/  BSYNC.RECONVERGENT B2 ;  /* 0x0000000000027941 */ /* 0x000fea0003800200 */
.L_x_7065:
        /* <DEDUP_REMOVED lines=13> */
.L_x_7068:
[----:B------:R-:W-:Y:S05]  /*52b0*/  BSYNC.RECONVERGENT B2 ;  /* 0x0000000000027941 */ /* 0x000fea0003800200 */
.L_x_7067:
        /* <DEDUP_REMOVED lines=12> */
.L_x_7053:
[----:B------:R-:W-:Y:S05]  /*5380*/  BSYNC.RECONVERGENT B1 ;  /* 0x0000000000017941 */ /* 0x000fea0003800200 */
.L_x_7050:
        /* <DEDUP_REMOVED lines=8> */
.L_x_7047:
[----:B------:R-:W-:Y:S05]  /*5410*/  BSYNC.RECONVERGENT B0 ;  /* 0x0000000000007941 */ /* 0x000fea0003800200 */
.L_x_7046:
        /* <DEDUP_REMOVED lines=8> */
.L_x_7072:
[----:B------:R-:W-:Y:S05]  /*54a0*/  BSYNC.RECONVERGENT B1 ;  /* 0x0000000000017941 */ /* 0x000fea0003800200 */
.L_x_7071:
        /* <DEDUP_REMOVED lines=11> */
[----:B------:R-:W-:Y:S02]  /*5560*/  HADD2.F32 R0, -RZ, R132.H0_H0 ;  /* 0x20000084ff007230 */ /* 0x000fe40000004100 */
[----:B------:R-:W-:Y:S02]  /*5570*/  HADD2.F32 R150, -RZ, R133.H0_H0 ;  /* 0x20000085ff967230 */ /* 0x000fe40000004100 */
[----:B------:R-:W-:Y:S01]  /*5580*/  HADD2.F32 R208, -RZ, R134.H0_H0 ;  /* 0x20000086ffd07230 */ /* 0x000fe20000004100 */
[----:B------:R-:W0:Y:S01]  /*5590*/  @P2 LDC R213, c[0x0][0x40c] ;  /* 0x00010300ffd52b82 */ /* 0x000e220000000800 */
[----:B------:R-:W-:-:S02]  /*55a0*/  HADD2.F32 R214, -RZ, R135.H0_H0 ;  /* 0x20000087ffd67230 */ /* 0x000fc40000004100 */
[----:B------:R-:W-:Y:S02]  /*55b0*/  HADD2.F32 R211, -RZ, R134.H1_H1 ;  /* 0x30000086ffd37230 */ /* 0x000fe40000004100 */
[-CC-:B------:R-:W-:Y:S01]  /*55c0*/  @P1 FFMA.FTZ R144, R190, R155.reuse, R206.reuse ;  /* 0x0000009bbe901223 */ /* 0x180fe200000100ce */
[-CC-:B------:R-:W-:Y:S01]  /*55d0*/  @P1 FFMA.FTZ R148, R194, R155.reuse, R206.reuse ;  /* 0x0000009bc2941223 */ /* 0x180fe200000100ce */
[-CC-:B------:R-:W-:Y:S01]  /*55e0*/  @P1 FFMA.FTZ R145, R189, R155.reuse, R206.reuse ;  /* 0x0000009bbd911223 */ /* 0x180fe200000100ce */
[-CC-:B------:R-:W-:Y:S01]  /*55f0*/  @P1 FFMA.FTZ R149, R191, R155.reuse, R206.reuse ;  /* 0x0000009bbf951223 */ /* 0x180fe200000100ce */
[----:B------:R-:W2:Y:S01]  /*5600*/  @P2 LDC R221, c[0x0][0x40c] ;  /* 0x00010300ffdd2b82 */ /* 0x000ea20000000800 */
[-CC-:B------:R-:W-:Y:S01]  /*5610*/  @P1 FFMA.FTZ R151, R197, R155.reuse, R206.reuse ;  /* 0x0000009bc5971223 */ /* 0x180fe200000100ce */
[-CC-:B------:R-:W-:Y:S01]  /*5620*/  @P1 FFMA.FTZ R210, R200, R155.reuse, R206.reuse ;  /* 0x0000009bc8d21223 */ /* 0x180fe200000100ce */
[-C--:B------:R-:W-:Y:S01]  /*5630*/  @P1 FFMA.FTZ R209, R201, R155.reuse, R206 ;  /* 0x0000009bc9d11223 */ /* 0x080fe200000100ce */
[----:B------:R-:W-:Y:S01]  /*5640*/  @P1 FADD.FTZ R147, R193, -R144 ;  /* 0x80000090c1931221 */ /* 0x000fe20000010000 */
[----:B------:R-:W-:Y:S01]  /*5650*/  @P1 FFMA.FTZ R206, R204, R155, R206 ;  /* 0x0000009bccce1223 */ /* 0x000fe200000100ce */
[----:B------:R-:W-:-:S02]  /*5660*/  HADD2.F32 R155, -RZ, R133.H1_H1 ;  /* 0x30000085ff9b7230 */ /* 0x000fc40000004100 */
[----:B------:R-:W-:Y:S01]  /*5670*/  @P1 FADD.FTZ R148, R195, -R148 ;  /* 0x80000094c3941221 */ /* 0x000fe20000010000 */
[----:B------:R-:W3:Y:S01]  /*5680*/  @P2 LDC R223, c[0x0][0x40c] ;  /* 0x00010300ffdf2b82 */ /* 0x000ee20000000800 */
[C---:B------:R-:W-:Y:S01]  /*5690*/  @P1 FFMA.FTZ R146, R205.reuse, R147, R146 ;  /* 0x00000093cd921223 */ /* 0x040fe20000010092 */
[----:B------:R-:W-:Y:S01]  /*56a0*/  @P1 FADD.FTZ R145, R192, -R145 ;  /* 0x80000091c0911221 */ /* 0x000fe20000010000 */
[----:B------:R-:W-:Y:S01]  /*56b0*/  @P1 FADD.FTZ R149, R196, -R149 ;  /* 0x80000095c4951221 */ /* 0x000fe20000010000 */
[C---:B------:R-:W-:Y:S01]  /*56c0*/  @P1 FFMA.FTZ R155, R205.reuse, R148, R155 ;  /* 0x00000094cd9b1223 */ /* 0x040fe2000001009b */
[----:B-1----:R-:W-:Y:S01]  /*56d0*/  @P2 FMUL.FTZ R148, R146, R215 ;  /* 0x000000d792942220 */ /* 0x002fe20000410000 */
[C---:B------:R-:W-:Y:S01]  /*56e0*/  @P1 FFMA.FTZ R0, R205.reuse, R145, R0 ;  /* 0x00000091cd001223 */ /* 0x040fe20000010000 */
[----:B------:R-:W-:Y:S01]  /*56f0*/  @P1 FFMA.FTZ R150, R205, R149, R150 ;  /* 0x00000095cd961223 */ /* 0x000fe20000010096 */
[----:B------:R-:W1:Y:S01]  /*5700*/  @P2 LDC R225, c[0x0][0x40c] ;  /* 0x00010300ffe12b82 */ /* 0x000e620000000800 */
[----:B------:R-:W-:Y:S01]  /*5710*/  @P1 FADD.FTZ R151, R198, -R151 ;  /* 0x80000097c6971221 */ /* 0x000fe20000010000 */
[----:B------:R-:W-:Y:S01]  /*5720*/  @P1 FADD.FTZ R209, R202, -R209 ;  /* 0x800000d1cad11221 */ /* 0x000fe20000010000 */
[----:B------:R-:W-:Y:S01]  /*5730*/  @P2 FMUL.FTZ R145, R45, R148 ;  /* 0x000000942d912220 */ /* 0x000fe20000410000 */
[----:B0-----:R-:W-:Y:S01]  /*5740*/  @P2 FMUL.FTZ R147, R0, R213 ;  /* 0x000000d500932220 */ /* 0x001fe20000410000 */
[----:B------:R-:W-:Y:S01]  /*5750*/  @P1 FADD.FTZ R210, R199, -R210 ;  /* 0x800000d2c7d21221 */ /* 0x000fe20000010000 */
[C---:B------:R-:W-:Y:S01]  /*5760*/  @P1 FFMA.FTZ R208, R205.reuse, R151, R208 ;  /* 0x00000097cdd01223 */ /* 0x040fe200000100d0 */
[----:B------:R-:W-:Y:S01]  /*5770*/  HADD2.F32 R217, -RZ, R135.H1_H1 ;  /* 0x30000087ffd97230 */ /* 0x000fe20000004100 */
[----:B------:R-:W0:Y:S01]  /*5780*/  @P2 LDC R212, c[0x0][0x40c] ;  /* 0x00010300ffd42b82 */ /* 0x000e220000000800 */
[----:B--2---:R-:W-:Y:S01]  /*5790*/  @P2 FMUL.FTZ R149, R150, R221 ;  /* 0x000000dd96952220 */ /* 0x004fe20000410000 */
[----:B------:R-:W-:Y:S01]  /*57a0*/  @P1 FFMA.FTZ R214, R205, R209, R214 ;  /* 0x000000d1cdd61223 */ /* 0x000fe200000100d6 */
[----:B------:R-:W-:Y:S01]  /*57b0*/  F2FP.F16.F32.PACK_AB R218, RZ, R0 ;  /* 0x00000000ffda723e */ /* 0x000fe200000000ff */
[----:B------:R-:W-:Y:S01]  /*57c0*/  @P1 FADD.FTZ R206, R203, -R206 ;  /* 0x800000cecbce1221 */ /* 0x000fe20000010000 */
[----:B------:R-:W-:Y:S01]  /*57d0*/  @P2 FMUL.FTZ R144, R44, R147 ;  /* 0x000000932c902220 */ /* 0x000fe20000410000 */
[----:B------:R-:W-:Y:S01]  /*57e0*/  @P2 F2FP.F16.F32.PACK_AB R0, RZ, R145 ;  /* 0x00000091ff00223e */ /* 0x000fe200000000ff */
[----:B------:R-:W-:Y:S01]  /*57f0*/  @P2 FMUL.FTZ R145, R46, R149 ;  /* 0x000000952e912220 */ /* 0x000fe20000410000 */
[----:B------:R-:W2:Y:S01]  /*5800*/  @P2 LDC R216, c[0x0][0x40c] ;  /* 0x00010300ffd82b82 */ /* 0x000ea20000000800 */
[----:B-----5:R-:W-:-:S02]  /*5810*/  @P2 HADD2.F32 R221, -RZ, R136.H0_H0 ;  /* 0x20000088ffdd2230 */ /* 0x020fc40000004100 */
[C---:B------:R-:W-:Y:S01]  /*5820*/  @P1 FFMA.FTZ R211, R205.reuse, R210, R211 ;  /* 0x000000d2cdd31223 */ /* 0x040fe200000100d3 */
[----:B---3--:R-:W-:Y:S01]  /*5830*/  @P2 FMUL.FTZ R209, R208, R223 ;  /* 0x000000dfd0d12220 */ /* 0x008fe20000410000 */
[----:B------:R-:W-:Y:S01]  /*5840*/  @P1 FFMA.FTZ R217, R205, R206, R217 ;  /* 0x000000cecdd91223 */ /* 0x000fe200000100d9 */
[----:B------:R-:W-:Y:S01]  /*5850*/  @P2 F2FP.F16.F32.PACK_AB R144, RZ, R144 ;  /* 0x00000090ff90223e */ /* 0x000fe200000000ff */
[----:B------:R-:W-:Y:S01]  /*5860*/  @P2 FFMA.FTZ R116, R221, R147, R116 ;  /* 0x00000093dd742223 */ /* 0x000fe20000010074 */
[----:B------:R-:W-:Y:S01]  /*5870*/  @P2 FMUL.FTZ R210, R48, R209 ;  /* 0x000000d130d22220 */ /* 0x000fe20000410000 */
[----:B-1----:R-:W-:Y:S01]  /*5880*/  @P2 FMUL.FTZ R215, R214, R225 ;  /* 0x000000e1d6d72220 */ /* 0x002fe20000410000 */
[----:B------:R-:W-:Y:S01]  /*5890*/  @P2 F2FP.F16.F32.PACK_AB R151, RZ, R145 ;  /* 0x00000091ff97223e */ /* 0x000fe200000000ff */
[--C-:B------:R-:W-:Y:S01]  /*58a0*/  @P2 HADD2.F32 R147, -RZ, R137.reuse.H0_H0 ;  /* 0x20000089ff932230 */ /* 0x100fe20000004100 */
[----:B------:R-:W-:Y:S01]  /*58b0*/  F2FP.F16.F32.PACK_AB R219, RZ, R146 ;  /* 0x00000092ffdb723e */ /* 0x000fe200000000ff */
[----:B------:R-:W-:Y:S01]  /*58c0*/  @P2 FMUL.FTZ R145, R50, R215 ;  /* 0x000000d732912220 */ /* 0x000fe20000410000 */
[----:B------:R-:W-:Y:S01]  /*58d0*/  @P2 PRMT R140, R144, 0x7610, R140 ;  /* 0x00007610908c2816 */ /* 0x000fe2000000008c */
[----:B------:R-:W-:Y:S01]  /*58e0*/  @P2 HADD2.F32 R144, -RZ, R137.H1_H1 ;  /* 0x30000089ff902230 */ /* 0x000fe20000004100 */
[----:B------:R-:W-:Y:S01]  /*58f0*/  @P2 F2FP.F16.F32.PACK_AB R210, RZ, R210 ;  /* 0x000000d2ffd2223e */ /* 0x000fe200000000ff */
[----:B0-----:R-:W-:Y:S01]  /*5900*/  @P2 FMUL.FTZ R206, R155, R212 ;  /* 0x000000d49bce2220 */ /* 0x001fe20000410000 */
[----:B------:R-:W-:Y:S01]  /*5910*/  @P2 FFMA.FTZ R118, R147, R149, R118 ;  /* 0x0000009593762223 */ /* 0x000fe20000010076 */
[----:B------:R-:W-:Y:S01]  /*5920*/  @P2 PRMT R140, R140, 0x5410, R0 ;  /* 0x000054108c8c2816 */ /* 0x000fe20000000000 */
[----:B------:R-:W-:-:S02]  /*5930*/  @P2 HADD2.F32 R147, -RZ, R138.H0_H0 ;  /* 0x2000008aff932230 */ /* 0x000fc40000004100 */
[----:B------:R-:W-:Y:S01]  /*5940*/  @P2 FMUL.FTZ R146, R47, R206 ;  /* 0x000000ce2f922220 */ /* 0x000fe20000410000 */
[----:B------:R-:W-:Y:S01]  /*5950*/  @P2 HADD2.F32 R0, -RZ, R138.H1_H1 ;  /* 0x3000008aff002230 */ /* 0x000fe20000004100 */
[----:B------:R-:W-:Y:S01]  /*5960*/  @P2 PRMT R141, R151, 0x7610, R141 ;  /* 0x00007610978d2816 */ /* 0x000fe2000000008d */
[----:B------:R-:W-:Y:S02]  /*5970*/  @P2 HADD2.F32 R149, -RZ, R139.H0_H0 ;  /* 0x2000008bff952230 */ /* 0x000fe40000004100 */
[----:B--2---:R-:W-:Y:S01]  /*5980*/  @P2 FMUL.FTZ R212, R211, R216 ;  /* 0x000000d8d3d42220 */ /* 0x004fe20000410000 */
[----:B------:R-:W-:Y:S01]  /*5990*/  @P2 F2FP.F16.F32.PACK_AB R216, RZ, R145 ;  /* 0x00000091ffd8223e */ /* 0x000fe200000000ff */
[----:B------:R-:W-:Y:S01]  /*59a0*/  @P2 FFMA.FTZ R119, R144, R206, R119 ;  /* 0x000000ce90772223 */ /* 0x000fe20000010077 */
[----:B------:R-:W-:Y:S01]  /*59b0*/  F2FP.F16.F32.PACK_AB R145, R155, R150 ;  /* 0x000000969b91723e */ /* 0x000fe200000000ff */
        /* <DEDUP_REMOVED lines=8> */
[----:B------:R-:W-:Y:S01]  /*5a40*/  F2FP.F16.F32.PACK_AB R146, R211, R208 ;  /* 0x000000d0d392723e */ /* 0x000fe200000000ff */
[----:B------:R-:W-:Y:S01]  /*5a50*/  @P2 FFMA.FTZ R122, R149, R215, R122 ;  /* 0x000000d7957a2223 */ /* 0x000fe2000001007a */
[----:B------:R-:W-:-:S02]  /*5a60*/  @P2 PRMT R141, R141, 0x5410, R205 ;  /* 0x000054108d8d2816 */ /* 0x000fc400000000cd */
[----:B------:R-:W-:Y:S02]  /*5a70*/  @P2 PRMT R142, R142, 0x5410, R213 ;  /* 0x000054108e8e2816 */ /* 0x000fe400000000d5 */
[----:B------:R-:W-:Y:S02]  /*5a80*/  F2FP.F16.F32.PACK_AB R147, R217, R214 ;  /* 0x000000d6d993723e */ /* 0x000fe400000000ff */
[----:B------:R-:W-:Y:S02]  /*5a90*/  @P2 PRMT R143, R216, 0x7610, R143 ;  /* 0x00007610d88f2816 */ /* 0x000fe4000000008f */
        /* <DEDUP_REMOVED lines=9> */
.L_x_7075:
[----:B------:R-:W-:Y:S01]  /*5b30*/  ISETP.GT.AND P1, PT, R0, RZ, PT ;  /* 0x000000ff0000720c */ /* 0x000fe20003f24270 */
[--C-:B0-2---:R-:W-:Y:S01]  /*5b40*/  HADD2.F32 R148, -RZ, R132.reuse.H1_H1 ;  /* 0x30000084ff947230 */ /* 0x105fe20000004100 */
[----:B------:R-:W0:Y:S01]  /*5b50*/  @P2 LDC R151, c[0x0][0x40c] ;  /* 0x00010300ff972b82 */ /* 0x000e220000000800 */
[--C-:B------:R-:W-:Y:S02]  /*5b60*/  HADD2.F32 R150, -RZ, R133.reuse.H0_H0 ;  /* 0x20000085ff967230 */ /* 0x100fe40000004100 */
[----:B------:R-:W-:Y:S02]  /*5b70*/  HADD2.F32 R0, -RZ, R132.H0_H0 ;  /* 0x20000084ff007230 */ /* 0x000fe40000004100 */
[--C-:B------:R-:W-:Y:S02]  /*5b80*/  HADD2.F32 R212, -RZ, R134.reuse.H0_H0 ;  /* 0x20000086ffd47230 */ /* 0x100fe40000004100 */
[----:B------:R-:W-:Y:S01]  /*5b90*/  HADD2.F32 R214, -RZ, R134.H1_H1 ;  /* 0x30000086ffd67230 */ /* 0x000fe20000004100 */
[----:B------:R-:W1:Y:S03]  /*5ba0*/  @P2 LDC R215, c[0x0][0x40c] ;  /* 0x00010300ffd72b82 */ /* 0x000e660000000800 */
        /* <DEDUP_REMOVED lines=9> */
[----:B------:R-:W-:-:S02]  /*5c40*/  HADD2.F32 R208, -RZ, R133.H1_H1 ;  /* 0x30000085ffd07230 */ /* 0x000fc40000004100 */
[C---:B------:R-:W-:Y:S01]  /*5c50*/  @P1 FFMA.FTZ R150, R205.reuse, R213, R150 ;  /* 0x000000d5cd961223 */ /* 0x040fe20000010096 */
[----:B------:R-:W-:Y:S01]  /*5c60*/  @P1 FFMA.FTZ R0, R205, R149, R0 ;  /* 0x00000095cd001223 */ /* 0x000fe20000010000 */
[-C--:B------:R-:W-:Y:S01]  /*5c70*/  @P1 FFMA.FTZ R149, R197, R155.reuse, R206 ;  /* 0x0000009bc5951223 */ /* 0x080fe200000100ce */
[----:B------:R-:W3:Y:S01]  /*5c80*/  @P2 LDC R209, c[0x0][0x40c] ;  /* 0x00010300ffd12b82 */ /* 0x000ee20000000800 */
[----:B------:R-:W-:Y:S01]  /*5c90*/  @P1 FADD.FTZ R210, R195, -R210 ;  /* 0x800000d2c3d21221 */ /* 0x000fe20000010000 */
[----:B------:R-:W-:Y:S01]  /*5ca0*/  @P1 FFMA.FTZ R216, R200, R155, R206 ;  /* 0x0000009bc8d81223 */ /* 0x000fe200000100ce */
[----:B------:R-:W-:Y:S02]  /*5cb0*/  @P1 FADD.FTZ R149, R198, -R149 ;  /* 0x80000095c6951221 */ /* 0x000fe40000010000 */
[----:B------:R-:W-:Y:S01]  /*5cc0*/  @P1 FFMA.FTZ R208, R205, R210, R208 ;  /* 0x000000d2cdd01223 */ /* 0x000fe200000100d0 */
[----:B------:R-:W-:Y:S01]  /*5cd0*/  @P1 FADD.FTZ R217, R199, -R216 ;  /* 0x800000d8c7d91221 */ /* 0x000fe20000010000 */
[----:B------:R-:W-:Y:S01]  /*5ce0*/  @P1 FFMA.FTZ R212, R205, R149, R212 ;  /* 0x00000095cdd41223 */ /* 0x000fe200000100d4 */
[----:B------:R-:W4:Y:S01]  /*5cf0*/  @P2 LDC R213, c[0x0][0x40c] ;  /* 0x00010300ffd52b82 */ /* 0x000f220000000800 */
[----:B0-----:R-:W-:Y:S01]  /*5d00*/  @P2 FMUL.FTZ R149, R0, R151 ;  /* 0x0000009700952220 */ /* 0x001fe20000410000 */
[----:B-1----:R-:W-:Y:S01]  /*5d10*/  @P2 FMUL.FTZ R151, R150, R215 ;  /* 0x000000d796972220 */ /* 0x002fe20000410000 */
[----:B------:R-:W-:-:S02]  /*5d20*/  HADD2.F32 R216, -RZ, R135.H0_H0 ;  /* 0x20000087ffd87230 */ /* 0x000fc40000004100 */
[----:B------:R-:W-:Y:S01]  /*5d30*/  @P1 FFMA.FTZ R214, R205, R217, R214 ;  /* 0x000000d9cdd61223 */ /* 0x000fe200000100d6 */
[----:B------:R-:W-:Y:S01]  /*5d40*/  @P2 FMUL.FTZ R0, R44, R149 ;  /* 0x000000952c002220 */ /* 0x000fe20000410000 */
[----:B-----5:R-:W-:Y:S01]  /*5d50*/  @P2 HADD2.F32 R215, -RZ, R137.H0_H0 ;  /* 0x20000089ffd72230 */ /* 0x020fe20000004100 */
[----:B------:R-:W0:Y:S01]  /*5d60*/  @P2 LDC R219, c[0x0][0x40c] ;  /* 0x00010300ffdb2b82 */ /* 0x000e220000000800 */
[----:B--2---:R-:W-:Y:S01]  /*5d70*/  @P2 FMUL.FTZ R148, R148, R211 ;  /* 0x000000d394942220 */ /* 0x004fe20000410000 */
[----:B------:R-:W-:Y:S01]  /*5d80*/  @P1 FFMA.FTZ R211, R201, R155, R206 ;  /* 0x0000009bc9d31223 */ /* 0x000fe200000100ce */
[----:B------:R-:W-:Y:S01]  /*5d90*/  @P2 F2FP.F16.F32.PACK_AB R0, RZ, R0 ;  /* 0x00000000ff00223e */ /* 0x000fe200000000ff */
[----:B------:R-:W-:Y:S01]  /*5da0*/  @P2 FFMA.FTZ R118, R215, R151, R118 ;  /* 0x00000097d7762223 */ /* 0x000fe20000010076 */
[----:B------:R-:W-:Y:S01]  /*5db0*/  @P2 FMUL.FTZ R150, R45, R148 ;  /* 0x000000942d962220 */ /* 0x000fe20000410000 */
[----:B------:R-:W-:Y:S01]  /*5dc0*/  @P1 FADD.FTZ R211, R202, -R211 ;  /* 0x800000d3cad31221 */ /* 0x000fe20000010000 */
[----:B------:R-:W-:Y:S01]  /*5dd0*/  @P2 PRMT R140, R0, 0x7610, R140 ;  /* 0x00007610008c2816 */ /* 0x000fe2000000008c */
[----:B------:R-:W1:Y:S01]  /*5de0*/  @P2 LDC R221, c[0x0][0x40c] ;  /* 0x00010300ffdd2b82 */ /* 0x000e620000000800 */
[----:B---3--:R-:W-:Y:S01]  /*5df0*/  @P2 FMUL.FTZ R210, R208, R209 ;  /* 0x000000d1d0d22220 */ /* 0x008fe20000410000 */
[----:B------:R-:W-:Y:S01]  /*5e00*/  @P2 FMUL.FTZ R208, R46, R151 ;  /* 0x000000972ed02220 */ /* 0x000fe20000410000 */
[----:B------:R-:W-:Y:S01]  /*5e10*/  @P1 FFMA.FTZ R216, R205, R211, R216 ;  /* 0x000000d3cdd81223 */ /* 0x000fe200000100d8 */
[----:B------:R-:W-:Y:S01]  /*5e20*/  @P2 F2FP.F16.F32.PACK_AB R150, RZ, R150 ;  /* 0x00000096ff96223e */ /* 0x000fe200000000ff */
[----:B------:R-:W-:Y:S01]  /*5e30*/  @P2 FMUL.FTZ R209, R47, R210 ;  /* 0x000000d22fd12220 */ /* 0x000fe20000410000 */
[----:B------:R-:W-:Y:S01]  /*5e40*/  @P2 HADD2.F32 R151, -RZ, R139.H0_H0 ;  /* 0x2000008bff972230 */ /* 0x000fe20000004100 */
[----:B------:R-:W-:Y:S01]  /*5e50*/  @P2 F2FP.F16.F32.PACK_AB R208, RZ, R208 ;  /* 0x000000d0ffd0223e */ /* 0x000fe200000000ff */
[----:B----4-:R-:W-:Y:S01]  /*5e60*/  @P2 FMUL.FTZ R211, R212, R213 ;  /* 0x000000d5d4d32220 */ /* 0x010fe20000410000 */
[----:B------:R-:W-:Y:S01]  /*5e70*/  @P2 HADD2.F32 R212, -RZ, R136.H1_H1 ;  /* 0x30000088ffd42230 */ /* 0x000fe20000004100 */
[----:B------:R-:W-:-:S02]  /*5e80*/  @P2 F2FP.F16.F32.PACK_AB R209, RZ, R209 ;  /* 0x000000d1ffd1223e */ /* 0x000fc400000000ff */
[----:B------:R-:W-:Y:S01]  /*5e90*/  @P2 PRMT R141, R208, 0x7610, R141 ;  /* 0x00007610d08d2816 */ /* 0x000fe2000000008d */
[----:B------:R-:W-:Y:S01]  /*5ea0*/  @P2 FMUL.FTZ R0, R48, R211 ;  /* 0x000000d330002220 */ /* 0x000fe20000410000 */
[----:B------:R-:W-:Y:S01]  /*5eb0*/  @P2 PRMT R140, R140, 0x5410, R150 ;  /* 0x000054108c8c2816 */ /* 0x000fe20000000096 */
[----:B------:R-:W-:Y:S01]  /*5ec0*/  @P2 FFMA.FTZ R117, R212, R148, R117 ;  /* 0x00000094d4752223 */ /* 0x000fe20000010075 */
[----:B0-----:R-:W-:Y:S01]  /*5ed0*/  @P2 FMUL.FTZ R214, R214, R219 ;  /* 0x000000dbd6d62220 */ /* 0x001fe20000410000 */
[----:B------:R-:W-:Y:S01]  /*5ee0*/  @P2 PRMT R141, R141, 0x5410, R209 ;  /* 0x000054108d8d2816 */ /* 0x000fe200000000d1 */
[----:B------:R-:W-:Y:S01]  /*5ef0*/  @P2 HADD2.F32 R209, -RZ, R136.H0_H0 ;  /* 0x20000088ffd12230 */ /* 0x000fe20000004100 */
[----:B------:R-:W-:Y:S01]  /*5f00*/  @P2 F2FP.F16.F32.PACK_AB R0, RZ, R0 ;  /* 0x00000000ff00223e */ /* 0x000fe200000000ff */
[----:B------:R-:W-:Y:S01]  /*5f10*/  @P2 FMUL.FTZ R150, R49, R214 ;  /* 0x000000d631962220 */ /* 0x000fe20000410000 */
[----:B------:R-:W-:Y:S02]  /*5f20*/  @P2 HADD2.F32 R148, -RZ, R137.H1_H1 ;  /* 0x30000089ff942230 */ /* 0x000fe40000004100 */
[----:B------:R-:W-:Y:S01]  /*5f30*/  @P2 FFMA.FTZ R116, R209, R149, R116 ;  /* 0x00000095d1742223 */ /* 0x000fe20000010074 */
[----:B-1----:R-:W-:Y:S01]  /*5f40*/  @P2 FMUL.FTZ R213, R216, R221 ;  /* 0x000000ddd8d52220 */ /* 0x002fe20000410000 */
[--C-:B------:R-:W-:Y:S01]  /*5f50*/  @P2 HADD2.F32 R149, -RZ, R138.reuse.H0_H0 ;  /* 0x2000008aff952230 */ /* 0x100fe20000004100 */
[----:B------:R-:W-:Y:S01]  /*5f60*/  @P2 F2FP.F16.F32.PACK_AB R150, RZ, R150 ;  /* 0x00000096ff96223e */ /* 0x000fe200000000ff */
[----:B------:R-:W-:-:S02]  /*5f70*/  @P2 HADD2.F32 R212, -RZ, R138.H1_H1 ;  /* 0x3000008affd42230 */ /* 0x000fc40000004100 */
[----:B------:R-:W-:Y:S01]  /*5f80*/  @P2 FMUL.FTZ R208, R50, R213 ;  /* 0x000000d532d02220 */ /* 0x000fe20000410000 */
[----:B------:R-:W-:Y:S01]  /*5f90*/  @P2 PRMT R142, R0, 0x7610, R142 ;  /* 0x00007610008e2816 */ /* 0x000fe2000000008e */
[----:B------:R-:W-:Y:S01]  /*5fa0*/  @P2 FFMA.FTZ R119, R148, R210, R119 ;  /* 0x000000d294772223 */ /* 0x000fe20000010077 */
[----:B------:R-:W-:Y:S01]  /*5fb0*/  @P2 FFMA.FTZ R120, R149, R211, R120 ;  /* 0x000000d395782223 */ /* 0x000fe20000010078 */
[----:B------:R-:W-:Y:S01]  /*5fc0*/  @P2 FFMA.FTZ R121, R212, R214, R121 ;  /* 0x000000d6d4792223 */ /* 0x000fe20000010079 */
[----:B------:R-:W-:Y:S01]  /*5fd0*/  @P2 F2FP.F16.F32.PACK_AB R208, RZ, R208 ;  /* 0x000000d0ffd0223e */ /* 0x000fe200000000ff */
[----:B------:R-:W-:Y:S01]  /*5fe0*/  @P2 FFMA.FTZ R122, R151, R213, R122 ;  /* 0x000000d5977a2223 */ /* 0x000fe2000001007a */
[----:B------:R-:W-:Y:S02]  /*5ff0*/  @P2 PRMT R142, R142, 0x5410, R150 ;  /* 0x000054108e8e2816 */ /* 0x000fe40000000096 */
[----:B------:R-:W-:Y:S01]  /*6000*/  @P2 PRMT R143, R208, 0x7610, R143 ;  /* 0x00007610d08f2816 */ /* 0x000fe2000000008f */
[----:B------:R-:W-:Y:S06]  /*6010*/  @!P2 BRA `(.L_x_7076) ;  /* 0x0000000c006ca947 */ /* 0x000fec0003800000 */
[----:B------:R-:W-:Y:S01]  /*6020*/  @P1 FFMA.FTZ R206, R204, R155, R206 ;  /* 0x0000009bccce1223 */ /* 0x000fe200000100ce */
[----:B------:R-:W-:Y:S02]  /*6030*/  HADD2.F32 R0, -RZ, R135.H1_H1 ;  /* 0x30000087ff007230 */ /* 0x000fe40000004100 */
[----:B------:R-:W-:Y:S02]  /*6040*/  HADD2.F32 R150, -RZ, R139.H1_H1 ;  /* 0x3000008bff967230 */ /* 0x000fe40000004100 */
[----:B------:R-:W-:-:S04]  /*6050*/  @P1 FADD.FTZ R206, R203, -R206 ;  /* 0x800000cecbce1221 */ /* 0x000fc80000010000 */
[----:B------:R-:W-:-:S04]  /*6060*/  @P1 FFMA.FTZ R0, R205, R206, R0 ;  /* 0x000000cecd001223 */ /* 0x000fc80000010000 */
[----:B------:R-:W-:-:S04]  /*6070*/  FMUL.FTZ R0, R0, UR14 ;  /* 0x0000000e00007c20 */ /* 0x000fc80008410000 */
[-C--:B------:R-:W-:Y:S01]  /*6080*/  FMUL.FTZ R148, R51, R0.reuse ;  /* 0x0000000033947220 */ /* 0x080fe20000410000 */
[----:B------:R-:W-:-:S04]  /*6090*/  FFMA.FTZ R123, R150, R0, R123 ;  /* 0x00000000967b7223 */ /* 0x000fc8000001007b */
[----:B------:R-:W-:-:S04]  /*60a0*/  F2FP.F16.F32.PACK_AB R148, RZ, R148 ;  /* 0x00000094ff94723e */ /* 0x000fc800000000ff */
[----:B------:R-:W-:Y:S01]  /*60b0*/  PRMT R143, R143, 0x5410, R148 ;  /* 0x000054108f8f7816 */ /* 0x000fe20000000094 */
[----:B------:R-:W-:Y:S06]  /*60c0*/  BRA `(.L_x_7076) ;  /* 0x0000000c00407947 */ /* 0x000fec0003800000 */
.L_x_7074:
[----:B------:R-:W-:-:S04]  /*60d0*/  UISETP.NE.U32.AND UP0, UPT, UR20, URZ, UPT ;  /* 0x000000ff1400728c */ /* 0x000fc8000bf05070 */
[----:B------:R-:W-:-:S06]  /*60e0*/  UISETP.NE.AND.EX UP0, UPT, UR21, URZ, UPT, UP0 ;  /* 0x000000ff1500728c */ /* 0x000fcc000bf05300 */
[----:B------:R-:W-:-:S13]  /*60f0*/  PLOP3.LUT P0, PT, PT, PT, UP0, 0x80, 0x8 ;  /* 0x000000000008781c */ /* 0x000fda0003f0f008 */
[----:B------:R-:W-:Y:S05]  /*6100*/  @!P0 BRA `(.L_x_7077) ;  /* 0x0000000400788947 */ /* 0x000fea0003800000 */
[----:B0-2---:R-:W0:Y:S01]  /*6110*/  @P2 LDC R147, c[0x0][0x40c] ;  /* 0x00010300ff932b82 */ /* 0x005e220000000800 */
[-CC-:B------:R-:W-:Y:S01]  /*6120*/  FFMA.FTZ R145, R189, R155.reuse, R206.reuse ;  /* 0x0000009bbd917223 */ /* 0x180fe200000100ce */
[-CC-:B------:R-:W-:Y:S01]  /*6130*/  FFMA.FTZ R144, R190, R155.reuse, R206.reuse ;  /* 0x0000009bbe907223 */ /* 0x180fe200000100ce */
[----:B------:R-:W-:Y:S01]  /*6140*/  ISETP.GT.AND P1, PT, R0, RZ, PT ;  /* 0x000000ff0000720c */ /* 0x000fe20003f24270 */
[-CC-:B------:R-:W-:Y:S01]  /*6150*/  FFMA.FTZ R149, R191, R155.reuse, R206.reuse ;  /* 0x0000009bbf957223 */ /* 0x180fe200000100ce */
[-CC-:B------:R-:W-:Y:S01]  /*6160*/  FFMA.FTZ R150, R194, R155.reuse, R206.reuse ;  /* 0x0000009bc2967223 */ /* 0x180fe200000100ce */
[----:B------:R-:W-:Y:S01]  /*6170*/  FADD.FTZ R0, R192, -R145 ;  /* 0x80000091c0007221 */ /* 0x000fe20000010000 */
[-CC-:B------:R-:W-:Y:S01]  /*6180*/  FFMA.FTZ R151, R197, R155.reuse, R206.reuse ;  /* 0x0000009bc5977223 */ /* 0x180fe200000100ce */
[----:B------:R-:W1:Y:S01]  /*6190*/  @P2 LDC R148, c[0x0][0x40c] ;  /* 0x00010300ff942b82 */ /* 0x000e620000000800 */
[-CC-:B------:R-:W-:Y:S01]  /*61a0*/  FFMA.FTZ R210, R200, R155.reuse, R206.reuse ;  /* 0x0000009bc8d27223 */ /* 0x180fe200000100ce */
[-CC-:B------:R-:W-:Y:S01]  /*61b0*/  FFMA.FTZ R213, R201, R155.reuse, R206.reuse ;  /* 0x0000009bc9d57223 */ /* 0x180fe200000100ce */
[----:B------:R-:W-:Y:S01]  /*61c0*/  FFMA.FTZ R218, R204, R155, R206 ;  /* 0x0000009bccda7223 */ /* 0x000fe200000100ce */
[----:B------:R-:W-:Y:S01]  /*61d0*/  FADD.FTZ R144, R193, -R144 ;  /* 0x80000090c1907221 */ /* 0x000fe20000010000 */
[----:B------:R-:W-:Y:S01]  /*61e0*/  FADD.FTZ R146, R196, -R149 ;  /* 0x80000095c4927221 */ /* 0x000fe20000010000 */
[----:B------:R-:W-:Y:S01]  /*61f0*/  FMUL.FTZ R0, R205, R0 ;  /* 0x00000000cd007220 */ /* 0x000fe20000410000 */
[----:B------:R-:W-:Y:S01]  /*6200*/  FADD.FTZ R150, R195, -R150 ;  /* 0x80000096c3967221 */ /* 0x000fe20000010000 */
[----:B------:R-:W2:Y:S01]  /*6210*/  @P2 LDC R211, c[0x0][0x40c] ;  /* 0x00010300ffd32b82 */ /* 0x000ea20000000800 */
[----:B------:R-:W-:Y:S01]  /*6220*/  FADD.FTZ R208, R198, -R151 ;  /* 0x80000097c6d07221 */ /* 0x000fe20000010000 */
[C---:B------:R-:W-:Y:S01]  /*6230*/  FMUL.FTZ R144, R205.reuse, R144 ;  /* 0x00000090cd907220 */ /* 0x040fe20000410000 */
[----:B------:R-:W-:Y:S01]  /*6240*/  FADD.FTZ R216, R202, -R213 ;  /* 0x800000d5cad87221 */ /* 0x000fe20000010000 */
[C---:B------:R-:W-:Y:S01]  /*6250*/  FMUL.FTZ R145, R205.reuse, R146 ;  /* 0x00000092cd917220 */ /* 0x040fe20000410000 */
[----:B------:R-:W-:Y:S01]  /*6260*/  FMUL.FTZ R146, R205, R150 ;  /* 0x00000096cd927220 */ /* 0x000fe20000410000 */
[----:B------:R-:W-:Y:S01]  /*6270*/  FSEL R214, R0, RZ, P1 ;  /* 0x000000ff00d67208 */ /* 0x000fe20000800000 */
[----:B------:R-:W-:Y:S01]  /*6280*/  FADD.FTZ R218, R203, -R218 ;  /* 0x800000dacbda7221 */ /* 0x000fe20000010000 */
[----:B------:R-:W3:Y:S01]  /*6290*/  @P2 LDC R221, c[0x0][0x40c] ;  /* 0x00010300ffdd2b82 */ /* 0x000ee20000000800 */
[C---:B------:R-:W-:Y:S01]  /*62a0*/  FMUL.FTZ R150, R205.reuse, R208 ;  /* 0x000000d0cd967220 */ /* 0x040fe20000410000 */
[----:B------:R-:W-:Y:S01]  /*62b0*/  FMUL.FTZ R155, R205, R216 ;  /* 0x000000d8cd9b7220 */ /* 0x000fe20000410000 */
[----:B------:R-:W-:Y:S01]  /*62c0*/  FSEL R215, R144, RZ, P1 ;  /* 0x000000ff90d77208 */ /* 0x000fe20000800000 */
[----:B------:R-:W-:Y:S01]  /*62d0*/  FADD.FTZ R210, R199, -R210 ;  /* 0x800000d2c7d27221 */ /* 0x000fe20000010000 */
[----:B------:R-:W-:Y:S01]  /*62e0*/  FMUL.FTZ R213, R205, R218 ;  /* 0x000000dacdd57220 */ /* 0x000fe20000410000 */
[----:B0-----:R-:W-:Y:S01]  /*62f0*/  @P2 FMUL.FTZ R147, R214, R147 ;  /* 0x00000093d6932220 */ /* 0x001fe20000410000 */
[----:B------:R-:W-:Y:S01]  /*6300*/  FSEL R218, R150, RZ, P1 ;  /* 0x000000ff96da7208 */ /* 0x000fe20000800000 */
[----:B------:R-:W0:Y:S01]  /*6310*/  @P2 LDC R209, c[0x0][0x40c] ;  /* 0x00010300ffd12b82 */ /* 0x000e220000000800 */
[----:B------:R-:W-:Y:S01]  /*6320*/  FSEL R220, R155, RZ, P1 ;  /* 0x000000ff9bdc7208 */ /* 0x000fe20000800000 */
[----:B-1----:R-:W-:Y:S01]  /*6330*/  @P2 FMUL.FTZ R148, R215, R148 ;  /* 0x00000094d7942220 */ /* 0x002fe20000410000 */
[----:B------:R-:W-:Y:S01]  /*6340*/  FMUL.FTZ R151, R205, R210 ;  /* 0x000000d2cd977220 */ /* 0x000fe20000410000 */
[----:B------:R-:W-:Y:S01]  /*6350*/  FSEL R216, R145, RZ, P1 ;  /* 0x000000ff91d87208 */ /* 0x000fe20000800000 */
[----:B------:R-:W-:Y:S01]  /*6360*/  @P2 FMUL.FTZ R0, R44, R147 ;  /* 0x000000932c002220 */ /* 0x000fe20000410000 */
[----:B------:R-:W-:Y:S01]  /*6370*/  @P2 FMUL.FTZ R144, R45, R148 ;  /* 0x000000942d902220 */ /* 0x000fe20000410000 */
[----:B------:R-:W-:Y:S01]  /*6380*/  FSEL R217, R146, RZ, P1 ;  /* 0x000000ff92d97208 */ /* 0x000fe20000800000 */
[----:B------:R-:W1:Y:S01]  /*6390*/  @P2 LDC R206, c[0x0][0x40c] ;  /* 0x00010300ffce2b82 */ /* 0x000e620000000800 */
[----:B--2---:R-:W-:Y:S01]  /*63a0*/  @P2 FMUL.FTZ R205, R218, R211 ;  /* 0x000000d3dacd2220 */ /* 0x004fe20000410000 */
[----:B------:R-:W-:-:S02]  /*63b0*/  FSEL R219, R151, RZ, P1 ;  /* 0x000000ff97db7208 */ /* 0x000fc40000800000 */
[----:B------:R-:W-:Y:S01]  /*63c0*/  @P2 F2FP.F16.F32.PACK_AB R0, RZ, R0 ;  /* 0x00000000ff00223e */ /* 0x000fe200000000ff */
[----:B------:R-:W-:Y:S01]  /*63d0*/  @P2 FMUL.FTZ R146, R48, R205 ;  /* 0x000000cd30922220 */ /* 0x000fe20000410000 */
[----:B------:R-:W-:Y:S02]  /*63e0*/  @P2 F2FP.F16.F32.PACK_AB R149, RZ, R144 ;  /* 0x00000090ff95223e */ /* 0x000fe400000000ff */
[----:B------:R-:W2:Y:S01]  /*63f0*/  @P2 LDC R212, c[0x0][0x40c] ;  /* 0x00010300ffd42b82 */ /* 0x000ea20000000800 */
[----:B---3--:R-:W-:Y:S01]  /*6400*/  @P2 FMUL.FTZ R211, R220, R221 ;  /* 0x000000dddcd32220 */ /* 0x008fe20000410000 */
[----:B-----5:R-:W-:Y:S01]  /*6410*/  @P2 HADD2.F32 R221, -RZ, R136.H0_H0 ;  /* 0x20000088ffdd2230 */ /* 0x020fe20000004100 */
[----:B------:R-:W-:Y:S01]  /*6420*/  @P2 PRMT R140, R0, 0x7610, R140 ;  /* 0x00007610008c2816 */ /* 0x000fe2000000008c */
[--C-:B------:R-:W-:Y:S01]  /*6430*/  @P2 HADD2.F32 R0, -RZ, R137.reuse.H1_H1 ;  /* 0x30000089ff002230 */ /* 0x100fe20000004100 */
[----:B------:R-:W-:Y:S02]  /*6440*/  @P2 F2FP.F16.F32.PACK_AB R208, RZ, R146 ;  /* 0x00000092ffd0223e */ /* 0x000fe400000000ff */
[----:B------:R-:W-:Y:S01]  /*6450*/  @P2 FFMA.FTZ R116, R221, R147, R116 ;  /* 0x00000093dd742223 */ /* 0x000fe20000010074 */
[----:B0-----:R-:W-:Y:S01]  /*6460*/  @P2 FMUL.FTZ R151, R216, R209 ;  /* 0x000000d1d8972220 */ /* 0x001fe20000410000 */
[----:B------:R-:W-:Y:S01]  /*6470*/  @P2 HADD2.F32 R147, -RZ, R137.H0_H0 ;  /* 0x20000089ff932230 */ /* 0x000fe20000004100 */
[----:B------:R-:W-:Y:S01]  /*6480*/  @P2 PRMT R140, R140, 0x5410, R149 ;  /* 0x000054108c8c2816 */ /* 0x000fe20000000095 */
[----:B------:R-:W-:-:S02]  /*6490*/  @P2 HADD2.F32 R149, -RZ, R139.H0_H0 ;  /* 0x2000008bff952230 */ /* 0x000fc40000004100 */
[-C--:B------:R-:W-:Y:S01]  /*64a0*/  @P2 FMUL.FTZ R144, R46, R151.reuse ;  /* 0x000000972e902220 */ /* 0x080fe20000410000 */
[----:B------:R-:W-:Y:S01]  /*64b0*/  FSEL R213, R213, RZ, P1 ;  /* 0x000000ffd5d57208 */ /* 0x000fe20000800000 */
[----:B------:R-:W-:Y:S01]  /*64c0*/  @P2 FFMA.FTZ R118, R147, R151, R118 ;  /* 0x0000009793762223 */ /* 0x000fe20000010076 */
[----:B------:R-:W-:Y:S02]  /*64d0*/  @P2 HADD2.F32 R147, -RZ, R138.H0_H0 ;  /* 0x2000008aff932230 */ /* 0x000fe40000004100 */
[----:B-1----:R-:W-:Y:S01]  /*64e0*/  @P2 FMUL.FTZ R206, R217, R206 ;  /* 0x000000ced9ce2220 */ /* 0x002fe20000410000 */
[----:B------:R-:W-:Y:S01]  /*64f0*/  @P2 F2FP.F16.F32.PACK_AB R150, RZ, R144 ;  /* 0x00000090ff96223e */ /* 0x000fe200000000ff */
[-C--:B------:R-:W-:Y:S01]  /*6500*/  @P2 FFMA.FTZ R122, R149, R211.reuse, R122 ;  /* 0x000000d3957a2223 */ /* 0x080fe2000001007a */
[----:B------:R-:W-:Y:S01]  /*6510*/  F2FP.F16.F32.PACK_AB R144, R215, R214 ;  /* 0x000000d6d790723e */ /* 0x000fe200000000ff */
[-C--:B------:R-:W-:Y:S01]  /*6520*/  @P2 FMUL.FTZ R145, R47, R206.reuse ;  /* 0x000000ce2f912220 */ /* 0x080fe20000410000 */
[----:B------:R-:W-:Y:S01]  /*6530*/  @P2 FFMA.FTZ R119, R0, R206, R119 ;  /* 0x000000ce00772223 */ /* 0x000fe20000010077 */
[----:B------:R-:W-:Y:S01]  /*6540*/  @P2 HADD2.F32 R214, -RZ, R136.H1_H1 ;  /* 0x30000088ffd62230 */ /* 0x000fe20000004100 */
[----:B------:R-:W-:Y:S01]  /*6550*/  @P2 PRMT R141, R150, 0x7610, R141 ;  /* 0x00007610968d2816 */ /* 0x000fe2000000008d */
[----:B--2---:R-:W-:Y:S01]  /*6560*/  @P2 FMUL.FTZ R210, R219, R212 ;  /* 0x000000d4dbd22220 */ /* 0x004fe20000410000 */
[----:B------:R-:W-:Y:S01]  /*6570*/  @P2 FMUL.FTZ R212, R50, R211 ;  /* 0x000000d332d42220 */ /* 0x000fe20000410000 */
[----:B------:R-:W-:Y:S01]  /*6580*/  @P2 HADD2.F32 R0, -RZ, R138.H1_H1 ;  /* 0x3000008aff002230 */ /* 0x000fe20000004100 */
[----:B------:R-:W-:Y:S01]  /*6590*/  @P2 F2FP.F16.F32.PACK_AB R155, RZ, R145 ;  /* 0x00000091ff9b223e */ /* 0x000fe200000000ff */
[----:B------:R-:W-:Y:S01]  /*65a0*/  @P2 FMUL.FTZ R209, R49, R210 ;  /* 0x000000d231d12220 */ /* 0x000fe20000410000 */
[----:B------:R-:W-:Y:S01]  /*65b0*/  @P2 PRMT R142, R208, 0x7610, R142 ;  /* 0x00007610d08e2816 */ /* 0x000fe2000000008e */
[----:B------:R-:W-:Y:S01]  /*65c0*/  @P2 FFMA.FTZ R120, R147, R205, R120 ;  /* 0x000000cd93782223 */ /* 0x000fe20000010078 */
[----:B------:R-:W-:Y:S01]  /*65d0*/  @P2 F2FP.F16.F32.PACK_AB R212, RZ, R212 ;  /* 0x000000d4ffd4223e */ /* 0x000fe200000000ff */
[----:B------:R-:W-:Y:S01]  /*65e0*/  @P2 FFMA.FTZ R117, R214, R148, R117 ;  /* 0x00000094d6752223 */ /* 0x000fe20000010075 */
[----:B------:R-:W-:Y:S01]  /*65f0*/  @P2 F2FP.F16.F32.PACK_AB R209, RZ, R209 ;  /* 0x000000d1ffd1223e */ /* 0x000fe200000000ff */
[----:B------:R-:W-:Y:S01]  /*6600*/  @P2 FFMA.FTZ R121, R0, R210, R121 ;  /* 0x000000d200792223 */ /* 0x000fe20000010079 */
[----:B------:R-:W-:-:S02]  /*6610*/  F2FP.F16.F32.PACK_AB R145, R217, R216 ;  /* 0x000000d8d991723e */ /* 0x000fc400000000ff */
[----:B------:R-:W-:Y:S02]  /*6620*/  F2FP.F16.F32.PACK_AB R146, R219, R218 ;  /* 0x000000dadb92723e */ /* 0x000fe400000000ff */
[----:B------:R-:W-:Y:S02]  /*6630*/  @P2 PRMT R141, R141, 0x5410, R155 ;  /* 0x000054108d8d2816 */ /* 0x000fe4000000009b */
[----:B------:R-:W-:Y:S02]  /*6640*/  F2FP.F16.F32.PACK_AB R147, R213, R220 ;  /* 0x000000dcd593723e */ /* 0x000fe400000000ff */
[----:B------:R-:W-:Y:S02]  /*6650*/  @P2 PRMT R142, R142, 0x5410, R209 ;  /* 0x000054108e8e2816 */ /* 0x000fe400000000d1 */
[----:B------:R-:W-:Y:S01]  /*6660*/  @P2 PRMT R143, R212, 0x7610, R143 ;  /* 0x00007610d48f2816 */ /* 0x000fe2000000008f */
        /* <DEDUP_REMOVED lines=8> */
.L_x_7077:
[----:B0-2---:R-:W0:Y:S01]  /*66f0*/  @P2 LDC R149, c[0x0][0x40c] ;  /* 0x00010300ff952b82 */ /* 0x005e220000000800 */
[----:B------:R-:W-:Y:S01]  /*6700*/  FFMA.FTZ R148, R204, R155, R206 ;  /* 0x0000009bcc947223 */ /* 0x000fe200000100ce */
[----:B------:R-:W-:Y:S01]  /*6710*/  ISETP.GT.AND P1, PT, R0, RZ, PT ;  /* 0x000000ff0000720c */ /* 0x000fe20003f24270 */
[----:B------:R-:W-:Y:S01]  /*6720*/  BSSY.RECONVERGENT B2, `(.L_x_7078) ;  /* 0x0000013000027945 */ /* 0x000fe20003800200 */
[----:B-----5:R-:W-:Y:S02]  /*6730*/  @P2 HADD2.F32 R208, -RZ, R139.H1_H1 ;  /* 0x3000008bffd02230 */ /* 0x020fe40000004100 */
[----:B------:R-:W-:-:S04]  /*6740*/  FADD.FTZ R148, R203, -R148 ;  /* 0x80000094cb947221 */ /* 0x000fc80000010000 */
[----:B------:R-:W-:-:S05]  /*6750*/  FMUL.FTZ R148, R205, R148 ;  /* 0x00000094cd947220 */ /* 0x000fca0000410000 */
[----:B------:R-:W-:-:S05]  /*6760*/  FSEL R150, R148, RZ, P1 ;  /* 0x000000ff94967208 */ /* 0x000fca0000800000 */
[----:B0-----:R-:W-:-:S04]  /*6770*/  @P2 FMUL.FTZ R150, R150, R149 ;  /* 0x0000009596962220 */ /* 0x001fc80000410000 */
[----:B------:R-:W-:Y:S01]  /*6780*/  @P2 FMUL.FTZ R148, R51, R150 ;  /* 0x0000009633942220 */ /* 0x000fe20000410000 */
[----:B------:R-:W-:Y:S06]  /*6790*/  @!P2 BRA `(.L_x_7079) ;  /* 0x00000000002ca947 */ /* 0x000fec0003800000 */
[----:B------:R-:W-:Y:S01]  /*67a0*/  FFMA.FTZ R149, R189, R155, R206 ;  /* 0x0000009bbd957223 */ /* 0x000fe200000100ce */
[----:B------:R-:W-:Y:S01]  /*67b0*/  ISETP.GT.AND P1, PT, R0, RZ, PT ;  /* 0x000000ff0000720c */ /* 0x000fe20003f24270 */
[----:B------:R-:W-:Y:S02]  /*67c0*/  HADD2.F32 R209, -RZ, R136.H0_H0 ;  /* 0x20000088ffd17230 */ /* 0x000fe40000004100 */
        /* <DEDUP_REMOVED lines=8> */
.L_x_7079:
[----:B------:R-:W-:Y:S05]  /*6850*/  BSYNC.RECONVERGENT B2 ;  /* 0x0000000000027941 */ /* 0x000fea0003800200 */
.L_x_7078:
[----:B------:R-:W-:Y:S04]  /*6860*/  BSSY.RECONVERGENT B2, `(.L_x_7080) ;  /* 0x000000d000027945 */ /* 0x000fe80003800200 */
[----:B------:R-:W-:Y:S05]  /*6870*/  @!P2 BRA `(.L_x_7081) ;  /* 0x00000000002ca947 */ /* 0x000fea0003800000 */
[----:B------:R-:W-:Y:S01]  /*6880*/  FFMA.FTZ R210, R190, R155, R206 ;  /* 0x0000009bbed27223 */ /* 0x000fe200000100ce */
[----:B------:R-:W-:Y:S01]  /*6890*/  ISETP.GT.AND P1, PT, R0, RZ, PT ;  /* 0x000000ff0000720c */ /* 0x000fe20003f24270 */
[----:B------:R-:W-:Y:S02]  /*68a0*/  HADD2.F32 R212, -RZ, R136.H1_H1 ;  /* 0x30000088ffd47230 */ /* 0x000fe40000004100 */
        /* <DEDUP_REMOVED lines=8> */
.L_x_7081:
[----:B------:R-:W-:Y:S05]  /*6930*/  BSYNC.RECONVERGENT B2 ;  /* 0x0000000000027941 */ /* 0x000fea0003800200 */
.L_x_7080:
[----:B------:R-:W-:Y:S04]  /*6940*/  BSSY.RECONVERGENT B2, `(.L_x_7082) ;  /* 0x000000d000027945 */ /* 0x000fe80003800200 */
[----:B------:R-:W-:Y:S05]  /*6950*/  @!P2 BRA `(.L_x_7083) ;  /* 0x00000000002ca947 */ /* 0x000fea0003800000 */
        /* <DEDUP_REMOVED lines=11> */
.L_x_7083:
[----:B------:R-:W-:Y:S05]  /*6a10*/  BSYNC.RECONVERGENT B2 ;  /* 0x0000000000027941 */ /* 0x000fea0003800200 */
.L_x_7082:
        /* <DEDUP_REMOVED lines=13> */
.L_x_7085:
[----:B------:R-:W-:Y:S05]  /*6af0*/  BSYNC.RECONVERGENT B2 ;  /* 0x0000000000027941 */ /* 0x000fea0003800200 */
.L_x_7084:
        /* <DEDUP_REMOVED lines=13> */
.L_x_7087:
[----:B------:R-:W-:Y:S05]  /*6bd0*/  BSYNC.RECONVERGENT B2 ;  /* 0x0000000000027941 */ /* 0x000fea0003800200 */
.L_x_7086:
        /* <DEDUP_REMOVED lines=13> */
.L_x_7089:
[----:B------:R-:W-:Y:S05]  /*6cb0*/  BSYNC.RECONVERGENT B2 ;  /* 0x0000000000027941 */ /* 0x000fea0003800200 */
.L_x_7088:
        /* <DEDUP_REMOVED lines=13> */
.L_x_7091:
[----:B------:R-:W-:Y:S05]  /*6d90*/  BSYNC.RECONVERGENT B2 ;  /* 0x0000000000027941 */ /* 0x000fea0003800200 */
.L_x_7090:
[----:B------:R-:W-:Y:S01]  /*6da0*/  @P2 F2FP.F16.F32.PACK_AB R148, RZ, R148 ;  /* 0x00000094ff94223e */ /* 0x000fe200000000ff */
[----:B------:R-:W-:-:S03]  /*6db0*/  @P2 FFMA.FTZ R123, R208, R150, R123 ;  /* 0x00000096d07b2223 */ /* 0x000fc6000001007b */
[----:B------:R-:W-:-:S07]  /*6dc0*/  @P2 PRMT R143, R143, 0x5410, R148 ;  /* 0x000054108f8f2816 */ /* 0x000fce0000000094 */
.L_x_7076:
[----:B------:R-:W-:Y:S05]  /*6dd0*/  BSYNC.RECONVERGENT B1 ;  /* 0x0000000000017941 */ /* 0x000fea0003800200 */
.L_x_7073:
[----:B------:R-:W0:Y:S08]  /*6de0*/  @P0 LDC.64 R150, c[0x0][0x478] ;  /* 0x00011e00ff960b82 */ /* 0x000e300000000a00 */
[----:B------:R-:W1:Y:S01]  /*6df0*/  @P2 LDC.64 R148, c[0x0][0x468] ;  /* 0x00011a00ff942b82 */ /* 0x000e620000000a00 */
[----:B0-----:R-:W-:-:S05]  /*6e00*/  @P0 IMAD.WIDE.U32 R150, R207, 0x10, R150 ;  /* 0x00000010cf960825 */ /* 0x001fca00078e0096 */
[----:B------:R3:W-:Y:S01]  /*6e10*/  @P0 STG.E.128 desc[UR6][R150.64], R144 ;  /* 0x0000009096000986 */ /* 0x0007e2000c101d06 */
[----:B-1----:R-:W-:-:S05]  /*6e20*/  @P2 IMAD.WIDE.U32 R148, R153, 0x10, R148 ;  /* 0x0000001099942825 */ /* 0x002fca00078e0094 */
[----:B------:R3:W-:Y:S02]  /*6e30*/  @P2 STG.E.128 desc[UR6][R148.64], R140 ;  /* 0x0000008c94002986 */ /* 0x0007e4000c101d06 */
.L_x_7070:
[----:B------:R-:W-:Y:S05]  /*6e40*/  BSYNC.RECONVERGENT B0 ;  /* 0x0000000000007941 */ /* 0x000fea0003800200 */
.L_x_7069:
[----:B0-23--:R-:W0:Y:S02]  /*6e50*/  LDC.64 R148, c[0x0][0x380] ;  /* 0x0000e000ff947b82 */ /* 0x00de240000000a00 */
[----:B0-----:R-:W-:-:S04]  /*6e60*/  LEA R2, R148, R2, 0x2 ;  /* 0x0000000294027211 */ /* 0x001fc800078e10ff */
[----:B------:R-:W-:-:S13]  /*6e70*/  ISETP.GE.AND P0, PT, R2, R149, PT ;  /* 0x000000950200720c */ /* 0x000fda0003f06270 */
[----:B------:R-:W-:Y:S05]  /*6e80*/  @!P0 BRA `(.L_x_7092) ;  /* 0xffffff9800548947 */ /* 0x000fea000383ffff */
.L_x_7014:
        /* <DEDUP_REMOVED lines=210> */
.L_x_7094:
[----:B------:R-:W-:Y:S05]  /*7bb0*/  BSYNC.RECONVERGENT B0 ;  /* 0x0000000000007941 */ /* 0x000fea0003800200 */
.L_x_7093:
        /* <DEDUP_REMOVED lines=18> */
.L_x_7096:
[----:B------:R-:W-:Y:S05]  /*7ce0*/  BSYNC.RECONVERGENT B0 ;  /* 0x0000000000007941 */ /* 0x000fea0003800200 */
.L_x_7095:
        /* <DEDUP_REMOVED lines=18> */
.L_x_7098:
[----:B------:R-:W-:Y:S05]  /*7e10*/  BSYNC.RECONVERGENT B0 ;  /* 0x0000000000007941 */ /* 0x000fea0003800200 */
.L_x_7097:
        /* <DEDUP_REMOVED lines=18> */
.L_x_7100:
[----:B------:R-:W-:Y:S05]  /*7f40*/  BSYNC.RECONVERGENT B0 ;  /* 0x0000000000007941 */ /* 0x000fea0003800200 */
.L_x_7099:
        /* <DEDUP_REMOVED lines=18> */
.L_x_7102:
[----:B------:R-:W-:Y:S05]  /*8070*/  BSYNC.RECONVERGENT B0 ;  /* 0x0000000000007941 */ /* 0x000fea0003800200 */
.L_x_7101:
        /* <DEDUP_REMOVED lines=11> */
.L_x_7022:
        /* <DEDUP_REMOVED lines=8> */
.L_x_7104:
[----:B------:R-:W-:Y:S05]  /*81b0*/  BSYNC B0 ;  /* 0x0000000000007941 */ /* 0x000fea0003800000 */
.L_x_7103:
        /* <DEDUP_REMOVED lines=8> */
.L_x_7105:
[----:B------:R-:W-:Y:S01]  /*8240*/  FADD.FTZ R148, R148, R211 ;  /* 0x000000d394947221 */ /* 0x000fe20000010000 */
[----:B------:R-:W-:-:S04]  /*8250*/  HFMA2 R212, -RZ, RZ, 0, 1.1920928955078125e-07 ;  /* 0x00000002ffd47431 */ /* 0x000fc800000001ff */
[----:B------:R-:W-:Y:S02]  /*8260*/  MOV R213, R148 ;  /* 0x0000009400d57202 */ /* 0x000fe40000000f00 */
[----:B------:R-:W-:-:S07]  /*8270*/  MOV R149, R209 ;  /* 0x000000d100957202 */ /* 0x000fce0000000f00 */
[----:B------:R-:W-:Y:S05]  /*8280*/  WARPSYNC.COLLECTIVE R208, `(.L_x_7106) ;  /* 0x00000000d0087348 */ /* 0x000fea0003c00000 */
[----:B------:R0:W1:Y:S02]  /*8290*/  SHFL.BFLY P0, R209, R213, R212, R215 ;  /* 0x0c0000d4d5d17389 */ /* 0x00006400000000d7 */
[----:B01----:R-:W-:Y:S05]  /*82a0*/  ENDCOLLECTIVE ;  /* 0x000000000000791b */ /* 0x003fea0003800000 */
.L_x_7106:
[----:B------:R-:W-:-:S05]  /*82b0*/  FADD.FTZ R149, R149, R210 ;  /* 0x000000d295957221 */ /* 0x000fca0000010000 */
[----:B------:R-:W-:Y:S02]  /*82c0*/  MOV R213, R149 ;  /* 0x0000009500d57202 */ /* 0x000fe40000000f00 */
[----:B------:R-:W-:-:S07]  /*82d0*/  MOV R151, R209 ;  /* 0x000000d100977202 */ /* 0x000fce0000000f00 */
[----:B------:R-:W-:Y:S05]  /*82e0*/  WARPSYNC.COLLECTIVE R208, `(.L_x_7107) ;  /* 0x00000000d0087348 */ /* 0x000fea0003c00000 */
[----:B------:R0:W1:Y:S02]  /*82f0*/  SHFL.BFLY P0, R209, R213, R212, R215 ;  /* 0x0c0000d4d5d17389 */ /* 0x00006400000000d7 */
[----:B01----:R-:W-:Y:S05]  /*8300*/  ENDCOLLECTIVE ;  /* 0x000000000000791b */ /* 0x003fea0003800000 */
.L_x_7107:
[----:B------:R-:W-:Y:S01]  /*8310*/  FADD.FTZ R151, R148, R151 ;  /* 0x0000009794977221 */ /* 0x000fe20000010000 */
[----:B------:R-:W-:-:S04]  /*8320*/  HFMA2 R212, -RZ, RZ, 0, 2.384185791015625e-07 ;  /* 0x00000004ffd47431 */ /* 0x000fc800000001ff */
[----:B------:R-:W-:Y:S02]  /*8330*/  MOV R213, R151 ;  /* 0x0000009700d57202 */ /* 0x000fe40000000f00 */
[----:B------:R-:W-:-:S07]  /*8340*/  MOV R150, R209 ;  /* 0x000000d100967202 */ /* 0x000fce0000000f00 */
[----:B------:R-:W-:Y:S05]  /*8350*/  WARPSYNC.COLLECTIVE R208, `(.L_x_7108) ;  /* 0x00000000d0087348 */ /* 0x000fea0003c00000 */
[----:B------:R0:W1:Y:S02]  /*8360*/  SHFL.BFLY P0, R209, R213, R212, R215 ;  /* 0x0c0000d4d5d17389 */ /* 0x00006400000000d7 */
[----:B01----:R-:W-:Y:S05]  /*8370*/  ENDCOLLECTIVE ;  /* 0x000000000000791b */ /* 0x003fea0003800000 */
.L_x_7108:
[----:B------:R-:W-:-:S05]  /*8380*/  FADD.FTZ R150, R149, R150 ;  /* 0x0000009695967221 */ /* 0x000fca0000010000 */
[----:B------:R-:W-:Y:S02]  /*8390*/  MOV R213, R150 ;  /* 0x0000009600d57202 */ /* 0x000fe40000000f00 */
[----:B------:R-:W-:-:S07]  /*83a0*/  MOV R152, R209 ;  /* 0x000000d100987202 */ /* 0x000fce0000000f00 */
[----:B------:R-:W-:Y:S05]  /*83b0*/  WARPSYNC.COLLECTIVE R208, `(.L_x_7109) ;  /* 0x00000000d0087348 */ /* 0x000fea0003c00000 */
[----:B------:R0:W1:Y:S02]  /*83c0*/  SHFL.BFLY P0, R209, R213, R212, R215 ;  /* 0x0c0000d4d5d17389 */ /* 0x00006400000000d7 */
[----:B01----:R-:W-:Y:S05]  /*83d0*/  ENDCOLLECTIVE ;  /* 0x000000000000791b */ /* 0x003fea0003800000 */
.L_x_7109:
[----:B------:R-:W-:Y:S01]  /*83e0*/  FADD.FTZ R152, R151, R152 ;  /* 0x0000009897987221 */ /* 0x000fe20000010000 */
[----:B------:R-:W-:-:S04]  /*83f0*/  HFMA2 R212, -RZ, RZ, 0, 4.76837158203125e-07 ;  /* 0x00000008ffd47431 */ /* 0x000fc800000001ff */
[----:B------:R-:W-:Y:S02]  /*8400*/  MOV R213, R152 ;  /* 0x0000009800d57202 */ /* 0x000fe40000000f00 */
[----:B------:R-:W-:-:S07]  /*8410*/  MOV R153, R209 ;  /* 0x000000d100997202 */ /* 0x000fce0000000f00 */
[----:B------:R-:W-:Y:S05]  /*8420*/  WARPSYNC.COLLECTIVE R208, `(.L_x_7110) ;  /* 0x00000000d0087348 */ /* 0x000fea0003c00000 */
[----:B------:R0:W1:Y:S02]  /*8430*/  SHFL.BFLY P0, R209, R213, R212, R215 ;  /* 0x0c0000d4d5d17389 */ /* 0x00006400000000d7 */
[----:B01----:R-:W-:Y:S05]  /*8440*/  ENDCOLLECTIVE ;  /* 0x000000000000791b */ /* 0x003fea0003800000 */
.L_x_7110:
[----:B------:R-:W-:-:S05]  /*8450*/  FADD.FTZ R153, R150, R153 ;  /* 0x0000009996997221 */ /* 0x000fca0000010000 */
[----:B------:R-:W-:Y:S02]  /*8460*/  MOV R213, R153 ;  /* 0x0000009900d57202 */ /* 0x000fe40000000f00 */
[----:B------:R-:W-:-:S07]  /*8470*/  MOV R155, R209 ;  /* 0x000000d1009b7202 */ /* 0x000fce0000000f00 */
[----:B------:R-:W-:Y:S05]  /*8480*/  WARPSYNC.COLLECTIVE R208, `(.L_x_7111) ;  /* 0x00000000d0087348 */ /* 0x000fea0003c00000 */
[----:B------:R0:W1:Y:S02]  /*8490*/  SHFL.BFLY P0, R209, R213, R212, R215 ;  /* 0x0c0000d4d5d17389 */ /* 0x00006400000000d7 */
[----:B01----:R-:W-:Y:S05]  /*84a0*/  ENDCOLLECTIVE ;  /* 0x000000000000791b */ /* 0x003fea0003800000 */
.L_x_7111:
[----:B------:R-:W-:Y:S01]  /*84b0*/  FADD.FTZ R155, R152, R155 ;  /* 0x0000009b989b7221 */ /* 0x000fe20000010000 */
[----:B------:R-:W-:-:S04]  /*84c0*/  HFMA2 R212, -RZ, RZ, 0, 9.5367431640625e-07 ;  /* 0x00000010ffd47431 */ /* 0x000fc800000001ff */
[----:B------:R-:W-:Y:S02]  /*84d0*/  MOV R213, R155 ;  /* 0x0000009b00d57202 */ /* 0x000fe40000000f00 */
[----:B------:R-:W-:-:S07]  /*84e0*/  MOV R154, R209 ;  /* 0x000000d1009a7202 */ /* 0x000fce0000000f00 */
[----:B------:R-:W-:Y:S05]  /*84f0*/  WARPSYNC.COLLECTIVE R208, `(.L_x_7112) ;  /* 0x00000000d0087348 */ /* 0x000fea0003c00000 */
[----:B------:R0:W1:Y:S02]  /*8500*/  SHFL.BFLY P0, R209, R213, R212, R215 ;  /* 0x0c0000d4d5d17389 */ /* 0x00006400000000d7 */
[----:B01----:R-:W-:Y:S05]  /*8510*/  ENDCOLLECTIVE ;  /* 0x000000000000791b */ /* 0x003fea0003800000 */
.L_x_7112:
[----:B------:R-:W-:-:S05]  /*8520*/  FADD.FTZ R154, R153, R154 ;  /* 0x0000009a999a7221 */ /* 0x000fca0000010000 */
[----:B------:R-:W-:Y:S02]  /*8530*/  MOV R213, R154 ;  /* 0x0000009a00d57202 */ /* 0x000fe40000000f00 */
[----:B------:R-:W-:-:S07]  /*8540*/  MOV R148, R209 ;  /* 0x000000d100947202 */ /* 0x000fce0000000f00 */
[----:B------:R-:W-:Y:S05]  /*8550*/  WARPSYNC.COLLECTIVE R208, `(.L_x_7113) ;  /* 0x00000000d0087348 */ /* 0x000fea0003c00000 */
[----:B------:R0:W1:Y:S02]  /*8560*/  SHFL.BFLY P0, R209, R213, R212, R215 ;  /* 0x0c0000d4d5d17389 */ /* 0x00006400000000d7 */
[----:B01----:R-:W-:Y:S05]  /*8570*/  ENDCOLLECTIVE ;  /* 0x000000000000791b */ /* 0x003fea0003800000 */
.L_x_7113:
[----:B------:R-:W-:Y:S01]  /*8580*/  MOV R149, R209 ;  /* 0x000000d100957202 */ /* 0x000fe20000000f00 */
[----:B------:R-:W-:Y:S06]  /*8590*/  BRA `(.L_x_7114) ;  /* 0xffffff9400e07947 */ /* 0x000fec000383ffff */
.L_x_7115:
        /* <DEDUP_REMOVED lines=14> */
.L_x_14517:


//--------------------- .text._ZN10layer_norm13ln_bwd_kernelINS_13Kernel_traitsIf6__halfS2_S2_fjLj768ELj1ELj4ELj1ELj16ENS_18Kernel_traits_baseILj768EfS2_S2_S2_fjLj128EEEEELb0ELb1ELb1ELb1EEEvNS_9BwdParamsE --------------------------
	.section	.text._ZN10layer_norm13ln_bwd_kernelINS_13Kernel_traitsIf6__halfS2_S2_fjLj768ELj1ELj4ELj1ELj16ENS_18Kernel_traits_baseILj768EfS2_S2_S2_fjLj128EEEEELb0ELb1ELb1ELb1EEEvNS_9BwdParamsE,"ax",@progbits
	.align	128
        .global         _ZN10layer_norm13ln_bwd_kernelINS_13Kernel_traitsIf6__halfS2_S2_fjLj768ELj1ELj4ELj1ELj16ENS_18Kernel_traits_baseILj768EfS2_S2_S2_fjLj128EEEEELb0ELb1ELb1ELb1EEEvNS_9BwdParamsE
        .type           _ZN10layer_norm13ln_bwd_kernelINS_13Kernel_traitsIf6__halfS2_S2_fjLj768ELj1ELj4ELj1ELj16ENS_18Kernel_traits_baseILj768EfS2_S2_S2_fjLj128EEEEELb0ELb1ELb1ELb1EEEvNS_9BwdParamsE,@function
        .size           _ZN10layer_norm13ln_bwd_kernelINS_13Kernel_traitsIf6__halfS2_S2_fjLj768ELj1ELj4ELj1ELj16ENS_18Kernel_traits_baseILj768EfS2_S2_S2_fjLj128EEEEELb0ELb1ELb1ELb1EEEvNS_9BwdParamsE,(.L_x_14518 - _ZN10layer_norm13ln_bwd_kernelINS_13Kernel_traitsIf6__halfS2_S2_fjLj768ELj1ELj4ELj1ELj16ENS_18Kernel_traits_baseILj768EfS2_S2_S2_fjLj128EEEEELb0ELb1ELb1ELb1EEEvNS_9BwdParamsE)
        .other          _ZN10layer_norm13ln_bwd_kernelINS_13Kernel_traitsIf6__halfS2_S2_fjLj768ELj1ELj4ELj1ELj16ENS_18Kernel_traits_baseILj768EfS2_S2_S2_fjLj128EEEEELb0ELb1ELb1ELb1EEEvNS_9BwdParamsE,@"STO_CUDA_ENTRY STV_DEFAULT"
_ZN10layer_norm13ln_bwd_kernelINS_13Kernel_traitsIf6__halfS2_S2_fjLj768ELj1ELj4ELj1ELj16ENS_18Kernel_traits_baseILj768EfS2_S2_S2_fjLj128EEEEELb0ELb1ELb1ELb1EEEvNS_9BwdParamsE:
.text._ZN10layer_norm13ln_bwd_kernelINS_13Kernel_traitsIf6__halfS2_S2_fjLj768ELj1ELj4ELj1ELj16ENS_18Kernel_traits_baseILj768EfS2_S2_S2_fjLj128EEEEELb0ELb1ELb1ELb1EEEvNS_9BwdParamsE:
        /* <DEDUP_REMOVED lines=72> */
.L_x_7183:
        /* <DEDUP_REMOVED lines=24> */
[----:B------:R-:W-:Y:S02]  /*0600*/  IADD3 R185, PT, PT, R183, 0x20, RZ ;  /* 0x00000020b7b97810 */ /* 0x000fe40007ffe0ff */
[----:B------:R-:W-:Y:S02]  /*0610*/  IADD3 R161, PT, PT, R151, 0x20, RZ ;  /* 0x0000002097a17810 */ /* 0x000fe40007ffe0ff */
[----:B------:R-:W-:Y:S01]  /*0620*/  SHF.R.S32.HI R3, RZ, 0x1f, R0 ;  /* 0x0000001fff037819 */ /* 0x000fe20000011400 */
[C-C-:B0-----:R-:W-:Y:S01]  /*0630*/  IMAD.WIDE.U32 R172, R183.reuse, 0x10, R156.reuse ;  /* 0x00000010b7ac7825 */ /* 0x141fe200078e009c */
[C---:B------:R-:W-:Y:S02]  /*0640*/  LEA R154, P0, R0.reuse, UR10, 0x2 ;  /* 0x0000000a009a7c11 */ /* 0x040fe4000f8010ff */
[----:B------:R-:W-:Y:S01]  /*0650*/  IADD3 R187, PT, PT, R183, 0x40, RZ ;  /* 0x00000040b7bb7810 */ /* 0x000fe20007ffe0ff */
[----:B------:R-:W-:Y:S01]  /*0660*/  IMAD.WIDE.U32 R168, R185, 0x10, R156 ;  /* 0x00000010b9a87825 */ /* 0x000fe200078e009c */
[----:B------:R-:W-:Y:S01]  /*0670*/  LEA.HI.X R155, R0, UR11, R3, 0x2, P0 ;  /* 0x0000000b009b7c11 */ /* 0x000fe200080f1403 */
[----:B------:R-:W2:Y:S02]  /*0680*/  LDG.E.128 R172, desc[UR6][R172.64] ;  /* 0x00000006acac7981 */ /* 0x000ea4000c1e1d00 */
[----:B-1----:R-:W-:-:S02]  /*0690*/  IMAD.WIDE.U32 R164, R151, 0x10, R148 ;  /* 0x0000001097a47825 */ /* 0x002fc400078e0094 */
[----:B------:R0:W3:Y:S02]  /*06a0*/  LDG.E R3, desc[UR6][R154.64] ;  /* 0x000000069a037981 */ /* 0x0000e4000c1e1900 */
[----:B------:R-:W-:-:S04]  /*06b0*/  IMAD.WIDE.U32 R160, R161, 0x10, R148 ;  /* 0x00000010a1a07825 */ /* 0x000fc800078e0094 */
[----:B------:R-:W-:Y:S01]  /*06c0*/  IMAD.WIDE.U32 R156, R187, 0x10, R156 ;  /* 0x00000010bb9c7825 */ /* 0x000fe200078e009c */
[----:B------:R-:W4:Y:S01]  /*06d0*/  LDG.E.128 R164, desc[UR6][R164.64] ;  /* 0x00000006a4a47981 */ /* 0x000f22000c1e1d00 */
[----:B------:R-:W-:-:S03]  /*06e0*/  IADD3 R151, PT, PT, R151, 0x40, RZ ;  /* 0x0000004097977810 */ /* 0x000fc60007ffe0ff */
[----:B------:R-:W4:Y:S04]  /*06f0*/  LDG.E.128 R168, desc[UR6][R168.64] ;  /* 0x00000006a8a87981 */ /* 0x000f28000c1e1d00 */
[----:B------:R-:W4:Y:S04]  /*0700*/  LDG.E.128 R160, desc[UR6][R160.64] ;  /* 0x00000006a0a07981 */ /* 0x000f28000c1e1d00 */
[----:B------:R-:W4:Y:S01]  /*0710*/  LDG.E.128 R156, desc[UR6][R156.64] ;  /* 0x000000069c9c7981 */ /* 0x000f22000c1e1d00 */
[----:B------:R-:W-:-:S06]  /*0720*/  IMAD.WIDE.U32 R148, R151, 0x10, R148 ;  /* 0x0000001097947825 */ /* 0x000fcc00078e0094 */
        /* <DEDUP_REMOVED lines=12> */
[----:B------:R0:W5:Y:S01]  /*07f0*/  @P0 LDG.E.128 R4, desc[UR6][R176.64] ;  /* 0x00000006b0040981 */ /* 0x000162000c1e1d00 */
[----:B------:R-:W-:-:S05]  /*0800*/  @P0 IMAD.WIDE.U32 R178, R187, 0x10, R180 ;  /* 0x00000010bbb20825 */ /* 0x000fca00078e00b4 */
[----:B------:R1:W5:Y:S01]  /*0810*/  @P0 LDG.E.128 R144, desc[UR6][R178.64] ;  /* 0x00000006b2900981 */ /* 0x000362000c1e1d00 */
[--C-:B--2---:R-:W-:Y:S02]  /*0820*/  HADD2.F32 R193, -RZ, R175.reuse.H1_H1 ;  /* 0x300000afffc17230 */ /* 0x104fe40000004100 */
[----:B------:R-:W-:Y:S01]  /*0830*/  HADD2.F32 R192, -RZ, R175.H0_H0 ;  /* 0x200000afffc07230 */ /* 0x000fe20000004100 */
[----:B---3--:R-:W-:Y:S01]  /*0840*/  FSEL R197, R3, RZ, !P1 ;  /* 0x000000ff03c57208 */ /* 0x008fe20004800000 */
[--C-:B------:R-:W-:Y:S02]  /*0850*/  HADD2.F32 R185, -RZ, R172.reuse.H0_H0 ;  /* 0x200000acffb97230 */ /* 0x100fe40000004100 */
[----:B------:R-:W-:Y:S02]  /*0860*/  HADD2.F32 R187, -RZ, R172.H1_H1 ;  /* 0x300000acffbb7230 */ /* 0x000fe40000004100 */
[----:B------:R-:W-:Y:S02]  /*0870*/  HADD2.F32 R189, -RZ, R173.H1_H1 ;  /* 0x300000adffbd7230 */ /* 0x000fe40000004100 */
[----:B------:R-:W-:-:S02]  /*0880*/  HADD2.F32 R190, -RZ, R174.H0_H0 ;  /* 0x200000aeffbe7230 */ /* 0x000fc40000004100 */
[----:B------:R-:W-:Y:S02]  /*0890*/  HADD2.F32 R191, -RZ, R174.H1_H1 ;  /* 0x300000aeffbf7230 */ /* 0x000fe40000004100 */
[--C-:B----4-:R-:W-:Y:S02]  /*08a0*/  HADD2.F32 R175, -RZ, R165.reuse.H0_H0 ;  /* 0x200000a5ffaf7230 */ /* 0x110fe40000004100 */
[----:B0-----:R-:W-:Y:S02]  /*08b0*/  HADD2.F32 R176, -RZ, R165.H1_H1 ;  /* 0x300000a5ffb07230 */ /* 0x001fe40000004100 */
[----:B------:R-:W-:Y:S02]  /*08c0*/  HADD2.F32 R154, -RZ, R168.H0_H0 ;  /* 0x200000a8ff9a7230 */ /* 0x000fe40000004100 */
[--C-:B------:R-:W-:Y:S02]  /*08d0*/  HADD2.F32 R177, -RZ, R160.reuse.H0_H0 ;  /* 0x200000a0ffb17230 */ /* 0x100fe40000004100 */
[----:B------:R-:W-:-:S02]  /*08e0*/  HADD2.F32 R180, -RZ, R160.H1_H1 ;  /* 0x300000a0ffb47230 */ /* 0x000fc40000004100 */
[----:B------:R-:W-:Y:S02]  /*08f0*/  HADD2.F32 R188, -RZ, R173.H0_H0 ;  /* 0x200000adffbc7230 */ /* 0x000fe40000004100 */
[--C-:B------:R-:W-:Y:S02]  /*0900*/  HADD2.F32 R165, -RZ, R166.reuse.H0_H0 ;  /* 0x200000a6ffa57230 */ /* 0x100fe40000004100 */
[----:B------:R-:W-:Y:S02]  /*0910*/  HADD2.F32 R174, -RZ, R166.H1_H1 ;  /* 0x300000a6ffae7230 */ /* 0x000fe40000004100 */
[----:B------:R-:W-:Y:S02]  /*0920*/  HADD2.F32 R168, -RZ, R168.H1_H1 ;  /* 0x300000a8ffa87230 */ /* 0x000fe40000004100 */
[--C-:B------:R-:W-:Y:S02]  /*0930*/  HADD2.F32 R181, -RZ, R162.reuse.H0_H0 ;  /* 0x200000a2ffb57230 */ /* 0x100fe40000004100 */
[----:B------:R-:W-:-:S02]  /*0940*/  HADD2.F32 R184, -RZ, R162.H1_H1 ;  /* 0x300000a2ffb87230 */ /* 0x000fc40000004100 */
[--C-:B------:R-:W-:Y:S02]  /*0950*/  HADD2.F32 R160, -RZ, R156.reuse.H0_H0 ;  /* 0x2000009cffa07230 */ /* 0x100fe40000004100 */
[--C-:B------:R-:W-:Y:S02]  /*0960*/  HADD2.F32 R166, -RZ, R169.reuse.H0_H0 ;  /* 0x200000a9ffa67230 */ /* 0x100fe40000004100 */
[----:B-1----:R-:W-:Y:S02]  /*0970*/  HADD2.F32 R178, -RZ, R169.H1_H1 ;  /* 0x300000a9ffb27230 */ /* 0x002fe40000004100 */
[----:B------:R-:W-:Y:S01]  /*0980*/  FADD.FTZ R169, -R197, R193 ;  /* 0x000000c1c5a97221 */ /* 0x000fe20000010100 */
[----:B------:R-:W-:Y:S02]  /*0990*/  HADD2.F32 R207, -RZ, R156.H1_H1 ;  /* 0x3000009cffcf7230 */ /* 0x000fe40000004100 */
[----:B------:R-:W-:Y:S02]  /*09a0*/  HADD2.F32 R162, -RZ, R158.H0_H0 ;  /* 0x2000009effa27230 */ /* 0x000fe40000004100 */
[----:B------:R-:W-:-:S02]  /*09b0*/  HADD2.F32 R209, -RZ, R164.H0_H0 ;  /* 0x200000a4ffd17230 */ /* 0x000fc40000004100 */
[----:B------:R-:W-:Y:S02]  /*09c0*/  HADD2.F32 R194, -RZ, R170.H0_H0 ;  /* 0x200000aaffc27230 */ /* 0x000fe40000004100 */
[----:B------:R-:W-:Y:S02]  /*09d0*/  HADD2.F32 R156, -RZ, R157.H0_H0 ;  /* 0x2000009dff9c7230 */ /* 0x000fe40000004100 */
[----:B------:R-:W-:Y:S02]  /*09e0*/  HADD2.F32 R203, -RZ, R158.H1_H1 ;  /* 0x3000009effcb7230 */ /* 0x000fe40000004100 */
[C---:B------:R-:W-:Y:S01]  /*09f0*/  FADD.FTZ R3, -R197.reuse, R185 ;  /* 0x000000b9c5037221 */ /* 0x040fe20000010100 */
[----:B------:R-:W-:Y:S02]  /*0a00*/  HADD2.F32 R170, -RZ, R170.H1_H1 ;  /* 0x300000aaffaa7230 */ /* 0x000fe40000004100 */
[----:B------:R-:W-:Y:S01]  /*0a10*/  FADD.FTZ R155, -R197, R187 ;  /* 0x000000bbc59b7221 */ /* 0x000fe20000010100 */
[----:B------:R-:W-:-:S02]  /*0a20*/  HADD2.F32 R195, -RZ, R171.H0_H0 ;  /* 0x200000abffc37230 */ /* 0x000fc40000004100 */
[----:B------:R-:W-:Y:S02]  /*0a30*/  HADD2.F32 R196, -RZ, R171.H1_H1 ;  /* 0x300000abffc47230 */ /* 0x000fe40000004100 */
[C---:B------:R-:W-:Y:S01]  /*0a40*/  FADD.FTZ R171, -R197.reuse, R154 ;  /* 0x0000009ac5ab7221 */ /* 0x040fe20000010100 */
[--C-:B------:R-:W-:Y:S02]  /*0a50*/  HADD2.F32 R158, -RZ, R159.reuse.H0_H0 ;  /* 0x2000009fff9e7230 */ /* 0x100fe40000004100 */
        /* <DEDUP_REMOVED lines=14> */
[C---:B------:R-:W-:Y:S01]  /*0b40*/  FADD.FTZ R189, -R197.reuse, R162 ;  /* 0x000000a2c5bd7221 */ /* 0x040fe20000010100 */
[----:B-----5:R-:W-:Y:S01]  /*0b50*/  FMUL.FTZ R160, R152, R169 ;  /* 0x000000a998a07220 */ /* 0x020fe20000410000 */
[C---:B------:R-:W-:Y:S01]  /*0b60*/  FADD.FTZ R215, -R197.reuse, R178 ;  /* 0x000000b2c5d77221 */ /* 0x040fe20000010100 */
[C---:B------:R-:W-:Y:S01]  /*0b70*/  FADD.FTZ R187, -R197.reuse, R156 ;  /* 0x0000009cc5bb7221 */ /* 0x040fe20000010100 */
[----:B------:R-:W-:Y:S01]  /*0b80*/  FMUL.FTZ R162, R56, R209 ;  /* 0x000000d138a27220 */ /* 0x000fe20000410000 */
[C---:B------:R-:W-:Y:S01]  /*0b90*/  FADD.FTZ R219, -R197.reuse, R170 ;  /* 0x000000aac5db7221 */ /* 0x040fe20000010100 */
[C---:B------:R-:W-:Y:S01]  /*0ba0*/  FMUL.FTZ R3, R152.reuse, R3 ;  /* 0x0000000398037220 */ /* 0x040fe20000410000 */
[C---:B------:R-:W-:Y:S01]  /*0bb0*/  FMUL.FTZ R154, R152.reuse, R155 ;  /* 0x0000009b989a7220 */ /* 0x040fe20000410000 */
[C---:B------:R-:W-:Y:S01]  /*0bc0*/  FMUL.FTZ R156, R152.reuse, R159 ;  /* 0x0000009f989c7220 */ /* 0x040fe20000410000 */
[C---:B------:R-:W-:Y:S01]  /*0bd0*/  FMUL.FTZ R169, R152.reuse, R171 ;  /* 0x000000ab98a97220 */ /* 0x040fe20000410000 */
[C---:B------:R-:W-:Y:S01]  /*0be0*/  FADD.FTZ R217, -R197.reuse, R194 ;  /* 0x000000c2c5d97221 */ /* 0x040fe20000010100 */
[C---:B------:R-:W-:Y:S01]  /*0bf0*/  FADD.FTZ R221, -R197.reuse, R195 ;  /* 0x000000c3c5dd7221 */ /* 0x040fe20000010100 */
[----:B------:R-:W-:Y:S01]  /*0c00*/  FADD.FTZ R223, -R197, R196 ;  /* 0x000000c4c5df7221 */ /* 0x000fe20000010100 */
[C---:B------:R-:W-:Y:S01]  /*0c10*/  FMUL.FTZ R155, R152.reuse, R157 ;  /* 0x0000009d989b7220 */ /* 0x040fe20000410000 */
[C---:B------:R-:W-:Y:S01]  /*0c20*/  FMUL.FTZ R159, R152.reuse, R167 ;  /* 0x000000a7989f7220 */ /* 0x040fe20000410000 */
[----:B------:R-:W-:Y:S01]  /*0c30*/  FMUL.FTZ R170, R152, R211 ;  /* 0x000000d398aa7220 */ /* 0x000fe20000410000 */
[----:B------:R-:W-:-:S02]  /*0c40*/  HADD2.F32 R193, -RZ, R148.H0_H0 ;  /* 0x20000094ffc17230 */ /* 0x000fc40000004100 */
[----:B------:R-:W-:Y:S01]  /*0c50*/  FMUL.FTZ R157, R152, R161 ;  /* 0x000000a1989d7220 */ /* 0x000fe20000410000 */
[----:B------:R-:W-:Y:S02]  /*0c60*/  HADD2.F32 R194, -RZ, R148.H1_H1 ;  /* 0x30000094ffc27230 */ /* 0x000fe40000004100 */
[----:B------:R-:W-:Y:S01]  /*0c70*/  FADD.FTZ R91, R91, R172 ;  /* 0x000000ac5b5b7221 */ /* 0x000fe20000010000 */
[--C-:B------:R-:W-:Y:S02]  /*0c80*/  HADD2.F32 R195, -RZ, R149.reuse.H0_H0 ;  /* 0x20000095ffc37230 */ /* 0x100fe40000004100 */
[-C--:B------:R-:W-:Y:S01]  /*0c90*/  FFMA.FTZ R67, R160, R172.reuse, R67 ;  /* 0x000000aca0437223 */ /* 0x080fe20000010043 */
[----:B------:R-:W-:Y:S02]  /*0ca0*/  HADD2.F32 R196, -RZ, R149.H1_H1 ;  /* 0x30000095ffc47230 */ /* 0x000fe40000004100 */
[----:B------:R-:W-:Y:S01]  /*0cb0*/  FMUL.FTZ R167, R55, R172 ;  /* 0x000000ac37a77220 */ /* 0x000fe20000410000 */
[----:B------:R-:W-:Y:S01]  /*0cc0*/  FMUL.FTZ R171, R152, R213 ;  /* 0x000000d598ab7220 */ /* 0x000fe20000410000 */
[----:B------:R-:W-:-:S02]  /*0cd0*/  HADD2.F32 R149, -RZ, R151.H0_H0 ;  /* 0x20000097ff957230 */ /* 0x000fc40000004100 */
[----:B------:R-:W-:Y:S01]  /*0ce0*/  FMUL.FTZ R161, R57, R164 ;  /* 0x000000a439a17220 */ /* 0x000fe20000410000 */
[----:B------:R-:W-:Y:S02]  /*0cf0*/  HADD2.F32 R148, -RZ, R151.H1_H1 ;  /* 0x30000097ff947230 */ /* 0x000fe40000004100 */
[----:B------:R-:W-:Y:S01]  /*0d00*/  FADD.FTZ R188, RZ, R162 ;  /* 0x000000a2ffbc7221 */ /* 0x000fe20000010000 */
[----:B------:R-:W-:Y:S01]  /*0d10*/  FMUL.FTZ R172, R152, R215 ;  /* 0x000000d798ac7220 */ /* 0x000fe20000410000 */
[--C-:B------:R-:W-:Y:S02]  /*0d20*/  HADD2.F32 R183, -RZ, R163.reuse.H0_H0 ;  /* 0x200000a3ffb77230 */ /* 0x100fe40000004100 */
[----:B------:R-:W-:Y:S01]  /*0d30*/  FFMA.FTZ R151, R3, R162, RZ ;  /* 0x000000a203977223 */ /* 0x000fe200000100ff */
[----:B------:R-:W-:Y:S02]  /*0d40*/  HADD2.F32 R186, -RZ, R163.H1_H1 ;  /* 0x300000a3ffba7230 */ /* 0x000fe40000004100 */
        /* <DEDUP_REMOVED lines=19> */
[----:B------:R-:W-:Y:S01]  /*0e80*/  FADD.FTZ R191, -R197, R158 ;  /* 0x0000009ec5bf7221 */ /* 0x000fe20000010100 */
[----:B------:R-:W-:Y:S01]  /*0e90*/  FFMA.FTZ R182, R154, R161, R151 ;  /* 0x000000a19ab67223 */ /* 0x000fe20000010097 */
[----:B------:R-:W-:Y:S01]  /*0ea0*/  FMUL.FTZ R158, R152, R163 ;  /* 0x000000a3989e7220 */ /* 0x000fe20000410000 */
[----:B------:R-:W-:Y:S01]  /*0eb0*/  FMUL.FTZ R163, R59, R176 ;  /* 0x000000b03ba37220 */ /* 0x000fe20000410000 */
        /* <DEDUP_REMOVED lines=29> */
[----:B------:R-:W-:Y:S02]  /*1090*/  FADD.FTZ R205, -R197, R205 ;  /* 0x000000cdc5cd7221 */ /* 0x000fe40000010100 */
[----:B------:R-:W-:Y:S01]  /*10a0*/  FADD.FTZ R190, R209, R178 ;  /* 0x000000b2d1be7221 */ /* 0x000fe20000010000 */
[----:B------:R-:W-:Y:S01]  /*10b0*/  FFMA.FTZ R151, R169, R178, R188 ;  /* 0x000000b2a9977223 */ /* 0x000fe200000100bc */
[----:B------:R-:W-:Y:S02]  /*10c0*/  FMUL.FTZ R188, R152, R205 ;  /* 0x000000cd98bc7220 */ /* 0x000fe40000410000 */
[----:B------:R-:W-:Y:S01]  /*10d0*/  FADD.FTZ R205, R190, R177 ;  /* 0x000000b1becd7221 */ /* 0x000fe20000010000 */
[----:B------:R-:W-:Y:S01]  /*10e0*/  FFMA.FTZ R192, R170, R177, R151 ;  /* 0x000000b1aac07223 */ /* 0x000fe20000010097 */
[----:B------:R-:W-:-:S02]  /*10f0*/  FADD.FTZ R203, -R197, R203 ;  /* 0x000000cbc5cb7221 */ /* 0x000fc40000010100 */
[----:B------:R-:W-:Y:S01]  /*1100*/  FADD.FTZ R198, R205, R180 ;  /* 0x000000b4cdc67221 */ /* 0x000fe20000010000 */
[----:B------:R-:W-:Y:S01]  /*1110*/  FFMA.FTZ R151, R171, R180, R192 ;  /* 0x000000b4ab977223 */ /* 0x000fe200000100c0 */
[----:B------:R-:W-:Y:S02]  /*1120*/  FMUL.FTZ R190, R152, R203 ;  /* 0x000000cb98be7220 */ /* 0x000fe40000410000 */
[----:B------:R-:W-:Y:S01]  /*1130*/  FADD.FTZ R203, R198, R179 ;  /* 0x000000b3c6cb7221 */ /* 0x000fe20000010000 */
[----:B------:R-:W-:Y:S01]  /*1140*/  FFMA.FTZ R198, R172, R179, R151 ;  /* 0x000000b3acc67223 */ /* 0x000fe20000010097 */
[----:B------:R-:W-:Y:S01]  /*1150*/  FADD.FTZ R86, R86, R175 ;  /* 0x000000af56567221 */ /* 0x000fe20000010000 */
[----:B------:R-:W-:Y:S01]  /*1160*/  FFMA.FTZ R62, R155, R175, R62 ;  /* 0x000000af9b3e7223 */ /* 0x000fe2000001003e */
[----:B------:R-:W-:Y:S01]  /*1170*/  FADD.FTZ R87, R87, R176 ;  /* 0x000000b057577221 */ /* 0x000fe20000010000 */
[----:B------:R-:W-:Y:S01]  /*1180*/  FFMA.FTZ R63, R156, R176, R63 ;  /* 0x000000b09c3f7223 */ /* 0x000fe2000001003f */
[C---:B------:R-:W-:Y:S01]  /*1190*/  FMUL.FTZ R175, R152.reuse, R221 ;  /* 0x000000dd98af7220 */ /* 0x040fe20000410000 */
[----:B------:R-:W-:Y:S01]  /*11a0*/  FADD.FTZ R200, R203, R182 ;  /* 0x000000b6cbc87221 */ /* 0x000fe20000010000 */
[----:B------:R-:W-:Y:S01]  /*11b0*/  FMUL.FTZ R176, R152, R223 ;  /* 0x000000df98b07220 */ /* 0x000fe20000410000 */
[----:B------:R-:W-:Y:S01]  /*11c0*/  FFMA.FTZ R151, R173, R182, R198 ;  /* 0x000000b6ad977223 */ /* 0x000fe200000100c6 */
[----:B------:R-:W-:Y:S01]  /*11d0*/  FADD.FTZ R207, -R197, R207 ;  /* 0x000000cfc5cf7221 */ /* 0x000fe20000010100 */
[----:B------:R-:W-:Y:S01]  /*11e0*/  FADD.FTZ R98, R98, R183 ;  /* 0x000000b762627221 */ /* 0x000fe20000010000 */
[-C--:B------:R-:W-:Y:S01]  /*11f0*/  FFMA.FTZ R74, R175, R183.reuse, R74 ;  /* 0x000000b7af4a7223 */ /* 0x080fe2000001004a */
[----:B------:R-:W-:Y:S01]  /*1200*/  FMUL.FTZ R184, R46, R183 ;  /* 0x000000b72eb87220 */ /* 0x000fe20000410000 */
[----:B------:R-:W-:Y:S01]  /*1210*/  FADD.FTZ R203, R200, R181 ;  /* 0x000000b5c8cb7221 */ /* 0x000fe20000010000 */
[----:B------:R-:W-:Y:S01]  /*1220*/  FADD.FTZ R99, R99, R186 ;  /* 0x000000ba63637221 */ /* 0x000fe20000010000 */
[-C--:B------:R-:W-:Y:S01]  /*1230*/  FFMA.FTZ R75, R176, R186.reuse, R75 ;  /* 0x000000bab04b7223 */ /* 0x080fe2000001004b */
[----:B------:R-:W-:Y:S01]  /*1240*/  FMUL.FTZ R183, R47, R186 ;  /* 0x000000ba2fb77220 */ /* 0x000fe20000410000 */
[----:B------:R-:W-:Y:S01]  /*1250*/  FMUL.FTZ R185, R152, R185 ;  /* 0x000000b998b97220 */ /* 0x000fe20000410000 */
[----:B------:R-:W-:Y:S01]  /*1260*/  FFMA.FTZ R198, R174, R181, R151 ;  /* 0x000000b5aec67223 */ /* 0x000fe20000010097 */
[C---:B------:R-:W-:Y:S01]  /*1270*/  FMUL.FTZ R186, R152.reuse, R207 ;  /* 0x000000cf98ba7220 */ /* 0x040fe20000410000 */
        /* <DEDUP_REMOVED lines=16> */
[----:B------:R-:W-:Y:S02]  /*1380*/  FADD.FTZ R199, -R197, R199 ;  /* 0x000000c7c5c77221 */ /* 0x000fe40000010100 */
[----:B------:R-:W-:Y:S01]  /*1390*/  FADD.FTZ R203, R198, R193 ;  /* 0x000000c1c6cb7221 */ /* 0x000fe20000010000 */
[----:B------:R-:W-:Y:S01]  /*13a0*/  FFMA.FTZ R198, R186, R193, R151 ;  /* 0x000000c1bac67223 */ /* 0x000fe20000010097 */
[--C-:B------:R-:W-:Y:S02]  /*13b0*/  HADD2.F32 R197, -RZ, R150.reuse.H0_H0 ;  /* 0x20000096ffc57230 */ /* 0x100fe40000004100 */
        /* <DEDUP_REMOVED lines=32> */
.L_x_7119:
        /* <DEDUP_REMOVED lines=18> */
.L_x_7120:
[----:B------:R-:W-:Y:S05]  /*16e0*/  BSYNC.RECONVERGENT B1 ;  /* 0x0000000000017941 */ /* 0x000fea0003800200 */
.L_x_7118:
        /* <DEDUP_REMOVED lines=21> */
.L_x_7195:
        /* <DEDUP_REMOVED lines=33> */
[----:B------:R-:W-:Y:S01]  /*1a50*/  ISETP.GT.AND P1, PT, R2, RZ, PT ;  /* 0x000000ff0200720c */ /* 0x000fe20003f24270 */
[----:B-----5:R-:W-:Y:S02]  /*1a60*/  HADD2.F32 R148, -RZ, R132.H0_H0 ;  /* 0x20000084ff947230 */ /* 0x020fe40000004100 */
        /* <DEDUP_REMOVED lines=8> */
.L_x_7126:
[----:B------:R-:W-:Y:S05]  /*1af0*/  BSYNC.RECONVERGENT B2 ;  /* 0x0000000000027941 */ /* 0x000fea0003800200 */
.L_x_7125:
        /* <DEDUP_REMOVED lines=8> */
[----:B-----5:R-:W-:-:S03]  /*1b80*/  HADD2.F32 R149, -RZ, R132.H1_H1 ;  /* 0x30000084ff957230 */ /* 0x020fc60000004100 */
[----:B------:R-:W-:Y:S02]  /*1b90*/  FMUL.FTZ R150, R13, R148 ;  /* 0x000000940d967220 */ /* 0x000fe40000410000 */
[----:B------:R-:W-:-:S03]  /*1ba0*/  FFMA.FTZ R129, R148, R149, R129 ;  /* 0x0000009594817223 */ /* 0x000fc60000010081 */
[----:B------:R-:W-:-:S04]  /*1bb0*/  F2FP.F16.F32.PACK_AB R150, RZ, R150 ;  /* 0x00000096ff96723e */ /* 0x000fc800000000ff */
[----:B------:R-:W-:-:S07]  /*1bc0*/  PRMT R136, R136, 0x5410, R150 ;  /* 0x0000541088887816 */ /* 0x000fce0000000096 */
.L_x_7128:
[----:B------:R-:W-:Y:S05]  /*1bd0*/  BSYNC.RECONVERGENT B2 ;  /* 0x0000000000027941 */ /* 0x000fea0003800200 */
.L_x_7127:
        /* <DEDUP_REMOVED lines=13> */
.L_x_7130:
[----:B------:R-:W-:Y:S05]  /*1cb0*/  BSYNC.RECONVERGENT B2 ;  /* 0x0000000000027941 */ /* 0x000fea0003800200 */
.L_x_7129:
        /* <DEDUP_REMOVED lines=13> */
.L_x_7132:
[----:B------:R-:W-:Y:S05]  /*1d90*/  BSYNC.RECONVERGENT B2 ;  /* 0x0000000000027941 */ /* 0x000fea0003800200 */
.L_x_7131:
        /* <DEDUP_REMOVED lines=13> */
.L_x_7134:
[----:B------:R-:W-:Y:S05]  /*1e70*/  BSYNC.RECONVERGENT B2 ;  /* 0x0000000000027941 */ /* 0x000fea0003800200 */
.L_x_7133:
        /* <DEDUP_REMOVED lines=13> */
.L_x_7136:
[----:B------:R-:W-:Y:S05]  /*1f50*/  BSYNC.RECONVERGENT B2 ;  /* 0x0000000000027941 */ /* 0x000fea0003800200 */
.L_x_7135:
        /* <DEDUP_REMOVED lines=13> */
.L_x_7138:
[----:B------:R-:W-:Y:S05]  /*2030*/  BSYNC.RECONVERGENT B2 ;  /* 0x0000000000027941 */ /* 0x000fea0003800200 */
.L_x_7137:
        /* <DEDUP_REMOVED lines=11> */
[----:B------:R-:W-:Y:S01]  /*20f0*/  PRMT R139, R139, 0x5410, R150 ;  /* 0x000054108b8b7816 */ /* 0x000fe20000000096 */
[----:B------:R-:W-:Y:S06]  /*2100*/  BRA `(.L_x_7139) ;  /* 0x0000001000a87947 */ /* 0x000fec0003800000 */
.L_x_7124:
[----:B------:R-:W0:Y:S01]  /*2110*/  @P2 LDC R148, c[0x0][0x40c] ;  /* 0x00010300ff942b82 */ /* 0x000e220000000800 */
[-CC-:B------:R-:W-:Y:S01]  /*2120*/  FFMA.FTZ R149, R157, R153.reuse, R202.reuse ;  /* 0x000000999d957223 */ /* 0x180fe200000100ca */
[-CC-:B------:R-:W-:Y:S01]  /*2130*/  FFMA.FTZ R142, R156, R153.reuse, R202.reuse ;  /* 0x000000999c8e7223 */ /* 0x180fe200000100ca */
[-CC-:B------:R-:W-:Y:S01]  /*2140*/  FFMA.FTZ R150, R158, R153.reuse, R202.reuse ;  /* 0x000000999e967223 */ /* 0x180fe200000100ca */
[----:B------:R-:W-:Y:S01]  /*2150*/  FFMA.FTZ R141, R155, R153, R202 ;  /* 0x000000999b8d7223 */ /* 0x000fe200000100ca */
[----:B------:R-:W-:Y:S01]  /*2160*/  FADD.FTZ R149, R166, -R149 ;  /* 0x80000095a6957221 */ /* 0x000fe20000010000 */
[----:B------:R-:W-:Y:S01]  /*2170*/  FADD.FTZ R143, R163, -R142 ;  /* 0x8000008ea38f7221 */ /* 0x000fe20000010000 */
[----:B------:R-:W-:Y:S01]  /*2180*/  FADD.FTZ R207, R165, -R150 ;  /* 0x80000096a5cf7221 */ /* 0x000fe20000010000 */
[----:B------:R-:W1:Y:S01]  /*2190*/  @P2 LDC R208, c[0x0][0x40c] ;  /* 0x00010300ffd02b82 */ /* 0x000e620000000800 */
[----:B------:R-:W-:Y:S01]  /*21a0*/  FMUL.FTZ R149, R152, R149 ;  /* 0x0000009598957220 */ /* 0x000fe20000410000 */
[----:B------:R-:W-:Y:S01]  /*21b0*/  ISETP.GT.AND P1, PT, R2, RZ, PT ;  /* 0x000000ff0200720c */ /* 0x000fe20003f24270 */
[C---:B------:R-:W-:Y:S01]  /*21c0*/  FMUL.FTZ R143, R152.reuse, R143 ;  /* 0x0000008f988f7220 */ /* 0x040fe20000410000 */
[----:B------:R-:W-:Y:S01]  /*21d0*/  FMUL.FTZ R207, R152, R207 ;  /* 0x000000cf98cf7220 */ /* 0x000fe20000410000 */
[----:B------:R-:W-:Y:S01]  /*21e0*/  FADD.FTZ R141, R164, -R141 ;  /* 0x8000008da48d7221 */ /* 0x000fe20000010000 */
[----:B------:R-:W-:Y:S01]  /*21f0*/  FSEL R149, R149, RZ, P1 ;  /* 0x000000ff95957208 */ /* 0x000fe20000800000 */
[--C-:B------:R-:W-:Y:S01]  /*2200*/  FFMA.FTZ R213, R159, R153, R202.reuse ;  /* 0x000000999fd57223 */ /* 0x100fe200000100ca */
[----:B------:R-:W2:Y:S01]  /*2210*/  @P2 LDC R140, c[0x0][0x40c] ;  /* 0x00010300ff8c2b82 */ /* 0x000ea20000000800 */
[----:B------:R-:W-:Y:S01]  /*2220*/  FMUL.FTZ R141, R152, R141 ;  /* 0x0000008d988d7220 */ /* 0x000fe20000410000 */
[----:B------:R-:W-:Y:S01]  /*2230*/  FSEL R212, R143, RZ, P1 ;  /* 0x000000ff8fd47208 */ /* 0x000fe20000800000 */
[----:B-----5:R-:W-:Y:S01]  /*2240*/  @P2 HADD2.F32 R216, -RZ, R134.H1_H1 ;  /* 0x30000086ffd82230 */ /* 0x020fe20000004100 */
[----:B------:R-:W-:Y:S01]  /*2250*/  FSEL R207, R207, RZ, P1 ;  /* 0x000000ffcfcf7208 */ /* 0x000fe20000800000 */
[----:B------:R-:W-:Y:S01]  /*2260*/  FFMA.FTZ R218, R160, R153, R202 ;  /* 0x00000099a0da7223 */ /* 0x000fe200000100ca */
[----:B------:R-:W-:-:S02]  /*2270*/  F2FP.F16.F32.PACK_AB R210, RZ, R149 ;  /* 0x00000095ffd2723e */ /* 0x000fc400000000ff */
[----:B------:R-:W3:Y:S01]  /*2280*/  @P2 LDC R209, c[0x0][0x40c] ;  /* 0x00010300ffd12b82 */ /* 0x000ee20000000800 */
[----:B0-----:R-:W-:Y:S01]  /*2290*/  @P2 FMUL.FTZ R143, R149, R148 ;  /* 0x00000094958f2220 */ /* 0x001fe20000410000 */
[----:B------:R-:W-:Y:S01]  /*22a0*/  FADD.FTZ R149, R168, -R213 ;  /* 0x800000d5a8957221 */ /* 0x000fe20000010000 */
[----:B------:R-:W-:Y:S02]  /*22b0*/  FSEL R211, R141, RZ, P1 ;  /* 0x000000ff8dd37208 */ /* 0x000fe40000800000 */
[----:B------:R-:W-:-:S03]  /*22c0*/  F2FP.F16.F32.PACK_AB R213, RZ, R207 ;  /* 0x000000cfffd5723e */ /* 0x000fc600000000ff */
[----:B------:R-:W0:Y:S01]  /*22d0*/  @P2 LDC R219, c[0x0][0x40c] ;  /* 0x00010300ffdb2b82 */ /* 0x000e220000000800 */
[----:B-1----:R-:W-:Y:S01]  /*22e0*/  @P2 FMUL.FTZ R150, R207, R208 ;  /* 0x000000d0cf962220 */ /* 0x002fe20000410000 */
[----:B------:R-:W-:Y:S01]  /*22f0*/  FMUL.FTZ R207, R152, R149 ;  /* 0x0000009598cf7220 */ /* 0x000fe20000410000 */
[----:B------:R-:W-:Y:S01]  /*2300*/  @P2 FMUL.FTZ R149, R16, R143 ;  /* 0x0000008f10952220 */ /* 0x000fe20000410000 */
[--C-:B------:R-:W-:Y:S01]  /*2310*/  FFMA.FTZ R208, R154, R153, R202.reuse ;  /* 0x000000999ad07223 */ /* 0x100fe200000100ca */
[----:B------:R-:W-:Y:S01]  /*2320*/  @P2 FFMA.FTZ R125, R216, R150, R125 ;  /* 0x00000096d87d2223 */ /* 0x000fe2000001007d */
[--C-:B------:R-:W-:Y:S01]  /*2330*/  @P2 HADD2.F32 R216, -RZ, R132.reuse.H1_H1 ;  /* 0x30000084ffd82230 */ /* 0x100fe20000004100 */
[----:B------:R-:W-:Y:S01]  /*2340*/  FSEL R214, R207, RZ, P1 ;  /* 0x000000ffcfd67208 */ /* 0x000fe20000800000 */
[----:B------:R-:W1:Y:S01]  /*2350*/  @P2 LDC R215, c[0x0][0x40c] ;  /* 0x00010300ffd72b82 */ /* 0x000e620000000800 */
[----:B--2---:R-:W-:Y:S01]  /*2360*/  @P2 FMUL.FTZ R141, R211, R140 ;  /* 0x0000008cd38d2220 */ /* 0x004fe20000410000 */
[----:B------:R-:W-:Y:S01]  /*2370*/  @P2 F2FP.F16.F32.PACK_AB R149, RZ, R149 ;  /* 0x00000095ff95223e */ /* 0x000fe200000000ff */
[----:B------:R-:W-:Y:S01]  /*2380*/  FFMA.FTZ R207, R3, R153, R202 ;  /* 0x0000009903cf7223 */ /* 0x000fe200000100ca */
[----:B------:R-:W-:Y:S01]  /*2390*/  F2FP.F16.F32.PACK_AB R211, RZ, R211 ;  /* 0x000000d3ffd3723e */ /* 0x000fe200000000ff */
[----:B------:R-:W-:Y:S01]  /*23a0*/  @P2 FMUL.FTZ R142, R14, R141 ;  /* 0x0000008d0e8e2220 */ /* 0x000fe20000410000 */
[----:B------:R-:W-:Y:S01]  /*23b0*/  @P2 PRMT R138, R149, 0x7610, R138 ;  /* 0x00007610958a2816 */ /* 0x000fe2000000008a */
[----:B------:R-:W-:Y:S01]  /*23c0*/  FADD.FTZ R149, R162, -R207 ;  /* 0x800000cfa2957221 */ /* 0x000fe20000010000 */
[----:B---3--:R-:W-:Y:S01]  /*23d0*/  @P2 FMUL.FTZ R140, R212, R209 ;  /* 0x000000d1d48c2220 */ /* 0x008fe20000410000 */
[----:B------:R-:W2:Y:S01]  /*23e0*/  @P2 LDC R217, c[0x0][0x40c] ;  /* 0x00010300ffd92b82 */ /* 0x000ea20000000800 */
[----:B------:R-:W-:Y:S01]  /*23f0*/  @P2 F2FP.F16.F32.PACK_AB R142, RZ, R142 ;  /* 0x0000008eff8e223e */ /* 0x000fe200000000ff */
[----:B------:R-:W-:Y:S01]  /*2400*/  FMUL.FTZ R149, R152, R149 ;  /* 0x0000009598957220 */ /* 0x000fe20000410000 */
[----:B------:R-:W-:Y:S01]  /*2410*/  @P2 FMUL.FTZ R148, R15, R140 ;  /* 0x0000008c0f942220 */ /* 0x000fe20000410000 */
[----:B------:R-:W-:Y:S01]  /*2420*/  FADD.FTZ R207, R161, -R208 ;  /* 0x800000d0a1cf7221 */ /* 0x000fe20000010000 */
[----:B------:R-:W-:Y:S01]  /*2430*/  @P2 PRMT R137, R142, 0x7610, R137 ;  /* 0x000076108e892816 */ /* 0x000fe20000000089 */
[----:B------:R-:W-:Y:S01]  /*2440*/  @P2 FMUL.FTZ R142, R17, R150 ;  /* 0x00000096118e2220 */ /* 0x000fe20000410000 */
[----:B0-----:R-:W-:Y:S01]  /*2450*/  @P2 FMUL.FTZ R209, R214, R219 ;  /* 0x000000dbd6d12220 */ /* 0x001fe20000410000 */
[----:B------:R-:W-:Y:S01]  /*2460*/  @P2 F2FP.F16.F32.PACK_AB R148, RZ, R148 ;  /* 0x00000094ff94223e */ /* 0x000fe200000000ff */
[----:B------:R-:W-:Y:S01]  /*2470*/  FMUL.FTZ R207, R152, R207 ;  /* 0x000000cf98cf7220 */ /* 0x000fe20000410000 */
[----:B------:R-:W-:Y:S01]  /*2480*/  FSEL R208, R149, RZ, P1 ;  /* 0x000000ff95d07208 */ /* 0x000fe20000800000 */
[----:B------:R-:W-:Y:S01]  /*2490*/  @P2 HADD2.F32 R219, -RZ, R135.H0_H0 ;  /* 0x20000087ffdb2230 */ /* 0x000fe20000004100 */
[----:B------:R-:W-:Y:S01]  /*24a0*/  @P2 PRMT R137, R137, 0x5410, R148 ;  /* 0x0000541089892816 */ /* 0x000fe20000000094 */
[----:B------:R-:W-:Y:S01]  /*24b0*/  @P2 FMUL.FTZ R148, R18, R209 ;  /* 0x000000d112942220 */ /* 0x000fe20000410000 */
[----:B------:R-:W-:Y:S01]  /*24c0*/  @P2 F2FP.F16.F32.PACK_AB R142, RZ, R142 ;  /* 0x0000008eff8e223e */ /* 0x000fe200000000ff */
[----:B-1----:R-:W-:Y:S01]  /*24d0*/  @P2 FMUL.FTZ R149, R208, R215 ;  /* 0x000000d7d0952220 */ /* 0x002fe20000410000 */
[----:B------:R-:W-:Y:S01]  /*24e0*/  FSEL R150, R207, RZ, P1 ;  /* 0x000000ffcf967208 */ /* 0x000fe20000800000 */
[----:B------:R-:W-:Y:S01]  /*24f0*/  @P2 FFMA.FTZ R126, R219, R209, R126 ;  /* 0x000000d1db7e2223 */ /* 0x000fe2000001007e */
[----:B------:R-:W-:Y:S01]  /*2500*/  @P2 F2FP.F16.F32.PACK_AB R148, RZ, R148 ;  /* 0x00000094ff94223e */ /* 0x000fe200000000ff */
[----:B------:R-:W-:Y:S01]  /*2510*/  FADD.FTZ R209, R167, -R218 ;  /* 0x800000daa7d17221 */ /* 0x000fe20000010000 */
[----:B------:R-:W-:Y:S01]  /*2520*/  @P2 PRMT R138, R138, 0x5410, R142 ;  /* 0x000054108a8a2816 */ /* 0x000fe2000000008e */
[----:B------:R-:W-:Y:S01]  /*2530*/  @P2 FMUL.FTZ R142, R12, R149 ;  /* 0x000000950c8e2220 */ /* 0x000fe20000410000 */
[----:B------:R-:W-:Y:S01]  /*2540*/  @P2 PRMT R139, R148, 0x7610, R139 ;  /* 0x00007610948b2816 */ /* 0x000fe2000000008b */
[----:B------:R-:W-:Y:S01]  /*2550*/  FMUL.FTZ R209, R152, R209 ;  /* 0x000000d198d17220 */ /* 0x000fe20000410000 */
[----:B------:R-:W-:Y:S01]  /*2560*/  PRMT R207, R210, 0x5410, R213 ;  /* 0x00005410d2cf7816 */ /* 0x000fe200000000d5 */
[----:B--2---:R-:W-:Y:S01]  /*2570*/  @P2 FMUL.FTZ R148, R150, R217 ;  /* 0x000000d996942220 */ /* 0x004fe20000410000 */
[----:B------:R-:W-:Y:S01]  /*2580*/  @P2 HADD2.F32 R213, -RZ, R132.H0_H0 ;  /* 0x20000084ffd52230 */ /* 0x000fe20000004100 */
[----:B------:R-:W-:-:S02]  /*2590*/  @P2 F2FP.F16.F32.PACK_AB R142, RZ, R142 ;  /* 0x0000008eff8e223e */ /* 0x000fc400000000ff */
[----:B------:R-:W-:Y:S01]  /*25a0*/  F2FP.F16.F32.PACK_AB R210, RZ, R150 ;  /* 0x00000096ffd2723e */ /* 0x000fe200000000ff */
[----:B------:R-:W-:Y:S01]  /*25b0*/  @P2 FMUL.FTZ R150, R13, R148 ;  /* 0x000000940d962220 */ /* 0x000fe20000410000 */
[----:B------:R-:W-:Y:S01]  /*25c0*/  @P2 PRMT R136, R142, 0x7610, R136 ;  /* 0x000076108e882816 */ /* 0x000fe20000000088 */
[----:B------:R-:W-:Y:S01]  /*25d0*/  @P2 FFMA.FTZ R128, R213, R149, R128 ;  /* 0x00000095d5802223 */ /* 0x000fe20000010080 */
[--C-:B------:R-:W-:Y:S01]  /*25e0*/  @P2 HADD2.F32 R149, -RZ, R133.reuse.H0_H0 ;  /* 0x20000085ff952230 */ /* 0x100fe20000004100 */
[----:B------:R-:W-:Y:S01]  /*25f0*/  F2FP.F16.F32.PACK_AB R208, RZ, R208 ;  /* 0x000000d0ffd0723e */ /* 0x000fe200000000ff */
[----:B------:R-:W-:Y:S01]  /*2600*/  @P2 HADD2.F32 R142, -RZ, R133.H1_H1 ;  /* 0x30000085ff8e2230 */ /* 0x000fe20000004100 */
[----:B------:R-:W-:Y:S01]  /*2610*/  F2FP.F16.F32.PACK_AB R212, RZ, R212 ;  /* 0x000000d4ffd4723e */ /* 0x000fe200000000ff */
[----:B------:R-:W-:Y:S01]  /*2620*/  @P2 HADD2.F32 R213, -RZ, R134.H0_H0 ;  /* 0x20000086ffd52230 */ /* 0x000fe20000004100 */
[----:B------:R-:W-:Y:S01]  /*2630*/  @P2 F2FP.F16.F32.PACK_AB R150, RZ, R150 ;  /* 0x00000096ff96223e */ /* 0x000fe200000000ff */
[----:B------:R-:W-:Y:S01]  /*2640*/  @P2 FFMA.FTZ R130, R149, R141, R130 ;  /* 0x0000008d95822223 */ /* 0x000fe20000010082 */
[----:B------:R-:W-:Y:S01]  /*2650*/  FSEL R209, R209, RZ, P1 ;  /* 0x000000ffd1d17208 */ /* 0x000fe20000800000 */
[----:B------:R-:W-:Y:S01]  /*2660*/  @P2 FFMA.FTZ R131, R142, R140, R131 ;  /* 0x0000008c8e832223 */ /* 0x000fe20000010083 */
[----:B------:R-:W-:Y:S01]  /*2670*/  @P2 FFMA.FTZ R124, R213, R143, R124 ;  /* 0x0000008fd57c2223 */ /* 0x000fe2000001007c */
[----:B------:R-:W-:Y:S01]  /*2680*/  @P2 FFMA.FTZ R129, R216, R148, R129 ;  /* 0x00000094d8812223 */ /* 0x000fe20000010081 */
[----:B------:R-:W-:-:S02]  /*2690*/  @P2 PRMT R136, R136, 0x5410, R150 ;  /* 0x0000541088882816 */ /* 0x000fc40000000096 */
[----:B------:R-:W-:Y:S02]  /*26a0*/  F2FP.F16.F32.PACK_AB R143, R209, R214 ;  /* 0x000000d6d18f723e */ /* 0x000fe400000000ff */
[----:B------:R-:W-:Y:S02]  /*26b0*/  MOV R142, R207 ;  /* 0x000000cf008e7202 */ /* 0x000fe40000000f00 */
[----:B------:R-:W-:Y:S02]  /*26c0*/  PRMT R141, R211, 0x5410, R212 ;  /* 0x00005410d38d7816 */ /* 0x000fe400000000d4 */
[----:B------:R-:W-:Y:S01]  /*26d0*/  PRMT R140, R208, 0x5410, R210 ;  /* 0x00005410d08c7816 */ /* 0x000fe200000000d2 */
[----:B------:R-:W-:Y:S06]  /*26e0*/  @!P2 BRA `(.L_x_7139) ;  /* 0x0000000c0030a947 */ /* 0x000fec0003800000 */
        /* <DEDUP_REMOVED lines=8> */
.L_x_7123:
[----:B------:R-:W-:Y:S02]  /*2770*/  MOV R151, UR20 ;  /* 0x0000001400977c02 */ /* 0x000fe40008000f00 */
[----:B0-----:R-:W-:Y:S02]  /*2780*/  MOV R206, UR21 ;  /* 0x0000001500ce7c02 */ /* 0x001fe40008000f00 */
[----:B------:R-:W-:-:S04]  /*2790*/  ISETP.NE.U32.AND P1, PT, R151, RZ, PT ;  /* 0x000000ff9700720c */ /* 0x000fc80003f25070 */
[----:B------:R-:W-:-:S13]  /*27a0*/  ISETP.NE.AND.EX P1, PT, R206, RZ, PT, P1 ;  /* 0x000000ffce00720c */ /* 0x000fda0003f25310 */
[----:B------:R-:W-:Y:S05]  /*27b0*/  @P1 BRA `(.L_x_7140) ;  /* 0x0000000400681947 */ /* 0x000fea0003800000 */
[----:B------:R-:W-:Y:S01]  /*27c0*/  ISETP.GT.AND P1, PT, R2, RZ, PT ;  /* 0x000000ff0200720c */ /* 0x000fe20003f24270 */
[----:B------:R-:W-:Y:S01]  /*27d0*/  HADD2.F32 R209, -RZ, R9.H0_H0 ;  /* 0x20000009ffd17230 */ /* 0x000fe20000004100 */
[----:B------:R-:W0:Y:S01]  /*27e0*/  @P2 LDC R212, c[0x0][0x40c] ;  /* 0x00010300ffd42b82 */ /* 0x000e220000000800 */
[--C-:B------:R-:W-:Y:S02]  /*27f0*/  HADD2.F32 R207, -RZ, R8.reuse.H1_H1 ;  /* 0x30000008ffcf7230 */ /* 0x100fe40000004100 */
[----:B------:R-:W-:Y:S02]  /*2800*/  HADD2.F32 R149, -RZ, R8.H0_H0 ;  /* 0x20000008ff957230 */ /* 0x000fe40000004100 */
[----:B------:R-:W-:-:S03]  /*2810*/  HADD2.F32 R215, -RZ, R10.H1_H1 ;  /* 0x3000000affd77230 */ /* 0x000fc60000004100 */
        /* <DEDUP_REMOVED lines=10> */
[----:B------:R-:W-:-:S02]  /*28c0*/  HADD2.F32 R213, -RZ, R10.H0_H0 ;  /* 0x2000000affd57230 */ /* 0x000fc40000004100 */
[----:B------:R-:W-:Y:S01]  /*28d0*/  @P1 FFMA.FTZ R207, R152, R150, R207 ;  /* 0x0000009698cf1223 */ /* 0x000fe200000100cf */
[----:B------:R-:W-:Y:S01]  /*28e0*/  @P1 FFMA.FTZ R150, R156, R153, R202 ;  /* 0x000000999c961223 */ /* 0x000fe200000100ca */
[----:B------:R-:W-:Y:S01]  /*28f0*/  @P1 FFMA.FTZ R149, R152, R211, R149 ;  /* 0x000000d398951223 */ /* 0x000fe20000010095 */
[----:B------:R-:W3:Y:S01]  /*2900*/  @P2 LDC R210, c[0x0][0x40c] ;  /* 0x00010300ffd22b82 */ /* 0x000ee20000000800 */
[----:B------:R-:W-:Y:S02]  /*2910*/  HADD2.F32 R211, -RZ, R9.H1_H1 ;  /* 0x30000009ffd37230 */ /* 0x000fe40000004100 */
[----:B------:R-:W-:Y:S01]  /*2920*/  @P1 FADD.FTZ R150, R163, -R150 ;  /* 0x80000096a3961221 */ /* 0x000fe20000010000 */
[----:B0-----:R-:W-:Y:S01]  /*2930*/  @P2 FMUL.FTZ R209, R209, R212 ;  /* 0x000000d4d1d12220 */ /* 0x001fe20000410000 */
[-CC-:B------:R-:W-:Y:S01]  /*2940*/  @P1 FFMA.FTZ R218, R158, R153.reuse, R202.reuse ;  /* 0x000000999eda1223 */ /* 0x180fe200000100ca */
[----:B------:R-:W-:Y:S01]  /*2950*/  @P1 FADD.FTZ R214, R166, -R217 ;  /* 0x800000d9a6d61221 */ /* 0x000fe20000010000 */
[----:B------:R-:W-:Y:S01]  /*2960*/  @P1 FFMA.FTZ R211, R152, R150, R211 ;  /* 0x0000009698d31223 */ /* 0x000fe200000100d3 */
[----:B------:R-:W-:Y:S01]  /*2970*/  @P1 FFMA.FTZ R219, R159, R153, R202 ;  /* 0x000000999fdb1223 */ /* 0x000fe200000100ca */
[----:B------:R-:W0:Y:S01]  /*2980*/  @P2 LDC R216, c[0x0][0x40c] ;  /* 0x00010300ffd82b82 */ /* 0x000e220000000800 */
[----:B-1----:R-:W-:Y:S01]  /*2990*/  @P2 FMUL.FTZ R149, R149, R148 ;  /* 0x0000009495952220 */ /* 0x002fe20000410000 */
[----:B------:R-:W-:-:S02]  /*29a0*/  HADD2.F32 R217, -RZ, R11.H0_H0 ;  /* 0x2000000bffd97230 */ /* 0x000fc40000004100 */
[----:B------:R-:W-:Y:S01]  /*29b0*/  @P1 FADD.FTZ R218, R165, -R218 ;  /* 0x800000daa5da1221 */ /* 0x000fe20000010000 */
[----:B------:R-:W-:Y:S01]  /*29c0*/  @P1 FFMA.FTZ R213, R152, R214, R213 ;  /* 0x000000d698d51223 */ /* 0x000fe200000100d5 */
[----:B------:R-:W-:Y:S01]  /*29d0*/  @P2 FMUL.FTZ R148, R12, R149 ;  /* 0x000000950c942220 */ /* 0x000fe20000410000 */
[----:B------:R-:W-:Y:S01]  /*29e0*/  @P1 FADD.FTZ R219, R168, -R219 ;  /* 0x800000dba8db1221 */ /* 0x000fe20000010000 */
[----:B------:R-:W-:Y:S01]  /*29f0*/  @P1 FFMA.FTZ R215, R152, R218, R215 ;  /* 0x000000da98d71223 */ /* 0x000fe200000100d7 */
[----:B------:R-:W1:Y:S01]  /*2a00*/  @P2 LDC R220, c[0x0][0x40c] ;  /* 0x00010300ffdc2b82 */ /* 0x000e620000000800 */
[----:B--2---:R-:W-:Y:S01]  /*2a10*/  @P2 FMUL.FTZ R150, R207, R208 ;  /* 0x000000d0cf962220 */ /* 0x004fe20000410000 */
[----:B------:R-:W-:Y:S01]  /*2a20*/  @P2 FMUL.FTZ R208, R14, R209 ;  /* 0x000000d10ed02220 */ /* 0x000fe20000410000 */
[----:B------:R-:W-:Y:S01]  /*2a30*/  @P2 F2FP.F16.F32.PACK_AB R148, RZ, R148 ;  /* 0x00000094ff94223e */ /* 0x000fe200000000ff */
[----:B------:R-:W-:Y:S01]  /*2a40*/  @P1 FFMA.FTZ R217, R152, R219, R217 ;  /* 0x000000db98d91223 */ /* 0x000fe200000100d9 */
[----:B------:R-:W-:Y:S01]  /*2a50*/  @P2 FMUL.FTZ R207, R13, R150 ;  /* 0x000000960dcf2220 */ /* 0x000fe20000410000 */
[----:B-----5:R-:W-:Y:S01]  /*2a60*/  @P2 HADD2.F32 R214, -RZ, R132.H1_H1 ;  /* 0x30000084ffd62230 */ /* 0x020fe20000004100 */
[----:B------:R-:W-:Y:S01]  /*2a70*/  @P2 F2FP.F16.F32.PACK_AB R208, RZ, R208 ;  /* 0x000000d0ffd0223e */ /* 0x000fe200000000ff */
[----:B------:R-:W2:Y:S01]  /*2a80*/  @P2 LDC R222, c[0x0][0x40c] ;  /* 0x00010300ffde2b82 */ /* 0x000ea20000000800 */
[----:B---3--:R-:W-:Y:S01]  /*2a90*/  @P2 FMUL.FTZ R210, R211, R210 ;  /* 0x000000d2d3d22220 */ /* 0x008fe20000410000 */
[----:B------:R-:W-:Y:S01]  /*2aa0*/  @P2 F2FP.F16.F32.PACK_AB R207, RZ, R207 ;  /* 0x000000cfffcf223e */ /* 0x000fe200000000ff */
[----:B------:R-:W-:Y:S01]  /*2ab0*/  @P2 FFMA.FTZ R129, R214, R150, R129 ;  /* 0x00000096d6812223 */ /* 0x000fe20000010081 */
[----:B------:R-:W-:Y:S01]  /*2ac0*/  @P2 PRMT R137, R208, 0x7610, R137 ;  /* 0x00007610d0892816 */ /* 0x000fe20000000089 */
[----:B------:R-:W-:Y:S01]  /*2ad0*/  @P2 FMUL.FTZ R211, R15, R210 ;  /* 0x000000d20fd32220 */ /* 0x000fe20000410000 */
[----:B------:R-:W-:Y:S01]  /*2ae0*/  @P2 PRMT R136, R148, 0x7610, R136 ;  /* 0x0000761094882816 */ /* 0x000fe20000000088 */
[----:B------:R-:W-:-:S02]  /*2af0*/  @P2 HADD2.F32 R150, -RZ, R133.H1_H1 ;  /* 0x30000085ff962230 */ /* 0x000fc40000004100 */
[----:B0-----:R-:W-:Y:S01]  /*2b00*/  @P2 FMUL.FTZ R213, R213, R216 ;  /* 0x000000d8d5d52220 */ /* 0x001fe20000410000 */
[----:B------:R-:W-:Y:S01]  /*2b10*/  @P2 HADD2.F32 R214, -RZ, R134.H1_H1 ;  /* 0x30000086ffd62230 */ /* 0x000fe20000004100 */
[----:B------:R-:W-:Y:S02]  /*2b20*/  @P2 F2FP.F16.F32.PACK_AB R211, RZ, R211 ;  /* 0x000000d3ffd3223e */ /* 0x000fe400000000ff */
[----:B------:R-:W-:Y:S01]  /*2b30*/  @P2 FMUL.FTZ R148, R16, R213 ;  /* 0x000000d510942220 */ /* 0x000fe20000410000 */
[----:B------:R-:W-:Y:S01]  /*2b40*/  @P2 PRMT R136, R136, 0x5410, R207 ;  /* 0x0000541088882816 */ /* 0x000fe200000000cf */
[----:B------:R-:W-:Y:S01]  /*2b50*/  @P2 FFMA.FTZ R131, R150, R210, R131 ;  /* 0x000000d296832223 */ /* 0x000fe20000010083 */
[----:B------:R-:W-:Y:S01]  /*2b60*/  @P2 PRMT R137, R137, 0x5410, R211 ;  /* 0x0000541089892816 */ /* 0x000fe200000000d3 */
[----:B-1----:R-:W-:Y:S01]  /*2b70*/  @P2 FMUL.FTZ R212, R215, R220 ;  /* 0x000000dcd7d42220 */ /* 0x002fe20000410000 */
[----:B------:R-:W-:Y:S01]  /*2b80*/  @P2 HADD2.F32 R211, -RZ, R132.H0_H0 ;  /* 0x20000084ffd32230 */ /* 0x000fe20000004100 */
[----:B------:R-:W-:Y:S01]  /*2b90*/  @P2 F2FP.F16.F32.PACK_AB R148, RZ, R148 ;  /* 0x00000094ff94223e */ /* 0x000fe200000000ff */
[----:B------:R-:W-:-:S02]  /*2ba0*/  @P2 HADD2.F32 R215, -RZ, R133.H0_H0 ;  /* 0x20000085ffd72230 */ /* 0x000fc40000004100 */
[-C--:B------:R-:W-:Y:S01]  /*2bb0*/  @P2 FMUL.FTZ R207, R17, R212.reuse ;  /* 0x000000d411cf2220 */ /* 0x080fe20000410000 */
[----:B------:R-:W-:Y:S01]  /*2bc0*/  @P2 FFMA.FTZ R125, R214, R212, R125 ;  /* 0x000000d4d67d2223 */ /* 0x000fe2000001007d */
[----:B------:R-:W-:Y:S01]  /*2bd0*/  @P2 FFMA.FTZ R128, R211, R149, R128 ;  /* 0x00000095d3802223 */ /* 0x000fe20000010080 */
[----:B------:R-:W-:Y:S02]  /*2be0*/  @P2 HADD2.F32 R149, -RZ, R134.H0_H0 ;  /* 0x20000086ff952230 */ /* 0x000fe40000004100 */
[----:B--2---:R-:W-:Y:S01]  /*2bf0*/  @P2 FMUL.FTZ R217, R217, R222 ;  /* 0x000000ded9d92220 */ /* 0x004fe20000410000 */
[----:B------:R-:W-:Y:S01]  /*2c00*/  @P2 FFMA.FTZ R130, R215, R209, R130 ;  /* 0x000000d1d7822223 */ /* 0x000fe20000010082 */
[----:B------:R-:W-:Y:S01]  /*2c10*/  @P2 HADD2.F32 R209, -RZ, R135.H0_H0 ;  /* 0x20000087ffd12230 */ /* 0x000fe20000004100 */
[----:B------:R-:W-:Y:S01]  /*2c20*/  @P2 F2FP.F16.F32.PACK_AB R207, RZ, R207 ;  /* 0x000000cfffcf223e */ /* 0x000fe200000000ff */
[----:B------:R-:W-:Y:S01]  /*2c30*/  @P2 FMUL.FTZ R208, R18, R217 ;  /* 0x000000d912d02220 */ /* 0x000fe20000410000 */
[----:B------:R-:W-:Y:S01]  /*2c40*/  @P2 PRMT R138, R148, 0x7610, R138 ;  /* 0x00007610948a2816 */ /* 0x000fe2000000008a */
[----:B------:R-:W-:Y:S01]  /*2c50*/  @P2 FFMA.FTZ R124, R149, R213, R124 ;  /* 0x000000d5957c2223 */ /* 0x000fe2000001007c */
[----:B------:R-:W-:-:S02]  /*2c60*/  @P2 FFMA.FTZ R126, R209, R217, R126 ;  /* 0x000000d9d17e2223 */ /* 0x000fc4000001007e */
[----:B------:R-:W-:Y:S02]  /*2c70*/  @P2 F2FP.F16.F32.PACK_AB R208, RZ, R208 ;  /* 0x000000d0ffd0223e */ /* 0x000fe400000000ff */
        /* <DEDUP_REMOVED lines=14> */
.L_x_7140:
[----:B------:R-:W-:Y:S01]  /*2d60*/  ISETP.GT.AND P1, PT, R2, RZ, PT ;  /* 0x000000ff0200720c */ /* 0x000fe20003f24270 */
[--C-:B------:R-:W-:Y:S01]  /*2d70*/  HADD2.F32 R209, -RZ, R9.reuse.H0_H0 ;  /* 0x20000009ffd17230 */ /* 0x100fe20000004100 */
[----:B------:R-:W0:Y:S01]  /*2d80*/  @P2 LDC R148, c[0x0][0x40c] ;  /* 0x00010300ff942b82 */ /* 0x000e220000000800 */
[----:B------:R-:W-:Y:S01]  /*2d90*/  @P3 FFMA.FTZ R141, R3, R153, R202 ;  /* 0x00000099038d3223 */ /* 0x000fe200000100ca */
[--C-:B------:R-:W-:Y:S02]  /*2da0*/  HADD2.F32 R207, -RZ, R8.reuse.H1_H1 ;  /* 0x30000008ffcf7230 */ /* 0x100fe40000004100 */
[----:B------:R-:W-:Y:S02]  /*2db0*/  HADD2.F32 R143, -RZ, R8.H0_H0 ;  /* 0x20000008ff8f7230 */ /* 0x000fe40000004100 */
[----:B------:R-:W-:Y:S01]  /*2dc0*/  @P3 FADD.FTZ R141, R162, -R141 ;  /* 0x8000008da28d3221 */ /* 0x000fe20000010000 */
[----:B------:R-:W-:Y:S01]  /*2dd0*/  HADD2.F32 R211, -RZ, R9.H1_H1 ;  /* 0x30000009ffd37230 */ /* 0x000fe20000004100 */
[----:B------:R-:W1:Y:S02]  /*2de0*/  @P2 LDC R214, c[0x0][0x40c] ;  /* 0x00010300ffd62b82 */ /* 0x000e640000000800 */
[----:B------:R-:W-:Y:S01]  /*2df0*/  @P3 FFMA.FTZ R143, R152, R141, R143 ;  /* 0x0000008d988f3223 */ /* 0x000fe2000001008f */
[----:B------:R-:W-:-:S02]  /*2e00*/  HADD2.F32 R141, -RZ, R10.H0_H0 ;  /* 0x2000000aff8d7230 */ /* 0x000fc40000004100 */
[-CC-:B------:R-:W-:Y:S01]  /*2e10*/  @P1 FFMA.FTZ R149, R155, R153.reuse, R202.reuse ;  /* 0x000000999b951223 */ /* 0x180fe200000100ca */
[-CC-:B------:R-:W-:Y:S01]  /*2e20*/  @P1 FFMA.FTZ R150, R158, R153.reuse, R202.reuse ;  /* 0x000000999e961223 */ /* 0x180fe200000100ca */
[-CC-:B------:R-:W-:Y:S01]  /*2e30*/  @P1 FFMA.FTZ R140, R154, R153.reuse, R202.reuse ;  /* 0x000000999a8c1223 */ /* 0x180fe200000100ca */
[-C--:B------:R-:W-:Y:S01]  /*2e40*/  @P1 FFMA.FTZ R213, R157, R153.reuse, R202 ;  /* 0x000000999dd51223 */ /* 0x080fe200000100ca */
[----:B------:R-:W-:Y:S01]  /*2e50*/  @P1 FADD.FTZ R142, R164, -R149 ;  /* 0x80000095a48e1221 */ /* 0x000fe20000010000 */
[----:B------:R-:W-:Y:S01]  /*2e60*/  @P1 FADD.FTZ R210, R165, -R150 ;  /* 0x80000096a5d21221 */ /* 0x000fe20000010000 */
[----:B------:R-:W2:Y:S01]  /*2e70*/  @P2 LDC R216, c[0x0][0x40c] ;  /* 0x00010300ffd82b82 */ /* 0x000ea20000000800 */
[----:B------:R-:W-:Y:S01]  /*2e80*/  @P1 FADD.FTZ R140, R161, -R140 ;  /* 0x8000008ca18c1221 */ /* 0x000fe20000010000 */
[----:B------:R-:W-:Y:S01]  /*2e90*/  @P1 FFMA.FTZ R209, R152, R142, R209 ;  /* 0x0000008e98d11223 */ /* 0x000fe200000100d1 */
[----:B------:R-:W-:Y:S02]  /*2ea0*/  HADD2.F32 R149, -RZ, R10.H1_H1 ;  /* 0x3000000aff957230 */ /* 0x000fe40000004100 */
[----:B------:R-:W-:Y:S01]  /*2eb0*/  @P1 FADD.FTZ R208, R166, -R213 ;  /* 0x800000d5a6d01221 */ /* 0x000fe20000010000 */
[----:B------:R-:W-:Y:S01]  /*2ec0*/  @P1 FFMA.FTZ R207, R152, R140, R207 ;  /* 0x0000008c98cf1223 */ /* 0x000fe200000100cf */
[-CC-:B------:R-:W-:Y:S01]  /*2ed0*/  @P1 FFMA.FTZ R140, R156, R153.reuse, R202.reuse ;  /* 0x000000999c8c1223 */ /* 0x180fe200000100ca */
[----:B------:R-:W-:Y:S01]  /*2ee0*/  @P1 FFMA.FTZ R213, R159, R153, R202 ;  /* 0x000000999fd51223 */ /* 0x000fe200000100ca */
[----:B------:R-:W3:Y:S01]  /*2ef0*/  @P2 LDC R150, c[0x0][0x40c] ;  /* 0x00010300ff962b82 */ /* 0x000ee20000000800 */
[C---:B------:R-:W-:Y:S01]  /*2f00*/  @P1 FFMA.FTZ R149, R152.reuse, R210, R149 ;  /* 0x000000d298951223 */ /* 0x040fe20000010095 */
[----:B------:R-:W-:Y:S01]  /*2f10*/  @P1 FADD.FTZ R140, R163, -R140 ;  /* 0x8000008ca38c1221 */ /* 0x000fe20000010000 */
[C---:B------:R-:W-:Y:S01]  /*2f20*/  @P1 FFMA.FTZ R141, R152.reuse, R208, R141 ;  /* 0x000000d0988d1223 */ /* 0x040fe2000001008d */
[----:B0-----:R-:W-:Y:S01]  /*2f30*/  @P2 FMUL.FTZ R148, R207, R148 ;  /* 0x00000094cf942220 */ /* 0x001fe20000410000 */
[----:B------:R-:W-:Y:S01]  /*2f40*/  F2FP.F16.F32.PACK_AB R222, RZ, R207 ;  /* 0x000000cfffde723e */ /* 0x000fe200000000ff */
[----:B------:R-:W-:Y:S01]  /*2f50*/  @P1 FFMA.FTZ R211, R152, R140, R211 ;  /* 0x0000008c98d31223 */ /* 0x000fe200000100d3 */
[----:B------:R-:W-:Y:S01]  /*2f60*/  @P1 FFMA.FTZ R140, R160, R153, R202 ;  /* 0x00000099a08c1223 */ /* 0x000fe200000100ca */
[----:B------:R-:W0:Y:S01]  /*2f70*/  @P2 LDC R142, c[0x0][0x40c] ;  /* 0x00010300ff8e2b82 */ /* 0x000e220000000800 */
[----:B------:R-:W-:Y:S01]  /*2f80*/  F2FP.F16.F32.PACK_AB R212, RZ, R141 ;  /* 0x0000008dffd4723e */ /* 0x000fe200000000ff */
[----:B-1----:R-:W-:Y:S01]  /*2f90*/  @P2 FMUL.FTZ R141, R141, R214 ;  /* 0x000000d68d8d2220 */ /* 0x002fe20000410000 */
[----:B------:R-:W-:Y:S01]  /*2fa0*/  @P1 FADD.FTZ R217, R167, -R140 ;  /* 0x8000008ca7d91221 */ /* 0x000fe20000010000 */
[--C-:B------:R-:W-:Y:S01]  /*2fb0*/  HADD2.F32 R215, -RZ, R11.reuse.H0_H0 ;  /* 0x2000000bffd77230 */ /* 0x100fe20000004100 */
[----:B------:R-:W-:Y:S01]  /*2fc0*/  F2FP.F16.F32.PACK_AB R140, RZ, R149 ;  /* 0x00000095ff8c723e */ /* 0x000fe200000000ff */
[----:B------:R-:W-:Y:S01]  /*2fd0*/  @P1 FADD.FTZ R213, R168, -R213 ;  /* 0x800000d5a8d51221 */ /* 0x000fe20000010000 */
[----:B------:R-:W-:Y:S01]  /*2fe0*/  F2FP.F16.F32.PACK_AB R221, RZ, R143 ;  /* 0x0000008fffdd723e */ /* 0x000fe200000000ff */
[----:B------:R-:W1:Y:S01]  /*2ff0*/  @P2 LDC R220, c[0x0][0x40c] ;  /* 0x00010300ffdc2b82 */ /* 0x000e620000000800 */
[----:B--2---:R-:W-:Y:S01]  /*3000*/  @P2 FMUL.FTZ R214, R149, R216 ;  /* 0x000000d895d62220 */ /* 0x004fe20000410000 */
[----:B------:R-:W-:-:S02]  /*3010*/  HADD2.F32 R218, -RZ, R11.H1_H1 ;  /* 0x3000000bffda7230 */ /* 0x000fc40000004100 */
[----:B------:R-:W-:Y:S01]  /*3020*/  @P1 FFMA.FTZ R215, R152, R213, R215 ;  /* 0x000000d598d71223 */ /* 0x000fe200000100d7 */
[----:B------:R-:W-:Y:S01]  /*3030*/  PRMT R212, R212, 0x5410, R140 ;  /* 0x00005410d4d47816 */ /* 0x000fe2000000008c */
[----:B-----5:R-:W-:Y:S01]  /*3040*/  @P2 HADD2.F32 R225, -RZ, R132.H0_H0 ;  /* 0x20000084ffe12230 */ /* 0x020fe20000004100 */
[----:B------:R-:W-:Y:S01]  /*3050*/  F2FP.F16.F32.PACK_AB R224, RZ, R211 ;  /* 0x000000d3ffe0723e */ /* 0x000fe200000000ff */
[----:B------:R-:W-:Y:S01]  /*3060*/  @P1 FFMA.FTZ R218, R152, R217, R218 ;  /* 0x000000d998da1223 */ /* 0x000fe200000100da */
[----:B------:R-:W2:Y:S01]  /*3070*/  @P2 LDC R210, c[0x0][0x40c] ;  /* 0x00010300ffd22b82 */ /* 0x000ea20000000800 */
[----:B---3--:R-:W-:Y:S01]  /*3080*/  @P2 FMUL.FTZ R207, R209, R150 ;  /* 0x00000096d1cf2220 */ /* 0x008fe20000410000 */
[----:B------:R-:W-:Y:S01]  /*3090*/  @P2 FMUL.FTZ R213, R17, R214 ;  /* 0x000000d611d52220 */ /* 0x000fe20000410000 */
[----:B------:R-:W-:-:S04]  /*30a0*/  F2FP.F16.F32.PACK_AB R223, RZ, R209 ;  /* 0x000000d1ffdf723e */ /* 0x000fc800000000ff */
[----:B------:R-:W-:Y:S01]  /*30b0*/  @P2 F2FP.F16.F32.PACK_AB R213, RZ, R213 ;  /* 0x000000d5ffd5223e */ /* 0x000fe200000000ff */
[----:B------:R-:W3:Y:S01]  /*30c0*/  @P2 LDC R219, c[0x0][0x40c] ;  /* 0x00010300ffdb2b82 */ /* 0x000ee20000000800 */
[----:B0-----:R-:W-:Y:S01]  /*30d0*/  @P2 FMUL.FTZ R149, R143, R142 ;  /* 0x0000008e8f952220 */ /* 0x001fe20000410000 */
[----:B------:R-:W-:Y:S01]  /*30e0*/  @P2 FMUL.FTZ R143, R14, R207 ;  /* 0x000000cf0e8f2220 */ /* 0x000fe20000410000 */
[----:B------:R-:W-:Y:S02]  /*30f0*/  @P2 FMUL.FTZ R142, R13, R148 ;  /* 0x000000940d8e2220 */ /* 0x000fe40000410000 */
[-C--:B------:R-:W-:Y:S01]  /*3100*/  @P2 FMUL.FTZ R140, R12, R149.reuse ;  /* 0x000000950c8c2220 */ /* 0x080fe20000410000 */
[----:B------:R-:W-:Y:S01]  /*3110*/  @P2 FFMA.FTZ R128, R225, R149, R128 ;  /* 0x00000095e1802223 */ /* 0x000fe20000010080 */
[----:B------:R-:W-:Y:S01]  /*3120*/  @P2 F2FP.F16.F32.PACK_AB R208, RZ, R143 ;  /* 0x0000008fffd0223e */ /* 0x000fe200000000ff */
[----:B------:R-:W-:Y:S01]  /*3130*/  @P2 FMUL.FTZ R143, R16, R141 ;  /* 0x0000008d108f2220 */ /* 0x000fe20000410000 */
[----:B-1----:R-:W-:Y:S01]  /*3140*/  @P2 FMUL.FTZ R217, R215, R220 ;  /* 0x000000dcd7d92220 */ /* 0x002fe20000410000 */
[----:B------:R-:W-:Y:S01]  /*3150*/  @P2 F2FP.F16.F32.PACK_AB R140, RZ, R140 ;  /* 0x0000008cff8c223e */ /* 0x000fe200000000ff */
[----:B------:R-:W-:Y:S01]  /*3160*/  @P2 HADD2.F32 R149, -RZ, R134.H0_H0 ;  /* 0x20000086ff952230 */ /* 0x000fe20000004100 */
[----:B------:R-:W-:Y:S01]  /*3170*/  @P2 F2FP.F16.F32.PACK_AB R150, RZ, R142 ;  /* 0x0000008eff96223e */ /* 0x000fe200000000ff */
[----:B------:R-:W-:Y:S01]  /*3180*/  @P2 FMUL.FTZ R216, R18, R217 ;  /* 0x000000d912d82220 */ /* 0x000fe20000410000 */
[----:B------:R-:W-:Y:S01]  /*3190*/  @P2 PRMT R136, R140, 0x7610, R136 ;  /* 0x000076108c882816 */ /* 0x000fe20000000088 */
[----:B------:R-:W-:-:S02]  /*31a0*/  @P2 HADD2.F32 R140, -RZ, R133.H1_H1 ;  /* 0x30000085ff8c2230 */ /* 0x000fc40000004100 */
[----:B--2---:R-:W-:Y:S01]  /*31b0*/  @P2 FMUL.FTZ R210, R211, R210 ;  /* 0x000000d2d3d22220 */ /* 0x004fe20000410000 */
[----:B------:R-:W-:Y:S01]  /*31c0*/  @P2 F2FP.F16.F32.PACK_AB R211, RZ, R143 ;  /* 0x0000008fffd3223e */ /* 0x000fe200000000ff */
[----:B------:R-:W-:Y:S01]  /*31d0*/  @P2 FFMA.FTZ R124, R149, R141, R124 ;  /* 0x0000008d957c2223 */ /* 0x000fe2000001007c */
[----:B------:R-:W-:Y:S01]  /*31e0*/  F2FP.F16.F32.PACK_AB R143, R218, R215 ;  /* 0x000000d7da8f723e */ /* 0x000fe200000000ff */
[----:B------:R-:W-:Y:S02]  /*31f0*/  @P2 HADD2.F32 R215, -RZ, R133.H0_H0 ;  /* 0x20000085ffd72230 */ /* 0x000fe40000004100 */
[----:B------:R-:W-:Y:S01]  /*3200*/  @P2 FMUL.FTZ R142, R15, R210 ;  /* 0x000000d20f8e2220 */ /* 0x000fe20000410000 */
[----:B------:R-:W-:Y:S01]  /*3210*/  @P2 F2FP.F16.F32.PACK_AB R216, RZ, R216 ;  /* 0x000000d8ffd8223e */ /* 0x000fe200000000ff */
[----:B------:R-:W-:Y:S01]  /*3220*/  @P2 FFMA.FTZ R131, R140, R210, R131 ;  /* 0x000000d28c832223 */ /* 0x000fe20000010083 */
[----:B---3--:R-:W-:Y:S01]  /*3230*/  @P2 FMUL.FTZ R220, R218, R219 ;  /* 0x000000dbdadc2220 */ /* 0x008fe20000410000 */
[----:B------:R-:W-:Y:S01]  /*3240*/  @P2 HADD2.F32 R218, -RZ, R132.H1_H1 ;  /* 0x30000084ffda2230 */ /* 0x000fe20000004100 */
[----:B------:R-:W-:Y:S01]  /*3250*/  @P2 PRMT R136, R136, 0x5410, R150 ;  /* 0x0000541088882816 */ /* 0x000fe20000000096 */
[----:B------:R-:W-:Y:S01]  /*3260*/  @P2 FFMA.FTZ R130, R215, R207, R130 ;  /* 0x000000cfd7822223 */ /* 0x000fe20000010082 */
[----:B------:R-:W-:Y:S01]  /*3270*/  @P2 FMUL.FTZ R219, R19, R220 ;  /* 0x000000dc13db2220 */ /* 0x000fe20000410000 */
[----:B------:R-:W-:-:S02]  /*3280*/  @P2 HADD2.F32 R207, -RZ, R135.H0_H0 ;  /* 0x20000087ffcf2230 */ /* 0x000fc40000004100 */
[----:B------:R-:W-:Y:S01]  /*3290*/  @P2 FFMA.FTZ R129, R218, R148, R129 ;  /* 0x00000094da812223 */ /* 0x000fe20000010081 */
[----:B------:R-:W-:Y:S01]  /*32a0*/  @P2 HADD2.F32 R148, -RZ, R134.H1_H1 ;  /* 0x30000086ff942230 */ /* 0x000fe20000004100 */
[----:B------:R-:W-:Y:S01]  /*32b0*/  @P2 F2FP.F16.F32.PACK_AB R209, RZ, R142 ;  /* 0x0000008effd1223e */ /* 0x000fe200000000ff */
[----:B------:R-:W-:Y:S01]  /*32c0*/  @P2 HADD2.F32 R150, -RZ, R135.H1_H1 ;  /* 0x30000087ff962230 */ /* 0x000fe20000004100 */
[----:B------:R-:W-:Y:S01]  /*32d0*/  @P2 F2FP.F16.F32.PACK_AB R219, RZ, R219 ;  /* 0x000000dbffdb223e */ /* 0x000fe200000000ff */
[----:B------:R-:W-:Y:S01]  /*32e0*/  @P2 FFMA.FTZ R126, R207, R217, R126 ;  /* 0x000000d9cf7e2223 */ /* 0x000fe2000001007e */
[----:B------:R-:W-:Y:S01]  /*32f0*/  @P2 PRMT R137, R208, 0x7610, R137 ;  /* 0x00007610d0892816 */ /* 0x000fe20000000089 */
[----:B------:R-:W-:Y:S01]  /*3300*/  @P2 FFMA.FTZ R125, R148, R214, R125 ;  /* 0x000000d6947d2223 */ /* 0x000fe2000001007d */
[----:B------:R-:W-:Y:S01]  /*3310*/  @P2 PRMT R138, R211, 0x7610, R138 ;  /* 0x00007610d38a2816 */ /* 0x000fe2000000008a */
[----:B------:R-:W-:Y:S01]  /*3320*/  @P2 FFMA.FTZ R127, R150, R220, R127 ;  /* 0x000000dc967f2223 */ /* 0x000fe2000001007f */
[----:B------:R-:W-:-:S02]  /*3330*/  @P2 PRMT R139, R216, 0x7610, R139 ;  /* 0x00007610d88b2816 */ /* 0x000fc4000000008b */
[-C--:B------:R-:W-:Y:S02]  /*3340*/  MOV R142, R212.reuse ;  /* 0x000000d4008e7202 */ /* 0x080fe40000000f00 */
[----:B------:R-:W-:Y:S02]  /*3350*/  @P2 MOV R142, R212 ;  /* 0x000000d4008e2202 */ /* 0x000fe40000000f00 */
[----:B------:R-:W-:Y:S02]  /*3360*/  @P2 PRMT R137, R137, 0x5410, R209 ;  /* 0x0000541089892816 */ /* 0x000fe400000000d1 */
[----:B------:R-:W-:Y:S02]  /*3370*/  @P2 PRMT R138, R138, 0x5410, R213 ;  /* 0x000054108a8a2816 */ /* 0x000fe400000000d5 */
[----:B------:R-:W-:Y:S02]  /*3380*/  @P2 PRMT R139, R139, 0x5410, R219 ;  /* 0x000054108b8b2816 */ /* 0x000fe400000000db */
[----:B------:R-:W-:-:S02]  /*3390*/  PRMT R141, R223, 0x5410, R224 ;  /* 0x00005410df8d7816 */ /* 0x000fc400000000e0 */
[----:B------:R-:W-:-:S07]  /*33a0*/  PRMT R140, R221, 0x5410, R222 ;  /* 0x00005410dd8c7816 */ /* 0x000fce00000000de */
.L_x_7139:
[----:B------:R-:W-:Y:S05]  /*33b0*/  BSYNC.RECONVERGENT B1 ;  /* 0x0000000000017941 */ /* 0x000fea0003800200 */
.L_x_7122:
        /* <DEDUP_REMOVED lines=14> */
.L_x_7142:
[----:B------:R-:W-:Y:S05]  /*34a0*/  BSYNC.RECONVERGENT B1 ;  /* 0x0000000000017941 */ /* 0x000fea0003800200 */
.L_x_7141:
[----:B------:R-:W-:Y:S04]  /*34b0*/  BSSY.RECONVERGENT B1, `(.L_x_7143) ;  /* 0x0000198000017945 */ /* 0x000fe80003800200 */
[----:B------:R-:W-:Y:S05]  /*34c0*/  @!P0 BRA `(.L_x_7144) ;  /* 0x0000000c00048947 */ /* 0x000fea0003800000 */
[----:B------:R-:W-:Y:S05]  /*34d0*/  @!P1 BRA `(.L_x_7145) ;  /* 0x0000000400989947 */ /* 0x000fea0003800000 */
[----:B------:R-:W-:Y:S01]  /*34e0*/  ISETP.GT.AND P3, PT, R2, RZ, PT ;  /* 0x000000ff0200720c */ /* 0x000fe20003f64270 */
[----:B0-----:R-:W0:Y:S01]  /*34f0*/  @P2 LDC R150, c[0x0][0x40c] ;  /* 0x00010300ff962b82 */ /* 0x001e220000000800 */
[--C-:B------:R-:W-:Y:S02]  /*3500*/  HADD2.F32 R213, -RZ, R4.reuse.H1_H1 ;  /* 0x30000004ffd57230 */ /* 0x100fe40000004100 */
[----:B------:R-:W-:Y:S02]  /*3510*/  HADD2.F32 R209, -RZ, R4.H0_H0 ;  /* 0x20000004ffd17230 */ /* 0x000fe40000004100 */
[----:B------:R-:W-:Y:S02]  /*3520*/  HADD2.F32 R151, -RZ, R5.H0_H0 ;  /* 0x20000005ff977230 */ /* 0x000fe40000004100 */
[--C-:B------:R-:W-:Y:S01]  /*3530*/  HADD2.F32 R211, -RZ, R6.reuse.H0_H0 ;  /* 0x20000006ffd37230 */ /* 0x100fe20000004100 */
[----:B------:R-:W1:Y:S01]  /*3540*/  @P2 LDC R206, c[0x0][0x40c] ;  /* 0x00010300ffce2b82 */ /* 0x000e620000000800 */
[----:B------:R-:W-:-:S02]  /*3550*/  HADD2.F32 R219, -RZ, R6.H1_H1 ;  /* 0x30000006ffdb7230 */ /* 0x000fc40000004100 */
[----:B-----5:R-:W-:Y:S02]  /*3560*/  @P2 HADD2.F32 R221, -RZ, R135.H0_H0 ;  /* 0x20000087ffdd2230 */ /* 0x020fe40000004100 */
        /* <DEDUP_REMOVED lines=9> */
[----:B------:R-:W-:Y:S01]  /*3600*/  @P3 FFMA.FTZ R140, R172, R153, R202 ;  /* 0x00000099ac8c3223 */ /* 0x000fe200000100ca */
[----:B------:R-:W-:Y:S01]  /*3610*/  @P3 FFMA.FTZ R209, R152, R141, R209 ;  /* 0x0000008d98d13223 */ /* 0x000fe200000100d1 */
[----:B------:R-:W-:-:S02]  /*3620*/  HADD2.F32 R141, -RZ, R5.H1_H1 ;  /* 0x30000005ff8d7230 */ /* 0x000fc40000004100 */
[----:B------:R-:W-:Y:S01]  /*3630*/  @P3 FFMA.FTZ R151, R152, R143, R151 ;  /* 0x0000008f98973223 */ /* 0x000fe20000010097 */
[----:B------:R-:W3:Y:S01]  /*3640*/  @P2 LDC R210, c[0x0][0x40c] ;  /* 0x00010300ffd22b82 */ /* 0x000ee20000000800 */
[----:B------:R-:W-:Y:S01]  /*3650*/  @P3 FADD.FTZ R140, R179, -R140 ;  /* 0x8000008cb38c3221 */ /* 0x000fe20000010000 */
[----:B------:R-:W-:Y:S01]  /*3660*/  @P3 FADD.FTZ R142, R182, -R149 ;  /* 0x80000095b68e3221 */ /* 0x000fe20000010000 */
[-CC-:B------:R-:W-:Y:S01]  /*3670*/  @P3 FFMA.FTZ R149, R175, R153.reuse, R202.reuse ;  /* 0x00000099af953223 */ /* 0x180fe200000100ca */
[----:B0-----:R-:W-:Y:S01]  /*3680*/  @P2 FMUL.FTZ R215, R151, R150 ;  /* 0x0000009697d72220 */ /* 0x001fe20000410000 */
[----:B------:R-:W-:Y:S01]  /*3690*/  @P3 FFMA.FTZ R141, R152, R140, R141 ;  /* 0x0000008c988d3223 */ /* 0x000fe2000001008d */
[----:B------:R-:W-:Y:S01]  /*36a0*/  @P3 FFMA.FTZ R140, R174, R153, R202 ;  /* 0x00000099ae8c3223 */ /* 0x000fe200000100ca */
[----:B------:R-:W-:Y:S01]  /*36b0*/  @P3 FFMA.FTZ R211, R152, R142, R211 ;  /* 0x0000008e98d33223 */ /* 0x000fe200000100d3 */
[----:B------:R-:W0:Y:S01]  /*36c0*/  @P2 LDC R216, c[0x0][0x40c] ;  /* 0x00010300ffd82b82 */ /* 0x000e220000000800 */
[----:B------:R-:W-:-:S02]  /*36d0*/  HADD2.F32 R143, -RZ, R7.H0_H0 ;  /* 0x20000007ff8f7230 */ /* 0x000fc40000004100 */
[----:B------:R-:W-:Y:S01]  /*36e0*/  @P3 FADD.FTZ R140, R181, -R140 ;  /* 0x8000008cb58c3221 */ /* 0x000fe20000010000 */
[----:B------:R-:W-:Y:S01]  /*36f0*/  @P3 FFMA.FTZ R148, R176, R153, R202 ;  /* 0x00000099b0943223 */ /* 0x000fe200000100ca */
[----:B------:R-:W-:Y:S01]  /*3700*/  @P3 FADD.FTZ R142, R184, -R149 ;  /* 0x80000095b88e3221 */ /* 0x000fe20000010000 */
[----:B-1----:R-:W-:Y:S01]  /*3710*/  @P2 FMUL.FTZ R150, R141, R206 ;  /* 0x000000ce8d962220 */ /* 0x002fe20000410000 */
[----:B------:R-:W-:Y:S01]  /*3720*/  @P3 FFMA.FTZ R219, R152, R140, R219 ;  /* 0x0000008c98db3223 */ /* 0x000fe200000100db */
[----:B------:R-:W-:Y:S01]  /*3730*/  @P2 FMUL.FTZ R140, R22, R215 ;  /* 0x000000d7168c2220 */ /* 0x000fe20000410000 */
[----:B------:R-:W1:Y:S01]  /*3740*/  @P2 LDC R212, c[0x0][0x40c] ;  /* 0x00010300ffd42b82 */ /* 0x000e620000000800 */
[----:B------:R-:W-:Y:S02]  /*3750*/  HADD2.F32 R149, -RZ, R7.H1_H1 ;  /* 0x30000007ff957230 */ /* 0x000fe40000004100 */
[----:B------:R-:W-:Y:S01]  /*3760*/  @P3 FADD.FTZ R148, R183, -R148 ;  /* 0x80000094b7943221 */ /* 0x000fe20000010000 */
[C---:B------:R-:W-:Y:S01]  /*3770*/  @P3 FFMA.FTZ R143, R152.reuse, R142, R143 ;  /* 0x0000008e988f3223 */ /* 0x040fe2000001008f */
[----:B--2---:R-:W-:Y:S01]  /*3780*/  @P2 FMUL.FTZ R217, R211, R208 ;  /* 0x000000d0d3d92220 */ /* 0x004fe20000410000 */
[----:B------:R-:W-:Y:S01]  /*3790*/  @P2 FMUL.FTZ R142, R23, R150 ;  /* 0x00000096178e2220 */ /* 0x000fe20000410000 */
[----:B------:R-:W-:Y:S01]  /*37a0*/  @P2 F2FP.F16.F32.PACK_AB R140, RZ, R140 ;  /* 0x0000008cff8c223e */ /* 0x000fe200000000ff */
[----:B------:R-:W-:Y:S01]  /*37b0*/  @P3 FFMA.FTZ R149, R152, R148, R149 ;  /* 0x0000009498953223 */ /* 0x000fe20000010095 */
[----:B------:R-:W2:Y:S01]  /*37c0*/  @P2 LDC R214, c[0x0][0x40c] ;  /* 0x00010300ffd62b82 */ /* 0x000ea20000000800 */
[----:B---3--:R-:W-:Y:S01]  /*37d0*/  @P2 FMUL.FTZ R206, R219, R210 ;  /* 0x000000d2dbce2220 */ /* 0x008fe20000410000 */
[----:B------:R-:W-:Y:S01]  /*37e0*/  @P2 FMUL.FTZ R148, R24, R217 ;  /* 0x000000d918942220 */ /* 0x000fe20000410000 */
[----:B------:R-:W-:-:S02]  /*37f0*/  F2FP.F16.F32.PACK_AB R210, RZ, R219 ;  /* 0x000000dbffd2723e */ /* 0x000fc400000000ff */
[----:B------:R-:W-:Y:S02]  /*3800*/  @P2 F2FP.F16.F32.PACK_AB R142, RZ, R142 ;  /* 0x0000008eff8e223e */ /* 0x000fe400000000ff */
[----:B------:R-:W-:Y:S01]  /*3810*/  @P2 PRMT R137, R140, 0x7610, R137 ;  /* 0x000076108c892816 */ /* 0x000fe20000000089 */
[----:B0-----:R-:W-:Y:S01]  /*3820*/  @P2 FMUL.FTZ R219, R143, R216 ;  /* 0x000000d88fdb2220 */ /* 0x001fe20000410000 */
[----:B------:R-:W-:Y:S01]  /*3830*/  @P2 FMUL.FTZ R140, R25, R206 ;  /* 0x000000ce198c2220 */ /* 0x000fe20000410000 */
[----:B------:R-:W-:Y:S01]  /*3840*/  @P2 F2FP.F16.F32.PACK_AB R148, RZ, R148 ;  /* 0x00000094ff94223e */ /* 0x000fe200000000ff */
[----:B------:R-:W-:Y:S01]  /*3850*/  @P2 HADD2.F32 R216, -RZ, R134.H1_H1 ;  /* 0x30000086ffd82230 */ /* 0x000fe20000004100 */
[----:B------:R-:W-:Y:S01]  /*3860*/  @P2 PRMT R137, R137, 0x5410, R142 ;  /* 0x0000541089892816 */ /* 0x000fe2000000008e */
[----:B------:R-:W-:Y:S01]  /*3870*/  @P2 FMUL.FTZ R142, R26, R219 ;  /* 0x000000db1a8e2220 */ /* 0x000fe20000410000 */
[----:B------:R-:W-:Y:S01]  /*3880*/  F2FP.F16.F32.PACK_AB R208, RZ, R211 ;  /* 0x000000d3ffd0723e */ /* 0x000fe200000000ff */
[----:B------:R-:W-:Y:S01]  /*3890*/  @P2 FFMA.FTZ R118, R221, R219, R118 ;  /* 0x000000dbdd762223 */ /* 0x000fe20000010076 */
[----:B------:R-:W-:Y:S01]  /*38a0*/  @P2 PRMT R138, R148, 0x7610, R138 ;  /* 0x00007610948a2816 */ /* 0x000fe2000000008a */
[----:B-1----:R-:W-:Y:S01]  /*38b0*/  @P2 FMUL.FTZ R211, R209, R212 ;  /* 0x000000d4d1d32220 */ /* 0x002fe20000410000 */
[----:B------:R-:W-:Y:S01]  /*38c0*/  @P2 F2FP.F16.F32.PACK_AB R140, RZ, R140 ;  /* 0x0000008cff8c223e */ /* 0x000fe200000000ff */
[--C-:B------:R-:W-:Y:S01]  /*38d0*/  @P2 HADD2.F32 R219, -RZ, R132.reuse.H0_H0 ;  /* 0x20000084ffdb2230 */ /* 0x100fe20000004100 */
[----:B------:R-:W-:Y:S01]  /*38e0*/  @P2 F2FP.F16.F32.PACK_AB R142, RZ, R142 ;  /* 0x0000008eff8e223e */ /* 0x000fe200000000ff */
[----:B------:R-:W-:Y:S01]  /*38f0*/  @P2 FFMA.FTZ R117, R216, R206, R117 ;  /* 0x000000ced8752223 */ /* 0x000fe20000010075 */
[----:B------:R-:W-:Y:S01]  /*3900*/  @P2 PRMT R138, R138, 0x5410, R140 ;  /* 0x000054108a8a2816 */ /* 0x000fe2000000008c */
[-C--:B------:R-:W-:Y:S01]  /*3910*/  @P2 FMUL.FTZ R140, R20, R211.reuse ;  /* 0x000000d3148c2220 */ /* 0x080fe20000410000 */
[----:B------:R-:W-:Y:S01]  /*3920*/  @P2 PRMT R139, R142, 0x7610, R139 ;  /* 0x000076108e8b2816 */ /* 0x000fe2000000008b */
[----:B--2---:R-:W-:Y:S01]  /*3930*/  @P2 FMUL.FTZ R142, R213, R214 ;  /* 0x000000d6d58e2220 */ /* 0x004fe20000410000 */
[----:B------:R-:W-:Y:S01]  /*3940*/  PRMT R206, R208, 0x5410, R210 ;  /* 0x00005410d0ce7816 */ /* 0x000fe200000000d2 */
[----:B------:R-:W-:Y:S01]  /*3950*/  @P2 FFMA.FTZ R120, R219, R211, R120 ;  /* 0x000000d3db782223 */ /* 0x000fe20000010078 */
[----:B------:R-:W-:Y:S01]  /*3960*/  @P2 F2FP.F16.F32.PACK_AB R140, RZ, R140 ;  /* 0x0000008cff8c223e */ /* 0x000fe200000000ff */
[-C--:B------:R-:W-:Y:S01]  /*3970*/  @P2 FMUL.FTZ R148, R21, R142.reuse ;  /* 0x0000008e15942220 */ /* 0x080fe20000410000 */
[--C-:B------:R-:W-:Y:S01]  /*3980*/  @P2 HADD2.F32 R211, -RZ, R133.reuse.H0_H0 ;  /* 0x20000085ffd32230 */ /* 0x100fe20000004100 */
[----:B------:R-:W-:Y:S01]  /*3990*/  F2FP.F16.F32.PACK_AB R209, RZ, R209 ;  /* 0x000000d1ffd1723e */ /* 0x000fe200000000ff */
[----:B------:R-:W-:Y:S01]  /*39a0*/  @P2 HADD2.F32 R208, -RZ, R133.H1_H1 ;  /* 0x30000085ffd02230 */ /* 0x000fe20000004100 */
[----:B------:R-:W-:Y:S01]  /*39b0*/  @P2 PRMT R136, R140, 0x7610, R136 ;  /* 0x000076108c882816 */ /* 0x000fe20000000088 */
[----:B------:R-:W-:Y:S01]  /*39c0*/  @P2 HADD2.F32 R140, -RZ, R132.H1_H1 ;  /* 0x30000084ff8c2230 */ /* 0x000fe20000004100 */
[----:B------:R-:W-:Y:S01]  /*39d0*/  F2FP.F16.F32.PACK_AB R213, RZ, R213 ;  /* 0x000000d5ffd5723e */ /* 0x000fe200000000ff */
[----:B------:R-:W-:Y:S01]  /*39e0*/  @P2 HADD2.F32 R219, -RZ, R134.H0_H0 ;  /* 0x20000086ffdb2230 */ /* 0x000fe20000004100 */
[----:B------:R-:W-:Y:S01]  /*39f0*/  F2FP.F16.F32.PACK_AB R151, RZ, R151 ;  /* 0x00000097ff97723e */ /* 0x000fe200000000ff */
[----:B------:R-:W-:Y:S01]  /*3a00*/  @P2 FFMA.FTZ R122, R211, R215, R122 ;  /* 0x000000d7d37a2223 */ /* 0x000fe2000001007a */
[----:B------:R-:W-:Y:S01]  /*3a10*/  F2FP.F16.F32.PACK_AB R141, RZ, R141 ;  /* 0x0000008dff8d723e */ /* 0x000fe200000000ff */
[----:B------:R-:W-:Y:S01]  /*3a20*/  @P2 FFMA.FTZ R121, R140, R142, R121 ;  /* 0x0000008e8c792223 */ /* 0x000fe20000010079 */
[----:B------:R-:W-:Y:S01]  /*3a30*/  @P2 F2FP.F16.F32.PACK_AB R148, RZ, R148 ;  /* 0x00000094ff94223e */ /* 0x000fe200000000ff */
[----:B------:R-:W-:Y:S01]  /*3a40*/  @P2 FFMA.FTZ R123, R208, R150, R123 ;  /* 0x00000096d07b2223 */ /* 0x000fe2000001007b */
[----:B------:R-:W-:Y:S01]  /*3a50*/  @P2 FFMA.FTZ R116, R219, R217, R116 ;  /* 0x000000d9db742223 */ /* 0x000fe20000010074 */
[----:B------:R-:W-:-:S02]  /*3a60*/  F2FP.F16.F32.PACK_AB R143, R149, R143 ;  /* 0x0000008f958f723e */ /* 0x000fc400000000ff */
[----:B------:R-:W-:Y:S02]  /*3a70*/  @P2 PRMT R136, R136, 0x5410, R148 ;  /* 0x0000541088882816 */ /* 0x000fe40000000094 */
        /* <DEDUP_REMOVED lines=12> */
.L_x_7145:
[----:B------:R-:W-:Y:S01]  /*3b40*/  ISETP.GT.AND P3, PT, R2, RZ, PT ;  /* 0x000000ff0200720c */ /* 0x000fe20003f64270 */
[----:B------:R-:W-:Y:S01]  /*3b50*/  HADD2.F32 R209, -RZ, R5.H0_H0 ;  /* 0x20000005ffd17230 */ /* 0x000fe20000004100 */
[----:B------:R-:W1:Y:S01]  /*3b60*/  @P2 LDC R210, c[0x0][0x40c] ;  /* 0x00010300ffd22b82 */ /* 0x000e620000000800 */
[--C-:B0-----:R-:W-:Y:S02]  /*3b70*/  HADD2.F32 R151, -RZ, R4.reuse.H1_H1 ;  /* 0x30000004ff977230 */ /* 0x101fe40000004100 */
[----:B------:R-:W-:Y:S02]  /*3b80*/  HADD2.F32 R149, -RZ, R4.H0_H0 ;  /* 0x20000004ff957230 */ /* 0x000fe40000004100 */
[----:B------:R-:W-:-:S03]  /*3b90*/  HADD2.F32 R215, -RZ, R6.H1_H1 ;  /* 0x30000006ffd77230 */ /* 0x000fc60000004100 */
[----:B------:R-:W0:Y:S03]  /*3ba0*/  @P2 LDC R148, c[0x0][0x40c] ;  /* 0x00010300ff942b82 */ /* 0x000e260000000800 */
        /* <DEDUP_REMOVED lines=16> */
[----:B-1----:R-:W-:Y:S01]  /*3cb0*/  @P2 FMUL.FTZ R209, R209, R210 ;  /* 0x000000d2d1d12220 */ /* 0x002fe20000410000 */
[-CC-:B------:R-:W-:Y:S01]  /*3cc0*/  @P3 FFMA.FTZ R216, R174, R153.reuse, R202.reuse ;  /* 0x00000099aed83223 */ /* 0x180fe200000100ca */
[----:B------:R-:W-:Y:S01]  /*3cd0*/  @P3 FADD.FTZ R212, R182, -R217 ;  /* 0x800000d9b6d43221 */ /* 0x000fe20000010000 */
[----:B------:R-:W-:Y:S01]  /*3ce0*/  @P3 FFMA.FTZ R211, R152, R150, R211 ;  /* 0x0000009698d33223 */ /* 0x000fe200000100d3 */
[----:B------:R-:W-:Y:S01]  /*3cf0*/  @P3 FFMA.FTZ R219, R175, R153, R202 ;  /* 0x00000099afdb3223 */ /* 0x000fe200000100ca */
[----:B------:R-:W1:Y:S01]  /*3d00*/  @P2 LDC R214, c[0x0][0x40c] ;  /* 0x00010300ffd62b82 */ /* 0x000e620000000800 */
[----:B0-----:R-:W-:Y:S01]  /*3d10*/  @P2 FMUL.FTZ R149, R149, R148 ;  /* 0x0000009495952220 */ /* 0x001fe20000410000 */
[----:B------:R-:W-:-:S02]  /*3d20*/  HADD2.F32 R217, -RZ, R7.H0_H0 ;  /* 0x20000007ffd97230 */ /* 0x000fc40000004100 */
[----:B------:R-:W-:Y:S01]  /*3d30*/  @P3 FADD.FTZ R216, R181, -R216 ;  /* 0x800000d8b5d83221 */ /* 0x000fe20000010000 */
[----:B------:R-:W-:Y:S01]  /*3d40*/  @P3 FFMA.FTZ R213, R152, R212, R213 ;  /* 0x000000d498d53223 */ /* 0x000fe200000100d5 */
[----:B------:R-:W-:Y:S01]  /*3d50*/  @P2 FMUL.FTZ R148, R20, R149 ;  /* 0x0000009514942220 */ /* 0x000fe20000410000 */
[----:B------:R-:W-:Y:S01]  /*3d60*/  @P3 FADD.FTZ R219, R184, -R219 ;  /* 0x800000dbb8db3221 */ /* 0x000fe20000010000 */
[----:B------:R-:W-:Y:S01]  /*3d70*/  @P3 FFMA.FTZ R215, R152, R216, R215 ;  /* 0x000000d898d73223 */ /* 0x000fe200000100d7 */
[----:B------:R-:W0:Y:S01]  /*3d80*/  @P2 LDC R218, c[0x0][0x40c] ;  /* 0x00010300ffda2b82 */ /* 0x000e220000000800 */
[----:B--2---:R-:W-:Y:S01]  /*3d90*/  @P2 FMUL.FTZ R150, R151, R206 ;  /* 0x000000ce97962220 */ /* 0x004fe20000410000 */
[----:B------:R-:W-:Y:S01]  /*3da0*/  @P2 FMUL.FTZ R206, R22, R209 ;  /* 0x000000d116ce2220 */ /* 0x000fe20000410000 */
[----:B------:R-:W-:Y:S01]  /*3db0*/  @P2 F2FP.F16.F32.PACK_AB R148, RZ, R148 ;  /* 0x00000094ff94223e */ /* 0x000fe200000000ff */
[----:B------:R-:W-:Y:S01]  /*3dc0*/  @P3 FFMA.FTZ R217, R152, R219, R217 ;  /* 0x000000db98d93223 */ /* 0x000fe200000100d9 */
[----:B------:R-:W-:-:S02]  /*3dd0*/  @P2 FMUL.FTZ R151, R21, R150 ;  /* 0x0000009615972220 */ /* 0x000fc40000410000 */
[----:B------:R-:W-:Y:S01]  /*3de0*/  @P2 F2FP.F16.F32.PACK_AB R206, RZ, R206 ;  /* 0x000000ceffce223e */ /* 0x000fe200000000ff */
[----:B------:R-:W2:Y:S01]  /*3df0*/  @P2 LDC R220, c[0x0][0x40c] ;  /* 0x00010300ffdc2b82 */ /* 0x000ea20000000800 */
[----:B---3--:R-:W-:Y:S01]  /*3e00*/  @P2 FMUL.FTZ R208, R211, R208 ;  /* 0x000000d0d3d02220 */ /* 0x008fe20000410000 */
[----:B------:R-:W-:Y:S01]  /*3e10*/  @P2 F2FP.F16.F32.PACK_AB R151, RZ, R151 ;  /* 0x00000097ff97223e */ /* 0x000fe200000000ff */
[----:B-----5:R-:W-:Y:S01]  /*3e20*/  @P2 HADD2.F32 R211, -RZ, R132.H0_H0 ;  /* 0x20000084ffd32230 */ /* 0x020fe20000004100 */
[----:B------:R-:W-:Y:S01]  /*3e30*/  @P2 PRMT R137, R206, 0x7610, R137 ;  /* 0x00007610ce892816 */ /* 0x000fe20000000089 */
[----:B------:R-:W-:Y:S01]  /*3e40*/  @P2 FMUL.FTZ R210, R23, R208 ;  /* 0x000000d017d22220 */ /* 0x000fe20000410000 */
[----:B------:R-:W-:Y:S01]  /*3e50*/  @P2 PRMT R136, R148, 0x7610, R136 ;  /* 0x0000761094882816 */ /* 0x000fe20000000088 */
[----:B-1----:R-:W-:Y:S01]  /*3e60*/  @P2 FMUL.FTZ R213, R213, R214 ;  /* 0x000000d6d5d52220 */ /* 0x002fe20000410000 */
[----:B------:R-:W-:Y:S02]  /*3e70*/  @P2 FFMA.FTZ R120, R211, R149, R120 ;  /* 0x00000095d3782223 */ /* 0x000fe40000010078 */
[----:B------:R-:W-:Y:S01]  /*3e80*/  @P2 F2FP.F16.F32.PACK_AB R210, RZ, R210 ;  /* 0x000000d2ffd2223e */ /* 0x000fe200000000ff */
[----:B------:R-:W-:-:S02]  /*3e90*/  @P2 HADD2.F32 R149, -RZ, R134.H0_H0 ;  /* 0x20000086ff952230 */ /* 0x000fc40000004100 */
[-C--:B------:R-:W-:Y:S01]  /*3ea0*/  @P2 FMUL.FTZ R148, R24, R213.reuse ;  /* 0x000000d518942220 */ /* 0x080fe20000410000 */
[----:B------:R-:W-:Y:S02]  /*3eb0*/  @P2 PRMT R136, R136, 0x5410, R151 ;  /* 0x0000541088882816 */ /* 0x000fe40000000097 */
[----:B------:R-:W-:Y:S01]  /*3ec0*/  @P2 PRMT R137, R137, 0x5410, R210 ;  /* 0x0000541089892816 */ /* 0x000fe200000000d2 */
[----:B0-----:R-:W-:Y:S01]  /*3ed0*/  @P2 FMUL.FTZ R212, R215, R218 ;  /* 0x000000dad7d42220 */ /* 0x001fe20000410000 */
[----:B------:R-:W-:Y:S01]  /*3ee0*/  @P2 HADD2.F32 R210, -RZ, R132.H1_H1 ;  /* 0x30000084ffd22230 */ /* 0x000fe20000004100 */
[----:B------:R-:W-:Y:S01]  /*3ef0*/  @P2 F2FP.F16.F32.PACK_AB R148, RZ, R148 ;  /* 0x00000094ff94223e */ /* 0x000fe200000000ff */
[--C-:B------:R-:W-:Y:S02]  /*3f00*/  @P2 HADD2.F32 R215, -RZ, R133.reuse.H0_H0 ;  /* 0x20000085ffd72230 */ /* 0x100fe40000004100 */
[----:B------:R-:W-:Y:S01]  /*3f10*/  @P2 FMUL.FTZ R151, R25, R212 ;  /* 0x000000d419972220 */ /* 0x000fe20000410000 */
[----:B------:R-:W-:Y:S01]  /*3f20*/  @P2 FFMA.FTZ R116, R149, R213, R116 ;  /* 0x000000d595742223 */ /* 0x000fe20000010074 */
[----:B------:R-:W-:Y:S01]  /*3f30*/  @P2 FFMA.FTZ R121, R210, R150, R121 ;  /* 0x00000096d2792223 */ /* 0x000fe20000010079 */
[----:B------:R-:W-:-:S02]  /*3f40*/  @P2 HADD2.F32 R150, -RZ, R133.H1_H1 ;  /* 0x30000085ff962230 */ /* 0x000fc40000004100 */
[----:B--2---:R-:W-:Y:S01]  /*3f50*/  @P2 FMUL.FTZ R217, R217, R220 ;  /* 0x000000dcd9d92220 */ /* 0x004fe20000410000 */
[----:B------:R-:W-:Y:S01]  /*3f60*/  @P2 FFMA.FTZ R122, R215, R209, R122 ;  /* 0x000000d1d77a2223 */ /* 0x000fe2000001007a */
[----:B------:R-:W-:Y:S01]  /*3f70*/  @P2 HADD2.F32 R210, -RZ, R134.H1_H1 ;  /* 0x30000086ffd22230 */ /* 0x000fe20000004100 */
[----:B------:R-:W-:Y:S01]  /*3f80*/  @P2 F2FP.F16.F32.PACK_AB R151, RZ, R151 ;  /* 0x00000097ff97223e */ /* 0x000fe200000000ff */
[-C--:B------:R-:W-:Y:S01]  /*3f90*/  @P2 FMUL.FTZ R206, R26, R217.reuse ;  /* 0x000000d91ace2220 */ /* 0x080fe20000410000 */
[----:B------:R-:W-:Y:S01]  /*3fa0*/  @P2 HADD2.F32 R209, -RZ, R135.H0_H0 ;  /* 0x20000087ffd12230 */ /* 0x000fe20000004100 */
[----:B------:R-:W-:Y:S01]  /*3fb0*/  @P2 PRMT R138, R148, 0x7610, R138 ;  /* 0x00007610948a2816 */ /* 0x000fe2000000008a */
[----:B------:R-:W-:Y:S01]  /*3fc0*/  @P2 FFMA.FTZ R123, R150, R208, R123 ;  /* 0x000000d0967b2223 */ /* 0x000fe2000001007b */
[----:B------:R-:W-:Y:S01]  /*3fd0*/  @P2 FFMA.FTZ R117, R210, R212, R117 ;  /* 0x000000d4d2752223 */ /* 0x000fe20000010075 */
[----:B------:R-:W-:Y:S01]  /*3fe0*/  @P2 F2FP.F16.F32.PACK_AB R206, RZ, R206 ;  /* 0x000000ceffce223e */ /* 0x000fe200000000ff */
        /* <DEDUP_REMOVED lines=15> */
.L_x_7144:
[----:B------:R-:W-:Y:S05]  /*40e0*/  @!P1 BRA `(.L_x_7147) ;  /* 0x0000000400989947 */ /* 0x000fea0003800000 */
[----:B0-----:R-:W0:Y:S01]  /*40f0*/  @P2 LDC R150, c[0x0][0x40c] ;  /* 0x00010300ff962b82 */ /* 0x001e220000000800 */
        /* <DEDUP_REMOVED lines=10> */
[----:B------:R-:W-:Y:S01]  /*41a0*/  FADD.FTZ R213, R181, -R142 ;  /* 0x8000008eb5d57221 */ /* 0x000fe20000010000 */
[C---:B------:R-:W-:Y:S01]  /*41b0*/  FMUL.FTZ R141, R152.reuse, R143 ;  /* 0x0000008f988d7220 */ /* 0x040fe20000410000 */
[----:B------:R-:W-:Y:S01]  /*41c0*/  FMUL.FTZ R142, R152, R149 ;  /* 0x00000095988e7220 */ /* 0x000fe20000410000 */
[----:B------:R-:W-:Y:S01]  /*41d0*/  FSEL R209, R140, RZ, P3 ;  /* 0x000000ff8cd17208 */ /* 0x000fe20001800000 */
[----:B------:R-:W-:Y:S01]  /*41e0*/  FMUL.FTZ R140, R152, R213 ;  /* 0x000000d5988c7220 */ /* 0x000fe20000410000 */
[----:B------:R-:W2:Y:S01]  /*41f0*/  @P2 LDC R211, c[0x0][0x40c] ;  /* 0x00010300ffd32b82 */ /* 0x000ea20000000800 */
[----:B------:R-:W-:Y:S01]  /*4200*/  FSEL R210, R141, RZ, P3 ;  /* 0x000000ff8dd27208 */ /* 0x000fe20001800000 */
[-CC-:B------:R-:W-:Y:S01]  /*4210*/  FFMA.FTZ R213, R175, R153.reuse, R202.reuse ;  /* 0x00000099afd57223 */ /* 0x180fe200000100ca */
[----:B------:R-:W-:Y:S01]  /*4220*/  FSEL R148, R142, RZ, P3 ;  /* 0x000000ff8e947208 */ /* 0x000fe20001800000 */
[----:B-----5:R-:W-:Y:S01]  /*4230*/  @P2 HADD2.F32 R214, -RZ, R134.H1_H1 ;  /* 0x30000086ffd62230 */ /* 0x020fe20000004100 */
[----:B------:R-:W-:Y:S01]  /*4240*/  FSEL R149, R140, RZ, P3 ;  /* 0x000000ff8c957208 */ /* 0x000fe20001800000 */
[----:B------:R-:W-:Y:S01]  /*4250*/  FFMA.FTZ R216, R176, R153, R202 ;  /* 0x00000099b0d87223 */ /* 0x000fe200000100ca */
[----:B------:R-:W-:Y:S01]  /*4260*/  F2FP.F16.F32.PACK_AB R208, RZ, R148 ;  /* 0x00000094ffd0723e */ /* 0x000fe200000000ff */
[----:B------:R-:W3:Y:S01]  /*4270*/  @P2 LDC R206, c[0x0][0x40c] ;  /* 0x00010300ffce2b82 */ /* 0x000ee20000000800 */
[----:B0-----:R-:W-:Y:S01]  /*4280*/  @P2 FMUL.FTZ R141, R209, R150 ;  /* 0x00000096d18d2220 */ /* 0x001fe20000410000 */
[----:B------:R-:W-:-:S03]  /*4290*/  F2FP.F16.F32.PACK_AB R209, RZ, R209 ;  /* 0x000000d1ffd1723e */ /* 0x000fc600000000ff */
[----:B------:R-:W-:-:S03]  /*42a0*/  @P2 FMUL.FTZ R142, R22, R141 ;  /* 0x0000008d168e2220 */ /* 0x000fc60000410000 */
[----:B------:R-:W0:Y:S01]  /*42b0*/  @P2 LDC R217, c[0x0][0x40c] ;  /* 0x00010300ffd92b82 */ /* 0x000e220000000800 */
[----:B-1----:R-:W-:Y:S01]  /*42c0*/  @P2 FMUL.FTZ R140, R210, R151 ;  /* 0x00000097d28c2220 */ /* 0x002fe20000410000 */
[----:B------:R-:W-:Y:S01]  /*42d0*/  FADD.FTZ R151, R184, -R213 ;  /* 0x800000d5b8977221 */ /* 0x000fe20000010000 */
[----:B------:R-:W-:Y:S01]  /*42e0*/  @P2 F2FP.F16.F32.PACK_AB R142, RZ, R142 ;  /* 0x0000008eff8e223e */ /* 0x000fe200000000ff */
[----:B------:R-:W-:Y:S01]  /*42f0*/  FFMA.FTZ R213, R169, R153, R202 ;  /* 0x00000099a9d57223 */ /* 0x000fe200000100ca */
[----:B------:R-:W-:Y:S01]  /*4300*/  F2FP.F16.F32.PACK_AB R210, RZ, R210 ;  /* 0x000000d2ffd2723e */ /* 0x000fe200000000ff */
[----:B------:R-:W-:Y:S01]  /*4310*/  FMUL.FTZ R151, R152, R151 ;  /* 0x0000009798977220 */ /* 0x000fe20000410000 */
[----:B------:R-:W-:Y:S01]  /*4320*/  @P2 PRMT R137, R142, 0x7610, R137 ;  /* 0x000076108e892816 */ /* 0x000fe20000000089 */
[----:B--2---:R-:W-:Y:S01]  /*4330*/  @P2 FMUL.FTZ R143, R148, R211 ;  /* 0x000000d3948f2220 */ /* 0x004fe20000410000 */
[----:B------:R-:W1:Y:S01]  /*4340*/  @P2 LDC R215, c[0x0][0x40c] ;  /* 0x00010300ffd72b82 */ /* 0x000e620000000800 */
[----:B------:R-:W-:Y:S01]  /*4350*/  F2FP.F16.F32.PACK_AB R211, RZ, R149 ;  /* 0x00000095ffd3723e */ /* 0x000fe200000000ff */
[----:B------:R-:W-:Y:S01]  /*4360*/  @P2 FMUL.FTZ R148, R23, R140 ;  /* 0x0000008c17942220 */ /* 0x000fe20000410000 */
[----:B------:R-:W-:Y:S01]  /*4370*/  FSEL R212, R151, RZ, P3 ;  /* 0x000000ff97d47208 */ /* 0x000fe20001800000 */
[----:B------:R-:W-:Y:S01]  /*4380*/  FADD.FTZ R213, R178, -R213 ;  /* 0x800000d5b2d57221 */ /* 0x000fe20000010000 */
[----:B---3--:R-:W-:Y:S01]  /*4390*/  @P2 FMUL.FTZ R150, R149, R206 ;  /* 0x000000ce95962220 */ /* 0x008fe20000410000 */
[----:B------:R-:W-:-:S02]  /*43a0*/  @P2 FMUL.FTZ R149, R24, R143 ;  /* 0x0000008f18952220 */ /* 0x000fc40000410000 */
[----:B------:R-:W2:Y:S01]  /*43b0*/  @P2 LDC R219, c[0x0][0x40c] ;  /* 0x00010300ffdb2b82 */ /* 0x000ea20000000800 */
[----:B------:R-:W-:Y:S01]  /*43c0*/  @P2 F2FP.F16.F32.PACK_AB R148, RZ, R148 ;  /* 0x00000094ff94223e */ /* 0x000fe200000000ff */
[-C--:B------:R-:W-:Y:S01]  /*43d0*/  @P2 FMUL.FTZ R142, R25, R150.reuse ;  /* 0x00000096198e2220 */ /* 0x080fe20000410000 */
[----:B------:R-:W-:Y:S01]  /*43e0*/  FFMA.FTZ R206, R170, R153, R202 ;  /* 0x00000099aace7223 */ /* 0x000fe200000100ca */
[----:B------:R-:W-:Y:S01]  /*43f0*/  @P2 F2FP.F16.F32.PACK_AB R149, RZ, R149 ;  /* 0x00000095ff95223e */ /* 0x000fe200000000ff */
[----:B------:R-:W-:Y:S01]  /*4400*/  @P2 FFMA.FTZ R117, R214, R150, R117 ;  /* 0x00000096d6752223 */ /* 0x000fe20000010075 */
[----:B0-----:R-:W-:Y:S01]  /*4410*/  @P2 FMUL.FTZ R151, R212, R217 ;  /* 0x000000d9d4972220 */ /* 0x001fe20000410000 */
[----:B------:R-:W-:Y:S01]  /*4420*/  @P2 PRMT R137, R137, 0x5410, R148 ;  /* 0x0000541089892816 */ /* 0x000fe20000000094 */
[----:B------:R-:W-:Y:S01]  /*4430*/  FADD.FTZ R217, R177, -R206 ;  /* 0x800000ceb1d97221 */ /* 0x000fe20000010000 */
[----:B------:R-:W-:Y:S01]  /*4440*/  @P2 PRMT R138, R149, 0x7610, R138 ;  /* 0x00007610958a2816 */ /* 0x000fe2000000008a */
[----:B------:R-:W-:Y:S01]  /*4450*/  @P2 FMUL.FTZ R148, R26, R151 ;  /* 0x000000971a942220 */ /* 0x000fe20000410000 */
[----:B------:R-:W-:Y:S01]  /*4460*/  @P2 F2FP.F16.F32.PACK_AB R149, RZ, R142 ;  /* 0x0000008eff95223e */ /* 0x000fe200000000ff */
[----:B------:R-:W-:Y:S01]  /*4470*/  FMUL.FTZ R142, R152, R213 ;  /* 0x000000d5988e7220 */ /* 0x000fe20000410000 */
[----:B------:R-:W-:-:S02]  /*4480*/  @P2 HADD2.F32 R213, -RZ, R135.H0_H0 ;  /* 0x20000087ffd52230 */ /* 0x000fc40000004100 */
[----:B------:R-:W-:Y:S01]  /*4490*/  @P2 F2FP.F16.F32.PACK_AB R206, RZ, R148 ;  /* 0x00000094ffce223e */ /* 0x000fe200000000ff */
[----:B------:R-:W-:Y:S01]  /*44a0*/  FMUL.FTZ R148, R152, R217 ;  /* 0x000000d998947220 */ /* 0x000fe20000410000 */
[----:B------:R-:W-:Y:S01]  /*44b0*/  FSEL R142, R142, RZ, P3 ;  /* 0x000000ff8e8e7208 */ /* 0x000fe20001800000 */
[----:B------:R-:W-:Y:S01]  /*44c0*/  @P2 FFMA.FTZ R118, R213, R151, R118 ;  /* 0x00000097d5762223 */ /* 0x000fe20000010076 */
[----:B------:R-:W-:Y:S01]  /*44d0*/  @P2 PRMT R138, R138, 0x5410, R149 ;  /* 0x000054108a8a2816 */ /* 0x000fe20000000095 */
[----:B------:R-:W-:Y:S01]  /*44e0*/  FADD.FTZ R213, R183, -R216 ;  /* 0x800000d8b7d57221 */ /* 0x000fe20000010000 */
[----:B------:R-:W-:Y:S01]  /*44f0*/  @P2 PRMT R139, R206, 0x7610, R139 ;  /* 0x00007610ce8b2816 */ /* 0x000fe2000000008b */
[----:B-1----:R-:W-:Y:S01]  /*4500*/  @P2 FMUL.FTZ R149, R142, R215 ;  /* 0x000000d78e952220 */ /* 0x002fe20000410000 */
[----:B------:R-:W-:Y:S01]  /*4510*/  F2FP.F16.F32.PACK_AB R206, RZ, R142 ;  /* 0x0000008effce723e */ /* 0x000fe200000000ff */
[--C-:B------:R-:W-:Y:S01]  /*4520*/  @P2 HADD2.F32 R214, -RZ, R132.reuse.H1_H1 ;  /* 0x30000084ffd62230 */ /* 0x100fe20000004100 */
[----:B------:R-:W-:Y:S01]  /*4530*/  FSEL R150, R148, RZ, P3 ;  /* 0x000000ff94967208 */ /* 0x000fe20001800000 */
[----:B------:R-:W-:Y:S01]  /*4540*/  @P2 FMUL.FTZ R142, R20, R149 ;  /* 0x00000095148e2220 */ /* 0x000fe20000410000 */
[----:B------:R-:W-:Y:S01]  /*4550*/  PRMT R151, R208, 0x5410, R211 ;  /* 0x00005410d0977816 */ /* 0x000fe200000000d3 */
[----:B------:R-:W-:Y:S01]  /*4560*/  @P2 HADD2.F32 R211, -RZ, R132.H0_H0 ;  /* 0x20000084ffd32230 */ /* 0x000fe20000004100 */
[----:B------:R-:W-:Y:S01]  /*4570*/  F2FP.F16.F32.PACK_AB R208, RZ, R150 ;  /* 0x00000096ffd0723e */ /* 0x000fe200000000ff */
[----:B--2---:R-:W-:Y:S01]  /*4580*/  @P2 FMUL.FTZ R148, R150, R219 ;  /* 0x000000db96942220 */ /* 0x004fe20000410000 */
[----:B------:R-:W-:-:S02]  /*4590*/  @P2 F2FP.F16.F32.PACK_AB R142, RZ, R142 ;  /* 0x0000008eff8e223e */ /* 0x000fc400000000ff */
[----:B------:R-:W-:Y:S01]  /*45a0*/  @P2 FFMA.FTZ R120, R211, R149, R120 ;  /* 0x00000095d3782223 */ /* 0x000fe20000010078 */
[-C--:B------:R-:W-:Y:S01]  /*45b0*/  @P2 FMUL.FTZ R150, R21, R148.reuse ;  /* 0x0000009415962220 */ /* 0x080fe20000410000 */
[----:B------:R-:W-:Y:S01]  /*45c0*/  @P2 PRMT R136, R142, 0x7610, R136 ;  /* 0x000076108e882816 */ /* 0x000fe20000000088 */
[----:B------:R-:W-:Y:S01]  /*45d0*/  FMUL.FTZ R142, R152, R213 ;  /* 0x000000d5988e7220 */ /* 0x000fe20000410000 */
[----:B------:R-:W-:Y:S01]  /*45e0*/  @P2 FFMA.FTZ R121, R214, R148, R121 ;  /* 0x00000094d6792223 */ /* 0x000fe20000010079 */
[--C-:B------:R-:W-:Y:S01]  /*45f0*/  @P2 HADD2.F32 R211, -RZ, R133.reuse.H0_H0 ;  /* 0x20000085ffd32230 */ /* 0x100fe20000004100 */
[----:B------:R-:W-:Y:S01]  /*4600*/  @P2 F2FP.F16.F32.PACK_AB R150, RZ, R150 ;  /* 0x00000096ff96223e */ /* 0x000fe200000000ff */
[----:B------:R-:W-:Y:S01]  /*4610*/  @P2 HADD2.F32 R148, -RZ, R133.H1_H1 ;  /* 0x30000085ff942230 */ /* 0x000fe20000004100 */
[----:B------:R-:W-:Y:S01]  /*4620*/  FSEL R149, R142, RZ, P3 ;  /* 0x000000ff8e957208 */ /* 0x000fe20001800000 */
[----:B------:R-:W-:Y:S02]  /*4630*/  @P2 HADD2.F32 R213, -RZ, R134.H0_H0 ;  /* 0x20000086ffd52230 */ /* 0x000fe40000004100 */
[----:B------:R-:W-:Y:S01]  /*4640*/  @P2 FFMA.FTZ R122, R211, R141, R122 ;  /* 0x0000008dd37a2223 */ /* 0x000fe2000001007a */
[----:B------:R-:W-:Y:S01]  /*4650*/  @P2 PRMT R136, R136, 0x5410, R150 ;  /* 0x0000541088882816 */ /* 0x000fe20000000096 */
[----:B------:R-:W-:Y:S01]  /*4660*/  @P2 FFMA.FTZ R123, R148, R140, R123 ;  /* 0x0000008c947b2223 */ /* 0x000fe2000001007b */
[----:B------:R-:W-:Y:S01]  /*4670*/  MOV R142, R151 ;  /* 0x00000097008e7202 */ /* 0x000fe20000000f00 */
[----:B------:R-:W-:Y:S01]  /*4680*/  @P2 FFMA.FTZ R116, R213, R143, R116 ;  /* 0x0000008fd5742223 */ /* 0x000fe20000010074 */
[----:B------:R-:W-:-:S02]  /*4690*/  F2FP.F16.F32.PACK_AB R143, R149, R212 ;  /* 0x000000d4958f723e */ /* 0x000fc400000000ff */
        /* <DEDUP_REMOVED lines=11> */
.L_x_7147:
        /* <DEDUP_REMOVED lines=13> */
.L_x_7149:
[----:B------:R-:W-:Y:S05]  /*4820*/  BSYNC.RECONVERGENT B2 ;  /* 0x0000000000027941 */ /* 0x000fea0003800200 */
.L_x_7148:
        /* <DEDUP_REMOVED lines=13> */
.L_x_7151:
[----:B------:R-:W-:Y:S05]  /*4900*/  BSYNC.RECONVERGENT B2 ;  /* 0x0000000000027941 */ /* 0x000fea0003800200 */
.L_x_7150:
        /* <DEDUP_REMOVED lines=13> */
.L_x_7153:
[----:B------:R-:W-:Y:S05]  /*49e0*/  BSYNC.RECONVERGENT B2 ;  /* 0x0000000000027941 */ /* 0x000fea0003800200 */
.L_x_7152:
        /* <DEDUP_REMOVED lines=13> */
.L_x_7155:
[----:B------:R-:W-:Y:S05]  /*4ac0*/  BSYNC.RECONVERGENT B2 ;  /* 0x0000000000027941 */ /* 0x000fea0003800200 */
.L_x_7154:
        /* <DEDUP_REMOVED lines=13> */
.L_x_7157:
[----:B------:R-:W-:Y:S05]  /*4ba0*/  BSYNC.RECONVERGENT B2 ;  /* 0x0000000000027941 */ /* 0x000fea0003800200 */
.L_x_7156:
        /* <DEDUP_REMOVED lines=13> */
.L_x_7159:
[----:B------:R-:W-:Y:S05]  /*4c80*/  BSYNC.RECONVERGENT B2 ;  /* 0x0000000000027941 */ /* 0x000fea0003800200 */
.L_x_7158:
        /* <DEDUP_REMOVED lines=13> */
.L_x_7161:
[----:B------:R-:W-:Y:S05]  /*4d60*/  BSYNC.RECONVERGENT B2 ;  /* 0x0000000000027941 */ /* 0x000fea0003800200 */
.L_x_7160:
        /* <DEDUP_REMOVED lines=12> */
.L_x_7146:
[----:B------:R-:W-:Y:S05]  /*4e30*/  BSYNC.RECONVERGENT B1 ;  /* 0x0000000000017941 */ /* 0x000fea0003800200 */
.L_x_7143:
        /* <DEDUP_REMOVED lines=13> */
.L_x_7163:
[----:B------:R-:W-:Y:S05]  /*4f10*/  BSYNC.RECONVERGENT B1 ;  /* 0x0000000000017941 */ /* 0x000fea0003800200 */
.L_x_7162:
[----:B------:R-:W-:Y:S04]  /*4f20*/  BSSY.RECONVERGENT B1, `(.L_x_7164) ;  /* 0x0000188000017945 */ /* 0x000fe80003800200 */
[----:B------:R-:W-:Y:S05]  /*4f30*/  @!P0 BRA `(.L_x_7165) ;  /* 0x0000000800e48947 */ /* 0x000fea0003800000 */
[----:B------:R-:W-:Y:S05]  /*4f40*/  @!P1 BRA `(.L_x_7166) ;  /* 0x0000000400789947 */ /* 0x000fea0003800000 */
[----:B------:R-:W-:Y:S01]  /*4f50*/  ISETP.GT.AND P0, PT, R2, RZ, PT ;  /* 0x000000ff0200720c */ /* 0x000fe20003f04270 */
[----:B------:R-:W1:Y:S01]  /*4f60*/  @P2 LDC R208, c[0x0][0x40c] ;  /* 0x00010300ffd02b82 */ /* 0x000e620000000800 */
[--C-:B0-----:R-:W-:Y:S02]  /*4f70*/  HADD2.F32 R141, -RZ, R144.reuse.H0_H0 ;  /* 0x20000090ff8d7230 */ /* 0x101fe40000004100 */
[----:B------:R-:W-:Y:S02]  /*4f80*/  HADD2.F32 R149, -RZ, R144.H1_H1 ;  /* 0x30000090ff957230 */ /* 0x000fe40000004100 */
[--C-:B------:R-:W-:Y:S02]  /*4f90*/  HADD2.F32 R142, -RZ, R145.reuse.H1_H1 ;  /* 0x30000091ff8e7230 */ /* 0x100fe40000004100 */
[----:B------:R-:W-:Y:S01]  /*4fa0*/  HADD2.F32 R209, -RZ, R146.H0_H0 ;  /* 0x20000092ffd17230 */ /* 0x000fe20000004100 */
[----:B------:R-:W0:Y:S01]  /*4fb0*/  @P2 LDC R217, c[0x0][0x40c] ;  /* 0x00010300ffd92b82 */ /* 0x000e220000000800 */
[----:B------:R-:W-:-:S02]  /*4fc0*/  HADD2.F32 R151, -RZ, R145.H0_H0 ;  /* 0x20000091ff977230 */ /* 0x000fc40000004100 */
[--C-:B------:R-:W-:Y:S02]  /*4fd0*/  HADD2.F32 R213, -RZ, R147.reuse.H0_H0 ;  /* 0x20000093ffd57230 */ /* 0x100fe40000004100 */
        /* <DEDUP_REMOVED lines=12> */
[----:B------:R-:W-:-:S02]  /*50a0*/  HADD2.F32 R216, -RZ, R147.H1_H1 ;  /* 0x30000093ffd87230 */ /* 0x000fc40000004100 */
[----:B------:R-:W-:Y:S01]  /*50b0*/  @P0 FFMA.FTZ R141, R152, R143, R141 ;  /* 0x0000008f988d0223 */ /* 0x000fe2000001008d */
[----:B------:R-:W-:Y:S01]  /*50c0*/  @P0 FADD.FTZ R143, R195, -R148 ;  /* 0x80000094c38f0221 */ /* 0x000fe20000010000 */
[----:B------:R-:W-:Y:S01]  /*50d0*/  @P0 FADD.FTZ R148, R196, -R211 ;  /* 0x800000d3c4940221 */ /* 0x000fe20000010000 */
[----:B------:R-:W3:Y:S01]  /*50e0*/  @P2 LDC R202, c[0x0][0x40c] ;  /* 0x00010300ffca2b82 */ /* 0x000ee20000000800 */
[C---:B------:R-:W-:Y:S01]  /*50f0*/  @P0 FFMA.FTZ R149, R152.reuse, R2, R149 ;  /* 0x0000000298950223 */ /* 0x040fe20000010095 */
[C---:B------:R-:W-:Y:S01]  /*5100*/  @P0 FFMA.FTZ R142, R152.reuse, R143, R142 ;  /* 0x0000008f988e0223 */ /* 0x040fe2000001008e */
[C---:B------:R-:W-:Y:S01]  /*5110*/  @P0 FFMA.FTZ R209, R152.reuse, R148, R209 ;  /* 0x0000009498d10223 */ /* 0x040fe200000100d1 */
[----:B------:R-:W-:Y:S02]  /*5120*/  HADD2.F32 R211, -RZ, R146.H1_H1 ;  /* 0x30000092ffd37230 */ /* 0x000fe40000004100 */
[----:B-1----:R-:W-:Y:S01]  /*5130*/  @P2 FMUL.FTZ R148, R149, R208 ;  /* 0x000000d095942220 */ /* 0x002fe20000410000 */
[----:B------:R-:W-:Y:S01]  /*5140*/  @P0 FADD.FTZ R153, R199, -R206 ;  /* 0x800000cec7990221 */ /* 0x000fe20000010000 */
[C---:B------:R-:W-:Y:S01]  /*5150*/  @P0 FFMA.FTZ R151, R152.reuse, R140, R151 ;  /* 0x0000008c98970223 */ /* 0x040fe20000010097 */
[----:B------:R-:W1:Y:S01]  /*5160*/  @P2 LDC R212, c[0x0][0x40c] ;  /* 0x00010300ffd42b82 */ /* 0x000e620000000800 */
[----:B------:R-:W-:Y:S01]  /*5170*/  @P0 FADD.FTZ R150, R197, -R150 ;  /* 0x80000096c5960221 */ /* 0x000fe20000010000 */
[----:B------:R-:W-:Y:S01]  /*5180*/  @P2 FMUL.FTZ R140, R29, R148 ;  /* 0x000000941d8c2220 */ /* 0x000fe20000410000 */
[----:B------:R-:W-:-:S02]  /*5190*/  @P0 FFMA.FTZ R216, R152, R153, R216 ;  /* 0x0000009998d80223 */ /* 0x000fc400000100d8 */
[----:B------:R-:W-:Y:S02]  /*51a0*/  @P0 FFMA.FTZ R211, R152, R150, R211 ;  /* 0x0000009698d30223 */ /* 0x000fe400000100d3 */
[----:B------:R-:W-:Y:S01]  /*51b0*/  @P2 F2FP.F16.F32.PACK_AB R150, RZ, R140 ;  /* 0x0000008cff96223e */ /* 0x000fe200000000ff */
[----:B------:R-:W4:Y:S01]  /*51c0*/  @P2 LDC R214, c[0x0][0x40c] ;  /* 0x00010300ffd62b82 */ /* 0x000f220000000800 */
[----:B--2---:R-:W-:-:S04]  /*51d0*/  @P2 FMUL.FTZ R153, R151, R210 ;  /* 0x000000d297992220 */ /* 0x004fc80000410000 */
[----:B------:R-:W-:-:S03]  /*51e0*/  @P2 FMUL.FTZ R140, R30, R153 ;  /* 0x000000991e8c2220 */ /* 0x000fc60000410000 */
[----:B------:R-:W2:Y:S01]  /*51f0*/  @P2 LDC R218, c[0x0][0x40c] ;  /* 0x00010300ffda2b82 */ /* 0x000ea20000000800 */
[----:B---3--:R-:W-:Y:S01]  /*5200*/  @P2 FMUL.FTZ R143, R141, R202 ;  /* 0x000000ca8d8f2220 */ /* 0x008fe20000410000 */
[----:B------:R-:W-:-:S03]  /*5210*/  @P0 FADD.FTZ R202, R198, -R215 ;  /* 0x800000d7c6ca0221 */ /* 0x000fc60000010000 */
[----:B------:R-:W-:Y:S01]  /*5220*/  @P2 FMUL.FTZ R2, R28, R143 ;  /* 0x0000008f1c022220 */ /* 0x000fe20000410000 */
[----:B------:R-:W-:Y:S01]  /*5230*/  @P0 FFMA.FTZ R213, R152, R202, R213 ;  /* 0x000000ca98d50223 */ /* 0x000fe200000100d5 */
[----:B0-----:R-:W-:Y:S01]  /*5240*/  @P2 FMUL.FTZ R202, R142, R217 ;  /* 0x000000d98eca2220 */ /* 0x001fe20000410000 */
[----:B-----5:R-:W-:Y:S02]  /*5250*/  @P2 HADD2.F32 R217, -RZ, R132.H0_H0 ;  /* 0x20000084ffd92230 */ /* 0x020fe40000004100 */
[----:B-1----:R-:W-:Y:S01]  /*5260*/  @P2 FMUL.FTZ R207, R209, R212 ;  /* 0x000000d4d1cf2220 */ /* 0x002fe20000410000 */
[----:B------:R-:W-:Y:S01]  /*5270*/  @P2 F2FP.F16.F32.PACK_AB R2, RZ, R2 ;  /* 0x00000002ff02223e */ /* 0x000fe200000000ff */
[----:B------:R-:W-:Y:S01]  /*5280*/  @P2 FMUL.FTZ R206, R31, R202 ;  /* 0x000000ca1fce2220 */ /* 0x000fe20000410000 */
[----:B------:R-:W-:Y:S01]  /*5290*/  @P2 F2FP.F16.F32.PACK_AB R152, RZ, R140 ;  /* 0x0000008cff98223e */ /* 0x000fe200000000ff */
[----:B------:R-:W-:Y:S01]  /*52a0*/  @P2 FMUL.FTZ R208, R32, R207 ;  /* 0x000000cf20d02220 */ /* 0x000fe20000410000 */
[----:B------:R-:W-:Y:S01]  /*52b0*/  @P2 FFMA.FTZ R112, R217, R143, R112 ;  /* 0x0000008fd9702223 */ /* 0x000fe20000010070 */
[----:B------:R-:W-:-:S02]  /*52c0*/  @P2 HADD2.F32 R143, -RZ, R133.H0_H0 ;  /* 0x20000085ff8f2230 */ /* 0x000fc40000004100 */
[----:B----4-:R-:W-:Y:S01]  /*52d0*/  @P2 FMUL.FTZ R210, R211, R214 ;  /* 0x000000d6d3d22220 */ /* 0x010fe20000410000 */
[----:B------:R-:W-:Y:S01]  /*52e0*/  @P2 PRMT R136, R2, 0x7610, R136 ;  /* 0x0000761002882816 */ /* 0x000fe20000000088 */
[----:B------:R-:W-:Y:S01]  /*52f0*/  @P2 HADD2.F32 R2, -RZ, R133.H1_H1 ;  /* 0x30000085ff022230 */ /* 0x000fe20000004100 */
[----:B------:R-:W-:Y:S01]  /*5300*/  @P2 F2FP.F16.F32.PACK_AB R208, RZ, R208 ;  /* 0x000000d0ffd0223e */ /* 0x000fe200000000ff */
[----:B------:R-:W-:Y:S01]  /*5310*/  @P2 FMUL.FTZ R212, R33, R210 ;  /* 0x000000d221d42220 */ /* 0x000fe20000410000 */
[----:B------:R-:W-:Y:S01]  /*5320*/  @P2 FFMA.FTZ R114, R143, R153, R114 ;  /* 0x000000998f722223 */ /* 0x000fe20000010072 */
[----:B------:R-:W-:Y:S01]  /*5330*/  F2FP.F16.F32.PACK_AB R140, R149, R141 ;  /* 0x0000008d958c723e */ /* 0x000fe200000000ff */
[----:B------:R-:W-:Y:S02]  /*5340*/  @P2 HADD2.F32 R143, -RZ, R134.H0_H0 ;  /* 0x20000086ff8f2230 */ /* 0x000fe40000004100 */
[----:B--2---:R-:W-:Y:S01]  /*5350*/  @P2 FMUL.FTZ R215, R213, R218 ;  /* 0x000000dad5d72220 */ /* 0x004fe20000410000 */
[----:B------:R-:W-:Y:S01]  /*5360*/  @P2 FFMA.FTZ R115, R2, R202, R115 ;  /* 0x000000ca02732223 */ /* 0x000fe20000010073 */
[----:B------:R-:W-:Y:S01]  /*5370*/  @P2 HADD2.F32 R218, -RZ, R132.H1_H1 ;  /* 0x30000084ffda2230 */ /* 0x000fe20000004100 */
[----:B------:R-:W-:Y:S01]  /*5380*/  @P2 F2FP.F16.F32.PACK_AB R206, RZ, R206 ;  /* 0x000000ceffce223e */ /* 0x000fe200000000ff */
[----:B------:R-:W-:Y:S01]  /*5390*/  @P2 FMUL.FTZ R214, R34, R215 ;  /* 0x000000d722d62220 */ /* 0x000fe20000410000 */
[----:B------:R-:W-:Y:S01]  /*53a0*/  @P2 HADD2.F32 R2, -RZ, R134.H1_H1 ;  /* 0x30000086ff022230 */ /* 0x000fe20000004100 */
[----:B------:R-:W-:Y:S01]  /*53b0*/  @P2 F2FP.F16.F32.PACK_AB R212, RZ, R212 ;  /* 0x000000d4ffd4223e */ /* 0x000fe200000000ff */
[----:B------:R-:W-:Y:S01]  /*53c0*/  @P2 HADD2.F32 R149, -RZ, R135.H0_H0 ;  /* 0x20000087ff952230 */ /* 0x000fe20000004100 */
[----:B------:R-:W-:Y:S01]  /*53d0*/  @P2 PRMT R137, R152, 0x7610, R137 ;  /* 0x0000761098892816 */ /* 0x000fe20000000089 */
[----:B------:R-:W-:Y:S01]  /*53e0*/  @P2 FFMA.FTZ R108, R143, R207, R108 ;  /* 0x000000cf8f6c2223 */ /* 0x000fe2000001006c */
[----:B------:R-:W-:Y:S01]  /*53f0*/  @P2 F2FP.F16.F32.PACK_AB R214, RZ, R214 ;  /* 0x000000d6ffd6223e */ /* 0x000fe200000000ff */
[----:B------:R-:W-:Y:S01]  /*5400*/  @P2 FFMA.FTZ R113, R218, R148, R113 ;  /* 0x00000094da712223 */ /* 0x000fe20000010071 */
[----:B------:R-:W-:Y:S01]  /*5410*/  @P2 PRMT R138, R208, 0x7610, R138 ;  /* 0x00007610d08a2816 */ /* 0x000fe2000000008a */
[----:B------:R-:W-:Y:S01]  /*5420*/  @P2 FFMA.FTZ R109, R2, R210, R109 ;  /* 0x000000d2026d2223 */ /* 0x000fe2000001006d */
[----:B------:R-:W-:Y:S01]  /*5430*/  F2FP.F16.F32.PACK_AB R141, R142, R151 ;  /* 0x000000978e8d723e */ /* 0x000fe200000000ff */
[----:B------:R-:W-:Y:S01]  /*5440*/  @P2 FFMA.FTZ R110, R149, R215, R110 ;  /* 0x000000d7956e2223 */ /* 0x000fe2000001006e */
[----:B------:R-:W-:-:S02]  /*5450*/  F2FP.F16.F32.PACK_AB R142, R211, R209 ;  /* 0x000000d1d38e723e */ /* 0x000fc400000000ff */
[----:B------:R-:W-:Y:S02]  /*5460*/  @P2 PRMT R136, R136, 0x5410, R150 ;  /* 0x0000541088882816 */ /* 0x000fe40000000096 */
        /* <DEDUP_REMOVED lines=12> */
.L_x_7166:
[----:B------:R-:W-:Y:S01]  /*5530*/  ISETP.GT.AND P0, PT, R2, RZ, PT ;  /* 0x000000ff0200720c */ /* 0x000fe20003f04270 */
[----:B0-----:R-:W0:Y:S01]  /*5540*/  @P2 LDC R150, c[0x0][0x40c] ;  /* 0x00010300ff962b82 */ /* 0x001e220000000800 */
[--C-:B------:R-:W-:Y:S02]  /*5550*/  HADD2.F32 R207, -RZ, R145.reuse.H0_H0 ;  /* 0x20000091ffcf7230 */ /* 0x100fe40000004100 */
[--C-:B------:R-:W-:Y:S02]  /*5560*/  HADD2.F32 R151, -RZ, R144.reuse.H1_H1 ;  /* 0x30000090ff977230 */ /* 0x100fe40000004100 */
[----:B------:R-:W-:Y:S02]  /*5570*/  HADD2.F32 R149, -RZ, R144.H0_H0 ;  /* 0x20000090ff957230 */ /* 0x000fe40000004100 */
[----:B------:R-:W-:Y:S01]  /*5580*/  HADD2.F32 R213, -RZ, R146.H1_H1 ;  /* 0x30000092ffd57230 */ /* 0x000fe20000004100 */
        /* <DEDUP_REMOVED lines=12> */
[----:B------:R-:W-:Y:S01]  /*5650*/  @P0 FFMA.FTZ R148, R188, R153, R202 ;  /* 0x00000099bc940223 */ /* 0x000fe200000100ca */
[----:B------:R-:W-:Y:S01]  /*5660*/  @P0 FFMA.FTZ R149, R152, R209, R149 ;  /* 0x000000d198950223 */ /* 0x000fe20000010095 */
[----:B------:R-:W3:Y:S01]  /*5670*/  @P2 LDC R206, c[0x0][0x40c] ;  /* 0x00010300ffce2b82 */ /* 0x000ee20000000800 */
[----:B------:R-:W-:-:S02]  /*5680*/  HADD2.F32 R209, -RZ, R145.H1_H1 ;  /* 0x30000091ffd17230 */ /* 0x000fc40000004100 */
[----:B------:R-:W-:Y:S01]  /*5690*/  @P0 FADD.FTZ R148, R195, -R148 ;  /* 0x80000094c3940221 */ /* 0x000fe20000010000 */
[----:B------:R-:W-:Y:S02]  /*56a0*/  HADD2.F32 R215, -RZ, R147.H0_H0 ;  /* 0x20000093ffd77230 */ /* 0x000fe40000004100 */
[-CC-:B------:R-:W-:Y:S01]  /*56b0*/  @P0 FFMA.FTZ R214, R190, R153.reuse, R202.reuse ;  /* 0x00000099bed60223 */ /* 0x180fe200000100ca */
[----:B------:R-:W-:Y:S02]  /*56c0*/  HADD2.F32 R211, -RZ, R146.H0_H0 ;  /* 0x20000092ffd37230 */ /* 0x000fe40000004100 */
[----:B------:R-:W-:Y:S01]  /*56d0*/  @P0 FFMA.FTZ R209, R152, R148, R209 ;  /* 0x0000009498d10223 */ /* 0x000fe200000100d1 */
[----:B0-----:R-:W-:Y:S01]  /*56e0*/  @P2 FMUL.FTZ R148, R151, R150 ;  /* 0x0000009697942220 */ /* 0x001fe20000410000 */
[----:B------:R-:W0:Y:S01]  /*56f0*/  @P2 LDC R212, c[0x0][0x40c] ;  /* 0x00010300ffd42b82 */ /* 0x000e220000000800 */
[----:B------:R-:W-:Y:S01]  /*5700*/  @P0 FFMA.FTZ R151, R191, R153, R202 ;  /* 0x00000099bf970223 */ /* 0x000fe200000100ca */
[----:B-1----:R-:W-:Y:S01]  /*5710*/  @P2 FMUL.FTZ R149, R149, R2 ;  /* 0x0000000295952220 */ /* 0x002fe20000410000 */
[----:B------:R-:W-:Y:S01]  /*5720*/  @P2 FMUL.FTZ R150, R29, R148 ;  /* 0x000000941d962220 */ /* 0x000fe20000410000 */
[----:B------:R-:W-:Y:S01]  /*5730*/  @P0 FADD.FTZ R214, R197, -R214 ;  /* 0x800000d6c5d60221 */ /* 0x000fe20000010000 */
[----:B------:R-:W-:Y:S01]  /*5740*/  @P0 FADD.FTZ R151, R198, -R151 ;  /* 0x80000097c6970221 */ /* 0x000fe20000010000 */
[----:B------:R-:W-:Y:S01]  /*5750*/  @P2 FMUL.FTZ R2, R28, R149 ;  /* 0x000000951c022220 */ /* 0x000fe20000410000 */
[C---:B------:R-:W-:Y:S01]  /*5760*/  @P0 FFMA.FTZ R211, R152.reuse, R210, R211 ;  /* 0x000000d298d30223 */ /* 0x040fe200000100d3 */
[----:B------:R-:W1:Y:S01]  /*5770*/  @P2 LDC R216, c[0x0][0x40c] ;  /* 0x00010300ffd82b82 */ /* 0x000e620000000800 */
[----:B--2---:R-:W-:Y:S01]  /*5780*/  @P2 FMUL.FTZ R207, R207, R208 ;  /* 0x000000d0cfcf2220 */ /* 0x004fe20000410000 */
[C---:B------:R-:W-:Y:S01]  /*5790*/  @P0 FFMA.FTZ R215, R152.reuse, R151, R215 ;  /* 0x0000009798d70223 */ /* 0x040fe200000100d7 */
[----:B------:R-:W-:Y:S01]  /*57a0*/  @P2 F2FP.F16.F32.PACK_AB R2, RZ, R2 ;  /* 0x00000002ff02223e */ /* 0x000fe200000000ff */
[----:B------:R-:W-:Y:S01]  /*57b0*/  @P0 FFMA.FTZ R213, R152, R214, R213 ;  /* 0x000000d698d50223 */ /* 0x000fe200000100d5 */
[----:B------:R-:W-:Y:S01]  /*57c0*/  @P2 FMUL.FTZ R151, R30, R207 ;  /* 0x000000cf1e972220 */ /* 0x000fe20000410000 */
[----:B------:R-:W-:Y:S01]  /*57d0*/  @P2 F2FP.F16.F32.PACK_AB R150, RZ, R150 ;  /* 0x00000096ff96223e */ /* 0x000fe200000000ff */
[--C-:B-----5:R-:W-:Y:S01]  /*57e0*/  @P2 HADD2.F32 R210, -RZ, R132.reuse.H1_H1 ;  /* 0x30000084ffd22230 */ /* 0x120fe20000004100 */
[----:B------:R-:W2:Y:S01]  /*57f0*/  @P2 LDC R218, c[0x0][0x40c] ;  /* 0x00010300ffda2b82 */ /* 0x000ea20000000800 */
[----:B---3--:R-:W-:Y:S01]  /*5800*/  @P2 FMUL.FTZ R206, R209, R206 ;  /* 0x000000ced1ce2220 */ /* 0x008fe20000410000 */
[----:B------:R-:W-:Y:S01]  /*5810*/  @P2 PRMT R136, R2, 0x7610, R136 ;  /* 0x0000761002882816 */ /* 0x000fe20000000088 */
[----:B------:R-:W-:Y:S01]  /*5820*/  @P2 HADD2.F32 R209, -RZ, R132.H0_H0 ;  /* 0x20000084ffd12230 */ /* 0x000fe20000004100 */
[----:B------:R-:W-:Y:S01]  /*5830*/  @P2 F2FP.F16.F32.PACK_AB R151, RZ, R151 ;  /* 0x00000097ff97223e */ /* 0x000fe200000000ff */
[----:B------:R-:W-:Y:S01]  /*5840*/  @P2 FMUL.FTZ R208, R31, R206 ;  /* 0x000000ce1fd02220 */ /* 0x000fe20000410000 */
[----:B------:R-:W-:Y:S01]  /*5850*/  @P2 PRMT R136, R136, 0x5410, R150 ;  /* 0x0000541088882816 */ /* 0x000fe20000000096 */
[----:B------:R-:W-:Y:S01]  /*5860*/  @P2 FFMA.FTZ R113, R210, R148, R113 ;  /* 0x00000094d2712223 */ /* 0x000fe20000010071 */
[----:B0-----:R-:W-:Y:S01]  /*5870*/  @P2 FMUL.FTZ R211, R211, R212 ;  /* 0x000000d4d3d32220 */ /* 0x001fe20000410000 */
[----:B------:R-:W-:Y:S01]  /*5880*/  @P2 PRMT R137, R151, 0x7610, R137 ;  /* 0x0000761097892816 */ /* 0x000fe20000000089 */
[----:B------:R-:W-:Y:S01]  /*5890*/  @P2 FFMA.FTZ R112, R209, R149, R112 ;  /* 0x00000095d1702223 */ /* 0x000fe20000010070 */
[----:B------:R-:W-:Y:S01]  /*58a0*/  @P2 F2FP.F16.F32.PACK_AB R208, RZ, R208 ;  /* 0x000000d0ffd0223e */ /* 0x000fe200000000ff */
[----:B------:R-:W-:Y:S01]  /*58b0*/  @P2 FMUL.FTZ R2, R32, R211 ;  /* 0x000000d320022220 */ /* 0x000fe20000410000 */
[----:B------:R-:W-:-:S02]  /*58c0*/  @P2 HADD2.F32 R148, -RZ, R133.H1_H1 ;  /* 0x30000085ff942230 */ /* 0x000fc40000004100 */
[----:B------:R-:W-:Y:S01]  /*58d0*/  @P2 PRMT R137, R137, 0x5410, R208 ;  /* 0x0000541089892816 */ /* 0x000fe200000000d0 */
[----:B-1----:R-:W-:Y:S01]  /*58e0*/  @P2 FMUL.FTZ R150, R213, R216 ;  /* 0x000000d8d5962220 */ /* 0x002fe20000410000 */
[----:B------:R-:W-:Y:S01]  /*58f0*/  @P2 HADD2.F32 R213, -RZ, R133.H0_H0 ;  /* 0x20000085ffd52230 */ /* 0x000fe20000004100 */
[----:B------:R-:W-:Y:S01]  /*5900*/  @P2 F2FP.F16.F32.PACK_AB R2, RZ, R2 ;  /* 0x00000002ff02223e */ /* 0x000fe200000000ff */
[--C-:B------:R-:W-:Y:S02]  /*5910*/  @P2 HADD2.F32 R149, -RZ, R134.reuse.H0_H0 ;  /* 0x20000086ff952230 */ /* 0x100fe40000004100 */
[----:B------:R-:W-:Y:S01]  /*5920*/  @P2 FMUL.FTZ R151, R33, R150 ;  /* 0x0000009621972220 */ /* 0x000fe20000410000 */
[----:B------:R-:W-:Y:S02]  /*5930*/  @P2 HADD2.F32 R210, -RZ, R134.H1_H1 ;  /* 0x30000086ffd22230 */ /* 0x000fe40000004100 */
[----:B------:R-:W-:Y:S01]  /*5940*/  @P2 FFMA.FTZ R114, R213, R207, R114 ;  /* 0x000000cfd5722223 */ /* 0x000fe20000010072 */
[----:B------:R-:W-:-:S02]  /*5950*/  @P2 HADD2.F32 R207, -RZ, R135.H0_H0 ;  /* 0x20000087ffcf2230 */ /* 0x000fc40000004100 */
[----:B--2---:R-:W-:Y:S01]  /*5960*/  @P2 FMUL.FTZ R215, R215, R218 ;  /* 0x000000dad7d72220 */ /* 0x004fe20000410000 */
[----:B------:R-:W-:Y:S01]  /*5970*/  @P2 F2FP.F16.F32.PACK_AB R151, RZ, R151 ;  /* 0x00000097ff97223e */ /* 0x000fe200000000ff */
[----:B------:R-:W-:Y:S01]  /*5980*/  @P2 FFMA.FTZ R115, R148, R206, R115 ;  /* 0x000000ce94732223 */ /* 0x000fe20000010073 */
[----:B------:R-:W-:Y:S01]  /*5990*/  @P2 PRMT R138, R2, 0x7610, R138 ;  /* 0x00007610028a2816 */ /* 0x000fe2000000008a */
[----:B------:R-:W-:Y:S01]  /*59a0*/  @P2 FMUL.FTZ R208, R34, R215 ;  /* 0x000000d722d02220 */ /* 0x000fe20000410000 */
[----:B------:R-:W-:Y:S01]  /*59b0*/  @P2 FFMA.FTZ R108, R149, R211, R108 ;  /* 0x000000d3956c2223 */ /* 0x000fe2000001006c */
[----:B------:R-:W-:Y:S01]  /*59c0*/  @P2 FFMA.FTZ R109, R210, R150, R109 ;  /* 0x00000096d26d2223 */ /* 0x000fe2000001006d */
[----:B------:R-:W-:Y:S01]  /*59d0*/  @P2 FFMA.FTZ R110, R207, R215, R110 ;  /* 0x000000d7cf6e2223 */ /* 0x000fe2000001006e */
[----:B------:R-:W-:Y:S02]  /*59e0*/  @P2 PRMT R138, R138, 0x5410, R151 ;  /* 0x000054108a8a2816 */ /* 0x000fe40000000097 */
[----:B------:R-:W-:-:S04]  /*59f0*/  @P2 F2FP.F16.F32.PACK_AB R208, RZ, R208 ;  /* 0x000000d0ffd0223e */ /* 0x000fc800000000ff */
        /* <DEDUP_REMOVED lines=13> */
.L_x_7165:
[----:B------:R-:W-:Y:S05]  /*5ad0*/  @!P1 BRA `(.L_x_7168) ;  /* 0x0000000400789947 */ /* 0x000fea0003800000 */
[----:B0-----:R-:W0:Y:S01]  /*5ae0*/  @P2 LDC R143, c[0x0][0x40c] ;  /* 0x00010300ff8f2b82 */ /* 0x001e220000000800 */
[-CC-:B------:R-:W-:Y:S01]  /*5af0*/  FFMA.FTZ R141, R185, R153.reuse, R202.reuse ;  /* 0x00000099b98d7223 */ /* 0x180fe200000100ca */
[----:B------:R-:W-:Y:S01]  /*5b00*/  ISETP.GT.AND P0, PT, R2, RZ, PT ;  /* 0x000000ff0200720c */ /* 0x000fe20003f04270 */
[-CC-:B------:R-:W-:Y:S01]  /*5b10*/  FFMA.FTZ R2, R186, R153.reuse, R202.reuse ;  /* 0x00000099ba027223 */ /* 0x180fe200000100ca */
[-CC-:B------:R-:W-:Y:S01]  /*5b20*/  FFMA.FTZ R151, R187, R153.reuse, R202.reuse ;  /* 0x00000099bb977223 */ /* 0x180fe200000100ca */
[----:B------:R-:W-:Y:S01]  /*5b30*/  FADD.FTZ R141, R192, -R141 ;  /* 0x8000008dc08d7221 */ /* 0x000fe20000010000 */
[-CC-:B------:R-:W-:Y:S01]  /*5b40*/  FFMA.FTZ R142, R188, R153.reuse, R202.reuse ;  /* 0x00000099bc8e7223 */ /* 0x180fe200000100ca */
[-CC-:B------:R-:W-:Y:S01]  /*5b50*/  FFMA.FTZ R209, R189, R153.reuse, R202.reuse ;  /* 0x00000099bdd17223 */ /* 0x180fe200000100ca */
[----:B------:R-:W1:Y:S01]  /*5b60*/  @P2 LDC R148, c[0x0][0x40c] ;  /* 0x00010300ff942b82 */ /* 0x000e620000000800 */
[-CC-:B------:R-:W-:Y:S01]  /*5b70*/  FFMA.FTZ R150, R190, R153.reuse, R202.reuse ;  /* 0x00000099be967223 */ /* 0x180fe200000100ca */
[-CC-:B------:R-:W-:Y:S01]  /*5b80*/  FFMA.FTZ R211, R191, R153.reuse, R202.reuse ;  /* 0x00000099bfd37223 */ /* 0x180fe200000100ca */
[----:B------:R-:W-:Y:S01]  /*5b90*/  FFMA.FTZ R208, R200, R153, R202 ;  /* 0x00000099c8d07223 */ /* 0x000fe200000100ca */
[----:B------:R-:W-:Y:S01]  /*5ba0*/  FADD.FTZ R149, R193, -R2 ;  /* 0x80000002c1957221 */ /* 0x000fe20000010000 */
[----:B------:R-:W-:Y:S01]  /*5bb0*/  FMUL.FTZ R2, R152, R141 ;  /* 0x0000008d98027220 */ /* 0x000fe20000410000 */
[----:B------:R-:W-:Y:S01]  /*5bc0*/  FADD.FTZ R151, R194, -R151 ;  /* 0x80000097c2977221 */ /* 0x000fe20000010000 */
[----:B------:R-:W-:Y:S01]  /*5bd0*/  FADD.FTZ R209, R196, -R209 ;  /* 0x800000d1c4d17221 */ /* 0x000fe20000010000 */
[----:B------:R-:W2:Y:S01]  /*5be0*/  @P2 LDC R207, c[0x0][0x40c] ;  /* 0x00010300ffcf2b82 */ /* 0x000ea20000000800 */
[----:B------:R-:W-:Y:S01]  /*5bf0*/  FMUL.FTZ R140, R152, R149 ;  /* 0x00000095988c7220 */ /* 0x000fe20000410000 */
[----:B------:R-:W-:Y:S01]  /*5c00*/  FADD.FTZ R153, R197, -R150 ;  /* 0x80000096c5997221 */ /* 0x000fe20000010000 */
[----:B------:R-:W-:Y:S01]  /*5c10*/  FSEL R212, R2, RZ, P0 ;  /* 0x000000ff02d47208 */ /* 0x000fe20000000000 */
[C---:B------:R-:W-:Y:S01]  /*5c20*/  FMUL.FTZ R141, R152.reuse, R151 ;  /* 0x00000097988d7220 */ /* 0x040fe20000410000 */
[----:B------:R-:W-:Y:S01]  /*5c30*/  FMUL.FTZ R150, R152, R209 ;  /* 0x000000d198967220 */ /* 0x000fe20000410000 */
[----:B------:R-:W-:Y:S01]  /*5c40*/  FSEL R213, R140, RZ, P0 ;  /* 0x000000ff8cd57208 */ /* 0x000fe20000000000 */
[----:B------:R-:W-:Y:S01]  /*5c50*/  FADD.FTZ R149, R195, -R142 ;  /* 0x8000008ec3957221 */ /* 0x000fe20000010000 */
[----:B------:R-:W3:Y:S01]  /*5c60*/  @P2 LDC R219, c[0x0][0x40c] ;  /* 0x00010300ffdb2b82 */ /* 0x000ee20000000800 */
[----:B------:R-:W-:Y:S01]  /*5c70*/  FADD.FTZ R211, R198, -R211 ;  /* 0x800000d3c6d37221 */ /* 0x000fe20000010000 */
[----:B------:R-:W-:Y:S01]  /*5c80*/  FMUL.FTZ R151, R152, R153 ;  /* 0x0000009998977220 */ /* 0x000fe20000410000 */
[----:B0-----:R-:W-:Y:S01]  /*5c90*/  @P2 FMUL.FTZ R143, R212, R143 ;  /* 0x0000008fd48f2220 */ /* 0x001fe20000410000 */
[----:B------:R-:W-:Y:S01]  /*5ca0*/  FSEL R214, R141, RZ, P0 ;  /* 0x000000ff8dd67208 */ /* 0x000fe20000000000 */
[----:B------:R-:W-:Y:S01]  /*5cb0*/  FADD.FTZ R215, R199, -R208 ;  /* 0x800000d0c7d77221 */ /* 0x000fe20000010000 */
[----:B------:R-:W-:Y:S01]  /*5cc0*/  FSEL R216, R150, RZ, P0 ;  /* 0x000000ff96d87208 */ /* 0x000fe20000000000 */
[C---:B------:R-:W-:Y:S01]  /*5cd0*/  FMUL.FTZ R142, R152.reuse, R149 ;  /* 0x00000095988e7220 */ /* 0x040fe20000410000 */
[----:B------:R-:W0:Y:S01]  /*5ce0*/  @P2 LDC R202, c[0x0][0x40c] ;  /* 0x00010300ffca2b82 */ /* 0x000e220000000800 */
[----:B-1----:R-:W-:Y:S01]  /*5cf0*/  @P2 FMUL.FTZ R148, R213, R148 ;  /* 0x00000094d5942220 */ /* 0x002fe20000410000 */
[----:B------:R-:W-:Y:S01]  /*5d00*/  FMUL.FTZ R153, R152, R211 ;  /* 0x000000d398997220 */ /* 0x000fe20000410000 */
[----:B------:R-:W-:Y:S01]  /*5d10*/  @P2 FMUL.FTZ R2, R28, R143 ;  /* 0x0000008f1c022220 */ /* 0x000fe20000410000 */
[----:B------:R-:W-:Y:S01]  /*5d20*/  FSEL R217, R151, RZ, P0 ;  /* 0x000000ff97d97208 */ /* 0x000fe20000000000 */
[----:B------:R-:W-:Y:S01]  /*5d30*/  @P2 FMUL.FTZ R140, R29, R148 ;  /* 0x000000941d8c2220 */ /* 0x000fe20000410000 */
[----:B------:R-:W-:Y:S01]  /*5d40*/  FMUL.FTZ R211, R152, R215 ;  /* 0x000000d798d37220 */ /* 0x000fe20000410000 */
[----:B------:R-:W-:Y:S01]  /*5d50*/  FSEL R215, R142, RZ, P0 ;  /* 0x000000ff8ed77208 */ /* 0x000fe20000000000 */
[----:B------:R-:W1:Y:S01]  /*5d60*/  @P2 LDC R206, c[0x0][0x40c] ;  /* 0x00010300ffce2b82 */ /* 0x000e620000000800 */
[----:B--2---:R-:W-:Y:S01]  /*5d70*/  @P2 FMUL.FTZ R151, R214, R207 ;  /* 0x000000cfd6972220 */ /* 0x004fe20000410000 */
[----:B------:R-:W-:-:S02]  /*5d80*/  FSEL R218, R153, RZ, P0 ;  /* 0x000000ff99da7208 */ /* 0x000fc40000000000 */
[----:B------:R-:W-:Y:S02]  /*5d90*/  @P2 F2FP.F16.F32.PACK_AB R2, RZ, R2 ;  /* 0x00000002ff02223e */ /* 0x000fe400000000ff */
[----:B------:R-:W-:Y:S01]  /*5da0*/  @P2 F2FP.F16.F32.PACK_AB R149, RZ, R140 ;  /* 0x0000008cff95223e */ /* 0x000fe200000000ff */
[----:B------:R-:W-:Y:S01]  /*5db0*/  @P2 FMUL.FTZ R140, R30, R151 ;  /* 0x000000971e8c2220 */ /* 0x000fe20000410000 */
[----:B------:R-:W2:Y:S01]  /*5dc0*/  @P2 LDC R221, c[0x0][0x40c] ;  /* 0x00010300ffdd2b82 */ /* 0x000ea20000000800 */
[----:B---3--:R-:W-:Y:S01]  /*5dd0*/  @P2 FMUL.FTZ R207, R216, R219 ;  /* 0x000000dbd8cf2220 */ /* 0x008fe20000410000 */
[----:B-----5:R-:W-:Y:S01]  /*5de0*/  @P2 HADD2.F32 R219, -RZ, R132.H0_H0 ;  /* 0x20000084ffdb2230 */ /* 0x020fe20000004100 */
[----:B------:R-:W-:Y:S01]  /*5df0*/  @P2 PRMT R136, R2, 0x7610, R136 ;  /* 0x0000761002882816 */ /* 0x000fe20000000088 */
[--C-:B------:R-:W-:Y:S02]  /*5e00*/  @P2 HADD2.F32 R2, -RZ, R133.reuse.H1_H1 ;  /* 0x30000085ff022230 */ /* 0x100fe40000004100 */
[----:B------:R-:W-:Y:S01]  /*5e10*/  @P2 FMUL.FTZ R142, R32, R207 ;  /* 0x000000cf208e2220 */ /* 0x000fe20000410000 */
[----:B------:R-:W-:Y:S01]  /*5e20*/  @P2 F2FP.F16.F32.PACK_AB R150, RZ, R140 ;  /* 0x0000008cff96223e */ /* 0x000fe200000000ff */
[----:B------:R-:W-:Y:S01]  /*5e30*/  @P2 FFMA.FTZ R112, R219, R143, R112 ;  /* 0x0000008fdb702223 */ /* 0x000fe20000010070 */
[----:B0-----:R-:W-:Y:S01]  /*5e40*/  @P2 FMUL.FTZ R152, R215, R202 ;  /* 0x000000cad7982220 */ /* 0x001fe20000410000 */
[----:B------:R-:W-:Y:S01]  /*5e50*/  @P2 HADD2.F32 R143, -RZ, R133.H0_H0 ;  /* 0x20000085ff8f2230 */ /* 0x000fe20000004100 */
[----:B------:R-:W-:-:S02]  /*5e60*/  @P2 F2FP.F16.F32.PACK_AB R202, RZ, R142 ;  /* 0x0000008effca223e */ /* 0x000fc400000000ff */
[----:B------:R-:W-:Y:S01]  /*5e70*/  @P2 FMUL.FTZ R141, R31, R152 ;  /* 0x000000981f8d2220 */ /* 0x000fe20000410000 */
[----:B------:R-:W-:Y:S01]  /*5e80*/  F2FP.F16.F32.PACK_AB R140, R213, R212 ;  /* 0x000000d4d58c723e */ /* 0x000fe200000000ff */
[----:B------:R-:W-:Y:S01]  /*5e90*/  @P2 FFMA.FTZ R114, R143, R151, R114 ;  /* 0x000000978f722223 */ /* 0x000fe20000010072 */
[----:B------:R-:W-:Y:S01]  /*5ea0*/  @P2 PRMT R136, R136, 0x5410, R149 ;  /* 0x0000541088882816 */ /* 0x000fe20000000095 */
[----:B-1----:R-:W-:Y:S01]  /*5eb0*/  @P2 FMUL.FTZ R206, R217, R206 ;  /* 0x000000ced9ce2220 */ /* 0x002fe20000410000 */
[----:B------:R-:W-:Y:S02]  /*5ec0*/  @P2 HADD2.F32 R143, -RZ, R134.H0_H0 ;  /* 0x20000086ff8f2230 */ /* 0x000fe40000004100 */
[----:B------:R-:W-:Y:S01]  /*5ed0*/  @P2 FFMA.FTZ R115, R2, R152, R115 ;  /* 0x0000009802732223 */ /* 0x000fe20000010073 */
[----:B------:R-:W-:Y:S02]  /*5ee0*/  @P2 HADD2.F32 R212, -RZ, R132.H1_H1 ;  /* 0x30000084ffd42230 */ /* 0x000fe40000004100 */
[----:B------:R-:W-:Y:S01]  /*5ef0*/  @P2 FMUL.FTZ R208, R33, R206 ;  /* 0x000000ce21d02220 */ /* 0x000fe20000410000 */
[----:B------:R-:W-:Y:S01]  /*5f00*/  @P2 HADD2.F32 R2, -RZ, R134.H1_H1 ;  /* 0x30000086ff022230 */ /* 0x000fe20000004100 */
[----:B------:R-:W-:Y:S01]  /*5f10*/  @P2 F2FP.F16.F32.PACK_AB R153, RZ, R141 ;  /* 0x0000008dff99223e */ /* 0x000fe200000000ff */
[----:B------:R-:W-:-:S02]  /*5f20*/  @P2 HADD2.F32 R149, -RZ, R135.H0_H0 ;  /* 0x20000087ff952230 */ /* 0x000fc40000004100 */
[----:B--2---:R-:W-:Y:S01]  /*5f30*/  @P2 FMUL.FTZ R209, R218, R221 ;  /* 0x000000dddad12220 */ /* 0x004fe20000410000 */
[----:B------:R-:W-:Y:S01]  /*5f40*/  @P2 F2FP.F16.F32.PACK_AB R208, RZ, R208 ;  /* 0x000000d0ffd0223e */ /* 0x000fe200000000ff */
[----:B------:R-:W-:Y:S01]  /*5f50*/  @P2 FFMA.FTZ R108, R143, R207, R108 ;  /* 0x000000cf8f6c2223 */ /* 0x000fe2000001006c */
[----:B------:R-:W-:Y:S01]  /*5f60*/  @P2 PRMT R137, R150, 0x7610, R137 ;  /* 0x0000761096892816 */ /* 0x000fe20000000089 */
[-C--:B------:R-:W-:Y:S01]  /*5f70*/  @P2 FMUL.FTZ R210, R34, R209.reuse ;  /* 0x000000d122d22220 */ /* 0x080fe20000410000 */
[----:B------:R-:W-:Y:S01]  /*5f80*/  FSEL R211, R211, RZ, P0 ;  /* 0x000000ffd3d37208 */ /* 0x000fe20000000000 */
[----:B------:R-:W-:Y:S01]  /*5f90*/  @P2 FFMA.FTZ R113, R212, R148, R113 ;  /* 0x00000094d4712223 */ /* 0x000fe20000010071 */
[----:B------:R-:W-:Y:S01]  /*5fa0*/  @P2 PRMT R138, R202, 0x7610, R138 ;  /* 0x00007610ca8a2816 */ /* 0x000fe2000000008a */
        /* <DEDUP_REMOVED lines=17> */
.L_x_7168:
[----:B0-----:R-:W0:Y:S01]  /*60c0*/  @P2 LDC R151, c[0x0][0x40c] ;  /* 0x00010300ff972b82 */ /* 0x001e220000000800 */
        /* <DEDUP_REMOVED lines=21> */
.L_x_7170:
[----:B------:R-:W-:Y:S05]  /*6220*/  BSYNC.RECONVERGENT B2 ;  /* 0x0000000000027941 */ /* 0x000fea0003800200 */
.L_x_7169:
        /* <DEDUP_REMOVED lines=13> */
.L_x_7172:
[----:B------:R-:W-:Y:S05]  /*6300*/  BSYNC.RECONVERGENT B2 ;  /* 0x0000000000027941 */ /* 0x000fea0003800200 */
.L_x_7171:
        /* <DEDUP_REMOVED lines=13> */
.L_x_7174:
[----:B------:R-:W-:Y:S05]  /*63e0*/  BSYNC.RECONVERGENT B2 ;  /* 0x0000000000027941 */ /* 0x000fea0003800200 */
.L_x_7173:
        /* <DEDUP_REMOVED lines=13> */
.L_x_7176:
[----:B------:R-:W-:Y:S05]  /*64c0*/  BSYNC.RECONVERGENT B2 ;  /* 0x0000000000027941 */ /* 0x000fea0003800200 */
.L_x_7175:
        /* <DEDUP_REMOVED lines=13> */
.L_x_7178:
[----:B------:R-:W-:Y:S05]  /*65a0*/  BSYNC.RECONVERGENT B2 ;  /* 0x0000000000027941 */ /* 0x000fea0003800200 */
.L_x_7177:
        /* <DEDUP_REMOVED lines=13> */
.L_x_7180:
[----:B------:R-:W-:Y:S05]  /*6680*/  BSYNC.RECONVERGENT B2 ;  /* 0x0000000000027941 */ /* 0x000fea0003800200 */
.L_x_7179:
        /* <DEDUP_REMOVED lines=13> */
.L_x_7182:
[----:B------:R-:W-:Y:S05]  /*6760*/  BSYNC.RECONVERGENT B2 ;  /* 0x0000000000027941 */ /* 0x000fea0003800200 */
.L_x_7181:
[----:B------:R-:W-:Y:S01]  /*6770*/  @P2 F2FP.F16.F32.PACK_AB R148, RZ, R148 ;  /* 0x00000094ff94223e */ /* 0x000fe200000000ff */
[----:B------:R-:W-:-:S03]  /*6780*/  @P2 FFMA.FTZ R111, R206, R150, R111 ;  /* 0x00000096ce6f2223 */ /* 0x000fc6000001006f */
[----:B------:R-:W-:-:S07]  /*6790*/  @P2 PRMT R139, R139, 0x5410, R148 ;  /* 0x000054108b8b2816 */ /* 0x000fce0000000094 */
.L_x_7167:
[----:B------:R-:W-:Y:S05]  /*67a0*/  BSYNC.RECONVERGENT B1 ;  /* 0x0000000000017941 */ /* 0x000fea0003800200 */
.L_x_7164:
        /* <DEDUP_REMOVED lines=11> */
.L_x_7117:
[----:B------:R-:W-:Y:S05]  /*6860*/  BSYNC B0 ;  /* 0x0000000000007941 */ /* 0x000fea0003800000 */
.L_x_7116:
        /* <DEDUP_REMOVED lines=209> */
.L_x_7121:
        /* <DEDUP_REMOVED lines=8> */
.L_x_7185:
[----:B------:R-:W-:Y:S05]  /*7600*/  BSYNC B1 ;  /* 0x0000000000017941 */ /* 0x000fea0003800000 */
.L_x_7184:
        /* <DEDUP_REMOVED lines=8> */
.L_x_7186:
[----:B------:R-:W-:Y:S01]  /*7690*/  FADD.FTZ R149, R149, R206 ;  /* 0x000000ce95957221 */ /* 0x000fe20000010000 */
[----:B------:R-:W-:-:S04]  /*76a0*/  HFMA2 R212, -RZ, RZ, 0, 1.1920928955078125e-07 ;  /* 0x00000002ffd47431 */ /* 0x000fc800000001ff */
[----:B------:R-:W-:Y:S02]  /*76b0*/  MOV R211, R149 ;  /* 0x0000009500d37202 */ /* 0x000fe40000000f00 */
[----:B------:R-:W-:-:S07]  /*76c0*/  MOV R148, R205 ;  /* 0x000000cd00947202 */ /* 0x000fce0000000f00 */
[----:B------:R-:W-:Y:S05]  /*76d0*/  WARPSYNC.COLLECTIVE R210, `(.L_x_7187) ;  /* 0x00000000d2087348 */ /* 0x000fea0003c00000 */
[----:B------:R0:W1:Y:S02]  /*76e0*/  SHFL.BFLY P1, R205, R211, R212, R213 ;  /* 0x0c0000d4d3cd7389 */ /* 0x00006400000200d5 */
[----:B01----:R-:W-:Y:S05]  /*76f0*/  ENDCOLLECTIVE ;  /* 0x000000000000791b */ /* 0x003fea0003800000 */
.L_x_7187:
[----:B------:R-:W-:-:S05]  /*7700*/  FADD.FTZ R148, R148, R207 ;  /* 0x000000cf94947221 */ /* 0x000fca0000010000 */
[----:B------:R-:W-:Y:S02]  /*7710*/  MOV R211, R148 ;  /* 0x0000009400d37202 */ /* 0x000fe40000000f00 */
[----:B------:R-:W-:-:S07]  /*7720*/  MOV R150, R205 ;  /* 0x000000cd00967202 */ /* 0x000fce0000000f00 */
[----:B------:R-:W-:Y:S05]  /*7730*/  WARPSYNC.COLLECTIVE R210, `(.L_x_7188) ;  /* 0x00000000d2087348 */ /* 0x000fea0003c00000 */
[----:B------:R0:W1:Y:S02]  /*7740*/  SHFL.BFLY P1, R205, R211, R212, R213 ;  /* 0x0c0000d4d3cd7389 */ /* 0x00006400000200d5 */
[----:B01----:R-:W-:Y:S05]  /*7750*/  ENDCOLLECTIVE ;  /* 0x000000000000791b */ /* 0x003fea0003800000 */
.L_x_7188:
[----:B------:R-:W-:Y:S01]  /*7760*/  FADD.FTZ R150, R149, R150 ;  /* 0x0000009695967221 */ /* 0x000fe20000010000 */
[----:B------:R-:W-:-:S04]  /*7770*/  HFMA2 R212, -RZ, RZ, 0, 2.384185791015625e-07 ;  /* 0x00000004ffd47431 */ /* 0x000fc800000001ff */
[----:B------:R-:W-:Y:S02]  /*7780*/  MOV R211, R150 ;  /* 0x0000009600d37202 */ /* 0x000fe40000000f00 */
[----:B------:R-:W-:-:S07]  /*7790*/  MOV R151, R205 ;  /* 0x000000cd00977202 */ /* 0x000fce0000000f00 */
[----:B------:R-:W-:Y:S05]  /*77a0*/  WARPSYNC.COLLECTIVE R210, `(.L_x_7189) ;  /* 0x00000000d2087348 */ /* 0x000fea0003c00000 */
[----:B------:R0:W1:Y:S02]  /*77b0*/  SHFL.BFLY P1, R205, R211, R212, R213 ;  /* 0x0c0000d4d3cd7389 */ /* 0x00006400000200d5 */
[----:B01----:R-:W-:Y:S05]  /*77c0*/  ENDCOLLECTIVE ;  /* 0x000000000000791b */ /* 0x003fea0003800000 */
.L_x_7189:
[----:B------:R-:W-:-:S05]  /*77d0*/  FADD.FTZ R151, R148, R151 ;  /* 0x0000009794977221 */ /* 0x000fca0000010000 */
[----:B------:R-:W-:Y:S02]  /*77e0*/  MOV R211, R151 ;  /* 0x0000009700d37202 */ /* 0x000fe40000000f00 */
[----:B------:R-:W-:-:S07]  /*77f0*/  MOV R203, R205 ;  /* 0x000000cd00cb7202 */ /* 0x000fce0000000f00 */
[----:B------:R-:W-:Y:S05]  /*7800*/  WARPSYNC.COLLECTIVE R210, `(.L_x_7190) ;  /* 0x00000000d2087348 */ /* 0x000fea0003c00000 */
[----:B------:R0:W1:Y:S02]  /*7810*/  SHFL.BFLY P1, R205, R211, R212, R213 ;  /* 0x0c0000d4d3cd7389 */ /* 0x00006400000200d5 */
[----:B01----:R-:W-:Y:S05]  /*7820*/  ENDCOLLECTIVE ;  /* 0x000000000000791b */ /* 0x003fea0003800000 */
.L_x_7190:
[----:B------:R-:W-:Y:S01]  /*7830*/  FADD.FTZ R203, R150, R203 ;  /* 0x000000cb96cb7221 */ /* 0x000fe20000010000 */
[----:B------:R-:W-:-:S04]  /*7840*/  HFMA2 R212, -RZ, RZ, 0, 4.76837158203125e-07 ;  /* 0x00000008ffd47431 */ /* 0x000fc800000001ff */
[----:B------:R-:W-:Y:S02]  /*7850*/  MOV R211, R203 ;  /* 0x000000cb00d37202 */ /* 0x000fe40000000f00 */
[----:B------:R-:W-:-:S07]  /*7860*/  MOV R204, R205 ;  /* 0x000000cd00cc7202 */ /* 0x000fce0000000f00 */
[----:B------:R-:W-:Y:S05]  /*7870*/  WARPSYNC.COLLECTIVE R210, `(.L_x_7191) ;  /* 0x00000000d2087348 */ /* 0x000fea0003c00000 */
[----:B------:R0:W1:Y:S02]  /*7880*/  SHFL.BFLY P1, R205, R211, R212, R213 ;  /* 0x0c0000d4d3cd7389 */ /* 0x00006400000200d5 */
[----:B01----:R-:W-:Y:S05]  /*7890*/  ENDCOLLECTIVE ;  /* 0x000000000000791b */ /* 0x003fea0003800000 */
.L_x_7191:
[----:B------:R-:W-:-:S05]  /*78a0*/  FADD.FTZ R204, R151, R204 ;  /* 0x000000cc97cc7221 */ /* 0x000fca0000010000 */
[----:B------:R-:W-:Y:S02]  /*78b0*/  MOV R211, R204 ;  /* 0x000000cc00d37202 */ /* 0x000fe40000000f00 */
[----:B------:R-:W-:-:S07]  /*78c0*/  MOV R206, R205 ;  /* 0x000000cd00ce7202 */ /* 0x000fce0000000f00 */
[----:B------:R-:W-:Y:S05]  /*78d0*/  WARPSYNC.COLLECTIVE R210, `(.L_x_7192) ;  /* 0x00000000d2087348 */ /* 0x000fea0003c00000 */
[----:B------:R0:W1:Y:S02]  /*78e0*/  SHFL.BFLY P1, R205, R211, R212, R213 ;  /* 0x0c0000d4d3cd7389 */ /* 0x00006400000200d5 */
[----:B01----:R-:W-:Y:S05]  /*78f0*/  ENDCOLLECTIVE ;  /* 0x000000000000791b */ /* 0x003fea0003800000 */
.L_x_7192:
[----:B------:R-:W-:Y:S01]  /*7900*/  FADD.FTZ R206, R203, R206 ;  /* 0x000000cecbce7221 */ /* 0x000fe20000010000 */
[----:B------:R-:W-:-:S04]  /*7910*/  HFMA2 R212, -RZ, RZ, 0, 9.5367431640625e-07 ;  /* 0x00000010ffd47431 */ /* 0x000fc800000001ff */
[----:B------:R-:W-:Y:S01]  /*7920*/  MOV R211, R206 ;  /* 0x000000ce00d37202 */ /* 0x000fe20000000f00 */
[----:B------:R-:W-:-:S07]  /*7930*/  FADD.FTZ R207, R204, R205 ;  /* 0x000000cdcccf7221 */ /* 0x000fce0000010000 */
[----:B------:R-:W-:Y:S05]  /*7940*/  WARPSYNC.COLLECTIVE R210, `(.L_x_7193) ;  /* 0x00000000d2087348 */ /* 0x000fea0003c00000 */
[----:B------:R0:W1:Y:S02]  /*7950*/  SHFL.BFLY P1, R205, R211, R212, R213 ;  /* 0x0c0000d4d3cd7389 */ /* 0x00006400000200d5 */
[----:B01----:R-:W-:Y:S05]  /*7960*/  ENDCOLLECTIVE ;  /* 0x000000000000791b */ /* 0x003fea0003800000 */
.L_x_7193:
[----:B------:R-:W-:Y:S02]  /*7970*/  MOV R211, R207 ;  /* 0x000000cf00d37202 */ /* 0x000fe40000000f00 */
[----:B------:R-:W-:-:S07]  /*7980*/  MOV R209, R205 ;  /* 0x000000cd00d17202 */ /* 0x000fce0000000f00 */
[----:B------:R-:W-:Y:S05]  /*7990*/  WARPSYNC.COLLECTIVE R210, `(.L_x_7194) ;  /* 0x00000000d2087348 */ /* 0x000fea0003c00000 */
[----:B------:R0:W1:Y:S02]  /*79a0*/  SHFL.BFLY P1, R205, R211, R212, R213 ;  /* 0x0c0000d4d3cd7389 */ /* 0x00006400000200d5 */
[----:B01----:R-:W-:Y:S05]  /*79b0*/  ENDCOLLECTIVE ;  /* 0x000000000000791b */ /* 0x003fea0003800000 */
.L_x_7194:
[----:B------:R-:W-:Y:S01]  /*79c0*/  MOV R208, R205 ;  /* 0x000000cd00d07202 */ /* 0x000fe20000000f00 */
[----:B------:R-:W-:Y:S06]  /*79d0*/  BRA `(.L_x_7195) ;  /* 0xffffff9c00987947 */ /* 0x000fec000383ffff */
.L_x_7196:
        /* <DEDUP_REMOVED lines=10> */
.L_x_14518:


//--------------------- .text._ZN10layer_norm13ln_bwd_kernelINS_13Kernel_traitsIf6__halfS2_S2_fjLj768ELj1ELj4ELj1ELj16ENS_18Kernel_traits_baseILj768EfS2_S2_S2_fjLj128EEEEELb1ELb0ELb0ELb0EEEvNS_9BwdParamsE --------------------------
	.section	.text._ZN10layer_norm13ln_bwd_kernelINS_13Kernel_traitsIf6__halfS2_S2_fjLj768ELj1ELj4ELj1ELj16ENS_18Kernel_traits_baseILj768EfS2_S2_S2_fjLj128EEEEELb1ELb0ELb0ELb0EEEvNS_9BwdParamsE,"ax",@progbits
	.align	128
        .global         _ZN10layer_norm13ln_bwd_kernelINS_13Kernel_traitsIf6__halfS2_S2_fjLj768ELj1ELj4ELj1ELj16ENS_18Kernel_traits_baseILj768EfS2_S2_S2_fjLj128EEEEELb1ELb0ELb0ELb0EEEvNS_9BwdParamsE
        .type           _ZN10layer_norm13ln_bwd_kernelINS_13Kernel_traitsIf6__halfS2_S2_fjLj768ELj1ELj4ELj1ELj16ENS_18Kernel_traits_baseILj768EfS2_S2_S2_fjLj128EEEEELb1ELb0ELb0ELb0EEEvNS_9BwdParamsE,@function
        .size           _ZN10layer_norm13ln_bwd_kernelINS_13Kernel_traitsIf6__halfS2_S2_fjLj768ELj1ELj4ELj1ELj16ENS_18Kernel_traits_baseILj768EfS2_S2_S2_fjLj128EEEEELb1ELb0ELb0ELb0EEEvNS_9BwdParamsE,(.L_x_14519 - _ZN10layer_norm13ln_bwd_kernelINS_13Kernel_traitsIf6__halfS2_S2_fjLj768ELj1ELj4ELj1ELj16ENS_18Kernel_traits_baseILj768EfS2_S2_S2_fjLj128EEEEELb1ELb0ELb0ELb0EEEvNS_9BwdParamsE)
        .other          _ZN10layer_norm13ln_bwd_kernelINS_13Kernel_traitsIf6__halfS2_S2_fjLj768ELj1ELj4ELj1ELj16ENS_18Kernel_traits_baseILj768EfS2_S2_S2_fjLj128EEEEELb1ELb0ELb0ELb0EEEvNS_9BwdParamsE,@"STO_CUDA_ENTRY STV_DEFAULT"
_ZN10layer_norm13ln_bwd_kernelINS_13Kernel_traitsIf6__halfS2_S2_fjLj768ELj1ELj4ELj1ELj16ENS_18Kernel_traits_baseILj768EfS2_S2_S2_fjLj128EEEEELb1ELb0ELb0ELb0EEEvNS_9BwdParamsE:
.text._ZN10layer_norm13ln_bwd_kernelINS_13Kernel_traitsIf6__halfS2_S2_fjLj768ELj1ELj4ELj1ELj16ENS_18Kernel_traits_baseILj768EfS2_S2_S2_fjLj128EEEEELb1ELb0ELb0ELb0EEEvNS_9BwdParamsE:
        /* <DEDUP_REMOVED lines=92> */
.L_x_7226:
        /* <DEDUP_REMOVED lines=26> */
[----:B------:R-:W-:Y:S01]  /*0760*/  MOV R154, R19 ;  /* 0x00000013009a7202 */ /* 0x000fe20000000f00 */
[----:B---3--:R-:W-:Y:S01]  /*0770*/  @P0 HADD2.F32 R146, -RZ, R104.H0_H0 ;  /* 0x20000068ff920230 */ /* 0x008fe20000004100 */
        /* <DEDUP_REMOVED lines=16> */
[--C-:B---3--:R-:W-:Y:S02]  /*0880*/  HADD2.F32 R130, -RZ, R104.reuse.H0_H0 ;  /* 0x20000068ff827230 */ /* 0x108fe40000004100 */
[----:B------:R-:W-:-:S03]  /*0890*/  HADD2.F32 R136, -RZ, R104.H1_H1 ;  /* 0x30000068ff887230 */ /* 0x000fc60000004100 */
[----:B------:R-:W-:Y:S01]  /*08a0*/  FADD.FTZ R147, -R149, R130 ;  /* 0x0000008295937221 */ /* 0x000fe20000010100 */
[--C-:B------:R-:W-:Y:S02]  /*08b0*/  HADD2.F32 R138, -RZ, R105.reuse.H0_H0 ;  /* 0x20000069ff8a7230 */ /* 0x100fe40000004100 */
[----:B------:R-:W-:Y:S02]  /*08c0*/  HADD2.F32 R140, -RZ, R105.H1_H1 ;  /* 0x30000069ff8c7230 */ /* 0x000fe40000004100 */
[----:B-----5:R-:W-:Y:S01]  /*08d0*/  FMUL.FTZ R147, R148, R147 ;  /* 0x0000009394937220 */ /* 0x020fe20000410000 */
[----:B----4-:R-:W-:Y:S02]  /*08e0*/  HADD2.F32 R145, -RZ, R108.H0_H0 ;  /* 0x2000006cff917230 */ /* 0x010fe40000004100 */
[--C-:B------:R-:W-:Y:S02]  /*08f0*/  HADD2.F32 R142, -RZ, R106.reuse.H0_H0 ;  /* 0x2000006aff8e7230 */ /* 0x100fe40000004100 */
[----:B------:R-:W-:-:S02]  /*0900*/  HADD2.F32 R144, -RZ, R106.H1_H1 ;  /* 0x3000006aff907230 */ /* 0x000fc40000004100 */
[C---:B------:R-:W-:Y:S01]  /*0910*/  FADD.FTZ R143, -R149.reuse, R138 ;  /* 0x0000008a958f7221 */ /* 0x040fe20000010100 */
[--C-:B------:R-:W-:Y:S02]  /*0920*/  HADD2.F32 R154, -RZ, R107.reuse.H0_H0 ;  /* 0x2000006bff9a7230 */ /* 0x100fe40000004100 */
[----:B------:R-:W-:Y:S01]  /*0930*/  FADD.FTZ R64, R64, R145 ;  /* 0x0000009140407221 */ /* 0x000fe20000010000 */
[----:B------:R-:W-:Y:S02]  /*0940*/  HADD2.F32 R156, -RZ, R107.H1_H1 ;  /* 0x3000006bff9c7230 */ /* 0x000fe40000004100 */
[----:B------:R-:W-:Y:S01]  /*0950*/  FADD.FTZ R107, -R149, R136 ;  /* 0x00000088956b7221 */ /* 0x000fe20000010100 */
[--C-:B------:R-:W-:Y:S02]  /*0960*/  HADD2.F32 R141, -RZ, R109.reuse.H0_H0 ;  /* 0x2000006dff8d7230 */ /* 0x100fe40000004100 */
[----:B------:R-:W-:Y:S01]  /*0970*/  FFMA.FTZ R48, R147, R145, R48 ;  /* 0x0000009193307223 */ /* 0x000fe20000010030 */
[----:B------:R-:W-:-:S02]  /*0980*/  HADD2.F32 R106, -RZ, R109.H1_H1 ;  /* 0x3000006dff6a7230 */ /* 0x000fc40000004100 */
[C---:B------:R-:W-:Y:S01]  /*0990*/  FADD.FTZ R109, -R149.reuse, R140 ;  /* 0x0000008c956d7221 */ /* 0x040fe20000010100 */
[----:B------:R-:W-:Y:S02]  /*09a0*/  HADD2.F32 R108, -RZ, R108.H1_H1 ;  /* 0x3000006cff6c7230 */ /* 0x000fe40000004100 */
[----:B------:R-:W-:Y:S01]  /*09b0*/  FMUL.FTZ R145, R24, R145 ;  /* 0x0000009118917220 */ /* 0x000fe20000410000 */
[--C-:B0-----:R-:W-:Y:S02]  /*09c0*/  HADD2.F32 R133, -RZ, R111.reuse.H0_H0 ;  /* 0x2000006fff857230 */ /* 0x101fe40000004100 */
[----:B------:R-:W-:Y:S02]  /*09d0*/  HADD2.F32 R104, -RZ, R111.H1_H1 ;  /* 0x3000006fff687230 */ /* 0x000fe40000004100 */
[C---:B------:R-:W-:Y:S01]  /*09e0*/  FADD.FTZ R111, -R149.reuse, R144 ;  /* 0x00000090956f7221 */ /* 0x040fe20000010100 */
[----:B------:R-:W-:Y:S01]  /*09f0*/  FADD.FTZ R139, -R149, R142 ;  /* 0x0000008e958b7221 */ /* 0x000fe20000010100 */
[C---:B------:R-:W-:Y:S01]  /*0a00*/  FMUL.FTZ R144, R148.reuse, R107 ;  /* 0x0000006b94907220 */ /* 0x040fe20000410000 */
[C---:B------:R-:W-:Y:S01]  /*0a10*/  FMUL.FTZ R143, R148.reuse, R143 ;  /* 0x0000008f948f7220 */ /* 0x040fe20000410000 */
[----:B------:R-:W-:Y:S01]  /*0a20*/  FMUL.FTZ R140, R148, R109 ;  /* 0x0000006d948c7220 */ /* 0x000fe20000410000 */
[-C--:B------:R-:W-:Y:S01]  /*0a30*/  FMUL.FTZ R142, R25, R108.reuse ;  /* 0x0000006c198e7220 */ /* 0x080fe20000410000 */
[----:B------:R-:W-:Y:S01]  /*0a40*/  FADD.FTZ R107, RZ, R145 ;  /* 0x00000091ff6b7221 */ /* 0x000fe20000010000 */
[----:B------:R-:W-:Y:S01]  /*0a50*/  FFMA.FTZ R109, R147, R145, RZ ;  /* 0x00000091936d7223 */ /* 0x000fe200000100ff */
[----:B------:R-:W-:Y:S01]  /*0a60*/  FADD.FTZ R65, R65, R108 ;  /* 0x0000006c41417221 */ /* 0x000fe20000010000 */
[----:B------:R-:W-:Y:S01]  /*0a70*/  FFMA.FTZ R49, R144, R108, R49 ;  /* 0x0000006c90317223 */ /* 0x000fe20000010031 */
[----:B------:R-:W-:Y:S01]  /*0a80*/  FADD.FTZ R66, R66, R141 ;  /* 0x0000008d42427221 */ /* 0x000fe20000010000 */
[-C--:B------:R-:W-:Y:S01]  /*0a90*/  FFMA.FTZ R50, R143, R141.reuse, R50 ;  /* 0x0000008d8f327223 */ /* 0x080fe20000010032 */
[----:B------:R-:W-:Y:S01]  /*0aa0*/  FADD.FTZ R67, R67, R106 ;  /* 0x0000006a43437221 */ /* 0x000fe20000010000 */
[-C--:B------:R-:W-:Y:S01]  /*0ab0*/  FFMA.FTZ R51, R140, R106.reuse, R51 ;  /* 0x0000006a8c337223 */ /* 0x080fe20000010033 */
        /* <DEDUP_REMOVED lines=9> */
[----:B-1----:R-:W-:Y:S01]  /*0b50*/  FADD.FTZ R135, -R149, R154 ;  /* 0x0000009a95877221 */ /* 0x002fe20000010100 */
        /* <DEDUP_REMOVED lines=26> */
[----:B------:R-:W-:-:S07]  /*0d00*/  IADD3 R154, PT, PT, R19, 0x20, RZ ;  /* 0x00000020139a7810 */ /* 0x000fce0007ffe0ff */
.L_x_7199:
[----:B------:R-:W-:Y:S05]  /*0d10*/  BSYNC.RECONVERGENT B0 ;  /* 0x0000000000007941 */ /* 0x000fea0003800200 */
.L_x_7198:
        /* <DEDUP_REMOVED lines=16> */
[----:B------:R-:W-:Y:S01]  /*0e20*/  IADD3 R154, PT, PT, R154, 0x20, RZ ;  /* 0x000000209a9a7810 */ /* 0x000fe20007ffe0ff */
[--C-:B---3--:R-:W-:Y:S02]  /*0e30*/  HADD2.F32 R120, -RZ, R104.reuse.H0_H0 ;  /* 0x20000068ff787230 */ /* 0x108fe40000004100 */
[----:B------:R-:W-:-:S03]  /*0e40*/  HADD2.F32 R124, -RZ, R104.H1_H1 ;  /* 0x30000068ff7c7230 */ /* 0x000fc60000004100 */
[C---:B------:R-:W-:Y:S01]  /*0e50*/  FADD.FTZ R131, -R149.reuse, R120 ;  /* 0x0000007895837221 */ /* 0x040fe20000010100 */
[--C-:B------:R-:W-:Y:S02]  /*0e60*/  HADD2.F32 R126, -RZ, R105.reuse.H0_H0 ;  /* 0x20000069ff7e7230 */ /* 0x100fe40000004100 */
[----:B----4-:R-:W-:Y:S02]  /*0e70*/  HADD2.F32 R129, -RZ, R108.H0_H0 ;  /* 0x2000006cff817230 */ /* 0x010fe40000004100 */
[----:B-----5:R-:W-:Y:S01]  /*0e80*/  FMUL.FTZ R131, R148, R131 ;  /* 0x0000008394837220 */ /* 0x020fe20000410000 */
[----:B------:R-:W-:Y:S02]  /*0e90*/  HADD2.F32 R128, -RZ, R105.H1_H1 ;  /* 0x30000069ff807230 */ /* 0x000fe40000004100 */
[----:B------:R-:W-:Y:S01]  /*0ea0*/  FADD.FTZ R127, -R149, R126 ;  /* 0x0000007e957f7221 */ /* 0x000fe20000010100 */
[--C-:B------:R-:W-:Y:S02]  /*0eb0*/  HADD2.F32 R162, -RZ, R107.reuse.H0_H0 ;  /* 0x2000006bffa27230 */ /* 0x100fe40000004100 */
[----:B------:R-:W-:Y:S01]  /*0ec0*/  FADD.FTZ R96, R96, R129 ;  /* 0x0000008160607221 */ /* 0x000fe20000010000 */
[----:B------:R-:W-:-:S02]  /*0ed0*/  HADD2.F32 R164, -RZ, R107.H1_H1 ;  /* 0x3000006bffa47230 */ /* 0x000fc40000004100 */
[----:B------:R-:W-:Y:S01]  /*0ee0*/  FADD.FTZ R107, -R149, R124 ;  /* 0x0000007c956b7221 */ /* 0x000fe20000010100 */
[----:B------:R-:W-:Y:S02]  /*0ef0*/  HADD2.F32 R108, -RZ, R108.H1_H1 ;  /* 0x3000006cff6c7230 */ /* 0x000fe40000004100 */
[-C--:B------:R-:W-:Y:S01]  /*0f00*/  FFMA.FTZ R88, R131, R129.reuse, R88 ;  /* 0x0000008183587223 */ /* 0x080fe20000010058 */
[----:B------:R-:W-:Y:S01]  /*0f10*/  FMUL.FTZ R129, R32, R129 ;  /* 0x0000008120817220 */ /* 0x000fe20000410000 */
[--C-:B------:R-:W-:Y:S02]  /*0f20*/  HADD2.F32 R160, -RZ, R106.reuse.H0_H0 ;  /* 0x2000006affa07230 */ /* 0x100fe40000004100 */
[--C-:B------:R-:W-:Y:S02]  /*0f30*/  HADD2.F32 R125, -RZ, R109.reuse.H0_H0 ;  /* 0x2000006dff7d7230 */ /* 0x100fe40000004100 */
[----:B------:R-:W-:Y:S02]  /*0f40*/  HADD2.F32 R122, -RZ, R109.H1_H1 ;  /* 0x3000006dff7a7230 */ /* 0x000fe40000004100 */
[----:B------:R-:W-:Y:S01]  /*0f50*/  FADD.FTZ R109, -R149, R128 ;  /* 0x00000080956d7221 */ /* 0x000fe20000010100 */
[----:B------:R-:W-:-:S02]  /*0f60*/  HADD2.F32 R106, -RZ, R106.H1_H1 ;  /* 0x3000006aff6a7230 */ /* 0x000fc40000004100 */
[C---:B------:R-:W-:Y:S01]  /*0f70*/  FMUL.FTZ R128, R148.reuse, R107 ;  /* 0x0000006b94807220 */ /* 0x040fe20000410000 */
[----:B------:R-:W-:Y:S01]  /*0f80*/  FMUL.FTZ R127, R148, R127 ;  /* 0x0000007f947f7220 */ /* 0x000fe20000410000 */
[-C--:B------:R-:W-:Y:S01]  /*0f90*/  FMUL.FTZ R126, R33, R108.reuse ;  /* 0x0000006c217e7220 */ /* 0x080fe20000410000 */
[----:B------:R-:W-:Y:S01]  /*0fa0*/  FADD.FTZ R155, R155, R129 ;  /* 0x000000819b9b7221 */ /* 0x000fe20000010000 */
[----:B------:R-:W-:Y:S01]  /*0fb0*/  FFMA.FTZ R107, R131, R129, R156 ;  /* 0x00000081836b7223 */ /* 0x000fe2000001009c */
[--C-:B0-----:R-:W-:Y:S02]  /*0fc0*/  HADD2.F32 R117, -RZ, R111.reuse.H0_H0 ;  /* 0x2000006fff757230 */ /* 0x101fe40000004100 */
[C---:B------:R-:W-:Y:S01]  /*0fd0*/  FADD.FTZ R123, -R149.reuse, R160 ;  /* 0x000000a0957b7221 */ /* 0x040fe20000010100 */
[----:B------:R-:W-:Y:S02]  /*0fe0*/  HADD2.F32 R104, -RZ, R111.H1_H1 ;  /* 0x3000006fff687230 */ /* 0x000fe40000004100 */
[----:B------:R-:W-:Y:S01]  /*0ff0*/  FADD.FTZ R111, -R149, R106 ;  /* 0x0000006a956f7221 */ /* 0x000fe20000010100 */
[----:B------:R-:W-:Y:S01]  /*1000*/  FADD.FTZ R97, R97, R108 ;  /* 0x0000006c61617221 */ /* 0x000fe20000010000 */
[----:B------:R-:W-:Y:S01]  /*1010*/  FFMA.FTZ R89, R128, R108, R89 ;  /* 0x0000006c80597223 */ /* 0x000fe20000010059 */
[----:B------:R-:W-:Y:S01]  /*1020*/  FADD.FTZ R98, R98, R125 ;  /* 0x0000007d62627221 */ /* 0x000fe20000010000 */
[----:B------:R-:W-:Y:S01]  /*1030*/  FMUL.FTZ R124, R148, R109 ;  /* 0x0000006d947c7220 */ /* 0x000fe20000410000 */
[-C--:B------:R-:W-:Y:S01]  /*1040*/  FFMA.FTZ R90, R127, R125.reuse, R90 ;  /* 0x0000007d7f5a7223 */ /* 0x080fe2000001005a */
[----:B------:R-:W-:Y:S01]  /*1050*/  FMUL.FTZ R125, R34, R125 ;  /* 0x0000007d227d7220 */ /* 0x000fe20000410000 */
[----:B------:R-:W-:Y:S01]  /*1060*/  FADD.FTZ R106, R155, R126 ;  /* 0x0000007e9b6a7221 */ /* 0x000fe20000010000 */
[----:B------:R-:W-:Y:S01]  /*1070*/  FFMA.FTZ R108, R128, R126, R107 ;  /* 0x0000007e806c7223 */ /* 0x000fe2000001006b */
[----:B------:R-:W-:-:S02]  /*1080*/  HADD2.F32 R121, -RZ, R110.H0_H0 ;  /* 0x2000006eff797230 */ /* 0x000fc40000004100 */
[----:B------:R-:W-:Y:S01]  /*1090*/  FADD.FTZ R99, R99, R122 ;  /* 0x0000007a63637221 */ /* 0x000fe20000010000 */
[----:B------:R-:W-:Y:S01]  /*10a0*/  FMUL.FTZ R123, R148, R123 ;  /* 0x0000007b947b7220 */ /* 0x000fe20000410000 */
[-C--:B------:R-:W-:Y:S01]  /*10b0*/  FFMA.FTZ R91, R124, R122.reuse, R91 ;  /* 0x0000007a7c5b7223 */ /* 0x080fe2000001005b */
        /* <DEDUP_REMOVED lines=31> */
.L_x_7201:
[----:B------:R-:W-:Y:S05]  /*12b0*/  BSYNC.RECONVERGENT B0 ;  /* 0x0000000000007941 */ /* 0x000fea0003800200 */
.L_x_7200:
        /* <DEDUP_REMOVED lines=17> */
[----:B------:R-:W-:Y:S02]  /*13d0*/  HADD2.F32 R8, -RZ, R8.H1_H1 ;  /* 0x30000008ff087230 */ /* 0x000fe40000004100 */
[--C-:B------:R-:W-:Y:S02]  /*13e0*/  HADD2.F32 R18, -RZ, R9.reuse.H0_H0 ;  /* 0x20000009ff127230 */ /* 0x100fe40000004100 */
[----:B------:R-:W-:Y:S02]  /*13f0*/  HADD2.F32 R104, -RZ, R9.H1_H1 ;  /* 0x30000009ff687230 */ /* 0x000fe40000004100 */
[----:B------:R-:W-:Y:S01]  /*1400*/  FADD.FTZ R3, -R149, R16 ;  /* 0x0000001095037221 */ /* 0x000fe20000010100 */
[----:B----4-:R-:W-:-:S02]  /*1410*/  HADD2.F32 R9, -RZ, R4.H0_H0 ;  /* 0x20000004ff097230 */ /* 0x010fc40000004100 */
[--C-:B------:R-:W-:Y:S02]  /*1420*/  HADD2.F32 R108, -RZ, R11.reuse.H0_H0 ;  /* 0x2000000bff6c7230 */ /* 0x100fe40000004100 */
[----:B------:R-:W-:Y:S02]  /*1430*/  HADD2.F32 R110, -RZ, R11.H1_H1 ;  /* 0x3000000bff6e7230 */ /* 0x000fe40000004100 */
[C---:B------:R-:W-:Y:S01]  /*1440*/  FADD.FTZ R11, -R149.reuse, R8 ;  /* 0x00000008950b7221 */ /* 0x040fe20000010100 */
[----:B------:R-:W-:Y:S01]  /*1450*/  FADD.FTZ R105, -R149, R18 ;  /* 0x0000001295697221 */ /* 0x000fe20000010100 */
[----:B------:R-:W-:Y:S02]  /*1460*/  HADD2.F32 R8, -RZ, R4.H1_H1 ;  /* 0x30000004ff087230 */ /* 0x000fe40000004100 */
[----:B-----5:R-:W-:Y:S01]  /*1470*/  FMUL.FTZ R3, R148, R3 ;  /* 0x0000000394037220 */ /* 0x020fe20000410000 */
[--C-:B------:R-:W-:Y:S02]  /*1480*/  HADD2.F32 R157, -RZ, R6.reuse.H0_H0 ;  /* 0x20000006ff9d7230 */ /* 0x100fe40000004100 */
[----:B------:R-:W-:-:S02]  /*1490*/  HADD2.F32 R16, -RZ, R6.H1_H1 ;  /* 0x30000006ff107230 */ /* 0x000fc40000004100 */
[----:B------:R-:W-:Y:S01]  /*14a0*/  FMUL.FTZ R6, R40, R9 ;  /* 0x0000000928067220 */ /* 0x000fe20000410000 */
[--C-:B------:R-:W-:Y:S02]  /*14b0*/  HADD2.F32 R106, -RZ, R10.reuse.H0_H0 ;  /* 0x2000000aff6a7230 */ /* 0x100fe40000004100 */
[----:B------:R-:W-:Y:S01]  /*14c0*/  FADD.FTZ R109, -R149, R104 ;  /* 0x00000068956d7221 */ /* 0x000fe20000010100 */
[----:B------:R-:W-:Y:S02]  /*14d0*/  HADD2.F32 R10, -RZ, R10.H1_H1 ;  /* 0x3000000aff0a7230 */ /* 0x000fe40000004100 */
[--C-:B------:R-:W-:Y:S02]  /*14e0*/  HADD2.F32 R107, -RZ, R5.reuse.H0_H0 ;  /* 0x20000005ff6b7230 */ /* 0x100fe40000004100 */
[----:B0-----:R-:W-:Y:S02]  /*14f0*/  HADD2.F32 R12, -RZ, R5.H1_H1 ;  /* 0x30000005ff0c7230 */ /* 0x001fe40000004100 */
[----:B------:R-:W-:Y:S01]  /*1500*/  FMUL.FTZ R5, R148, R105 ;  /* 0x0000006994057220 */ /* 0x000fe20000410000 */
[----:B------:R-:W-:-:S02]  /*1510*/  HADD2.F32 R17, -RZ, R7.H0_H0 ;  /* 0x20000007ff117230 */ /* 0x000fc40000004100 */
[----:B------:R-:W-:Y:S01]  /*1520*/  FMUL.FTZ R4, R148, R11 ;  /* 0x0000000b94047220 */ /* 0x000fe20000410000 */
[----:B------:R-:W-:Y:S02]  /*1530*/  HADD2.F32 R104, -RZ, R7.H1_H1 ;  /* 0x30000007ff687230 */ /* 0x000fe40000004100 */
[----:B------:R-:W-:Y:S01]  /*1540*/  FMUL.FTZ R7, R41, R8 ;  /* 0x0000000829077220 */ /* 0x000fe20000410000 */
[----:B-1----:R-:W-:Y:S01]  /*1550*/  FADD.FTZ R14, R155, R6 ;  /* 0x000000069b0e7221 */ /* 0x002fe20000010000 */
[----:B------:R-:W-:Y:S01]  /*1560*/  FFMA.FTZ R105, R3, R6, R156 ;  /* 0x0000000603697223 */ /* 0x000fe2000001009c */
[----:B------:R-:W-:Y:S01]  /*1570*/  FADD.FTZ R13, -R149, R10 ;  /* 0x0000000a950d7221 */ /* 0x000fe20000010100 */
[----:B------:R-:W-:Y:S01]  /*1580*/  FADD.FTZ R78, R78, R107 ;  /* 0x0000006b4e4e7221 */ /* 0x000fe20000010000 */
[-C--:B------:R-:W-:Y:S01]  /*1590*/  FFMA.FTZ R58, R5, R107.reuse, R58 ;  /* 0x0000006b053a7223 */ /* 0x080fe2000001003a */
        /* <DEDUP_REMOVED lines=42> */
.L_x_7203:
[----:B------:R-:W-:Y:S05]  /*1840*/  BSYNC.RECONVERGENT B0 ;  /* 0x0000000000007941 */ /* 0x000fea0003800200 */
.L_x_7202:
        /* <DEDUP_REMOVED lines=20> */
.L_x_7238:
        /* <DEDUP_REMOVED lines=43> */
[----:B------:R-:W-:Y:S01]  /*1c40*/  F2FP.F16.F32.PACK_AB R107, R104, R111 ;  /* 0x0000006f686b723e */ /* 0x000fe200000000ff */
[----:B------:R-:W-:Y:S01]  /*1c50*/  FFMA.FTZ R104, R143, R109, R108 ;  /* 0x0000006d8f687223 */ /* 0x000fe2000001006c */
[----:B------:R-:W-:Y:S01]  /*1c60*/  FSEL R105, R105, RZ, P2 ;  /* 0x000000ff69697208 */ /* 0x000fe20001000000 */
[----:B------:R-:W-:Y:S01]  /*1c70*/  FMUL.FTZ R157, R148, R157 ;  /* 0x0000009d949d7220 */ /* 0x000fe20000410000 */
[----:B------:R-:W-:Y:S01]  /*1c80*/  LOP3.LUT P5, RZ, R158, 0xff0000, RZ, 0xc0, !PT ;  /* 0x00ff00009eff7812 */ /* 0x000fe200078ac0ff */
[----:B------:R-:W-:Y:S01]  /*1c90*/  FADD.FTZ R111, R141, -R104 ;  /* 0x800000688d6f7221 */ /* 0x000fe20000010000 */
[----:B------:R-:W-:Y:S01]  /*1ca0*/  F2FP.F16.F32.PACK_AB R106, R106, R105 ;  /* 0x000000696a6a723e */ /* 0x000fe200000000ff */
        /* <DEDUP_REMOVED lines=26> */
[----:B------:R-:W-:-:S03]  /*1e50*/  IADD3 R19, PT, PT, R19, 0x20, RZ ;  /* 0x0000002013137810 */ /* 0x000fc60007ffe0ff */
[----:B------:R1:W-:Y:S04]  /*1e60*/  STG.E.128 desc[UR6][R110.64], R104 ;  /* 0x000000686e007986 */ /* 0x0003e8000c101d06 */
.L_x_7209:
[----:B------:R-:W-:Y:S05]  /*1e70*/  BSYNC.RECONVERGENT B1 ;  /* 0x0000000000017941 */ /* 0x000fea0003800200 */
.L_x_7208:
        /* <DEDUP_REMOVED lines=67> */
.L_x_7211:
[----:B------:R-:W-:Y:S05]  /*22b0*/  BSYNC.RECONVERGENT B1 ;  /* 0x0000000000017941 */ /* 0x000fea0003800200 */
.L_x_7210:
        /* <DEDUP_REMOVED lines=49> */
[----:B------:R-:W-:-:S02]  /*25d0*/  F2FP.F16.F32.PACK_AB R107, R106, R107 ;  /* 0x0000006b6a6b723e */ /* 0x000fc400000000ff */
        /* <DEDUP_REMOVED lines=11> */
[----:B------:R-:W-:Y:S02]  /*2690*/  F2FP.F16.F32.PACK_AB R106, R155, R106 ;  /* 0x0000006a9b6a723e */ /* 0x000fe400000000ff */
[----:B------:R-:W-:-:S02]  /*26a0*/  F2FP.F16.F32.PACK_AB R105, R149, R110 ;  /* 0x0000006e9569723e */ /* 0x000fc400000000ff */
[----:B------:R-:W-:-:S05]  /*26b0*/  F2FP.F16.F32.PACK_AB R104, R111, R104 ;  /* 0x000000686f68723e */ /* 0x000fca00000000ff */
[----:B------:R4:W-:Y:S01]  /*26c0*/  STG.E.128 desc[UR6][R108.64], R104 ;  /* 0x000000686c007986 */ /* 0x0009e2000c101d06 */
[----:B------:R-:W-:Y:S05]  /*26d0*/  BRA `(.L_x_7212) ;  /* 0x0000002800f07947 */ /* 0x000fea0003800000 */
.L_x_7207:
        /* <DEDUP_REMOVED lines=29> */
[----:B------:R-:W-:-:S03]  /*28b0*/  F2FP.F16.F32.PACK_AB R104, R155, R156 ;  /* 0x0000009c9b68723e */ /* 0x000fc600000000ff */
[-C--:B------:R-:W-:Y:S01]  /*28c0*/  FMUL.FTZ R156, R156, R146.reuse ;  /* 0x000000929c9c7220 */ /* 0x080fe20000410000 */
[----:B------:R-:W-:Y:S01]  /*28d0*/  F2FP.F16.F32.PACK_AB R105, R154, R149 ;  /* 0x000000959a69723e */ /* 0x000fe200000000ff */
[-C--:B------:R-:W-:Y:S01]  /*28e0*/  FMUL.FTZ R149, R149, R146.reuse ;  /* 0x0000009295957220 */ /* 0x080fe20000410000 */
[C---:B------:R-:W-:Y:S01]  /*28f0*/  F2FP.F16.F32.PACK_AB R106, R160.reuse, R157 ;  /* 0x0000009da06a723e */ /* 0x040fe200000000ff */
[-C--:B------:R-:W-:Y:S01]  /*2900*/  FMUL.FTZ R157, R157, R146.reuse ;  /* 0x000000929d9d7220 */ /* 0x080fe20000410000 */
[----:B------:R-:W-:Y:S01]  /*2910*/  F2FP.F16.F32.PACK_AB R107, R161, R165 ;  /* 0x000000a5a16b723e */ /* 0x000fe200000000ff */
        /* <DEDUP_REMOVED lines=28> */
[----:B------:R-:W-:Y:S02]  /*2ae0*/  F2FP.F16.F32.PACK_AB R107, R104, R107 ;  /* 0x0000006b686b723e */ /* 0x000fe400000000ff */
[----:B------:R-:W-:Y:S02]  /*2af0*/  F2FP.F16.F32.PACK_AB R106, R105, R106 ;  /* 0x0000006a696a723e */ /* 0x000fe400000000ff */
[----:B------:R-:W-:Y:S02]  /*2b00*/  FSEL R105, R149, RZ, P5 ;  /* 0x000000ff95697208 */ /* 0x000fe40002800000 */
[----:B------:R-:W-:Y:S01]  /*2b10*/  FSEL R154, R154, RZ, P6 ;  /* 0x000000ff9a9a7208 */ /* 0x000fe20003000000 */
[----:B0-----:R-:W-:Y:S01]  /*2b20*/  IMAD.WIDE.U32 R110, R19, 0x10, R110 ;  /* 0x00000010136e7825 */ /* 0x001fe200078e006e */
[----:B------:R-:W-:-:S02]  /*2b30*/  FSEL R104, R156, RZ, P1 ;  /* 0x000000ff9c687208 */ /* 0x000fc40000800000 */
[----:B------:R-:W-:Y:S02]  /*2b40*/  FSEL R155, R155, RZ, P2 ;  /* 0x000000ff9b9b7208 */ /* 0x000fe40001000000 */
[----:B------:R-:W-:Y:S02]  /*2b50*/  F2FP.F16.F32.PACK_AB R105, R154, R105 ;  /* 0x000000699a69723e */ /* 0x000fe400000000ff */
[----:B------:R-:W-:Y:S02]  /*2b60*/  F2FP.F16.F32.PACK_AB R104, R155, R104 ;  /* 0x000000689b68723e */ /* 0x000fe400000000ff */
[----:B------:R-:W-:-:S03]  /*2b70*/  IADD3 R19, PT, PT, R19, 0x20, RZ ;  /* 0x0000002013137810 */ /* 0x000fc60007ffe0ff */
[----:B------:R1:W-:Y:S04]  /*2b80*/  STG.E.128 desc[UR6][R110.64], R104 ;  /* 0x000000686e007986 */ /* 0x0003e8000c101d06 */
.L_x_7214:
[----:B------:R-:W-:Y:S05]  /*2b90*/  BSYNC.RECONVERGENT B1 ;  /* 0x0000000000017941 */ /* 0x000fea0003800200 */
.L_x_7213:
        /* <DEDUP_REMOVED lines=74> */
.L_x_7216:
[----:B------:R-:W-:Y:S05]  /*3040*/  BSYNC.RECONVERGENT B1 ;  /* 0x0000000000017941 */ /* 0x000fea0003800200 */
.L_x_7215:
        /* <DEDUP_REMOVED lines=27> */
[----:B------:R-:W-:-:S03]  /*3200*/  F2FP.F16.F32.PACK_AB R104, R110, R155 ;  /* 0x0000009b6e68723e */ /* 0x000fc600000000ff */
[-C--:B------:R-:W-:Y:S01]  /*3210*/  FMUL.FTZ R155, R155, R146.reuse ;  /* 0x000000929b9b7220 */ /* 0x080fe20000410000 */
[----:B------:R-:W-:Y:S01]  /*3220*/  F2FP.F16.F32.PACK_AB R105, R154, R157 ;  /* 0x0000009d9a69723e */ /* 0x000fe200000000ff */
[----:B------:R-:W-:Y:S01]  /*3230*/  FMUL.FTZ R110, R110, R146 ;  /* 0x000000926e6e7220 */ /* 0x000fe20000410000 */
[----:B------:R-:W-:Y:S01]  /*3240*/  F2FP.F16.F32.PACK_AB R106, R149, R156 ;  /* 0x0000009c956a723e */ /* 0x000fe200000000ff */
[-C--:B------:R-:W-:Y:S01]  /*3250*/  FMUL.FTZ R157, R157, R146.reuse ;  /* 0x000000929d9d7220 */ /* 0x080fe20000410000 */
[----:B------:R-:W-:Y:S01]  /*3260*/  F2FP.F16.F32.PACK_AB R107, R111, R165 ;  /* 0x000000a56f6b723e */ /* 0x000fe200000000ff */
        /* <DEDUP_REMOVED lines=28> */
[----:B------:R-:W-:Y:S02]  /*3430*/  F2FP.F16.F32.PACK_AB R107, R104, R107 ;  /* 0x0000006b686b723e */ /* 0x000fe400000000ff */
[----:B------:R-:W-:Y:S02]  /*3440*/  F2FP.F16.F32.PACK_AB R106, R105, R106 ;  /* 0x0000006a696a723e */ /* 0x000fe400000000ff */
[----:B------:R-:W-:-:S02]  /*3450*/  FSEL R105, R157, RZ, P3 ;  /* 0x000000ff9d697208 */ /* 0x000fc40001800000 */
[----:B------:R-:W-:Y:S01]  /*3460*/  FSEL R154, R154, RZ, P4 ;  /* 0x000000ff9a9a7208 */ /* 0x000fe20002000000 */
[----:B0-----:R-:W-:Y:S01]  /*3470*/  IMAD.WIDE.U32 R108, R19, 0x10, R108 ;  /* 0x00000010136c7825 */ /* 0x001fe200078e006c */
[----:B------:R-:W-:Y:S02]  /*3480*/  FSEL R104, R155, RZ, P1 ;  /* 0x000000ff9b687208 */ /* 0x000fe40000800000 */
[----:B------:R-:W-:Y:S02]  /*3490*/  FSEL R111, R110, RZ, P2 ;  /* 0x000000ff6e6f7208 */ /* 0x000fe40001000000 */
[----:B------:R-:W-:Y:S02]  /*34a0*/  F2FP.F16.F32.PACK_AB R105, R154, R105 ;  /* 0x000000699a69723e */ /* 0x000fe400000000ff */
[----:B------:R-:W-:-:S05]  /*34b0*/  F2FP.F16.F32.PACK_AB R104, R111, R104 ;  /* 0x000000686f68723e */ /* 0x000fca00000000ff */
[----:B------:R3:W-:Y:S01]  /*34c0*/  STG.E.128 desc[UR6][R108.64], R104 ;  /* 0x000000686c007986 */ /* 0x0007e2000c101d06 */
[----:B------:R-:W-:Y:S05]  /*34d0*/  BRA `(.L_x_7212) ;  /* 0x0000001c00707947 */ /* 0x000fea0003800000 */
.L_x_7206:
[----:B------:R-:W-:-:S04]  /*34e0*/  UISETP.NE.U32.AND UP0, UPT, UR12, URZ, UPT ;  /* 0x000000ff0c00728c */ /* 0x000fc8000bf05070 */
[----:B------:R-:W-:-:S09]  /*34f0*/  UISETP.NE.AND.EX UP0, UPT, UR13, URZ, UPT, UP0 ;  /* 0x000000ff0d00728c */ /* 0x000fd2000bf05300 */
[----:B------:R-:W-:Y:S05]  /*3500*/  BRA.U UP0, `(.L_x_7217) ;  /* 0x0000000d008c7547 */ /* 0x000fea000b800000 */
[----:B------:R-:W-:Y:S01]  /*3510*/  ISETP.GT.U32.AND P1, PT, R112, 0x1f, PT ;  /* 0x0000001f7000780c */ /* 0x000fe20003f24070 */
[----:B------:R-:W-:-:S12]  /*3520*/  BSSY.RECONVERGENT B1, `(.L_x_7218) ;  /* 0x000004b000017945 */ /* 0x000fd80003800200 */
[----:B------:R-:W-:Y:S05]  /*3530*/  @!P1 BRA `(.L_x_7219) ;  /* 0x0000000400249947 */ /* 0x000fea0003800000 */
[-CC-:B------:R-:W-:Y:S01]  /*3540*/  FFMA.FTZ R105, R132, R109.reuse, R108.reuse ;  /* 0x0000006d84697223 */ /* 0x180fe2000001006c */
[----:B------:R-:W-:Y:S01]  /*3550*/  FFMA.FTZ R104, R135, R109, R108 ;  /* 0x0000006d87687223 */ /* 0x000fe2000001006c */
[--C-:B------:R-:W-:Y:S01]  /*3560*/  HADD2.F32 R107, -RZ, R87.reuse.H1_H1 ;  /* 0x30000057ff6b7230 */ /* 0x100fe20000004100 */
[----:B------:R-:W-:Y:S01]  /*3570*/  ISETP.GE.U32.AND P1, PT, R158, RZ, PT ;  /* 0x000000ff9e00720c */ /* 0x000fe20003f26070 */
[----:B------:R-:W-:Y:S01]  /*3580*/  FADD.FTZ R106, R130, -R105 ;  /* 0x80000069826a7221 */ /* 0x000fe20000010000 */
[----:B------:R-:W-:Y:S02]  /*3590*/  HADD2.F32 R105, -RZ, R87.H0_H0 ;  /* 0x20000057ff697230 */ /* 0x000fe40000004100 */
[----:B------:R-:W-:Y:S01]  /*35a0*/  FADD.FTZ R104, R133, -R104 ;  /* 0x8000006885687221 */ /* 0x000fe20000010000 */
[----:B------:R-:W-:Y:S01]  /*35b0*/  LOP3.LUT P2, RZ, R159, 0xff, RZ, 0xc0, !PT ;  /* 0x000000ff9fff7812 */ /* 0x000fe2000784c0ff */
[----:B-----5:R-:W-:Y:S01]  /*35c0*/  FFMA.FTZ R149, R148, R106, R107 ;  /* 0x0000006a94957223 */ /* 0x020fe2000001006b */
[----:B------:R-:W-:-:S02]  /*35d0*/  HADD2.F32 R107, -RZ, R86.H1_H1 ;  /* 0x30000056ff6b7230 */ /* 0x000fc40000004100 */
[----:B0-----:R-:W-:Y:S01]  /*35e0*/  FFMA.FTZ R111, R148, R104, R105 ;  /* 0x00000068946f7223 */ /* 0x001fe20000010069 */
[-CC-:B------:R-:W-:Y:S01]  /*35f0*/  FFMA.FTZ R105, R136, R109.reuse, R108.reuse ;  /* 0x0000006d88697223 */ /* 0x180fe2000001006c */
[----:B------:R-:W-:Y:S01]  /*3600*/  FFMA.FTZ R104, R139, R109, R108 ;  /* 0x0000006d8b687223 */ /* 0x000fe2000001006c */
[-C--:B------:R-:W-:Y:S01]  /*3610*/  FMUL.FTZ R149, R149, R146.reuse ;  /* 0x0000009295957220 */ /* 0x080fe20000410000 */
[----:B------:R-:W-:Y:S01]  /*3620*/  FMUL.FTZ R111, R111, R146 ;  /* 0x000000926f6f7220 */ /* 0x000fe20000410000 */
[----:B------:R-:W-:Y:S01]  /*3630*/  FADD.FTZ R106, R134, -R105 ;  /* 0x80000069866a7221 */ /* 0x000fe20000010000 */
[----:B------:R-:W-:Y:S02]  /*3640*/  HADD2.F32 R105, -RZ, R86.H0_H0 ;  /* 0x20000056ff697230 */ /* 0x000fe40000004100 */
[----:B------:R-:W-:Y:S01]  /*3650*/  FADD.FTZ R104, R137, -R104 ;  /* 0x8000006889687221 */ /* 0x000fe20000010000 */
[----:B------:R-:W-:Y:S01]  /*3660*/  LOP3.LUT P6, RZ, R159, 0xff00, RZ, 0xc0, !PT ;  /* 0x0000ff009fff7812 */ /* 0x000fe200078cc0ff */
[C---:B------:R-:W-:Y:S01]  /*3670*/  FFMA.FTZ R107, R148.reuse, R106, R107 ;  /* 0x0000006a946b7223 */ /* 0x040fe2000001006b */
[----:B------:R-:W-:Y:S01]  /*3680*/  FMUL.FTZ R111, R111, UR14 ;  /* 0x0000000e6f6f7c20 */ /* 0x000fe20008410000 */
[----:B------:R-:W-:Y:S01]  /*3690*/  FFMA.FTZ R105, R148, R104, R105 ;  /* 0x0000006894697223 */ /* 0x000fe20000010069 */
[----:B------:R-:W-:Y:S01]  /*36a0*/  FMUL.FTZ R149, R149, UR14 ;  /* 0x0000000e95957c20 */ /* 0x000fe20008410000 */
[-C--:B------:R-:W-:Y:S01]  /*36b0*/  FMUL.FTZ R107, R107, R146.reuse ;  /* 0x000000926b6b7220 */ /* 0x080fe20000410000 */
[----:B------:R-:W-:Y:S01]  /*36c0*/  LOP3.LUT P5, RZ, R159, 0xff0000, RZ, 0xc0, !PT ;  /* 0x00ff00009fff7812 */ /* 0x000fe200078ac0ff */
[----:B------:R-:W-:Y:S01]  /*36d0*/  FMUL.FTZ R105, R105, R146 ;  /* 0x0000009269697220 */ /* 0x000fe20000410000 */
[----:B------:R-:W-:Y:S01]  /*36e0*/  ISETP.GE.U32.AND.EX P1, PT, R159, 0x1000000, PT, P1 ;  /* 0x010000009f00780c */ /* 0x000fe20003f26110 */
[----:B------:R-:W-:Y:S01]  /*36f0*/  FMUL.FTZ R107, R107, UR14 ;  /* 0x0000000e6b6b7c20 */ /* 0x000fe20008410000 */
[----:B------:R-:W-:Y:S01]  /*3700*/  FSEL R111, R111, RZ, P5 ;  /* 0x000000ff6f6f7208 */ /* 0x000fe20002800000 */
[----:B------:R-:W-:Y:S01]  /*3710*/  FMUL.FTZ R105, R105, UR14 ;  /* 0x0000000e69697c20 */ /* 0x000fe20008410000 */
[----:B------:R-:W-:-:S02]  /*3720*/  FSEL R104, R149, RZ, P1 ;  /* 0x000000ff95687208 */ /* 0x000fc40000800000 */
[----:B------:R-:W-:Y:S02]  /*3730*/  FSEL R106, R107, RZ, P6 ;  /* 0x000000ff6b6a7208 */ /* 0x000fe40003000000 */
[----:B------:R-:W-:Y:S02]  /*3740*/  FSEL R105, R105, RZ, P2 ;  /* 0x000000ff69697208 */ /* 0x000fe40001000000 */
[----:B------:R-:W-:Y:S01]  /*3750*/  F2FP.F16.F32.PACK_AB R107, R104, R111 ;  /* 0x0000006f686b723e */ /* 0x000fe200000000ff */
[--C-:B------:R-:W-:Y:S01]  /*3760*/  FFMA.FTZ R104, R143, R109, R108.reuse ;  /* 0x0000006d8f687223 */ /* 0x100fe2000001006c */
[----:B------:R-:W-:Y:S01]  /*3770*/  F2FP.F16.F32.PACK_AB R106, R106, R105 ;  /* 0x000000696a6a723e */ /* 0x000fe200000000ff */
[----:B------:R-:W-:Y:S01]  /*3780*/  FFMA.FTZ R105, R140, R109, R108 ;  /* 0x0000006d8c697223 */ /* 0x000fe2000001006c */
[--C-:B------:R-:W-:Y:S02]  /*3790*/  HADD2.F32 R111, -RZ, R85.reuse.H1_H1 ;  /* 0x30000055ff6f7230 */ /* 0x100fe40000004100 */
[----:B------:R-:W-:Y:S01]  /*37a0*/  FADD.FTZ R104, R141, -R104 ;  /* 0x800000688d687221 */ /* 0x000fe20000010000 */
[----:B------:R-:W-:Y:S01]  /*37b0*/  LOP3.LUT P5, RZ, R158, 0xff0000, RZ, 0xc0, !PT ;  /* 0x00ff00009eff7812 */ /* 0x000fe200078ac0ff */
[----:B------:R-:W-:Y:S01]  /*37c0*/  FADD.FTZ R110, R138, -R105 ;  /* 0x800000698a6e7221 */ /* 0x000fe20000010000 */
[----:B------:R-:W-:Y:S01]  /*37d0*/  HADD2.F32 R105, -RZ, R85.H0_H0 ;  /* 0x20000055ff697230 */ /* 0x000fe20000004100 */
[----:B------:R-:W-:-:S02]  /*37e0*/  LOP3.LUT P6, RZ, R158, 0xff000000, RZ, 0xc0, !PT ;  /* 0xff0000009eff7812 */ /* 0x000fc400078cc0ff */
[C---:B------:R-:W-:Y:S01]  /*37f0*/  FFMA.FTZ R157, R148.reuse, R110, R111 ;  /* 0x0000006e949d7223 */ /* 0x040fe2000001006f */
[--C-:B------:R-:W-:Y:S02]  /*3800*/  HADD2.F32 R111, -RZ, R84.reuse.H1_H1 ;  /* 0x30000054ff6f7230 */ /* 0x100fe40000004100 */
[----:B------:R-:W-:Y:S01]  /*3810*/  FFMA.FTZ R155, R148, R104, R105 ;  /* 0x00000068949b7223 */ /* 0x000fe20000010069 */
[-CC-:B------:R-:W-:Y:S01]  /*3820*/  FFMA.FTZ R105, R144, R109.reuse, R108.reuse ;  /* 0x0000006d90697223 */ /* 0x180fe2000001006c */
[----:B------:R-:W-:Y:S01]  /*3830*/  FFMA.FTZ R104, R147, R109, R108 ;  /* 0x0000006d93687223 */ /* 0x000fe2000001006c */
[-C--:B------:R-:W-:Y:S01]  /*3840*/  FMUL.FTZ R157, R157, R146.reuse ;  /* 0x000000929d9d7220 */ /* 0x080fe20000410000 */
[----:B------:R-:W-:Y:S01]  /*3850*/  FMUL.FTZ R155, R155, R146 ;  /* 0x000000929b9b7220 */ /* 0x000fe20000410000 */
[----:B------:R-:W-:Y:S01]  /*3860*/  FADD.FTZ R110, R142, -R105 ;  /* 0x800000698e6e7221 */ /* 0x000fe20000010000 */
[----:B------:R-:W-:Y:S02]  /*3870*/  HADD2.F32 R105, -RZ, R84.H0_H0 ;  /* 0x20000054ff697230 */ /* 0x000fe40000004100 */
[----:B------:R-:W-:Y:S01]  /*3880*/  FADD.FTZ R104, R145, -R104 ;  /* 0x8000006891687221 */ /* 0x000fe20000010000 */
[----:B------:R-:W-:Y:S01]  /*3890*/  FMUL.FTZ R155, R155, UR14 ;  /* 0x0000000e9b9b7c20 */ /* 0x000fe20008410000 */
[C---:B------:R-:W-:Y:S01]  /*38a0*/  FFMA.FTZ R149, R148.reuse, R110, R111 ;  /* 0x0000006e94957223 */ /* 0x040fe2000001006f */
[----:B------:R-:W-:Y:S01]  /*38b0*/  FMUL.FTZ R157, R157, UR14 ;  /* 0x0000000e9d9d7c20 */ /* 0x000fe20008410000 */
[----:B------:R-:W0:Y:S01]  /*38c0*/  LDC.64 R110, c[0x0][0x468] ;  /* 0x00011a00ff6e7b82 */ /* 0x000e220000000a00 */
[----:B------:R-:W-:Y:S01]  /*38d0*/  FFMA.FTZ R105, R148, R104, R105 ;  /* 0x0000006894697223 */ /* 0x000fe20000010069 */
[----:B------:R-:W-:Y:S01]  /*38e0*/  FMUL.FTZ R149, R149, R146 ;  /* 0x0000009295957220 */ /* 0x000fe20000410000 */
[----:B------:R-:W-:-:S02]  /*38f0*/  LOP3.LUT P2, RZ, R158, 0xff00, RZ, 0xc0, !PT ;  /* 0x0000ff009eff7812 */ /* 0x000fc4000784c0ff */
[----:B------:R-:W-:Y:S01]  /*3900*/  FMUL.FTZ R105, R105, R146 ;  /* 0x0000009269697220 */ /* 0x000fe20000410000 */
[----:B------:R-:W-:Y:S01]  /*3910*/  FMUL.FTZ R149, R149, UR14 ;  /* 0x0000000e95957c20 */ /* 0x000fe20008410000 */
[----:B------:R-:W-:Y:S02]  /*3920*/  LOP3.LUT P1, RZ, R158, 0xff, RZ, 0xc0, !PT ;  /* 0x000000ff9eff7812 */ /* 0x000fe4000782c0ff */
[----:B------:R-:W-:Y:S01]  /*3930*/  FMUL.FTZ R105, R105, UR14 ;  /* 0x0000000e69697c20 */ /* 0x000fe20008410000 */
[----:B------:R-:W-:Y:S02]  /*3940*/  FSEL R155, R155, RZ, P5 ;  /* 0x000000ff9b9b7208 */ /* 0x000fe40002800000 */
[----:B------:R-:W-:Y:S02]  /*3950*/  FSEL R154, R157, RZ, P6 ;  /* 0x000000ff9d9a7208 */ /* 0x000fe40003000000 */
[----:B------:R-:W-:Y:S02]  /*3960*/  FSEL R149, R149, RZ, P2 ;  /* 0x000000ff95957208 */ /* 0x000fe40001000000 */
[----:B------:R-:W-:-:S02]  /*3970*/  FSEL R104, R105, RZ, P1 ;  /* 0x000000ff69687208 */ /* 0x000fc40000800000 */
[----:B------:R-:W-:Y:S02]  /*3980*/  F2FP.F16.F32.PACK_AB R105, R154, R155 ;  /* 0x0000009b9a69723e */ /* 0x000fe400000000ff */
[----:B------:R-:W-:Y:S01]  /*3990*/  F2FP.F16.F32.PACK_AB R104, R149, R104 ;  /* 0x000000689568723e */ /* 0x000fe200000000ff */
[C---:B0-----:R-:W-:Y:S01]  /*39a0*/  IMAD.WIDE.U32 R110, R19.reuse, 0x10, R110 ;  /* 0x00000010136e7825 */ /* 0x041fe200078e006e */
[----:B------:R-:W-:-:S04]  /*39b0*/  IADD3 R19, PT, PT, R19, 0x20, RZ ;  /* 0x0000002013137810 */ /* 0x000fc80007ffe0ff */
[----:B------:R1:W-:Y:S03]  /*39c0*/  STG.E.128 desc[UR6][R110.64], R104 ;  /* 0x000000686e007986 */ /* 0x0003e6000c101d06 */
.L_x_7219:
[----:B------:R-:W-:Y:S05]  /*39d0*/  BSYNC.RECONVERGENT B1 ;  /* 0x0000000000017941 */ /* 0x000fea0003800200 */
.L_x_7218:
[----:B------:R-:W-:Y:S04]  /*39e0*/  BSSY.RECONVERGENT B1, `(.L_x_7220) ;  /* 0x000004b000017945 */ /* 0x000fe80003800200 */
[----:B------:R-:W-:Y:S05]  /*39f0*/  @!P4 BRA `(.L_x_7221) ;  /* 0x000000040024c947 */ /* 0x000fea0003800000 */
[-CC-:B-1----:R-:W-:Y:S01]  /*3a00*/  FFMA.FTZ R104, R119, R109.reuse, R108.reuse ;  /* 0x0000006d77687223 */ /* 0x182fe2000001006c */
[--C-:B------:R-:W-:Y:S02]  /*3a10*/  HADD2.F32 R105, -RZ, R23.reuse.H0_H0 ;  /* 0x20000017ff697230 */ /* 0x100fe40000004100 */
[-C--:B------:R-:W-:Y:S01]  /*3a20*/  FFMA.FTZ R106, R116, R109.reuse, R108 ;  /* 0x0000006d746a7223 */ /* 0x080fe2000001006c */
[----:B------:R-:W-:Y:S02]  /*3a30*/  HADD2.F32 R107, -RZ, R23.H1_H1 ;  /* 0x30000017ff6b7230 */ /* 0x000fe40000004100 */
[----:B------:R-:W-:Y:S01]  /*3a40*/  FADD.FTZ R104, R117, -R104 ;  /* 0x8000006875687221 */ /* 0x000fe20000010000 */
[----:B------:R-:W-:Y:S01]  /*3a50*/  ISETP.GE.U32.AND P1, PT, R152, RZ, PT ;  /* 0x000000ff9800720c */ /* 0x000fe20003f26070 */
[----:B------:R-:W-:Y:S01]  /*3a60*/  FADD.FTZ R106, R115, -R106 ;  /* 0x8000006a736a7221 */ /* 0x000fe20000010000 */
[----:B------:R-:W-:Y:S01]  /*3a70*/  LOP3.LUT P2, RZ, R153, 0xff, RZ, 0xc0, !PT ;  /* 0x000000ff99ff7812 */ /* 0x000fe2000784c0ff */
[----:B0----5:R-:W-:Y:S01]  /*3a80*/  FFMA.FTZ R111, R148, R104, R105 ;  /* 0x00000068946f7223 */ /* 0x021fe20000010069 */
[-CC-:B------:R-:W-:Y:S01]  /*3a90*/  FFMA.FTZ R105, R120, R109.reuse, R108.reuse ;  /* 0x0000006d78697223 */ /* 0x180fe2000001006c */
[----:B------:R-:W-:Y:S01]  /*3aa0*/  FFMA.FTZ R104, R123, R109, R108 ;  /* 0x0000006d7b687223 */ /* 0x000fe2000001006c */
[----:B------:R-:W-:Y:S01]  /*3ab0*/  FFMA.FTZ R149, R148, R106, R107 ;  /* 0x0000006a94957223 */ /* 0x000fe2000001006b */
[----:B------:R-:W-:-:S02]  /*3ac0*/  HADD2.F32 R107, -RZ, R22.H1_H1 ;  /* 0x30000016ff6b7230 */ /* 0x000fc40000004100 */
[----:B------:R-:W-:Y:S01]  /*3ad0*/  FADD.FTZ R106, R118, -R105 ;  /* 0x80000069766a7221 */ /* 0x000fe20000010000 */
[----:B------:R-:W-:Y:S02]  /*3ae0*/  HADD2.F32 R105, -RZ, R22.H0_H0 ;  /* 0x20000016ff697230 */ /* 0x000fe40000004100 */
[----:B------:R-:W-:Y:S01]  /*3af0*/  FADD.FTZ R104, R121, -R104 ;  /* 0x8000006879687221 */ /* 0x000fe20000010000 */
[----:B------:R-:W-:Y:S01]  /*3b00*/  FMUL.FTZ R111, R111, R146 ;  /* 0x000000926f6f7220 */ /* 0x000fe20000410000 */
[C---:B------:R-:W-:Y:S01]  /*3b10*/  FFMA.FTZ R107, R148.reuse, R106, R107 ;  /* 0x0000006a946b7223 */ /* 0x040fe2000001006b */
[----:B------:R-:W-:Y:S01]  /*3b20*/  FMUL.FTZ R149, R149, R146 ;  /* 0x0000009295957220 */ /* 0x000fe20000410000 */
[----:B------:R-:W-:Y:S01]  /*3b30*/  FFMA.FTZ R105, R148, R104, R105 ;  /* 0x0000006894697223 */ /* 0x000fe20000010069 */
[----:B------:R-:W-:Y:S01]  /*3b40*/  LOP3.LUT P4, RZ, R153, 0xff00, RZ, 0xc0, !PT ;  /* 0x0000ff0099ff7812 */ /* 0x000fe2000788c0ff */
[-C--:B------:R-:W-:Y:S01]  /*3b50*/  FMUL.FTZ R107, R107, R146.reuse ;  /* 0x000000926b6b7220 */ /* 0x080fe20000410000 */
[----:B------:R-:W-:Y:S01]  /*3b60*/  FMUL.FTZ R111, R111, UR14 ;  /* 0x0000000e6f6f7c20 */ /* 0x000fe20008410000 */
[----:B------:R-:W-:Y:S01]  /*3b70*/  FMUL.FTZ R105, R105, R146 ;  /* 0x0000009269697220 */ /* 0x000fe20000410000 */
[----:B------:R-:W-:Y:S01]  /*3b80*/  FMUL.FTZ R149, R149, UR14 ;  /* 0x0000000e95957c20 */ /* 0x000fe20008410000 */
[----:B------:R-:W-:Y:S01]  /*3b90*/  FMUL.FTZ R107, R107, UR14 ;  /* 0x0000000e6b6b7c20 */ /* 0x000fe20008410000 */
[----:B------:R-:W-:Y:S01]  /*3ba0*/  LOP3.LUT P5, RZ, R153, 0xff0000, RZ, 0xc0, !PT ;  /* 0x00ff000099ff7812 */ /* 0x000fe200078ac0ff */
[----:B------:R-:W-:Y:S01]  /*3bb0*/  FMUL.FTZ R105, R105, UR14 ;  /* 0x0000000e69697c20 */ /* 0x000fe20008410000 */
[----:B------:R-:W-:-:S02]  /*3bc0*/  ISETP.GE.U32.AND.EX P1, PT, R153, 0x1000000, PT, P1 ;  /* 0x010000009900780c */ /* 0x000fc40003f26110 */
[----:B------:R-:W-:Y:S02]  /*3bd0*/  FSEL R106, R107, RZ, P4 ;  /* 0x000000ff6b6a7208 */ /* 0x000fe40002000000 */
[----:B------:R-:W-:Y:S02]  /*3be0*/  FSEL R105, R105, RZ, P2 ;  /* 0x000000ff69697208 */ /* 0x000fe40001000000 */
[----:B------:R-:W-:Y:S02]  /*3bf0*/  FSEL R111, R111, RZ, P5 ;  /* 0x000000ff6f6f7208 */ /* 0x000fe40002800000 */
[----:B------:R-:W-:Y:S02]  /*3c00*/  FSEL R104, R149, RZ, P1 ;  /* 0x000000ff95687208 */ /* 0x000fe40000800000 */
[----:B------:R-:W-:Y:S01]  /*3c10*/  F2FP.F16.F32.PACK_AB R106, R106, R105 ;  /* 0x000000696a6a723e */ /* 0x000fe200000000ff */
[--C-:B------:R-:W-:Y:S01]  /*3c20*/  FFMA.FTZ R105, R124, R109, R108.reuse ;  /* 0x0000006d7c697223 */ /* 0x100fe2000001006c */
[----:B------:R-:W-:Y:S01]  /*3c30*/  F2FP.F16.F32.PACK_AB R107, R104, R111 ;  /* 0x0000006f686b723e */ /* 0x000fe200000000ff */
[----:B------:R-:W-:Y:S01]  /*3c40*/  FFMA.FTZ R104, R127, R109, R108 ;  /* 0x0000006d7f687223 */ /* 0x000fe2000001006c */
[----:B------:R-:W-:-:S02]  /*3c50*/  HADD2.F32 R111, -RZ, R21.H1_H1 ;  /* 0x30000015ff6f7230 */ /* 0x000fc40000004100 */
[----:B------:R-:W-:Y:S01]  /*3c60*/  FADD.FTZ R110, R122, -R105 ;  /* 0x800000697a6e7221 */ /* 0x000fe20000010000 */
[----:B------:R-:W-:Y:S02]  /*3c70*/  HADD2.F32 R105, -RZ, R21.H0_H0 ;  /* 0x20000015ff697230 */ /* 0x000fe40000004100 */
[----:B------:R-:W-:Y:S01]  /*3c80*/  FADD.FTZ R104, R125, -R104 ;  /* 0x800000687d687221 */ /* 0x000fe20000010000 */
[----:B------:R-:W-:Y:S01]  /*3c90*/  LOP3.LUT P4, RZ, R152, 0xff0000, RZ, 0xc0, !PT ;  /* 0x00ff000098ff7812 */ /* 0x000fe2000788c0ff */
        /* <DEDUP_REMOVED lines=8> */
[----:B------:R-:W-:-:S02]  /*3d20*/  HADD2.F32 R105, -RZ, R20.H0_H0 ;  /* 0x20000014ff697230 */ /* 0x000fc40000004100 */
[----:B------:R-:W-:Y:S01]  /*3d30*/  FADD.FTZ R104, R129, -R104 ;  /* 0x8000006881687221 */ /* 0x000fe20000010000 */
[----:B------:R-:W-:Y:S01]  /*3d40*/  FMUL.FTZ R155, R155, UR14 ;  /* 0x0000000e9b9b7c20 */ /* 0x000fe20008410000 */
[C---:B------:R-:W-:Y:S01]  /*3d50*/  FFMA.FTZ R149, R148.reuse, R110, R111 ;  /* 0x0000006e94957223 */ /* 0x040fe2000001006f */
[----:B------:R-:W-:Y:S01]  /*3d60*/  FMUL.FTZ R157, R157, UR14 ;  /* 0x0000000e9d9d7c20 */ /* 0x000fe20008410000 */
[----:B------:R-:W0:Y:S01]  /*3d70*/  LDC.64 R110, c[0x0][0x468] ;  /* 0x00011a00ff6e7b82 */ /* 0x000e220000000a00 */
[----:B------:R-:W-:Y:S01]  /*3d80*/  FFMA.FTZ R105, R148, R104, R105 ;  /* 0x0000006894697223 */ /* 0x000fe20000010069 */
[-C--:B------:R-:W-:Y:S01]  /*3d90*/  FMUL.FTZ R149, R149, R146.reuse ;  /* 0x0000009295957220 */ /* 0x080fe20000410000 */
[C---:B------:R-:W-:Y:S02]  /*3da0*/  LOP3.LUT P5, RZ, R152.reuse, 0xff000000, RZ, 0xc0, !PT ;  /* 0xff00000098ff7812 */ /* 0x040fe400078ac0ff */
[----:B------:R-:W-:Y:S01]  /*3db0*/  FMUL.FTZ R105, R105, R146 ;  /* 0x0000009269697220 */ /* 0x000fe20000410000 */
[----:B------:R-:W-:Y:S01]  /*3dc0*/  FMUL.FTZ R149, R149, UR14 ;  /* 0x0000000e95957c20 */ /* 0x000fe20008410000 */
[----:B------:R-:W-:-:S02]  /*3dd0*/  LOP3.LUT P2, RZ, R152, 0xff00, RZ, 0xc0, !PT ;  /* 0x0000ff0098ff7812 */ /* 0x000fc4000784c0ff */
[----:B------:R-:W-:Y:S01]  /*3de0*/  FMUL.FTZ R105, R105, UR14 ;  /* 0x0000000e69697c20 */ /* 0x000fe20008410000 */
[----:B------:R-:W-:Y:S02]  /*3df0*/  LOP3.LUT P1, RZ, R152, 0xff, RZ, 0xc0, !PT ;  /* 0x000000ff98ff7812 */ /* 0x000fe4000782c0ff */
[----:B------:R-:W-:Y:S02]  /*3e00*/  FSEL R155, R155, RZ, P4 ;  /* 0x000000ff9b9b7208 */ /* 0x000fe40002000000 */
[----:B------:R-:W-:Y:S02]  /*3e10*/  FSEL R154, R157, RZ, P5 ;  /* 0x000000ff9d9a7208 */ /* 0x000fe40002800000 */
[----:B------:R-:W-:Y:S02]  /*3e20*/  FSEL R149, R149, RZ, P2 ;  /* 0x000000ff95957208 */ /* 0x000fe40001000000 */
[----:B------:R-:W-:Y:S02]  /*3e30*/  FSEL R104, R105, RZ, P1 ;  /* 0x000000ff69687208 */ /* 0x000fe40000800000 */
[----:B------:R-:W-:-:S02]  /*3e40*/  F2FP.F16.F32.PACK_AB R105, R154, R155 ;  /* 0x0000009b9a69723e */ /* 0x000fc400000000ff */
[----:B------:R-:W-:Y:S01]  /*3e50*/  F2FP.F16.F32.PACK_AB R104, R149, R104 ;  /* 0x000000689568723e */ /* 0x000fe200000000ff */
[C---:B0-----:R-:W-:Y:S01]  /*3e60*/  IMAD.WIDE.U32 R110, R19.reuse, 0x10, R110 ;  /* 0x00000010136e7825 */ /* 0x041fe200078e006e */
[----:B------:R-:W-:-:S04]  /*3e70*/  IADD3 R19, PT, PT, R19, 0x20, RZ ;  /* 0x0000002013137810 */ /* 0x000fc80007ffe0ff */
[----:B------:R2:W-:Y:S03]  /*3e80*/  STG.E.128 desc[UR6][R110.64], R104 ;  /* 0x000000686e007986 */ /* 0x0005e6000c101d06 */
.L_x_7221:
[----:B------:R-:W-:Y:S05]  /*3e90*/  BSYNC.RECONVERGENT B1 ;  /* 0x0000000000017941 */ /* 0x000fea0003800200 */
.L_x_7220:
[----:B------:R-:W-:Y:S05]  /*3ea0*/  @!P3 BRA `(.L_x_7212) ;  /* 0x0000001000fcb947 */ /* 0x000fea0003800000 */
[-CC-:B-12---:R-:W-:Y:S01]  /*3eb0*/  FFMA.FTZ R106, R18, R109.reuse, R108.reuse ;  /* 0x0000006d126a7223 */ /* 0x186fe2000001006c */
        /* <DEDUP_REMOVED lines=9> */
[----:B------:R-:W-:-:S02]  /*3f50*/  HADD2.F32 R105, -RZ, R103.H1_H1 ;  /* 0x30000067ff697230 */ /* 0x000fc40000004100 */
[----:B------:R-:W-:Y:S01]  /*3f60*/  FADD.FTZ R110, R13, -R110 ;  /* 0x8000006e0d6e7221 */ /* 0x000fe20000010000 */
[----:B------:R-:W-:Y:S01]  /*3f70*/  HADD2.F32 R155, -RZ, R103.H0_H0 ;  /* 0x20000067ff9b7230 */ /* 0x000fe20000004100 */
[----:B------:R-:W-:Y:S01]  /*3f80*/  ISETP.GE.U32.AND P1, PT, R150, RZ, PT ;  /* 0x000000ff9600720c */ /* 0x000fe20003f26070 */
[----:B------:R-:W-:Y:S02]  /*3f90*/  HADD2.F32 R149, -RZ, R101.H0_H0 ;  /* 0x20000065ff957230 */ /* 0x000fe40000004100 */
[C---:B-----5:R-:W-:Y:S01]  /*3fa0*/  FFMA.FTZ R105, R148.reuse, R109, R105 ;  /* 0x0000006d94697223 */ /* 0x060fe20000010069 */
[--C-:B------:R-:W-:Y:S02]  /*3fb0*/  HADD2.F32 R109, -RZ, R102.reuse.H0_H0 ;  /* 0x20000066ff6d7230 */ /* 0x100fe40000004100 */
[----:B------:R-:W-:Y:S01]  /*3fc0*/  FFMA.FTZ R155, R148, R106, R155 ;  /* 0x0000006a949b7223 */ /* 0x000fe2000001009b */
[----:B------:R-:W-:Y:S01]  /*3fd0*/  FADD.FTZ R106, R12, -R107 ;  /* 0x8000006b0c6a7221 */ /* 0x000fe20000010000 */
[----:B------:R-:W-:-:S02]  /*3fe0*/  HADD2.F32 R107, -RZ, R102.H1_H1 ;  /* 0x30000066ff6b7230 */ /* 0x000fc40000004100 */
[-C--:B------:R-:W-:Y:S01]  /*3ff0*/  FMUL.FTZ R105, R105, R146.reuse ;  /* 0x0000009269697220 */ /* 0x080fe20000410000 */
[----:B------:R-:W-:Y:S01]  /*4000*/  FMUL.FTZ R155, R155, R146 ;  /* 0x000000929b9b7220 */ /* 0x000fe20000410000 */
[----:B------:R-:W-:Y:S01]  /*4010*/  FFMA.FTZ R109, R148, R106, R109 ;  /* 0x0000006a946d7223 */ /* 0x000fe2000001006d */
[----:B------:R-:W-:Y:S01]  /*4020*/  FADD.FTZ R106, R10, -R111 ;  /* 0x8000006f0a6a7221 */ /* 0x000fe20000010000 */
[C---:B------:R-:W-:Y:S01]  /*4030*/  FFMA.FTZ R107, R148.reuse, R110, R107 ;  /* 0x0000006e946b7223 */ /* 0x040fe2000001006b */
[----:B------:R-:W-:Y:S01]  /*4040*/  FMUL.FTZ R155, R155, UR14 ;  /* 0x0000000e9b9b7c20 */ /* 0x000fe20008410000 */
[----:B------:R-:W-:Y:S01]  /*4050*/  LOP3.LUT P2, RZ, R151, 0xff0000, RZ, 0xc0, !PT ;  /* 0x00ff000097ff7812 */ /* 0x000fe2000784c0ff */
[----:B------:R-:W-:Y:S01]  /*4060*/  FFMA.FTZ R149, R148, R106, R149 ;  /* 0x0000006a94957223 */ /* 0x000fe20000010095 */
[----:B------:R-:W-:Y:S01]  /*4070*/  FMUL.FTZ R106, R105, UR14 ;  /* 0x0000000e696a7c20 */ /* 0x000fe20008410000 */
[----:B------:R-:W-:Y:S01]  /*4080*/  ISETP.GE.U32.AND.EX P1, PT, R151, 0x1000000, PT, P1 ;  /* 0x010000009700780c */ /* 0x000fe20003f26110 */
[-C--:B------:R-:W-:Y:S01]  /*4090*/  FMUL.FTZ R109, R109, R146.reuse ;  /* 0x000000926d6d7220 */ /* 0x080fe20000410000 */
[----:B------:R-:W-:Y:S01]  /*40a0*/  FMUL.FTZ R105, R107, R146 ;  /* 0x000000926b697220 */ /* 0x000fe20000410000 */
[----:B------:R-:W-:Y:S01]  /*40b0*/  FADD.FTZ R108, R7, -R108 ;  /* 0x8000006c076c7221 */ /* 0x000fe20000010000 */
[--C-:B------:R-:W-:Y:S01]  /*40c0*/  HADD2.F32 R161, -RZ, R100.reuse.H1_H1 ;  /* 0x30000064ffa17230 */ /* 0x100fe20000004100 */
[----:B------:R-:W-:Y:S01]  /*40d0*/  FSEL R107, R155, RZ, P2 ;  /* 0x000000ff9b6b7208 */ /* 0x000fe20001000000 */
[----:B------:R-:W-:Y:S01]  /*40e0*/  FMUL.FTZ R109, R109, UR14 ;  /* 0x0000000e6d6d7c20 */ /* 0x000fe20008410000 */
[----:B------:R-:W-:Y:S01]  /*40f0*/  FSEL R106, R106, RZ, P1 ;  /* 0x000000ff6a6a7208 */ /* 0x000fe20000800000 */
[----:B------:R-:W-:Y:S01]  /*4100*/  HADD2.F32 R111, -RZ, R101.H1_H1 ;  /* 0x30000065ff6f7230 */ /* 0x000fe20000004100 */
[----:B------:R-:W-:Y:S01]  /*4110*/  LOP3.LUT P1, RZ, R151, 0xff, RZ, 0xc0, !PT ;  /* 0x000000ff97ff7812 */ /* 0x000fe2000782c0ff */
[----:B------:R-:W-:Y:S01]  /*4120*/  FADD.FTZ R104, R9, -R104 ;  /* 0x8000006809687221 */ /* 0x000fe20000010000 */
[----:B------:R-:W-:Y:S01]  /*4130*/  F2FP.F16.F32.PACK_AB R107, R106, R107 ;  /* 0x0000006b6a6b723e */ /* 0x000fe200000000ff */
[C---:B------:R-:W-:Y:S01]  /*4140*/  FFMA.FTZ R161, R148.reuse, R108, R161 ;  /* 0x0000006c94a17223 */ /* 0x040fe200000100a1 */
[----:B------:R-:W-:Y:S01]  /*4150*/  FSEL R106, R109, RZ, P1 ;  /* 0x000000ff6d6a7208 */ /* 0x000fe20000800000 */
[----:B------:R-:W-:Y:S01]  /*4160*/  FFMA.FTZ R111, R148, R104, R111 ;  /* 0x00000068946f7223 */ /* 0x000fe2000001006f */
[----:B------:R-:W0:Y:S01]  /*4170*/  LDC.64 R108, c[0x0][0x468] ;  /* 0x00011a00ff6c7b82 */ /* 0x000e220000000a00 */
[----:B------:R-:W-:Y:S01]  /*4180*/  FADD.FTZ R104, R6, -R157 ;  /* 0x8000009d06687221 */ /* 0x000fe20000010000 */
[----:B------:R-:W-:-:S02]  /*4190*/  HADD2.F32 R157, -RZ, R100.H0_H0 ;  /* 0x20000064ff9d7230 */ /* 0x000fc40000004100 */
[----:B------:R-:W-:Y:S01]  /*41a0*/  FMUL.FTZ R105, R105, UR14 ;  /* 0x0000000e69697c20 */ /* 0x000fe20008410000 */
[----:B------:R-:W-:Y:S01]  /*41b0*/  LOP3.LUT P2, RZ, R151, 0xff00, RZ, 0xc0, !PT ;  /* 0x0000ff0097ff7812 */ /* 0x000fe2000784c0ff */
[-C--:B------:R-:W-:Y:S01]  /*41c0*/  FMUL.FTZ R111, R111, R146.reuse ;  /* 0x000000926f6f7220 */ /* 0x080fe20000410000 */
[----:B------:R-:W-:Y:S01]  /*41d0*/  FMUL.FTZ R161, R161, R146 ;  /* 0x00000092a1a17220 */ /* 0x000fe20000410000 */
[----:B------:R-:W-:Y:S01]  /*41e0*/  FFMA.FTZ R157, R148, R104, R157 ;  /* 0x00000068949d7223 */ /* 0x000fe2000001009d */
[-C--:B------:R-:W-:Y:S01]  /*41f0*/  FMUL.FTZ R104, R149, R146.reuse ;  /* 0x0000009295687220 */ /* 0x080fe20000410000 */
[----:B------:R-:W-:Y:S01]  /*4200*/  FSEL R105, R105, RZ, P2 ;  /* 0x000000ff69697208 */ /* 0x000fe20001000000 */
[----:B------:R-:W-:Y:S01]  /*4210*/  FMUL.FTZ R111, R111, UR14 ;  /* 0x0000000e6f6f7c20 */ /* 0x000fe20008410000 */
[----:B------:R-:W-:Y:S01]  /*4220*/  FMUL.FTZ R157, R157, R146 ;  /* 0x000000929d9d7220 */ /* 0x000fe20000410000 */
[----:B------:R-:W-:Y:S01]  /*4230*/  FMUL.FTZ R104, R104, UR14 ;  /* 0x0000000e68687c20 */ /* 0x000fe20008410000 */
[C---:B------:R-:W-:Y:S01]  /*4240*/  LOP3.LUT P3, RZ, R150.reuse, 0xff0000, RZ, 0xc0, !PT ;  /* 0x00ff000096ff7812 */ /* 0x040fe2000786c0ff */
[----:B------:R-:W-:Y:S01]  /*4250*/  FMUL.FTZ R161, R161, UR14 ;  /* 0x0000000ea1a17c20 */ /* 0x000fe20008410000 */
[----:B------:R-:W-:Y:S01]  /*4260*/  FMUL.FTZ R157, R157, UR14 ;  /* 0x0000000e9d9d7c20 */ /* 0x000fe20008410000 */
[----:B------:R-:W-:-:S02]  /*4270*/  LOP3.LUT P4, RZ, R150, 0xff000000, RZ, 0xc0, !PT ;  /* 0xff00000096ff7812 */ /* 0x000fc4000788c0ff */
[C---:B------:R-:W-:Y:S02]  /*4280*/  LOP3.LUT P1, RZ, R150.reuse, 0xff, RZ, 0xc0, !PT ;  /* 0x000000ff96ff7812 */ /* 0x040fe4000782c0ff */
[----:B------:R-:W-:Y:S02]  /*4290*/  LOP3.LUT P2, RZ, R150, 0xff00, RZ, 0xc0, !PT ;  /* 0x0000ff0096ff7812 */ /* 0x000fe4000784c0ff */
[----:B------:R-:W-:Y:S02]  /*42a0*/  F2FP.F16.F32.PACK_AB R106, R105, R106 ;  /* 0x0000006a696a723e */ /* 0x000fe400000000ff */
[----:B------:R-:W-:Y:S01]  /*42b0*/  FSEL R105, R104, RZ, P3 ;  /* 0x000000ff68697208 */ /* 0x000fe20001800000 */
[----:B0-----:R-:W-:Y:S01]  /*42c0*/  IMAD.WIDE.U32 R108, R19, 0x10, R108 ;  /* 0x00000010136c7825 */ /* 0x001fe200078e006c */
[----:B------:R-:W-:Y:S02]  /*42d0*/  FSEL R110, R111, RZ, P4 ;  /* 0x000000ff6f6e7208 */ /* 0x000fe40002000000 */
[----:B------:R-:W-:-:S02]  /*42e0*/  FSEL R104, R157, RZ, P1 ;  /* 0x000000ff9d687208 */ /* 0x000fc40000800000 */
[----:B------:R-:W-:Y:S02]  /*42f0*/  FSEL R161, R161, RZ, P2 ;  /* 0x000000ffa1a17208 */ /* 0x000fe40001000000 */
[----:B------:R-:W-:Y:S02]  /*4300*/  F2FP.F16.F32.PACK_AB R105, R110, R105 ;  /* 0x000000696e69723e */ /* 0x000fe400000000ff */
[----:B------:R-:W-:-:S05]  /*4310*/  F2FP.F16.F32.PACK_AB R104, R161, R104 ;  /* 0x00000068a168723e */ /* 0x000fca00000000ff */
[----:B------:R0:W-:Y:S01]  /*4320*/  STG.E.128 desc[UR6][R108.64], R104 ;  /* 0x000000686c007986 */ /* 0x0001e2000c101d06 */
[----:B------:R-:W-:Y:S05]  /*4330*/  BRA `(.L_x_7212) ;  /* 0x0000000c00d87947 */ /* 0x000fea0003800000 */
.L_x_7217:
[----:B------:R-:W-:Y:S04]  /*4340*/  BSSY.RECONVERGENT B1, `(.L_x_7222) ;  /* 0x0000052000017945 */ /* 0x000fe80003800200 */
[----:B------:R-:W-:Y:S05]  /*4350*/  @!P5 BRA `(.L_x_7223) ;  /* 0x000000040040d947 */ /* 0x000fea0003800000 */
[-CC-:B------:R-:W-:Y:S01]  /*4360*/  FFMA.FTZ R107, R144, R109.reuse, R108.reuse ;  /* 0x0000006d906b7223 */ /* 0x180fe2000001006c */
[----:B------:R-:W-:Y:S01]  /*4370*/  FFMA.FTZ R104, R147, R109, R108 ;  /* 0x0000006d93687223 */ /* 0x000fe2000001006c */
[----:B------:R-:W-:Y:S01]  /*4380*/  HADD2.F32 R154, -RZ, R85.H1_H1 ;  /* 0x30000055ff9a7230 */ /* 0x000fe20000004100 */
[----:B0-----:R-:W0:Y:S01]  /*4390*/  LDC.64 R110, c[0x0][0x478] ;  /* 0x00011e00ff6e7b82 */ /* 0x001e220000000a00 */
[----:B------:R-:W-:Y:S01]  /*43a0*/  FADD.FTZ R155, R142, -R107 ;  /* 0x8000006b8e9b7221 */ /* 0x000fe20000010000 */
[--C-:B------:R-:W-:Y:S02]  /*43b0*/  HADD2.F32 R107, -RZ, R84.reuse.H0_H0 ;  /* 0x20000054ff6b7230 */ /* 0x100fe40000004100 */
[----:B------:R-:W-:Y:S01]  /*43c0*/  FADD.FTZ R105, R145, -R104 ;  /* 0x8000006891697221 */ /* 0x000fe20000010000 */
[----:B------:R-:W-:Y:S01]  /*43d0*/  HADD2.F32 R104, -RZ, R84.H1_H1 ;  /* 0x30000054ff687230 */ /* 0x000fe20000004100 */
[----:B------:R-:W-:Y:S01]  /*43e0*/  ISETP.GE.U32.AND P1, PT, R158, RZ, PT ;  /* 0x000000ff9e00720c */ /* 0x000fe20003f26070 */
[----:B------:R-:W-:-:S02]  /*43f0*/  HADD2.F32 R160, -RZ, R86.H1_H1 ;  /* 0x30000056ffa07230 */ /* 0x000fc40000004100 */
[----:B-----5:R-:W-:Y:S01]  /*4400*/  FFMA.FTZ R156, R148, R105, R107 ;  /* 0x00000069949c7223 */ /* 0x020fe2000001006b */
[----:B------:R-:W-:Y:S01]  /*4410*/  FFMA.FTZ R105, R140, R109, R108 ;  /* 0x0000006d8c697223 */ /* 0x000fe2000001006c */
[----:B------:R-:W-:Y:S01]  /*4420*/  FFMA.FTZ R155, R148, R155, R104 ;  /* 0x0000009b949b7223 */ /* 0x000fe20000010068 */
[-C--:B------:R-:W-:Y:S01]  /*4430*/  FFMA.FTZ R104, R143, R109.reuse, R108 ;  /* 0x0000006d8f687223 */ /* 0x080fe2000001006c */
[----:B------:R-:W-:Y:S01]  /*4440*/  LOP3.LUT P5, RZ, R159, 0xff0000, RZ, 0xc0, !PT ;  /* 0x00ff00009fff7812 */ /* 0x000fe200078ac0ff */
[----:B------:R-:W-:Y:S01]  /*4450*/  FADD.FTZ R107, R138, -R105 ;  /* 0x800000698a6b7221 */ /* 0x000fe20000010000 */
[----:B------:R-:W-:Y:S02]  /*4460*/  HADD2.F32 R105, -RZ, R85.H0_H0 ;  /* 0x20000055ff697230 */ /* 0x000fe40000004100 */
[----:B------:R-:W-:Y:S01]  /*4470*/  FADD.FTZ R149, R141, -R104 ;  /* 0x800000688d957221 */ /* 0x000fe20000010000 */
[----:B------:R-:W-:Y:S01]  /*4480*/  FFMA.FTZ R104, R139, R109, R108 ;  /* 0x0000006d8b687223 */ /* 0x000fe2000001006c */
[C---:B------:R-:W-:Y:S01]  /*4490*/  FFMA.FTZ R154, R148.reuse, R107, R154 ;  /* 0x0000006b949a7223 */ /* 0x040fe2000001009a */
[----:B------:R-:W-:Y:S01]  /*44a0*/  LOP3.LUT P2, RZ, R159, 0xff, RZ, 0xc0, !PT ;  /* 0x000000ff9fff7812 */ /* 0x000fe2000784c0ff */
[----:B------:R-:W-:Y:S01]  /*44b0*/  FFMA.FTZ R149, R148, R149, R105 ;  /* 0x0000009594957223 */ /* 0x000fe20000010069 */
[-C--:B------:R-:W-:Y:S01]  /*44c0*/  FFMA.FTZ R105, R136, R109.reuse, R108 ;  /* 0x0000006d88697223 */ /* 0x080fe2000001006c */
[----:B------:R-:W-:Y:S01]  /*44d0*/  FADD.FTZ R157, R137, -R104 ;  /* 0x80000068899d7221 */ /* 0x000fe20000010000 */
[----:B------:R-:W-:Y:S01]  /*44e0*/  FFMA.FTZ R104, R135, R109, R108 ;  /* 0x0000006d87687223 */ /* 0x000fe2000001006c */
[----:B------:R-:W-:Y:S01]  /*44f0*/  ISETP.GE.U32.AND.EX P1, PT, R159, 0x1000000, PT, P1 ;  /* 0x010000009f00780c */ /* 0x000fe20003f26110 */
[----:B------:R-:W-:Y:S01]  /*4500*/  FADD.FTZ R107, R134, -R105 ;  /* 0x80000069866b7221 */ /* 0x000fe20000010000 */
[----:B------:R-:W-:-:S02]  /*4510*/  HADD2.F32 R105, -RZ, R86.H0_H0 ;  /* 0x20000056ff697230 */ /* 0x000fc40000004100 */
[----:B------:R-:W-:Y:S01]  /*4520*/  FADD.FTZ R161, R133, -R104 ;  /* 0x8000006885a17221 */ /* 0x000fe20000010000 */
[----:B------:R-:W-:Y:S02]  /*4530*/  HADD2.F32 R104, -RZ, R87.H1_H1 ;  /* 0x30000057ff687230 */ /* 0x000fe40000004100 */
[----:B------:R-:W-:Y:S01]  /*4540*/  FFMA.FTZ R160, R148, R107, R160 ;  /* 0x0000006b94a07223 */ /* 0x000fe200000100a0 */
[----:B0-----:R-:W-:-:S04]  /*4550*/  IMAD.WIDE.U32 R110, R19, 0x10, R110 ;  /* 0x00000010136e7825 */ /* 0x001fc800078e006e */
[----:B------:R-:W-:Y:S01]  /*4560*/  FFMA.FTZ R157, R148, R157, R105 ;  /* 0x0000009d949d7223 */ /* 0x000fe20000010069 */
[----:B------:R-:W-:Y:S01]  /*4570*/  FFMA.FTZ R105, R132, R109, R108 ;  /* 0x0000006d84697223 */ /* 0x000fe2000001006c */
[----:B------:R-:W-:-:S03]  /*4580*/  LOP3.LUT P6, RZ, R159, 0xff00, RZ, 0xc0, !PT ;  /* 0x0000ff009fff7812 */ /* 0x000fc600078cc0ff */
[----:B------:R-:W-:Y:S01]  /*4590*/  FADD.FTZ R107, R130, -R105 ;  /* 0x80000069826b7221 */ /* 0x000fe20000010000 */
[----:B------:R-:W-:Y:S01]  /*45a0*/  HADD2.F32 R105, -RZ, R87.H0_H0 ;  /* 0x20000057ff697230 */ /* 0x000fe20000004100 */
[----:B------:R-:W-:Y:S01]  /*45b0*/  F2FP.F16.F32.PACK_AB R106, R160, R157 ;  /* 0x0000009da06a723e */ /* 0x000fe200000000ff */
[----:B------:R-:W-:Y:S01]  /*45c0*/  FMUL.FTZ R157, R157, R146 ;  /* 0x000000929d9d7220 */ /* 0x000fe20000410000 */
[C---:B------:R-:W-:Y:S01]  /*45d0*/  FFMA.FTZ R162, R148.reuse, R107, R104 ;  /* 0x0000006b94a27223 */ /* 0x040fe20000010068 */
[----:B------:R-:W-:Y:S01]  /*45e0*/  F2FP.F16.F32.PACK_AB R104, R155, R156 ;  /* 0x0000009c9b68723e */ /* 0x000fe200000000ff */
[----:B------:R-:W-:Y:S01]  /*45f0*/  FFMA.FTZ R161, R148, R161, R105 ;  /* 0x000000a194a17223 */ /* 0x000fe20000010069 */
[----:B------:R-:W-:Y:S01]  /*4600*/  F2FP.F16.F32.PACK_AB R105, R154, R149 ;  /* 0x000000959a69723e */ /* 0x000fe200000000ff */
[-C--:B------:R-:W-:Y:S01]  /*4610*/  FMUL.FTZ R160, R160, R146.reuse ;  /* 0x00000092a0a07220 */ /* 0x080fe20000410000 */
[----:B------:R-:W-:Y:S01]  /*4620*/  FMUL.FTZ R157, R157, UR14 ;  /* 0x0000000e9d9d7c20 */ /* 0x000fe20008410000 */
[-C--:B------:R-:W-:Y:S01]  /*4630*/  FMUL.FTZ R149, R149, R146.reuse ;  /* 0x0000009295957220 */ /* 0x080fe20000410000 */
[C---:B------:R-:W-:Y:S01]  /*4640*/  F2FP.F16.F32.PACK_AB R107, R162.reuse, R161 ;  /* 0x000000a1a26b723e */ /* 0x040fe200000000ff */
[-C--:B------:R-:W-:Y:S01]  /*4650*/  FMUL.FTZ R161, R161, R146.reuse ;  /* 0x00000092a1a17220 */ /* 0x080fe20000410000 */
[-C--:B------:R-:W-:Y:S01]  /*4660*/  FMUL.FTZ R162, R162, R146.reuse ;  /* 0x00000092a2a27220 */ /* 0x080fe20000410000 */
[----:B------:R-:W-:Y:S01]  /*4670*/  FMUL.FTZ R160, R160, UR14 ;  /* 0x0000000ea0a07c20 */ /* 0x000fe20008410000 */
[-C--:B------:R-:W-:Y:S01]  /*4680*/  FMUL.FTZ R154, R154, R146.reuse ;  /* 0x000000929a9a7220 */ /* 0x080fe20000410000 */
[----:B------:R0:W-:Y:S01]  /*4690*/  STG.E.128 desc[UR6][R110.64], R104 ;  /* 0x000000686e007986 */ /* 0x0001e2000c101d06 */
[----:B------:R-:W-:Y:S01]  /*46a0*/  FMUL.FTZ R161, R161, UR14 ;  /* 0x0000000ea1a17c20 */ /* 0x000fe20008410000 */
[----:B------:R-:W-:Y:S01]  /*46b0*/  FMUL.FTZ R162, R162, UR14 ;  /* 0x0000000ea2a27c20 */ /* 0x000fe20008410000 */
[-C--:B------:R-:W-:Y:S01]  /*46c0*/  FMUL.FTZ R156, R156, R146.reuse ;  /* 0x000000929c9c7220 */ /* 0x080fe20000410000 */
        /* <DEDUP_REMOVED lines=14> */
[----:B------:R-:W-:-:S02]  /*47b0*/  F2FP.F16.F32.PACK_AB R106, R105, R106 ;  /* 0x0000006a696a723e */ /* 0x000fc400000000ff */
[----:B------:R-:W-:Y:S02]  /*47c0*/  FSEL R105, R149, RZ, P5 ;  /* 0x000000ff95697208 */ /* 0x000fe40002800000 */
[----:B------:R-:W-:Y:S02]  /*47d0*/  FSEL R154, R154, RZ, P6 ;  /* 0x000000ff9a9a7208 */ /* 0x000fe40003000000 */
[----:B------:R-:W-:Y:S02]  /*47e0*/  FSEL R104, R156, RZ, P1 ;  /* 0x000000ff9c687208 */ /* 0x000fe40000800000 */
[----:B------:R-:W-:Y:S02]  /*47f0*/  FSEL R155, R155, RZ, P2 ;  /* 0x000000ff9b9b7208 */ /* 0x000fe40001000000 */
[----:B------:R-:W-:Y:S01]  /*4800*/  F2FP.F16.F32.PACK_AB R107, R162, R107 ;  /* 0x0000006ba26b723e */ /* 0x000fe200000000ff */
[----:B0-----:R-:W-:Y:S01]  /*4810*/  IMAD.WIDE.U32 R110, R19, 0x10, R110 ;  /* 0x00000010136e7825 */ /* 0x001fe200078e006e */
[----:B------:R-:W-:-:S02]  /*4820*/  F2FP.F16.F32.PACK_AB R105, R154, R105 ;  /* 0x000000699a69723e */ /* 0x000fc400000000ff */
[----:B------:R-:W-:Y:S02]  /*4830*/  F2FP.F16.F32.PACK_AB R104, R155, R104 ;  /* 0x000000689b68723e */ /* 0x000fe400000000ff */
[----:B------:R-:W-:-:S03]  /*4840*/  IADD3 R19, PT, PT, R19, 0x20, RZ ;  /* 0x0000002013137810 */ /* 0x000fc60007ffe0ff */
[----:B------:R1:W-:Y:S04]  /*4850*/  STG.E.128 desc[UR6][R110.64], R104 ;  /* 0x000000686e007986 */ /* 0x0003e8000c101d06 */
.L_x_7223:
[----:B------:R-:W-:Y:S05]  /*4860*/  BSYNC.RECONVERGENT B1 ;  /* 0x0000000000017941 */ /* 0x000fea0003800200 */
.L_x_7222:
[----:B------:R-:W-:Y:S04]  /*4870*/  BSSY.RECONVERGENT B1, `(.L_x_7224) ;  /* 0x0000052000017945 */ /* 0x000fe80003800200 */
[----:B------:R-:W-:Y:S05]  /*4880*/  @!P4 BRA `(.L_x_7225) ;  /* 0x000000040040c947 */ /* 0x000fea0003800000 */
[-CC-:B-1----:R-:W-:Y:S01]  /*4890*/  FFMA.FTZ R107, R128, R109.reuse, R108.reuse ;  /* 0x0000006d806b7223 */ /* 0x182fe2000001006c */
[-C--:B------:R-:W-:Y:S01]  /*48a0*/  FFMA.FTZ R104, R131, R109.reuse, R108 ;  /* 0x0000006d83687223 */ /* 0x080fe2000001006c */
[----:B0-----:R-:W0:Y:S01]  /*48b0*/  LDC.64 R110, c[0x0][0x478] ;  /* 0x00011e00ff6e7b82 */ /* 0x001e220000000a00 */
[----:B------:R-:W-:Y:S02]  /*48c0*/  HADD2.F32 R154, -RZ, R21.H1_H1 ;  /* 0x30000015ff9a7230 */ /* 0x000fe40000004100 */
[----:B------:R-:W-:Y:S01]  /*48d0*/  FADD.FTZ R155, R126, -R107 ;  /* 0x8000006b7e9b7221 */ /* 0x000fe20000010000 */
[--C-:B------:R-:W-:Y:S02]  /*48e0*/  HADD2.F32 R107, -RZ, R20.reuse.H0_H0 ;  /* 0x20000014ff6b7230 */ /* 0x100fe40000004100 */
[----:B------:R-:W-:Y:S01]  /*48f0*/  FADD.FTZ R105, R129, -R104 ;  /* 0x8000006881697221 */ /* 0x000fe20000010000 */
[----:B------:R-:W-:Y:S02]  /*4900*/  HADD2.F32 R104, -RZ, R20.H1_H1 ;  /* 0x30000014ff687230 */ /* 0x000fe40000004100 */
[----:B------:R-:W-:Y:S01]  /*4910*/  FFMA.FTZ R106, R116, R109, R108 ;  /* 0x0000006d746a7223 */ /* 0x000fe2000001006c */
[----:B------:R-:W-:-:S02]  /*4920*/  HADD2.F32 R160, -RZ, R22.H1_H1 ;  /* 0x30000016ffa07230 */ /* 0x000fc40000004100 */
[----:B-----5:R-:W-:Y:S01]  /*4930*/  FFMA.FTZ R156, R148, R105, R107 ;  /* 0x00000069949c7223 */ /* 0x020fe2000001006b */
[----:B------:R-:W-:Y:S01]  /*4940*/  FFMA.FTZ R105, R124, R109, R108 ;  /* 0x0000006d7c697223 */ /* 0x000fe2000001006c */
[----:B------:R-:W-:Y:S01]  /*4950*/  FFMA.FTZ R155, R148, R155, R104 ;  /* 0x0000009b949b7223 */ /* 0x000fe20000010068 */
[-C--:B------:R-:W-:Y:S01]  /*4960*/  FFMA.FTZ R104, R127, R109.reuse, R108 ;  /* 0x0000006d7f687223 */ /* 0x080fe2000001006c */
[----:B------:R-:W-:Y:S01]  /*4970*/  ISETP.GE.U32.AND P1, PT, R152, RZ, PT ;  /* 0x000000ff9800720c */ /* 0x000fe20003f26070 */
        /* <DEDUP_REMOVED lines=10> */
[----:B------:R-:W-:Y:S01]  /*4a20*/  LOP3.LUT P2, RZ, R153, 0xff, RZ, 0xc0, !PT ;  /* 0x000000ff99ff7812 */ /* 0x000fe2000784c0ff */
[----:B------:R-:W-:Y:S01]  /*4a30*/  FADD.FTZ R107, R118, -R105 ;  /* 0x80000069766b7221 */ /* 0x000fe20000010000 */
[----:B------:R-:W-:-:S02]  /*4a40*/  HADD2.F32 R105, -RZ, R22.H0_H0 ;  /* 0x20000016ff697230 */ /* 0x000fc40000004100 */
[----:B------:R-:W-:Y:S01]  /*4a50*/  FADD.FTZ R161, R117, -R104 ;  /* 0x8000006875a17221 */ /* 0x000fe20000010000 */
[--C-:B------:R-:W-:Y:S02]  /*4a60*/  HADD2.F32 R104, -RZ, R23.reuse.H1_H1 ;  /* 0x30000017ff687230 */ /* 0x100fe40000004100 */
[C---:B------:R-:W-:Y:S01]  /*4a70*/  FFMA.FTZ R160, R148.reuse, R107, R160 ;  /* 0x0000006b94a07223 */ /* 0x040fe200000100a0 */
[----:B------:R-:W-:Y:S01]  /*4a80*/  FADD.FTZ R107, R115, -R106 ;  /* 0x8000006a736b7221 */ /* 0x000fe20000010000 */
[C---:B------:R-:W-:Y:S01]  /*4a90*/  FFMA.FTZ R157, R148.reuse, R157, R105 ;  /* 0x0000009d949d7223 */ /* 0x040fe20000010069 */
[----:B------:R-:W-:Y:S01]  /*4aa0*/  HADD2.F32 R105, -RZ, R23.H0_H0 ;  /* 0x20000017ff697230 */ /* 0x000fe20000004100 */
[----:B------:R-:W-:Y:S01]  /*4ab0*/  ISETP.GE.U32.AND.EX P1, PT, R153, 0x1000000, PT, P1 ;  /* 0x010000009900780c */ /* 0x000fe20003f26110 */
[----:B------:R-:W-:Y:S01]  /*4ac0*/  FFMA.FTZ R162, R148, R107, R104 ;  /* 0x0000006b94a27223 */ /* 0x000fe20000010068 */
[----:B0-----:R-:W-:Y:S01]  /*4ad0*/  IMAD.WIDE.U32 R110, R19, 0x10, R110 ;  /* 0x00000010136e7825 */ /* 0x001fe200078e006e */
[----:B------:R-:W-:-:S03]  /*4ae0*/  F2FP.F16.F32.PACK_AB R104, R155, R156 ;  /* 0x0000009c9b68723e */ /* 0x000fc600000000ff */
[----:B------:R-:W-:Y:S01]  /*4af0*/  FFMA.FTZ R161, R148, R161, R105 ;  /* 0x000000a194a17223 */ /* 0x000fe20000010069 */
[----:B------:R-:W-:Y:S01]  /*4b00*/  F2FP.F16.F32.PACK_AB R105, R154, R149 ;  /* 0x000000959a69723e */ /* 0x000fe200000000ff */
[-C--:B------:R-:W-:Y:S01]  /*4b10*/  FMUL.FTZ R149, R149, R146.reuse ;  /* 0x0000009295957220 */ /* 0x080fe20000410000 */
[----:B------:R-:W-:Y:S01]  /*4b20*/  F2FP.F16.F32.PACK_AB R106, R160, R157 ;  /* 0x0000009da06a723e */ /* 0x000fe200000000ff */
[-C--:B------:R-:W-:Y:S01]  /*4b30*/  FMUL.FTZ R157, R157, R146.reuse ;  /* 0x000000929d9d7220 */ /* 0x080fe20000410000 */
[C---:B------:R-:W-:Y:S01]  /*4b40*/  F2FP.F16.F32.PACK_AB R107, R162.reuse, R161 ;  /* 0x000000a1a26b723e */ /* 0x040fe200000000ff */
        /* <DEDUP_REMOVED lines=36> */
.L_x_7225:
[----:B------:R-:W-:Y:S05]  /*4d90*/  BSYNC.RECONVERGENT B1 ;  /* 0x0000000000017941 */ /* 0x000fea0003800200 */
.L_x_7224:
[----:B------:R-:W-:Y:S05]  /*4da0*/  @!P3 BRA `(.L_x_7212) ;  /* 0x00000004003cb947 */ /* 0x000fea0003800000 */
[-CC-:B------:R-:W-:Y:S01]  /*4db0*/  FFMA.FTZ R154, R18, R109.reuse, R108.reuse ;  /* 0x0000006d129a7223 */ /* 0x180fe2000001006c */
[-CC-:B012---:R-:W-:Y:S01]  /*4dc0*/  FFMA.FTZ R111, R3, R109.reuse, R108.reuse ;  /* 0x0000006d036f7223 */ /* 0x187fe2000001006c */
[-CC-:B------:R-:W-:Y:S01]  /*4dd0*/  FFMA.FTZ R110, R4, R109.reuse, R108.reuse ;  /* 0x0000006d046e7223 */ /* 0x180fe2000001006c */
[-CC-:B------:R-:W-:Y:S01]  /*4de0*/  FFMA.FTZ R155, R5, R109.reuse, R108.reuse ;  /* 0x0000006d059b7223 */ /* 0x180fe2000001006c */
[-CC-:B------:R-:W-:Y:S01]  /*4df0*/  FFMA.FTZ R106, R8, R109.reuse, R108.reuse ;  /* 0x0000006d086a7223 */ /* 0x180fe2000001006c */
[-CC-:B------:R-:W-:Y:S01]  /*4e00*/  FFMA.FTZ R105, R11, R109.reuse, R108.reuse ;  /* 0x0000006d0b697223 */ /* 0x180fe2000001006c */
[-CC-:B------:R-:W-:Y:S01]  /*4e10*/  FFMA.FTZ R104, R14, R109.reuse, R108.reuse ;  /* 0x0000006d0e687223 */ /* 0x180fe2000001006c */
[----:B------:R-:W-:Y:S01]  /*4e20*/  FFMA.FTZ R107, R15, R109, R108 ;  /* 0x0000006d0f6b7223 */ /* 0x000fe2000001006c */
[----:B------:R-:W-:Y:S01]  /*4e30*/  FADD.FTZ R157, R17, -R154 ;  /* 0x8000009a119d7221 */ /* 0x000fe20000010000 */
[----:B------:R-:W-:Y:S02]  /*4e40*/  HADD2.F32 R109, -RZ, R103.H1_H1 ;  /* 0x30000067ff6d7230 */ /* 0x000fe40000004100 */
[----:B------:R-:W-:Y:S01]  /*4e50*/  FADD.FTZ R111, R6, -R111 ;  /* 0x8000006f066f7221 */ /* 0x000fe20000010000 */
[----:B------:R-:W-:-:S02]  /*4e60*/  HADD2.F32 R154, -RZ, R100.H0_H0 ;  /* 0x20000064ff9a7230 */ /* 0x000fc40000004100 */
[----:B------:R-:W-:Y:S01]  /*4e70*/  FADD.FTZ R149, R7, -R110 ;  /* 0x8000006e07957221 */ /* 0x000fe20000010000 */
[--C-:B------:R-:W-:Y:S02]  /*4e80*/  HADD2.F32 R108, -RZ, R101.reuse.H0_H0 ;  /* 0x20000065ff6c7230 */ /* 0x100fe40000004100 */
[C---:B-----5:R-:W-:Y:S01]  /*4e90*/  FFMA.FTZ R157, R148.reuse, R157, R109 ;  /* 0x0000009d949d7223 */ /* 0x060fe2000001006d */
[----:B------:R-:W-:Y:S02]  /*4ea0*/  HADD2.F32 R109, -RZ, R100.H1_H1 ;  /* 0x30000064ff6d7230 */ /* 0x000fe40000004100 */
[----:B------:R-:W-:Y:S01]  /*4eb0*/  FFMA.FTZ R154, R148, R111, R154 ;  /* 0x0000006f949a7223 */ /* 0x000fe2000001009a */
[----:B------:R-:W-:Y:S01]  /*4ec0*/  FADD.FTZ R111, R10, -R155 ;  /* 0x8000009b0a6f7221 */ /* 0x000fe20000010000 */
[----:B------:R-:W-:Y:S01]  /*4ed0*/  FADD.FTZ R161, R12, -R105 ;  /* 0x800000690ca17221 */ /* 0x000fe20000010000 */
[----:B------:R-:W-:Y:S01]  /*4ee0*/  FADD.FTZ R155, R9, -R106 ;  /* 0x8000006a099b7221 */ /* 0x000fe20000010000 */
[C---:B------:R-:W-:Y:S01]  /*4ef0*/  FFMA.FTZ R149, R148.reuse, R149, R109 ;  /* 0x0000009594957223 */ /* 0x040fe2000001006d */
[----:B------:R-:W-:Y:S01]  /*4f00*/  FFMA.FTZ R111, R148, R111, R108 ;  /* 0x0000006f946f7223 */ /* 0x000fe2000001006c */
[----:B------:R-:W-:Y:S01]  /*4f10*/  HADD2.F32 R105, -RZ, R101.H1_H1 ;  /* 0x30000065ff697230 */ /* 0x000fe20000004100 */
[----:B------:R-:W0:Y:S01]  /*4f20*/  LDC.64 R108, c[0x0][0x478] ;  /* 0x00011e00ff6c7b82 */ /* 0x000e220000000a00 */
[----:B------:R-:W-:Y:S01]  /*4f30*/  HADD2.F32 R106, -RZ, R102.H0_H0 ;  /* 0x20000066ff6a7230 */ /* 0x000fe20000004100 */
[----:B------:R-:W-:-:S02]  /*4f40*/  ISETP.GE.U32.AND P1, PT, R150, RZ, PT ;  /* 0x000000ff9600720c */ /* 0x000fc40003f26070 */
[C---:B------:R-:W-:Y:S01]  /*4f50*/  FFMA.FTZ R110, R148.reuse, R155, R105 ;  /* 0x0000009b946e7223 */ /* 0x040fe20000010069 */
[----:B------:R-:W-:Y:S01]  /*4f60*/  FADD.FTZ R105, R13, -R104 ;  /* 0x800000680d697221 */ /* 0x000fe20000010000 */
[----:B------:R-:W-:Y:S01]  /*4f70*/  FFMA.FTZ R155, R148, R161, R106 ;  /* 0x000000a1949b7223 */ /* 0x000fe2000001006a */
[----:B------:R-:W-:Y:S01]  /*4f80*/  FADD.FTZ R161, R16, -R107 ;  /* 0x8000006b10a17221 */ /* 0x000fe20000010000 */
[----:B------:R-:W-:Y:S01]  /*4f90*/  HADD2.F32 R107, -RZ, R102.H1_H1 ;  /* 0x30000066ff6b7230 */ /* 0x000fe20000004100 */
[C---:B------:R-:W-:Y:S01]  /*4fa0*/  LOP3.LUT P2, RZ, R151.reuse, 0xff0000, RZ, 0xc0, !PT ;  /* 0x00ff000097ff7812 */ /* 0x040fe2000784c0ff */
[----:B------:R-:W-:Y:S01]  /*4fb0*/  HADD2.F32 R104, -RZ, R103.H0_H0 ;  /* 0x20000067ff687230 */ /* 0x000fe20000004100 */
[----:B------:R-:W-:Y:S02]  /*4fc0*/  ISETP.GE.U32.AND.EX P1, PT, R151, 0x1000000, PT, P1 ;  /* 0x010000009700780c */ /* 0x000fe40003f26110 */
[----:B------:R-:W-:Y:S01]  /*4fd0*/  FFMA.FTZ R156, R148, R105, R107 ;  /* 0x00000069949c7223 */ /* 0x000fe2000001006b */
[----:B------:R-:W-:Y:S01]  /*4fe0*/  F2FP.F16.F32.PACK_AB R105, R110, R111 ;  /* 0x0000006f6e69723e */ /* 0x000fe200000000ff */
[----:B------:R-:W-:Y:S01]  /*4ff0*/  FFMA.FTZ R161, R148, R161, R104 ;  /* 0x000000a194a17223 */ /* 0x000fe20000010068 */
[C---:B------:R-:W-:Y:S01]  /*5000*/  F2FP.F16.F32.PACK_AB R104, R149.reuse, R154 ;  /* 0x0000009a9568723e */ /* 0x040fe200000000ff */
[-C--:B------:R-:W-:Y:S01]  /*5010*/  FMUL.FTZ R154, R154, R146.reuse ;  /* 0x000000929a9a7220 */ /* 0x080fe20000410000 */
[----:B------:R-:W-:Y:S01]  /*5020*/  F2FP.F16.F32.PACK_AB R106, R156, R155 ;  /* 0x0000009b9c6a723e */ /* 0x000fe200000000ff */
[-C--:B------:R-:W-:Y:S01]  /*5030*/  FMUL.FTZ R149, R149, R146.reuse ;  /* 0x0000009295957220 */ /* 0x080fe20000410000 */
[----:B------:R-:W-:Y:S01]  /*5040*/  F2FP.F16.F32.PACK_AB R107, R157, R161 ;  /* 0x000000a19d6b723e */ /* 0x000fe200000000ff */
[-C--:B------:R-:W-:Y:S01]  /*5050*/  FMUL.FTZ R161, R161, R146.reuse ;  /* 0x00000092a1a17220 */ /* 0x080fe20000410000 */
[-C--:B------:R-:W-:Y:S01]  /*5060*/  FMUL.FTZ R157, R157, R146.reuse ;  /* 0x000000929d9d7220 */ /* 0x080fe20000410000 */
[----:B------:R-:W-:Y:S01]  /*5070*/  FMUL.FTZ R111, R111, R146 ;  /* 0x000000926f6f7220 */ /* 0x000fe20000410000 */
[----:B0-----:R-:W-:-:S04]  /*5080*/  IMAD.WIDE.U32 R108, R19, 0x10, R108 ;  /* 0x00000010136c7825 */ /* 0x001fc800078e006c */
[----:B------:R-:W-:Y:S01]  /*5090*/  FMUL.FTZ R161, R161, UR14 ;  /* 0x0000000ea1a17c20 */ /* 0x000fe20008410000 */
[----:B------:R-:W-:Y:S01]  /*50a0*/  FMUL.FTZ R157, R157, UR14 ;  /* 0x0000000e9d9d7c20 */ /* 0x000fe20008410000 */
[-C--:B------:R-:W-:Y:S01]  /*50b0*/  FMUL.FTZ R110, R110, R146.reuse ;  /* 0x000000926e6e7220 */ /* 0x080fe20000410000 */
[-C--:B------:R-:W-:Y:S01]  /*50c0*/  FMUL.FTZ R155, R155, R146.reuse ;  /* 0x000000929b9b7220 */ /* 0x080fe20000410000 */
[----:B------:R0:W-:Y:S01]  /*50d0*/  STG.E.128 desc[UR6][R108.64], R104 ;  /* 0x000000686c007986 */ /* 0x0001e2000c101d06 */
[----:B------:R-:W-:Y:S01]  /*50e0*/  FMUL.FTZ R146, R156, R146 ;  /* 0x000000929c927220 */ /* 0x000fe20000410000 */
[----:B------:R-:W-:Y:S01]  /*50f0*/  FMUL.FTZ R111, R111, UR14 ;  /* 0x0000000e6f6f7c20 */ /* 0x000fe20008410000 */
[----:B------:R-:W-:Y:S01]  /*5100*/  FMUL.FTZ R155, R155, UR14 ;  /* 0x0000000e9b9b7c20 */ /* 0x000fe20008410000 */
[----:B------:R-:W-:Y:S01]  /*5110*/  FMUL.FTZ R110, R110, UR14 ;  /* 0x0000000e6e6e7c20 */ /* 0x000fe20008410000 */
[----:B------:R-:W-:Y:S01]  /*5120*/  FMUL.FTZ R146, R146, UR14 ;  /* 0x0000000e92927c20 */ /* 0x000fe20008410000 */
[----:B------:R-:W-:Y:S01]  /*5130*/  FMUL.FTZ R154, R154, UR14 ;  /* 0x0000000e9a9a7c20 */ /* 0x000fe20008410000 */
[----:B------:R-:W-:Y:S01]  /*5140*/  FMUL.FTZ R149, R149, UR14 ;  /* 0x0000000e95957c20 */ /* 0x000fe20008410000 */
[----:B------:R-:W-:-:S02]  /*5150*/  LOP3.LUT P3, RZ, R150, 0xff0000, RZ, 0xc0, !PT ;  /* 0x00ff000096ff7812 */ /* 0x000fc4000786c0ff */
[----:B------:R-:W-:-:S04]  /*5160*/  LOP3.LUT P4, RZ, R150, 0xff000000, RZ, 0xc0, !PT ;  /* 0xff00000096ff7812 */ /* 0x000fc8000788c0ff */
[----:B------:R-:W-:Y:S01]  /*5170*/  FSEL R110, R110, RZ, P4 ;  /* 0x000000ff6e6e7208 */ /* 0x000fe20002000000 */
        /* <DEDUP_REMOVED lines=15> */
[----:B------:R-:W-:Y:S02]  /*5270*/  F2FP.F16.F32.PACK_AB R105, R110, R105 ;  /* 0x000000696e69723e */ /* 0x000fe400000000ff */
[----:B------:R-:W-:-:S05]  /*5280*/  F2FP.F16.F32.PACK_AB R104, R149, R104 ;  /* 0x000000689568723e */ /* 0x000fca00000000ff */
[----:B------:R0:W-:Y:S02]  /*5290*/  STG.E.128 desc[UR6][R108.64], R104 ;  /* 0x000000686c007986 */ /* 0x0001e4000c101d06 */
.L_x_7212:
[----:B------:R-:W-:Y:S05]  /*52a0*/  BSYNC.RECONVERGENT B0 ;  /* 0x0000000000007941 */ /* 0x000fea0003800200 */
.L_x_7205:
[----:B01234-:R-:W0:Y:S02]  /*52b0*/  LDC.64 R104, c[0x0][0x380] ;  /* 0x0000e000ff687b82 */ /* 0x01fe240000000a00 */
[----:B0-----:R-:W-:-:S04]  /*52c0*/  LEA R113, R104, R113, 0x2 ;  /* 0x0000007168717211 */ /* 0x001fc800078e10ff */
[----:B------:R-:W-:-:S13]  /*52d0*/  ISETP.GE.AND P1, PT, R113, R105, PT ;  /* 0x000000697100720c */ /* 0x000fda0003f26270 */
[----:B------:R-:W-:Y:S05]  /*52e0*/  @!P1 BRA `(.L_x_7226) ;  /* 0xffffffb000b49947 */ /* 0x000fea000383ffff */
.L_x_7197:
        /* <DEDUP_REMOVED lines=196> */
.L_x_7204:
        /* <DEDUP_REMOVED lines=8> */
.L_x_7228:
[----:B------:R-:W-:Y:S05]  /*5fb0*/  BSYNC B0 ;  /* 0x0000000000007941 */ /* 0x000fea0003800000 */
.L_x_7227:
        /* <DEDUP_REMOVED lines=8> */
.L_x_7229:
[----:B------:R-:W-:Y:S01]  /*6040*/  FADD.FTZ R104, R104, R155 ;  /* 0x0000009b68687221 */ /* 0x000fe20000010000 */
[----:B------:R-:W-:-:S04]  /*6050*/  HFMA2 R157, -RZ, RZ, 0, 1.1920928955078125e-07 ;  /* 0x00000002ff9d7431 */ /* 0x000fc800000001ff */
[----:B------:R-:W-:Y:S02]  /*6060*/  MOV R160, R104 ;  /* 0x0000006800a07202 */ /* 0x000fe40000000f00 */
[----:B------:R-:W-:-:S07]  /*6070*/  MOV R105, R154 ;  /* 0x0000009a00697202 */ /* 0x000fce0000000f00 */
[----:B------:R-:W-:Y:S05]  /*6080*/  WARPSYNC.COLLECTIVE R149, `(.L_x_7230) ;  /* 0x0000000095087348 */ /* 0x000fea0003c00000 */
[----:B------:R0:W1:Y:S02]  /*6090*/  SHFL.BFLY P2, R154, R160, R157, R162 ;  /* 0x0c00009da09a7389 */ /* 0x00006400000400a2 */
[----:B01----:R-:W-:Y:S05]  /*60a0*/  ENDCOLLECTIVE ;  /* 0x000000000000791b */ /* 0x003fea0003800000 */
.L_x_7230:
[----:B------:R-:W-:-:S05]  /*60b0*/  FADD.FTZ R105, R105, R156 ;  /* 0x0000009c69697221 */ /* 0x000fca0000010000 */
[----:B------:R-:W-:Y:S02]  /*60c0*/  MOV R160, R105 ;  /* 0x0000006900a07202 */ /* 0x000fe40000000f00 */
[----:B------:R-:W-:-:S07]  /*60d0*/  MOV R107, R154 ;  /* 0x0000009a006b7202 */ /* 0x000fce0000000f00 */
[----:B------:R-:W-:Y:S05]  /*60e0*/  WARPSYNC.COLLECTIVE R149, `(.L_x_7231) ;  /* 0x0000000095087348 */ /* 0x000fea0003c00000 */
[----:B------:R0:W1:Y:S02]  /*60f0*/  SHFL.BFLY P2, R154, R160, R157, R162 ;  /* 0x0c00009da09a7389 */ /* 0x00006400000400a2 */
[----:B01----:R-:W-:Y:S05]  /*6100*/  ENDCOLLECTIVE ;  /* 0x000000000000791b */ /* 0x003fea0003800000 */
.L_x_7231:
[----:B------:R-:W-:Y:S01]  /*6110*/  FADD.FTZ R107, R104, R107 ;  /* 0x0000006b686b7221 */ /* 0x000fe20000010000 */
[----:B------:R-:W-:-:S04]  /*6120*/  HFMA2 R157, -RZ, RZ, 0, 2.384185791015625e-07 ;  /* 0x00000004ff9d7431 */ /* 0x000fc800000001ff */
[----:B------:R-:W-:Y:S02]  /*6130*/  MOV R160, R107 ;  /* 0x0000006b00a07202 */ /* 0x000fe40000000f00 */
[----:B------:R-:W-:-:S07]  /*6140*/  MOV R106, R154 ;  /* 0x0000009a006a7202 */ /* 0x000fce0000000f00 */
[----:B------:R-:W-:Y:S05]  /*6150*/  WARPSYNC.COLLECTIVE R149, `(.L_x_7232) ;  /* 0x0000000095087348 */ /* 0x000fea0003c00000 */
[----:B------:R0:W1:Y:S02]  /*6160*/  SHFL.BFLY P2, R154, R160, R157, R162 ;  /* 0x0c00009da09a7389 */ /* 0x00006400000400a2 */
[----:B01----:R-:W-:Y:S05]  /*6170*/  ENDCOLLECTIVE ;  /* 0x000000000000791b */ /* 0x003fea0003800000 */
.L_x_7232:
[----:B------:R-:W-:-:S05]  /*6180*/  FADD.FTZ R106, R105, R106 ;  /* 0x0000006a696a7221 */ /* 0x000fca0000010000 */
[----:B------:R-:W-:Y:S02]  /*6190*/  MOV R160, R106 ;  /* 0x0000006a00a07202 */ /* 0x000fe40000000f00 */
[----:B------:R-:W-:-:S07]  /*61a0*/  MOV R108, R154 ;  /* 0x0000009a006c7202 */ /* 0x000fce0000000f00 */
[----:B------:R-:W-:Y:S05]  /*61b0*/  WARPSYNC.COLLECTIVE R149, `(.L_x_7233) ;  /* 0x0000000095087348 */ /* 0x000fea0003c00000 */
[----:B------:R0:W1:Y:S02]  /*61c0*/  SHFL.BFLY P2, R154, R160, R157, R162 ;  /* 0x0c00009da09a7389 */ /* 0x00006400000400a2 */
[----:B01----:R-:W-:Y:S05]  /*61d0*/  ENDCOLLECTIVE ;  /* 0x000000000000791b */ /* 0x003fea0003800000 */
.L_x_7233:
[----:B------:R-:W-:Y:S01]  /*61e0*/  FADD.FTZ R108, R107, R108 ;  /* 0x0000006c6b6c7221 */ /* 0x000fe20000010000 */
[----:B------:R-:W-:-:S04]  /*61f0*/  HFMA2 R157, -RZ, RZ, 0, 4.76837158203125e-07 ;  /* 0x00000008ff9d7431 */ /* 0x000fc800000001ff */
[----:B------:R-:W-:Y:S02]  /*6200*/  MOV R160, R108 ;  /* 0x0000006c00a07202 */ /* 0x000fe40000000f00 */
[----:B------:R-:W-:-:S07]  /*6210*/  MOV R109, R154 ;  /* 0x0000009a006d7202 */ /* 0x000fce0000000f00 */
[----:B------:R-:W-:Y:S05]  /*6220*/  WARPSYNC.COLLECTIVE R149, `(.L_x_7234) ;  /* 0x0000000095087348 */ /* 0x000fea0003c00000 */
[----:B------:R0:W1:Y:S02]  /*6230*/  SHFL.BFLY P2, R154, R160, R157, R162 ;  /* 0x0c00009da09a7389 */ /* 0x00006400000400a2 */
[----:B01----:R-:W-:Y:S05]  /*6240*/  ENDCOLLECTIVE ;  /* 0x000000000000791b */ /* 0x003fea0003800000 */
.L_x_7234:
[----:B------:R-:W-:-:S05]  /*6250*/  FADD.FTZ R109, R106, R109 ;  /* 0x0000006d6a6d7221 */ /* 0x000fca0000010000 */
[----:B------:R-:W-:Y:S02]  /*6260*/  MOV R160, R109 ;  /* 0x0000006d00a07202 */ /* 0x000fe40000000f00 */
[----:B------:R-:W-:-:S07]  /*6270*/  MOV R111, R154 ;  /* 0x0000009a006f7202 */ /* 0x000fce0000000f00 */
[----:B------:R-:W-:Y:S05]  /*6280*/  WARPSYNC.COLLECTIVE R149, `(.L_x_7235) ;  /* 0x0000000095087348 */ /* 0x000fea0003c00000 */
[----:B------:R0:W1:Y:S02]  /*6290*/  SHFL.BFLY P2, R154, R160, R157, R162 ;  /* 0x0c00009da09a7389 */ /* 0x00006400000400a2 */
[----:B01----:R-:W-:Y:S05]  /*62a0*/  ENDCOLLECTIVE ;  /* 0x000000000000791b */ /* 0x003fea0003800000 */
.L_x_7235:
[----:B------:R-:W-:Y:S01]  /*62b0*/  FADD.FTZ R111, R108, R111 ;  /* 0x0000006f6c6f7221 */ /* 0x000fe20000010000 */
[----:B------:R-:W-:-:S04]  /*62c0*/  HFMA2 R157, -RZ, RZ, 0, 9.5367431640625e-07 ;  /* 0x00000010ff9d7431 */ /* 0x000fc800000001ff */
[----:B------:R-:W-:Y:S02]  /*62d0*/  MOV R160, R111 ;  /* 0x0000006f00a07202 */ /* 0x000fe40000000f00 */
[----:B------:R-:W-:-:S07]  /*62e0*/  MOV R110, R154 ;  /* 0x0000009a006e7202 */ /* 0x000fce0000000f00 */
[----:B------:R-:W-:Y:S05]  /*62f0*/  WARPSYNC.COLLECTIVE R149, `(.L_x_7236) ;  /* 0x0000000095087348 */ /* 0x000fea0003c00000 */
[----:B------:R0:W1:Y:S02]  /*6300*/  SHFL.BFLY P2, R154, R160, R157, R162 ;  /* 0x0c00009da09a7389 */ /* 0x00006400000400a2 */
[----:B01----:R-:W-:Y:S05]  /*6310*/  ENDCOLLECTIVE ;  /* 0x000000000000791b */ /* 0x003fea0003800000 */
.L_x_7236:
[----:B------:R-:W-:-:S05]  /*6320*/  FADD.FTZ R110, R109, R110 ;  /* 0x0000006e6d6e7221 */ /* 0x000fca0000010000 */
[----:B------:R-:W-:Y:S02]  /*6330*/  MOV R160, R110 ;  /* 0x0000006e00a07202 */ /* 0x000fe40000000f00 */
[----:B------:R-:W-:-:S07]  /*6340*/  MOV R104, R154 ;  /* 0x0000009a00687202 */ /* 0x000fce0000000f00 */
[----:B------:R-:W-:Y:S05]  /*6350*/  WARPSYNC.COLLECTIVE R149, `(.L_x_7237) ;  /* 0x0000000095087348 */ /* 0x000fea0003c00000 */
[----:B------:R0:W1:Y:S02]  /*6360*/  SHFL.BFLY P2, R154, R160, R157, R162 ;  /* 0x0c00009da09a7389 */ /* 0x00006400000400a2 */
[----:B01----:R-:W-:Y:S05]  /*6370*/  ENDCOLLECTIVE ;  /* 0x000000000000791b */ /* 0x003fea0003800000 */
.L_x_7237:
[----:B------:R-:W-:Y:S01]  /*6380*/  MOV R105, R154 ;  /* 0x0000009a00697202 */ /* 0x000fe20000000f00 */
[----:B------:R-:W-:Y:S06]  /*6390*/  BRA `(.L_x_7238) ;  /* 0xffffffb4007c7947 */ /* 0x000fec000383ffff */
.L_x_7239:
        /* <DEDUP_REMOVED lines=14> */
.L_x_14519:


//--------------------- .text._ZN10layer_norm13ln_bwd_kernelINS_13Kernel_traitsIf6__halfS2_S2_fjLj768ELj1ELj4ELj1ELj16ENS_18Kernel_traits_baseILj768EfS2_S2_S2_fjLj128EEEEELb1ELb0ELb0ELb1EEEvNS_9BwdParamsE --------------------------
	.section	.text._ZN10layer_norm13ln_bwd_kernelINS_13Kernel_traitsIf6__halfS2_S2_fjLj768ELj1ELj4ELj1ELj16ENS_18Kernel_traits_baseILj768EfS2_S2_S2_fjLj128EEEEELb1ELb0ELb0ELb1EEEvNS_9BwdParamsE,"ax",@progbits
	.align	128
        .global         _ZN10layer_norm13ln_bwd_kernelINS_13Kernel_traitsIf6__halfS2_S2_fjLj768ELj1ELj4ELj1ELj16ENS_18Kernel_traits_baseILj768EfS2_S2_S2_fjLj128EEEEELb1ELb0ELb0ELb1EEEvNS_9BwdParamsE
        .type           _ZN10layer_norm13ln_bwd_kernelINS_13Kernel_traitsIf6__halfS2_S2_fjLj768ELj1ELj4ELj1ELj16ENS_18Kernel_traits_baseILj768EfS2_S2_S2_fjLj128EEEEELb1ELb0ELb0ELb1EEEvNS_9BwdParamsE,@function
        .size           _ZN10layer_norm13ln_bwd_kernelINS_13Kernel_traitsIf6__halfS2_S2_fjLj768ELj1ELj4ELj1ELj16ENS_18Kernel_traits_baseILj768EfS2_S2_S2_fjLj128EEEEELb1ELb0ELb0ELb1EEEvNS_9BwdParamsE,(.L_x_14520 - _ZN10layer_norm13ln_bwd_kernelINS_13Kernel_traitsIf6__halfS2_S2_fjLj768ELj1ELj4ELj1ELj16ENS_18Kernel_traits_baseILj768EfS2_S2_S2_fjLj128EEEEELb1ELb0ELb0ELb1EEEvNS_9BwdParamsE)
        .other          _ZN10layer_norm13ln_bwd_kernelINS_13Kernel_traitsIf6__halfS2_S2_fjLj768ELj1ELj4ELj1ELj16ENS_18Kernel_traits_baseILj768EfS2_S2_S2_fjLj128EEEEELb1ELb0ELb0ELb1EEEvNS_9BwdParamsE,@"STO_CUDA_ENTRY STV_DEFAULT"
_ZN10layer_norm13ln_bwd_kernelINS_13Kernel_traitsIf6__halfS2_S2_fjLj768ELj1ELj4ELj1ELj16ENS_18Kernel_traits_baseILj768EfS2_S2_S2_fjLj128EEEEELb1ELb0ELb0ELb1EEEvNS_9BwdParamsE:
.text._ZN10layer_norm13ln_bwd_kernelINS_13Kernel_traitsIf6__halfS2_S2_fjLj768ELj1ELj4ELj1ELj16ENS_18Kernel_traits_baseILj768EfS2_S2_S2_fjLj128EEEEELb1ELb0ELb0ELb1EEEvNS_9BwdParamsE:
        /* <DEDUP_REMOVED lines=78> */
.L_x_7255:
        /* <DEDUP_REMOVED lines=44> */
[----:B---3--:R-:W-:-:S02]  /*07a0*/  HADD2.F32 R133, -RZ, R45.H0_H0 ;  /* 0x2000002dff857230 */ /* 0x008fc40000004100 */
[----:B------:R-:W-:Y:S02]  /*07b0*/  HADD2.F32 R45, -RZ, R45.H1_H1 ;  /* 0x3000002dff2d7230 */ /* 0x000fe40000004100 */
[----:B------:R-:W-:Y:S02]  /*07c0*/  HADD2.F32 R129, -RZ, R44.H0_H0 ;  /* 0x2000002cff817230 */ /* 0x000fe40000004100 */
[----:B------:R-:W-:Y:S02]  /*07d0*/  HADD2.F32 R139, -RZ, R47.H0_H0 ;  /* 0x2000002fff8b7230 */ /* 0x000fe40000004100 */
[----:B------:R-:W-:Y:S01]  /*07e0*/  FADD.FTZ R164, -R0, R45 ;  /* 0x0000002d00a47221 */ /* 0x000fe20000010100 */
[----:B----4-:R-:W-:Y:S02]  /*07f0*/  HADD2.F32 R145, -RZ, R49.H0_H0 ;  /* 0x20000031ff917230 */ /* 0x010fe40000004100 */
[----:B------:R-:W-:Y:S02]  /*0800*/  HADD2.F32 R151, -RZ, R51.H0_H0 ;  /* 0x20000033ff977230 */ /* 0x000fe40000004100 */
[----:B------:R-:W-:-:S02]  /*0810*/  HADD2.F32 R153, -RZ, R52.H0_H0 ;  /* 0x20000034ff997230 */ /* 0x000fc40000004100 */
[----:B------:R-:W-:Y:S02]  /*0820*/  HADD2.F32 R157, -RZ, R53.H0_H0 ;  /* 0x20000035ff9d7230 */ /* 0x000fe40000004100 */
        /* <DEDUP_REMOVED lines=62> */
[----:B------:R-:W-:Y:S01]  /*0c10*/  FADD.FTZ R155, R66, R133 ;  /* 0x00000085429b7221 */ /* 0x000fe20000010000 */
[----:B------:R-:W-:Y:S01]  /*0c20*/  FMUL.FTZ R170, R127, R170 ;  /* 0x000000aa7faa7220 */ /* 0x000fe20000410000 */
        /* <DEDUP_REMOVED lines=23> */
[--C-:B------:R-:W-:Y:S02]  /*0da0*/  HADD2.F32 R135, -RZ, R61.reuse.H0_H0 ;  /* 0x2000003dff877230 */ /* 0x100fe40000004100 */
[----:B------:R-:W-:Y:S01]  /*0db0*/  FMUL.FTZ R144, R127, R158 ;  /* 0x0000009e7f907220 */ /* 0x000fe20000410000 */
        /* <DEDUP_REMOVED lines=9> */
[--C-:B------:R-:W-:Y:S02]  /*0e50*/  HADD2.F32 R139, -RZ, R62.reuse.H0_H0 ;  /* 0x2000003eff8b7230 */ /* 0x100fe40000004100 */
[C---:B------:R-:W-:Y:S01]  /*0e60*/  FMUL.FTZ R154, R127.reuse, R174 ;  /* 0x000000ae7f9a7220 */ /* 0x040fe20000410000 */
[----:B------:R-:W-:Y:S01]  /*0e70*/  FMUL.FTZ R159, R127, R176 ;  /* 0x000000b07f9f7220 */ /* 0x000fe20000410000 */
        /* <DEDUP_REMOVED lines=8> */
[--C-:B------:R-:W-:Y:S02]  /*0f00*/  HADD2.F32 R141, -RZ, R63.reuse.H0_H0 ;  /* 0x2000003fff8d7230 */ /* 0x100fe40000004100 */
[----:B------:R-:W-:Y:S02]  /*0f10*/  HADD2.F32 R148, -RZ, R63.H1_H1 ;  /* 0x3000003fff947230 */ /* 0x000fe40000004100 */
[----:B------:R-:W-:Y:S01]  /*0f20*/  FMUL.FTZ R63, R17, R140 ;  /* 0x0000008c113f7220 */ /* 0x000fe20000410000 */
[----:B------:R-:W-:Y:S01]  /*0f30*/  FADD.FTZ R176, R177, R62 ;  /* 0x0000003eb1b07221 */ /* 0x000fe20000010000 */
[----:B------:R-:W-:Y:S01]  /*0f40*/  FFMA.FTZ R178, R154, R62, R179 ;  /* 0x0000003e9ab27223 */ /* 0x000fe200000100b3 */
[----:B------:R-:W-:-:S02]  /*0f50*/  HADD2.F32 R151, -RZ, R65.H0_H0 ;  /* 0x20000041ff977230 */ /* 0x000fc40000004100 */
[----:B------:R-:W-:Y:S02]  /*0f60*/  HADD2.F32 R161, -RZ, R65.H1_H1 ;  /* 0x30000041ffa17230 */ /* 0x000fe40000004100 */
[----:B------:R-:W-:Y:S01]  /*0f70*/  FMUL.FTZ R65, R18, R141 ;  /* 0x0000008d12417220 */ /* 0x000fe20000410000 */
[----:B------:R-:W-:Y:S01]  /*0f80*/  FADD.FTZ R176, R176, R63 ;  /* 0x0000003fb0b07221 */ /* 0x000fe20000010000 */
[----:B------:R-:W-:Y:S01]  /*0f90*/  FFMA.FTZ R177, R159, R63, R178 ;  /* 0x0000003f9fb17223 */ /* 0x000fe200000100b2 */
[--C-:B------:R-:W-:Y:S02]  /*0fa0*/  HADD2.F32 R147, -RZ, R64.reuse.H0_H0 ;  /* 0x20000040ff937230 */ /* 0x100fe40000004100 */
[----:B------:R-:W-:Y:S02]  /*0fb0*/  HADD2.F32 R149, -RZ, R64.H1_H1 ;  /* 0x30000040ff957230 */ /* 0x000fe40000004100 */
        /* <DEDUP_REMOVED lines=63> */
.L_x_7243:
        /* <DEDUP_REMOVED lines=30> */
[----:B--2---:R-:W-:-:S02]  /*1590*/  HADD2.F32 R133, -RZ, R45.H0_H0 ;  /* 0x2000002dff857230 */ /* 0x004fc40000004100 */
[----:B------:R-:W-:Y:S02]  /*15a0*/  HADD2.F32 R45, -RZ, R45.H1_H1 ;  /* 0x3000002dff2d7230 */ /* 0x000fe40000004100 */
[----:B------:R-:W-:Y:S02]  /*15b0*/  HADD2.F32 R129, -RZ, R44.H0_H0 ;  /* 0x2000002cff817230 */ /* 0x000fe40000004100 */
[----:B------:R-:W-:Y:S02]  /*15c0*/  HADD2.F32 R139, -RZ, R47.H0_H0 ;  /* 0x2000002fff8b7230 */ /* 0x000fe40000004100 */
[----:B------:R-:W-:Y:S01]  /*15d0*/  FADD.FTZ R164, -R0, R45 ;  /* 0x0000002d00a47221 */ /* 0x000fe20000010100 */
[----:B---3--:R-:W-:Y:S02]  /*15e0*/  HADD2.F32 R145, -RZ, R49.H0_H0 ;  /* 0x20000031ff917230 */ /* 0x008fe40000004100 */
[----:B------:R-:W-:Y:S02]  /*15f0*/  HADD2.F32 R151, -RZ, R51.H0_H0 ;  /* 0x20000033ff977230 */ /* 0x000fe40000004100 */
[----:B----4-:R-:W-:-:S02]  /*1600*/  HADD2.F32 R153, -RZ, R52.H0_H0 ;  /* 0x20000034ff997230 */ /* 0x010fc40000004100 */
        /* <DEDUP_REMOVED lines=184> */
.L_x_7244:
        /* <DEDUP_REMOVED lines=70> */
.L_x_7267:
        /* <DEDUP_REMOVED lines=14> */
[----:B------:R-:W-:Y:S01]  /*26d0*/  FFMA.FTZ R46, R129, R171, R130 ;  /* 0x000000ab812e7223 */ /* 0x000fe20000010082 */
[----:B------:R-:W-:Y:S01]  /*26e0*/  FADD.FTZ R152, -R169, R152 ;  /* 0x00000098a9987221 */ /* 0x000fe20000010100 */
[----:B------:R-:W-:Y:S01]  /*26f0*/  FFMA.FTZ R139, R129, R66, R130 ;  /* 0x00000042818b7223 */ /* 0x000fe20000010082 */
[----:B------:R-:W-:Y:S01]  /*2700*/  FFMA.FTZ R0, R127, R0, R44 ;  /* 0x000000007f007223 */ /* 0x000fe2000001002c */
[----:B------:R-:W-:-:S02]  /*2710*/  HADD2.F32 R44, -RZ, R28.H1_H1 ;  /* 0x3000001cff2c7230 */ /* 0x000fc40000004100 */
[C-C-:B------:R-:W-:Y:S01]  /*2720*/  FFMA.FTZ R136, R129.reuse, R137, R130.reuse ;  /* 0x0000008981887223 */ /* 0x140fe20000010082 */
[----:B------:R-:W-:Y:S01]  /*2730*/  LOP3.LUT P5, RZ, R70, 0xff, RZ, 0xc0, !PT ;  /* 0x000000ff46ff7812 */ /* 0x000fe200078ac0ff */
[----:B------:R-:W-:Y:S01]  /*2740*/  FMUL.FTZ R0, R0, R125 ;  /* 0x0000007d00007220 */ /* 0x000fe20000410000 */
[----:B------:R-:W-:Y:S01]  /*2750*/  FFMA.FTZ R164, R129, R164, R130 ;  /* 0x000000a481a47223 */ /* 0x000fe20000010082 */
[----:B------:R-:W-:Y:S01]  /*2760*/  FFMA.FTZ R44, R127, R152, R44 ;  /* 0x000000987f2c7223 */ /* 0x000fe2000001002c */
[C-C-:B------:R-:W-:Y:S01]  /*2770*/  FFMA.FTZ R131, R129.reuse, R170, R130.reuse ;  /* 0x000000aa81837223 */ /* 0x140fe20000010082 */
[----:B------:R-:W-:Y:S01]  /*2780*/  FMUL.FTZ R0, R0, UR4 ;  /* 0x0000000400007c20 */ /* 0x000fe20008410000 */
[----:B------:R-:W-:Y:S01]  /*2790*/  FFMA.FTZ R48, R129, R175, R130 ;  /* 0x000000af81307223 */ /* 0x000fe20000010082 */
[----:B------:R-:W-:Y:S01]  /*27a0*/  FMUL.FTZ R44, R44, R125 ;  /* 0x0000007d2c2c7220 */ /* 0x000fe20000410000 */
[----:B------:R-:W-:Y:S01]  /*27b0*/  FADD.FTZ R134, -R47, R134 ;  /* 0x000000862f867221 */ /* 0x000fe20000010100 */
[----:B------:R-:W-:Y:S01]  /*27c0*/  FADD.FTZ R46, -R46, R67 ;  /* 0x000000432e2e7221 */ /* 0x000fe20000010100 */
[----:B------:R-:W-:Y:S01]  /*27d0*/  FADD.FTZ R66, -R139, R58 ;  /* 0x0000003a8b427221 */ /* 0x000fe20000010100 */
[----:B------:R-:W-:Y:S01]  /*27e0*/  FMUL.FTZ R49, R44, UR4 ;  /* 0x000000042c317c20 */ /* 0x000fe20008410000 */
[----:B------:R-:W-:Y:S01]  /*27f0*/  FSEL R44, R0, RZ, P5 ;  /* 0x000000ff002c7208 */ /* 0x000fe20002800000 */
        /* <DEDUP_REMOVED lines=9> */
[----:B------:R-:W-:-:S02]  /*2890*/  HADD2.F32 R58, -RZ, R31.H1_H1 ;  /* 0x3000001fff3a7230 */ /* 0x000fc40000004100 */
[C---:B------:R-:W-:Y:S01]  /*28a0*/  FFMA.FTZ R164, R127.reuse, R164, R47 ;  /* 0x000000a47fa47223 */ /* 0x040fe2000001002f */
[C---:B------:R-:W-:Y:S01]  /*28b0*/  FFMA.FTZ R132, R127.reuse, R132, R59 ;  /* 0x000000847f847223 */ /* 0x040fe2000001003b */
[C---:B------:R-:W-:Y:S01]  /*28c0*/  FFMA.FTZ R46, R127.reuse, R46, R67 ;  /* 0x0000002e7f2e7223 */ /* 0x040fe20000010043 */
[--C-:B------:R-:W-:Y:S02]  /*28d0*/  HADD2.F32 R47, -RZ, R32.reuse.H0_H0 ;  /* 0x20000020ff2f7230 */ /* 0x100fe40000004100 */
[----:B------:R-:W-:Y:S01]  /*28e0*/  FFMA.FTZ R48, R127, R48, R58 ;  /* 0x000000307f307223 */ /* 0x000fe2000001003a */
[----:B------:R-:W-:Y:S01]  /*28f0*/  LOP3.LUT P2, RZ, R70, 0xff00, RZ, 0xc0, !PT ;  /* 0x0000ff0046ff7812 */ /* 0x000fe2000784c0ff */
[-C--:B------:R-:W-:Y:S01]  /*2900*/  FMUL.FTZ R0, R0, R125.reuse ;  /* 0x0000007d00007220 */ /* 0x080fe20000410000 */
[-C--:B------:R-:W-:Y:S01]  /*2910*/  FMUL.FTZ R164, R164, R125.reuse ;  /* 0x0000007da4a47220 */ /* 0x080fe20000410000 */
[-C--:B------:R-:W-:Y:S01]  /*2920*/  FMUL.FTZ R132, R132, R125.reuse ;  /* 0x0000007d84847220 */ /* 0x080fe20000410000 */
[-C--:B------:R-:W-:Y:S01]  /*2930*/  FMUL.FTZ R46, R46, R125.reuse ;  /* 0x0000007d2e2e7220 */ /* 0x080fe20000410000 */
[----:B------:R-:W-:Y:S01]  /*2940*/  FMUL.FTZ R48, R48, R125 ;  /* 0x0000007d30307220 */ /* 0x000fe20000410000 */
[----:B------:R-:W-:Y:S01]  /*2950*/  ISETP.GE.U32.AND P1, PT, R70, RZ, PT ;  /* 0x000000ff4600720c */ /* 0x000fe20003f26070 */
[----:B------:R-:W-:Y:S01]  /*2960*/  FFMA.FTZ R135, R129, R172, R130 ;  /* 0x000000ac81877223 */ /* 0x000fe20000010082 */
[----:B------:R-:W-:-:S02]  /*2970*/  HADD2.F32 R59, -RZ, R32.H1_H1 ;  /* 0x30000020ff3b7230 */ /* 0x000fc40000004100 */
[----:B------:R-:W-:Y:S01]  /*2980*/  FFMA.FTZ R66, R127, R66, R47 ;  /* 0x000000427f427223 */ /* 0x000fe2000001002f */
[----:B------:R-:W-:Y:S01]  /*2990*/  FSEL R49, R49, RZ, P2 ;  /* 0x000000ff31317208 */ /* 0x000fe20001000000 */
[----:B------:R-:W-:Y:S01]  /*29a0*/  FMUL.FTZ R0, R0, UR4 ;  /* 0x0000000400007c20 */ /* 0x000fe20008410000 */
[----:B------:R-:W-:Y:S01]  /*29b0*/  FMUL.FTZ R164, R164, UR4 ;  /* 0x00000004a4a47c20 */ /* 0x000fe20008410000 */
[----:B------:R-:W-:Y:S01]  /*29c0*/  FMUL.FTZ R132, R132, UR4 ;  /* 0x0000000484847c20 */ /* 0x000fe20008410000 */
[----:B------:R-:W-:Y:S01]  /*29d0*/  FMUL.FTZ R47, R46, UR4 ;  /* 0x000000042e2f7c20 */ /* 0x000fe20008410000 */
[----:B------:R-:W-:Y:S01]  /*29e0*/  FMUL.FTZ R48, R48, UR4 ;  /* 0x0000000430307c20 */ /* 0x000fe20008410000 */
[C-C-:B------:R-:W-:Y:S01]  /*29f0*/  FFMA.FTZ R138, R129.reuse, R145, R130.reuse ;  /* 0x00000091818a7223 */ /* 0x140fe20000010082 */
[C-C-:B------:R-:W-:Y:S01]  /*2a00*/  FFMA.FTZ R146, R129.reuse, R146, R130.reuse ;  /* 0x0000009281927223 */ /* 0x140fe20000010082 */
[C---:B------:R-:W-:Y:S01]  /*2a10*/  LOP3.LUT P4, RZ, R70.reuse, 0xff0000, RZ, 0xc0, !PT ;  /* 0x00ff000046ff7812 */ /* 0x040fe2000788c0ff */
[C-C-:B------:R-:W-:Y:S01]  /*2a20*/  FFMA.FTZ R141, R129.reuse, R154, R130.reuse ;  /* 0x0000009a818d7223 */ /* 0x140fe20000010082 */
[----:B------:R-:W-:Y:S01]  /*2a30*/  LOP3.LUT P3, RZ, R70, 0xff000000, RZ, 0xc0, !PT ;  /* 0xff00000046ff7812 */ /* 0x000fe2000786c0ff */
[----:B------:R-:W-:Y:S01]  /*2a40*/  FFMA.FTZ R155, R129, R155, R130 ;  /* 0x0000009b819b7223 */ /* 0x000fe20000010082 */
[----:B------:R-:W-:Y:S01]  /*2a50*/  LOP3.LUT P6, RZ, R71, 0xff, RZ, 0xc0, !PT ;  /* 0x000000ff47ff7812 */ /* 0x000fe200078cc0ff */
[----:B------:R-:W-:Y:S01]  /*2a60*/  FADD.FTZ R142, -R135, R142 ;  /* 0x0000008e878e7221 */ /* 0x000fe20000010100 */
[----:B------:R-:W-:Y:S01]  /*2a70*/  LOP3.LUT P5, RZ, R71, 0xff00, RZ, 0xc0, !PT ;  /* 0x0000ff0047ff7812 */ /* 0x000fe200078ac0ff */
[----:B------:R-:W-:Y:S01]  /*2a80*/  FFMA.FTZ R137, R129, R144, R130 ;  /* 0x0000009081897223 */ /* 0x000fe20000010082 */
[----:B------:R-:W-:Y:S01]  /*2a90*/  LOP3.LUT P2, RZ, R71, 0xff0000, RZ, 0xc0, !PT ;  /* 0x00ff000047ff7812 */ /* 0x000fe2000784c0ff */
[----:B------:R-:W-:Y:S01]  /*2aa0*/  FFMA.FTZ R136, R127, R136, R59 ;  /* 0x000000887f887223 */ /* 0x000fe2000001003b */
[----:B------:R-:W-:Y:S01]  /*2ab0*/  ISETP.GE.U32.AND.EX P1, PT, R71, 0x1000000, PT, P1 ;  /* 0x010000004700780c */ /* 0x000fe20003f26110 */
[----:B------:R-:W-:-:S02]  /*2ac0*/  HADD2.F32 R71, -RZ, R31.H0_H0 ;  /* 0x2000001fff477230 */ /* 0x000fc40000004100 */
[--C-:B------:R-:W-:Y:S01]  /*2ad0*/  FFMA.FTZ R173, R129, R173, R130.reuse ;  /* 0x000000ad81ad7223 */ /* 0x100fe20000010082 */
[----:B------:R-:W-:Y:S01]  /*2ae0*/  FSEL R0, R0, RZ, P4 ;  /* 0x000000ff00007208 */ /* 0x000fe20002000000 */
[----:B------:R-:W-:Y:S01]  /*2af0*/  FADD.FTZ R138, -R138, R61 ;  /* 0x0000003d8a8a7221 */ /* 0x000fe20000010100 */
[----:B------:R-:W-:Y:S01]  /*2b00*/  FSEL R59, R164, RZ, P3 ;  /* 0x000000ffa43b7208 */ /* 0x000fe20001800000 */
[----:B------:R-:W-:Y:S01]  /*2b10*/  FADD.FTZ R146, -R146, R57 ;  /* 0x0000003992927221 */ /* 0x000fe20000010100 */
[----:B------:R-:W-:Y:S01]  /*2b20*/  FSEL R46, R132, RZ, P6 ;  /* 0x000000ff842e7208 */ /* 0x000fe20003000000 */
[--C-:B------:R-:W-:Y:S01]  /*2b30*/  HADD2.F32 R57, -RZ, R33.reuse.H1_H1 ;  /* 0x30000021ff397230 */ /* 0x100fe20000004100 */
[----:B------:R-:W-:Y:S01]  /*2b40*/  FSEL R67, R47, RZ, P5 ;  /* 0x000000ff2f437208 */ /* 0x000fe20002800000 */
[----:B------:R-:W-:Y:S01]  /*2b50*/  HADD2.F32 R61, -RZ, R34.H0_H0 ;  /* 0x20000022ff3d7230 */ /* 0x000fe20000004100 */
[----:B------:R-:W-:Y:S01]  /*2b60*/  FSEL R48, R48, RZ, P1 ;  /* 0x000000ff30307208 */ /* 0x000fe20000800000 */
[C-C-:B------:R-:W-:Y:S01]  /*2b70*/  FFMA.FTZ R140, R129.reuse, R159, R130.reuse ;  /* 0x0000009f818c7223 */ /* 0x140fe20000010082 */
[C---:B------:R-:W-:Y:S01]  /*2b80*/  LOP3.LUT P4, RZ, R68.reuse, 0xff, RZ, 0xc0, !PT ;  /* 0x000000ff44ff7812 */ /* 0x040fe2000788c0ff */
[----:B------:R-:W-:Y:S01]  /*2b90*/  FFMA.FTZ R174, R129, R174, R130 ;  /* 0x000000ae81ae7223 */ /* 0x000fe20000010082 */
[C---:B------:R-:W-:Y:S01]  /*2ba0*/  LOP3.LUT P3, RZ, R68.reuse, 0xff00, RZ, 0xc0, !PT ;  /* 0x0000ff0044ff7812 */ /* 0x040fe2000786c0ff */
[----:B------:R-:W-:Y:S01]  /*2bb0*/  FFMA.FTZ R142, R127, R142, R71 ;  /* 0x0000008e7f8e7223 */ /* 0x000fe20000010047 */
[C---:B------:R-:W-:Y:S01]  /*2bc0*/  LOP3.LUT P6, RZ, R68.reuse, 0xff0000, RZ, 0xc0, !PT ;  /* 0x00ff000044ff7812 */ /* 0x040fe200078cc0ff */
[----:B------:R-:W-:Y:S01]  /*2bd0*/  FADD.FTZ R62, -R141, R62 ;  /* 0x0000003e8d3e7221 */ /* 0x000fe20000010100 */
[C---:B------:R-:W-:Y:S01]  /*2be0*/  LOP3.LUT P5, RZ, R68.reuse, 0xff000000, RZ, 0xc0, !PT ;  /* 0xff00000044ff7812 */ /* 0x040fe200078ac0ff */
[----:B------:R-:W-:Y:S01]  /*2bf0*/  HADD2.F32 R58, -RZ, R33.H0_H0 ;  /* 0x20000021ff3a7230 */ /* 0x000fe20000004100 */
[----:B------:R-:W-:Y:S01]  /*2c00*/  ISETP.GE.U32.AND P1, PT, R68, RZ, PT ;  /* 0x000000ff4400720c */ /* 0x000fe20003f26070 */
[----:B------:R-:W-:Y:S01]  /*2c10*/  FADD.FTZ R68, -R155, R56 ;  /* 0x000000389b447221 */ /* 0x000fe20000010100 */
[----:B------:R-:W-:Y:S01]  /*2c20*/  FADD.FTZ R60, -R137, R60 ;  /* 0x0000003c893c7221 */ /* 0x000fe20000010100 */
[----:B------:R-:W-:-:S02]  /*2c30*/  HADD2.F32 R56, -RZ, R35.H1_H1 ;  /* 0x30000023ff387230 */ /* 0x000fc40000004100 */
[----:B------:R-:W-:Y:S01]  /*2c40*/  FADD.FTZ R64, -R173, R64 ;  /* 0x00000040ad407221 */ /* 0x000fe20000010100 */
[----:B------:R-:W-:Y:S01]  /*2c50*/  FMUL.FTZ R142, R142, R125 ;  /* 0x0000007d8e8e7220 */ /* 0x000fe20000410000 */
[----:B------:R-:W-:Y:S01]  /*2c60*/  FADD.FTZ R140, -R140, R63 ;  /* 0x0000003f8c8c7221 */ /* 0x000fe20000010100 */
[----:B------:R-:W-:Y:S01]  /*2c70*/  FADD.FTZ R174, -R174, R65 ;  /* 0x00000041aeae7221 */ /* 0x000fe20000010100 */
[C---:B------:R-:W-:Y:S01]  /*2c80*/  FFMA.FTZ R138, R127.reuse, R138, R57 ;  /* 0x0000008a7f8a7223 */ /* 0x040fe20000010039 */
[C---:B------:R-:W-:Y:S01]  /*2c90*/  FFMA.FTZ R62, R127.reuse, R62, R61 ;  /* 0x0000003e7f3e7223 */ /* 0x040fe2000001003d */
[----:B------:R-:W-:Y:S02]  /*2ca0*/  HADD2.F32 R63, -RZ, R34.H1_H1 ;  /* 0x30000022ff3f7230 */ /* 0x000fe40000004100 */
[C---:B------:R-:W-:Y:S01]  /*2cb0*/  FFMA.FTZ R58, R127.reuse, R60, R58 ;  /* 0x0000003c7f3a7223 */ /* 0x040fe2000001003a */
[----:B------:R-:W-:Y:S02]  /*2cc0*/  HADD2.F32 R65, -RZ, R35.H0_H0 ;  /* 0x20000023ff417230 */ /* 0x000fe40000004100 */
[----:B------:R-:W-:Y:S01]  /*2cd0*/  FFMA.FTZ R56, R127, R64, R56 ;  /* 0x000000407f387223 */ /* 0x000fe20000010038 */
[----:B------:R-:W-:-:S02]  /*2ce0*/  HADD2.F32 R57, -RZ, R36.H0_H0 ;  /* 0x20000024ff397230 */ /* 0x000fc40000004100 */
[----:B------:R-:W-:Y:S01]  /*2cf0*/  FMUL.FTZ R142, R142, UR4 ;  /* 0x000000048e8e7c20 */ /* 0x000fe20008410000 */
[----:B------:R-:W-:Y:S02]  /*2d00*/  HADD2.F32 R61, -RZ, R37.H0_H0 ;  /* 0x20000025ff3d7230 */ /* 0x000fe40000004100 */
[-C--:B------:R-:W-:Y:S01]  /*2d10*/  FMUL.FTZ R66, R66, R125.reuse ;  /* 0x0000007d42427220 */ /* 0x080fe20000410000 */
[-C--:B------:R-:W-:Y:S01]  /*2d20*/  FMUL.FTZ R136, R136, R125.reuse ;  /* 0x0000007d88887220 */ /* 0x080fe20000410000 */
[-C--:B------:R-:W-:Y:S01]  /*2d30*/  FMUL.FTZ R58, R58, R125.reuse ;  /* 0x0000007d3a3a7220 */ /* 0x080fe20000410000 */
[-C--:B------:R-:W-:Y:S01]  /*2d40*/  FMUL.FTZ R62, R62, R125.reuse ;  /* 0x0000007d3e3e7220 */ /* 0x080fe20000410000 */
[C---:B------:R-:W-:Y:S01]  /*2d50*/  FFMA.FTZ R140, R127.reuse, R140, R63 ;  /* 0x0000008c7f8c7223 */ /* 0x040fe2000001003f */
[C---:B------:R-:W-:Y:S01]  /*2d60*/  FFMA.FTZ R174, R127.reuse, R174, R65 ;  /* 0x000000ae7fae7223 */ /* 0x040fe20000010041 */
[C---:B------:R-:W-:Y:S01]  /*2d70*/  FFMA.FTZ R146, R127.reuse, R146, R57 ;  /* 0x000000927f927223 */ /* 0x040fe20000010039 */
[----:B------:R-:W-:Y:S01]  /*2d80*/  FFMA.FTZ R68, R127, R68, R61 ;  /* 0x000000447f447223 */ /* 0x000fe2000001003d */
[-C--:B------:R-:W-:Y:S01]  /*2d90*/  FMUL.FTZ R56, R56, R125.reuse ;  /* 0x0000007d38387220 */ /* 0x080fe20000410000 */
[----:B------:R-:W-:Y:S01]  /*2da0*/  FMUL.FTZ R66, R66, UR4 ;  /* 0x0000000442427c20 */ /* 0x000fe20008410000 */
[----:B------:R-:W-:Y:S01]  /*2db0*/  FSEL R47, R142, RZ, P2 ;  /* 0x000000ff8e2f7208 */ /* 0x000fe20001000000 */
[----:B------:R-:W-:Y:S01]  /*2dc0*/  FMUL.FTZ R136, R136, UR4 ;  /* 0x0000000488887c20 */ /* 0x000fe20008410000 */
        /* <DEDUP_REMOVED lines=20> */
[--C-:B------:R-:W-:Y:S01]  /*2f10*/  FFMA.FTZ R150, R129, R150, R130.reuse ;  /* 0x0000009681967223 */ /* 0x100fe20000010082 */
[----:B------:R-:W-:Y:S01]  /*2f20*/  LOP3.LUT P3, RZ, R69, 0xff0000, RZ, 0xc0, !PT ;  /* 0x00ff000045ff7812 */ /* 0x000fe2000786c0ff */
[C-C-:B------:R-:W-:Y:S01]  /*2f30*/  FFMA.FTZ R156, R129.reuse, R156, R130.reuse ;  /* 0x0000009c819c7223 */ /* 0x140fe20000010082 */
[C---:B------:R-:W-:Y:S01]  /*2f40*/  LOP3.LUT P6, RZ, R2.reuse, 0xff, RZ, 0xc0, !PT ;  /* 0x000000ff02ff7812 */ /* 0x040fe200078cc0ff */
[C-C-:B------:R-:W-:Y:S01]  /*2f50*/  FFMA.FTZ R45, R129.reuse, R160, R130.reuse ;  /* 0x000000a0812d7223 */ /* 0x140fe20000010082 */
[----:B------:R-:W-:Y:S01]  /*2f60*/  LOP3.LUT P2, RZ, R2, 0xff0000, RZ, 0xc0, !PT ;  /* 0x00ff000002ff7812 */ /* 0x000fe2000784c0ff */
[C-C-:B------:R-:W-:Y:S01]  /*2f70*/  FFMA.FTZ R158, R129.reuse, R158, R130.reuse ;  /* 0x0000009e819e7223 */ /* 0x140fe20000010082 */
[----:B------:R-:W-:Y:S01]  /*2f80*/  FSEL R63, R56, RZ, P1 ;  /* 0x000000ff383f7208 */ /* 0x000fe20000800000 */
[C-C-:B------:R-:W-:Y:S01]  /*2f90*/  FFMA.FTZ R165, R129.reuse, R165, R130.reuse ;  /* 0x000000a581a57223 */ /* 0x140fe20000010082 */
[----:B------:R-:W-:Y:S01]  /*2fa0*/  ISETP.GE.U32.AND P1, PT, R2, RZ, PT ;  /* 0x000000ff0200720c */ /* 0x000fe20003f26070 */
[----:B------:R-:W-:Y:S01]  /*2fb0*/  FFMA.FTZ R129, R129, R157, R130 ;  /* 0x0000009d81817223 */ /* 0x000fe20000010082 */
[----:B------:R-:W-:Y:S01]  /*2fc0*/  FSEL R57, R138, RZ, P5 ;  /* 0x000000ff8a397208 */ /* 0x000fe20002800000 */
[----:B------:R-:W-:Y:S01]  /*2fd0*/  FADD.FTZ R150, -R150, R55 ;  /* 0x0000003796967221 */ /* 0x000fe20000010100 */
[----:B------:R-:W-:Y:S01]  /*2fe0*/  FSEL R61, R140, RZ, P4 ;  /* 0x000000ff8c3d7208 */ /* 0x000fe20002000000 */
[----:B------:R-:W-:Y:S01]  /*2ff0*/  FADD.FTZ R156, -R156, R53 ;  /* 0x000000359c9c7221 */ /* 0x000fe20000010100 */
[----:B------:R-:W-:Y:S01]  /*3000*/  FSEL R174, R174, RZ, P3 ;  /* 0x000000ffaeae7208 */ /* 0x000fe20001800000 */
[----:B------:R-:W-:Y:S01]  /*3010*/  HADD2.F32 R60, -RZ, R39.H1_H1 ;  /* 0x30000027ff3c7230 */ /* 0x000fe20000004100 */
[----:B------:R-:W-:Y:S01]  /*3020*/  FSEL R146, R146, RZ, P6 ;  /* 0x000000ff92927208 */ /* 0x000fe20003000000 */
[----:B------:R-:W-:Y:S01]  /*3030*/  FADD.FTZ R52, -R45, R52 ;  /* 0x000000342d347221 */ /* 0x000fe20000010100 */
[----:B------:R-:W-:Y:S01]  /*3040*/  FSEL R68, R68, RZ, P2 ;  /* 0x000000ff44447208 */ /* 0x000fe20001000000 */
[----:B------:R-:W-:Y:S01]  /*3050*/  FADD.FTZ R158, -R158, R51 ;  /* 0x000000339e9e7221 */ /* 0x000fe20000010100 */
[C---:B------:R-:W-:Y:S01]  /*3060*/  LOP3.LUT P5, RZ, R2.reuse, 0xff00, RZ, 0xc0, !PT ;  /* 0x0000ff0002ff7812 */ /* 0x040fe200078ac0ff */
[----:B------:R-:W-:Y:S01]  /*3070*/  FADD.FTZ R56, -R165, R50 ;  /* 0x00000032a5387221 */ /* 0x000fe20000010100 */
[----:B------:R-:W-:Y:S01]  /*3080*/  LOP3.LUT P4, RZ, R2, 0xff000000, RZ, 0xc0, !PT ;  /* 0xff00000002ff7812 */ /* 0x000fe2000788c0ff */
[----:B------:R-:W-:Y:S01]  /*3090*/  FADD.FTZ R54, -R129, R54 ;  /* 0x0000003681367221 */ /* 0x000fe20000010100 */
[C---:B------:R-:W-:Y:S01]  /*30a0*/  LOP3.LUT P3, RZ, R3.reuse, 0xff, RZ, 0xc0, !PT ;  /* 0x000000ff03ff7812 */ /* 0x040fe2000786c0ff */
[----:B------:R-:W-:Y:S01]  /*30b0*/  HADD2.F32 R50, -RZ, R36.H1_H1 ;  /* 0x30000024ff327230 */ /* 0x000fe20000004100 */
[C---:B------:R-:W-:Y:S01]  /*30c0*/  LOP3.LUT P6, RZ, R3.reuse, 0xff00, RZ, 0xc0, !PT ;  /* 0x0000ff0003ff7812 */ /* 0x040fe200078cc0ff */
[----:B------:R-:W-:Y:S01]  /*30d0*/  HADD2.F32 R45, -RZ, R37.H1_H1 ;  /* 0x30000025ff2d7230 */ /* 0x000fe20000004100 */
[C---:B------:R-:W-:Y:S01]  /*30e0*/  LOP3.LUT P2, RZ, R3.reuse, 0xff0000, RZ, 0xc0, !PT ;  /* 0x00ff000003ff7812 */ /* 0x040fe2000784c0ff */
[--C-:B------:R-:W-:Y:S01]  /*30f0*/  HADD2.F32 R51, -RZ, R38.reuse.H0_H0 ;  /* 0x20000026ff337230 */ /* 0x100fe20000004100 */
[----:B------:R-:W-:Y:S01]  /*3100*/  ISETP.GE.U32.AND.EX P1, PT, R3, 0x1000000, PT, P1 ;  /* 0x010000000300780c */ /* 0x000fe20003f26110 */
[----:B------:R-:W-:Y:S01]  /*3110*/  HADD2.F32 R53, -RZ, R38.H1_H1 ;  /* 0x30000026ff357230 */ /* 0x000fe20000004100 */
[----:B------:R-:W0:Y:S01]  /*3120*/  LDC.64 R2, c[0x0][0x468] ;  /* 0x00011a00ff027b82 */ /* 0x000e220000000a00 */
[----:B------:R-:W-:-:S02]  /*3130*/  HADD2.F32 R55, -RZ, R39.H0_H0 ;  /* 0x20000027ff377230 */ /* 0x000fc40000004100 */
        /* <DEDUP_REMOVED lines=20> */
[----:B------:R-:W-:Y:S01]  /*3280*/  F2FP.F16.F32.PACK_AB R49, R57, R58 ;  /* 0x0000003a3931723e */ /* 0x000fe200000000ff */
[--C-:B0-----:R-:W-:Y:S01]  /*3290*/  IMAD.WIDE.U32 R128, R128, 0x10, R2.reuse ;  /* 0x0000001080807825 */ /* 0x101fe200078e0002 */
[----:B------:R-:W-:Y:S02]  /*32a0*/  FSEL R54, R54, RZ, P3 ;  /* 0x000000ff36367208 */ /* 0x000fe40001800000 */
[----:B------:R-:W-:Y:S01]  /*32b0*/  FSEL R55, R56, RZ, P2 ;  /* 0x000000ff38377208 */ /* 0x000fe20001000000 */
[--C-:B------:R-:W-:Y:S01]  /*32c0*/  IMAD.WIDE.U32 R126, R126, 0x10, R2.reuse ;  /* 0x000000107e7e7825 */ /* 0x100fe200078e0002 */
[----:B------:R-:W-:Y:S02]  /*32d0*/  FSEL R60, R60, RZ, P1 ;  /* 0x000000ff3c3c7208 */ /* 0x000fe40000800000 */
[----:B------:R-:W-:Y:S01]  /*32e0*/  FSEL R59, R158, RZ, P6 ;  /* 0x000000ff9e3b7208 */ /* 0x000fe20003000000 */
[----:B------:R-:W-:Y:S01]  /*32f0*/  IMAD.WIDE.U32 R2, R124, 0x10, R2 ;  /* 0x000000107c027825 */ /* 0x000fe200078e0002 */
[----:B------:R-:W-:-:S02]  /*3300*/  FSEL R53, R156, RZ, P4 ;  /* 0x000000ff9c357208 */ /* 0x000fc40002000000 */
[----:B------:R-:W-:Y:S02]  /*3310*/  FSEL R57, R52, RZ, P5 ;  /* 0x000000ff34397208 */ /* 0x000fe40002800000 */
[----:B------:R-:W-:Y:S02]  /*3320*/  F2FP.F16.F32.PACK_AB R47, R48, R47 ;  /* 0x0000002f302f723e */ /* 0x000fe400000000ff */
        /* <DEDUP_REMOVED lines=12> */
.L_x_7247:
[C-C-:B------:R-:W-:Y:S01]  /*33f0*/  FFMA.FTZ R41, R129.reuse, R172, R130.reuse ;  /* 0x000000ac81297223 */ /* 0x140fe20000010082 */
[----:B------:R-:W-:Y:S01]  /*3400*/  FFMA.FTZ R44, R129, R175, R130 ;  /* 0x000000af812c7223 */ /* 0x000fe20000010082 */
[--C-:B------:R-:W-:Y:S01]  /*3410*/  HADD2.F32 R42, -RZ, R31.reuse.H0_H0 ;  /* 0x2000001fff2a7230 */ /* 0x100fe20000004100 */
[----:B------:R-:W-:Y:S01]  /*3420*/  ISETP.GE.U32.AND P5, PT, R70, RZ, PT ;  /* 0x000000ff4600720c */ /* 0x000fe20003fa6070 */
[----:B------:R-:W-:Y:S01]  /*3430*/  FADD.FTZ R40, -R41, R142 ;  /* 0x0000008e29287221 */ /* 0x000fe20000010100 */
[----:B------:R-:W-:Y:S02]  /*3440*/  HADD2.F32 R41, -RZ, R31.H1_H1 ;  /* 0x3000001fff297230 */ /* 0x000fe40000004100 */
[----:B------:R-:W-:Y:S01]  /*3450*/  FADD.FTZ R44, -R44, R143 ;  /* 0x0000008f2c2c7221 */ /* 0x000fe20000010100 */
[----:B------:R-:W-:Y:S01]  /*3460*/  LOP3.LUT P3, RZ, R71, 0xff0000, RZ, 0xc0, !PT ;  /* 0x00ff000047ff7812 */ /* 0x000fe2000786c0ff */
[----:B------:R-:W-:Y:S01]  /*3470*/  FFMA.FTZ R40, R127, R40, R42 ;  /* 0x000000287f287223 */ /* 0x000fe2000001002a */
[----:B------:R-:W-:Y:S01]  /*3480*/  ISETP.GE.U32.AND.EX P5, PT, R71, 0x1000000, PT, P5 ;  /* 0x010000004700780c */ /* 0x000fe20003fa6150 */
[----:B------:R-:W-:Y:S01]  /*3490*/  FFMA.FTZ R41, R127, R44, R41 ;  /* 0x0000002c7f297223 */ /* 0x000fe20000010029 */
[----:B------:R-:W-:Y:S01]  /*34a0*/  LOP3.LUT P4, RZ, R70, 0xff, RZ, 0xc0, !PT ;  /* 0x000000ff46ff7812 */ /* 0x000fe2000788c0ff */
[-C--:B------:R-:W-:Y:S01]  /*34b0*/  FMUL.FTZ R42, R40, R125.reuse ;  /* 0x0000007d282a7220 */ /* 0x080fe20000410000 */
[C---:B------:R-:W-:Y:S01]  /*34c0*/  LOP3.LUT P6, RZ, R70.reuse, 0xff00, RZ, 0xc0, !PT ;  /* 0x0000ff0046ff7812 */ /* 0x040fe200078cc0ff */
[----:B------:R-:W-:Y:S01]  /*34d0*/  FMUL.FTZ R43, R41, R125 ;  /* 0x0000007d292b7220 */ /* 0x000fe20000410000 */
[----:B------:R-:W-:Y:S01]  /*34e0*/  LOP3.LUT P2, RZ, R70, 0xff0000, RZ, 0xc0, !PT ;  /* 0x00ff000046ff7812 */ /* 0x000fe2000784c0ff */
[----:B------:R-:W-:Y:S01]  /*34f0*/  FMUL.FTZ R42, R42, UR4 ;  /* 0x000000042a2a7c20 */ /* 0x000fe20008410000 */
[----:B------:R-:W-:Y:S01]  /*3500*/  LOP3.LUT P1, RZ, R70, 0xff000000, RZ, 0xc0, !PT ;  /* 0xff00000046ff7812 */ /* 0x000fe2000782c0ff */
[----:B------:R-:W-:Y:S01]  /*3510*/  FMUL.FTZ R43, R43, UR4 ;  /* 0x000000042b2b7c20 */ /* 0x000fe20008410000 */
[C-C-:B------:R-:W-:Y:S01]  /*3520*/  FFMA.FTZ R45, R129.reuse, R170, R130.reuse ;  /* 0x000000aa812d7223 */ /* 0x140fe20000010082 */
[C-C-:B------:R-:W-:Y:S01]  /*3530*/  FFMA.FTZ R0, R129.reuse, R0, R130.reuse ;  /* 0x0000000081007223 */ /* 0x140fe20000010082 */
[----:B------:R-:W-:Y:S01]  /*3540*/  FSEL R70, R42, RZ, P3 ;  /* 0x000000ff2a467208 */ /* 0x000fe20001800000 */
[--C-:B------:R-:W-:Y:S01]  /*3550*/  FFMA.FTZ R42, R129, R171, R130.reuse ;  /* 0x000000ab812a7223 */ /* 0x100fe20000010082 */
[----:B------:R-:W-:Y:S01]  /*3560*/  FSEL R131, R43, RZ, P5 ;  /* 0x000000ff2b837208 */ /* 0x000fe20002800000 */
[----:B------:R-:W-:Y:S01]  /*3570*/  FFMA.FTZ R43, R129, R162, R130 ;  /* 0x000000a2812b7223 */ /* 0x000fe20000010082 */
[----:B------:R-:W-:-:S02]  /*3580*/  HADD2.F32 R49, -RZ, R30.H1_H1 ;  /* 0x3000001eff317230 */ /* 0x000fc40000004100 */
[----:B------:R-:W-:Y:S01]  /*3590*/  FADD.FTZ R44, -R42, R67 ;  /* 0x000000432a2c7221 */ /* 0x000fe20000010100 */
[----:B------:R-:W-:Y:S02]  /*35a0*/  HADD2.F32 R42, -RZ, R30.H0_H0 ;  /* 0x2000001eff2a7230 */ /* 0x000fe40000004100 */
[----:B------:R-:W-:Y:S01]  /*35b0*/  FFMA.FTZ R164, R129, R164, R130 ;  /* 0x000000a481a47223 */ /* 0x000fe20000010082 */
[----:B------:R-:W-:Y:S01]  /*35c0*/  FADD.FTZ R134, -R43, R134 ;  /* 0x000000862b867221 */ /* 0x000fe20000010100 */
[----:B------:R-:W-:Y:S01]  /*35d0*/  FADD.FTZ R46, -R45, R132 ;  /* 0x000000842d2e7221 */ /* 0x000fe20000010100 */
[----:B------:R-:W-:Y:S02]  /*35e0*/  HADD2.F32 R43, -RZ, R28.H0_H0 ;  /* 0x2000001cff2b7230 */ /* 0x000fe40000004100 */
[----:B------:R-:W-:Y:S01]  /*35f0*/  FFMA.FTZ R169, R129, R169, R130 ;  /* 0x000000a981a97223 */ /* 0x000fe20000010082 */
[----:B------:R-:W-:Y:S01]  /*3600*/  FADD.FTZ R0, -R0, R153 ;  /* 0x0000009900007221 */ /* 0x000fe20000010100 */
[----:B------:R-:W-:-:S02]  /*3610*/  HADD2.F32 R45, -RZ, R29.H0_H0 ;  /* 0x2000001dff2d7230 */ /* 0x000fc40000004100 */
[C---:B------:R-:W-:Y:S01]  /*3620*/  FFMA.FTZ R135, R127.reuse, R44, R49 ;  /* 0x0000002c7f877223 */ /* 0x040fe20000010031 */
[----:B------:R-:W-:Y:S02]  /*3630*/  HADD2.F32 R47, -RZ, R29.H1_H1 ;  /* 0x3000001dff2f7230 */ /* 0x000fe40000004100 */
[----:B------:R-:W-:Y:S01]  /*3640*/  FADD.FTZ R164, -R164, R133 ;  /* 0x00000085a4a47221 */ /* 0x000fe20000010100 */
[----:B------:R-:W-:Y:S01]  /*3650*/  FFMA.FTZ R46, R127, R46, R42 ;  /* 0x0000002e7f2e7223 */ /* 0x000fe2000001002a */
[----:B------:R-:W-:Y:S02]  /*3660*/  HADD2.F32 R42, -RZ, R28.H1_H1 ;  /* 0x3000001cff2a7230 */ /* 0x000fe40000004100 */
[----:B------:R-:W-:Y:S01]  /*3670*/  FADD.FTZ R152, -R169, R152 ;  /* 0x00000098a9987221 */ /* 0x000fe20000010100 */
[C-C-:B------:R-:W-:Y:S01]  /*3680*/  FFMA.FTZ R174, R129.reuse, R174, R130.reuse ;  /* 0x000000ae81ae7223 */ /* 0x140fe20000010082 */
[----:B------:R-:W-:Y:S01]  /*3690*/  FFMA.FTZ R173, R129, R173, R130 ;  /* 0x000000ad81ad7223 */ /* 0x000fe20000010082 */
[C---:B------:R-:W-:Y:S01]  /*36a0*/  FFMA.FTZ R48, R127.reuse, R0, R43 ;  /* 0x000000007f307223 */ /* 0x040fe2000001002b */
[----:B------:R-:W-:Y:S01]  /*36b0*/  FFMA.FTZ R134, R127, R134, R45 ;  /* 0x000000867f867223 */ /* 0x000fe2000001002d */
[----:B------:R-:W-:Y:S01]  /*36c0*/  FMUL.FTZ R43, R135, R125 ;  /* 0x0000007d872b7220 */ /* 0x000fe20000410000 */
[----:B------:R-:W-:Y:S01]  /*36d0*/  FFMA.FTZ R49, R127, R164, R47 ;  /* 0x000000a47f317223 */ /* 0x000fe2000001002f */
[----:B------:R-:W-:-:S02]  /*36e0*/  HADD2.F32 R47, -RZ, R35.H1_H1 ;  /* 0x30000023ff2f7230 */ /* 0x000fc40000004100 */
[----:B------:R-:W-:Y:S01]  /*36f0*/  FADD.FTZ R174, -R174, R65 ;  /* 0x00000041aeae7221 */ /* 0x000fe20000010100 */
[----:B------:R-:W-:Y:S01]  /*3700*/  FADD.FTZ R64, -R173, R64 ;  /* 0x00000040ad407221 */ /* 0x000fe20000010100 */
[----:B------:R-:W-:Y:S01]  /*3710*/  FFMA.FTZ R152, R127, R152, R42 ;  /* 0x000000987f987223 */ /* 0x000fe2000001002a */
[-C--:B------:R-:W-:Y:S01]  /*3720*/  FMUL.FTZ R42, R134, R125.reuse ;  /* 0x0000007d862a7220 */ /* 0x080fe20000410000 */
[----:B------:R-:W-:Y:S01]  /*3730*/  FMUL.FTZ R65, R43, UR4 ;  /* 0x000000042b417c20 */ /* 0x000fe20008410000 */
[----:B------:R-:W-:Y:S02]  /*3740*/  HADD2.F32 R45, -RZ, R35.H0_H0 ;  /* 0x20000023ff2d7230 */ /* 0x000fe40000004100 */
[-C--:B------:R-:W-:Y:S01]  /*3750*/  FMUL.FTZ R43, R49, R125.reuse ;  /* 0x0000007d312b7220 */ /* 0x080fe20000410000 */
[----:B------:R-:W-:Y:S01]  /*3760*/  FFMA.FTZ R47, R127, R64, R47 ;  /* 0x000000407f2f7223 */ /* 0x000fe2000001002f */
[----:B------:R-:W-:Y:S01]  /*3770*/  FMUL.FTZ R64, R42, UR4 ;  /* 0x000000042a407c20 */ /* 0x000fe20008410000 */
[-C--:B------:R-:W-:Y:S01]  /*3780*/  FMUL.FTZ R42, R48, R125.reuse ;  /* 0x0000007d302a7220 */ /* 0x080fe20000410000 */
[----:B------:R-:W-:Y:S01]  /*3790*/  FMUL.FTZ R67, R43, UR4 ;  /* 0x000000042b437c20 */ /* 0x000fe20008410000 */
[----:B------:R-:W-:Y:S01]  /*37a0*/  FFMA.FTZ R44, R127, R174, R45 ;  /* 0x000000ae7f2c7223 */ /* 0x000fe2000001002d */
[-C--:B------:R-:W-:Y:S01]  /*37b0*/  FMUL.FTZ R0, R46, R125.reuse ;  /* 0x0000007d2e007220 */ /* 0x080fe20000410000 */
[-C--:B------:R-:W-:Y:S01]  /*37c0*/  FMUL.FTZ R43, R152, R125.reuse ;  /* 0x0000007d982b7220 */ /* 0x080fe20000410000 */
[----:B------:R-:W-:Y:S01]  /*37d0*/  FMUL.FTZ R42, R42, UR4 ;  /* 0x000000042a2a7c20 */ /* 0x000fe20008410000 */
[----:B------:R-:W-:Y:S01]  /*37e0*/  FSEL R67, R67, RZ, P1 ;  /* 0x000000ff43437208 */ /* 0x000fe20000800000 */
[-C--:B------:R-:W-:Y:S01]  /*37f0*/  FMUL.FTZ R45, R44, R125.reuse ;  /* 0x0000007d2c2d7220 */ /* 0x080fe20000410000 */
[----:B------:R-:W-:Y:S01]  /*3800*/  FMUL.FTZ R132, R47, R125 ;  /* 0x0000007d2f847220 */ /* 0x000fe20000410000 */
[----:B------:R-:W-:Y:S01]  /*3810*/  ISETP.GE.U32.AND P1, PT, R68, RZ, PT ;  /* 0x000000ff4400720c */ /* 0x000fe20003f26070 */
[----:B------:R-:W-:Y:S01]  /*3820*/  FMUL.FTZ R0, R0, UR4 ;  /* 0x0000000400007c20 */ /* 0x000fe20008410000 */
[----:B------:R-:W-:Y:S01]  /*3830*/  FMUL.FTZ R43, R43, UR4 ;  /* 0x000000042b2b7c20 */ /* 0x000fe20008410000 */
[----:B------:R-:W-:Y:S01]  /*3840*/  LOP3.LUT P3, RZ, R71, 0xff, RZ, 0xc0, !PT ;  /* 0x000000ff47ff7812 */ /* 0x000fe2000786c0ff */
[----:B------:R-:W-:Y:S01]  /*3850*/  FMUL.FTZ R45, R45, UR4 ;  /* 0x000000042d2d7c20 */ /* 0x000fe20008410000 */
[----:B------:R-:W-:Y:S01]  /*3860*/  LOP3.LUT P5, RZ, R71, 0xff00, RZ, 0xc0, !PT ;  /* 0x0000ff0047ff7812 */ /* 0x000fe200078ac0ff */
[----:B------:R-:W-:Y:S01]  /*3870*/  FMUL.FTZ R133, R132, UR4 ;  /* 0x0000000484857c20 */ /* 0x000fe20008410000 */
[----:B------:R-:W-:Y:S01]  /*3880*/  FSEL R71, R42, RZ, P4 ;  /* 0x000000ff2a477208 */ /* 0x000fe20002000000 */
[--C-:B------:R-:W-:Y:S01]  /*3890*/  FFMA.FTZ R42, R129, R137, R130.reuse ;  /* 0x00000089812a7223 */ /* 0x100fe20000010082 */
[----:B------:R-:W-:Y:S01]  /*38a0*/  LOP3.LUT P4, RZ, R69, 0xff0000, RZ, 0xc0, !PT ;  /* 0x00ff000045ff7812 */ /* 0x000fe2000788c0ff */
[--C-:B------:R-:W-:Y:S01]  /*38b0*/  FFMA.FTZ R136, R129, R159, R130.reuse ;  /* 0x0000009f81887223 */ /* 0x100fe20000010082 */
[----:B------:R-:W-:Y:S01]  /*38c0*/  ISETP.GE.U32.AND.EX P1, PT, R69, 0x1000000, PT, P1 ;  /* 0x010000004500780c */ /* 0x000fe20003f26110 */
[C-C-:B------:R-:W-:Y:S01]  /*38d0*/  FFMA.FTZ R146, R129.reuse, R146, R130.reuse ;  /* 0x0000009281927223 */ /* 0x140fe20000010082 */
[----:B------:R-:W-:Y:S01]  /*38e0*/  FSEL R0, R0, RZ, P3 ;  /* 0x000000ff00007208 */ /* 0x000fe20001800000 */
[--C-:B------:R-:W-:Y:S01]  /*38f0*/  FFMA.FTZ R150, R129, R150, R130.reuse ;  /* 0x0000009681967223 */ /* 0x100fe20000010082 */
[----:B------:R-:W-:Y:S01]  /*3900*/  FSEL R65, R65, RZ, P5 ;  /* 0x000000ff41417208 */ /* 0x000fe20002800000 */
[C-C-:B------:R-:W-:Y:S01]  /*3910*/  FFMA.FTZ R155, R129.reuse, R155, R130.reuse ;  /* 0x0000009b819b7223 */ /* 0x140fe20000010082 */
[----:B------:R-:W-:Y:S01]  /*3920*/  FSEL R64, R64, RZ, P2 ;  /* 0x000000ff40407208 */ /* 0x000fe20001000000 */
[--C-:B------:R-:W-:Y:S01]  /*3930*/  FFMA.FTZ R156, R129, R156, R130.reuse ;  /* 0x0000009c819c7223 */ /* 0x100fe20000010082 */
[----:B------:R-:W-:Y:S01]  /*3940*/  FSEL R132, R43, RZ, P6 ;  /* 0x000000ff2b847208 */ /* 0x000fe20003000000 */
[C-C-:B------:R-:W-:Y:S01]  /*3950*/  FFMA.FTZ R43, R129.reuse, R66, R130.reuse ;  /* 0x00000042812b7223 */ /* 0x140fe20000010082 */
[C---:B------:R-:W-:Y:S01]  /*3960*/  LOP3.LUT P3, RZ, R68.reuse, 0xff, RZ, 0xc0, !PT ;  /* 0x000000ff44ff7812 */ /* 0x040fe2000786c0ff */
[C-C-:B------:R-:W-:Y:S01]  /*3970*/  FFMA.FTZ R66, R129.reuse, R145, R130.reuse ;  /* 0x0000009181427223 */ /* 0x140fe20000010082 */
[C---:B------:R-:W-:Y:S01]  /*3980*/  LOP3.LUT P5, RZ, R68.reuse, 0xff00, RZ, 0xc0, !PT ;  /* 0x0000ff0044ff7812 */ /* 0x040fe200078ac0ff */
[C-C-:B------:R-:W-:Y:S01]  /*3990*/  FFMA.FTZ R143, R129.reuse, R160, R130.reuse ;  /* 0x000000a0818f7223 */ /* 0x140fe20000010082 */
[C---:B------:R-:W-:Y:S01]  /*39a0*/  LOP3.LUT P2, RZ, R68.reuse, 0xff0000, RZ, 0xc0, !PT ;  /* 0x00ff000044ff7812 */ /* 0x040fe2000784c0ff */
[C-C-:B------:R-:W-:Y:S01]  /*39b0*/  FFMA.FTZ R158, R129.reuse, R158, R130.reuse ;  /* 0x0000009e819e7223 */ /* 0x140fe20000010082 */
[----:B------:R-:W-:Y:S01]  /*39c0*/  LOP3.LUT P6, RZ, R68, 0xff000000, RZ, 0xc0, !PT ;  /* 0xff00000044ff7812 */ /* 0x000fe200078cc0ff */
[--C-:B------:R-:W-:Y:S01]  /*39d0*/  FFMA.FTZ R165, R129, R165, R130.reuse ;  /* 0x000000a581a57223 */ /* 0x100fe20000010082 */
[----:B------:R-:W-:Y:S01]  /*39e0*/  FSEL R68, R45, RZ, P4 ;  /* 0x000000ff2d447208 */ /* 0x000fe20002000000 */
[----:B------:R-:W-:Y:S01]  /*39f0*/  FFMA.FTZ R45, R129, R144, R130 ;  /* 0x00000090812d7223 */ /* 0x000fe20000010082 */
[----:B------:R-:W-:Y:S01]  /*3a00*/  FSEL R133, R133, RZ, P1 ;  /* 0x000000ff85857208 */ /* 0x000fe20000800000 */
[----:B------:R-:W-:Y:S01]  /*3a10*/  FADD.FTZ R58, -R43, R58 ;  /* 0x0000003a2b3a7221 */ /* 0x000fe20000010100 */
[C---:B------:R-:W-:Y:S01]  /*3a20*/  LOP3.LUT P4, RZ, R69.reuse, 0xff, RZ, 0xc0, !PT ;  /* 0x000000ff45ff7812 */ /* 0x040fe2000788c0ff */
[----:B------:R-:W-:Y:S01]  /*3a30*/  HADD2.F32 R43, -RZ, R32.H0_H0 ;  /* 0x20000020ff2b7230 */ /* 0x000fe20000004100 */
[----:B------:R-:W-:Y:S01]  /*3a40*/  LOP3.LUT P1, RZ, R69, 0xff00, RZ, 0xc0, !PT ;  /* 0x0000ff0045ff7812 */ /* 0x000fe2000782c0ff */
[C-C-:B------:R-:W-:Y:S01]  /*3a50*/  FFMA.FTZ R69, R129.reuse, R154, R130.reuse ;  /* 0x0000009a81457223 */ /* 0x140fe20000010082 */
[----:B------:R-:W-:Y:S01]  /*3a60*/  FFMA.FTZ R129, R129, R157, R130 ;  /* 0x0000009d81817223 */ /* 0x000fe20000010082 */
[----:B------:R-:W-:Y:S01]  /*3a70*/  FADD.FTZ R130, -R66, R61 ;  /* 0x0000003d42827221 */ /* 0x000fe20000010100 */
[----:B------:R-:W-:-:S02]  /*3a80*/  HADD2.F32 R66, -RZ, R34.H0_H0 ;  /* 0x20000022ff427230 */ /* 0x000fc40000004100 */
[----:B------:R-:W-:Y:S01]  /*3a90*/  FADD.FTZ R62, -R69, R62 ;  /* 0x0000003e453e7221 */ /* 0x000fe20000010100 */
[----:B------:R-:W-:Y:S01]  /*3aa0*/  FADD.FTZ R138, -R136, R63 ;  /* 0x0000003f888a7221 */ /* 0x000fe20000010100 */
[----:B------:R-:W-:Y:S01]  /*3ab0*/  FADD.FTZ R60, -R45, R60 ;  /* 0x0000003c2d3c7221 */ /* 0x000fe20000010100 */
[--C-:B------:R-:W-:Y:S02]  /*3ac0*/  HADD2.F32 R45, -RZ, R33.reuse.H0_H0 ;  /* 0x20000021ff2d7230 */ /* 0x100fe40000004100 */
[----:B------:R-:W-:Y:S01]  /*3ad0*/  FFMA.FTZ R136, R127, R62, R66 ;  /* 0x0000003e7f887223 */ /* 0x000fe20000010042 */
[----:B------:R-:W-:Y:S01]  /*3ae0*/  FADD.FTZ R146, -R146, R57 ;  /* 0x0000003992927221 */ /* 0x000fe20000010100 */
[----:B------:R-:W-:Y:S01]  /*3af0*/  FADD.FTZ R140, -R155, R56 ;  /* 0x000000389b8c7221 */ /* 0x000fe20000010100 */
[----:B------:R-:W-:Y:S02]  /*3b00*/  HADD2.F32 R57, -RZ, R33.H1_H1 ;  /* 0x30000021ff397230 */ /* 0x000fe40000004100 */
[----:B------:R-:W-:Y:S01]  /*3b10*/  FFMA.FTZ R58, R127, R58, R43 ;  /* 0x0000003a7f3a7223 */ /* 0x000fe2000001002b */
[----:B------:R-:W-:Y:S01]  /*3b20*/  FADD.FTZ R42, -R42, R59 ;  /* 0x0000003b2a2a7221 */ /* 0x000fe20000010100 */
[----:B------:R-:W-:-:S02]  /*3b30*/  HADD2.F32 R56, -RZ, R32.H1_H1 ;  /* 0x30000020ff387230 */ /* 0x000fc40000004100 */
[-C--:B------:R-:W-:Y:S01]  /*3b40*/  FMUL.FTZ R43, R136, R125.reuse ;  /* 0x0000007d882b7220 */ /* 0x080fe20000410000 */
[----:B------:R-:W-:Y:S02]  /*3b50*/  HADD2.F32 R59, -RZ, R34.H1_H1 ;  /* 0x30000022ff3b7230 */ /* 0x000fe40000004100 */
[C---:B------:R-:W-:Y:S01]  /*3b60*/  FFMA.FTZ R66, R127.reuse, R60, R45 ;  /* 0x0000003c7f427223 */ /* 0x040fe2000001002d */
[----:B------:R-:W-:Y:S01]  /*3b70*/  FFMA.FTZ R45, R127, R130, R57 ;  /* 0x000000827f2d7223 */ /* 0x000fe20000010039 */
[----:B------:R-:W-:Y:S01]  /*3b80*/  FMUL.FTZ R43, R43, UR4 ;  /* 0x000000042b2b7c20 */ /* 0x000fe20008410000 */
[C---:B------:R-:W-:Y:S01]  /*3b90*/  FFMA.FTZ R57, R127.reuse, R42, R56 ;  /* 0x0000002a7f397223 */ /* 0x040fe20000010038 */
[----:B------:R-:W-:Y:S01]  /*3ba0*/  FFMA.FTZ R138, R127, R138, R59 ;  /* 0x0000008a7f8a7223 */ /* 0x000fe2000001003b */
[-C--:B------:R-:W-:Y:S01]  /*3bb0*/  FMUL.FTZ R42, R66, R125.reuse ;  /* 0x0000007d422a7220 */ /* 0x080fe20000410000 */
[----:B------:R-:W-:Y:S01]  /*3bc0*/  HADD2.F32 R59, -RZ, R36.H0_H0 ;  /* 0x20000024ff3b7230 */ /* 0x000fe20000004100 */
[----:B------:R-:W-:Y:S01]  /*3bd0*/  FSEL R137, R43, RZ, P4 ;  /* 0x000000ff2b897208 */ /* 0x000fe20002000000 */
[----:B------:R-:W-:Y:S01]  /*3be0*/  FMUL.FTZ R56, R138, R125 ;  /* 0x0000007d8a387220 */ /* 0x000fe20000410000 */
[----:B------:R-:W-:Y:S01]  /*3bf0*/  FMUL.FTZ R43, R42, UR4 ;  /* 0x000000042a2b7c20 */ /* 0x000fe20008410000 */
[----:B------:R-:W-:-:S02]  /*3c00*/  HADD2.F32 R61, -RZ, R37.H0_H0 ;  /* 0x20000025ff3d7230 */ /* 0x000fc40000004100 */
[----:B------:R-:W-:Y:S01]  /*3c10*/  FFMA.FTZ R146, R127, R146, R59 ;  /* 0x000000927f927223 */ /* 0x000fe2000001003b */
[----:B------:R-:W-:Y:S01]  /*3c20*/  FMUL.FTZ R59, R56, UR4 ;  /* 0x00000004383b7c20 */ /* 0x000fe20008410000 */
[-C--:B------:R-:W-:Y:S01]  /*3c30*/  FMUL.FTZ R56, R45, R125.reuse ;  /* 0x0000007d2d387220 */ /* 0x080fe20000410000 */
[----:B------:R-:W-:Y:S01]  /*3c40*/  FSEL R69, R43, RZ, P2 ;  /* 0x000000ff2b457208 */ /* 0x000fe20001000000 */
[-C--:B------:R-:W-:Y:S01]  /*3c50*/  FMUL.FTZ R42, R58, R125.reuse ;  /* 0x0000007d3a2a7220 */ /* 0x080fe20000410000 */
[-C--:B------:R-:W-:Y:S01]  /*3c60*/  FMUL.FTZ R43, R57, R125.reuse ;  /* 0x0000007d392b7220 */ /* 0x080fe20000410000 */
[----:B------:R-:W-:Y:S01]  /*3c70*/  FFMA.FTZ R142, R127, R140, R61 ;  /* 0x0000008c7f8e7223 */ /* 0x000fe2000001003d */
[----:B------:R-:W-:Y:S01]  /*3c80*/  FSEL R140, R59, RZ, P1 ;  /* 0x000000ff3b8c7208 */ /* 0x000fe20000800000 */
[----:B------:R-:W-:Y:S01]  /*3c90*/  FMUL.FTZ R56, R56, UR4 ;  /* 0x0000000438387c20 */ /* 0x000fe20008410000 */
[----:B------:R-:W-:Y:S01]  /*3ca0*/  FMUL.FTZ R42, R42, UR4 ;  /* 0x000000042a2a7c20 */ /* 0x000fe20008410000 */
[-C--:B------:R-:W-:Y:S01]  /*3cb0*/  FMUL.FTZ R59, R146, R125.reuse ;  /* 0x0000007d923b7220 */ /* 0x080fe20000410000 */
[----:B------:R-:W-:Y:S01]  /*3cc0*/  FMUL.FTZ R43, R43, UR4 ;  /* 0x000000042b2b7c20 */ /* 0x000fe20008410000 */
[----:B------:R-:W-:Y:S01]  /*3cd0*/  FMUL.FTZ R61, R142, R125 ;  /* 0x0000007d8e3d7220 */ /* 0x000fe20000410000 */
[----:B------:R-:W-:Y:S01]  /*3ce0*/  FSEL R130, R56, RZ, P6 ;  /* 0x000000ff38827208 */ /* 0x000fe20003000000 */
[----:B------:R-:W-:Y:S01]  /*3cf0*/  FMUL.FTZ R60, R59, UR4 ;  /* 0x000000043b3c7c20 */ /* 0x000fe20008410000 */
[----:B------:R-:W-:Y:S01]  /*3d00*/  FSEL R56, R42, RZ, P3 ;  /* 0x000000ff2a387208 */ /* 0x000fe20001800000 */
[----:B------:R-:W-:Y:S01]  /*3d10*/  FMUL.FTZ R61, R61, UR4 ;  /* 0x000000043d3d7c20 */ /* 0x000fe20008410000 */
[----:B------:R-:W-:Y:S01]  /*3d20*/  FSEL R59, R43, RZ, P5 ;  /* 0x000000ff2b3b7208 */ /* 0x000fe20002800000 */
[----:B------:R-:W-:Y:S01]  /*3d30*/  FADD.FTZ R158, -R158, R51 ;  /* 0x000000339e9e7221 */ /* 0x000fe20000010100 */
[----:B------:R-:W0:Y:S01]  /*3d40*/  LDC.64 R42, c[0x0][0x478] ;  /* 0x00011e00ff2a7b82 */ /* 0x000e220000000a00 */
[----:B------:R-:W-:Y:S01]  /*3d50*/  LOP3.LUT P4, RZ, R2, 0xff, RZ, 0xc0, !PT ;  /* 0x000000ff02ff7812 */ /* 0x000fe2000788c0ff */
[----:B------:R-:W-:Y:S01]  /*3d60*/  FADD.FTZ R156, -R156, R53 ;  /* 0x000000359c9c7221 */ /* 0x000fe20000010100 */
[C---:B------:R-:W-:Y:S01]  /*3d70*/  LOP3.LUT P2, RZ, R2.reuse, 0xff0000, RZ, 0xc0, !PT ;  /* 0x00ff000002ff7812 */ /* 0x040fe2000784c0ff */
[----:B------:R-:W-:Y:S01]  /*3d80*/  HADD2.F32 R53, -RZ, R36.H1_H1 ;  /* 0x30000024ff357230 */ /* 0x000fe20000004100 */
[----:B------:R-:W-:Y:S01]  /*3d90*/  ISETP.GE.U32.AND P5, PT, R2, RZ, PT ;  /* 0x000000ff0200720c */ /* 0x000fe20003fa6070 */
[----:B------:R-:W-:Y:S01]  /*3da0*/  FADD.FTZ R150, -R150, R55 ;  /* 0x0000003796967221 */ /* 0x000fe20000010100 */
[----:B------:R-:W-:Y:S01]  /*3db0*/  FSEL R139, R60, RZ, P4 ;  /* 0x000000ff3c8b7208 */ /* 0x000fe20002000000 */
[----:B------:R-:W-:Y:S01]  /*3dc0*/  FADD.FTZ R62, -R129, R54 ;  /* 0x00000036813e7221 */ /* 0x000fe20000010100 */
[----:B------:R-:W-:Y:S01]  /*3dd0*/  FSEL R141, R61, RZ, P2 ;  /* 0x000000ff3d8d7208 */ /* 0x000fe20001000000 */
[--C-:B------:R-:W-:Y:S01]  /*3de0*/  HADD2.F32 R55, -RZ, R38.reuse.H1_H1 ;  /* 0x30000026ff377230 */ /* 0x100fe20000004100 */
[C---:B------:R-:W-:Y:S01]  /*3df0*/  LOP3.LUT P1, RZ, R2.reuse, 0xff00, RZ, 0xc0, !PT ;  /* 0x0000ff0002ff7812 */ /* 0x040fe2000782c0ff */
[--C-:B------:R-:W-:Y:S01]  /*3e00*/  HADD2.F32 R61, -RZ, R39.reuse.H0_H0 ;  /* 0x20000027ff3d7230 */ /* 0x100fe20000004100 */
[----:B------:R-:W-:Y:S01]  /*3e10*/  LOP3.LUT P6, RZ, R2, 0xff000000, RZ, 0xc0, !PT ;  /* 0xff00000002ff7812 */ /* 0x000fe200078cc0ff */
[----:B------:R-:W-:Y:S01]  /*3e20*/  HADD2.F32 R144, -RZ, R39.H1_H1 ;  /* 0x30000027ff907230 */ /* 0x000fe20000004100 */
[----:B------:R-:W-:Y:S01]  /*3e30*/  LOP3.LUT P3, RZ, R3, 0xff, RZ, 0xc0, !PT ;  /* 0x000000ff03ff7812 */ /* 0x000fe2000786c0ff */
[----:B------:R-:W-:Y:S01]  /*3e40*/  FADD.FTZ R54, -R143, R52 ;  /* 0x000000348f367221 */ /* 0x000fe20000010100 */
[----:B------:R-:W-:Y:S01]  /*3e50*/  LOP3.LUT P4, RZ, R3, 0xff00, RZ, 0xc0, !PT ;  /* 0x0000ff0003ff7812 */ /* 0x000fe2000788c0ff */
[----:B------:R-:W-:Y:S01]  /*3e60*/  FADD.FTZ R60, -R165, R50 ;  /* 0x00000032a53c7221 */ /* 0x000fe20000010100 */
[----:B------:R-:W-:Y:S01]  /*3e70*/  LOP3.LUT P2, RZ, R3, 0xff0000, RZ, 0xc0, !PT ;  /* 0x00ff000003ff7812 */ /* 0x000fe2000784c0ff */
[----:B------:R-:W-:Y:S01]  /*3e80*/  FFMA.FTZ R150, R127, R150, R53 ;  /* 0x000000967f967223 */ /* 0x000fe20000010035 */
[----:B------:R-:W-:Y:S01]  /*3e90*/  ISETP.GE.U32.AND.EX P5, PT, R3, 0x1000000, PT, P5 ;  /* 0x010000000300780c */ /* 0x000fe20003fa6150 */
[----:B------:R-:W-:Y:S01]  /*3ea0*/  FFMA.FTZ R55, R127, R158, R55 ;  /* 0x0000009e7f377223 */ /* 0x000fe20000010037 */
[----:B------:R-:W1:Y:S01]  /*3eb0*/  LDC.64 R2, c[0x0][0x468] ;  /* 0x00011a00ff027b82 */ /* 0x000e620000000a00 */
[----:B------:R-:W-:Y:S01]  /*3ec0*/  F2FP.F16.F32.PACK_AB R51, R41, R40 ;  /* 0x000000282933723e */ /* 0x000fe200000000ff */
[----:B------:R-:W-:Y:S01]  /*3ed0*/  HADD2.F32 R40, -RZ, R37.H1_H1 ;  /* 0x30000025ff287230 */ /* 0x000fe20000004100 */
[----:B------:R-:W-:Y:S01]  /*3ee0*/  F2FP.F16.F32.PACK_AB R49, R49, R134 ;  /* 0x000000863131723e */ /* 0x000fe200000000ff */
[----:B------:R-:W-:-:S02]  /*3ef0*/  HADD2.F32 R41, -RZ, R38.H0_H0 ;  /* 0x20000026ff297230 */ /* 0x000fc40000004100 */
[C---:B------:R-:W-:Y:S01]  /*3f00*/  FFMA.FTZ R134, R127.reuse, R60, R61 ;  /* 0x0000003c7f867223 */ /* 0x040fe2000001003d */
[C---:B------:R-:W-:Y:S01]  /*3f10*/  FFMA.FTZ R144, R127.reuse, R62, R144 ;  /* 0x0000003e7f907223 */ /* 0x040fe20000010090 */
[----:B------:R-:W-:Y:S01]  /*3f20*/  FFMA.FTZ R156, R127, R156, R40 ;  /* 0x0000009c7f9c7223 */ /* 0x000fe20000010028 */
[----:B------:R-:W-:Y:S01]  /*3f30*/  F2FP.F16.F32.PACK_AB R47, R47, R44 ;  /* 0x0000002c2f2f723e */ /* 0x000fe200000000ff */
[----:B------:R-:W-:Y:S01]  /*3f40*/  FFMA.FTZ R54, R127, R54, R41 ;  /* 0x000000367f367223 */ /* 0x000fe20000010029 */
[----:B------:R-:W-:Y:S01]  /*3f50*/  F2FP.F16.F32.PACK_AB R45, R45, R66 ;  /* 0x000000422d2d723e */ /* 0x000fe200000000ff */
[-C--:B------:R-:W-:Y:S01]  /*3f60*/  FMUL.FTZ R66, R134, R125.reuse ;  /* 0x0000007d86427220 */ /* 0x080fe20000410000 */
[----:B------:R-:W-:Y:S01]  /*3f70*/  F2FP.F16.F32.PACK_AB R44, R57, R58 ;  /* 0x0000003a392c723e */ /* 0x000fe200000000ff */
[-C--:B------:R-:W-:Y:S01]  /*3f80*/  FMUL.FTZ R57, R54, R125.reuse ;  /* 0x0000007d36397220 */ /* 0x080fe20000410000 */
[C---:B------:R-:W-:Y:S01]  /*3f90*/  F2FP.F16.F32.PACK_AB R40, R150.reuse, R146 ;  /* 0x000000929628723e */ /* 0x040fe200000000ff */
[-C--:B------:R-:W-:Y:S01]  /*3fa0*/  FMUL.FTZ R150, R150, R125.reuse ;  /* 0x0000007d96967220 */ /* 0x080fe20000410000 */
[C---:B------:R-:W-:Y:S01]  /*3fb0*/  F2FP.F16.F32.PACK_AB R41, R156.reuse, R142 ;  /* 0x0000008e9c29723e */ /* 0x040fe200000000ff */
[-C--:B------:R-:W-:Y:S01]  /*3fc0*/  FMUL.FTZ R156, R156, R125.reuse ;  /* 0x0000007d9c9c7220 */ /* 0x080fe20000410000 */
[-C--:B------:R-:W-:Y:S01]  /*3fd0*/  FMUL.FTZ R58, R55, R125.reuse ;  /* 0x0000007d373a7220 */ /* 0x080fe20000410000 */
[----:B------:R-:W-:Y:S01]  /*3fe0*/  FMUL.FTZ R125, R144, R125 ;  /* 0x0000007d907d7220 */ /* 0x000fe20000410000 */
[----:B------:R-:W-:Y:S01]  /*3ff0*/  F2FP.F16.F32.PACK_AB R50, R135, R46 ;  /* 0x0000002e8732723e */ /* 0x000fe200000000ff */
[----:B0-----:R-:W-:Y:S01]  /*4000*/  IMAD.WIDE.U32 R52, R128, 0x10, R42 ;  /* 0x0000001080347825 */ /* 0x001fe200078e002a */
[----:B------:R-:W-:-:S03]  /*4010*/  F2FP.F16.F32.PACK_AB R48, R152, R48 ;  /* 0x000000309830723e */ /* 0x000fc600000000ff */
[----:B------:R-:W-:Y:S01]  /*4020*/  FMUL.FTZ R57, R57, UR4 ;  /* 0x0000000439397c20 */ /* 0x000fe20008410000 */
[----:B------:R-:W-:Y:S01]  /*4030*/  FMUL.FTZ R58, R58, UR4 ;  /* 0x000000043a3a7c20 */ /* 0x000fe20008410000 */
[----:B------:R-:W-:Y:S01]  /*4040*/  FMUL.FTZ R150, R150, UR4 ;  /* 0x0000000496967c20 */ /* 0x000fe20008410000 */
[----:B------:R-:W-:Y:S01]  /*4050*/  FMUL.FTZ R66, R66, UR4 ;  /* 0x0000000442427c20 */ /* 0x000fe20008410000 */
[----:B------:R-:W-:Y:S01]  /*4060*/  FMUL.FTZ R125, R125, UR4 ;  /* 0x000000047d7d7c20 */ /* 0x000fe20008410000 */
[----:B------:R-:W-:Y:S01]  /*4070*/  FMUL.FTZ R156, R156, UR4 ;  /* 0x000000049c9c7c20 */ /* 0x000fe20008410000 */
[----:B------:R0:W-:Y:S01]  /*4080*/  STG.E.128 desc[UR6][R52.64], R48 ;  /* 0x0000003034007986 */ /* 0x0001e2000c101d06 */
[----:B------:R-:W-:Y:S01]  /*4090*/  FSEL R57, R57, RZ, P3 ;  /* 0x000000ff39397208 */ /* 0x000fe20001800000 */
[--C-:B------:R-:W-:Y:S01]  /*40a0*/  IMAD.WIDE.U32 R60, R126, 0x10, R42.reuse ;  /* 0x000000107e3c7825 */ /* 0x100fe200078e002a */
[----:B------:R-:W-:Y:S02]  /*40b0*/  FSEL R58, R58, RZ, P4 ;  /* 0x000000ff3a3a7208 */ /* 0x000fe40002000000 */
[----:B------:R-:W-:Y:S01]  /*40c0*/  FSEL R156, R156, RZ, P6 ;  /* 0x000000ff9c9c7208 */ /* 0x000fe20003000000 */
[----:B------:R-:W-:Y:S01]  /*40d0*/  IMAD.WIDE.U32 R62, R124, 0x10, R42 ;  /* 0x000000107c3e7825 */ /* 0x000fe200078e002a */
[----:B------:R-:W-:-:S02]  /*40e0*/  F2FP.F16.F32.PACK_AB R46, R138, R136 ;  /* 0x000000888a2e723e */ /* 0x000fc400000000ff */
[----:B------:R-:W-:Y:S01]  /*40f0*/  F2FP.F16.F32.PACK_AB R42, R55, R54 ;  /* 0x00000036372a723e */ /* 0x000fe200000000ff */
[--C-:B-1----:R-:W-:Y:S01]  /*4100*/  IMAD.WIDE.U32 R128, R128, 0x10, R2.reuse ;  /* 0x0000001080807825 */ /* 0x102fe200078e0002 */
[----:B------:R-:W-:Y:S02]  /*4110*/  F2FP.F16.F32.PACK_AB R55, R133, R68 ;  /* 0x000000448537723e */ /* 0x000fe400000000ff */
[----:B------:R-:W-:Y:S01]  /*4120*/  F2FP.F16.F32.PACK_AB R54, R140, R137 ;  /* 0x000000898c36723e */ /* 0x000fe200000000ff */
[--C-:B------:R-:W-:Y:S01]  /*4130*/  IMAD.WIDE.U32 R126, R126, 0x10, R2.reuse ;  /* 0x000000107e7e7825 */ /* 0x100fe200078e0002 */
[----:B------:R-:W-:Y:S02]  /*4140*/  F2FP.F16.F32.PACK_AB R43, R144, R134 ;  /* 0x00000086902b723e */ /* 0x000fe400000000ff */
[----:B------:R-:W-:Y:S01]  /*4150*/  F2FP.F16.F32.PACK_AB R58, R58, R57 ;  /* 0x000000393a3a723e */ /* 0x000fe200000000ff */
[----:B------:R-:W-:Y:S01]  /*4160*/  IMAD.WIDE.U32 R2, R124, 0x10, R2 ;  /* 0x000000107c027825 */ /* 0x000fe200078e0002 */
[----:B0-----:R-:W-:-:S02]  /*4170*/  F2FP.F16.F32.PACK_AB R50, R65, R0 ;  /* 0x000000004132723e */ /* 0x001fc400000000ff */
[----:B------:R-:W-:Y:S02]  /*4180*/  F2FP.F16.F32.PACK_AB R52, R59, R56 ;  /* 0x000000383b34723e */ /* 0x000fe400000000ff */
[----:B------:R-:W-:Y:S02]  /*4190*/  F2FP.F16.F32.PACK_AB R51, R131, R70 ;  /* 0x000000468333723e */ /* 0x000fe400000000ff */
[----:B------:R-:W-:Y:S02]  /*41a0*/  F2FP.F16.F32.PACK_AB R49, R67, R64 ;  /* 0x000000404331723e */ /* 0x000fe400000000ff */
[----:B------:R-:W-:Y:S02]  /*41b0*/  F2FP.F16.F32.PACK_AB R48, R132, R71 ;  /* 0x000000478430723e */ /* 0x000fe400000000ff */
[----:B------:R-:W-:Y:S02]  /*41c0*/  FSEL R59, R66, RZ, P2 ;  /* 0x000000ff423b7208 */ /* 0x000fe40001000000 */
[----:B------:R-:W-:Y:S01]  /*41d0*/  FSEL R0, R125, RZ, P5 ;  /* 0x000000ff7d007208 */ /* 0x000fe20002800000 */
[----:B------:R1:W-:Y:S01]  /*41e0*/  STG.E.128 desc[UR6][R128.64], R48 ;  /* 0x0000003080007986 */ /* 0x0003e2000c101d06 */
[----:B------:R-:W-:-:S02]  /*41f0*/  FSEL R56, R150, RZ, P1 ;  /* 0x000000ff96387208 */ /* 0x000fc40000800000 */
[----:B------:R-:W-:Y:S01]  /*4200*/  F2FP.F16.F32.PACK_AB R53, R130, R69 ;  /* 0x000000458235723e */ /* 0x000fe200000000ff */
[----:B------:R1:W-:Y:S01]  /*4210*/  STG.E.128 desc[UR6][R60.64], R44 ;  /* 0x0000002c3c007986 */ /* 0x0003e2000c101d06 */
[----:B------:R-:W-:Y:S02]  /*4220*/  F2FP.F16.F32.PACK_AB R59, R0, R59 ;  /* 0x0000003b003b723e */ /* 0x000fe400000000ff */
[----:B------:R-:W-:Y:S01]  /*4230*/  F2FP.F16.F32.PACK_AB R57, R156, R141 ;  /* 0x0000008d9c39723e */ /* 0x000fe200000000ff */
[----:B------:R1:W-:Y:S01]  /*4240*/  STG.E.128 desc[UR6][R126.64], R52 ;  /* 0x000000347e007986 */ /* 0x0003e2000c101d06 */
[----:B------:R-:W-:-:S03]  /*4250*/  F2FP.F16.F32.PACK_AB R56, R56, R139 ;  /* 0x0000008b3838723e */ /* 0x000fc600000000ff */
[----:B------:R1:W-:Y:S04]  /*4260*/  STG.E.128 desc[UR6][R62.64], R40 ;  /* 0x000000283e007986 */ /* 0x0003e8000c101d06 */
[----:B------:R1:W-:Y:S01]  /*4270*/  STG.E.128 desc[UR6][R2.64], R56 ;  /* 0x0000003802007986 */ /* 0x0003e2000c101d06 */
[----:B------:R-:W-:Y:S05]  /*4280*/  BRA `(.L_x_7248) ;  /* 0x0000001800487947 */ /* 0x000fea0003800000 */
.L_x_7246:
        /* <DEDUP_REMOVED lines=8> */
[----:B------:R-:W-:Y:S01]  /*4310*/  FADD.FTZ R48, -R47, R132 ;  /* 0x000000842f307221 */ /* 0x000fe20000010100 */
[----:B------:R-:W-:Y:S01]  /*4320*/  FADD.FTZ R44, -R169, R152 ;  /* 0x00000098a92c7221 */ /* 0x000fe20000010100 */
[----:B------:R-:W-:Y:S01]  /*4330*/  LOP3.LUT P3, RZ, R71, 0xff, RZ, 0xc0, !PT ;  /* 0x000000ff47ff7812 */ /* 0x000fe2000786c0ff */
[C---:B------:R-:W-:Y:S01]  /*4340*/  FMUL.FTZ R46, R127.reuse, R46 ;  /* 0x0000002e7f2e7220 */ /* 0x040fe20000410000 */
[C---:B------:R-:W-:Y:S01]  /*4350*/  FMUL.FTZ R48, R127.reuse, R48 ;  /* 0x000000307f307220 */ /* 0x040fe20000410000 */
[----:B------:R-:W-:Y:S01]  /*4360*/  FMUL.FTZ R44, R127, R44 ;  /* 0x0000002c7f2c7220 */ /* 0x000fe20000410000 */
[----:B------:R-:W-:Y:S01]  /*4370*/  LOP3.LUT P2, RZ, R70, 0xff00, RZ, 0xc0, !PT ;  /* 0x0000ff0046ff7812 */ /* 0x000fe2000784c0ff */
[-C--:B------:R-:W-:Y:S01]  /*4380*/  FMUL.FTZ R46, R46, R125.reuse ;  /* 0x0000007d2e2e7220 */ /* 0x080fe20000410000 */
[-C--:B------:R-:W-:Y:S01]  /*4390*/  FMUL.FTZ R48, R48, R125.reuse ;  /* 0x0000007d30307220 */ /* 0x080fe20000410000 */
[----:B------:R-:W-:Y:S01]  /*43a0*/  FMUL.FTZ R44, R44, R125 ;  /* 0x0000007d2c2c7220 */ /* 0x000fe20000410000 */
[C-C-:B------:R-:W-:Y:S01]  /*43b0*/  FFMA.FTZ R164, R129.reuse, R164, R130.reuse ;  /* 0x000000a481a47223 */ /* 0x140fe20000010082 */
[----:B------:R-:W-:Y:S01]  /*43c0*/  FMUL.FTZ R46, R46, UR4 ;  /* 0x000000042e2e7c20 */ /* 0x000fe20008410000 */
[----:B------:R-:W-:Y:S01]  /*43d0*/  FMUL.FTZ R48, R48, UR4 ;  /* 0x0000000430307c20 */ /* 0x000fe20008410000 */
[----:B------:R-:W-:Y:S01]  /*43e0*/  FMUL.FTZ R44, R44, UR4 ;  /* 0x000000042c2c7c20 */ /* 0x000fe20008410000 */
[C-C-:B------:R-:W-:Y:S01]  /*43f0*/  FFMA.FTZ R47, R129.reuse, R172, R130.reuse ;  /* 0x000000ac812f7223 */ /* 0x140fe20000010082 */
[C-C-:B------:R-:W-:Y:S01]  /*4400*/  FFMA.FTZ R132, R129.reuse, R175, R130.reuse ;  /* 0x000000af81847223 */ /* 0x140fe20000010082 */
[----:B------:R-:W-:Y:S01]  /*4410*/  FSEL R45, R46, RZ, P6 ;  /* 0x000000ff2e2d7208 */ /* 0x000fe20003000000 */
[C-C-:B------:R-:W-:Y:S01]  /*4420*/  FFMA.FTZ R0, R129.reuse, R0, R130.reuse ;  /* 0x0000000081007223 */ /* 0x140fe20000010082 */
[----:B------:R-:W-:Y:S01]  /*4430*/  FSEL R46, R48, RZ, P3 ;  /* 0x000000ff302e7208 */ /* 0x000fe20001800000 */
[----:B------:R-:W-:Y:S01]  /*4440*/  FFMA.FTZ R48, R129, R171, R130 ;  /* 0x000000ab81307223 */ /* 0x000fe20000010082 */
[----:B------:R-:W-:Y:S01]  /*4450*/  FSEL R49, R44, RZ, P2 ;  /* 0x000000ff2c317208 */ /* 0x000fe20001000000 */
[----:B------:R-:W-:Y:S01]  /*4460*/  FADD.FTZ R44, -R164, R133 ;  /* 0x00000085a42c7221 */ /* 0x000fe20000010100 */
[----:B------:R-:W-:Y:S01]  /*4470*/  LOP3.LUT P4, RZ, R70, 0xff000000, RZ, 0xc0, !PT ;  /* 0xff00000046ff7812 */ /* 0x000fe2000788c0ff */
[----:B------:R-:W-:Y:S01]  /*4480*/  FADD.FTZ R48, -R48, R67 ;  /* 0x0000004330307221 */ /* 0x000fe20000010100 */
[----:B------:R-:W-:Y:S01]  /*4490*/  ISETP.GE.U32.AND P2, PT, R70, RZ, PT ;  /* 0x000000ff4600720c */ /* 0x000fe20003f46070 */
[----:B------:R-:W-:Y:S01]  /*44a0*/  FADD.FTZ R132, -R132, R143 ;  /* 0x0000008f84847221 */ /* 0x000fe20000010100 */
[----:B------:R-:W-:Y:S01]  /*44b0*/  LOP3.LUT P3, RZ, R70, 0xff, RZ, 0xc0, !PT ;  /* 0x000000ff46ff7812 */ /* 0x000fe2000786c0ff */
[----:B------:R-:W-:Y:S01]  /*44c0*/  FADD.FTZ R70, -R47, R142 ;  /* 0x0000008e2f467221 */ /* 0x000fe20000010100 */
[----:B------:R-:W-:Y:S01]  /*44d0*/  FADD.FTZ R0, -R0, R153 ;  /* 0x0000009900007221 */ /* 0x000fe20000010100 */
        /* <DEDUP_REMOVED lines=26> */
[----:B------:R-:W-:Y:S01]  /*4680*/  F2FP.F16.F32.PACK_AB R44, R49, R0 ;  /* 0x00000000312c723e */ /* 0x000fe200000000ff */
[----:B------:R-:W-:Y:S06]  /*4690*/  BRA `(.L_x_7250) ;  /* 0x0000000400047947 */ /* 0x000fec0003800000 */
.L_x_7249:
        /* <DEDUP_REMOVED lines=9> */
[C---:B------:R-:W-:Y:S01]  /*4730*/  FMUL.FTZ R142, R127.reuse, R142 ;  /* 0x0000008e7f8e7220 */ /* 0x040fe20000410000 */
[----:B------:R-:W-:Y:S01]  /*4740*/  FMUL.FTZ R43, R127, R40 ;  /* 0x000000287f2b7220 */ /* 0x000fe20000410000 */
[C-C-:B------:R-:W-:Y:S01]  /*4750*/  FFMA.FTZ R169, R129.reuse, R169, R130.reuse ;  /* 0x000000a981a97223 */ /* 0x140fe20000010082 */
[-C--:B------:R-:W-:Y:S01]  /*4760*/  FMUL.FTZ R40, R42, R125.reuse ;  /* 0x0000007d2a287220 */ /* 0x080fe20000410000 */
[-C--:B------:R-:W-:Y:S01]  /*4770*/  FMUL.FTZ R41, R142, R125.reuse ;  /* 0x0000007d8e297220 */ /* 0x080fe20000410000 */
[C-C-:B------:R-:W-:Y:S01]  /*4780*/  FFMA.FTZ R164, R129.reuse, R164, R130.reuse ;  /* 0x000000a481a47223 */ /* 0x140fe20000010082 */
[----:B------:R-:W-:Y:S01]  /*4790*/  FFMA.FTZ R0, R129, R0, R130 ;  /* 0x0000000081007223 */ /* 0x000fe20000010082 */
[----:B------:R-:W-:Y:S01]  /*47a0*/  FMUL.FTZ R40, R40, UR4 ;  /* 0x0000000428287c20 */ /* 0x000fe20008410000 */
[----:B------:R-:W-:Y:S01]  /*47b0*/  FMUL.FTZ R41, R41, UR4 ;  /* 0x0000000429297c20 */ /* 0x000fe20008410000 */
[----:B------:R-:W-:Y:S01]  /*47c0*/  FMUL.FTZ R44, R43, R125 ;  /* 0x0000007d2b2c7220 */ /* 0x000fe20000410000 */
[----:B------:R-:W-:Y:S01]  /*47d0*/  ISETP.GE.U32.AND P2, PT, R70, RZ, PT ;  /* 0x000000ff4600720c */ /* 0x000fe20003f46070 */
[----:B------:R-:W-:Y:S01]  /*47e0*/  FADD.FTZ R152, -R169, R152 ;  /* 0x00000098a9987221 */ /* 0x000fe20000010100 */
[----:B------:R-:W-:Y:S01]  /*47f0*/  FSEL R46, R40, RZ, P5 ;  /* 0x000000ff282e7208 */ /* 0x000fe20002800000 */
[--C-:B------:R-:W-:Y:S01]  /*4800*/  FFMA.FTZ R40, R129, R171, R130.reuse ;  /* 0x000000ab81287223 */ /* 0x100fe20000010082 */
[----:B------:R-:W-:Y:S01]  /*4810*/  FSEL R48, R41, RZ, P6 ;  /* 0x000000ff29307208 */ /* 0x000fe20003000000 */
[----:B------:R-:W-:Y:S01]  /*4820*/  FFMA.FTZ R41, R129, R162, R130 ;  /* 0x000000a281297223 */ /* 0x000fe20000010082 */
[----:B------:R-:W-:Y:S01]  /*4830*/  FADD.FTZ R164, -R164, R133 ;  /* 0x00000085a4a47221 */ /* 0x000fe20000010100 */
[----:B------:R-:W-:Y:S01]  /*4840*/  FADD.FTZ R40, -R40, R67 ;  /* 0x0000004328287221 */ /* 0x000fe20000010100 */
[----:B------:R-:W-:Y:S01]  /*4850*/  FADD.FTZ R0, -R0, R153 ;  /* 0x0000009900007221 */ /* 0x000fe20000010100 */
[----:B------:R-:W-:Y:S01]  /*4860*/  FADD.FTZ R134, -R41, R134 ;  /* 0x0000008629867221 */ /* 0x000fe20000010100 */
[----:B------:R-:W-:Y:S01]  /*4870*/  FMUL.FTZ R44, R44, UR4 ;  /* 0x000000042c2c7c20 */ /* 0x000fe20008410000 */
[----:B------:R-:W-:Y:S01]  /*4880*/  ISETP.GE.U32.AND.EX P2, PT, R71, 0x1000000, PT, P2 ;  /* 0x010000004700780c */ /* 0x000fe20003f46120 */
[C---:B------:R-:W-:Y:S01]  /*4890*/  FMUL.FTZ R41, R127.reuse, R40 ;  /* 0x000000287f297220 */ /* 0x040fe20000410000 */
[C---:B------:R-:W-:Y:S01]  /*48a0*/  FMUL.FTZ R40, R127.reuse, R152 ;  /* 0x000000987f287220 */ /* 0x040fe20000410000 */
[C---:B------:R-:W-:Y:S01]  /*48b0*/  FMUL.FTZ R134, R127.reuse, R134 ;  /* 0x000000867f867220 */ /* 0x040fe20000410000 */
[C---:B------:R-:W-:Y:S01]  /*48c0*/  FMUL.FTZ R164, R127.reuse, R164 ;  /* 0x000000a47fa47220 */ /* 0x040fe20000410000 */
[----:B------:R-:W-:Y:S01]  /*48d0*/  FMUL.FTZ R0, R127, R0 ;  /* 0x000000007f007220 */ /* 0x000fe20000410000 */
[----:B------:R-:W-:Y:S01]  /*48e0*/  FSEL R131, R44, RZ, P2 ;  /* 0x000000ff2c837208 */ /* 0x000fe20001000000 */
[CC--:B------:R-:W-:Y:S01]  /*48f0*/  FMUL.FTZ R47, R41.reuse, R125.reuse ;  /* 0x0000007d292f7220 */ /* 0x0c0fe20000410000 */
[----:B------:R-:W-:Y:S01]  /*4900*/  F2FP.F16.F32.PACK_AB R42, R41, R42 ;  /* 0x0000002a292a723e */ /* 0x000fe200000000ff */
[-C--:B------:R-:W-:Y:S01]  /*4910*/  FMUL.FTZ R44, R40, R125.reuse ;  /* 0x0000007d282c7220 */ /* 0x080fe20000410000 */
[----:B------:R-:W-:Y:S01]  /*4920*/  F2FP.F16.F32.PACK_AB R41, R164, R134 ;  /* 0x00000086a429723e */ /* 0x000fe200000000ff */
[-C--:B------:R-:W-:Y:S01]  /*4930*/  FMUL.FTZ R45, R134, R125.reuse ;  /* 0x0000007d862d7220 */ /* 0x080fe20000410000 */
        /* <DEDUP_REMOVED lines=21> */
[----:B------:R-:W-:Y:S02]  /*4a90*/  F2FP.F16.F32.PACK_AB R45, R164, R45 ;  /* 0x0000002da42d723e */ /* 0x000fe400000000ff */
[----:B------:R-:W-:-:S07]  /*4aa0*/  F2FP.F16.F32.PACK_AB R44, R49, R0 ;  /* 0x00000000312c723e */ /* 0x000fce00000000ff */
.L_x_7250:
        /* <DEDUP_REMOVED lines=9> */
[----:B0-----:R-:W-:Y:S01]  /*4b40*/  FFMA.FTZ R41, R129, R154, R130 ;  /* 0x0000009a81297223 */ /* 0x001fe20000010082 */
        /* <DEDUP_REMOVED lines=17> */
[--C-:B------:R-:W-:Y:S01]  /*4c60*/  FFMA.FTZ R46, R129, R137, R130.reuse ;  /* 0x00000089812e7223 */ /* 0x100fe20000010082 */
[----:B------:R-:W-:Y:S01]  /*4c70*/  FSEL R64, R41, RZ, P6 ;  /* 0x000000ff29407208 */ /* 0x000fe20003000000 */
[C-C-:B------:R-:W-:Y:S01]  /*4c80*/  FFMA.FTZ R45, R129.reuse, R144, R130.reuse ;  /* 0x00000090812d7223 */ /* 0x140fe20000010082 */
[----:B------:R-:W-:Y:S01]  /*4c90*/  FSEL R65, R44, RZ, P2 ;  /* 0x000000ff2c417208 */ /* 0x000fe20001000000 */
[----:B------:R-:W-:Y:S01]  /*4ca0*/  FFMA.FTZ R41, R129, R66, R130 ;  /* 0x0000004281297223 */ /* 0x000fe20000010082 */
[----:B------:R-:W-:Y:S01]  /*4cb0*/  LOP3.LUT P4, RZ, R68, 0xff00, RZ, 0xc0, !PT ;  /* 0x0000ff0044ff7812 */ /* 0x000fe2000788c0ff */
[----:B------:R-:W-:Y:S01]  /*4cc0*/  FADD.FTZ R46, -R46, R59 ;  /* 0x0000003b2e2e7221 */ /* 0x000fe20000010100 */
[C---:B------:R-:W-:Y:S01]  /*4cd0*/  LOP3.LUT P6, RZ, R68.reuse, 0xff0000, RZ, 0xc0, !PT ;  /* 0x00ff000044ff7812 */ /* 0x040fe200078cc0ff */
[----:B------:R-:W-:Y:S01]  /*4ce0*/  FADD.FTZ R44, -R45, R60 ;  /* 0x0000003c2d2c7221 */ /* 0x000fe20000010100 */
[----:B------:R-:W-:Y:S01]  /*4cf0*/  LOP3.LUT P2, RZ, R68, 0xff000000, RZ, 0xc0, !PT ;  /* 0xff00000044ff7812 */ /* 0x000fe2000784c0ff */
[C-C-:B------:R-:W-:Y:S01]  /*4d00*/  FFMA.FTZ R68, R129.reuse, R159, R130.reuse ;  /* 0x0000009f81447223 */ /* 0x140fe20000010082 */
[----:B------:R-:W-:Y:S01]  /*4d10*/  FSEL R62, R0, RZ, P5 ;  /* 0x000000ff003e7208 */ /* 0x000fe20002800000 */
[----:B------:R-:W-:Y:S01]  /*4d20*/  FFMA.FTZ R0, R129, R145, R130 ;  /* 0x0000009181007223 */ /* 0x000fe20000010082 */
[----:B------:R-:W-:Y:S01]  /*4d30*/  F2FP.F16.F32.PACK_AB R43, R43, R40 ;  /* 0x000000282b2b723e */ /* 0x000fe200000000ff */
[----:B------:R-:W-:Y:S01]  /*4d40*/  FADD.FTZ R68, -R68, R63 ;  /* 0x0000003f44447221 */ /* 0x000fe20000010100 */
[----:B------:R-:W-:Y:S01]  /*4d50*/  FMUL.FTZ R40, R127, R46 ;  /* 0x0000002e7f287220 */ /* 0x000fe20000410000 */
[----:B------:R-:W-:Y:S01]  /*4d60*/  FADD.FTZ R60, -R0, R61 ;  /* 0x0000003d003c7221 */ /* 0x000fe20000010100 */
[----:B------:R-:W-:Y:S01]  /*4d70*/  FADD.FTZ R0, -R41, R58 ;  /* 0x0000003a29007221 */ /* 0x000fe20000010100 */
[C---:B------:R-:W-:Y:S01]  /*4d80*/  FMUL.FTZ R41, R127.reuse, R68 ;  /* 0x000000447f297220 */ /* 0x040fe20000410000 */
[C---:B------:R-:W-:Y:S01]  /*4d90*/  FMUL.FTZ R44, R127.reuse, R44 ;  /* 0x0000002c7f2c7220 */ /* 0x040fe20000410000 */
[C---:B------:R-:W-:Y:S01]  /*4da0*/  FMUL.FTZ R46, R127.reuse, R60 ;  /* 0x0000003c7f2e7220 */ /* 0x040fe20000410000 */
[----:B------:R-:W-:Y:S01]  /*4db0*/  FMUL.FTZ R0, R127, R0 ;  /* 0x000000007f007220 */ /* 0x000fe20000410000 */
[CC--:B------:R-:W-:Y:S01]  /*4dc0*/  FMUL.FTZ R47, R41.reuse, R125.reuse ;  /* 0x0000007d292f7220 */ /* 0x0c0fe20000410000 */
[----:B------:R-:W-:Y:S01]  /*4dd0*/  F2FP.F16.F32.PACK_AB R42, R41, R42 ;  /* 0x0000002a292a723e */ /* 0x000fe200000000ff */
[-C--:B------:R-:W-:Y:S01]  /*4de0*/  FMUL.FTZ R45, R44, R125.reuse ;  /* 0x0000007d2c2d7220 */ /* 0x080fe20000410000 */
[----:B------:R-:W-:Y:S01]  /*4df0*/  F2FP.F16.F32.PACK_AB R41, R46, R44 ;  /* 0x0000002c2e29723e */ /* 0x000fe200000000ff */
        /* <DEDUP_REMOVED lines=20> */
.L_x_7251:
[C-C-:B------:R-:W-:Y:S01]  /*4f40*/  FFMA.FTZ R0, R129.reuse, R137, R130.reuse ;  /* 0x0000008981007223 */ /* 0x140fe20000010082 */
[C-C-:B0-----:R-:W-:Y:S01]  /*4f50*/  FFMA.FTZ R45, R129.reuse, R144, R130.reuse ;  /* 0x00000090812d7223 */ /* 0x141fe20000010082 */
[----:B------:R-:W-:Y:S01]  /*4f60*/  FFMA.FTZ R47, R129, R154, R130 ;  /* 0x0000009a812f7223 */ /* 0x000fe20000010082 */
[----:B------:R-:W-:Y:S01]  /*4f70*/  LOP3.LUT P2, RZ, R68, 0xff00, RZ, 0xc0, !PT ;  /* 0x0000ff0044ff7812 */ /* 0x000fe2000784c0ff */
[----:B------:R-:W-:Y:S01]  /*4f80*/  FADD.FTZ R0, -R0, R59 ;  /* 0x0000003b00007221 */ /* 0x000fe20000010100 */
[----:B------:R-:W-:Y:S01]  /*4f90*/  FADD.FTZ R60, -R45, R60 ;  /* 0x0000003c2d3c7221 */ /* 0x000fe20000010100 */
[----:B------:R-:W-:Y:S01]  /*4fa0*/  FADD.FTZ R62, -R47, R62 ;  /* 0x0000003e2f3e7221 */ /* 0x000fe20000010100 */
[--C-:B------:R-:W-:Y:S01]  /*4fb0*/  FFMA.FTZ R44, R129, R145, R130.reuse ;  /* 0x00000091812c7223 */ /* 0x100fe20000010082 */
[----:B------:R-:W-:Y:S01]  /*4fc0*/  FMUL.FTZ R0, R127, R0 ;  /* 0x000000007f007220 */ /* 0x000fe20000410000 */
[C-C-:B------:R-:W-:Y:S01]  /*4fd0*/  FFMA.FTZ R174, R129.reuse, R174, R130.reuse ;  /* 0x000000ae81ae7223 */ /* 0x140fe20000010082 */
[C-C-:B------:R-:W-:Y:S01]  /*4fe0*/  FFMA.FTZ R173, R129.reuse, R173, R130.reuse ;  /* 0x000000ad81ad7223 */ /* 0x140fe20000010082 */
[----:B------:R-:W-:Y:S01]  /*4ff0*/  FFMA.FTZ R45, R129, R66, R130 ;  /* 0x00000042812d7223 */ /* 0x000fe20000010082 */
[-C--:B------:R-:W-:Y:S01]  /*5000*/  FMUL.FTZ R0, R0, R125.reuse ;  /* 0x0000007d00007220 */ /* 0x080fe20000410000 */
[C---:B------:R-:W-:Y:S01]  /*5010*/  FMUL.FTZ R60, R127.reuse, R60 ;  /* 0x0000003c7f3c7220 */ /* 0x040fe20000410000 */
[----:B------:R-:W-:Y:S01]  /*5020*/  FMUL.FTZ R62, R127, R62 ;  /* 0x0000003e7f3e7220 */ /* 0x000fe20000410000 */
[----:B------:R-:W-:Y:S01]  /*5030*/  FADD.FTZ R44, -R44, R61 ;  /* 0x0000003d2c2c7221 */ /* 0x000fe20000010100 */
[----:B------:R-:W-:Y:S01]  /*5040*/  FMUL.FTZ R0, R0, UR4 ;  /* 0x0000000400007c20 */ /* 0x000fe20008410000 */
[----:B------:R-:W-:Y:S01]  /*5050*/  FADD.FTZ R174, -R174, R65 ;  /* 0x00000041aeae7221 */ /* 0x000fe20000010100 */
[----:B------:R-:W-:Y:S01]  /*5060*/  FADD.FTZ R64, -R173, R64 ;  /* 0x00000040ad407221 */ /* 0x000fe20000010100 */
[----:B------:R-:W-:Y:S01]  /*5070*/  FADD.FTZ R58, -R45, R58 ;  /* 0x0000003a2d3a7221 */ /* 0x000fe20000010100 */
[----:B------:R-:W-:Y:S01]  /*5080*/  FMUL.FTZ R60, R60, R125 ;  /* 0x0000007d3c3c7220 */ /* 0x000fe20000410000 */
[----:B------:R-:W-:Y:S01]  /*5090*/  FSEL R59, R0, RZ, P2 ;  /* 0x000000ff003b7208 */ /* 0x000fe20001000000 */
[----:B------:R-:W-:Y:S01]  /*50a0*/  FFMA.FTZ R0, R129, R159, R130 ;  /* 0x0000009f81007223 */ /* 0x000fe20000010082 */
[-C--:B------:R-:W-:Y:S01]  /*50b0*/  FMUL.FTZ R62, R62, R125.reuse ;  /* 0x0000007d3e3e7220 */ /* 0x080fe20000410000 */
[C---:B------:R-:W-:Y:S01]  /*50c0*/  FMUL.FTZ R44, R127.reuse, R44 ;  /* 0x0000002c7f2c7220 */ /* 0x040fe20000410000 */
[C---:B------:R-:W-:Y:S01]  /*50d0*/  FMUL.FTZ R174, R127.reuse, R174 ;  /* 0x000000ae7fae7220 */ /* 0x040fe20000410000 */
[----:B------:R-:W-:Y:S01]  /*50e0*/  FADD.FTZ R0, -R0, R63 ;  /* 0x0000003f00007221 */ /* 0x000fe20000010100 */
[C---:B------:R-:W-:Y:S01]  /*50f0*/  FMUL.FTZ R64, R127.reuse, R64 ;  /* 0x000000407f407220 */ /* 0x040fe20000410000 */
[C---:B------:R-:W-:Y:S01]  /*5100*/  FMUL.FTZ R58, R127.reuse, R58 ;  /* 0x0000003a7f3a7220 */ /* 0x040fe20000410000 */
[----:B------:R-:W-:Y:S01]  /*5110*/  FMUL.FTZ R60, R60, UR4 ;  /* 0x000000043c3c7c20 */ /* 0x000fe20008410000 */
[----:B------:R-:W-:Y:S01]  /*5120*/  FMUL.FTZ R0, R127, R0 ;  /* 0x000000007f007220 */ /* 0x000fe20000410000 */
[----:B------:R-:W-:Y:S01]  /*5130*/  FMUL.FTZ R62, R62, UR4 ;  /* 0x000000043e3e7c20 */ /* 0x000fe20008410000 */
[-C--:B------:R-:W-:Y:S01]  /*5140*/  FMUL.FTZ R44, R44, R125.reuse ;  /* 0x0000007d2c2c7220 */ /* 0x080fe20000410000 */
[----:B------:R-:W-:Y:S01]  /*5150*/  LOP3.LUT P6, RZ, R68, 0xff0000, RZ, 0xc0, !PT ;  /* 0x00ff000044ff7812 */ /* 0x000fe200078cc0ff */
[-C--:B------:R-:W-:Y:S01]  /*5160*/  FMUL.FTZ R174, R174, R125.reuse ;  /* 0x0000007daeae7220 */ /* 0x080fe20000410000 */
[C---:B------:R-:W-:Y:S01]  /*5170*/  LOP3.LUT P3, RZ, R69.reuse, 0xff, RZ, 0xc0, !PT ;  /* 0x000000ff45ff7812 */ /* 0x040fe2000786c0ff */
        /* <DEDUP_REMOVED lines=25> */
.L_x_7252:
        /* <DEDUP_REMOVED lines=8> */
[----:B0-----:R-:W-:Y:S01]  /*5390*/  FFMA.FTZ R41, R129, R160, R130 ;  /* 0x000000a081297223 */ /* 0x001fe20000010082 */
        /* <DEDUP_REMOVED lines=8> */
[C-C-:B------:R-:W-:Y:S01]  /*5420*/  FFMA.FTZ R158, R129.reuse, R158, R130.reuse ;  /* 0x0000009e819e7223 */ /* 0x140fe20000010082 */
[-C--:B------:R-:W-:Y:S01]  /*5430*/  FMUL.FTZ R40, R0, R125.reuse ;  /* 0x0000007d00287220 */ /* 0x080fe20000410000 */
[-C--:B------:R-:W-:Y:S01]  /*5440*/  FMUL.FTZ R41, R42, R125.reuse ;  /* 0x0000007d2a297220 */ /* 0x080fe20000410000 */
[----:B------:R-:W-:Y:S01]  /*5450*/  FMUL.FTZ R43, R44, R125 ;  /* 0x0000007d2c2b7220 */ /* 0x000fe20000410000 */
[C-C-:B------:R-:W-:Y:S01]  /*5460*/  FFMA.FTZ R165, R129.reuse, R165, R130.reuse ;  /* 0x000000a581a57223 */ /* 0x140fe20000010082 */
        /* <DEDUP_REMOVED lines=26> */
[C---:B------:R-:W-:Y:S01]  /*5610*/  F2FP.F16.F32.PACK_AB R41, R2.reuse, R42 ;  /* 0x0000002a0229723e */ /* 0x040fe200000000ff */
        /* <DEDUP_REMOVED lines=21> */
[----:B------:R-:W-:Y:S01]  /*5770*/  F2FP.F16.F32.PACK_AB R44, R55, R44 ;  /* 0x0000002c372c723e */ /* 0x000fe200000000ff */
[----:B------:R-:W-:Y:S06]  /*5780*/  BRA `(.L_x_7254) ;  /* 0x0000000000f47947 */ /* 0x000fec0003800000 */
.L_x_7253:
[C-C-:B------:R-:W-:Y:S01]  /*5790*/  FFMA.FTZ R150, R129.reuse, R150, R130.reuse ;  /* 0x0000009681967223 */ /* 0x140fe20000010082 */
[C-C-:B------:R-:W-:Y:S01]  /*57a0*/  FFMA.FTZ R155, R129.reuse, R155, R130.reuse ;  /* 0x0000009b819b7223 */ /* 0x140fe20000010082 */
[C-C-:B0-----:R-:W-:Y:S01]  /*57b0*/  FFMA.FTZ R45, R129.reuse, R160, R130.reuse ;  /* 0x000000a0812d7223 */ /* 0x141fe20000010082 */
[C-C-:B------:R-:W-:Y:S01]  /*57c0*/  FFMA.FTZ R156, R129.reuse, R156, R130.reuse ;  /* 0x0000009c819c7223 */ /* 0x140fe20000010082 */
[----:B------:R-:W-:Y:S01]  /*57d0*/  FADD.FTZ R150, -R150, R55 ;  /* 0x0000003796967221 */ /* 0x000fe20000010100 */
[C-C-:B------:R-:W-:Y:S01]  /*57e0*/  FFMA.FTZ R158, R129.reuse, R158, R130.reuse ;  /* 0x0000009e819e7223 */ /* 0x140fe20000010082 */
[C-C-:B------:R-:W-:Y:S01]  /*57f0*/  FFMA.FTZ R165, R129.reuse, R165, R130.reuse ;  /* 0x000000a581a57223 */ /* 0x140fe20000010082 */
[----:B------:R-:W-:Y:S01]  /*5800*/  FFMA.FTZ R157, R129, R157, R130 ;  /* 0x0000009d819d7223 */ /* 0x000fe20000010082 */
[----:B------:R-:W-:Y:S01]  /*5810*/  FADD.FTZ R56, -R155, R56 ;  /* 0x000000389b387221 */ /* 0x000fe20000010100 */
[----:B------:R-:W-:Y:S01]  /*5820*/  FADD.FTZ R52, -R45, R52 ;  /* 0x000000342d347221 */ /* 0x000fe20000010100 */
[----:B------:R-:W-:Y:S01]  /*5830*/  FMUL.FTZ R150, R127, R150 ;  /* 0x000000967f967220 */ /* 0x000fe20000410000 */
        /* <DEDUP_REMOVED lines=50> */
.L_x_7254:
[----:B------:R-:W0:Y:S01]  /*5b60*/  @P1 LDC.64 R2, c[0x0][0x478] ;  /* 0x00011e00ff021b82 */ /* 0x000e220000000a00 */
[----:B------:R-:W-:-:S04]  /*5b70*/  IMAD.WIDE.U32 R48, R124, 0x10, R48 ;  /* 0x000000107c307825 */ /* 0x000fc800078e0030 */
[----:B0-----:R-:W-:-:S05]  /*5b80*/  @P1 IMAD.WIDE.U32 R2, R124, 0x10, R2 ;  /* 0x000000107c021825 */ /* 0x001fca00078e0002 */
[----:B------:R0:W-:Y:S04]  /*5b90*/  @P1 STG.E.128 desc[UR6][R2.64], R40 ;  /* 0x0000002802001986 */ /* 0x0001e8000c101d06 */
[----:B------:R0:W-:Y:S02]  /*5ba0*/  STG.E.128 desc[UR6][R48.64], R44 ;  /* 0x0000002c30007986 */ /* 0x0001e4000c101d06 */
.L_x_7248:
[----:B012---:R-:W0:Y:S02]  /*5bb0*/  LDC.64 R2, c[0x0][0x380] ;  /* 0x0000e000ff027b82 */ /* 0x007e240000000a00 */
[----:B0-----:R-:W-:-:S04]  /*5bc0*/  LEA R123, R2, R123, 0x2 ;  /* 0x0000007b027b7211 */ /* 0x001fc800078e10ff */
[----:B------:R-:W-:-:S13]  /*5bd0*/  ISETP.GE.AND P1, PT, R123, R3, PT ;  /* 0x000000037b00720c */ /* 0x000fda0003f26270 */
[----:B------:R-:W-:Y:S05]  /*5be0*/  @!P1 BRA `(.L_x_7255) ;  /* 0xffffffa8003c9947 */ /* 0x000fea000383ffff */
[----:B------:R-:W-:Y:S05]  /*5bf0*/  BSYNC B1 ;  /* 0x0000000000017941 */ /* 0x000fea0003800000 */
.L_x_7242:
        /* <DEDUP_REMOVED lines=24> */
.L_x_7241:
[----:B------:R-:W-:Y:S05]  /*5d80*/  BSYNC B0 ;  /* 0x0000000000007941 */ /* 0x000fea0003800000 */
.L_x_7240:
        /* <DEDUP_REMOVED lines=143> */
.L_x_7245:
        /* <DEDUP_REMOVED lines=8> */
.L_x_7257:
[----:B------:R-:W-:Y:S05]  /*6700*/  BSYNC B2 ;  /* 0x0000000000027941 */ /* 0x000fea0003800000 */
.L_x_7256:
        /* <DEDUP_REMOVED lines=8> */
.L_x_7258:
[----:B------:R-:W-:Y:S01]  /*6790*/  FADD.FTZ R45, R45, R176 ;  /* 0x000000b02d2d7221 */ /* 0x000fe20000010000 */
[----:B------:R-:W-:-:S04]  /*67a0*/  HFMA2 R138, -RZ, RZ, 0, 1.1920928955078125e-07 ;  /* 0x00000002ff8a7431 */ /* 0x000fc800000001ff */
[----:B------:R-:W-:Y:S02]  /*67b0*/  MOV R136, R45 ;  /* 0x0000002d00887202 */ /* 0x000fe40000000f00 */
[----:B------:R-:W-:-:S07]  /*67c0*/  MOV R44, R135 ;  /* 0x00000087002c7202 */ /* 0x000fce0000000f00 */
[----:B------:R-:W-:Y:S05]  /*67d0*/  WARPSYNC.COLLECTIVE R131, `(.L_x_7259) ;  /* 0x0000000083087348 */ /* 0x000fea0003c00000 */
[----:B------:R0:W1:Y:S02]  /*67e0*/  SHFL.BFLY P3, R135, R136, R138, R139 ;  /* 0x0c00008a88877389 */ /* 0x000064000006008b */
[----:B01----:R-:W-:Y:S05]  /*67f0*/  ENDCOLLECTIVE ;  /* 0x000000000000791b */ /* 0x003fea0003800000 */
.L_x_7259:
[----:B------:R-:W-:-:S05]  /*6800*/  FADD.FTZ R44, R44, R177 ;  /* 0x000000b12c2c7221 */ /* 0x000fca0000010000 */
[----:B------:R-:W-:Y:S02]  /*6810*/  MOV R136, R44 ;  /* 0x0000002c00887202 */ /* 0x000fe40000000f00 */
[----:B------:R-:W-:-:S07]  /*6820*/  MOV R46, R135 ;  /* 0x00000087002e7202 */ /* 0x000fce0000000f00 */
[----:B------:R-:W-:Y:S05]  /*6830*/  WARPSYNC.COLLECTIVE R131, `(.L_x_7260) ;  /* 0x0000000083087348 */ /* 0x000fea0003c00000 */
[----:B------:R0:W1:Y:S02]  /*6840*/  SHFL.BFLY P3, R135, R136, R138, R139 ;  /* 0x0c00008a88877389 */ /* 0x000064000006008b */
[----:B01----:R-:W-:Y:S05]  /*6850*/  ENDCOLLECTIVE ;  /* 0x000000000000791b */ /* 0x003fea0003800000 */
.L_x_7260:
[----:B------:R-:W-:Y:S01]  /*6860*/  FADD.FTZ R46, R45, R46 ;  /* 0x0000002e2d2e7221 */ /* 0x000fe20000010000 */
[----:B------:R-:W-:-:S04]  /*6870*/  HFMA2 R138, -RZ, RZ, 0, 2.384185791015625e-07 ;  /* 0x00000004ff8a7431 */ /* 0x000fc800000001ff */
[----:B------:R-:W-:Y:S02]  /*6880*/  MOV R136, R46 ;  /* 0x0000002e00887202 */ /* 0x000fe40000000f00 */
[----:B------:R-:W-:-:S07]  /*6890*/  MOV R47, R135 ;  /* 0x00000087002f7202 */ /* 0x000fce0000000f00 */
[----:B------:R-:W-:Y:S05]  /*68a0*/  WARPSYNC.COLLECTIVE R131, `(.L_x_7261) ;  /* 0x0000000083087348 */ /* 0x000fea0003c00000 */
[----:B------:R0:W1:Y:S02]  /*68b0*/  SHFL.BFLY P3, R135, R136, R138, R139 ;  /* 0x0c00008a88877389 */ /* 0x000064000006008b */
[----:B01----:R-:W-:Y:S05]  /*68c0*/  ENDCOLLECTIVE ;  /* 0x000000000000791b */ /* 0x003fea0003800000 */
.L_x_7261:
[----:B------:R-:W-:-:S05]  /*68d0*/  FADD.FTZ R47, R44, R47 ;  /* 0x0000002f2c2f7221 */ /* 0x000fca0000010000 */
[----:B------:R-:W-:Y:S02]  /*68e0*/  MOV R136, R47 ;  /* 0x0000002f00887202 */ /* 0x000fe40000000f00 */
[----:B------:R-:W-:-:S07]  /*68f0*/  MOV R49, R135 ;  /* 0x0000008700317202 */ /* 0x000fce0000000f00 */
[----:B------:R-:W-:Y:S05]  /*6900*/  WARPSYNC.COLLECTIVE R131, `(.L_x_7262) ;  /* 0x0000000083087348 */ /* 0x000fea0003c00000 */
[----:B------:R0:W1:Y:S02]  /*6910*/  SHFL.BFLY P3, R135, R136, R138, R139 ;  /* 0x0c00008a88877389 */ /* 0x000064000006008b */
[----:B01----:R-:W-:Y:S05]  /*6920*/  ENDCOLLECTIVE ;  /* 0x000000000000791b */ /* 0x003fea0003800000 */
.L_x_7262:
[----:B------:R-:W-:Y:S01]  /*6930*/  FADD.FTZ R49, R46, R49 ;  /* 0x000000312e317221 */ /* 0x000fe20000010000 */
[----:B------:R-:W-:-:S04]  /*6940*/  HFMA2 R138, -RZ, RZ, 0, 4.76837158203125e-07 ;  /* 0x00000008ff8a7431 */ /* 0x000fc800000001ff */
[----:B------:R-:W-:Y:S02]  /*6950*/  MOV R136, R49 ;  /* 0x0000003100887202 */ /* 0x000fe40000000f00 */
[----:B------:R-:W-:-:S07]  /*6960*/  MOV R48, R135 ;  /* 0x0000008700307202 */ /* 0x000fce0000000f00 */
[----:B------:R-:W-:Y:S05]  /*6970*/  WARPSYNC.COLLECTIVE R131, `(.L_x_7263) ;  /* 0x0000000083087348 */ /* 0x000fea0003c00000 */
[----:B------:R0:W1:Y:S02]  /*6980*/  SHFL.BFLY P3, R135, R136, R138, R139 ;  /* 0x0c00008a88877389 */ /* 0x000064000006008b */
[----:B01----:R-:W-:Y:S05]  /*6990*/  ENDCOLLECTIVE ;  /* 0x000000000000791b */ /* 0x003fea0003800000 */
.L_x_7263:
[----:B------:R-:W-:-:S05]  /*69a0*/  FADD.FTZ R48, R47, R48 ;  /* 0x000000302f307221 */ /* 0x000fca0000010000 */
[----:B------:R-:W-:Y:S02]  /*69b0*/  MOV R136, R48 ;  /* 0x0000003000887202 */ /* 0x000fe40000000f00 */
[----:B------:R-:W-:-:S07]  /*69c0*/  MOV R130, R135 ;  /* 0x0000008700827202 */ /* 0x000fce0000000f00 */
[----:B------:R-:W-:Y:S05]  /*69d0*/  WARPSYNC.COLLECTIVE R131, `(.L_x_7264) ;  /* 0x0000000083087348 */ /* 0x000fea0003c00000 */
[----:B------:R0:W1:Y:S02]  /*69e0*/  SHFL.BFLY P3, R135, R136, R138, R139 ;  /* 0x0c00008a88877389 */ /* 0x000064000006008b */
[----:B01----:R-:W-:Y:S05]  /*69f0*/  ENDCOLLECTIVE ;  /* 0x000000000000791b */ /* 0x003fea0003800000 */
.L_x_7264:
[----:B------:R-:W-:Y:S01]  /*6a00*/  FADD.FTZ R130, R49, R130 ;  /* 0x0000008231827221 */ /* 0x000fe20000010000 */
[----:B------:R-:W-:-:S04]  /*6a10*/  HFMA2 R138, -RZ, RZ, 0, 9.5367431640625e-07 ;  /* 0x00000010ff8a7431 */ /* 0x000fc800000001ff */
[----:B------:R-:W-:Y:S02]  /*6a20*/  MOV R136, R130 ;  /* 0x0000008200887202 */ /* 0x000fe40000000f00 */
[----:B------:R-:W-:-:S07]  /*6a30*/  MOV R129, R135 ;  /* 0x0000008700817202 */ /* 0x000fce0000000f00 */
[----:B------:R-:W-:Y:S05]  /*6a40*/  WARPSYNC.COLLECTIVE R131, `(.L_x_7265) ;  /* 0x0000000083087348 */ /* 0x000fea0003c00000 */
[----:B------:R0:W1:Y:S02]  /*6a50*/  SHFL.BFLY P3, R135, R136, R138, R139 ;  /* 0x0c00008a88877389 */ /* 0x000064000006008b */
[----:B01----:R-:W-:Y:S05]  /*6a60*/  ENDCOLLECTIVE ;  /* 0x000000000000791b */ /* 0x003fea0003800000 */
.L_x_7265:
[----:B------:R-:W-:-:S05]  /*6a70*/  FADD.FTZ R129, R48, R129 ;  /* 0x0000008130817221 */ /* 0x000fca0000010000 */
[----:B------:R-:W-:Y:S02]  /*6a80*/  MOV R136, R129 ;  /* 0x0000008100887202 */ /* 0x000fe40000000f00 */
[----:B------:R-:W-:-:S07]  /*6a90*/  MOV R45, R135 ;  /* 0x00000087002d7202 */ /* 0x000fce0000000f00 */
[----:B------:R-:W-:Y:S05]  /*6aa0*/  WARPSYNC.COLLECTIVE R131, `(.L_x_7266) ;  /* 0x0000000083087348 */ /* 0x000fea0003c00000 */
[----:B------:R0:W1:Y:S02]  /*6ab0*/  SHFL.BFLY P3, R135, R136, R138, R139 ;  /* 0x0c00008a88877389 */ /* 0x000064000006008b */
[----:B01----:R-:W-:Y:S05]  /*6ac0*/  ENDCOLLECTIVE ;  /* 0x000000000000791b */ /* 0x003fea0003800000 */
.L_x_7266:
[----:B------:R-:W-:Y:S01]  /*6ad0*/  MOV R44, R135 ;  /* 0x00000087002c7202 */ /* 0x000fe20000000f00 */
[----:B------:R-:W-:Y:S06]  /*6ae0*/  BRA `(.L_x_7267) ;  /* 0xffffffb800c07947 */ /* 0x000fec000383ffff */
.L_x_7268:
        /* <DEDUP_REMOVED lines=9> */
.L_x_14520:


//--------------------- .text._ZN10layer_norm22ln_bwd_finalize_kernelINS_22Kernel_traits_finalizeILj768Ef6__halfS2_S2_fjLb0ELj1024ELj4ENS_18Kernel_traits_baseILj768EfS2_S2_S2_fjLj1024EEEEELb0ELb0EEEvNS_9BwdParamsE --------------------------
	.section	.text._ZN10layer_norm22ln_bwd_finalize_kernelINS_22Kernel_traits_finalizeILj768Ef6__halfS2_S2_fjLb0ELj1024ELj4ENS_18Kernel_traits_baseILj768EfS2_S2_S2_fjLj1024EEEEELb0ELb0EEEvNS_9BwdParamsE,"ax",@progbits
	.align	128
        .global         _ZN10layer_norm22ln_bwd_finalize_kernelINS_22Kernel_traits_finalizeILj768Ef6__halfS2_S2_fjLb0ELj1024ELj4ENS_18Kernel_traits_baseILj768EfS2_S2_S2_fjLj1024EEEEELb0ELb0EEEvNS_9BwdParamsE
        .type           _ZN10layer_norm22ln_bwd_finalize_kernelINS_22Kernel_traits_finalizeILj768Ef6__halfS2_S2_fjLb0ELj1024ELj4ENS_18Kernel_traits_baseILj768EfS2_S2_S2_fjLj1024EEEEELb0ELb0EEEvNS_9BwdParamsE,@function
        .size           _ZN10layer_norm22ln_bwd_finalize_kernelINS_22Kernel_traits_finalizeILj768Ef6__halfS2_S2_fjLb0ELj1024ELj4ENS_18Kernel_traits_baseILj768EfS2_S2_S2_fjLj1024EEEEELb0ELb0EEEvNS_9BwdParamsE,(.L_x_14521 - _ZN10layer_norm22ln_bwd_finalize_kernelINS_22Kernel_traits_finalizeILj768Ef6__halfS2_S2_fjLb0ELj1024ELj4ENS_18Kernel_traits_baseILj768EfS2_S2_S2_fjLj1024EEEEELb0ELb0EEEvNS_9BwdParamsE)
        .other          _ZN10layer_norm22ln_bwd_finalize_kernelINS_22Kernel_traits_finalizeILj768Ef6__halfS2_S2_fjLb0ELj1024ELj4ENS_18Kernel_traits_baseILj768EfS2_S2_S2_fjLj1024EEEEELb0ELb0EEEvNS_9BwdParamsE,@"STO_CUDA_ENTRY STV_DEFAULT"
_ZN10layer_norm22ln_bwd_finalize_kernelINS_22Kernel_traits_finalizeILj768Ef6__halfS2_S2_fjLb0ELj1024ELj4ENS_18Kernel_traits_baseILj768EfS2_S2_S2_fjLj1024EEEEELb0ELb0EEEvNS_9BwdParamsE:
.text._ZN10layer_norm22ln_bwd_finalize_kernelINS_22Kernel_traits_finalizeILj768Ef6__halfS2_S2_fjLb0ELj1024ELj4ENS_18Kernel_traits_baseILj768EfS2_S2_S2_fjLj1024EEEEELb0ELb0EEEvNS_9BwdParamsE:
        /* <DEDUP_REMOVED lines=78> */
.L_x_7273:
        /* <DEDUP_REMOVED lines=118> */
.L_x_7272:
[----:B------:R-:W-:Y:S05]  /*0c40*/  BSYNC.RECONVERGENT B1 ;  /* 0x0000000000017941 */ /* 0x000fea0003800200 */
.L_x_7271:
        /* <DEDUP_REMOVED lines=68> */
.L_x_7275:
[----:B------:R-:W-:Y:S05]  /*1090*/  BSYNC.RECONVERGENT B1 ;  /* 0x0000000000017941 */ /* 0x000fea0003800200 */
.L_x_7274:
        /* <DEDUP_REMOVED lines=37> */
.L_x_7277:
[----:B------:R-:W-:Y:S05]  /*12f0*/  BSYNC.RECONVERGENT B1 ;  /* 0x0000000000017941 */ /* 0x000fea0003800200 */
.L_x_7276:
[----:B------:R-:W-:Y:S05]  /*1300*/  @!P1 BRA `(.L_x_7270) ;  /* 0x00000000003c9947 */ /* 0x000fea0003800000 */
[----:B------:R-:W0:Y:S01]  /*1310*/  LDC.64 R8, c[0x0][0x440] ;  /* 0x00011000ff087b82 */ /* 0x000e220000000a00 */
[----:B------:R-:W-:Y:S01]  /*1320*/  IMAD R0, R3, R54, R0 ;  /* 0x0000003603007224 */ /* 0x000fe200078e0200 */
[----:B------:R-:W-:-:S04]  /*1330*/  IADD3 R12, PT, PT, -R55, RZ, RZ ;  /* 0x000000ff370c7210 */ /* 0x000fc80007ffe1ff */
[----:B------:R-:W-:Y:S02]  /*1340*/  IADD3 R3, PT, PT, R57, R0, RZ ;  /* 0x0000000039037210 */ /* 0x000fe40007ffe0ff */
[----:B------:R-:W1:Y:S05]  /*1350*/  LDC.64 R10, c[0x0][0x448] ;  /* 0x00011200ff0a7b82 */ /* 0x000e6a0000000a00 */
.L_x_7278:
        /* <DEDUP_REMOVED lines=10> */
.L_x_7270:
[----:B------:R-:W-:Y:S05]  /*1400*/  BSYNC.RECONVERGENT B0 ;  /* 0x0000000000007941 */ /* 0x000fea0003800200 */
.L_x_7269:
        /* <DEDUP_REMOVED lines=60> */
.L_x_7279:
        /* <DEDUP_REMOVED lines=11> */
.L_x_14521:


//--------------------- .text._ZN10layer_norm13ln_bwd_kernelINS_13Kernel_traitsIf6__halfS2_S2_fjLj768ELj1ELj4ELj1ELj16ENS_18Kernel_traits_baseILj768EfS2_S2_S2_fjLj128EEEEELb1ELb0ELb1ELb0EEEvNS_9BwdParamsE --------------------------
	.section	.text._ZN10layer_norm13ln_bwd_kernelINS_13Kernel_traitsIf6__halfS2_S2_fjLj768ELj1ELj4ELj1ELj16ENS_18Kernel_traits_baseILj768EfS2_S2_S2_fjLj128EEEEELb1ELb0ELb1ELb0EEEvNS_9BwdParamsE,"ax",@progbits
	.align	128
        .global         _ZN10layer_norm13ln_bwd_kernelINS_13Kernel_traitsIf6__halfS2_S2_fjLj768ELj1ELj4ELj1ELj16ENS_18Kernel_traits_baseILj768EfS2_S2_S2_fjLj128EEEEELb1ELb0ELb1ELb0EEEvNS_9BwdParamsE
        .type           _ZN10layer_norm13ln_bwd_kernelINS_13Kernel_traitsIf6__halfS2_S2_fjLj768ELj1ELj4ELj1ELj16ENS_18Kernel_traits_baseILj768EfS2_S2_S2_fjLj128EEEEELb1ELb0ELb1ELb0EEEvNS_9BwdParamsE,@function
        .size           _ZN10layer_norm13ln_bwd_kernelINS_13Kernel_traitsIf6__halfS2_S2_fjLj768ELj1ELj4ELj1ELj16ENS_18Kernel_traits_baseILj768EfS2_S2_S2_fjLj128EEEEELb1ELb0ELb1ELb0EEEvNS_9BwdParamsE,(.L_x_14522 - _ZN10layer_norm13ln_bwd_kernelINS_13Kernel_traitsIf6__halfS2_S2_fjLj768ELj1ELj4ELj1ELj16ENS_18Kernel_traits_baseILj768EfS2_S2_S2_fjLj128EEEEELb1ELb0ELb1ELb0EEEvNS_9BwdParamsE)
        .other          _ZN10layer_norm13ln_bwd_kernelINS_13Kernel_traitsIf6__halfS2_S2_fjLj768ELj1ELj4ELj1ELj16ENS_18Kernel_traits_baseILj768EfS2_S2_S2_fjLj128EEEEELb1ELb0ELb1ELb0EEEvNS_9BwdParamsE,@"STO_CUDA_ENTRY STV_DEFAULT"
_ZN10layer_norm13ln_bwd_kernelINS_13Kernel_traitsIf6__halfS2_S2_fjLj768ELj1ELj4ELj1ELj16ENS_18Kernel_traits_baseILj768EfS2_S2_S2_fjLj128EEEEELb1ELb0ELb1ELb0EEEvNS_9BwdParamsE:
.text._ZN10layer_norm13ln_bwd_kernelINS_13Kernel_traitsIf6__halfS2_S2_fjLj768ELj1ELj4ELj1ELj16ENS_18Kernel_traits_baseILj768EfS2_S2_S2_fjLj128EEEEELb1ELb0ELb1ELb0EEEvNS_9BwdParamsE:
        /* <DEDUP_REMOVED lines=37> */
[----:B------:R-:W-:-:S05]  /*0250*/  SHF.R.U32.HI R3, RZ, 0x5, R114 ;  /* 0x00000005ff037819 */ /* 0x000fca0000011672 */
        /* <DEDUP_REMOVED lines=51> */
.L_x_7353:
        /* <DEDUP_REMOVED lines=16> */
[----:B------:R-:W-:Y:S01]  /*0690*/  HFMA2 R162, -RZ, RZ, 0, 0 ;  /* 0x00000000ffa27431 */ /* 0x000fe200000001ff */
[----:B------:R-:W-:Y:S01]  /*06a0*/  MOV R0, UR14 ;  /* 0x0000000e00007c02 */ /* 0x000fe20008000f00 */
[----:B------:R-:W-:Y:S01]  /*06b0*/  BSSY.RECONVERGENT B1, `(.L_x_7283) ;  /* 0x0000070000017945 */ /* 0x000fe20003800200 */
[C---:B------:R-:W-:Y:S02]  /*06c0*/  ISETP.GE.U32.AND P5, PT, R2.reuse, 0x20, PT ;  /* 0x000000200200780c */ /* 0x040fe40003fa6070 */
[----:B------:R-:W-:Y:S02]  /*06d0*/  CS2R R166, SRZ ;  /* 0x0000000000a67805 */ /* 0x000fe4000001ff00 */
[----:B------:R-:W-:Y:S02]  /*06e0*/  ISETP.NE.AND P0, PT, RZ, UR8, PT ;  /* 0x00000008ff007c0c */ /* 0x000fe4000bf05270 */
[----:B------:R-:W-:-:S02]  /*06f0*/  ISETP.GE.U32.AND P3, PT, R2, 0x40, PT ;  /* 0x000000400200780c */ /* 0x000fc40003f66070 */
[----:B------:R-:W-:Y:S02]  /*0700*/  ISETP.GE.U32.AND P2, PT, R2, 0x60, PT ;  /* 0x000000600200780c */ /* 0x000fe40003f46070 */
[----:B------:R-:W-:-:S05]  /*0710*/  @P1 IADD3 R117, PT, PT, R161, -0x1, RZ ;  /* 0xffffffffa1751810 */ /* 0x000fca0007ffe0ff */
[----:B------:R-:W-:-:S05]  /*0720*/  @P1 IMAD R117, R117, R0, RZ ;  /* 0x0000000075751224 */ /* 0x000fca00078e02ff */
[----:B------:R-:W-:-:S04]  /*0730*/  @P1 SHF.R.S32.HI R114, RZ, 0x1f, R117 ;  /* 0x0000001fff721819 */ /* 0x000fc80000011475 */
[----:B------:R-:W-:Y:S02]  /*0740*/  @P1 LEA.HI R114, R114, R117, RZ, 0x3 ;  /* 0x0000007572721211 */ /* 0x000fe400078f18ff */
[----:B------:R-:W-:Y:S02]  /*0750*/  IADD3 R117, PT, PT, R158, -0x1, RZ ;  /* 0xffffffff9e757810 */ /* 0x000fe40007ffe0ff */
[----:B------:R-:W-:Y:S01]  /*0760*/  @P1 LEA.HI.SX32 R162, R114, R115, 0x1d ;  /* 0x0000007372a21211 */ /* 0x000fe200078feaff */
[-C--:B------:R-:W-:Y:S02]  /*0770*/  IMAD R114, R3, R0.reuse, RZ ;  /* 0x0000000003727224 */ /* 0x080fe400078e02ff */
[----:B------:R-:W-:-:S03]  /*0780*/  IMAD R117, R117, R0, RZ ;  /* 0x0000000075757224 */ /* 0x000fc600078e02ff */
[----:B0-----:R-:W-:Y:S02]  /*0790*/  SHF.R.S32.HI R113, RZ, 0x1f, R114 ;  /* 0x0000001fff717819 */ /* 0x001fe40000011472 */
        /* <DEDUP_REMOVED lines=24> */
[----:B------:R-:W-:Y:S01]  /*0920*/  IADD3 R164, PT, PT, R164, 0x20, RZ ;  /* 0x00000020a4a47810 */ /* 0x000fe20007ffe0ff */
[--C-:B---3--:R-:W-:Y:S02]  /*0930*/  HADD2.F32 R166, -RZ, R112.reuse.H0_H0 ;  /* 0x20000070ffa67230 */ /* 0x108fe40000004100 */
[----:B------:R-:W-:-:S03]  /*0940*/  HADD2.F32 R168, -RZ, R112.H1_H1 ;  /* 0x30000070ffa87230 */ /* 0x000fc60000004100 */
[----:B------:R-:W-:Y:S01]  /*0950*/  FADD.FTZ R159, -R163, R166 ;  /* 0x000000a6a39f7221 */ /* 0x000fe20000010100 */
[--C-:B------:R-:W-:Y:S02]  /*0960*/  HADD2.F32 R154, -RZ, R113.reuse.H0_H0 ;  /* 0x20000071ff9a7230 */ /* 0x100fe40000004100 */
[----:B------:R-:W-:Y:S02]  /*0970*/  HADD2.F32 R156, -RZ, R113.H1_H1 ;  /* 0x30000071ff9c7230 */ /* 0x000fe40000004100 */
[----:B------:R-:W-:Y:S01]  /*0980*/  FMUL.FTZ R159, R4, R159 ;  /* 0x0000009f049f7220 */ /* 0x000fe20000410000 */
[----:B------:R-:W-:Y:S02]  /*0990*/  HADD2.F32 R152, -RZ, R114.H1_H1 ;  /* 0x30000072ff987230 */ /* 0x000fe40000004100 */
[----:B----4-:R-:W-:Y:S02]  /*09a0*/  HADD2.F32 R157, -RZ, R116.H0_H0 ;  /* 0x20000074ff9d7230 */ /* 0x010fe40000004100 */
[----:B------:R-:W-:-:S02]  /*09b0*/  HADD2.F32 R148, -RZ, R114.H0_H0 ;  /* 0x20000072ff947230 */ /* 0x000fc40000004100 */
        /* <DEDUP_REMOVED lines=9> */
[--C-:B0-----:R-:W-:Y:S02]  /*0a50*/  HADD2.F32 R145, -RZ, R119.reuse.H0_H0 ;  /* 0x20000077ff917230 */ /* 0x101fe40000004100 */
[----:B------:R-:W-:Y:S02]  /*0a60*/  HADD2.F32 R112, -RZ, R119.H1_H1 ;  /* 0x30000077ff707230 */ /* 0x000fe40000004100 */
[C---:B------:R-:W-:Y:S01]  /*0a70*/  FADD.FTZ R119, -R163.reuse, R168 ;  /* 0x000000a8a3777221 */ /* 0x040fe20000010100 */
[----:B------:R-:W-:Y:S02]  /*0a80*/  HADD2.F32 R116, -RZ, R116.H1_H1 ;  /* 0x30000074ff747230 */ /* 0x000fe40000004100 */
[----:B------:R-:W-:Y:S01]  /*0a90*/  FMUL.FTZ R157, R24, R157 ;  /* 0x0000009d189d7220 */ /* 0x000fe20000410000 */
[----:B------:R-:W-:Y:S01]  /*0aa0*/  FADD.FTZ R151, -R163, R148 ;  /* 0x00000094a3977221 */ /* 0x000fe20000010100 */
[C---:B------:R-:W-:Y:S01]  /*0ab0*/  FMUL.FTZ R156, R4.reuse, R119 ;  /* 0x00000077049c7220 */ /* 0x040fe20000410000 */
[C---:B------:R-:W-:Y:S01]  /*0ac0*/  FMUL.FTZ R155, R4.reuse, R155 ;  /* 0x0000009b049b7220 */ /* 0x040fe20000410000 */
[C---:B------:R-:W-:Y:S01]  /*0ad0*/  FMUL.FTZ R152, R4.reuse, R117 ;  /* 0x0000007504987220 */ /* 0x040fe20000410000 */
[----:B------:R-:W-:Y:S01]  /*0ae0*/  FMUL.FTZ R148, R4, R115 ;  /* 0x0000007304947220 */ /* 0x000fe20000410000 */
[-C--:B------:R-:W-:Y:S01]  /*0af0*/  FMUL.FTZ R154, R25, R116.reuse ;  /* 0x00000074199a7220 */ /* 0x080fe20000410000 */
[----:B------:R-:W-:Y:S01]  /*0b00*/  FADD.FTZ R115, RZ, R157 ;  /* 0x0000009dff737221 */ /* 0x000fe20000010000 */
[----:B------:R-:W-:Y:S01]  /*0b10*/  FFMA.FTZ R117, R159, R157, RZ ;  /* 0x0000009d9f757223 */ /* 0x000fe200000100ff */
        /* <DEDUP_REMOVED lines=41> */
.L_x_7284:
[----:B------:R-:W-:Y:S05]  /*0db0*/  BSYNC.RECONVERGENT B1 ;  /* 0x0000000000017941 */ /* 0x000fea0003800200 */
.L_x_7283:
        /* <DEDUP_REMOVED lines=10> */
[----:B------:R-:W-:-:S13]  /*0e60*/  ISETP.NE.AND.EX P0, PT, RZ, UR11, PT, P0 ;  /* 0x0000000bff007c0c */ /* 0x000fda000bf05300 */
[----:B------:R-:W0:Y:S01]  /*0e70*/  @P0 LDC.64 R112, c[0x0][0x438] ;  /* 0x00010e00ff700b82 */ /* 0x000e220000000a00 */
[----:B--2---:R-:W-:-:S05]  /*0e80*/  IMAD.WIDE.U32 R6, R162, 0x8, R6 ;  /* 0x00000008a2067825 */ /* 0x004fca00078e0006 */
[----:B------:R1:W5:Y:S01]  /*0e90*/  LDG.E.64 R126, desc[UR6][R6.64] ;  /* 0x00000006067e7981 */ /* 0x000362000c1e1b00 */
[----:B0-----:R-:W-:-:S05]  /*0ea0*/  @P0 IMAD.WIDE.U32 R112, R164, 0x10, R112 ;  /* 0x00000010a4700825 */ /* 0x001fca00078e0070 */
[----:B------:R0:W5:Y:S01]  /*0eb0*/  @P0 LDG.E.128 R96, desc[UR6][R112.64] ;  /* 0x0000000670600981 */ /* 0x000162000c1e1d00 */
[----:B------:R-:W-:Y:S02]  /*0ec0*/  IADD3 R165, PT, PT, R165, 0x20, RZ ;  /* 0x00000020a5a57810 */ /* 0x000fe40007ffe0ff */
[----:B------:R-:W-:Y:S02]  /*0ed0*/  IADD3 R162, PT, PT, R162, 0x20, RZ ;  /* 0x00000020a2a27810 */ /* 0x000fe40007ffe0ff */
[----:B------:R-:W-:Y:S01]  /*0ee0*/  IADD3 R164, PT, PT, R164, 0x20, RZ ;  /* 0x00000020a4a47810 */ /* 0x000fe20007ffe0ff */
[--C-:B---3--:R-:W-:Y:S02]  /*0ef0*/  HADD2.F32 R114, -RZ, R9.reuse.H0_H0 ;  /* 0x20000009ff727230 */ /* 0x108fe40000004100 */
[----:B------:R-:W-:Y:S02]  /*0f00*/  HADD2.F32 R168, -RZ, R9.H1_H1 ;  /* 0x30000009ffa87230 */ /* 0x000fe40000004100 */
[----:B------:R-:W-:-:S02]  /*0f10*/  HADD2.F32 R142, -RZ, R10.H0_H0 ;  /* 0x2000000aff8e7230 */ /* 0x000fc40000004100 */
[C---:B-1----:R-:W-:Y:S01]  /*0f20*/  FADD.FTZ R7, -R163.reuse, R114 ;  /* 0x00000072a3077221 */ /* 0x042fe20000010100 */
[--C-:B------:R-:W-:Y:S02]  /*0f30*/  HADD2.F32 R16, -RZ, R8.reuse.H0_H0 ;  /* 0x20000008ff107230 */ /* 0x100fe40000004100 */
[----:B------:R-:W-:Y:S02]  /*0f40*/  HADD2.F32 R116, -RZ, R8.H1_H1 ;  /* 0x30000008ff747230 */ /* 0x000fe40000004100 */
[----:B------:R-:W-:Y:S02]  /*0f50*/  HADD2.F32 R140, -RZ, R10.H1_H1 ;  /* 0x3000000aff8c7230 */ /* 0x000fe40000004100 */
[----:B------:R-:W-:Y:S02]  /*0f60*/  HADD2.F32 R8, -RZ, R11.H1_H1 ;  /* 0x3000000bff087230 */ /* 0x000fe40000004100 */
[----:B------:R-:W-:Y:S01]  /*0f70*/  FADD.FTZ R139, -R163, R168 ;  /* 0x000000a8a38b7221 */ /* 0x000fe20000010100 */
[----:B----4-:R-:W-:-:S02]  /*0f80*/  HADD2.F32 R9, -RZ, R13.H0_H0 ;  /* 0x2000000dff097230 */ /* 0x010fc40000004100 */
[----:B------:R-:W-:Y:S01]  /*0f90*/  FMUL.FTZ R7, R4, R7 ;  /* 0x0000000704077220 */ /* 0x000fe20000410000 */
[----:B------:R-:W-:Y:S02]  /*0fa0*/  HADD2.F32 R117, -RZ, R12.H0_H0 ;  /* 0x2000000cff757230 */ /* 0x000fe40000004100 */
[C---:B------:R-:W-:Y:S01]  /*0fb0*/  FADD.FTZ R119, -R163.reuse, R142 ;  /* 0x0000008ea3777221 */ /* 0x040fe20000010100 */
[--C-:B0-----:R-:W-:Y:S02]  /*0fc0*/  HADD2.F32 R113, -RZ, R15.reuse.H0_H0 ;  /* 0x2000000fff717230 */ /* 0x101fe40000004100 */
[C---:B------:R-:W-:Y:S01]  /*0fd0*/  FADD.FTZ R5, -R163.reuse, R16 ;  /* 0x00000010a3057221 */ /* 0x040fe20000010100 */
[----:B------:R-:W-:Y:S02]  /*0fe0*/  HADD2.F32 R112, -RZ, R15.H1_H1 ;  /* 0x3000000fff707230 */ /* 0x000fe40000004100 */
[----:B------:R-:W-:Y:S01]  /*0ff0*/  FADD.FTZ R141, -R163, R116 ;  /* 0x00000074a38d7221 */ /* 0x000fe20000010100 */
[----:B------:R-:W-:-:S02]  /*1000*/  HADD2.F32 R118, -RZ, R11.H0_H0 ;  /* 0x2000000bff767230 */ /* 0x000fc40000004100 */
[C---:B------:R-:W-:Y:S01]  /*1010*/  FADD.FTZ R115, -R163.reuse, R140 ;  /* 0x0000008ca3737221 */ /* 0x040fe20000010100 */
[----:B------:R-:W-:Y:S02]  /*1020*/  HADD2.F32 R10, -RZ, R13.H1_H1 ;  /* 0x3000000dff0a7230 */ /* 0x000fe40000004100 */
        /* <DEDUP_REMOVED lines=19> */
[----:B------:R-:W-:Y:S01]  /*1160*/  FFMA.FTZ R11, R5, R142, R166 ;  /* 0x0000008e050b7223 */ /* 0x000fe200000100a6 */
[----:B------:R-:W-:-:S02]  /*1170*/  HADD2.F32 R14, -RZ, R14.H1_H1 ;  /* 0x3000000eff0e7230 */ /* 0x000fc40000004100 */
        /* <DEDUP_REMOVED lines=31> */
.L_x_7286:
[----:B------:R-:W-:Y:S05]  /*1370*/  BSYNC.RECONVERGENT B1 ;  /* 0x0000000000017941 */ /* 0x000fea0003800200 */
.L_x_7285:
        /* <DEDUP_REMOVED lines=12> */
[----:B------:R-:W5:Y:S01]  /*1440*/  LDG.E.64 R130, desc[UR6][R18.64] ;  /* 0x0000000612827981 */ /* 0x000f62000c1e1b00 */
[----:B-1----:R-:W-:-:S05]  /*1450*/  @P0 IMAD.WIDE.U32 R120, R164, 0x10, R120 ;  /* 0x00000010a4780825 */ /* 0x002fca00078e0078 */
[----:B------:R0:W5:Y:S01]  /*1460*/  @P0 LDG.E.128 R20, desc[UR6][R120.64] ;  /* 0x0000000678140981 */ /* 0x000162000c1e1d00 */
[----:B--2---:R-:W-:Y:S02]  /*1470*/  HADD2.F32 R132, -RZ, R113.H1_H1 ;  /* 0x30000071ff847230 */ /* 0x004fe40000004100 */
[----:B------:R-:W-:Y:S02]  /*1480*/  HADD2.F32 R134, -RZ, R114.H0_H0 ;  /* 0x20000072ff867230 */ /* 0x000fe40000004100 */
[----:B------:R-:W-:Y:S02]  /*1490*/  HADD2.F32 R122, -RZ, R112.H0_H0 ;  /* 0x20000070ff7a7230 */ /* 0x000fe40000004100 */
[----:B------:R-:W-:Y:S02]  /*14a0*/  HADD2.F32 R114, -RZ, R114.H1_H1 ;  /* 0x30000072ff727230 */ /* 0x000fe40000004100 */
[----:B------:R-:W-:Y:S01]  /*14b0*/  FADD.FTZ R125, -R163, R132 ;  /* 0x00000084a37d7221 */ /* 0x000fe20000010100 */
[----:B------:R-:W-:-:S02]  /*14c0*/  HADD2.F32 R112, -RZ, R112.H1_H1 ;  /* 0x30000070ff707230 */ /* 0x000fc40000004100 */
[C---:B------:R-:W-:Y:S01]  /*14d0*/  FADD.FTZ R123, -R163.reuse, R134 ;  /* 0x00000086a37b7221 */ /* 0x040fe20000010100 */
[----:B---3--:R-:W-:Y:S02]  /*14e0*/  HADD2.F32 R133, -RZ, R116.H0_H0 ;  /* 0x20000074ff857230 */ /* 0x008fe40000004100 */
[C---:B------:R-:W-:Y:S01]  /*14f0*/  FADD.FTZ R17, -R163.reuse, R122 ;  /* 0x0000007aa3117221 */ /* 0x040fe20000010100 */
[----:B------:R-:W-:Y:S02]  /*1500*/  HADD2.F32 R124, -RZ, R113.H0_H0 ;  /* 0x20000071ff7c7230 */ /* 0x000fe40000004100 */
[C---:B------:R-:W-:Y:S01]  /*1510*/  FADD.FTZ R113, -R163.reuse, R114 ;  /* 0x00000072a3717221 */ /* 0x040fe20000010100 */
[--C-:B------:R-:W-:Y:S02]  /*1520*/  HADD2.F32 R137, -RZ, R117.reuse.H0_H0 ;  /* 0x20000075ff897230 */ /* 0x100fe40000004100 */
[----:B0-----:R-:W-:Y:S01]  /*1530*/  FADD.FTZ R121, -R163, R112 ;  /* 0x00000070a3797221 */ /* 0x001fe20000010100 */
[----:B------:R-:W-:-:S02]  /*1540*/  HADD2.F32 R114, -RZ, R117.H1_H1 ;  /* 0x30000075ff727230 */ /* 0x000fc40000004100 */
[----:B------:R-:W-:Y:S01]  /*1550*/  FMUL.FTZ R122, R4, R125 ;  /* 0x0000007d047a7220 */ /* 0x000fe20000410000 */
[----:B------:R-:W-:Y:S02]  /*1560*/  HADD2.F32 R116, -RZ, R116.H1_H1 ;  /* 0x30000074ff747230 */ /* 0x000fe40000004100 */
[----:B------:R-:W-:Y:S01]  /*1570*/  FMUL.FTZ R120, R40, R133 ;  /* 0x0000008528787220 */ /* 0x000fe20000410000 */
[----:B------:R-:W-:Y:S02]  /*1580*/  HADD2.F32 R117, -RZ, R118.H0_H0 ;  /* 0x20000076ff757230 */ /* 0x000fe40000004100 */
        /* <DEDUP_REMOVED lines=16> */
[----:B------:R-:W-:Y:S01]  /*1690*/  FMUL.FTZ R19, R4, R19 ;  /* 0x0000001304137220 */ /* 0x000fe20000410000 */
[----:B------:R-:W-:Y:S01]  /*16a0*/  FFMA.FTZ R114, R18, R121, R117 ;  /* 0x0000007912727223 */ /* 0x000fe20000010075 */
[----:B------:R-:W-:-:S02]  /*16b0*/  HADD2.F32 R136, -RZ, R115.H0_H0 ;  /* 0x20000073ff887230 */ /* 0x000fc40000004100 */
        /* <DEDUP_REMOVED lines=9> */
[----:B------:R-:W-:-:S02]  /*1750*/  HADD2.F32 R115, -RZ, R119.H0_H0 ;  /* 0x20000077ff737230 */ /* 0x000fc40000004100 */
[----:B------:R-:W-:Y:S01]  /*1760*/  FADD.FTZ R163, -R163, R138 ;  /* 0x0000008aa3a37221 */ /* 0x000fe20000010100 */
[----:B------:R-:W-:Y:S01]  /*1770*/  FADD.FTZ R68, R68, R133 ;  /* 0x0000008544447221 */ /* 0x000fe20000010000 */
[----:B------:R-:W-:Y:S01]  /*1780*/  FFMA.FTZ R104, R17, R133, R104 ;  /* 0x0000008511687223 */ /* 0x000fe20000010068 */
[----:B------:R-:W-:Y:S01]  /*1790*/  FMUL.FTZ R135, R4, R135 ;  /* 0x0000008704877220 */ /* 0x000fe20000410000 */
[----:B------:R-:W-:Y:S01]  /*17a0*/  FMUL.FTZ R133, R45, R118 ;  /* 0x000000762d857220 */ /* 0x000fe20000410000 */
[----:B------:R-:W-:Y:S01]  /*17b0*/  FADD.FTZ R116, R117, R132 ;  /* 0x0000008475747221 */ /* 0x000fe20000010000 */
[----:B------:R-:W-:Y:S01]  /*17c0*/  FFMA.FTZ R113, R123, R132, R114 ;  /* 0x000000847b717223 */ /* 0x000fe20000010072 */
[----:B------:R-:W-:Y:S02]  /*17d0*/  HADD2.F32 R112, -RZ, R119.H1_H1 ;  /* 0x30000077ff707230 */ /* 0x000fe40000004100 */
        /* <DEDUP_REMOVED lines=18> */
.L_x_7282:
[----:B-----5:R-:W-:Y:S01]  /*1900*/  ISETP.GE.AND P1, PT, R161, 0x1, PT ;  /* 0x00000001a100780c */ /* 0x020fe20003f26270 */
[----:B------:R-:W-:Y:S01]  /*1910*/  HFMA2 R163, -RZ, RZ, 0, 0 ;  /* 0x00000000ffa37431 */ /* 0x000fe200000001ff */
[----:B------:R-:W-:Y:S01]  /*1920*/  MOV R0, UR14 ;  /* 0x0000000e00007c02 */ /* 0x000fe20008000f00 */
[----:B------:R-:W-:-:S04]  /*1930*/  UISETP.NE.U32.AND UP0, UPT, UR10, URZ, UPT ;  /* 0x000000ff0a00728c */ /* 0x000fc8000bf05070 */
[----:B------:R-:W-:-:S06]  /*1940*/  UISETP.NE.AND.EX UP0, UPT, UR11, URZ, UPT, UP0 ;  /* 0x000000ff0b00728c */ /* 0x000fcc000bf05300 */
[----:B------:R-:W-:-:S05]  /*1950*/  @P1 IADD3 R113, PT, PT, R161, -0x1, RZ ;  /* 0xffffffffa1711810 */ /* 0x000fca0007ffe0ff */
[----:B------:R-:W-:-:S05]  /*1960*/  @P1 IMAD R113, R113, R0, RZ ;  /* 0x0000000071711224 */ /* 0x000fca00078e02ff */
[----:B------:R-:W-:-:S04]  /*1970*/  @P1 SHF.R.S32.HI R112, RZ, 0x1f, R113 ;  /* 0x0000001fff701819 */ /* 0x000fc80000011471 */
[----:B------:R-:W-:-:S04]  /*1980*/  @P1 LEA.HI R112, R112, R113, RZ, 0x3 ;  /* 0x0000007170701211 */ /* 0x000fc800078f18ff */
[----:B------:R-:W-:Y:S01]  /*1990*/  @P1 LEA.HI.SX32 R163, R112, R115, 0x1d ;  /* 0x0000007370a31211 */ /* 0x000fe200078feaff */
[----:B------:R-:W-:-:S05]  /*19a0*/  IMAD R112, R3, R0, RZ ;  /* 0x0000000003707224 */ /* 0x000fca00078e02ff */
[----:B------:R-:W-:-:S04]  /*19b0*/  SHF.R.S32.HI R113, RZ, 0x1f, R112 ;  /* 0x0000001fff717819 */ /* 0x000fc80000011470 */
[----:B------:R-:W-:-:S04]  /*19c0*/  LEA.HI R112, R113, R112, RZ, 0x3 ;  /* 0x0000007071707211 */ /* 0x000fc800078f18ff */
[----:B------:R-:W-:-:S04]  /*19d0*/  LEA.HI.SX32 R160, R112, R115, 0x1d ;  /* 0x0000007370a07211 */ /* 0x000fc800078feaff */
        /* <DEDUP_REMOVED lines=19> */
.L_x_7288:
[C---:B------:R-:W-:Y:S02]  /*1b10*/  ISETP.GE.U32.AND P5, PT, R2.reuse, 0x20, PT ;  /* 0x000000200200780c */ /* 0x040fe40003fa6070 */
[C---:B------:R-:W-:Y:S02]  /*1b20*/  ISETP.GE.U32.AND P3, PT, R2.reuse, 0x40, PT ;  /* 0x000000400200780c */ /* 0x040fe40003f66070 */
[----:B------:R-:W-:-:S09]  /*1b30*/  ISETP.GE.U32.AND P2, PT, R2, 0x60, PT ;  /* 0x000000600200780c */ /* 0x000fd20003f46070 */
[----:B------:R-:W0:Y:S08]  /*1b40*/  @P5 LDC.64 R112, c[0x0][0x438] ;  /* 0x00010e00ff705b82 */ /* 0x000e300000000a00 */
[----:B------:R-:W1:Y:S08]  /*1b50*/  @P3 LDC.64 R114, c[0x0][0x438] ;  /* 0x00010e00ff723b82 */ /* 0x000e700000000a00 */
[----:B------:R-:W2:Y:S01]  /*1b60*/  @P2 LDC.64 R116, c[0x0][0x438] ;  /* 0x00010e00ff742b82 */ /* 0x000ea20000000a00 */
[C---:B0-----:R-:W-:Y:S01]  /*1b70*/  @P5 IMAD.WIDE.U32 R112, R119.reuse, 0x10, R112 ;  /* 0x0000001077705825 */ /* 0x041fe200078e0070 */
[----:B------:R-:W-:-:S06]  /*1b80*/  @P5 IADD3 R119, PT, PT, R119, 0x20, RZ ;  /* 0x0000002077775810 */ /* 0x000fcc0007ffe0ff */
[----:B------:R-:W0:Y:S01]  /*1b90*/  @P5 LDC.64 R164, c[0x0][0x3b0] ;  /* 0x0000ec00ffa45b82 */ /* 0x000e220000000a00 */
[----:B------:R3:W5:Y:S01]  /*1ba0*/  @P5 LDG.E.128 R92, desc[UR6][R112.64] ;  /* 0x00000006705c5981 */ /* 0x000762000c1e1d00 */
[C---:B-1----:R-:W-:Y:S01]  /*1bb0*/  @P3 IMAD.WIDE.U32 R114, R119.reuse, 0x10, R114 ;  /* 0x0000001077723825 */ /* 0x042fe200078e0072 */
[----:B------:R-:W-:-:S04]  /*1bc0*/  @P3 IADD3 R119, PT, PT, R119, 0x20, RZ ;  /* 0x0000002077773810 */ /* 0x000fc80007ffe0ff */
[----:B------:R1:W5:Y:S01]  /*1bd0*/  @P3 LDG.E.128 R96, desc[UR6][R114.64] ;  /* 0x0000000672603981 */ /* 0x000362000c1e1d00 */
[----:B---3--:R-:W3:Y:S01]  /*1be0*/  @P2 LDC.64 R112, c[0x0][0x3b0] ;  /* 0x0000ec00ff702b82 */ /* 0x008ee20000000a00 */
[----:B--2---:R-:W-:-:S05]  /*1bf0*/  @P2 IMAD.WIDE.U32 R116, R119, 0x10, R116 ;  /* 0x0000001077742825 */ /* 0x004fca00078e0074 */
[----:B------:R1:W5:Y:S02]  /*1c00*/  @P2 LDG.E.128 R20, desc[UR6][R116.64] ;  /* 0x0000000674142981 */ /* 0x000364000c1e1d00 */
[----:B------:R-:W2:Y:S01]  /*1c10*/  @P3 LDC.64 R118, c[0x0][0x3b0] ;  /* 0x0000ec00ff763b82 */ /* 0x000ea20000000a00 */
[C---:B0-----:R-:W-:Y:S01]  /*1c20*/  @P5 IMAD.WIDE.U32 R164, R163.reuse, 0x8, R164 ;  /* 0x00000008a3a45825 */ /* 0x041fe200078e00a4 */
[----:B------:R-:W-:-:S04]  /*1c30*/  @P5 IADD3 R163, PT, PT, R163, 0x20, RZ ;  /* 0x00000020a3a35810 */ /* 0x000fc80007ffe0ff */
[----:B------:R1:W5:Y:S01]  /*1c40*/  @P5 LDG.E.64 R128, desc[UR6][R164.64] ;  /* 0x00000006a4805981 */ /* 0x000362000c1e1b00 */
[C---:B--2---:R-:W-:Y:S01]  /*1c50*/  @P3 IMAD.WIDE.U32 R118, R163.reuse, 0x8, R118 ;  /* 0x00000008a3763825 */ /* 0x044fe200078e0076 */
[----:B------:R-:W-:-:S04]  /*1c60*/  @P3 IADD3 R163, PT, PT, R163, 0x20, RZ ;  /* 0x00000020a3a33810 */ /* 0x000fc80007ffe0ff */
[----:B------:R1:W5:Y:S01]  /*1c70*/  @P3 LDG.E.64 R126, desc[UR6][R118.64] ;  /* 0x00000006767e3981 */ /* 0x000362000c1e1b00 */
[----:B---3--:R-:W-:-:S05]  /*1c80*/  @P2 IMAD.WIDE.U32 R112, R163, 0x8, R112 ;  /* 0x00000008a3702825 */ /* 0x008fca00078e0070 */
[----:B------:R1:W5:Y:S01]  /*1c90*/  @P2 LDG.E.64 R130, desc[UR6][R112.64] ;  /* 0x0000000670822981 */ /* 0x000362000c1e1b00 */
[----:B------:R-:W-:-:S07]  /*1ca0*/  CS2R R166, SRZ ;  /* 0x0000000000a67805 */ /* 0x000fce000001ff00 */
.L_x_7287:
[----:B------:R-:W-:Y:S05]  /*1cb0*/  BSYNC.RECONVERGENT B0 ;  /* 0x0000000000007941 */ /* 0x000fea0003800200 */
.L_x_7281:
        /* <DEDUP_REMOVED lines=20> */
.L_x_7365:
[----:B------:R-:W3:Y:S01]  /*1e00*/  S2R R114, SR_TID.X ;  /* 0x0000000000727919 */ /* 0x000ee20000002100 */
[----:B------:R-:W-:Y:S01]  /*1e10*/  @P1 IADD3 R161, PT, PT, R161, -0x1, RZ ;  /* 0xffffffffa1a11810 */ /* 0x000fe20007ffe0ff */
[----:B-1----:R-:W-:Y:S01]  /*1e20*/  FADD.FTZ R118, R115, R164 ;  /* 0x000000a473767221 */ /* 0x002fe20000010000 */
[----:B--2---:R-:W-:Y:S01]  /*1e30*/  FADD.FTZ R119, R116, R117 ;  /* 0x0000007574777221 */ /* 0x004fe20000010000 */
[----:B0-----:R-:W-:Y:S01]  /*1e40*/  HFMA2 R116, -RZ, RZ, 0, 0 ;  /* 0x00000000ff747431 */ /* 0x001fe200000001ff */
        /* <DEDUP_REMOVED lines=34> */
.L_x_7296:
[----:B------:R-:W-:Y:S05]  /*2070*/  BSYNC.RECONVERGENT B2 ;  /* 0x0000000000027941 */ /* 0x000fea0003800200 */
.L_x_7295:
        /* <DEDUP_REMOVED lines=13> */
.L_x_7298:
[----:B------:R-:W-:Y:S05]  /*2150*/  BSYNC.RECONVERGENT B2 ;  /* 0x0000000000027941 */ /* 0x000fea0003800200 */
.L_x_7297:
        /* <DEDUP_REMOVED lines=13> */
.L_x_7300:
[----:B------:R-:W-:Y:S05]  /*2230*/  BSYNC.RECONVERGENT B2 ;  /* 0x0000000000027941 */ /* 0x000fea0003800200 */
.L_x_7299:
        /* <DEDUP_REMOVED lines=13> */
.L_x_7302:
[----:B------:R-:W-:Y:S05]  /*2310*/  BSYNC.RECONVERGENT B2 ;  /* 0x0000000000027941 */ /* 0x000fea0003800200 */
.L_x_7301:
        /* <DEDUP_REMOVED lines=13> */
.L_x_7304:
[----:B------:R-:W-:Y:S05]  /*23f0*/  BSYNC.RECONVERGENT B2 ;  /* 0x0000000000027941 */ /* 0x000fea0003800200 */
.L_x_7303:
        /* <DEDUP_REMOVED lines=13> */
.L_x_7306:
[----:B------:R-:W-:Y:S05]  /*24d0*/  BSYNC.RECONVERGENT B2 ;  /* 0x0000000000027941 */ /* 0x000fea0003800200 */
.L_x_7305:
        /* <DEDUP_REMOVED lines=13> */
.L_x_7308:
[----:B------:R-:W-:Y:S05]  /*25b0*/  BSYNC.RECONVERGENT B2 ;  /* 0x0000000000027941 */ /* 0x000fea0003800200 */
.L_x_7307:
        /* <DEDUP_REMOVED lines=14> */
.L_x_7294:
[----:B------:R-:W0:Y:S01]  /*26a0*/  @P1 LDC.64 R64, c[0x0][0x408] ;  /* 0x00010200ff401b82 */ /* 0x000e220000000a00 */
[----:B------:R-:W-:Y:S01]  /*26b0*/  FFMA.FTZ R66, R159, R119, R118 ;  /* 0x000000779f427223 */ /* 0x000fe20000010076 */
[----:B------:R-:W-:Y:S02]  /*26c0*/  ISETP.GT.AND P0, PT, R158, RZ, PT ;  /* 0x000000ff9e00720c */ /* 0x000fe40003f04270 */
[C---:B-----5:R-:W-:Y:S01]  /*26d0*/  @P1 LOP3.LUT P5, RZ, R128.reuse, 0xff00, RZ, 0xc0, !PT ;  /* 0x0000ff0080ff1812 */ /* 0x060fe200078ac0ff */
[----:B------:R-:W-:Y:S01]  /*26e0*/  FADD.FTZ R67, R157, -R66 ;  /* 0x800000429d437221 */ /* 0x000fe20000010000 */
[----:B------:R-:W-:-:S03]  /*26f0*/  @P1 LOP3.LUT P4, RZ, R128, 0xff, RZ, 0xc0, !PT ;  /* 0x000000ff80ff1812 */ /* 0x000fc6000788c0ff */
[----:B------:R-:W-:Y:S01]  /*2700*/  FMUL.FTZ R66, R4, R67 ;  /* 0x0000004304427220 */ /* 0x000fe20000410000 */
[----:B------:R-:W-:-:S04]  /*2710*/  FFMA.FTZ R67, R156, R119, R118 ;  /* 0x000000779c437223 */ /* 0x000fc80000010076 */
[----:B------:R-:W-:Y:S01]  /*2720*/  FSEL R66, R66, RZ, P0 ;  /* 0x000000ff42427208 */ /* 0x000fe20000000000 */
[----:B------:R-:W-:-:S04]  /*2730*/  FADD.FTZ R67, R154, -R67 ;  /* 0x800000439a437221 */ /* 0x000fc80000010000 */
[----:B------:R-:W-:Y:S01]  /*2740*/  FMUL.FTZ R67, R4, R67 ;  /* 0x0000004304437220 */ /* 0x000fe20000410000 */
[----:B0-----:R-:W-:-:S04]  /*2750*/  @P1 FMUL.FTZ R65, R66, R65 ;  /* 0x0000004142411220 */ /* 0x001fc80000410000 */
[----:B------:R-:W-:Y:S01]  /*2760*/  FSEL R67, R67, RZ, P0 ;  /* 0x000000ff43437208 */ /* 0x000fe20000000000 */
[----:B------:R-:W-:Y:S02]  /*2770*/  @P1 FMUL.FTZ R112, R65, R64 ;  /* 0x0000004041701220 */ /* 0x000fe40000410000 */
[----:B------:R-:W0:Y:S03]  /*2780*/  @P1 LDC.64 R64, c[0x0][0x408] ;  /* 0x00010200ff401b82 */ /* 0x000e260000000a00 */
[----:B------:R-:W-:Y:S01]  /*2790*/  @P1 FSEL R162, R112, RZ, P4 ;  /* 0x000000ff70a21208 */ /* 0x000fe20002000000 */
[----:B------:R-:W-:Y:S01]  /*27a0*/  FFMA.FTZ R112, R155, R119, R118 ;  /* 0x000000779b707223 */ /* 0x000fe20000010076 */
[----:B------:R-:W-:Y:S02]  /*27b0*/  @P1 LOP3.LUT P4, RZ, R128, 0xff0000, RZ, 0xc0, !PT ;  /* 0x00ff000080ff1812 */ /* 0x000fe4000788c0ff */
[----:B------:R-:W-:Y:S01]  /*27c0*/  @P1 F2FP.F16.F32.PACK_AB R162, RZ, R162 ;  /* 0x000000a2ffa2123e */ /* 0x000fe200000000ff */
[----:B------:R-:W-:-:S03]  /*27d0*/  FADD.FTZ R163, R153, -R112 ;  /* 0x8000007099a37221 */ /* 0x000fc60000010000 */
[----:B------:R-:W-:Y:S01]  /*27e0*/  @P1 PRMT R100, R162, 0x7610, R100 ;  /* 0x00007610a2641816 */ /* 0x000fe20000000064 */
[----:B------:R-:W-:Y:S01]  /*27f0*/  FMUL.FTZ R112, R4, R163 ;  /* 0x000000a304707220 */ /* 0x000fe20000410000 */
[----:B------:R-:W-:-:S04]  /*2800*/  FFMA.FTZ R162, R151, R119, R118 ;  /* 0x0000007797a27223 */ /* 0x000fc80000010076 */
[----:B------:R-:W-:Y:S01]  /*2810*/  FSEL R112, R112, RZ, P0 ;  /* 0x000000ff70707208 */ /* 0x000fe20000000000 */
[----:B0-----:R-:W-:-:S04]  /*2820*/  @P1 FMUL.FTZ R65, R67, R65 ;  /* 0x0000004143411220 */ /* 0x001fc80000410000 */
[----:B------:R-:W-:-:S05]  /*2830*/  @P1 FMUL.FTZ R64, R65, R64 ;  /* 0x0000004041401220 */ /* 0x000fca0000410000 */
[----:B------:R-:W-:Y:S02]  /*2840*/  @P1 FSEL R113, R64, RZ, P5 ;  /* 0x000000ff40711208 */ /* 0x000fe40002800000 */
[----:B------:R-:W0:Y:S02]  /*2850*/  @P1 LDC.64 R64, c[0x0][0x408] ;  /* 0x00010200ff401b82 */ /* 0x000e240000000a00 */
[----:B------:R-:W-:-:S04]  /*2860*/  @P1 F2FP.F16.F32.PACK_AB R113, RZ, R113 ;  /* 0x00000071ff71123e */ /* 0x000fc800000000ff */
[----:B------:R-:W-:Y:S01]  /*2870*/  @P1 PRMT R100, R100, 0x5410, R113 ;  /* 0x0000541064641816 */ /* 0x000fe20000000071 */
[----:B------:R-:W-:-:S04]  /*2880*/  FADD.FTZ R113, R149, -R162 ;  /* 0x800000a295717221 */ /* 0x000fc80000010000 */
[----:B------:R-:W-:-:S05]  /*2890*/  FMUL.FTZ R113, R4, R113 ;  /* 0x0000007104717220 */ /* 0x000fca0000410000 */
[----:B------:R-:W-:Y:S01]  /*28a0*/  FSEL R162, R113, RZ, P0 ;  /* 0x000000ff71a27208 */ /* 0x000fe20000000000 */
[----:B------:R-:W-:-:S04]  /*28b0*/  FFMA.FTZ R113, R148, R119, R118 ;  /* 0x0000007794717223 */ /* 0x000fc80000010076 */
[----:B------:R-:W-:Y:S01]  /*28c0*/  FADD.FTZ R113, R146, -R113 ;  /* 0x8000007192717221 */ /* 0x000fe20000010000 */
[----:B0-----:R-:W-:-:S03]  /*28d0*/  @P1 FMUL.FTZ R65, R112, R65 ;  /* 0x0000004170411220 */ /* 0x001fc60000410000 */
[----:B------:R-:W-:Y:S01]  /*28e0*/  FMUL.FTZ R113, R4, R113 ;  /* 0x0000007104717220 */ /* 0x000fe20000410000 */
[----:B------:R-:W-:Y:S01]  /*28f0*/  @P1 FMUL.FTZ R64, R65, R64 ;  /* 0x0000004041401220 */ /* 0x000fe20000410000 */
[----:B------:R-:W-:-:S03]  /*2900*/  FFMA.FTZ R65, R152, R119, R118 ;  /* 0x0000007798417223 */ /* 0x000fc60000010076 */
[----:B------:R-:W-:Y:S02]  /*2910*/  FSEL R113, R113, RZ, P0 ;  /* 0x000000ff71717208 */ /* 0x000fe40000000000 */
[----:B------:R-:W-:Y:S01]  /*2920*/  @P1 FSEL R163, R64, RZ, P4 ;  /* 0x000000ff40a31208 */ /* 0x000fe20002000000 */
[----:B------:R-:W-:Y:S01]  /*2930*/  FADD.FTZ R65, R150, -R65 ;  /* 0x8000004196417221 */ /* 0x000fe20000010000 */
[----:B------:R-:W-:Y:S02]  /*2940*/  F2FP.F16.F32.PACK_AB R64, R67, R66 ;  /* 0x000000424340723e */ /* 0x000fe400000000ff */
[----:B------:R-:W0:Y:S01]  /*2950*/  @P1 LDC.64 R66, c[0x0][0x408] ;  /* 0x00010200ff421b82 */ /* 0x000e220000000a00 */
[----:B------:R-:W-:Y:S01]  /*2960*/  FMUL.FTZ R65, R4, R65 ;  /* 0x0000004104417220 */ /* 0x000fe20000410000 */
[----:B------:R-:W-:Y:S02]  /*2970*/  @P1 LOP3.LUT P4, RZ, R128, 0xff000000, RZ, 0xc0, !PT ;  /* 0xff00000080ff1812 */ /* 0x000fe4000788c0ff */
[----:B------:R-:W-:-:S02]  /*2980*/  @P1 F2FP.F16.F32.PACK_AB R163, RZ, R163 ;  /* 0x000000a3ffa3123e */ /* 0x000fc400000000ff */
[----:B------:R-:W-:Y:S02]  /*2990*/  FSEL R65, R65, RZ, P0 ;  /* 0x000000ff41417208 */ /* 0x000fe40000000000 */
[----:B------:R-:W-:-:S03]  /*29a0*/  @P1 PRMT R101, R163, 0x7610, R101 ;  /* 0x00007610a3651816 */ /* 0x000fc60000000065 */
[C---:B0-----:R-:W-:Y:S01]  /*29b0*/  @P1 FMUL.FTZ R67, R65.reuse, R67 ;  /* 0x0000004341431220 */ /* 0x041fe20000410000 */
[----:B------:R-:W-:-:S03]  /*29c0*/  F2FP.F16.F32.PACK_AB R65, R65, R112 ;  /* 0x000000704141723e */ /* 0x000fc600000000ff */
[----:B------:R-:W-:-:S05]  /*29d0*/  @P1 FMUL.FTZ R66, R67, R66 ;  /* 0x0000004243421220 */ /* 0x000fca0000410000 */
[----:B------:R-:W-:Y:S02]  /*29e0*/  @P1 FSEL R66, R66, RZ, P4 ;  /* 0x000000ff42421208 */ /* 0x000fe40002000000 */
[----:B------:R-:W-:Y:S02]  /*29f0*/  @P1 LOP3.LUT P4, RZ, R129, 0xff, RZ, 0xc0, !PT ;  /* 0x000000ff81ff1812 */ /* 0x000fe4000788c0ff */
[----:B------:R-:W-:-:S04]  /*2a00*/  @P1 F2FP.F16.F32.PACK_AB R66, RZ, R66 ;  /* 0x00000042ff42123e */ /* 0x000fc800000000ff */
[----:B------:R-:W-:Y:S02]  /*2a10*/  @P1 PRMT R101, R101, 0x5410, R66 ;  /* 0x0000541065651816 */ /* 0x000fe40000000042 */
[----:B------:R-:W0:Y:S02]  /*2a20*/  @P1 LDC.64 R66, c[0x0][0x408] ;  /* 0x00010200ff421b82 */ /* 0x000e240000000a00 */
[----:B0-----:R-:W-:-:S04]  /*2a30*/  @P1 FMUL.FTZ R67, R162, R67 ;  /* 0x00000043a2431220 */ /* 0x001fc80000410000 */
        /* <DEDUP_REMOVED lines=10> */
[----:B------:R-:W-:Y:S02]  /*2ae0*/  @P1 F2FP.F16.F32.PACK_AB R67, RZ, R66 ;  /* 0x00000042ff43123e */ /* 0x000fe400000000ff */
[----:B------:R-:W-:Y:S01]  /*2af0*/  F2FP.F16.F32.PACK_AB R66, R113, R162 ;  /* 0x000000a27142723e */ /* 0x000fe200000000ff */
[----:B------:R-:W-:Y:S01]  /*2b00*/  FFMA.FTZ R162, R147, R119, R118 ;  /* 0x0000007793a27223 */ /* 0x000fe20000010076 */
[----:B------:R-:W0:Y:S01]  /*2b10*/  @P1 LDC.64 R112, c[0x0][0x408] ;  /* 0x00010200ff701b82 */ /* 0x000e220000000a00 */
[----:B------:R-:W-:Y:S02]  /*2b20*/  @P1 PRMT R102, R102, 0x5410, R67 ;  /* 0x0000541066661816 */ /* 0x000fe40000000043 */
[----:B------:R-:W-:-:S04]  /*2b30*/  FADD.FTZ R67, R145, -R162 ;  /* 0x800000a291437221 */ /* 0x000fc80000010000 */
[----:B------:R-:W-:-:S05]  /*2b40*/  FMUL.FTZ R67, R4, R67 ;  /* 0x0000004304437220 */ /* 0x000fca0000410000 */
[----:B------:R-:W-:-:S05]  /*2b50*/  FSEL R162, R67, RZ, P0 ;  /* 0x000000ff43a27208 */ /* 0x000fca0000000000 */
[----:B0-----:R-:W-:-:S04]  /*2b60*/  @P1 FMUL.FTZ R113, R162, R113 ;  /* 0x00000071a2711220 */ /* 0x001fc80000410000 */
[----:B------:R-:W-:-:S05]  /*2b70*/  @P1 FMUL.FTZ R112, R113, R112 ;  /* 0x0000007071701220 */ /* 0x000fca0000410000 */
[----:B------:R-:W-:-:S04]  /*2b80*/  @P1 FSEL R112, R112, RZ, P4 ;  /* 0x000000ff70701208 */ /* 0x000fc80002000000 */
[----:B------:R-:W-:-:S04]  /*2b90*/  @P1 F2FP.F16.F32.PACK_AB R112, RZ, R112 ;  /* 0x00000070ff70123e */ /* 0x000fc800000000ff */
[----:B------:R-:W-:Y:S01]  /*2ba0*/  @P1 PRMT R103, R112, 0x7610, R103 ;  /* 0x0000761070671816 */ /* 0x000fe20000000067 */
[----:B------:R-:W-:-:S04]  /*2bb0*/  FFMA.FTZ R112, R144, R119, R118 ;  /* 0x0000007790707223 */ /* 0x000fc80000010076 */
[----:B------:R-:W-:-:S04]  /*2bc0*/  FADD.FTZ R67, R143, -R112 ;  /* 0x800000708f437221 */ /* 0x000fc80000010000 */
[----:B------:R-:W-:-:S05]  /*2bd0*/  FMUL.FTZ R67, R4, R67 ;  /* 0x0000004304437220 */ /* 0x000fca0000410000 */
[----:B------:R-:W-:-:S04]  /*2be0*/  FSEL R113, R67, RZ, P0 ;  /* 0x000000ff43717208 */ /* 0x000fc80000000000 */
[----:B------:R-:W-:Y:S01]  /*2bf0*/  F2FP.F16.F32.PACK_AB R67, R113, R162 ;  /* 0x000000a27143723e */ /* 0x000fe200000000ff */
        /* <DEDUP_REMOVED lines=9> */
.L_x_7293:
[----:B------:R-:W-:Y:S02]  /*2c90*/  MOV R161, UR20 ;  /* 0x0000001400a17c02 */ /* 0x000fe40008000f00 */
[----:B------:R-:W-:Y:S02]  /*2ca0*/  MOV R160, UR21 ;  /* 0x0000001500a07c02 */ /* 0x000fe40008000f00 */
[----:B------:R-:W-:-:S04]  /*2cb0*/  ISETP.NE.U32.AND P0, PT, R161, RZ, PT ;  /* 0x000000ffa100720c */ /* 0x000fc80003f05070 */
[----:B------:R-:W-:-:S13]  /*2cc0*/  ISETP.NE.AND.EX P0, PT, R160, RZ, PT, P0 ;  /* 0x000000ffa000720c */ /* 0x000fda0003f05300 */
[----:B------:R-:W-:Y:S05]  /*2cd0*/  @P0 BRA `(.L_x_7310) ;  /* 0x00000004006c0947 */ /* 0x000fea0003800000 */
[----:B------:R-:W-:Y:S01]  /*2ce0*/  ISETP.GT.AND P0, PT, R158, RZ, PT ;  /* 0x000000ff9e00720c */ /* 0x000fe20003f04270 */
[----:B-----5:R-:W-:Y:S01]  /*2cf0*/  HADD2.F32 R163, -RZ, R92.H0_H0 ;  /* 0x2000005cffa37230 */ /* 0x020fe20000004100 */
[----:B------:R-:W-:-:S11]  /*2d00*/  @P1 LOP3.LUT P4, RZ, R128, 0xff, RZ, 0xc0, !PT ;  /* 0x000000ff80ff1812 */ /* 0x000fd6000788c0ff */
[----:B------:R-:W-:-:S04]  /*2d10*/  @P0 FFMA.FTZ R112, R159, R119, R118 ;  /* 0x000000779f700223 */ /* 0x000fc80000010076 */
[----:B------:R-:W-:-:S04]  /*2d20*/  @P0 FADD.FTZ R112, R157, -R112 ;  /* 0x800000709d700221 */ /* 0x000fc80000010000 */
[----:B------:R-:W-:Y:S02]  /*2d30*/  @P0 FFMA.FTZ R163, R4, R112, R163 ;  /* 0x0000007004a30223 */ /* 0x000fe400000100a3 */
[----:B------:R-:W0:Y:S02]  /*2d40*/  @P1 LDC.64 R112, c[0x0][0x408] ;  /* 0x00010200ff701b82 */ /* 0x000e240000000a00 */
[----:B0-----:R-:W-:Y:S01]  /*2d50*/  @P1 FMUL.FTZ R113, R163, R113 ;  /* 0x00000071a3711220 */ /* 0x001fe20000410000 */
[----:B------:R-:W-:-:S03]  /*2d60*/  HADD2.F32 R163, -RZ, R92.H1_H1 ;  /* 0x3000005cffa37230 */ /* 0x000fc60000004100 */
[----:B------:R-:W-:Y:S01]  /*2d70*/  @P1 FMUL.FTZ R112, R113, R112 ;  /* 0x0000007071701220 */ /* 0x000fe20000410000 */
[----:B------:R-:W-:-:S04]  /*2d80*/  @P0 FFMA.FTZ R113, R156, R119, R118 ;  /* 0x000000779c710223 */ /* 0x000fc80000010076 */
[----:B------:R-:W-:Y:S01]  /*2d90*/  @P1 FSEL R112, R112, RZ, P4 ;  /* 0x000000ff70701208 */ /* 0x000fe20002000000 */
[----:B------:R-:W-:Y:S01]  /*2da0*/  @P0 FADD.FTZ R113, R154, -R113 ;  /* 0x800000719a710221 */ /* 0x000fe20000010000 */
[----:B------:R-:W-:Y:S02]  /*2db0*/  @P1 LOP3.LUT P4, RZ, R128, 0xff00, RZ, 0xc0, !PT ;  /* 0x0000ff0080ff1812 */ /* 0x000fe4000788c0ff */
[----:B------:R-:W-:Y:S01]  /*2dc0*/  @P1 F2FP.F16.F32.PACK_AB R112, RZ, R112 ;  /* 0x00000070ff70123e */ /* 0x000fe200000000ff */
[----:B------:R-:W-:-:S03]  /*2dd0*/  @P0 FFMA.FTZ R163, R4, R113, R163 ;  /* 0x0000007104a30223 */ /* 0x000fc600000100a3 */
[----:B------:R-:W-:Y:S02]  /*2de0*/  @P1 PRMT R100, R112, 0x7610, R100 ;  /* 0x0000761070641816 */ /* 0x000fe40000000064 */
[----:B------:R-:W0:Y:S02]  /*2df0*/  @P1 LDC.64 R112, c[0x0][0x408] ;  /* 0x00010200ff701b82 */ /* 0x000e240000000a00 */
[----:B0-----:R-:W-:Y:S01]  /*2e00*/  @P1 FMUL.FTZ R113, R163, R113 ;  /* 0x00000071a3711220 */ /* 0x001fe20000410000 */
[----:B------:R-:W-:-:S03]  /*2e10*/  HADD2.F32 R163, -RZ, R93.H0_H0 ;  /* 0x2000005dffa37230 */ /* 0x000fc60000004100 */
[----:B------:R-:W-:-:S05]  /*2e20*/  @P1 FMUL.FTZ R112, R113, R112 ;  /* 0x0000007071701220 */ /* 0x000fca0000410000 */
[----:B------:R-:W-:Y:S02]  /*2e30*/  @P1 FSEL R112, R112, RZ, P4 ;  /* 0x000000ff70701208 */ /* 0x000fe40002000000 */
[----:B------:R-:W-:Y:S02]  /*2e40*/  @P1 LOP3.LUT P4, RZ, R128, 0xff0000, RZ, 0xc0, !PT ;  /* 0x00ff000080ff1812 */ /* 0x000fe4000788c0ff */
[----:B------:R-:W-:-:S04]  /*2e50*/  @P1 F2FP.F16.F32.PACK_AB R112, RZ, R112 ;  /* 0x00000070ff70123e */ /* 0x000fc800000000ff */
[----:B------:R-:W-:Y:S01]  /*2e60*/  @P1 PRMT R100, R100, 0x5410, R112 ;  /* 0x0000541064641816 */ /* 0x000fe20000000070 */
        /* <DEDUP_REMOVED lines=48> */
[----:B0-----:R-:W-:-:S04]  /*3170*/  @P1 FMUL.FTZ R113, R163, R113 ;  /* 0x00000071a3711220 */ /* 0x001fc80000410000 */
[----:B------:R-:W-:-:S05]  /*3180*/  @P1 FMUL.FTZ R112, R113, R112 ;  /* 0x0000007071701220 */ /* 0x000fca0000410000 */
        /* <DEDUP_REMOVED lines=16> */
.L_x_7310:
[----:B------:R-:W0:Y:S01]  /*3290*/  @P1 LDC.64 R64, c[0x0][0x408] ;  /* 0x00010200ff401b82 */ /* 0x000e220000000a00 */
[----:B------:R-:W-:Y:S01]  /*32a0*/  @P4 FFMA.FTZ R66, R159, R119, R118 ;  /* 0x000000779f424223 */ /* 0x000fe20000010076 */
[----:B-----5:R-:W-:Y:S01]  /*32b0*/  HADD2.F32 R113, -RZ, R92.H0_H0 ;  /* 0x2000005cff717230 */ /* 0x020fe20000004100 */
[----:B------:R-:W-:Y:S01]  /*32c0*/  ISETP.GT.AND P0, PT, R158, RZ, PT ;  /* 0x000000ff9e00720c */ /* 0x000fe20003f04270 */
[--C-:B------:R-:W-:Y:S02]  /*32d0*/  HADD2.F32 R163, -RZ, R93.reuse.H0_H0 ;  /* 0x2000005dffa37230 */ /* 0x100fe40000004100 */
[----:B------:R-:W-:Y:S01]  /*32e0*/  @P4 FADD.FTZ R66, R157, -R66 ;  /* 0x800000429d424221 */ /* 0x000fe20000010000 */
[----:B------:R-:W-:Y:S01]  /*32f0*/  @P1 LOP3.LUT P5, RZ, R128, 0xff0000, RZ, 0xc0, !PT ;  /* 0x00ff000080ff1812 */ /* 0x000fe200078ac0ff */
[----:B------:R-:W-:Y:S02]  /*3300*/  HADD2.F32 R165, -RZ, R93.H1_H1 ;  /* 0x3000005dffa57230 */ /* 0x000fe40000004100 */
[----:B------:R-:W-:Y:S01]  /*3310*/  @P4 FFMA.FTZ R113, R4, R66, R113 ;  /* 0x0000004204714223 */ /* 0x000fe20000010071 */
[----:B------:R-:W-:Y:S01]  /*3320*/  @P1 LOP3.LUT P4, RZ, R128, 0xff, RZ, 0xc0, !PT ;  /* 0x000000ff80ff1812 */ /* 0x000fe2000788c0ff */
[----:B------:R-:W-:-:S04]  /*3330*/  HADD2.F32 R167, -RZ, R94.H1_H1 ;  /* 0x3000005effa77230 */ /* 0x000fc80000004100 */
[----:B------:R-:W-:-:S04]  /*3340*/  @P0 FFMA.FTZ R67, R156, R119, R118 ;  /* 0x000000779c430223 */ /* 0x000fc80000010076 */
[----:B------:R-:W-:Y:S01]  /*3350*/  @P0 FADD.FTZ R66, R154, -R67 ;  /* 0x800000439a420221 */ /* 0x000fe20000010000 */
[----:B------:R-:W-:Y:S02]  /*3360*/  HADD2.F32 R67, -RZ, R92.H1_H1 ;  /* 0x3000005cff437230 */ /* 0x000fe40000004100 */
[----:B0-----:R-:W-:-:S03]  /*3370*/  @P1 FMUL.FTZ R65, R113, R65 ;  /* 0x0000004171411220 */ /* 0x001fc60000410000 */
[----:B------:R-:W-:Y:S01]  /*3380*/  @P0 FFMA.FTZ R67, R4, R66, R67 ;  /* 0x0000004204430223 */ /* 0x000fe20000010043 */
[----:B------:R-:W-:Y:S02]  /*3390*/  @P1 FMUL.FTZ R112, R65, R64 ;  /* 0x0000004041701220 */ /* 0x000fe40000410000 */
[----:B------:R-:W0:Y:S03]  /*33a0*/  @P1 LDC.64 R64, c[0x0][0x408] ;  /* 0x00010200ff401b82 */ /* 0x000e260000000a00 */
[----:B------:R-:W-:Y:S02]  /*33b0*/  @P1 FSEL R112, R112, RZ, P4 ;  /* 0x000000ff70701208 */ /* 0x000fe40002000000 */
[----:B------:R-:W-:Y:S02]  /*33c0*/  @P1 LOP3.LUT P4, RZ, R128, 0xff00, RZ, 0xc0, !PT ;  /* 0x0000ff0080ff1812 */ /* 0x000fe4000788c0ff */
[----:B------:R-:W-:-:S04]  /*33d0*/  @P1 F2FP.F16.F32.PACK_AB R112, RZ, R112 ;  /* 0x00000070ff70123e */ /* 0x000fc800000000ff */
[----:B------:R-:W-:Y:S01]  /*33e0*/  @P1 PRMT R100, R112, 0x7610, R100 ;  /* 0x0000761070641816 */ /* 0x000fe20000000064 */
[----:B------:R-:W-:-:S04]  /*33f0*/  @P0 FFMA.FTZ R112, R151, R119, R118 ;  /* 0x0000007797700223 */ /* 0x000fc80000010076 */
[----:B------:R-:W-:Y:S01]  /*3400*/  @P0 FADD.FTZ R112, R149, -R112 ;  /* 0x8000007095700221 */ /* 0x000fe20000010000 */
[----:B0-----:R-:W-:-:S04]  /*3410*/  @P1 FMUL.FTZ R65, R67, R65 ;  /* 0x0000004143411220 */ /* 0x001fc80000410000 */
[----:B------:R-:W-:Y:S01]  /*3420*/  @P1 FMUL.FTZ R66, R65, R64 ;  /* 0x0000004041421220 */ /* 0x000fe20000410000 */
[----:B------:R-:W-:-:S04]  /*3430*/  @P0 FFMA.FTZ R64, R155, R119, R118 ;  /* 0x000000779b400223 */ /* 0x000fc80000010076 */
[----:B------:R-:W-:Y:S01]  /*3440*/  @P0 FADD.FTZ R64, R153, -R64 ;  /* 0x8000004099400221 */ /* 0x000fe20000010000 */
[----:B------:R-:W-:Y:S02]  /*3450*/  @P1 FSEL R66, R66, RZ, P4 ;  /* 0x000000ff42421208 */ /* 0x000fe40002000000 */
[----:B------:R-:W-:Y:S01]  /*3460*/  @P1 LOP3.LUT P4, RZ, R128, 0xff000000, RZ, 0xc0, !PT ;  /* 0xff00000080ff1812 */ /* 0x000fe2000788c0ff */
[----:B------:R-:W-:Y:S02]  /*3470*/  @P0 FFMA.FTZ R163, R4, R64, R163 ;  /* 0x0000004004a30223 */ /* 0x000fe400000100a3 */
[----:B------:R-:W0:Y:S02]  /*3480*/  @P1 LDC.64 R64, c[0x0][0x408] ;  /* 0x00010200ff401b82 */ /* 0x000e240000000a00 */
[----:B0-----:R-:W-:-:S04]  /*3490*/  @P1 FMUL.FTZ R65, R163, R65 ;  /* 0x00000041a3411220 */ /* 0x001fc80000410000 */
[----:B------:R-:W-:-:S05]  /*34a0*/  @P1 FMUL.FTZ R64, R65, R64 ;  /* 0x0000004041401220 */ /* 0x000fca0000410000 */
[----:B------:R-:W-:Y:S02]  /*34b0*/  @P1 FSEL R65, R64, RZ, P5 ;  /* 0x000000ff40411208 */ /* 0x000fe40002800000 */
[----:B------:R-:W-:Y:S02]  /*34c0*/  @P1 F2FP.F16.F32.PACK_AB R64, RZ, R66 ;  /* 0x00000042ff40123e */ /* 0x000fe400000000ff */
[----:B------:R-:W-:Y:S01]  /*34d0*/  @P1 F2FP.F16.F32.PACK_AB R66, RZ, R65 ;  /* 0x00000041ff42123e */ /* 0x000fe200000000ff */
[----:B------:R-:W-:Y:S01]  /*34e0*/  @P0 FFMA.FTZ R65, R152, R119, R118 ;  /* 0x0000007798410223 */ /* 0x000fe20000010076 */
[----:B------:R-:W-:Y:S02]  /*34f0*/  @P1 PRMT R100, R100, 0x5410, R64 ;  /* 0x0000541064641816 */ /* 0x000fe40000000040 */
[----:B------:R-:W-:Y:S01]  /*3500*/  @P1 PRMT R101, R66, 0x7610, R101 ;  /* 0x0000761042651816 */ /* 0x000fe20000000065 */
[----:B------:R-:W-:-:S04]  /*3510*/  @P0 FADD.FTZ R65, R150, -R65 ;  /* 0x8000004196410221 */ /* 0x000fc80000010000 */
[----:B------:R-:W-:Y:S02]  /*3520*/  @P0 FFMA.FTZ R165, R4, R65, R165 ;  /* 0x0000004104a50223 */ /* 0x000fe400000100a5 */
[----:B------:R-:W0:Y:S02]  /*3530*/  @P1 LDC.64 R64, c[0x0][0x408] ;  /* 0x00010200ff401b82 */ /* 0x000e240000000a00 */
[----:B0-----:R-:W-:-:S04]  /*3540*/  @P1 FMUL.FTZ R65, R165, R65 ;  /* 0x00000041a5411220 */ /* 0x001fc80000410000 */
[----:B------:R-:W-:-:S05]  /*3550*/  @P1 FMUL.FTZ R64, R65, R64 ;  /* 0x0000004041401220 */ /* 0x000fca0000410000 */
[----:B------:R-:W-:Y:S02]  /*3560*/  @P1 FSEL R64, R64, RZ, P4 ;  /* 0x000000ff40401208 */ /* 0x000fe40002000000 */
[----:B------:R-:W-:Y:S02]  /*3570*/  @P1 LOP3.LUT P4, RZ, R129, 0xff, RZ, 0xc0, !PT ;  /* 0x000000ff81ff1812 */ /* 0x000fe4000788c0ff */
[----:B------:R-:W-:Y:S02]  /*3580*/  @P1 F2FP.F16.F32.PACK_AB R65, RZ, R64 ;  /* 0x00000040ff41123e */ /* 0x000fe400000000ff */
[----:B------:R-:W-:Y:S01]  /*3590*/  F2FP.F16.F32.PACK_AB R64, R67, R113 ;  /* 0x000000714340723e */ /* 0x000fe200000000ff */
[----:B------:R-:W-:Y:S01]  /*35a0*/  HADD2.F32 R113, -RZ, R94.H0_H0 ;  /* 0x2000005eff717230 */ /* 0x000fe20000004100 */
[----:B------:R-:W0:Y:S01]  /*35b0*/  @P1 LDC.64 R66, c[0x0][0x408] ;  /* 0x00010200ff421b82 */ /* 0x000e220000000a00 */
[----:B------:R-:W-:Y:S01]  /*35c0*/  @P1 PRMT R101, R101, 0x5410, R65 ;  /* 0x0000541065651816 */ /* 0x000fe20000000041 */
[----:B------:R-:W-:-:S02]  /*35d0*/  @P0 FFMA.FTZ R65, R148, R119, R118 ;  /* 0x0000007794410223 */ /* 0x000fc40000010076 */
[----:B------:R-:W-:Y:S02]  /*35e0*/  @P0 FFMA.FTZ R113, R4, R112, R113 ;  /* 0x0000007004710223 */ /* 0x000fe40000010071 */
[----:B------:R-:W-:-:S04]  /*35f0*/  @P0 FADD.FTZ R65, R146, -R65 ;  /* 0x8000004192410221 */ /* 0x000fc80000010000 */
[----:B------:R-:W-:Y:S01]  /*3600*/  @P0 FFMA.FTZ R167, R4, R65, R167 ;  /* 0x0000004104a70223 */ /* 0x000fe200000100a7 */
[----:B------:R-:W-:Y:S01]  /*3610*/  F2FP.F16.F32.PACK_AB R65, R165, R163 ;  /* 0x000000a3a541723e */ /* 0x000fe200000000ff */
[----:B------:R-:W-:Y:S02]  /*3620*/  HADD2.F32 R163, -RZ, R95.H1_H1 ;  /* 0x3000005fffa37230 */ /* 0x000fe40000004100 */
        /* <DEDUP_REMOVED lines=8> */
[----:B------:R-:W-:Y:S01]  /*36b0*/  @P1 FMUL.FTZ R66, R67, R66 ;  /* 0x0000004243421220 */ /* 0x000fe20000410000 */
[----:B------:R-:W-:-:S04]  /*36c0*/  HADD2.F32 R67, -RZ, R95.H0_H0 ;  /* 0x2000005fff437230 */ /* 0x000fc80000004100 */
[----:B------:R-:W-:Y:S02]  /*36d0*/  @P1 FSEL R66, R66, RZ, P4 ;  /* 0x000000ff42421208 */ /* 0x000fe40002000000 */
[----:B------:R-:W-:Y:S02]  /*36e0*/  @P1 LOP3.LUT P4, RZ, R129, 0xff0000, RZ, 0xc0, !PT ;  /* 0x00ff000081ff1812 */ /* 0x000fe4000788c0ff */
[----:B------:R-:W-:-:S04]  /*36f0*/  @P1 F2FP.F16.F32.PACK_AB R66, RZ, R66 ;  /* 0x00000042ff42123e */ /* 0x000fc800000000ff */
[----:B------:R-:W-:Y:S01]  /*3700*/  @P1 PRMT R102, R102, 0x5410, R66 ;  /* 0x0000541066661816 */ /* 0x000fe20000000042 */
[----:B------:R-:W-:-:S04]  /*3710*/  @P0 FFMA.FTZ R66, R147, R119, R118 ;  /* 0x0000007793420223 */ /* 0x000fc80000010076 */
[----:B------:R-:W-:-:S04]  /*3720*/  @P0 FADD.FTZ R66, R145, -R66 ;  /* 0x8000004291420221 */ /* 0x000fc80000010000 */
[----:B------:R-:W-:Y:S01]  /*3730*/  @P0 FFMA.FTZ R67, R4, R66, R67 ;  /* 0x0000004204430223 */ /* 0x000fe20000010043 */
[----:B------:R-:W-:Y:S02]  /*3740*/  F2FP.F16.F32.PACK_AB R66, R167, R113 ;  /* 0x00000071a742723e */ /* 0x000fe400000000ff */
[----:B------:R-:W0:Y:S02]  /*3750*/  @P1 LDC.64 R112, c[0x0][0x408] ;  /* 0x00010200ff701b82 */ /* 0x000e240000000a00 */
[----:B0-----:R-:W-:-:S04]  /*3760*/  @P1 FMUL.FTZ R113, R67, R113 ;  /* 0x0000007143711220 */ /* 0x001fc80000410000 */
[----:B------:R-:W-:-:S05]  /*3770*/  @P1 FMUL.FTZ R112, R113, R112 ;  /* 0x0000007071701220 */ /* 0x000fca0000410000 */
[----:B------:R-:W-:-:S04]  /*3780*/  @P1 FSEL R112, R112, RZ, P4 ;  /* 0x000000ff70701208 */ /* 0x000fc80002000000 */
[----:B------:R-:W-:-:S04]  /*3790*/  @P1 F2FP.F16.F32.PACK_AB R112, RZ, R112 ;  /* 0x00000070ff70123e */ /* 0x000fc800000000ff */
[----:B------:R-:W-:Y:S01]  /*37a0*/  @P1 PRMT R103, R112, 0x7610, R103 ;  /* 0x0000761070671816 */ /* 0x000fe20000000067 */
[----:B------:R-:W-:-:S04]  /*37b0*/  @P0 FFMA.FTZ R112, R144, R119, R118 ;  /* 0x0000007790700223 */ /* 0x000fc80000010076 */
[----:B------:R-:W-:-:S04]  /*37c0*/  @P0 FADD.FTZ R112, R143, -R112 ;  /* 0x800000708f700221 */ /* 0x000fc80000010000 */
[----:B------:R-:W-:Y:S01]  /*37d0*/  @P0 FFMA.FTZ R163, R4, R112, R163 ;  /* 0x0000007004a30223 */ /* 0x000fe200000100a3 */
[----:B------:R-:W-:Y:S01]  /*37e0*/  @P1 ISETP.GE.U32.AND P0, PT, R128, RZ, PT ;  /* 0x000000ff8000120c */ /* 0x000fe20003f06070 */
[----:B------:R-:W0:Y:S03]  /*37f0*/  @P1 LDC.64 R112, c[0x0][0x408] ;  /* 0x00010200ff701b82 */ /* 0x000e260000000a00 */
[----:B------:R-:W-:Y:S02]  /*3800*/  @P1 ISETP.GE.U32.AND.EX P0, PT, R129, 0x1000000, PT, P0 ;  /* 0x010000008100180c */ /* 0x000fe40003f06100 */
[C---:B------:R-:W-:Y:S01]  /*3810*/  F2FP.F16.F32.PACK_AB R67, R163.reuse, R67 ;  /* 0x00000043a343723e */ /* 0x040fe200000000ff */
[----:B0-----:R-:W-:-:S04]  /*3820*/  @P1 FMUL.FTZ R113, R163, R113 ;  /* 0x00000071a3711220 */ /* 0x001fc80000410000 */
[----:B------:R-:W-:-:S05]  /*3830*/  @P1 FMUL.FTZ R112, R113, R112 ;  /* 0x0000007071701220 */ /* 0x000fca0000410000 */
[----:B------:R-:W-:-:S04]  /*3840*/  @P1 FSEL R112, R112, RZ, P0 ;  /* 0x000000ff70701208 */ /* 0x000fc80000000000 */
[----:B------:R-:W-:-:S04]  /*3850*/  @P1 F2FP.F16.F32.PACK_AB R112, RZ, R112 ;  /* 0x00000070ff70123e */ /* 0x000fc800000000ff */
[----:B------:R-:W-:-:S07]  /*3860*/  @P1 PRMT R103, R103, 0x5410, R112 ;  /* 0x0000541067671816 */ /* 0x000fce0000000070 */
.L_x_7309:
[----:B------:R-:W-:Y:S05]  /*3870*/  BSYNC.RECONVERGENT B0 ;  /* 0x0000000000007941 */ /* 0x000fea0003800200 */
.L_x_7292:
[----:B------:R-:W-:-:S04]  /*3880*/  ISETP.NE.U32.AND P0, PT, R161, RZ, PT ;  /* 0x000000ffa100720c */ /* 0x000fc80003f05070 */
[----:B------:R-:W-:-:S13]  /*3890*/  ISETP.NE.AND.EX P0, PT, R160, RZ, PT, P0 ;  /* 0x000000ffa000720c */ /* 0x000fda0003f05300 */
[----:B------:R-:W0:Y:S02]  /*38a0*/  @P0 LDC.64 R112, c[0x0][0x478] ;  /* 0x00011e00ff700b82 */ /* 0x000e240000000a00 */
[C---:B0-----:R-:W-:Y:S01]  /*38b0*/  @P0 IMAD.WIDE.U32 R160, R117.reuse, 0x10, R112 ;  /* 0x0000001075a00825 */ /* 0x041fe200078e0070 */
[----:B------:R-:W-:-:S05]  /*38c0*/  IADD3 R117, PT, PT, R117, 0x20, RZ ;  /* 0x0000002075757810 */ /* 0x000fca0007ffe0ff */
[----:B------:R-:W0:Y:S01]  /*38d0*/  @P1 LDC.64 R112, c[0x0][0x468] ;  /* 0x00011a00ff701b82 */ /* 0x000e220000000a00 */
[----:B------:R1:W-:Y:S01]  /*38e0*/  @P0 STG.E.128 desc[UR6][R160.64], R64 ;  /* 0x00000040a0000986 */ /* 0x0003e2000c101d06 */
[C---:B0-----:R-:W-:Y:S01]  /*38f0*/  @P1 IMAD.WIDE.U32 R112, R116.reuse, 0x10, R112 ;  /* 0x0000001074701825 */ /* 0x041fe200078e0070 */
[----:B------:R-:W-:-:S04]  /*3900*/  IADD3 R116, PT, PT, R116, 0x20, RZ ;  /* 0x0000002074747810 */ /* 0x000fc80007ffe0ff */
[----:B------:R1:W-:Y:S03]  /*3910*/  @P1 STG.E.128 desc[UR6][R112.64], R100 ;  /* 0x0000006470001986 */ /* 0x0003e6000c101d06 */
.L_x_7291:
[----:B------:R-:W-:Y:S05]  /*3920*/  BSYNC.RECONVERGENT B1 ;  /* 0x0000000000017941 */ /* 0x000fea0003800200 */
.L_x_7290:
        /* <DEDUP_REMOVED lines=12> */
[----:B-1----:R-:W0:Y:S01]  /*39f0*/  @P1 LDC.64 R66, c[0x0][0x408] ;  /* 0x00010200ff421b82 */ /* 0x002e220000000a00 */
[----:B------:R-:W-:Y:S01]  /*3a00*/  HADD2.F32 R161, -RZ, R96.H1_H1 ;  /* 0x30000060ffa17230 */ /* 0x000fe20000004100 */
[C---:B------:R-:W-:Y:S01]  /*3a10*/  @P1 LOP3.LUT P5, RZ, R126.reuse, 0xff0000, RZ, 0xc0, !PT ;  /* 0x00ff00007eff1812 */ /* 0x040fe200078ac0ff */
[----:B------:R-:W-:Y:S01]  /*3a20*/  HADD2.F32 R167, -RZ, R97.H1_H1 ;  /* 0x30000061ffa77230 */ /* 0x000fe20000004100 */
[----:B------:R-:W-:-:S07]  /*3a30*/  @P1 LOP3.LUT P4, RZ, R126, 0xff, RZ, 0xc0, !PT ;  /* 0x000000ff7eff1812 */ /* 0x000fce000788c0ff */
[-CC-:B------:R-:W-:Y:S01]  /*3a40*/  @P0 FFMA.FTZ R65, R5, R119.reuse, R118.reuse ;  /* 0x0000007705410223 */ /* 0x180fe20000010076 */
[-CC-:B------:R-:W-:Y:S01]  /*3a50*/  @P0 FFMA.FTZ R112, R6, R119.reuse, R118.reuse ;  /* 0x0000007706700223 */ /* 0x180fe20000010076 */
[-CC-:B------:R-:W-:Y:S01]  /*3a60*/  @P0 FFMA.FTZ R113, R7, R119.reuse, R118.reuse ;  /* 0x0000007707710223 */ /* 0x180fe20000010076 */
[----:B------:R-:W-:Y:S01]  /*3a70*/  @P0 FFMA.FTZ R162, R12, R119, R118 ;  /* 0x000000770ca20223 */ /* 0x000fe20000010076 */
[----:B------:R-:W-:Y:S01]  /*3a80*/  @P0 FADD.FTZ R65, R142, -R65 ;  /* 0x800000418e410221 */ /* 0x000fe20000010000 */
[----:B------:R-:W-:Y:S02]  /*3a90*/  @P0 FADD.FTZ R112, R141, -R112 ;  /* 0x800000708d700221 */ /* 0x000fe40000010000 */
[----:B------:R-:W-:Y:S01]  /*3aa0*/  @P0 FADD.FTZ R162, R11, -R162 ;  /* 0x800000a20ba20221 */ /* 0x000fe20000010000 */
[C---:B------:R-:W-:Y:S01]  /*3ab0*/  @P0 FFMA.FTZ R163, R4.reuse, R65, R163 ;  /* 0x0000004104a30223 */ /* 0x040fe200000100a3 */
[----:B------:R-:W-:Y:S01]  /*3ac0*/  @P0 FFMA.FTZ R161, R4, R112, R161 ;  /* 0x0000007004a10223 */ /* 0x000fe200000100a1 */
[----:B------:R-:W1:Y:S01]  /*3ad0*/  @P1 LDC.64 R64, c[0x0][0x408] ;  /* 0x00010200ff401b82 */ /* 0x000e620000000a00 */
[----:B------:R-:W-:Y:S01]  /*3ae0*/  @P0 FADD.FTZ R112, R140, -R113 ;  /* 0x800000718c700221 */ /* 0x000fe20000010000 */
[----:B------:R-:W-:-:S02]  /*3af0*/  HADD2.F32 R113, -RZ, R97.H0_H0 ;  /* 0x20000061ff717230 */ /* 0x000fc40000004100 */
[----:B0-----:R-:W-:-:S03]  /*3b00*/  @P1 FMUL.FTZ R165, R161, R67 ;  /* 0x00000043a1a51220 */ /* 0x001fc60000410000 */
[----:B------:R-:W-:Y:S01]  /*3b10*/  @P0 FFMA.FTZ R113, R4, R112, R113 ;  /* 0x0000007004710223 */ /* 0x000fe20000010071 */
[----:B------:R-:W-:Y:S01]  /*3b20*/  @P0 FFMA.FTZ R112, R8, R119, R118 ;  /* 0x0000007708700223 */ /* 0x000fe20000010076 */
[----:B------:R-:W-:Y:S01]  /*3b30*/  @P1 FMUL.FTZ R66, R165, R66 ;  /* 0x00000042a5421220 */ /* 0x000fe20000410000 */
[----:B------:R-:W-:Y:S02]  /*3b40*/  HADD2.F32 R165, -RZ, R98.H0_H0 ;  /* 0x20000062ffa57230 */ /* 0x000fe40000004100 */
[----:B------:R-:W-:-:S04]  /*3b50*/  @P0 FADD.FTZ R112, R139, -R112 ;  /* 0x800000708b700221 */ /* 0x000fc80000010000 */
[----:B------:R-:W-:Y:S01]  /*3b60*/  @P0 FFMA.FTZ R167, R4, R112, R167 ;  /* 0x0000007004a70223 */ /* 0x000fe200000100a7 */
[----:B-1----:R-:W-:-:S04]  /*3b70*/  @P1 FMUL.FTZ R65, R163, R65 ;  /* 0x00000041a3411220 */ /* 0x002fc80000410000 */
[----:B------:R-:W-:Y:S02]  /*3b80*/  @P1 FMUL.FTZ R67, R65, R64 ;  /* 0x0000004041431220 */ /* 0x000fe40000410000 */
[----:B------:R-:W0:Y:S03]  /*3b90*/  @P1 LDC.64 R64, c[0x0][0x408] ;  /* 0x00010200ff401b82 */ /* 0x000e260000000a00 */
[----:B------:R-:W-:Y:S02]  /*3ba0*/  @P1 FSEL R112, R67, RZ, P4 ;  /* 0x000000ff43701208 */ /* 0x000fe40002000000 */
[----:B------:R-:W-:Y:S02]  /*3bb0*/  @P1 LOP3.LUT P4, RZ, R126, 0xff00, RZ, 0xc0, !PT ;  /* 0x0000ff007eff1812 */ /* 0x000fe4000788c0ff */
[----:B------:R-:W-:Y:S02]  /*3bc0*/  @P1 F2FP.F16.F32.PACK_AB R112, RZ, R112 ;  /* 0x00000070ff70123e */ /* 0x000fe400000000ff */
[----:B------:R-:W-:-:S02]  /*3bd0*/  @P1 FSEL R160, R66, RZ, P4 ;  /* 0x000000ff42a01208 */ /* 0x000fc40002000000 */
[----:B------:R-:W-:Y:S02]  /*3be0*/  @P1 LOP3.LUT P4, RZ, R126, 0xff000000, RZ, 0xc0, !PT ;  /* 0xff0000007eff1812 */ /* 0x000fe4000788c0ff */
[----:B------:R-:W-:Y:S02]  /*3bf0*/  @P1 F2FP.F16.F32.PACK_AB R160, RZ, R160 ;  /* 0x000000a0ffa0123e */ /* 0x000fe400000000ff */
[----:B------:R-:W-:-:S04]  /*3c00*/  @P1 PRMT R100, R112, 0x7610, R100 ;  /* 0x0000761070641816 */ /* 0x000fc80000000064 */
[----:B------:R-:W-:Y:S01]  /*3c10*/  @P1 PRMT R100, R100, 0x5410, R160 ;  /* 0x0000541064641816 */ /* 0x000fe200000000a0 */
[----:B0-----:R-:W-:-:S04]  /*3c20*/  @P1 FMUL.FTZ R65, R113, R65 ;  /* 0x0000004171411220 */ /* 0x001fc80000410000 */
[----:B------:R-:W-:-:S05]  /*3c30*/  @P1 FMUL.FTZ R64, R65, R64 ;  /* 0x0000004041401220 */ /* 0x000fca0000410000 */
[----:B------:R-:W-:-:S04]  /*3c40*/  @P1 FSEL R64, R64, RZ, P5 ;  /* 0x000000ff40401208 */ /* 0x000fc80002800000 */
[----:B------:R-:W-:Y:S02]  /*3c50*/  @P1 F2FP.F16.F32.PACK_AB R67, RZ, R64 ;  /* 0x00000040ff43123e */ /* 0x000fe400000000ff */
[----:B------:R-:W0:Y:S02]  /*3c60*/  @P1 LDC.64 R64, c[0x0][0x408] ;  /* 0x00010200ff401b82 */ /* 0x000e240000000a00 */
[----:B------:R-:W-:Y:S01]  /*3c70*/  @P1 PRMT R101, R67, 0x7610, R101 ;  /* 0x0000761043651816 */ /* 0x000fe20000000065 */
[----:B0-----:R-:W-:-:S04]  /*3c80*/  @P1 FMUL.FTZ R65, R167, R65 ;  /* 0x00000041a7411220 */ /* 0x001fc80000410000 */
[----:B------:R-:W-:Y:S01]  /*3c90*/  @P1 FMUL.FTZ R64, R65, R64 ;  /* 0x0000004041401220 */ /* 0x000fe20000410000 */
[----:B------:R-:W-:-:S04]  /*3ca0*/  @P0 FFMA.FTZ R65, R9, R119, R118 ;  /* 0x0000007709410223 */ /* 0x000fc80000010076 */
[----:B------:R-:W-:Y:S01]  /*3cb0*/  @P0 FADD.FTZ R65, R10, -R65 ;  /* 0x800000410a410221 */ /* 0x000fe20000010000 */
[----:B------:R-:W-:Y:S02]  /*3cc0*/  @P1 FSEL R66, R64, RZ, P4 ;  /* 0x000000ff40421208 */ /* 0x000fe40002000000 */
[----:B------:R-:W-:Y:S01]  /*3cd0*/  @P1 LOP3.LUT P4, RZ, R127, 0xff, RZ, 0xc0, !PT ;  /* 0x000000ff7fff1812 */ /* 0x000fe2000788c0ff */
[----:B------:R-:W-:Y:S01]  /*3ce0*/  @P0 FFMA.FTZ R165, R4, R65, R165 ;  /* 0x0000004104a50223 */ /* 0x000fe200000100a5 */
[----:B------:R-:W-:Y:S01]  /*3cf0*/  @P1 F2FP.F16.F32.PACK_AB R66, RZ, R66 ;  /* 0x00000042ff42123e */ /* 0x000fe200000000ff */
[----:B------:R-:W0:Y:S03]  /*3d00*/  @P1 LDC.64 R64, c[0x0][0x408] ;  /* 0x00010200ff401b82 */ /* 0x000e260000000a00 */
[----:B------:R-:W-:-:S05]  /*3d10*/  @P1 PRMT R101, R101, 0x5410, R66 ;  /* 0x0000541065651816 */ /* 0x000fca0000000042 */
[----:B------:R-:W1:Y:S01]  /*3d20*/  @P1 LDC.64 R66, c[0x0][0x408] ;  /* 0x00010200ff421b82 */ /* 0x000e620000000a00 */
[----:B0-----:R-:W-:-:S04]  /*3d30*/  @P1 FMUL.FTZ R65, R165, R65 ;  /* 0x00000041a5411220 */ /* 0x001fc80000410000 */
[----:B------:R-:W-:-:S05]  /*3d40*/  @P1 FMUL.FTZ R64, R65, R64 ;  /* 0x0000004041401220 */ /* 0x000fca0000410000 */
[----:B------:R-:W-:Y:S02]  /*3d50*/  @P1 FSEL R65, R64, RZ, P4 ;  /* 0x000000ff40411208 */ /* 0x000fe40002000000 */
[----:B------:R-:W-:Y:S01]  /*3d60*/  F2FP.F16.F32.PACK_AB R64, R161, R163 ;  /* 0x000000a3a140723e */ /* 0x000fe200000000ff */
[----:B------:R-:W-:Y:S01]  /*3d70*/  HADD2.F32 R161, -RZ, R98.H1_H1 ;  /* 0x30000062ffa17230 */ /* 0x000fe20000004100 */
[----:B------:R-:W-:Y:S01]  /*3d80*/  @P1 F2FP.F16.F32.PACK_AB R65, RZ, R65 ;  /* 0x00000041ff41123e */ /* 0x000fe200000000ff */
[--C-:B------:R-:W-:Y:S01]  /*3d90*/  HADD2.F32 R163, -RZ, R99.reuse.H1_H1 ;  /* 0x30000063ffa37230 */ /* 0x100fe20000004100 */
[----:B------:R-:W-:Y:S02]  /*3da0*/  @P1 LOP3.LUT P4, RZ, R127, 0xff00, RZ, 0xc0, !PT ;  /* 0x0000ff007fff1812 */ /* 0x000fe4000788c0ff */
[----:B------:R-:W-:Y:S01]  /*3db0*/  @P0 FFMA.FTZ R161, R4, R162, R161 ;  /* 0x000000a204a10223 */ /* 0x000fe200000100a1 */
[----:B------:R-:W-:Y:S02]  /*3dc0*/  @P1 PRMT R102, R65, 0x7610, R102 ;  /* 0x0000761041661816 */ /* 0x000fe40000000066 */
[----:B------:R-:W-:Y:S01]  /*3dd0*/  F2FP.F16.F32.PACK_AB R65, R167, R113 ;  /* 0x00000071a741723e */ /* 0x000fe200000000ff */
[----:B-1----:R-:W-:Y:S01]  /*3de0*/  @P1 FMUL.FTZ R67, R161, R67 ;  /* 0x00000043a1431220 */ /* 0x002fe20000410000 */
[----:B------:R-:W-:-:S03]  /*3df0*/  HADD2.F32 R113, -RZ, R99.H0_H0 ;  /* 0x20000063ff717230 */ /* 0x000fc60000004100 */
        /* <DEDUP_REMOVED lines=8> */
[----:B------:R-:W-:Y:S01]  /*3e80*/  @P1 PRMT R102, R102, 0x5410, R162 ;  /* 0x0000541066661816 */ /* 0x000fe200000000a2 */
[----:B0-----:R-:W-:-:S04]  /*3e90*/  @P1 FMUL.FTZ R67, R113, R67 ;  /* 0x0000004371431220 */ /* 0x001fc80000410000 */
[----:B------:R-:W-:-:S05]  /*3ea0*/  @P1 FMUL.FTZ R66, R67, R66 ;  /* 0x0000004243421220 */ /* 0x000fca0000410000 */
[----:B------:R-:W-:-:S04]  /*3eb0*/  @P1 FSEL R66, R66, RZ, P4 ;  /* 0x000000ff42421208 */ /* 0x000fc80002000000 */
[----:B------:R-:W-:Y:S01]  /*3ec0*/  @P1 F2FP.F16.F32.PACK_AB R67, RZ, R66 ;  /* 0x00000042ff43123e */ /* 0x000fe200000000ff */
[----:B------:R-:W-:-:S03]  /*3ed0*/  @P0 FFMA.FTZ R66, R16, R119, R118 ;  /* 0x0000007710420223 */ /* 0x000fc60000010076 */
[----:B------:R-:W-:Y:S01]  /*3ee0*/  @P1 PRMT R103, R67, 0x7610, R103 ;  /* 0x0000761043671816 */ /* 0x000fe20000000067 */
[----:B------:R-:W-:-:S04]  /*3ef0*/  @P0 FADD.FTZ R66, R15, -R66 ;  /* 0x800000420f420221 */ /* 0x000fc80000010000 */
[----:B------:R-:W-:Y:S01]  /*3f00*/  @P0 FFMA.FTZ R163, R4, R66, R163 ;  /* 0x0000004204a30223 */ /* 0x000fe200000100a3 */
[----:B------:R-:W-:-:S04]  /*3f10*/  F2FP.F16.F32.PACK_AB R66, R161, R165 ;  /* 0x000000a5a142723e */ /* 0x000fc800000000ff */
        /* <DEDUP_REMOVED lines=10> */
.L_x_7315:
[----:B------:R-:W-:Y:S01]  /*3fc0*/  ISETP.GT.AND P0, PT, R158, RZ, PT ;  /* 0x000000ff9e00720c */ /* 0x000fe20003f04270 */
[----:B-1---5:R-:W-:Y:S01]  /*3fd0*/  HADD2.F32 R161, -RZ, R96.H0_H0 ;  /* 0x20000060ffa17230 */ /* 0x022fe20000004100 */
[----:B------:R-:W-:-:S11]  /*3fe0*/  @P1 LOP3.LUT P4, RZ, R126, 0xff, RZ, 0xc0, !PT ;  /* 0x000000ff7eff1812 */ /* 0x000fd6000788c0ff */
[-CC-:B------:R-:W-:Y:S01]  /*3ff0*/  @P0 FFMA.FTZ R113, R5, R119.reuse, R118.reuse ;  /* 0x0000007705710223 */ /* 0x180fe20000010076 */
[----:B------:R-:W-:-:S03]  /*4000*/  @P0 FFMA.FTZ R160, R6, R119, R118 ;  /* 0x0000007706a00223 */ /* 0x000fc60000010076 */
[----:B------:R-:W-:Y:S01]  /*4010*/  @P0 FADD.FTZ R113, R142, -R113 ;  /* 0x800000718e710221 */ /* 0x000fe20000010000 */
[----:B------:R-:W-:-:S03]  /*4020*/  @P0 FADD.FTZ R160, R141, -R160 ;  /* 0x800000a08da00221 */ /* 0x000fc60000010000 */
[----:B------:R-:W-:Y:S02]  /*4030*/  @P0 FFMA.FTZ R161, R4, R113, R161 ;  /* 0x0000007104a10223 */ /* 0x000fe400000100a1 */
[----:B------:R-:W0:Y:S02]  /*4040*/  @P1 LDC.64 R112, c[0x0][0x408] ;  /* 0x00010200ff701b82 */ /* 0x000e240000000a00 */
[----:B0-----:R-:W-:Y:S01]  /*4050*/  @P1 FMUL.FTZ R113, R161, R113 ;  /* 0x00000071a1711220 */ /* 0x001fe20000410000 */
[----:B------:R-:W-:-:S03]  /*4060*/  HADD2.F32 R161, -RZ, R96.H1_H1 ;  /* 0x30000060ffa17230 */ /* 0x000fc60000004100 */
[----:B------:R-:W-:Y:S02]  /*4070*/  @P1 FMUL.FTZ R112, R113, R112 ;  /* 0x0000007071701220 */ /* 0x000fe40000410000 */
[----:B------:R-:W-:Y:S01]  /*4080*/  @P0 FFMA.FTZ R161, R4, R160, R161 ;  /* 0x000000a004a10223 */ /* 0x000fe200000100a1 */
[----:B------:R-:W-:Y:S02]  /*4090*/  @P0 FFMA.FTZ R160, R8, R119, R118 ;  /* 0x0000007708a00223 */ /* 0x000fe40000010076 */
[----:B------:R-:W-:Y:S02]  /*40a0*/  @P1 FSEL R112, R112, RZ, P4 ;  /* 0x000000ff70701208 */ /* 0x000fe40002000000 */
[----:B------:R-:W-:Y:S01]  /*40b0*/  @P1 LOP3.LUT P4, RZ, R126, 0xff00, RZ, 0xc0, !PT ;  /* 0x0000ff007eff1812 */ /* 0x000fe2000788c0ff */
[----:B------:R-:W-:Y:S01]  /*40c0*/  @P0 FADD.FTZ R160, R139, -R160 ;  /* 0x800000a08ba00221 */ /* 0x000fe20000010000 */
[----:B------:R-:W-:-:S04]  /*40d0*/  @P1 F2FP.F16.F32.PACK_AB R112, RZ, R112 ;  /* 0x00000070ff70123e */ /* 0x000fc800000000ff */
[----:B------:R-:W-:Y:S02]  /*40e0*/  @P1 PRMT R100, R112, 0x7610, R100 ;  /* 0x0000761070641816 */ /* 0x000fe40000000064 */
[----:B------:R-:W0:Y:S02]  /*40f0*/  @P1 LDC.64 R112, c[0x0][0x408] ;  /* 0x00010200ff701b82 */ /* 0x000e240000000a00 */
[----:B0-----:R-:W-:Y:S01]  /*4100*/  @P1 FMUL.FTZ R113, R161, R113 ;  /* 0x00000071a1711220 */ /* 0x001fe20000410000 */
[----:B------:R-:W-:-:S03]  /*4110*/  HADD2.F32 R161, -RZ, R97.H0_H0 ;  /* 0x20000061ffa17230 */ /* 0x000fc60000004100 */
        /* <DEDUP_REMOVED lines=34> */
[----:B------:R-:W-:-:S03]  /*4340*/  @P0 FFMA.FTZ R161, R4, R160, R161 ;  /* 0x000000a004a10223 */ /* 0x000fc600000100a1 */
[----:B------:R-:W-:Y:S02]  /*4350*/  @P1 FSEL R112, R112, RZ, P4 ;  /* 0x000000ff70701208 */ /* 0x000fe40002000000 */
[----:B------:R-:W-:Y:S02]  /*4360*/  @P1 LOP3.LUT P4, RZ, R127, 0xff00, RZ, 0xc0, !PT ;  /* 0x0000ff007fff1812 */ /* 0x000fe4000788c0ff */
        /* <DEDUP_REMOVED lines=32> */
.L_x_7314:
[----:B------:R-:W-:-:S04]  /*4570*/  UISETP.NE.U32.AND UP0, UPT, UR20, URZ, UPT ;  /* 0x000000ff1400728c */ /* 0x000fc8000bf05070 */
[----:B------:R-:W-:-:S06]  /*4580*/  UISETP.NE.AND.EX UP0, UPT, UR21, URZ, UPT, UP0 ;  /* 0x000000ff1500728c */ /* 0x000fcc000bf05300 */
[----:B------:R-:W-:-:S13]  /*4590*/  PLOP3.LUT P3, PT, PT, PT, UP0, 0x80, 0x8 ;  /* 0x000000000008781c */ /* 0x000fda0003f6f008 */
[----:B------:R-:W-:Y:S05]  /*45a0*/  @!P3 BRA `(.L_x_7317) ;  /* 0x00000004007cb947 */ /* 0x000fea0003800000 */
[----:B-1----:R-:W0:Y:S01]  /*45b0*/  @P1 LDC.64 R66, c[0x0][0x408] ;  /* 0x00010200ff421b82 */ /* 0x002e220000000a00 */
[-CC-:B------:R-:W-:Y:S01]  /*45c0*/  FFMA.FTZ R65, R5, R119.reuse, R118.reuse ;  /* 0x0000007705417223 */ /* 0x180fe20000010076 */
[----:B------:R-:W-:Y:S01]  /*45d0*/  ISETP.GT.AND P0, PT, R158, RZ, PT ;  /* 0x000000ff9e00720c */ /* 0x000fe20003f04270 */
[-CC-:B------:R-:W-:Y:S01]  /*45e0*/  FFMA.FTZ R113, R7, R119.reuse, R118.reuse ;  /* 0x0000007707717223 */ /* 0x180fe20000010076 */
[----:B------:R-:W-:Y:S01]  /*45f0*/  FFMA.FTZ R162, R6, R119, R118 ;  /* 0x0000007706a27223 */ /* 0x000fe20000010076 */
[----:B------:R-:W-:Y:S01]  /*4600*/  FADD.FTZ R65, R142, -R65 ;  /* 0x800000418e417221 */ /* 0x000fe20000010000 */
[----:B-----5:R-:W-:Y:S01]  /*4610*/  @P1 LOP3.LUT P4, RZ, R126, 0xff0000, RZ, 0xc0, !PT ;  /* 0x00ff00007eff1812 */ /* 0x020fe2000788c0ff */
[----:B------:R-:W-:Y:S01]  /*4620*/  FADD.FTZ R113, R140, -R113 ;  /* 0x800000718c717221 */ /* 0x000fe20000010000 */
[----:B------:R-:W-:Y:S01]  /*4630*/  @P1 LOP3.LUT P5, RZ, R126, 0xff00, RZ, 0xc0, !PT ;  /* 0x0000ff007eff1812 */ /* 0x000fe200078ac0ff */
[C---:B------:R-:W-:Y:S02]  /*4640*/  FMUL.FTZ R112, R4.reuse, R65 ;  /* 0x0000004104707220 */ /* 0x040fe40000410000 */
[----:B------:R-:W1:Y:S01]  /*4650*/  @P1 LDC.64 R64, c[0x0][0x408] ;  /* 0x00010200ff401b82 */ /* 0x000e620000000a00 */
[----:B------:R-:W-:Y:S01]  /*4660*/  FMUL.FTZ R160, R4, R113 ;  /* 0x0000007104a07220 */ /* 0x000fe20000410000 */
[----:B------:R-:W-:Y:S01]  /*4670*/  FADD.FTZ R113, R141, -R162 ;  /* 0x800000a28d717221 */ /* 0x000fe20000010000 */
[----:B------:R-:W-:-:S03]  /*4680*/  FSEL R112, R112, RZ, P0 ;  /* 0x000000ff70707208 */ /* 0x000fc60000000000 */
[----:B------:R-:W-:Y:S01]  /*4690*/  FSEL R160, R160, RZ, P0 ;  /* 0x000000ffa0a07208 */ /* 0x000fe20000000000 */
[----:B------:R-:W-:-:S05]  /*46a0*/  FMUL.FTZ R113, R4, R113 ;  /* 0x0000007104717220 */ /* 0x000fca0000410000 */
[----:B------:R-:W-:Y:S01]  /*46b0*/  FSEL R113, R113, RZ, P0 ;  /* 0x000000ff71717208 */ /* 0x000fe20000000000 */
[----:B0-----:R-:W-:-:S04]  /*46c0*/  @P1 FMUL.FTZ R67, R112, R67 ;  /* 0x0000004370431220 */ /* 0x001fc80000410000 */
[----:B------:R-:W-:Y:S02]  /*46d0*/  @P1 FMUL.FTZ R161, R67, R66 ;  /* 0x0000004243a11220 */ /* 0x000fe40000410000 */
[----:B------:R-:W0:Y:S01]  /*46e0*/  @P1 LDC.64 R66, c[0x0][0x408] ;  /* 0x00010200ff421b82 */ /* 0x000e220000000a00 */
[----:B-1----:R-:W-:-:S04]  /*46f0*/  @P1 FMUL.FTZ R65, R160, R65 ;  /* 0x00000041a0411220 */ /* 0x002fc80000410000 */
[----:B------:R-:W-:-:S05]  /*4700*/  @P1 FMUL.FTZ R64, R65, R64 ;  /* 0x0000004041401220 */ /* 0x000fca0000410000 */
[----:B------:R-:W-:Y:S02]  /*4710*/  @P1 FSEL R64, R64, RZ, P4 ;  /* 0x000000ff40401208 */ /* 0x000fe40002000000 */
[----:B------:R-:W-:Y:S01]  /*4720*/  @P1 LOP3.LUT P4, RZ, R126, 0xff000000, RZ, 0xc0, !PT ;  /* 0xff0000007eff1812 */ /* 0x000fe2000788c0ff */
[----:B0-----:R-:W-:-:S04]  /*4730*/  @P1 FMUL.FTZ R67, R113, R67 ;  /* 0x0000004371431220 */ /* 0x001fc80000410000 */
[----:B------:R-:W-:Y:S01]  /*4740*/  @P1 FMUL.FTZ R162, R67, R66 ;  /* 0x0000004243a21220 */ /* 0x000fe20000410000 */
[----:B------:R-:W-:Y:S01]  /*4750*/  @P1 F2FP.F16.F32.PACK_AB R67, RZ, R64 ;  /* 0x00000040ff43123e */ /* 0x000fe200000000ff */
[-C--:B------:R-:W-:Y:S01]  /*4760*/  FFMA.FTZ R66, R8, R119.reuse, R118 ;  /* 0x0000007708427223 */ /* 0x080fe20000010076 */
[----:B------:R-:W0:Y:S02]  /*4770*/  @P1 LDC.64 R64, c[0x0][0x408] ;  /* 0x00010200ff401b82 */ /* 0x000e240000000a00 */
[----:B------:R-:W-:Y:S01]  /*4780*/  @P1 PRMT R101, R67, 0x7610, R101 ;  /* 0x0000761043651816 */ /* 0x000fe20000000065 */
[----:B------:R-:W-:Y:S01]  /*4790*/  FADD.FTZ R163, R139, -R66 ;  /* 0x800000428ba37221 */ /* 0x000fe20000010000 */
[----:B------:R-:W-:-:S03]  /*47a0*/  FFMA.FTZ R67, R9, R119, R118 ;  /* 0x0000007709437223 */ /* 0x000fc60000010076 */
[----:B------:R-:W-:Y:S01]  /*47b0*/  FMUL.FTZ R66, R4, R163 ;  /* 0x000000a304427220 */ /* 0x000fe20000410000 */
[----:B------:R-:W-:Y:S01]  /*47c0*/  FADD.FTZ R67, R10, -R67 ;  /* 0x800000430a437221 */ /* 0x000fe20000010000 */
[----:B------:R-:W-:Y:S02]  /*47d0*/  @P1 FSEL R163, R162, RZ, P5 ;  /* 0x000000ffa2a31208 */ /* 0x000fe40002800000 */
[----:B------:R-:W-:Y:S01]  /*47e0*/  @P1 LOP3.LUT P5, RZ, R127, 0xff00, RZ, 0xc0, !PT ;  /* 0x0000ff007fff1812 */ /* 0x000fe200078ac0ff */
[----:B------:R-:W-:Y:S01]  /*47f0*/  FMUL.FTZ R162, R4, R67 ;  /* 0x0000004304a27220 */ /* 0x000fe20000410000 */
[----:B------:R-:W-:Y:S02]  /*4800*/  FSEL R66, R66, RZ, P0 ;  /* 0x000000ff42427208 */ /* 0x000fe40000000000 */
[----:B------:R-:W-:Y:S02]  /*4810*/  @P1 F2FP.F16.F32.PACK_AB R163, RZ, R163 ;  /* 0x000000a3ffa3123e */ /* 0x000fe400000000ff */
[----:B------:R-:W-:Y:S01]  /*4820*/  FSEL R162, R162, RZ, P0 ;  /* 0x000000ffa2a27208 */ /* 0x000fe20000000000 */
[----:B0-----:R-:W-:-:S04]  /*4830*/  @P1 FMUL.FTZ R65, R66, R65 ;  /* 0x0000004142411220 */ /* 0x001fc80000410000 */
[----:B------:R-:W-:-:S05]  /*4840*/  @P1 FMUL.FTZ R64, R65, R64 ;  /* 0x0000004041401220 */ /* 0x000fca0000410000 */
[----:B------:R-:W-:Y:S02]  /*4850*/  @P1 FSEL R64, R64, RZ, P4 ;  /* 0x000000ff40401208 */ /* 0x000fe40002000000 */
[----:B------:R-:W-:Y:S02]  /*4860*/  @P1 LOP3.LUT P4, RZ, R126, 0xff, RZ, 0xc0, !PT ;  /* 0x000000ff7eff1812 */ /* 0x000fe4000788c0ff */
[----:B------:R-:W-:Y:S02]  /*4870*/  @P1 F2FP.F16.F32.PACK_AB R64, RZ, R64 ;  /* 0x00000040ff40123e */ /* 0x000fe400000000ff */
[----:B------:R-:W-:Y:S02]  /*4880*/  @P1 FSEL R161, R161, RZ, P4 ;  /* 0x000000ffa1a11208 */ /* 0x000fe40002000000 */
[----:B------:R-:W-:Y:S02]  /*4890*/  @P1 PRMT R101, R101, 0x5410, R64 ;  /* 0x0000541065651816 */ /* 0x000fe40000000040 */
[----:B------:R-:W0:Y:S01]  /*48a0*/  @P1 LDC.64 R64, c[0x0][0x408] ;  /* 0x00010200ff401b82 */ /* 0x000e220000000a00 */
[----:B------:R-:W-:-:S02]  /*48b0*/  @P1 F2FP.F16.F32.PACK_AB R161, RZ, R161 ;  /* 0x000000a1ffa1123e */ /* 0x000fc400000000ff */
[----:B------:R-:W-:Y:S02]  /*48c0*/  @P1 LOP3.LUT P4, RZ, R127, 0xff, RZ, 0xc0, !PT ;  /* 0x000000ff7fff1812 */ /* 0x000fe4000788c0ff */
[----:B------:R-:W-:Y:S01]  /*48d0*/  @P1 PRMT R100, R161, 0x7610, R100 ;  /* 0x00007610a1641816 */ /* 0x000fe20000000064 */
[----:B------:R-:W-:-:S03]  /*48e0*/  FFMA.FTZ R161, R13, R119, R118 ;  /* 0x000000770da17223 */ /* 0x000fc60000010076 */
[----:B------:R-:W-:Y:S01]  /*48f0*/  @P1 PRMT R100, R100, 0x5410, R163 ;  /* 0x0000541064641816 */ /* 0x000fe200000000a3 */
[----:B------:R-:W-:Y:S01]  /*4900*/  FADD.FTZ R161, R14, -R161 ;  /* 0x800000a10ea17221 */ /* 0x000fe20000010000 */
[----:B0-----:R-:W-:-:S04]  /*4910*/  @P1 FMUL.FTZ R65, R162, R65 ;  /* 0x00000041a2411220 */ /* 0x001fc80000410000 */
[----:B------:R-:W-:Y:S01]  /*4920*/  @P1 FMUL.FTZ R164, R65, R64 ;  /* 0x0000004041a41220 */ /* 0x000fe20000410000 */
[----:B------:R-:W-:Y:S02]  /*4930*/  F2FP.F16.F32.PACK_AB R65, R66, R160 ;  /* 0x000000a04241723e */ /* 0x000fe400000000ff */
[----:B------:R-:W0:Y:S01]  /*4940*/  @P1 LDC.64 R66, c[0x0][0x408] ;  /* 0x00010200ff421b82 */ /* 0x000e220000000a00 */
[----:B------:R-:W-:Y:S01]  /*4950*/  F2FP.F16.F32.PACK_AB R64, R113, R112 ;  /* 0x000000707140723e */ /* 0x000fe200000000ff */
[----:B------:R-:W-:-:S04]  /*4960*/  FFMA.FTZ R112, R12, R119, R118 ;  /* 0x000000770c707223 */ /* 0x000fc80000010076 */
[----:B------:R-:W-:-:S04]  /*4970*/  FADD.FTZ R113, R11, -R112 ;  /* 0x800000700b717221 */ /* 0x000fc80000010000 */
[----:B------:R-:W-:Y:S01]  /*4980*/  FMUL.FTZ R112, R4, R113 ;  /* 0x0000007104707220 */ /* 0x000fe20000410000 */
[----:B------:R-:W-:Y:S01]  /*4990*/  @P1 FSEL R113, R164, RZ, P4 ;  /* 0x000000ffa4711208 */ /* 0x000fe20002000000 */
[----:B------:R-:W-:Y:S01]  /*49a0*/  FMUL.FTZ R164, R4, R161 ;  /* 0x000000a104a47220 */ /* 0x000fe20000410000 */
[----:B------:R-:W-:Y:S02]  /*49b0*/  @P1 LOP3.LUT P4, RZ, R127, 0xff0000, RZ, 0xc0, !PT ;  /* 0x00ff00007fff1812 */ /* 0x000fe4000788c0ff */
[----:B------:R-:W-:Y:S02]  /*49c0*/  FSEL R112, R112, RZ, P0 ;  /* 0x000000ff70707208 */ /* 0x000fe40000000000 */
[----:B------:R-:W-:Y:S02]  /*49d0*/  FSEL R164, R164, RZ, P0 ;  /* 0x000000ffa4a47208 */ /* 0x000fe40000000000 */
[----:B------:R-:W-:-:S04]  /*49e0*/  @P1 F2FP.F16.F32.PACK_AB R113, RZ, R113 ;  /* 0x00000071ff71123e */ /* 0x000fc800000000ff */
[----:B------:R-:W-:Y:S01]  /*49f0*/  @P1 PRMT R102, R113, 0x7610, R102 ;  /* 0x0000761071661816 */ /* 0x000fe20000000066 */
[----:B0-----:R-:W-:-:S04]  /*4a00*/  @P1 FMUL.FTZ R67, R112, R67 ;  /* 0x0000004370431220 */ /* 0x001fc80000410000 */
[----:B------:R-:W-:-:S05]  /*4a10*/  @P1 FMUL.FTZ R66, R67, R66 ;  /* 0x0000004243421220 */ /* 0x000fca0000410000 */
[----:B------:R-:W-:Y:S02]  /*4a20*/  @P1 FSEL R160, R66, RZ, P5 ;  /* 0x000000ff42a01208 */ /* 0x000fe40002800000 */
[----:B------:R-:W0:Y:S02]  /*4a30*/  @P1 LDC.64 R66, c[0x0][0x408] ;  /* 0x00010200ff421b82 */ /* 0x000e240000000a00 */
[----:B------:R-:W-:-:S04]  /*4a40*/  @P1 F2FP.F16.F32.PACK_AB R160, RZ, R160 ;  /* 0x000000a0ffa0123e */ /* 0x000fc800000000ff */
[----:B------:R-:W-:Y:S01]  /*4a50*/  @P1 PRMT R102, R102, 0x5410, R160 ;  /* 0x0000541066661816 */ /* 0x000fe200000000a0 */
[----:B0-----:R-:W-:-:S04]  /*4a60*/  @P1 FMUL.FTZ R67, R164, R67 ;  /* 0x00000043a4431220 */ /* 0x001fc80000410000 */
[----:B------:R-:W-:Y:S01]  /*4a70*/  @P1 FMUL.FTZ R67, R67, R66 ;  /* 0x0000004243431220 */ /* 0x000fe20000410000 */
[----:B------:R-:W-:Y:S01]  /*4a80*/  F2FP.F16.F32.PACK_AB R66, R112, R162 ;  /* 0x000000a27042723e */ /* 0x000fe200000000ff */
[----:B------:R-:W-:-:S03]  /*4a90*/  FFMA.FTZ R112, R16, R119, R118 ;  /* 0x0000007710707223 */ /* 0x000fc60000010076 */
[----:B------:R-:W-:Y:S01]  /*4aa0*/  @P1 FSEL R67, R67, RZ, P4 ;  /* 0x000000ff43431208 */ /* 0x000fe20002000000 */
[----:B------:R-:W-:-:S03]  /*4ab0*/  FADD.FTZ R161, R15, -R112 ;  /* 0x800000700fa17221 */ /* 0x000fc60000010000 */
[----:B------:R-:W-:Y:S01]  /*4ac0*/  @P1 F2FP.F16.F32.PACK_AB R67, RZ, R67 ;  /* 0x00000043ff43123e */ /* 0x000fe200000000ff */
[----:B------:R-:W-:-:S03]  /*4ad0*/  FMUL.FTZ R112, R4, R161 ;  /* 0x000000a104707220 */ /* 0x000fc60000410000 */
[----:B------:R-:W-:Y:S02]  /*4ae0*/  @P1 PRMT R103, R67, 0x7610, R103 ;  /* 0x0000761043671816 */ /* 0x000fe40000000067 */
        /* <DEDUP_REMOVED lines=11> */
.L_x_7317:
        /* <DEDUP_REMOVED lines=13> */
.L_x_7319:
[----:B------:R-:W-:Y:S05]  /*4c70*/  BSYNC.RECONVERGENT B2 ;  /* 0x0000000000027941 */ /* 0x000fea0003800200 */
.L_x_7318:
        /* <DEDUP_REMOVED lines=13> */
.L_x_7321:
[----:B------:R-:W-:Y:S05]  /*4d50*/  BSYNC.RECONVERGENT B2 ;  /* 0x0000000000027941 */ /* 0x000fea0003800200 */
.L_x_7320:
        /* <DEDUP_REMOVED lines=13> */
.L_x_7323:
[----:B------:R-:W-:Y:S05]  /*4e30*/  BSYNC.RECONVERGENT B2 ;  /* 0x0000000000027941 */ /* 0x000fea0003800200 */
.L_x_7322:
        /* <DEDUP_REMOVED lines=13> */
.L_x_7325:
[----:B------:R-:W-:Y:S05]  /*4f10*/  BSYNC.RECONVERGENT B2 ;  /* 0x0000000000027941 */ /* 0x000fea0003800200 */
.L_x_7324:
        /* <DEDUP_REMOVED lines=13> */
.L_x_7327:
[----:B------:R-:W-:Y:S05]  /*4ff0*/  BSYNC.RECONVERGENT B2 ;  /* 0x0000000000027941 */ /* 0x000fea0003800200 */
.L_x_7326:
        /* <DEDUP_REMOVED lines=13> */
.L_x_7329:
[----:B------:R-:W-:Y:S05]  /*50d0*/  BSYNC.RECONVERGENT B2 ;  /* 0x0000000000027941 */ /* 0x000fea0003800200 */
.L_x_7328:
        /* <DEDUP_REMOVED lines=13> */
.L_x_7331:
[----:B------:R-:W-:Y:S05]  /*51b0*/  BSYNC.RECONVERGENT B2 ;  /* 0x0000000000027941 */ /* 0x000fea0003800200 */
.L_x_7330:
        /* <DEDUP_REMOVED lines=13> */
.L_x_7316:
[----:B------:R-:W-:Y:S05]  /*5290*/  BSYNC.RECONVERGENT B0 ;  /* 0x0000000000007941 */ /* 0x000fea0003800200 */
.L_x_7313:
[----:B-1----:R-:W0:Y:S08]  /*52a0*/  @P3 LDC.64 R160, c[0x0][0x478] ;  /* 0x00011e00ffa03b82 */ /* 0x002e300000000a00 */
[----:B------:R-:W1:Y:S01]  /*52b0*/  @P1 LDC.64 R112, c[0x0][0x468] ;  /* 0x00011a00ff701b82 */ /* 0x000e620000000a00 */
[C---:B0-----:R-:W-:Y:S01]  /*52c0*/  @P3 IMAD.WIDE.U32 R160, R117.reuse, 0x10, R160 ;  /* 0x0000001075a03825 */ /* 0x041fe200078e00a0 */
[----:B------:R-:W-:-:S04]  /*52d0*/  IADD3 R117, PT, PT, R117, 0x20, RZ ;  /* 0x0000002075757810 */ /* 0x000fc80007ffe0ff */
[----:B------:R0:W-:Y:S01]  /*52e0*/  @P3 STG.E.128 desc[UR6][R160.64], R64 ;  /* 0x00000040a0003986 */ /* 0x0001e2000c101d06 */
[C---:B-1----:R-:W-:Y:S01]  /*52f0*/  @P1 IMAD.WIDE.U32 R112, R116.reuse, 0x10, R112 ;  /* 0x0000001074701825 */ /* 0x042fe200078e0070 */
[----:B------:R-:W-:-:S04]  /*5300*/  IADD3 R116, PT, PT, R116, 0x20, RZ ;  /* 0x0000002074747810 */ /* 0x000fc80007ffe0ff */
[----:B------:R0:W-:Y:S03]  /*5310*/  @P1 STG.E.128 desc[UR6][R112.64], R100 ;  /* 0x0000006470001986 */ /* 0x0001e6000c101d06 */
.L_x_7312:
[----:B------:R-:W-:Y:S05]  /*5320*/  BSYNC.RECONVERGENT B1 ;  /* 0x0000000000017941 */ /* 0x000fea0003800200 */
.L_x_7311:
        /* <DEDUP_REMOVED lines=12> */
[----:B01----:R-:W0:Y:S01]  /*53f0*/  @P1 LDC.64 R66, c[0x0][0x408] ;  /* 0x00010200ff421b82 */ /* 0x003e220000000a00 */
[----:B------:R-:W-:Y:S01]  /*5400*/  HADD2.F32 R163, -RZ, R20.H1_H1 ;  /* 0x30000014ffa37230 */ /* 0x000fe20000004100 */
[C---:B------:R-:W-:Y:S01]  /*5410*/  @P1 LOP3.LUT P3, RZ, R130.reuse, 0xff, RZ, 0xc0, !PT ;  /* 0x000000ff82ff1812 */ /* 0x040fe2000786c0ff */
[----:B------:R-:W-:Y:S01]  /*5420*/  HADD2.F32 R161, -RZ, R21.H1_H1 ;  /* 0x30000015ffa17230 */ /* 0x000fe20000004100 */
[----:B------:R-:W-:Y:S01]  /*5430*/  @P1 LOP3.LUT P4, RZ, R130, 0xff00, RZ, 0xc0, !PT ;  /* 0x0000ff0082ff1812 */ /* 0x000fe2000788c0ff */
[----:B------:R-:W-:-:S06]  /*5440*/  HADD2.F32 R167, -RZ, R22.H0_H0 ;  /* 0x20000016ffa77230 */ /* 0x000fcc0000004100 */
[-CC-:B------:R-:W-:Y:S01]  /*5450*/  @P0 FFMA.FTZ R65, R17, R119.reuse, R118.reuse ;  /* 0x0000007711410223 */ /* 0x180fe20000010076 */
[-CC-:B------:R-:W-:Y:S01]  /*5460*/  @P0 FFMA.FTZ R64, R18, R119.reuse, R118.reuse ;  /* 0x0000007712400223 */ /* 0x180fe20000010076 */
[-CC-:B------:R-:W-:Y:S01]  /*5470*/  @P0 FFMA.FTZ R113, R19, R119.reuse, R118.reuse ;  /* 0x0000007713710223 */ /* 0x180fe20000010076 */
[----:B------:R-:W-:Y:S01]  /*5480*/  @P0 FFMA.FTZ R162, R134, R119, R118 ;  /* 0x0000007786a20223 */ /* 0x000fe20000010076 */
[----:B------:R-:W-:Y:S01]  /*5490*/  @P0 FADD.FTZ R65, R120, -R65 ;  /* 0x8000004178410221 */ /* 0x000fe20000010000 */
[----:B------:R-:W-:Y:S01]  /*54a0*/  @P0 FADD.FTZ R64, R121, -R64 ;  /* 0x8000004079400221 */ /* 0x000fe20000010000 */
[----:B------:R-:W-:Y:S01]  /*54b0*/  @P0 FADD.FTZ R112, R124, -R113 ;  /* 0x800000717c700221 */ /* 0x000fe20000010000 */
[----:B------:R-:W-:Y:S02]  /*54c0*/  HADD2.F32 R113, -RZ, R21.H0_H0 ;  /* 0x20000015ff717230 */ /* 0x000fe40000004100 */
[C---:B------:R-:W-:Y:S01]  /*54d0*/  @P0 FFMA.FTZ R165, R4.reuse, R65, R165 ;  /* 0x0000004104a50223 */ /* 0x040fe200000100a5 */
[----:B------:R-:W-:Y:S01]  /*54e0*/  @P0 FFMA.FTZ R163, R4, R64, R163 ;  /* 0x0000004004a30223 */ /* 0x000fe200000100a3 */
[----:B------:R-:W-:Y:S01]  /*54f0*/  @P0 FFMA.FTZ R166, R138, R119, R118 ;  /* 0x000000778aa60223 */ /* 0x000fe20000010076 */
[----:B------:R-:W1:Y:S01]  /*5500*/  @P1 LDC.64 R64, c[0x0][0x408] ;  /* 0x00010200ff401b82 */ /* 0x000e620000000a00 */
[----:B------:R-:W-:Y:S01]  /*5510*/  @P0 FFMA.FTZ R113, R4, R112, R113 ;  /* 0x0000007004710223 */ /* 0x000fe20000010071 */
[----:B0-----:R-:W-:Y:S01]  /*5520*/  @P1 FMUL.FTZ R67, R165, R67 ;  /* 0x00000043a5431220 */ /* 0x001fe20000410000 */
[----:B------:R-:W-:-:S03]  /*5530*/  @P0 FADD.FTZ R166, R137, -R166 ;  /* 0x800000a689a60221 */ /* 0x000fc60000010000 */
[----:B------:R-:W-:Y:S02]  /*5540*/  @P1 FMUL.FTZ R112, R67, R66 ;  /* 0x0000004243701220 */ /* 0x000fe40000410000 */
[----:B------:R-:W0:Y:S01]  /*5550*/  @P1 LDC.64 R66, c[0x0][0x408] ;  /* 0x00010200ff421b82 */ /* 0x000e220000000a00 */
[----:B-1----:R-:W-:-:S04]  /*5560*/  @P1 FMUL.FTZ R65, R163, R65 ;  /* 0x00000041a3411220 */ /* 0x002fc80000410000 */
[----:B------:R-:W-:Y:S01]  /*5570*/  @P1 FMUL.FTZ R158, R65, R64 ;  /* 0x00000040419e1220 */ /* 0x000fe20000410000 */
[----:B------:R-:W-:Y:S01]  /*5580*/  @P0 FFMA.FTZ R64, R122, R119, R118 ;  /* 0x000000777a400223 */ /* 0x000fe20000010076 */
[----:B0-----:R-:W-:-:S03]  /*5590*/  @P1 FMUL.FTZ R67, R113, R67 ;  /* 0x0000004371431220 */ /* 0x001fc60000410000 */
[----:B------:R-:W-:Y:S01]  /*55a0*/  @P0 FADD.FTZ R64, R125, -R64 ;  /* 0x800000407d400221 */ /* 0x000fe20000010000 */
[----:B------:R-:W-:-:S03]  /*55b0*/  @P1 FMUL.FTZ R67, R67, R66 ;  /* 0x0000004243431220 */ /* 0x000fc60000410000 */
[----:B------:R-:W-:Y:S01]  /*55c0*/  @P0 FFMA.FTZ R161, R4, R64, R161 ;  /* 0x0000004004a10223 */ /* 0x000fe200000100a1 */
[----:B------:R-:W-:Y:S01]  /*55d0*/  @P1 FSEL R66, R112, RZ, P3 ;  /* 0x000000ff70421208 */ /* 0x000fe20001800000 */
[----:B------:R-:W0:Y:S01]  /*55e0*/  @P1 LDC.64 R64, c[0x0][0x408] ;  /* 0x00010200ff401b82 */ /* 0x000e220000000a00 */
[----:B------:R-:W-:Y:S02]  /*55f0*/  @P1 FSEL R112, R158, RZ, P4 ;  /* 0x000000ff9e701208 */ /* 0x000fe40002000000 */
[C---:B------:R-:W-:Y:S02]  /*5600*/  @P1 LOP3.LUT P4, RZ, R130.reuse, 0xff000000, RZ, 0xc0, !PT ;  /* 0xff00000082ff1812 */ /* 0x040fe4000788c0ff */
[----:B------:R-:W-:Y:S02]  /*5610*/  @P1 LOP3.LUT P3, RZ, R130, 0xff0000, RZ, 0xc0, !PT ;  /* 0x00ff000082ff1812 */ /* 0x000fe4000786c0ff */
[----:B------:R-:W-:Y:S02]  /*5620*/  @P1 F2FP.F16.F32.PACK_AB R66, RZ, R66 ;  /* 0x00000042ff42123e */ /* 0x000fe400000000ff */
[----:B------:R-:W-:Y:S01]  /*5630*/  @P1 FSEL R158, R67, RZ, P3 ;  /* 0x000000ff439e1208 */ /* 0x000fe20001800000 */
[----:B------:R-:W-:Y:S01]  /*5640*/  @P0 FADD.FTZ R67, R133, -R162 ;  /* 0x800000a285430221 */ /* 0x000fe20000010000 */
[----:B------:R-:W-:-:S02]  /*5650*/  @P1 PRMT R100, R66, 0x7610, R100 ;  /* 0x0000761042641816 */ /* 0x000fc40000000064 */
[----:B------:R-:W-:Y:S02]  /*5660*/  @P1 LOP3.LUT P3, RZ, R131, 0xff, RZ, 0xc0, !PT ;  /* 0x000000ff83ff1812 */ /* 0x000fe4000786c0ff */
[----:B------:R-:W-:Y:S02]  /*5670*/  @P1 F2FP.F16.F32.PACK_AB R158, RZ, R158 ;  /* 0x0000009eff9e123e */ /* 0x000fe400000000ff */
[----:B------:R-:W-:Y:S02]  /*5680*/  @P1 F2FP.F16.F32.PACK_AB R112, RZ, R112 ;  /* 0x00000070ff70123e */ /* 0x000fe400000000ff */
[----:B------:R-:W-:Y:S02]  /*5690*/  @P1 PRMT R101, R158, 0x7610, R101 ;  /* 0x000076109e651816 */ /* 0x000fe40000000065 */
[----:B------:R-:W-:Y:S01]  /*56a0*/  @P1 PRMT R100, R100, 0x5410, R112 ;  /* 0x0000541064641816 */ /* 0x000fe20000000070 */
[----:B0-----:R-:W-:-:S04]  /*56b0*/  @P1 FMUL.FTZ R65, R161, R65 ;  /* 0x00000041a1411220 */ /* 0x001fc80000410000 */
[----:B------:R-:W-:Y:S01]  /*56c0*/  @P1 FMUL.FTZ R64, R65, R64 ;  /* 0x0000004041401220 */ /* 0x000fe20000410000 */
[-CC-:B------:R-:W-:Y:S01]  /*56d0*/  @P0 FFMA.FTZ R65, R123, R119.reuse, R118.reuse ;  /* 0x000000777b410223 */ /* 0x180fe20000010076 */
[----:B------:R-:W-:-:S03]  /*56e0*/  @P0 FFMA.FTZ R119, R135, R119, R118 ;  /* 0x0000007787770223 */ /* 0x000fc60000010076 */
[----:B------:R-:W-:Y:S01]  /*56f0*/  @P0 FADD.FTZ R65, R132, -R65 ;  /* 0x8000004184410221 */ /* 0x000fe20000010000 */
[----:B------:R-:W-:-:S03]  /*5700*/  @P1 FSEL R160, R64, RZ, P4 ;  /* 0x000000ff40a01208 */ /* 0x000fc60002000000 */
[----:B------:R-:W-:Y:S01]  /*5710*/  @P0 FFMA.FTZ R167, R4, R65, R167 ;  /* 0x0000004104a70223 */ /* 0x000fe200000100a7 */
[----:B------:R-:W-:Y:S01]  /*5720*/  @P1 F2FP.F16.F32.PACK_AB R160, RZ, R160 ;  /* 0x000000a0ffa0123e */ /* 0x000fe200000000ff */
[----:B------:R-:W0:Y:S03]  /*5730*/  @P1 LDC.64 R64, c[0x0][0x408] ;  /* 0x00010200ff401b82 */ /* 0x000e260000000a00 */
[----:B------:R-:W-:Y:S01]  /*5740*/  @P1 PRMT R101, R101, 0x5410, R160 ;  /* 0x0000541065651816 */ /* 0x000fe200000000a0 */
[----:B0-----:R-:W-:-:S04]  /*5750*/  @P1 FMUL.FTZ R65, R167, R65 ;  /* 0x00000041a7411220 */ /* 0x001fc80000410000 */
[----:B------:R-:W-:Y:S01]  /*5760*/  @P1 FMUL.FTZ R65, R65, R64 ;  /* 0x0000004041411220 */ /* 0x000fe20000410000 */
[----:B------:R-:W-:Y:S01]  /*5770*/  F2FP.F16.F32.PACK_AB R64, R163, R165 ;  /* 0x000000a5a340723e */ /* 0x000fe200000000ff */
[----:B------:R-:W-:Y:S02]  /*5780*/  HADD2.F32 R163, -RZ, R22.H1_H1 ;  /* 0x30000016ffa37230 */ /* 0x000fe40000004100 */
[--C-:B------:R-:W-:Y:S01]  /*5790*/  HADD2.F32 R165, -RZ, R23.reuse.H1_H1 ;  /* 0x30000017ffa57230 */ /* 0x100fe20000004100 */
[----:B------:R-:W-:Y:S01]  /*57a0*/  @P1 FSEL R162, R65, RZ, P3 ;  /* 0x000000ff41a21208 */ /* 0x000fe20001800000 */
[----:B------:R-:W-:Y:S01]  /*57b0*/  @P0 FADD.FTZ R65, R136, -R119 ;  /* 0x8000007788410221 */ /* 0x000fe20000010000 */
[C---:B------:R-:W-:Y:S01]  /*57c0*/  @P0 FFMA.FTZ R163, R4.reuse, R67, R163 ;  /* 0x0000004304a30223 */ /* 0x040fe200000100a3 */
[----:B------:R-:W-:Y:S01]  /*57d0*/  HADD2.F32 R119, -RZ, R23.H0_H0 ;  /* 0x20000017ff777230 */ /* 0x000fe20000004100 */
[----:B------:R-:W0:Y:S01]  /*57e0*/  @P1 LDC.64 R66, c[0x0][0x408] ;  /* 0x00010200ff421b82 */ /* 0x000e220000000a00 */
[----:B------:R-:W-:Y:S01]  /*57f0*/  @P0 FFMA.FTZ R165, R4, R166, R165 ;  /* 0x000000a604a50223 */ /* 0x000fe200000100a5 */
[----:B------:R-:W-:-:S02]  /*5800*/  @P1 LOP3.LUT P3, RZ, R131, 0xff0000, RZ, 0xc0, !PT ;  /* 0x00ff000083ff1812 */ /* 0x000fc4000786c0ff */
[----:B------:R-:W-:Y:S01]  /*5810*/  @P0 FFMA.FTZ R119, R4, R65, R119 ;  /* 0x0000004104770223 */ /* 0x000fe20000010077 */
[----:B------:R-:W-:Y:S02]  /*5820*/  @P1 LOP3.LUT P0, RZ, R131, 0xff00, RZ, 0xc0, !PT ;  /* 0x0000ff0083ff1812 */ /* 0x000fe4000780c0ff */
[----:B------:R-:W-:Y:S02]  /*5830*/  @P1 F2FP.F16.F32.PACK_AB R162, RZ, R162 ;  /* 0x000000a2ffa2123e */ /* 0x000fe400000000ff */
[----:B------:R-:W-:Y:S02]  /*5840*/  F2FP.F16.F32.PACK_AB R65, R161, R113 ;  /* 0x00000071a141723e */ /* 0x000fe400000000ff */
[----:B------:R-:W-:Y:S01]  /*5850*/  @P1 PRMT R102, R162, 0x7610, R102 ;  /* 0x00007610a2661816 */ /* 0x000fe20000000066 */
[----:B0-----:R-:W-:-:S04]  /*5860*/  @P1 FMUL.FTZ R67, R163, R67 ;  /* 0x00000043a3431220 */ /* 0x001fc80000410000 */
[----:B------:R-:W-:Y:S02]  /*5870*/  @P1 FMUL.FTZ R164, R67, R66 ;  /* 0x0000004243a41220 */ /* 0x000fe40000410000 */
[----:B------:R-:W0:Y:S03]  /*5880*/  @P1 LDC.64 R66, c[0x0][0x408] ;  /* 0x00010200ff421b82 */ /* 0x000e260000000a00 */
[----:B------:R-:W-:-:S04]  /*5890*/  @P1 FSEL R164, R164, RZ, P0 ;  /* 0x000000ffa4a41208 */ /* 0x000fc80000000000 */
[----:B------:R-:W-:-:S04]  /*58a0*/  @P1 F2FP.F16.F32.PACK_AB R164, RZ, R164 ;  /* 0x000000a4ffa4123e */ /* 0x000fc800000000ff */
[----:B------:R-:W-:Y:S01]  /*58b0*/  @P1 PRMT R102, R102, 0x5410, R164 ;  /* 0x0000541066661816 */ /* 0x000fe200000000a4 */
[----:B0-----:R-:W-:-:S04]  /*58c0*/  @P1 FMUL.FTZ R67, R119, R67 ;  /* 0x0000004377431220 */ /* 0x001fc80000410000 */
[----:B------:R-:W-:Y:S01]  /*58d0*/  @P1 FMUL.FTZ R67, R67, R66 ;  /* 0x0000004243431220 */ /* 0x000fe20000410000 */
[----:B------:R-:W-:-:S04]  /*58e0*/  F2FP.F16.F32.PACK_AB R66, R163, R167 ;  /* 0x000000a7a342723e */ /* 0x000fc800000000ff */
[----:B------:R-:W-:-:S04]  /*58f0*/  @P1 FSEL R67, R67, RZ, P3 ;  /* 0x000000ff43431208 */ /* 0x000fc80001800000 */
[----:B------:R-:W-:-:S04]  /*5900*/  @P1 F2FP.F16.F32.PACK_AB R67, RZ, R67 ;  /* 0x00000043ff43123e */ /* 0x000fc800000000ff */
[----:B------:R-:W-:Y:S02]  /*5910*/  @P1 PRMT R103, R67, 0x7610, R103 ;  /* 0x0000761043671816 */ /* 0x000fe40000000067 */
        /* <DEDUP_REMOVED lines=10> */
.L_x_7336:
[----:B------:R-:W-:Y:S01]  /*59c0*/  ISETP.GT.AND P0, PT, R158, RZ, PT ;  /* 0x000000ff9e00720c */ /* 0x000fe20003f04270 */
[----:B01----:R-:W0:Y:S01]  /*59d0*/  @P1 LDC.64 R112, c[0x0][0x408] ;  /* 0x00010200ff701b82 */ /* 0x003e220000000a00 */
[C---:B-----5:R-:W-:Y:S02]  /*59e0*/  @P1 LOP3.LUT P4, RZ, R130.reuse, 0xff00, RZ, 0xc0, !PT ;  /* 0x0000ff0082ff1812 */ /* 0x060fe4000788c0ff */
[----:B------:R-:W-:-:S09]  /*59f0*/  @P1 LOP3.LUT P3, RZ, R130, 0xff, RZ, 0xc0, !PT ;  /* 0x000000ff82ff1812 */ /* 0x000fd2000786c0ff */
[----:B------:R-:W-:-:S04]  /*5a00*/  @P0 FFMA.FTZ R161, R17, R119, R118 ;  /* 0x0000007711a10223 */ /* 0x000fc80000010076 */
[----:B------:R-:W-:Y:S01]  /*5a10*/  @P0 FADD.FTZ R158, R120, -R161 ;  /* 0x800000a1789e0221 */ /* 0x000fe20000010000 */
[----:B------:R-:W-:-:S05]  /*5a20*/  HADD2.F32 R161, -RZ, R20.H0_H0 ;  /* 0x20000014ffa17230 */ /* 0x000fca0000004100 */
[----:B------:R-:W-:Y:S01]  /*5a30*/  @P0 FFMA.FTZ R161, R4, R158, R161 ;  /* 0x0000009e04a10223 */ /* 0x000fe200000100a1 */
[----:B------:R-:W-:-:S03]  /*5a40*/  @P0 FFMA.FTZ R158, R18, R119, R118 ;  /* 0x00000077129e0223 */ /* 0x000fc60000010076 */
[----:B0-----:R-:W-:Y:S01]  /*5a50*/  @P1 FMUL.FTZ R113, R161, R113 ;  /* 0x00000071a1711220 */ /* 0x001fe20000410000 */
[----:B------:R-:W-:Y:S02]  /*5a60*/  HADD2.F32 R161, -RZ, R20.H1_H1 ;  /* 0x30000014ffa17230 */ /* 0x000fe40000004100 */
[----:B------:R-:W-:-:S04]  /*5a70*/  @P0 FADD.FTZ R158, R121, -R158 ;  /* 0x8000009e799e0221 */ /* 0x000fc80000010000 */
[----:B------:R-:W-:Y:S01]  /*5a80*/  @P0 FFMA.FTZ R161, R4, R158, R161 ;  /* 0x0000009e04a10223 */ /* 0x000fe200000100a1 */
[----:B------:R-:W-:Y:S02]  /*5a90*/  @P1 FMUL.FTZ R158, R113, R112 ;  /* 0x00000070719e1220 */ /* 0x000fe40000410000 */
[----:B------:R-:W0:Y:S03]  /*5aa0*/  @P1 LDC.64 R112, c[0x0][0x408] ;  /* 0x00010200ff701b82 */ /* 0x000e260000000a00 */
[----:B------:R-:W-:Y:S02]  /*5ab0*/  @P1 FSEL R160, R158, RZ, P3 ;  /* 0x000000ff9ea01208 */ /* 0x000fe40001800000 */
[----:B------:R-:W-:Y:S02]  /*5ac0*/  @P1 LOP3.LUT P3, RZ, R130, 0xff0000, RZ, 0xc0, !PT ;  /* 0x00ff000082ff1812 */ /* 0x000fe4000786c0ff */
[----:B------:R-:W-:-:S04]  /*5ad0*/  @P1 F2FP.F16.F32.PACK_AB R160, RZ, R160 ;  /* 0x000000a0ffa0123e */ /* 0x000fc800000000ff */
[----:B------:R-:W-:Y:S01]  /*5ae0*/  @P1 PRMT R100, R160, 0x7610, R100 ;  /* 0x00007610a0641816 */ /* 0x000fe20000000064 */
[----:B0-----:R-:W-:Y:S01]  /*5af0*/  @P1 FMUL.FTZ R113, R161, R113 ;  /* 0x00000071a1711220 */ /* 0x001fe20000410000 */
        /* <DEDUP_REMOVED lines=10> */
[----:B0-----:R-:W-:Y:S01]  /*5ba0*/  @P1 FMUL.FTZ R113, R161, R113 ;  /* 0x00000071a1711220 */ /* 0x001fe20000410000 */
[----:B------:R-:W-:-:S03]  /*5bb0*/  HADD2.F32 R161, -RZ, R21.H1_H1 ;  /* 0x30000015ffa17230 */ /* 0x000fc60000004100 */
        /* <DEDUP_REMOVED lines=9> */
[----:B------:R-:W-:-:S04]  /*5c50*/  @P0 FFMA.FTZ R158, R134, R119, R118 ;  /* 0x00000077869e0223 */ /* 0x000fc80000010076 */
[----:B------:R-:W-:Y:S01]  /*5c60*/  @P0 FADD.FTZ R158, R133, -R158 ;  /* 0x8000009e859e0221 */ /* 0x000fe20000010000 */
        /* <DEDUP_REMOVED lines=8> */
[----:B------:R-:W-:Y:S02]  /*5cf0*/  @P1 F2FP.F16.F32.PACK_AB R160, RZ, R112 ;  /* 0x00000070ffa0123e */ /* 0x000fe400000000ff */
[----:B------:R-:W0:Y:S02]  /*5d00*/  @P1 LDC.64 R112, c[0x0][0x408] ;  /* 0x00010200ff701b82 */ /* 0x000e240000000a00 */
[----:B------:R-:W-:Y:S01]  /*5d10*/  @P1 PRMT R101, R101, 0x5410, R160 ;  /* 0x0000541065651816 */ /* 0x000fe200000000a0 */
[----:B0-----:R-:W-:Y:S01]  /*5d20*/  @P1 FMUL.FTZ R113, R161, R113 ;  /* 0x00000071a1711220 */ /* 0x001fe20000410000 */
[----:B------:R-:W-:-:S05]  /*5d30*/  HADD2.F32 R161, -RZ, R22.H1_H1 ;  /* 0x30000016ffa17230 */ /* 0x000fca0000004100 */
        /* <DEDUP_REMOVED lines=12> */
[----:B------:R-:W-:-:S03]  /*5e00*/  @P1 FSEL R112, R112, RZ, P4 ;  /* 0x000000ff70701208 */ /* 0x000fc60002000000 */
[----:B------:R-:W-:Y:S01]  /*5e10*/  @P0 FFMA.FTZ R161, R4, R113, R161 ;  /* 0x0000007104a10223 */ /* 0x000fe200000100a1 */
[----:B------:R-:W-:Y:S02]  /*5e20*/  @P1 F2FP.F16.F32.PACK_AB R160, RZ, R112 ;  /* 0x00000070ffa0123e */ /* 0x000fe400000000ff */
[----:B------:R-:W0:Y:S02]  /*5e30*/  @P1 LDC.64 R112, c[0x0][0x408] ;  /* 0x00010200ff701b82 */ /* 0x000e240000000a00 */
[----:B------:R-:W-:Y:S01]  /*5e40*/  @P1 PRMT R102, R102, 0x5410, R160 ;  /* 0x0000541066661816 */ /* 0x000fe200000000a0 */
        /* <DEDUP_REMOVED lines=18> */
.L_x_7335:
[----:B------:R-:W-:-:S04]  /*5f70*/  UISETP.NE.U32.AND UP0, UPT, UR20, URZ, UPT ;  /* 0x000000ff1400728c */ /* 0x000fc8000bf05070 */
[----:B------:R-:W-:-:S06]  /*5f80*/  UISETP.NE.AND.EX UP0, UPT, UR21, URZ, UPT, UP0 ;  /* 0x000000ff1500728c */ /* 0x000fcc000bf05300 */
[----:B------:R-:W-:-:S13]  /*5f90*/  PLOP3.LUT P2, PT, PT, PT, UP0, 0x80, 0x8 ;  /* 0x000000000008781c */ /* 0x000fda0003f4f008 */
[----:B------:R-:W-:Y:S05]  /*5fa0*/  @!P2 BRA `(.L_x_7338) ;  /* 0x00000004007ca947 */ /* 0x000fea0003800000 */
[----:B01----:R-:W0:Y:S01]  /*5fb0*/  @P1 LDC.64 R64, c[0x0][0x408] ;  /* 0x00010200ff401b82 */ /* 0x003e220000000a00 */
[-CC-:B------:R-:W-:Y:S01]  /*5fc0*/  FFMA.FTZ R67, R17, R119.reuse, R118.reuse ;  /* 0x0000007711437223 */ /* 0x180fe20000010076 */
[----:B------:R-:W-:Y:S01]  /*5fd0*/  ISETP.GT.AND P0, PT, R158, RZ, PT ;  /* 0x000000ff9e00720c */ /* 0x000fe20003f04270 */
[-CC-:B------:R-:W-:Y:S01]  /*5fe0*/  FFMA.FTZ R158, R18, R119.reuse, R118.reuse ;  /* 0x00000077129e7223 */ /* 0x180fe20000010076 */
[----:B------:R-:W-:Y:S01]  /*5ff0*/  FFMA.FTZ R161, R19, R119, R118 ;  /* 0x0000007713a17223 */ /* 0x000fe20000010076 */
[----:B------:R-:W-:Y:S01]  /*6000*/  FADD.FTZ R67, R120, -R67 ;  /* 0x8000004378437221 */ /* 0x000fe20000010000 */
[----:B-----5:R-:W-:Y:S01]  /*6010*/  @P1 LOP3.LUT P3, RZ, R130, 0xff, RZ, 0xc0, !PT ;  /* 0x000000ff82ff1812 */ /* 0x020fe2000786c0ff */
[----:B------:R-:W-:Y:S01]  /*6020*/  FADD.FTZ R113, R121, -R158 ;  /* 0x8000009e79717221 */ /* 0x000fe20000010000 */
[----:B------:R-:W-:Y:S01]  /*6030*/  FADD.FTZ R161, R124, -R161 ;  /* 0x800000a17ca17221 */ /* 0x000fe20000010000 */
[----:B------:R-:W-:Y:S01]  /*6040*/  FMUL.FTZ R112, R4, R67 ;  /* 0x0000004304707220 */ /* 0x000fe20000410000 */
[----:B------:R-:W-:Y:S01]  /*6050*/  @P1 LOP3.LUT P4, RZ, R130, 0xff0000, RZ, 0xc0, !PT ;  /* 0x00ff000082ff1812 */ /* 0x000fe2000788c0ff */
[----:B------:R-:W1:Y:S01]  /*6060*/  @P1 LDC.64 R66, c[0x0][0x408] ;  /* 0x00010200ff421b82 */ /* 0x000e620000000a00 */
[C---:B------:R-:W-:Y:S01]  /*6070*/  FMUL.FTZ R113, R4.reuse, R113 ;  /* 0x0000007104717220 */ /* 0x040fe20000410000 */
[----:B------:R-:W-:Y:S01]  /*6080*/  FMUL.FTZ R158, R4, R161 ;  /* 0x000000a1049e7220 */ /* 0x000fe20000410000 */
[----:B------:R-:W-:Y:S01]  /*6090*/  FSEL R112, R112, RZ, P0 ;  /* 0x000000ff70707208 */ /* 0x000fe20000000000 */
[-CC-:B------:R-:W-:Y:S01]  /*60a0*/  FFMA.FTZ R164, R134, R119.reuse, R118.reuse ;  /* 0x0000007786a47223 */ /* 0x180fe20000010076 */
[----:B------:R-:W-:Y:S01]  /*60b0*/  FFMA.FTZ R165, R135, R119, R118 ;  /* 0x0000007787a57223 */ /* 0x000fe20000010076 */
[----:B------:R-:W-:-:S02]  /*60c0*/  FSEL R113, R113, RZ, P0 ;  /* 0x000000ff71717208 */ /* 0x000fc40000000000 */
[----:B------:R-:W-:Y:S01]  /*60d0*/  FSEL R158, R158, RZ, P0 ;  /* 0x000000ff9e9e7208 */ /* 0x000fe20000000000 */
[----:B------:R-:W-:Y:S01]  /*60e0*/  FADD.FTZ R165, R136, -R165 ;  /* 0x800000a588a57221 */ /* 0x000fe20000010000 */
[----:B0-----:R-:W-:-:S04]  /*60f0*/  @P1 FMUL.FTZ R65, R112, R65 ;  /* 0x0000004170411220 */ /* 0x001fc80000410000 */
[----:B------:R-:W-:Y:S02]  /*6100*/  @P1 FMUL.FTZ R160, R65, R64 ;  /* 0x0000004041a01220 */ /* 0x000fe40000410000 */
[----:B------:R-:W0:Y:S01]  /*6110*/  @P1 LDC.64 R64, c[0x0][0x408] ;  /* 0x00010200ff401b82 */ /* 0x000e220000000a00 */
[----:B-1----:R-:W-:-:S04]  /*6120*/  @P1 FMUL.FTZ R161, R158, R67 ;  /* 0x000000439ea11220 */ /* 0x002fc80000410000 */
[----:B------:R-:W-:Y:S01]  /*6130*/  @P1 FMUL.FTZ R66, R161, R66 ;  /* 0x00000042a1421220 */ /* 0x000fe20000410000 */
[----:B------:R-:W-:Y:S02]  /*6140*/  @P1 FSEL R161, R160, RZ, P3 ;  /* 0x000000ffa0a11208 */ /* 0x000fe40001800000 */
[----:B------:R-:W-:Y:S02]  /*6150*/  @P1 LOP3.LUT P3, RZ, R130, 0xff00, RZ, 0xc0, !PT ;  /* 0x0000ff0082ff1812 */ /* 0x000fe4000786c0ff */
[----:B------:R-:W-:Y:S01]  /*6160*/  @P1 FSEL R160, R66, RZ, P4 ;  /* 0x000000ff42a01208 */ /* 0x000fe20002000000 */
[----:B------:R-:W-:Y:S01]  /*6170*/  FFMA.FTZ R66, R122, R119, R118 ;  /* 0x000000777a427223 */ /* 0x000fe20000010076 */
[----:B------:R-:W-:Y:S02]  /*6180*/  @P1 F2FP.F16.F32.PACK_AB R161, RZ, R161 ;  /* 0x000000a1ffa1123e */ /* 0x000fe400000000ff */
[----:B------:R-:W-:Y:S01]  /*6190*/  @P1 F2FP.F16.F32.PACK_AB R160, RZ, R160 ;  /* 0x000000a0ffa0123e */ /* 0x000fe200000000ff */
[----:B------:R-:W-:Y:S01]  /*61a0*/  FADD.FTZ R163, R125, -R66 ;  /* 0x800000427da37221 */ /* 0x000fe20000010000 */
[----:B------:R-:W-:Y:S01]  /*61b0*/  @P1 PRMT R100, R161, 0x7610, R100 ;  /* 0x00007610a1641816 */ /* 0x000fe20000000064 */
[--C-:B------:R-:W-:Y:S01]  /*61c0*/  FFMA.FTZ R161, R123, R119, R118.reuse ;  /* 0x000000777ba17223 */ /* 0x100fe20000010076 */
[----:B------:R-:W-:Y:S01]  /*61d0*/  @P1 LOP3.LUT P4, RZ, R131, 0xff, RZ, 0xc0, !PT ;  /* 0x000000ff83ff1812 */ /* 0x000fe2000788c0ff */
[----:B------:R-:W-:Y:S01]  /*61e0*/  FMUL.FTZ R66, R4, R163 ;  /* 0x000000a304427220 */ /* 0x000fe20000410000 */
[----:B0-----:R-:W-:Y:S01]  /*61f0*/  @P1 FMUL.FTZ R65, R113, R65 ;  /* 0x0000004171411220 */ /* 0x001fe20000410000 */
[----:B------:R-:W-:Y:S01]  /*6200*/  FADD.FTZ R161, R132, -R161 ;  /* 0x800000a184a17221 */ /* 0x000fe20000010000 */
[----:B------:R-:W-:Y:S01]  /*6210*/  @P1 PRMT R101, R160, 0x7610, R101 ;  /* 0x00007610a0651816 */ /* 0x000fe20000000065 */
[----:B------:R-:W-:Y:S01]  /*6220*/  FFMA.FTZ R118, R138, R119, R118 ;  /* 0x000000778a767223 */ /* 0x000fe20000010076 */
[----:B------:R-:W-:Y:S01]  /*6230*/  @P1 FMUL.FTZ R67, R65, R64 ;  /* 0x0000004041431220 */ /* 0x000fe20000410000 */
[----:B------:R-:W-:Y:S01]  /*6240*/  FSEL R66, R66, RZ, P0 ;  /* 0x000000ff42427208 */ /* 0x000fe20000000000 */
[----:B------:R-:W0:Y:S01]  /*6250*/  @P1 LDC.64 R64, c[0x0][0x408] ;  /* 0x00010200ff401b82 */ /* 0x000e220000000a00 */
[C---:B------:R-:W-:Y:S01]  /*6260*/  FMUL.FTZ R162, R4.reuse, R161 ;  /* 0x000000a104a27220 */ /* 0x040fe20000410000 */
[----:B------:R-:W-:Y:S01]  /*6270*/  FADD.FTZ R161, R133, -R164 ;  /* 0x800000a485a17221 */ /* 0x000fe20000010000 */
[----:B------:R-:W-:Y:S01]  /*6280*/  @P1 FSEL R67, R67, RZ, P3 ;  /* 0x000000ff43431208 */ /* 0x000fe20001800000 */
[----:B------:R-:W-:Y:S01]  /*6290*/  FMUL.FTZ R164, R4, R165 ;  /* 0x000000a504a47220 */ /* 0x000fe20000410000 */
[----:B------:R-:W-:Y:S01]  /*62a0*/  @P1 LOP3.LUT P3, RZ, R130, 0xff000000, RZ, 0xc0, !PT ;  /* 0xff00000082ff1812 */ /* 0x000fe2000786c0ff */
[----:B------:R-:W-:Y:S01]  /*62b0*/  FMUL.FTZ R161, R4, R161 ;  /* 0x000000a104a17220 */ /* 0x000fe20000410000 */
[----:B------:R-:W-:-:S02]  /*62c0*/  FSEL R162, R162, RZ, P0 ;  /* 0x000000ffa2a27208 */ /* 0x000fc40000000000 */
[----:B------:R-:W-:Y:S02]  /*62d0*/  FSEL R164, R164, RZ, P0 ;  /* 0x000000ffa4a47208 */ /* 0x000fe40000000000 */
[----:B------:R-:W-:Y:S01]  /*62e0*/  FSEL R161, R161, RZ, P0 ;  /* 0x000000ffa1a17208 */ /* 0x000fe20000000000 */
[----:B0-----:R-:W-:Y:S01]  /*62f0*/  @P1 FMUL.FTZ R163, R66, R65 ;  /* 0x0000004142a31220 */ /* 0x001fe20000410000 */
[----:B------:R-:W-:-:S03]  /*6300*/  @P1 F2FP.F16.F32.PACK_AB R65, RZ, R67 ;  /* 0x00000043ff41123e */ /* 0x000fc600000000ff */
[----:B------:R-:W-:Y:S01]  /*6310*/  @P1 FMUL.FTZ R67, R163, R64 ;  /* 0x00000040a3431220 */ /* 0x000fe20000410000 */
[----:B------:R-:W-:Y:S02]  /*6320*/  @P1 PRMT R100, R100, 0x5410, R65 ;  /* 0x0000541064641816 */ /* 0x000fe40000000041 */
[----:B------:R-:W0:Y:S02]  /*6330*/  @P1 LDC.64 R64, c[0x0][0x408] ;  /* 0x00010200ff401b82 */ /* 0x000e240000000a00 */
[----:B------:R-:W-:Y:S02]  /*6340*/  @P1 FSEL R67, R67, RZ, P3 ;  /* 0x000000ff43431208 */ /* 0x000fe40001800000 */
[----:B------:R-:W-:Y:S02]  /*6350*/  @P1 LOP3.LUT P3, RZ, R131, 0xff00, RZ, 0xc0, !PT ;  /* 0x0000ff0083ff1812 */ /* 0x000fe4000786c0ff */
[----:B------:R-:W-:-:S04]  /*6360*/  @P1 F2FP.F16.F32.PACK_AB R67, RZ, R67 ;  /* 0x00000043ff43123e */ /* 0x000fc800000000ff */
[----:B------:R-:W-:Y:S01]  /*6370*/  @P1 PRMT R101, R101, 0x5410, R67 ;  /* 0x0000541065651816 */ /* 0x000fe20000000043 */
[----:B0-----:R-:W-:-:S04]  /*6380*/  @P1 FMUL.FTZ R65, R162, R65 ;  /* 0x00000041a2411220 */ /* 0x001fc80000410000 */
[----:B------:R-:W-:-:S05]  /*6390*/  @P1 FMUL.FTZ R64, R65, R64 ;  /* 0x0000004041401220 */ /* 0x000fca0000410000 */
[----:B------:R-:W-:Y:S02]  /*63a0*/  @P1 FSEL R160, R64, RZ, P4 ;  /* 0x000000ff40a01208 */ /* 0x000fe40002000000 */
[----:B------:R-:W0:Y:S01]  /*63b0*/  @P1 LDC.64 R64, c[0x0][0x408] ;  /* 0x00010200ff401b82 */ /* 0x000e220000000a00 */
[----:B------:R-:W-:Y:S02]  /*63c0*/  @P1 LOP3.LUT P4, RZ, R131, 0xff0000, RZ, 0xc0, !PT ;  /* 0x00ff000083ff1812 */ /* 0x000fe4000788c0ff */
[----:B------:R-:W-:-:S04]  /*63d0*/  @P1 F2FP.F16.F32.PACK_AB R160, RZ, R160 ;  /* 0x000000a0ffa0123e */ /* 0x000fc800000000ff */
        /* <DEDUP_REMOVED lines=9> */
[----:B------:R-:W-:Y:S01]  /*6470*/  FADD.FTZ R65, R137, -R118 ;  /* 0x8000007689417221 */ /* 0x000fe20000010000 */
[----:B------:R-:W-:-:S03]  /*6480*/  F2FP.F16.F32.PACK_AB R64, R113, R112 ;  /* 0x000000707140723e */ /* 0x000fc600000000ff */
[----:B------:R-:W-:Y:S01]  /*6490*/  FMUL.FTZ R4, R4, R65 ;  /* 0x0000004104047220 */ /* 0x000fe20000410000 */
[----:B------:R-:W-:Y:S02]  /*64a0*/  @P1 FSEL R165, R165, RZ, P4 ;  /* 0x000000ffa5a51208 */ /* 0x000fe40002000000 */
[----:B------:R-:W-:Y:S02]  /*64b0*/  F2FP.F16.F32.PACK_AB R65, R66, R158 ;  /* 0x0000009e4241723e */ /* 0x000fe400000000ff */
[----:B------:R-:W-:Y:S02]  /*64c0*/  @P1 F2FP.F16.F32.PACK_AB R165, RZ, R165 ;  /* 0x000000a5ffa5123e */ /* 0x000fe400000000ff */
[----:B------:R-:W-:Y:S02]  /*64d0*/  FSEL R113, R4, RZ, P0 ;  /* 0x000000ff04717208 */ /* 0x000fe40000000000 */
[----:B------:R-:W-:Y:S02]  /*64e0*/  F2FP.F16.F32.PACK_AB R66, R161, R162 ;  /* 0x000000a2a142723e */ /* 0x000fe400000000ff */
[----:B------:R-:W-:-:S02]  /*64f0*/  @P1 PRMT R103, R165, 0x7610, R103 ;  /* 0x00007610a5671816 */ /* 0x000fc40000000067 */
        /* <DEDUP_REMOVED lines=10> */
.L_x_7338:
[----:B01----:R-:W0:Y:S01]  /*65a0*/  @P1 LDC.64 R112, c[0x0][0x408] ;  /* 0x00010200ff701b82 */ /* 0x003e220000000a00 */
        /* <DEDUP_REMOVED lines=13> */
.L_x_7340:
[----:B------:R-:W-:Y:S05]  /*6680*/  BSYNC.RECONVERGENT B2 ;  /* 0x0000000000027941 */ /* 0x000fea0003800200 */
.L_x_7339:
        /* <DEDUP_REMOVED lines=13> */
.L_x_7342:
[----:B------:R-:W-:Y:S05]  /*6760*/  BSYNC.RECONVERGENT B2 ;  /* 0x0000000000027941 */ /* 0x000fea0003800200 */
.L_x_7341:
        /* <DEDUP_REMOVED lines=13> */
.L_x_7344:
[----:B------:R-:W-:Y:S05]  /*6840*/  BSYNC.RECONVERGENT B2 ;  /* 0x0000000000027941 */ /* 0x000fea0003800200 */
.L_x_7343:
        /* <DEDUP_REMOVED lines=13> */
.L_x_7346:
[----:B------:R-:W-:Y:S05]  /*6920*/  BSYNC.RECONVERGENT B2 ;  /* 0x0000000000027941 */ /* 0x000fea0003800200 */
.L_x_7345:
        /* <DEDUP_REMOVED lines=13> */
.L_x_7348:
[----:B------:R-:W-:Y:S05]  /*6a00*/  BSYNC.RECONVERGENT B2 ;  /* 0x0000000000027941 */ /* 0x000fea0003800200 */
.L_x_7347:
        /* <DEDUP_REMOVED lines=13> */
.L_x_7350:
[----:B------:R-:W-:Y:S05]  /*6ae0*/  BSYNC.RECONVERGENT B2 ;  /* 0x0000000000027941 */ /* 0x000fea0003800200 */
.L_x_7349:
[----:B------:R-:W-:Y:S01]  /*6af0*/  BSSY.RECONVERGENT B2, `(.L_x_7351) ;  /* 0x000000e000027945 */ /* 0x000fe20003800200 */
[----:B------:R-:W-:-:S03]  /*6b00*/  FFMA.FTZ R160, R138, R119, R118 ;  /* 0x000000778aa07223 */ /* 0x000fc60000010076 */
        /* <DEDUP_REMOVED lines=12> */
.L_x_7352:
[----:B------:R-:W-:Y:S05]  /*6bd0*/  BSYNC.RECONVERGENT B2 ;  /* 0x0000000000027941 */ /* 0x000fea0003800200 */
.L_x_7351:
[----:B------:R-:W-:Y:S01]  /*6be0*/  FADD.FTZ R119, R137, -R160 ;  /* 0x800000a089777221 */ /* 0x000fe20000010000 */
[----:B------:R-:W-:-:S03]  /*6bf0*/  ISETP.GT.AND P0, PT, R158, RZ, PT ;  /* 0x000000ff9e00720c */ /* 0x000fc60003f04270 */
[----:B------:R-:W-:-:S05]  /*6c00*/  FMUL.FTZ R4, R4, R119 ;  /* 0x0000007704047220 */ /* 0x000fca0000410000 */
[----:B------:R-:W-:Y:S02]  /*6c10*/  FSEL R4, R4, RZ, P0 ;  /* 0x000000ff04047208 */ /* 0x000fe40000000000 */
[----:B-----5:R-:W-:-:S03]  /*6c20*/  @P1 ISETP.GE.U32.AND P0, PT, R130, RZ, PT ;  /* 0x000000ff8200120c */ /* 0x020fc60003f06070 */
[----:B0-----:R-:W-:Y:S01]  /*6c30*/  @P1 FMUL.FTZ R113, R4, R113 ;  /* 0x0000007104711220 */ /* 0x001fe20000410000 */
[----:B------:R-:W-:-:S03]  /*6c40*/  @P1 ISETP.GE.U32.AND.EX P0, PT, R131, 0x1000000, PT, P0 ;  /* 0x010000008300180c */ /* 0x000fc60003f06100 */
[----:B------:R-:W-:-:S05]  /*6c50*/  @P1 FMUL.FTZ R112, R113, R112 ;  /* 0x0000007071701220 */ /* 0x000fca0000410000 */
[----:B------:R-:W-:-:S04]  /*6c60*/  @P1 FSEL R112, R112, RZ, P0 ;  /* 0x000000ff70701208 */ /* 0x000fc80000000000 */
[----:B------:R-:W-:-:S04]  /*6c70*/  @P1 F2FP.F16.F32.PACK_AB R112, RZ, R112 ;  /* 0x00000070ff70123e */ /* 0x000fc800000000ff */
[----:B------:R-:W-:-:S07]  /*6c80*/  @P1 PRMT R103, R103, 0x5410, R112 ;  /* 0x0000541067671816 */ /* 0x000fce0000000070 */
.L_x_7337:
[----:B------:R-:W-:Y:S05]  /*6c90*/  BSYNC.RECONVERGENT B0 ;  /* 0x0000000000007941 */ /* 0x000fea0003800200 */
.L_x_7334:
[----:B------:R-:W0:Y:S08]  /*6ca0*/  @P2 LDC.64 R118, c[0x0][0x478] ;  /* 0x00011e00ff762b82 */ /* 0x000e300000000a00 */
[----:B------:R-:W1:Y:S01]  /*6cb0*/  @P1 LDC.64 R112, c[0x0][0x468] ;  /* 0x00011a00ff701b82 */ /* 0x000e620000000a00 */
[----:B0-----:R-:W-:-:S05]  /*6cc0*/  @P2 IMAD.WIDE.U32 R118, R117, 0x10, R118 ;  /* 0x0000001075762825 */ /* 0x001fca00078e0076 */
[----:B------:R2:W-:Y:S01]  /*6cd0*/  @P2 STG.E.128 desc[UR6][R118.64], R64 ;  /* 0x0000004076002986 */ /* 0x0005e2000c101d06 */
[----:B-1----:R-:W-:-:S05]  /*6ce0*/  @P1 IMAD.WIDE.U32 R112, R116, 0x10, R112 ;  /* 0x0000001074701825 */ /* 0x002fca00078e0070 */
[----:B------:R2:W-:Y:S02]  /*6cf0*/  @P1 STG.E.128 desc[UR6][R112.64], R100 ;  /* 0x0000006470001986 */ /* 0x0005e4000c101d06 */
.L_x_7333:
[----:B------:R-:W-:Y:S05]  /*6d00*/  BSYNC.RECONVERGENT B1 ;  /* 0x0000000000017941 */ /* 0x000fea0003800200 */
.L_x_7332:
[----:B012---:R-:W0:Y:S02]  /*6d10*/  LDC.64 R112, c[0x0][0x380] ;  /* 0x0000e000ff707b82 */ /* 0x007e240000000a00 */
[----:B0-----:R-:W-:-:S04]  /*6d20*/  LEA R3, R112, R3, 0x2 ;  /* 0x0000000370037211 */ /* 0x001fc800078e10ff */
[----:B------:R-:W-:-:S13]  /*6d30*/  ISETP.GE.AND P0, PT, R3, R113, PT ;  /* 0x000000710300720c */ /* 0x000fda0003f06270 */
[----:B------:R-:W-:Y:S05]  /*6d40*/  @!P0 BRA `(.L_x_7353) ;  /* 0xffffff9800108947 */ /* 0x000fea000383ffff */
.L_x_7280:
        /* <DEDUP_REMOVED lines=10> */
[----:B-----5:R-:W-:Y:S01]  /*6df0*/  IADD3 R27, PT, PT, R3, R0, RZ ;  /* 0x00000000031b7210 */ /* 0x020fe20007ffe0ff */
[----:B-1----:R-:W-:Y:S01]  /*6e00*/  IMAD R3, R0, UR4, RZ ;  /* 0x0000000400037c24 */ /* 0x002fe2000f8e02ff */
        /* <DEDUP_REMOVED lines=184> */
.L_x_7289:
[----:B-1----:R-:W-:Y:S01]  /*7990*/  HFMA2 R114, -RZ, RZ, 0, 5.9604644775390625e-08 ;  /* 0x00000001ff727431 */ /* 0x002fe200000001ff */
[----:B------:R-:W-:Y:S01]  /*79a0*/  BSSY B0, `(.L_x_7354) ;  /* 0x0000006000007945 */ /* 0x000fe20003800000 */
[----:B0-----:R-:W-:Y:S02]  /*79b0*/  MOV R113, 0x1f ;  /* 0x0000001f00717802 */ /* 0x001fe40000000f00 */
[----:B------:R-:W-:-:S07]  /*79c0*/  MOV R112, 0xffffffff ;  /* 0xffffffff00707802 */ /* 0x000fce0000000f00 */
[----:B-----5:R-:W-:Y:S05]  /*79d0*/  WARPSYNC.COLLECTIVE R112, `(.L_x_7355) ;  /* 0x0000000070087348 */ /* 0x020fea0003c00000 */
[----:B------:R0:W1:Y:S02]  /*79e0*/  SHFL.BFLY P0, R165, R167, R114, R113 ;  /* 0x0c000072a7a57389 */ /* 0x0000640000000071 */
[----:B01---5:R-:W-:Y:S05]  /*79f0*/  ENDCOLLECTIVE ;  /* 0x000000000000791b */ /* 0x023fea0003800000 */
.L_x_7355:
[----:B------:R-:W-:Y:S05]  /*7a00*/  BSYNC B0 ;  /* 0x0000000000007941 */ /* 0x000fea0003800000 */
.L_x_7354:
        /* <DEDUP_REMOVED lines=9> */
.L_x_7356:
[----:B------:R-:W-:Y:S01]  /*7aa0*/  HFMA2 R114, -RZ, RZ, 0, 1.1920928955078125e-07 ;  /* 0x00000002ff727431 */ /* 0x000fe200000001ff */
[----:B------:R-:W-:Y:S02]  /*7ab0*/  MOV R167, R116 ;  /* 0x0000007400a77202 */ /* 0x000fe40000000f00 */
[----:B------:R-:W-:-:S07]  /*7ac0*/  MOV R115, R165 ;  /* 0x000000a500737202 */ /* 0x000fce0000000f00 */
[----:B------:R-:W-:Y:S05]  /*7ad0*/  WARPSYNC.COLLECTIVE R112, `(.L_x_7357) ;  /* 0x0000000070087348 */ /* 0x000fea0003c00000 */
[----:B------:R0:W1:Y:S02]  /*7ae0*/  SHFL.BFLY P0, R165, R167, R114, R113 ;  /* 0x0c000072a7a57389 */ /* 0x0000640000000071 */
[----:B01----:R-:W-:Y:S05]  /*7af0*/  ENDCOLLECTIVE ;  /* 0x000000000000791b */ /* 0x003fea0003800000 */
.L_x_7357:
[----:B------:R-:W-:-:S05]  /*7b00*/  FADD.FTZ R117, R115, R166 ;  /* 0x000000a673757221 */ /* 0x000fca0000010000 */
[----:B------:R-:W-:Y:S02]  /*7b10*/  MOV R167, R117 ;  /* 0x0000007500a77202 */ /* 0x000fe40000000f00 */
[----:B------:R-:W-:-:S07]  /*7b20*/  MOV R115, R165 ;  /* 0x000000a500737202 */ /* 0x000fce0000000f00 */
[----:B------:R-:W-:Y:S05]  /*7b30*/  WARPSYNC.COLLECTIVE R112, `(.L_x_7358) ;  /* 0x0000000070087348 */ /* 0x000fea0003c00000 */
[----:B------:R0:W1:Y:S02]  /*7b40*/  SHFL.BFLY P0, R165, R167, R114, R113 ;  /* 0x0c000072a7a57389 */ /* 0x0000640000000071 */
[----:B01----:R-:W-:Y:S05]  /*7b50*/  ENDCOLLECTIVE ;  /* 0x000000000000791b */ /* 0x003fea0003800000 */
.L_x_7358:
[----:B------:R-:W-:Y:S01]  /*7b60*/  FADD.FTZ R119, R116, R115 ;  /* 0x0000007374777221 */ /* 0x000fe20000010000 */
[----:B------:R-:W-:-:S04]  /*7b70*/  HFMA2 R114, -RZ, RZ, 0, 2.384185791015625e-07 ;  /* 0x00000004ff727431 */ /* 0x000fc800000001ff */
[----:B------:R-:W-:Y:S02]  /*7b80*/  MOV R167, R119 ;  /* 0x0000007700a77202 */ /* 0x000fe40000000f00 */
[----:B------:R-:W-:-:S07]  /*7b90*/  MOV R118, R165 ;  /* 0x000000a500767202 */ /* 0x000fce0000000f00 */
[----:B------:R-:W-:Y:S05]  /*7ba0*/  WARPSYNC.COLLECTIVE R112, `(.L_x_7359) ;  /* 0x0000000070087348 */ /* 0x000fea0003c00000 */
[----:B------:R0:W1:Y:S02]  /*7bb0*/  SHFL.BFLY P0, R165, R167, R114, R113 ;  /* 0x0c000072a7a57389 */ /* 0x0000640000000071 */
[----:B01----:R-:W-:Y:S05]  /*7bc0*/  ENDCOLLECTIVE ;  /* 0x000000000000791b */ /* 0x003fea0003800000 */
.L_x_7359:
[----:B------:R-:W-:-:S05]  /*7bd0*/  FADD.FTZ R118, R117, R118 ;  /* 0x0000007675767221 */ /* 0x000fca0000010000 */
[----:B------:R-:W-:Y:S02]  /*7be0*/  MOV R167, R118 ;  /* 0x0000007600a77202 */ /* 0x000fe40000000f00 */
[----:B------:R-:W-:-:S07]  /*7bf0*/  MOV R162, R165 ;  /* 0x000000a500a27202 */ /* 0x000fce0000000f00 */
[----:B------:R-:W-:Y:S05]  /*7c00*/  WARPSYNC.COLLECTIVE R112, `(.L_x_7360) ;  /* 0x0000000070087348 */ /* 0x000fea0003c00000 */
[----:B------:R0:W1:Y:S02]  /*7c10*/  SHFL.BFLY P0, R165, R167, R114, R113 ;  /* 0x0c000072a7a57389 */ /* 0x0000640000000071 */
[----:B01----:R-:W-:Y:S05]  /*7c20*/  ENDCOLLECTIVE ;  /* 0x000000000000791b */ /* 0x003fea0003800000 */
.L_x_7360:
[----:B------:R-:W-:Y:S01]  /*7c30*/  FADD.FTZ R162, R119, R162 ;  /* 0x000000a277a27221 */ /* 0x000fe20000010000 */
[----:B------:R-:W-:-:S04]  /*7c40*/  HFMA2 R114, -RZ, RZ, 0, 4.76837158203125e-07 ;  /* 0x00000008ff727431 */ /* 0x000fc800000001ff */
[----:B------:R-:W-:Y:S02]  /*7c50*/  MOV R167, R162 ;  /* 0x000000a200a77202 */ /* 0x000fe40000000f00 */
[----:B------:R-:W-:-:S07]  /*7c60*/  MOV R115, R165 ;  /* 0x000000a500737202 */ /* 0x000fce0000000f00 */
[----:B------:R-:W-:Y:S05]  /*7c70*/  WARPSYNC.COLLECTIVE R112, `(.L_x_7361) ;  /* 0x0000000070087348 */ /* 0x000fea0003c00000 */
[----:B------:R0:W1:Y:S02]  /*7c80*/  SHFL.BFLY P0, R165, R167, R114, R113 ;  /* 0x0c000072a7a57389 */ /* 0x0000640000000071 */
[----:B01----:R-:W-:Y:S05]  /*7c90*/  ENDCOLLECTIVE ;  /* 0x000000000000791b */ /* 0x003fea0003800000 */
.L_x_7361:
[----:B------:R-:W-:-:S05]  /*7ca0*/  FADD.FTZ R163, R118, R115 ;  /* 0x0000007376a37221 */ /* 0x000fca0000010000 */
[----:B------:R-:W-:Y:S02]  /*7cb0*/  MOV R167, R163 ;  /* 0x000000a300a77202 */ /* 0x000fe40000000f00 */
[----:B------:R-:W-:-:S07]  /*7cc0*/  MOV R115, R165 ;  /* 0x000000a500737202 */ /* 0x000fce0000000f00 */
[----:B------:R-:W-:Y:S05]  /*7cd0*/  WARPSYNC.COLLECTIVE R112, `(.L_x_7362) ;  /* 0x0000000070087348 */ /* 0x000fea0003c00000 */
[----:B------:R0:W1:Y:S02]  /*7ce0*/  SHFL.BFLY P0, R165, R167, R114, R113 ;  /* 0x0c000072a7a57389 */ /* 0x0000640000000071 */
[----:B01----:R-:W-:Y:S05]  /*7cf0*/  ENDCOLLECTIVE ;  /* 0x000000000000791b */ /* 0x003fea0003800000 */
.L_x_7362:
[----:B------:R-:W-:Y:S01]  /*7d00*/  FADD.FTZ R115, R162, R115 ;  /* 0x00000073a2737221 */ /* 0x000fe20000010000 */
[----:B------:R-:W-:-:S04]  /*7d10*/  HFMA2 R114, -RZ, RZ, 0, 9.5367431640625e-07 ;  /* 0x00000010ff727431 */ /* 0x000fc800000001ff */
[----:B------:R-:W-:Y:S02]  /*7d20*/  MOV R167, R115 ;  /* 0x0000007300a77202 */ /* 0x000fe40000000f00 */
[----:B------:R-:W-:-:S07]  /*7d30*/  MOV R164, R165 ;  /* 0x000000a500a47202 */ /* 0x000fce0000000f00 */
[----:B------:R-:W-:Y:S05]  /*7d40*/  WARPSYNC.COLLECTIVE R112, `(.L_x_7363) ;  /* 0x0000000070087348 */ /* 0x000fea0003c00000 */
[----:B------:R0:W1:Y:S02]  /*7d50*/  SHFL.BFLY P0, R165, R167, R114, R113 ;  /* 0x0c000072a7a57389 */ /* 0x0000640000000071 */
[----:B01----:R-:W-:Y:S05]  /*7d60*/  ENDCOLLECTIVE ;  /* 0x000000000000791b */ /* 0x003fea0003800000 */
.L_x_7363:
[----:B------:R-:W-:-:S05]  /*7d70*/  FADD.FTZ R116, R163, R164 ;  /* 0x000000a4a3747221 */ /* 0x000fca0000010000 */
[----:B------:R-:W-:Y:S02]  /*7d80*/  MOV R167, R116 ;  /* 0x0000007400a77202 */ /* 0x000fe40000000f00 */
[----:B------:R-:W-:-:S07]  /*7d90*/  MOV R164, R165 ;  /* 0x000000a500a47202 */ /* 0x000fce0000000f00 */
[----:B------:R-:W-:Y:S05]  /*7da0*/  WARPSYNC.COLLECTIVE R112, `(.L_x_7364) ;  /* 0x0000000070087348 */ /* 0x000fea0003c00000 */
[----:B------:R0:W1:Y:S02]  /*7db0*/  SHFL.BFLY P0, R165, R167, R114, R113 ;  /* 0x0c000072a7a57389 */ /* 0x0000640000000071 */
[----:B01----:R-:W-:Y:S05]  /*7dc0*/  ENDCOLLECTIVE ;  /* 0x000000000000791b */ /* 0x003fea0003800000 */
.L_x_7364:
[----:B------:R-:W-:Y:S01]  /*7dd0*/  MOV R117, R165 ;  /* 0x000000a500757202 */ /* 0x000fe20000000f00 */
[----:B------:R-:W-:Y:S06]  /*7de0*/  BRA `(.L_x_7365) ;  /* 0xffffffa000047947 */ /* 0x000fec000383ffff */
.L_x_7366:
        /* <DEDUP_REMOVED lines=9> */
.L_x_14522:


//--------------------- .text._ZN10layer_norm22ln_bwd_finalize_kernelINS_22Kernel_traits_finalizeILj768Ef6__halfS2_S2_fjLb0ELj1024ELj4ENS_18Kernel_traits_baseILj768EfS2_S2_S2_fjLj1024EEEEELb0ELb1EEEvNS_9BwdParamsE --------------------------
	.section	.text._ZN10layer_norm22ln_bwd_finalize_kernelINS_22Kernel_traits_finalizeILj768Ef6__halfS2_S2_fjLb0ELj1024ELj4ENS_18Kernel_traits_baseILj768EfS2_S2_S2_fjLj1024EEEEELb0ELb1EEEvNS_9BwdParamsE,"ax",@progbits
	.align	128
        .global         _ZN10layer_norm22ln_bwd_finalize_kernelINS_22Kernel_traits_finalizeILj768Ef6__halfS2_S2_fjLb0ELj1024ELj4ENS_18Kernel_traits_baseILj768EfS2_S2_S2_fjLj1024EEEEELb0ELb1EEEvNS_9BwdParamsE
        .type           _ZN10layer_norm22ln_bwd_finalize_kernelINS_22Kernel_traits_finalizeILj768Ef6__halfS2_S2_fjLb0ELj1024ELj4ENS_18Kernel_traits_baseILj768EfS2_S2_S2_fjLj1024EEEEELb0ELb1EEEvNS_9BwdParamsE,@function
        .size           _ZN10layer_norm22ln_bwd_finalize_kernelINS_22Kernel_traits_finalizeILj768Ef6__halfS2_S2_fjLb0ELj1024ELj4ENS_18Kernel_traits_baseILj768EfS2_S2_S2_fjLj1024EEEEELb0ELb1EEEvNS_9BwdParamsE,(.L_x_14523 - _ZN10layer_norm22ln_bwd_finalize_kernelINS_22Kernel_traits_finalizeILj768Ef6__halfS2_S2_fjLb0ELj1024ELj4ENS_18Kernel_traits_baseILj768EfS2_S2_S2_fjLj1024EEEEELb0ELb1EEEvNS_9BwdParamsE)
        .other          _ZN10layer_norm22ln_bwd_finalize_kernelINS_22Kernel_traits_finalizeILj768Ef6__halfS2_S2_fjLb0ELj1024ELj4ENS_18Kernel_traits_baseILj768EfS2_S2_S2_fjLj1024EEEEELb0ELb1EEEvNS_9BwdParamsE,@"STO_CUDA_ENTRY STV_DEFAULT"
_ZN10layer_norm22ln_bwd_finalize_kernelINS_22Kernel_traits_finalizeILj768Ef6__halfS2_S2_fjLb0ELj1024ELj4ENS_18Kernel_traits_baseILj768EfS2_S2_S2_fjLj1024EEEEELb0ELb1EEEvNS_9BwdParamsE:
.text._ZN10layer_norm22ln_bwd_finalize_kernelINS_22Kernel_traits_finalizeILj768Ef6__halfS2_S2_fjLb0ELj1024ELj4ENS_18Kernel_traits_baseILj768EfS2_S2_S2_fjLj1024EEEEELb0ELb1EEEvNS_9BwdParamsE:
        /* <DEDUP_REMOVED lines=77> */
.L_x_7371:
        /* <DEDUP_REMOVED lines=118> */
.L_x_7370:
[----:B------:R-:W-:Y:S05]  /*0c30*/  BSYNC.RECONVERGENT B1 ;  /* 0x0000000000017941 */ /* 0x000fea0003800200 */
.L_x_7369:
        /* <DEDUP_REMOVED lines=69> */
.L_x_7373:
[----:B------:R-:W-:Y:S05]  /*1090*/  BSYNC.RECONVERGENT B1 ;  /* 0x0000000000017941 */ /* 0x000fea0003800200 */
.L_x_7372:
        /* <DEDUP_REMOVED lines=38> */
.L_x_7375:
[----:B------:R-:W-:Y:S05]  /*1300*/  BSYNC.RECONVERGENT B1 ;  /* 0x0000000000017941 */ /* 0x000fea0003800200 */
.L_x_7374:
[----:B------:R-:W-:Y:S05]  /*1310*/  @!P1 BRA `(.L_x_7368) ;  /* 0x0000000000409947 */ /* 0x000fea0003800000 */
[----:B------:R-:W0:Y:S01]  /*1320*/  LDC R14, c[0x0][0x388] ;  /* 0x0000e200ff0e7b82 */ /* 0x000e220000000800 */
[----:B------:R-:W-:-:S07]  /*1330*/  IADD3 R12, PT, PT, -R54, RZ, RZ ;  /* 0x000000ff360c7210 */ /* 0x000fce0007ffe1ff */
[----:B------:R-:W1:Y:S08]  /*1340*/  LDC.64 R8, c[0x0][0x440] ;  /* 0x00011000ff087b82 */ /* 0x000e700000000a00 */
[----:B------:R-:W2:Y:S01]  /*1350*/  LDC.64 R10, c[0x0][0x448] ;  /* 0x00011200ff0a7b82 */ /* 0x000ea20000000a00 */
[----:B0-----:R-:W-:-:S05]  /*1360*/  IMAD R0, R3, R14, R0 ;  /* 0x0000000e03007224 */ /* 0x001fca00078e0200 */
[----:B------:R-:W-:-:S07]  /*1370*/  IADD3 R3, PT, PT, R57, R0, RZ ;  /* 0x0000000039037210 */ /* 0x000fce0007ffe0ff */
.L_x_7376:
        /* <DEDUP_REMOVED lines=10> */
.L_x_7368:
[----:B------:R-:W-:Y:S05]  /*1420*/  BSYNC.RECONVERGENT B0 ;  /* 0x0000000000007941 */ /* 0x000fea0003800200 */
.L_x_7367:
        /* <DEDUP_REMOVED lines=57> */
.L_x_7377:
        /* <DEDUP_REMOVED lines=12> */
.L_x_14523:


//--------------------- .text._ZN10layer_norm13ln_bwd_kernelINS_13Kernel_traitsIf6__halfS2_S2_fjLj768ELj1ELj4ELj1ELj16ENS_18Kernel_traits_baseILj768EfS2_S2_S2_fjLj128EEEEELb1ELb0ELb1ELb1EEEvNS_9BwdParamsE --------------------------
	.section	.text._ZN10layer_norm13ln_bwd_kernelINS_13Kernel_traitsIf6__halfS2_S2_fjLj768ELj1ELj4ELj1ELj16ENS_18Kernel_traits_baseILj768EfS2_S2_S2_fjLj128EEEEELb1ELb0ELb1ELb1EEEvNS_9BwdParamsE,"ax",@progbits
	.align	128
        .global         _ZN10layer_norm13ln_bwd_kernelINS_13Kernel_traitsIf6__halfS2_S2_fjLj768ELj1ELj4ELj1ELj16ENS_18Kernel_traits_baseILj768EfS2_S2_S2_fjLj128EEEEELb1ELb0ELb1ELb1EEEvNS_9BwdParamsE
        .type           _ZN10layer_norm13ln_bwd_kernelINS_13Kernel_traitsIf6__halfS2_S2_fjLj768ELj1ELj4ELj1ELj16ENS_18Kernel_traits_baseILj768EfS2_S2_S2_fjLj128EEEEELb1ELb0ELb1ELb1EEEvNS_9BwdParamsE,@function
        .size           _ZN10layer_norm13ln_bwd_kernelINS_13Kernel_traitsIf6__halfS2_S2_fjLj768ELj1ELj4ELj1ELj16ENS_18Kernel_traits_baseILj768EfS2_S2_S2_fjLj128EEEEELb1ELb0ELb1ELb1EEEvNS_9BwdParamsE,(.L_x_14524 - _ZN10layer_norm13ln_bwd_kernelINS_13Kernel_traitsIf6__halfS2_S2_fjLj768ELj1ELj4ELj1ELj16ENS_18Kernel_traits_baseILj768EfS2_S2_S2_fjLj128EEEEELb1ELb0ELb1ELb1EEEvNS_9BwdParamsE)
        .other          _ZN10layer_norm13ln_bwd_kernelINS_13Kernel_traitsIf6__halfS2_S2_fjLj768ELj1ELj4ELj1ELj16ENS_18Kernel_traits_baseILj768EfS2_S2_S2_fjLj128EEEEELb1ELb0ELb1ELb1EEEvNS_9BwdParamsE,@"STO_CUDA_ENTRY STV_DEFAULT"
_ZN10layer_norm13ln_bwd_kernelINS_13Kernel_traitsIf6__halfS2_S2_fjLj768ELj1ELj4ELj1ELj16ENS_18Kernel_traits_baseILj768EfS2_S2_S2_fjLj128EEEEELb1ELb0ELb1ELb1EEEvNS_9BwdParamsE:
.text._ZN10layer_norm13ln_bwd_kernelINS_13Kernel_traitsIf6__halfS2_S2_fjLj768ELj1ELj4ELj1ELj16ENS_18Kernel_traits_baseILj768EfS2_S2_S2_fjLj128EEEEELb1ELb0ELb1ELb1EEEvNS_9BwdParamsE:
        /* <DEDUP_REMOVED lines=51> */
.L_x_7441:
        /* <DEDUP_REMOVED lines=8> */
[----:B---3--:R-:W-:-:S06]  /*03b0*/  IMAD.WIDE R126, R152, 0x4, R126 ;  /* 0x00000004987e7825 */ /* 0x008fcc00078e027e */
[----:B------:R2:W5:Y:S01]  /*03c0*/  LDG.E R126, desc[UR6][R126.64] ;  /* 0x000000067e7e7981 */ /* 0x000562000c1e1900 */
[----:B------:R-:W-:Y:S01]  /*03d0*/  BSSY.RECONVERGENT B1, `(.L_x_7380) ;  /* 0x0000146000017945 */ /* 0x000fe20003800200 */
[----:B----4-:R-:W-:-:S13]  /*03e0*/  ISETP.GE.AND P1, PT, R132, 0x1, PT ;  /* 0x000000018400780c */ /* 0x010fda0003f26270 */
[----:B-12---:R-:W-:Y:S05]  /*03f0*/  @!P1 BRA `(.L_x_7381) ;  /* 0x0000001000549947 */ /* 0x006fea0003800000 */
        /* <DEDUP_REMOVED lines=9> */
[----:B------:R-:W-:Y:S01]  /*0490*/  LEA.HI R4, R5, R4, RZ, 0x3 ;  /* 0x0000000405047211 */ /* 0x000fe200078f18ff */
[----:B------:R-:W-:Y:S01]  /*04a0*/  IMAD.WIDE R128, R152, 0x4, R128 ;  /* 0x0000000498807825 */ /* 0x000fe200078e0280 */
[----:B------:R-:W-:-:S02]  /*04b0*/  IADD3 R127, PT, PT, R0, 0x20, RZ ;  /* 0x00000020007f7810 */ /* 0x000fc40007ffe0ff */
[----:B------:R-:W-:Y:S02]  /*04c0*/  LEA.HI.SX32 R5, R4, R153, 0x1d ;  /* 0x0000009904057211 */ /* 0x000fe400078feaff */
[C---:B------:R-:W-:Y:S01]  /*04d0*/  IADD3 R133, PT, PT, R0.reuse, 0x40, RZ ;  /* 0x0000004000857810 */ /* 0x040fe20007ffe0ff */
[----:B------:R-:W2:Y:S01]  /*04e0*/  LDG.E R129, desc[UR6][R128.64] ;  /* 0x0000000680817981 */ /* 0x000ea2000c1e1900 */
[----:B-1----:R-:W-:Y:S01]  /*04f0*/  IMAD.WIDE.U32 R116, R0, 0x10, R8 ;  /* 0x0000001000747825 */ /* 0x002fe200078e0008 */
[----:B------:R-:W-:-:S03]  /*0500*/  IADD3 R113, PT, PT, R5, 0x20, RZ ;  /* 0x0000002005717810 */ /* 0x000fc60007ffe0ff */
[----:B------:R-:W-:Y:S02]  /*0510*/  IMAD.WIDE.U32 R12, R127, 0x10, R8 ;  /* 0x000000107f0c7825 */ /* 0x000fe400078e0008 */
[----:B------:R-:W3:Y:S02]  /*0520*/  LDG.E.128 R116, desc[UR6][R116.64] ;  /* 0x0000000674747981 */ /* 0x000ee4000c1e1d00 */
        /* <DEDUP_REMOVED lines=8> */
[----:B------:R-:W4:Y:S01]  /*05b0*/  LDG.E.128 R112, desc[UR6][R112.64] ;  /* 0x0000000670707981 */ /* 0x000f22000c1e1d00 */
[C---:B-----5:R-:W-:Y:S01]  /*05c0*/  ISETP.GE.AND P2, PT, R126.reuse, 0x1, PT ;  /* 0x000000017e00780c */ /* 0x060fe20003f46270 */
[----:B------:R-:W0:Y:S02]  /*05d0*/  LDC.64 R2, c[0x0][0x3b0] ;  /* 0x0000ec00ff027b82 */ /* 0x000e240000000a00 */
[----:B------:R-:W4:Y:S10]  /*05e0*/  LDG.E.128 R4, desc[UR6][R4.64] ;  /* 0x0000000604047981 */ /* 0x000f34000c1e1d00 */
        /* <DEDUP_REMOVED lines=9> */
[----:B------:R-:W-:Y:S02]  /*0680*/  IMAD.WIDE.U32 R160, R161, 0x8, R2 ;  /* 0x00000008a1a07825 */ /* 0x000fe400078e0002 */
[----:B------:R-:W5:Y:S04]  /*0690*/  LDG.E.64 R162, desc[UR6][R162.64] ;  /* 0x00000006a2a27981 */ /* 0x000f68000c1e1b00 */
[----:B------:R-:W5:Y:S01]  /*06a0*/  LDG.E.64 R160, desc[UR6][R160.64] ;  /* 0x00000006a0a07981 */ /* 0x000f62000c1e1b00 */
[----:B------:R-:W-:Y:S02]  /*06b0*/  MOV R131, UR14 ;  /* 0x0000000e00837c02 */ /* 0x000fe40008000f00 */
[----:B------:R-:W-:Y:S02]  /*06c0*/  MOV R130, UR15 ;  /* 0x0000000f00827c02 */ /* 0x000fe40008000f00 */
[----:B------:R-:W-:-:S04]  /*06d0*/  ISETP.NE.U32.AND P0, PT, R131, RZ, PT ;  /* 0x000000ff8300720c */ /* 0x000fc80003f05070 */
[----:B------:R-:W-:-:S13]  /*06e0*/  ISETP.NE.AND.EX P0, PT, R130, RZ, PT, P0 ;  /* 0x000000ff8200720c */ /* 0x000fda0003f05300 */
[----:B------:R-:W0:Y:S08]  /*06f0*/  @P0 LDC.64 R120, c[0x0][0x438] ;  /* 0x00010e00ff780b82 */ /* 0x000e300000000a00 */
[----:B------:R-:W1:Y:S08]  /*0700*/  @P0 LDC.64 R124, c[0x0][0x438] ;  /* 0x00010e00ff7c0b82 */ /* 0x000e700000000a00 */
[----:B------:R-:W1:Y:S01]  /*0710*/  @P0 LDC.64 R134, c[0x0][0x438] ;  /* 0x00010e00ff860b82 */ /* 0x000e620000000a00 */
[----:B0-----:R-:W-:-:S05]  /*0720*/  @P0 IMAD.WIDE.U32 R120, R0, 0x10, R120 ;  /* 0x0000001000780825 */ /* 0x001fca00078e0078 */
[----:B------:R0:W5:Y:S01]  /*0730*/  @P0 LDG.E.128 R28, desc[UR6][R120.64] ;  /* 0x00000006781c0981 */ /* 0x000162000c1e1d00 */
[----:B-1----:R-:W-:-:S05]  /*0740*/  @P0 IMAD.WIDE.U32 R124, R127, 0x10, R124 ;  /* 0x000000107f7c0825 */ /* 0x002fca00078e007c */
[----:B------:R-:W5:Y:S01]  /*0750*/  @P0 LDG.E.128 R24, desc[UR6][R124.64] ;  /* 0x000000067c180981 */ /* 0x000f62000c1e1d00 */
[----:B------:R-:W-:-:S05]  /*0760*/  @P0 IMAD.WIDE.U32 R134, R133, 0x10, R134 ;  /* 0x0000001085860825 */ /* 0x000fca00078e0086 */
[----:B------:R-:W5:Y:S01]  /*0770*/  @P0 LDG.E.128 R20, desc[UR6][R134.64] ;  /* 0x0000000686140981 */ /* 0x000f62000c1e1d00 */
[----:B------:R-:W-:Y:S01]  /*0780*/  ISETP.NE.AND P0, PT, RZ, UR9, PT ;  /* 0x00000009ff007c0c */ /* 0x000fe2000bf05270 */
[----:B------:R-:W-:-:S05]  /*0790*/  IMAD.WIDE.U32 R2, R123, 0x8, R2 ;  /* 0x000000087b027825 */ /* 0x000fca00078e0002 */
[----:B------:R1:W5:Y:S01]  /*07a0*/  LDG.E.64 R158, desc[UR6][R2.64] ;  /* 0x00000006029e7981 */ /* 0x000362000c1e1b00 */
[----:B--2---:R-:W-:Y:S01]  /*07b0*/  FSEL R129, R129, RZ, !P0 ;  /* 0x000000ff81817208 */ /* 0x004fe20004000000 */
[--C-:B---3--:R-:W-:Y:S02]  /*07c0*/  HADD2.F32 R149, -RZ, R116.reuse.H0_H0 ;  /* 0x20000074ff957230 */ /* 0x108fe40000004100 */
[--C-:B0-----:R-:W-:Y:S02]  /*07d0*/  HADD2.F32 R120, -RZ, R119.reuse.H0_H0 ;  /* 0x20000077ff787230 */ /* 0x101fe40000004100 */
[----:B------:R-:W-:Y:S02]  /*07e0*/  HADD2.F32 R0, -RZ, R119.H1_H1 ;  /* 0x30000077ff007230 */ /* 0x000fe40000004100 */
[C---:B------:R-:W-:Y:S01]  /*07f0*/  FADD.FTZ R149, -R129.reuse, R149 ;  /* 0x0000009581957221 */ /* 0x040fe20000010100 */
[----:B------:R-:W-:Y:S02]  /*0800*/  HADD2.F32 R148, -RZ, R116.H1_H1 ;  /* 0x30000074ff947230 */ /* 0x000fe40000004100 */
[----:B------:R-:W-:Y:S01]  /*0810*/  FADD.FTZ R137, -R129, R120 ;  /* 0x0000007881897221 */ /* 0x000fe20000010100 */
[----:B------:R-:W-:-:S02]  /*0820*/  HADD2.F32 R144, -RZ, R117.H0_H0 ;  /* 0x20000075ff907230 */ /* 0x000fc40000004100 */
[C---:B------:R-:W-:Y:S01]  /*0830*/  FADD.FTZ R0, -R129.reuse, R0 ;  /* 0x0000000081007221 */ /* 0x040fe20000010100 */
[----:B------:R-:W-:Y:S02]  /*0840*/  HADD2.F32 R150, -RZ, R117.H1_H1 ;  /* 0x30000075ff967230 */ /* 0x000fe40000004100 */
[--C-:B----4-:R-:W-:Y:S02]  /*0850*/  HADD2.F32 R119, -RZ, R12.reuse.H0_H0 ;  /* 0x2000000cff777230 */ /* 0x110fe40000004100 */
[----:B------:R-:W-:Y:S02]  /*0860*/  HADD2.F32 R117, -RZ, R12.H1_H1 ;  /* 0x3000000cff757230 */ /* 0x000fe40000004100 */
[----:B------:R-:W-:Y:S01]  /*0870*/  FADD.FTZ R148, -R129, R148 ;  /* 0x0000009481947221 */ /* 0x000fe20000010100 */
[----:B------:R-:W-:Y:S02]  /*0880*/  HADD2.F32 R147, -RZ, R16.H0_H0 ;  /* 0x20000010ff937230 */ /* 0x000fe40000004100 */
[----:B------:R-:W-:Y:S01]  /*0890*/  FMUL.FTZ R149, R154, R149 ;  /* 0x000000959a957220 */ /* 0x000fe20000410000 */
[----:B------:R-:W-:-:S02]  /*08a0*/  HADD2.F32 R116, -RZ, R15.H1_H1 ;  /* 0x3000000fff747230 */ /* 0x000fc40000004100 */
[----:B------:R-:W-:Y:S02]  /*08b0*/  HADD2.F32 R136, -RZ, R10.H1_H1 ;  /* 0x3000000aff887230 */ /* 0x000fe40000004100 */
[----:B------:R-:W-:Y:S01]  /*08c0*/  FMUL.FTZ R137, R154, R137 ;  /* 0x000000899a897220 */ /* 0x000fe20000410000 */
[----:B------:R-:W-:Y:S02]  /*08d0*/  HADD2.F32 R122, -RZ, R118.H0_H0 ;  /* 0x20000076ff7a7230 */ /* 0x000fe40000004100 */
[----:B-1----:R-:W-:Y:S02]  /*08e0*/  HADD2.F32 R3, -RZ, R19.H0_H0 ;  /* 0x20000013ff037230 */ /* 0x002fe40000004100 */
[--C-:B------:R-:W-:Y:S02]  /*08f0*/  HADD2.F32 R124, -RZ, R14.reuse.H0_H0 ;  /* 0x2000000eff7c7230 */ /* 0x100fe40000004100 */
[----:B------:R-:W-:Y:S02]  /*0900*/  HADD2.F32 R128, -RZ, R14.H1_H1 ;  /* 0x3000000eff807230 */ /* 0x000fe40000004100 */
[----:B------:R-:W-:-:S02]  /*0910*/  HADD2.F32 R12, -RZ, R15.H0_H0 ;  /* 0x2000000fff0c7230 */ /* 0x000fc40000004100 */
[----:B------:R-:W-:Y:S01]  /*0920*/  FMUL.FTZ R0, R154, R0 ;  /* 0x000000009a007220 */ /* 0x000fe20000410000 */
[----:B------:R-:W-:Y:S02]  /*0930*/  HADD2.F32 R2, -RZ, R19.H1_H1 ;  /* 0x30000013ff027230 */ /* 0x000fe40000004100 */
[--C-:B------:R-:W-:Y:S02]  /*0940*/  HADD2.F32 R15, -RZ, R113.reuse.H0_H0 ;  /* 0x20000071ff0f7230 */ /* 0x100fe40000004100 */
[----:B------:R-:W-:Y:S02]  /*0950*/  HADD2.F32 R14, -RZ, R113.H1_H1 ;  /* 0x30000071ff0e7230 */ /* 0x000fe40000004100 */
[--C-:B------:R-:W-:Y:S02]  /*0960*/  HADD2.F32 R113, -RZ, R8.reuse.H0_H0 ;  /* 0x20000008ff717230 */ /* 0x100fe40000004100 */
        /* <DEDUP_REMOVED lines=12> */
[----:B------:R-:W-:Y:S01]  /*0a30*/  FADD.FTZ R100, R100, R147 ;  /* 0x0000009364647221 */ /* 0x000fe20000010000 */
[-C--:B------:R-:W-:Y:S01]  /*0a40*/  FFMA.FTZ R56, R149, R147.reuse, R56 ;  /* 0x0000009395387223 */ /* 0x080fe20000010038 */
[----:B------:R-:W-:Y:S02]  /*0a50*/  HADD2.F32 R164, -RZ, R13.H1_H1 ;  /* 0x3000000dffa47230 */ /* 0x000fe40000004100 */
[C---:B------:R-:W-:Y:S01]  /*0a60*/  FADD.FTZ R141, -R129.reuse, R122 ;  /* 0x0000007a818d7221 */ /* 0x040fe20000010100 */
[--C-:B------:R-:W-:Y:S02]  /*0a70*/  HADD2.F32 R19, -RZ, R115.reuse.H0_H0 ;  /* 0x20000073ff137230 */ /* 0x100fe40000004100 */
[----:B------:R-:W-:Y:S01]  /*0a80*/  FADD.FTZ R155, -R129, R128 ;  /* 0x00000080819b7221 */ /* 0x000fe20000010100 */
[----:B------:R-:W-:Y:S02]  /*0a90*/  HADD2.F32 R18, -RZ, R115.H1_H1 ;  /* 0x30000073ff127230 */ /* 0x000fe40000004100 */
[----:B------:R-:W-:Y:S01]  /*0aa0*/  FMUL.FTZ R147, R52, R147 ;  /* 0x0000009334937220 */ /* 0x000fe20000410000 */
[----:B------:R-:W-:Y:S01]  /*0ab0*/  FADD.FTZ R98, R98, R3 ;  /* 0x0000000362627221 */ /* 0x000fe20000010000 */
[-C--:B------:R-:W-:Y:S01]  /*0ac0*/  FFMA.FTZ R62, R137, R3.reuse, R62 ;  /* 0x00000003893e7223 */ /* 0x080fe2000001003e */
[----:B------:R-:W-:Y:S01]  /*0ad0*/  FMUL.FTZ R136, R50, R3 ;  /* 0x0000000332887220 */ /* 0x000fe20000410000 */
[----:B------:R-:W-:-:S02]  /*0ae0*/  HADD2.F32 R143, -RZ, R17.H0_H0 ;  /* 0x20000011ff8f7230 */ /* 0x000fc40000004100 */
[----:B------:R-:W-:Y:S01]  /*0af0*/  FADD.FTZ R99, R99, R2 ;  /* 0x0000000263637221 */ /* 0x000fe20000010000 */
[----:B------:R-:W-:Y:S02]  /*0b00*/  HADD2.F32 R142, -RZ, R17.H1_H1 ;  /* 0x30000011ff8e7230 */ /* 0x000fe40000004100 */
[-C--:B------:R-:W-:Y:S01]  /*0b10*/  FFMA.FTZ R63, R0, R2.reuse, R63 ;  /* 0x00000002003f7223 */ /* 0x080fe2000001003f */
[----:B------:R-:W-:Y:S02]  /*0b20*/  HADD2.F32 R13, -RZ, R112.H0_H0 ;  /* 0x20000070ff0d7230 */ /* 0x000fe40000004100 */
[----:B------:R-:W-:Y:S01]  /*0b30*/  FMUL.FTZ R3, R51, R2 ;  /* 0x0000000233037220 */ /* 0x000fe20000410000 */
[--C-:B------:R-:W-:Y:S02]  /*0b40*/  HADD2.F32 R115, -RZ, R9.reuse.H0_H0 ;  /* 0x20000009ff737230 */ /* 0x100fe40000004100 */
[----:B------:R-:W-:Y:S01]  /*0b50*/  FMUL.FTZ R2, R154, R8 ;  /* 0x000000089a027220 */ /* 0x000fe20000410000 */
[----:B------:R-:W-:-:S02]  /*0b60*/  HADD2.F32 R135, -RZ, R9.H1_H1 ;  /* 0x30000009ff877230 */ /* 0x000fc40000004100 */
[C---:B------:R-:W-:Y:S01]  /*0b70*/  FADD.FTZ R9, -R129.reuse, R124 ;  /* 0x0000007c81097221 */ /* 0x040fe20000010100 */
[--C-:B------:R-:W-:Y:S02]  /*0b80*/  HADD2.F32 R123, -RZ, R5.reuse.H0_H0 ;  /* 0x20000005ff7b7230 */ /* 0x100fe40000004100 */
[----:B------:R-:W-:Y:S02]  /*0b90*/  HADD2.F32 R122, -RZ, R5.H1_H1 ;  /* 0x30000005ff7a7230 */ /* 0x000fe40000004100 */
[C---:B------:R-:W-:Y:S01]  /*0ba0*/  FMUL.FTZ R5, R154.reuse, R10 ;  /* 0x0000000a9a057220 */ /* 0x040fe20000410000 */
[----:B------:R-:W-:Y:S02]  /*0bb0*/  HADD2.F32 R112, -RZ, R112.H1_H1 ;  /* 0x30000070ff707230 */ /* 0x000fe40000004100 */
[----:B------:R-:W-:Y:S01]  /*0bc0*/  FADD.FTZ R144, -R129, R150 ;  /* 0x0000009681907221 */ /* 0x000fe20000010100 */
[--C-:B------:R-:W-:Y:S02]  /*0bd0*/  HADD2.F32 R17, -RZ, R114.reuse.H0_H0 ;  /* 0x20000072ff117230 */ /* 0x100fe40000004100 */
[----:B------:R-:W-:Y:S01]  /*0be0*/  FMUL.FTZ R145, R154, R145 ;  /* 0x000000919a917220 */ /* 0x000fe20000410000 */
[----:B------:R-:W-:-:S02]  /*0bf0*/  HADD2.F32 R16, -RZ, R114.H1_H1 ;  /* 0x30000072ff107230 */ /* 0x000fc40000004100 */
[----:B------:R-:W-:Y:S01]  /*0c00*/  FADD.FTZ R101, R101, R146 ;  /* 0x0000009265657221 */ /* 0x000fe20000010000 */
[----:B------:R-:W-:Y:S02]  /*0c10*/  HADD2.F32 R114, -RZ, R11.H0_H0 ;  /* 0x2000000bff727230 */ /* 0x000fe40000004100 */
[-C--:B------:R-:W-:Y:S01]  /*0c20*/  FFMA.FTZ R57, R148, R146.reuse, R57 ;  /* 0x0000009294397223 */ /* 0x080fe20000010039 */
[--C-:B------:R-:W-:Y:S02]  /*0c30*/  HADD2.F32 R125, -RZ, R6.reuse.H0_H0 ;  /* 0x20000006ff7d7230 */ /* 0x100fe40000004100 */
[C---:B------:R-:W-:Y:S01]  /*0c40*/  FMUL.FTZ R8, R154.reuse, R153 ;  /* 0x000000999a087220 */ /* 0x040fe20000410000 */
[----:B------:R-:W-:Y:S02]  /*0c50*/  HADD2.F32 R124, -RZ, R6.H1_H1 ;  /* 0x30000006ff7c7230 */ /* 0x000fe40000004100 */
[----:B------:R-:W-:Y:S01]  /*0c60*/  FADD.FTZ R165, -R129, R156 ;  /* 0x0000009c81a57221 */ /* 0x000fe20000010100 */
[----:B------:R-:W-:Y:S01]  /*0c70*/  FMUL.FTZ R146, R53, R146 ;  /* 0x0000009235927220 */ /* 0x000fe20000410000 */
[----:B------:R-:W-:Y:S01]  /*0c80*/  FMUL.FTZ R6, R154, R155 ;  /* 0x0000009b9a067220 */ /* 0x000fe20000410000 */
[----:B------:R-:W-:Y:S01]  /*0c90*/  FADD.FTZ R153, RZ, R147 ;  /* 0x00000093ff997221 */ /* 0x000fe20000010000 */
[----:B------:R-:W-:Y:S01]  /*0ca0*/  FADD.FTZ R157, -R129, R164 ;  /* 0x000000a4819d7221 */ /* 0x000fe20000010100 */
[----:B------:R-:W-:Y:S01]  /*0cb0*/  FFMA.FTZ R155, R149, R147, RZ ;  /* 0x00000093959b7223 */ /* 0x000fe200000100ff */
[----:B------:R-:W-:-:S02]  /*0cc0*/  HADD2.F32 R140, -RZ, R118.H1_H1 ;  /* 0x30000076ff8c7230 */ /* 0x000fc40000004100 */
[----:B------:R-:W-:Y:S01]  /*0cd0*/  FADD.FTZ R92, R92, R13 ;  /* 0x0000000d5c5c7221 */ /* 0x000fe20000010000 */
[-C--:B------:R-:W-:Y:S01]  /*0ce0*/  FFMA.FTZ R64, R5, R13.reuse, R64 ;  /* 0x0000000d05407223 */ /* 0x080fe20000010040 */
[----:B------:R-:W-:Y:S01]  /*0cf0*/  FMUL.FTZ R10, R44, R13 ;  /* 0x0000000d2c0a7220 */ /* 0x000fe20000410000 */
[--C-:B------:R-:W-:Y:S02]  /*0d00*/  HADD2.F32 R127, -RZ, R7.reuse.H0_H0 ;  /* 0x20000007ff7f7230 */ /* 0x100fe40000004100 */
[----:B------:R-:W-:Y:S01]  /*0d10*/  FMUL.FTZ R144, R154, R144 ;  /* 0x000000909a907220 */ /* 0x000fe20000410000 */
[----:B------:R-:W-:Y:S02]  /*0d20*/  HADD2.F32 R128, -RZ, R7.H1_H1 ;  /* 0x30000007ff807230 */ /* 0x000fe40000004100 */
[----:B------:R-:W-:Y:S01]  /*0d30*/  FADD.FTZ R102, R102, R143 ;  /* 0x0000008f66667221 */ /* 0x000fe20000010000 */
[----:B------:R-:W-:Y:S01]  /*0d40*/  FFMA.FTZ R58, R145, R143, R58 ;  /* 0x0000008f913a7223 */ /* 0x000fe2000001003a */
[----:B------:R-:W-:Y:S01]  /*0d50*/  FADD.FTZ R93, R93, R112 ;  /* 0x000000705d5d7221 */ /* 0x000fe20000010000 */
[-C--:B------:R-:W-:Y:S01]  /*0d60*/  FFMA.FTZ R65, R2, R112.reuse, R65 ;  /* 0x0000007002417223 */ /* 0x080fe20000010041 */
[----:B------:R-:W-:Y:S01]  /*0d70*/  FMUL.FTZ R13, R45, R112 ;  /* 0x000000702d0d7220 */ /* 0x000fe20000410000 */
[----:B------:R-:W-:Y:S01]  /*0d80*/  FADD.FTZ R119, -R129, R114 ;  /* 0x0000007281777221 */ /* 0x000fe20000010100 */
[----:B------:R-:W-:-:S02]  /*0d90*/  HADD2.F32 R121, -RZ, R4.H0_H0 ;  /* 0x20000004ff797230 */ /* 0x000fc40000004100 */
[----:B------:R-:W-:Y:S01]  /*0da0*/  FMUL.FTZ R143, R54, R143 ;  /* 0x0000008f368f7220 */ /* 0x000fe20000410000 */
[----:B------:R-:W-:Y:S02]  /*0db0*/  HADD2.F32 R120, -RZ, R4.H1_H1 ;  /* 0x30000004ff787230 */ /* 0x000fe40000004100 */
[C---:B------:R-:W-:Y:S01]  /*0dc0*/  FMUL.FTZ R7, R154.reuse, R165 ;  /* 0x000000a59a077220 */ /* 0x040fe20000410000 */
[----:B------:R-:W-:Y:S01]  /*0dd0*/  FADD.FTZ R112, R153, R146 ;  /* 0x0000009299707221 */ /* 0x000fe20000010000 */
[----:B------:R-:W-:Y:S01]  /*0de0*/  FMUL.FTZ R4, R154, R157 ;  /* 0x0000009d9a047220 */ /* 0x000fe20000410000 */
[----:B------:R-:W-:Y:S01]  /*0df0*/  FFMA.FTZ R114, R148, R146, R155 ;  /* 0x0000009294727223 */ /* 0x000fe2000001009b */
[----:B------:R-:W-:Y:S02]  /*0e00*/  HADD2.F32 R118, -RZ, R11.H1_H1 ;  /* 0x3000000bff767230 */ /* 0x000fe40000004100 */
[C---:B------:R-:W-:Y:S01]  /*0e10*/  FMUL.FTZ R9, R154.reuse, R9 ;  /* 0x000000099a097220 */ /* 0x040fe20000410000 */
[C---:B------:R-:W-:Y:S01]  /*0e20*/  FADD.FTZ R140, -R129.reuse, R140 ;  /* 0x0000008c818c7221 */ /* 0x040fe20000010100 */
        /* <DEDUP_REMOVED lines=33> */
[----:B------:R-:W-:Y:S01]  /*1040*/  FADD.FTZ R151, -R129, R151 ;  /* 0x0000009781977221 */ /* 0x000fe20000010100 */
        /* <DEDUP_REMOVED lines=9> */
[----:B------:R-:W-:Y:S01]  /*10e0*/  FADD.FTZ R135, -R129, R135 ;  /* 0x0000008781877221 */ /* 0x000fe20000010100 */
[----:B------:R-:W-:Y:S01]  /*10f0*/  FADD.FTZ R151, R114, R3 ;  /* 0x0000000372977221 */ /* 0x000fe20000010000 */
[----:B------:R-:W-:-:S02]  /*1100*/  FFMA.FTZ R114, R0, R3, R153 ;  /* 0x0000000300727223 */ /* 0x000fc40000010099 */
[C---:B------:R-:W-:Y:S01]  /*1110*/  FMUL.FTZ R112, R154.reuse, R135 ;  /* 0x000000879a707220 */ /* 0x040fe20000410000 */
[----:B------:R-:W-:Y:S01]  /*1120*/  FADD.FTZ R116, R151, R10 ;  /* 0x0000000a97747221 */ /* 0x000fe20000010000 */
[----:B------:R-:W-:Y:S01]  /*1130*/  FFMA.FTZ R135, R5, R10, R114 ;  /* 0x0000000a05877223 */ /* 0x000fe20000010072 */
[C---:B------:R-:W-:Y:S01]  /*1140*/  FADD.FTZ R113, -R129.reuse, R113 ;  /* 0x0000007181717221 */ /* 0x040fe20000010100 */
[C---:B------:R-:W-:Y:S01]  /*1150*/  FADD.FTZ R115, -R129.reuse, R115 ;  /* 0x0000007381737221 */ /* 0x040fe20000010100 */
[C---:B------:R-:W-:Y:S01]  /*1160*/  FADD.FTZ R117, -R129.reuse, R134 ;  /* 0x0000008681757221 */ /* 0x040fe20000010100 */
[----:B------:R-:W-:Y:S01]  /*1170*/  FMUL.FTZ R114, R154, R133 ;  /* 0x000000859a727220 */ /* 0x000fe20000410000 */
[----:B------:R-:W-:Y:S01]  /*1180*/  FADD.FTZ R129, -R129, R118 ;  /* 0x0000007681817221 */ /* 0x000fe20000010100 */
[----:B------:R-:W-:Y:S01]  /*1190*/  FADD.FTZ R133, R116, R13 ;  /* 0x0000000d74857221 */ /* 0x000fe20000010000 */
[----:B------:R-:W-:Y:S02]  /*11a0*/  FFMA.FTZ R118, R2, R13, R135 ;  /* 0x0000000d02767223 */ /* 0x000fe40000010087 */
        /* <DEDUP_REMOVED lines=19> */
[----:B------:R-:W-:Y:S02]  /*12e0*/  FADD.FTZ R86, R86, R123 ;  /* 0x0000007b56567221 */ /* 0x000fe40000010000 */
[----:B------:R-:W-:Y:S01]  /*12f0*/  FADD.FTZ R133, R134, R19 ;  /* 0x0000001386857221 */ /* 0x000fe20000010000 */
[----:B------:R-:W-:Y:S01]  /*1300*/  FFMA.FTZ R134, R8, R19, R129 ;  /* 0x0000001308867223 */ /* 0x000fe20000010081 */
        /* <DEDUP_REMOVED lines=35> */
[----:B------:R-:W-:Y:S06]  /*1540*/  BRA `(.L_x_7382) ;  /* 0x0000000000b87947 */ /* 0x000fec0003800000 */
.L_x_7381:
        /* <DEDUP_REMOVED lines=46> */
.L_x_7382:
[----:B------:R-:W-:Y:S05]  /*1830*/  BSYNC.RECONVERGENT B1 ;  /* 0x0000000000017941 */ /* 0x000fea0003800200 */
.L_x_7380:
        /* <DEDUP_REMOVED lines=20> */
.L_x_7453:
[----:B------:R-:W4:Y:S01]  /*1980*/  S2R R150, SR_TID.X ;  /* 0x0000000000967919 */ /* 0x000f220000002100 */
[----:B---3--:R-:W-:Y:S01]  /*1990*/  FADD.FTZ R156, R127, R168 ;  /* 0x000000a87f9c7221 */ /* 0x008fe20000010000 */
[----:B-1----:R-:W-:Y:S01]  /*19a0*/  @P2 IADD3 R127, PT, PT, R126, -0x1, RZ ;  /* 0xffffffff7e7f2810 */ /* 0x002fe20007ffe0ff */
[----:B------:R-:W-:Y:S01]  /*19b0*/  IMAD R126, R152, UR8, RZ ;  /* 0x00000008987e7c24 */ /* 0x000fe2000f8e02ff */
[----:B------:R-:W-:Y:S01]  /*19c0*/  ISETP.NE.U32.AND P0, PT, R131, RZ, PT ;  /* 0x000000ff8300720c */ /* 0x000fe20003f05070 */
[----:B--2---:R-:W-:Y:S01]  /*19d0*/  FADD.FTZ R151, R166, R151 ;  /* 0x00000097a6977221 */ /* 0x004fe20000010000 */
[----:B------:R-:W-:Y:S01]  /*19e0*/  ISETP.NE.AND P3, PT, RZ, UR9, PT ;  /* 0x00000009ff007c0c */ /* 0x000fe2000bf65270 */
[----:B------:R-:W-:Y:S01]  /*19f0*/  @P2 IMAD R128, R127, UR8, RZ ;  /* 0x000000087f802c24 */ /* 0x000fe2000f8e02ff */
[----:B------:R-:W-:Y:S01]  /*1a00*/  ISETP.NE.AND.EX P0, PT, R130, RZ, PT, P0 ;  /* 0x000000ff8200720c */ /* 0x000fe20003f05300 */
[----:B------:R-:W-:Y:S01]  /*1a10*/  FMUL.FTZ R155, R151, UR10 ;  /* 0x0000000a979b7c20 */ /* 0x000fe20008410000 */
[----:B------:R-:W-:Y:S01]  /*1a20*/  SHF.R.S32.HI R127, RZ, 0x1f, R126 ;  /* 0x0000001fff7f7819 */ /* 0x000fe2000001147e */
[----:B------:R-:W-:Y:S01]  /*1a30*/  HFMA2 R151, -RZ, RZ, 0, 0 ;  /* 0x00000000ff977431 */ /* 0x000fe200000001ff */
[----:B------:R-:W-:Y:S01]  /*1a40*/  BSSY.RECONVERGENT B1, `(.L_x_7384) ;  /* 0x000019c000017945 */ /* 0x000fe20003800200 */
[----:B------:R-:W-:Y:S01]  /*1a50*/  FMUL.FTZ R156, R156, UR10 ;  /* 0x0000000a9c9c7c20 */ /* 0x000fe20008410000 */
[----:B------:R-:W-:-:S02]  /*1a60*/  LEA.HI R134, R127, R126, RZ, 0x3 ;  /* 0x0000007e7f867211 */ /* 0x000fc400078f18ff */
[----:B------:R-:W-:Y:S02]  /*1a70*/  @P2 SHF.R.S32.HI R127, RZ, 0x1f, R128 ;  /* 0x0000001fff7f2819 */ /* 0x000fe40000011480 */
[----:B------:R-:W-:Y:S02]  /*1a80*/  FSEL R155, R155, RZ, !P3 ;  /* 0x000000ff9b9b7208 */ /* 0x000fe40005800000 */
[----:B------:R-:W-:Y:S02]  /*1a90*/  @P2 LEA.HI R128, R127, R128, RZ, 0x3 ;  /* 0x000000807f802211 */ /* 0x000fe400078f18ff */
        /* <DEDUP_REMOVED lines=22> */
.L_x_7388:
[----:B------:R-:W-:Y:S05]  /*1c00*/  BSYNC.RECONVERGENT B2 ;  /* 0x0000000000027941 */ /* 0x000fea0003800200 */
.L_x_7387:
        /* <DEDUP_REMOVED lines=13> */
.L_x_7390:
[----:B------:R-:W-:Y:S05]  /*1ce0*/  BSYNC.RECONVERGENT B2 ;  /* 0x0000000000027941 */ /* 0x000fea0003800200 */
.L_x_7389:
        /* <DEDUP_REMOVED lines=13> */
.L_x_7392:
[----:B------:R-:W-:Y:S05]  /*1dc0*/  BSYNC.RECONVERGENT B2 ;  /* 0x0000000000027941 */ /* 0x000fea0003800200 */
.L_x_7391:
        /* <DEDUP_REMOVED lines=13> */
.L_x_7394:
[----:B------:R-:W-:Y:S05]  /*1ea0*/  BSYNC.RECONVERGENT B2 ;  /* 0x0000000000027941 */ /* 0x000fea0003800200 */
.L_x_7393:
        /* <DEDUP_REMOVED lines=13> */
.L_x_7396:
[----:B------:R-:W-:Y:S05]  /*1f80*/  BSYNC.RECONVERGENT B2 ;  /* 0x0000000000027941 */ /* 0x000fea0003800200 */
.L_x_7395:
        /* <DEDUP_REMOVED lines=13> */
.L_x_7398:
[----:B------:R-:W-:Y:S05]  /*2060*/  BSYNC.RECONVERGENT B2 ;  /* 0x0000000000027941 */ /* 0x000fea0003800200 */
.L_x_7397:
        /* <DEDUP_REMOVED lines=13> */
.L_x_7400:
[----:B------:R-:W-:Y:S05]  /*2140*/  BSYNC.RECONVERGENT B2 ;  /* 0x0000000000027941 */ /* 0x000fea0003800200 */
.L_x_7399:
[----:B------:R-:W-:Y:S05]  /*2150*/  @!P2 BRA `(.L_x_7401) ;  /* 0x0000001000a8a947 */ /* 0x000fea0003800000 */
[----:B------:R-:W-:Y:S01]  /*2160*/  FFMA.FTZ R126, R0, R156, R155 ;  /* 0x0000009c007e7223 */ /* 0x000fe2000001009b */
[----:B------:R-:W-:Y:S02]  /*2170*/  ISETP.GT.AND P1, PT, R132, RZ, PT ;  /* 0x000000ff8400720c */ /* 0x000fe40003f24270 */
[----:B-----5:R-:W-:Y:S01]  /*2180*/  ISETP.GE.U32.AND P0, PT, R162, RZ, PT ;  /* 0x000000ffa200720c */ /* 0x020fe20003f06070 */
[----:B------:R-:W-:-:S03]  /*2190*/  FADD.FTZ R127, R3, -R126 ;  /* 0x8000007e037f7221 */ /* 0x000fc60000010000 */
[----:B------:R-:W-:Y:S01]  /*21a0*/  ISETP.GE.U32.AND.EX P0, PT, R163, 0x1000000, PT, P0 ;  /* 0x01000000a300780c */ /* 0x000fe20003f06100 */
[----:B------:R-:W-:-:S05]  /*21b0*/  FMUL.FTZ R127, R154, R127 ;  /* 0x0000007f9a7f7220 */ /* 0x000fca0000410000 */
[----:B------:R-:W-:-:S05]  /*21c0*/  FSEL R127, R127, RZ, P1 ;  /* 0x000000ff7f7f7208 */ /* 0x000fca0000800000 */
[----:B------:R-:W-:-:S04]  /*21d0*/  FMUL.FTZ R127, R127, UR13 ;  /* 0x0000000d7f7f7c20 */ /* 0x000fc80008410000 */
[----:B------:R-:W-:-:S05]  /*21e0*/  FMUL.FTZ R127, R127, UR12 ;  /* 0x0000000c7f7f7c20 */ /* 0x000fca0008410000 */
[----:B------:R-:W-:-:S04]  /*21f0*/  FSEL R127, R127, RZ, P0 ;  /* 0x000000ff7f7f7208 */ /* 0x000fc80000000000 */
[----:B------:R-:W-:-:S04]  /*2200*/  F2FP.F16.F32.PACK_AB R127, RZ, R127 ;  /* 0x0000007fff7f723e */ /* 0x000fc800000000ff */
[----:B------:R-:W-:Y:S01]  /*2210*/  PRMT R107, R107, 0x5410, R127 ;  /* 0x000054106b6b7816 */ /* 0x000fe2000000007f */
[----:B------:R-:W-:Y:S06]  /*2220*/  BRA `(.L_x_7401) ;  /* 0x0000001000747947 */ /* 0x000fec0003800000 */
.L_x_7386:
[----:B------:R-:W1:Y:S01]  /*2230*/  @P2 LDC.64 R108, c[0x0][0x408] ;  /* 0x00010200ff6c2b82 */ /* 0x000e620000000a00 */
[-CC-:B------:R-:W-:Y:S01]  /*2240*/  FFMA.FTZ R110, R149, R156.reuse, R155.reuse ;  /* 0x0000009c956e7223 */ /* 0x180fe2000001009b */
[----:B------:R-:W-:Y:S01]  /*2250*/  ISETP.GT.AND P0, PT, R132, RZ, PT ;  /* 0x000000ff8400720c */ /* 0x000fe20003f04270 */
[----:B------:R-:W-:Y:S01]  /*2260*/  FFMA.FTZ R164, R141, R156, R155 ;  /* 0x0000009c8da47223 */ /* 0x000fe2000001009b */
        /* <DEDUP_REMOVED lines=8> */
[----:B-1----:R-:W-:-:S04]  /*22f0*/  @P2 FMUL.FTZ R109, R110, R109 ;  /* 0x0000006d6e6d2220 */ /* 0x002fc80000410000 */
[----:B------:R-:W-:Y:S01]  /*2300*/  FSEL R111, R111, RZ, P0 ;  /* 0x000000ff6f6f7208 */ /* 0x000fe20000000000 */
[----:B------:R-:W-:Y:S02]  /*2310*/  @P2 FMUL.FTZ R126, R109, R108 ;  /* 0x0000006c6d7e2220 */ /* 0x000fe40000410000 */
[----:B------:R-:W1:Y:S03]  /*2320*/  @P2 LDC.64 R108, c[0x0][0x408] ;  /* 0x00010200ff6c2b82 */ /* 0x000e660000000a00 */
[----:B------:R-:W-:Y:S01]  /*2330*/  @P2 FSEL R133, R126, RZ, P1 ;  /* 0x000000ff7e852208 */ /* 0x000fe20000800000 */
[----:B------:R-:W-:Y:S01]  /*2340*/  FFMA.FTZ R126, R145, R156, R155 ;  /* 0x0000009c917e7223 */ /* 0x000fe2000001009b */
[----:B------:R-:W-:Y:S02]  /*2350*/  @P2 LOP3.LUT P1, RZ, R162, 0xff0000, RZ, 0xc0, !PT ;  /* 0x00ff0000a2ff2812 */ /* 0x000fe4000782c0ff */
[----:B------:R-:W-:Y:S01]  /*2360*/  @P2 F2FP.F16.F32.PACK_AB R133, RZ, R133 ;  /* 0x00000085ff85223e */ /* 0x000fe200000000ff */
[----:B------:R-:W-:-:S03]  /*2370*/  FADD.FTZ R157, R143, -R126 ;  /* 0x8000007e8f9d7221 */ /* 0x000fc60000010000 */
[----:B------:R-:W-:Y:S01]  /*2380*/  @P2 PRMT R104, R133, 0x7610, R104 ;  /* 0x0000761085682816 */ /* 0x000fe20000000068 */
[----:B------:R-:W-:-:S05]  /*2390*/  FMUL.FTZ R126, R154, R157 ;  /* 0x0000009d9a7e7220 */ /* 0x000fca0000410000 */
[----:B------:R-:W-:Y:S01]  /*23a0*/  FSEL R126, R126, RZ, P0 ;  /* 0x000000ff7e7e7208 */ /* 0x000fe20000000000 */
[----:B-1----:R-:W-:-:S04]  /*23b0*/  @P2 FMUL.FTZ R109, R111, R109 ;  /* 0x0000006d6f6d2220 */ /* 0x002fc80000410000 */
[----:B------:R-:W-:-:S05]  /*23c0*/  @P2 FMUL.FTZ R108, R109, R108 ;  /* 0x0000006c6d6c2220 */ /* 0x000fca0000410000 */
[----:B------:R-:W-:Y:S02]  /*23d0*/  @P2 FSEL R127, R108, RZ, P3 ;  /* 0x000000ff6c7f2208 */ /* 0x000fe40001800000 */
[----:B------:R-:W1:Y:S02]  /*23e0*/  @P2 LDC.64 R108, c[0x0][0x408] ;  /* 0x00010200ff6c2b82 */ /* 0x000e640000000a00 */
[----:B------:R-:W-:-:S04]  /*23f0*/  @P2 F2FP.F16.F32.PACK_AB R127, RZ, R127 ;  /* 0x0000007fff7f223e */ /* 0x000fc800000000ff */
[----:B------:R-:W-:Y:S01]  /*2400*/  @P2 PRMT R104, R104, 0x5410, R127 ;  /* 0x0000541068682816 */ /* 0x000fe2000000007f */
[----:B------:R-:W-:-:S04]  /*2410*/  FADD.FTZ R127, R139, -R164 ;  /* 0x800000a48b7f7221 */ /* 0x000fc80000010000 */
[----:B------:R-:W-:-:S05]  /*2420*/  FMUL.FTZ R127, R154, R127 ;  /* 0x0000007f9a7f7220 */ /* 0x000fca0000410000 */
[----:B------:R-:W-:Y:S01]  /*2430*/  FSEL R164, R127, RZ, P0 ;  /* 0x000000ff7fa47208 */ /* 0x000fe20000000000 */
[----:B------:R-:W-:-:S04]  /*2440*/  FFMA.FTZ R127, R140, R156, R155 ;  /* 0x0000009c8c7f7223 */ /* 0x000fc8000001009b */
[----:B------:R-:W-:Y:S01]  /*2450*/  FADD.FTZ R127, R138, -R127 ;  /* 0x8000007f8a7f7221 */ /* 0x000fe20000010000 */
[----:B-1----:R-:W-:-:S03]  /*2460*/  @P2 FMUL.FTZ R109, R126, R109 ;  /* 0x0000006d7e6d2220 */ /* 0x002fc60000410000 */
[----:B------:R-:W-:Y:S01]  /*2470*/  FMUL.FTZ R127, R154, R127 ;  /* 0x0000007f9a7f7220 */ /* 0x000fe20000410000 */
[----:B------:R-:W-:Y:S01]  /*2480*/  @P2 FMUL.FTZ R108, R109, R108 ;  /* 0x0000006c6d6c2220 */ /* 0x000fe20000410000 */
[----:B------:R-:W-:-:S03]  /*2490*/  FFMA.FTZ R109, R144, R156, R155 ;  /* 0x0000009c906d7223 */ /* 0x000fc6000001009b */
[----:B------:R-:W-:Y:S02]  /*24a0*/  FSEL R127, R127, RZ, P0 ;  /* 0x000000ff7f7f7208 */ /* 0x000fe40000000000 */
[----:B------:R-:W-:Y:S01]  /*24b0*/  @P2 FSEL R157, R108, RZ, P1 ;  /* 0x000000ff6c9d2208 */ /* 0x000fe20000800000 */
[----:B------:R-:W-:Y:S01]  /*24c0*/  FADD.FTZ R109, R142, -R109 ;  /* 0x8000006d8e6d7221 */ /* 0x000fe20000010000 */
[----:B------:R-:W-:Y:S02]  /*24d0*/  F2FP.F16.F32.PACK_AB R108, R111, R110 ;  /* 0x0000006e6f6c723e */ /* 0x000fe400000000ff */
[----:B------:R-:W1:Y:S01]  /*24e0*/  @P2 LDC.64 R110, c[0x0][0x408] ;  /* 0x00010200ff6e2b82 */ /* 0x000e620000000a00 */
[----:B------:R-:W-:Y:S01]  /*24f0*/  FMUL.FTZ R109, R154, R109 ;  /* 0x0000006d9a6d7220 */ /* 0x000fe20000410000 */
[----:B------:R-:W-:Y:S02]  /*2500*/  @P2 LOP3.LUT P1, RZ, R162, 0xff000000, RZ, 0xc0, !PT ;  /* 0xff000000a2ff2812 */ /* 0x000fe4000782c0ff */
[----:B------:R-:W-:-:S02]  /*2510*/  @P2 F2FP.F16.F32.PACK_AB R157, RZ, R157 ;  /* 0x0000009dff9d223e */ /* 0x000fc400000000ff */
[----:B------:R-:W-:Y:S02]  /*2520*/  FSEL R109, R109, RZ, P0 ;  /* 0x000000ff6d6d7208 */ /* 0x000fe40000000000 */
[----:B------:R-:W-:-:S03]  /*2530*/  @P2 PRMT R105, R157, 0x7610, R105 ;  /* 0x000076109d692816 */ /* 0x000fc60000000069 */
[C---:B-1----:R-:W-:Y:S01]  /*2540*/  @P2 FMUL.FTZ R111, R109.reuse, R111 ;  /* 0x0000006f6d6f2220 */ /* 0x042fe20000410000 */
[----:B------:R-:W-:-:S03]  /*2550*/  F2FP.F16.F32.PACK_AB R109, R109, R126 ;  /* 0x0000007e6d6d723e */ /* 0x000fc600000000ff */
[----:B------:R-:W-:-:S05]  /*2560*/  @P2 FMUL.FTZ R110, R111, R110 ;  /* 0x0000006e6f6e2220 */ /* 0x000fca0000410000 */
[----:B------:R-:W-:Y:S02]  /*2570*/  @P2 FSEL R110, R110, RZ, P1 ;  /* 0x000000ff6e6e2208 */ /* 0x000fe40000800000 */
[----:B------:R-:W-:Y:S02]  /*2580*/  @P2 LOP3.LUT P1, RZ, R163, 0xff, RZ, 0xc0, !PT ;  /* 0x000000ffa3ff2812 */ /* 0x000fe4000782c0ff */
[----:B------:R-:W-:-:S04]  /*2590*/  @P2 F2FP.F16.F32.PACK_AB R110, RZ, R110 ;  /* 0x0000006eff6e223e */ /* 0x000fc800000000ff */
[----:B------:R-:W-:Y:S02]  /*25a0*/  @P2 PRMT R105, R105, 0x5410, R110 ;  /* 0x0000541069692816 */ /* 0x000fe4000000006e */
[----:B------:R-:W1:Y:S02]  /*25b0*/  @P2 LDC.64 R110, c[0x0][0x408] ;  /* 0x00010200ff6e2b82 */ /* 0x000e640000000a00 */
[----:B-1----:R-:W-:-:S04]  /*25c0*/  @P2 FMUL.FTZ R111, R164, R111 ;  /* 0x0000006fa46f2220 */ /* 0x002fc80000410000 */
        /* <DEDUP_REMOVED lines=10> */
[----:B------:R-:W-:Y:S02]  /*2670*/  @P2 F2FP.F16.F32.PACK_AB R111, RZ, R110 ;  /* 0x0000006eff6f223e */ /* 0x000fe400000000ff */
[----:B------:R-:W-:Y:S02]  /*2680*/  F2FP.F16.F32.PACK_AB R110, R127, R164 ;  /* 0x000000a47f6e723e */ /* 0x000fe400000000ff */
[----:B------:R-:W1:Y:S01]  /*2690*/  @P2 LDC.64 R126, c[0x0][0x408] ;  /* 0x00010200ff7e2b82 */ /* 0x000e620000000a00 */
[----:B------:R-:W-:Y:S01]  /*26a0*/  @P2 PRMT R106, R106, 0x5410, R111 ;  /* 0x000054106a6a2816 */ /* 0x000fe2000000006f */
[----:B------:R-:W-:-:S04]  /*26b0*/  FFMA.FTZ R111, R137, R156, R155 ;  /* 0x0000009c896f7223 */ /* 0x000fc8000001009b */
[----:B------:R-:W-:-:S04]  /*26c0*/  FADD.FTZ R111, R136, -R111 ;  /* 0x8000006f886f7221 */ /* 0x000fc80000010000 */
[----:B------:R-:W-:-:S05]  /*26d0*/  FMUL.FTZ R111, R154, R111 ;  /* 0x0000006f9a6f7220 */ /* 0x000fca0000410000 */
[----:B------:R-:W-:-:S05]  /*26e0*/  FSEL R164, R111, RZ, P0 ;  /* 0x000000ff6fa47208 */ /* 0x000fca0000000000 */
[----:B-1----:R-:W-:-:S04]  /*26f0*/  @P2 FMUL.FTZ R127, R164, R127 ;  /* 0x0000007fa47f2220 */ /* 0x002fc80000410000 */
        /* <DEDUP_REMOVED lines=18> */
.L_x_7385:
        /* <DEDUP_REMOVED lines=11> */
[----:B------:R-:W1:Y:S02]  /*28d0*/  @P2 LDC.64 R126, c[0x0][0x408] ;  /* 0x00010200ff7e2b82 */ /* 0x000e640000000a00 */
[----:B-1----:R-:W-:Y:S01]  /*28e0*/  @P2 FMUL.FTZ R127, R133, R127 ;  /* 0x0000007f857f2220 */ /* 0x002fe20000410000 */
        /* <DEDUP_REMOVED lines=9> */
[----:B------:R-:W1:Y:S02]  /*2980*/  @P2 LDC.64 R126, c[0x0][0x408] ;  /* 0x00010200ff7e2b82 */ /* 0x000e640000000a00 */
[----:B-1----:R-:W-:Y:S01]  /*2990*/  @P2 FMUL.FTZ R127, R133, R127 ;  /* 0x0000007f857f2220 */ /* 0x002fe20000410000 */
        /* <DEDUP_REMOVED lines=54> */
[----:B-1----:R-:W-:-:S04]  /*2d00*/  @P2 FMUL.FTZ R127, R133, R127 ;  /* 0x0000007f857f2220 */ /* 0x002fc80000410000 */
[----:B------:R-:W-:-:S05]  /*2d10*/  @P2 FMUL.FTZ R126, R127, R126 ;  /* 0x0000007e7f7e2220 */ /* 0x000fca0000410000 */
[----:B------:R-:W-:-:S04]  /*2d20*/  @P2 FSEL R126, R126, RZ, P0 ;  /* 0x000000ff7e7e2208 */ /* 0x000fc80000000000 */
[----:B------:R-:W-:-:S04]  /*2d30*/  @P2 F2FP.F16.F32.PACK_AB R126, RZ, R126 ;  /* 0x0000007eff7e223e */ /* 0x000fc800000000ff */
[----:B------:R-:W-:Y:S01]  /*2d40*/  @P2 PRMT R107, R126, 0x7610, R107 ;  /* 0x000076107e6b2816 */ /* 0x000fe2000000006b */
[----:B------:R-:W-:Y:S06]  /*2d50*/  @!P2 BRA `(.L_x_7401) ;  /* 0x0000000400a8a947 */ /* 0x000fec0003800000 */
[----:B------:R-:W-:Y:S01]  /*2d60*/  @P1 FFMA.FTZ R126, R0, R156, R155 ;  /* 0x0000009c007e1223 */ /* 0x000fe2000001009b */
[----:B------:R-:W-:Y:S01]  /*2d70*/  HADD2.F32 R127, -RZ, R31.H1_H1 ;  /* 0x3000001fff7f7230 */ /* 0x000fe20000004100 */
[----:B------:R-:W-:Y:S02]  /*2d80*/  ISETP.GE.U32.AND P0, PT, R162, RZ, PT ;  /* 0x000000ffa200720c */ /* 0x000fe40003f06070 */
[----:B------:R-:W-:Y:S02]  /*2d90*/  @P1 FADD.FTZ R126, R3, -R126 ;  /* 0x8000007e037e1221 */ /* 0x000fe40000010000 */
[----:B------:R-:W-:Y:S02]  /*2da0*/  ISETP.GE.U32.AND.EX P0, PT, R163, 0x1000000, PT, P0 ;  /* 0x01000000a300780c */ /* 0x000fe40003f06100 */
[----:B------:R-:W-:-:S04]  /*2db0*/  @P1 FFMA.FTZ R127, R154, R126, R127 ;  /* 0x0000007e9a7f1223 */ /* 0x000fc8000001007f */
[----:B------:R-:W-:-:S04]  /*2dc0*/  FMUL.FTZ R127, R127, UR13 ;  /* 0x0000000d7f7f7c20 */ /* 0x000fc80008410000 */
[----:B------:R-:W-:-:S05]  /*2dd0*/  FMUL.FTZ R127, R127, UR12 ;  /* 0x0000000c7f7f7c20 */ /* 0x000fca0008410000 */
[----:B------:R-:W-:-:S04]  /*2de0*/  FSEL R127, R127, RZ, P0 ;  /* 0x000000ff7f7f7208 */ /* 0x000fc80000000000 */
[----:B------:R-:W-:-:S04]  /*2df0*/  F2FP.F16.F32.PACK_AB R127, RZ, R127 ;  /* 0x0000007fff7f723e */ /* 0x000fc800000000ff */
[----:B------:R-:W-:Y:S01]  /*2e00*/  PRMT R107, R107, 0x5410, R127 ;  /* 0x000054106b6b7816 */ /* 0x000fe2000000007f */
[----:B------:R-:W-:Y:S06]  /*2e10*/  BRA `(.L_x_7401) ;  /* 0x0000000400787947 */ /* 0x000fec0003800000 */
.L_x_7402:
[----:B------:R-:W1:Y:S01]  /*2e20*/  @P2 LDC.64 R108, c[0x0][0x408] ;  /* 0x00010200ff6c2b82 */ /* 0x000e620000000a00 */
        /* <DEDUP_REMOVED lines=13> */
[----:B-1----:R-:W-:-:S03]  /*2f00*/  @P2 FMUL.FTZ R109, R127, R109 ;  /* 0x0000006d7f6d2220 */ /* 0x002fc60000410000 */
[----:B------:R-:W-:Y:S01]  /*2f10*/  @P3 FFMA.FTZ R111, R154, R110, R111 ;  /* 0x0000006e9a6f3223 */ /* 0x000fe2000001006f */
[----:B------:R-:W-:Y:S02]  /*2f20*/  @P2 FMUL.FTZ R126, R109, R108 ;  /* 0x0000006c6d7e2220 */ /* 0x000fe40000410000 */
[----:B------:R-:W1:Y:S03]  /*2f30*/  @P2 LDC.64 R108, c[0x0][0x408] ;  /* 0x00010200ff6c2b82 */ /* 0x000e660000000a00 */
[----:B------:R-:W-:Y:S02]  /*2f40*/  @P2 FSEL R126, R126, RZ, P0 ;  /* 0x000000ff7e7e2208 */ /* 0x000fe40000000000 */
[----:B------:R-:W-:Y:S02]  /*2f50*/  @P2 LOP3.LUT P0, RZ, R162, 0xff00, RZ, 0xc0, !PT ;  /* 0x0000ff00a2ff2812 */ /* 0x000fe4000780c0ff */
[----:B------:R-:W-:-:S04]  /*2f60*/  @P2 F2FP.F16.F32.PACK_AB R126, RZ, R126 ;  /* 0x0000007eff7e223e */ /* 0x000fc800000000ff */
[----:B------:R-:W-:Y:S01]  /*2f70*/  @P2 PRMT R104, R126, 0x7610, R104 ;  /* 0x000076107e682816 */ /* 0x000fe20000000068 */
[----:B------:R-:W-:-:S04]  /*2f80*/  @P3 FFMA.FTZ R126, R141, R156, R155 ;  /* 0x0000009c8d7e3223 */ /* 0x000fc8000001009b */
[----:B------:R-:W-:Y:S01]  /*2f90*/  @P3 FADD.FTZ R126, R139, -R126 ;  /* 0x8000007e8b7e3221 */ /* 0x000fe20000010000 */
[----:B-1----:R-:W-:-:S04]  /*2fa0*/  @P2 FMUL.FTZ R109, R111, R109 ;  /* 0x0000006d6f6d2220 */ /* 0x002fc80000410000 */
[----:B------:R-:W-:Y:S01]  /*2fb0*/  @P2 FMUL.FTZ R110, R109, R108 ;  /* 0x0000006c6d6e2220 */ /* 0x000fe20000410000 */
[----:B------:R-:W-:-:S04]  /*2fc0*/  @P3 FFMA.FTZ R108, R145, R156, R155 ;  /* 0x0000009c916c3223 */ /* 0x000fc8000001009b */
[----:B------:R-:W-:Y:S01]  /*2fd0*/  @P3 FADD.FTZ R108, R143, -R108 ;  /* 0x8000006c8f6c3221 */ /* 0x000fe20000010000 */
[----:B------:R-:W-:Y:S02]  /*2fe0*/  @P2 FSEL R110, R110, RZ, P0 ;  /* 0x000000ff6e6e2208 */ /* 0x000fe40000000000 */
[----:B------:R-:W-:Y:S01]  /*2ff0*/  @P2 LOP3.LUT P0, RZ, R162, 0xff000000, RZ, 0xc0, !PT ;  /* 0xff000000a2ff2812 */ /* 0x000fe2000780c0ff */
[----:B------:R-:W-:Y:S02]  /*3000*/  @P3 FFMA.FTZ R133, R154, R108, R133 ;  /* 0x0000006c9a853223 */ /* 0x000fe40000010085 */
[----:B------:R-:W1:Y:S02]  /*3010*/  @P2 LDC.64 R108, c[0x0][0x408] ;  /* 0x00010200ff6c2b82 */ /* 0x000e640000000a00 */
[----:B-1----:R-:W-:-:S04]  /*3020*/  @P2 FMUL.FTZ R109, R133, R109 ;  /* 0x0000006d856d2220 */ /* 0x002fc80000410000 */
        /* <DEDUP_REMOVED lines=9> */
[----:B------:R-:W1:Y:S02]  /*30c0*/  @P2 LDC.64 R108, c[0x0][0x408] ;  /* 0x00010200ff6c2b82 */ /* 0x000e640000000a00 */
[----:B-1----:R-:W-:-:S04]  /*30d0*/  @P2 FMUL.FTZ R109, R157, R109 ;  /* 0x0000006d9d6d2220 */ /* 0x002fc80000410000 */
[----:B------:R-:W-:-:S05]  /*30e0*/  @P2 FMUL.FTZ R108, R109, R108 ;  /* 0x0000006c6d6c2220 */ /* 0x000fca0000410000 */
[----:B------:R-:W-:Y:S02]  /*30f0*/  @P2 FSEL R108, R108, RZ, P0 ;  /* 0x000000ff6c6c2208 */ /* 0x000fe40000000000 */
[----:B------:R-:W-:Y:S02]  /*3100*/  @P2 LOP3.LUT P0, RZ, R163, 0xff, RZ, 0xc0, !PT ;  /* 0x000000ffa3ff2812 */ /* 0x000fe4000780c0ff */
[----:B------:R-:W-:Y:S02]  /*3110*/  @P2 F2FP.F16.F32.PACK_AB R109, RZ, R108 ;  /* 0x0000006cff6d223e */ /* 0x000fe400000000ff */
[----:B------:R-:W-:Y:S01]  /*3120*/  F2FP.F16.F32.PACK_AB R108, R111, R127 ;  /* 0x0000007f6f6c723e */ /* 0x000fe200000000ff */
[----:B------:R-:W-:Y:S01]  /*3130*/  HADD2.F32 R127, -RZ, R30.H0_H0 ;  /* 0x2000001eff7f7230 */ /* 0x000fe20000004100 */
[----:B------:R-:W1:Y:S01]  /*3140*/  @P2 LDC.64 R110, c[0x0][0x408] ;  /* 0x00010200ff6e2b82 */ /* 0x000e620000000a00 */
[----:B------:R-:W-:Y:S01]  /*3150*/  @P2 PRMT R105, R105, 0x5410, R109 ;  /* 0x0000541069692816 */ /* 0x000fe2000000006d */
[----:B------:R-:W-:-:S02]  /*3160*/  @P3 FFMA.FTZ R109, R140, R156, R155 ;  /* 0x0000009c8c6d3223 */ /* 0x000fc4000001009b */
[----:B------:R-:W-:Y:S02]  /*3170*/  @P3 FFMA.FTZ R127, R154, R126, R127 ;  /* 0x0000007e9a7f3223 */ /* 0x000fe4000001007f */
[----:B------:R-:W-:-:S04]  /*3180*/  @P3 FADD.FTZ R109, R138, -R109 ;  /* 0x8000006d8a6d3221 */ /* 0x000fc80000010000 */
[----:B------:R-:W-:Y:S01]  /*3190*/  @P3 FFMA.FTZ R165, R154, R109, R165 ;  /* 0x0000006d9aa53223 */ /* 0x000fe200000100a5 */
[----:B------:R-:W-:Y:S01]  /*31a0*/  F2FP.F16.F32.PACK_AB R109, R157, R133 ;  /* 0x000000859d6d723e */ /* 0x000fe200000000ff */
[----:B------:R-:W-:Y:S02]  /*31b0*/  HADD2.F32 R133, -RZ, R31.H1_H1 ;  /* 0x3000001fff857230 */ /* 0x000fe40000004100 */
        /* <DEDUP_REMOVED lines=8> */
[----:B------:R-:W-:Y:S01]  /*3240*/  @P2 FMUL.FTZ R110, R111, R110 ;  /* 0x0000006e6f6e2220 */ /* 0x000fe20000410000 */
[----:B------:R-:W-:-:S04]  /*3250*/  @P3 FFMA.FTZ R111, R137, R156, R155 ;  /* 0x0000009c896f3223 */ /* 0x000fc8000001009b */
[----:B------:R-:W-:Y:S02]  /*3260*/  @P2 FSEL R110, R110, RZ, P0 ;  /* 0x000000ff6e6e2208 */ /* 0x000fe40000000000 */
[----:B------:R-:W-:Y:S02]  /*3270*/  @P2 LOP3.LUT P0, RZ, R163, 0xff0000, RZ, 0xc0, !PT ;  /* 0x00ff0000a3ff2812 */ /* 0x000fe4000780c0ff */
[----:B------:R-:W-:-:S04]  /*3280*/  @P2 F2FP.F16.F32.PACK_AB R110, RZ, R110 ;  /* 0x0000006eff6e223e */ /* 0x000fc800000000ff */
[----:B------:R-:W-:Y:S01]  /*3290*/  @P2 PRMT R106, R106, 0x5410, R110 ;  /* 0x000054106a6a2816 */ /* 0x000fe2000000006e */
[----:B------:R-:W-:Y:S01]  /*32a0*/  @P3 FADD.FTZ R110, R136, -R111 ;  /* 0x8000006f886e3221 */ /* 0x000fe20000010000 */
[----:B------:R-:W-:-:S05]  /*32b0*/  HADD2.F32 R111, -RZ, R31.H0_H0 ;  /* 0x2000001fff6f7230 */ /* 0x000fca0000004100 */
[----:B------:R-:W-:Y:S01]  /*32c0*/  @P3 FFMA.FTZ R111, R154, R110, R111 ;  /* 0x0000006e9a6f3223 */ /* 0x000fe2000001006f */
[----:B------:R-:W-:Y:S02]  /*32d0*/  F2FP.F16.F32.PACK_AB R110, R165, R127 ;  /* 0x0000007fa56e723e */ /* 0x000fe400000000ff */
[----:B------:R-:W1:Y:S02]  /*32e0*/  @P2 LDC.64 R126, c[0x0][0x408] ;  /* 0x00010200ff7e2b82 */ /* 0x000e640000000a00 */
[----:B-1----:R-:W-:-:S04]  /*32f0*/  @P2 FMUL.FTZ R127, R111, R127 ;  /* 0x0000007f6f7f2220 */ /* 0x002fc80000410000 */
[----:B------:R-:W-:-:S05]  /*3300*/  @P2 FMUL.FTZ R126, R127, R126 ;  /* 0x0000007e7f7e2220 */ /* 0x000fca0000410000 */
[----:B------:R-:W-:Y:S02]  /*3310*/  @P2 FSEL R126, R126, RZ, P0 ;  /* 0x000000ff7e7e2208 */ /* 0x000fe40000000000 */
[----:B------:R-:W-:Y:S02]  /*3320*/  @P2 ISETP.GE.U32.AND P0, PT, R162, RZ, PT ;  /* 0x000000ffa200220c */ /* 0x000fe40003f06070 */
[----:B------:R-:W-:Y:S02]  /*3330*/  @P2 F2FP.F16.F32.PACK_AB R126, RZ, R126 ;  /* 0x0000007eff7e223e */ /* 0x000fe400000000ff */
[----:B------:R-:W-:Y:S02]  /*3340*/  @P2 ISETP.GE.U32.AND.EX P0, PT, R163, 0x1000000, PT, P0 ;  /* 0x01000000a300280c */ /* 0x000fe40003f06100 */
[----:B------:R-:W-:Y:S01]  /*3350*/  @P2 PRMT R107, R126, 0x7610, R107 ;  /* 0x000076107e6b2816 */ /* 0x000fe2000000006b */
[----:B------:R-:W-:-:S04]  /*3360*/  @P3 FFMA.FTZ R126, R0, R156, R155 ;  /* 0x0000009c007e3223 */ /* 0x000fc8000001009b */
[----:B------:R-:W-:-:S04]  /*3370*/  @P3 FADD.FTZ R126, R3, -R126 ;  /* 0x8000007e037e3221 */ /* 0x000fc80000010000 */
[----:B------:R-:W-:Y:S02]  /*3380*/  @P3 FFMA.FTZ R133, R154, R126, R133 ;  /* 0x0000007e9a853223 */ /* 0x000fe40000010085 */
[----:B------:R-:W1:Y:S03]  /*3390*/  @P2 LDC.64 R126, c[0x0][0x408] ;  /* 0x00010200ff7e2b82 */ /* 0x000e660000000a00 */
[C---:B------:R-:W-:Y:S01]  /*33a0*/  F2FP.F16.F32.PACK_AB R111, R133.reuse, R111 ;  /* 0x0000006f856f723e */ /* 0x040fe200000000ff */
[----:B-1----:R-:W-:-:S04]  /*33b0*/  @P2 FMUL.FTZ R127, R133, R127 ;  /* 0x0000007f857f2220 */ /* 0x002fc80000410000 */
[----:B------:R-:W-:-:S05]  /*33c0*/  @P2 FMUL.FTZ R126, R127, R126 ;  /* 0x0000007e7f7e2220 */ /* 0x000fca0000410000 */
[----:B------:R-:W-:-:S04]  /*33d0*/  @P2 FSEL R126, R126, RZ, P0 ;  /* 0x000000ff7e7e2208 */ /* 0x000fc80000000000 */
[----:B------:R-:W-:-:S04]  /*33e0*/  @P2 F2FP.F16.F32.PACK_AB R126, RZ, R126 ;  /* 0x0000007eff7e223e */ /* 0x000fc800000000ff */
[----:B------:R-:W-:-:S07]  /*33f0*/  @P2 PRMT R107, R107, 0x5410, R126 ;  /* 0x000054106b6b2816 */ /* 0x000fce000000007e */
.L_x_7401:
[----:B------:R-:W-:Y:S05]  /*3400*/  BSYNC.RECONVERGENT B1 ;  /* 0x0000000000017941 */ /* 0x000fea0003800200 */
.L_x_7384:
        /* <DEDUP_REMOVED lines=14> */
[--C-:B-----5:R-:W-:Y:S01]  /*34f0*/  HADD2.F32 R163, -RZ, R24.reuse.H0_H0 ;  /* 0x20000018ffa37230 */ /* 0x120fe20000004100 */
[----:B-1----:R-:W1:Y:S01]  /*3500*/  @P2 LDC.64 R110, c[0x0][0x408] ;  /* 0x00010200ff6e2b82 */ /* 0x002e620000000a00 */
[----:B------:R-:W-:Y:S01]  /*3510*/  HADD2.F32 R133, -RZ, R24.H1_H1 ;  /* 0x30000018ff857230 */ /* 0x000fe20000004100 */
[C---:B------:R-:W-:Y:S01]  /*3520*/  @P2 LOP3.LUT P4, RZ, R160.reuse, 0xff, RZ, 0xc0, !PT ;  /* 0x000000ffa0ff2812 */ /* 0x040fe2000788c0ff */
[--C-:B------:R-:W-:Y:S01]  /*3530*/  HADD2.F32 R131, -RZ, R25.reuse.H0_H0 ;  /* 0x20000019ff837230 */ /* 0x100fe20000004100 */
[----:B------:R-:W-:Y:S01]  /*3540*/  @P2 LOP3.LUT P5, RZ, R160, 0xff00, RZ, 0xc0, !PT ;  /* 0x0000ff00a0ff2812 */ /* 0x000fe200078ac0ff */
[--C-:B------:R-:W-:Y:S02]  /*3550*/  HADD2.F32 R157, -RZ, R26.reuse.H0_H0 ;  /* 0x2000001aff9d7230 */ /* 0x100fe40000004100 */
[----:B------:R-:W-:Y:S02]  /*3560*/  HADD2.F32 R129, -RZ, R25.H1_H1 ;  /* 0x30000019ff817230 */ /* 0x000fe40000004100 */
[----:B------:R-:W-:-:S02]  /*3570*/  HADD2.F32 R165, -RZ, R26.H1_H1 ;  /* 0x3000001affa57230 */ /* 0x000fc40000004100 */
[-CC-:B------:R-:W-:Y:S01]  /*3580*/  @P3 FFMA.FTZ R109, R5, R156.reuse, R155.reuse ;  /* 0x0000009c056d3223 */ /* 0x180fe2000001009b */
[-CC-:B------:R-:W-:Y:S01]  /*3590*/  @P3 FFMA.FTZ R108, R2, R156.reuse, R155.reuse ;  /* 0x0000009c026c3223 */ /* 0x180fe2000001009b */
[-C--:B------:R-:W-:Y:S01]  /*35a0*/  @P3 FFMA.FTZ R126, R4, R156.reuse, R155 ;  /* 0x0000009c047e3223 */ /* 0x080fe2000001009b */
[----:B------:R-:W-:Y:S02]  /*35b0*/  HADD2.F32 R164, -RZ, R27.H0_H0 ;  /* 0x2000001bffa47230 */ /* 0x000fe40000004100 */
[----:B------:R-:W-:Y:S01]  /*35c0*/  @P3 FADD.FTZ R109, R10, -R109 ;  /* 0x8000006d0a6d3221 */ /* 0x000fe20000010000 */
[----:B------:R-:W-:Y:S01]  /*35d0*/  @P3 FADD.FTZ R108, R13, -R108 ;  /* 0x8000006c0d6c3221 */ /* 0x000fe20000010000 */
[----:B------:R-:W-:Y:S02]  /*35e0*/  @P3 FADD.FTZ R126, R15, -R126 ;  /* 0x8000007e0f7e3221 */ /* 0x000fe40000010000 */
[C---:B------:R-:W-:Y:S01]  /*35f0*/  @P3 FFMA.FTZ R163, R154.reuse, R109, R163 ;  /* 0x0000006d9aa33223 */ /* 0x040fe200000100a3 */
[----:B------:R-:W-:Y:S01]  /*3600*/  @P3 FFMA.FTZ R109, R7, R156, R155 ;  /* 0x0000009c076d3223 */ /* 0x000fe2000001009b */
[C---:B------:R-:W-:Y:S01]  /*3610*/  @P3 FFMA.FTZ R133, R154.reuse, R108, R133 ;  /* 0x0000006c9a853223 */ /* 0x040fe20000010085 */
[----:B------:R-:W-:-:S02]  /*3620*/  @P3 FFMA.FTZ R129, R154, R126, R129 ;  /* 0x0000007e9a813223 */ /* 0x000fc40000010081 */
[----:B------:R-:W-:Y:S01]  /*3630*/  @P3 FADD.FTZ R109, R12, -R109 ;  /* 0x8000006d0c6d3221 */ /* 0x000fe20000010000 */
[----:B-1----:R-:W-:Y:S01]  /*3640*/  @P2 FMUL.FTZ R111, R163, R111 ;  /* 0x0000006fa36f2220 */ /* 0x002fe20000410000 */
[----:B------:R-:W1:Y:S02]  /*3650*/  @P2 LDC.64 R126, c[0x0][0x408] ;  /* 0x00010200ff7e2b82 */ /* 0x000e640000000a00 */
[----:B------:R-:W-:Y:S01]  /*3660*/  @P3 FFMA.FTZ R131, R154, R109, R131 ;  /* 0x0000006d9a833223 */ /* 0x000fe20000010083 */
[----:B------:R-:W-:-:S05]  /*3670*/  @P2 FMUL.FTZ R130, R111, R110 ;  /* 0x0000006e6f822220 */ /* 0x000fca0000410000 */
[----:B------:R-:W2:Y:S08]  /*3680*/  @P2 LDC.64 R108, c[0x0][0x408] ;  /* 0x00010200ff6c2b82 */ /* 0x000eb00000000a00 */
[----:B------:R-:W3:Y:S01]  /*3690*/  @P2 LDC.64 R110, c[0x0][0x408] ;  /* 0x00010200ff6e2b82 */ /* 0x000ee20000000a00 */
[----:B-1----:R-:W-:Y:S01]  /*36a0*/  @P2 FMUL.FTZ R127, R129, R127 ;  /* 0x0000007f817f2220 */ /* 0x002fe20000410000 */
[----:B--2---:R-:W-:-:S04]  /*36b0*/  @P2 FMUL.FTZ R109, R133, R109 ;  /* 0x0000006d856d2220 */ /* 0x004fc80000410000 */
[----:B------:R-:W-:Y:S01]  /*36c0*/  @P2 FMUL.FTZ R162, R109, R108 ;  /* 0x0000006c6da22220 */ /* 0x000fe20000410000 */
[----:B------:R-:W-:Y:S01]  /*36d0*/  @P3 FFMA.FTZ R109, R9, R156, R155 ;  /* 0x0000009c096d3223 */ /* 0x000fe2000001009b */
[----:B---3--:R-:W-:-:S03]  /*36e0*/  @P2 FMUL.FTZ R111, R131, R111 ;  /* 0x0000006f836f2220 */ /* 0x008fc60000410000 */
[----:B------:R-:W-:Y:S01]  /*36f0*/  @P3 FADD.FTZ R109, R14, -R109 ;  /* 0x8000006d0e6d3221 */ /* 0x000fe20000010000 */
[----:B------:R-:W-:-:S03]  /*3700*/  @P2 FMUL.FTZ R110, R111, R110 ;  /* 0x0000006e6f6e2220 */ /* 0x000fc60000410000 */
[----:B------:R-:W-:Y:S01]  /*3710*/  @P3 FFMA.FTZ R157, R154, R109, R157 ;  /* 0x0000006d9a9d3223 */ /* 0x000fe2000001009d */
[----:B------:R-:W-:Y:S01]  /*3720*/  @P2 FMUL.FTZ R111, R127, R126 ;  /* 0x0000007e7f6f2220 */ /* 0x000fe20000410000 */
[----:B------:R-:W1:Y:S01]  /*3730*/  @P2 LDC.64 R108, c[0x0][0x408] ;  /* 0x00010200ff6c2b82 */ /* 0x000e620000000a00 */
[----:B------:R-:W-:Y:S02]  /*3740*/  @P2 FSEL R127, R130, RZ, P4 ;  /* 0x000000ff827f2208 */ /* 0x000fe40002000000 */
[----:B------:R-:W-:Y:S02]  /*3750*/  @P2 FSEL R126, R162, RZ, P5 ;  /* 0x000000ffa27e2208 */ /* 0x000fe40002800000 */
[C---:B------:R-:W-:Y:S02]  /*3760*/  @P2 LOP3.LUT P4, RZ, R160.reuse, 0xff0000, RZ, 0xc0, !PT ;  /* 0x00ff0000a0ff2812 */ /* 0x040fe4000788c0ff */
[----:B------:R-:W-:Y:S02]  /*3770*/  @P2 LOP3.LUT P5, RZ, R160, 0xff000000, RZ, 0xc0, !PT ;  /* 0xff000000a0ff2812 */ /* 0x000fe400078ac0ff */
[----:B------:R-:W-:-:S02]  /*3780*/  @P2 FSEL R130, R110, RZ, P4 ;  /* 0x000000ff6e822208 */ /* 0x000fc40002000000 */
[----:B------:R-:W-:Y:S02]  /*3790*/  @P2 FSEL R162, R111, RZ, P5 ;  /* 0x000000ff6fa22208 */ /* 0x000fe40002800000 */
[----:B------:R-:W2:Y:S01]  /*37a0*/  @P2 LDC.64 R110, c[0x0][0x408] ;  /* 0x00010200ff6e2b82 */ /* 0x000ea20000000a00 */
[----:B------:R-:W-:Y:S02]  /*37b0*/  @P2 LOP3.LUT P4, RZ, R161, 0xff, RZ, 0xc0, !PT ;  /* 0x000000ffa1ff2812 */ /* 0x000fe4000788c0ff */
[----:B------:R-:W-:Y:S02]  /*37c0*/  @P2 F2FP.F16.F32.PACK_AB R127, RZ, R127 ;  /* 0x0000007fff7f223e */ /* 0x000fe400000000ff */
[----:B------:R-:W-:Y:S02]  /*37d0*/  @P2 F2FP.F16.F32.PACK_AB R130, RZ, R130 ;  /* 0x00000082ff82223e */ /* 0x000fe400000000ff */
[----:B------:R-:W-:Y:S02]  /*37e0*/  @P2 F2FP.F16.F32.PACK_AB R126, RZ, R126 ;  /* 0x0000007eff7e223e */ /* 0x000fe400000000ff */
[----:B------:R-:W-:Y:S01]  /*37f0*/  @P2 F2FP.F16.F32.PACK_AB R162, RZ, R162 ;  /* 0x000000a2ffa2223e */ /* 0x000fe200000000ff */
[----:B-1----:R-:W-:Y:S01]  /*3800*/  @P2 FMUL.FTZ R109, R157, R109 ;  /* 0x0000006d9d6d2220 */ /* 0x002fe20000410000 */
[----:B------:R-:W-:-:S02]  /*3810*/  @P2 PRMT R104, R127, 0x7610, R104 ;  /* 0x000076107f682816 */ /* 0x000fc40000000068 */
[----:B------:R-:W-:Y:S01]  /*3820*/  @P2 PRMT R105, R130, 0x7610, R105 ;  /* 0x0000761082692816 */ /* 0x000fe20000000069 */
[----:B------:R-:W-:Y:S01]  /*3830*/  @P2 FMUL.FTZ R128, R109, R108 ;  /* 0x0000006c6d802220 */ /* 0x000fe20000410000 */
[----:B------:R-:W-:Y:S01]  /*3840*/  @P3 FFMA.FTZ R108, R6, R156, R155 ;  /* 0x0000009c066c3223 */ /* 0x000fe2000001009b */
[----:B------:R-:W-:Y:S02]  /*3850*/  @P2 PRMT R104, R104, 0x5410, R126 ;  /* 0x0000541068682816 */ /* 0x000fe4000000007e */
[----:B------:R-:W-:Y:S01]  /*3860*/  @P2 PRMT R105, R105, 0x5410, R162 ;  /* 0x0000541069692816 */ /* 0x000fe200000000a2 */
[----:B------:R-:W-:Y:S01]  /*3870*/  @P3 FADD.FTZ R108, R17, -R108 ;  /* 0x8000006c116c3221 */ /* 0x000fe20000010000 */
[----:B------:R-:W-:Y:S02]  /*3880*/  @P2 FSEL R128, R128, RZ, P4 ;  /* 0x000000ff80802208 */ /* 0x000fe40002000000 */
[----:B------:R-:W-:Y:S01]  /*3890*/  @P2 LOP3.LUT P4, RZ, R161, 0xff0000, RZ, 0xc0, !PT ;  /* 0x00ff0000a1ff2812 */ /* 0x000fe2000788c0ff */
[----:B------:R-:W-:Y:S01]  /*38a0*/  @P3 FFMA.FTZ R165, R154, R108, R165 ;  /* 0x0000006c9aa53223 */ /* 0x000fe200000100a5 */
[----:B------:R-:W-:Y:S01]  /*38b0*/  @P2 F2FP.F16.F32.PACK_AB R128, RZ, R128 ;  /* 0x00000080ff80223e */ /* 0x000fe200000000ff */
[----:B------:R-:W1:Y:S03]  /*38c0*/  @P2 LDC.64 R108, c[0x0][0x408] ;  /* 0x00010200ff6c2b82 */ /* 0x000e660000000a00 */
[----:B------:R-:W-:Y:S01]  /*38d0*/  @P2 PRMT R106, R128, 0x7610, R106 ;  /* 0x00007610806a2816 */ /* 0x000fe2000000006a */
[----:B-1----:R-:W-:-:S04]  /*38e0*/  @P2 FMUL.FTZ R109, R165, R109 ;  /* 0x0000006da56d2220 */ /* 0x002fc80000410000 */
[----:B------:R-:W-:Y:S01]  /*38f0*/  @P2 FMUL.FTZ R166, R109, R108 ;  /* 0x0000006c6da62220 */ /* 0x000fe20000410000 */
[----:B------:R-:W-:Y:S01]  /*3900*/  @P3 FFMA.FTZ R109, R11, R156, R155 ;  /* 0x0000009c0b6d3223 */ /* 0x000fe2000001009b */
[----:B------:R-:W-:-:S03]  /*3910*/  F2FP.F16.F32.PACK_AB R108, R133, R163 ;  /* 0x000000a3856c723e */ /* 0x000fc600000000ff */
[----:B------:R-:W-:-:S04]  /*3920*/  @P3 FADD.FTZ R109, R16, -R109 ;  /* 0x8000006d106d3221 */ /* 0x000fc80000010000 */
[----:B------:R-:W-:Y:S01]  /*3930*/  @P3 FFMA.FTZ R164, R154, R109, R164 ;  /* 0x0000006d9aa43223 */ /* 0x000fe200000100a4 */
[----:B------:R-:W-:Y:S01]  /*3940*/  F2FP.F16.F32.PACK_AB R109, R129, R131 ;  /* 0x00000083816d723e */ /* 0x000fe200000000ff */
[----:B------:R-:W-:Y:S02]  /*3950*/  HADD2.F32 R129, -RZ, R27.H1_H1 ;  /* 0x3000001bff817230 */ /* 0x000fe40000004100 */
[----:B--2---:R-:W-:-:S04]  /*3960*/  @P2 FMUL.FTZ R111, R164, R111 ;  /* 0x0000006fa46f2220 */ /* 0x004fc80000410000 */
[----:B------:R-:W-:Y:S01]  /*3970*/  @P2 FMUL.FTZ R111, R111, R110 ;  /* 0x0000006e6f6f2220 */ /* 0x000fe20000410000 */
[----:B------:R-:W-:-:S04]  /*3980*/  @P3 FFMA.FTZ R110, R8, R156, R155 ;  /* 0x0000009c086e3223 */ /* 0x000fc8000001009b */
[----:B------:R-:W-:Y:S01]  /*3990*/  @P3 FADD.FTZ R110, R19, -R110 ;  /* 0x8000006e136e3221 */ /* 0x000fe20000010000 */
[----:B------:R-:W-:-:S03]  /*39a0*/  @P2 FSEL R111, R111, RZ, P4 ;  /* 0x000000ff6f6f2208 */ /* 0x000fc60002000000 */
[----:B------:R-:W-:Y:S01]  /*39b0*/  @P3 FFMA.FTZ R129, R154, R110, R129 ;  /* 0x0000006e9a813223 */ /* 0x000fe20000010081 */
[----:B------:R-:W-:Y:S02]  /*39c0*/  @P2 LOP3.LUT P3, RZ, R161, 0xff00, RZ, 0xc0, !PT ;  /* 0x0000ff00a1ff2812 */ /* 0x000fe4000786c0ff */
[----:B------:R-:W-:Y:S02]  /*39d0*/  @P2 F2FP.F16.F32.PACK_AB R111, RZ, R111 ;  /* 0x0000006fff6f223e */ /* 0x000fe400000000ff */
[----:B------:R-:W-:Y:S02]  /*39e0*/  @P2 FSEL R166, R166, RZ, P3 ;  /* 0x000000ffa6a62208 */ /* 0x000fe40001800000 */
[----:B------:R-:W-:Y:S02]  /*39f0*/  @P2 PRMT R107, R111, 0x7610, R107 ;  /* 0x000076106f6b2816 */ /* 0x000fe4000000006b */
[----:B------:R-:W-:Y:S02]  /*3a00*/  @P2 F2FP.F16.F32.PACK_AB R166, RZ, R166 ;  /* 0x000000a6ffa6223e */ /* 0x000fe400000000ff */
[----:B------:R-:W-:-:S02]  /*3a10*/  F2FP.F16.F32.PACK_AB R110, R165, R157 ;  /* 0x0000009da56e723e */ /* 0x000fc400000000ff */
        /* <DEDUP_REMOVED lines=11> */
.L_x_7405:
[----:B------:R-:W-:Y:S01]  /*3ad0*/  ISETP.GT.AND P3, PT, R132, RZ, PT ;  /* 0x000000ff8400720c */ /* 0x000fe20003f64270 */
[--C-:B-----5:R-:W-:Y:S01]  /*3ae0*/  HADD2.F32 R131, -RZ, R24.reuse.H0_H0 ;  /* 0x20000018ff837230 */ /* 0x120fe20000004100 */
[----:B-1----:R-:W1:Y:S01]  /*3af0*/  @P2 LDC.64 R126, c[0x0][0x408] ;  /* 0x00010200ff7e2b82 */ /* 0x002e620000000a00 */
[----:B------:R-:W-:Y:S01]  /*3b00*/  HADD2.F32 R157, -RZ, R24.H1_H1 ;  /* 0x30000018ff9d7230 */ /* 0x000fe20000004100 */
[C---:B------:R-:W-:Y:S01]  /*3b10*/  @P2 LOP3.LUT P4, RZ, R160.reuse, 0xff, RZ, 0xc0, !PT ;  /* 0x000000ffa0ff2812 */ /* 0x040fe2000788c0ff */
[----:B------:R-:W-:Y:S01]  /*3b20*/  HADD2.F32 R133, -RZ, R25.H0_H0 ;  /* 0x20000019ff857230 */ /* 0x000fe20000004100 */
[----:B------:R-:W-:Y:S02]  /*3b30*/  @P2 LOP3.LUT P5, RZ, R160, 0xff00, RZ, 0xc0, !PT ;  /* 0x0000ff00a0ff2812 */ /* 0x000fe400078ac0ff */
[----:B------:R-:W-:-:S05]  /*3b40*/  @P2 LOP3.LUT P6, RZ, R161, 0xff0000, RZ, 0xc0, !PT ;  /* 0x00ff0000a1ff2812 */ /* 0x000fca00078cc0ff */
[-CC-:B------:R-:W-:Y:S01]  /*3b50*/  @P3 FFMA.FTZ R129, R5, R156.reuse, R155.reuse ;  /* 0x0000009c05813223 */ /* 0x180fe2000001009b */
[----:B------:R-:W-:-:S03]  /*3b60*/  @P3 FFMA.FTZ R130, R2, R156, R155 ;  /* 0x0000009c02823223 */ /* 0x000fc6000001009b */
[----:B------:R-:W-:Y:S01]  /*3b70*/  @P3 FADD.FTZ R129, R10, -R129 ;  /* 0x800000810a813221 */ /* 0x000fe20000010000 */
[----:B------:R-:W-:-:S03]  /*3b80*/  @P3 FADD.FTZ R130, R13, -R130 ;  /* 0x800000820d823221 */ /* 0x000fc60000010000 */
[C---:B------:R-:W-:Y:S01]  /*3b90*/  @P3 FFMA.FTZ R131, R154.reuse, R129, R131 ;  /* 0x000000819a833223 */ /* 0x040fe20000010083 */
[----:B------:R-:W-:Y:S01]  /*3ba0*/  @P3 FFMA.FTZ R157, R154, R130, R157 ;  /* 0x000000829a9d3223 */ /* 0x000fe2000001009d */
[----:B------:R-:W2:Y:S01]  /*3bb0*/  @P2 LDC.64 R128, c[0x0][0x408] ;  /* 0x00010200ff802b82 */ /* 0x000ea20000000a00 */
[-CC-:B------:R-:W-:Y:S01]  /*3bc0*/  @P3 FFMA.FTZ R130, R4, R156.reuse, R155.reuse ;  /* 0x0000009c04823223 */ /* 0x180fe2000001009b */
[----:B-1----:R-:W-:Y:S01]  /*3bd0*/  @P2 FMUL.FTZ R127, R131, R127 ;  /* 0x0000007f837f2220 */ /* 0x002fe20000410000 */
[----:B------:R-:W-:Y:S02]  /*3be0*/  @P3 FFMA.FTZ R131, R7, R156, R155 ;  /* 0x0000009c07833223 */ /* 0x000fe4000001009b */
[----:B------:R-:W-:Y:S02]  /*3bf0*/  @P3 FADD.FTZ R130, R15, -R130 ;  /* 0x800000820f823221 */ /* 0x000fe40000010000 */
[----:B------:R-:W-:-:S04]  /*3c00*/  @P3 FADD.FTZ R131, R12, -R131 ;  /* 0x800000830c833221 */ /* 0x000fc80000010000 */
[----:B------:R-:W-:Y:S01]  /*3c10*/  @P3 FFMA.FTZ R133, R154, R131, R133 ;  /* 0x000000839a853223 */ /* 0x000fe20000010085 */
[----:B------:R-:W-:-:S05]  /*3c20*/  HADD2.F32 R131, -RZ, R25.H1_H1 ;  /* 0x30000019ff837230 */ /* 0x000fca0000004100 */
[----:B------:R-:W-:Y:S01]  /*3c30*/  @P3 FFMA.FTZ R131, R154, R130, R131 ;  /* 0x000000829a833223 */ /* 0x000fe20000010083 */
[----:B--2---:R-:W-:Y:S01]  /*3c40*/  @P2 FMUL.FTZ R157, R157, R129 ;  /* 0x000000819d9d2220 */ /* 0x004fe20000410000 */
[----:B------:R-:W-:Y:S02]  /*3c50*/  @P2 FMUL.FTZ R129, R127, R126 ;  /* 0x0000007e7f812220 */ /* 0x000fe40000410000 */
[----:B------:R-:W1:Y:S01]  /*3c60*/  @P2 LDC.64 R126, c[0x0][0x408] ;  /* 0x00010200ff7e2b82 */ /* 0x000e620000000a00 */
[----:B------:R-:W-:Y:S02]  /*3c70*/  @P2 FMUL.FTZ R128, R157, R128 ;  /* 0x000000809d802220 */ /* 0x000fe40000410000 */
[----:B------:R-:W-:Y:S02]  /*3c80*/  @P2 FSEL R129, R129, RZ, P4 ;  /* 0x000000ff81812208 */ /* 0x000fe40002000000 */
[----:B------:R-:W-:Y:S02]  /*3c90*/  @P2 LOP3.LUT P4, RZ, R160, 0xff0000, RZ, 0xc0, !PT ;  /* 0x00ff0000a0ff2812 */ /* 0x000fe4000788c0ff */
[----:B------:R-:W-:-:S02]  /*3ca0*/  @P2 FSEL R128, R128, RZ, P5 ;  /* 0x000000ff80802208 */ /* 0x000fc40002800000 */
[----:B------:R-:W-:Y:S02]  /*3cb0*/  @P2 F2FP.F16.F32.PACK_AB R130, RZ, R129 ;  /* 0x00000081ff82223e */ /* 0x000fe400000000ff */
[----:B------:R-:W-:Y:S02]  /*3cc0*/  @P2 F2FP.F16.F32.PACK_AB R157, RZ, R128 ;  /* 0x00000080ff9d223e */ /* 0x000fe400000000ff */
[----:B------:R-:W2:Y:S01]  /*3cd0*/  @P2 LDC.64 R128, c[0x0][0x408] ;  /* 0x00010200ff802b82 */ /* 0x000ea20000000a00 */
[----:B------:R-:W-:Y:S02]  /*3ce0*/  @P2 PRMT R104, R130, 0x7610, R104 ;  /* 0x0000761082682816 */ /* 0x000fe40000000068 */
[----:B------:R-:W-:Y:S02]  /*3cf0*/  @P2 LOP3.LUT P5, RZ, R160, 0xff000000, RZ, 0xc0, !PT ;  /* 0xff000000a0ff2812 */ /* 0x000fe400078ac0ff */
[----:B------:R-:W-:Y:S01]  /*3d00*/  @P2 PRMT R104, R104, 0x5410, R157 ;  /* 0x0000541068682816 */ /* 0x000fe2000000009d */
[----:B-1----:R-:W-:Y:S01]  /*3d10*/  @P2 FMUL.FTZ R133, R133, R127 ;  /* 0x0000007f85852220 */ /* 0x002fe20000410000 */
[----:B------:R-:W-:-:S04]  /*3d20*/  @P3 FFMA.FTZ R127, R9, R156, R155 ;  /* 0x0000009c097f3223 */ /* 0x000fc8000001009b */
[----:B------:R-:W-:Y:S01]  /*3d30*/  @P3 FADD.FTZ R130, R14, -R127 ;  /* 0x8000007f0e823221 */ /* 0x000fe20000010000 */
[----:B------:R-:W-:-:S05]  /*3d40*/  HADD2.F32 R127, -RZ, R26.H0_H0 ;  /* 0x2000001aff7f7230 */ /* 0x000fca0000004100 */
[----:B------:R-:W-:Y:S01]  /*3d50*/  @P3 FFMA.FTZ R127, R154, R130, R127 ;  /* 0x000000829a7f3223 */ /* 0x000fe2000001007f */
[----:B--2---:R-:W-:Y:S01]  /*3d60*/  @P2 FMUL.FTZ R157, R131, R129 ;  /* 0x00000081839d2220 */ /* 0x004fe20000410000 */
[----:B------:R-:W-:Y:S01]  /*3d70*/  @P2 FMUL.FTZ R129, R133, R126 ;  /* 0x0000007e85812220 */ /* 0x000fe20000410000 */
[----:B------:R-:W1:Y:S01]  /*3d80*/  @P2 LDC.64 R130, c[0x0][0x408] ;  /* 0x00010200ff822b82 */ /* 0x000e620000000a00 */
[----:B------:R-:W-:Y:S01]  /*3d90*/  @P3 FFMA.FTZ R126, R6, R156, R155 ;  /* 0x0000009c067e3223 */ /* 0x000fe2000001009b */
[----:B------:R-:W-:Y:S02]  /*3da0*/  HADD2.F32 R133, -RZ, R26.H1_H1 ;  /* 0x3000001aff857230 */ /* 0x000fe40000004100 */
[----:B------:R-:W-:Y:S01]  /*3db0*/  @P2 FMUL.FTZ R128, R157, R128 ;  /* 0x000000809d802220 */ /* 0x000fe20000410000 */
[----:B------:R-:W-:Y:S01]  /*3dc0*/  @P2 FSEL R129, R129, RZ, P4 ;  /* 0x000000ff81812208 */ /* 0x000fe20002000000 */
[----:B------:R-:W-:Y:S01]  /*3dd0*/  @P3 FADD.FTZ R126, R17, -R126 ;  /* 0x8000007e117e3221 */ /* 0x000fe20000010000 */
[----:B------:R-:W-:-:S02]  /*3de0*/  @P2 LOP3.LUT P4, RZ, R161, 0xff, RZ, 0xc0, !PT ;  /* 0x000000ffa1ff2812 */ /* 0x000fc4000788c0ff */
[----:B------:R-:W-:Y:S01]  /*3df0*/  @P2 FSEL R128, R128, RZ, P5 ;  /* 0x000000ff80802208 */ /* 0x000fe20002800000 */
[----:B------:R-:W-:Y:S01]  /*3e00*/  @P3 FFMA.FTZ R133, R154, R126, R133 ;  /* 0x0000007e9a853223 */ /* 0x000fe20000010085 */
[----:B------:R-:W-:Y:S02]  /*3e10*/  @P2 LOP3.LUT P5, RZ, R161, 0xff00, RZ, 0xc0, !PT ;  /* 0x0000ff00a1ff2812 */ /* 0x000fe400078ac0ff */
[----:B------:R-:W-:Y:S02]  /*3e20*/  @P2 F2FP.F16.F32.PACK_AB R129, RZ, R129 ;  /* 0x00000081ff81223e */ /* 0x000fe400000000ff */
[----:B------:R-:W-:Y:S02]  /*3e30*/  @P2 F2FP.F16.F32.PACK_AB R128, RZ, R128 ;  /* 0x00000080ff80223e */ /* 0x000fe400000000ff */
[----:B------:R-:W-:-:S04]  /*3e40*/  @P2 PRMT R105, R129, 0x7610, R105 ;  /* 0x0000761081692816 */ /* 0x000fc80000000069 */
[----:B------:R-:W-:Y:S01]  /*3e50*/  @P2 PRMT R105, R105, 0x5410, R128 ;  /* 0x0000541069692816 */ /* 0x000fe20000000080 */
[----:B-1----:R-:W-:Y:S02]  /*3e60*/  @P2 FMUL.FTZ R131, R127, R131 ;  /* 0x000000837f832220 */ /* 0x002fe40000410000 */
[----:B------:R-:W1:Y:S02]  /*3e70*/  @P2 LDC.64 R126, c[0x0][0x408] ;  /* 0x00010200ff7e2b82 */ /* 0x000e640000000a00 */
[----:B------:R-:W-:Y:S01]  /*3e80*/  @P2 FMUL.FTZ R130, R131, R130 ;  /* 0x0000008283822220 */ /* 0x000fe20000410000 */
[----:B------:R-:W-:-:S04]  /*3e90*/  @P3 FFMA.FTZ R131, R11, R156, R155 ;  /* 0x0000009c0b833223 */ /* 0x000fc8000001009b */
[----:B------:R-:W-:Y:S01]  /*3ea0*/  @P3 FADD.FTZ R131, R16, -R131 ;  /* 0x8000008310833221 */ /* 0x000fe20000010000 */
[----:B------:R-:W-:-:S04]  /*3eb0*/  @P2 FSEL R130, R130, RZ, P4 ;  /* 0x000000ff82822208 */ /* 0x000fc80002000000 */
[----:B------:R-:W-:-:S04]  /*3ec0*/  @P2 F2FP.F16.F32.PACK_AB R130, RZ, R130 ;  /* 0x00000082ff82223e */ /* 0x000fc800000000ff */
[----:B------:R-:W-:Y:S01]  /*3ed0*/  @P2 PRMT R106, R130, 0x7610, R106 ;  /* 0x00007610826a2816 */ /* 0x000fe2000000006a */
[----:B-1----:R-:W-:Y:S01]  /*3ee0*/  @P2 FMUL.FTZ R127, R133, R127 ;  /* 0x0000007f857f2220 */ /* 0x002fe20000410000 */
[----:B------:R-:W-:-:S05]  /*3ef0*/  HADD2.F32 R133, -RZ, R27.H0_H0 ;  /* 0x2000001bff857230 */ /* 0x000fca0000004100 */
[----:B------:R-:W-:Y:S01]  /*3f00*/  @P3 FFMA.FTZ R133, R154, R131, R133 ;  /* 0x000000839a853223 */ /* 0x000fe20000010085 */
[----:B------:R-:W-:Y:S02]  /*3f10*/  @P2 FMUL.FTZ R131, R127, R126 ;  /* 0x0000007e7f832220 */ /* 0x000fe40000410000 */
[----:B------:R-:W1:Y:S03]  /*3f20*/  @P2 LDC.64 R126, c[0x0][0x408] ;  /* 0x00010200ff7e2b82 */ /* 0x000e660000000a00 */
[----:B------:R-:W-:-:S04]  /*3f30*/  @P2 FSEL R131, R131, RZ, P5 ;  /* 0x000000ff83832208 */ /* 0x000fc80002800000 */
[----:B------:R-:W-:-:S04]  /*3f40*/  @P2 F2FP.F16.F32.PACK_AB R131, RZ, R131 ;  /* 0x00000083ff83223e */ /* 0x000fc800000000ff */
[----:B------:R-:W-:Y:S01]  /*3f50*/  @P2 PRMT R106, R106, 0x5410, R131 ;  /* 0x000054106a6a2816 */ /* 0x000fe20000000083 */
[----:B-1----:R-:W-:-:S04]  /*3f60*/  @P2 FMUL.FTZ R127, R133, R127 ;  /* 0x0000007f857f2220 */ /* 0x002fc80000410000 */
        /* <DEDUP_REMOVED lines=17> */
.L_x_7404:
[----:B------:R-:W-:Y:S05]  /*4080*/  @!P0 BRA `(.L_x_7407) ;  /* 0x00000004007c8947 */ /* 0x000fea0003800000 */
[----:B-1----:R-:W1:Y:S01]  /*4090*/  @P2 LDC.64 R108, c[0x0][0x408] ;  /* 0x00010200ff6c2b82 */ /* 0x002e620000000a00 */
[-CC-:B------:R-:W-:Y:S01]  /*40a0*/  FFMA.FTZ R111, R5, R156.reuse, R155.reuse ;  /* 0x0000009c056f7223 */ /* 0x180fe2000001009b */
[----:B------:R-:W-:Y:S01]  /*40b0*/  ISETP.GT.AND P3, PT, R132, RZ, PT ;  /* 0x000000ff8400720c */ /* 0x000fe20003f64270 */
[-CC-:B------:R-:W-:Y:S01]  /*40c0*/  FFMA.FTZ R130, R2, R156.reuse, R155.reuse ;  /* 0x0000009c02827223 */ /* 0x180fe2000001009b */
[-C--:B------:R-:W-:Y:S01]  /*40d0*/  FFMA.FTZ R129, R7, R156.reuse, R155 ;  /* 0x0000009c07817223 */ /* 0x080fe2000001009b */
[----:B------:R-:W-:Y:S01]  /*40e0*/  FADD.FTZ R111, R10, -R111 ;  /* 0x8000006f0a6f7221 */ /* 0x000fe20000010000 */
[----:B-----5:R-:W-:Y:S01]  /*40f0*/  @P2 LOP3.LUT P4, RZ, R160, 0xff, RZ, 0xc0, !PT ;  /* 0x000000ffa0ff2812 */ /* 0x020fe2000788c0ff */
[----:B------:R-:W-:Y:S01]  /*4100*/  FADD.FTZ R131, R13, -R130 ;  /* 0x800000820d837221 */ /* 0x000fe20000010000 */
[----:B------:R-:W2:Y:S01]  /*4110*/  @P2 LDC.64 R126, c[0x0][0x408] ;  /* 0x00010200ff7e2b82 */ /* 0x000ea20000000a00 */
[----:B------:R-:W-:Y:S01]  /*4120*/  FMUL.FTZ R128, R154, R111 ;  /* 0x0000006f9a807220 */ /* 0x000fe20000410000 */
[----:B------:R-:W-:Y:S01]  /*4130*/  FFMA.FTZ R130, R4, R156, R155 ;  /* 0x0000009c04827223 */ /* 0x000fe2000001009b */
[----:B------:R-:W-:Y:S01]  /*4140*/  FADD.FTZ R129, R12, -R129 ;  /* 0x800000810c817221 */ /* 0x000fe20000010000 */
[----:B------:R-:W-:Y:S01]  /*4150*/  FMUL.FTZ R131, R154, R131 ;  /* 0x000000839a837220 */ /* 0x000fe20000410000 */
[----:B------:R-:W-:Y:S01]  /*4160*/  @P2 LOP3.LUT P5, RZ, R160, 0xff00, RZ, 0xc0, !PT ;  /* 0x0000ff00a0ff2812 */ /* 0x000fe200078ac0ff */
[----:B------:R-:W-:Y:S01]  /*4170*/  FADD.FTZ R157, R15, -R130 ;  /* 0x800000820f9d7221 */ /* 0x000fe20000010000 */
[----:B------:R-:W-:Y:S01]  /*4180*/  FSEL R128, R128, RZ, P3 ;  /* 0x000000ff80807208 */ /* 0x000fe20001800000 */
[----:B------:R-:W3:Y:S01]  /*4190*/  @P2 LDC.64 R110, c[0x0][0x408] ;  /* 0x00010200ff6e2b82 */ /* 0x000ee20000000a00 */
[C---:B------:R-:W-:Y:S01]  /*41a0*/  FMUL.FTZ R130, R154.reuse, R129 ;  /* 0x000000819a827220 */ /* 0x040fe20000410000 */
[----:B------:R-:W-:Y:S01]  /*41b0*/  FSEL R131, R131, RZ, P3 ;  /* 0x000000ff83837208 */ /* 0x000fe20001800000 */
[----:B------:R-:W-:-:S03]  /*41c0*/  FMUL.FTZ R129, R154, R157 ;  /* 0x0000009d9a817220 */ /* 0x000fc60000410000 */
[----:B------:R-:W-:Y:S01]  /*41d0*/  FSEL R130, R130, RZ, P3 ;  /* 0x000000ff82827208 */ /* 0x000fe20001800000 */
[----:B-1----:R-:W-:Y:S01]  /*41e0*/  @P2 FMUL.FTZ R109, R128, R109 ;  /* 0x0000006d806d2220 */ /* 0x002fe20000410000 */
[----:B------:R-:W-:-:S03]  /*41f0*/  FSEL R129, R129, RZ, P3 ;  /* 0x000000ff81817208 */ /* 0x000fc60001800000 */
[----:B------:R-:W-:Y:S02]  /*4200*/  @P2 FMUL.FTZ R133, R109, R108 ;  /* 0x0000006c6d852220 */ /* 0x000fe40000410000 */
[----:B------:R-:W1:Y:S03]  /*4210*/  @P2 LDC.64 R108, c[0x0][0x408] ;  /* 0x00010200ff6c2b82 */ /* 0x000e660000000a00 */
[----:B------:R-:W-:Y:S02]  /*4220*/  @P2 FSEL R133, R133, RZ, P4 ;  /* 0x000000ff85852208 */ /* 0x000fe40002000000 */
[----:B------:R-:W-:Y:S02]  /*4230*/  @P2 LOP3.LUT P4, RZ, R160, 0xff0000, RZ, 0xc0, !PT ;  /* 0x00ff0000a0ff2812 */ /* 0x000fe4000788c0ff */
[----:B------:R-:W-:Y:S01]  /*4240*/  @P2 F2FP.F16.F32.PACK_AB R133, RZ, R133 ;  /* 0x00000085ff85223e */ /* 0x000fe200000000ff */
[----:B---3--:R-:W-:-:S03]  /*4250*/  @P2 FMUL.FTZ R111, R130, R111 ;  /* 0x0000006f826f2220 */ /* 0x008fc60000410000 */
[----:B------:R-:W-:Y:S01]  /*4260*/  @P2 PRMT R104, R133, 0x7610, R104 ;  /* 0x0000761085682816 */ /* 0x000fe20000000068 */
[----:B-1----:R-:W-:-:S04]  /*4270*/  @P2 FMUL.FTZ R109, R131, R109 ;  /* 0x0000006d836d2220 */ /* 0x002fc80000410000 */
[----:B------:R-:W-:Y:S01]  /*4280*/  @P2 FMUL.FTZ R157, R109, R108 ;  /* 0x0000006c6d9d2220 */ /* 0x000fe20000410000 */
[----:B--2---:R-:W-:Y:S01]  /*4290*/  @P2 FMUL.FTZ R109, R129, R127 ;  /* 0x0000007f816d2220 */ /* 0x004fe20000410000 */
[----:B------:R-:W-:Y:S01]  /*42a0*/  @P2 FMUL.FTZ R127, R111, R110 ;  /* 0x0000006e6f7f2220 */ /* 0x000fe20000410000 */
[-CC-:B------:R-:W-:Y:S01]  /*42b0*/  FFMA.FTZ R111, R9, R156.reuse, R155.reuse ;  /* 0x0000009c096f7223 */ /* 0x180fe2000001009b */
[----:B------:R-:W-:Y:S01]  /*42c0*/  FFMA.FTZ R110, R6, R156, R155 ;  /* 0x0000009c066e7223 */ /* 0x000fe2000001009b */
[----:B------:R-:W-:Y:S01]  /*42d0*/  @P2 FMUL.FTZ R126, R109, R126 ;  /* 0x0000007e6d7e2220 */ /* 0x000fe20000410000 */
[----:B------:R-:W-:Y:S01]  /*42e0*/  @P2 FSEL R157, R157, RZ, P5 ;  /* 0x000000ff9d9d2208 */ /* 0x000fe20002800000 */
[----:B------:R-:W1:Y:S01]  /*42f0*/  @P2 LDC.64 R108, c[0x0][0x408] ;  /* 0x00010200ff6c2b82 */ /* 0x000e620000000a00 */
[----:B------:R-:W-:Y:S01]  /*4300*/  FADD.FTZ R111, R14, -R111 ;  /* 0x8000006f0e6f7221 */ /* 0x000fe20000010000 */
[----:B------:R-:W-:Y:S02]  /*4310*/  @P2 LOP3.LUT P5, RZ, R160, 0xff000000, RZ, 0xc0, !PT ;  /* 0xff000000a0ff2812 */ /* 0x000fe400078ac0ff */
[----:B------:R-:W-:Y:S01]  /*4320*/  @P2 FSEL R127, R127, RZ, P4 ;  /* 0x000000ff7f7f2208 */ /* 0x000fe20002000000 */
[----:B------:R-:W-:Y:S01]  /*4330*/  FMUL.FTZ R162, R154, R111 ;  /* 0x0000006f9aa27220 */ /* 0x000fe20000410000 */
[----:B------:R-:W-:Y:S01]  /*4340*/  FADD.FTZ R111, R17, -R110 ;  /* 0x8000006e116f7221 */ /* 0x000fe20000010000 */
[----:B------:R-:W-:-:S02]  /*4350*/  @P2 FSEL R126, R126, RZ, P5 ;  /* 0x000000ff7e7e2208 */ /* 0x000fc40002800000 */
[----:B------:R-:W-:Y:S01]  /*4360*/  @P2 F2FP.F16.F32.PACK_AB R127, RZ, R127 ;  /* 0x0000007fff7f223e */ /* 0x000fe200000000ff */
[----:B------:R-:W-:Y:S01]  /*4370*/  FMUL.FTZ R164, R154, R111 ;  /* 0x0000006f9aa47220 */ /* 0x000fe20000410000 */
[----:B------:R-:W-:Y:S01]  /*4380*/  FSEL R162, R162, RZ, P3 ;  /* 0x000000ffa2a27208 */ /* 0x000fe20001800000 */
[----:B------:R-:W2:Y:S01]  /*4390*/  @P2 LDC.64 R110, c[0x0][0x408] ;  /* 0x00010200ff6e2b82 */ /* 0x000ea20000000a00 */
[----:B------:R-:W-:Y:S02]  /*43a0*/  @P2 F2FP.F16.F32.PACK_AB R126, RZ, R126 ;  /* 0x0000007eff7e223e */ /* 0x000fe400000000ff */
[----:B------:R-:W-:Y:S02]  /*43b0*/  FSEL R164, R164, RZ, P3 ;  /* 0x000000ffa4a47208 */ /* 0x000fe40001800000 */
[----:B------:R-:W-:Y:S02]  /*43c0*/  @P2 PRMT R105, R127, 0x7610, R105 ;  /* 0x000076107f692816 */ /* 0x000fe40000000069 */
[----:B------:R-:W-:-:S02]  /*43d0*/  @P2 LOP3.LUT P4, RZ, R161, 0xff, RZ, 0xc0, !PT ;  /* 0x000000ffa1ff2812 */ /* 0x000fc4000788c0ff */
[----:B------:R-:W-:Y:S01]  /*43e0*/  @P2 PRMT R105, R105, 0x5410, R126 ;  /* 0x0000541069692816 */ /* 0x000fe2000000007e */
[----:B------:R-:W-:Y:S01]  /*43f0*/  FFMA.FTZ R126, R8, R156, R155 ;  /* 0x0000009c087e7223 */ /* 0x000fe2000001009b */
[----:B------:R-:W-:Y:S01]  /*4400*/  @P2 LOP3.LUT P5, RZ, R161, 0xff00, RZ, 0xc0, !PT ;  /* 0x0000ff00a1ff2812 */ /* 0x000fe200078ac0ff */
[----:B-1----:R-:W-:Y:S01]  /*4410*/  @P2 FMUL.FTZ R109, R162, R109 ;  /* 0x0000006da26d2220 */ /* 0x002fe20000410000 */
[----:B------:R-:W-:Y:S01]  /*4420*/  @P2 F2FP.F16.F32.PACK_AB R157, RZ, R157 ;  /* 0x0000009dff9d223e */ /* 0x000fe200000000ff */
[----:B------:R-:W-:Y:S02]  /*4430*/  FADD.FTZ R127, R19, -R126 ;  /* 0x8000007e137f7221 */ /* 0x000fe40000010000 */
[----:B------:R-:W-:Y:S01]  /*4440*/  @P2 FMUL.FTZ R163, R109, R108 ;  /* 0x0000006c6da32220 */ /* 0x000fe20000410000 */
[----:B------:R-:W-:Y:S01]  /*4450*/  @P2 PRMT R104, R104, 0x5410, R157 ;  /* 0x0000541068682816 */ /* 0x000fe2000000009d */
[----:B------:R-:W1:Y:S01]  /*4460*/  @P2 LDC.64 R108, c[0x0][0x408] ;  /* 0x00010200ff6c2b82 */ /* 0x000e620000000a00 */
[----:B------:R-:W-:-:S02]  /*4470*/  FMUL.FTZ R126, R154, R127 ;  /* 0x0000007f9a7e7220 */ /* 0x000fc40000410000 */
[----:B------:R-:W-:Y:S02]  /*4480*/  @P2 FSEL R163, R163, RZ, P4 ;  /* 0x000000ffa3a32208 */ /* 0x000fe40002000000 */
[----:B------:R-:W-:Y:S02]  /*4490*/  @P2 LOP3.LUT P4, RZ, R161, 0xff0000, RZ, 0xc0, !PT ;  /* 0x00ff0000a1ff2812 */ /* 0x000fe4000788c0ff */
[----:B------:R-:W-:Y:S02]  /*44a0*/  @P2 F2FP.F16.F32.PACK_AB R163, RZ, R163 ;  /* 0x000000a3ffa3223e */ /* 0x000fe400000000ff */
[----:B------:R-:W-:Y:S02]  /*44b0*/  FSEL R127, R126, RZ, P3 ;  /* 0x000000ff7e7f7208 */ /* 0x000fe40001800000 */
[----:B------:R-:W-:Y:S01]  /*44c0*/  @P2 PRMT R106, R163, 0x7610, R106 ;  /* 0x00007610a36a2816 */ /* 0x000fe2000000006a */
[----:B-1----:R-:W-:-:S04]  /*44d0*/  @P2 FMUL.FTZ R109, R164, R109 ;  /* 0x0000006da46d2220 */ /* 0x002fc80000410000 */
[----:B------:R-:W-:Y:S01]  /*44e0*/  @P2 FMUL.FTZ R165, R109, R108 ;  /* 0x0000006c6da52220 */ /* 0x000fe20000410000 */
[----:B------:R-:W-:Y:S01]  /*44f0*/  F2FP.F16.F32.PACK_AB R109, R129, R130 ;  /* 0x00000082816d723e */ /* 0x000fe200000000ff */
[----:B------:R-:W-:Y:S01]  /*4500*/  FFMA.FTZ R129, R11, R156, R155 ;  /* 0x0000009c0b817223 */ /* 0x000fe2000001009b */
[----:B------:R-:W-:Y:S02]  /*4510*/  F2FP.F16.F32.PACK_AB R108, R131, R128 ;  /* 0x00000080836c723e */ /* 0x000fe400000000ff */
[----:B------:R-:W-:Y:S01]  /*4520*/  @P2 FSEL R165, R165, RZ, P5 ;  /* 0x000000ffa5a52208 */ /* 0x000fe20002800000 */
[----:B------:R-:W-:-:S03]  /*4530*/  FADD.FTZ R129, R16, -R129 ;  /* 0x8000008110817221 */ /* 0x000fc60000010000 */
[----:B------:R-:W-:Y:S01]  /*4540*/  @P2 F2FP.F16.F32.PACK_AB R165, RZ, R165 ;  /* 0x000000a5ffa5223e */ /* 0x000fe200000000ff */
[----:B------:R-:W-:-:S03]  /*4550*/  FMUL.FTZ R128, R154, R129 ;  /* 0x000000819a807220 */ /* 0x000fc60000410000 */
[----:B------:R-:W-:Y:S02]  /*4560*/  @P2 PRMT R106, R106, 0x5410, R165 ;  /* 0x000054106a6a2816 */ /* 0x000fe400000000a5 */
[----:B------:R-:W-:-:S05]  /*4570*/  FSEL R128, R128, RZ, P3 ;  /* 0x000000ff80807208 */ /* 0x000fca0001800000 */
[----:B--2---:R-:W-:-:S04]  /*4580*/  @P2 FMUL.FTZ R111, R128, R111 ;  /* 0x0000006f806f2220 */ /* 0x004fc80000410000 */
        /* <DEDUP_REMOVED lines=15> */
.L_x_7407:
        /* <DEDUP_REMOVED lines=13> */
.L_x_7409:
[----:B------:R-:W-:Y:S05]  /*4750*/  BSYNC.RECONVERGENT B2 ;  /* 0x0000000000027941 */ /* 0x000fea0003800200 */
.L_x_7408:
        /* <DEDUP_REMOVED lines=13> */
.L_x_7411:
[----:B------:R-:W-:Y:S05]  /*4830*/  BSYNC.RECONVERGENT B2 ;  /* 0x0000000000027941 */ /* 0x000fea0003800200 */
.L_x_7410:
        /* <DEDUP_REMOVED lines=13> */
.L_x_7413:
[----:B------:R-:W-:Y:S05]  /*4910*/  BSYNC.RECONVERGENT B2 ;  /* 0x0000000000027941 */ /* 0x000fea0003800200 */
.L_x_7412:
        /* <DEDUP_REMOVED lines=13> */
.L_x_7415:
[----:B------:R-:W-:Y:S05]  /*49f0*/  BSYNC.RECONVERGENT B2 ;  /* 0x0000000000027941 */ /* 0x000fea0003800200 */
.L_x_7414:
        /* <DEDUP_REMOVED lines=13> */
.L_x_7417:
[----:B------:R-:W-:Y:S05]  /*4ad0*/  BSYNC.RECONVERGENT B2 ;  /* 0x0000000000027941 */ /* 0x000fea0003800200 */
.L_x_7416:
        /* <DEDUP_REMOVED lines=13> */
.L_x_7419:
[----:B------:R-:W-:Y:S05]  /*4bb0*/  BSYNC.RECONVERGENT B2 ;  /* 0x0000000000027941 */ /* 0x000fea0003800200 */
.L_x_7418:
        /* <DEDUP_REMOVED lines=13> */
.L_x_7421:
[----:B------:R-:W-:Y:S05]  /*4c90*/  BSYNC.RECONVERGENT B2 ;  /* 0x0000000000027941 */ /* 0x000fea0003800200 */
.L_x_7420:
[----:B------:R-:W-:Y:S05]  /*4ca0*/  @!P2 BRA `(.L_x_7406) ;  /* 0x000000000030a947 */ /* 0x000fea0003800000 */
[----:B-1----:R-:W-:Y:S01]  /*4cb0*/  FFMA.FTZ R126, R8, R156, R155 ;  /* 0x0000009c087e7223 */ /* 0x002fe2000001009b */
        /* <DEDUP_REMOVED lines=10> */
[----:B------:R-:W-:-:S07]  /*4d60*/  PRMT R107, R107, 0x5410, R127 ;  /* 0x000054106b6b7816 */ /* 0x000fce000000007f */
.L_x_7406:
[----:B------:R-:W-:Y:S05]  /*4d70*/  BSYNC.RECONVERGENT B1 ;  /* 0x0000000000017941 */ /* 0x000fea0003800200 */
.L_x_7403:
        /* <DEDUP_REMOVED lines=12> */
[--C-:B-1---5:R-:W-:Y:S01]  /*4e40*/  HADD2.F32 R128, -RZ, R21.reuse.H0_H0 ;  /* 0x20000015ff807230 */ /* 0x122fe20000004100 */
[----:B------:R-:W-:Y:S01]  /*4e50*/  @P2 LOP3.LUT P3, RZ, R158, 0xff00, RZ, 0xc0, !PT ;  /* 0x0000ff009eff2812 */ /* 0x000fe2000786c0ff */
[--C-:B------:R-:W-:Y:S02]  /*4e60*/  HADD2.F32 R133, -RZ, R20.reuse.H0_H0 ;  /* 0x20000014ff857230 */ /* 0x100fe40000004100 */
[----:B------:R-:W-:Y:S02]  /*4e70*/  HADD2.F32 R157, -RZ, R20.H1_H1 ;  /* 0x30000014ff9d7230 */ /* 0x000fe40000004100 */
        /* <DEDUP_REMOVED lines=13> */
[----:B------:R-:W1:Y:S01]  /*4f50*/  @P2 LDC.64 R110, c[0x0][0x408] ;  /* 0x00010200ff6e2b82 */ /* 0x000e620000000a00 */
[----:B------:R-:W-:Y:S01]  /*4f60*/  @P1 FFMA.FTZ R157, R154, R108, R157 ;  /* 0x0000006c9a9d1223 */ /* 0x000fe2000001009d */
[----:B------:R-:W-:Y:S01]  /*4f70*/  @P1 FADD.FTZ R126, R123, -R126 ;  /* 0x8000007e7b7e1221 */ /* 0x000fe20000010000 */
[----:B------:R-:W-:-:S03]  /*4f80*/  @P1 FADD.FTZ R127, R122, -R127 ;  /* 0x8000007f7a7f1221 */ /* 0x000fc60000010000 */
[C---:B------:R-:W-:Y:S01]  /*4f90*/  @P1 FFMA.FTZ R131, R154.reuse, R126, R131 ;  /* 0x0000007e9a831223 */ /* 0x040fe20000010083 */
[----:B------:R-:W-:Y:S01]  /*4fa0*/  @P1 FFMA.FTZ R129, R154, R127, R129 ;  /* 0x0000007f9a811223 */ /* 0x000fe20000010081 */
[----:B------:R-:W2:Y:S08]  /*4fb0*/  @P2 LDC.64 R108, c[0x0][0x408] ;  /* 0x00010200ff6c2b82 */ /* 0x000eb00000000a00 */
[----:B------:R-:W3:Y:S01]  /*4fc0*/  @P2 LDC.64 R126, c[0x0][0x408] ;  /* 0x00010200ff7e2b82 */ /* 0x000ee20000000a00 */
[----:B-1----:R-:W-:-:S04]  /*4fd0*/  @P2 FMUL.FTZ R111, R157, R111 ;  /* 0x0000006f9d6f2220 */ /* 0x002fc80000410000 */
[----:B------:R-:W-:Y:S01]  /*4fe0*/  @P2 FMUL.FTZ R160, R111, R110 ;  /* 0x0000006e6fa02220 */ /* 0x000fe20000410000 */
[----:B------:R-:W-:Y:S01]  /*4ff0*/  @P1 FFMA.FTZ R110, R114, R156, R155 ;  /* 0x0000009c726e1223 */ /* 0x000fe2000001009b */
[----:B--2---:R-:W-:-:S03]  /*5000*/  @P2 FMUL.FTZ R109, R133, R109 ;  /* 0x0000006d856d2220 */ /* 0x004fc60000410000 */
[----:B------:R-:W-:Y:S02]  /*5010*/  @P1 FADD.FTZ R132, R125, -R110 ;  /* 0x8000006e7d841221 */ /* 0x000fe40000010000 */
[----:B------:R-:W1:Y:S01]  /*5020*/  @P2 LDC.64 R110, c[0x0][0x408] ;  /* 0x00010200ff6e2b82 */ /* 0x000e620000000a00 */
[----:B------:R-:W-:Y:S01]  /*5030*/  @P2 FMUL.FTZ R130, R109, R108 ;  /* 0x0000006c6d822220 */ /* 0x000fe20000410000 */
[----:B------:R-:W-:Y:S01]  /*5040*/  @P1 FFMA.FTZ R161, R154, R132, R161 ;  /* 0x000000849aa11223 */ /* 0x000fe200000100a1 */
[-CC-:B------:R-:W-:Y:S01]  /*5050*/  @P1 FFMA.FTZ R132, R116, R156.reuse, R155.reuse ;  /* 0x0000009c74841223 */ /* 0x180fe2000001009b */
[----:B------:R-:W-:Y:S01]  /*5060*/  @P1 FFMA.FTZ R155, R119, R156, R155 ;  /* 0x0000009c779b1223 */ /* 0x000fe2000001009b */
[----:B---3--:R-:W-:Y:S02]  /*5070*/  @P2 FMUL.FTZ R127, R129, R127 ;  /* 0x0000007f817f2220 */ /* 0x008fe40000410000 */
[----:B------:R-:W-:Y:S01]  /*5080*/  @P1 FADD.FTZ R132, R135, -R132 ;  /* 0x8000008487841221 */ /* 0x000fe20000010000 */
[----:B------:R-:W2:Y:S01]  /*5090*/  @P2 LDC.64 R108, c[0x0][0x408] ;  /* 0x00010200ff6c2b82 */ /* 0x000ea20000000a00 */
[----:B------:R-:W-:Y:S01]  /*50a0*/  @P1 FADD.FTZ R156, R124, -R155 ;  /* 0x8000009b7c9c1221 */ /* 0x000fe20000010000 */
[----:B------:R-:W-:-:S02]  /*50b0*/  HADD2.F32 R155, -RZ, R23.H0_H0 ;  /* 0x20000017ff9b7230 */ /* 0x000fc40000004100 */
[----:B------:R-:W-:Y:S01]  /*50c0*/  @P2 FMUL.FTZ R126, R127, R126 ;  /* 0x0000007e7f7e2220 */ /* 0x000fe20000410000 */
[----:B------:R-:W-:Y:S02]  /*50d0*/  HADD2.F32 R127, -RZ, R23.H1_H1 ;  /* 0x30000017ff7f7230 */ /* 0x000fe40000004100 */
[----:B------:R-:W-:-:S03]  /*50e0*/  @P1 FFMA.FTZ R155, R154, R156, R155 ;  /* 0x0000009c9a9b1223 */ /* 0x000fc6000001009b */
[----:B------:R-:W-:Y:S01]  /*50f0*/  @P1 FFMA.FTZ R127, R154, R132, R127 ;  /* 0x000000849a7f1223 */ /* 0x000fe2000001007f */
[----:B------:R-:W-:Y:S02]  /*5100*/  @P2 LOP3.LUT P1, RZ, R158, 0xff, RZ, 0xc0, !PT ;  /* 0x000000ff9eff2812 */ /* 0x000fe4000782c0ff */
[----:B------:R-:W-:Y:S02]  /*5110*/  @P2 FSEL R154, R160, RZ, P3 ;  /* 0x000000ffa09a2208 */ /* 0x000fe40001800000 */
[----:B------:R-:W-:Y:S01]  /*5120*/  @P2 FSEL R130, R130, RZ, P1 ;  /* 0x000000ff82822208 */ /* 0x000fe20000800000 */
[----:B-1----:R-:W-:Y:S01]  /*5130*/  @P2 FMUL.FTZ R111, R131, R111 ;  /* 0x0000006f836f2220 */ /* 0x002fe20000410000 */
[C---:B------:R-:W-:Y:S02]  /*5140*/  @P2 LOP3.LUT P1, RZ, R158.reuse, 0xff0000, RZ, 0xc0, !PT ;  /* 0x00ff00009eff2812 */ /* 0x040fe4000782c0ff */
[----:B------:R-:W-:Y:S01]  /*5150*/  @P2 LOP3.LUT P3, RZ, R158, 0xff000000, RZ, 0xc0, !PT ;  /* 0xff0000009eff2812 */ /* 0x000fe2000786c0ff */
[----:B------:R-:W-:Y:S01]  /*5160*/  @P2 FMUL.FTZ R162, R111, R110 ;  /* 0x0000006e6fa22220 */ /* 0x000fe20000410000 */
[----:B------:R-:W-:Y:S01]  /*5170*/  @P2 F2FP.F16.F32.PACK_AB R130, RZ, R130 ;  /* 0x00000082ff82223e */ /* 0x000fe200000000ff */
[----:B------:R-:W1:Y:S01]  /*5180*/  @P2 LDC.64 R110, c[0x0][0x408] ;  /* 0x00010200ff6e2b82 */ /* 0x000e620000000a00 */
[----:B------:R-:W-:Y:S01]  /*5190*/  @P2 F2FP.F16.F32.PACK_AB R154, RZ, R154 ;  /* 0x0000009aff9a223e */ /* 0x000fe200000000ff */
[----:B--2---:R-:W-:Y:S01]  /*51a0*/  @P2 FMUL.FTZ R109, R128, R109 ;  /* 0x0000006d806d2220 */ /* 0x004fe20000410000 */
[----:B------:R-:W-:-:S02]  /*51b0*/  @P2 FSEL R160, R162, RZ, P3 ;  /* 0x000000ffa2a02208 */ /* 0x000fc40001800000 */
[----:B------:R-:W-:Y:S01]  /*51c0*/  @P2 LOP3.LUT P3, RZ, R159, 0xff0000, RZ, 0xc0, !PT ;  /* 0x00ff00009fff2812 */ /* 0x000fe2000786c0ff */
[----:B------:R-:W-:Y:S01]  /*51d0*/  @P2 FMUL.FTZ R156, R109, R108 ;  /* 0x0000006c6d9c2220 */ /* 0x000fe20000410000 */
[----:B------:R-:W-:Y:S01]  /*51e0*/  @P2 F2FP.F16.F32.PACK_AB R160, RZ, R160 ;  /* 0x000000a0ffa0223e */ /* 0x000fe200000000ff */
[----:B------:R-:W2:Y:S01]  /*51f0*/  @P2 LDC.64 R108, c[0x0][0x408] ;  /* 0x00010200ff6c2b82 */ /* 0x000ea20000000a00 */
[----:B------:R-:W-:Y:S02]  /*5200*/  @P2 PRMT R104, R130, 0x7610, R104 ;  /* 0x0000761082682816 */ /* 0x000fe40000000068 */
[----:B------:R-:W-:Y:S02]  /*5210*/  @P2 FSEL R156, R156, RZ, P1 ;  /* 0x000000ff9c9c2208 */ /* 0x000fe40000800000 */
[----:B------:R-:W-:Y:S02]  /*5220*/  @P2 LOP3.LUT P1, RZ, R159, 0xff, RZ, 0xc0, !PT ;  /* 0x000000ff9fff2812 */ /* 0x000fe4000782c0ff */
[----:B------:R-:W-:-:S02]  /*5230*/  @P2 F2FP.F16.F32.PACK_AB R156, RZ, R156 ;  /* 0x0000009cff9c223e */ /* 0x000fc400000000ff */
[----:B------:R-:W-:Y:S02]  /*5240*/  @P2 FSEL R126, R126, RZ, P1 ;  /* 0x000000ff7e7e2208 */ /* 0x000fe40000800000 */
[----:B------:R-:W-:Y:S02]  /*5250*/  @P2 LOP3.LUT P1, RZ, R159, 0xff00, RZ, 0xc0, !PT ;  /* 0x0000ff009fff2812 */ /* 0x000fe4000782c0ff */
[----:B------:R-:W-:Y:S02]  /*5260*/  @P2 F2FP.F16.F32.PACK_AB R126, RZ, R126 ;  /* 0x0000007eff7e223e */ /* 0x000fe400000000ff */
[----:B------:R-:W-:Y:S01]  /*5270*/  @P2 PRMT R105, R156, 0x7610, R105 ;  /* 0x000076109c692816 */ /* 0x000fe20000000069 */
[----:B-1----:R-:W-:Y:S01]  /*5280*/  @P2 FMUL.FTZ R163, R155, R111 ;  /* 0x0000006f9ba32220 */ /* 0x002fe20000410000 */
[----:B------:R-:W-:Y:S02]  /*5290*/  @P2 PRMT R106, R126, 0x7610, R106 ;  /* 0x000076107e6a2816 */ /* 0x000fe4000000006a */
[----:B------:R-:W-:Y:S01]  /*52a0*/  @P2 PRMT R104, R104, 0x5410, R154 ;  /* 0x0000541068682816 */ /* 0x000fe2000000009a */
[----:B------:R-:W-:Y:S01]  /*52b0*/  @P2 FMUL.FTZ R132, R163, R110 ;  /* 0x0000006ea3842220 */ /* 0x000fe20000410000 */
[----:B------:R-:W-:-:S02]  /*52c0*/  F2FP.F16.F32.PACK_AB R110, R161, R129 ;  /* 0x00000081a16e723e */ /* 0x000fc400000000ff */
[----:B------:R-:W-:Y:S01]  /*52d0*/  @P2 PRMT R105, R105, 0x5410, R160 ;  /* 0x0000541069692816 */ /* 0x000fe200000000a0 */
[----:B--2---:R-:W-:Y:S01]  /*52e0*/  @P2 FMUL.FTZ R109, R161, R109 ;  /* 0x0000006da16d2220 */ /* 0x004fe20000410000 */
[----:B------:R-:W-:-:S03]  /*52f0*/  @P2 FSEL R132, R132, RZ, P3 ;  /* 0x000000ff84842208 */ /* 0x000fc60001800000 */
[----:B------:R-:W-:Y:S01]  /*5300*/  @P2 FMUL.FTZ R111, R109, R108 ;  /* 0x0000006c6d6f2220 */ /* 0x000fe20000410000 */
[----:B------:R-:W-:Y:S02]  /*5310*/  F2FP.F16.F32.PACK_AB R109, R131, R128 ;  /* 0x00000080836d723e */ /* 0x000fe400000000ff */
[----:B------:R-:W-:Y:S02]  /*5320*/  @P2 F2FP.F16.F32.PACK_AB R132, RZ, R132 ;  /* 0x00000084ff84223e */ /* 0x000fe400000000ff */
[----:B------:R-:W-:Y:S02]  /*5330*/  @P2 FSEL R111, R111, RZ, P1 ;  /* 0x000000ff6f6f2208 */ /* 0x000fe40000800000 */
[----:B------:R-:W-:Y:S02]  /*5340*/  F2FP.F16.F32.PACK_AB R108, R157, R133 ;  /* 0x000000859d6c723e */ /* 0x000fe400000000ff */
[----:B------:R-:W-:Y:S02]  /*5350*/  @P2 F2FP.F16.F32.PACK_AB R128, RZ, R111 ;  /* 0x0000006fff80223e */ /* 0x000fe400000000ff */
        /* <DEDUP_REMOVED lines=12> */
.L_x_7424:
[----:B------:R-:W-:Y:S01]  /*5420*/  ISETP.GT.AND P1, PT, R132, RZ, PT ;  /* 0x000000ff8400720c */ /* 0x000fe20003f24270 */
[--C-:B-----5:R-:W-:Y:S01]  /*5430*/  HADD2.F32 R131, -RZ, R20.reuse.H0_H0 ;  /* 0x20000014ff837230 */ /* 0x120fe20000004100 */
[----:B-1----:R-:W1:Y:S01]  /*5440*/  @P2 LDC.64 R128, c[0x0][0x408] ;  /* 0x00010200ff802b82 */ /* 0x002e620000000a00 */
[----:B------:R-:W-:Y:S01]  /*5450*/  HADD2.F32 R133, -RZ, R20.H1_H1 ;  /* 0x30000014ff857230 */ /* 0x000fe20000004100 */
[C---:B------:R-:W-:Y:S01]  /*5460*/  @P2 LOP3.LUT P3, RZ, R158.reuse, 0xff, RZ, 0xc0, !PT ;  /* 0x000000ff9eff2812 */ /* 0x040fe2000786c0ff */
[--C-:B------:R-:W-:Y:S01]  /*5470*/  HADD2.F32 R161, -RZ, R22.reuse.H0_H0 ;  /* 0x20000016ffa17230 */ /* 0x100fe20000004100 */
[----:B------:R-:W-:Y:S01]  /*5480*/  @P2 LOP3.LUT P4, RZ, R158, 0xff00, RZ, 0xc0, !PT ;  /* 0x0000ff009eff2812 */ /* 0x000fe2000788c0ff */
[----:B------:R-:W-:Y:S01]  /*5490*/  HADD2.F32 R163, -RZ, R22.H1_H1 ;  /* 0x30000016ffa37230 */ /* 0x000fe20000004100 */
[----:B------:R-:W-:-:S05]  /*54a0*/  @P2 LOP3.LUT P5, RZ, R159, 0xff0000, RZ, 0xc0, !PT ;  /* 0x00ff00009fff2812 */ /* 0x000fca00078ac0ff */
        /* <DEDUP_REMOVED lines=9> */
[----:B------:R-:W2:Y:S01]  /*5540*/  @P2 LDC.64 R126, c[0x0][0x408] ;  /* 0x00010200ff7e2b82 */ /* 0x000ea20000000a00 */
[----:B------:R-:W-:Y:S01]  /*5550*/  @P1 FADD.FTZ R130, R120, -R157 ;  /* 0x8000009d78821221 */ /* 0x000fe20000010000 */
[----:B------:R-:W-:-:S02]  /*5560*/  HADD2.F32 R157, -RZ, R21.H0_H0 ;  /* 0x20000015ff9d7230 */ /* 0x000fc40000004100 */
[----:B-1----:R-:W-:Y:S01]  /*5570*/  @P2 FMUL.FTZ R129, R133, R129 ;  /* 0x0000008185812220 */ /* 0x002fe20000410000 */
[----:B------:R-:W-:Y:S02]  /*5580*/  HADD2.F32 R133, -RZ, R21.H1_H1 ;  /* 0x30000015ff857230 */ /* 0x000fe40000004100 */
[C---:B------:R-:W-:Y:S01]  /*5590*/  @P1 FFMA.FTZ R163, R154.reuse, R132, R163 ;  /* 0x000000849aa31223 */ /* 0x040fe200000100a3 */
[----:B------:R-:W-:Y:S01]  /*55a0*/  @P2 FMUL.FTZ R128, R129, R128 ;  /* 0x0000008081802220 */ /* 0x000fe20000410000 */
[----:B------:R-:W-:Y:S01]  /*55b0*/  @P1 FFMA.FTZ R157, R154, R130, R157 ;  /* 0x000000829a9d1223 */ /* 0x000fe2000001009d */
[----:B------:R-:W-:-:S03]  /*55c0*/  @P1 FFMA.FTZ R130, R112, R156, R155 ;  /* 0x0000009c70821223 */ /* 0x000fc6000001009b */
[----:B------:R-:W-:Y:S01]  /*55d0*/  @P2 FSEL R128, R128, RZ, P4 ;  /* 0x000000ff80802208 */ /* 0x000fe20002000000 */
[----:B------:R-:W-:Y:S01]  /*55e0*/  @P1 FADD.FTZ R130, R123, -R130 ;  /* 0x800000827b821221 */ /* 0x000fe20000010000 */
[----:B------:R-:W-:Y:S02]  /*55f0*/  @P2 LOP3.LUT P4, RZ, R158, 0xff000000, RZ, 0xc0, !PT ;  /* 0xff0000009eff2812 */ /* 0x000fe4000788c0ff */
[----:B------:R-:W-:Y:S01]  /*5600*/  @P2 F2FP.F16.F32.PACK_AB R128, RZ, R128 ;  /* 0x00000080ff80223e */ /* 0x000fe200000000ff */
[----:B------:R-:W-:Y:S01]  /*5610*/  @P1 FFMA.FTZ R133, R154, R130, R133 ;  /* 0x000000829a851223 */ /* 0x000fe20000010085 */
[----:B--2---:R-:W-:Y:S02]  /*5620*/  @P2 FMUL.FTZ R127, R131, R127 ;  /* 0x0000007f837f2220 */ /* 0x004fe40000410000 */
[----:B------:R-:W1:Y:S02]  /*5630*/  @P2 LDC.64 R130, c[0x0][0x408] ;  /* 0x00010200ff822b82 */ /* 0x000e640000000a00 */
        /* <DEDUP_REMOVED lines=8> */
[----:B------:R-:W2:Y:S02]  /*56c0*/  @P2 LDC.64 R126, c[0x0][0x408] ;  /* 0x00010200ff7e2b82 */ /* 0x000ea40000000a00 */
[----:B------:R-:W-:Y:S01]  /*56d0*/  @P2 PRMT R104, R104, 0x5410, R128 ;  /* 0x0000541068682816 */ /* 0x000fe20000000080 */
[----:B-1----:R-:W-:-:S05]  /*56e0*/  @P2 FMUL.FTZ R157, R157, R131 ;  /* 0x000000839d9d2220 */ /* 0x002fca0000410000 */
[----:B------:R-:W1:Y:S01]  /*56f0*/  @P2 LDC.64 R128, c[0x0][0x408] ;  /* 0x00010200ff802b82 */ /* 0x000e620000000a00 */
[----:B------:R-:W-:-:S07]  /*5700*/  @P2 FMUL.FTZ R157, R157, R130 ;  /* 0x000000829d9d2220 */ /* 0x000fce0000410000 */
[----:B------:R-:W3:Y:S01]  /*5710*/  @P2 LDC.64 R130, c[0x0][0x408] ;  /* 0x00010200ff822b82 */ /* 0x000ee20000000a00 */
[----:B------:R-:W-:Y:S02]  /*5720*/  @P2 FSEL R157, R157, RZ, P3 ;  /* 0x000000ff9d9d2208 */ /* 0x000fe40001800000 */
[----:B------:R-:W-:Y:S02]  /*5730*/  @P2 LOP3.LUT P3, RZ, R159, 0xff, RZ, 0xc0, !PT ;  /* 0x000000ff9fff2812 */ /* 0x000fe4000786c0ff */
[----:B------:R-:W-:Y:S01]  /*5740*/  @P2 F2FP.F16.F32.PACK_AB R157, RZ, R157 ;  /* 0x0000009dff9d223e */ /* 0x000fe200000000ff */
[----:B--2---:R-:W-:Y:S01]  /*5750*/  @P2 FMUL.FTZ R127, R133, R127 ;  /* 0x0000007f857f2220 */ /* 0x004fe20000410000 */
[----:B------:R-:W-:Y:S02]  /*5760*/  @P1 FFMA.FTZ R133, R119, R156, R155 ;  /* 0x0000009c77851223 */ /* 0x000fe4000001009b */
[----:B------:R-:W-:Y:S01]  /*5770*/  @P2 PRMT R105, R157, 0x7610, R105 ;  /* 0x000076109d692816 */ /* 0x000fe20000000069 */
[----:B------:R-:W-:Y:S01]  /*5780*/  @P2 FMUL.FTZ R126, R127, R126 ;  /* 0x0000007e7f7e2220 */ /* 0x000fe20000410000 */
[----:B------:R-:W-:Y:S01]  /*5790*/  @P1 FADD.FTZ R133, R124, -R133 ;  /* 0x800000857c851221 */ /* 0x000fe20000010000 */
[----:B-1----:R-:W-:Y:S01]  /*57a0*/  @P2 FMUL.FTZ R129, R161, R129 ;  /* 0x00000081a1812220 */ /* 0x002fe20000410000 */
[----:B------:R-:W-:-:S02]  /*57b0*/  HADD2.F32 R161, -RZ, R23.H0_H0 ;  /* 0x20000017ffa17230 */ /* 0x000fc40000004100 */
[----:B------:R-:W-:Y:S01]  /*57c0*/  @P2 FSEL R126, R126, RZ, P4 ;  /* 0x000000ff7e7e2208 */ /* 0x000fe20002000000 */
[----:B------:R-:W-:Y:S01]  /*57d0*/  @P2 FMUL.FTZ R128, R129, R128 ;  /* 0x0000008081802220 */ /* 0x000fe20000410000 */
[----:B------:R-:W-:Y:S01]  /*57e0*/  @P2 LOP3.LUT P4, RZ, R159, 0xff00, RZ, 0xc0, !PT ;  /* 0x0000ff009fff2812 */ /* 0x000fe2000788c0ff */
[----:B------:R-:W-:Y:S01]  /*57f0*/  @P1 FFMA.FTZ R161, R154, R133, R161 ;  /* 0x000000859aa11223 */ /* 0x000fe200000100a1 */
[----:B------:R-:W-:Y:S01]  /*5800*/  @P2 F2FP.F16.F32.PACK_AB R126, RZ, R126 ;  /* 0x0000007eff7e223e */ /* 0x000fe200000000ff */
[----:B------:R-:W1:Y:S01]  /*5810*/  @P2 LDC.64 R132, c[0x0][0x408] ;  /* 0x00010200ff842b82 */ /* 0x000e620000000a00 */
[----:B---3--:R-:W-:Y:S01]  /*5820*/  @P2 FMUL.FTZ R131, R163, R131 ;  /* 0x00000083a3832220 */ /* 0x008fe20000410000 */
        /* <DEDUP_REMOVED lines=26> */
.L_x_7423:
[----:B------:R-:W-:Y:S05]  /*59d0*/  @!P0 BRA `(.L_x_7426) ;  /* 0x00000004007c8947 */ /* 0x000fea0003800000 */
[----:B-1----:R-:W1:Y:S01]  /*59e0*/  @P2 LDC.64 R108, c[0x0][0x408] ;  /* 0x00010200ff6c2b82 */ /* 0x002e620000000a00 */
[-CC-:B------:R-:W-:Y:S01]  /*59f0*/  FFMA.FTZ R127, R113, R156.reuse, R155.reuse ;  /* 0x0000009c717f7223 */ /* 0x180fe2000001009b */
[-CC-:B------:R-:W-:Y:S01]  /*5a00*/  FFMA.FTZ R126, R18, R156.reuse, R155.reuse ;  /* 0x0000009c127e7223 */ /* 0x180fe2000001009b */
[----:B------:R-:W-:Y:S01]  /*5a10*/  ISETP.GT.AND P1, PT, R132, RZ, PT ;  /* 0x000000ff8400720c */ /* 0x000fe20003f24270 */
[-C--:B------:R-:W-:Y:S01]  /*5a20*/  FFMA.FTZ R133, R115, R156.reuse, R155 ;  /* 0x0000009c73857223 */ /* 0x080fe2000001009b */
[----:B------:R-:W-:Y:S01]  /*5a30*/  FADD.FTZ R127, R118, -R127 ;  /* 0x8000007f767f7221 */ /* 0x000fe20000010000 */
[----:B------:R-:W-:Y:S01]  /*5a40*/  FADD.FTZ R131, R121, -R126 ;  /* 0x8000007e79837221 */ /* 0x000fe20000010000 */
[-C--:B-----5:R-:W-:Y:S01]  /*5a50*/  FFMA.FTZ R163, R117, R156.reuse, R155 ;  /* 0x0000009c75a37223 */ /* 0x0a0fe2000001009b */
[----:B------:R-:W2:Y:S01]  /*5a60*/  @P2 LDC.64 R110, c[0x0][0x408] ;  /* 0x00010200ff6e2b82 */ /* 0x000ea20000000a00 */
[C---:B------:R-:W-:Y:S01]  /*5a70*/  FMUL.FTZ R129, R154.reuse, R127 ;  /* 0x0000007f9a817220 */ /* 0x040fe20000410000 */
[----:B------:R-:W-:Y:S01]  /*5a80*/  FMUL.FTZ R128, R154, R131 ;  /* 0x000000839a807220 */ /* 0x000fe20000410000 */
[----:B------:R-:W-:Y:S01]  /*5a90*/  FADD.FTZ R133, R120, -R133 ;  /* 0x8000008578857221 */ /* 0x000fe20000010000 */
[-C--:B------:R-:W-:Y:S01]  /*5aa0*/  FFMA.FTZ R130, R112, R156.reuse, R155 ;  /* 0x0000009c70827223 */ /* 0x080fe2000001009b */
[----:B------:R-:W-:Y:S01]  /*5ab0*/  FADD.FTZ R163, R122, -R163 ;  /* 0x800000a37aa37221 */ /* 0x000fe20000010000 */
[----:B------:R-:W-:Y:S01]  /*5ac0*/  FSEL R129, R129, RZ, P1 ;  /* 0x000000ff81817208 */ /* 0x000fe20000800000 */
[----:B------:R-:W-:Y:S01]  /*5ad0*/  FMUL.FTZ R133, R154, R133 ;  /* 0x000000859a857220 */ /* 0x000fe20000410000 */
[----:B------:R-:W-:Y:S01]  /*5ae0*/  FSEL R128, R128, RZ, P1 ;  /* 0x000000ff80807208 */ /* 0x000fe20000800000 */
[----:B------:R-:W3:Y:S01]  /*5af0*/  @P2 LDC.64 R126, c[0x0][0x408] ;  /* 0x00010200ff7e2b82 */ /* 0x000ee20000000a00 */
[----:B------:R-:W-:Y:S01]  /*5b00*/  FADD.FTZ R161, R123, -R130 ;  /* 0x800000827ba17221 */ /* 0x000fe20000010000 */
[----:B------:R-:W-:Y:S01]  /*5b10*/  FMUL.FTZ R132, R154, R163 ;  /* 0x000000a39a847220 */ /* 0x000fe20000410000 */
[----:B------:R-:W-:Y:S01]  /*5b20*/  FSEL R133, R133, RZ, P1 ;  /* 0x000000ff85857208 */ /* 0x000fe20000800000 */
[-CC-:B------:R-:W-:Y:S01]  /*5b30*/  FFMA.FTZ R162, R114, R156.reuse, R155.reuse ;  /* 0x0000009c72a27223 */ /* 0x180fe2000001009b */
[----:B------:R-:W-:Y:S01]  /*5b40*/  FMUL.FTZ R130, R154, R161 ;  /* 0x000000a19a827220 */ /* 0x000fe20000410000 */
[-CC-:B------:R-:W-:Y:S01]  /*5b50*/  FFMA.FTZ R161, R119, R156.reuse, R155.reuse ;  /* 0x0000009c77a17223 */ /* 0x180fe2000001009b */
[----:B-1----:R-:W-:Y:S01]  /*5b60*/  @P2 FMUL.FTZ R109, R129, R109 ;  /* 0x0000006d816d2220 */ /* 0x002fe20000410000 */
[----:B------:R-:W-:Y:S01]  /*5b70*/  FSEL R132, R132, RZ, P1 ;  /* 0x000000ff84847208 */ /* 0x000fe20000800000 */
[----:B------:R-:W-:Y:S01]  /*5b80*/  FFMA.FTZ R164, R116, R156, R155 ;  /* 0x0000009c74a47223 */ /* 0x000fe2000001009b */
[----:B------:R-:W-:Y:S01]  /*5b90*/  FSEL R130, R130, RZ, P1 ;  /* 0x000000ff82827208 */ /* 0x000fe20000800000 */
[----:B------:R-:W-:Y:S01]  /*5ba0*/  @P2 FMUL.FTZ R131, R109, R108 ;  /* 0x0000006c6d832220 */ /* 0x000fe20000410000 */
[----:B------:R-:W-:Y:S01]  /*5bb0*/  FADD.FTZ R155, R125, -R162 ;  /* 0x800000a27d9b7221 */ /* 0x000fe20000010000 */
[----:B------:R-:W1:Y:S01]  /*5bc0*/  @P2 LDC.64 R108, c[0x0][0x408] ;  /* 0x00010200ff6c2b82 */ /* 0x000e620000000a00 */
[----:B------:R-:W-:Y:S01]  /*5bd0*/  FADD.FTZ R161, R124, -R161 ;  /* 0x800000a17ca17221 */ /* 0x000fe20000010000 */
[----:B--2---:R-:W-:Y:S01]  /*5be0*/  @P2 FMUL.FTZ R111, R128, R111 ;  /* 0x0000006f806f2220 */ /* 0x004fe20000410000 */
[----:B------:R-:W-:Y:S01]  /*5bf0*/  FMUL.FTZ R155, R154, R155 ;  /* 0x0000009b9a9b7220 */ /* 0x000fe20000410000 */
[----:B------:R-:W-:Y:S01]  /*5c00*/  @P2 LOP3.LUT P3, RZ, R158, 0xff, RZ, 0xc0, !PT ;  /* 0x000000ff9eff2812 */ /* 0x000fe2000786c0ff */
[----:B------:R-:W-:Y:S01]  /*5c10*/  FMUL.FTZ R156, R154, R161 ;  /* 0x000000a19a9c7220 */ /* 0x000fe20000410000 */
[----:B------:R-:W-:Y:S01]  /*5c20*/  @P2 FMUL.FTZ R157, R111, R110 ;  /* 0x0000006e6f9d2220 */ /* 0x000fe20000410000 */
[----:B------:R-:W-:Y:S01]  /*5c30*/  FADD.FTZ R161, R135, -R164 ;  /* 0x800000a487a17221 */ /* 0x000fe20000010000 */
[----:B------:R-:W2:Y:S01]  /*5c40*/  @P2 LDC.64 R110, c[0x0][0x408] ;  /* 0x00010200ff6e2b82 */ /* 0x000ea20000000a00 */
[----:B------:R-:W-:-:S02]  /*5c50*/  FSEL R155, R155, RZ, P1 ;  /* 0x000000ff9b9b7208 */ /* 0x000fc40000800000 */
[----:B------:R-:W-:Y:S01]  /*5c60*/  @P2 FSEL R131, R131, RZ, P3 ;  /* 0x000000ff83832208 */ /* 0x000fe20001800000 */
[----:B------:R-:W-:Y:S01]  /*5c70*/  FMUL.FTZ R154, R154, R161 ;  /* 0x000000a19a9a7220 */ /* 0x000fe20000410000 */
[----:B------:R-:W-:Y:S02]  /*5c80*/  FSEL R156, R156, RZ, P1 ;  /* 0x000000ff9c9c7208 */ /* 0x000fe40000800000 */
[C---:B------:R-:W-:Y:S02]  /*5c90*/  @P2 LOP3.LUT P4, RZ, R158.reuse, 0xff00, RZ, 0xc0, !PT ;  /* 0x0000ff009eff2812 */ /* 0x040fe4000788c0ff */
[C---:B------:R-:W-:Y:S02]  /*5ca0*/  @P2 LOP3.LUT P3, RZ, R158.reuse, 0xff0000, RZ, 0xc0, !PT ;  /* 0x00ff00009eff2812 */ /* 0x040fe4000786c0ff */
[----:B------:R-:W-:Y:S02]  /*5cb0*/  @P2 FSEL R157, R157, RZ, P4 ;  /* 0x000000ff9d9d2208 */ /* 0x000fe40002000000 */
[----:B------:R-:W-:-:S02]  /*5cc0*/  @P2 LOP3.LUT P4, RZ, R158, 0xff000000, RZ, 0xc0, !PT ;  /* 0xff0000009eff2812 */ /* 0x000fc4000788c0ff */
[----:B------:R-:W-:Y:S01]  /*5cd0*/  @P2 F2FP.F16.F32.PACK_AB R131, RZ, R131 ;  /* 0x00000083ff83223e */ /* 0x000fe200000000ff */
[----:B-1----:R-:W-:Y:S01]  /*5ce0*/  @P2 FMUL.FTZ R109, R133, R109 ;  /* 0x0000006d856d2220 */ /* 0x002fe20000410000 */
[----:B------:R-:W-:Y:S02]  /*5cf0*/  @P2 F2FP.F16.F32.PACK_AB R157, RZ, R157 ;  /* 0x0000009dff9d223e */ /* 0x000fe400000000ff */
[----:B------:R-:W-:Y:S01]  /*5d00*/  @P2 PRMT R104, R131, 0x7610, R104 ;  /* 0x0000761083682816 */ /* 0x000fe20000000068 */
[----:B------:R-:W-:Y:S01]  /*5d10*/  @P2 FMUL.FTZ R160, R109, R108 ;  /* 0x0000006c6da02220 */ /* 0x000fe20000410000 */
[----:B---3--:R-:W-:Y:S02]  /*5d20*/  @P2 FMUL.FTZ R109, R132, R127 ;  /* 0x0000007f846d2220 */ /* 0x008fe40000410000 */
[----:B------:R-:W-:Y:S01]  /*5d30*/  @P2 PRMT R104, R104, 0x5410, R157 ;  /* 0x0000541068682816 */ /* 0x000fe2000000009d */
[----:B--2---:R-:W-:Y:S01]  /*5d40*/  @P2 FMUL.FTZ R111, R130, R111 ;  /* 0x0000006f826f2220 */ /* 0x004fe20000410000 */
[----:B------:R-:W-:Y:S01]  /*5d50*/  @P2 FMUL.FTZ R126, R109, R126 ;  /* 0x0000007e6d7e2220 */ /* 0x000fe20000410000 */
[----:B------:R-:W-:Y:S01]  /*5d60*/  @P2 FSEL R160, R160, RZ, P3 ;  /* 0x000000ffa0a02208 */ /* 0x000fe20001800000 */
[----:B------:R-:W1:Y:S01]  /*5d70*/  @P2 LDC.64 R108, c[0x0][0x408] ;  /* 0x00010200ff6c2b82 */ /* 0x000e620000000a00 */
[----:B------:R-:W-:Y:S01]  /*5d80*/  @P2 FMUL.FTZ R127, R111, R110 ;  /* 0x0000006e6f7f2220 */ /* 0x000fe20000410000 */
[----:B------:R-:W-:-:S04]  /*5d90*/  @P2 LOP3.LUT P3, RZ, R159, 0xff, RZ, 0xc0, !PT ;  /* 0x000000ff9fff2812 */ /* 0x000fc8000786c0ff */
[----:B------:R-:W-:Y:S02]  /*5da0*/  @P2 FSEL R126, R126, RZ, P3 ;  /* 0x000000ff7e7e2208 */ /* 0x000fe40001800000 */
[----:B------:R-:W2:Y:S01]  /*5db0*/  @P2 LDC.64 R110, c[0x0][0x408] ;  /* 0x00010200ff6e2b82 */ /* 0x000ea20000000a00 */
[----:B------:R-:W-:Y:S02]  /*5dc0*/  @P2 LOP3.LUT P3, RZ, R159, 0xff00, RZ, 0xc0, !PT ;  /* 0x0000ff009fff2812 */ /* 0x000fe4000786c0ff */
[----:B------:R-:W-:-:S04]  /*5dd0*/  @P2 F2FP.F16.F32.PACK_AB R126, RZ, R126 ;  /* 0x0000007eff7e223e */ /* 0x000fc800000000ff */
[----:B------:R-:W-:Y:S01]  /*5de0*/  @P2 PRMT R106, R126, 0x7610, R106 ;  /* 0x000076107e6a2816 */ /* 0x000fe2000000006a */
[----:B-1----:R-:W-:Y:S01]  /*5df0*/  @P2 FMUL.FTZ R109, R155, R109 ;  /* 0x0000006d9b6d2220 */ /* 0x002fe20000410000 */
[----:B--2---:R-:W-:-:S03]  /*5e00*/  @P2 FMUL.FTZ R161, R156, R111 ;  /* 0x0000006f9ca12220 */ /* 0x004fc60000410000 */
[----:B------:R-:W-:Y:S01]  /*5e10*/  @P2 FMUL.FTZ R111, R109, R108 ;  /* 0x0000006c6d6f2220 */ /* 0x000fe20000410000 */
[----:B------:R-:W-:Y:S01]  /*5e20*/  @P2 FSEL R108, R127, RZ, P4 ;  /* 0x000000ff7f6c2208 */ /* 0x000fe20002000000 */
[----:B------:R-:W-:Y:S01]  /*5e30*/  @P2 FMUL.FTZ R161, R161, R110 ;  /* 0x0000006ea1a12220 */ /* 0x000fe20000410000 */
[----:B------:R-:W-:Y:S02]  /*5e40*/  @P2 LOP3.LUT P4, RZ, R159, 0xff0000, RZ, 0xc0, !PT ;  /* 0x00ff00009fff2812 */ /* 0x000fe4000788c0ff */
[----:B------:R-:W-:Y:S02]  /*5e50*/  @P2 F2FP.F16.F32.PACK_AB R127, RZ, R160 ;  /* 0x000000a0ff7f223e */ /* 0x000fe400000000ff */
[----:B------:R-:W-:Y:S02]  /*5e60*/  @P2 FSEL R111, R111, RZ, P3 ;  /* 0x000000ff6f6f2208 */ /* 0x000fe40001800000 */
[----:B------:R-:W-:Y:S02]  /*5e70*/  @P2 FSEL R161, R161, RZ, P4 ;  /* 0x000000ffa1a12208 */ /* 0x000fe40002000000 */
[----:B------:R-:W-:-:S02]  /*5e80*/  @P2 F2FP.F16.F32.PACK_AB R160, RZ, R108 ;  /* 0x0000006cffa0223e */ /* 0x000fc400000000ff */
[----:B------:R-:W-:Y:S02]  /*5e90*/  F2FP.F16.F32.PACK_AB R108, R128, R129 ;  /* 0x00000081806c723e */ /* 0x000fe400000000ff */
[----:B------:R-:W-:Y:S02]  /*5ea0*/  @P2 PRMT R105, R127, 0x7610, R105 ;  /* 0x000076107f692816 */ /* 0x000fe40000000069 */
[----:B------:R-:W-:Y:S02]  /*5eb0*/  @P2 F2FP.F16.F32.PACK_AB R128, RZ, R111 ;  /* 0x0000006fff80223e */ /* 0x000fe400000000ff */
[----:B------:R-:W-:Y:S02]  /*5ec0*/  @P2 F2FP.F16.F32.PACK_AB R161, RZ, R161 ;  /* 0x000000a1ffa1223e */ /* 0x000fe400000000ff */
[----:B------:R-:W-:Y:S02]  /*5ed0*/  FSEL R127, R154, RZ, P1 ;  /* 0x000000ff9a7f7208 */ /* 0x000fe40000800000 */
        /* <DEDUP_REMOVED lines=15> */
.L_x_7426:
[----:B-1----:R-:W1:Y:S01]  /*5fd0*/  @P2 LDC.64 R126, c[0x0][0x408] ;  /* 0x00010200ff7e2b82 */ /* 0x002e620000000a00 */
        /* <DEDUP_REMOVED lines=13> */
.L_x_7428:
[----:B------:R-:W-:Y:S05]  /*60b0*/  BSYNC.RECONVERGENT B2 ;  /* 0x0000000000027941 */ /* 0x000fea0003800200 */
.L_x_7427:
        /* <DEDUP_REMOVED lines=13> */
.L_x_7430:
[----:B------:R-:W-:Y:S05]  /*6190*/  BSYNC.RECONVERGENT B2 ;  /* 0x0000000000027941 */ /* 0x000fea0003800200 */
.L_x_7429:
        /* <DEDUP_REMOVED lines=13> */
.L_x_7432:
[----:B------:R-:W-:Y:S05]  /*6270*/  BSYNC.RECONVERGENT B2 ;  /* 0x0000000000027941 */ /* 0x000fea0003800200 */
.L_x_7431:
        /* <DEDUP_REMOVED lines=13> */
.L_x_7434:
[----:B------:R-:W-:Y:S05]  /*6350*/  BSYNC.RECONVERGENT B2 ;  /* 0x0000000000027941 */ /* 0x000fea0003800200 */
.L_x_7433:
        /* <DEDUP_REMOVED lines=13> */
.L_x_7436:
[----:B------:R-:W-:Y:S05]  /*6430*/  BSYNC.RECONVERGENT B2 ;  /* 0x0000000000027941 */ /* 0x000fea0003800200 */
.L_x_7435:
        /* <DEDUP_REMOVED lines=13> */
.L_x_7438:
[----:B------:R-:W-:Y:S05]  /*6510*/  BSYNC.RECONVERGENT B2 ;  /* 0x0000000000027941 */ /* 0x000fea0003800200 */
.L_x_7437:
        /* <DEDUP_REMOVED lines=14> */
.L_x_7440:
[----:B------:R-:W-:Y:S05]  /*6600*/  BSYNC.RECONVERGENT B2 ;  /* 0x0000000000027941 */ /* 0x000fea0003800200 */
.L_x_7439:
[----:B------:R-:W-:Y:S01]  /*6610*/  FADD.FTZ R129, R135, -R128 ;  /* 0x8000008087817221 */ /* 0x000fe20000010000 */
[----:B------:R-:W-:-:S03]  /*6620*/  ISETP.GT.AND P1, PT, R132, RZ, PT ;  /* 0x000000ff8400720c */ /* 0x000fc60003f24270 */
[----:B------:R-:W-:-:S05]  /*6630*/  FMUL.FTZ R128, R154, R129 ;  /* 0x000000819a807220 */ /* 0x000fca0000410000 */
[----:B------:R-:W-:Y:S02]  /*6640*/  FSEL R128, R128, RZ, P1 ;  /* 0x000000ff80807208 */ /* 0x000fe40000800000 */
[----:B-----5:R-:W-:-:S03]  /*6650*/  @P2 ISETP.GE.U32.AND P1, PT, R158, RZ, PT ;  /* 0x000000ff9e00220c */ /* 0x020fc60003f26070 */
[----:B-1----:R-:W-:Y:S01]  /*6660*/  @P2 FMUL.FTZ R127, R128, R127 ;  /* 0x0000007f807f2220 */ /* 0x002fe20000410000 */
[----:B------:R-:W-:-:S03]  /*6670*/  @P2 ISETP.GE.U32.AND.EX P1, PT, R159, 0x1000000, PT, P1 ;  /* 0x010000009f00280c */ /* 0x000fc60003f26110 */
[----:B------:R-:W-:-:S05]  /*6680*/  @P2 FMUL.FTZ R126, R127, R126 ;  /* 0x0000007e7f7e2220 */ /* 0x000fca0000410000 */
[----:B------:R-:W-:-:S04]  /*6690*/  @P2 FSEL R126, R126, RZ, P1 ;  /* 0x000000ff7e7e2208 */ /* 0x000fc80000800000 */
[----:B------:R-:W-:-:S04]  /*66a0*/  @P2 F2FP.F16.F32.PACK_AB R126, RZ, R126 ;  /* 0x0000007eff7e223e */ /* 0x000fc800000000ff */
[----:B------:R-:W-:-:S07]  /*66b0*/  @P2 PRMT R107, R107, 0x5410, R126 ;  /* 0x000054106b6b2816 */ /* 0x000fce000000007e */
.L_x_7425:
[----:B------:R-:W-:Y:S05]  /*66c0*/  BSYNC.RECONVERGENT B1 ;  /* 0x0000000000017941 */ /* 0x000fea0003800200 */
.L_x_7422:
        /* <DEDUP_REMOVED lines=12> */
.L_x_7379:
[----:B------:R-:W-:Y:S05]  /*6790*/  BSYNC B0 ;  /* 0x0000000000007941 */ /* 0x000fea0003800000 */
.L_x_7378:
        /* <DEDUP_REMOVED lines=144> */
.L_x_7383:
[----:B------:R-:W-:Y:S01]  /*70a0*/  HFMA2 R134, -RZ, RZ, 0, 1.847743988037109375e-06 ;  /* 0x0000001fff867431 */ /* 0x000fe200000001ff */
[----:B------:R-:W-:Y:S01]  /*70b0*/  BSSY B1, `(.L_x_7442) ;  /* 0x0000006000017945 */ /* 0x000fe20003800000 */
[----:B------:R-:W-:Y:S02]  /*70c0*/  MOV R133, 0x1 ;  /* 0x0000000100857802 */ /* 0x000fe40000000f00 */
[----:B------:R-:W-:-:S07]  /*70d0*/  MOV R129, 0xffffffff ;  /* 0xffffffff00817802 */ /* 0x000fce0000000f00 */
[----:B0----5:R-:W-:Y:S05]  /*70e0*/  WARPSYNC.COLLECTIVE R129, `(.L_x_7443) ;  /* 0x0000000081087348 */ /* 0x021fea0003c00000 */
[----:B------:R1:W2:Y:S02]  /*70f0*/  SHFL.BFLY P0, R168, R128, R133, R134 ;  /* 0x0c00008580a87389 */ /* 0x0002a40000000086 */
[----:B012--5:R-:W-:Y:S05]  /*7100*/  ENDCOLLECTIVE ;  /* 0x000000000000791b */ /* 0x027fea0003800000 */
.L_x_7443:
[----:B------:R-:W-:Y:S05]  /*7110*/  BSYNC B1 ;  /* 0x0000000000017941 */ /* 0x000fea0003800000 */
.L_x_7442:
        /* <DEDUP_REMOVED lines=9> */
.L_x_7444:
[----:B------:R-:W-:Y:S01]  /*71b0*/  HFMA2 R133, -RZ, RZ, 0, 1.1920928955078125e-07 ;  /* 0x00000002ff857431 */ /* 0x000fe200000001ff */
[----:B------:R-:W-:Y:S02]  /*71c0*/  MOV R128, R151 ;  /* 0x0000009700807202 */ /* 0x000fe40000000f00 */
[----:B------:R-:W-:-:S07]  /*71d0*/  MOV R150, R168 ;  /* 0x000000a800967202 */ /* 0x000fce0000000f00 */
[----:B------:R-:W-:Y:S05]  /*71e0*/  WARPSYNC.COLLECTIVE R129, `(.L_x_7445) ;  /* 0x0000000081087348 */ /* 0x000fea0003c00000 */
[----:B------:R0:W1:Y:S02]  /*71f0*/  SHFL.BFLY P0, R168, R128, R133, R134 ;  /* 0x0c00008580a87389 */ /* 0x0000640000000086 */
[----:B01----:R-:W-:Y:S05]  /*7200*/  ENDCOLLECTIVE ;  /* 0x000000000000791b */ /* 0x003fea0003800000 */
.L_x_7445:
[----:B------:R-:W-:-:S05]  /*7210*/  FADD.FTZ R150, R150, R127 ;  /* 0x0000007f96967221 */ /* 0x000fca0000010000 */
[----:B------:R-:W-:Y:S02]  /*7220*/  MOV R128, R150 ;  /* 0x0000009600807202 */ /* 0x000fe40000000f00 */
[----:B------:R-:W-:-:S07]  /*7230*/  MOV R156, R168 ;  /* 0x000000a8009c7202 */ /* 0x000fce0000000f00 */
[----:B------:R-:W-:Y:S05]  /*7240*/  WARPSYNC.COLLECTIVE R129, `(.L_x_7446) ;  /* 0x0000000081087348 */ /* 0x000fea0003c00000 */
[----:B------:R0:W1:Y:S02]  /*7250*/  SHFL.BFLY P0, R168, R128, R133, R134 ;  /* 0x0c00008580a87389 */ /* 0x0000640000000086 */
[----:B01----:R-:W-:Y:S05]  /*7260*/  ENDCOLLECTIVE ;  /* 0x000000000000791b */ /* 0x003fea0003800000 */
.L_x_7446:
[----:B------:R-:W-:Y:S01]  /*7270*/  FADD.FTZ R156, R151, R156 ;  /* 0x0000009c979c7221 */ /* 0x000fe20000010000 */
[----:B------:R-:W-:-:S04]  /*7280*/  HFMA2 R133, -RZ, RZ, 0, 2.384185791015625e-07 ;  /* 0x00000004ff857431 */ /* 0x000fc800000001ff */
[----:B------:R-:W-:Y:S02]  /*7290*/  MOV R128, R156 ;  /* 0x0000009c00807202 */ /* 0x000fe40000000f00 */
[----:B------:R-:W-:-:S07]  /*72a0*/  MOV R153, R168 ;  /* 0x000000a800997202 */ /* 0x000fce0000000f00 */
[----:B------:R-:W-:Y:S05]  /*72b0*/  WARPSYNC.COLLECTIVE R129, `(.L_x_7447) ;  /* 0x0000000081087348 */ /* 0x000fea0003c00000 */
[----:B------:R0:W1:Y:S02]  /*72c0*/  SHFL.BFLY P0, R168, R128, R133, R134 ;  /* 0x0c00008580a87389 */ /* 0x0000640000000086 */
[----:B01----:R-:W-:Y:S05]  /*72d0*/  ENDCOLLECTIVE ;  /* 0x000000000000791b */ /* 0x003fea0003800000 */
.L_x_7447:
[----:B------:R-:W-:-:S05]  /*72e0*/  FADD.FTZ R153, R150, R153 ;  /* 0x0000009996997221 */ /* 0x000fca0000010000 */
[----:B------:R-:W-:Y:S02]  /*72f0*/  MOV R128, R153 ;  /* 0x0000009900807202 */ /* 0x000fe40000000f00 */
[----:B------:R-:W-:-:S07]  /*7300*/  MOV R155, R168 ;  /* 0x000000a8009b7202 */ /* 0x000fce0000000f00 */
[----:B------:R-:W-:Y:S05]  /*7310*/  WARPSYNC.COLLECTIVE R129, `(.L_x_7448) ;  /* 0x0000000081087348 */ /* 0x000fea0003c00000 */
[----:B------:R0:W1:Y:S02]  /*7320*/  SHFL.BFLY P0, R168, R128, R133, R134 ;  /* 0x0c00008580a87389 */ /* 0x0000640000000086 */
[----:B01----:R-:W-:Y:S05]  /*7330*/  ENDCOLLECTIVE ;  /* 0x000000000000791b */ /* 0x003fea0003800000 */
.L_x_7448:
[----:B------:R-:W-:Y:S01]  /*7340*/  FADD.FTZ R155, R156, R155 ;  /* 0x0000009b9c9b7221 */ /* 0x000fe20000010000 */
[----:B------:R-:W-:-:S04]  /*7350*/  HFMA2 R133, -RZ, RZ, 0, 4.76837158203125e-07 ;  /* 0x00000008ff857431 */ /* 0x000fc800000001ff */
[----:B------:R-:W-:Y:S02]  /*7360*/  MOV R128, R155 ;  /* 0x0000009b00807202 */ /* 0x000fe40000000f00 */
[----:B------:R-:W-:-:S07]  /*7370*/  MOV R164, R168 ;  /* 0x000000a800a47202 */ /* 0x000fce0000000f00 */
[----:B------:R-:W-:Y:S05]  /*7380*/  WARPSYNC.COLLECTIVE R129, `(.L_x_7449) ;  /* 0x0000000081087348 */ /* 0x000fea0003c00000 */
[----:B------:R0:W1:Y:S02]  /*7390*/  SHFL.BFLY P0, R168, R128, R133, R134 ;  /* 0x0c00008580a87389 */ /* 0x0000640000000086 */
[----:B01----:R-:W-:Y:S05]  /*73a0*/  ENDCOLLECTIVE ;  /* 0x000000000000791b */ /* 0x003fea0003800000 */
.L_x_7449:
[----:B------:R-:W-:-:S05]  /*73b0*/  FADD.FTZ R164, R153, R164 ;  /* 0x000000a499a47221 */ /* 0x000fca0000010000 */
[----:B------:R-:W-:Y:S02]  /*73c0*/  MOV R128, R164 ;  /* 0x000000a400807202 */ /* 0x000fe40000000f00 */
[----:B------:R-:W-:-:S07]  /*73d0*/  MOV R166, R168 ;  /* 0x000000a800a67202 */ /* 0x000fce0000000f00 */
[----:B------:R-:W-:Y:S05]  /*73e0*/  WARPSYNC.COLLECTIVE R129, `(.L_x_7450) ;  /* 0x0000000081087348 */ /* 0x000fea0003c00000 */
[----:B------:R0:W1:Y:S02]  /*73f0*/  SHFL.BFLY P0, R168, R128, R133, R134 ;  /* 0x0c00008580a87389 */ /* 0x0000640000000086 */
[----:B01----:R-:W-:Y:S05]  /*7400*/  ENDCOLLECTIVE ;  /* 0x000000000000791b */ /* 0x003fea0003800000 */
.L_x_7450:
[----:B------:R-:W-:Y:S01]  /*7410*/  FADD.FTZ R166, R155, R166 ;  /* 0x000000a69ba67221 */ /* 0x000fe20000010000 */
[----:B------:R-:W-:-:S04]  /*7420*/  HFMA2 R133, -RZ, RZ, 0, 9.5367431640625e-07 ;  /* 0x00000010ff857431 */ /* 0x000fc800000001ff */
[----:B------:R-:W-:Y:S02]  /*7430*/  MOV R128, R166 ;  /* 0x000000a600807202 */ /* 0x000fe40000000f00 */
[----:B------:R-:W-:-:S07]  /*7440*/  MOV R127, R168 ;  /* 0x000000a8007f7202 */ /* 0x000fce0000000f00 */
[----:B------:R-:W-:Y:S05]  /*7450*/  WARPSYNC.COLLECTIVE R129, `(.L_x_7451) ;  /* 0x0000000081087348 */ /* 0x000fea0003c00000 */
[----:B------:R0:W1:Y:S02]  /*7460*/  SHFL.BFLY P0, R168, R128, R133, R134 ;  /* 0x0c00008580a87389 */ /* 0x0000640000000086 */
[----:B01----:R-:W-:Y:S05]  /*7470*/  ENDCOLLECTIVE ;  /* 0x000000000000791b */ /* 0x003fea0003800000 */
.L_x_7451:
[----:B------:R-:W-:-:S05]  /*7480*/  FADD.FTZ R127, R164, R127 ;  /* 0x0000007fa47f7221 */ /* 0x000fca0000010000 */
[----:B------:R-:W-:Y:S02]  /*7490*/  MOV R128, R127 ;  /* 0x0000007f00807202 */ /* 0x000fe40000000f00 */
[----:B------:R-:W-:-:S07]  /*74a0*/  MOV R151, R168 ;  /* 0x000000a800977202 */ /* 0x000fce0000000f00 */
[----:B------:R-:W-:Y:S05]  /*74b0*/  WARPSYNC.COLLECTIVE R129, `(.L_x_7452) ;  /* 0x0000000081087348 */ /* 0x000fea0003c00000 */
[----:B------:R0:W1:Y:S02]  /*74c0*/  SHFL.BFLY P0, R168, R128, R133, R134 ;  /* 0x0c00008580a87389 */ /* 0x0000640000000086 */
[----:B01----:R-:W-:Y:S05]  /*74d0*/  ENDCOLLECTIVE ;  /* 0x000000000000791b */ /* 0x003fea0003800000 */
.L_x_7452:
[----:B------:R-:W-:Y:S05]  /*74e0*/  BRA `(.L_x_7453) ;  /* 0xffffffa400247947 */ /* 0x000fea000383ffff */
.L_x_7454:
        /* <DEDUP_REMOVED lines=9> */
.L_x_14524:


//--------------------- .text._ZN10layer_norm13ln_bwd_kernelINS_13Kernel_traitsIf6__halfS2_S2_fjLj768ELj1ELj4ELj1ELj16ENS_18Kernel_traits_baseILj768EfS2_S2_S2_fjLj128EEEEELb1ELb1ELb0ELb0EEEvNS_9BwdParamsE --------------------------
	.section	.text._ZN10layer_norm13ln_bwd_kernelINS_13Kernel_traitsIf6__halfS2_S2_fjLj768ELj1ELj4ELj1ELj16ENS_18Kernel_traits_baseILj768EfS2_S2_S2_fjLj128EEEEELb1ELb1ELb0ELb0EEEvNS_9BwdParamsE,"ax",@progbits
	.align	128
        .global         _ZN10layer_norm13ln_bwd_kernelINS_13Kernel_traitsIf6__halfS2_S2_fjLj768ELj1ELj4ELj1ELj16ENS_18Kernel_traits_baseILj768EfS2_S2_S2_fjLj128EEEEELb1ELb1ELb0ELb0EEEvNS_9BwdParamsE
        .type           _ZN10layer_norm13ln_bwd_kernelINS_13Kernel_traitsIf6__halfS2_S2_fjLj768ELj1ELj4ELj1ELj16ENS_18Kernel_traits_baseILj768EfS2_S2_S2_fjLj128EEEEELb1ELb1ELb0ELb0EEEvNS_9BwdParamsE,@function
        .size           _ZN10layer_norm13ln_bwd_kernelINS_13Kernel_traitsIf6__halfS2_S2_fjLj768ELj1ELj4ELj1ELj16ENS_18Kernel_traits_baseILj768EfS2_S2_S2_fjLj128EEEEELb1ELb1ELb0ELb0EEEvNS_9BwdParamsE,(.L_x_14525 - _ZN10layer_norm13ln_bwd_kernelINS_13Kernel_traitsIf6__halfS2_S2_fjLj768ELj1ELj4ELj1ELj16ENS_18Kernel_traits_baseILj768EfS2_S2_S2_fjLj128EEEEELb1ELb1ELb0ELb0EEEvNS_9BwdParamsE)
        .other          _ZN10layer_norm13ln_bwd_kernelINS_13Kernel_traitsIf6__halfS2_S2_fjLj768ELj1ELj4ELj1ELj16ENS_18Kernel_traits_baseILj768EfS2_S2_S2_fjLj128EEEEELb1ELb1ELb0ELb0EEEvNS_9BwdParamsE,@"STO_CUDA_ENTRY STV_DEFAULT"
_ZN10layer_norm13ln_bwd_kernelINS_13Kernel_traitsIf6__halfS2_S2_fjLj768ELj1ELj4ELj1ELj16ENS_18Kernel_traits_baseILj768EfS2_S2_S2_fjLj128EEEEELb1ELb1ELb0ELb0EEEvNS_9BwdParamsE:
.text._ZN10layer_norm13ln_bwd_kernelINS_13Kernel_traitsIf6__halfS2_S2_fjLj768ELj1ELj4ELj1ELj16ENS_18Kernel_traits_baseILj768EfS2_S2_S2_fjLj128EEEEELb1ELb1ELb0ELb0EEEvNS_9BwdParamsE:
        /* <DEDUP_REMOVED lines=129> */
.L_x_7486:
        /* <DEDUP_REMOVED lines=41> */
[----:B---3--:R-:W-:Y:S02]  /*0aa0*/  HADD2.F32 R185, -RZ, R164.H0_H0 ;  /* 0x200000a4ffb97230 */ /* 0x008fe40000004100 */
[----:B------:R-:W-:Y:S02]  /*0ab0*/  HADD2.F32 R197, -RZ, R166.H1_H1 ;  /* 0x300000a6ffc57230 */ /* 0x000fe40000004100 */
[----:B------:R-:W-:Y:S02]  /*0ac0*/  HADD2.F32 R187, -RZ, R164.H1_H1 ;  /* 0x300000a4ffbb7230 */ /* 0x000fe40000004100 */
[C---:B------:R-:W-:Y:S01]  /*0ad0*/  FADD.FTZ R164, -R202.reuse, R185 ;  /* 0x000000b9caa47221 */ /* 0x040fe20000010100 */
[----:B------:R-:W-:Y:S02]  /*0ae0*/  HADD2.F32 R189, -RZ, R165.H0_H0 ;  /* 0x200000a5ffbd7230 */ /* 0x000fe40000004100 */
[----:B------:R-:W-:Y:S01]  /*0af0*/  FADD.FTZ R188, -R202, R197 ;  /* 0x000000c5cabc7221 */ /* 0x000fe20000010100 */
[----:B----4-:R-:W-:-:S02]  /*0b00*/  HADD2.F32 R195, -RZ, R168.H0_H0 ;  /* 0x200000a8ffc37230 */ /* 0x010fc40000004100 */
[----:B-----5:R-:W-:Y:S01]  /*0b10*/  FMUL.FTZ R197, R199, R164 ;  /* 0x000000a4c7c57220 */ /* 0x020fe20000410000 */
[----:B------:R-:W-:Y:S02]  /*0b20*/  HADD2.F32 R193, -RZ, R166.H0_H0 ;  /* 0x200000a6ffc17230 */ /* 0x000fe40000004100 */
[----:B------:R-:W-:Y:S02]  /*0b30*/  HADD2.F32 R203, -RZ, R167.H0_H0 ;  /* 0x200000a7ffcb7230 */ /* 0x000fe40000004100 */
[----:B------:R-:W-:Y:S01]  /*0b40*/  FADD.FTZ R166, -R202, R189 ;  /* 0x000000bdcaa67221 */ /* 0x000fe20000010100 */
[----:B------:R-:W-:Y:S02]  /*0b50*/  HADD2.F32 R165, -RZ, R165.H1_H1 ;  /* 0x300000a5ffa57230 */ /* 0x000fe40000004100 */
[----:B------:R-:W-:Y:S01]  /*0b60*/  FADD.FTZ R100, R100, R195 ;  /* 0x000000c364647221 */ /* 0x000fe20000010000 */
[----:B------:R-:W-:Y:S02]  /*0b70*/  HADD2.F32 R167, -RZ, R167.H1_H1 ;  /* 0x300000a7ffa77230 */ /* 0x000fe40000004100 */
[----:B------:R-:W-:Y:S01]  /*0b80*/  FFMA.FTZ R76, R197, R195, R76 ;  /* 0x000000c3c54c7223 */ /* 0x000fe2000001004c */
[----:B------:R-:W-:-:S02]  /*0b90*/  HADD2.F32 R168, -RZ, R168.H1_H1 ;  /* 0x300000a8ffa87230 */ /* 0x000fc40000004100 */
[----:B------:R-:W-:Y:S01]  /*0ba0*/  FADD.FTZ R196, -R202, R187 ;  /* 0x000000bbcac47221 */ /* 0x000fe20000010100 */
[--C-:B------:R-:W-:Y:S02]  /*0bb0*/  HADD2.F32 R191, -RZ, R169.reuse.H0_H0 ;  /* 0x200000a9ffbf7230 */ /* 0x100fe40000004100 */
[----:B------:R-:W-:Y:S01]  /*0bc0*/  FMUL.FTZ R195, R28, R195 ;  /* 0x000000c31cc37220 */ /* 0x000fe20000410000 */
[----:B------:R-:W-:Y:S02]  /*0bd0*/  HADD2.F32 R190, -RZ, R169.H1_H1 ;  /* 0x300000a9ffbe7230 */ /* 0x000fe40000004100 */
[--C-:B------:R-:W-:Y:S02]  /*0be0*/  HADD2.F32 R169, -RZ, R170.reuse.H0_H0 ;  /* 0x200000aaffa97230 */ /* 0x100fe40000004100 */
[----:B0-----:R-:W-:Y:S02]  /*0bf0*/  HADD2.F32 R182, -RZ, R170.H1_H1 ;  /* 0x300000aaffb67230 */ /* 0x001fe40000004100 */
[C---:B------:R-:W-:Y:S01]  /*0c00*/  FADD.FTZ R170, -R202.reuse, R193 ;  /* 0x000000c1caaa7221 */ /* 0x040fe20000010100 */
[C---:B------:R-:W-:Y:S01]  /*0c10*/  FADD.FTZ R192, -R202.reuse, R165 ;  /* 0x000000a5cac07221 */ /* 0x040fe20000010100 */
[----:B------:R-:W-:Y:S01]  /*0c20*/  FADD.FTZ R186, -R202, R167 ;  /* 0x000000a7caba7221 */ /* 0x000fe20000010100 */
[C---:B------:R-:W-:Y:S01]  /*0c30*/  FMUL.FTZ R193, R199.reuse, R166 ;  /* 0x000000a6c7c17220 */ /* 0x040fe20000410000 */
[----:B------:R-:W-:Y:S01]  /*0c40*/  FMUL.FTZ R196, R199, R196 ;  /* 0x000000c4c7c47220 */ /* 0x000fe20000410000 */
[----:B------:R-:W-:Y:S01]  /*0c50*/  FMUL.FTZ R194, R29, R168 ;  /* 0x000000a81dc27220 */ /* 0x000fe20000410000 */
[----:B------:R-:W-:Y:S01]  /*0c60*/  FADD.FTZ R165, RZ, R195 ;  /* 0x000000c3ffa57221 */ /* 0x000fe20000010000 */
[----:B------:R-:W-:Y:S01]  /*0c70*/  FFMA.FTZ R167, R197, R195, RZ ;  /* 0x000000c3c5a77223 */ /* 0x000fe200000100ff */
[----:B------:R-:W-:Y:S01]  /*0c80*/  FADD.FTZ R102, R102, R191 ;  /* 0x000000bf66667221 */ /* 0x000fe20000010000 */
        /* <DEDUP_REMOVED lines=15> */
[----:B------:R-:W-:-:S02]  /*0d80*/  HADD2.F32 R211, -RZ, R171.H0_H0 ;  /* 0x200000abffd37230 */ /* 0x000fc40000004100 */
[----:B------:R-:W-:Y:S01]  /*0d90*/  FADD.FTZ R184, -R202, R203 ;  /* 0x000000cbcab87221 */ /* 0x000fe20000010100 */
[----:B------:R-:W-:Y:S01]  /*0da0*/  FADD.FTZ R105, R105, R182 ;  /* 0x000000b669697221 */ /* 0x000fe20000010000 */
[-C--:B------:R-:W-:Y:S01]  /*0db0*/  FFMA.FTZ R81, R188, R182.reuse, R81 ;  /* 0x000000b6bc517223 */ /* 0x080fe20000010051 */
        /* <DEDUP_REMOVED lines=23> */
.L_x_7458:
[----:B------:R-:W-:Y:S05]  /*0f30*/  BSYNC.RECONVERGENT B1 ;  /* 0x0000000000017941 */ /* 0x000fea0003800200 */
.L_x_7457:
        /* <DEDUP_REMOVED lines=17> */
[--C-:B---3--:R-:W-:Y:S02]  /*1050*/  HADD2.F32 R5, -RZ, R8.reuse.H0_H0 ;  /* 0x20000008ff057230 */ /* 0x108fe40000004100 */
[----:B------:R-:W-:Y:S02]  /*1060*/  HADD2.F32 R17, -RZ, R8.H1_H1 ;  /* 0x30000008ff117230 */ /* 0x000fe40000004100 */
[--C-:B------:R-:W-:Y:S02]  /*1070*/  HADD2.F32 R19, -RZ, R9.reuse.H0_H0 ;  /* 0x20000009ff137230 */ /* 0x100fe40000004100 */
[C---:B0-----:R-:W-:Y:S01]  /*1080*/  FADD.FTZ R6, -R202.reuse, R5 ;  /* 0x00000005ca067221 */ /* 0x041fe20000010100 */
[----:B------:R-:W-:Y:S02]  /*1090*/  HADD2.F32 R165, -RZ, R9.H1_H1 ;  /* 0x30000009ffa57230 */ /* 0x000fe40000004100 */
[----:B------:R-:W-:Y:S01]  /*10a0*/  FADD.FTZ R8, -R202, R17 ;  /* 0x00000011ca087221 */ /* 0x000fe20000010100 */
[----:B------:R-:W-:-:S02]  /*10b0*/  HADD2.F32 R167, -RZ, R10.H0_H0 ;  /* 0x2000000affa77230 */ /* 0x000fc40000004100 */
[--C-:B----4-:R-:W-:Y:S02]  /*10c0*/  HADD2.F32 R9, -RZ, R12.reuse.H0_H0 ;  /* 0x2000000cff097230 */ /* 0x110fe40000004100 */
[C---:B-----5:R-:W-:Y:S01]  /*10d0*/  FMUL.FTZ R5, R199.reuse, R6 ;  /* 0x00000006c7057220 */ /* 0x060fe20000410000 */
[----:B------:R-:W-:Y:S02]  /*10e0*/  HADD2.F32 R12, -RZ, R12.H1_H1 ;  /* 0x3000000cff0c7230 */ /* 0x000fe40000004100 */
[----:B------:R-:W-:Y:S01]  /*10f0*/  FADD.FTZ R18, -R202, R167 ;  /* 0x000000a7ca127221 */ /* 0x000fe20000010100 */
[----:B------:R-:W-:Y:S01]  /*1100*/  FMUL.FTZ R6, R199, R8 ;  /* 0x00000008c7067220 */ /* 0x000fe20000410000 */
[----:B------:R-:W-:Y:S02]  /*1110*/  HADD2.F32 R203, -RZ, R10.H1_H1 ;  /* 0x3000000affcb7230 */ /* 0x000fe40000004100 */
[----:B------:R-:W-:Y:S01]  /*1120*/  FMUL.FTZ R8, R44, R9 ;  /* 0x000000092c087220 */ /* 0x000fe20000410000 */
[----:B------:R-:W-:-:S02]  /*1130*/  HADD2.F32 R211, -RZ, R11.H0_H0 ;  /* 0x2000000bffd37230 */ /* 0x000fc40000004100 */
[C---:B------:R-:W-:Y:S01]  /*1140*/  FADD.FTZ R10, -R202.reuse, R19 ;  /* 0x00000013ca0a7221 */ /* 0x040fe20000010100 */
[----:B------:R-:W-:Y:S02]  /*1150*/  HADD2.F32 R215, -RZ, R11.H1_H1 ;  /* 0x3000000bffd77230 */ /* 0x000fe40000004100 */
[--C-:B------:R-:W-:Y:S02]  /*1160*/  HADD2.F32 R171, -RZ, R14.reuse.H0_H0 ;  /* 0x2000000effab7230 */ /* 0x100fe40000004100 */
[----:B------:R-:W-:Y:S02]  /*1170*/  HADD2.F32 R164, -RZ, R14.H1_H1 ;  /* 0x3000000effa47230 */ /* 0x000fe40000004100 */
[----:B------:R-:W-:Y:S01]  /*1180*/  FADD.FTZ R14, -R202, R165 ;  /* 0x000000a5ca0e7221 */ /* 0x000fe20000010100 */
[--C-:B------:R-:W-:Y:S02]  /*1190*/  HADD2.F32 R11, -RZ, R13.reuse.H0_H0 ;  /* 0x2000000dff0b7230 */ /* 0x100fe40000004100 */
[----:B------:R-:W-:Y:S01]  /*11a0*/  FADD.FTZ R108, R108, R9 ;  /* 0x000000096c6c7221 */ /* 0x000fe20000010000 */
[----:B------:R-:W-:-:S02]  /*11b0*/  HADD2.F32 R16, -RZ, R13.H1_H1 ;  /* 0x3000000dff107230 */ /* 0x000fc40000004100 */
[----:B------:R-:W-:Y:S01]  /*11c0*/  FFMA.FTZ R84, R5, R9, R84 ;  /* 0x0000000905547223 */ /* 0x000fe20000010054 */
[----:B------:R-:W-:Y:S01]  /*11d0*/  FMUL.FTZ R13, R199, R18 ;  /* 0x00000012c70d7220 */ /* 0x000fe20000410000 */
[--C-:B------:R-:W-:Y:S02]  /*11e0*/  HADD2.F32 R213, -RZ, R15.reuse.H0_H0 ;  /* 0x2000000fffd57230 */ /* 0x100fe40000004100 */
[----:B------:R-:W-:Y:S01]  /*11f0*/  FMUL.FTZ R9, R45, R12 ;  /* 0x0000000c2d097220 */ /* 0x000fe20000410000 */
[----:B------:R-:W-:Y:S02]  /*1200*/  HADD2.F32 R212, -RZ, R15.H1_H1 ;  /* 0x3000000fffd47230 */ /* 0x000fe40000004100 */
[----:B------:R-:W-:Y:S01]  /*1210*/  FADD.FTZ R18, R169, R8 ;  /* 0x00000008a9127221 */ /* 0x000fe20000010000 */
[----:B------:R-:W-:Y:S01]  /*1220*/  FMUL.FTZ R7, R199, R10 ;  /* 0x0000000ac7077220 */ /* 0x000fe20000410000 */
[----:B------:R-:W-:Y:S01]  /*1230*/  FFMA.FTZ R15, R5, R8, R170 ;  /* 0x00000008050f7223 */ /* 0x000fe200000100aa */
[----:B------:R-:W-:Y:S01]  /*1240*/  FMUL.FTZ R10, R199, R14 ;  /* 0x0000000ec70a7220 */ /* 0x000fe20000410000 */
[----:B------:R-:W-:Y:S01]  /*1250*/  FADD.FTZ R20, -R202, R203 ;  /* 0x000000cbca147221 */ /* 0x000fe20000010100 */
[----:B------:R-:W-:Y:S01]  /*1260*/  FADD.FTZ R109, R109, R12 ;  /* 0x0000000c6d6d7221 */ /* 0x000fe20000010000 */
[----:B------:R-:W-:Y:S01]  /*1270*/  FFMA.FTZ R85, R6, R12, R85 ;  /* 0x0000000c06557223 */ /* 0x000fe20000010055 */
[-C--:B------:R-:W-:Y:S01]  /*1280*/  FMUL.FTZ R12, R46, R11.reuse ;  /* 0x0000000b2e0c7220 */ /* 0x080fe20000410000 */
[----:B------:R-:W-:Y:S01]  /*1290*/  FADD.FTZ R17, R18, R9 ;  /* 0x0000000912117221 */ /* 0x000fe20000010000 */
[----:B------:R-:W-:Y:S01]  /*12a0*/  FADD.FTZ R110, R110, R11 ;  /* 0x0000000b6e6e7221 */ /* 0x000fe20000010000 */
[----:B------:R-:W-:Y:S01]  /*12b0*/  FFMA.FTZ R86, R7, R11, R86 ;  /* 0x0000000b07567223 */ /* 0x000fe20000010056 */
[----:B------:R-:W-:Y:S01]  /*12c0*/  FFMA.FTZ R18, R6, R9, R15 ;  /* 0x0000000906127223 */ /* 0x000fe2000001000f */
[----:B------:R-:W-:Y:S01]  /*12d0*/  FADD.FTZ R111, R111, R16 ;  /* 0x000000106f6f7221 */ /* 0x000fe20000010000 */
[-C--:B------:R-:W-:Y:S01]  /*12e0*/  FFMA.FTZ R87, R10, R16.reuse, R87 ;  /* 0x000000100a577223 */ /* 0x080fe20000010057 */
[----:B------:R-:W-:Y:S01]  /*12f0*/  FMUL.FTZ R11, R47, R16 ;  /* 0x000000102f0b7220 */ /* 0x000fe20000410000 */
[----:B------:R-:W-:Y:S01]  /*1300*/  FMUL.FTZ R16, R199, R20 ;  /* 0x00000014c7107220 */ /* 0x000fe20000410000 */
[----:B------:R-:W-:Y:S01]  /*1310*/  FADD.FTZ R20, R17, R12 ;  /* 0x0000000c11147221 */ /* 0x000fe20000010000 */
[----:B------:R-:W-:Y:S01]  /*1320*/  FFMA.FTZ R19, R7, R12, R18 ;  /* 0x0000000c07137223 */ /* 0x000fe20000010012 */
[----:B------:R-:W-:-:S02]  /*1330*/  FMUL.FTZ R14, R48, R171 ;  /* 0x000000ab300e7220 */ /* 0x000fc40000410000 */
        /* <DEDUP_REMOVED lines=25> */
.L_x_7460:
[----:B------:R-:W-:Y:S05]  /*14d0*/  BSYNC.RECONVERGENT B1 ;  /* 0x0000000000017941 */ /* 0x000fea0003800200 */
.L_x_7459:
        /* <DEDUP_REMOVED lines=16> */
[--C-:B---3--:R-:W-:Y:S02]  /*15e0*/  HADD2.F32 R21, -RZ, R164.reuse.H0_H0 ;  /* 0x200000a4ff157230 */ /* 0x108fe40000004100 */
[----:B------:R-:W-:Y:S02]  /*15f0*/  HADD2.F32 R171, -RZ, R164.H1_H1 ;  /* 0x300000a4ffab7230 */ /* 0x000fe40000004100 */
[--C-:B------:R-:W-:Y:S02]  /*1600*/  HADD2.F32 R173, -RZ, R165.reuse.H0_H0 ;  /* 0x200000a5ffad7230 */ /* 0x100fe40000004100 */
[----:B------:R-:W-:Y:S01]  /*1610*/  FADD.FTZ R164, -R202, R21 ;  /* 0x00000015caa47221 */ /* 0x000fe20000010100 */
[----:B------:R-:W-:Y:S02]  /*1620*/  HADD2.F32 R165, -RZ, R165.H1_H1 ;  /* 0x300000a5ffa57230 */ /* 0x000fe40000004100 */
[----:B------:R-:W-:-:S02]  /*1630*/  HADD2.F32 R175, -RZ, R166.H0_H0 ;  /* 0x200000a6ffaf7230 */ /* 0x000fc40000004100 */
[----:B-----5:R-:W-:Y:S01]  /*1640*/  FMUL.FTZ R21, R199, R164 ;  /* 0x000000a4c7157220 */ /* 0x020fe20000410000 */
[----:B------:R-:W-:Y:S02]  /*1650*/  HADD2.F32 R177, -RZ, R166.H1_H1 ;  /* 0x300000a6ffb17230 */ /* 0x000fe40000004100 */
[--C-:B------:R-:W-:Y:S02]  /*1660*/  HADD2.F32 R179, -RZ, R167.reuse.H0_H0 ;  /* 0x200000a7ffb37230 */ /* 0x100fe40000004100 */
[--C-:B----4-:R-:W-:Y:S02]  /*1670*/  HADD2.F32 R23, -RZ, R24.reuse.H0_H0 ;  /* 0x20000018ff177230 */ /* 0x110fe40000004100 */
[C---:B------:R-:W-:Y:S01]  /*1680*/  FADD.FTZ R168, -R202.reuse, R173 ;  /* 0x000000adcaa87221 */ /* 0x040fe20000010100 */
[----:B------:R-:W-:Y:S02]  /*1690*/  HADD2.F32 R167, -RZ, R167.H1_H1 ;  /* 0x300000a7ffa77230 */ /* 0x000fe40000004100 */
[----:B------:R-:W-:Y:S01]  /*16a0*/  FADD.FTZ R172, -R202, R165 ;  /* 0x000000a5caac7221 */ /* 0x000fe20000010100 */
[----:B------:R-:W-:-:S02]  /*16b0*/  HADD2.F32 R166, -RZ, R24.H1_H1 ;  /* 0x30000018ffa67230 */ /* 0x000fc40000004100 */
[C---:B------:R-:W-:Y:S01]  /*16c0*/  FADD.FTZ R22, -R202.reuse, R171 ;  /* 0x000000abca167221 */ /* 0x040fe20000010100 */
[C---:B------:R-:W-:Y:S01]  /*16d0*/  FADD.FTZ R176, -R202.reuse, R175 ;  /* 0x000000afcab07221 */ /* 0x040fe20000010100 */
[C---:B------:R-:W-:Y:S01]  /*16e0*/  FADD.FTZ R178, -R202.reuse, R177 ;  /* 0x000000b1cab27221 */ /* 0x040fe20000010100 */
[----:B------:R-:W-:Y:S01]  /*16f0*/  FADD.FTZ R210, -R202, R179 ;  /* 0x000000b3cad27221 */ /* 0x000fe20000010100 */
[--C-:B------:R-:W-:Y:S02]  /*1700*/  HADD2.F32 R165, -RZ, R25.reuse.H0_H0 ;  /* 0x20000019ffa57230 */ /* 0x100fe40000004100 */
[----:B------:R-:W-:Y:S01]  /*1710*/  FADD.FTZ R116, R116, R23 ;  /* 0x0000001774747221 */ /* 0x000fe20000010000 */
[-C--:B------:R-:W-:Y:S01]  /*1720*/  FFMA.FTZ R92, R21, R23.reuse, R92 ;  /* 0x00000017155c7223 */ /* 0x080fe2000001005c */
[----:B------:R-:W-:Y:S01]  /*1730*/  FMUL.FTZ R24, R60, R23 ;  /* 0x000000173c187220 */ /* 0x000fe20000410000 */
[----:B------:R-:W-:Y:S01]  /*1740*/  FADD.FTZ R202, -R202, R167 ;  /* 0x000000a7caca7221 */ /* 0x000fe20000010100 */
[----:B------:R-:W-:Y:S01]  /*1750*/  FMUL.FTZ R23, R199, R168 ;  /* 0x000000a8c7177220 */ /* 0x000fe20000410000 */
[----:B------:R-:W-:-:S02]  /*1760*/  HADD2.F32 R174, -RZ, R25.H1_H1 ;  /* 0x30000019ffae7230 */ /* 0x000fc40000004100 */
[--C-:B------:R-:W-:Y:S02]  /*1770*/  HADD2.F32 R167, -RZ, R26.reuse.H0_H0 ;  /* 0x2000001affa77230 */ /* 0x100fe40000004100 */
[----:B------:R-:W-:Y:S02]  /*1780*/  HADD2.F32 R180, -RZ, R26.H1_H1 ;  /* 0x3000001affb47230 */ /* 0x000fe40000004100 */
[C---:B------:R-:W-:Y:S01]  /*1790*/  FMUL.FTZ R26, R199.reuse, R172 ;  /* 0x000000acc71a7220 */ /* 0x040fe20000410000 */
[----:B------:R-:W-:Y:S01]  /*17a0*/  FMUL.FTZ R173, R199, R176 ;  /* 0x000000b0c7ad7220 */ /* 0x000fe20000410000 */
[----:B------:R-:W-:Y:S01]  /*17b0*/  FMUL.FTZ R25, R61, R166 ;  /* 0x000000a63d197220 */ /* 0x000fe20000410000 */
[----:B------:R-:W-:Y:S01]  /*17c0*/  FADD.FTZ R118, R118, R165 ;  /* 0x000000a576767221 */ /* 0x000fe20000010000 */
[-C--:B------:R-:W-:Y:S01]  /*17d0*/  FFMA.FTZ R94, R23, R165.reuse, R94 ;  /* 0x000000a5175e7223 */ /* 0x080fe2000001005e */
[----:B------:R-:W-:Y:S01]  /*17e0*/  FMUL.FTZ R172, R62, R165 ;  /* 0x000000a53eac7220 */ /* 0x000fe20000410000 */
[----:B------:R-:W-:Y:S01]  /*17f0*/  FADD.FTZ R164, R169, R24 ;  /* 0x00000018a9a47221 */ /* 0x000fe20000010000 */
[----:B------:R-:W-:-:S02]  /*1800*/  HADD2.F32 R171, -RZ, R27.H0_H0 ;  /* 0x2000001bffab7230 */ /* 0x000fc40000004100 */
[----:B------:R-:W-:Y:S01]  /*1810*/  FMUL.FTZ R22, R199, R22 ;  /* 0x00000016c7167220 */ /* 0x000fe20000410000 */
[----:B------:R-:W-:Y:S02]  /*1820*/  HADD2.F32 R212, -RZ, R27.H1_H1 ;  /* 0x3000001bffd47230 */ /* 0x000fe40000004100 */
        /* <DEDUP_REMOVED lines=35> */
.L_x_7462:
[----:B------:R-:W-:Y:S05]  /*1a60*/  BSYNC.RECONVERGENT B1 ;  /* 0x0000000000017941 */ /* 0x000fea0003800200 */
.L_x_7461:
        /* <DEDUP_REMOVED lines=21> */
.L_x_7508:
        /* <DEDUP_REMOVED lines=27> */
[----:B------:R-:W-:Y:S01]  /*1d70*/  FMUL.FTZ R168, R169, R200 ;  /* 0x000000c8a9a87220 */ /* 0x000fe20000410000 */
[----:B------:R-:W-:-:S02]  /*1d80*/  HFMA2 R169, -RZ, RZ, 0, 0 ;  /* 0x00000000ffa97431 */ /* 0x000fc400000001ff */
[----:B------:R-:W-:Y:S01]  /*1d90*/  FMUL.FTZ R171, R171, R200 ;  /* 0x000000c8abab7220 */ /* 0x000fe20000410000 */
[--C-:B-----5:R-:W-:Y:S02]  /*1da0*/  @P6 HADD2.F32 R170, -RZ, R165.reuse.H0_H0 ;  /* 0x200000a5ffaa6230 */ /* 0x120fe40000004100 */
[----:B------:R-:W-:Y:S01]  /*1db0*/  FMUL.FTZ R203, R168, UR13 ;  /* 0x0000000da8cb7c20 */ /* 0x000fe20008410000 */
[----:B------:R-:W-:Y:S02]  /*1dc0*/  @P5 HADD2.F32 R168, -RZ, R165.H1_H1 ;  /* 0x300000a5ffa85230 */ /* 0x000fe40000004100 */
[----:B------:R-:W-:Y:S01]  /*1dd0*/  FMUL.FTZ R211, R171, UR13 ;  /* 0x0000000dabd37c20 */ /* 0x000fe20008410000 */
[----:B------:R-:W-:Y:S01]  /*1de0*/  FADD.FTZ R210, R187, -R210 ;  /* 0x800000d2bbd27221 */ /* 0x000fe20000010000 */
[----:B------:R-:W-:Y:S01]  /*1df0*/  FMUL.FTZ R165, R38, R203 ;  /* 0x000000cb26a57220 */ /* 0x000fe20000410000 */
[----:B------:R-:W-:Y:S01]  /*1e00*/  @P6 FMUL.FTZ R169, R203, R170 ;  /* 0x000000aacba96220 */ /* 0x000fe20000410000 */
[----:B------:R-:W-:Y:S01]  /*1e10*/  MOV R170, RZ ;  /* 0x000000ff00aa7202 */ /* 0x000fe20000000f00 */
[----:B------:R-:W-:Y:S01]  /*1e20*/  FMUL.FTZ R171, R39, R211 ;  /* 0x000000d327ab7220 */ /* 0x000fe20000410000 */
[----:B------:R-:W-:Y:S01]  /*1e30*/  @P5 FMUL.FTZ R170, R211, R168 ;  /* 0x000000a8d3aa5220 */ /* 0x000fe20000410000 */
[----:B------:R-:W-:Y:S01]  /*1e40*/  FMUL.FTZ R203, R199, R210 ;  /* 0x000000d2c7cb7220 */ /* 0x000fe20000410000 */
[----:B------:R-:W-:Y:S01]  /*1e50*/  FFMA.FTZ R211, R188, R202, R201 ;  /* 0x000000cabcd37223 */ /* 0x000fe200000100c9 */
[----:B------:R-:W-:Y:S01]  /*1e60*/  FSEL R165, R165, RZ, P6 ;  /* 0x000000ffa5a57208 */ /* 0x000fe20003000000 */
[----:B------:R-:W-:Y:S01]  /*1e70*/  FADD.FTZ R214, R184, -R213 ;  /* 0x800000d5b8d67221 */ /* 0x000fe20000010000 */
[----:B------:R-:W-:Y:S01]  /*1e80*/  LOP3.LUT P6, RZ, R209, 0xff00, RZ, 0xc0, !PT ;  /* 0x0000ff00d1ff7812 */ /* 0x000fe200078cc0ff */
[----:B------:R-:W-:Y:S01]  /*1e90*/  FMUL.FTZ R203, R203, R200 ;  /* 0x000000c8cbcb7220 */ /* 0x000fe20000410000 */
[----:B------:R-:W-:Y:S01]  /*1ea0*/  FADD.FTZ R212, R182, -R211 ;  /* 0x800000d3b6d47221 */ /* 0x000fe20000010000 */
[----:B------:R-:W-:Y:S01]  /*1eb0*/  FSEL R168, R171, RZ, P5 ;  /* 0x000000ffaba87208 */ /* 0x000fe20002800000 */
[----:B------:R-:W-:-:S02]  /*1ec0*/  HFMA2 R171, -RZ, RZ, 0, 0 ;  /* 0x00000000ffab7431 */ /* 0x000fc400000001ff */
[----:B------:R-:W-:Y:S01]  /*1ed0*/  FMUL.FTZ R217, R203, UR13 ;  /* 0x0000000dcbd97c20 */ /* 0x000fe20008410000 */
[----:B------:R-:W-:Y:S01]  /*1ee0*/  LOP3.LUT P5, RZ, R209, 0xff0000, RZ, 0xc0, !PT ;  /* 0x00ff0000d1ff7812 */ /* 0x000fe200078ac0ff */
[C---:B------:R-:W-:Y:S01]  /*1ef0*/  FMUL.FTZ R203, R199.reuse, R212 ;  /* 0x000000d4c7cb7220 */ /* 0x040fe20000410000 */
[--C-:B------:R-:W-:Y:S02]  /*1f00*/  @P2 HADD2.F32 R210, -RZ, R166.reuse.H0_H0 ;  /* 0x200000a6ffd22230 */ /* 0x100fe40000004100 */
[----:B------:R-:W-:Y:S01]  /*1f10*/  FMUL.FTZ R211, R199, R214 ;  /* 0x000000d6c7d37220 */ /* 0x000fe20000410000 */
[----:B------:R-:W-:Y:S01]  /*1f20*/  MOV R212, RZ ;  /* 0x000000ff00d47202 */ /* 0x000fe20000000f00 */
[----:B------:R-:W-:Y:S01]  /*1f30*/  FMUL.FTZ R203, R203, R200 ;  /* 0x000000c8cbcb7220 */ /* 0x000fe20000410000 */
[----:B------:R-:W-:Y:S01]  /*1f40*/  FFMA.FTZ R214, R186, R202, R201 ;  /* 0x000000cabad67223 */ /* 0x000fe200000100c9 */
[----:B------:R-:W-:Y:S01]  /*1f50*/  FMUL.FTZ R211, R211, R200 ;  /* 0x000000c8d3d37220 */ /* 0x000fe20000410000 */
[----:B------:R-:W-:Y:S01]  /*1f60*/  @P2 FMUL.FTZ R171, R217, R210 ;  /* 0x000000d2d9ab2220 */ /* 0x000fe20000410000 */
[----:B------:R-:W-:-:S02]  /*1f70*/  @P6 HADD2.F32 R210, -RZ, R166.H1_H1 ;  /* 0x300000a6ffd26230 */ /* 0x000fc40000004100 */
[----:B------:R-:W-:Y:S01]  /*1f80*/  FMUL.FTZ R203, R203, UR13 ;  /* 0x0000000dcbcb7c20 */ /* 0x000fe20008410000 */
[----:B------:R-:W-:Y:S01]  /*1f90*/  FMUL.FTZ R211, R211, UR13 ;  /* 0x0000000dd3d37c20 */ /* 0x000fe20008410000 */
[----:B------:R-:W-:Y:S01]  /*1fa0*/  FMUL.FTZ R166, R40, R217 ;  /* 0x000000d928a67220 */ /* 0x000fe20000410000 */
[----:B------:R-:W-:Y:S02]  /*1fb0*/  @P5 HADD2.F32 R213, -RZ, R167.H0_H0 ;  /* 0x200000a7ffd55230 */ /* 0x000fe40000004100 */
[----:B------:R-:W-:Y:S01]  /*1fc0*/  @P6 FMUL.FTZ R212, R203, R210 ;  /* 0x000000d2cbd46220 */ /* 0x000fe20000410000 */
[----:B------:R-:W-:Y:S01]  /*1fd0*/  FMUL.FTZ R203, R41, R203 ;  /* 0x000000cb29cb7220 */ /* 0x000fe20000410000 */
[----:B------:R-:W-:Y:S01]  /*1fe0*/  FMUL.FTZ R210, R42, R211 ;  /* 0x000000d32ad27220 */ /* 0x000fe20000410000 */
[----:B------:R-:W-:Y:S01]  /*1ff0*/  FSEL R219, R166, RZ, P2 ;  /* 0x000000ffa6db7208 */ /* 0x000fe20001000000 */
[----:B------:R-:W-:Y:S01]  /*2000*/  @P5 FMUL.FTZ R215, R211, R213 ;  /* 0x000000d5d3d75220 */ /* 0x000fe20000410000 */
[----:B------:R-:W-:Y:S01]  /*2010*/  ISETP.GE.U32.AND P2, PT, R208, RZ, PT ;  /* 0x000000ffd000720c */ /* 0x000fe20003f46070 */
[-CC-:B------:R-:W-:Y:S01]  /*2020*/  FFMA.FTZ R166, R197, R202.reuse, R201.reuse ;  /* 0x000000cac5a67223 */ /* 0x180fe200000100c9 */
[----:B------:R-:W-:Y:S01]  /*2030*/  FSEL R220, R203, RZ, P6 ;  /* 0x000000ffcbdc7208 */ /* 0x000fe20003000000 */
[----:B------:R-:W-:Y:S01]  /*2040*/  FFMA.FTZ R211, R196, R202, R201 ;  /* 0x000000cac4d37223 */ /* 0x000fe200000100c9 */
[----:B------:R-:W-:Y:S01]  /*2050*/  FSEL R221, R210, RZ, P5 ;  /* 0x000000ffd2dd7208 */ /* 0x000fe20002800000 */
[----:B------:R-:W-:Y:S01]  /*2060*/  FADD.FTZ R166, R195, -R166 ;  /* 0x800000a6c3a67221 */ /* 0x000fe20000010000 */
[C---:B------:R-:W-:Y:S01]  /*2070*/  LOP3.LUT P6, RZ, R208.reuse, 0xff, RZ, 0xc0, !PT ;  /* 0x000000ffd0ff7812 */ /* 0x040fe200078cc0ff */
[----:B------:R-:W-:Y:S01]  /*2080*/  FADD.FTZ R214, R185, -R214 ;  /* 0x800000d6b9d67221 */ /* 0x000fe20000010000 */
[----:B------:R-:W-:Y:S01]  /*2090*/  LOP3.LUT P5, RZ, R208, 0xff00, RZ, 0xc0, !PT ;  /* 0x0000ff00d0ff7812 */ /* 0x000fe200078ac0ff */
[----:B------:R-:W-:Y:S01]  /*20a0*/  FADD.FTZ R161, R161, R212 ;  /* 0x000000d4a1a17221 */ /* 0x000fe20000010000 */
[----:B------:R-:W-:Y:S01]  /*20b0*/  ISETP.GE.U32.AND.EX P2, PT, R209, 0x1000000, PT, P2 ;  /* 0x01000000d100780c */ /* 0x000fe20003f46120 */
[----:B------:R-:W-:Y:S01]  /*20c0*/  FMUL.FTZ R217, R199, R214 ;  /* 0x000000d6c7d97220 */ /* 0x000fe20000410000 */
[----:B------:R-:W-:Y:S01]  /*20d0*/  MOV R214, RZ ;  /* 0x000000ff00d67202 */ /* 0x000fe20000000f00 */
[----:B------:R-:W-:Y:S01]  /*20e0*/  FADD.FTZ R160, R160, R171 ;  /* 0x000000aba0a07221 */ /* 0x000fe20000010000 */
[----:B------:R-:W-:Y:S01]  /*20f0*/  MOV R216, RZ ;  /* 0x000000ff00d87202 */ /* 0x000fe20000000f00 */
[----:B------:R-:W-:Y:S01]  /*2100*/  FMUL.FTZ R217, R217, R200 ;  /* 0x000000c8d9d97220 */ /* 0x000fe20000410000 */
[----:B------:R-:W-:Y:S01]  /*2110*/  FADD.FTZ R162, R162, R215 ;  /* 0x000000d7a2a27221 */ /* 0x000fe20000010000 */
[----:B------:R-:W-:-:S02]  /*2120*/  F2FP.F16.F32.PACK_AB R165, R168, R165 ;  /* 0x000000a5a8a5723e */ /* 0x000fc400000000ff */
[--C-:B------:R-:W-:Y:S02]  /*2130*/  @P6 HADD2.F32 R203, -RZ, R164.reuse.H0_H0 ;  /* 0x200000a4ffcb6230 */ /* 0x100fe40000004100 */
[----:B------:R-:W-:Y:S01]  /*2140*/  FMUL.FTZ R217, R217, UR13 ;  /* 0x0000000dd9d97c20 */ /* 0x000fe20008410000 */
[----:B------:R-:W-:Y:S02]  /*2150*/  @P5 HADD2.F32 R210, -RZ, R164.H1_H1 ;  /* 0x300000a4ffd25230 */ /* 0x000fe40000004100 */
[----:B------:R-:W-:Y:S01]  /*2160*/  FADD.FTZ R164, R194, -R211 ;  /* 0x800000d3c2a47221 */ /* 0x000fe20000010000 */
[----:B------:R-:W-:Y:S02]  /*2170*/  @P2 HADD2.F32 R218, -RZ, R167.H1_H1 ;  /* 0x300000a7ffda2230 */ /* 0x000fe40000004100 */
[C---:B------:R-:W-:Y:S01]  /*2180*/  FMUL.FTZ R167, R199.reuse, R166 ;  /* 0x000000a6c7a77220 */ /* 0x040fe20000410000 */
[----:B------:R-:W-:Y:S02]  /*2190*/  HFMA2 R211, -RZ, RZ, 0, 0 ;  /* 0x00000000ffd37431 */ /* 0x000fe400000001ff */
[----:B------:R-:W-:Y:S01]  /*21a0*/  FMUL.FTZ R213, R199, R164 ;  /* 0x000000a4c7d57220 */ /* 0x000fe20000410000 */
[----:B------:R-:W-:Y:S01]  /*21b0*/  FMUL.FTZ R164, R43, R217 ;  /* 0x000000d92ba47220 */ /* 0x000fe20000410000 */
[----:B------:R-:W-:Y:S01]  /*21c0*/  FMUL.FTZ R167, R167, R200 ;  /* 0x000000c8a7a77220 */ /* 0x000fe20000410000 */
[----:B------:R-:W-:Y:S01]  /*21d0*/  @P2 FMUL.FTZ R216, R217, R218 ;  /* 0x000000dad9d82220 */ /* 0x000fe20000410000 */
[----:B------:R-:W-:Y:S01]  /*21e0*/  FMUL.FTZ R213, R213, R200 ;  /* 0x000000c8d5d57220 */ /* 0x000fe20000410000 */
[----:B------:R-:W-:Y:S01]  /*21f0*/  F2FP.F16.F32.PACK_AB R166, R220, R219 ;  /* 0x000000dbdca6723e */ /* 0x000fe200000000ff */
[----:B------:R-:W-:Y:S01]  /*2200*/  FMUL.FTZ R167, R167, UR13 ;  /* 0x0000000da7a77c20 */ /* 0x000fe20008410000 */
[----:B------:R-:W-:Y:S01]  /*2210*/  FSEL R164, R164, RZ, P2 ;  /* 0x000000ffa4a47208 */ /* 0x000fe20001000000 */
[----:B------:R-:W-:Y:S01]  /*2220*/  FMUL.FTZ R213, R213, UR13 ;  /* 0x0000000dd5d57c20 */ /* 0x000fe20008410000 */
[----:B------:R-:W-:Y:S01]  /*2230*/  FADD.FTZ R163, R163, R216 ;  /* 0x000000d8a3a37221 */ /* 0x000fe20000010000 */
[----:B------:R-:W-:Y:S01]  /*2240*/  @P6 FMUL.FTZ R211, R167, R203 ;  /* 0x000000cba7d36220 */ /* 0x000fe20000410000 */
[----:B------:R-:W-:Y:S01]  /*2250*/  FADD.FTZ R203, R126, R169 ;  /* 0x000000a97ecb7221 */ /* 0x000fe20000010000 */
[----:B------:R-:W-:Y:S01]  /*2260*/  @P5 FMUL.FTZ R214, R213, R210 ;  /* 0x000000d2d5d65220 */ /* 0x000fe20000410000 */
[----:B------:R-:W-:Y:S01]  /*2270*/  FADD.FTZ R210, R127, R170 ;  /* 0x000000aa7fd27221 */ /* 0x000fe20000010000 */
[----:B------:R-:W-:Y:S01]  /*2280*/  FMUL.FTZ R126, R36, R167 ;  /* 0x000000a7247e7220 */ /* 0x000fe20000410000 */
[----:B------:R-:W-:Y:S01]  /*2290*/  FMUL.FTZ R127, R37, R213 ;  /* 0x000000d5257f7220 */ /* 0x000fe20000410000 */
[----:B------:R-:W-:Y:S01]  /*22a0*/  F2FP.F16.F32.PACK_AB R167, R164, R221 ;  /* 0x000000dda4a7723e */ /* 0x000fe200000000ff */
[----:B------:R-:W-:Y:S01]  /*22b0*/  FADD.FTZ R212, R124, R211 ;  /* 0x000000d37cd47221 */ /* 0x000fe20000010000 */
[----:B------:R-:W-:Y:S01]  /*22c0*/  FADD.FTZ R214, R125, R214 ;  /* 0x000000d67dd67221 */ /* 0x000fe20000010000 */
[----:B------:R-:W-:-:S02]  /*22d0*/  FSEL R126, R126, RZ, P6 ;  /* 0x000000ff7e7e7208 */ /* 0x000fc40003000000 */
[----:B------:R-:W-:-:S04]  /*22e0*/  FSEL R127, R127, RZ, P5 ;  /* 0x000000ff7f7f7208 */ /* 0x000fc80002800000 */
[----:B------:R-:W-:Y:S01]  /*22f0*/  F2FP.F16.F32.PACK_AB R164, R127, R126 ;  /* 0x0000007e7fa4723e */ /* 0x000fe200000000ff */
[----:B------:R-:W-:Y:S06]  /*2300*/  BRA `(.L_x_7469) ;  /* 0x0000000400a07947 */ /* 0x000fec0003800000 */
.L_x_7468:
[-CC-:B------:R-:W-:Y:S01]  /*2310*/  FFMA.FTZ R144, R193, R202.reuse, R201.reuse ;  /* 0x000000cac1907223 */ /* 0x180fe200000100c9 */
[----:B------:R-:W-:Y:S01]  /*2320*/  LOP3.LUT P6, RZ, R208, 0xff0000, RZ, 0xc0, !PT ;  /* 0x00ff0000d0ff7812 */ /* 0x000fe200078cc0ff */
[----:B------:R-:W-:Y:S01]  /*2330*/  FFMA.FTZ R145, R192, R202, R201 ;  /* 0x000000cac0917223 */ /* 0x000fe200000100c9 */
[----:B------:R-:W-:Y:S01]  /*2340*/  LOP3.LUT P5, RZ, R208, 0xff000000, RZ, 0xc0, !PT ;  /* 0xff000000d0ff7812 */ /* 0x000fe200078ac0ff */
[----:B------:R-:W-:Y:S01]  /*2350*/  FADD.FTZ R144, R191, -R144 ;  /* 0x80000090bf907221 */ /* 0x000fe20000010000 */
[----:B------:R-:W-:Y:S02]  /*2360*/  HFMA2 R203, -RZ, RZ, 0, 0 ;  /* 0x00000000ffcb7431 */ /* 0x000fe400000001ff */
[----:B0-----:R-:W-:Y:S01]  /*2370*/  FADD.FTZ R170, R190, -R145 ;  /* 0x80000091beaa7221 */ /* 0x001fe20000010000 */
[----:B------:R-:W-:Y:S01]  /*2380*/  LOP3.LUT P2, RZ, R209, 0xff, RZ, 0xc0, !PT ;  /* 0x000000ffd1ff7812 */ /* 0x000fe2000784c0ff */
[C---:B------:R-:W-:Y:S01]  /*2390*/  FMUL.FTZ R144, R199.reuse, R144 ;  /* 0x00000090c7907220 */ /* 0x040fe20000410000 */
[----:B------:R-:W-:Y:S01]  /*23a0*/  MOV R210, RZ ;  /* 0x000000ff00d27202 */ /* 0x000fe20000000f00 */
[----:B------:R-:W-:Y:S01]  /*23b0*/  FMUL.FTZ R145, R199, R170 ;  /* 0x000000aac7917220 */ /* 0x000fe20000410000 */
[--C-:B------:R-:W-:Y:S01]  /*23c0*/  FFMA.FTZ R171, R188, R202, R201.reuse ;  /* 0x000000cabcab7223 */ /* 0x100fe200000100c9 */
[----:B------:R-:W-:Y:S01]  /*23d0*/  FMUL.FTZ R146, R144, R200 ;  /* 0x000000c890927220 */ /* 0x000fe20000410000 */
[----:B------:R-:W-:Y:S01]  /*23e0*/  FFMA.FTZ R211, R183, R202, R201 ;  /* 0x000000cab7d37223 */ /* 0x000fe200000100c9 */
[----:B-----5:R-:W-:-:S02]  /*23f0*/  @P6 HADD2.F32 R168, -RZ, R165.H0_H0 ;  /* 0x200000a5ffa86230 */ /* 0x020fc40000004100 */
[----:B------:R-:W-:Y:S01]  /*2400*/  FADD.FTZ R212, R182, -R171 ;  /* 0x800000abb6d47221 */ /* 0x000fe20000010000 */
[----:B------:R-:W-:Y:S01]  /*2410*/  FMUL.FTZ R147, R146, UR13 ;  /* 0x0000000d92937c20 */ /* 0x000fe20008410000 */
[----:B------:R-:W-:Y:S01]  /*2420*/  FMUL.FTZ R146, R145, R200 ;  /* 0x000000c891927220 */ /* 0x000fe20000410000 */
[----:B------:R-:W-:Y:S02]  /*2430*/  @P5 HADD2.F32 R169, -RZ, R165.H1_H1 ;  /* 0x300000a5ffa95230 */ /* 0x000fe40000004100 */
[----:B------:R-:W-:Y:S01]  /*2440*/  FADD.FTZ R214, R184, -R211 ;  /* 0x800000d3b8d67221 */ /* 0x000fe20000010000 */
[----:B------:R-:W-:Y:S01]  /*2450*/  @P6 FMUL.FTZ R203, R147, R168 ;  /* 0x000000a893cb6220 */ /* 0x000fe20000410000 */
[----:B------:R-:W-:Y:S01]  /*2460*/  FFMA.FTZ R168, R189, R202, R201 ;  /* 0x000000cabda87223 */ /* 0x000fe200000100c9 */
[----:B------:R-:W-:Y:S01]  /*2470*/  FMUL.FTZ R146, R146, UR13 ;  /* 0x0000000d92927c20 */ /* 0x000fe20008410000 */
[----:B------:R-:W-:Y:S01]  /*2480*/  FMUL.FTZ R165, R38, R147 ;  /* 0x0000009326a57220 */ /* 0x000fe20000410000 */
[----:B------:R-:W-:-:S02]  /*2490*/  HFMA2 R147, -RZ, RZ, 0, 0 ;  /* 0x00000000ff937431 */ /* 0x000fc400000001ff */
[----:B------:R-:W-:Y:S01]  /*24a0*/  FADD.FTZ R170, R187, -R168 ;  /* 0x800000a8bbaa7221 */ /* 0x000fe20000010000 */
[----:B------:R-:W-:Y:S01]  /*24b0*/  @P5 FMUL.FTZ R210, R146, R169 ;  /* 0x000000a992d25220 */ /* 0x000fe20000410000 */
[----:B------:R-:W-:Y:S01]  /*24c0*/  FMUL.FTZ R168, R39, R146 ;  /* 0x0000009227a87220 */ /* 0x000fe20000410000 */
[----:B------:R-:W-:Y:S01]  /*24d0*/  FSEL R165, R165, RZ, P6 ;  /* 0x000000ffa5a57208 */ /* 0x000fe20003000000 */
[----:B------:R-:W-:Y:S01]  /*24e0*/  FMUL.FTZ R169, R199, R170 ;  /* 0x000000aac7a97220 */ /* 0x000fe20000410000 */
[----:B------:R-:W-:Y:S01]  /*24f0*/  LOP3.LUT P6, RZ, R209, 0xff00, RZ, 0xc0, !PT ;  /* 0x0000ff00d1ff7812 */ /* 0x000fe200078cc0ff */
[--C-:B------:R-:W-:Y:S01]  /*2500*/  @P2 HADD2.F32 R170, -RZ, R166.reuse.H0_H0 ;  /* 0x200000a6ffaa2230 */ /* 0x100fe20000004100 */
[----:B------:R-:W-:Y:S01]  /*2510*/  FSEL R168, R168, RZ, P5 ;  /* 0x000000ffa8a87208 */ /* 0x000fe20002800000 */
[----:B------:R-:W-:Y:S01]  /*2520*/  FMUL.FTZ R146, R169, R200 ;  /* 0x000000c8a9927220 */ /* 0x000fe20000410000 */
[----:B------:R-:W-:Y:S01]  /*2530*/  LOP3.LUT P5, RZ, R209, 0xff0000, RZ, 0xc0, !PT ;  /* 0x00ff0000d1ff7812 */ /* 0x000fe200078ac0ff */
[C---:B------:R-:W-:Y:S01]  /*2540*/  FMUL.FTZ R211, R199.reuse, R214 ;  /* 0x000000d6c7d37220 */ /* 0x040fe20000410000 */
[----:B------:R-:W-:Y:S01]  /*2550*/  FADD.FTZ R203, R126, R203 ;  /* 0x000000cb7ecb7221 */ /* 0x000fe20000010000 */
[----:B------:R-:W-:Y:S01]  /*2560*/  FMUL.FTZ R215, R146, UR13 ;  /* 0x0000000d92d77c20 */ /* 0x000fe20008410000 */
[----:B------:R-:W-:Y:S01]  /*2570*/  FMUL.FTZ R146, R199, R212 ;  /* 0x000000d4c7927220 */ /* 0x000fe20000410000 */
[----:B------:R-:W-:Y:S01]  /*2580*/  FMUL.FTZ R171, R211, R200 ;  /* 0x000000c8d3ab7220 */ /* 0x000fe20000410000 */
[----:B------:R-:W-:Y:S01]  /*2590*/  CS2R R212, SRZ ;  /* 0x0000000000d47805 */ /* 0x000fe2000001ff00 */
[----:B------:R-:W-:Y:S01]  /*25a0*/  @P2 FMUL.FTZ R147, R215, R170 ;  /* 0x000000aad7932220 */ /* 0x000fe20000410000 */
[----:B------:R-:W-:Y:S01]  /*25b0*/  FMUL.FTZ R170, R146, R200 ;  /* 0x000000c892aa7220 */ /* 0x000fe20000410000 */
[----:B------:R-:W-:-:S02]  /*25c0*/  @P6 HADD2.F32 R219, -RZ, R166.H1_H1 ;  /* 0x300000a6ffdb6230 */ /* 0x000fc40000004100 */
[----:B------:R-:W-:Y:S01]  /*25d0*/  FMUL.FTZ R217, R171, UR13 ;  /* 0x0000000dabd97c20 */ /* 0x000fe20008410000 */
[----:B------:R-:W-:Y:S01]  /*25e0*/  FMUL.FTZ R166, R40, R215 ;  /* 0x000000d728a67220 */ /* 0x000fe20000410000 */
[----:B------:R-:W-:Y:S01]  /*25f0*/  FMUL.FTZ R170, R170, UR13 ;  /* 0x0000000daaaa7c20 */ /* 0x000fe20008410000 */
[----:B------:R-:W-:Y:S02]  /*2600*/  @P5 HADD2.F32 R214, -RZ, R167.H0_H0 ;  /* 0x200000a7ffd65230 */ /* 0x000fe40000004100 */
[--C-:B------:R-:W-:Y:S01]  /*2610*/  FFMA.FTZ R215, R196, R202, R201.reuse ;  /* 0x000000cac4d77223 */ /* 0x100fe200000100c9 */
[----:B------:R-:W-:Y:S01]  /*2620*/  MOV R216, RZ ;  /* 0x000000ff00d87202 */ /* 0x000fe20000000f00 */
[----:B------:R-:W-:Y:S01]  /*2630*/  @P6 FMUL.FTZ R212, R170, R219 ;  /* 0x000000dbaad46220 */ /* 0x000fe20000410000 */
[----:B------:R-:W-:Y:S01]  /*2640*/  FMUL.FTZ R171, R41, R170 ;  /* 0x000000aa29ab7220 */ /* 0x000fe20000410000 */
[----:B------:R-:W-:Y:S01]  /*2650*/  FMUL.FTZ R170, R42, R217 ;  /* 0x000000d92aaa7220 */ /* 0x000fe20000410000 */
[----:B------:R-:W-:Y:S01]  /*2660*/  @P5 FMUL.FTZ R213, R217, R214 ;  /* 0x000000d6d9d55220 */ /* 0x000fe20000410000 */
[----:B------:R-:W-:Y:S01]  /*2670*/  FSEL R166, R166, RZ, P2 ;  /* 0x000000ffa6a67208 */ /* 0x000fe20001000000 */
[-CC-:B------:R-:W-:Y:S01]  /*2680*/  FFMA.FTZ R214, R186, R202.reuse, R201.reuse ;  /* 0x000000cabad67223 */ /* 0x180fe200000100c9 */
[----:B------:R-:W-:Y:S01]  /*2690*/  FSEL R171, R171, RZ, P6 ;  /* 0x000000ffabab7208 */ /* 0x000fe20003000000 */
[----:B------:R-:W-:Y:S01]  /*26a0*/  FADD.FTZ R161, R161, R212 ;  /* 0x000000d4a1a17221 */ /* 0x000fe20000010000 */
[----:B------:R-:W-:Y:S01]  /*26b0*/  FSEL R217, R170, RZ, P5 ;  /* 0x000000ffaad97208 */ /* 0x000fe20002800000 */
[----:B------:R-:W-:Y:S01]  /*26c0*/  FFMA.FTZ R170, R197, R202, R201 ;  /* 0x000000cac5aa7223 */ /* 0x000fe200000100c9 */
[C---:B------:R-:W-:Y:S01]  /*26d0*/  LOP3.LUT P6, RZ, R208.reuse, 0xff, RZ, 0xc0, !PT ;  /* 0x000000ffd0ff7812 */ /* 0x040fe200078cc0ff */
[----:B------:R-:W-:Y:S01]  /*26e0*/  FADD.FTZ R214, R185, -R214 ;  /* 0x800000d6b9d67221 */ /* 0x000fe20000010000 */
[C---:B------:R-:W-:Y:S01]  /*26f0*/  LOP3.LUT P5, RZ, R208.reuse, 0xff00, RZ, 0xc0, !PT ;  /* 0x0000ff00d0ff7812 */ /* 0x040fe200078ac0ff */
[----:B------:R-:W-:Y:S01]  /*2700*/  FADD.FTZ R170, R195, -R170 ;  /* 0x800000aac3aa7221 */ /* 0x000fe20000010000 */
[----:B------:R-:W-:Y:S01]  /*2710*/  ISETP.GE.U32.AND P2, PT, R208, RZ, PT ;  /* 0x000000ffd000720c */ /* 0x000fe20003f46070 */
[C---:B------:R-:W-:Y:S01]  /*2720*/  FMUL.FTZ R222, R199.reuse, R214 ;  /* 0x000000d6c7de7220 */ /* 0x040fe20000410000 */
[----:B------:R-:W-:Y:S01]  /*2730*/  MOV R214, RZ ;  /* 0x000000ff00d67202 */ /* 0x000fe20000000f00 */
[----:B------:R-:W-:Y:S01]  /*2740*/  FMUL.FTZ R219, R199, R170 ;  /* 0x000000aac7db7220 */ /* 0x000fe20000410000 */
[----:B------:R-:W-:Y:S01]  /*2750*/  ISETP.GE.U32.AND.EX P2, PT, R209, 0x1000000, PT, P2 ;  /* 0x01000000d100780c */ /* 0x000fe20003f46120 */
[----:B------:R-:W-:Y:S01]  /*2760*/  FADD.FTZ R160, R160, R147 ;  /* 0x00000093a0a07221 */ /* 0x000fe20000010000 */
[----:B------:R-:W-:Y:S01]  /*2770*/  F2FP.F16.F32.PACK_AB R145, R145, R144 ;  /* 0x000000909191723e */ /* 0x000fe200000000ff */
[----:B------:R-:W-:Y:S01]  /*2780*/  FADD.FTZ R210, R127, R210 ;  /* 0x000000d27fd27221 */ /* 0x000fe20000010000 */
[----:B------:R-:W-:Y:S01]  /*2790*/  FADD.FTZ R162, R162, R213 ;  /* 0x000000d5a2a27221 */ /* 0x000fe20000010000 */
[--C-:B------:R-:W-:Y:S01]  /*27a0*/  @P6 HADD2.F32 R220, -RZ, R164.reuse.H0_H0 ;  /* 0x200000a4ffdc6230 */ /* 0x100fe20000004100 */
[----:B------:R-:W-:Y:S01]  /*27b0*/  F2FP.F16.F32.PACK_AB R147, R222, R211 ;  /* 0x000000d3de93723e */ /* 0x000fe200000000ff */
[----:B------:R-:W-:-:S02]  /*27c0*/  @P5 HADD2.F32 R223, -RZ, R164.H1_H1 ;  /* 0x300000a4ffdf5230 */ /* 0x000fc40000004100 */
[----:B------:R-:W-:Y:S01]  /*27d0*/  FADD.FTZ R164, R194, -R215 ;  /* 0x800000d7c2a47221 */ /* 0x000fe20000010000 */
[----:B------:R-:W-:Y:S01]  /*27e0*/  FMUL.FTZ R215, R222, R200 ;  /* 0x000000c8ded77220 */ /* 0x000fe20000410000 */
[----:B------:R-:W-:Y:S02]  /*27f0*/  F2FP.F16.F32.PACK_AB R146, R146, R169 ;  /* 0x000000a99292723e */ /* 0x000fe400000000ff */
[----:B------:R-:W-:Y:S01]  /*2800*/  FMUL.FTZ R221, R199, R164 ;  /* 0x000000a4c7dd7220 */ /* 0x000fe20000410000 */
[-C--:B------:R-:W-:Y:S01]  /*2810*/  FMUL.FTZ R164, R219, R200.reuse ;  /* 0x000000c8dba47220 */ /* 0x080fe20000410000 */
[----:B------:R-:W-:Y:S02]  /*2820*/  @P2 HADD2.F32 R225, -RZ, R167.H1_H1 ;  /* 0x300000a7ffe12230 */ /* 0x000fe40000004100 */
[----:B------:R-:W-:Y:S02]  /*2830*/  HFMA2 R167, -RZ, RZ, 0, 0 ;  /* 0x00000000ffa77431 */ /* 0x000fe400000001ff */
[----:B------:R-:W-:Y:S01]  /*2840*/  FMUL.FTZ R170, R221, R200 ;  /* 0x000000c8ddaa7220 */ /* 0x000fe20000410000 */
[----:B------:R-:W-:Y:S01]  /*2850*/  FMUL.FTZ R218, R215, UR13 ;  /* 0x0000000dd7da7c20 */ /* 0x000fe20008410000 */
[----:B------:R-:W-:Y:S01]  /*2860*/  FMUL.FTZ R215, R164, UR13 ;  /* 0x0000000da4d77c20 */ /* 0x000fe20008410000 */
[----:B------:R-:W-:Y:S01]  /*2870*/  F2FP.F16.F32.PACK_AB R144, R221, R219 ;  /* 0x000000dbdd90723e */ /* 0x000fe200000000ff */
[----:B------:R-:W-:Y:S01]  /*2880*/  FMUL.FTZ R170, R170, UR13 ;  /* 0x0000000daaaa7c20 */ /* 0x000fe20008410000 */
[----:B------:R-:W-:Y:S01]  /*2890*/  FMUL.FTZ R126, R43, R218 ;  /* 0x000000da2b7e7220 */ /* 0x000fe20000410000 */
[----:B------:R-:W-:Y:S01]  /*28a0*/  @P6 FMUL.FTZ R167, R215, R220 ;  /* 0x000000dcd7a76220 */ /* 0x000fe20000410000 */
[----:B------:R-:W-:Y:S01]  /*28b0*/  @P2 FMUL.FTZ R216, R218, R225 ;  /* 0x000000e1dad82220 */ /* 0x000fe20000410000 */
[----:B------:R-:W-:Y:S01]  /*28c0*/  @P5 FMUL.FTZ R214, R170, R223 ;  /* 0x000000dfaad65220 */ /* 0x000fe20000410000 */
[----:B------:R-:W-:Y:S01]  /*28d0*/  F2FP.F16.F32.PACK_AB R166, R171, R166 ;  /* 0x000000a6aba6723e */ /* 0x000fe200000000ff */
[----:B------:R-:W-:Y:S01]  /*28e0*/  FADD.FTZ R212, R124, R167 ;  /* 0x000000a77cd47221 */ /* 0x000fe20000010000 */
[----:B------:R-:W-:Y:S01]  /*28f0*/  FMUL.FTZ R124, R36, R215 ;  /* 0x000000d7247c7220 */ /* 0x000fe20000410000 */
[----:B------:R-:W-:Y:S01]  /*2900*/  FADD.FTZ R214, R125, R214 ;  /* 0x000000d67dd67221 */ /* 0x000fe20000010000 */
[----:B------:R-:W-:Y:S01]  /*2910*/  FMUL.FTZ R125, R37, R170 ;  /* 0x000000aa257d7220 */ /* 0x000fe20000410000 */
[----:B------:R-:W-:Y:S01]  /*2920*/  FSEL R126, R126, RZ, P2 ;  /* 0x000000ff7e7e7208 */ /* 0x000fe20001000000 */
[----:B------:R-:W-:Y:S01]  /*2930*/  FADD.FTZ R163, R163, R216 ;  /* 0x000000d8a3a37221 */ /* 0x000fe20000010000 */
[----:B------:R-:W-:-:S02]  /*2940*/  FSEL R124, R124, RZ, P6 ;  /* 0x000000ff7c7c7208 */ /* 0x000fc40003000000 */
[----:B------:R-:W-:Y:S02]  /*2950*/  FSEL R125, R125, RZ, P5 ;  /* 0x000000ff7d7d7208 */ /* 0x000fe40002800000 */
[----:B------:R-:W-:Y:S02]  /*2960*/  F2FP.F16.F32.PACK_AB R167, R126, R217 ;  /* 0x000000d97ea7723e */ /* 0x000fe400000000ff */
[----:B------:R-:W-:Y:S02]  /*2970*/  F2FP.F16.F32.PACK_AB R165, R168, R165 ;  /* 0x000000a5a8a5723e */ /* 0x000fe400000000ff */
[----:B------:R-:W-:-:S07]  /*2980*/  F2FP.F16.F32.PACK_AB R164, R125, R124 ;  /* 0x0000007c7da4723e */ /* 0x000fce00000000ff */
.L_x_7469:
        /* <DEDUP_REMOVED lines=11> */
.L_x_7467:
[----:B------:R-:W-:Y:S05]  /*2a40*/  BSYNC.RECONVERGENT B2 ;  /* 0x0000000000027941 */ /* 0x000fea0003800200 */
.L_x_7466:
        /* <DEDUP_REMOVED lines=10> */
[-C--:B0-----:R-:W-:Y:S01]  /*2af0*/  FFMA.FTZ R169, R13, R202.reuse, R201 ;  /* 0x000000ca0da97223 */ /* 0x081fe200000100c9 */
[----:B------:R-:W-:Y:S01]  /*2b00*/  LOP3.LUT P2, RZ, R206, 0xff000000, RZ, 0xc0, !PT ;  /* 0xff000000ceff7812 */ /* 0x000fe2000784c0ff */
[----:B------:R-:W-:Y:S01]  /*2b10*/  FADD.FTZ R144, R12, -R145 ;  /* 0x800000910c907221 */ /* 0x000fe20000010000 */
[----:B------:R-:W-:Y:S01]  /*2b20*/  FFMA.FTZ R211, R17, R202, R201 ;  /* 0x000000ca11d37223 */ /* 0x000fe200000100c9 */
[----:B------:R-:W-:Y:S01]  /*2b30*/  LOP3.LUT P5, RZ, R207, 0xff, RZ, 0xc0, !PT ;  /* 0x000000ffcfff7812 */ /* 0x000fe200078ac0ff */
[----:B------:R-:W-:Y:S01]  /*2b40*/  FADD.FTZ R170, R14, -R169 ;  /* 0x800000a90eaa7221 */ /* 0x000fe20000010000 */
[----:B------:R-:W-:Y:S01]  /*2b50*/  FMUL.FTZ R145, R199, R144 ;  /* 0x00000090c7917220 */ /* 0x000fe20000410000 */
[----:B------:R-:W-:Y:S01]  /*2b60*/  FADD.FTZ R210, R18, -R211 ;  /* 0x800000d312d27221 */ /* 0x000fe20000010000 */
[----:B------:R-:W-:Y:S01]  /*2b70*/  HFMA2 R203, -RZ, RZ, 0, 0 ;  /* 0x00000000ffcb7431 */ /* 0x000fe200000001ff */
[----:B------:R-:W-:Y:S01]  /*2b80*/  LOP3.LUT P4, RZ, R207, 0xff0000, RZ, 0xc0, !PT ;  /* 0x00ff0000cfff7812 */ /* 0x000fe2000788c0ff */
[----:B------:R-:W-:Y:S01]  /*2b90*/  FMUL.FTZ R144, R145, R200 ;  /* 0x000000c891907220 */ /* 0x000fe20000410000 */
[----:B------:R-:W-:Y:S01]  /*2ba0*/  FMUL.FTZ R169, R199, R170 ;  /* 0x000000aac7a97220 */ /* 0x000fe20000410000 */
[----:B-----5:R-:W-:-:S02]  /*2bb0*/  @P6 HADD2.F32 R146, -RZ, R165.H0_H0 ;  /* 0x200000a5ff926230 */ /* 0x020fc40000004100 */
[----:B------:R-:W-:Y:S01]  /*2bc0*/  FMUL.FTZ R211, R199, R210 ;  /* 0x000000d2c7d37220 */ /* 0x000fe20000410000 */
[----:B------:R-:W-:Y:S01]  /*2bd0*/  FMUL.FTZ R215, R144, UR13 ;  /* 0x0000000d90d77c20 */ /* 0x000fe20008410000 */
[----:B------:R-:W-:Y:S01]  /*2be0*/  FFMA.FTZ R144, R10, R202, R201 ;  /* 0x000000ca0a907223 */ /* 0x000fe200000100c9 */
[----:B------:R-:W-:Y:S02]  /*2bf0*/  @P2 HADD2.F32 R168, -RZ, R165.H1_H1 ;  /* 0x300000a5ffa82230 */ /* 0x000fe40000004100 */
[-C--:B------:R-:W-:Y:S01]  /*2c00*/  FMUL.FTZ R170, R169, R200.reuse ;  /* 0x000000c8a9aa7220 */ /* 0x080fe20000410000 */
[----:B------:R-:W-:Y:S01]  /*2c10*/  FMUL.FTZ R212, R211, R200 ;  /* 0x000000c8d3d47220 */ /* 0x000fe20000410000 */
[----:B------:R-:W-:Y:S01]  /*2c20*/  FADD.FTZ R144, R11, -R144 ;  /* 0x800000900b907221 */ /* 0x000fe20000010000 */
[----:B------:R-:W-:Y:S01]  /*2c30*/  @P6 FMUL.FTZ R203, R215, R146 ;  /* 0x00000092d7cb6220 */ /* 0x000fe20000410000 */
[----:B------:R-:W-:Y:S01]  /*2c40*/  CS2R R146, SRZ ;  /* 0x0000000000927805 */ /* 0x000fe2000001ff00 */
[----:B------:R-:W-:-:S02]  /*2c50*/  @P5 HADD2.F32 R210, -RZ, R166.H0_H0 ;  /* 0x200000a6ffd25230 */ /* 0x000fc40000004100 */
[----:B------:R-:W-:Y:S01]  /*2c60*/  FMUL.FTZ R144, R199, R144 ;  /* 0x00000090c7907220 */ /* 0x000fe20000410000 */
[----:B------:R-:W-:Y:S01]  /*2c70*/  FMUL.FTZ R217, R170, UR13 ;  /* 0x0000000daad97c20 */ /* 0x000fe20008410000 */
[----:B------:R-:W-:Y:S01]  /*2c80*/  FMUL.FTZ R212, R212, UR13 ;  /* 0x0000000dd4d47c20 */ /* 0x000fe20008410000 */
[----:B------:R-:W-:Y:S01]  /*2c90*/  MOV R171, RZ ;  /* 0x000000ff00ab7202 */ /* 0x000fe20000000f00 */
[----:B------:R-:W-:Y:S01]  /*2ca0*/  FMUL.FTZ R165, R144, R200 ;  /* 0x000000c890a57220 */ /* 0x000fe20000410000 */
[----:B------:R-:W-:Y:S01]  /*2cb0*/  @P5 FMUL.FTZ R171, R217, R210 ;  /* 0x000000d2d9ab5220 */ /* 0x000fe20000410000 */
[----:B------:R-:W-:Y:S02]  /*2cc0*/  @P4 HADD2.F32 R213, -RZ, R167.H0_H0 ;  /* 0x200000a7ffd54230 */ /* 0x000fe40000004100 */
[----:B------:R-:W-:Y:S01]  /*2cd0*/  FMUL.FTZ R170, R56, R217 ;  /* 0x000000d938aa7220 */ /* 0x000fe20000410000 */
[----:B------:R-:W-:Y:S01]  /*2ce0*/  FMUL.FTZ R214, R165, UR13 ;  /* 0x0000000da5d67c20 */ /* 0x000fe20008410000 */
[----:B------:R-:W-:Y:S01]  /*2cf0*/  FMUL.FTZ R165, R54, R215 ;  /* 0x000000d736a57220 */ /* 0x000fe20000410000 */
[----:B------:R-:W-:Y:S01]  /*2d00*/  FMUL.FTZ R210, R58, R212 ;  /* 0x000000d43ad27220 */ /* 0x000fe20000410000 */
[----:B------:R-:W-:Y:S01]  /*2d10*/  @P4 FMUL.FTZ R147, R212, R213 ;  /* 0x000000d5d4934220 */ /* 0x000fe20000410000 */
[----:B------:R-:W-:Y:S01]  /*2d20*/  @P2 FMUL.FTZ R146, R214, R168 ;  /* 0x000000a8d6922220 */ /* 0x000fe20000410000 */
[----:B------:R-:W-:Y:S01]  /*2d30*/  FMUL.FTZ R168, R55, R214 ;  /* 0x000000d637a87220 */ /* 0x000fe20000410000 */
[----:B------:R-:W-:Y:S01]  /*2d40*/  FSEL R165, R165, RZ, P6 ;  /* 0x000000ffa5a57208 */ /* 0x000fe20003000000 */
[-CC-:B------:R-:W-:Y:S01]  /*2d50*/  FFMA.FTZ R220, R20, R202.reuse, R201.reuse ;  /* 0x000000ca14dc7223 */ /* 0x180fe200000100c9 */
[----:B------:R-:W-:Y:S01]  /*2d60*/  LOP3.LUT P6, RZ, R207, 0xff00, RZ, 0xc0, !PT ;  /* 0x0000ff00cfff7812 */ /* 0x000fe200078cc0ff */
[----:B------:R-:W-:Y:S01]  /*2d70*/  FFMA.FTZ R212, R6, R202, R201 ;  /* 0x000000ca06d47223 */ /* 0x000fe200000100c9 */
[----:B------:R-:W-:Y:S01]  /*2d80*/  FSEL R168, R168, RZ, P2 ;  /* 0x000000ffa8a87208 */ /* 0x000fe20001000000 */
[----:B------:R-:W-:Y:S01]  /*2d90*/  FADD.FTZ R220, R19, -R220 ;  /* 0x800000dc13dc7221 */ /* 0x000fe20000010000 */
[----:B------:R-:W-:Y:S01]  /*2da0*/  ISETP.GE.U32.AND P2, PT, R206, RZ, PT ;  /* 0x000000ffce00720c */ /* 0x000fe20003f46070 */
        /* <DEDUP_REMOVED lines=8> */
[----:B------:R-:W-:Y:S01]  /*2e30*/  @P6 HADD2.F32 R217, -RZ, R166.H1_H1 ;  /* 0x300000a6ffd96230 */ /* 0x000fe20000004100 */
[----:B------:R-:W-:Y:S01]  /*2e40*/  ISETP.GE.U32.AND.EX P2, PT, R207, 0x1000000, PT, P2 ;  /* 0x01000000cf00780c */ /* 0x000fe20003f46120 */
[----:B------:R-:W-:Y:S01]  /*2e50*/  HFMA2 R218, -RZ, RZ, 0, 0 ;  /* 0x00000000ffda7431 */ /* 0x000fe200000001ff */
[----:B------:R-:W-:Y:S01]  /*2e60*/  MOV R214, RZ ;  /* 0x000000ff00d67202 */ /* 0x000fe20000000f00 */
[----:B------:R-:W-:Y:S01]  /*2e70*/  FADD.FTZ R131, R131, R146 ;  /* 0x0000009283837221 */ /* 0x000fe20000010000 */
[----:B------:R-:W-:Y:S01]  /*2e80*/  MOV R222, RZ ;  /* 0x000000ff00de7202 */ /* 0x000fe20000000f00 */
[----:B------:R-:W-:Y:S01]  /*2e90*/  FADD.FTZ R134, R134, R147 ;  /* 0x0000009386867221 */ /* 0x000fe20000010000 */
[----:B------:R-:W-:Y:S01]  /*2ea0*/  F2FP.F16.F32.PACK_AB R145, R144, R145 ;  /* 0x000000919091723e */ /* 0x000fe200000000ff */
[----:B------:R-:W-:Y:S01]  /*2eb0*/  FADD.FTZ R130, R130, R203 ;  /* 0x000000cb82827221 */ /* 0x000fe20000010000 */
[----:B------:R-:W-:Y:S01]  /*2ec0*/  FADD.FTZ R132, R132, R171 ;  /* 0x000000ab84847221 */ /* 0x000fe20000010000 */
[--C-:B------:R-:W-:Y:S01]  /*2ed0*/  @P5 HADD2.F32 R166, -RZ, R164.reuse.H0_H0 ;  /* 0x200000a4ffa65230 */ /* 0x100fe20000004100 */
[----:B------:R-:W-:Y:S01]  /*2ee0*/  F2FP.F16.F32.PACK_AB R147, R225, R211 ;  /* 0x000000d3e193723e */ /* 0x000fe200000000ff */
[----:B------:R-:W-:-:S02]  /*2ef0*/  @P4 HADD2.F32 R215, -RZ, R164.H1_H1 ;  /* 0x300000a4ffd74230 */ /* 0x000fc40000004100 */
[-CC-:B------:R-:W-:Y:S01]  /*2f00*/  FFMA.FTZ R164, R16, R202.reuse, R201.reuse ;  /* 0x000000ca10a47223 */ /* 0x180fe200000100c9 */
[----:B------:R-:W-:Y:S02]  /*2f10*/  @P2 HADD2.F32 R219, -RZ, R167.H1_H1 ;  /* 0x300000a7ffdb2230 */ /* 0x000fe40000004100 */
[----:B------:R-:W-:Y:S01]  /*2f20*/  FFMA.FTZ R167, R5, R202, R201 ;  /* 0x000000ca05a77223 */ /* 0x000fe200000100c9 */
[----:B------:R-:W-:Y:S01]  /*2f30*/  F2FP.F16.F32.PACK_AB R165, R168, R165 ;  /* 0x000000a5a8a5723e */ /* 0x000fe200000000ff */
[----:B------:R-:W-:Y:S02]  /*2f40*/  FADD.FTZ R216, R15, -R164 ;  /* 0x800000a40fd87221 */ /* 0x000fe40000010000 */
[----:B------:R-:W-:Y:S01]  /*2f50*/  FADD.FTZ R164, R8, -R167 ;  /* 0x800000a708a47221 */ /* 0x000fe20000010000 */
[----:B------:R-:W-:Y:S01]  /*2f60*/  FMUL.FTZ R167, R220, R200 ;  /* 0x000000c8dca77220 */ /* 0x000fe20000410000 */
[----:B------:R-:W-:Y:S01]  /*2f70*/  FMUL.FTZ R224, R199, R216 ;  /* 0x000000d8c7e07220 */ /* 0x000fe20000410000 */
[----:B------:R-:W-:Y:S01]  /*2f80*/  FMUL.FTZ R216, R225, R200 ;  /* 0x000000c8e1d87220 */ /* 0x000fe20000410000 */
[----:B------:R-:W-:-:S02]  /*2f90*/  FMUL.FTZ R221, R199, R164 ;  /* 0x000000a4c7dd7220 */ /* 0x000fc40000410000 */
[-C--:B------:R-:W-:Y:S01]  /*2fa0*/  FMUL.FTZ R212, R224, R200.reuse ;  /* 0x000000c8e0d47220 */ /* 0x080fe20000410000 */
[----:B------:R-:W-:Y:S01]  /*2fb0*/  FMUL.FTZ R216, R216, UR13 ;  /* 0x0000000dd8d87c20 */ /* 0x000fe20008410000 */
[----:B------:R-:W-:Y:S01]  /*2fc0*/  FMUL.FTZ R164, R221, R200 ;  /* 0x000000c8dda47220 */ /* 0x000fe20000410000 */
[----:B------:R-:W-:Y:S01]  /*2fd0*/  F2FP.F16.F32.PACK_AB R146, R224, R169 ;  /* 0x000000a9e092723e */ /* 0x000fe200000000ff */
        /* <DEDUP_REMOVED lines=19> */
[----:B------:R-:W-:-:S02]  /*3110*/  F2FP.F16.F32.PACK_AB R144, R220, R221 ;  /* 0x000000dddc90723e */ /* 0x000fc400000000ff */
[----:B------:R-:W-:Y:S02]  /*3120*/  F2FP.F16.F32.PACK_AB R167, R167, R210 ;  /* 0x000000d2a7a7723e */ /* 0x000fe400000000ff */
[----:B------:R-:W-:Y:S02]  /*3130*/  F2FP.F16.F32.PACK_AB R166, R169, R170 ;  /* 0x000000aaa9a6723e */ /* 0x000fe400000000ff */
[----:B------:R-:W-:Y:S01]  /*3140*/  F2FP.F16.F32.PACK_AB R164, R164, R129 ;  /* 0x00000081a4a4723e */ /* 0x000fe200000000ff */
[----:B------:R-:W-:Y:S06]  /*3150*/  BRA `(.L_x_7473) ;  /* 0x0000000400907947 */ /* 0x000fec0003800000 */
.L_x_7472:
        /* <DEDUP_REMOVED lines=14> */
[----:B-----5:R-:W-:-:S02]  /*3240*/  @P6 HADD2.F32 R170, -RZ, R165.H0_H0 ;  /* 0x200000a5ffaa6230 */ /* 0x020fc40000004100 */
[----:B------:R-:W-:Y:S01]  /*3250*/  FMUL.FTZ R219, R199, R212 ;  /* 0x000000d4c7db7220 */ /* 0x000fe20000410000 */
[----:B------:R-:W-:Y:S01]  /*3260*/  FMUL.FTZ R211, R168, UR13 ;  /* 0x0000000da8d37c20 */ /* 0x000fe20008410000 */
[----:B------:R-:W-:Y:S01]  /*3270*/  @P2 HADD2.F32 R217, -RZ, R165.H1_H1 ;  /* 0x300000a5ffd92230 */ /* 0x000fe20000004100 */
[----:B------:R-:W-:Y:S01]  /*3280*/  CS2R R168, SRZ ;  /* 0x0000000000a87805 */ /* 0x000fe2000001ff00 */
[----:B------:R-:W-:Y:S01]  /*3290*/  FMUL.FTZ R210, R200, R219 ;  /* 0x000000dbc8d27220 */ /* 0x000fe20000410000 */
[----:B------:R-:W-:Y:S01]  /*32a0*/  @P6 FMUL.FTZ R203, R170, R211 ;  /* 0x000000d3aacb6220 */ /* 0x000fe20000410000 */
[-CC-:B------:R-:W-:Y:S01]  /*32b0*/  FFMA.FTZ R170, R10, R202.reuse, R201.reuse ;  /* 0x000000ca0aaa7223 */ /* 0x180fe200000100c9 */
[----:B------:R-:W-:Y:S01]  /*32c0*/  @P5 HADD2.F32 R214, -RZ, R166.H0_H0 ;  /* 0x200000a6ffd65230 */ /* 0x000fe20000004100 */
[----:B------:R-:W-:Y:S01]  /*32d0*/  MOV R171, RZ ;  /* 0x000000ff00ab7202 */ /* 0x000fe20000000f00 */
[----:B------:R-:W-:Y:S02]  /*32e0*/  @P4 HADD2.F32 R216, -RZ, R167.H0_H0 ;  /* 0x200000a7ffd84230 */ /* 0x000fe40000004100 */
[----:B------:R-:W-:Y:S01]  /*32f0*/  FADD.FTZ R170, R11, -R170 ;  /* 0x800000aa0baa7221 */ /* 0x000fe20000010000 */
[----:B------:R-:W-:Y:S01]  /*3300*/  FFMA.FTZ R220, R20, R202, R201 ;  /* 0x000000ca14dc7223 */ /* 0x000fe200000100c9 */
[----:B------:R-:W-:Y:S01]  /*3310*/  MOV R218, RZ ;  /* 0x000000ff00da7202 */ /* 0x000fe20000000f00 */
[----:B------:R-:W-:Y:S01]  /*3320*/  FADD.FTZ R130, R130, R203 ;  /* 0x000000cb82827221 */ /* 0x000fe20000010000 */
[----:B------:R-:W-:Y:S01]  /*3330*/  FMUL.FTZ R213, R199, R170 ;  /* 0x000000aac7d57220 */ /* 0x000fe20000410000 */
[----:B------:R-:W-:Y:S01]  /*3340*/  FMUL.FTZ R170, R200, R215 ;  /* 0x000000d7c8aa7220 */ /* 0x000fe20000410000 */
[----:B------:R-:W-:Y:S01]  /*3350*/  FMUL.FTZ R215, R210, UR13 ;  /* 0x0000000dd2d77c20 */ /* 0x000fe20008410000 */
[----:B------:R-:W-:Y:S01]  /*3360*/  FADD.FTZ R220, R19, -R220 ;  /* 0x800000dc13dc7221 */ /* 0x000fe20000010000 */
[----:B------:R-:W-:Y:S01]  /*3370*/  FMUL.FTZ R165, R200, R213 ;  /* 0x000000d5c8a57220 */ /* 0x000fe20000410000 */
[----:B------:R-:W-:Y:S01]  /*3380*/  FMUL.FTZ R213, R170, UR13 ;  /* 0x0000000daad57c20 */ /* 0x000fe20008410000 */
[----:B------:R-:W-:Y:S01]  /*3390*/  @P4 FMUL.FTZ R169, R216, R215 ;  /* 0x000000d7d8a94220 */ /* 0x000fe20000410000 */
        /* <DEDUP_REMOVED lines=12> */
[----:B------:R-:W-:Y:S01]  /*3460*/  HFMA2 R216, -RZ, RZ, 0, 0 ;  /* 0x00000000ffd87431 */ /* 0x000fe200000001ff */
[C---:B------:R-:W-:Y:S01]  /*3470*/  LOP3.LUT P5, RZ, R206.reuse, 0xff, RZ, 0xc0, !PT ;  /* 0x000000ffceff7812 */ /* 0x040fe200078ac0ff */
        /* <DEDUP_REMOVED lines=8> */
[----:B------:R-:W-:Y:S01]  /*3500*/  ISETP.GE.U32.AND.EX P2, PT, R207, 0x1000000, PT, P2 ;  /* 0x01000000cf00780c */ /* 0x000fe20003f46120 */
[--C-:B------:R-:W-:Y:S01]  /*3510*/  @P5 HADD2.F32 R222, -RZ, R164.reuse.H0_H0 ;  /* 0x200000a4ffde5230 */ /* 0x100fe20000004100 */
[----:B------:R-:W-:Y:S01]  /*3520*/  F2FP.F16.F32.PACK_AB R165, R170, R165 ;  /* 0x000000a5aaa5723e */ /* 0x000fe200000000ff */
[----:B------:R-:W-:Y:S02]  /*3530*/  @P4 HADD2.F32 R219, -RZ, R164.H1_H1 ;  /* 0x300000a4ffdb4230 */ /* 0x000fe40000004100 */
[----:B------:R-:W-:Y:S01]  /*3540*/  FFMA.FTZ R164, R16, R202, R201 ;  /* 0x000000ca10a47223 */ /* 0x000fe200000100c9 */
[----:B------:R-:W-:-:S02]  /*3550*/  @P6 HADD2.F32 R221, -RZ, R166.H1_H1 ;  /* 0x300000a6ffdd6230 */ /* 0x000fc40000004100 */
[----:B------:R-:W-:Y:S01]  /*3560*/  FFMA.FTZ R166, R6, R202, R201 ;  /* 0x000000ca06a67223 */ /* 0x000fe200000100c9 */
[----:B------:R-:W-:Y:S01]  /*3570*/  FADD.FTZ R212, R15, -R164 ;  /* 0x800000a40fd47221 */ /* 0x000fe20000010000 */
[----:B------:R-:W-:Y:S02]  /*3580*/  FADD.FTZ R164, R8, -R213 ;  /* 0x800000d508a47221 */ /* 0x000fe40000010000 */
[----:B------:R-:W-:Y:S01]  /*3590*/  FADD.FTZ R166, R9, -R166 ;  /* 0x800000a609a67221 */ /* 0x000fe20000010000 */
[C---:B------:R-:W-:Y:S01]  /*35a0*/  FMUL.FTZ R213, R199.reuse, R212 ;  /* 0x000000d4c7d57220 */ /* 0x040fe20000410000 */
[C---:B------:R-:W-:Y:S02]  /*35b0*/  FMUL.FTZ R215, R199.reuse, R164 ;  /* 0x000000a4c7d77220 */ /* 0x040fe40000410000 */
[----:B------:R-:W-:Y:S01]  /*35c0*/  FMUL.FTZ R217, R199, R166 ;  /* 0x000000a6c7d97220 */ /* 0x000fe20000410000 */
[----:B------:R-:W-:Y:S02]  /*35d0*/  @P2 HADD2.F32 R225, -RZ, R167.H1_H1 ;  /* 0x300000a7ffe12230 */ /* 0x000fe40000004100 */
        /* <DEDUP_REMOVED lines=9> */
[----:B------:R-:W-:Y:S01]  /*3670*/  FMUL.FTZ R168, R59, R220 ;  /* 0x000000dc3ba87220 */ /* 0x000fe20000410000 */
[-C--:B------:R-:W-:Y:S01]  /*3680*/  @P5 FMUL.FTZ R167, R222, R213.reuse ;  /* 0x000000d5dea75220 */ /* 0x080fe20000410000 */
[----:B------:R-:W-:Y:S01]  /*3690*/  FMUL.FTZ R164, R52, R213 ;  /* 0x000000d534a47220 */ /* 0x000fe20000410000 */
[-C--:B------:R-:W-:Y:S01]  /*36a0*/  @P4 FMUL.FTZ R214, R219, R166.reuse ;  /* 0x000000a6dbd64220 */ /* 0x080fe20000410000 */
[----:B------:R-:W-:Y:S01]  /*36b0*/  FMUL.FTZ R166, R53, R166 ;  /* 0x000000a635a67220 */ /* 0x000fe20000410000 */
[----:B------:R-:W-:Y:S01]  /*36c0*/  FADD.FTZ R128, R128, R167 ;  /* 0x000000a780807221 */ /* 0x000fe20000010000 */
[-C--:B------:R-:W-:Y:S01]  /*36d0*/  FMUL.FTZ R167, R57, R212.reuse ;  /* 0x000000d439a77220 */ /* 0x080fe20000410000 */
        /* <DEDUP_REMOVED lines=9> */
[----:B------:R-:W-:Y:S02]  /*3770*/  F2FP.F16.F32.PACK_AB R167, R168, R211 ;  /* 0x000000d3a8a7723e */ /* 0x000fe400000000ff */
[----:B------:R-:W-:Y:S02]  /*3780*/  F2FP.F16.F32.PACK_AB R166, R169, R210 ;  /* 0x000000d2a9a6723e */ /* 0x000fe400000000ff */
[----:B------:R-:W-:-:S07]  /*3790*/  F2FP.F16.F32.PACK_AB R164, R129, R164 ;  /* 0x000000a481a4723e */ /* 0x000fce00000000ff */
.L_x_7473:
        /* <DEDUP_REMOVED lines=8> */
.L_x_7471:
[----:B------:R-:W-:Y:S05]  /*3820*/  BSYNC.RECONVERGENT B2 ;  /* 0x0000000000027941 */ /* 0x000fea0003800200 */
.L_x_7470:
        /* <DEDUP_REMOVED lines=20> */
[--C-:B-----5:R-:W-:Y:S01]  /*3970*/  @P2 HADD2.F32 R168, -RZ, R165.reuse.H0_H0 ;  /* 0x200000a5ffa82230 */ /* 0x120fe20000004100 */
[----:B------:R-:W-:Y:S01]  /*3980*/  CS2R R146, SRZ ;  /* 0x0000000000927805 */ /* 0x000fe2000001ff00 */
[----:B------:R-:W-:Y:S02]  /*3990*/  @P4 HADD2.F32 R211, -RZ, R165.H1_H1 ;  /* 0x300000a5ffd34230 */ /* 0x000fe40000004100 */
[-C--:B------:R-:W-:Y:S01]  /*39a0*/  FMUL.FTZ R165, R145, R200.reuse ;  /* 0x000000c891a57220 */ /* 0x080fe20000410000 */
[-C--:B------:R-:W-:Y:S01]  /*39b0*/  FMUL.FTZ R170, R144, R200.reuse ;  /* 0x000000c890aa7220 */ /* 0x080fe20000410000 */
[----:B------:R-:W-:Y:S01]  /*39c0*/  FMUL.FTZ R210, R169, R200 ;  /* 0x000000c8a9d27220 */ /* 0x000fe20000410000 */
[----:B------:R-:W-:Y:S01]  /*39d0*/  FFMA.FTZ R214, R176, R202, R201 ;  /* 0x000000cab0d67223 */ /* 0x000fe200000100c9 */
[----:B------:R-:W-:Y:S01]  /*39e0*/  FMUL.FTZ R165, R165, UR13 ;  /* 0x0000000da5a57c20 */ /* 0x000fe20008410000 */
[----:B------:R-:W-:Y:S01]  /*39f0*/  FMUL.FTZ R170, R170, UR13 ;  /* 0x0000000daaaa7c20 */ /* 0x000fe20008410000 */
[----:B------:R-:W-:Y:S01]  /*3a00*/  FMUL.FTZ R215, R210, UR13 ;  /* 0x0000000dd2d77c20 */ /* 0x000fe20008410000 */
[----:B------:R-:W-:-:S02]  /*3a10*/  @P3 HADD2.F32 R212, -RZ, R166.H0_H0 ;  /* 0x200000a6ffd43230 */ /* 0x000fc40000004100 */
[----:B------:R-:W-:Y:S01]  /*3a20*/  @P2 FMUL.FTZ R171, R165, R168 ;  /* 0x000000a8a5ab2220 */ /* 0x000fe20000410000 */
[----:B------:R-:W-:Y:S01]  /*3a30*/  @P4 FMUL.FTZ R146, R170, R211 ;  /* 0x000000d3aa924220 */ /* 0x000fe20000410000 */
[----:B------:R-:W-:Y:S01]  /*3a40*/  FMUL.FTZ R168, R71, R170 ;  /* 0x000000aa47a87220 */ /* 0x000fe20000410000 */
[-CC-:B------:R-:W-:Y:S01]  /*3a50*/  FFMA.FTZ R216, R180, R202.reuse, R201.reuse ;  /* 0x000000cab4d87223 */ /* 0x180fe200000100c9 */
[----:B------:R-:W-:Y:S01]  /*3a60*/  LOP3.LUT P5, RZ, R205, 0xff00, RZ, 0xc0, !PT ;  /* 0x0000ff00cdff7812 */ /* 0x000fe200078ac0ff */
[----:B------:R-:W-:Y:S01]  /*3a70*/  FMUL.FTZ R170, R72, R215 ;  /* 0x000000d748aa7220 */ /* 0x000fe20000410000 */
[-CC-:B------:R-:W-:Y:S01]  /*3a80*/  FFMA.FTZ R213, R177, R202.reuse, R201.reuse ;  /* 0x000000cab1d57223 */ /* 0x180fe200000100c9 */
[-CC-:B------:R-:W-:Y:S01]  /*3a90*/  FFMA.FTZ R203, R21, R202.reuse, R201.reuse ;  /* 0x000000ca15cb7223 */ /* 0x180fe200000100c9 */
[----:B------:R-:W-:Y:S01]  /*3aa0*/  FFMA.FTZ R210, R22, R202, R201 ;  /* 0x000000ca16d27223 */ /* 0x000fe200000100c9 */
[----:B------:R-:W-:Y:S01]  /*3ab0*/  FADD.FTZ R214, R175, -R214 ;  /* 0x800000d6afd67221 */ /* 0x000fe20000010000 */
[----:B------:R-:W-:Y:S01]  /*3ac0*/  FMUL.FTZ R165, R70, R165 ;  /* 0x000000a546a57220 */ /* 0x000fe20000410000 */
[----:B------:R-:W-:Y:S01]  /*3ad0*/  @P3 FMUL.FTZ R147, R215, R212 ;  /* 0x000000d4d7933220 */ /* 0x000fe20000410000 */
[----:B------:R-:W-:Y:S01]  /*3ae0*/  FADD.FTZ R216, R179, -R216 ;  /* 0x800000d8b3d87221 */ /* 0x000fe20000010000 */
[----:B------:R-:W-:Y:S01]  /*3af0*/  FSEL R168, R168, RZ, P4 ;  /* 0x000000ffa8a87208 */ /* 0x000fe20002000000 */
[----:B------:R-:W-:Y:S01]  /*3b00*/  FADD.FTZ R212, R178, -R213 ;  /* 0x800000d5b2d47221 */ /* 0x000fe20000010000 */
[----:B------:R-:W-:Y:S01]  /*3b10*/  FSEL R170, R170, RZ, P3 ;  /* 0x000000ffaaaa7208 */ /* 0x000fe20001800000 */
[----:B------:R-:W-:Y:S01]  /*3b20*/  FADD.FTZ R202, R24, -R203 ;  /* 0x800000cb18ca7221 */ /* 0x000fe20000010000 */
[----:B------:R-:W-:Y:S01]  /*3b30*/  FADD.FTZ R210, R25, -R210 ;  /* 0x800000d219d27221 */ /* 0x000fe20000010000 */
[C---:B------:R-:W-:Y:S01]  /*3b40*/  LOP3.LUT P4, RZ, R204.reuse, 0xff, RZ, 0xc0, !PT ;  /* 0x000000ffccff7812 */ /* 0x040fe2000788c0ff */
[C---:B------:R-:W-:Y:S01]  /*3b50*/  FMUL.FTZ R217, R199.reuse, R214 ;  /* 0x000000d6c7d97220 */ /* 0x040fe20000410000 */
[C---:B------:R-:W-:Y:S01]  /*3b60*/  LOP3.LUT P3, RZ, R204.reuse, 0xff00, RZ, 0xc0, !PT ;  /* 0x0000ff00ccff7812 */ /* 0x040fe2000786c0ff */
[----:B------:R-:W-:Y:S01]  /*3b70*/  FMUL.FTZ R221, R199, R216 ;  /* 0x000000d8c7dd7220 */ /* 0x000fe20000410000 */
[----:B------:R-:W-:Y:S01]  /*3b80*/  FSEL R165, R165, RZ, P2 ;  /* 0x000000ffa5a57208 */ /* 0x000fe20001000000 */
[C---:B------:R-:W-:Y:S01]  /*3b90*/  FMUL.FTZ R219, R199.reuse, R212 ;  /* 0x000000d4c7db7220 */ /* 0x040fe20000410000 */
[----:B------:R-:W-:Y:S01]  /*3ba0*/  ISETP.GE.U32.AND P2, PT, R204, RZ, PT ;  /* 0x000000ffcc00720c */ /* 0x000fe20003f46070 */
[C---:B------:R-:W-:Y:S01]  /*3bb0*/  FMUL.FTZ R215, R199.reuse, R202 ;  /* 0x000000cac7d77220 */ /* 0x040fe20000410000 */
[----:B------:R-:W-:Y:S01]  /*3bc0*/  FMUL.FTZ R216, R199, R210 ;  /* 0x000000d2c7d87220 */ /* 0x000fe20000410000 */
[----:B------:R-:W-:Y:S01]  /*3bd0*/  FMUL.FTZ R199, R217, R200 ;  /* 0x000000c8d9c77220 */ /* 0x000fe20000410000 */
[C---:B------:R-:W-:Y:S01]  /*3be0*/  LOP3.LUT P6, RZ, R205.reuse, 0xff0000, RZ, 0xc0, !PT ;  /* 0x00ff0000cdff7812 */ /* 0x040fe200078cc0ff */
[----:B------:R-:W-:Y:S01]  /*3bf0*/  @P5 HADD2.F32 R201, -RZ, R166.H1_H1 ;  /* 0x300000a6ffc95230 */ /* 0x000fe20000004100 */
[----:B------:R-:W-:Y:S01]  /*3c00*/  ISETP.GE.U32.AND.EX P2, PT, R205, 0x1000000, PT, P2 ;  /* 0x01000000cd00780c */ /* 0x000fe20003f46120 */
[----:B------:R-:W-:Y:S01]  /*3c10*/  FMUL.FTZ R218, R199, UR13 ;  /* 0x0000000dc7da7c20 */ /* 0x000fe20008410000 */
[----:B------:R-:W-:Y:S01]  /*3c20*/  MOV R210, RZ ;  /* 0x000000ff00d27202 */ /* 0x000fe20000000f00 */
[----:B------:R-:W-:-:S02]  /*3c30*/  @P4 HADD2.F32 R166, -RZ, R164.H0_H0 ;  /* 0x200000a4ffa64230 */ /* 0x000fc40000004100 */
[-C--:B------:R-:W-:Y:S01]  /*3c40*/  FMUL.FTZ R212, R221, R200.reuse ;  /* 0x000000c8ddd47220 */ /* 0x080fe20000410000 */
[----:B------:R-:W-:Y:S01]  /*3c50*/  @P5 FMUL.FTZ R210, R218, R201 ;  /* 0x000000c9dad25220 */ /* 0x000fe20000410000 */
[----:B------:R-:W-:Y:S02]  /*3c60*/  @P3 HADD2.F32 R199, -RZ, R164.H1_H1 ;  /* 0x300000a4ffc73230 */ /* 0x000fe40000004100 */
[-C--:B------:R-:W-:Y:S01]  /*3c70*/  FMUL.FTZ R201, R219, R200.reuse ;  /* 0x000000c8dbc97220 */ /* 0x080fe20000410000 */
[-C--:B------:R-:W-:Y:S01]  /*3c80*/  FMUL.FTZ R164, R215, R200.reuse ;  /* 0x000000c8d7a47220 */ /* 0x080fe20000410000 */
[----:B------:R-:W-:Y:S01]  /*3c90*/  FMUL.FTZ R200, R216, R200 ;  /* 0x000000c8d8c87220 */ /* 0x000fe20000410000 */
[----:B------:R-:W-:Y:S01]  /*3ca0*/  FMUL.FTZ R222, R212, UR13 ;  /* 0x0000000dd4de7c20 */ /* 0x000fe20008410000 */
[----:B------:R-:W-:Y:S01]  /*3cb0*/  FMUL.FTZ R220, R201, UR13 ;  /* 0x0000000dc9dc7c20 */ /* 0x000fe20008410000 */
[----:B------:R-:W-:Y:S01]  /*3cc0*/  FMUL.FTZ R201, R164, UR13 ;  /* 0x0000000da4c97c20 */ /* 0x000fe20008410000 */
[----:B------:R-:W-:Y:S01]  /*3cd0*/  FMUL.FTZ R212, R200, UR13 ;  /* 0x0000000dc8d47c20 */ /* 0x000fe20008410000 */
[--C-:B------:R-:W-:Y:S01]  /*3ce0*/  @P6 HADD2.F32 R211, -RZ, R167.reuse.H0_H0 ;  /* 0x200000a7ffd36230 */ /* 0x100fe20000004100 */
[----:B------:R-:W-:Y:S01]  /*3cf0*/  CS2R R202, SRZ ;  /* 0x0000000000ca7805 */ /* 0x000fe2000001ff00 */
[----:B------:R-:W-:Y:S01]  /*3d00*/  @P2 HADD2.F32 R213, -RZ, R167.H1_H1 ;  /* 0x300000a7ffd52230 */ /* 0x000fe20000004100 */
[----:B------:R-:W-:Y:S01]  /*3d10*/  MOV R167, RZ ;  /* 0x000000ff00a77202 */ /* 0x000fe20000000f00 */
[----:B------:R-:W-:Y:S01]  /*3d20*/  @P4 FMUL.FTZ R167, R201, R166 ;  /* 0x000000a6c9a74220 */ /* 0x000fe20000410000 */
[----:B------:R-:W-:Y:S01]  /*3d30*/  @P3 FMUL.FTZ R202, R212, R199 ;  /* 0x000000c7d4ca3220 */ /* 0x000fe20000410000 */
[----:B------:R-:W-:Y:S01]  /*3d40*/  FADD.FTZ R138, R138, R171 ;  /* 0x000000ab8a8a7221 */ /* 0x000fe20000010000 */
[----:B------:R-:W-:-:S02]  /*3d50*/  HFMA2 R214, -RZ, RZ, 0, 0 ;  /* 0x00000000ffd67431 */ /* 0x000fc400000001ff */
[----:B------:R-:W-:Y:S01]  /*3d60*/  FADD.FTZ R171, R136, R167 ;  /* 0x000000a788ab7221 */ /* 0x000fe20000010000 */
[----:B------:R-:W-:Y:S01]  /*3d70*/  FADD.FTZ R200, R137, R202 ;  /* 0x000000ca89c87221 */ /* 0x000fe20000010000 */
[----:B------:R-:W-:Y:S01]  /*3d80*/  FMUL.FTZ R166, R74, R220 ;  /* 0x000000dc4aa67220 */ /* 0x000fe20000410000 */
[----:B------:R-:W-:Y:S01]  /*3d90*/  FMUL.FTZ R167, R75, R222 ;  /* 0x000000de4ba77220 */ /* 0x000fe20000410000 */
[----:B------:R-:W-:Y:S01]  /*3da0*/  FMUL.FTZ R164, R73, R218 ;  /* 0x000000da49a47220 */ /* 0x000fe20000410000 */
[----:B------:R-:W-:Y:S01]  /*3db0*/  FMUL.FTZ R136, R68, R201 ;  /* 0x000000c944887220 */ /* 0x000fe20000410000 */
[----:B------:R-:W-:Y:S01]  /*3dc0*/  FMUL.FTZ R137, R69, R212 ;  /* 0x000000d445897220 */ /* 0x000fe20000410000 */
[----:B------:R-:W-:Y:S01]  /*3dd0*/  FADD.FTZ R139, R139, R146 ;  /* 0x000000928b8b7221 */ /* 0x000fe20000010000 */
[----:B------:R-:W-:Y:S01]  /*3de0*/  F2FP.F16.F32.PACK_AB R146, R217, R169 ;  /* 0x000000a9d992723e */ /* 0x000fe200000000ff */
        /* <DEDUP_REMOVED lines=19> */
.L_x_7475:
[C---:B------:R-:W-:Y:S01]  /*3f20*/  LOP3.LUT P2, RZ, R204.reuse, 0xff0000, RZ, 0xc0, !PT ;  /* 0x00ff0000ccff7812 */ /* 0x040fe2000784c0ff */
[-CC-:B------:R-:W-:Y:S01]  /*3f30*/  FFMA.FTZ R203, R23, R202.reuse, R201.reuse ;  /* 0x000000ca17cb7223 */ /* 0x180fe200000100c9 */
[----:B------:R-:W-:Y:S01]  /*3f40*/  LOP3.LUT P4, RZ, R204, 0xff000000, RZ, 0xc0, !PT ;  /* 0xff000000ccff7812 */ /* 0x000fe2000788c0ff */
[-CC-:B------:R-:W-:Y:S01]  /*3f50*/  FFMA.FTZ R210, R26, R202.reuse, R201.reuse ;  /* 0x000000ca1ad27223 */ /* 0x180fe200000100c9 */
[----:B------:R-:W-:Y:S01]  /*3f60*/  FFMA.FTZ R213, R173, R202, R201 ;  /* 0x000000caadd57223 */ /* 0x000fe200000100c9 */
[----:B0-----:R-:W-:Y:S01]  /*3f70*/  FADD.FTZ R170, R172, -R203 ;  /* 0x800000cbacaa7221 */ /* 0x001fe20000010000 */
[----:B------:R-:W-:Y:S01]  /*3f80*/  LOP3.LUT P3, RZ, R205, 0xff, RZ, 0xc0, !PT ;  /* 0x000000ffcdff7812 */ /* 0x000fe2000786c0ff */
[----:B------:R-:W-:Y:S01]  /*3f90*/  FADD.FTZ R210, R27, -R210 ;  /* 0x800000d21bd27221 */ /* 0x000fe20000010000 */
[----:B------:R-:W-:Y:S01]  /*3fa0*/  FADD.FTZ R214, R174, -R213 ;  /* 0x800000d5aed67221 */ /* 0x000fe20000010000 */
[C---:B------:R-:W-:Y:S01]  /*3fb0*/  FMUL.FTZ R203, R199.reuse, R170 ;  /* 0x000000aac7cb7220 */ /* 0x040fe20000410000 */
[----:B------:R-:W-:Y:S01]  /*3fc0*/  CS2R R168, SRZ ;  /* 0x0000000000a87805 */ /* 0x000fe2000001ff00 */
[C---:B------:R-:W-:Y:S01]  /*3fd0*/  FMUL.FTZ R213, R199.reuse, R210 ;  /* 0x000000d2c7d57220 */ /* 0x040fe20000410000 */
[----:B------:R-:W-:Y:S01]  /*3fe0*/  FMUL.FTZ R217, R199, R214 ;  /* 0x000000d6c7d97220 */ /* 0x000fe20000410000 */
[----:B-----5:R-:W-:-:S02]  /*3ff0*/  @P2 HADD2.F32 R212, -RZ, R165.H0_H0 ;  /* 0x200000a5ffd42230 */ /* 0x020fc40000004100 */
[-CC-:B------:R-:W-:Y:S01]  /*4000*/  FFMA.FTZ R216, R176, R202.reuse, R201.reuse ;  /* 0x000000cab0d87223 */ /* 0x180fe200000100c9 */
[----:B------:R-:W-:Y:S02]  /*4010*/  @P4 HADD2.F32 R215, -RZ, R165.H1_H1 ;  /* 0x300000a5ffd74230 */ /* 0x000fe40000004100 */
[C---:B------:R-:W-:Y:S01]  /*4020*/  FMUL.FTZ R165, R200.reuse, R203 ;  /* 0x000000cbc8a57220 */ /* 0x040fe20000410000 */
[C---:B------:R-:W-:Y:S01]  /*4030*/  FMUL.FTZ R170, R200.reuse, R213 ;  /* 0x000000d5c8aa7220 */ /* 0x040fe20000410000 */
[----:B------:R-:W-:Y:S01]  /*4040*/  FMUL.FTZ R203, R200, R217 ;  /* 0x000000d9c8cb7220 */ /* 0x000fe20000410000 */
[-CC-:B------:R-:W-:Y:S01]  /*4050*/  FFMA.FTZ R219, R177, R202.reuse, R201.reuse ;  /* 0x000000cab1db7223 */ /* 0x180fe200000100c9 */
[-CC-:B------:R-:W-:Y:S01]  /*4060*/  FFMA.FTZ R218, R180, R202.reuse, R201.reuse ;  /* 0x000000cab4da7223 */ /* 0x180fe200000100c9 */
[----:B------:R-:W-:Y:S01]  /*4070*/  FMUL.FTZ R170, R170, UR13 ;  /* 0x0000000daaaa7c20 */ /* 0x000fe20008410000 */
[----:B------:R-:W-:Y:S01]  /*4080*/  FMUL.FTZ R203, R203, UR13 ;  /* 0x0000000dcbcb7c20 */ /* 0x000fe20008410000 */
[-CC-:B------:R-:W-:Y:S01]  /*4090*/  FFMA.FTZ R211, R21, R202.reuse, R201.reuse ;  /* 0x000000ca15d37223 */ /* 0x180fe200000100c9 */
[----:B------:R-:W-:Y:S01]  /*40a0*/  FFMA.FTZ R210, R22, R202, R201 ;  /* 0x000000ca16d27223 */ /* 0x000fe200000100c9 */
[----:B------:R-:W-:Y:S01]  /*40b0*/  @P4 FMUL.FTZ R168, R215, R170 ;  /* 0x000000aad7a84220 */ /* 0x000fe20000410000 */
[----:B------:R-:W-:-:S02]  /*40c0*/  @P3 HADD2.F32 R214, -RZ, R166.H0_H0 ;  /* 0x200000a6ffd63230 */ /* 0x000fc40000004100 */
[----:B------:R-:W-:Y:S01]  /*40d0*/  FMUL.FTZ R170, R71, R170 ;  /* 0x000000aa47aa7220 */ /* 0x000fe20000410000 */
[-C--:B------:R-:W-:Y:S01]  /*40e0*/  FMUL.FTZ R201, R72, R203.reuse ;  /* 0x000000cb48c97220 */ /* 0x080fe20000410000 */
[----:B------:R-:W-:Y:S02]  /*40f0*/  HFMA2 R171, -RZ, RZ, 0, 0 ;  /* 0x00000000ffab7431 */ /* 0x000fe400000001ff */
[----:B------:R-:W-:Y:S01]  /*4100*/  FMUL.FTZ R165, R165, UR13 ;  /* 0x0000000da5a57c20 */ /* 0x000fe20008410000 */
[----:B------:R-:W-:Y:S01]  /*4110*/  @P3 FMUL.FTZ R169, R214, R203 ;  /* 0x000000cbd6a93220 */ /* 0x000fe20000410000 */
[----:B------:R-:W-:Y:S01]  /*4120*/  FSEL R170, R170, RZ, P4 ;  /* 0x000000ffaaaa7208 */ /* 0x000fe20002000000 */
[----:B------:R-:W-:Y:S01]  /*4130*/  FADD.FTZ R216, R175, -R216 ;  /* 0x800000d8afd87221 */ /* 0x000fe20000010000 */
[----:B------:R-:W-:Y:S01]  /*4140*/  FSEL R201, R201, RZ, P3 ;  /* 0x000000ffc9c97208 */ /* 0x000fe20001800000 */
[-C--:B------:R-:W-:Y:S01]  /*4150*/  @P2 FMUL.FTZ R171, R212, R165.reuse ;  /* 0x000000a5d4ab2220 */ /* 0x080fe20000410000 */
[----:B------:R-:W-:Y:S01]  /*4160*/  LOP3.LUT P4, RZ, R204, 0xff, RZ, 0xc0, !PT ;  /* 0x000000ffccff7812 */ /* 0x000fe2000788c0ff */
[----:B------:R-:W-:Y:S01]  /*4170*/  FMUL.FTZ R165, R70, R165 ;  /* 0x000000a546a57220 */ /* 0x000fe20000410000 */
[----:B------:R-:W-:Y:S01]  /*4180*/  LOP3.LUT P3, RZ, R204, 0xff00, RZ, 0xc0, !PT ;  /* 0x0000ff00ccff7812 */ /* 0x000fe2000786c0ff */
[----:B------:R-:W-:Y:S01]  /*4190*/  FADD.FTZ R218, R179, -R218 ;  /* 0x800000dab3da7221 */ /* 0x000fe20000010000 */
[----:B------:R-:W-:Y:S01]  /*41a0*/  FMUL.FTZ R215, R199, R216 ;  /* 0x000000d8c7d77220 */ /* 0x000fe20000410000 */
[----:B------:R-:W-:Y:S01]  /*41b0*/  FADD.FTZ R212, R178, -R219 ;  /* 0x800000dbb2d47221 */ /* 0x000fe20000010000 */
[----:B------:R-:W-:Y:S01]  /*41c0*/  FSEL R165, R165, RZ, P2 ;  /* 0x000000ffa5a57208 */ /* 0x000fe20001000000 */
[----:B------:R-:W-:Y:S01]  /*41d0*/  FADD.FTZ R202, R24, -R211 ;  /* 0x800000d318ca7221 */ /* 0x000fe20000010000 */
[----:B------:R-:W-:Y:S01]  /*41e0*/  ISETP.GE.U32.AND P2, PT, R204, RZ, PT ;  /* 0x000000ffcc00720c */ /* 0x000fe20003f46070 */
[----:B------:R-:W-:Y:S01]  /*41f0*/  FADD.FTZ R210, R25, -R210 ;  /* 0x800000d219d27221 */ /* 0x000fe20000010000 */
[----:B------:R-:W-:Y:S01]  /*4200*/  LOP3.LUT P5, RZ, R205, 0xff00, RZ, 0xc0, !PT ;  /* 0x0000ff00cdff7812 */ /* 0x000fe200078ac0ff */
[----:B------:R-:W-:Y:S01]  /*4210*/  FMUL.FTZ R221, R199, R218 ;  /* 0x000000dac7dd7220 */ /* 0x000fe20000410000 */
[C---:B------:R-:W-:Y:S01]  /*4220*/  LOP3.LUT P6, RZ, R205.reuse, 0xff0000, RZ, 0xc0, !PT ;  /* 0x00ff0000cdff7812 */ /* 0x040fe200078cc0ff */
[--C-:B------:R-:W-:Y:S01]  /*4230*/  @P4 HADD2.F32 R218, -RZ, R164.reuse.H0_H0 ;  /* 0x200000a4ffda4230 */ /* 0x100fe20000004100 */
[----:B------:R-:W-:Y:S01]  /*4240*/  ISETP.GE.U32.AND.EX P2, PT, R205, 0x1000000, PT, P2 ;  /* 0x01000000cd00780c */ /* 0x000fe20003f46120 */
[----:B------:R-:W-:-:S02]  /*4250*/  @P3 HADD2.F32 R213, -RZ, R164.H1_H1 ;  /* 0x300000a4ffd53230 */ /* 0x000fc40000004100 */
[----:B------:R-:W-:Y:S01]  /*4260*/  FMUL.FTZ R164, R200, R215 ;  /* 0x000000d7c8a47220 */ /* 0x000fe20000410000 */
[C---:B------:R-:W-:Y:S01]  /*4270*/  FMUL.FTZ R219, R199.reuse, R212 ;  /* 0x000000d4c7db7220 */ /* 0x040fe20000410000 */
[C---:B------:R-:W-:Y:S01]  /*4280*/  FMUL.FTZ R203, R199.reuse, R202 ;  /* 0x000000cac7cb7220 */ /* 0x040fe20000410000 */
[----:B------:R-:W-:Y:S01]  /*4290*/  FMUL.FTZ R211, R199, R210 ;  /* 0x000000d2c7d37220 */ /* 0x000fe20000410000 */
[----:B------:R-:W-:Y:S01]  /*42a0*/  FMUL.FTZ R214, R164, UR13 ;  /* 0x0000000da4d67c20 */ /* 0x000fe20008410000 */
[C---:B------:R-:W-:Y:S01]  /*42b0*/  FMUL.FTZ R199, R200.reuse, R219 ;  /* 0x000000dbc8c77220 */ /* 0x040fe20000410000 */
[C---:B------:R-:W-:Y:S01]  /*42c0*/  FMUL.FTZ R210, R200.reuse, R221 ;  /* 0x000000ddc8d27220 */ /* 0x040fe20000410000 */
[C---:B------:R-:W-:Y:S01]  /*42d0*/  FMUL.FTZ R164, R200.reuse, R203 ;  /* 0x000000cbc8a47220 */ /* 0x040fe20000410000 */
[----:B------:R-:W-:Y:S01]  /*42e0*/  FMUL.FTZ R200, R200, R211 ;  /* 0x000000d3c8c87220 */ /* 0x000fe20000410000 */
[----:B------:R-:W-:Y:S01]  /*42f0*/  FMUL.FTZ R211, R199, UR13 ;  /* 0x0000000dc7d37c20 */ /* 0x000fe20008410000 */
[----:B------:R-:W-:Y:S01]  /*4300*/  FMUL.FTZ R216, R210, UR13 ;  /* 0x0000000dd2d87c20 */ /* 0x000fe20008410000 */
[----:B------:R-:W-:Y:S01]  /*4310*/  FMUL.FTZ R199, R164, UR13 ;  /* 0x0000000da4c77c20 */ /* 0x000fe20008410000 */
[----:B------:R-:W-:Y:S01]  /*4320*/  FMUL.FTZ R210, R200, UR13 ;  /* 0x0000000dc8d27c20 */ /* 0x000fe20008410000 */
[----:B------:R-:W-:-:S02]  /*4330*/  @P5 HADD2.F32 R217, -RZ, R166.H1_H1 ;  /* 0x300000a6ffd95230 */ /* 0x000fc40000004100 */
[----:B------:R-:W-:Y:S01]  /*4340*/  FADD.FTZ R138, R138, R171 ;  /* 0x000000ab8a8a7221 */ /* 0x000fe20000010000 */
[--C-:B------:R-:W-:Y:S02]  /*4350*/  @P6 HADD2.F32 R220, -RZ, R167.reuse.H0_H0 ;  /* 0x200000a7ffdc6230 */ /* 0x100fe40000004100 */
[----:B------:R-:W-:Y:S02]  /*4360*/  HFMA2 R203, -RZ, RZ, 0, 0 ;  /* 0x00000000ffcb7431 */ /* 0x000fe400000001ff */
[----:B------:R-:W-:Y:S01]  /*4370*/  @P2 HADD2.F32 R215, -RZ, R167.H1_H1 ;  /* 0x300000a7ffd72230 */ /* 0x000fe20000004100 */
[----:B------:R-:W-:Y:S01]  /*4380*/  CS2R R166, SRZ ;  /* 0x0000000000a67805 */ /* 0x000fe2000001ff00 */
[----:B------:R-:W-:Y:S01]  /*4390*/  FMUL.FTZ R164, R73, R214 ;  /* 0x000000d649a47220 */ /* 0x000fe20000410000 */
[----:B------:R-:W-:Y:S01]  /*43a0*/  @P4 FMUL.FTZ R167, R218, R199 ;  /* 0x000000c7daa74220 */ /* 0x000fe20000410000 */
[----:B------:R-:W-:Y:S01]  /*43b0*/  @P3 FMUL.FTZ R166, R213, R210 ;  /* 0x000000d2d5a63220 */ /* 0x000fe20000410000 */
[----:B------:R-:W-:Y:S01]  /*43c0*/  MOV R202, RZ ;  /* 0x000000ff00ca7202 */ /* 0x000fe20000000f00 */
[----:B------:R-:W-:Y:S01]  /*43d0*/  @P5 FMUL.FTZ R202, R217, R214 ;  /* 0x000000d6d9ca5220 */ /* 0x000fe20000410000 */
[----:B------:R-:W-:Y:S01]  /*43e0*/  FADD.FTZ R171, R136, R167 ;  /* 0x000000a788ab7221 */ /* 0x000fe20000010000 */
[----:B------:R-:W-:Y:S01]  /*43f0*/  FADD.FTZ R200, R137, R166 ;  /* 0x000000a689c87221 */ /* 0x000fe20000010000 */
        /* <DEDUP_REMOVED lines=16> */
[----:B------:R-:W-:Y:S01]  /*4500*/  F2FP.F16.F32.PACK_AB R167, R167, R166 ;  /* 0x000000a6a7a7723e */ /* 0x000fe200000000ff */
[----:B------:R-:W-:Y:S01]  /*4510*/  FADD.FTZ R143, R143, R212 ;  /* 0x000000d48f8f7221 */ /* 0x000fe20000010000 */
[----:B------:R-:W-:-:S02]  /*4520*/  F2FP.F16.F32.PACK_AB R166, R164, R201 ;  /* 0x000000c9a4a6723e */ /* 0x000fc400000000ff */
[----:B------:R-:W-:Y:S02]  /*4530*/  F2FP.F16.F32.PACK_AB R165, R170, R165 ;  /* 0x000000a5aaa5723e */ /* 0x000fe400000000ff */
[----:B------:R-:W-:-:S07]  /*4540*/  F2FP.F16.F32.PACK_AB R164, R137, R136 ;  /* 0x0000008889a4723e */ /* 0x000fce00000000ff */
.L_x_7476:
        /* <DEDUP_REMOVED lines=9> */
.L_x_7465:
        /* <DEDUP_REMOVED lines=9> */
[----:B------:R-:W-:Y:S02]  /*4670*/  HADD2.F32 R168, -RZ, R148.H0_H0 ;  /* 0x20000094ffa87230 */ /* 0x000fe40000004100 */
[-CC-:B------:R-:W-:Y:S01]  /*4680*/  FFMA.FTZ R214, R193, R202.reuse, R201.reuse ;  /* 0x000000cac1d67223 */ /* 0x180fe200000100c9 */
[-CC-:B------:R-:W-:Y:S01]  /*4690*/  FFMA.FTZ R203, R192, R202.reuse, R201.reuse ;  /* 0x000000cac0cb7223 */ /* 0x180fe200000100c9 */
[----:B0-----:R-:W-:Y:S01]  /*46a0*/  FADD.FTZ R169, R195, -R212 ;  /* 0x800000d4c3a97221 */ /* 0x001fe20000010000 */
[----:B------:R-:W-:Y:S01]  /*46b0*/  FFMA.FTZ R171, R196, R202, R201 ;  /* 0x000000cac4ab7223 */ /* 0x000fe200000100c9 */
[--C-:B------:R-:W-:Y:S01]  /*46c0*/  HADD2.F32 R210, -RZ, R149.reuse.H0_H0 ;  /* 0x20000095ffd27230 */ /* 0x100fe20000004100 */
[----:B------:R-:W-:Y:S01]  /*46d0*/  LOP3.LUT P6, RZ, R208, 0xff, RZ, 0xc0, !PT ;  /* 0x000000ffd0ff7812 */ /* 0x000fe200078cc0ff */
[----:B------:R-:W-:Y:S01]  /*46e0*/  FADD.FTZ R213, R191, -R214 ;  /* 0x800000d6bfd57221 */ /* 0x000fe20000010000 */
[----:B------:R-:W-:Y:S01]  /*46f0*/  FFMA.FTZ R169, R199, R169, R168 ;  /* 0x000000a9c7a97223 */ /* 0x000fe200000100a8 */
[----:B------:R-:W-:-:S02]  /*4700*/  HADD2.F32 R168, -RZ, R149.H1_H1 ;  /* 0x30000095ffa87230 */ /* 0x000fc40000004100 */
[-C--:B------:R-:W-:Y:S01]  /*4710*/  FFMA.FTZ R211, R188, R202.reuse, R201 ;  /* 0x000000cabcd37223 */ /* 0x080fe200000100c9 */
[----:B------:R-:W-:Y:S02]  /*4720*/  HADD2.F32 R170, -RZ, R148.H1_H1 ;  /* 0x30000094ffaa7230 */ /* 0x000fe40000004100 */
[----:B------:R-:W-:Y:S01]  /*4730*/  FADD.FTZ R203, R190, -R203 ;  /* 0x800000cbbecb7221 */ /* 0x000fe20000010000 */
[----:B------:R-:W-:Y:S01]  /*4740*/  FADD.FTZ R171, R194, -R171 ;  /* 0x800000abc2ab7221 */ /* 0x000fe20000010000 */
[----:B------:R-:W-:Y:S01]  /*4750*/  FFMA.FTZ R213, R199, R213, R210 ;  /* 0x000000d5c7d57223 */ /* 0x000fe200000100d2 */
[-C--:B------:R-:W-:Y:S01]  /*4760*/  FFMA.FTZ R212, R189, R202.reuse, R201 ;  /* 0x000000cabdd47223 */ /* 0x080fe200000100c9 */
[--C-:B------:R-:W-:Y:S01]  /*4770*/  HADD2.F32 R210, -RZ, R150.reuse.H1_H1 ;  /* 0x30000096ffd27230 */ /* 0x100fe20000004100 */
[----:B------:R-:W-:Y:S01]  /*4780*/  LOP3.LUT P2, RZ, R208, 0xff0000, RZ, 0xc0, !PT ;  /* 0x00ff0000d0ff7812 */ /* 0x000fe2000784c0ff */
[----:B------:R-:W-:Y:S01]  /*4790*/  FADD.FTZ R211, R182, -R211 ;  /* 0x800000d3b6d37221 */ /* 0x000fe20000010000 */
[C---:B------:R-:W-:Y:S01]  /*47a0*/  FFMA.FTZ R215, R199.reuse, R203, R168 ;  /* 0x000000cbc7d77223 */ /* 0x040fe200000100a8 */
[C---:B------:R-:W-:Y:S01]  /*47b0*/  LOP3.LUT P5, RZ, R208.reuse, 0xff00, RZ, 0xc0, !PT ;  /* 0x0000ff00d0ff7812 */ /* 0x040fe200078ac0ff */
[----:B------:R-:W-:Y:S01]  /*47c0*/  FFMA.FTZ R171, R199, R171, R170 ;  /* 0x000000abc7ab7223 */ /* 0x000fe200000100aa */
[----:B------:R-:W-:Y:S01]  /*47d0*/  LOP3.LUT P1, RZ, R208, 0xff000000, RZ, 0xc0, !PT ;  /* 0xff000000d0ff7812 */ /* 0x000fe2000782c0ff */
[----:B------:R-:W-:Y:S01]  /*47e0*/  FFMA.FTZ R168, R186, R202, R201 ;  /* 0x000000cabaa87223 */ /* 0x000fe200000100c9 */
[----:B------:R-:W-:-:S02]  /*47f0*/  HADD2.F32 R170, -RZ, R150.H0_H0 ;  /* 0x20000096ffaa7230 */ /* 0x000fc40000004100 */
[----:B------:R-:W-:Y:S01]  /*4800*/  FADD.FTZ R217, R187, -R212 ;  /* 0x800000d4bbd97221 */ /* 0x000fe20000010000 */
[----:B------:R-:W-:Y:S01]  /*4810*/  FMUL.FTZ R169, R169, R200 ;  /* 0x000000c8a9a97220 */ /* 0x000fe20000410000 */
[----:B------:R-:W-:Y:S01]  /*4820*/  FFMA.FTZ R219, R199, R211, R210 ;  /* 0x000000d3c7db7223 */ /* 0x000fe200000100d2 */
[----:B------:R-:W-:Y:S02]  /*4830*/  HFMA2 R203, -RZ, RZ, 0, 0 ;  /* 0x00000000ffcb7431 */ /* 0x000fe400000001ff */
[----:B------:R-:W-:Y:S01]  /*4840*/  FFMA.FTZ R211, R183, R202, R201 ;  /* 0x000000cab7d37223 */ /* 0x000fe200000100c9 */
[----:B------:R-:W-:Y:S01]  /*4850*/  FADD.FTZ R223, R185, -R168 ;  /* 0x800000a8b9df7221 */ /* 0x000fe20000010000 */
[----:B------:R-:W-:Y:S01]  /*4860*/  FFMA.FTZ R217, R199, R217, R170 ;  /* 0x000000d9c7d97223 */ /* 0x000fe200000100aa */
[----:B------:R-:W-:Y:S01]  /*4870*/  FMUL.FTZ R169, R169, UR13 ;  /* 0x0000000da9a97c20 */ /* 0x000fe20008410000 */
[--C-:B------:R-:W-:Y:S02]  /*4880*/  HADD2.F32 R170, -RZ, R151.reuse.H0_H0 ;  /* 0x20000097ffaa7230 */ /* 0x100fe40000004100 */
[----:B------:R-:W-:Y:S01]  /*4890*/  FADD.FTZ R211, R184, -R211 ;  /* 0x800000d3b8d37221 */ /* 0x000fe20000010000 */
[----:B------:R-:W-:-:S02]  /*48a0*/  HADD2.F32 R210, -RZ, R151.H1_H1 ;  /* 0x30000097ffd27230 */ /* 0x000fc40000004100 */
[-C--:B------:R-:W-:Y:S01]  /*48b0*/  FMUL.FTZ R171, R171, R200.reuse ;  /* 0x000000c8abab7220 */ /* 0x080fe20000410000 */
[-C--:B------:R-:W-:Y:S01]  /*48c0*/  FMUL.FTZ R215, R215, R200.reuse ;  /* 0x000000c8d7d77220 */ /* 0x080fe20000410000 */
[----:B------:R-:W-:Y:S01]  /*48d0*/  FFMA.FTZ R221, R199, R211, R170 ;  /* 0x000000d3c7dd7223 */ /* 0x000fe200000100aa */
[-C--:B------:R-:W-:Y:S01]  /*48e0*/  FMUL.FTZ R213, R213, R200.reuse ;  /* 0x000000c8d5d57220 */ /* 0x080fe20000410000 */
[----:B------:R-:W-:Y:S01]  /*48f0*/  FMUL.FTZ R171, R171, UR13 ;  /* 0x0000000dabab7c20 */ /* 0x000fe20008410000 */
[----:B------:R-:W-:Y:S01]  /*4900*/  FMUL.FTZ R170, R215, UR13 ;  /* 0x0000000dd7aa7c20 */ /* 0x000fe20008410000 */
[----:B------:R-:W-:Y:S01]  /*4910*/  FFMA.FTZ R223, R199, R223, R210 ;  /* 0x000000dfc7df7223 */ /* 0x000fe200000100d2 */
[----:B------:R-:W-:Y:S02]  /*4920*/  CS2R R210, SRZ ;  /* 0x0000000000d27805 */ /* 0x000fe4000001ff00 */
        /* <DEDUP_REMOVED lines=10> */
[----:B--2---:R-:W-:-:S02]  /*49d0*/  @P6 HADD2.F32 R168, -RZ, R164.H0_H0 ;  /* 0x200000a4ffa86230 */ /* 0x004fc40000004100 */
[----:B------:R-:W-:-:S03]  /*49e0*/  @P5 HADD2.F32 R164, -RZ, R164.H1_H1 ;  /* 0x300000a4ffa45230 */ /* 0x000fc60000004100 */
[----:B------:R-:W-:Y:S01]  /*49f0*/  @P6 FMUL.FTZ R203, R169, R168 ;  /* 0x000000a8a9cb6220 */ /* 0x000fe20000410000 */
[--C-:B------:R-:W-:Y:S02]  /*4a00*/  @P2 HADD2.F32 R168, -RZ, R165.reuse.H0_H0 ;  /* 0x200000a5ffa82230 */ /* 0x100fe40000004100 */
[----:B------:R-:W-:Y:S01]  /*4a10*/  @P5 FMUL.FTZ R212, R171, R164 ;  /* 0x000000a4abd45220 */ /* 0x000fe20000410000 */
[----:B------:R-:W-:Y:S02]  /*4a20*/  @P1 HADD2.F32 R165, -RZ, R165.H1_H1 ;  /* 0x300000a5ffa51230 */ /* 0x000fe40000004100 */
[----:B------:R-:W-:Y:S01]  /*4a30*/  FMUL.FTZ R164, R36, R169 ;  /* 0x000000a924a47220 */ /* 0x000fe20000410000 */
[----:B------:R-:W-:Y:S01]  /*4a40*/  FMUL.FTZ R169, R39, R170 ;  /* 0x000000aa27a97220 */ /* 0x000fe20000410000 */
[----:B------:R-:W-:Y:S01]  /*4a50*/  @P2 FMUL.FTZ R211, R213, R168 ;  /* 0x000000a8d5d32220 */ /* 0x000fe20000410000 */
[----:B------:R-:W-:Y:S01]  /*4a60*/  FMUL.FTZ R168, R38, R213 ;  /* 0x000000d526a87220 */ /* 0x000fe20000410000 */
[----:B------:R-:W-:Y:S01]  /*4a70*/  @P1 FMUL.FTZ R210, R170, R165 ;  /* 0x000000a5aad21220 */ /* 0x000fe20000410000 */
        /* <DEDUP_REMOVED lines=8> */
[----:B------:R-:W-:Y:S01]  /*4b00*/  ISETP.GE.U32.AND P1, PT, R208, RZ, PT ;  /* 0x000000ffd000720c */ /* 0x000fe20003f26070 */
[----:B------:R-:W-:Y:S01]  /*4b10*/  FADD.FTZ R124, R124, R203 ;  /* 0x000000cb7c7c7221 */ /* 0x000fe20000010000 */
[----:B------:R-:W-:Y:S01]  /*4b20*/  FSEL R215, R168, RZ, P2 ;  /* 0x000000ffa8d77208 */ /* 0x000fe20001000000 */
[----:B------:R-:W-:Y:S01]  /*4b30*/  FMUL.FTZ R168, R40, R220 ;  /* 0x000000dc28a87220 */ /* 0x000fe20000410000 */
[----:B------:R-:W-:Y:S01]  /*4b40*/  LOP3.LUT P6, RZ, R209, 0xff, RZ, 0xc0, !PT ;  /* 0x000000ffd1ff7812 */ /* 0x000fe200078cc0ff */
[----:B------:R-:W-:Y:S01]  /*4b50*/  FADD.FTZ R125, R125, R212 ;  /* 0x000000d47d7d7221 */ /* 0x000fe20000010000 */
[C---:B------:R-:W-:Y:S01]  /*4b60*/  LOP3.LUT P5, RZ, R209.reuse, 0xff00, RZ, 0xc0, !PT ;  /* 0x0000ff00d1ff7812 */ /* 0x040fe200078ac0ff */
[----:B------:R-:W-:Y:S01]  /*4b70*/  FADD.FTZ R126, R126, R211 ;  /* 0x000000d37e7e7221 */ /* 0x000fe20000010000 */
[----:B------:R-:W-:Y:S01]  /*4b80*/  LOP3.LUT P2, RZ, R209, 0xff0000, RZ, 0xc0, !PT ;  /* 0x00ff0000d1ff7812 */ /* 0x000fe2000784c0ff */
[----:B------:R-:W-:Y:S01]  /*4b90*/  FADD.FTZ R127, R127, R210 ;  /* 0x000000d27f7f7221 */ /* 0x000fe20000010000 */
[----:B------:R-:W-:-:S02]  /*4ba0*/  ISETP.GE.U32.AND.EX P1, PT, R209, 0x1000000, PT, P1 ;  /* 0x01000000d100780c */ /* 0x000fc40003f26110 */
[----:B------:R-:W-:Y:S02]  /*4bb0*/  FSEL R217, R168, RZ, P6 ;  /* 0x000000ffa8d97208 */ /* 0x000fe40003000000 */
[----:B------:R-:W-:Y:S02]  /*4bc0*/  FSEL R218, R169, RZ, P5 ;  /* 0x000000ffa9da7208 */ /* 0x000fe40002800000 */
[----:B------:R-:W-:Y:S02]  /*4bd0*/  FSEL R222, R170, RZ, P2 ;  /* 0x000000ffaade7208 */ /* 0x000fe40001000000 */
[----:B------:R-:W-:Y:S02]  /*4be0*/  FSEL R171, R171, RZ, P1 ;  /* 0x000000ffabab7208 */ /* 0x000fe40000800000 */
[----:B------:R-:W-:Y:S01]  /*4bf0*/  F2FP.F16.F32.PACK_AB R168, R214, R213 ;  /* 0x000000d5d6a8723e */ /* 0x000fe200000000ff */
[----:B------:R-:W-:Y:S01]  /*4c00*/  @P6 HADD2.F32 R213, -RZ, R166.H0_H0 ;  /* 0x200000a6ffd56230 */ /* 0x000fe20000004100 */
[----:B------:R-:W-:Y:S01]  /*4c10*/  F2FP.F16.F32.PACK_AB R169, R216, R215 ;  /* 0x000000d7d8a9723e */ /* 0x000fe200000000ff */
[----:B0-----:R-:W-:Y:S01]  /*4c20*/  IMAD.WIDE.U32 R164, R198, 0x10, R164 ;  /* 0x00000010c6a47825 */ /* 0x001fe200078e00a4 */
[----:B------:R-:W-:-:S03]  /*4c30*/  F2FP.F16.F32.PACK_AB R170, R218, R217 ;  /* 0x000000d9daaa723e */ /* 0x000fc600000000ff */
[----:B------:R-:W-:Y:S01]  /*4c40*/  HFMA2 R215, -RZ, RZ, 0, 0 ;  /* 0x00000000ffd77431 */ /* 0x000fe200000001ff */
[----:B------:R-:W-:Y:S01]  /*4c50*/  F2FP.F16.F32.PACK_AB R171, R171, R222 ;  /* 0x000000deabab723e */ /* 0x000fe200000000ff */
[----:B------:R-:W-:Y:S01]  /*4c60*/  @P5 HADD2.F32 R214, -RZ, R166.H1_H1 ;  /* 0x300000a6ffd65230 */ /* 0x000fe20000004100 */
[----:B------:R-:W-:Y:S01]  /*4c70*/  MOV R218, RZ ;  /* 0x000000ff00da7202 */ /* 0x000fe20000000f00 */
[--C-:B------:R-:W-:Y:S01]  /*4c80*/  @P2 HADD2.F32 R216, -RZ, R167.reuse.H0_H0 ;  /* 0x200000a7ffd82230 */ /* 0x100fe20000004100 */
[----:B------:R-:W-:Y:S01]  /*4c90*/  IADD3 R198, PT, PT, R198, 0x20, RZ ;  /* 0x00000020c6c67810 */ /* 0x000fe20007ffe0ff */
[----:B------:R1:W-:Y:S01]  /*4ca0*/  STG.E.128 desc[UR6][R164.64], R168 ;  /* 0x000000a8a4007986 */ /* 0x0003e2000c101d06 */
[----:B------:R-:W-:Y:S01]  /*4cb0*/  @P1 HADD2.F32 R217, -RZ, R167.H1_H1 ;  /* 0x300000a7ffd91230 */ /* 0x000fe20000004100 */
[----:B------:R-:W-:Y:S01]  /*4cc0*/  CS2R R166, SRZ ;  /* 0x0000000000a67805 */ /* 0x000fe2000001ff00 */
[----:B------:R-:W-:Y:S01]  /*4cd0*/  @P2 FMUL.FTZ R215, R221, R216 ;  /* 0x000000d8ddd72220 */ /* 0x000fe20000410000 */
[----:B------:R-:W-:Y:S01]  /*4ce0*/  @P6 FMUL.FTZ R167, R220, R213 ;  /* 0x000000d5dca76220 */ /* 0x000fe20000410000 */
[----:B------:R-:W-:Y:S01]  /*4cf0*/  @P5 FMUL.FTZ R166, R219, R214 ;  /* 0x000000d6dba65220 */ /* 0x000fe20000410000 */
[----:B------:R-:W-:Y:S01]  /*4d00*/  @P1 FMUL.FTZ R218, R224, R217 ;  /* 0x000000d9e0da1220 */ /* 0x000fe20000410000 */
[----:B------:R-:W-:Y:S01]  /*4d10*/  FADD.FTZ R162, R162, R215 ;  /* 0x000000d7a2a27221 */ /* 0x000fe20000010000 */
[----:B------:R-:W-:Y:S01]  /*4d20*/  FADD.FTZ R160, R160, R167 ;  /* 0x000000a7a0a07221 */ /* 0x000fe20000010000 */
[----:B------:R-:W-:Y:S01]  /*4d30*/  FADD.FTZ R161, R161, R166 ;  /* 0x000000a6a1a17221 */ /* 0x000fe20000010000 */
[----:B------:R-:W-:-:S07]  /*4d40*/  FADD.FTZ R163, R163, R218 ;  /* 0x000000daa3a37221 */ /* 0x000fce0000010000 */
.L_x_7479:
[----:B------:R-:W-:Y:S05]  /*4d50*/  BSYNC.RECONVERGENT B2 ;  /* 0x0000000000027941 */ /* 0x000fea0003800200 */
.L_x_7478:
[----:B------:R-:W-:Y:S04]  /*4d60*/  BSSY.RECONVERGENT B2, `(.L_x_7480) ;  /* 0x0000074000027945 */ /* 0x000fe80003800200 */
[----:B------:R-:W-:Y:S05]  /*4d70*/  @!P4 BRA `(.L_x_7481) ;  /* 0x0000000400c8c947 */ /* 0x000fea0003800000 */
[----:B-1----:R-:W1:Y:S02]  /*4d80*/  LDC.64 R164, c[0x0][0x390] ;  /* 0x0000e400ffa47b82 */ /* 0x002e640000000a00 */
[----:B-1----:R-:W-:-:S06]  /*4d90*/  IMAD.WIDE.U32 R164, R198, 0x10, R164 ;  /* 0x00000010c6a47825 */ /* 0x002fcc00078e00a4 */
[----:B------:R-:W2:Y:S01]  /*4da0*/  LDG.E.128 R164, desc[UR6][R164.64] ;  /* 0x00000006a4a47981 */ /* 0x000ea2000c1e1d00 */
[-CC-:B------:R-:W-:Y:S01]  /*4db0*/  FFMA.FTZ R203, R7, R202.reuse, R201.reuse ;  /* 0x000000ca07cb7223 */ /* 0x180fe200000100c9 */
[-CC-:B0-----:R-:W-:Y:S01]  /*4dc0*/  FFMA.FTZ R169, R5, R202.reuse, R201.reuse ;  /* 0x000000ca05a97223 */ /* 0x181fe200000100c9 */
[----:B------:R-:W-:Y:S02]  /*4dd0*/  HADD2.F32 R210, -RZ, R153.H0_H0 ;  /* 0x20000099ffd27230 */ /* 0x000fe40000004100 */
[-C--:B------:R-:W-:Y:S01]  /*4de0*/  FFMA.FTZ R214, R6, R202.reuse, R201 ;  /* 0x000000ca06d67223 */ /* 0x080fe200000100c9 */
[----:B------:R-:W-:Y:S01]  /*4df0*/  FADD.FTZ R203, R12, -R203 ;  /* 0x800000cb0ccb7221 */ /* 0x000fe20000010000 */
[--C-:B------:R-:W-:Y:S02]  /*4e00*/  HADD2.F32 R168, -RZ, R152.reuse.H0_H0 ;  /* 0x20000098ffa87230 */ /* 0x100fe40000004100 */
[----:B------:R-:W-:Y:S01]  /*4e10*/  FADD.FTZ R169, R8, -R169 ;  /* 0x800000a908a97221 */ /* 0x000fe20000010000 */
[C---:B------:R-:W-:Y:S01]  /*4e20*/  LOP3.LUT P4, RZ, R206.reuse, 0xff, RZ, 0xc0, !PT ;  /* 0x000000ffceff7812 */ /* 0x040fe2000788c0ff */
[----:B------:R-:W-:Y:S01]  /*4e30*/  FFMA.FTZ R211, R199, R203, R210 ;  /* 0x000000cbc7d37223 */ /* 0x000fe200000100d2 */
[----:B------:R-:W-:Y:S01]  /*4e40*/  FFMA.FTZ R203, R13, R202, R201 ;  /* 0x000000ca0dcb7223 */ /* 0x000fe200000100c9 */
[----:B------:R-:W-:Y:S01]  /*4e50*/  FFMA.FTZ R169, R199, R169, R168 ;  /* 0x000000a9c7a97223 */ /* 0x000fe200000100a8 */
[----:B------:R-:W-:Y:S01]  /*4e60*/  LOP3.LUT P1, RZ, R206, 0xff00, RZ, 0xc0, !PT ;  /* 0x0000ff00ceff7812 */ /* 0x000fe2000782c0ff */
[----:B------:R-:W-:-:S02]  /*4e70*/  HADD2.F32 R170, -RZ, R152.H1_H1 ;  /* 0x30000098ffaa7230 */ /* 0x000fc40000004100 */
[----:B------:R-:W-:Y:S01]  /*4e80*/  FADD.FTZ R171, R9, -R214 ;  /* 0x800000d609ab7221 */ /* 0x000fe20000010000 */
[--C-:B------:R-:W-:Y:S02]  /*4e90*/  HADD2.F32 R168, -RZ, R154.reuse.H0_H0 ;  /* 0x2000009affa87230 */ /* 0x100fe40000004100 */
[----:B------:R-:W-:Y:S01]  /*4ea0*/  FADD.FTZ R203, R14, -R203 ;  /* 0x800000cb0ecb7221 */ /* 0x000fe20000010000 */
[----:B------:R-:W-:Y:S01]  /*4eb0*/  LOP3.LUT P2, RZ, R206, 0xff0000, RZ, 0xc0, !PT ;  /* 0x00ff0000ceff7812 */ /* 0x000fe2000784c0ff */
[-CC-:B------:R-:W-:Y:S01]  /*4ec0*/  FFMA.FTZ R210, R16, R202.reuse, R201.reuse ;  /* 0x000000ca10d27223 */ /* 0x180fe200000100c9 */
[-CC-:B------:R-:W-:Y:S01]  /*4ed0*/  FFMA.FTZ R216, R10, R202.reuse, R201.reuse ;  /* 0x000000ca0ad87223 */ /* 0x180fe200000100c9 */
[----:B------:R-:W-:Y:S01]  /*4ee0*/  FFMA.FTZ R171, R199, R171, R170 ;  /* 0x000000abc7ab7223 */ /* 0x000fe200000100aa */
[-CC-:B------:R-:W-:Y:S01]  /*4ef0*/  FFMA.FTZ R213, R17, R202.reuse, R201.reuse ;  /* 0x000000ca11d57223 */ /* 0x180fe200000100c9 */
[----:B------:R-:W-:Y:S01]  /*4f00*/  FFMA.FTZ R217, R199, R203, R168 ;  /* 0x000000cbc7d97223 */ /* 0x000fe200000100a8 */
[----:B------:R-:W-:Y:S01]  /*4f10*/  FFMA.FTZ R168, R20, R202, R201 ;  /* 0x000000ca14a87223 */ /* 0x000fe200000100c9 */
[----:B------:R-:W-:Y:S01]  /*4f20*/  FADD.FTZ R219, R15, -R210 ;  /* 0x800000d20fdb7221 */ /* 0x000fe20000010000 */
[----:B------:R-:W-:-:S02]  /*4f30*/  HADD2.F32 R170, -RZ, R154.H1_H1 ;  /* 0x3000009affaa7230 */ /* 0x000fc40000004100 */
[----:B------:R-:W-:Y:S01]  /*4f40*/  FADD.FTZ R215, R11, -R216 ;  /* 0x800000d80bd77221 */ /* 0x000fe20000010000 */
[----:B------:R-:W-:Y:S02]  /*4f50*/  HADD2.F32 R210, -RZ, R155.H0_H0 ;  /* 0x2000009bffd27230 */ /* 0x000fe40000004100 */
[----:B------:R-:W-:Y:S01]  /*4f60*/  FADD.FTZ R213, R18, -R213 ;  /* 0x800000d512d57221 */ /* 0x000fe20000010000 */
[----:B------:R-:W-:Y:S02]  /*4f70*/  HADD2.F32 R212, -RZ, R153.H1_H1 ;  /* 0x30000099ffd47230 */ /* 0x000fe40000004100 */
[-C--:B------:R-:W-:Y:S01]  /*4f80*/  FMUL.FTZ R171, R171, R200.reuse ;  /* 0x000000c8abab7220 */ /* 0x080fe20000410000 */
[----:B------:R-:W-:Y:S01]  /*4f90*/  FADD.FTZ R216, R19, -R168 ;  /* 0x800000a813d87221 */ /* 0x000fe20000010000 */
[-C--:B------:R-:W-:Y:S01]  /*4fa0*/  FMUL.FTZ R169, R169, R200.reuse ;  /* 0x000000c8a9a97220 */ /* 0x080fe20000410000 */
[----:B------:R-:W-:Y:S01]  /*4fb0*/  FMUL.FTZ R211, R211, R200 ;  /* 0x000000c8d3d37220 */ /* 0x000fe20000410000 */
[C---:B------:R-:W-:Y:S01]  /*4fc0*/  FFMA.FTZ R219, R199.reuse, R219, R170 ;  /* 0x000000dbc7db7223 */ /* 0x040fe200000100aa */
[----:B------:R-:W-:Y:S01]  /*4fd0*/  FFMA.FTZ R221, R199, R213, R210 ;  /* 0x000000d5c7dd7223 */ /* 0x000fe200000100d2 */
[----:B------:R-:W-:-:S02]  /*4fe0*/  HFMA2 R203, -RZ, RZ, 0, 0 ;  /* 0x00000000ffcb7431 */ /* 0x000fc400000001ff */
[----:B------:R-:W-:Y:S01]  /*4ff0*/  FMUL.FTZ R214, R171, UR13 ;  /* 0x0000000dabd67c20 */ /* 0x000fe20008410000 */
[----:B------:R-:W-:Y:S01]  /*5000*/  FFMA.FTZ R215, R199, R215, R212 ;  /* 0x000000d7c7d77223 */ /* 0x000fe200000100d4 */
[----:B------:R-:W-:Y:S02]  /*5010*/  HADD2.F32 R210, -RZ, R155.H1_H1 ;  /* 0x3000009bffd27230 */ /* 0x000fe40000004100 */
[----:B------:R-:W-:Y:S01]  /*5020*/  FMUL.FTZ R169, R169, UR13 ;  /* 0x0000000da9a97c20 */ /* 0x000fe20008410000 */
        /* <DEDUP_REMOVED lines=16> */
[--C-:B--2---:R-:W-:Y:S02]  /*5130*/  @P4 HADD2.F32 R168, -RZ, R164.reuse.H0_H0 ;  /* 0x200000a4ffa84230 */ /* 0x104fe40000004100 */
[----:B------:R-:W-:Y:S02]  /*5140*/  @P1 HADD2.F32 R164, -RZ, R164.H1_H1 ;  /* 0x300000a4ffa41230 */ /* 0x000fe40000004100 */
[--C-:B------:R-:W-:Y:S02]  /*5150*/  @P2 HADD2.F32 R170, -RZ, R165.reuse.H0_H0 ;  /* 0x200000a5ffaa2230 */ /* 0x100fe40000004100 */
[----:B------:R-:W-:Y:S01]  /*5160*/  @P4 FMUL.FTZ R213, R169, R168 ;  /* 0x000000a8a9d54220 */ /* 0x000fe20000410000 */
[----:B------:R-:W-:Y:S01]  /*5170*/  FMUL.FTZ R168, R53, R214 ;  /* 0x000000d635a87220 */ /* 0x000fe20000410000 */
[----:B------:R-:W-:Y:S01]  /*5180*/  @P1 FMUL.FTZ R212, R214, R164 ;  /* 0x000000a4d6d41220 */ /* 0x000fe20000410000 */
[----:B------:R-:W-:Y:S01]  /*5190*/  FMUL.FTZ R164, R52, R169 ;  /* 0x000000a934a47220 */ /* 0x000fe20000410000 */
[----:B------:R-:W-:Y:S01]  /*51a0*/  @P2 FMUL.FTZ R203, R211, R170 ;  /* 0x000000aad3cb2220 */ /* 0x000fe20000410000 */
        /* <DEDUP_REMOVED lines=9> */
[----:B------:R-:W-:Y:S01]  /*5240*/  FMUL.FTZ R170, R58, R221 ;  /* 0x000000dd3aaa7220 */ /* 0x000fe20000410000 */
[C---:B------:R-:W-:Y:S01]  /*5250*/  LOP3.LUT P4, RZ, R207.reuse, 0xff00, RZ, 0xc0, !PT ;  /* 0x0000ff00cfff7812 */ /* 0x040fe2000788c0ff */
[----:B------:R-:W-:Y:S01]  /*5260*/  @P6 HADD2.F32 R165, -RZ, R165.H1_H1 ;  /* 0x300000a5ffa56230 */ /* 0x000fe20000004100 */
[C---:B------:R-:W-:Y:S01]  /*5270*/  LOP3.LUT P2, RZ, R207.reuse, 0xff0000, RZ, 0xc0, !PT ;  /* 0x00ff0000cfff7812 */ /* 0x040fe2000784c0ff */
[----:B------:R-:W-:Y:S01]  /*5280*/  FADD.FTZ R128, R128, R213 ;  /* 0x000000d580807221 */ /* 0x000fe20000010000 */
[----:B------:R-:W-:Y:S01]  /*5290*/  ISETP.GE.U32.AND.EX P1, PT, R207, 0x1000000, PT, P1 ;  /* 0x01000000cf00780c */ /* 0x000fe20003f26110 */
[----:B------:R-:W-:Y:S01]  /*52a0*/  FADD.FTZ R129, R129, R212 ;  /* 0x000000d481817221 */ /* 0x000fe20000010000 */
[----:B------:R-:W-:Y:S01]  /*52b0*/  FSEL R215, R164, RZ, P6 ;  /* 0x000000ffa4d77208 */ /* 0x000fe20003000000 */
[----:B------:R-:W-:Y:S01]  /*52c0*/  FADD.FTZ R130, R130, R203 ;  /* 0x000000cb82827221 */ /* 0x000fe20000010000 */
[----:B------:R-:W-:-:S02]  /*52d0*/  FSEL R164, R168, RZ, P5 ;  /* 0x000000ffa8a47208 */ /* 0x000fc40002800000 */
[----:B------:R-:W-:Y:S02]  /*52e0*/  FSEL R217, R169, RZ, P4 ;  /* 0x000000ffa9d97208 */ /* 0x000fe40002000000 */
[----:B------:R-:W-:Y:S02]  /*52f0*/  FSEL R218, R170, RZ, P2 ;  /* 0x000000ffaada7208 */ /* 0x000fe40001000000 */
[----:B------:R-:W-:Y:S02]  /*5300*/  FSEL R171, R171, RZ, P1 ;  /* 0x000000ffabab7208 */ /* 0x000fe40000800000 */
[----:B------:R-:W-:Y:S01]  /*5310*/  F2FP.F16.F32.PACK_AB R168, R223, R214 ;  /* 0x000000d6dfa8723e */ /* 0x000fe200000000ff */
[----:B0-----:R-:W-:Y:S01]  /*5320*/  IMAD.WIDE.U32 R210, R198, 0x10, R210 ;  /* 0x00000010c6d27825 */ /* 0x001fe200078e00d2 */
[----:B------:R-:W-:Y:S02]  /*5330*/  F2FP.F16.F32.PACK_AB R169, R215, R216 ;  /* 0x000000d8d7a9723e */ /* 0x000fe400000000ff */
[----:B------:R-:W-:Y:S01]  /*5340*/  F2FP.F16.F32.PACK_AB R170, R217, R164 ;  /* 0x000000a4d9aa723e */ /* 0x000fe200000000ff */
[----:B------:R-:W-:Y:S01]  /*5350*/  HFMA2 R217, -RZ, RZ, 0, 0 ;  /* 0x00000000ffd97431 */ /* 0x000fe200000001ff */
[----:B------:R-:W-:Y:S01]  /*5360*/  F2FP.F16.F32.PACK_AB R171, R171, R218 ;  /* 0x000000daabab723e */ /* 0x000fe200000000ff */
[--C-:B------:R-:W-:Y:S01]  /*5370*/  @P5 HADD2.F32 R214, -RZ, R166.reuse.H0_H0 ;  /* 0x200000a6ffd65230 */ /* 0x100fe20000004100 */
[----:B------:R-:W-:Y:S01]  /*5380*/  MOV R164, RZ ;  /* 0x000000ff00a47202 */ /* 0x000fe20000000f00 */
[----:B------:R-:W-:Y:S01]  /*5390*/  @P4 HADD2.F32 R215, -RZ, R166.H1_H1 ;  /* 0x300000a6ffd74230 */ /* 0x000fe20000004100 */
[----:B------:R-:W-:Y:S01]  /*53a0*/  MOV R218, RZ ;  /* 0x000000ff00da7202 */ /* 0x000fe20000000f00 */
[----:B------:R2:W-:Y:S01]  /*53b0*/  STG.E.128 desc[UR6][R210.64], R168 ;  /* 0x000000a8d2007986 */ /* 0x0005e2000c101d06 */
[----:B------:R-:W-:-:S02]  /*53c0*/  @P2 HADD2.F32 R216, -RZ, R167.H0_H0 ;  /* 0x200000a7ffd82230 */ /* 0x000fc40000004100 */
[----:B------:R-:W-:Y:S01]  /*53d0*/  @P6 FMUL.FTZ R164, R220, R165 ;  /* 0x000000a5dca46220 */ /* 0x000fe20000410000 */
[----:B------:R-:W-:Y:S01]  /*53e0*/  @P1 HADD2.F32 R219, -RZ, R167.H1_H1 ;  /* 0x300000a7ffdb1230 */ /* 0x000fe20000004100 */
[----:B------:R-:W-:Y:S02]  /*53f0*/  CS2R R166, SRZ ;  /* 0x0000000000a67805 */ /* 0x000fe4000001ff00 */
[----:B------:R-:W-:Y:S01]  /*5400*/  IADD3 R198, PT, PT, R198, 0x20, RZ ;  /* 0x00000020c6c67810 */ /* 0x000fe20007ffe0ff */
        /* <DEDUP_REMOVED lines=8> */
[----:B------:R-:W-:-:S07]  /*5490*/  FADD.FTZ R135, R135, R218 ;  /* 0x000000da87877221 */ /* 0x000fce0000010000 */
.L_x_7481:
[----:B------:R-:W-:Y:S05]  /*54a0*/  BSYNC.RECONVERGENT B2 ;  /* 0x0000000000027941 */ /* 0x000fea0003800200 */
.L_x_7480:
[----:B------:R-:W-:Y:S05]  /*54b0*/  @!P3 BRA `(.L_x_7474) ;  /* 0x0000001c00c8b947 */ /* 0x000fea0003800000 */
[----:B-1----:R-:W1:Y:S02]  /*54c0*/  LDC.64 R164, c[0x0][0x390] ;  /* 0x0000e400ffa47b82 */ /* 0x002e640000000a00 */
[----:B-1----:R-:W-:-:S06]  /*54d0*/  IMAD.WIDE.U32 R164, R198, 0x10, R164 ;  /* 0x00000010c6a47825 */ /* 0x002fcc00078e00a4 */
[----:B------:R-:W3:Y:S01]  /*54e0*/  LDG.E.128 R164, desc[UR6][R164.64] ;  /* 0x00000006a4a47981 */ /* 0x000ee2000c1e1d00 */
[-CC-:B0-2---:R-:W-:Y:S01]  /*54f0*/  FFMA.FTZ R169, R21, R202.reuse, R201.reuse ;  /* 0x000000ca15a97223 */ /* 0x185fe200000100c9 */
[-CC-:B------:R-:W-:Y:S01]  /*5500*/  FFMA.FTZ R171, R23, R202.reuse, R201.reuse ;  /* 0x000000ca17ab7223 */ /* 0x180fe200000100c9 */
[--C-:B------:R-:W-:Y:S02]  /*5510*/  HADD2.F32 R168, -RZ, R156.reuse.H0_H0 ;  /* 0x2000009cffa87230 */ /* 0x100fe40000004100 */
[-C--:B------:R-:W-:Y:S01]  /*5520*/  FFMA.FTZ R218, R180, R202.reuse, R201 ;  /* 0x000000cab4da7223 */ /* 0x080fe200000100c9 */
[----:B------:R-:W-:Y:S01]  /*5530*/  FADD.FTZ R169, R24, -R169 ;  /* 0x800000a918a97221 */ /* 0x000fe20000010000 */
[----:B------:R-:W-:Y:S01]  /*5540*/  FADD.FTZ R211, R172, -R171 ;  /* 0x800000abacd37221 */ /* 0x000fe20000010000 */
[-CC-:B------:R-:W-:Y:S01]  /*5550*/  FFMA.FTZ R212, R22, R202.reuse, R201.reuse ;  /* 0x000000ca16d47223 */ /* 0x180fe200000100c9 */
[-CC-:B------:R-:W-:Y:S01]  /*5560*/  FFMA.FTZ R214, R26, R202.reuse, R201.reuse ;  /* 0x000000ca1ad67223 */ /* 0x180fe200000100c9 */
[----:B------:R-:W-:Y:S01]  /*5570*/  FFMA.FTZ R171, R199, R169, R168 ;  /* 0x000000a9c7ab7223 */ /* 0x000fe200000100a8 */
[-CC-:B------:R-:W-:Y:S01]  /*5580*/  FFMA.FTZ R215, R173, R202.reuse, R201.reuse ;  /* 0x000000caadd77223 */ /* 0x180fe200000100c9 */
[----:B------:R-:W0:Y:S01]  /*5590*/  LDC.64 R168, c[0x0][0x468] ;  /* 0x00011a00ffa87b82 */ /* 0x000e220000000a00 */
[-CC-:B------:R-:W-:Y:S01]  /*55a0*/  FFMA.FTZ R216, R176, R202.reuse, R201.reuse ;  /* 0x000000cab0d87223 */ /* 0x180fe200000100c9 */
[----:B------:R-:W-:Y:S01]  /*55b0*/  FFMA.FTZ R201, R177, R202, R201 ;  /* 0x000000cab1c97223 */ /* 0x000fe200000100c9 */
[C---:B------:R-:W-:Y:S01]  /*55c0*/  LOP3.LUT P3, RZ, R204.reuse, 0xff, RZ, 0xc0, !PT ;  /* 0x000000ffccff7812 */ /* 0x040fe2000786c0ff */
[----:B------:R-:W-:Y:S01]  /*55d0*/  HADD2.F32 R210, -RZ, R159.H1_H1 ;  /* 0x3000009fffd27230 */ /* 0x000fe20000004100 */
[----:B------:R-:W-:Y:S01]  /*55e0*/  LOP3.LUT P2, RZ, R204, 0xff00, RZ, 0xc0, !PT ;  /* 0x0000ff00ccff7812 */ /* 0x000fe2000784c0ff */
[----:B------:R-:W-:-:S02]  /*55f0*/  HADD2.F32 R170, -RZ, R156.H1_H1 ;  /* 0x3000009cffaa7230 */ /* 0x000fc40000004100 */
[----:B------:R-:W-:Y:S01]  /*5600*/  FADD.FTZ R218, R179, -R218 ;  /* 0x800000dab3da7221 */ /* 0x000fe20000010000 */
[----:B------:R-:W-:Y:S02]  /*5610*/  HADD2.F32 R202, -RZ, R157.H0_H0 ;  /* 0x2000009dffca7230 */ /* 0x000fe40000004100 */
[----:B------:R-:W-:Y:S01]  /*5620*/  FADD.FTZ R203, R25, -R212 ;  /* 0x800000d419cb7221 */ /* 0x000fe20000010000 */
[----:B------:R-:W-:Y:S02]  /*5630*/  HADD2.F32 R212, -RZ, R159.H0_H0 ;  /* 0x2000009fffd47230 */ /* 0x000fe40000004100 */
[C---:B------:R-:W-:Y:S01]  /*5640*/  FFMA.FTZ R219, R199.reuse, R218, R210 ;  /* 0x000000dac7db7223 */ /* 0x040fe200000100d2 */
[----:B------:R-:W-:Y:S02]  /*5650*/  HADD2.F32 R210, -RZ, R158.H1_H1 ;  /* 0x3000009effd27230 */ /* 0x000fe40000004100 */
[C---:B------:R-:W-:Y:S01]  /*5660*/  FFMA.FTZ R203, R199.reuse, R203, R170 ;  /* 0x000000cbc7cb7223 */ /* 0x040fe200000100aa */
[----:B------:R-:W-:Y:S01]  /*5670*/  FFMA.FTZ R211, R199, R211, R202 ;  /* 0x000000d3c7d37223 */ /* 0x000fe200000100ca */
[----:B------:R-:W-:-:S02]  /*5680*/  HADD2.F32 R170, -RZ, R157.H1_H1 ;  /* 0x3000009dffaa7230 */ /* 0x000fc40000004100 */
[----:B------:R-:W-:Y:S01]  /*5690*/  FADD.FTZ R213, R27, -R214 ;  /* 0x800000d61bd57221 */ /* 0x000fe20000010000 */
[----:B------:R-:W-:Y:S02]  /*56a0*/  HADD2.F32 R202, -RZ, R158.H0_H0 ;  /* 0x2000009effca7230 */ /* 0x000fe40000004100 */
[----:B------:R-:W-:Y:S01]  /*56b0*/  FADD.FTZ R215, R174, -R215 ;  /* 0x800000d7aed77221 */ /* 0x000fe20000010000 */
[----:B------:R-:W-:Y:S01]  /*56c0*/  FADD.FTZ R217, R175, -R216 ;  /* 0x800000d8afd97221 */ /* 0x000fe20000010000 */
[----:B------:R-:W-:Y:S01]  /*56d0*/  FADD.FTZ R201, R178, -R201 ;  /* 0x800000c9b2c97221 */ /* 0x000fe20000010000 */
[-C--:B------:R-:W-:Y:S01]  /*56e0*/  FMUL.FTZ R203, R203, R200.reuse ;  /* 0x000000c8cbcb7220 */ /* 0x080fe20000410000 */
[C---:B------:R-:W-:Y:S01]  /*56f0*/  FFMA.FTZ R213, R199.reuse, R213, R170 ;  /* 0x000000d5c7d57223 */ /* 0x040fe200000100aa */
        /* <DEDUP_REMOVED lines=32> */
[----:B------:R-:W-:Y:S01]  /*5900*/  FSEL R212, R169, RZ, P4 ;  /* 0x000000ffa9d47208 */ /* 0x000fe20002000000 */
[--C-:B---3--:R-:W-:Y:S02]  /*5910*/  @P3 HADD2.F32 R170, -RZ, R164.reuse.H0_H0 ;  /* 0x200000a4ffaa3230 */ /* 0x108fe40000004100 */
[----:B------:R-:W-:-:S03]  /*5920*/  @P2 HADD2.F32 R164, -RZ, R164.H1_H1 ;  /* 0x300000a4ffa42230 */ /* 0x000fc60000004100 */
[----:B------:R-:W-:Y:S01]  /*5930*/  @P3 FMUL.FTZ R201, R171, R170 ;  /* 0x000000aaabc93220 */ /* 0x000fe20000410000 */
[----:B------:R-:W-:Y:S01]  /*5940*/  FMUL.FTZ R170, R73, R217 ;  /* 0x000000d949aa7220 */ /* 0x000fe20000410000 */
[----:B------:R-:W-:Y:S01]  /*5950*/  @P2 FMUL.FTZ R202, R203, R164 ;  /* 0x000000a4cbca2220 */ /* 0x000fe20000410000 */
[----:B------:R-:W-:Y:S01]  /*5960*/  FMUL.FTZ R164, R68, R171 ;  /* 0x000000ab44a47220 */ /* 0x000fe20000410000 */
[----:B------:R-:W-:Y:S01]  /*5970*/  FMUL.FTZ R171, R74, R221 ;  /* 0x000000dd4aab7220 */ /* 0x000fe20000410000 */
[----:B------:R-:W-:Y:S01]  /*5980*/  LOP3.LUT P2, RZ, R205, 0xff0000, RZ, 0xc0, !PT ;  /* 0x00ff0000cdff7812 */ /* 0x000fe2000784c0ff */
[----:B------:R-:W-:Y:S01]  /*5990*/  FADD.FTZ R136, R136, R201 ;  /* 0x000000c988887221 */ /* 0x000fe20000010000 */
[----:B------:R-:W-:Y:S01]  /*59a0*/  FADD.FTZ R137, R137, R202 ;  /* 0x000000ca89897221 */ /* 0x000fe20000010000 */
[----:B------:R-:W-:Y:S01]  /*59b0*/  FSEL R203, R164, RZ, P3 ;  /* 0x000000ffa4cb7208 */ /* 0x000fe20001800000 */
[----:B------:R-:W-:Y:S01]  /*59c0*/  FMUL.FTZ R164, R70, R211 ;  /* 0x000000d346a47220 */ /* 0x000fe20000410000 */
[----:B------:R-:W-:-:S02]  /*59d0*/  LOP3.LUT P3, RZ, R205, 0xff00, RZ, 0xc0, !PT ;  /* 0x0000ff00cdff7812 */ /* 0x000fc4000786c0ff */
[----:B------:R-:W-:Y:S02]  /*59e0*/  FSEL R214, R171, RZ, P2 ;  /* 0x000000ffabd67208 */ /* 0x000fe40001000000 */
[----:B------:R-:W-:Y:S02]  /*59f0*/  FSEL R164, R164, RZ, P6 ;  /* 0x000000ffa4a47208 */ /* 0x000fe40003000000 */
[----:B------:R-:W-:Y:S02]  /*5a00*/  FSEL R219, R170, RZ, P3 ;  /* 0x000000ffaadb7208 */ /* 0x000fe40001800000 */
[----:B------:R-:W-:Y:S01]  /*5a10*/  FSEL R171, R200, RZ, P1 ;  /* 0x000000ffc8ab7208 */ /* 0x000fe20000800000 */
[--C-:B------:R-:W-:Y:S01]  /*5a20*/  @P4 HADD2.F32 R200, -RZ, R166.reuse.H0_H0 ;  /* 0x200000a6ffc84230 */ /* 0x100fe20000004100 */
[----:B------:R-:W-:Y:S01]  /*5a30*/  F2FP.F16.F32.PACK_AB R168, R210, R203 ;  /* 0x000000cbd2a8723e */ /* 0x000fe200000000ff */
[----:B------:R-:W-:Y:S01]  /*5a40*/  HFMA2 R203, -RZ, RZ, 0, 0 ;  /* 0x00000000ffcb7431 */ /* 0x000fe200000001ff */
[----:B------:R-:W-:Y:S01]  /*5a50*/  F2FP.F16.F32.PACK_AB R169, R213, R164 ;  /* 0x000000a4d5a9723e */ /* 0x000fe200000000ff */
[--C-:B------:R-:W-:Y:S01]  /*5a60*/  @P6 HADD2.F32 R164, -RZ, R165.reuse.H0_H0 ;  /* 0x200000a5ffa46230 */ /* 0x100fe20000004100 */
[----:B------:R-:W-:Y:S01]  /*5a70*/  F2FP.F16.F32.PACK_AB R170, R219, R212 ;  /* 0x000000d4dbaa723e */ /* 0x000fe200000000ff */
[----:B------:R-:W-:Y:S01]  /*5a80*/  @P5 HADD2.F32 R165, -RZ, R165.H1_H1 ;  /* 0x300000a5ffa55230 */ /* 0x000fe20000004100 */
[----:B------:R-:W-:Y:S01]  /*5a90*/  F2FP.F16.F32.PACK_AB R171, R171, R214 ;  /* 0x000000d6abab723e */ /* 0x000fe200000000ff */
[----:B------:R-:W-:-:S02]  /*5aa0*/  @P3 HADD2.F32 R210, -RZ, R166.H1_H1 ;  /* 0x300000a6ffd23230 */ /* 0x000fc40000004100 */
[----:B------:R-:W-:Y:S01]  /*5ab0*/  @P6 FMUL.FTZ R203, R211, R164 ;  /* 0x000000a4d3cb6220 */ /* 0x000fe20000410000 */
[----:B------:R-:W-:Y:S02]  /*5ac0*/  HFMA2 R211, -RZ, RZ, 0, 0 ;  /* 0x00000000ffd37431 */ /* 0x000fe400000001ff */
[--C-:B------:R-:W-:Y:S01]  /*5ad0*/  @P2 HADD2.F32 R212, -RZ, R167.reuse.H0_H0 ;  /* 0x200000a7ffd42230 */ /* 0x100fe20000004100 */
[----:B------:R0:W-:Y:S01]  /*5ae0*/  STG.E.128 desc[UR6][R198.64], R168 ;  /* 0x000000a8c6007986 */ /* 0x0001e2000c101d06 */
[----:B------:R-:W-:Y:S01]  /*5af0*/  @P1 HADD2.F32 R213, -RZ, R167.H1_H1 ;  /* 0x300000a7ffd51230 */ /* 0x000fe20000004100 */
[----:B------:R-:W-:Y:S02]  /*5b00*/  CS2R R166, SRZ ;  /* 0x0000000000a67805 */ /* 0x000fe4000001ff00 */
        /* <DEDUP_REMOVED lines=13> */
[----:B------:R-:W-:Y:S06]  /*5be0*/  BRA `(.L_x_7474) ;  /* 0x0000001400fc7947 */ /* 0x000fec0003800000 */
.L_x_7477:
[----:B------:R-:W-:Y:S04]  /*5bf0*/  BSSY.RECONVERGENT B2, `(.L_x_7482) ;  /* 0x0000081000027945 */ /* 0x000fe80003800200 */
[----:B------:R-:W-:Y:S05]  /*5c00*/  @!P5 BRA `(.L_x_7483) ;  /* 0x0000000400fcd947 */ /* 0x000fea0003800000 */
[----:B------:R-:W1:Y:S02]  /*5c10*/  LDC.64 R144, c[0x0][0x390] ;  /* 0x0000e400ff907b82 */ /* 0x000e640000000a00 */
[----:B-1----:R-:W-:-:S06]  /*5c20*/  IMAD.WIDE.U32 R144, R198, 0x10, R144 ;  /* 0x00000010c6907825 */ /* 0x002fcc00078e0090 */
[----:B------:R-:W2:Y:S01]  /*5c30*/  LDG.E.128 R144, desc[UR6][R144.64] ;  /* 0x0000000690907981 */ /* 0x000ea2000c1e1d00 */
[-CC-:B------:R-:W-:Y:S01]  /*5c40*/  FFMA.FTZ R164, R197, R202.reuse, R201.reuse ;  /* 0x000000cac5a47223 */ /* 0x180fe200000100c9 */
[----:B------:R-:W-:Y:S01]  /*5c50*/  LOP3.LUT P6, RZ, R208, 0xff, RZ, 0xc0, !PT ;  /* 0x000000ffd0ff7812 */ /* 0x000fe200078cc0ff */
[--C-:B------:R-:W-:Y:S02]  /*5c60*/  HADD2.F32 R166, -RZ, R148.reuse.H0_H0 ;  /* 0x20000094ffa67230 */ /* 0x100fe40000004100 */
[-CC-:B------:R-:W-:Y:S01]  /*5c70*/  FFMA.FTZ R165, R196, R202.reuse, R201.reuse ;  /* 0x000000cac4a57223 */ /* 0x180fe200000100c9 */
[----:B------:R-:W-:Y:S01]  /*5c80*/  FADD.FTZ R164, R195, -R164 ;  /* 0x800000a4c3a47221 */ /* 0x000fe20000010000 */
[----:B0-----:R-:W-:Y:S02]  /*5c90*/  HADD2.F32 R169, -RZ, R148.H1_H1 ;  /* 0x30000094ffa97230 */ /* 0x001fe40000004100 */
[----:B------:R-:W-:Y:S01]  /*5ca0*/  FFMA.FTZ R171, R192, R202, R201 ;  /* 0x000000cac0ab7223 */ /* 0x000fe200000100c9 */
[----:B------:R-:W-:Y:S01]  /*5cb0*/  FADD.FTZ R168, R194, -R165 ;  /* 0x800000a5c2a87221 */ /* 0x000fe20000010000 */
[----:B------:R-:W-:Y:S01]  /*5cc0*/  FFMA.FTZ R167, R199, R164, R166 ;  /* 0x000000a4c7a77223 */ /* 0x000fe200000100a6 */
[----:B------:R-:W-:Y:S01]  /*5cd0*/  FFMA.FTZ R164, R193, R202, R201 ;  /* 0x000000cac1a47223 */ /* 0x000fe200000100c9 */
[----:B------:R-:W-:Y:S01]  /*5ce0*/  LOP3.LUT P5, RZ, R208, 0xff00, RZ, 0xc0, !PT ;  /* 0x0000ff00d0ff7812 */ /* 0x000fe200078ac0ff */
[----:B------:R-:W-:-:S02]  /*5cf0*/  HADD2.F32 R211, -RZ, R149.H1_H1 ;  /* 0x30000095ffd37230 */ /* 0x000fc40000004100 */
[----:B------:R-:W-:Y:S01]  /*5d00*/  FMUL.FTZ R165, R167, R200 ;  /* 0x000000c8a7a57220 */ /* 0x000fe20000410000 */
[----:B------:R-:W-:Y:S02]  /*5d10*/  HFMA2 R203, -RZ, RZ, 0, 0 ;  /* 0x00000000ffcb7431 */ /* 0x000fe400000001ff */
[----:B------:R-:W-:Y:S01]  /*5d20*/  FADD.FTZ R166, R191, -R164 ;  /* 0x800000a4bfa67221 */ /* 0x000fe20000010000 */
[----:B------:R-:W-:Y:S01]  /*5d30*/  FADD.FTZ R170, R190, -R171 ;  /* 0x800000abbeaa7221 */ /* 0x000fe20000010000 */
[----:B------:R-:W-:Y:S01]  /*5d40*/  FFMA.FTZ R169, R199, R168, R169 ;  /* 0x000000a8c7a97223 */ /* 0x000fe200000100a9 */
[C---:B------:R-:W-:Y:S01]  /*5d50*/  LOP3.LUT P2, RZ, R208.reuse, 0xff0000, RZ, 0xc0, !PT ;  /* 0x00ff0000d0ff7812 */ /* 0x040fe2000784c0ff */
[----:B------:R-:W-:Y:S02]  /*5d60*/  HADD2.F32 R168, -RZ, R149.H0_H0 ;  /* 0x20000095ffa87230 */ /* 0x000fe40000004100 */
[----:B------:R-:W-:Y:S01]  /*5d70*/  FMUL.FTZ R171, R165, UR13 ;  /* 0x0000000da5ab7c20 */ /* 0x000fe20008410000 */
[----:B------:R-:W-:Y:S01]  /*5d80*/  LOP3.LUT P1, RZ, R208, 0xff000000, RZ, 0xc0, !PT ;  /* 0xff000000d0ff7812 */ /* 0x000fe2000782c0ff */
[C---:B------:R-:W-:Y:S01]  /*5d90*/  FFMA.FTZ R221, R199.reuse, R170, R211 ;  /* 0x000000aac7dd7223 */ /* 0x040fe200000100d3 */
[----:B------:R-:W-:Y:S01]  /*5da0*/  CS2R R210, SRZ ;  /* 0x0000000000d27805 */ /* 0x000fe2000001ff00 */
[----:B------:R-:W-:Y:S01]  /*5db0*/  FFMA.FTZ R217, R199, R166, R168 ;  /* 0x000000a6c7d97223 */ /* 0x000fe200000100a8 */
[----:B------:R-:W-:Y:S01]  /*5dc0*/  MOV R212, RZ ;  /* 0x000000ff00d47202 */ /* 0x000fe20000000f00 */
[----:B------:R-:W-:Y:S01]  /*5dd0*/  FMUL.FTZ R170, R221, R200 ;  /* 0x000000c8ddaa7220 */ /* 0x000fe20000410000 */
[----:B------:R-:W-:Y:S01]  /*5de0*/  FFMA.FTZ R215, R183, R202, R201 ;  /* 0x000000cab7d77223 */ /* 0x000fe200000100c9 */
[----:B------:R-:W-:Y:S01]  /*5df0*/  FMUL.FTZ R168, R217, R200 ;  /* 0x000000c8d9a87220 */ /* 0x000fe20000410000 */
[----:B------:R-:W-:-:S02]  /*5e00*/  HADD2.F32 R213, -RZ, R150.H1_H1 ;  /* 0x30000096ffd57230 */ /* 0x000fc40000004100 */
[----:B------:R-:W-:Y:S01]  /*5e10*/  FMUL.FTZ R170, R170, UR13 ;  /* 0x0000000daaaa7c20 */ /* 0x000fe20008410000 */
[--C-:B------:R-:W-:Y:S02]  /*5e20*/  HADD2.F32 R219, -RZ, R151.reuse.H0_H0 ;  /* 0x20000097ffdb7230 */ /* 0x100fe40000004100 */
[----:B------:R-:W-:Y:S01]  /*5e30*/  FMUL.FTZ R168, R168, UR13 ;  /* 0x0000000da8a87c20 */ /* 0x000fe20008410000 */
[----:B------:R-:W-:Y:S01]  /*5e40*/  FADD.FTZ R214, R184, -R215 ;  /* 0x800000d7b8d67221 */ /* 0x000fe20000010000 */
[----:B------:R-:W-:Y:S01]  /*5e50*/  FFMA.FTZ R216, R186, R202, R201 ;  /* 0x000000cabad87223 */ /* 0x000fe200000100c9 */
[----:B------:R-:W-:Y:S01]  /*5e60*/  HADD2.F32 R223, -RZ, R151.H1_H1 ;  /* 0x30000097ffdf7230 */ /* 0x000fe20000004100 */
[----:B------:R-:W-:Y:S01]  /*5e70*/  F2FP.F16.F32.PACK_AB R218, RZ, R167 ;  /* 0x000000a7ffda723e */ /* 0x000fe200000000ff */
[----:B------:R-:W-:Y:S01]  /*5e80*/  FFMA.FTZ R229, R199, R214, R219 ;  /* 0x000000d6c7e57223 */ /* 0x000fe200000100db */
[----:B------:R-:W-:Y:S01]  /*5e90*/  FADD.FTZ R216, R185, -R216 ;  /* 0x800000d8b9d87221 */ /* 0x000fe20000010000 */
[----:B------:R-:W-:-:S02]  /*5ea0*/  F2FP.F16.F32.PACK_AB R219, RZ, R169 ;  /* 0x000000a9ffdb723e */ /* 0x000fc400000000ff */
[----:B------:R-:W-:Y:S01]  /*5eb0*/  F2FP.F16.F32.PACK_AB R220, RZ, R217 ;  /* 0x000000d9ffdc723e */ /* 0x000fe200000000ff */
[----:B------:R-:W-:Y:S01]  /*5ec0*/  FFMA.FTZ R226, R199, R216, R223 ;  /* 0x000000d8c7e27223 */ /* 0x000fe200000100df */
[----:B------:R-:W-:Y:S01]  /*5ed0*/  F2FP.F16.F32.PACK_AB R221, RZ, R221 ;  /* 0x000000ddffdd723e */ /* 0x000fe200000000ff */
[--C-:B--2---:R-:W-:Y:S02]  /*5ee0*/  @P6 HADD2.F32 R164, -RZ, R144.reuse.H0_H0 ;  /* 0x20000090ffa46230 */ /* 0x104fe40000004100 */
[----:B------:R-:W-:Y:S02]  /*5ef0*/  @P5 HADD2.F32 R144, -RZ, R144.H1_H1 ;  /* 0x30000090ff905230 */ /* 0x000fe40000004100 */
[--C-:B------:R-:W-:Y:S02]  /*5f00*/  @P2 HADD2.F32 R165, -RZ, R145.reuse.H0_H0 ;  /* 0x20000091ffa52230 */ /* 0x100fe40000004100 */
[----:B------:R-:W-:Y:S01]  /*5f10*/  @P6 FMUL.FTZ R203, R171, R164 ;  /* 0x000000a4abcb6220 */ /* 0x000fe20000410000 */
[----:B------:R-:W-:Y:S01]  /*5f20*/  FMUL.FTZ R164, R169, R200 ;  /* 0x000000c8a9a47220 */ /* 0x000fe20000410000 */
[----:B------:R-:W-:-:S02]  /*5f30*/  @P1 HADD2.F32 R145, -RZ, R145.H1_H1 ;  /* 0x30000091ff911230 */ /* 0x000fc40000004100 */
[----:B------:R-:W-:Y:S01]  /*5f40*/  @P2 FMUL.FTZ R211, R168, R165 ;  /* 0x000000a5a8d32220 */ /* 0x000fe20000410000 */
[----:B------:R-:W-:Y:S01]  /*5f50*/  FMUL.FTZ R166, R164, UR13 ;  /* 0x0000000da4a67c20 */ /* 0x000fe20008410000 */
[----:B------:R-:W-:Y:S01]  /*5f60*/  FMUL.FTZ R165, R38, R168 ;  /* 0x000000a826a57220 */ /* 0x000fe20000410000 */
[----:B------:R-:W-:Y:S01]  /*5f70*/  @P1 FMUL.FTZ R212, R170, R145 ;  /* 0x00000091aad41220 */ /* 0x000fe20000410000 */
[----:B------:R-:W-:Y:S01]  /*5f80*/  FMUL.FTZ R164, R36, R171 ;  /* 0x000000ab24a47220 */ /* 0x000fe20000410000 */
[----:B------:R-:W-:Y:S01]  /*5f90*/  @P5 FMUL.FTZ R210, R166, R144 ;  /* 0x00000090a6d25220 */ /* 0x000fe20000410000 */
[----:B------:R-:W-:Y:S01]  /*5fa0*/  FMUL.FTZ R144, R39, R170 ;  /* 0x000000aa27907220 */ /* 0x000fe20000410000 */
[----:B------:R-:W-:Y:S01]  /*5fb0*/  FMUL.FTZ R145, R37, R166 ;  /* 0x000000a625917220 */ /* 0x000fe20000410000 */
[-CC-:B------:R-:W-:Y:S01]  /*5fc0*/  FFMA.FTZ R171, R188, R202.reuse, R201.reuse ;  /* 0x000000cabcab7223 */ /* 0x180fe200000100c9 */
[----:B------:R-:W-:Y:S01]  /*5fd0*/  FSEL R165, R165, RZ, P2 ;  /* 0x000000ffa5a57208 */ /* 0x000fe20001000000 */
[----:B------:R-:W-:Y:S01]  /*5fe0*/  FFMA.FTZ R166, R189, R202, R201 ;  /* 0x000000cabda67223 */ /* 0x000fe200000100c9 */
[----:B------:R-:W-:Y:S01]  /*5ff0*/  FSEL R144, R144, RZ, P1 ;  /* 0x000000ff90907208 */ /* 0x000fe20000800000 */
[----:B------:R-:W-:Y:S01]  /*6000*/  FADD.FTZ R170, R182, -R171 ;  /* 0x800000abb6aa7221 */ /* 0x000fe20000010000 */
[----:B------:R-:W-:Y:S01]  /*6010*/  ISETP.GE.U32.AND P1, PT, R208, RZ, PT ;  /* 0x000000ffd000720c */ /* 0x000fe20003f26070 */
[----:B------:R-:W-:Y:S01]  /*6020*/  HADD2.F32 R168, -RZ, R150.H0_H0 ;  /* 0x20000096ffa87230 */ /* 0x000fe20000004100 */
[----:B------:R-:W-:Y:S01]  /*6030*/  FSEL R164, R164, RZ, P6 ;  /* 0x000000ffa4a47208 */ /* 0x000fe20003000000 */
[----:B------:R-:W-:Y:S01]  /*6040*/  FADD.FTZ R166, R187, -R166 ;  /* 0x800000a6bba67221 */ /* 0x000fe20000010000 */
[----:B------:R-:W-:Y:S01]  /*6050*/  FSEL R145, R145, RZ, P5 ;  /* 0x000000ff91917208 */ /* 0x000fe20002800000 */
[----:B------:R-:W-:Y:S01]  /*6060*/  FFMA.FTZ R227, R199, R170, R213 ;  /* 0x000000aac7e37223 */ /* 0x000fe200000100d5 */
[----:B------:R-:W-:Y:S01]  /*6070*/  LOP3.LUT P2, RZ, R209, 0xff0000, RZ, 0xc0, !PT ;  /* 0x00ff0000d1ff7812 */ /* 0x000fe2000784c0ff */
[----:B------:R-:W-:Y:S01]  /*6080*/  FFMA.FTZ R225, R199, R166, R168 ;  /* 0x000000a6c7e17223 */ /* 0x000fe200000100a8 */
[C---:B------:R-:W-:Y:S01]  /*6090*/  ISETP.GE.U32.AND.EX P1, PT, R209.reuse, 0x1000000, PT, P1 ;  /* 0x01000000d100780c */ /* 0x040fe20003f26110 */
[----:B------:R-:W0:Y:S01]  /*60a0*/  LDC.64 R170, c[0x0][0x478] ;  /* 0x00011e00ffaa7b82 */ /* 0x000e220000000a00 */
[C---:B------:R-:W-:Y:S01]  /*60b0*/  LOP3.LUT P6, RZ, R209.reuse, 0xff, RZ, 0xc0, !PT ;  /* 0x000000ffd1ff7812 */ /* 0x040fe200078cc0ff */
[-C--:B------:R-:W-:Y:S01]  /*60c0*/  FMUL.FTZ R166, R226, R200.reuse ;  /* 0x000000c8e2a67220 */ /* 0x080fe20000410000 */
[----:B------:R-:W-:Y:S01]  /*60d0*/  LOP3.LUT P5, RZ, R209, 0xff00, RZ, 0xc0, !PT ;  /* 0x0000ff00d1ff7812 */ /* 0x000fe200078ac0ff */
[----:B------:R-:W-:Y:S01]  /*60e0*/  FADD.FTZ R124, R124, R203 ;  /* 0x000000cb7c7c7221 */ /* 0x000fe20000010000 */
[----:B------:R-:W-:Y:S01]  /*60f0*/  F2FP.F16.F32.PACK_AB R222, RZ, R225 ;  /* 0x000000e1ffde723e */ /* 0x000fe200000000ff */
[----:B------:R-:W-:Y:S01]  /*6100*/  FMUL.FTZ R225, R225, R200 ;  /* 0x000000c8e1e17220 */ /* 0x000fe20000410000 */
[----:B------:R-:W-:Y:S01]  /*6110*/  F2FP.F16.F32.PACK_AB R223, RZ, R227 ;  /* 0x000000e3ffdf723e */ /* 0x000fe200000000ff */
[----:B------:R-:W1:Y:S01]  /*6120*/  LDC.64 R168, c[0x0][0x468] ;  /* 0x00011a00ffa87b82 */ /* 0x000e620000000a00 */
[----:B------:R-:W-:Y:S01]  /*6130*/  FMUL.FTZ R230, R166, UR13 ;  /* 0x0000000da6e67c20 */ /* 0x000fe20008410000 */
[--C-:B------:R-:W-:Y:S01]  /*6140*/  @P2 HADD2.F32 R215, -RZ, R147.reuse.H0_H0 ;  /* 0x20000093ffd72230 */ /* 0x100fe20000004100 */
[----:B------:R-:W-:Y:S01]  /*6150*/  F2FP.F16.F32.PACK_AB R164, R145, R164 ;  /* 0x000000a491a4723e */ /* 0x000fe200000000ff */
[----:B------:R-:W-:-:S02]  /*6160*/  @P1 HADD2.F32 R216, -RZ, R147.H1_H1 ;  /* 0x30000093ffd81230 */ /* 0x000fc40000004100 */
[-C--:B------:R-:W-:Y:S01]  /*6170*/  FMUL.FTZ R147, R227, R200.reuse ;  /* 0x000000c8e3937220 */ /* 0x080fe20000410000 */
[--C-:B------:R-:W-:Y:S02]  /*6180*/  @P6 HADD2.F32 R213, -RZ, R146.reuse.H0_H0 ;  /* 0x20000092ffd56230 */ /* 0x100fe40000004100 */
[----:B------:R-:W-:Y:S01]  /*6190*/  FMUL.FTZ R227, R225, UR13 ;  /* 0x0000000de1e37c20 */ /* 0x000fe20008410000 */
[----:B------:R-:W-:Y:S02]  /*61a0*/  @P5 HADD2.F32 R214, -RZ, R146.H1_H1 ;  /* 0x30000092ffd65230 */ /* 0x000fe40000004100 */
[----:B------:R-:W-:Y:S01]  /*61b0*/  FMUL.FTZ R146, R229, R200 ;  /* 0x000000c8e5927220 */ /* 0x000fe20000410000 */
[----:B------:R-:W-:Y:S01]  /*61c0*/  FMUL.FTZ R228, R147, UR13 ;  /* 0x0000000d93e47c20 */ /* 0x000fe20008410000 */
[----:B------:R-:W-:Y:S01]  /*61d0*/  FMUL.FTZ R217, R43, R230 ;  /* 0x000000e62bd97220 */ /* 0x000fe20000410000 */
[----:B------:R-:W-:Y:S01]  /*61e0*/  F2FP.F16.F32.PACK_AB R147, R226, R229 ;  /* 0x000000e5e293723e */ /* 0x000fe200000000ff */
[----:B------:R-:W-:Y:S01]  /*61f0*/  FMUL.FTZ R224, R146, UR13 ;  /* 0x0000000d92e07c20 */ /* 0x000fe20008410000 */
[----:B------:R-:W-:Y:S01]  /*6200*/  FMUL.FTZ R146, R40, R227 ;  /* 0x000000e328927220 */ /* 0x000fe20000410000 */
[----:B------:R-:W-:Y:S01]  /*6210*/  FMUL.FTZ R166, R41, R228 ;  /* 0x000000e429a67220 */ /* 0x000fe20000410000 */
[----:B------:R-:W-:Y:S01]  /*6220*/  F2FP.F16.F32.PACK_AB R165, R144, R165 ;  /* 0x000000a590a5723e */ /* 0x000fe200000000ff */
[----:B------:R-:W-:Y:S01]  /*6230*/  FMUL.FTZ R167, R42, R224 ;  /* 0x000000e02aa77220 */ /* 0x000fe20000410000 */
[----:B0-----:R-:W-:Y:S01]  /*6240*/  IMAD.WIDE.U32 R170, R198, 0x10, R170 ;  /* 0x00000010c6aa7825 */ /* 0x001fe200078e00aa */
[----:B------:R-:W-:-:S03]  /*6250*/  FSEL R146, R146, RZ, P6 ;  /* 0x000000ff92927208 */ /* 0x000fc60003000000 */
[----:B------:R-:W-:Y:S01]  /*6260*/  FADD.FTZ R125, R125, R210 ;  /* 0x000000d27d7d7221 */ /* 0x000fe20000010000 */
[----:B------:R-:W-:Y:S01]  /*6270*/  FSEL R225, R166, RZ, P5 ;  /* 0x000000ffa6e17208 */ /* 0x000fe20002800000 */
[----:B------:R-:W-:Y:S01]  /*6280*/  FADD.FTZ R126, R126, R211 ;  /* 0x000000d37e7e7221 */ /* 0x000fe20000010000 */
[----:B------:R-:W-:Y:S01]  /*6290*/  FSEL R226, R167, RZ, P2 ;  /* 0x000000ffa7e27208 */ /* 0x000fe20001000000 */
[----:B-1----:R-:W-:Y:S01]  /*62a0*/  IMAD.WIDE.U32 R168, R198, 0x10, R168 ;  /* 0x00000010c6a87825 */ /* 0x002fe200078e00a8 */
[----:B------:R-:W-:-:S03]  /*62b0*/  FSEL R167, R217, RZ, P1 ;  /* 0x000000ffd9a77208 */ /* 0x000fc60000800000 */
[----:B------:R-:W-:Y:S01]  /*62c0*/  HFMA2 R217, -RZ, RZ, 0, 0 ;  /* 0x00000000ffd97431 */ /* 0x000fe200000001ff */
[----:B------:R-:W-:Y:S01]  /*62d0*/  F2FP.F16.F32.PACK_AB R166, R225, R146 ;  /* 0x00000092e1a6723e */ /* 0x000fe200000000ff */
[----:B------:R-:W-:Y:S01]  /*62e0*/  FADD.FTZ R127, R127, R212 ;  /* 0x000000d47f7f7221 */ /* 0x000fe20000010000 */
[----:B------:R-:W-:Y:S02]  /*62f0*/  PRMT R144, R218, 0x5410, R219 ;  /* 0x00005410da907816 */ /* 0x000fe400000000db */
[----:B------:R-:W-:Y:S02]  /*6300*/  CS2R R218, SRZ ;  /* 0x0000000000da7805 */ /* 0x000fe4000001ff00 */
[----:B------:R-:W-:Y:S01]  /*6310*/  PRMT R145, R220, 0x5410, R221 ;  /* 0x00005410dc917816 */ /* 0x000fe200000000dd */
[----:B------:R-:W-:Y:S01]  /*6320*/  @P6 FMUL.FTZ R217, R227, R213 ;  /* 0x000000d5e3d96220 */ /* 0x000fe20000410000 */
[----:B------:R-:W-:Y:S01]  /*6330*/  PRMT R146, R222, 0x5410, R223 ;  /* 0x00005410de927816 */ /* 0x000fe200000000df */
[----:B------:R-:W-:Y:S01]  /*6340*/  @P5 FMUL.FTZ R218, R228, R214 ;  /* 0x000000d6e4da5220 */ /* 0x000fe20000410000 */
[----:B------:R-:W-:Y:S01]  /*6350*/  F2FP.F16.F32.PACK_AB R167, R167, R226 ;  /* 0x000000e2a7a7723e */ /* 0x000fe200000000ff */
[----:B------:R-:W-:Y:S01]  /*6360*/  @P2 FMUL.FTZ R219, R224, R215 ;  /* 0x000000d7e0db2220 */ /* 0x000fe20000410000 */
[----:B------:R-:W-:Y:S01]  /*6370*/  MOV R220, RZ ;  /* 0x000000ff00dc7202 */ /* 0x000fe20000000f00 */
[----:B------:R1:W-:Y:S01]  /*6380*/  STG.E.128 desc[UR6][R170.64], R144 ;  /* 0x00000090aa007986 */ /* 0x0003e2000c101d06 */
[----:B------:R-:W-:Y:S01]  /*6390*/  @P1 FMUL.FTZ R220, R230, R216 ;  /* 0x000000d8e6dc1220 */ /* 0x000fe20000410000 */
[----:B------:R-:W-:Y:S01]  /*63a0*/  FADD.FTZ R160, R160, R217 ;  /* 0x000000d9a0a07221 */ /* 0x000fe20000010000 */
[----:B------:R-:W-:Y:S01]  /*63b0*/  FADD.FTZ R161, R161, R218 ;  /* 0x000000daa1a17221 */ /* 0x000fe20000010000 */
[----:B------:R1:W-:Y:S01]  /*63c0*/  STG.E.128 desc[UR6][R168.64], R164 ;  /* 0x000000a4a8007986 */ /* 0x0003e2000c101d06 */
[----:B------:R-:W-:Y:S01]  /*63d0*/  FADD.FTZ R162, R162, R219 ;  /* 0x000000dba2a27221 */ /* 0x000fe20000010000 */
[----:B------:R-:W-:Y:S01]  /*63e0*/  FADD.FTZ R163, R163, R220 ;  /* 0x000000dca3a37221 */ /* 0x000fe20000010000 */
[----:B------:R-:W-:-:S07]  /*63f0*/  IADD3 R198, PT, PT, R198, 0x20, RZ ;  /* 0x00000020c6c67810 */ /* 0x000fce0007ffe0ff */
.L_x_7483:
[----:B------:R-:W-:Y:S05]  /*6400*/  BSYNC.RECONVERGENT B2 ;  /* 0x0000000000027941 */ /* 0x000fea0003800200 */
.L_x_7482:
[----:B------:R-:W-:Y:S04]  /*6410*/  BSSY.RECONVERGENT B2, `(.L_x_7484) ;  /* 0x0000082000027945 */ /* 0x000fe80003800200 */
[----:B------:R-:W-:Y:S05]  /*6420*/  @!P4 BRA `(.L_x_7485) ;  /* 0x000000080000c947 */ /* 0x000fea0003800000 */
[----:B-1----:R-:W1:Y:S02]  /*6430*/  LDC.64 R144, c[0x0][0x390] ;  /* 0x0000e400ff907b82 */ /* 0x002e640000000a00 */
[----:B-1----:R-:W-:-:S06]  /*6440*/  IMAD.WIDE.U32 R144, R198, 0x10, R144 ;  /* 0x00000010c6907825 */ /* 0x002fcc00078e0090 */
[----:B------:R-:W2:Y:S01]  /*6450*/  LDG.E.128 R144, desc[UR6][R144.64] ;  /* 0x0000000690907981 */ /* 0x000ea2000c1e1d00 */
[-CC-:B------:R-:W-:Y:S01]  /*6460*/  FFMA.FTZ R165, R5, R202.reuse, R201.reuse ;  /* 0x000000ca05a57223 */ /* 0x180fe200000100c9 */
[-CC-:B0-----:R-:W-:Y:S01]  /*6470*/  FFMA.FTZ R169, R7, R202.reuse, R201.reuse ;  /* 0x000000ca07a97223 */ /* 0x181fe200000100c9 */
[----:B------:R-:W-:Y:S01]  /*6480*/  LOP3.LUT P1, RZ, R206, 0xff0000, RZ, 0xc0, !PT ;  /* 0x00ff0000ceff7812 */ /* 0x000fe2000782c0ff */
[----:B------:R-:W-:Y:S01]  /*6490*/  FFMA.FTZ R168, R6, R202, R201 ;  /* 0x000000ca06a87223 */ /* 0x000fe200000100c9 */
[----:B------:R-:W-:Y:S01]  /*64a0*/  FADD.FTZ R164, R8, -R165 ;  /* 0x800000a508a47221 */ /* 0x000fe20000010000 */
[----:B------:R-:W-:Y:S02]  /*64b0*/  HADD2.F32 R165, -RZ, R153.H0_H0 ;  /* 0x20000099ffa57230 */ /* 0x000fe40000004100 */
[----:B------:R-:W-:Y:S01]  /*64c0*/  FADD.FTZ R170, R12, -R169 ;  /* 0x800000a90caa7221 */ /* 0x000fe20000010000 */
[----:B------:R-:W-:Y:S01]  /*64d0*/  LOP3.LUT P4, RZ, R206, 0xff, RZ, 0xc0, !PT ;  /* 0x000000ffceff7812 */ /* 0x000fe2000788c0ff */
[----:B------:R-:W-:-:S02]  /*64e0*/  HADD2.F32 R166, -RZ, R152.H0_H0 ;  /* 0x20000098ffa67230 */ /* 0x000fc40000004100 */
[----:B------:R-:W-:Y:S01]  /*64f0*/  FADD.FTZ R168, R9, -R168 ;  /* 0x800000a809a87221 */ /* 0x000fe20000010000 */
[----:B------:R-:W-:Y:S02]  /*6500*/  HADD2.F32 R167, -RZ, R152.H1_H1 ;  /* 0x30000098ffa77230 */ /* 0x000fe40000004100 */
[C---:B------:R-:W-:Y:S01]  /*6510*/  FFMA.FTZ R171, R199.reuse, R170, R165 ;  /* 0x000000aac7ab7223 */ /* 0x040fe200000100a5 */
[----:B------:R-:W-:Y:S01]  /*6520*/  LOP3.LUT P2, RZ, R206, 0xff00, RZ, 0xc0, !PT ;  /* 0x0000ff00ceff7812 */ /* 0x000fe2000784c0ff */
[----:B------:R-:W-:Y:S01]  /*6530*/  FFMA.FTZ R169, R199, R164, R166 ;  /* 0x000000a4c7a97223 */ /* 0x000fe200000100a6 */
[----:B------:R-:W-:Y:S01]  /*6540*/  FFMA.FTZ R164, R10, R202, R201 ;  /* 0x000000ca0aa47223 */ /* 0x000fe200000100c9 */
[----:B------:R-:W-:Y:S01]  /*6550*/  FMUL.FTZ R170, R171, R200 ;  /* 0x000000c8abaa7220 */ /* 0x000fe20000410000 */
[----:B------:R-:W-:Y:S01]  /*6560*/  FFMA.FTZ R219, R199, R168, R167 ;  /* 0x000000a8c7db7223 */ /* 0x000fe200000100a7 */
[----:B------:R-:W-:Y:S02]  /*6570*/  HFMA2 R203, -RZ, RZ, 0, 0 ;  /* 0x00000000ffcb7431 */ /* 0x000fe400000001ff */
[-C--:B------:R-:W-:Y:S01]  /*6580*/  FMUL.FTZ R166, R169, R200.reuse ;  /* 0x000000c8a9a67220 */ /* 0x080fe20000410000 */
[----:B------:R-:W-:Y:S01]  /*6590*/  FMUL.FTZ R170, R170, UR13 ;  /* 0x0000000daaaa7c20 */ /* 0x000fe20008410000 */
[----:B------:R-:W-:Y:S01]  /*65a0*/  FADD.FTZ R212, R11, -R164 ;  /* 0x800000a40bd47221 */ /* 0x000fe20000010000 */
[----:B------:R-:W-:Y:S01]  /*65b0*/  FMUL.FTZ R168, R219, R200 ;  /* 0x000000c8dba87220 */ /* 0x000fe20000410000 */
[----:B------:R-:W-:Y:S01]  /*65c0*/  FMUL.FTZ R167, R166, UR13 ;  /* 0x0000000da6a77c20 */ /* 0x000fe20008410000 */
[----:B------:R-:W-:Y:S01]  /*65d0*/  CS2R R210, SRZ ;  /* 0x0000000000d27805 */ /* 0x000fe2000001ff00 */
[----:B------:R-:W-:-:S02]  /*65e0*/  HADD2.F32 R214, -RZ, R153.H1_H1 ;  /* 0x30000099ffd67230 */ /* 0x000fc40000004100 */
[----:B------:R-:W-:Y:S01]  /*65f0*/  FMUL.FTZ R168, R168, UR13 ;  /* 0x0000000da8a87c20 */ /* 0x000fe20008410000 */
[-CC-:B------:R-:W-:Y:S01]  /*6600*/  FFMA.FTZ R217, R17, R202.reuse, R201.reuse ;  /* 0x000000ca11d97223 */ /* 0x180fe200000100c9 */
[--C-:B------:R-:W-:Y:S01]  /*6610*/  FFMA.FTZ R213, R13, R202, R201.reuse ;  /* 0x000000ca0dd57223 */ /* 0x100fe200000100c9 */
[----:B------:R-:W-:Y:S01]  /*6620*/  LOP3.LUT P5, RZ, R207, 0xff, RZ, 0xc0, !PT ;  /* 0x000000ffcfff7812 */ /* 0x000fe200078ac0ff */
[----:B------:R-:W-:Y:S01]  /*6630*/  FFMA.FTZ R221, R199, R212, R214 ;  /* 0x000000d4c7dd7223 */ /* 0x000fe200000100d6 */
[--C-:B------:R-:W-:Y:S02]  /*6640*/  HADD2.F32 R166, -RZ, R154.reuse.H0_H0 ;  /* 0x2000009affa67230 */ /* 0x100fe40000004100 */
[----:B------:R-:W-:Y:S01]  /*6650*/  FFMA.FTZ R212, R20, R202, R201 ;  /* 0x000000ca14d47223 */ /* 0x000fe200000100c9 */
[----:B------:R-:W-:Y:S01]  /*6660*/  HADD2.F32 R227, -RZ, R155.H0_H0 ;  /* 0x2000009bffe37230 */ /* 0x000fe20000004100 */
[----:B------:R-:W-:Y:S01]  /*6670*/  F2FP.F16.F32.PACK_AB R220, RZ, R171 ;  /* 0x000000abffdc723e */ /* 0x000fe200000000ff */
[----:B------:R-:W-:-:S02]  /*6680*/  HADD2.F32 R215, -RZ, R154.H1_H1 ;  /* 0x3000009affd77230 */ /* 0x000fc40000004100 */
[----:B------:R-:W-:Y:S01]  /*6690*/  FADD.FTZ R212, R19, -R212 ;  /* 0x800000d413d47221 */ /* 0x000fe20000010000 */
[----:B------:R-:W-:Y:S01]  /*66a0*/  HADD2.F32 R229, -RZ, R155.H1_H1 ;  /* 0x3000009bffe57230 */ /* 0x000fe20000004100 */
[----:B------:R-:W-:Y:S01]  /*66b0*/  LOP3.LUT P6, RZ, R206, 0xff000000, RZ, 0xc0, !PT ;  /* 0xff000000ceff7812 */ /* 0x000fe200078cc0ff */
[----:B------:R-:W-:Y:S01]  /*66c0*/  FMUL.FTZ R218, R221, R200 ;  /* 0x000000c8ddda7220 */ /* 0x000fe20000410000 */
[----:B------:R-:W-:Y:S02]  /*66d0*/  F2FP.F16.F32.PACK_AB R219, RZ, R219 ;  /* 0x000000dbffdb723e */ /* 0x000fe400000000ff */
[----:B------:R-:W-:Y:S01]  /*66e0*/  FFMA.FTZ R229, R199, R212, R229 ;  /* 0x000000d4c7e57223 */ /* 0x000fe200000100e5 */
[----:B------:R-:W-:Y:S01]  /*66f0*/  FMUL.FTZ R218, R218, UR13 ;  /* 0x0000000ddada7c20 */ /* 0x000fe20008410000 */
[----:B--2---:R-:W-:Y:S02]  /*6700*/  @P1 HADD2.F32 R165, -RZ, R145.H0_H0 ;  /* 0x20000091ffa51230 */ /* 0x004fe40000004100 */
[----:B------:R-:W-:-:S02]  /*6710*/  @P4 HADD2.F32 R164, -RZ, R144.H0_H0 ;  /* 0x20000090ffa44230 */ /* 0x000fc40000004100 */
[----:B------:R-:W-:Y:S02]  /*6720*/  @P2 HADD2.F32 R144, -RZ, R144.H1_H1 ;  /* 0x30000090ff902230 */ /* 0x000fe40000004100 */
[----:B------:R-:W-:Y:S01]  /*6730*/  @P1 FMUL.FTZ R203, R170, R165 ;  /* 0x000000a5aacb1220 */ /* 0x000fe20000410000 */
[----:B------:R-:W-:Y:S01]  /*6740*/  FMUL.FTZ R165, R54, R170 ;  /* 0x000000aa36a57220 */ /* 0x000fe20000410000 */
[----:B------:R-:W-:Y:S01]  /*6750*/  @P4 FMUL.FTZ R211, R167, R164 ;  /* 0x000000a4a7d34220 */ /* 0x000fe20000410000 */
[----:B------:R-:W-:Y:S01]  /*6760*/  FMUL.FTZ R164, R52, R167 ;  /* 0x000000a734a47220 */ /* 0x000fe20000410000 */
[----:B------:R-:W-:Y:S01]  /*6770*/  FMUL.FTZ R167, R53, R168 ;  /* 0x000000a835a77220 */ /* 0x000fe20000410000 */
[----:B------:R-:W-:Y:S01]  /*6780*/  @P2 FMUL.FTZ R210, R168, R144 ;  /* 0x00000090a8d22220 */ /* 0x000fe20000410000 */
[----:B------:R-:W-:Y:S01]  /*6790*/  FSEL R165, R165, RZ, P1 ;  /* 0x000000ffa5a57208 */ /* 0x000fe20000800000 */
[----:B------:R-:W-:Y:S01]  /*67a0*/  FFMA.FTZ R168, R16, R202, R201 ;  /* 0x000000ca10a87223 */ /* 0x000fe200000100c9 */
[----:B------:R-:W-:Y:S01]  /*67b0*/  ISETP.GE.U32.AND P1, PT, R206, RZ, PT ;  /* 0x000000ffce00720c */ /* 0x000fe20003f26070 */
[----:B------:R-:W-:Y:S01]  /*67c0*/  FADD.FTZ R170, R18, -R217 ;  /* 0x800000d912aa7221 */ /* 0x000fe20000010000 */
[----:B------:R-:W-:Y:S01]  /*67d0*/  FSEL R164, R164, RZ, P4 ;  /* 0x000000ffa4a47208 */ /* 0x000fe20002000000 */
[----:B------:R-:W-:Y:S01]  /*67e0*/  FADD.FTZ R144, R14, -R213 ;  /* 0x800000d50e907221 */ /* 0x000fe20000010000 */
[----:B------:R-:W-:Y:S01]  /*67f0*/  LOP3.LUT P4, RZ, R207, 0xff00, RZ, 0xc0, !PT ;  /* 0x0000ff00cfff7812 */ /* 0x000fe2000788c0ff */
[----:B------:R-:W-:Y:S01]  /*6800*/  FADD.FTZ R168, R15, -R168 ;  /* 0x800000a80fa87221 */ /* 0x000fe20000010000 */
[----:B------:R-:W-:Y:S01]  /*6810*/  FSEL R167, R167, RZ, P2 ;  /* 0x000000ffa7a77208 */ /* 0x000fe20001000000 */
[----:B------:R-:W-:Y:S01]  /*6820*/  FFMA.FTZ R223, R199, R144, R166 ;  /* 0x00000090c7df7223 */ /* 0x000fe200000100a6 */
[----:B------:R-:W-:Y:S01]  /*6830*/  LOP3.LUT P2, RZ, R207, 0xff0000, RZ, 0xc0, !PT ;  /* 0x00ff0000cfff7812 */ /* 0x000fe2000784c0ff */
[----:B------:R-:W-:Y:S01]  /*6840*/  FFMA.FTZ R227, R199, R170, R227 ;  /* 0x000000aac7e37223 */ /* 0x000fe200000100e3 */
[----:B------:R-:W-:Y:S01]  /*6850*/  ISETP.GE.U32.AND.EX P1, PT, R207, 0x1000000, PT, P1 ;  /* 0x01000000cf00780c */ /* 0x000fe20003f26110 */
[----:B------:R-:W-:Y:S01]  /*6860*/  FFMA.FTZ R225, R199, R168, R215 ;  /* 0x000000a8c7e17223 */ /* 0x000fe200000100d7 */
[----:B------:R-:W-:Y:S01]  /*6870*/  F2FP.F16.F32.PACK_AB R144, RZ, R169 ;  /* 0x000000a9ff90723e */ /* 0x000fe200000000ff */
[----:B------:R-:W0:Y:S01]  /*6880*/  LDC.64 R170, c[0x0][0x478] ;  /* 0x00011e00ffaa7b82 */ /* 0x000e220000000a00 */
[--C-:B------:R-:W-:Y:S01]  /*6890*/  @P5 HADD2.F32 R213, -RZ, R146.reuse.H0_H0 ;  /* 0x20000092ffd55230 */ /* 0x100fe20000004100 */
[----:B------:R-:W-:Y:S01]  /*68a0*/  F2FP.F16.F32.PACK_AB R217, RZ, R223 ;  /* 0x000000dfffd9723e */ /* 0x000fe200000000ff */
[-C--:B------:R-:W-:Y:S01]  /*68b0*/  FMUL.FTZ R223, R223, R200.reuse ;  /* 0x000000c8dfdf7220 */ /* 0x080fe20000410000 */
[----:B------:R-:W-:Y:S01]  /*68c0*/  @P4 HADD2.F32 R214, -RZ, R146.H1_H1 ;  /* 0x30000092ffd64230 */ /* 0x000fe20000004100 */
[----:B------:R-:W-:Y:S01]  /*68d0*/  F2FP.F16.F32.PACK_AB R146, RZ, R225 ;  /* 0x000000e1ff92723e */ /* 0x000fe200000000ff */
[-C--:B------:R-:W-:Y:S01]  /*68e0*/  FMUL.FTZ R225, R225, R200.reuse ;  /* 0x000000c8e1e17220 */ /* 0x080fe20000410000 */
[----:B------:R-:W-:Y:S01]  /*68f0*/  FMUL.FTZ R166, R227, R200 ;  /* 0x000000c8e3a67220 */ /* 0x000fe20000410000 */
[----:B------:R-:W1:Y:S01]  /*6900*/  LDC.64 R168, c[0x0][0x468] ;  /* 0x00011a00ffa87b82 */ /* 0x000e620000000a00 */
[----:B------:R-:W-:-:S02]  /*6910*/  @P2 HADD2.F32 R215, -RZ, R147.H0_H0 ;  /* 0x20000093ffd72230 */ /* 0x000fc40000004100 */
[----:B------:R-:W-:Y:S01]  /*6920*/  FMUL.FTZ R226, R223, UR13 ;  /* 0x0000000ddfe27c20 */ /* 0x000fe20008410000 */
[----:B------:R-:W-:Y:S01]  /*6930*/  @P1 HADD2.F32 R216, -RZ, R147.H1_H1 ;  /* 0x30000093ffd81230 */ /* 0x000fe20000004100 */
[C---:B------:R-:W-:Y:S01]  /*6940*/  F2FP.F16.F32.PACK_AB R147, R229.reuse, R227 ;  /* 0x000000e3e593723e */ /* 0x040fe200000000ff */
[----:B------:R-:W-:Y:S01]  /*6950*/  FMUL.FTZ R229, R229, R200 ;  /* 0x000000c8e5e57220 */ /* 0x000fe20000410000 */
[----:B------:R-:W-:Y:S01]  /*6960*/  FMUL.FTZ R227, R225, UR13 ;  /* 0x0000000de1e37c20 */ /* 0x000fe20008410000 */
[----:B------:R-:W-:Y:S01]  /*6970*/  FMUL.FTZ R225, R166, UR13 ;  /* 0x0000000da6e17c20 */ /* 0x000fe20008410000 */
[----:B------:R-:W-:Y:S02]  /*6980*/  @P6 HADD2.F32 R212, -RZ, R145.H1_H1 ;  /* 0x30000091ffd46230 */ /* 0x000fe40000004100 */
[----:B------:R-:W-:Y:S01]  /*6990*/  FMUL.FTZ R229, R229, UR13 ;  /* 0x0000000de5e57c20 */ /* 0x000fe20008410000 */
[----:B------:R-:W-:Y:S01]  /*69a0*/  F2FP.F16.F32.PACK_AB R145, RZ, R221 ;  /* 0x000000ddff91723e */ /* 0x000fe200000000ff */
[----:B------:R-:W-:Y:S01]  /*69b0*/  FMUL.FTZ R166, R55, R218 ;  /* 0x000000da37a67220 */ /* 0x000fe20000410000 */
        /* <DEDUP_REMOVED lines=9> */
[----:B------:R-:W-:Y:S01]  /*6a50*/  FADD.FTZ R129, R129, R210 ;  /* 0x000000d281817221 */ /* 0x000fe20000010000 */
[----:B------:R-:W-:Y:S01]  /*6a60*/  FSEL R223, R223, RZ, P2 ;  /* 0x000000ffdfdf7208 */ /* 0x000fe20001000000 */
[----:B------:R-:W-:Y:S01]  /*6a70*/  FADD.FTZ R130, R130, R203 ;  /* 0x000000cb82827221 */ /* 0x000fe20000010000 */
[----:B------:R-:W-:Y:S01]  /*6a80*/  FSEL R224, R224, RZ, P1 ;  /* 0x000000ffe0e07208 */ /* 0x000fe20000800000 */
[----:B-1----:R-:W-:Y:S01]  /*6a90*/  IMAD.WIDE.U32 R168, R198, 0x10, R168 ;  /* 0x00000010c6a87825 */ /* 0x002fe200078e00a8 */
[----:B------:R-:W-:Y:S02]  /*6aa0*/  F2FP.F16.F32.PACK_AB R164, R167, R164 ;  /* 0x000000a4a7a4723e */ /* 0x000fe400000000ff */
[----:B------:R-:W-:Y:S02]  /*6ab0*/  F2FP.F16.F32.PACK_AB R165, R166, R165 ;  /* 0x000000a5a6a5723e */ /* 0x000fe400000000ff */
[----:B------:R-:W-:Y:S01]  /*6ac0*/  PRMT R144, R144, 0x5410, R219 ;  /* 0x0000541090907816 */ /* 0x000fe200000000db */
[----:B------:R-:W-:Y:S01]  /*6ad0*/  HFMA2 R219, -RZ, RZ, 0, 0 ;  /* 0x00000000ffdb7431 */ /* 0x000fe200000001ff */
[----:B------:R-:W-:-:S02]  /*6ae0*/  PRMT R145, R220, 0x5410, R145 ;  /* 0x00005410dc917816 */ /* 0x000fc40000000091 */
[----:B------:R-:W-:Y:S01]  /*6af0*/  PRMT R146, R217, 0x5410, R146 ;  /* 0x00005410d9927816 */ /* 0x000fe20000000092 */
[----:B------:R-:W-:Y:S01]  /*6b00*/  HFMA2 R217, -RZ, RZ, 0, 0 ;  /* 0x00000000ffd97431 */ /* 0x000fe200000001ff */
[----:B------:R-:W-:Y:S01]  /*6b10*/  F2FP.F16.F32.PACK_AB R166, R222, R221 ;  /* 0x000000dddea6723e */ /* 0x000fe200000000ff */
[----:B------:R-:W-:Y:S01]  /*6b20*/  @P2 FMUL.FTZ R219, R225, R215 ;  /* 0x000000d7e1db2220 */ /* 0x000fe20000410000 */
[----:B------:R-:W-:Y:S01]  /*6b30*/  F2FP.F16.F32.PACK_AB R167, R224, R223 ;  /* 0x000000dfe0a7723e */ /* 0x000fe200000000ff */
[----:B------:R2:W-:Y:S01]  /*6b40*/  STG.E.128 desc[UR6][R170.64], R144 ;  /* 0x00000090aa007986 */ /* 0x0005e2000c101d06 */
[----:B------:R-:W-:Y:S01]  /*6b50*/  MOV R220, RZ ;  /* 0x000000ff00dc7202 */ /* 0x000fe20000000f00 */
[----:B------:R-:W-:Y:S01]  /*6b60*/  @P6 FMUL.FTZ R220, R218, R212 ;  /* 0x000000d4dadc6220 */ /* 0x000fe20000410000 */
[----:B------:R-:W-:Y:S01]  /*6b70*/  MOV R222, RZ ;  /* 0x000000ff00de7202 */ /* 0x000fe20000000f00 */
        /* <DEDUP_REMOVED lines=11> */
.L_x_7485:
[----:B------:R-:W-:Y:S05]  /*6c30*/  BSYNC.RECONVERGENT B2 ;  /* 0x0000000000027941 */ /* 0x000fea0003800200 */
.L_x_7484:
[----:B------:R-:W-:Y:S05]  /*6c40*/  @!P3 BRA `(.L_x_7474) ;  /* 0x0000000400e4b947 */ /* 0x000fea0003800000 */
[----:B-12---:R-:W1:Y:S02]  /*6c50*/  LDC.64 R144, c[0x0][0x390] ;  /* 0x0000e400ff907b82 */ /* 0x006e640000000a00 */
[----:B-1----:R-:W-:-:S05]  /*6c60*/  IMAD.WIDE.U32 R144, R198, 0x10, R144 ;  /* 0x00000010c6907825 */ /* 0x002fca00078e0090 */
[----:B------:R1:W2:Y:S01]  /*6c70*/  LDG.E.128 R164, desc[UR6][R144.64] ;  /* 0x0000000690a47981 */ /* 0x0002a2000c1e1d00 */
[-CC-:B------:R-:W-:Y:S01]  /*6c80*/  FFMA.FTZ R147, R21, R202.reuse, R201.reuse ;  /* 0x000000ca15937223 */ /* 0x180fe200000100c9 */
[--C-:B0-----:R-:W-:Y:S02]  /*6c90*/  HADD2.F32 R169, -RZ, R156.reuse.H0_H0 ;  /* 0x2000009cffa97230 */ /* 0x101fe40000004100 */
[-CC-:B------:R-:W-:Y:S01]  /*6ca0*/  FFMA.FTZ R168, R180, R202.reuse, R201.reuse ;  /* 0x000000cab4a87223 */ /* 0x180fe200000100c9 */
[-CC-:B------:R-:W-:Y:S01]  /*6cb0*/  FFMA.FTZ R146, R22, R202.reuse, R201.reuse ;  /* 0x000000ca16927223 */ /* 0x180fe200000100c9 */
[-CC-:B------:R-:W-:Y:S01]  /*6cc0*/  FFMA.FTZ R211, R23, R202.reuse, R201.reuse ;  /* 0x000000ca17d37223 */ /* 0x180fe200000100c9 */
[-CC-:B------:R-:W-:Y:S01]  /*6cd0*/  FFMA.FTZ R170, R26, R202.reuse, R201.reuse ;  /* 0x000000ca1aaa7223 */ /* 0x180fe200000100c9 */
[-CC-:B------:R-:W-:Y:S01]  /*6ce0*/  FFMA.FTZ R213, R173, R202.reuse, R201.reuse ;  /* 0x000000caadd57223 */ /* 0x180fe200000100c9 */
[-CC-:B------:R-:W-:Y:S01]  /*6cf0*/  FFMA.FTZ R214, R176, R202.reuse, R201.reuse ;  /* 0x000000cab0d67223 */ /* 0x180fe200000100c9 */
[----:B------:R-:W-:Y:S01]  /*6d00*/  FFMA.FTZ R217, R177, R202, R201 ;  /* 0x000000cab1d97223 */ /* 0x000fe200000100c9 */
[----:B-1----:R-:W-:Y:S01]  /*6d10*/  FADD.FTZ R144, R24, -R147 ;  /* 0x8000009318907221 */ /* 0x002fe20000010000 */
[----:B------:R-:W0:Y:S01]  /*6d20*/  LDC.64 R202, c[0x0][0x478] ;  /* 0x00011e00ffca7b82 */ /* 0x000e220000000a00 */
[----:B------:R-:W-:Y:S01]  /*6d30*/  HADD2.F32 R210, -RZ, R159.H1_H1 ;  /* 0x3000009fffd27230 */ /* 0x000fe20000004100 */
[----:B------:R-:W-:Y:S01]  /*6d40*/  LOP3.LUT P3, RZ, R204, 0xff, RZ, 0xc0, !PT ;  /* 0x000000ffccff7812 */ /* 0x000fe2000786c0ff */
[----:B------:R-:W-:Y:S01]  /*6d50*/  FFMA.FTZ R169, R199, R144, R169 ;  /* 0x00000090c7a97223 */ /* 0x000fe200000100a9 */
[----:B------:R-:W-:-:S02]  /*6d60*/  HADD2.F32 R171, -RZ, R156.H1_H1 ;  /* 0x3000009cffab7230 */ /* 0x000fc40000004100 */
[----:B------:R-:W-:Y:S01]  /*6d70*/  FADD.FTZ R168, R179, -R168 ;  /* 0x800000a8b3a87221 */ /* 0x000fe20000010000 */
[----:B------:R-:W-:Y:S01]  /*6d80*/  LOP3.LUT P2, RZ, R204, 0xff00, RZ, 0xc0, !PT ;  /* 0x0000ff00ccff7812 */ /* 0x000fe2000784c0ff */
[----:B------:R-:W-:Y:S01]  /*6d90*/  FADD.FTZ R146, R25, -R146 ;  /* 0x8000009219927221 */ /* 0x000fe20000010000 */
[----:B------:R-:W1:Y:S01]  /*6da0*/  LDC.64 R144, c[0x0][0x468] ;  /* 0x00011a00ff907b82 */ /* 0x000e620000000a00 */
[C---:B------:R-:W-:Y:S01]  /*6db0*/  FFMA.FTZ R220, R199.reuse, R168, R210 ;  /* 0x000000a8c7dc7223 */ /* 0x040fe200000100d2 */
[--C-:B------:R-:W-:Y:S02]  /*6dc0*/  HADD2.F32 R147, -RZ, R157.reuse.H1_H1 ;  /* 0x3000009dff937230 */ /* 0x100fe40000004100 */
        /* <DEDUP_REMOVED lines=8> */
[----:B------:R-:W-:Y:S02]  /*6e50*/  HADD2.F32 R219, -RZ, R159.H0_H0 ;  /* 0x2000009fffdb7230 */ /* 0x000fe40000004100 */
[C---:B------:R-:W-:Y:S01]  /*6e60*/  FFMA.FTZ R212, R199.reuse, R170, R147 ;  /* 0x000000aac7d47223 */ /* 0x040fe20000010093 */
[----:B------:R-:W-:Y:S01]  /*6e70*/  FADD.FTZ R218, R178, -R217 ;  /* 0x800000d9b2da7221 */ /* 0x000fe20000010000 */
[----:B------:R-:W-:Y:S01]  /*6e80*/  FFMA.FTZ R213, R199, R146, R168 ;  /* 0x00000092c7d57223 */ /* 0x000fe200000100a8 */
[----:B------:R-:W-:Y:S01]  /*6e90*/  FMUL.FTZ R170, R171, R200 ;  /* 0x000000c8abaa7220 */ /* 0x000fe20000410000 */
[----:B------:R-:W-:Y:S01]  /*6ea0*/  FFMA.FTZ R215, R199, R210, R201 ;  /* 0x000000d2c7d77223 */ /* 0x000fe200000100c9 */
[----:B------:R-:W-:Y:S01]  /*6eb0*/  FMUL.FTZ R146, R169, R200 ;  /* 0x000000c8a9927220 */ /* 0x000fe20000410000 */
[----:B------:R-:W-:Y:S01]  /*6ec0*/  FFMA.FTZ R216, R199, R214, R216 ;  /* 0x000000d6c7d87223 */ /* 0x000fe200000100d8 */
[----:B------:R-:W-:-:S02]  /*6ed0*/  HFMA2 R201, -RZ, RZ, 0, 0 ;  /* 0x00000000ffc97431 */ /* 0x000fc400000001ff */
[----:B------:R-:W-:Y:S01]  /*6ee0*/  FFMA.FTZ R219, R199, R218, R219 ;  /* 0x000000dac7db7223 */ /* 0x000fe200000100db */
[----:B------:R-:W-:Y:S01]  /*6ef0*/  FMUL.FTZ R211, R170, UR13 ;  /* 0x0000000daad37c20 */ /* 0x000fe20008410000 */
[----:B0-----:R-:W-:-:S04]  /*6f00*/  IMAD.WIDE.U32 R202, R198, 0x10, R202 ;  /* 0x00000010c6ca7825 */ /* 0x001fc800078e00ca */
[----:B------:R-:W-:Y:S01]  /*6f10*/  FMUL.FTZ R168, R146, UR13 ;  /* 0x0000000d92a87c20 */ /* 0x000fe20008410000 */
[----:B------:R-:W-:Y:S01]  /*6f20*/  F2FP.F16.F32.PACK_AB R146, R216, R215 ;  /* 0x000000d7d892723e */ /* 0x000fe200000000ff */
[----:B------:R-:W-:Y:S01]  /*6f30*/  FMUL.FTZ R214, R212, R200 ;  /* 0x000000c8d4d67220 */ /* 0x000fe20000410000 */
[----:B-1----:R-:W-:Y:S01]  /*6f40*/  IMAD.WIDE.U32 R198, R198, 0x10, R144 ;  /* 0x00000010c6c67825 */ /* 0x002fe200078e0090 */
[----:B------:R-:W-:-:S03]  /*6f50*/  F2FP.F16.F32.PACK_AB R144, R171, R169 ;  /* 0x000000a9ab90723e */ /* 0x000fc600000000ff */
[-C--:B------:R-:W-:Y:S01]  /*6f60*/  FMUL.FTZ R169, R213, R200.reuse ;  /* 0x000000c8d5a97220 */ /* 0x080fe20000410000 */
[----:B------:R-:W-:Y:S01]  /*6f70*/  MOV R210, RZ ;  /* 0x000000ff00d27202 */ /* 0x000fe20000000f00 */
[-C--:B------:R-:W-:Y:S01]  /*6f80*/  FMUL.FTZ R170, R215, R200.reuse ;  /* 0x000000c8d7aa7220 */ /* 0x080fe20000410000 */
        /* <DEDUP_REMOVED lines=13> */
[----:B------:R-:W-:-:S02]  /*7060*/  LOP3.LUT P6, RZ, R204, 0xff0000, RZ, 0xc0, !PT ;  /* 0x00ff0000ccff7812 */ /* 0x000fc400078cc0ff */
[----:B------:R-:W-:Y:S02]  /*7070*/  LOP3.LUT P5, RZ, R204, 0xff000000, RZ, 0xc0, !PT ;  /* 0xff000000ccff7812 */ /* 0x000fe400078ac0ff */
[C---:B------:R-:W-:Y:S02]  /*7080*/  LOP3.LUT P4, RZ, R205.reuse, 0xff, RZ, 0xc0, !PT ;  /* 0x000000ffcdff7812 */ /* 0x040fe4000788c0ff */
[----:B------:R-:W-:Y:S02]  /*7090*/  ISETP.GE.U32.AND.EX P1, PT, R205, 0x1000000, PT, P1 ;  /* 0x01000000cd00780c */ /* 0x000fe40003f26110 */
[----:B------:R-:W-:Y:S01]  /*70a0*/  FSEL R214, R169, RZ, P4 ;  /* 0x000000ffa9d67208 */ /* 0x000fe20002000000 */
[--C-:B--2---:R-:W-:Y:S02]  /*70b0*/  @P3 HADD2.F32 R147, -RZ, R164.reuse.H0_H0 ;  /* 0x200000a4ff933230 */ /* 0x104fe40000004100 */
[----:B------:R-:W-:-:S03]  /*70c0*/  @P2 HADD2.F32 R164, -RZ, R164.H1_H1 ;  /* 0x300000a4ffa42230 */ /* 0x000fc60000004100 */
[----:B------:R-:W-:Y:S01]  /*70d0*/  @P3 FMUL.FTZ R201, R168, R147 ;  /* 0x00000093a8c93220 */ /* 0x000fe20000410000 */
[----:B------:R-:W-:Y:S01]  /*70e0*/  F2FP.F16.F32.PACK_AB R147, R220, R219 ;  /* 0x000000dbdc93723e */ /* 0x000fe200000000ff */
[----:B------:R-:W-:Y:S01]  /*70f0*/  @P2 FMUL.FTZ R210, R211, R164 ;  /* 0x000000a4d3d22220 */ /* 0x000fe20000410000 */
[----:B------:R-:W-:Y:S01]  /*7100*/  FMUL.FTZ R164, R68, R168 ;  /* 0x000000a844a47220 */ /* 0x000fe20000410000 */
[----:B------:R-:W-:Y:S01]  /*7110*/  FMUL.FTZ R168, R69, R211 ;  /* 0x000000d345a87220 */ /* 0x000fe20000410000 */
[----:B------:R-:W-:Y:S01]  /*7120*/  FMUL.FTZ R220, R216, UR13 ;  /* 0x0000000dd8dc7c20 */ /* 0x000fe20008410000 */
[----:B------:R0:W-:Y:S01]  /*7130*/  STG.E.128 desc[UR6][R202.64], R144 ;  /* 0x00000090ca007986 */ /* 0x0001e2000c101d06 */
[----:B------:R-:W-:Y:S01]  /*7140*/  FADD.FTZ R136, R136, R201 ;  /* 0x000000c988887221 */ /* 0x000fe20000010000 */
[----:B------:R-:W-:Y:S01]  /*7150*/  FSEL R211, R164, RZ, P3 ;  /* 0x000000ffa4d37208 */ /* 0x000fe20001800000 */
[----:B------:R-:W-:Y:S01]  /*7160*/  FMUL.FTZ R164, R70, R213 ;  /* 0x000000d546a47220 */ /* 0x000fe20000410000 */
[----:B------:R-:W-:Y:S01]  /*7170*/  FSEL R212, R168, RZ, P2 ;  /* 0x000000ffa8d47208 */ /* 0x000fe20001000000 */
[----:B------:R-:W-:Y:S01]  /*7180*/  FMUL.FTZ R168, R71, R218 ;  /* 0x000000da47a87220 */ /* 0x000fe20000410000 */
[----:B------:R-:W-:Y:S01]  /*7190*/  LOP3.LUT P2, RZ, R205, 0xff0000, RZ, 0xc0, !PT ;  /* 0x00ff0000cdff7812 */ /* 0x000fe2000784c0ff */
[----:B------:R-:W-:Y:S01]  /*71a0*/  FMUL.FTZ R170, R73, R220 ;  /* 0x000000dc49aa7220 */ /* 0x000fe20000410000 */
[----:B------:R-:W-:Y:S01]  /*71b0*/  LOP3.LUT P3, RZ, R205, 0xff00, RZ, 0xc0, !PT ;  /* 0x0000ff00cdff7812 */ /* 0x000fe2000786c0ff */
[----:B------:R-:W-:Y:S01]  /*71c0*/  FADD.FTZ R137, R137, R210 ;  /* 0x000000d289897221 */ /* 0x000fe20000010000 */
[----:B------:R-:W-:-:S02]  /*71d0*/  FSEL R216, R171, RZ, P2 ;  /* 0x000000ffabd87208 */ /* 0x000fc40001000000 */
        /* <DEDUP_REMOVED lines=31> */
[----:B------:R-:W-:-:S07]  /*73d0*/  FADD.FTZ R143, R143, R216 ;  /* 0x000000d88f8f7221 */ /* 0x000fce0000010000 */
.L_x_7474:
[----:B------:R-:W-:Y:S05]  /*73e0*/  BSYNC.RECONVERGENT B1 ;  /* 0x0000000000017941 */ /* 0x000fea0003800200 */
.L_x_7464:
[----:B-1234-:R-:W1:Y:S02]  /*73f0*/  LDC.64 R164, c[0x0][0x380] ;  /* 0x0000e000ffa47b82 */ /* 0x01ee640000000a00 */
[----:B-1----:R-:W-:-:S04]  /*7400*/  LEA R3, R164, R3, 0x2 ;  /* 0x00000003a4037211 */ /* 0x002fc800078e10ff */
[----:B------:R-:W-:-:S13]  /*7410*/  ISETP.GE.AND P1, PT, R3, R165, PT ;  /* 0x000000a50300720c */ /* 0x000fda0003f26270 */
[----:B------:R-:W-:Y:S05]  /*7420*/  @!P1 BRA `(.L_x_7486) ;  /* 0xffffff9000f89947 */ /* 0x000fea000383ffff */
.L_x_7456:
[----:B------:R-:W-:Y:S05]  /*7430*/  BSYNC B0 ;  /* 0x0000000000007941 */ /* 0x000fea0003800000 */
.L_x_7455:
        /* <DEDUP_REMOVED lines=210> */
.L_x_7488:
[----:B------:R-:W-:Y:S05]  /*8160*/  BSYNC.RECONVERGENT B0 ;  /* 0x0000000000007941 */ /* 0x000fea0003800200 */
.L_x_7487:
        /* <DEDUP_REMOVED lines=18> */
.L_x_7490:
[----:B------:R-:W-:Y:S05]  /*8290*/  BSYNC.RECONVERGENT B0 ;  /* 0x0000000000007941 */ /* 0x000fea0003800200 */
.L_x_7489:
        /* <DEDUP_REMOVED lines=18> */
.L_x_7492:
[----:B------:R-:W-:Y:S05]  /*83c0*/  BSYNC.RECONVERGENT B0 ;  /* 0x0000000000007941 */ /* 0x000fea0003800200 */
.L_x_7491:
        /* <DEDUP_REMOVED lines=18> */
.L_x_7494:
[----:B------:R-:W-:Y:S05]  /*84f0*/  BSYNC.RECONVERGENT B0 ;  /* 0x0000000000007941 */ /* 0x000fea0003800200 */
.L_x_7493:
        /* <DEDUP_REMOVED lines=18> */
.L_x_7496:
[----:B------:R-:W-:Y:S05]  /*8620*/  BSYNC.RECONVERGENT B0 ;  /* 0x0000000000007941 */ /* 0x000fea0003800200 */
.L_x_7495:
        /* <DEDUP_REMOVED lines=11> */
.L_x_7463:
        /* <DEDUP_REMOVED lines=8> */
.L_x_7498:
[----:B------:R-:W-:Y:S05]  /*8760*/  BSYNC B1 ;  /* 0x0000000000017941 */ /* 0x000fea0003800000 */
.L_x_7497:
        /* <DEDUP_REMOVED lines=8> */
.L_x_7499:
[----:B------:R-:W-:Y:S01]  /*87f0*/  FADD.FTZ R164, R164, R169 ;  /* 0x000000a9a4a47221 */ /* 0x000fe20000010000 */
[----:B------:R-:W-:-:S04]  /*8800*/  HFMA2 R203, -RZ, RZ, 0, 1.1920928955078125e-07 ;  /* 0x00000002ffcb7431 */ /* 0x000fc800000001ff */
[----:B------:R-:W-:Y:S02]  /*8810*/  MOV R210, R164 ;  /* 0x000000a400d27202 */ /* 0x000fe40000000f00 */
[----:B------:R-:W-:-:S07]  /*8820*/  MOV R165, R202 ;  /* 0x000000ca00a57202 */ /* 0x000fce0000000f00 */
[----:B------:R-:W-:Y:S05]  /*8830*/  WARPSYNC.COLLECTIVE R201, `(.L_x_7500) ;  /* 0x00000000c9087348 */ /* 0x000fea0003c00000 */
[----:B------:R0:W1:Y:S02]  /*8840*/  SHFL.BFLY P2, R202, R210, R203, R212 ;  /* 0x0c0000cbd2ca7389 */ /* 0x00006400000400d4 */
[----:B01----:R-:W-:Y:S05]  /*8850*/  ENDCOLLECTIVE ;  /* 0x000000000000791b */ /* 0x003fea0003800000 */
.L_x_7500:
[----:B------:R-:W-:-:S05]  /*8860*/  FADD.FTZ R165, R165, R170 ;  /* 0x000000aaa5a57221 */ /* 0x000fca0000010000 */
[----:B------:R-:W-:Y:S02]  /*8870*/  MOV R210, R165 ;  /* 0x000000a500d27202 */ /* 0x000fe40000000f00 */
[----:B------:R-:W-:-:S07]  /*8880*/  MOV R167, R202 ;  /* 0x000000ca00a77202 */ /* 0x000fce0000000f00 */
[----:B------:R-:W-:Y:S05]  /*8890*/  WARPSYNC.COLLECTIVE R201, `(.L_x_7501) ;  /* 0x00000000c9087348 */ /* 0x000fea0003c00000 */
[----:B------:R0:W1:Y:S02]  /*88a0*/  SHFL.BFLY P2, R202, R210, R203, R212 ;  /* 0x0c0000cbd2ca7389 */ /* 0x00006400000400d4 */
[----:B01----:R-:W-:Y:S05]  /*88b0*/  ENDCOLLECTIVE ;  /* 0x000000000000791b */ /* 0x003fea0003800000 */
.L_x_7501:
[----:B------:R-:W-:Y:S01]  /*88c0*/  FADD.FTZ R167, R164, R167 ;  /* 0x000000a7a4a77221 */ /* 0x000fe20000010000 */
[----:B------:R-:W-:-:S04]  /*88d0*/  HFMA2 R203, -RZ, RZ, 0, 2.384185791015625e-07 ;  /* 0x00000004ffcb7431 */ /* 0x000fc800000001ff */
[----:B------:R-:W-:Y:S02]  /*88e0*/  MOV R210, R167 ;  /* 0x000000a700d27202 */ /* 0x000fe40000000f00 */
[----:B------:R-:W-:-:S07]  /*88f0*/  MOV R166, R202 ;  /* 0x000000ca00a67202 */ /* 0x000fce0000000f00 */
[----:B------:R-:W-:Y:S05]  /*8900*/  WARPSYNC.COLLECTIVE R201, `(.L_x_7502) ;  /* 0x00000000c9087348 */ /* 0x000fea0003c00000 */
[----:B------:R0:W1:Y:S02]  /*8910*/  SHFL.BFLY P2, R202, R210, R203, R212 ;  /* 0x0c0000cbd2ca7389 */ /* 0x00006400000400d4 */
[----:B01----:R-:W-:Y:S05]  /*8920*/  ENDCOLLECTIVE ;  /* 0x000000000000791b */ /* 0x003fea0003800000 */
.L_x_7502:
[----:B------:R-:W-:-:S05]  /*8930*/  FADD.FTZ R166, R165, R166 ;  /* 0x000000a6a5a67221 */ /* 0x000fca0000010000 */
[----:B------:R-:W-:Y:S02]  /*8940*/  MOV R210, R166 ;  /* 0x000000a600d27202 */ /* 0x000fe40000000f00 */
[----:B------:R-:W-:-:S07]  /*8950*/  MOV R168, R202 ;  /* 0x000000ca00a87202 */ /* 0x000fce0000000f00 */
[----:B------:R-:W-:Y:S05]  /*8960*/  WARPSYNC.COLLECTIVE R201, `(.L_x_7503) ;  /* 0x00000000c9087348 */ /* 0x000fea0003c00000 */
[----:B------:R0:W1:Y:S02]  /*8970*/  SHFL.BFLY P2, R202, R210, R203, R212 ;  /* 0x0c0000cbd2ca7389 */ /* 0x00006400000400d4 */
[----:B01----:R-:W-:Y:S05]  /*8980*/  ENDCOLLECTIVE ;  /* 0x000000000000791b */ /* 0x003fea0003800000 */
.L_x_7503:
[----:B------:R-:W-:Y:S01]  /*8990*/  FADD.FTZ R168, R167, R168 ;  /* 0x000000a8a7a87221 */ /* 0x000fe20000010000 */
[----:B------:R-:W-:-:S04]  /*89a0*/  HFMA2 R203, -RZ, RZ, 0, 4.76837158203125e-07 ;  /* 0x00000008ffcb7431 */ /* 0x000fc800000001ff */
[----:B------:R-:W-:Y:S02]  /*89b0*/  MOV R210, R168 ;  /* 0x000000a800d27202 */ /* 0x000fe40000000f00 */
[----:B------:R-:W-:-:S07]  /*89c0*/  MOV R171, R202 ;  /* 0x000000ca00ab7202 */ /* 0x000fce0000000f00 */
[----:B------:R-:W-:Y:S05]  /*89d0*/  WARPSYNC.COLLECTIVE R201, `(.L_x_7504) ;  /* 0x00000000c9087348 */ /* 0x000fea0003c00000 */
[----:B------:R0:W1:Y:S02]  /*89e0*/  SHFL.BFLY P2, R202, R210, R203, R212 ;  /* 0x0c0000cbd2ca7389 */ /* 0x00006400000400d4 */
[----:B01----:R-:W-:Y:S05]  /*89f0*/  ENDCOLLECTIVE ;  /* 0x000000000000791b */ /* 0x003fea0003800000 */
.L_x_7504:
[----:B------:R-:W-:-:S05]  /*8a00*/  FADD.FTZ R171, R166, R171 ;  /* 0x000000aba6ab7221 */ /* 0x000fca0000010000 */
[----:B------:R-:W-:Y:S02]  /*8a10*/  MOV R210, R171 ;  /* 0x000000ab00d27202 */ /* 0x000fe40000000f00 */
[----:B------:R-:W-:-:S07]  /*8a20*/  MOV R169, R202 ;  /* 0x000000ca00a97202 */ /* 0x000fce0000000f00 */
[----:B------:R-:W-:Y:S05]  /*8a30*/  WARPSYNC.COLLECTIVE R201, `(.L_x_7505) ;  /* 0x00000000c9087348 */ /* 0x000fea0003c00000 */
[----:B------:R0:W1:Y:S02]  /*8a40*/  SHFL.BFLY P2, R202, R210, R203, R212 ;  /* 0x0c0000cbd2ca7389 */ /* 0x00006400000400d4 */
[----:B01----:R-:W-:Y:S05]  /*8a50*/  ENDCOLLECTIVE ;  /* 0x000000000000791b */ /* 0x003fea0003800000 */
.L_x_7505:
[----:B------:R-:W-:Y:S01]  /*8a60*/  FADD.FTZ R169, R168, R169 ;  /* 0x000000a9a8a97221 */ /* 0x000fe20000010000 */
[----:B------:R-:W-:-:S04]  /*8a70*/  HFMA2 R203, -RZ, RZ, 0, 9.5367431640625e-07 ;  /* 0x00000010ffcb7431 */ /* 0x000fc800000001ff */
[----:B------:R-:W-:Y:S02]  /*8a80*/  MOV R210, R169 ;  /* 0x000000a900d27202 */ /* 0x000fe40000000f00 */
[----:B------:R-:W-:-:S07]  /*8a90*/  MOV R170, R202 ;  /* 0x000000ca00aa7202 */ /* 0x000fce0000000f00 */
[----:B------:R-:W-:Y:S05]  /*8aa0*/  WARPSYNC.COLLECTIVE R201, `(.L_x_7506) ;  /* 0x00000000c9087348 */ /* 0x000fea0003c00000 */
[----:B------:R0:W1:Y:S02]  /*8ab0*/  SHFL.BFLY P2, R202, R210, R203, R212 ;  /* 0x0c0000cbd2ca7389 */ /* 0x00006400000400d4 */
[----:B01----:R-:W-:Y:S05]  /*8ac0*/  ENDCOLLECTIVE ;  /* 0x000000000000791b */ /* 0x003fea0003800000 */
.L_x_7506:
[----:B------:R-:W-:-:S05]  /*8ad0*/  FADD.FTZ R170, R171, R170 ;  /* 0x000000aaabaa7221 */ /* 0x000fca0000010000 */
[----:B------:R-:W-:Y:S02]  /*8ae0*/  MOV R210, R170 ;  /* 0x000000aa00d27202 */ /* 0x000fe40000000f00 */
[----:B------:R-:W-:-:S07]  /*8af0*/  MOV R164, R202 ;  /* 0x000000ca00a47202 */ /* 0x000fce0000000f00 */
[----:B------:R-:W-:Y:S05]  /*8b00*/  WARPSYNC.COLLECTIVE R201, `(.L_x_7507) ;  /* 0x00000000c9087348 */ /* 0x000fea0003c00000 */
[----:B------:R0:W1:Y:S02]  /*8b10*/  SHFL.BFLY P2, R202, R210, R203, R212 ;  /* 0x0c0000cbd2ca7389 */ /* 0x00006400000400d4 */
[----:B01----:R-:W-:Y:S05]  /*8b20*/  ENDCOLLECTIVE ;  /* 0x000000000000791b */ /* 0x003fea0003800000 */
.L_x_7507:
[----:B------:R-:W-:Y:S01]  /*8b30*/  MOV R165, R202 ;  /* 0x000000ca00a57202 */ /* 0x000fe20000000f00 */
[----:B------:R-:W-:Y:S06]  /*8b40*/  BRA `(.L_x_7508) ;  /* 0xffffff90001c7947 */ /* 0x000fec000383ffff */
.L_x_7509:
        /* <DEDUP_REMOVED lines=11> */
.L_x_14525:


//--------------------- .text._ZN10layer_norm13ln_bwd_kernelINS_13Kernel_traitsIf6__halfS2_S2_fjLj768ELj1ELj4ELj1ELj16ENS_18Kernel_traits_baseILj768EfS2_S2_S2_fjLj128EEEEELb1ELb1ELb0ELb1EEEvNS_9BwdParamsE --------------------------
	.section	.text._ZN10layer_norm13ln_bwd_kernelINS_13Kernel_traitsIf6__halfS2_S2_fjLj768ELj1ELj4ELj1ELj16ENS_18Kernel_traits_baseILj768EfS2_S2_S2_fjLj128EEEEELb1ELb1ELb0ELb1EEEvNS_9BwdParamsE,"ax",@progbits
	.align	128
        .global         _ZN10layer_norm13ln_bwd_kernelINS_13Kernel_traitsIf6__halfS2_S2_fjLj768ELj1ELj4ELj1ELj16ENS_18Kernel_traits_baseILj768EfS2_S2_S2_fjLj128EEEEELb1ELb1ELb0ELb1EEEvNS_9BwdParamsE
        .type           _ZN10layer_norm13ln_bwd_kernelINS_13Kernel_traitsIf6__halfS2_S2_fjLj768ELj1ELj4ELj1ELj16ENS_18Kernel_traits_baseILj768EfS2_S2_S2_fjLj128EEEEELb1ELb1ELb0ELb1EEEvNS_9BwdParamsE,@function
        .size           _ZN10layer_norm13ln_bwd_kernelINS_13Kernel_traitsIf6__halfS2_S2_fjLj768ELj1ELj4ELj1ELj16ENS_18Kernel_traits_baseILj768EfS2_S2_S2_fjLj128EEEEELb1ELb1ELb0ELb1EEEvNS_9BwdParamsE,(.L_x_14526 - _ZN10layer_norm13ln_bwd_kernelINS_13Kernel_traitsIf6__halfS2_S2_fjLj768ELj1ELj4ELj1ELj16ENS_18Kernel_traits_baseILj768EfS2_S2_S2_fjLj128EEEEELb1ELb1ELb0ELb1EEEvNS_9BwdParamsE)
        .other          _ZN10layer_norm13ln_bwd_kernelINS_13Kernel_traitsIf6__halfS2_S2_fjLj768ELj1ELj4ELj1ELj16ENS_18Kernel_traits_baseILj768EfS2_S2_S2_fjLj128EEEEELb1ELb1ELb0ELb1EEEvNS_9BwdParamsE,@"STO_CUDA_ENTRY STV_DEFAULT"
_ZN10layer_norm13ln_bwd_kernelINS_13Kernel_traitsIf6__halfS2_S2_fjLj768ELj1ELj4ELj1ELj16ENS_18Kernel_traits_baseILj768EfS2_S2_S2_fjLj128EEEEELb1ELb1ELb0ELb1EEEvNS_9BwdParamsE:
.text._ZN10layer_norm13ln_bwd_kernelINS_13Kernel_traitsIf6__halfS2_S2_fjLj768ELj1ELj4ELj1ELj16ENS_18Kernel_traits_baseILj768EfS2_S2_S2_fjLj128EEEEELb1ELb1ELb0ELb1EEEvNS_9BwdParamsE:
        /* <DEDUP_REMOVED lines=111> */
.L_x_7530:
        /* <DEDUP_REMOVED lines=46> */
[--C-:B------:R-:W-:Y:S02]  /*09d0*/  HADD2.F32 R178, -RZ, R109.reuse.H0_H0 ;  /* 0x2000006dffb27230 */ /* 0x100fe40000004100 */
[----:B------:R-:W-:Y:S02]  /*09e0*/  HADD2.F32 R180, -RZ, R109.H1_H1 ;  /* 0x3000006dffb47230 */ /* 0x000fe40000004100 */
[--C-:B------:R-:W-:Y:S02]  /*09f0*/  HADD2.F32 R182, -RZ, R110.reuse.H0_H0 ;  /* 0x2000006effb67230 */ /* 0x100fe40000004100 */
[----:B------:R-:W-:Y:S02]  /*0a00*/  HADD2.F32 R190, -RZ, R110.H1_H1 ;  /* 0x3000006effbe7230 */ /* 0x000fe40000004100 */
[----:B------:R-:W-:Y:S02]  /*0a10*/  HADD2.F32 R184, -RZ, R111.H1_H1 ;  /* 0x3000006fffb87230 */ /* 0x000fe40000004100 */
[----:B----4-:R-:W-:-:S02]  /*0a20*/  HADD2.F32 R212, -RZ, R118.H0_H0 ;  /* 0x20000076ffd47230 */ /* 0x010fc40000004100 */
[----:B------:R-:W-:Y:S02]  /*0a30*/  HADD2.F32 R108, -RZ, R108.H1_H1 ;  /* 0x3000006cff6c7230 */ /* 0x000fe40000004100 */
[----:B------:R-:W-:Y:S02]  /*0a40*/  HADD2.F32 R110, -RZ, R111.H0_H0 ;  /* 0x2000006fff6e7230 */ /* 0x000fe40000004100 */
        /* <DEDUP_REMOVED lines=12> */
[----:B------:R-:W-:Y:S02]  /*0b10*/  HADD2.F32 R118, -RZ, R118.H1_H1 ;  /* 0x30000076ff767230 */ /* 0x000fe40000004100 */
[--C-:B------:R-:W-:Y:S02]  /*0b20*/  HADD2.F32 R214, -RZ, R119.reuse.H0_H0 ;  /* 0x20000077ffd67230 */ /* 0x100fe40000004100 */
[----:B------:R-:W-:Y:S02]  /*0b30*/  HADD2.F32 R216, -RZ, R119.H1_H1 ;  /* 0x30000077ffd87230 */ /* 0x000fe40000004100 */
[----:B------:R-:W-:-:S02]  /*0b40*/  HADD2.F32 R109, -RZ, R120.H0_H0 ;  /* 0x20000078ff6d7230 */ /* 0x000fc40000004100 */
        /* <DEDUP_REMOVED lines=26> */
[----:B-----5:R-:W-:Y:S01]  /*0cf0*/  FMUL.FTZ R112, R171, R112 ;  /* 0x00000070ab707220 */ /* 0x020fe20000410000 */
[--C-:B------:R-:W-:Y:S02]  /*0d00*/  HADD2.F32 R211, -RZ, R125.reuse.H0_H0 ;  /* 0x2000007dffd37230 */ /* 0x100fe40000004100 */
[----:B------:R-:W-:Y:S02]  /*0d10*/  HADD2.F32 R212, -RZ, R125.H1_H1 ;  /* 0x3000007dffd47230 */ /* 0x000fe40000004100 */
[--C-:B------:R-:W-:Y:S02]  /*0d20*/  HADD2.F32 R125, -RZ, R126.reuse.H0_H0 ;  /* 0x2000007eff7d7230 */ /* 0x100fe40000004100 */
[----:B------:R-:W-:Y:S02]  /*0d30*/  HADD2.F32 R214, -RZ, R126.H1_H1 ;  /* 0x3000007effd67230 */ /* 0x000fe40000004100 */
[----:B------:R-:W-:Y:S01]  /*0d40*/  FMUL.FTZ R126, R77, R120 ;  /* 0x000000784d7e7220 */ /* 0x000fe20000410000 */
[----:B------:R-:W-:-:S02]  /*0d50*/  HADD2.F32 R217, -RZ, R129.H0_H0 ;  /* 0x20000081ffd97230 */ /* 0x000fc40000004100 */
[----:B------:R-:W-:Y:S02]  /*0d60*/  HADD2.F32 R220, -RZ, R129.H1_H1 ;  /* 0x30000081ffdc7230 */ /* 0x000fe40000004100 */
[----:B------:R-:W-:Y:S01]  /*0d70*/  FADD.FTZ R129, RZ, R175 ;  /* 0x000000afff817221 */ /* 0x000fe20000010000 */
[----:B------:R-:W-:Y:S02]  /*0d80*/  HADD2.F32 R111, -RZ, R121.H0_H0 ;  /* 0x20000079ff6f7230 */ /* 0x000fe40000004100 */
[----:B------:R-:W-:Y:S01]  /*0d90*/  FMUL.FTZ R113, R171, R192 ;  /* 0x000000c0ab717220 */ /* 0x000fe20000410000 */
[--C-:B------:R-:W-:Y:S02]  /*0da0*/  HADD2.F32 R119, -RZ, R122.reuse.H0_H0 ;  /* 0x2000007aff777230 */ /* 0x100fe40000004100 */
[----:B------:R-:W-:Y:S02]  /*0db0*/  HADD2.F32 R110, -RZ, R122.H1_H1 ;  /* 0x3000007aff6e7230 */ /* 0x000fe40000004100 */
[----:B------:R-:W-:Y:S01]  /*0dc0*/  FFMA.FTZ R122, R112, R175, RZ ;  /* 0x000000af707a7223 */ /* 0x000fe200000100ff */
[----:B------:R-:W-:-:S02]  /*0dd0*/  HADD2.F32 R215, -RZ, R128.H0_H0 ;  /* 0x20000080ffd77230 */ /* 0x000fc40000004100 */
[----:B------:R-:W-:Y:S02]  /*0de0*/  HADD2.F32 R218, -RZ, R128.H1_H1 ;  /* 0x30000080ffda7230 */ /* 0x000fe40000004100 */
[----:B------:R-:W-:Y:S01]  /*0df0*/  FADD.FTZ R128, R129, R126 ;  /* 0x0000007e81807221 */ /* 0x000fe20000010000 */
[----:B------:R-:W-:Y:S02]  /*0e00*/  HADD2.F32 R108, -RZ, R121.H1_H1 ;  /* 0x30000079ff6c7230 */ /* 0x000fe40000004100 */
[----:B------:R-:W-:Y:S01]  /*0e10*/  FMUL.FTZ R121, R78, R111 ;  /* 0x0000006f4e797220 */ /* 0x000fe20000410000 */
[--C-:B------:R-:W-:Y:S02]  /*0e20*/  HADD2.F32 R209, -RZ, R124.reuse.H0_H0 ;  /* 0x2000007cffd17230 */ /* 0x100fe40000004100 */
        /* <DEDUP_REMOVED lines=8> */
[C---:B------:R-:W-:Y:S01]  /*0eb0*/  FMUL.FTZ R128, R171.reuse, R196 ;  /* 0x000000c4ab807220 */ /* 0x040fe20000410000 */
[----:B------:R-:W-:Y:S02]  /*0ec0*/  HADD2.F32 R118, -RZ, R123.H1_H1 ;  /* 0x3000007bff767230 */ /* 0x000fe40000004100 */
[----:B------:R-:W-:Y:S01]  /*0ed0*/  FMUL.FTZ R123, R72, R119 ;  /* 0x00000077487b7220 */ /* 0x000fe20000410000 */
        /* <DEDUP_REMOVED lines=64> */
[C---:B------:R-:W-:Y:S01]  /*12e0*/  FMUL.FTZ R184, R171.reuse, R184 ;  /* 0x000000b8abb87220 */ /* 0x040fe20000410000 */
        /* <DEDUP_REMOVED lines=46> */
.L_x_7513:
        /* <DEDUP_REMOVED lines=15> */
[----:B------:R-:W3:Y:S01]  /*16c0*/  LDG.E.128 R124, desc[UR6][R124.64] ;  /* 0x000000067c7c7981 */ /* 0x000ee2000c1e1d00 */
[----:B------:R-:W0:Y:S03]  /*16d0*/  LDC.64 R44, c[0x0][0x438] ;  /* 0x00010e00ff2c7b82 */ /* 0x000e260000000a00 */
[----:B------:R-:W3:Y:S01]  /*16e0*/  LDG.E.128 R128, desc[UR6][R128.64] ;  /* 0x0000000680807981 */ /* 0x000ee2000c1e1d00 */
        /* <DEDUP_REMOVED lines=12> */
[----:B--2---:R-:W-:-:S02]  /*17b0*/  HADD2.F32 R176, -RZ, R108.H0_H0 ;  /* 0x2000006cffb07230 */ /* 0x004fc40000004100 */
        /* <DEDUP_REMOVED lines=8> */
[--C-:B---3--:R-:W-:Y:S02]  /*1840*/  HADD2.F32 R198, -RZ, R112.reuse.H0_H0 ;  /* 0x20000070ffc67230 */ /* 0x108fe40000004100 */
        /* <DEDUP_REMOVED lines=182> */
.L_x_7514:
        /* <DEDUP_REMOVED lines=68> */
.L_x_7542:
        /* <DEDUP_REMOVED lines=12> */
[--C-:B------:R-:W-:Y:S01]  /*28b0*/  FFMA.FTZ R208, R130, R208, R125.reuse ;  /* 0x000000d082d07223 */ /* 0x100fe2000001007d */
[----:B------:R-:W-:Y:S01]  /*28c0*/  LOP3.LUT P2, RZ, R156, 0xff0000, RZ, 0xc0, !PT ;  /* 0x00ff00009cff7812 */ /* 0x000fe2000784c0ff */
        /* <DEDUP_REMOVED lines=13> */
[----:B-----5:R-:W-:-:S02]  /*29a0*/  @P2 HADD2.F32 R128, -RZ, R109.H0_H0 ;  /* 0x2000006dff802230 */ /* 0x020fc40000004100 */
[----:B------:R-:W-:Y:S01]  /*29b0*/  FMUL.FTZ R209, R209, R172 ;  /* 0x000000acd1d17220 */ /* 0x000fe20000410000 */
[----:B------:R-:W-:Y:S02]  /*29c0*/  @P3 HADD2.F32 R109, -RZ, R109.H1_H1 ;  /* 0x3000006dff6d3230 */ /* 0x000fe40000004100 */
[----:B------:R-:W-:Y:S01]  /*29d0*/  FMUL.FTZ R208, R207, UR4 ;  /* 0x00000004cfd07c20 */ /* 0x000fe20008410000 */
[----:B------:R-:W-:Y:S01]  /*29e0*/  FMUL.FTZ R205, R205, UR4 ;  /* 0x00000004cdcd7c20 */ /* 0x000fe20008410000 */
[----:B------:R-:W-:Y:S01]  /*29f0*/  CS2R R120, SRZ ;  /* 0x0000000000787805 */ /* 0x000fe2000001ff00 */
[----:B------:R-:W-:Y:S02]  /*2a00*/  HFMA2 R123, -RZ, RZ, 0, 0 ;  /* 0x00000000ff7b7431 */ /* 0x000fe400000001ff */
[--C-:B------:R-:W-:Y:S02]  /*2a10*/  @P6 HADD2.F32 R124, -RZ, R110.reuse.H0_H0 ;  /* 0x2000006eff7c6230 */ /* 0x100fe40000004100 */
[----:B------:R-:W-:Y:S01]  /*2a20*/  FMUL.FTZ R209, R209, UR4 ;  /* 0x00000004d1d17c20 */ /* 0x000fe20008410000 */
[----:B------:R-:W-:Y:S01]  /*2a30*/  @P3 FMUL.FTZ R120, R208, R109 ;  /* 0x0000006dd0783220 */ /* 0x000fe20000410000 */
[----:B------:R-:W-:Y:S01]  /*2a40*/  FMUL.FTZ R109, R102, R205 ;  /* 0x000000cd666d7220 */ /* 0x000fe20000410000 */
[----:B------:R-:W-:Y:S01]  /*2a50*/  @P2 FMUL.FTZ R121, R205, R128 ;  /* 0x00000080cd792220 */ /* 0x000fe20000410000 */
[----:B------:R-:W-:Y:S01]  /*2a60*/  FFMA.FTZ R128, R130, R122, R125 ;  /* 0x0000007a82807223 */ /* 0x000fe2000001007d */
[----:B------:R-:W-:Y:S01]  /*2a70*/  @P6 FMUL.FTZ R123, R209, R124 ;  /* 0x0000007cd17b6220 */ /* 0x000fe20000410000 */
[----:B------:R-:W-:Y:S01]  /*2a80*/  LOP3.LUT P5, RZ, R157, 0xff00, RZ, 0xc0, !PT ;  /* 0x0000ff009dff7812 */ /* 0x000fe200078ac0ff */
[----:B------:R-:W-:Y:S01]  /*2a90*/  FMUL.FTZ R124, R96, R209 ;  /* 0x000000d1607c7220 */ /* 0x000fe20000410000 */
[----:B------:R-:W-:Y:S01]  /*2aa0*/  FSEL R205, R109, RZ, P2 ;  /* 0x000000ff6dcd7208 */ /* 0x000fe20001000000 */
[----:B------:R-:W-:Y:S01]  /*2ab0*/  FADD.FTZ R128, -R128, R127 ;  /* 0x0000007f80807221 */ /* 0x000fe20000010100 */
[----:B------:R-:W-:Y:S01]  /*2ac0*/  ISETP.GE.U32.AND P2, PT, R156, RZ, PT ;  /* 0x000000ff9c00720c */ /* 0x000fe20003f46070 */
[--C-:B------:R-:W-:Y:S01]  /*2ad0*/  FFMA.FTZ R113, R130, R113, R125.reuse ;  /* 0x0000007182717223 */ /* 0x100fe2000001007d */
[----:B------:R-:W-:Y:S01]  /*2ae0*/  FSEL R207, R124, RZ, P6 ;  /* 0x000000ff7ccf7208 */ /* 0x000fe20003000000 */
[----:B------:R-:W-:Y:S01]  /*2af0*/  FMUL.FTZ R109, R171, R128 ;  /* 0x00000080ab6d7220 */ /* 0x000fe20000410000 */
[----:B------:R-:W-:Y:S01]  /*2b00*/  LOP3.LUT P6, RZ, R157, 0xff0000, RZ, 0xc0, !PT ;  /* 0x00ff00009dff7812 */ /* 0x000fe200078cc0ff */
[----:B------:R-:W-:Y:S01]  /*2b10*/  FMUL.FTZ R122, R103, R208 ;  /* 0x000000d0677a7220 */ /* 0x000fe20000410000 */
[----:B------:R-:W-:Y:S01]  /*2b20*/  ISETP.GE.U32.AND.EX P2, PT, R157, 0x1000000, PT, P2 ;  /* 0x010000009d00780c */ /* 0x000fe20003f46120 */
[----:B------:R-:W-:Y:S01]  /*2b30*/  FMUL.FTZ R109, R109, R172 ;  /* 0x000000ac6d6d7220 */ /* 0x000fe20000410000 */
[--C-:B------:R-:W-:Y:S01]  /*2b40*/  FFMA.FTZ R116, R130, R116, R125.reuse ;  /* 0x0000007482747223 */ /* 0x100fe2000001007d */
[----:B------:R-:W-:Y:S01]  /*2b50*/  FADD.FTZ R126, -R113, R126 ;  /* 0x0000007e717e7221 */ /* 0x000fe20000010100 */
[----:B------:R-:W-:Y:S01]  /*2b60*/  LOP3.LUT P4, RZ, R156, 0xff, RZ, 0xc0, !PT ;  /* 0x000000ff9cff7812 */ /* 0x000fe2000788c0ff */
[--C-:B------:R-:W-:Y:S01]  /*2b70*/  FFMA.FTZ R114, R130, R114, R125.reuse ;  /* 0x0000007282727223 */ /* 0x100fe2000001007d */
[----:B------:R-:W-:Y:S01]  /*2b80*/  FSEL R210, R122, RZ, P3 ;  /* 0x000000ff7ad27208 */ /* 0x000fe20001800000 */
[----:B------:R-:W-:Y:S01]  /*2b90*/  FFMA.FTZ R112, R130, R112, R125 ;  /* 0x0000007082707223 */ /* 0x000fe2000001007d */
[----:B------:R-:W-:Y:S01]  /*2ba0*/  @P5 HADD2.F32 R113, -RZ, R110.H1_H1 ;  /* 0x3000006eff715230 */ /* 0x000fe20000004100 */
[----:B------:R-:W-:Y:S01]  /*2bb0*/  LOP3.LUT P3, RZ, R156, 0xff00, RZ, 0xc0, !PT ;  /* 0x0000ff009cff7812 */ /* 0x000fe2000786c0ff */
[----:B------:R-:W-:Y:S01]  /*2bc0*/  FMUL.FTZ R212, R109, UR4 ;  /* 0x000000046dd47c20 */ /* 0x000fe20008410000 */
[----:B------:R-:W-:Y:S01]  /*2bd0*/  FADD.FTZ R116, -R116, R117 ;  /* 0x0000007574747221 */ /* 0x000fe20000010100 */
[----:B------:R-:W-:Y:S01]  /*2be0*/  FADD.FTZ R208, -R114, R115 ;  /* 0x0000007372d07221 */ /* 0x000fe20000010100 */
[----:B------:R-:W-:Y:S01]  /*2bf0*/  FADD.FTZ R112, -R112, R175 ;  /* 0x000000af70707221 */ /* 0x000fe20000010100 */
[----:B------:R-:W-:Y:S01]  /*2c00*/  MOV R122, RZ ;  /* 0x000000ff007a7202 */ /* 0x000fe20000000f00 */
[----:B------:R-:W-:Y:S01]  /*2c10*/  @P5 FMUL.FTZ R122, R212, R113 ;  /* 0x00000071d47a5220 */ /* 0x000fe20000410000 */
[----:B------:R-:W-:-:S02]  /*2c20*/  @P6 HADD2.F32 R114, -RZ, R111.H0_H0 ;  /* 0x2000006fff726230 */ /* 0x000fc40000004100 */
[C---:B------:R-:W-:Y:S01]  /*2c30*/  FMUL.FTZ R113, R171.reuse, R116 ;  /* 0x00000074ab717220 */ /* 0x040fe20000410000 */
[----:B------:R-:W-:Y:S02]  /*2c40*/  @P2 HADD2.F32 R117, -RZ, R111.H1_H1 ;  /* 0x3000006fff752230 */ /* 0x000fe40000004100 */
[C---:B------:R-:W-:Y:S01]  /*2c50*/  FMUL.FTZ R111, R171.reuse, R126 ;  /* 0x0000007eab6f7220 */ /* 0x040fe20000410000 */
[C---:B------:R-:W-:Y:S01]  /*2c60*/  FMUL.FTZ R115, R171.reuse, R208 ;  /* 0x000000d0ab737220 */ /* 0x040fe20000410000 */
[----:B------:R-:W-:Y:S01]  /*2c70*/  FMUL.FTZ R109, R171, R112 ;  /* 0x00000070ab6d7220 */ /* 0x000fe20000410000 */
[-C--:B------:R-:W-:Y:S01]  /*2c80*/  FMUL.FTZ R113, R113, R172.reuse ;  /* 0x000000ac71717220 */ /* 0x080fe20000410000 */
[-C--:B------:R-:W-:Y:S01]  /*2c90*/  FMUL.FTZ R111, R111, R172.reuse ;  /* 0x000000ac6f6f7220 */ /* 0x080fe20000410000 */
[-C--:B------:R-:W-:Y:S01]  /*2ca0*/  FMUL.FTZ R115, R115, R172.reuse ;  /* 0x000000ac73737220 */ /* 0x080fe20000410000 */
[----:B------:R-:W-:Y:S01]  /*2cb0*/  FMUL.FTZ R109, R109, R172 ;  /* 0x000000ac6d6d7220 */ /* 0x000fe20000410000 */
[----:B------:R-:W-:-:S02]  /*2cc0*/  @P4 HADD2.F32 R110, -RZ, R108.H0_H0 ;  /* 0x2000006cff6e4230 */ /* 0x000fc40000004100 */
[----:B------:R-:W-:Y:S02]  /*2cd0*/  HFMA2 R124, -RZ, RZ, 0, 0 ;  /* 0x00000000ff7c7431 */ /* 0x000fe400000001ff */
[----:B------:R-:W-:Y:S02]  /*2ce0*/  @P3 HADD2.F32 R108, -RZ, R108.H1_H1 ;  /* 0x3000006cff6c3230 */ /* 0x000fe40000004100 */
[----:B------:R-:W-:Y:S01]  /*2cf0*/  FMUL.FTZ R127, R113, UR4 ;  /* 0x00000004717f7c20 */ /* 0x000fe20008410000 */
[----:B------:R-:W-:Y:S01]  /*2d00*/  FMUL.FTZ R113, R111, UR4 ;  /* 0x000000046f717c20 */ /* 0x000fe20008410000 */
[----:B------:R-:W-:Y:S01]  /*2d10*/  FMUL.FTZ R112, R115, UR4 ;  /* 0x0000000473707c20 */ /* 0x000fe20008410000 */
[----:B------:R-:W-:Y:S01]  /*2d20*/  FMUL.FTZ R109, R109, UR4 ;  /* 0x000000046d6d7c20 */ /* 0x000fe20008410000 */
[----:B------:R-:W-:Y:S02]  /*2d30*/  CS2R R156, SRZ ;  /* 0x00000000009c7805 */ /* 0x000fe4000001ff00 */
        /* <DEDUP_REMOVED lines=20> */
.L_x_7517:
[C-C-:B------:R-:W-:Y:S01]  /*2e80*/  FFMA.FTZ R208, R130.reuse, R208, R125.reuse ;  /* 0x000000d082d07223 */ /* 0x140fe2000001007d */
[--C-:B------:R-:W-:Y:S01]  /*2e90*/  FFMA.FTZ R124, R130, R124, R125.reuse ;  /* 0x0000007c827c7223 */ /* 0x100fe2000001007d */
[----:B------:R-:W-:Y:S01]  /*2ea0*/  LOP3.LUT P2, RZ, R156, 0xff0000, RZ, 0xc0, !PT ;  /* 0x00ff00009cff7812 */ /* 0x000fe2000784c0ff */
        /* <DEDUP_REMOVED lines=9> */
[----:B------:R-:W-:Y:S01]  /*2f40*/  UMOV UR4, UR5 ;  /* 0x0000000500047c82 */ /* 0x000fe20008000000 */
[-C--:B------:R-:W-:Y:S01]  /*2f50*/  FMUL.FTZ R107, R104, R172.reuse ;  /* 0x000000ac686b7220 */ /* 0x080fe20000410000 */
[----:B------:R-:W-:Y:S01]  /*2f60*/  FMUL.FTZ R106, R105, R172 ;  /* 0x000000ac696a7220 */ /* 0x000fe20000410000 */
[--C-:B-----5:R-:W-:Y:S01]  /*2f70*/  @P2 HADD2.F32 R128, -RZ, R109.reuse.H0_H0 ;  /* 0x2000006dff802230 */ /* 0x120fe20000004100 */
[----:B------:R-:W-:Y:S01]  /*2f80*/  CS2R R120, SRZ ;  /* 0x0000000000787805 */ /* 0x000fe2000001ff00 */
[----:B------:R-:W-:-:S02]  /*2f90*/  @P3 HADD2.F32 R209, -RZ, R109.H1_H1 ;  /* 0x3000006dffd13230 */ /* 0x000fc40000004100 */
[----:B------:R-:W-:Y:S01]  /*2fa0*/  FMUL.FTZ R109, R205, R172 ;  /* 0x000000accd6d7220 */ /* 0x000fe20000410000 */
[----:B------:R-:W-:Y:S01]  /*2fb0*/  FMUL.FTZ R208, R107, UR4 ;  /* 0x000000046bd07c20 */ /* 0x000fe20008410000 */
[----:B------:R-:W-:Y:S01]  /*2fc0*/  FMUL.FTZ R207, R106, UR4 ;  /* 0x000000046acf7c20 */ /* 0x000fe20008410000 */
[----:B------:R-:W-:Y:S01]  /*2fd0*/  FFMA.FTZ R122, R130, R122, R125 ;  /* 0x0000007a827a7223 */ /* 0x000fe2000001007d */
[----:B------:R-:W-:Y:S01]  /*2fe0*/  FMUL.FTZ R107, R109, UR4 ;  /* 0x000000046d6b7c20 */ /* 0x000fe20008410000 */
[----:B------:R-:W-:Y:S01]  /*2ff0*/  @P3 FMUL.FTZ R120, R208, R209 ;  /* 0x000000d1d0783220 */ /* 0x000fe20000410000 */
[----:B------:R-:W-:Y:S01]  /*3000*/  FMUL.FTZ R109, R102, R207 ;  /* 0x000000cf666d7220 */ /* 0x000fe20000410000 */
[----:B------:R-:W-:Y:S01]  /*3010*/  FMUL.FTZ R208, R103, R208 ;  /* 0x000000d067d07220 */ /* 0x000fe20000410000 */
[----:B------:R-:W-:Y:S01]  /*3020*/  HFMA2 R123, -RZ, RZ, 0, 0 ;  /* 0x00000000ff7b7431 */ /* 0x000fe200000001ff */
[----:B------:R-:W-:Y:S01]  /*3030*/  LOP3.LUT P5, RZ, R157, 0xff00, RZ, 0xc0, !PT ;  /* 0x0000ff009dff7812 */ /* 0x000fe200078ac0ff */
[----:B------:R-:W-:-:S02]  /*3040*/  @P6 HADD2.F32 R124, -RZ, R110.H0_H0 ;  /* 0x2000006eff7c6230 */ /* 0x000fc40000004100 */
[----:B------:R-:W-:Y:S01]  /*3050*/  FMUL.FTZ R106, R96, R107 ;  /* 0x0000006b606a7220 */ /* 0x000fe20000410000 */
[----:B------:R-:W-:Y:S01]  /*3060*/  @P2 FMUL.FTZ R121, R207, R128 ;  /* 0x00000080cf792220 */ /* 0x000fe20000410000 */
[----:B------:R-:W-:Y:S01]  /*3070*/  FSEL R109, R109, RZ, P2 ;  /* 0x000000ff6d6d7208 */ /* 0x000fe20001000000 */
[----:B------:R-:W-:Y:S01]  /*3080*/  FADD.FTZ R122, -R122, R127 ;  /* 0x0000007f7a7a7221 */ /* 0x000fe20000010100 */
[----:B------:R-:W-:Y:S01]  /*3090*/  FSEL R208, R208, RZ, P3 ;  /* 0x000000ffd0d07208 */ /* 0x000fe20001800000 */
[--C-:B------:R-:W-:Y:S01]  /*30a0*/  FFMA.FTZ R116, R130, R116, R125.reuse ;  /* 0x0000007482747223 */ /* 0x100fe2000001007d */
[C---:B------:R-:W-:Y:S01]  /*30b0*/  LOP3.LUT P4, RZ, R156.reuse, 0xff, RZ, 0xc0, !PT ;  /* 0x000000ff9cff7812 */ /* 0x040fe2000788c0ff */
[----:B------:R-:W-:Y:S01]  /*30c0*/  @P6 FMUL.FTZ R123, R107, R124 ;  /* 0x0000007c6b7b6220 */ /* 0x000fe20000410000 */
[----:B------:R-:W-:Y:S01]  /*30d0*/  ISETP.GE.U32.AND P2, PT, R156, RZ, PT ;  /* 0x000000ff9c00720c */ /* 0x000fe20003f46070 */
[--C-:B------:R-:W-:Y:S01]  /*30e0*/  FFMA.FTZ R114, R130, R114, R125.reuse ;  /* 0x0000007282727223 */ /* 0x100fe2000001007d */
[----:B------:R-:W-:Y:S01]  /*30f0*/  LOP3.LUT P3, RZ, R156, 0xff00, RZ, 0xc0, !PT ;  /* 0x0000ff009cff7812 */ /* 0x000fe2000786c0ff */
[----:B------:R-:W-:Y:S01]  /*3100*/  FMUL.FTZ R127, R171, R122 ;  /* 0x0000007aab7f7220 */ /* 0x000fe20000410000 */
[----:B------:R-:W-:Y:S01]  /*3110*/  FSEL R207, R106, RZ, P6 ;  /* 0x000000ff6acf7208 */ /* 0x000fe20003000000 */
[C-C-:B------:R-:W-:Y:S01]  /*3120*/  FFMA.FTZ R113, R130.reuse, R113, R125.reuse ;  /* 0x0000007182717223 */ /* 0x140fe2000001007d */
[C---:B------:R-:W-:Y:S01]  /*3130*/  LOP3.LUT P6, RZ, R157.reuse, 0xff0000, RZ, 0xc0, !PT ;  /* 0x00ff00009dff7812 */ /* 0x040fe200078cc0ff */
[----:B------:R-:W-:Y:S01]  /*3140*/  FFMA.FTZ R112, R130, R112, R125 ;  /* 0x0000007082707223 */ /* 0x000fe2000001007d */
[----:B------:R-:W-:Y:S01]  /*3150*/  ISETP.GE.U32.AND.EX P2, PT, R157, 0x1000000, PT, P2 ;  /* 0x010000009d00780c */ /* 0x000fe20003f46120 */
[----:B------:R-:W-:Y:S01]  /*3160*/  FADD.FTZ R210, -R116, R117 ;  /* 0x0000007574d27221 */ /* 0x000fe20000010100 */
[----:B------:R-:W-:Y:S01]  /*3170*/  FADD.FTZ R214, -R114, R115 ;  /* 0x0000007372d67221 */ /* 0x000fe20000010100 */
[----:B------:R-:W-:Y:S01]  /*3180*/  FMUL.FTZ R106, R127, R172 ;  /* 0x000000ac7f6a7220 */ /* 0x000fe20000410000 */
[----:B------:R-:W-:Y:S01]  /*3190*/  FADD.FTZ R126, -R113, R126 ;  /* 0x0000007e717e7221 */ /* 0x000fe20000010100 */
[----:B------:R-:W-:Y:S01]  /*31a0*/  FADD.FTZ R112, -R112, R175 ;  /* 0x000000af70707221 */ /* 0x000fe20000010100 */
[----:B------:R-:W-:-:S02]  /*31b0*/  @P5 HADD2.F32 R107, -RZ, R110.H1_H1 ;  /* 0x3000006eff6b5230 */ /* 0x000fc40000004100 */
[C---:B------:R-:W-:Y:S01]  /*31c0*/  FMUL.FTZ R175, R171.reuse, R210 ;  /* 0x000000d2abaf7220 */ /* 0x040fe20000410000 */
[----:B------:R-:W-:Y:S01]  /*31d0*/  FMUL.FTZ R114, R106, UR4 ;  /* 0x000000046a727c20 */ /* 0x000fe20008410000 */
[C---:B------:R-:W-:Y:S01]  /*31e0*/  FMUL.FTZ R214, R171.reuse, R214 ;  /* 0x000000d6abd67220 */ /* 0x040fe20000410000 */
[C---:B------:R-:W-:Y:S01]  /*31f0*/  FMUL.FTZ R126, R171.reuse, R126 ;  /* 0x0000007eab7e7220 */ /* 0x040fe20000410000 */
[--C-:B------:R-:W-:Y:S02]  /*3200*/  @P4 HADD2.F32 R116, -RZ, R108.reuse.H0_H0 ;  /* 0x2000006cff744230 */ /* 0x100fe40000004100 */
[----:B------:R-:W-:Y:S01]  /*3210*/  FMUL.FTZ R113, R171, R112 ;  /* 0x00000070ab717220 */ /* 0x000fe20000410000 */
[----:B------:R-:W-:Y:S01]  /*3220*/  @P3 HADD2.F32 R117, -RZ, R108.H1_H1 ;  /* 0x3000006cff753230 */ /* 0x000fe20000004100 */
[----:B------:R-:W-:Y:S01]  /*3230*/  MOV R122, RZ ;  /* 0x000000ff007a7202 */ /* 0x000fe20000000f00 */
[-C--:B------:R-:W-:Y:S01]  /*3240*/  FMUL.FTZ R108, R175, R172.reuse ;  /* 0x000000acaf6c7220 */ /* 0x080fe20000410000 */
[----:B------:R-:W-:Y:S01]  /*3250*/  @P5 FMUL.FTZ R122, R114, R107 ;  /* 0x0000006b727a5220 */ /* 0x000fe20000410000 */
[-C--:B------:R-:W-:Y:S01]  /*3260*/  FMUL.FTZ R110, R214, R172.reuse ;  /* 0x000000acd66e7220 */ /* 0x080fe20000410000 */
[----:B------:R-:W-:Y:S01]  /*3270*/  FMUL.FTZ R107, R126, R172 ;  /* 0x000000ac7e6b7220 */ /* 0x000fe20000410000 */
[----:B------:R-:W-:-:S02]  /*3280*/  @P6 HADD2.F32 R212, -RZ, R111.H0_H0 ;  /* 0x2000006fffd46230 */ /* 0x000fc40000004100 */
[----:B------:R-:W-:Y:S01]  /*3290*/  FMUL.FTZ R106, R113, R172 ;  /* 0x000000ac716a7220 */ /* 0x000fe20000410000 */
[----:B------:R-:W-:Y:S02]  /*32a0*/  @P2 HADD2.F32 R209, -RZ, R111.H1_H1 ;  /* 0x3000006fffd12230 */ /* 0x000fe40000004100 */
[----:B------:R-:W-:Y:S01]  /*32b0*/  FMUL.FTZ R111, R108, UR4 ;  /* 0x000000046c6f7c20 */ /* 0x000fe20008410000 */
[----:B------:R-:W-:Y:S01]  /*32c0*/  FMUL.FTZ R108, R110, UR4 ;  /* 0x000000046e6c7c20 */ /* 0x000fe20008410000 */
[----:B------:R-:W-:Y:S01]  /*32d0*/  FMUL.FTZ R110, R107, UR4 ;  /* 0x000000046b6e7c20 */ /* 0x000fe20008410000 */
[----:B------:R-:W-:Y:S01]  /*32e0*/  FMUL.FTZ R115, R106, UR4 ;  /* 0x000000046a737c20 */ /* 0x000fe20008410000 */
[----:B------:R-:W-:Y:S02]  /*32f0*/  CS2R R156, SRZ ;  /* 0x00000000009c7805 */ /* 0x000fe4000001ff00 */
[----:B------:R-:W-:Y:S01]  /*3300*/  F2FP.F16.F32.PACK_AB R105, R104, R105 ;  /* 0x000000696869723e */ /* 0x000fe200000000ff */
[----:B------:R-:W-:Y:S01]  /*3310*/  HFMA2 R124, -RZ, RZ, 0, 0 ;  /* 0x00000000ff7c7431 */ /* 0x000fe200000001ff */
[----:B------:R-:W-:Y:S01]  /*3320*/  MOV R128, RZ ;  /* 0x000000ff00807202 */ /* 0x000fe20000000f00 */
[----:B------:R-:W-:Y:S01]  /*3330*/  @P6 FMUL.FTZ R157, R111, R212 ;  /* 0x000000d46f9d6220 */ /* 0x000fe20000410000 */
[----:B------:R-:W-:Y:S01]  /*3340*/  F2FP.F16.F32.PACK_AB R104, R126, R113 ;  /* 0x000000717e68723e */ /* 0x000fe200000000ff */
        /* <DEDUP_REMOVED lines=16> */
[----:B------:R-:W-:Y:S02]  /*3450*/  F2FP.F16.F32.PACK_AB R110, R112, R207 ;  /* 0x000000cf706e723e */ /* 0x000fe400000000ff */
[----:B------:R-:W-:Y:S02]  /*3460*/  F2FP.F16.F32.PACK_AB R109, R208, R109 ;  /* 0x0000006dd06d723e */ /* 0x000fe400000000ff */
[----:B------:R-:W-:-:S07]  /*3470*/  F2FP.F16.F32.PACK_AB R108, R115, R108 ;  /* 0x0000006c736c723e */ /* 0x000fce00000000ff */
.L_x_7518:
        /* <DEDUP_REMOVED lines=10> */
[--C-:B------:R-:W-:Y:S01]  /*3520*/  FFMA.FTZ R199, R130, R199, R125.reuse ;  /* 0x000000c782c77223 */ /* 0x100fe2000001007d */
[----:B------:R-:W-:Y:S02]  /*3530*/  CS2R R174, SRZ ;  /* 0x0000000000ae7805 */ /* 0x000fe4000001ff00 */
[----:B------:R-:W-:Y:S01]  /*3540*/  LOP3.LUT R107, R146, 0xff000000, RZ, 0xc0, !PT ;  /* 0xff000000926b7812 */ /* 0x000fe200078ec0ff */
[--C-:B------:R-:W-:Y:S01]  /*3550*/  FFMA.FTZ R202, R130, R202, R125.reuse ;  /* 0x000000ca82ca7223 */ /* 0x100fe2000001007d */
[----:B------:R-:W-:Y:S01]  /*3560*/  ISETP.NE.U32.AND P2, PT, R104, RZ, PT ;  /* 0x000000ff6800720c */ /* 0x000fe20003f45070 */
[----:B------:R-:W-:Y:S01]  /*3570*/  FADD.FTZ R192, -R199, R192 ;  /* 0x000000c0c7c07221 */ /* 0x000fe20000010100 */
[----:B------:R-:W-:Y:S01]  /*3580*/  FFMA.FTZ R201, R130, R201, R125 ;  /* 0x000000c982c97223 */ /* 0x000fe2000001007d */
[----:B------:R-:W-:Y:S01]  /*3590*/  ISETP.NE.U32.AND P3, PT, R107, RZ, PT ;  /* 0x000000ff6b00720c */ /* 0x000fe20003f65070 */
[----:B------:R-:W-:Y:S01]  /*35a0*/  FADD.FTZ R202, -R202, R193 ;  /* 0x000000c1caca7221 */ /* 0x000fe20000010100 */
[----:B------:R-:W-:Y:S01]  /*35b0*/  ISETP.NE.AND.EX P2, PT, RZ, RZ, PT, P2 ;  /* 0x000000ffff00720c */ /* 0x000fe20003f45320 */
[----:B------:R-:W-:Y:S01]  /*35c0*/  FMUL.FTZ R105, R171, R192 ;  /* 0x000000c0ab697220 */ /* 0x000fe20000410000 */
[----:B------:R-:W-:Y:S01]  /*35d0*/  FADD.FTZ R194, -R201, R194 ;  /* 0x000000c2c9c27221 */ /* 0x000fe20000010100 */
[----:B------:R-:W-:Y:S01]  /*35e0*/  ISETP.NE.AND.EX P3, PT, RZ, RZ, PT, P3 ;  /* 0x000000ffff00720c */ /* 0x000fe20003f65330 */
[----:B------:R-:W-:Y:S01]  /*35f0*/  FMUL.FTZ R202, R171, R202 ;  /* 0x000000caabca7220 */ /* 0x000fe20000410000 */
[----:B------:R-:W-:Y:S01]  /*3600*/  FMUL.FTZ R104, R105, R172 ;  /* 0x000000ac69687220 */ /* 0x000fe20000410000 */
[C---:B------:R-:W-:Y:S01]  /*3610*/  LOP3.LUT P5, RZ, R147.reuse, 0xff, RZ, 0xc0, !PT ;  /* 0x000000ff93ff7812 */ /* 0x040fe200078ac0ff */
[----:B------:R-:W-:Y:S01]  /*3620*/  FFMA.FTZ R200, R130, R200, R125 ;  /* 0x000000c882c87223 */ /* 0x000fe2000001007d */
[C---:B------:R-:W-:Y:S01]  /*3630*/  LOP3.LUT P6, RZ, R147.reuse, 0xff00, RZ, 0xc0, !PT ;  /* 0x0000ff0093ff7812 */ /* 0x040fe200078cc0ff */
[----:B------:R-:W-:Y:S01]  /*3640*/  FMUL.FTZ R109, R104, UR4 ;  /* 0x00000004686d7c20 */ /* 0x000fe20008410000 */
[----:B------:R-:W-:Y:S01]  /*3650*/  LOP3.LUT P4, RZ, R147, 0xff0000, RZ, 0xc0, !PT ;  /* 0x00ff000093ff7812 */ /* 0x000fe2000788c0ff */
[----:B------:R-:W-:Y:S01]  /*3660*/  FMUL.FTZ R104, R202, R172 ;  /* 0x000000acca687220 */ /* 0x000fe20000410000 */
[----:B------:R-:W-:Y:S01]  /*3670*/  FADD.FTZ R200, -R200, R191 ;  /* 0x000000bfc8c87221 */ /* 0x000fe20000010100 */
[----:B-----5:R-:W-:-:S02]  /*3680*/  @P2 HADD2.F32 R106, -RZ, R113.H0_H0 ;  /* 0x20000071ff6a2230 */ /* 0x020fc40000004100 */
[----:B------:R-:W-:Y:S02]  /*3690*/  HFMA2 R191, -RZ, RZ, 0, 0 ;  /* 0x00000000ffbf7431 */ /* 0x000fe400000001ff */
[----:B------:R-:W-:Y:S01]  /*36a0*/  FMUL.FTZ R108, R104, UR4 ;  /* 0x00000004686c7c20 */ /* 0x000fe20008410000 */
[----:B------:R-:W-:Y:S01]  /*36b0*/  @P3 HADD2.F32 R113, -RZ, R113.H1_H1 ;  /* 0x30000071ff713230 */ /* 0x000fe20000004100 */
[----:B------:R-:W-:Y:S01]  /*36c0*/  LOP3.LUT R110, R146, 0xff, RZ, 0xc0, !PT ;  /* 0x000000ff926e7812 */ /* 0x000fe200078ec0ff */
[----:B------:R-:W-:Y:S01]  /*36d0*/  @P2 FMUL.FTZ R175, R109, R106 ;  /* 0x0000006a6daf2220 */ /* 0x000fe20000410000 */
[----:B------:R-:W-:Y:S01]  /*36e0*/  FMUL.FTZ R109, R94, R109 ;  /* 0x0000006d5e6d7220 */ /* 0x000fe20000410000 */
[----:B------:R-:W-:Y:S01]  /*36f0*/  FMUL.FTZ R104, R95, R108 ;  /* 0x0000006c5f687220 */ /* 0x000fe20000410000 */
[----:B------:R-:W-:Y:S01]  /*3700*/  LOP3.LUT R127, R146, 0xff00, RZ, 0xc0, !PT ;  /* 0x0000ff00927f7812 */ /* 0x000fe200078ec0ff */
[--C-:B------:R-:W-:Y:S01]  /*3710*/  FFMA.FTZ R204, R130, R204, R125.reuse ;  /* 0x000000cc82cc7223 */ /* 0x100fe2000001007d */
[----:B------:R-:W-:Y:S01]  /*3720*/  @P3 FMUL.FTZ R174, R108, R113 ;  /* 0x000000716cae3220 */ /* 0x000fe20000410000 */
[----:B------:R-:W-:Y:S01]  /*3730*/  FSEL R109, R109, RZ, P2 ;  /* 0x000000ff6d6d7208 */ /* 0x000fe20001000000 */
[----:B------:R-:W-:Y:S01]  /*3740*/  FFMA.FTZ R203, R130, R203, R125 ;  /* 0x000000cb82cb7223 */ /* 0x000fe2000001007d */
[----:B------:R-:W-:Y:S01]  /*3750*/  ISETP.GE.U32.AND P2, PT, R146, RZ, PT ;  /* 0x000000ff9200720c */ /* 0x000fe20003f46070 */
[----:B------:R-:W-:Y:S01]  /*3760*/  FADD.FTZ R204, -R204, R195 ;  /* 0x000000c3cccc7221 */ /* 0x000fe20000010100 */
[----:B------:R-:W-:Y:S01]  /*3770*/  FSEL R126, R104, RZ, P3 ;  /* 0x000000ff687e7208 */ /* 0x000fe20001800000 */
[--C-:B------:R-:W-:Y:S01]  /*3780*/  FFMA.FTZ R206, R130, R206, R125.reuse ;  /* 0x000000ce82ce7223 */ /* 0x100fe2000001007d */
[----:B------:R-:W-:Y:S01]  /*3790*/  ISETP.GE.U32.AND.EX P2, PT, R147, 0x1000000, PT, P2 ;  /* 0x010000009300780c */ /* 0x000fe20003f46120 */
[C---:B------:R-:W-:Y:S01]  /*37a0*/  FMUL.FTZ R147, R171.reuse, R194 ;  /* 0x000000c2ab937220 */ /* 0x040fe20000410000 */
[----:B------:R-:W-:Y:S01]  /*37b0*/  ISETP.NE.U32.AND P3, PT, R110, RZ, PT ;  /* 0x000000ff6e00720c */ /* 0x000fe20003f65070 */
[----:B------:R-:W-:Y:S01]  /*37c0*/  FFMA.FTZ R198, R130, R198, R125 ;  /* 0x000000c682c67223 */ /* 0x000fe2000001007d */
[----:B------:R-:W-:Y:S01]  /*37d0*/  FMUL.FTZ R204, R171, R204 ;  /* 0x000000ccabcc7220 */ /* 0x000fe20000410000 */
[----:B------:R-:W-:Y:S01]  /*37e0*/  FMUL.FTZ R106, R147, R172 ;  /* 0x000000ac936a7220 */ /* 0x000fe20000410000 */
[----:B------:R-:W-:Y:S01]  /*37f0*/  ISETP.NE.AND.EX P3, PT, RZ, RZ, PT, P3 ;  /* 0x000000ffff00720c */ /* 0x000fe20003f65330 */
[----:B------:R-:W-:Y:S01]  /*3800*/  FADD.FTZ R108, -R203, R196 ;  /* 0x000000c4cb6c7221 */ /* 0x000fe20000010100 */
[----:B------:R-:W-:Y:S01]  /*3810*/  FADD.FTZ R206, -R206, R197 ;  /* 0x000000c5cece7221 */ /* 0x000fe20000010100 */
[----:B------:R-:W-:Y:S01]  /*3820*/  FMUL.FTZ R111, R106, UR4 ;  /* 0x000000046a6f7c20 */ /* 0x000fe20008410000 */
[----:B------:R-:W-:-:S02]  /*3830*/  @P5 HADD2.F32 R106, -RZ, R114.H0_H0 ;  /* 0x20000072ff6a5230 */ /* 0x000fc40000004100 */
[----:B------:R-:W-:Y:S01]  /*3840*/  FADD.FTZ R198, -R198, R189 ;  /* 0x000000bdc6c67221 */ /* 0x000fe20000010100 */
[----:B------:R-:W-:Y:S01]  /*3850*/  FMUL.FTZ R104, R204, R172 ;  /* 0x000000accc687220 */ /* 0x000fe20000410000 */
[----:B------:R-:W-:Y:S01]  /*3860*/  FMUL.FTZ R107, R88, R111 ;  /* 0x0000006f586b7220 */ /* 0x000fe20000410000 */
[----:B------:R-:W-:Y:S01]  /*3870*/  FMUL.FTZ R197, R171, R108 ;  /* 0x0000006cabc57220 */ /* 0x000fe20000410000 */
[----:B------:R-:W-:Y:S01]  /*3880*/  @P5 FMUL.FTZ R191, R111, R106 ;  /* 0x0000006a6fbf5220 */ /* 0x000fe20000410000 */
[C---:B------:R-:W-:Y:S01]  /*3890*/  FMUL.FTZ R206, R171.reuse, R206 ;  /* 0x000000ceabce7220 */ /* 0x040fe20000410000 */
[----:B------:R-:W-:Y:S01]  /*38a0*/  FMUL.FTZ R200, R171, R200 ;  /* 0x000000c8abc87220 */ /* 0x000fe20000410000 */
[----:B------:R-:W-:Y:S01]  /*38b0*/  FSEL R146, R107, RZ, P5 ;  /* 0x000000ff6b927208 */ /* 0x000fe20002800000 */
[----:B------:R-:W-:Y:S01]  /*38c0*/  FMUL.FTZ R113, R171, R198 ;  /* 0x000000c6ab717220 */ /* 0x000fe20000410000 */
[----:B------:R-:W-:Y:S01]  /*38d0*/  ISETP.NE.U32.AND P5, PT, R127, RZ, PT ;  /* 0x000000ff7f00720c */ /* 0x000fe20003fa5070 */
[----:B------:R-:W-:-:S02]  /*38e0*/  @P6 HADD2.F32 R114, -RZ, R114.H1_H1 ;  /* 0x30000072ff726230 */ /* 0x000fc40000004100 */
[----:B------:R-:W-:Y:S01]  /*38f0*/  FMUL.FTZ R195, R104, UR4 ;  /* 0x0000000468c37c20 */ /* 0x000fe20008410000 */
[-C--:B------:R-:W-:Y:S01]  /*3900*/  FMUL.FTZ R108, R197, R172.reuse ;  /* 0x000000acc56c7220 */ /* 0x080fe20000410000 */
[----:B------:R-:W-:Y:S01]  /*3910*/  ISETP.NE.AND.EX P5, PT, RZ, RZ, PT, P5 ;  /* 0x000000ffff00720c */ /* 0x000fe20003fa5350 */
[-C--:B------:R-:W-:Y:S01]  /*3920*/  FMUL.FTZ R111, R206, R172.reuse ;  /* 0x000000acce6f7220 */ /* 0x080fe20000410000 */
[-C--:B------:R-:W-:Y:S01]  /*3930*/  FMUL.FTZ R107, R200, R172.reuse ;  /* 0x000000acc86b7220 */ /* 0x080fe20000410000 */
[----:B------:R-:W-:Y:S01]  /*3940*/  CS2R R192, SRZ ;  /* 0x0000000000c07805 */ /* 0x000fe2000001ff00 */
[----:B------:R-:W-:Y:S01]  /*3950*/  FMUL.FTZ R104, R113, R172 ;  /* 0x000000ac71687220 */ /* 0x000fe20000410000 */
[----:B------:R-:W-:Y:S02]  /*3960*/  @P4 HADD2.F32 R110, -RZ, R115.H0_H0 ;  /* 0x20000073ff6e4230 */ /* 0x000fe40000004100 */
[----:B------:R-:W-:Y:S01]  /*3970*/  @P6 FMUL.FTZ R192, R195, R114 ;  /* 0x00000072c3c06220 */ /* 0x000fe20000410000 */
[----:B------:R-:W-:-:S02]  /*3980*/  @P3 HADD2.F32 R106, -RZ, R112.H0_H0 ;  /* 0x20000070ff6a3230 */ /* 0x000fc40000004100 */
[----:B------:R-:W-:Y:S01]  /*3990*/  FMUL.FTZ R199, R108, UR4 ;  /* 0x000000046cc77c20 */ /* 0x000fe20008410000 */
[----:B------:R-:W-:Y:S02]  /*39a0*/  @P2 HADD2.F32 R115, -RZ, R115.H1_H1 ;  /* 0x30000073ff732230 */ /* 0x000fe40000004100 */
[----:B------:R-:W-:Y:S01]  /*39b0*/  FMUL.FTZ R108, R111, UR4 ;  /* 0x000000046f6c7c20 */ /* 0x000fe20008410000 */
[----:B------:R-:W-:Y:S01]  /*39c0*/  FMUL.FTZ R114, R107, UR4 ;  /* 0x000000046b727c20 */ /* 0x000fe20008410000 */
[----:B------:R-:W-:Y:S01]  /*39d0*/  FMUL.FTZ R127, R104, UR4 ;  /* 0x00000004687f7c20 */ /* 0x000fe20008410000 */
[----:B------:R-:W-:Y:S01]  /*39e0*/  @P5 HADD2.F32 R112, -RZ, R112.H1_H1 ;  /* 0x30000070ff705230 */ /* 0x000fe20000004100 */
[----:B------:R-:W-:Y:S01]  /*39f0*/  MOV R196, RZ ;  /* 0x000000ff00c47202 */ /* 0x000fe20000000f00 */
        /* <DEDUP_REMOVED lines=25> */
.L_x_7519:
[--C-:B------:R-:W-:Y:S01]  /*3b90*/  FFMA.FTZ R199, R130, R199, R125.reuse ;  /* 0x000000c782c77223 */ /* 0x100fe2000001007d */
[----:B------:R-:W-:Y:S01]  /*3ba0*/  LOP3.LUT P6, RZ, R146, 0xff0000, RZ, 0xc0, !PT ;  /* 0x00ff000092ff7812 */ /* 0x000fe200078cc0ff */
[C-C-:B------:R-:W-:Y:S01]  /*3bb0*/  FFMA.FTZ R202, R130.reuse, R202, R125.reuse ;  /* 0x000000ca82ca7223 */ /* 0x140fe2000001007d */
[----:B------:R-:W-:Y:S01]  /*3bc0*/  FFMA.FTZ R201, R130, R201, R125 ;  /* 0x000000c982c97223 */ /* 0x000fe2000001007d */
[----:B------:R-:W-:Y:S01]  /*3bd0*/  FADD.FTZ R192, -R199, R192 ;  /* 0x000000c0c7c07221 */ /* 0x000fe20000010100 */
[----:B------:R-:W-:Y:S01]  /*3be0*/  LOP3.LUT P5, RZ, R146, 0xff000000, RZ, 0xc0, !PT ;  /* 0xff00000092ff7812 */ /* 0x000fe200078ac0ff */
[----:B------:R-:W-:Y:S01]  /*3bf0*/  FADD.FTZ R202, -R202, R193 ;  /* 0x000000c1caca7221 */ /* 0x000fe20000010100 */
[----:B------:R-:W-:Y:S01]  /*3c00*/  FADD.FTZ R194, -R201, R194 ;  /* 0x000000c2c9c27221 */ /* 0x000fe20000010100 */
[----:B0-----:R-:W-:Y:S01]  /*3c10*/  FMUL.FTZ R109, R171, R192 ;  /* 0x000000c0ab6d7220 */ /* 0x001fe20000410000 */
[----:B------:R-:W-:Y:S01]  /*3c20*/  LOP3.LUT P4, RZ, R147, 0xff, RZ, 0xc0, !PT ;  /* 0x000000ff93ff7812 */ /* 0x000fe2000788c0ff */
[C---:B------:R-:W-:Y:S01]  /*3c30*/  FMUL.FTZ R111, R171.reuse, R202 ;  /* 0x000000caab6f7220 */ /* 0x040fe20000410000 */
[----:B------:R-:W-:Y:S01]  /*3c40*/  CS2R R174, SRZ ;  /* 0x0000000000ae7805 */ /* 0x000fe2000001ff00 */
[----:B------:R-:W-:Y:S01]  /*3c50*/  FMUL.FTZ R108, R172, R109 ;  /* 0x0000006dac6c7220 */ /* 0x000fe20000410000 */
[----:B------:R-:W-:Y:S01]  /*3c60*/  FMUL.FTZ R127, R171, R194 ;  /* 0x000000c2ab7f7220 */ /* 0x000fe20000410000 */
[----:B-----5:R-:W-:-:S02]  /*3c70*/  @P6 HADD2.F32 R110, -RZ, R113.H0_H0 ;  /* 0x20000071ff6e6230 */ /* 0x020fc40000004100 */
[--C-:B------:R-:W-:Y:S01]  /*3c80*/  FFMA.FTZ R200, R130, R200, R125.reuse ;  /* 0x000000c882c87223 */ /* 0x100fe2000001007d */
[----:B------:R-:W-:Y:S01]  /*3c90*/  FMUL.FTZ R109, R108, UR4 ;  /* 0x000000046c6d7c20 */ /* 0x000fe20008410000 */
[----:B------:R-:W-:Y:S01]  /*3ca0*/  FMUL.FTZ R108, R172, R111 ;  /* 0x0000006fac6c7220 */ /* 0x000fe20000410000 */
[----:B------:R-:W-:Y:S01]  /*3cb0*/  @P5 HADD2.F32 R113, -RZ, R113.H1_H1 ;  /* 0x30000071ff715230 */ /* 0x000fe20000004100 */
[----:B------:R-:W-:Y:S01]  /*3cc0*/  LOP3.LUT P3, RZ, R146, 0xff, RZ, 0xc0, !PT ;  /* 0x000000ff92ff7812 */ /* 0x000fe2000786c0ff */
[-C--:B------:R-:W-:Y:S01]  /*3cd0*/  @P6 FMUL.FTZ R175, R110, R109.reuse ;  /* 0x0000006d6eaf6220 */ /* 0x080fe20000410000 */
[----:B------:R-:W-:Y:S01]  /*3ce0*/  FMUL.FTZ R109, R94, R109 ;  /* 0x0000006d5e6d7220 */ /* 0x000fe20000410000 */
[----:B------:R-:W-:Y:S01]  /*3cf0*/  FMUL.FTZ R126, R108, UR4 ;  /* 0x000000046c7e7c20 */ /* 0x000fe20008410000 */
[----:B------:R-:W-:Y:S01]  /*3d00*/  FMUL.FTZ R110, R172, R127 ;  /* 0x0000007fac6e7220 */ /* 0x000fe20000410000 */
[----:B------:R-:W-:Y:S01]  /*3d10*/  ISETP.GE.U32.AND P2, PT, R146, RZ, PT ;  /* 0x000000ff9200720c */ /* 0x000fe20003f46070 */
[----:B------:R-:W-:Y:S01]  /*3d20*/  FFMA.FTZ R204, R130, R204, R125 ;  /* 0x000000cc82cc7223 */ /* 0x000fe2000001007d */
[----:B------:R-:W-:Y:S01]  /*3d30*/  FMUL.FTZ R108, R95, R126 ;  /* 0x0000007e5f6c7220 */ /* 0x000fe20000410000 */
[----:B------:R-:W-:Y:S01]  /*3d40*/  FSEL R109, R109, RZ, P6 ;  /* 0x000000ff6d6d7208 */ /* 0x000fe20003000000 */
[----:B------:R-:W-:Y:S01]  /*3d50*/  FMUL.FTZ R111, R110, UR4 ;  /* 0x000000046e6f7c20 */ /* 0x000fe20008410000 */
[----:B------:R-:W-:Y:S01]  /*3d60*/  LOP3.LUT P6, RZ, R146, 0xff00, RZ, 0xc0, !PT ;  /* 0x0000ff0092ff7812 */ /* 0x000fe200078cc0ff */
[----:B------:R-:W-:Y:S01]  /*3d70*/  FADD.FTZ R146, -R200, R191 ;  /* 0x000000bfc8927221 */ /* 0x000fe20000010100 */
[----:B------:R-:W-:Y:S01]  /*3d80*/  LOP3.LUT R193, R147, 0xff00, RZ, 0xc0, !PT ;  /* 0x0000ff0093c17812 */ /* 0x000fe200078ec0ff */
[----:B------:R-:W-:-:S02]  /*3d90*/  HFMA2 R191, -RZ, RZ, 0, 0 ;  /* 0x00000000ffbf7431 */ /* 0x000fc400000001ff */
[----:B------:R-:W-:Y:S01]  /*3da0*/  @P5 FMUL.FTZ R174, R113, R126 ;  /* 0x0000007e71ae5220 */ /* 0x000fe20000410000 */
[--C-:B------:R-:W-:Y:S02]  /*3db0*/  @P4 HADD2.F32 R192, -RZ, R114.reuse.H0_H0 ;  /* 0x20000072ffc04230 */ /* 0x100fe40000004100 */
[-C--:B------:R-:W-:Y:S01]  /*3dc0*/  FMUL.FTZ R110, R88, R111.reuse ;  /* 0x0000006f586e7220 */ /* 0x080fe20000410000 */
[----:B------:R-:W-:Y:S01]  /*3dd0*/  FSEL R126, R108, RZ, P5 ;  /* 0x000000ff6c7e7208 */ /* 0x000fe20002800000 */
[----:B------:R-:W-:Y:S01]  /*3de0*/  FADD.FTZ R204, -R204, R195 ;  /* 0x000000c3cccc7221 */ /* 0x000fe20000010100 */
[----:B------:R-:W-:Y:S01]  /*3df0*/  ISETP.NE.AND.EX P5, PT, R193, RZ, PT, !PT ;  /* 0x000000ffc100720c */ /* 0x000fe20003fa53f0 */
[----:B------:R-:W-:Y:S01]  /*3e00*/  @P4 FMUL.FTZ R191, R192, R111 ;  /* 0x0000006fc0bf4220 */ /* 0x000fe20000410000 */
[----:B------:R-:W-:Y:S01]  /*3e10*/  LOP3.LUT R199, R147, 0xff0000, RZ, 0xc0, !PT ;  /* 0x00ff000093c77812 */ /* 0x000fe200078ec0ff */
[----:B------:R-:W-:Y:S01]  /*3e20*/  FMUL.FTZ R111, R171, R204 ;  /* 0x000000ccab6f7220 */ /* 0x000fe20000410000 */
[----:B------:R-:W-:Y:S01]  /*3e30*/  FSEL R127, R110, RZ, P4 ;  /* 0x000000ff6e7f7208 */ /* 0x000fe20002000000 */
[--C-:B------:R-:W-:Y:S01]  /*3e40*/  FFMA.FTZ R203, R130, R203, R125.reuse ;  /* 0x000000cb82cb7223 */ /* 0x100fe2000001007d */
[----:B------:R-:W-:Y:S01]  /*3e50*/  ISETP.GE.U32.AND.EX P2, PT, R147, 0x1000000, PT, P2 ;  /* 0x010000009300780c */ /* 0x000fe20003f46120 */
[----:B------:R-:W-:Y:S01]  /*3e60*/  FMUL.FTZ R108, R172, R111 ;  /* 0x0000006fac6c7220 */ /* 0x000fe20000410000 */
[----:B------:R-:W-:Y:S01]  /*3e70*/  ISETP.NE.AND.EX P4, PT, R199, RZ, PT, !PT ;  /* 0x000000ffc700720c */ /* 0x000fe20003f853f0 */
[C-C-:B------:R-:W-:Y:S01]  /*3e80*/  FFMA.FTZ R206, R130.reuse, R206, R125.reuse ;  /* 0x000000ce82ce7223 */ /* 0x140fe2000001007d */
[----:B------:R-:W-:Y:S01]  /*3e90*/  FFMA.FTZ R198, R130, R198, R125 ;  /* 0x000000c682c67223 */ /* 0x000fe2000001007d */
[----:B------:R-:W-:Y:S01]  /*3ea0*/  FADD.FTZ R110, -R203, R196 ;  /* 0x000000c4cb6e7221 */ /* 0x000fe20000010100 */
[----:B------:R-:W-:Y:S01]  /*3eb0*/  CS2R R192, SRZ ;  /* 0x0000000000c07805 */ /* 0x000fe2000001ff00 */
[----:B------:R-:W-:-:S02]  /*3ec0*/  @P5 HADD2.F32 R111, -RZ, R114.H1_H1 ;  /* 0x30000072ff6f5230 */ /* 0x000fc40000004100 */
[----:B------:R-:W-:Y:S01]  /*3ed0*/  FMUL.FTZ R114, R108, UR4 ;  /* 0x000000046c727c20 */ /* 0x000fe20008410000 */
[----:B------:R-:W-:Y:S01]  /*3ee0*/  FADD.FTZ R206, -R206, R197 ;  /* 0x000000c5cece7221 */ /* 0x000fe20000010100 */
[----:B------:R-:W-:Y:S01]  /*3ef0*/  FADD.FTZ R198, -R198, R189 ;  /* 0x000000bdc6c67221 */ /* 0x000fe20000010100 */
[--C-:B------:R-:W-:Y:S02]  /*3f00*/  @P3 HADD2.F32 R200, -RZ, R112.reuse.H0_H0 ;  /* 0x20000070ffc83230 */ /* 0x100fe40000004100 */
[----:B------:R-:W-:Y:S01]  /*3f10*/  @P5 FMUL.FTZ R192, R111, R114 ;  /* 0x000000726fc05220 */ /* 0x000fe20000410000 */
[--C-:B------:R-:W-:Y:S02]  /*3f20*/  @P2 HADD2.F32 R197, -RZ, R115.reuse.H1_H1 ;  /* 0x30000073ffc52230 */ /* 0x100fe40000004100 */
[C---:B------:R-:W-:Y:S01]  /*3f30*/  FMUL.FTZ R111, R171.reuse, R110 ;  /* 0x0000006eab6f7220 */ /* 0x040fe20000410000 */
[----:B------:R-:W-:Y:S02]  /*3f40*/  @P4 HADD2.F32 R202, -RZ, R115.H0_H0 ;  /* 0x20000073ffca4230 */ /* 0x000fe40000004100 */
[C---:B------:R-:W-:Y:S01]  /*3f50*/  FMUL.FTZ R115, R171.reuse, R146 ;  /* 0x00000092ab737220 */ /* 0x040fe20000410000 */
[C---:B------:R-:W-:Y:S01]  /*3f60*/  FMUL.FTZ R195, R171.reuse, R206 ;  /* 0x000000ceabc37220 */ /* 0x040fe20000410000 */
[----:B------:R-:W-:Y:S01]  /*3f70*/  FMUL.FTZ R113, R171, R198 ;  /* 0x000000c6ab717220 */ /* 0x000fe20000410000 */
[----:B------:R-:W-:-:S02]  /*3f80*/  @P6 HADD2.F32 R147, -RZ, R112.H1_H1 ;  /* 0x30000070ff936230 */ /* 0x000fc40000004100 */
        /* <DEDUP_REMOVED lines=25> */
[----:B------:R-:W-:-:S02]  /*4120*/  F2FP.F16.F32.PACK_AB R111, R113, R114 ;  /* 0x00000072716f723e */ /* 0x000fc400000000ff */
[----:B------:R-:W-:Y:S02]  /*4130*/  F2FP.F16.F32.PACK_AB R110, R112, R127 ;  /* 0x0000007f706e723e */ /* 0x000fe400000000ff */
[----:B------:R-:W-:Y:S02]  /*4140*/  F2FP.F16.F32.PACK_AB R109, R126, R109 ;  /* 0x0000006d7e6d723e */ /* 0x000fe400000000ff */
[----:B------:R-:W-:-:S07]  /*4150*/  F2FP.F16.F32.PACK_AB R108, R115, R108 ;  /* 0x0000006c736c723e */ /* 0x000fce00000000ff */
.L_x_7520:
        /* <DEDUP_REMOVED lines=10> */
[C-C-:B------:R-:W-:Y:S01]  /*4200*/  FFMA.FTZ R184, R130.reuse, R184, R125.reuse ;  /* 0x000000b882b87223 */ /* 0x140fe2000001007d */
        /* <DEDUP_REMOVED lines=8> */
[----:B------:R-:W-:Y:S01]  /*4290*/  FADD.FTZ R182, -R182, R181 ;  /* 0x000000b5b6b67221 */ /* 0x000fe20000010100 */
[----:B------:R-:W-:Y:S01]  /*42a0*/  LOP3.LUT R105, R139, 0xff, RZ, 0xc0, !PT ;  /* 0x000000ff8b697812 */ /* 0x000fe200078ec0ff */
[----:B------:R-:W-:Y:S01]  /*42b0*/  FMUL.FTZ R104, R111, R172 ;  /* 0x000000ac6f687220 */ /* 0x000fe20000410000 */
[----:B------:R-:W-:Y:S01]  /*42c0*/  ISETP.GE.U32.AND P2, PT, R138, RZ, PT ;  /* 0x000000ff8a00720c */ /* 0x000fe20003f46070 */
[----:B------:R-:W-:Y:S01]  /*42d0*/  FMUL.FTZ R184, R171, R184 ;  /* 0x000000b8abb87220 */ /* 0x000fe20000410000 */
[----:B------:R-:W-:Y:S01]  /*42e0*/  ISETP.NE.AND.EX P4, PT, RZ, RZ, PT, P4 ;  /* 0x000000ffff00720c */ /* 0x000fe20003f85340 */
[----:B------:R-:W-:Y:S01]  /*42f0*/  FMUL.FTZ R107, R104, UR4 ;  /* 0x00000004686b7c20 */ /* 0x000fe20008410000 */
[----:B------:R-:W-:-:S02]  /*4300*/  ISETP.NE.AND.EX P5, PT, R105, RZ, PT, !PT ;  /* 0x000000ff6900720c */ /* 0x000fc40003fa53f0 */
[----:B------:R-:W-:Y:S01]  /*4310*/  CS2R R118, SRZ ;  /* 0x0000000000767805 */ /* 0x000fe2000001ff00 */
[--C-:B------:R-:W-:Y:S01]  /*4320*/  FFMA.FTZ R129, R130, R129, R125.reuse ;  /* 0x0000008182817223 */ /* 0x100fe2000001007d */
[--C-:B-----5:R-:W-:Y:S02]  /*4330*/  @P3 HADD2.F32 R104, -RZ, R113.reuse.H0_H0 ;  /* 0x20000071ff683230 */ /* 0x120fe40000004100 */
[----:B------:R-:W-:Y:S01]  /*4340*/  FMUL.FTZ R105, R86, R107 ;  /* 0x0000006b56697220 */ /* 0x000fe20000410000 */
[----:B------:R-:W-:Y:S01]  /*4350*/  LOP3.LUT R108, R139, 0xff00, RZ, 0xc0, !PT ;  /* 0x0000ff008b6c7812 */ /* 0x000fe200078ec0ff */
[----:B------:R-:W-:Y:S01]  /*4360*/  FADD.FTZ R190, -R129, R190 ;  /* 0x000000be81be7221 */ /* 0x000fe20000010100 */
[----:B------:R-:W-:Y:S01]  /*4370*/  LOP3.LUT R110, R139, 0xff0000, RZ, 0xc0, !PT ;  /* 0x00ff00008b6e7812 */ /* 0x000fe200078ec0ff */
[----:B------:R-:W-:Y:S01]  /*4380*/  @P3 FMUL.FTZ R118, R107, R104 ;  /* 0x000000686b763220 */ /* 0x000fe20000410000 */
[----:B------:R-:W-:Y:S01]  /*4390*/  ISETP.GE.U32.AND.EX P2, PT, R139, 0x1000000, PT, P2 ;  /* 0x010000008b00780c */ /* 0x000fe20003f46120 */
[----:B------:R-:W-:Y:S01]  /*43a0*/  FMUL.FTZ R139, R171, R182 ;  /* 0x000000b6ab8b7220 */ /* 0x000fe20000410000 */
[-C--:B------:R-:W-:Y:S01]  /*43b0*/  FMUL.FTZ R104, R184, R172.reuse ;  /* 0x000000acb8687220 */ /* 0x080fe20000410000 */
[----:B------:R-:W-:Y:S01]  /*43c0*/  ISETP.NE.AND.EX P6, PT, R108, RZ, PT, !PT ;  /* 0x000000ff6c00720c */ /* 0x000fe20003fc53f0 */
[----:B------:R-:W-:Y:S01]  /*43d0*/  @P4 HADD2.F32 R113, -RZ, R113.H1_H1 ;  /* 0x30000071ff714230 */ /* 0x000fe20000004100 */
[----:B------:R-:W-:Y:S01]  /*43e0*/  FSEL R129, R105, RZ, P3 ;  /* 0x000000ff69817208 */ /* 0x000fe20001800000 */
[----:B------:R-:W-:Y:S01]  /*43f0*/  FMUL.FTZ R105, R139, R172 ;  /* 0x000000ac8b697220 */ /* 0x000fe20000410000 */
[----:B------:R-:W-:Y:S01]  /*4400*/  FMUL.FTZ R108, R104, UR4 ;  /* 0x00000004686c7c20 */ /* 0x000fe20008410000 */
[----:B------:R-:W-:Y:S01]  /*4410*/  LOP3.LUT R106, R138, 0xff, RZ, 0xc0, !PT ;  /* 0x000000ff8a6a7812 */ /* 0x000fe200078ec0ff */
[--C-:B------:R-:W-:Y:S01]  /*4420*/  FFMA.FTZ R180, R130, R180, R125.reuse ;  /* 0x000000b482b47223 */ /* 0x100fe2000001007d */
[----:B------:R-:W-:Y:S01]  /*4430*/  FMUL.FTZ R107, R105, UR4 ;  /* 0x00000004696b7c20 */ /* 0x000fe20008410000 */
[----:B------:R-:W-:Y:S01]  /*4440*/  FMUL.FTZ R104, R87, R108 ;  /* 0x0000006c57687220 */ /* 0x000fe20000410000 */
[----:B------:R-:W-:Y:S01]  /*4450*/  LOP3.LUT R109, R138, 0xff00, RZ, 0xc0, !PT ;  /* 0x0000ff008a6d7812 */ /* 0x000fe200078ec0ff */
[----:B------:R-:W-:Y:S01]  /*4460*/  @P5 HADD2.F32 R105, -RZ, R114.H0_H0 ;  /* 0x20000072ff695230 */ /* 0x000fe20000004100 */
[----:B------:R-:W-:Y:S01]  /*4470*/  ISETP.NE.U32.AND P3, PT, R106, RZ, PT ;  /* 0x000000ff6a00720c */ /* 0x000fe20003f65070 */
[----:B------:R-:W-:Y:S01]  /*4480*/  FMUL.FTZ R106, R80, R107 ;  /* 0x0000006b506a7220 */ /* 0x000fe20000410000 */
[C-C-:B------:R-:W-:Y:S01]  /*4490*/  FFMA.FTZ R178, R130.reuse, R178, R125.reuse ;  /* 0x000000b282b27223 */ /* 0x140fe2000001007d */
[----:B------:R-:W-:Y:S01]  /*44a0*/  FFMA.FTZ R176, R130, R176, R125 ;  /* 0x000000b082b07223 */ /* 0x000fe2000001007d */
[----:B------:R-:W-:Y:S01]  /*44b0*/  FADD.FTZ R180, -R180, R179 ;  /* 0x000000b3b4b47221 */ /* 0x000fe20000010100 */
[----:B------:R-:W-:Y:S01]  /*44c0*/  @P4 FMUL.FTZ R119, R108, R113 ;  /* 0x000000716c774220 */ /* 0x000fe20000410000 */
[----:B------:R-:W-:Y:S01]  /*44d0*/  FSEL R138, R104, RZ, P4 ;  /* 0x000000ff688a7208 */ /* 0x000fe20002000000 */
[----:B------:R-:W-:Y:S01]  /*44e0*/  FFMA.FTZ R130, R130, R188, R125 ;  /* 0x000000bc82827223 */ /* 0x000fe2000001007d */
[----:B------:R-:W-:-:S02]  /*44f0*/  ISETP.NE.U32.AND P4, PT, R109, RZ, PT ;  /* 0x000000ff6d00720c */ /* 0x000fc40003f85070 */
[----:B------:R-:W-:Y:S02]  /*4500*/  CS2R R126, SRZ ;  /* 0x00000000007e7805 */ /* 0x000fe4000001ff00 */
[----:B------:R-:W-:Y:S01]  /*4510*/  ISETP.NE.AND.EX P3, PT, RZ, RZ, PT, P3 ;  /* 0x000000ffff00720c */ /* 0x000fe20003f65330 */
[----:B------:R-:W-:Y:S01]  /*4520*/  FADD.FTZ R178, -R178, R177 ;  /* 0x000000b1b2b27221 */ /* 0x000fe20000010100 */
[----:B------:R-:W-:Y:S01]  /*4530*/  @P5 FMUL.FTZ R126, R107, R105 ;  /* 0x000000696b7e5220 */ /* 0x000fe20000410000 */
[----:B------:R-:W-:Y:S01]  /*4540*/  FSEL R146, R106, RZ, P5 ;  /* 0x000000ff6a927208 */ /* 0x000fe20002800000 */
[----:B------:R-:W-:Y:S01]  /*4550*/  FADD.FTZ R176, -R176, R131 ;  /* 0x00000083b0b07221 */ /* 0x000fe20000010100 */
[C---:B------:R-:W-:Y:S01]  /*4560*/  FMUL.FTZ R180, R171.reuse, R180 ;  /* 0x000000b4abb47220 */ /* 0x040fe20000410000 */
[----:B------:R-:W-:Y:S01]  /*4570*/  ISETP.NE.AND.EX P5, PT, R110, RZ, PT, !PT ;  /* 0x000000ff6e00720c */ /* 0x000fe20003fa53f0 */
[----:B------:R-:W-:Y:S01]  /*4580*/  FADD.FTZ R130, -R130, R187 ;  /* 0x000000bb82827221 */ /* 0x000fe20000010100 */
[----:B------:R-:W-:Y:S01]  /*4590*/  ISETP.NE.AND.EX P4, PT, RZ, RZ, PT, P4 ;  /* 0x000000ffff00720c */ /* 0x000fe20003f85340 */
[C---:B------:R-:W-:Y:S01]  /*45a0*/  FMUL.FTZ R190, R171.reuse, R190 ;  /* 0x000000beabbe7220 */ /* 0x040fe20000410000 */
[C---:B------:R-:W-:Y:S01]  /*45b0*/  FMUL.FTZ R113, R171.reuse, R178 ;  /* 0x000000b2ab717220 */ /* 0x040fe20000410000 */
[C---:B------:R-:W-:Y:S01]  /*45c0*/  FMUL.FTZ R176, R171.reuse, R176 ;  /* 0x000000b0abb07220 */ /* 0x040fe20000410000 */
[----:B------:R-:W-:Y:S01]  /*45d0*/  FMUL.FTZ R104, R180, R172 ;  /* 0x000000acb4687220 */ /* 0x000fe20000410000 */
[----:B------:R-:W-:Y:S01]  /*45e0*/  FMUL.FTZ R171, R171, R130 ;  /* 0x00000082abab7220 */ /* 0x000fe20000410000 */
[----:B------:R-:W-:-:S02]  /*45f0*/  HFMA2 R125, -RZ, RZ, 0, 0 ;  /* 0x00000000ff7d7431 */ /* 0x000fc400000001ff */
[-C--:B------:R-:W-:Y:S01]  /*4600*/  FMUL.FTZ R108, R176, R172.reuse ;  /* 0x000000acb06c7220 */ /* 0x080fe20000410000 */
[----:B------:R-:W-:Y:S01]  /*4610*/  FMUL.FTZ R110, R104, UR4 ;  /* 0x00000004686e7c20 */ /* 0x000fe20008410000 */
[----:B------:R-:W-:Y:S02]  /*4620*/  @P6 HADD2.F32 R114, -RZ, R114.H1_H1 ;  /* 0x30000072ff726230 */ /* 0x000fe40000004100 */
[-C--:B------:R-:W-:Y:S01]  /*4630*/  FMUL.FTZ R104, R171, R172.reuse ;  /* 0x000000acab687220 */ /* 0x080fe20000410000 */
[-C--:B------:R-:W-:Y:S01]  /*4640*/  FMUL.FTZ R106, R113, R172.reuse ;  /* 0x000000ac716a7220 */ /* 0x080fe20000410000 */
[----:B------:R-:W-:Y:S01]  /*4650*/  FMUL.FTZ R172, R190, R172 ;  /* 0x000000acbeac7220 */ /* 0x000fe20000410000 */
[----:B------:R-:W-:Y:S02]  /*4660*/  @P3 HADD2.F32 R105, -RZ, R112.H0_H0 ;  /* 0x20000070ff693230 */ /* 0x000fe40000004100 */
[----:B------:R-:W-:Y:S01]  /*4670*/  FMUL.FTZ R178, R108, UR4 ;  /* 0x000000046cb27c20 */ /* 0x000fe20008410000 */
[----:B------:R-:W-:Y:S01]  /*4680*/  FMUL.FTZ R108, R104, UR4 ;  /* 0x00000004686c7c20 */ /* 0x000fe20008410000 */
[----:B------:R-:W-:-:S02]  /*4690*/  @P5 HADD2.F32 R107, -RZ, R115.H0_H0 ;  /* 0x20000073ff6b5230 */ /* 0x000fc40000004100 */
[----:B------:R-:W-:Y:S01]  /*46a0*/  @P6 FMUL.FTZ R125, R110, R114 ;  /* 0x000000726e7d6220 */ /* 0x000fe20000410000 */
[----:B------:R-:W-:Y:S01]  /*46b0*/  @P2 HADD2.F32 R109, -RZ, R115.H1_H1 ;  /* 0x30000073ff6d2230 */ /* 0x000fe20000004100 */
[----:B------:R-:W-:Y:S01]  /*46c0*/  CS2R R114, SRZ ;  /* 0x0000000000727805 */ /* 0x000fe2000001ff00 */
[----:B------:R-:W-:Y:S02]  /*46d0*/  @P4 HADD2.F32 R112, -RZ, R112.H1_H1 ;  /* 0x30000070ff704230 */ /* 0x000fe40000004100 */
[----:B------:R-:W-:Y:S01]  /*46e0*/  FMUL.FTZ R131, R106, UR4 ;  /* 0x000000046a837c20 */ /* 0x000fe20008410000 */
[----:B------:R-:W-:Y:S01]  /*46f0*/  FMUL.FTZ R172, R172, UR4 ;  /* 0x00000004acac7c20 */ /* 0x000fe20008410000 */
        /* <DEDUP_REMOVED lines=20> */
[----:B------:R-:W-:Y:S02]  /*4840*/  F2FP.F16.F32.PACK_AB R110, R131, R146 ;  /* 0x00000092836e723e */ /* 0x000fe400000000ff */
[----:B------:R-:W-:Y:S02]  /*4850*/  F2FP.F16.F32.PACK_AB R109, R138, R129 ;  /* 0x000000818a6d723e */ /* 0x000fe400000000ff */
[----:B------:R-:W-:Y:S01]  /*4860*/  F2FP.F16.F32.PACK_AB R108, R113, R108 ;  /* 0x0000006c716c723e */ /* 0x000fe200000000ff */
[----:B------:R-:W-:Y:S06]  /*4870*/  BRA `(.L_x_7522) ;  /* 0x00000004009c7947 */ /* 0x000fec0003800000 */
.L_x_7521:
        /* <DEDUP_REMOVED lines=15> */
[----:B------:R-:W-:Y:S01]  /*4970*/  ISETP.NE.AND.EX P5, PT, R110, RZ, PT, !PT ;  /* 0x000000ff6e00720c */ /* 0x000fe20003fa53f0 */
[----:B------:R-:W-:Y:S01]  /*4980*/  FADD.FTZ R182, -R182, R181 ;  /* 0x000000b5b6b67221 */ /* 0x000fe20000010100 */
[----:B------:R-:W-:Y:S01]  /*4990*/  ISETP.NE.AND.EX P6, PT, R111, RZ, PT, !PT ;  /* 0x000000ff6f00720c */ /* 0x000fe20003fc53f0 */
[----:B------:R-:W-:Y:S01]  /*49a0*/  FMUL.FTZ R109, R108, UR4 ;  /* 0x000000046c6d7c20 */ /* 0x000fe20008410000 */
[----:B------:R-:W-:Y:S01]  /*49b0*/  ISETP.NE.AND.EX P4, PT, RZ, RZ, PT, P4 ;  /* 0x000000ffff00720c */ /* 0x000fe20003f85340 */
[----:B------:R-:W-:Y:S01]  /*49c0*/  FMUL.FTZ R111, R171, R184 ;  /* 0x000000b8ab6f7220 */ /* 0x000fe20000410000 */
[----:B------:R-:W-:Y:S01]  /*49d0*/  FFMA.FTZ R129, R130, R129, R125 ;  /* 0x0000008182817223 */ /* 0x000fe2000001007d */
[----:B-----5:R-:W-:-:S02]  /*49e0*/  @P3 HADD2.F32 R110, -RZ, R113.H0_H0 ;  /* 0x20000071ff6e3230 */ /* 0x020fc40000004100 */
[-C--:B------:R-:W-:Y:S01]  /*49f0*/  FMUL.FTZ R108, R86, R109.reuse ;  /* 0x0000006d566c7220 */ /* 0x080fe20000410000 */
[----:B------:R-:W-:Y:S01]  /*4a00*/  FMUL.FTZ R119, R171, R182 ;  /* 0x000000b6ab777220 */ /* 0x000fe20000410000 */
[----:B------:R-:W-:Y:S01]  /*4a10*/  FADD.FTZ R190, -R129, R190 ;  /* 0x000000be81be7221 */ /* 0x000fe20000010100 */
[--C-:B------:R-:W-:Y:S01]  /*4a20*/  FFMA.FTZ R180, R130, R180, R125.reuse ;  /* 0x000000b482b47223 */ /* 0x100fe2000001007d */
[----:B------:R-:W-:Y:S01]  /*4a30*/  @P3 FMUL.FTZ R118, R110, R109 ;  /* 0x0000006d6e763220 */ /* 0x000fe20000410000 */
[----:B------:R-:W-:Y:S01]  /*4a40*/  FMUL.FTZ R109, R172, R111 ;  /* 0x0000006fac6d7220 */ /* 0x000fe20000410000 */
[----:B------:R-:W-:Y:S01]  /*4a50*/  FSEL R129, R108, RZ, P3 ;  /* 0x000000ff6c817208 */ /* 0x000fe20001800000 */
[----:B------:R-:W-:Y:S01]  /*4a60*/  FMUL.FTZ R108, R172, R119 ;  /* 0x00000077ac6c7220 */ /* 0x000fe20000410000 */
[C-C-:B------:R-:W-:Y:S01]  /*4a70*/  FFMA.FTZ R178, R130.reuse, R178, R125.reuse ;  /* 0x000000b282b27223 */ /* 0x140fe2000001007d */
[----:B------:R-:W-:Y:S01]  /*4a80*/  FMUL.FTZ R110, R109, UR4 ;  /* 0x000000046d6e7c20 */ /* 0x000fe20008410000 */
[----:B------:R-:W-:Y:S01]  /*4a90*/  FFMA.FTZ R176, R130, R176, R125 ;  /* 0x000000b082b07223 */ /* 0x000fe2000001007d */
[----:B------:R-:W-:Y:S01]  /*4aa0*/  FMUL.FTZ R111, R108, UR4 ;  /* 0x000000046c6f7c20 */ /* 0x000fe20008410000 */
[----:B------:R-:W-:-:S02]  /*4ab0*/  @P4 HADD2.F32 R113, -RZ, R113.H1_H1 ;  /* 0x30000071ff714230 */ /* 0x000fc40000004100 */
[----:B------:R-:W-:Y:S01]  /*4ac0*/  FMUL.FTZ R108, R87, R110 ;  /* 0x0000006e576c7220 */ /* 0x000fe20000410000 */
[----:B------:R-:W-:Y:S01]  /*4ad0*/  FFMA.FTZ R130, R130, R188, R125 ;  /* 0x000000bc82827223 */ /* 0x000fe2000001007d */
[C---:B------:R-:W-:Y:S01]  /*4ae0*/  LOP3.LUT R125, R138.reuse, 0xff, RZ, 0xc0, !PT ;  /* 0x000000ff8a7d7812 */ /* 0x040fe200078ec0ff */
[----:B------:R-:W-:Y:S01]  /*4af0*/  HFMA2 R126, -RZ, RZ, 0, 0 ;  /* 0x00000000ff7e7431 */ /* 0x000fe200000001ff */
[----:B------:R-:W-:Y:S01]  /*4b00*/  LOP3.LUT R127, R138, 0xff00, RZ, 0xc0, !PT ;  /* 0x0000ff008a7f7812 */ /* 0x000fe200078ec0ff */
[-C--:B------:R-:W-:Y:S01]  /*4b10*/  FMUL.FTZ R109, R80, R111.reuse ;  /* 0x0000006f506d7220 */ /* 0x080fe20000410000 */
[----:B------:R-:W-:Y:S01]  /*4b20*/  ISETP.GE.U32.AND P2, PT, R138, RZ, PT ;  /* 0x000000ff8a00720c */ /* 0x000fe20003f46070 */
[--C-:B------:R-:W-:Y:S01]  /*4b30*/  @P5 HADD2.F32 R138, -RZ, R114.reuse.H0_H0 ;  /* 0x20000072ff8a5230 */ /* 0x100fe20000004100 */
[----:B------:R-:W-:Y:S01]  /*4b40*/  MOV R119, RZ ;  /* 0x000000ff00777202 */ /* 0x000fe20000000f00 */
[----:B------:R-:W-:Y:S01]  /*4b50*/  @P4 FMUL.FTZ R119, R113, R110 ;  /* 0x0000006e71774220 */ /* 0x000fe20000410000 */
[----:B------:R-:W-:Y:S01]  /*4b60*/  FSEL R146, R108, RZ, P4 ;  /* 0x000000ff6c927208 */ /* 0x000fe20002000000 */
[----:B------:R-:W-:Y:S01]  /*4b70*/  FADD.FTZ R180, -R180, R179 ;  /* 0x000000b3b4b47221 */ /* 0x000fe20000010100 */
[----:B------:R-:W-:Y:S01]  /*4b80*/  ISETP.NE.U32.AND P3, PT, R125, RZ, PT ;  /* 0x000000ff7d00720c */ /* 0x000fe20003f65070 */
[----:B------:R-:W-:Y:S01]  /*4b90*/  FADD.FTZ R176, -R176, R131 ;  /* 0x00000083b0b07221 */ /* 0x000fe20000010100 */
[----:B------:R-:W-:Y:S01]  /*4ba0*/  ISETP.NE.U32.AND P4, PT, R127, RZ, PT ;  /* 0x000000ff7f00720c */ /* 0x000fe20003f85070 */
[----:B------:R-:W-:Y:S01]  /*4bb0*/  FADD.FTZ R178, -R178, R177 ;  /* 0x000000b1b2b27221 */ /* 0x000fe20000010100 */
[----:B------:R-:W-:Y:S01]  /*4bc0*/  LOP3.LUT R147, R139, 0xff0000, RZ, 0xc0, !PT ;  /* 0x00ff00008b937812 */ /* 0x000fe200078ec0ff */
[----:B------:R-:W-:Y:S01]  /*4bd0*/  @P5 FMUL.FTZ R126, R138, R111 ;  /* 0x0000006f8a7e5220 */ /* 0x000fe20000410000 */
[----:B------:R-:W-:Y:S01]  /*4be0*/  FSEL R131, R109, RZ, P5 ;  /* 0x000000ff6d837208 */ /* 0x000fe20002800000 */
[----:B------:R-:W-:Y:S01]  /*4bf0*/  FMUL.FTZ R109, R171, R190 ;  /* 0x000000beab6d7220 */ /* 0x000fe20000410000 */
[----:B------:R-:W-:Y:S01]  /*4c00*/  ISETP.GE.U32.AND.EX P2, PT, R139, 0x1000000, PT, P2 ;  /* 0x010000008b00780c */ /* 0x000fe20003f46120 */
[C---:B------:R-:W-:Y:S01]  /*4c10*/  FMUL.FTZ R111, R171.reuse, R180 ;  /* 0x000000b4ab6f7220 */ /* 0x040fe20000410000 */
[----:B------:R-:W-:Y:S01]  /*4c20*/  ISETP.NE.AND.EX P3, PT, RZ, RZ, PT, P3 ;  /* 0x000000ffff00720c */ /* 0x000fe20003f65330 */
[----:B------:R-:W-:Y:S01]  /*4c30*/  FADD.FTZ R130, -R130, R187 ;  /* 0x000000bb82827221 */ /* 0x000fe20000010100 */
[----:B------:R-:W-:Y:S01]  /*4c40*/  ISETP.NE.AND.EX P4, PT, RZ, RZ, PT, P4 ;  /* 0x000000ffff00720c */ /* 0x000fe20003f85340 */
[----:B------:R-:W-:Y:S01]  /*4c50*/  FMUL.FTZ R113, R171, R178 ;  /* 0x000000b2ab717220 */ /* 0x000fe20000410000 */
[----:B------:R-:W-:Y:S01]  /*4c60*/  ISETP.NE.AND.EX P5, PT, R147, RZ, PT, !PT ;  /* 0x000000ff9300720c */ /* 0x000fe20003fa53f0 */
[C---:B------:R-:W-:Y:S01]  /*4c70*/  FMUL.FTZ R108, R172.reuse, R109 ;  /* 0x0000006dac6c7220 */ /* 0x040fe20000410000 */
[C---:B------:R-:W-:Y:S01]  /*4c80*/  FMUL.FTZ R125, R171.reuse, R176 ;  /* 0x000000b0ab7d7220 */ /* 0x040fe20000410000 */
[C---:B------:R-:W-:Y:S01]  /*4c90*/  FMUL.FTZ R109, R172.reuse, R111 ;  /* 0x0000006fac6d7220 */ /* 0x040fe20000410000 */
[----:B------:R-:W-:Y:S01]  /*4ca0*/  FMUL.FTZ R171, R171, R130 ;  /* 0x00000082abab7220 */ /* 0x000fe20000410000 */
[----:B------:R-:W-:Y:S01]  /*4cb0*/  FMUL.FTZ R110, R172, R113 ;  /* 0x00000071ac6e7220 */ /* 0x000fe20000410000 */
[----:B------:R-:W-:-:S02]  /*4cc0*/  @P6 HADD2.F32 R113, -RZ, R114.H1_H1 ;  /* 0x30000072ff716230 */ /* 0x000fc40000004100 */
[C---:B------:R-:W-:Y:S01]  /*4cd0*/  FMUL.FTZ R111, R172.reuse, R125 ;  /* 0x0000007dac6f7220 */ /* 0x040fe20000410000 */
[----:B------:R-:W-:Y:S01]  /*4ce0*/  FMUL.FTZ R176, R109, UR4 ;  /* 0x000000046db07c20 */ /* 0x000fe20008410000 */
[----:B------:R-:W-:Y:S01]  /*4cf0*/  FMUL.FTZ R172, R172, R171 ;  /* 0x000000abacac7220 */ /* 0x000fe20000410000 */
[----:B------:R-:W-:Y:S01]  /*4d00*/  MOV R125, RZ ;  /* 0x000000ff007d7202 */ /* 0x000fe20000000f00 */
[----:B------:R-:W-:Y:S02]  /*4d10*/  @P2 HADD2.F32 R147, -RZ, R115.H1_H1 ;  /* 0x30000073ff932230 */ /* 0x000fe40000004100 */
[----:B------:R-:W-:Y:S01]  /*4d20*/  @P6 FMUL.FTZ R125, R113, R176 ;  /* 0x000000b0717d6220 */ /* 0x000fe20000410000 */
[--C-:B------:R-:W-:Y:S02]  /*4d30*/  @P3 HADD2.F32 R178, -RZ, R112.reuse.H0_H0 ;  /* 0x20000070ffb23230 */ /* 0x100fe40000004100 */
[----:B------:R-:W-:Y:S01]  /*4d40*/  FMUL.FTZ R113, R110, UR4 ;  /* 0x000000046e717c20 */ /* 0x000fe20008410000 */
[----:B------:R-:W-:-:S02]  /*4d50*/  @P4 HADD2.F32 R139, -RZ, R112.H1_H1 ;  /* 0x30000070ff8b4230 */ /* 0x000fc40000004100 */
[----:B------:R-:W-:Y:S01]  /*4d60*/  FMUL.FTZ R112, R111, UR4 ;  /* 0x000000046f707c20 */ /* 0x000fe20008410000 */
[----:B------:R-:W-:Y:S01]  /*4d70*/  FMUL.FTZ R109, R172, UR4 ;  /* 0x00000004ac6d7c20 */ /* 0x000fe20008410000 */
[----:B------:R-:W-:Y:S02]  /*4d80*/  @P5 HADD2.F32 R180, -RZ, R115.H0_H0 ;  /* 0x20000073ffb45230 */ /* 0x000fe40000004100 */
        /* <DEDUP_REMOVED lines=10> */
[-C--:B------:R-:W-:Y:S01]  /*4e30*/  FMUL.FTZ R109, R85, R138.reuse ;  /* 0x0000008a556d7220 */ /* 0x080fe20000410000 */
[----:B------:R-:W-:Y:S01]  /*4e40*/  @P4 FMUL.FTZ R115, R139, R138 ;  /* 0x0000008a8b734220 */ /* 0x000fe20000410000 */
        /* <DEDUP_REMOVED lines=9> */
[----:B------:R-:W-:-:S07]  /*4ee0*/  F2FP.F16.F32.PACK_AB R108, R113, R108 ;  /* 0x0000006c716c723e */ /* 0x000fce00000000ff */
.L_x_7522:
[----:B------:R-:W0:Y:S01]  /*4ef0*/  @P1 LDC.64 R112, c[0x0][0x478] ;  /* 0x00011e00ff701b82 */ /* 0x000e220000000a00 */
[----:B------:R-:W-:-:S04]  /*4f00*/  IMAD.WIDE.U32 R116, R168, 0x10, R116 ;  /* 0x00000010a8747825 */ /* 0x000fc800078e0074 */
[----:B0-----:R-:W-:-:S05]  /*4f10*/  @P1 IMAD.WIDE.U32 R112, R168, 0x10, R112 ;  /* 0x00000010a8701825 */ /* 0x001fca00078e0070 */
[----:B------:R1:W-:Y:S04]  /*4f20*/  @P1 STG.E.128 desc[UR6][R112.64], R104 ;  /* 0x0000006870001986 */ /* 0x0003e8000c101d06 */
[----:B------:R1:W-:Y:S01]  /*4f30*/  STG.E.128 desc[UR6][R116.64], R108 ;  /* 0x0000006c74007986 */ /* 0x0003e2000c101d06 */
[----:B------:R-:W-:Y:S05]  /*4f40*/  BRA `(.L_x_7523) ;  /* 0x0000002800807947 */ /* 0x000fea0003800000 */
.L_x_7516:
        /* <DEDUP_REMOVED lines=9> */
[----:B------:R-:W-:Y:S02]  /*4fe0*/  HADD2.F32 R120, -RZ, R53.H0_H0 ;  /* 0x20000035ff787230 */ /* 0x000fe40000004100 */
[----:B------:R-:W-:Y:S01]  /*4ff0*/  FADD.FTZ R175, -R112, R175 ;  /* 0x000000af70af7221 */ /* 0x000fe20000010100 */
[----:B------:R-:W-:Y:S01]  /*5000*/  HADD2.F32 R112, -RZ, R52.H0_H0 ;  /* 0x20000034ff707230 */ /* 0x000fe20000004100 */
[----:B------:R-:W-:Y:S01]  /*5010*/  LOP3.LUT P5, RZ, R156, 0xff0000, RZ, 0xc0, !PT ;  /* 0x00ff00009cff7812 */ /* 0x000fe200078ac0ff */
[----:B------:R-:W-:Y:S01]  /*5020*/  FADD.FTZ R207, -R124, R121 ;  /* 0x000000797ccf7221 */ /* 0x000fe20000010100 */
[----:B------:R-:W-:Y:S01]  /*5030*/  UMOV UR4, UR5 ;  /* 0x0000000500047c82 */ /* 0x000fe20008000000 */
[----:B------:R-:W-:-:S02]  /*5040*/  HFMA2 R124, -RZ, RZ, 0, 0 ;  /* 0x00000000ff7c7431 */ /* 0x000fc400000001ff */
[C---:B------:R-:W-:Y:S01]  /*5050*/  FFMA.FTZ R121, R171.reuse, R175, R112 ;  /* 0x000000afab797223 */ /* 0x040fe20000010070 */
[----:B------:R-:W-:Y:S01]  /*5060*/  FFMA.FTZ R175, R171, R207, R120 ;  /* 0x000000cfabaf7223 */ /* 0x000fe20000010078 */
[C-C-:B------:R-:W-:Y:S01]  /*5070*/  FFMA.FTZ R209, R130.reuse, R113, R125.reuse ;  /* 0x0000007182d17223 */ /* 0x140fe2000001007d */
[--C-:B------:R-:W-:Y:S01]  /*5080*/  FFMA.FTZ R208, R130, R208, R125.reuse ;  /* 0x000000d082d07223 */ /* 0x100fe2000001007d */
[-C--:B------:R-:W-:Y:S01]  /*5090*/  FMUL.FTZ R112, R121, R172.reuse ;  /* 0x000000ac79707220 */ /* 0x080fe20000410000 */
[----:B------:R-:W-:Y:S01]  /*50a0*/  FMUL.FTZ R175, R175, R172 ;  /* 0x000000acafaf7220 */ /* 0x000fe20000410000 */
[----:B-----5:R-:W-:Y:S01]  /*50b0*/  @P4 HADD2.F32 R120, -RZ, R108.H0_H0 ;  /* 0x2000006cff784230 */ /* 0x020fe20000004100 */
[----:B------:R-:W-:Y:S01]  /*50c0*/  MOV R121, RZ ;  /* 0x000000ff00797202 */ /* 0x000fe20000000f00 */
[----:B------:R-:W-:Y:S01]  /*50d0*/  FMUL.FTZ R207, R112, UR4 ;  /* 0x0000000470cf7c20 */ /* 0x000fe20008410000 */
[----:B------:R-:W-:Y:S02]  /*50e0*/  @P5 HADD2.F32 R112, -RZ, R109.H0_H0 ;  /* 0x2000006dff705230 */ /* 0x000fe40000004100 */
[----:B------:R-:W-:Y:S01]  /*50f0*/  FMUL.FTZ R175, R175, UR4 ;  /* 0x00000004afaf7c20 */ /* 0x000fe20008410000 */
[C-C-:B------:R-:W-:Y:S01]  /*5100*/  FFMA.FTZ R116, R130.reuse, R116, R125.reuse ;  /* 0x0000007482747223 */ /* 0x140fe2000001007d */
[----:B------:R-:W-:Y:S01]  /*5110*/  @P4 FMUL.FTZ R124, R207, R120 ;  /* 0x00000078cf7c4220 */ /* 0x000fe20000410000 */
[--C-:B------:R-:W-:Y:S01]  /*5120*/  FFMA.FTZ R120, R130, R114, R125.reuse ;  /* 0x0000007282787223 */ /* 0x100fe2000001007d */
[----:B------:R-:W-:Y:S01]  /*5130*/  @P5 FMUL.FTZ R121, R175, R112 ;  /* 0x00000070af795220 */ /* 0x000fe20000410000 */
[----:B------:R-:W-:Y:S01]  /*5140*/  FMUL.FTZ R113, R102, R175 ;  /* 0x000000af66717220 */ /* 0x000fe20000410000 */
[----:B------:R-:W-:Y:S01]  /*5150*/  FMUL.FTZ R112, R100, R207 ;  /* 0x000000cf64707220 */ /* 0x000fe20000410000 */
[----:B------:R-:W-:Y:S01]  /*5160*/  HADD2.F32 R114, -RZ, R52.H1_H1 ;  /* 0x30000034ff727230 */ /* 0x000fe20000004100 */
[----:B------:R-:W-:Y:S01]  /*5170*/  ISETP.GE.U32.AND P1, PT, R156, RZ, PT ;  /* 0x000000ff9c00720c */ /* 0x000fe20003f26070 */
[----:B------:R-:W-:Y:S01]  /*5180*/  FADD.FTZ R209, -R209, R126 ;  /* 0x0000007ed1d17221 */ /* 0x000fe20000010100 */
[C-C-:B------:R-:W-:Y:S01]  /*5190*/  FFMA.FTZ R122, R130.reuse, R122, R125.reuse ;  /* 0x0000007a827a7223 */ /* 0x140fe2000001007d */
[----:B------:R-:W-:Y:S01]  /*51a0*/  FFMA.FTZ R128, R130, R128, R125 ;  /* 0x0000008082807223 */ /* 0x000fe2000001007d */
[----:B------:R-:W-:Y:S01]  /*51b0*/  FSEL R113, R113, RZ, P5 ;  /* 0x000000ff71717208 */ /* 0x000fe20002800000 */
[----:B------:R-:W-:Y:S01]  /*51c0*/  FADD.FTZ R208, -R208, R205 ;  /* 0x000000cdd0d07221 */ /* 0x000fe20000010100 */
[C---:B------:R-:W-:Y:S01]  /*51d0*/  LOP3.LUT P6, RZ, R157.reuse, 0xff, RZ, 0xc0, !PT ;  /* 0x000000ff9dff7812 */ /* 0x040fe200078cc0ff */
[----:B------:R-:W-:Y:S01]  /*51e0*/  FADD.FTZ R205, -R116, R117 ;  /* 0x0000007574cd7221 */ /* 0x000fe20000010100 */
[----:B------:R-:W-:Y:S01]  /*51f0*/  FSEL R112, R112, RZ, P4 ;  /* 0x000000ff70707208 */ /* 0x000fe20002000000 */
[----:B------:R-:W-:Y:S01]  /*5200*/  FADD.FTZ R207, -R120, R115 ;  /* 0x0000007378cf7221 */ /* 0x000fe20000010100 */
[----:B------:R-:W-:Y:S01]  /*5210*/  LOP3.LUT P5, RZ, R157, 0xff0000, RZ, 0xc0, !PT ;  /* 0x00ff00009dff7812 */ /* 0x000fe200078ac0ff */
[----:B------:R-:W-:Y:S01]  /*5220*/  FADD.FTZ R175, -R122, R127 ;  /* 0x0000007f7aaf7221 */ /* 0x000fe20000010100 */
[C---:B------:R-:W-:Y:S01]  /*5230*/  LOP3.LUT P2, RZ, R156.reuse, 0xff00, RZ, 0xc0, !PT ;  /* 0x0000ff009cff7812 */ /* 0x040fe2000784c0ff */
[----:B------:R-:W-:Y:S01]  /*5240*/  FFMA.FTZ R115, R171, R209, R114 ;  /* 0x000000d1ab737223 */ /* 0x000fe20000010072 */
[----:B------:R-:W-:Y:S01]  /*5250*/  LOP3.LUT P3, RZ, R156, 0xff000000, RZ, 0xc0, !PT ;  /* 0xff0000009cff7812 */ /* 0x000fe2000786c0ff */
[----:B------:R-:W-:Y:S01]  /*5260*/  HADD2.F32 R116, -RZ, R54.H0_H0 ;  /* 0x20000036ff747230 */ /* 0x000fe20000004100 */
[C---:B------:R-:W-:Y:S01]  /*5270*/  LOP3.LUT P4, RZ, R157.reuse, 0xff00, RZ, 0xc0, !PT ;  /* 0x0000ff009dff7812 */ /* 0x040fe2000788c0ff */
[----:B------:R-:W-:Y:S01]  /*5280*/  FADD.FTZ R123, -R128, R123 ;  /* 0x0000007b807b7221 */ /* 0x000fe20000010100 */
[----:B------:R-:W-:Y:S01]  /*5290*/  ISETP.GE.U32.AND.EX P1, PT, R157, 0x1000000, PT, P1 ;  /* 0x010000009d00780c */ /* 0x000fe20003f26110 */
[----:B------:R-:W-:-:S02]  /*52a0*/  HADD2.F32 R114, -RZ, R53.H1_H1 ;  /* 0x30000035ff727230 */ /* 0x000fc40000004100 */
[----:B------:R-:W-:Y:S01]  /*52b0*/  FMUL.FTZ R115, R115, R172 ;  /* 0x000000ac73737220 */ /* 0x000fe20000410000 */
[----:B------:R-:W-:Y:S02]  /*52c0*/  HADD2.F32 R120, -RZ, R54.H1_H1 ;  /* 0x30000036ff787230 */ /* 0x000fe40000004100 */
[C---:B------:R-:W-:Y:S01]  /*52d0*/  FFMA.FTZ R127, R171.reuse, R123, R116 ;  /* 0x0000007bab7f7223 */ /* 0x040fe20000010074 */
[--C-:B------:R-:W-:Y:S02]  /*52e0*/  HADD2.F32 R122, -RZ, R55.reuse.H0_H0 ;  /* 0x20000037ff7a7230 */ /* 0x100fe40000004100 */
[C---:B------:R-:W-:Y:S01]  /*52f0*/  FFMA.FTZ R117, R171.reuse, R208, R114 ;  /* 0x000000d0ab757223 */ /* 0x040fe20000010072 */
[----:B------:R-:W-:Y:S02]  /*5300*/  HADD2.F32 R126, -RZ, R55.H1_H1 ;  /* 0x30000037ff7e7230 */ /* 0x000fe40000004100 */
[----:B------:R-:W-:Y:S01]  /*5310*/  FFMA.FTZ R175, R171, R175, R120 ;  /* 0x000000afabaf7223 */ /* 0x000fe20000010078 */
[-C--:B------:R-:W-:Y:S01]  /*5320*/  FMUL.FTZ R127, R127, R172.reuse ;  /* 0x000000ac7f7f7220 */ /* 0x080fe20000410000 */
[----:B------:R-:W-:Y:S01]  /*5330*/  FFMA.FTZ R205, R171, R205, R122 ;  /* 0x000000cdabcd7223 */ /* 0x000fe2000001007a */
[-C--:B------:R-:W-:Y:S01]  /*5340*/  FMUL.FTZ R117, R117, R172.reuse ;  /* 0x000000ac75757220 */ /* 0x080fe20000410000 */
[----:B------:R-:W-:Y:S01]  /*5350*/  FFMA.FTZ R207, R171, R207, R126 ;  /* 0x000000cfabcf7223 */ /* 0x000fe2000001007e */
[-C--:B------:R-:W-:Y:S01]  /*5360*/  FMUL.FTZ R175, R175, R172.reuse ;  /* 0x000000acafaf7220 */ /* 0x080fe20000410000 */
[-C--:B------:R-:W-:Y:S01]  /*5370*/  FMUL.FTZ R205, R205, R172.reuse ;  /* 0x000000accdcd7220 */ /* 0x080fe20000410000 */
[----:B------:R-:W-:Y:S01]  /*5380*/  FMUL.FTZ R116, R115, UR4 ;  /* 0x0000000473747c20 */ /* 0x000fe20008410000 */
[----:B------:R-:W-:Y:S01]  /*5390*/  FMUL.FTZ R207, R207, R172 ;  /* 0x000000accfcf7220 */ /* 0x000fe20000410000 */
[----:B------:R-:W-:-:S02]  /*53a0*/  HFMA2 R128, -RZ, RZ, 0, 0 ;  /* 0x00000000ff807431 */ /* 0x000fc400000001ff */
[----:B------:R-:W-:Y:S02]  /*53b0*/  @P6 HADD2.F32 R114, -RZ, R110.H0_H0 ;  /* 0x2000006eff726230 */ /* 0x000fe40000004100 */
[----:B------:R-:W-:Y:S01]  /*53c0*/  FMUL.FTZ R127, R127, UR4 ;  /* 0x000000047f7f7c20 */ /* 0x000fe20008410000 */
[----:B------:R-:W-:Y:S02]  /*53d0*/  @P5 HADD2.F32 R115, -RZ, R111.H0_H0 ;  /* 0x2000006fff735230 */ /* 0x000fe40000004100 */
[----:B------:R-:W-:Y:S01]  /*53e0*/  FMUL.FTZ R126, R117, UR4 ;  /* 0x00000004757e7c20 */ /* 0x000fe20008410000 */
[----:B------:R-:W-:Y:S02]  /*53f0*/  @P2 HADD2.F32 R108, -RZ, R108.H1_H1 ;  /* 0x3000006cff6c2230 */ /* 0x000fe40000004100 */
[----:B------:R-:W-:Y:S01]  /*5400*/  FMUL.FTZ R175, R175, UR4 ;  /* 0x00000004afaf7c20 */ /* 0x000fe20008410000 */
[----:B------:R-:W-:Y:S02]  /*5410*/  @P3 HADD2.F32 R109, -RZ, R109.H1_H1 ;  /* 0x3000006dff6d3230 */ /* 0x000fe40000004100 */
[----:B------:R-:W-:Y:S01]  /*5420*/  FMUL.FTZ R205, R205, UR4 ;  /* 0x00000004cdcd7c20 */ /* 0x000fe20008410000 */
[----:B------:R-:W-:-:S02]  /*5430*/  @P4 HADD2.F32 R110, -RZ, R110.H1_H1 ;  /* 0x3000006eff6e4230 */ /* 0x000fc40000004100 */
[----:B------:R-:W-:Y:S01]  /*5440*/  FMUL.FTZ R208, R207, UR4 ;  /* 0x00000004cfd07c20 */ /* 0x000fe20008410000 */
[----:B------:R-:W-:Y:S01]  /*5450*/  @P1 HADD2.F32 R111, -RZ, R111.H1_H1 ;  /* 0x3000006fff6f1230 */ /* 0x000fe20000004100 */
[----:B------:R-:W-:Y:S02]  /*5460*/  CS2R R122, SRZ ;  /* 0x00000000007a7805 */ /* 0x000fe4000001ff00 */
[----:B------:R-:W-:Y:S02]  /*5470*/  CS2R R156, SRZ ;  /* 0x00000000009c7805 */ /* 0x000fe4000001ff00 */
[----:B------:R-:W-:Y:S01]  /*5480*/  MOV R120, RZ ;  /* 0x000000ff00787202 */ /* 0x000fe20000000f00 */
[----:B------:R-:W-:Y:S01]  /*5490*/  @P6 FMUL.FTZ R123, R127, R114 ;  /* 0x000000727f7b6220 */ /* 0x000fe20000410000 */
        /* <DEDUP_REMOVED lines=22> */
.L_x_7524:
[C-C-:B------:R-:W-:Y:S01]  /*5600*/  FFMA.FTZ R124, R130.reuse, R124, R125.reuse ;  /* 0x0000007c827c7223 */ /* 0x140fe2000001007d */
[----:B------:R-:W-:Y:S01]  /*5610*/  FFMA.FTZ R208, R130, R208, R125 ;  /* 0x000000d082d07223 */ /* 0x000fe2000001007d */
[C---:B------:R-:W-:Y:S01]  /*5620*/  LOP3.LUT P2, RZ, R156.reuse, 0xff0000, RZ, 0xc0, !PT ;  /* 0x00ff00009cff7812 */ /* 0x040fe2000784c0ff */
[--C-:B------:R-:W-:Y:S01]  /*5630*/  HADD2.F32 R104, -RZ, R53.reuse.H0_H0 ;  /* 0x20000035ff687230 */ /* 0x100fe20000004100 */
[----:B------:R-:W-:Y:S01]  /*5640*/  LOP3.LUT P5, RZ, R156, 0xff000000, RZ, 0xc0, !PT ;  /* 0xff0000009cff7812 */ /* 0x000fe200078ac0ff */
[----:B------:R-:W-:Y:S01]  /*5650*/  FADD.FTZ R124, -R124, R121 ;  /* 0x000000797c7c7221 */ /* 0x000fe20000010100 */
[----:B------:R-:W-:Y:S02]  /*5660*/  HADD2.F32 R107, -RZ, R53.H1_H1 ;  /* 0x30000035ff6b7230 */ /* 0x000fe40000004100 */
[----:B------:R-:W-:Y:S01]  /*5670*/  FADD.FTZ R208, -R208, R205 ;  /* 0x000000cdd0d07221 */ /* 0x000fe20000010100 */
[----:B------:R-:W-:Y:S01]  /*5680*/  UMOV UR4, UR5 ;  /* 0x0000000500047c82 */ /* 0x000fe20008000000 */
[C---:B------:R-:W-:Y:S01]  /*5690*/  FFMA.FTZ R105, R171.reuse, R124, R104 ;  /* 0x0000007cab697223 */ /* 0x040fe20000010068 */
[----:B------:R-:W-:Y:S01]  /*56a0*/  CS2R R120, SRZ ;  /* 0x0000000000787805 */ /* 0x000fe2000001ff00 */
[----:B------:R-:W-:Y:S01]  /*56b0*/  FFMA.FTZ R104, R171, R208, R107 ;  /* 0x000000d0ab687223 */ /* 0x000fe2000001006b */
[----:B------:R-:W-:Y:S01]  /*56c0*/  FFMA.FTZ R128, R130, R128, R125 ;  /* 0x0000008082807223 */ /* 0x000fe2000001007d */
[-C--:B------:R-:W-:Y:S01]  /*56d0*/  FMUL.FTZ R106, R105, R172.reuse ;  /* 0x000000ac696a7220 */ /* 0x080fe20000410000 */
[----:B------:R-:W-:Y:S01]  /*56e0*/  LOP3.LUT P6, RZ, R157, 0xff, RZ, 0xc0, !PT ;  /* 0x000000ff9dff7812 */ /* 0x000fe200078cc0ff */
[----:B------:R-:W-:Y:S01]  /*56f0*/  FMUL.FTZ R107, R104, R172 ;  /* 0x000000ac686b7220 */ /* 0x000fe20000410000 */
[----:B-----5:R-:W-:-:S02]  /*5700*/  @P2 HADD2.F32 R124, -RZ, R109.H0_H0 ;  /* 0x2000006dff7c2230 */ /* 0x020fc40000004100 */
[----:B------:R-:W-:Y:S01]  /*5710*/  FMUL.FTZ R205, R106, UR4 ;  /* 0x000000046acd7c20 */ /* 0x000fe20008410000 */
[----:B------:R-:W-:Y:S02]  /*5720*/  @P5 HADD2.F32 R109, -RZ, R109.H1_H1 ;  /* 0x3000006dff6d5230 */ /* 0x000fe40000004100 */
[----:B------:R-:W-:Y:S01]  /*5730*/  FMUL.FTZ R208, R107, UR4 ;  /* 0x000000046bd07c20 */ /* 0x000fe20008410000 */
[--C-:B------:R-:W-:Y:S02]  /*5740*/  HADD2.F32 R106, -RZ, R54.reuse.H0_H0 ;  /* 0x20000036ff6a7230 */ /* 0x100fe40000004100 */
[----:B------:R-:W-:Y:S01]  /*5750*/  FADD.FTZ R128, -R128, R123 ;  /* 0x0000007b80807221 */ /* 0x000fe20000010100 */
[--C-:B------:R-:W-:Y:S01]  /*5760*/  FFMA.FTZ R122, R130, R122, R125.reuse ;  /* 0x0000007a827a7223 */ /* 0x100fe2000001007d */
[-C--:B------:R-:W-:Y:S01]  /*5770*/  @P5 FMUL.FTZ R120, R109, R208.reuse ;  /* 0x000000d06d785220 */ /* 0x080fe20000410000 */
[-C--:B------:R-:W-:Y:S01]  /*5780*/  FMUL.FTZ R109, R102, R205.reuse ;  /* 0x000000cd666d7220 */ /* 0x080fe20000410000 */
[----:B------:R-:W-:Y:S01]  /*5790*/  FMUL.FTZ R208, R103, R208 ;  /* 0x000000d067d07220 */ /* 0x000fe20000410000 */
[----:B------:R-:W-:Y:S01]  /*57a0*/  @P2 FMUL.FTZ R121, R124, R205 ;  /* 0x000000cd7c792220 */ /* 0x000fe20000410000 */
[----:B------:R-:W-:Y:S01]  /*57b0*/  LOP3.LUT P4, RZ, R157, 0xff00, RZ, 0xc0, !PT ;  /* 0x0000ff009dff7812 */ /* 0x000fe2000788c0ff */
[--C-:B------:R-:W-:Y:S01]  /*57c0*/  FFMA.FTZ R116, R130, R116, R125.reuse ;  /* 0x0000007482747223 */ /* 0x100fe2000001007d */
[----:B------:R-:W-:Y:S01]  /*57d0*/  ISETP.GE.U32.AND P1, PT, R156, RZ, PT ;  /* 0x000000ff9c00720c */ /* 0x000fe20003f26070 */
[----:B------:R-:W-:Y:S01]  /*57e0*/  FFMA.FTZ R205, R171, R128, R106 ;  /* 0x00000080abcd7223 */ /* 0x000fe2000001006a */
[----:B------:R-:W-:Y:S01]  /*57f0*/  FSEL R109, R109, RZ, P2 ;  /* 0x000000ff6d6d7208 */ /* 0x000fe20001000000 */
[--C-:B------:R-:W-:Y:S01]  /*5800*/  FFMA.FTZ R113, R130, R113, R125.reuse ;  /* 0x0000007182717223 */ /* 0x100fe2000001007d */
[----:B------:R-:W-:Y:S01]  /*5810*/  LOP3.LUT P3, RZ, R156, 0xff, RZ, 0xc0, !PT ;  /* 0x000000ff9cff7812 */ /* 0x000fe2000786c0ff */
[--C-:B------:R-:W-:Y:S01]  /*5820*/  FFMA.FTZ R114, R130, R114, R125.reuse ;  /* 0x0000007282727223 */ /* 0x100fe2000001007d */
[----:B------:R-:W-:Y:S01]  /*5830*/  LOP3.LUT P2, RZ, R156, 0xff00, RZ, 0xc0, !PT ;  /* 0x0000ff009cff7812 */ /* 0x000fe2000784c0ff */
[----:B------:R-:W-:Y:S01]  /*5840*/  FFMA.FTZ R112, R130, R112, R125 ;  /* 0x0000007082707223 */ /* 0x000fe2000001007d */
[----:B------:R-:W-:Y:S01]  /*5850*/  FSEL R208, R208, RZ, P5 ;  /* 0x000000ffd0d07208 */ /* 0x000fe20002800000 */
[----:B------:R-:W-:Y:S01]  /*5860*/  HADD2.F32 R106, -RZ, R54.H1_H1 ;  /* 0x30000036ff6a7230 */ /* 0x000fe20000004100 */
[C---:B------:R-:W-:Y:S01]  /*5870*/  LOP3.LUT P5, RZ, R157.reuse, 0xff0000, RZ, 0xc0, !PT ;  /* 0x00ff00009dff7812 */ /* 0x040fe200078ac0ff */
[----:B------:R-:W-:Y:S01]  /*5880*/  FADD.FTZ R122, -R122, R127 ;  /* 0x0000007f7a7a7221 */ /* 0x000fe20000010100 */
[----:B------:R-:W-:Y:S01]  /*5890*/  ISETP.GE.U32.AND.EX P1, PT, R157, 0x1000000, PT, P1 ;  /* 0x010000009d00780c */ /* 0x000fe20003f26110 */
[----:B------:R-:W-:Y:S01]  /*58a0*/  FADD.FTZ R116, -R116, R117 ;  /* 0x0000007574747221 */ /* 0x000fe20000010100 */
[----:B------:R-:W-:-:S02]  /*58b0*/  HADD2.F32 R117, -RZ, R55.H1_H1 ;  /* 0x30000037ff757230 */ /* 0x000fc40000004100 */
[----:B------:R-:W-:Y:S01]  /*58c0*/  FADD.FTZ R126, -R113, R126 ;  /* 0x0000007e717e7221 */ /* 0x000fe20000010100 */
[--C-:B------:R-:W-:Y:S02]  /*58d0*/  HADD2.F32 R107, -RZ, R52.reuse.H0_H0 ;  /* 0x20000034ff6b7230 */ /* 0x100fe40000004100 */
[----:B------:R-:W-:Y:S01]  /*58e0*/  FADD.FTZ R114, -R114, R115 ;  /* 0x0000007372727221 */ /* 0x000fe20000010100 */
[----:B------:R-:W-:Y:S01]  /*58f0*/  FADD.FTZ R112, -R112, R175 ;  /* 0x000000af70707221 */ /* 0x000fe20000010100 */
[----:B------:R-:W-:Y:S02]  /*5900*/  HADD2.F32 R115, -RZ, R55.H0_H0 ;  /* 0x20000037ff737230 */ /* 0x000fe40000004100 */
[----:B------:R-:W-:Y:S01]  /*5910*/  FFMA.FTZ R207, R171, R122, R106 ;  /* 0x0000007aabcf7223 */ /* 0x000fe2000001006a */
[----:B------:R-:W-:Y:S02]  /*5920*/  HADD2.F32 R113, -RZ, R52.H1_H1 ;  /* 0x30000034ff717230 */ /* 0x000fe40000004100 */
[----:B------:R-:W-:Y:S01]  /*5930*/  FMUL.FTZ R106, R205, R172 ;  /* 0x000000accd6a7220 */ /* 0x000fe20000410000 */
[C---:B------:R-:W-:Y:S01]  /*5940*/  FFMA.FTZ R211, R171.reuse, R114, R117 ;  /* 0x00000072abd37223 */ /* 0x040fe20000010075 */
[----:B------:R-:W-:Y:S01]  /*5950*/  FFMA.FTZ R127, R171, R112, R107 ;  /* 0x00000070ab7f7223 */ /* 0x000fe2000001006b */
[----:B------:R-:W-:Y:S01]  /*5960*/  FMUL.FTZ R107, R207, R172 ;  /* 0x000000accf6b7220 */ /* 0x000fe20000410000 */
[C---:B------:R-:W-:Y:S01]  /*5970*/  FFMA.FTZ R209, R171.reuse, R116, R115 ;  /* 0x00000074abd17223 */ /* 0x040fe20000010073 */
[----:B------:R-:W-:Y:S01]  /*5980*/  FFMA.FTZ R126, R171, R126, R113 ;  /* 0x0000007eab7e7223 */ /* 0x000fe20000010071 */
[----:B------:R-:W-:-:S02]  /*5990*/  @P6 HADD2.F32 R114, -RZ, R110.H0_H0 ;  /* 0x2000006eff726230 */ /* 0x000fc40000004100 */
[----:B------:R-:W-:Y:S01]  /*59a0*/  FMUL.FTZ R113, R106, UR4 ;  /* 0x000000046a717c20 */ /* 0x000fe20008410000 */
[----:B------:R-:W-:Y:S02]  /*59b0*/  @P4 HADD2.F32 R115, -RZ, R110.H1_H1 ;  /* 0x3000006eff734230 */ /* 0x000fe40000004100 */
[-C--:B------:R-:W-:Y:S01]  /*59c0*/  FMUL.FTZ R110, R211, R172.reuse ;  /* 0x000000acd36e7220 */ /* 0x080fe20000410000 */
[----:B------:R-:W-:Y:S01]  /*59d0*/  CS2R R122, SRZ ;  /* 0x00000000007a7805 */ /* 0x000fe2000001ff00 */
[--C-:B------:R-:W-:Y:S02]  /*59e0*/  @P3 HADD2.F32 R116, -RZ, R108.reuse.H0_H0 ;  /* 0x2000006cff743230 */ /* 0x100fe40000004100 */
[----:B------:R-:W-:Y:S01]  /*59f0*/  FMUL.FTZ R112, R107, UR4 ;  /* 0x000000046b707c20 */ /* 0x000fe20008410000 */
[----:B------:R-:W-:Y:S02]  /*5a00*/  @P2 HADD2.F32 R175, -RZ, R108.H1_H1 ;  /* 0x3000006cffaf2230 */ /* 0x000fe40000004100 */
[----:B------:R-:W-:Y:S01]  /*5a10*/  FMUL.FTZ R108, R209, R172 ;  /* 0x000000acd16c7220 */ /* 0x000fe20000410000 */
[----:B------:R-:W-:-:S02]  /*5a20*/  @P5 HADD2.F32 R210, -RZ, R111.H0_H0 ;  /* 0x2000006fffd25230 */ /* 0x000fc40000004100 */
[-C--:B------:R-:W-:Y:S01]  /*5a30*/  FMUL.FTZ R107, R126, R172.reuse ;  /* 0x000000ac7e6b7220 */ /* 0x080fe20000410000 */
[----:B------:R-:W-:Y:S02]  /*5a40*/  @P1 HADD2.F32 R111, -RZ, R111.H1_H1 ;  /* 0x3000006fff6f1230 */ /* 0x000fe40000004100 */
[----:B------:R-:W-:Y:S01]  /*5a50*/  @P6 FMUL.FTZ R123, R114, R113 ;  /* 0x00000071727b6220 */ /* 0x000fe20000410000 */
[----:B------:R-:W-:Y:S01]  /*5a60*/  FMUL.FTZ R106, R127, R172 ;  /* 0x000000ac7f6a7220 */ /* 0x000fe20000410000 */
[----:B------:R-:W-:Y:S01]  /*5a70*/  FMUL.FTZ R114, R110, UR4 ;  /* 0x000000046e727c20 */ /* 0x000fe20008410000 */
[----:B------:R-:W-:Y:S01]  /*5a80*/  @P4 FMUL.FTZ R122, R115, R112 ;  /* 0x00000070737a4220 */ /* 0x000fe20000410000 */
[----:B------:R-:W-:Y:S01]  /*5a90*/  CS2R R156, SRZ ;  /* 0x00000000009c7805 */ /* 0x000fe2000001ff00 */
[----:B------:R-:W-:Y:S01]  /*5aa0*/  FMUL.FTZ R117, R108, UR4 ;  /* 0x000000046c757c20 */ /* 0x000fe20008410000 */
[----:B------:R-:W-:Y:S01]  /*5ab0*/  FMUL.FTZ R110, R107, UR4 ;  /* 0x000000046b6e7c20 */ /* 0x000fe20008410000 */
[----:B------:R-:W-:Y:S01]  /*5ac0*/  FMUL.FTZ R115, R106, UR4 ;  /* 0x000000046a737c20 */ /* 0x000fe20008410000 */
[----:B------:R-:W-:-:S02]  /*5ad0*/  HFMA2 R124, -RZ, RZ, 0, 0 ;  /* 0x00000000ff7c7431 */ /* 0x000fc400000001ff */
[----:B------:R-:W-:Y:S01]  /*5ae0*/  @P1 FMUL.FTZ R156, R111, R114 ;  /* 0x000000726f9c1220 */ /* 0x000fe20000410000 */
[----:B------:R-:W-:Y:S01]  /*5af0*/  MOV R128, RZ ;  /* 0x000000ff00807202 */ /* 0x000fe20000000f00 */
        /* <DEDUP_REMOVED lines=23> */
.L_x_7525:
        /* <DEDUP_REMOVED lines=13> */
[----:B------:R-:W-:Y:S02]  /*5d40*/  LOP3.LUT R106, R146, 0xff000000, RZ, 0xc0, !PT ;  /* 0xff000000926a7812 */ /* 0x000fe400078ec0ff */
[----:B------:R-:W-:Y:S02]  /*5d50*/  CS2R R174, SRZ ;  /* 0x0000000000ae7805 */ /* 0x000fe4000001ff00 */
[----:B------:R-:W-:Y:S01]  /*5d60*/  ISETP.NE.U32.AND P4, PT, R104, RZ, PT ;  /* 0x000000ff6800720c */ /* 0x000fe20003f85070 */
[----:B------:R-:W-:Y:S02]  /*5d70*/  HADD2.F32 R104, -RZ, R49.H0_H0 ;  /* 0x20000031ff687230 */ /* 0x000fe40000004100 */
[----:B------:R-:W-:Y:S01]  /*5d80*/  FADD.FTZ R105, -R199, R192 ;  /* 0x000000c0c7697221 */ /* 0x000fe20000010100 */
[----:B------:R-:W-:Y:S01]  /*5d90*/  ISETP.GE.U32.AND P2, PT, R146, RZ, PT ;  /* 0x000000ff9200720c */ /* 0x000fe20003f46070 */
[C-C-:B------:R-:W-:Y:S01]  /*5da0*/  FFMA.FTZ R202, R130.reuse, R202, R125.reuse ;  /* 0x000000ca82ca7223 */ /* 0x140fe2000001007d */
[----:B------:R-:W-:Y:S01]  /*5db0*/  ISETP.NE.AND.EX P4, PT, RZ, RZ, PT, P4 ;  /* 0x000000ffff00720c */ /* 0x000fe20003f85340 */
[----:B------:R-:W-:Y:S01]  /*5dc0*/  FFMA.FTZ R105, R171, R105, R104 ;  /* 0x00000069ab697223 */ /* 0x000fe20000010068 */
[--C-:B------:R-:W-:Y:S01]  /*5dd0*/  FFMA.FTZ R201, R130, R201, R125.reuse ;  /* 0x000000c982c97223 */ /* 0x100fe2000001007d */
[----:B------:R-:W-:Y:S01]  /*5de0*/  LOP3.LUT R110, R146, 0xff, RZ, 0xc0, !PT ;  /* 0x000000ff926e7812 */ /* 0x000fe200078ec0ff */
[----:B------:R-:W-:Y:S01]  /*5df0*/  FFMA.FTZ R200, R130, R200, R125 ;  /* 0x000000c882c87223 */ /* 0x000fe2000001007d */
[----:B------:R-:W-:Y:S01]  /*5e00*/  FMUL.FTZ R104, R105, R172 ;  /* 0x000000ac69687220 */ /* 0x000fe20000410000 */
[----:B------:R-:W-:Y:S01]  /*5e10*/  LOP3.LUT R126, R146, 0xff00, RZ, 0xc0, !PT ;  /* 0x0000ff00927e7812 */ /* 0x000fe200078ec0ff */
[----:B------:R-:W-:Y:S01]  /*5e20*/  FADD.FTZ R146, -R202, R193 ;  /* 0x000000c1ca927221 */ /* 0x000fe20000010100 */
[C---:B------:R-:W-:Y:S01]  /*5e30*/  LOP3.LUT P3, RZ, R147.reuse, 0xff, RZ, 0xc0, !PT ;  /* 0x000000ff93ff7812 */ /* 0x040fe2000786c0ff */
[----:B------:R-:W-:Y:S01]  /*5e40*/  FMUL.FTZ R107, R104, UR4 ;  /* 0x00000004686b7c20 */ /* 0x000fe20008410000 */
[C---:B------:R-:W-:Y:S01]  /*5e50*/  LOP3.LUT P6, RZ, R147.reuse, 0xff00, RZ, 0xc0, !PT ;  /* 0x0000ff0093ff7812 */ /* 0x040fe200078cc0ff */
[----:B------:R-:W-:Y:S01]  /*5e60*/  FADD.FTZ R127, -R200, R191 ;  /* 0x000000bfc87f7221 */ /* 0x000fe20000010100 */
[----:B------:R-:W-:Y:S01]  /*5e70*/  LOP3.LUT P5, RZ, R147, 0xff0000, RZ, 0xc0, !PT ;  /* 0x00ff000093ff7812 */ /* 0x000fe200078ac0ff */
[----:B-----5:R-:W-:-:S02]  /*5e80*/  @P4 HADD2.F32 R104, -RZ, R113.H0_H0 ;  /* 0x20000071ff684230 */ /* 0x020fc40000004100 */
[----:B------:R-:W-:Y:S01]  /*5e90*/  FMUL.FTZ R109, R94, R107 ;  /* 0x0000006b5e6d7220 */ /* 0x000fe20000410000 */
[----:B------:R-:W-:Y:S01]  /*5ea0*/  ISETP.GE.U32.AND.EX P2, PT, R147, 0x1000000, PT, P2 ;  /* 0x010000009300780c */ /* 0x000fe20003f46120 */
[----:B------:R-:W-:Y:S01]  /*5eb0*/  FADD.FTZ R147, -R201, R194 ;  /* 0x000000c2c9937221 */ /* 0x000fe20000010100 */
[----:B------:R-:W-:Y:S02]  /*5ec0*/  HFMA2 R191, -RZ, RZ, 0, 0 ;  /* 0x00000000ffbf7431 */ /* 0x000fe400000001ff */
[----:B------:R-:W-:Y:S01]  /*5ed0*/  @P4 FMUL.FTZ R175, R107, R104 ;  /* 0x000000686baf4220 */ /* 0x000fe20000410000 */
[----:B------:R-:W-:Y:S01]  /*5ee0*/  FSEL R109, R109, RZ, P4 ;  /* 0x000000ff6d6d7208 */ /* 0x000fe20002000000 */
[----:B------:R-:W-:Y:S01]  /*5ef0*/  HADD2.F32 R104, -RZ, R49.H1_H1 ;  /* 0x30000031ff687230 */ /* 0x000fe20000004100 */
[----:B------:R-:W-:Y:S01]  /*5f00*/  ISETP.NE.U32.AND P4, PT, R106, RZ, PT ;  /* 0x000000ff6a00720c */ /* 0x000fe20003f85070 */
[----:B------:R-:W-:Y:S02]  /*5f10*/  HADD2.F32 R106, -RZ, R50.H0_H0 ;  /* 0x20000032ff6a7230 */ /* 0x000fe40000004100 */
[C-C-:B------:R-:W-:Y:S01]  /*5f20*/  FFMA.FTZ R204, R130.reuse, R204, R125.reuse ;  /* 0x000000cc82cc7223 */ /* 0x140fe2000001007d */
[----:B------:R-:W-:Y:S01]  /*5f30*/  FFMA.FTZ R206, R130, R206, R125 ;  /* 0x000000ce82ce7223 */ /* 0x000fe2000001007d */
[----:B------:R-:W-:Y:S01]  /*5f40*/  ISETP.NE.AND.EX P4, PT, RZ, RZ, PT, P4 ;  /* 0x000000ffff00720c */ /* 0x000fe20003f85340 */
[C---:B------:R-:W-:Y:S01]  /*5f50*/  FFMA.FTZ R146, R171.reuse, R146, R104 ;  /* 0x00000092ab927223 */ /* 0x040fe20000010068 */
[----:B------:R-:W-:Y:S01]  /*5f60*/  FFMA.FTZ R147, R171, R147, R106 ;  /* 0x00000093ab937223 */ /* 0x000fe2000001006a */
[----:B------:R-:W-:Y:S01]  /*5f70*/  FADD.FTZ R204, -R204, R195 ;  /* 0x000000c3cccc7221 */ /* 0x000fe20000010100 */
[--C-:B------:R-:W-:Y:S01]  /*5f80*/  FFMA.FTZ R198, R130, R198, R125.reuse ;  /* 0x000000c682c67223 */ /* 0x100fe2000001007d */
[-C--:B------:R-:W-:Y:S01]  /*5f90*/  FMUL.FTZ R104, R146, R172.reuse ;  /* 0x000000ac92687220 */ /* 0x080fe20000410000 */
[----:B------:R-:W-:Y:S01]  /*5fa0*/  FMUL.FTZ R106, R147, R172 ;  /* 0x000000ac936a7220 */ /* 0x000fe20000410000 */
[----:B------:R-:W-:Y:S01]  /*5fb0*/  FFMA.FTZ R203, R130, R203, R125 ;  /* 0x000000cb82cb7223 */ /* 0x000fe2000001007d */
[----:B------:R-:W-:Y:S01]  /*5fc0*/  FADD.FTZ R193, -R206, R197 ;  /* 0x000000c5cec17221 */ /* 0x000fe20000010100 */
[----:B------:R-:W-:Y:S01]  /*5fd0*/  FMUL.FTZ R108, R104, UR4 ;  /* 0x00000004686c7c20 */ /* 0x000fe20008410000 */
[----:B------:R-:W-:Y:S01]  /*5fe0*/  FMUL.FTZ R111, R106, UR4 ;  /* 0x000000046a6f7c20 */ /* 0x000fe20008410000 */
[----:B------:R-:W-:-:S02]  /*5ff0*/  @P3 HADD2.F32 R106, -RZ, R114.H0_H0 ;  /* 0x20000072ff6a3230 */ /* 0x000fc40000004100 */
[----:B------:R-:W-:Y:S01]  /*6000*/  FADD.FTZ R199, -R203, R196 ;  /* 0x000000c4cbc77221 */ /* 0x000fe20000010100 */
[----:B------:R-:W-:Y:S02]  /*6010*/  @P4 HADD2.F32 R113, -RZ, R113.H1_H1 ;  /* 0x30000071ff714230 */ /* 0x000fe40000004100 */
[----:B------:R-:W-:Y:S01]  /*6020*/  FMUL.FTZ R104, R95, R108 ;  /* 0x0000006c5f687220 */ /* 0x000fe20000410000 */
[----:B------:R-:W-:Y:S01]  /*6030*/  FMUL.FTZ R107, R88, R111 ;  /* 0x0000006f586b7220 */ /* 0x000fe20000410000 */
[----:B------:R-:W-:Y:S01]  /*6040*/  @P3 FMUL.FTZ R191, R111, R106 ;  /* 0x0000006a6fbf3220 */ /* 0x000fe20000410000 */
[----:B------:R-:W-:Y:S02]  /*6050*/  HADD2.F32 R106, -RZ, R48.H1_H1 ;  /* 0x30000030ff6a7230 */ /* 0x000fe40000004100 */
[----:B------:R-:W-:Y:S01]  /*6060*/  @P4 FMUL.FTZ R174, R108, R113 ;  /* 0x000000716cae4220 */ /* 0x000fe20000410000 */
[----:B------:R-:W-:Y:S01]  /*6070*/  FSEL R200, R104, RZ, P4 ;  /* 0x000000ff68c87208 */ /* 0x000fe20002000000 */
[----:B------:R-:W-:Y:S01]  /*6080*/  HADD2.F32 R108, -RZ, R50.H1_H1 ;  /* 0x30000032ff6c7230 */ /* 0x000fe20000004100 */
[----:B------:R-:W-:Y:S01]  /*6090*/  ISETP.NE.U32.AND P4, PT, R110, RZ, PT ;  /* 0x000000ff6e00720c */ /* 0x000fe20003f85070 */
[----:B------:R-:W-:Y:S01]  /*60a0*/  HADD2.F32 R104, -RZ, R48.H0_H0 ;  /* 0x20000030ff687230 */ /* 0x000fe20000004100 */
[----:B------:R-:W-:Y:S01]  /*60b0*/  FSEL R195, R107, RZ, P3 ;  /* 0x000000ff6bc37208 */ /* 0x000fe20001800000 */
[----:B------:R-:W-:Y:S01]  /*60c0*/  FADD.FTZ R113, -R198, R189 ;  /* 0x000000bdc6717221 */ /* 0x000fe20000010100 */
[----:B------:R-:W-:Y:S01]  /*60d0*/  ISETP.NE.U32.AND P3, PT, R126, RZ, PT ;  /* 0x000000ff7e00720c */ /* 0x000fe20003f65070 */
[--C-:B------:R-:W-:Y:S01]  /*60e0*/  HADD2.F32 R126, -RZ, R51.reuse.H1_H1 ;  /* 0x30000033ff7e7230 */ /* 0x100fe20000004100 */
[----:B------:R-:W-:Y:S01]  /*60f0*/  ISETP.NE.AND.EX P4, PT, RZ, RZ, PT, P4 ;  /* 0x000000ffff00720c */ /* 0x000fe20003f85340 */
[----:B------:R-:W-:Y:S01]  /*6100*/  HADD2.F32 R110, -RZ, R51.H0_H0 ;  /* 0x20000033ff6e7230 */ /* 0x000fe20000004100 */
[----:B------:R-:W-:Y:S01]  /*6110*/  ISETP.NE.AND.EX P3, PT, RZ, RZ, PT, P3 ;  /* 0x000000ffff00720c */ /* 0x000fe20003f65330 */
[C---:B------:R-:W-:Y:S01]  /*6120*/  FFMA.FTZ R197, R171.reuse, R204, R108 ;  /* 0x000000ccabc57223 */ /* 0x040fe2000001006c */
[C---:B------:R-:W-:Y:S01]  /*6130*/  FFMA.FTZ R113, R171.reuse, R113, R104 ;  /* 0x00000071ab717223 */ /* 0x040fe20000010068 */
[C---:B------:R-:W-:Y:S01]  /*6140*/  FFMA.FTZ R202, R171.reuse, R193, R126 ;  /* 0x000000c1abca7223 */ /* 0x040fe2000001007e */
[----:B------:R-:W-:Y:S01]  /*6150*/  FFMA.FTZ R199, R171, R199, R110 ;  /* 0x000000c7abc77223 */ /* 0x000fe2000001006e */
[----:B------:R-:W-:Y:S01]  /*6160*/  FMUL.FTZ R104, R197, R172 ;  /* 0x000000acc5687220 */ /* 0x000fe20000410000 */
[----:B------:R-:W-:Y:S01]  /*6170*/  FFMA.FTZ R126, R171, R127, R106 ;  /* 0x0000007fab7e7223 */ /* 0x000fe2000001006a */
[----:B------:R-:W-:-:S02]  /*6180*/  @P6 HADD2.F32 R114, -RZ, R114.H1_H1 ;  /* 0x30000072ff726230 */ /* 0x000fc40000004100 */
[-C--:B------:R-:W-:Y:S01]  /*6190*/  FMUL.FTZ R108, R199, R172.reuse ;  /* 0x000000acc76c7220 */ /* 0x080fe20000410000 */
[----:B------:R-:W-:Y:S01]  /*61a0*/  FMUL.FTZ R198, R104, UR4 ;  /* 0x0000000468c67c20 */ /* 0x000fe20008410000 */
[-C--:B------:R-:W-:Y:S01]  /*61b0*/  FMUL.FTZ R107, R126, R172.reuse ;  /* 0x000000ac7e6b7220 */ /* 0x080fe20000410000 */
[----:B------:R-:W-:Y:S01]  /*61c0*/  CS2R R192, SRZ ;  /* 0x0000000000c07805 */ /* 0x000fe2000001ff00 */
[-C--:B------:R-:W-:Y:S01]  /*61d0*/  FMUL.FTZ R111, R202, R172.reuse ;  /* 0x000000acca6f7220 */ /* 0x080fe20000410000 */
[--C-:B------:R-:W-:Y:S02]  /*61e0*/  @P4 HADD2.F32 R106, -RZ, R112.reuse.H0_H0 ;  /* 0x20000070ff6a4230 */ /* 0x100fe40000004100 */
[----:B------:R-:W-:Y:S01]  /*61f0*/  FMUL.FTZ R104, R113, R172 ;  /* 0x000000ac71687220 */ /* 0x000fe20000410000 */
[----:B------:R-:W-:Y:S02]  /*6200*/  @P5 HADD2.F32 R110, -RZ, R115.H0_H0 ;  /* 0x20000073ff6e5230 */ /* 0x000fe40000004100 */
[----:B------:R-:W-:Y:S01]  /*6210*/  @P6 FMUL.FTZ R192, R198, R114 ;  /* 0x00000072c6c06220 */ /* 0x000fe20000410000 */
[----:B------:R-:W-:-:S02]  /*6220*/  @P3 HADD2.F32 R112, -RZ, R112.H1_H1 ;  /* 0x30000070ff703230 */ /* 0x000fc40000004100 */
[----:B------:R-:W-:Y:S01]  /*6230*/  FMUL.FTZ R201, R108, UR4 ;  /* 0x000000046cc97c20 */ /* 0x000fe20008410000 */
[----:B------:R-:W-:Y:S02]  /*6240*/  @P2 HADD2.F32 R115, -RZ, R115.H1_H1 ;  /* 0x30000073ff732230 */ /* 0x000fe40000004100 */
[----:B------:R-:W-:Y:S01]  /*6250*/  FMUL.FTZ R114, R107, UR4 ;  /* 0x000000046b727c20 */ /* 0x000fe20008410000 */
[----:B------:R-:W-:Y:S01]  /*6260*/  FMUL.FTZ R108, R111, UR4 ;  /* 0x000000046f6c7c20 */ /* 0x000fe20008410000 */
[----:B------:R-:W-:Y:S01]  /*6270*/  FMUL.FTZ R127, R104, UR4 ;  /* 0x00000004687f7c20 */ /* 0x000fe20008410000 */
[----:B------:R-:W-:Y:S01]  /*6280*/  MOV R194, RZ ;  /* 0x000000ff00c27202 */ /* 0x000fe20000000f00 */
[----:B------:R-:W-:Y:S01]  /*6290*/  @P3 FMUL.FTZ R194, R114, R112 ;  /* 0x0000007072c23220 */ /* 0x000fe20000410000 */
[----:B------:R-:W-:Y:S01]  /*62a0*/  MOV R196, RZ ;  /* 0x000000ff00c47202 */ /* 0x000fe20000000f00 */
[----:B------:R-:W-:Y:S01]  /*62b0*/  @P5 FMUL.FTZ R193, R201, R110 ;  /* 0x0000006ec9c15220 */ /* 0x000fe20000410000 */
[----:B------:R-:W-:Y:S01]  /*62c0*/  F2FP.F16.F32.PACK_AB R104, R126, R113 ;  /* 0x000000717e68723e */ /* 0x000fe200000000ff */
        /* <DEDUP_REMOVED lines=21> */
.L_x_7526:
[--C-:B------:R-:W-:Y:S01]  /*6420*/  FFMA.FTZ R199, R130, R199, R125.reuse ;  /* 0x000000c782c77223 */ /* 0x100fe2000001007d */
[----:B------:R-:W-:Y:S01]  /*6430*/  LOP3.LUT P6, RZ, R146, 0xff0000, RZ, 0xc0, !PT ;  /* 0x00ff000092ff7812 */ /* 0x000fe200078cc0ff */
[--C-:B0-----:R-:W-:Y:S02]  /*6440*/  HADD2.F32 R108, -RZ, R49.reuse.H0_H0 ;  /* 0x20000031ff6c7230 */ /* 0x101fe40000004100 */
[----:B------:R-:W-:Y:S01]  /*6450*/  FFMA.FTZ R202, R130, R202, R125 ;  /* 0x000000ca82ca7223 */ /* 0x000fe2000001007d */
[----:B------:R-:W-:Y:S01]  /*6460*/  FADD.FTZ R192, -R199, R192 ;  /* 0x000000c0c7c07221 */ /* 0x000fe20000010100 */
[----:B------:R-:W-:Y:S01]  /*6470*/  LOP3.LUT P5, RZ, R146, 0xff000000, RZ, 0xc0, !PT ;  /* 0xff00000092ff7812 */ /* 0x000fe200078ac0ff */
[----:B------:R-:W-:Y:S02]  /*6480*/  HADD2.F32 R126, -RZ, R49.H1_H1 ;  /* 0x30000031ff7e7230 */ /* 0x000fe40000004100 */
[----:B------:R-:W-:Y:S01]  /*6490*/  FADD.FTZ R202, -R202, R193 ;  /* 0x000000c1caca7221 */ /* 0x000fe20000010100 */
[C---:B------:R-:W-:Y:S01]  /*64a0*/  FFMA.FTZ R109, R171.reuse, R192, R108 ;  /* 0x000000c0ab6d7223 */ /* 0x040fe2000001006c */
[----:B------:R-:W-:Y:S01]  /*64b0*/  FFMA.FTZ R201, R130, R201, R125 ;  /* 0x000000c982c97223 */ /* 0x000fe2000001007d */
[----:B------:R-:W-:Y:S01]  /*64c0*/  CS2R R174, SRZ ;  /* 0x0000000000ae7805 */ /* 0x000fe2000001ff00 */
[----:B------:R-:W-:Y:S01]  /*64d0*/  FFMA.FTZ R111, R171, R202, R126 ;  /* 0x000000caab6f7223 */ /* 0x000fe2000001007e */
[----:B------:R-:W-:Y:S01]  /*64e0*/  FMUL.FTZ R108, R172, R109 ;  /* 0x0000006dac6c7220 */ /* 0x000fe20000410000 */
[----:B------:R-:W-:-:S02]  /*64f0*/  HADD2.F32 R126, -RZ, R50.H0_H0 ;  /* 0x20000032ff7e7230 */ /* 0x000fc40000004100 */
[----:B------:R-:W-:Y:S01]  /*6500*/  FADD.FTZ R194, -R201, R194 ;  /* 0x000000c2c9c27221 */ /* 0x000fe20000010100 */
[--C-:B-----5:R-:W-:Y:S02]  /*6510*/  @P6 HADD2.F32 R110, -RZ, R113.reuse.H0_H0 ;  /* 0x20000071ff6e6230 */ /* 0x120fe40000004100 */
[----:B------:R-:W-:Y:S01]  /*6520*/  FMUL.FTZ R109, R108, UR4 ;  /* 0x000000046c6d7c20 */ /* 0x000fe20008410000 */
[----:B------:R-:W-:Y:S01]  /*6530*/  FMUL.FTZ R108, R172, R111 ;  /* 0x0000006fac6c7220 */ /* 0x000fe20000410000 */
[----:B------:R-:W-:Y:S02]  /*6540*/  @P5 HADD2.F32 R113, -RZ, R113.H1_H1 ;  /* 0x30000071ff715230 */ /* 0x000fe40000004100 */
[----:B------:R-:W-:Y:S01]  /*6550*/  FFMA.FTZ R111, R171, R194, R126 ;  /* 0x000000c2ab6f7223 */ /* 0x000fe2000001007e */
[----:B------:R-:W-:Y:S01]  /*6560*/  @P6 FMUL.FTZ R175, R110, R109 ;  /* 0x0000006d6eaf6220 */ /* 0x000fe20000410000 */
[----:B------:R-:W-:Y:S01]  /*6570*/  FMUL.FTZ R110, R108, UR4 ;  /* 0x000000046c6e7c20 */ /* 0x000fe20008410000 */
[C---:B------:R-:W-:Y:S01]  /*6580*/  LOP3.LUT P4, RZ, R147.reuse, 0xff, RZ, 0xc0, !PT ;  /* 0x000000ff93ff7812 */ /* 0x040fe2000788c0ff */
[--C-:B------:R-:W-:Y:S01]  /*6590*/  FFMA.FTZ R200, R130, R200, R125.reuse ;  /* 0x000000c882c87223 */ /* 0x100fe2000001007d */
[----:B------:R-:W-:Y:S01]  /*65a0*/  LOP3.LUT R127, R147, 0xff00, RZ, 0xc0, !PT ;  /* 0x0000ff00937f7812 */ /* 0x000fe200078ec0ff */
[-C--:B------:R-:W-:Y:S01]  /*65b0*/  FMUL.FTZ R108, R95, R110.reuse ;  /* 0x0000006e5f6c7220 */ /* 0x080fe20000410000 */
[----:B------:R-:W-:Y:S01]  /*65c0*/  @P5 FMUL.FTZ R174, R113, R110 ;  /* 0x0000006e71ae5220 */ /* 0x000fe20000410000 */
[----:B------:R-:W-:Y:S01]  /*65d0*/  FMUL.FTZ R110, R172, R111 ;  /* 0x0000006fac6e7220 */ /* 0x000fe20000410000 */
[----:B------:R-:W-:Y:S01]  /*65e0*/  FMUL.FTZ R109, R94, R109 ;  /* 0x0000006d5e6d7220 */ /* 0x000fe20000410000 */
[----:B------:R-:W-:Y:S01]  /*65f0*/  FFMA.FTZ R204, R130, R204, R125 ;  /* 0x000000cc82cc7223 */ /* 0x000fe2000001007d */
[----:B------:R-:W-:Y:S01]  /*6600*/  FSEL R126, R108, RZ, P5 ;  /* 0x000000ff6c7e7208 */ /* 0x000fe20002800000 */
[----:B------:R-:W-:Y:S01]  /*6610*/  FMUL.FTZ R111, R110, UR4 ;  /* 0x000000046e6f7c20 */ /* 0x000fe20008410000 */
[----:B------:R-:W-:Y:S01]  /*6620*/  FADD.FTZ R200, -R200, R191 ;  /* 0x000000bfc8c87221 */ /* 0x000fe20000010100 */
[----:B------:R-:W-:Y:S01]  /*6630*/  ISETP.NE.AND.EX P5, PT, R127, RZ, PT, !PT ;  /* 0x000000ff7f00720c */ /* 0x000fe20003fa53f0 */
[----:B------:R-:W-:-:S02]  /*6640*/  HFMA2 R191, -RZ, RZ, 0, 0 ;  /* 0x00000000ffbf7431 */ /* 0x000fc400000001ff */
[----:B------:R-:W-:Y:S01]  /*6650*/  FMUL.FTZ R108, R88, R111 ;  /* 0x0000006f586c7220 */ /* 0x000fe20000410000 */
[----:B------:R-:W-:Y:S02]  /*6660*/  @P4 HADD2.F32 R110, -RZ, R114.H0_H0 ;  /* 0x20000072ff6e4230 */ /* 0x000fe40000004100 */
[----:B------:R-:W-:Y:S01]  /*6670*/  FFMA.FTZ R198, R130, R198, R125 ;  /* 0x000000c682c67223 */ /* 0x000fe2000001007d */
[----:B------:R-:W-:Y:S01]  /*6680*/  FADD.FTZ R204, -R204, R195 ;  /* 0x000000c3cccc7221 */ /* 0x000fe20000010100 */
[----:B------:R-:W-:Y:S01]  /*6690*/  FSEL R109, R109, RZ, P6 ;  /* 0x000000ff6d6d7208 */ /* 0x000fe20003000000 */
[----:B------:R-:W-:Y:S01]  /*66a0*/  FFMA.FTZ R203, R130, R203, R125 ;  /* 0x000000cb82cb7223 */ /* 0x000fe2000001007d */
[----:B------:R-:W-:Y:S01]  /*66b0*/  FSEL R127, R108, RZ, P4 ;  /* 0x000000ff6c7f7208 */ /* 0x000fe20002000000 */
[----:B------:R-:W-:Y:S01]  /*66c0*/  HADD2.F32 R108, -RZ, R50.H1_H1 ;  /* 0x30000032ff6c7230 */ /* 0x000fe20000004100 */
[----:B------:R-:W-:Y:S01]  /*66d0*/  LOP3.LUT P3, RZ, R146, 0xff, RZ, 0xc0, !PT ;  /* 0x000000ff92ff7812 */ /* 0x000fe2000786c0ff */
[----:B------:R-:W-:Y:S01]  /*66e0*/  FADD.FTZ R198, -R198, R189 ;  /* 0x000000bdc6c67221 */ /* 0x000fe20000010100 */
[----:B------:R-:W-:Y:S01]  /*66f0*/  ISETP.GE.U32.AND P2, PT, R146, RZ, PT ;  /* 0x000000ff9200720c */ /* 0x000fe20003f46070 */
[----:B------:R-:W-:Y:S01]  /*6700*/  FFMA.FTZ R206, R130, R206, R125 ;  /* 0x000000ce82ce7223 */ /* 0x000fe2000001007d */
[----:B------:R-:W-:Y:S01]  /*6710*/  LOP3.LUT P6, RZ, R146, 0xff00, RZ, 0xc0, !PT ;  /* 0x0000ff0092ff7812 */ /* 0x000fe200078cc0ff */
[----:B------:R-:W-:Y:S01]  /*6720*/  @P4 FMUL.FTZ R191, R110, R111 ;  /* 0x0000006f6ebf4220 */ /* 0x000fe20000410000 */
[----:B------:R-:W-:Y:S01]  /*6730*/  LOP3.LUT R146, R147, 0xff0000, RZ, 0xc0, !PT ;  /* 0x00ff000093927812 */ /* 0x000fe200078ec0ff */
[----:B------:R-:W-:-:S02]  /*6740*/  HADD2.F32 R113, -RZ, R51.H0_H0 ;  /* 0x20000033ff717230 */ /* 0x000fc40000004100 */
[----:B------:R-:W-:Y:S01]  /*6750*/  FFMA.FTZ R189, R171, R204, R108 ;  /* 0x000000ccabbd7223 */ /* 0x000fe2000001006c */
[----:B------:R-:W-:Y:S01]  /*6760*/  FADD.FTZ R196, -R203, R196 ;  /* 0x000000c4cbc47221 */ /* 0x000fe20000010100 */
[--C-:B------:R-:W-:Y:S01]  /*6770*/  HADD2.F32 R111, -RZ, R48.reuse.H0_H0 ;  /* 0x20000030ff6f7230 */ /* 0x100fe20000004100 */
[----:B------:R-:W-:Y:S01]  /*6780*/  ISETP.GE.U32.AND.EX P2, PT, R147, 0x1000000, PT, P2 ;  /* 0x010000009300780c */ /* 0x000fe20003f46120 */
[----:B------:R-:W-:Y:S01]  /*6790*/  FADD.FTZ R206, -R206, R197 ;  /* 0x000000c5cece7221 */ /* 0x000fe20000010100 */
[----:B------:R-:W-:Y:S01]  /*67a0*/  ISETP.NE.AND.EX P4, PT, R146, RZ, PT, !PT ;  /* 0x000000ff9200720c */ /* 0x000fe20003f853f0 */
[----:B------:R-:W-:Y:S02]  /*67b0*/  HADD2.F32 R193, -RZ, R51.H1_H1 ;  /* 0x30000033ffc17230 */ /* 0x000fe40000004100 */
[----:B------:R-:W-:Y:S01]  /*67c0*/  FMUL.FTZ R108, R172, R189 ;  /* 0x000000bdac6c7220 */ /* 0x000fe20000410000 */
[----:B------:R-:W-:Y:S02]  /*67d0*/  HADD2.F32 R147, -RZ, R48.H1_H1 ;  /* 0x30000030ff937230 */ /* 0x000fe40000004100 */
[C---:B------:R-:W-:Y:S01]  /*67e0*/  FFMA.FTZ R197, R171.reuse, R196, R113 ;  /* 0x000000c4abc57223 */ /* 0x040fe20000010071 */
[----:B------:R-:W-:Y:S01]  /*67f0*/  FFMA.FTZ R113, R171, R198, R111 ;  /* 0x000000c6ab717223 */ /* 0x000fe2000001006f */
[----:B------:R-:W-:-:S02]  /*6800*/  @P5 HADD2.F32 R111, -RZ, R114.H1_H1 ;  /* 0x30000072ff6f5230 */ /* 0x000fc40000004100 */
[----:B------:R-:W-:Y:S01]  /*6810*/  FMUL.FTZ R114, R108, UR4 ;  /* 0x000000046c727c20 */ /* 0x000fe20008410000 */
[C---:B------:R-:W-:Y:S01]  /*6820*/  FFMA.FTZ R199, R171.reuse, R206, R193 ;  /* 0x000000ceabc77223 */ /* 0x040fe200000100c1 */
[----:B------:R-:W-:Y:S01]  /*6830*/  FFMA.FTZ R147, R171, R200, R147 ;  /* 0x000000c8ab937223 */ /* 0x000fe20000010093 */
[----:B------:R-:W-:Y:S01]  /*6840*/  CS2R R192, SRZ ;  /* 0x0000000000c07805 */ /* 0x000fe2000001ff00 */
[--C-:B------:R-:W-:Y:S02]  /*6850*/  @P3 HADD2.F32 R198, -RZ, R112.reuse.H0_H0 ;  /* 0x20000070ffc63230 */ /* 0x100fe40000004100 */
[----:B------:R-:W-:Y:S01]  /*6860*/  @P5 FMUL.FTZ R192, R111, R114 ;  /* 0x000000726fc05220 */ /* 0x000fe20000410000 */
[----:B------:R-:W-:Y:S02]  /*6870*/  @P6 HADD2.F32 R195, -RZ, R112.H1_H1 ;  /* 0x30000070ffc36230 */ /* 0x000fe40000004100 */
[C---:B------:R-:W-:Y:S01]  /*6880*/  FMUL.FTZ R111, R172.reuse, R197 ;  /* 0x000000c5ac6f7220 */ /* 0x040fe20000410000 */
[C---:B------:R-:W-:Y:S01]  /*6890*/  FMUL.FTZ R110, R172.reuse, R147 ;  /* 0x00000093ac6e7220 */ /* 0x040fe20000410000 */
[C---:B------:R-:W-:Y:S01]  /*68a0*/  FMUL.FTZ R112, R172.reuse, R199 ;  /* 0x000000c7ac707220 */ /* 0x040fe20000410000 */
[----:B------:R-:W-:Y:S01]  /*68b0*/  FMUL.FTZ R108, R172, R113 ;  /* 0x00000071ac6c7220 */ /* 0x000fe20000410000 */
[----:B------:R-:W-:-:S02]  /*68c0*/  @P4 HADD2.F32 R200, -RZ, R115.H0_H0 ;  /* 0x20000073ffc84230 */ /* 0x000fc40000004100 */
[----:B------:R-:W-:Y:S01]  /*68d0*/  FMUL.FTZ R111, R111, UR4 ;  /* 0x000000046f6f7c20 */ /* 0x000fe20008410000 */
[----:B------:R-:W-:Y:S02]  /*68e0*/  @P2 HADD2.F32 R201, -RZ, R115.H1_H1 ;  /* 0x30000073ffc92230 */ /* 0x000fe40000004100 */
        /* <DEDUP_REMOVED lines=24> */
.L_x_7527:
        /* <DEDUP_REMOVED lines=15> */
[--C-:B------:R-:W-:Y:S02]  /*6b60*/  HADD2.F32 R104, -RZ, R45.reuse.H0_H0 ;  /* 0x2000002dff687230 */ /* 0x100fe40000004100 */
[----:B------:R-:W-:Y:S01]  /*6b70*/  FADD.FTZ R129, -R186, R185 ;  /* 0x000000b9ba817221 */ /* 0x000fe20000010100 */
[----:B------:R-:W-:Y:S01]  /*6b80*/  ISETP.NE.AND.EX P2, PT, RZ, RZ, PT, P2 ;  /* 0x000000ffff00720c */ /* 0x000fe20003f45320 */
[C-C-:B------:R-:W-:Y:S01]  /*6b90*/  FFMA.FTZ R182, R130.reuse, R182, R125.reuse ;  /* 0x000000b682b67223 */ /* 0x140fe2000001007d */
[----:B------:R-:W-:Y:S01]  /*6ba0*/  LOP3.LUT R106, R139, 0xff, RZ, 0xc0, !PT ;  /* 0x000000ff8b6a7812 */ /* 0x000fe200078ec0ff */
[----:B------:R-:W-:Y:S01]  /*6bb0*/  FFMA.FTZ R129, R171, R129, R104 ;  /* 0x00000081ab817223 */ /* 0x000fe20000010068 */
[----:B------:R-:W-:Y:S01]  /*6bc0*/  LOP3.LUT R107, R139, 0xff00, RZ, 0xc0, !PT ;  /* 0x0000ff008b6b7812 */ /* 0x000fe200078ec0ff */
[--C-:B------:R-:W-:Y:S01]  /*6bd0*/  FFMA.FTZ R180, R130, R180, R125.reuse ;  /* 0x000000b482b47223 */ /* 0x100fe2000001007d */
[----:B------:R-:W-:Y:S01]  /*6be0*/  ISETP.NE.U32.AND P4, PT, R105, RZ, PT ;  /* 0x000000ff6900720c */ /* 0x000fe20003f85070 */
[----:B------:R-:W-:Y:S01]  /*6bf0*/  FMUL.FTZ R104, R129, R172 ;  /* 0x000000ac81687220 */ /* 0x000fe20000410000 */
[----:B------:R-:W-:Y:S01]  /*6c00*/  ISETP.NE.AND.EX P6, PT, R106, RZ, PT, !PT ;  /* 0x000000ff6a00720c */ /* 0x000fe20003fc53f0 */
[----:B------:R-:W-:Y:S01]  /*6c10*/  HADD2.F32 R106, -RZ, R45.H1_H1 ;  /* 0x3000002dff6a7230 */ /* 0x000fe20000004100 */
[----:B------:R-:W-:Y:S01]  /*6c20*/  ISETP.GE.U32.AND P3, PT, R138, RZ, PT ;  /* 0x000000ff8a00720c */ /* 0x000fe20003f66070 */
[--C-:B------:R-:W-:Y:S01]  /*6c30*/  FFMA.FTZ R178, R130, R178, R125.reuse ;  /* 0x000000b282b27223 */ /* 0x100fe2000001007d */
[----:B------:R-:W-:Y:S01]  /*6c40*/  LOP3.LUT R110, R138, 0xff, RZ, 0xc0, !PT ;  /* 0x000000ff8a6e7812 */ /* 0x000fe200078ec0ff */
[----:B------:R-:W-:Y:S01]  /*6c50*/  FFMA.FTZ R176, R130, R176, R125 ;  /* 0x000000b082b07223 */ /* 0x000fe2000001007d */
[----:B------:R-:W-:Y:S01]  /*6c60*/  LOP3.LUT R111, R138, 0xff00, RZ, 0xc0, !PT ;  /* 0x0000ff008a6f7812 */ /* 0x000fe200078ec0ff */
[----:B------:R-:W-:Y:S01]  /*6c70*/  FADD.FTZ R138, -R184, R183 ;  /* 0x000000b7b88a7221 */ /* 0x000fe20000010100 */
[----:B------:R-:W-:Y:S01]  /*6c80*/  ISETP.NE.AND.EX P5, PT, R107, RZ, PT, !PT ;  /* 0x000000ff6b00720c */ /* 0x000fe20003fa53f0 */
[----:B------:R-:W-:Y:S01]  /*6c90*/  FMUL.FTZ R107, R104, UR4 ;  /* 0x00000004686b7c20 */ /* 0x000fe20008410000 */
[----:B------:R-:W-:Y:S01]  /*6ca0*/  ISETP.NE.AND.EX P4, PT, RZ, RZ, PT, P4 ;  /* 0x000000ffff00720c */ /* 0x000fe20003f85340 */
[----:B-----5:R-:W-:-:S02]  /*6cb0*/  @P2 HADD2.F32 R104, -RZ, R113.H0_H0 ;  /* 0x20000071ff682230 */ /* 0x020fc40000004100 */
[----:B------:R-:W-:Y:S01]  /*6cc0*/  FFMA.FTZ R130, R130, R188, R125 ;  /* 0x000000bc82827223 */ /* 0x000fe2000001007d */
[C---:B------:R-:W-:Y:S01]  /*6cd0*/  LOP3.LUT R125, R139.reuse, 0xff0000, RZ, 0xc0, !PT ;  /* 0x00ff00008b7d7812 */ /* 0x040fe200078ec0ff */
[--C-:B------:R-:W-:Y:S01]  /*6ce0*/  HADD2.F32 R108, -RZ, R46.reuse.H0_H0 ;  /* 0x2000002eff6c7230 */ /* 0x100fe20000004100 */
[----:B------:R-:W-:Y:S01]  /*6cf0*/  ISETP.GE.U32.AND.EX P3, PT, R139, 0x1000000, PT, P3 ;  /* 0x010000008b00780c */ /* 0x000fe20003f66130 */
[----:B------:R-:W-:Y:S01]  /*6d00*/  FFMA.FTZ R138, R171, R138, R106 ;  /* 0x0000008aab8a7223 */ /* 0x000fe2000001006a */
[----:B------:R-:W-:Y:S01]  /*6d10*/  FADD.FTZ R139, -R182, R181 ;  /* 0x000000b5b68b7221 */ /* 0x000fe20000010100 */
[----:B------:R-:W-:Y:S01]  /*6d20*/  CS2R R118, SRZ ;  /* 0x0000000000767805 */ /* 0x000fe2000001ff00 */
[----:B------:R-:W-:Y:S01]  /*6d30*/  FMUL.FTZ R105, R86, R107 ;  /* 0x0000006b56697220 */ /* 0x000fe20000410000 */
[----:B------:R-:W-:Y:S01]  /*6d40*/  @P2 FMUL.FTZ R118, R107, R104 ;  /* 0x000000686b762220 */ /* 0x000fe20000410000 */
[-C--:B------:R-:W-:Y:S01]  /*6d50*/  FMUL.FTZ R104, R138, R172.reuse ;  /* 0x000000ac8a687220 */ /* 0x080fe20000410000 */
[----:B------:R-:W-:Y:S01]  /*6d60*/  FFMA.FTZ R139, R171, R139, R108 ;  /* 0x0000008bab8b7223 */ /* 0x000fe2000001006c */
[----:B------:R-:W-:Y:S01]  /*6d70*/  FADD.FTZ R173, -R178, R177 ;  /* 0x000000b1b2ad7221 */ /* 0x000fe20000010100 */
[----:B------:R-:W-:Y:S01]  /*6d80*/  FADD.FTZ R177, -R176, R131 ;  /* 0x00000083b0b17221 */ /* 0x000fe20000010100 */
[----:B------:R-:W-:Y:S01]  /*6d90*/  FSEL R131, R105, RZ, P2 ;  /* 0x000000ff69837208 */ /* 0x000fe20001000000 */
[----:B------:R-:W-:Y:S01]  /*6da0*/  FMUL.FTZ R108, R104, UR4 ;  /* 0x00000004686c7c20 */ /* 0x000fe20008410000 */
[----:B------:R-:W-:Y:S01]  /*6db0*/  FMUL.FTZ R105, R139, R172 ;  /* 0x000000ac8b697220 */ /* 0x000fe20000410000 */
[----:B------:R-:W-:Y:S01]  /*6dc0*/  @P4 HADD2.F32 R113, -RZ, R113.H1_H1 ;  /* 0x30000071ff714230 */ /* 0x000fe20000004100 */
[----:B------:R-:W-:Y:S01]  /*6dd0*/  ISETP.NE.U32.AND P2, PT, R110, RZ, PT ;  /* 0x000000ff6e00720c */ /* 0x000fe20003f45070 */
[----:B------:R-:W-:Y:S01]  /*6de0*/  FMUL.FTZ R104, R87, R108 ;  /* 0x0000006c57687220 */ /* 0x000fe20000410000 */
[----:B------:R-:W-:Y:S01]  /*6df0*/  FMUL.FTZ R107, R105, UR4 ;  /* 0x00000004696b7c20 */ /* 0x000fe20008410000 */
[----:B------:R-:W-:Y:S01]  /*6e00*/  FADD.FTZ R180, -R180, R179 ;  /* 0x000000b3b4b47221 */ /* 0x000fe20000010100 */
[----:B------:R-:W-:Y:S01]  /*6e10*/  @P4 FMUL.FTZ R119, R108, R113 ;  /* 0x000000716c774220 */ /* 0x000fe20000410000 */
[----:B------:R-:W-:-:S02]  /*6e20*/  HADD2.F32 R108, -RZ, R46.H1_H1 ;  /* 0x3000002eff6c7230 */ /* 0x000fc40000004100 */
[----:B------:R-:W-:Y:S01]  /*6e30*/  FMUL.FTZ R106, R80, R107 ;  /* 0x0000006b506a7220 */ /* 0x000fe20000410000 */
[----:B------:R-:W-:Y:S01]  /*6e40*/  FSEL R146, R104, RZ, P4 ;  /* 0x000000ff68927208 */ /* 0x000fe20002000000 */
[----:B------:R-:W-:Y:S01]  /*6e50*/  @P6 HADD2.F32 R105, -RZ, R114.H0_H0 ;  /* 0x20000072ff696230 */ /* 0x000fe20000004100 */
[----:B------:R-:W-:Y:S01]  /*6e60*/  ISETP.NE.U32.AND P4, PT, R111, RZ, PT ;  /* 0x000000ff6f00720c */ /* 0x000fe20003f85070 */
[--C-:B------:R-:W-:Y:S01]  /*6e70*/  HADD2.F32 R104, -RZ, R44.reuse.H0_H0 ;  /* 0x2000002cff687230 */ /* 0x100fe20000004100 */
[----:B------:R-:W-:Y:S01]  /*6e80*/  CS2R R126, SRZ ;  /* 0x00000000007e7805 */ /* 0x000fe2000001ff00 */
[----:B------:R-:W-:Y:S01]  /*6e90*/  FADD.FTZ R111, -R130, R187 ;  /* 0x000000bb826f7221 */ /* 0x000fe20000010100 */
[----:B------:R-:W-:Y:S01]  /*6ea0*/  ISETP.NE.AND.EX P2, PT, RZ, RZ, PT, P2 ;  /* 0x000000ffff00720c */ /* 0x000fe20003f45320 */
[--C-:B------:R-:W-:Y:S01]  /*6eb0*/  HADD2.F32 R130, -RZ, R47.reuse.H1_H1 ;  /* 0x3000002fff827230 */ /* 0x100fe20000004100 */
[----:B------:R-:W-:Y:S01]  /*6ec0*/  FSEL R147, R106, RZ, P6 ;  /* 0x000000ff6a937208 */ /* 0x000fe20003000000 */
[----:B------:R-:W-:Y:S01]  /*6ed0*/  HADD2.F32 R110, -RZ, R47.H0_H0 ;  /* 0x2000002fff6e7230 */ /* 0x000fe20000004100 */
[----:B------:R-:W-:Y:S01]  /*6ee0*/  ISETP.NE.AND.EX P4, PT, RZ, RZ, PT, P4 ;  /* 0x000000ffff00720c */ /* 0x000fe20003f85340 */
[----:B------:R-:W-:Y:S01]  /*6ef0*/  FFMA.FTZ R113, R171, R180, R108 ;  /* 0x000000b4ab717223 */ /* 0x000fe2000001006c */
[----:B------:R-:W-:Y:S01]  /*6f00*/  @P6 FMUL.FTZ R126, R107, R105 ;  /* 0x000000696b7e6220 */ /* 0x000fe20000410000 */
[----:B------:R-:W-:Y:S01]  /*6f10*/  HADD2.F32 R106, -RZ, R44.H1_H1 ;  /* 0x3000002cff6a7230 */ /* 0x000fe20000004100 */
[----:B------:R-:W-:Y:S01]  /*6f20*/  ISETP.NE.AND.EX P6, PT, R125, RZ, PT, !PT ;  /* 0x000000ff7d00720c */ /* 0x000fe20003fc53f0 */
[----:B------:R-:W-:Y:S01]  /*6f30*/  FFMA.FTZ R111, R171, R111, R104 ;  /* 0x0000006fab6f7223 */ /* 0x000fe20000010068 */
[----:B------:R-:W-:Y:S01]  /*6f40*/  FMUL.FTZ R104, R113, R172 ;  /* 0x000000ac71687220 */ /* 0x000fe20000410000 */
[C---:B------:R-:W-:Y:S01]  /*6f50*/  FFMA.FTZ R177, R171.reuse, R177, R130 ;  /* 0x000000b1abb17223 */ /* 0x040fe20000010082 */
[C---:B------:R-:W-:Y:S01]  /*6f60*/  FFMA.FTZ R173, R171.reuse, R173, R110 ;  /* 0x000000adabad7223 */ /* 0x040fe2000001006e */
[----:B------:R-:W-:Y:S01]  /*6f70*/  FFMA.FTZ R171, R171, R109, R106 ;  /* 0x0000006dabab7223 */ /* 0x000fe2000001006a */
[----:B------:R-:W-:Y:S01]  /*6f80*/  FMUL.FTZ R110, R104, UR4 ;  /* 0x00000004686e7c20 */ /* 0x000fe20008410000 */
[----:B------:R-:W-:-:S02]  /*6f90*/  HFMA2 R125, -RZ, RZ, 0, 0 ;  /* 0x00000000ff7d7431 */ /* 0x000fc400000001ff */
[-C--:B------:R-:W-:Y:S01]  /*6fa0*/  FMUL.FTZ R106, R173, R172.reuse ;  /* 0x000000acad6a7220 */ /* 0x080fe20000410000 */
[-C--:B------:R-:W-:Y:S01]  /*6fb0*/  FMUL.FTZ R108, R177, R172.reuse ;  /* 0x000000acb16c7220 */ /* 0x080fe20000410000 */
[-C--:B------:R-:W-:Y:S01]  /*6fc0*/  FMUL.FTZ R104, R111, R172.reuse ;  /* 0x000000ac6f687220 */ /* 0x080fe20000410000 */
[----:B------:R-:W-:Y:S02]  /*6fd0*/  @P5 HADD2.F32 R114, -RZ, R114.H1_H1 ;  /* 0x30000072ff725230 */ /* 0x000fe40000004100 */
[----:B------:R-:W-:Y:S01]  /*6fe0*/  FMUL.FTZ R172, R171, R172 ;  /* 0x000000acabac7220 */ /* 0x000fe20000410000 */
[--C-:B------:R-:W-:Y:S02]  /*6ff0*/  @P2 HADD2.F32 R105, -RZ, R112.reuse.H0_H0 ;  /* 0x20000070ff692230 */ /* 0x100fe40000004100 */
[----:B------:R-:W-:Y:S01]  /*7000*/  FMUL.FTZ R178, R108, UR4 ;  /* 0x000000046cb27c20 */ /* 0x000fe20008410000 */
[----:B------:R-:W-:Y:S02]  /*7010*/  @P3 HADD2.F32 R109, -RZ, R115.H1_H1 ;  /* 0x30000073ff6d3230 */ /* 0x000fe40000004100 */
[----:B------:R-:W-:Y:S01]  /*7020*/  FMUL.FTZ R176, R106, UR4 ;  /* 0x000000046ab07c20 */ /* 0x000fe20008410000 */
[----:B------:R-:W-:-:S02]  /*7030*/  @P4 HADD2.F32 R112, -RZ, R112.H1_H1 ;  /* 0x30000070ff704230 */ /* 0x000fc40000004100 */
[----:B------:R-:W-:Y:S01]  /*7040*/  FMUL.FTZ R108, R104, UR4 ;  /* 0x00000004686c7c20 */ /* 0x000fe20008410000 */
[----:B------:R-:W-:Y:S01]  /*7050*/  FMUL.FTZ R172, R172, UR4 ;  /* 0x00000004acac7c20 */ /* 0x000fe20008410000 */
[----:B------:R-:W-:Y:S02]  /*7060*/  @P6 HADD2.F32 R107, -RZ, R115.H0_H0 ;  /* 0x20000073ff6b6230 */ /* 0x000fe40000004100 */
[----:B------:R-:W-:Y:S01]  /*7070*/  @P5 FMUL.FTZ R125, R110, R114 ;  /* 0x000000726e7d5220 */ /* 0x000fe20000410000 */
[----:B------:R-:W-:Y:S02]  /*7080*/  CS2R R114, SRZ ;  /* 0x0000000000727805 */ /* 0x000fe4000001ff00 */
[----:B------:R-:W-:Y:S01]  /*7090*/  F2FP.F16.F32.PACK_AB R104, R171, R111 ;  /* 0x0000006fab68723e */ /* 0x000fe200000000ff */
        /* <DEDUP_REMOVED lines=8> */
[----:B------:R-:W-:-:S02]  /*7120*/  F2FP.F16.F32.PACK_AB R105, R138, R129 ;  /* 0x000000818a69723e */ /* 0x000fc400000000ff */
[----:B------:R-:W-:Y:S02]  /*7130*/  F2FP.F16.F32.PACK_AB R106, R113, R139 ;  /* 0x0000008b716a723e */ /* 0x000fe400000000ff */
[----:B------:R-:W-:Y:S02]  /*7140*/  FSEL R138, R111, RZ, P6 ;  /* 0x000000ff6f8a7208 */ /* 0x000fe40003000000 */
[----:B------:R-:W-:Y:S02]  /*7150*/  FSEL R111, R112, RZ, P3 ;  /* 0x000000ff706f7208 */ /* 0x000fe40001800000 */
[----:B------:R-:W-:Y:S02]  /*7160*/  FSEL R110, R110, RZ, P5 ;  /* 0x000000ff6e6e7208 */ /* 0x000fe40002800000 */
[----:B------:R-:W-:Y:S02]  /*7170*/  FSEL R108, R108, RZ, P2 ;  /* 0x000000ff6c6c7208 */ /* 0x000fe40001000000 */
[----:B------:R-:W-:-:S02]  /*7180*/  FSEL R113, R109, RZ, P4 ;  /* 0x000000ff6d717208 */ /* 0x000fc40002000000 */
[----:B------:R-:W-:Y:S01]  /*7190*/  MOV R130, RZ ;  /* 0x000000ff00827202 */ /* 0x000fe20000000f00 */
[----:B------:R-:W-:Y:S01]  /*71a0*/  @P6 FMUL.FTZ R130, R176, R107 ;  /* 0x0000006bb0826220 */ /* 0x000fe20000410000 */
[----:B------:R-:W-:Y:S02]  /*71b0*/  F2FP.F16.F32.PACK_AB R107, R177, R173 ;  /* 0x000000adb16b723e */ /* 0x000fe400000000ff */
[----:B------:R-:W-:Y:S02]  /*71c0*/  F2FP.F16.F32.PACK_AB R111, R111, R138 ;  /* 0x0000008a6f6f723e */ /* 0x000fe400000000ff */
[----:B------:R-:W-:Y:S02]  /*71d0*/  F2FP.F16.F32.PACK_AB R110, R110, R147 ;  /* 0x000000936e6e723e */ /* 0x000fe400000000ff */
[----:B------:R-:W-:Y:S02]  /*71e0*/  F2FP.F16.F32.PACK_AB R109, R146, R131 ;  /* 0x00000083926d723e */ /* 0x000fe400000000ff */
[----:B------:R-:W-:Y:S01]  /*71f0*/  F2FP.F16.F32.PACK_AB R108, R113, R108 ;  /* 0x0000006c716c723e */ /* 0x000fe200000000ff */
[----:B------:R-:W-:Y:S06]  /*7200*/  BRA `(.L_x_7529) ;  /* 0x0000000400bc7947 */ /* 0x000fec0003800000 */
.L_x_7528:
[----:B0-----:R-:W-:Y:S01]  /*7210*/  LOP3.LUT R108, R138, 0xff0000, RZ, 0xc0, !PT ;  /* 0x00ff00008a6c7812 */ /* 0x001fe200078ec0ff */
[--C-:B------:R-:W-:Y:S01]  /*7220*/  FFMA.FTZ R186, R130, R186, R125.reuse ;  /* 0x000000ba82ba7223 */ /* 0x100fe2000001007d */
[----:B------:R-:W-:Y:S01]  /*7230*/  LOP3.LUT R109, R138, 0xff000000, RZ, 0xc0, !PT ;  /* 0xff0000008a6d7812 */ /* 0x000fe200078ec0ff */
[----:B------:R-:W-:Y:S01]  /*7240*/  FFMA.FTZ R184, R130, R184, R125 ;  /* 0x000000b882b87223 */ /* 0x000fe2000001007d */
[----:B------:R-:W-:Y:S01]  /*7250*/  ISETP.NE.U32.AND P2, PT, R108, RZ, PT ;  /* 0x000000ff6c00720c */ /* 0x000fe20003f45070 */
[--C-:B------:R-:W-:Y:S02]  /*7260*/  HADD2.F32 R108, -RZ, R45.reuse.H0_H0 ;  /* 0x2000002dff6c7230 */ /* 0x100fe40000004100 */
[----:B------:R-:W-:Y:S01]  /*7270*/  FADD.FTZ R186, -R186, R185 ;  /* 0x000000b9baba7221 */ /* 0x000fe20000010100 */
[----:B------:R-:W-:Y:S01]  /*7280*/  ISETP.NE.U32.AND P4, PT, R109, RZ, PT ;  /* 0x000000ff6d00720c */ /* 0x000fe20003f85070 */
[----:B------:R-:W-:Y:S01]  /*7290*/  FFMA.FTZ R182, R130, R182, R125 ;  /* 0x000000b682b67223 */ /* 0x000fe2000001007d */
[----:B------:R-:W-:Y:S01]  /*72a0*/  ISETP.NE.AND.EX P2, PT, RZ, RZ, PT, P2 ;  /* 0x000000ffff00720c */ /* 0x000fe20003f45320 */
[----:B------:R-:W-:Y:S01]  /*72b0*/  FFMA.FTZ R109, R171, R186, R108 ;  /* 0x000000baab6d7223 */ /* 0x000fe2000001006c */
[C---:B------:R-:W-:Y:S01]  /*72c0*/  LOP3.LUT R110, R139.reuse, 0xff, RZ, 0xc0, !PT ;  /* 0x000000ff8b6e7812 */ /* 0x040fe200078ec0ff */
[----:B------:R-:W-:Y:S01]  /*72d0*/  HADD2.F32 R126, -RZ, R45.H1_H1 ;  /* 0x3000002dff7e7230 */ /* 0x000fe20000004100 */
[----:B------:R-:W-:Y:S01]  /*72e0*/  LOP3.LUT R111, R139, 0xff00, RZ, 0xc0, !PT ;  /* 0x0000ff008b6f7812 */ /* 0x000fe200078ec0ff */
[----:B------:R-:W-:Y:S01]  /*72f0*/  FMUL.FTZ R108, R172, R109 ;  /* 0x0000006dac6c7220 */ /* 0x000fe20000410000 */
[----:B------:R-:W-:Y:S01]  /*7300*/  FADD.FTZ R184, -R184, R183 ;  /* 0x000000b7b8b87221 */ /* 0x000fe20000010100 */
[----:B------:R-:W-:Y:S01]  /*7310*/  ISETP.NE.AND.EX P6, PT, R110, RZ, PT, !PT ;  /* 0x000000ff6e00720c */ /* 0x000fe20003fc53f0 */
[----:B------:R-:W-:-:S02]  /*7320*/  HFMA2 R118, -RZ, RZ, 0, 0 ;  /* 0x00000000ff767431 */ /* 0x000fc400000001ff */
[----:B------:R-:W-:Y:S01]  /*7330*/  FMUL.FTZ R109, R108, UR4 ;  /* 0x000000046c6d7c20 */ /* 0x000fe20008410000 */
[----:B------:R-:W-:Y:S02]  /*7340*/  HADD2.F32 R119, -RZ, R46.H0_H0 ;  /* 0x2000002eff777230 */ /* 0x000fe40000004100 */
[----:B------:R-:W-:Y:S01]  /*7350*/  FADD.FTZ R182, -R182, R181 ;  /* 0x000000b5b6b67221 */ /* 0x000fe20000010100 */
[----:B------:R-:W-:Y:S01]  /*7360*/  ISETP.NE.AND.EX P5, PT, R111, RZ, PT, !PT ;  /* 0x000000ff6f00720c */ /* 0x000fe20003fa53f0 */
[----:B-----5:R-:W-:Y:S01]  /*7370*/  @P2 HADD2.F32 R110, -RZ, R113.H0_H0 ;  /* 0x20000071ff6e2230 */ /* 0x020fe20000004100 */
[----:B------:R-:W-:Y:S01]  /*7380*/  ISETP.NE.AND.EX P4, PT, RZ, RZ, PT, P4 ;  /* 0x000000ffff00720c */ /* 0x000fe20003f85340 */
[----:B------:R-:W-:Y:S01]  /*7390*/  FFMA.FTZ R129, R130, R129, R125 ;  /* 0x0000008182817223 */ /* 0x000fe2000001007d */
[C---:B------:R-:W-:Y:S01]  /*73a0*/  FFMA.FTZ R111, R171.reuse, R184, R126 ;  /* 0x000000b8ab6f7223 */ /* 0x040fe2000001007e */
[-C--:B------:R-:W-:Y:S01]  /*73b0*/  FMUL.FTZ R108, R86, R109.reuse ;  /* 0x0000006d566c7220 */ /* 0x080fe20000410000 */
[----:B------:R-:W-:Y:S01]  /*73c0*/  FFMA.FTZ R119, R171, R182, R119 ;  /* 0x000000b6ab777223 */ /* 0x000fe20000010077 */
[----:B------:R-:W-:Y:S01]  /*73d0*/  @P2 FMUL.FTZ R118, R110, R109 ;  /* 0x0000006d6e762220 */ /* 0x000fe20000410000 */
[----:B------:R-:W-:Y:S01]  /*73e0*/  FADD.FTZ R190, -R129, R190 ;  /* 0x000000be81be7221 */ /* 0x000fe20000010100 */
[----:B------:R-:W-:Y:S01]  /*73f0*/  FMUL.FTZ R109, R172, R111 ;  /* 0x0000006fac6d7220 */ /* 0x000fe20000410000 */
[----:B------:R-:W-:Y:S01]  /*7400*/  FSEL R129, R108, RZ, P2 ;  /* 0x000000ff6c817208 */ /* 0x000fe20001000000 */
[----:B------:R-:W-:Y:S01]  /*7410*/  FMUL.FTZ R108, R172, R119 ;  /* 0x00000077ac6c7220 */ /* 0x000fe20000410000 */
[----:B------:R-:W-:-:S02]  /*7420*/  HFMA2 R126, -RZ, RZ, 0, 0 ;  /* 0x00000000ff7e7431 */ /* 0x000fc400000001ff */
[----:B------:R-:W-:Y:S01]  /*7430*/  FMUL.FTZ R110, R109, UR4 ;  /* 0x000000046d6e7c20 */ /* 0x000fe20008410000 */
[--C-:B------:R-:W-:Y:S01]  /*7440*/  FFMA.FTZ R180, R130, R180, R125.reuse ;  /* 0x000000b482b47223 */ /* 0x100fe2000001007d */
[----:B------:R-:W-:Y:S01]  /*7450*/  FMUL.FTZ R111, R108, UR4 ;  /* 0x000000046c6f7c20 */ /* 0x000fe20008410000 */
[C-C-:B------:R-:W-:Y:S01]  /*7460*/  FFMA.FTZ R178, R130.reuse, R178, R125.reuse ;  /* 0x000000b282b27223 */ /* 0x140fe2000001007d */
[C-C-:B------:R-:W-:Y:S01]  /*7470*/  FFMA.FTZ R176, R130.reuse, R176, R125.reuse ;  /* 0x000000b082b07223 */ /* 0x140fe2000001007d */
[----:B------:R-:W-:Y:S02]  /*7480*/  @P4 HADD2.F32 R113, -RZ, R113.H1_H1 ;  /* 0x30000071ff714230 */ /* 0x000fe40000004100 */
[----:B------:R-:W-:Y:S01]  /*7490*/  FMUL.FTZ R108, R87, R110 ;  /* 0x0000006e576c7220 */ /* 0x000fe20000410000 */
[----:B------:R-:W-:Y:S02]  /*74a0*/  @P6 HADD2.F32 R146, -RZ, R114.H0_H0 ;  /* 0x20000072ff926230 */ /* 0x000fe40000004100 */
[----:B------:R-:W-:Y:S01]  /*74b0*/  FFMA.FTZ R130, R130, R188, R125 ;  /* 0x000000bc82827223 */ /* 0x000fe2000001007d */
[----:B------:R-:W-:Y:S01]  /*74c0*/  LOP3.LUT R125, R138, 0xff, RZ, 0xc0, !PT ;  /* 0x000000ff8a7d7812 */ /* 0x000fe200078ec0ff */
[-C--:B------:R-:W-:Y:S01]  /*74d0*/  FMUL.FTZ R109, R80, R111.reuse ;  /* 0x0000006f506d7220 */ /* 0x080fe20000410000 */
[----:B------:R-:W-:Y:S01]  /*74e0*/  LOP3.LUT R127, R138, 0xff00, RZ, 0xc0, !PT ;  /* 0x0000ff008a7f7812 */ /* 0x000fe200078ec0ff */
[----:B------:R-:W-:Y:S01]  /*74f0*/  @P6 FMUL.FTZ R126, R146, R111 ;  /* 0x0000006f927e6220 */ /* 0x000fe20000410000 */
[----:B------:R-:W-:Y:S01]  /*7500*/  ISETP.GE.U32.AND P3, PT, R138, RZ, PT ;  /* 0x000000ff8a00720c */ /* 0x000fe20003f66070 */
[----:B------:R-:W-:Y:S01]  /*7510*/  FADD.FTZ R176, -R176, R131 ;  /* 0x00000083b0b07221 */ /* 0x000fe20000010100 */
[----:B------:R-:W-:Y:S01]  /*7520*/  MOV R119, RZ ;  /* 0x000000ff00777202 */ /* 0x000fe20000000f00 */
[----:B------:R-:W-:Y:S01]  /*7530*/  @P4 FMUL.FTZ R119, R113, R110 ;  /* 0x0000006e71774220 */ /* 0x000fe20000410000 */
[----:B------:R-:W-:Y:S01]  /*7540*/  FSEL R138, R108, RZ, P4 ;  /* 0x000000ff6c8a7208 */ /* 0x000fe20002000000 */
[----:B------:R-:W-:Y:S01]  /*7550*/  HADD2.F32 R108, -RZ, R46.H1_H1 ;  /* 0x3000002eff6c7230 */ /* 0x000fe20000004100 */
[----:B------:R-:W-:Y:S01]  /*7560*/  ISETP.NE.U32.AND P2, PT, R125, RZ, PT ;  /* 0x000000ff7d00720c */ /* 0x000fe20003f45070 */
[--C-:B------:R-:W-:Y:S01]  /*7570*/  HADD2.F32 R111, -RZ, R47.reuse.H1_H1 ;  /* 0x3000002fff6f7230 */ /* 0x100fe20000004100 */
[----:B------:R-:W-:Y:S01]  /*7580*/  ISETP.NE.U32.AND P4, PT, R127, RZ, PT ;  /* 0x000000ff7f00720c */ /* 0x000fe20003f85070 */
[----:B------:R-:W-:Y:S01]  /*7590*/  FADD.FTZ R180, -R180, R179 ;  /* 0x000000b3b4b47221 */ /* 0x000fe20000010100 */
[----:B------:R-:W-:Y:S01]  /*75a0*/  FSEL R131, R109, RZ, P6 ;  /* 0x000000ff6d837208 */ /* 0x000fe20003000000 */
[----:B------:R-:W-:Y:S01]  /*75b0*/  HADD2.F32 R113, -RZ, R47.H0_H0 ;  /* 0x2000002fff717230 */ /* 0x000fe20000004100 */
[----:B------:R-:W-:Y:S01]  /*75c0*/  LOP3.LUT R147, R139, 0xff0000, RZ, 0xc0, !PT ;  /* 0x00ff00008b937812 */ /* 0x000fe200078ec0ff */
[----:B------:R-:W-:Y:S01]  /*75d0*/  FADD.FTZ R178, -R178, R177 ;  /* 0x000000b1b2b27221 */ /* 0x000fe20000010100 */
[----:B------:R-:W-:-:S02]  /*75e0*/  HADD2.F32 R109, -RZ, R44.H0_H0 ;  /* 0x2000002cff6d7230 */ /* 0x000fc40000004100 */
[----:B------:R-:W-:Y:S01]  /*75f0*/  FADD.FTZ R130, -R130, R187 ;  /* 0x000000bb82827221 */ /* 0x000fe20000010100 */
[----:B------:R-:W-:Y:S01]  /*7600*/  ISETP.GE.U32.AND.EX P3, PT, R139, 0x1000000, PT, P3 ;  /* 0x010000008b00780c */ /* 0x000fe20003f66130 */
[C---:B------:R-:W-:Y:S01]  /*7610*/  FFMA.FTZ R125, R171.reuse, R180, R108 ;  /* 0x000000b4ab7d7223 */ /* 0x040fe2000001006c */
[----:B------:R-:W-:Y:S01]  /*7620*/  ISETP.NE.AND.EX P2, PT, RZ, RZ, PT, P2 ;  /* 0x000000ffff00720c */ /* 0x000fe20003f45320 */
[----:B------:R-:W-:Y:S01]  /*7630*/  FFMA.FTZ R139, R171, R176, R111 ;  /* 0x000000b0ab8b7223 */ /* 0x000fe2000001006f */
[----:B------:R-:W-:Y:S01]  /*7640*/  ISETP.NE.AND.EX P4, PT, RZ, RZ, PT, P4 ;  /* 0x000000ffff00720c */ /* 0x000fe20003f85340 */
[----:B------:R-:W-:Y:S01]  /*7650*/  HADD2.F32 R111, -RZ, R44.H1_H1 ;  /* 0x3000002cff6f7230 */ /* 0x000fe20000004100 */
[----:B------:R-:W-:Y:S01]  /*7660*/  ISETP.NE.AND.EX P6, PT, R147, RZ, PT, !PT ;  /* 0x000000ff9300720c */ /* 0x000fe20003fc53f0 */
[C---:B------:R-:W-:Y:S01]  /*7670*/  FFMA.FTZ R127, R171.reuse, R178, R113 ;  /* 0x000000b2ab7f7223 */ /* 0x040fe20000010071 */
[C---:B------:R-:W-:Y:S01]  /*7680*/  FFMA.FTZ R113, R171.reuse, R130, R109 ;  /* 0x00000082ab717223 */ /* 0x040fe2000001006d */
[C---:B------:R-:W-:Y:S01]  /*7690*/  FMUL.FTZ R109, R172.reuse, R125 ;  /* 0x0000007dac6d7220 */ /* 0x040fe20000410000 */
[----:B------:R-:W-:Y:S01]  /*76a0*/  FFMA.FTZ R171, R171, R190, R111 ;  /* 0x000000beabab7223 */ /* 0x000fe2000001006f */
[C---:B------:R-:W-:Y:S01]  /*76b0*/  FMUL.FTZ R111, R172.reuse, R139 ;  /* 0x0000008bac6f7220 */ /* 0x040fe20000410000 */
[----:B------:R-:W-:Y:S01]  /*76c0*/  FMUL.FTZ R108, R172, R113 ;  /* 0x00000071ac6c7220 */ /* 0x000fe20000410000 */
[----:B------:R-:W-:-:S02]  /*76d0*/  @P5 HADD2.F32 R113, -RZ, R114.H1_H1 ;  /* 0x30000072ff715230 */ /* 0x000fc40000004100 */
[----:B------:R-:W-:Y:S01]  /*76e0*/  FMUL.FTZ R146, R109, UR4 ;  /* 0x000000046d927c20 */ /* 0x000fe20008410000 */
[C---:B------:R-:W-:Y:S01]  /*76f0*/  FMUL.FTZ R110, R172.reuse, R127 ;  /* 0x0000007fac6e7220 */ /* 0x040fe20000410000 */
        /* <DEDUP_REMOVED lines=22> */
[----:B------:R-:W-:Y:S01]  /*7860*/  FSEL R146, R111, RZ, P6 ;  /* 0x000000ff6f927208 */ /* 0x000fe20003000000 */
[----:B------:R-:W-:Y:S01]  /*7870*/  @P4 FMUL.FTZ R115, R139, R172 ;  /* 0x000000ac8b734220 */ /* 0x000fe20000410000 */
        /* <DEDUP_REMOVED lines=8> */
.L_x_7529:
[----:B------:R-:W0:Y:S01]  /*7900*/  @P1 LDC.64 R112, c[0x0][0x478] ;  /* 0x00011e00ff701b82 */ /* 0x000e220000000a00 */
[----:B------:R-:W-:-:S04]  /*7910*/  IMAD.WIDE.U32 R116, R168, 0x10, R116 ;  /* 0x00000010a8747825 */ /* 0x000fc800078e0074 */
[----:B0-----:R-:W-:-:S05]  /*7920*/  @P1 IMAD.WIDE.U32 R112, R168, 0x10, R112 ;  /* 0x00000010a8701825 */ /* 0x001fca00078e0070 */
[----:B------:R0:W-:Y:S04]  /*7930*/  @P1 STG.E.128 desc[UR6][R112.64], R104 ;  /* 0x0000006870001986 */ /* 0x0001e8000c101d06 */
[----:B------:R0:W-:Y:S02]  /*7940*/  STG.E.128 desc[UR6][R116.64], R108 ;  /* 0x0000006c74007986 */ /* 0x0001e4000c101d06 */
.L_x_7523:
        /* <DEDUP_REMOVED lines=29> */
.L_x_7512:
        /* <DEDUP_REMOVED lines=64> */
.L_x_7511:
[----:B------:R-:W-:Y:S05]  /*7f20*/  BSYNC B0 ;  /* 0x0000000000007941 */ /* 0x000fea0003800000 */
.L_x_7510:
        /* <DEDUP_REMOVED lines=209> */
.L_x_7515:
        /* <DEDUP_REMOVED lines=8> */
.L_x_7532:
[----:B------:R-:W-:Y:S05]  /*8cc0*/  BSYNC B2 ;  /* 0x0000000000027941 */ /* 0x000fea0003800000 */
.L_x_7531:
        /* <DEDUP_REMOVED lines=8> */
.L_x_7533:
[----:B------:R-:W-:Y:S01]  /*8d50*/  FADD.FTZ R108, R108, R223 ;  /* 0x000000df6c6c7221 */ /* 0x000fe20000010000 */
[----:B------:R-:W-:-:S04]  /*8d60*/  HFMA2 R209, -RZ, RZ, 0, 1.1920928955078125e-07 ;  /* 0x00000002ffd17431 */ /* 0x000fc800000001ff */
[----:B------:R-:W-:Y:S02]  /*8d70*/  MOV R207, R108 ;  /* 0x0000006c00cf7202 */ /* 0x000fe40000000f00 */
[----:B------:R-:W-:-:S07]  /*8d80*/  MOV R109, R120 ;  /* 0x00000078006d7202 */ /* 0x000fce0000000f00 */
[----:B------:R-:W-:Y:S05]  /*8d90*/  WARPSYNC.COLLECTIVE R130, `(.L_x_7534) ;  /* 0x0000000082087348 */ /* 0x000fea0003c00000 */
[----:B------:R0:W1:Y:S02]  /*8da0*/  SHFL.BFLY P3, R120, R207, R209, R210 ;  /* 0x0c0000d1cf787389 */ /* 0x00006400000600d2 */
[----:B01----:R-:W-:Y:S05]  /*8db0*/  ENDCOLLECTIVE ;  /* 0x000000000000791b */ /* 0x003fea0003800000 */
.L_x_7534:
[----:B------:R-:W-:-:S05]  /*8dc0*/  FADD.FTZ R109, R109, R222 ;  /* 0x000000de6d6d7221 */ /* 0x000fca0000010000 */
[----:B------:R-:W-:Y:S02]  /*8dd0*/  MOV R207, R109 ;  /* 0x0000006d00cf7202 */ /* 0x000fe40000000f00 */
[----:B------:R-:W-:-:S07]  /*8de0*/  MOV R111, R120 ;  /* 0x00000078006f7202 */ /* 0x000fce0000000f00 */
[----:B------:R-:W-:Y:S05]  /*8df0*/  WARPSYNC.COLLECTIVE R130, `(.L_x_7535) ;  /* 0x0000000082087348 */ /* 0x000fea0003c00000 */
[----:B------:R0:W1:Y:S02]  /*8e00*/  SHFL.BFLY P3, R120, R207, R209, R210 ;  /* 0x0c0000d1cf787389 */ /* 0x00006400000600d2 */
[----:B01----:R-:W-:Y:S05]  /*8e10*/  ENDCOLLECTIVE ;  /* 0x000000000000791b */ /* 0x003fea0003800000 */
.L_x_7535:
[----:B------:R-:W-:Y:S01]  /*8e20*/  FADD.FTZ R111, R108, R111 ;  /* 0x0000006f6c6f7221 */ /* 0x000fe20000010000 */
[----:B------:R-:W-:-:S04]  /*8e30*/  HFMA2 R209, -RZ, RZ, 0, 2.384185791015625e-07 ;  /* 0x00000004ffd17431 */ /* 0x000fc800000001ff */
[----:B------:R-:W-:Y:S02]  /*8e40*/  MOV R207, R111 ;  /* 0x0000006f00cf7202 */ /* 0x000fe40000000f00 */
[----:B------:R-:W-:-:S07]  /*8e50*/  MOV R110, R120 ;  /* 0x00000078006e7202 */ /* 0x000fce0000000f00 */
[----:B------:R-:W-:Y:S05]  /*8e60*/  WARPSYNC.COLLECTIVE R130, `(.L_x_7536) ;  /* 0x0000000082087348 */ /* 0x000fea0003c00000 */
[----:B------:R0:W1:Y:S02]  /*8e70*/  SHFL.BFLY P3, R120, R207, R209, R210 ;  /* 0x0c0000d1cf787389 */ /* 0x00006400000600d2 */
[----:B01----:R-:W-:Y:S05]  /*8e80*/  ENDCOLLECTIVE ;  /* 0x000000000000791b */ /* 0x003fea0003800000 */
.L_x_7536:
[----:B------:R-:W-:-:S05]  /*8e90*/  FADD.FTZ R110, R109, R110 ;  /* 0x0000006e6d6e7221 */ /* 0x000fca0000010000 */
[----:B------:R-:W-:Y:S02]  /*8ea0*/  MOV R207, R110 ;  /* 0x0000006e00cf7202 */ /* 0x000fe40000000f00 */
[----:B------:R-:W-:-:S07]  /*8eb0*/  MOV R118, R120 ;  /* 0x0000007800767202 */ /* 0x000fce0000000f00 */
[----:B------:R-:W-:Y:S05]  /*8ec0*/  WARPSYNC.COLLECTIVE R130, `(.L_x_7537) ;  /* 0x0000000082087348 */ /* 0x000fea0003c00000 */
[----:B------:R0:W1:Y:S02]  /*8ed0*/  SHFL.BFLY P3, R120, R207, R209, R210 ;  /* 0x0c0000d1cf787389 */ /* 0x00006400000600d2 */
[----:B01----:R-:W-:Y:S05]  /*8ee0*/  ENDCOLLECTIVE ;  /* 0x000000000000791b */ /* 0x003fea0003800000 */
.L_x_7537:
[----:B------:R-:W-:Y:S01]  /*8ef0*/  FADD.FTZ R118, R111, R118 ;  /* 0x000000766f767221 */ /* 0x000fe20000010000 */
[----:B------:R-:W-:-:S04]  /*8f00*/  HFMA2 R209, -RZ, RZ, 0, 4.76837158203125e-07 ;  /* 0x00000008ffd17431 */ /* 0x000fc800000001ff */
[----:B------:R-:W-:Y:S02]  /*8f10*/  MOV R207, R118 ;  /* 0x0000007600cf7202 */ /* 0x000fe40000000f00 */
[----:B------:R-:W-:-:S07]  /*8f20*/  MOV R119, R120 ;  /* 0x0000007800777202 */ /* 0x000fce0000000f00 */
[----:B------:R-:W-:Y:S05]  /*8f30*/  WARPSYNC.COLLECTIVE R130, `(.L_x_7538) ;  /* 0x0000000082087348 */ /* 0x000fea0003c00000 */
[----:B------:R0:W1:Y:S02]  /*8f40*/  SHFL.BFLY P3, R120, R207, R209, R210 ;  /* 0x0c0000d1cf787389 */ /* 0x00006400000600d2 */
[----:B01----:R-:W-:Y:S05]  /*8f50*/  ENDCOLLECTIVE ;  /* 0x000000000000791b */ /* 0x003fea0003800000 */
.L_x_7538:
[----:B------:R-:W-:-:S05]  /*8f60*/  FADD.FTZ R119, R110, R119 ;  /* 0x000000776e777221 */ /* 0x000fca0000010000 */
[----:B------:R-:W-:Y:S02]  /*8f70*/  MOV R207, R119 ;  /* 0x0000007700cf7202 */ /* 0x000fe40000000f00 */
[----:B------:R-:W-:-:S07]  /*8f80*/  MOV R125, R120 ;  /* 0x00000078007d7202 */ /* 0x000fce0000000f00 */
[----:B------:R-:W-:Y:S05]  /*8f90*/  WARPSYNC.COLLECTIVE R130, `(.L_x_7539) ;  /* 0x0000000082087348 */ /* 0x000fea0003c00000 */
[----:B------:R0:W1:Y:S02]  /*8fa0*/  SHFL.BFLY P3, R120, R207, R209, R210 ;  /* 0x0c0000d1cf787389 */ /* 0x00006400000600d2 */
[----:B01----:R-:W-:Y:S05]  /*8fb0*/  ENDCOLLECTIVE ;  /* 0x000000000000791b */ /* 0x003fea0003800000 */
.L_x_7539:
[----:B------:R-:W-:Y:S01]  /*8fc0*/  FADD.FTZ R108, R118, R125 ;  /* 0x0000007d766c7221 */ /* 0x000fe20000010000 */
[----:B------:R-:W-:-:S04]  /*8fd0*/  HFMA2 R209, -RZ, RZ, 0, 9.5367431640625e-07 ;  /* 0x00000010ffd17431 */ /* 0x000fc800000001ff */
[----:B------:R-:W-:Y:S01]  /*8fe0*/  MOV R207, R108 ;  /* 0x0000006c00cf7202 */ /* 0x000fe20000000f00 */
[----:B------:R-:W-:-:S07]  /*8ff0*/  FADD.FTZ R109, R119, R120 ;  /* 0x00000078776d7221 */ /* 0x000fce0000010000 */
[----:B------:R-:W-:Y:S05]  /*9000*/  WARPSYNC.COLLECTIVE R130, `(.L_x_7540) ;  /* 0x0000000082087348 */ /* 0x000fea0003c00000 */
[----:B------:R0:W1:Y:S02]  /*9010*/  SHFL.BFLY P3, R120, R207, R209, R210 ;  /* 0x0c0000d1cf787389 */ /* 0x00006400000600d2 */
[----:B01----:R-:W-:Y:S05]  /*9020*/  ENDCOLLECTIVE ;  /* 0x000000000000791b */ /* 0x003fea0003800000 */
.L_x_7540:
[----:B------:R-:W-:Y:S02]  /*9030*/  MOV R207, R109 ;  /* 0x0000006d00cf7202 */ /* 0x000fe40000000f00 */
[----:B------:R-:W-:-:S07]  /*9040*/  MOV R111, R120 ;  /* 0x00000078006f7202 */ /* 0x000fce0000000f00 */
[----:B------:R-:W-:Y:S05]  /*9050*/  WARPSYNC.COLLECTIVE R130, `(.L_x_7541) ;  /* 0x0000000082087348 */ /* 0x000fea0003c00000 */
[----:B------:R0:W1:Y:S02]  /*9060*/  SHFL.BFLY P3, R120, R207, R209, R210 ;  /* 0x0c0000d1cf787389 */ /* 0x00006400000600d2 */
[----:B01----:R-:W-:Y:S05]  /*9070*/  ENDCOLLECTIVE ;  /* 0x000000000000791b */ /* 0x003fea0003800000 */
.L_x_7541:
[----:B------:R-:W-:Y:S01]  /*9080*/  MOV R110, R120 ;  /* 0x00000078006e7202 */ /* 0x000fe20000000f00 */
[----:B------:R-:W-:Y:S06]  /*9090*/  BRA `(.L_x_7542) ;  /* 0xffffff9400d47947 */ /* 0x000fec000383ffff */
.L_x_7543:
        /* <DEDUP_REMOVED lines=14> */
.L_x_14526:


//--------------------- .text._ZN10layer_norm22ln_bwd_finalize_kernelINS_22Kernel_traits_finalizeILj768Ef6__halfS2_S2_fjLb1ELj1024ELj4ENS_18Kernel_traits_baseILj768EfS2_S2_S2_fjLj1024EEEEELb1ELb0EEEvNS_9BwdParamsE --------------------------
	.section	.text._ZN10layer_norm22ln_bwd_finalize_kernelINS_22Kernel_traits_finalizeILj768Ef6__halfS2_S2_fjLb1ELj1024ELj4ENS_18Kernel_traits_baseILj768EfS2_S2_S2_fjLj1024EEEEELb1ELb0EEEvNS_9BwdParamsE,"ax",@progbits
	.align	128
        .global         _ZN10layer_norm22ln_bwd_finalize_kernelINS_22Kernel_traits_finalizeILj768Ef6__halfS2_S2_fjLb1ELj1024ELj4ENS_18Kernel_traits_baseILj768EfS2_S2_S2_fjLj1024EEEEELb1ELb0EEEvNS_9BwdParamsE
        .type           _ZN10layer_norm22ln_bwd_finalize_kernelINS_22Kernel_traits_finalizeILj768Ef6__halfS2_S2_fjLb1ELj1024ELj4ENS_18Kernel_traits_baseILj768EfS2_S2_S2_fjLj1024EEEEELb1ELb0EEEvNS_9BwdParamsE,@function
        .size           _ZN10layer_norm22ln_bwd_finalize_kernelINS_22Kernel_traits_finalizeILj768Ef6__halfS2_S2_fjLb1ELj1024ELj4ENS_18Kernel_traits_baseILj768EfS2_S2_S2_fjLj1024EEEEELb1ELb0EEEvNS_9BwdParamsE,(.L_x_14527 - _ZN10layer_norm22ln_bwd_finalize_kernelINS_22Kernel_traits_finalizeILj768Ef6__halfS2_S2_fjLb1ELj1024ELj4ENS_18Kernel_traits_baseILj768EfS2_S2_S2_fjLj1024EEEEELb1ELb0EEEvNS_9BwdParamsE)
        .other          _ZN10layer_norm22ln_bwd_finalize_kernelINS_22Kernel_traits_finalizeILj768Ef6__halfS2_S2_fjLb1ELj1024ELj4ENS_18Kernel_traits_baseILj768EfS2_S2_S2_fjLj1024EEEEELb1ELb0EEEvNS_9BwdParamsE,@"STO_CUDA_ENTRY STV_DEFAULT"
_ZN10layer_norm22ln_bwd_finalize_kernelINS_22Kernel_traits_finalizeILj768Ef6__halfS2_S2_fjLb1ELj1024ELj4ENS_18Kernel_traits_baseILj768EfS2_S2_S2_fjLj1024EEEEELb1ELb0EEEvNS_9BwdParamsE:
.text._ZN10layer_norm22ln_bwd_finalize_kernelINS_22Kernel_traits_finalizeILj768Ef6__halfS2_S2_fjLb1ELj1024ELj4ENS_18Kernel_traits_baseILj768EfS2_S2_S2_fjLj1024EEEEELb1ELb0EEEvNS_9BwdParamsE:
        /* <DEDUP_REMOVED lines=57> */
.L_x_7548:
        /* <DEDUP_REMOVED lines=87> */
.L_x_7547:
[----:B------:R-:W-:Y:S05]  /*0900*/  BSYNC.RECONVERGENT B1 ;  /* 0x0000000000017941 */ /* 0x000fea0003800200 */
.L_x_7546:
        /* <DEDUP_REMOVED lines=50> */
.L_x_7550:
[----:B------:R-:W-:Y:S05]  /*0c30*/  BSYNC.RECONVERGENT B1 ;  /* 0x0000000000017941 */ /* 0x000fea0003800200 */
.L_x_7549:
        /* <DEDUP_REMOVED lines=29> */
.L_x_7552:
[----:B------:R-:W-:Y:S05]  /*0e10*/  BSYNC.RECONVERGENT B1 ;  /* 0x0000000000017941 */ /* 0x000fea0003800200 */
.L_x_7551:
        /* <DEDUP_REMOVED lines=14> */
.L_x_7545:
[----:B------:R-:W-:Y:S05]  /*0f00*/  BSYNC.RECONVERGENT B0 ;  /* 0x0000000000007941 */ /* 0x000fea0003800200 */
.L_x_7544:
        /* <DEDUP_REMOVED lines=75> */
.L_x_7553:
        /* <DEDUP_REMOVED lines=12> */
.L_x_14527:


//--------------------- .text._ZN10layer_norm13ln_bwd_kernelINS_13Kernel_traitsIf6__halfS2_S2_fjLj768ELj1ELj4ELj1ELj16ENS_18Kernel_traits_baseILj768EfS2_S2_S2_fjLj128EEEEELb1ELb1ELb1ELb0EEEvNS_9BwdParamsE --------------------------
	.section	.text._ZN10layer_norm13ln_bwd_kernelINS_13Kernel_traitsIf6__halfS2_S2_fjLj768ELj1ELj4ELj1ELj16ENS_18Kernel_traits_baseILj768EfS2_S2_S2_fjLj128EEEEELb1ELb1ELb1ELb0EEEvNS_9BwdParamsE,"ax",@progbits
	.align	128
        .global         _ZN10layer_norm13ln_bwd_kernelINS_13Kernel_traitsIf6__halfS2_S2_fjLj768ELj1ELj4ELj1ELj16ENS_18Kernel_traits_baseILj768EfS2_S2_S2_fjLj128EEEEELb1ELb1ELb1ELb0EEEvNS_9BwdParamsE
        .type           _ZN10layer_norm13ln_bwd_kernelINS_13Kernel_traitsIf6__halfS2_S2_fjLj768ELj1ELj4ELj1ELj16ENS_18Kernel_traits_baseILj768EfS2_S2_S2_fjLj128EEEEELb1ELb1ELb1ELb0EEEvNS_9BwdParamsE,@function
        .size           _ZN10layer_norm13ln_bwd_kernelINS_13Kernel_traitsIf6__halfS2_S2_fjLj768ELj1ELj4ELj1ELj16ENS_18Kernel_traits_baseILj768EfS2_S2_S2_fjLj128EEEEELb1ELb1ELb1ELb0EEEvNS_9BwdParamsE,(.L_x_14528 - _ZN10layer_norm13ln_bwd_kernelINS_13Kernel_traitsIf6__halfS2_S2_fjLj768ELj1ELj4ELj1ELj16ENS_18Kernel_traits_baseILj768EfS2_S2_S2_fjLj128EEEEELb1ELb1ELb1ELb0EEEvNS_9BwdParamsE)
        .other          _ZN10layer_norm13ln_bwd_kernelINS_13Kernel_traitsIf6__halfS2_S2_fjLj768ELj1ELj4ELj1ELj16ENS_18Kernel_traits_baseILj768EfS2_S2_S2_fjLj128EEEEELb1ELb1ELb1ELb0EEEvNS_9BwdParamsE,@"STO_CUDA_ENTRY STV_DEFAULT"
_ZN10layer_norm13ln_bwd_kernelINS_13Kernel_traitsIf6__halfS2_S2_fjLj768ELj1ELj4ELj1ELj16ENS_18Kernel_traits_baseILj768EfS2_S2_S2_fjLj128EEEEELb1ELb1ELb1ELb0EEEvNS_9BwdParamsE:
.text._ZN10layer_norm13ln_bwd_kernelINS_13Kernel_traitsIf6__halfS2_S2_fjLj768ELj1ELj4ELj1ELj16ENS_18Kernel_traits_baseILj768EfS2_S2_S2_fjLj128EEEEELb1ELb1ELb1ELb0EEEvNS_9BwdParamsE:
        /* <DEDUP_REMOVED lines=125> */
.L_x_7759:
        /* <DEDUP_REMOVED lines=18> */
[----:B------:R-:W-:Y:S01]  /*08f0*/  HFMA2 R220, -RZ, RZ, 0, 0 ;  /* 0x00000000ffdc7431 */ /* 0x000fe200000001ff */
[----:B------:R-:W-:Y:S02]  /*0900*/  IADD3 R178, PT, PT, R5, -0x1, RZ ;  /* 0xffffffff05b27810 */ /* 0x000fe40007ffe0ff */
        /* <DEDUP_REMOVED lines=14> */
[----:B0-----:R-:W-:Y:S01]  /*09f0*/  @P1 LEA.HI R177, R203, R200, RZ, 0x3 ;  /* 0x000000c8cbb11211 */ /* 0x001fe200078f18ff */
[----:B------:R-:W-:Y:S01]  /*0a00*/  HFMA2 R200, -RZ, RZ, 0, 0 ;  /* 0x00000000ffc87431 */ /* 0x000fe200000001ff */
[----:B------:R-:W-:Y:S02]  /*0a10*/  LEA.HI.SX32 R203, R201, R204, 0x1d ;  /* 0x000000ccc9cb7211 */ /* 0x000fe400078feaff */
[----:B------:R-:W-:Y:S02]  /*0a20*/  MOV R217, RZ ;  /* 0x000000ff00d97202 */ /* 0x000fe40000000f00 */
[----:B------:R-:W-:-:S02]  /*0a30*/  MOV R202, R0 ;  /* 0x0000000000ca7202 */ /* 0x000fc40000000f00 */
        /* <DEDUP_REMOVED lines=23> */
[C---:B------:R-:W-:Y:S01]  /*0bb0*/  FADD.FTZ R3, -R201.reuse, R8 ;  /* 0x00000008c9037221 */ /* 0x040fe20000010100 */
[----:B------:R-:W-:Y:S02]  /*0bc0*/  HADD2.F32 R22, -RZ, R13.H1_H1 ;  /* 0x3000000dff167230 */ /* 0x000fe40000004100 */
[----:B------:R-:W-:Y:S02]  /*0bd0*/  HADD2.F32 R178, -RZ, R14.H0_H0 ;  /* 0x2000000effb27230 */ /* 0x000fe40000004100 */
[----:B----4-:R-:W-:Y:S02]  /*0be0*/  HADD2.F32 R13, -RZ, R16.H0_H0 ;  /* 0x20000010ff0d7230 */ /* 0x010fe40000004100 */
[----:B0-----:R-:W-:Y:S01]  /*0bf0*/  FADD.FTZ R11, -R201, R12 ;  /* 0x0000000cc90b7221 */ /* 0x001fe20000010100 */
[--C-:B------:R-:W-:Y:S02]  /*0c00*/  HADD2.F32 R206, -RZ, R15.reuse.H0_H0 ;  /* 0x2000000fffce7230 */ /* 0x100fe40000004100 */
[----:B------:R-:W-:Y:S01]  /*0c10*/  FMUL.FTZ R3, R4, R3 ;  /* 0x0000000304037220 */ /* 0x000fe20000410000 */
[----:B------:R-:W-:-:S02]  /*0c20*/  HADD2.F32 R220, -RZ, R15.H1_H1 ;  /* 0x3000000fffdc7230 */ /* 0x000fc40000004100 */
[C---:B------:R-:W-:Y:S01]  /*0c30*/  FADD.FTZ R15, -R201.reuse, R20 ;  /* 0x00000014c90f7221 */ /* 0x040fe20000010100 */
[----:B------:R-:W-:Y:S02]  /*0c40*/  HADD2.F32 R16, -RZ, R16.H1_H1 ;  /* 0x30000010ff107230 */ /* 0x000fe40000004100 */
[----:B------:R-:W-:Y:S01]  /*0c50*/  FMUL.FTZ R10, R152, R13 ;  /* 0x0000000d980a7220 */ /* 0x000fe20000410000 */
[--C-:B------:R-:W-:Y:S02]  /*0c60*/  HADD2.F32 R205, -RZ, R19.reuse.H0_H0 ;  /* 0x20000013ffcd7230 */ /* 0x100fe40000004100 */
[----:B------:R-:W-:Y:S02]  /*0c70*/  HADD2.F32 R222, -RZ, R19.H1_H1 ;  /* 0x30000013ffde7230 */ /* 0x000fe40000004100 */
[----:B------:R-:W-:Y:S01]  /*0c80*/  FADD.FTZ R19, -R201, R178 ;  /* 0x000000b2c9137221 */ /* 0x000fe20000010100 */
[----:B------:R-:W-:Y:S02]  /*0c90*/  HADD2.F32 R14, -RZ, R14.H1_H1 ;  /* 0x3000000eff0e7230 */ /* 0x000fe40000004100 */
[----:B------:R-:W-:Y:S01]  /*0ca0*/  FMUL.FTZ R8, R4, R11 ;  /* 0x0000000b04087220 */ /* 0x000fe20000410000 */
[----:B------:R-:W-:-:S02]  /*0cb0*/  HADD2.F32 R21, -RZ, R17.H0_H0 ;  /* 0x20000011ff157230 */ /* 0x000fc40000004100 */
[----:B------:R-:W-:Y:S01]  /*0cc0*/  FADD.FTZ R80, R80, R13 ;  /* 0x0000000d50507221 */ /* 0x000fe20000010000 */
[----:B------:R-:W-:Y:S01]  /*0cd0*/  FFMA.FTZ R104, R3, R13, R104 ;  /* 0x0000000d03687223 */ /* 0x000fe20000010068 */
[C---:B------:R-:W-:Y:S01]  /*0ce0*/  FMUL.FTZ R11, R4.reuse, R15 ;  /* 0x0000000f040b7220 */ /* 0x040fe20000410000 */
[----:B------:R-:W-:Y:S01]  /*0cf0*/  FMUL.FTZ R13, R153, R16 ;  /* 0x00000010990d7220 */ /* 0x000fe20000410000 */
[----:B------:R-:W-:Y:S01]  /*0d00*/  FMUL.FTZ R15, R4, R19 ;  /* 0x00000013040f7220 */ /* 0x000fe20000410000 */
[----:B------:R-:W-:Y:S01]  /*0d10*/  FADD.FTZ R20, RZ, R10 ;  /* 0x0000000aff147221 */ /* 0x000fe20000010000 */
[----:B------:R-:W-:Y:S01]  /*0d20*/  FFMA.FTZ R19, R3, R10, RZ ;  /* 0x0000000a03137223 */ /* 0x000fe200000100ff */
[----:B------:R-:W-:Y:S02]  /*0d30*/  HADD2.F32 R176, -RZ, R17.H1_H1 ;  /* 0x30000011ffb07230 */ /* 0x000fe40000004100 */
[----:B------:R-:W-:Y:S01]  /*0d40*/  FADD.FTZ R177, -R201, R14 ;  /* 0x0000000ec9b17221 */ /* 0x000fe20000010100 */
[----:B------:R-:W-:-:S02]  /*0d50*/  HADD2.F32 R23, -RZ, R18.H0_H0 ;  /* 0x20000012ff177230 */ /* 0x000fc40000004100 */
        /* <DEDUP_REMOVED lines=18> */
[C---:B------:R-:W-:Y:S01]  /*0e80*/  FFMA.FTZ R22, R12.reuse, R17, R23 ;  /* 0x000000110c167223 */ /* 0x040fe20000010017 */
[----:B------:R-:W-:Y:S01]  /*0e90*/  FADD.FTZ R83, R83, R176 ;  /* 0x000000b053537221 */ /* 0x000fe20000010000 */
[----:B------:R-:W-:Y:S01]  /*0ea0*/  FFMA.FTZ R107, R12, R176, R107 ;  /* 0x000000b00c6b7223 */ /* 0x000fe2000001006b */
[----:B------:R-:W-:Y:S01]  /*0eb0*/  FMUL.FTZ R19, R149, R204 ;  /* 0x000000cc95137220 */ /* 0x000fe20000410000 */
[----:B------:R-:W-:Y:S01]  /*0ec0*/  FADD.FTZ R176, R177, R16 ;  /* 0x00000010b1b07221 */ /* 0x000fe20000010000 */
[----:B------:R-:W-:Y:S01]  /*0ed0*/  FADD.FTZ R179, -R201, R206 ;  /* 0x000000cec9b37221 */ /* 0x000fe20000010100 */
[----:B------:R-:W-:Y:S01]  /*0ee0*/  FFMA.FTZ R23, R15, R16, R22 ;  /* 0x000000100f177223 */ /* 0x000fe20000010016 */
[----:B------:R-:W-:Y:S01]  /*0ef0*/  FMUL.FTZ R20, R150, R205 ;  /* 0x000000cd96147220 */ /* 0x000fe20000410000 */
[----:B------:R-:W-:Y:S01]  /*0f00*/  FADD.FTZ R177, R176, R19 ;  /* 0x00000013b0b17221 */ /* 0x000fe20000010000 */
[----:B------:R-:W-:Y:S01]  /*0f10*/  FADD.FTZ R207, -R201, R220 ;  /* 0x000000dcc9cf7221 */ /* 0x000fe20000010100 */
[----:B------:R-:W-:Y:S01]  /*0f20*/  FMUL.FTZ R21, R4, R179 ;  /* 0x000000b304157220 */ /* 0x000fe20000410000 */
        /* <DEDUP_REMOVED lines=13> */
.L_x_7558:
[----:B------:R-:W-:Y:S05]  /*1000*/  BSYNC.RECONVERGENT B1 ;  /* 0x0000000000017941 */ /* 0x000fea0003800200 */
.L_x_7557:
        /* <DEDUP_REMOVED lines=19> */
[----:B---3--:R-:W-:Y:S02]  /*1140*/  HADD2.F32 R186, -RZ, R24.H0_H0 ;  /* 0x20000018ffba7230 */ /* 0x008fe40000004100 */
[--C-:B------:R-:W-:Y:S02]  /*1150*/  HADD2.F32 R188, -RZ, R25.reuse.H0_H0 ;  /* 0x20000019ffbc7230 */ /* 0x100fe40000004100 */
[----:B------:R-:W-:-:S02]  /*1160*/  HADD2.F32 R196, -RZ, R25.H1_H1 ;  /* 0x30000019ffc47230 */ /* 0x000fc40000004100 */
[----:B------:R-:W-:Y:S01]  /*1170*/  FADD.FTZ R25, -R201, R186 ;  /* 0x000000bac9197221 */ /* 0x000fe20000010100 */
[--C-:B------:R-:W-:Y:S02]  /*1180*/  HADD2.F32 R206, -RZ, R26.reuse.H0_H0 ;  /* 0x2000001affce7230 */ /* 0x100fe40000004100 */
[----:B------:R-:W-:Y:S02]  /*1190*/  HADD2.F32 R26, -RZ, R26.H1_H1 ;  /* 0x3000001aff1a7230 */ /* 0x000fe40000004100 */
[--C-:B------:R-:W-:Y:S02]  /*11a0*/  HADD2.F32 R222, -RZ, R27.reuse.H0_H0 ;  /* 0x2000001bffde7230 */ /* 0x100fe40000004100 */
[----:B------:R-:W-:Y:S02]  /*11b0*/  HADD2.F32 R224, -RZ, R27.H1_H1 ;  /* 0x3000001bffe07230 */ /* 0x000fe40000004100 */
[----:B------:R-:W-:Y:S01]  /*11c0*/  FMUL.FTZ R25, R4, R25 ;  /* 0x0000001904197220 */ /* 0x000fe20000410000 */
[----:B----4-:R-:W-:-:S02]  /*11d0*/  HADD2.F32 R27, -RZ, R176.H0_H0 ;  /* 0x200000b0ff1b7230 */ /* 0x010fc40000004100 */
[C---:B0-----:R-:W-:Y:S01]  /*11e0*/  FADD.FTZ R181, -R201.reuse, R188 ;  /* 0x000000bcc9b57221 */ /* 0x041fe20000010100 */
[----:B------:R-:W-:Y:S02]  /*11f0*/  HADD2.F32 R24, -RZ, R24.H1_H1 ;  /* 0x30000018ff187230 */ /* 0x000fe40000004100 */
[----:B------:R-:W-:Y:S01]  /*1200*/  FADD.FTZ R189, -R201, R26 ;  /* 0x0000001ac9bd7221 */ /* 0x000fe20000010100 */
[----:B-1----:R-:W-:Y:S02]  /*1210*/  HADD2.F32 R183, -RZ, R177.H0_H0 ;  /* 0x200000b1ffb77230 */ /* 0x002fe40000004100 */
[----:B------:R-:W-:Y:S01]  /*1220*/  FADD.FTZ R72, R72, R27 ;  /* 0x0000001b48487221 */ /* 0x000fe20000010000 */
[--C-:B------:R-:W-:Y:S02]  /*1230*/  HADD2.F32 R197, -RZ, R179.reuse.H0_H0 ;  /* 0x200000b3ffc57230 */ /* 0x100fe40000004100 */
[----:B------:R-:W-:Y:S01]  /*1240*/  FFMA.FTZ R96, R25, R27, R96 ;  /* 0x0000001b19607223 */ /* 0x000fe20000010060 */
[----:B------:R-:W-:-:S02]  /*1250*/  HADD2.F32 R204, -RZ, R179.H1_H1 ;  /* 0x300000b3ffcc7230 */ /* 0x000fc40000004100 */
[----:B------:R-:W-:Y:S01]  /*1260*/  FMUL.FTZ R26, R136, R27 ;  /* 0x0000001b881a7220 */ /* 0x000fe20000410000 */
[C---:B------:R-:W-:Y:S01]  /*1270*/  FADD.FTZ R179, -R201.reuse, R24 ;  /* 0x00000018c9b37221 */ /* 0x040fe20000010100 */
[C---:B------:R-:W-:Y:S01]  /*1280*/  FADD.FTZ R185, -R201.reuse, R196 ;  /* 0x000000c4c9b97221 */ /* 0x040fe20000010100 */
[C---:B------:R-:W-:Y:S01]  /*1290*/  FMUL.FTZ R27, R4.reuse, R181 ;  /* 0x000000b5041b7220 */ /* 0x040fe20000410000 */
[----:B------:R-:W-:Y:S01]  /*12a0*/  FADD.FTZ R187, -R201, R206 ;  /* 0x000000cec9bb7221 */ /* 0x000fe20000010100 */
[----:B------:R-:W-:Y:S02]  /*12b0*/  HADD2.F32 R176, -RZ, R176.H1_H1 ;  /* 0x300000b0ffb07230 */ /* 0x000fe40000004100 */
[----:B------:R-:W-:Y:S01]  /*12c0*/  FMUL.FTZ R24, R4, R179 ;  /* 0x000000b304187220 */ /* 0x000fe20000410000 */
[----:B------:R-:W-:Y:S02]  /*12d0*/  HADD2.F32 R184, -RZ, R177.H1_H1 ;  /* 0x300000b1ffb87230 */ /* 0x000fe40000004100 */
[----:B------:R-:W-:Y:S01]  /*12e0*/  FADD.FTZ R74, R74, R183 ;  /* 0x000000b74a4a7221 */ /* 0x000fe20000010000 */
[----:B------:R-:W-:-:S02]  /*12f0*/  HADD2.F32 R177, -RZ, R178.H0_H0 ;  /* 0x200000b2ffb17230 */ /* 0x000fc40000004100 */
[----:B------:R-:W-:Y:S01]  /*1300*/  FMUL.FTZ R180, R4, R185 ;  /* 0x000000b904b47220 */ /* 0x000fe20000410000 */
        /* <DEDUP_REMOVED lines=43> */
.L_x_7560:
[----:B------:R-:W-:Y:S05]  /*15c0*/  BSYNC.RECONVERGENT B1 ;  /* 0x0000000000017941 */ /* 0x000fea0003800200 */
.L_x_7559:
        /* <DEDUP_REMOVED lines=18> */
[----:B------:R-:W-:Y:S02]  /*16f0*/  HADD2.F32 R174, -RZ, R174.H1_H1 ;  /* 0x300000aeffae7230 */ /* 0x000fe40000004100 */
[----:B0-----:R-:W-:Y:S01]  /*1700*/  FADD.FTZ R199, -R201, R172 ;  /* 0x000000acc9c77221 */ /* 0x001fe20000010100 */
[----:B------:R-:W-:-:S02]  /*1710*/  HADD2.F32 R208, -RZ, R175.H0_H0 ;  /* 0x200000afffd07230 */ /* 0x000fc40000004100 */
[----:B------:R-:W-:Y:S02]  /*1720*/  HADD2.F32 R210, -RZ, R175.H1_H1 ;  /* 0x300000afffd27230 */ /* 0x000fe40000004100 */
[--C-:B----4-:R-:W-:Y:S02]  /*1730*/  HADD2.F32 R175, -RZ, R176.reuse.H0_H0 ;  /* 0x200000b0ffaf7230 */ /* 0x110fe40000004100 */
[--C-:B------:R-:W-:Y:S02]  /*1740*/  HADD2.F32 R202, -RZ, R173.reuse.H0_H0 ;  /* 0x200000adffca7230 */ /* 0x100fe40000004100 */
[----:B------:R-:W-:Y:S02]  /*1750*/  HADD2.F32 R204, -RZ, R173.H1_H1 ;  /* 0x300000adffcc7230 */ /* 0x000fe40000004100 */
[C---:B------:R-:W-:Y:S01]  /*1760*/  FADD.FTZ R173, -R201.reuse, R200 ;  /* 0x000000c8c9ad7221 */ /* 0x040fe20000010100 */
[----:B------:R-:W-:Y:S02]  /*1770*/  HADD2.F32 R176, -RZ, R176.H1_H1 ;  /* 0x300000b0ffb07230 */ /* 0x000fe40000004100 */
[C---:B------:R-:W-:Y:S01]  /*1780*/  FADD.FTZ R213, -R201.reuse, R174 ;  /* 0x000000aec9d57221 */ /* 0x040fe20000010100 */
[----:B------:R-:W-:Y:S01]  /*1790*/  FMUL.FTZ R172, R4, R199 ;  /* 0x000000c704ac7220 */ /* 0x000fe20000410000 */
[----:B------:R-:W-:Y:S01]  /*17a0*/  FMUL.FTZ R174, R120, R175 ;  /* 0x000000af78ae7220 */ /* 0x000fe20000410000 */
[----:B------:R-:W-:Y:S01]  /*17b0*/  FMUL.FTZ R173, R4, R173 ;  /* 0x000000ad04ad7220 */ /* 0x000fe20000410000 */
[C---:B------:R-:W-:Y:S01]  /*17c0*/  FADD.FTZ R203, -R201.reuse, R202 ;  /* 0x000000cac9cb7221 */ /* 0x040fe20000010100 */
[C---:B------:R-:W-:Y:S01]  /*17d0*/  FADD.FTZ R205, -R201.reuse, R204 ;  /* 0x000000ccc9cd7221 */ /* 0x040fe20000010100 */
[C---:B------:R-:W-:Y:S01]  /*17e0*/  FADD.FTZ R211, -R201.reuse, R206 ;  /* 0x000000cec9d37221 */ /* 0x040fe20000010100 */
[C---:B------:R-:W-:Y:S01]  /*17f0*/  FADD.FTZ R215, -R201.reuse, R208 ;  /* 0x000000d0c9d77221 */ /* 0x040fe20000010100 */
[----:B------:R-:W-:Y:S01]  /*1800*/  FADD.FTZ R221, -R201, R210 ;  /* 0x000000d2c9dd7221 */ /* 0x000fe20000010100 */
[----:B------:R-:W-:Y:S01]  /*1810*/  FADD.FTZ R65, R65, R176 ;  /* 0x000000b041417221 */ /* 0x000fe20000010000 */
[-C--:B------:R-:W-:Y:S01]  /*1820*/  FFMA.FTZ R89, R172, R176.reuse, R89 ;  /* 0x000000b0ac597223 */ /* 0x080fe20000010059 */
[----:B------:R-:W-:Y:S01]  /*1830*/  FMUL.FTZ R199, R121, R176 ;  /* 0x000000b079c77220 */ /* 0x000fe20000410000 */
[----:B------:R-:W-:-:S02]  /*1840*/  HADD2.F32 R201, -RZ, R177.H0_H0 ;  /* 0x200000b1ffc97230 */ /* 0x000fc40000004100 */
[----:B------:R-:W-:Y:S01]  /*1850*/  FADD.FTZ R176, R217, R174 ;  /* 0x000000aed9b07221 */ /* 0x000fe20000010000 */
[----:B------:R-:W-:Y:S02]  /*1860*/  HADD2.F32 R200, -RZ, R177.H1_H1 ;  /* 0x300000b1ffc87230 */ /* 0x000fe40000004100 */
[C---:B------:R-:W-:Y:S01]  /*1870*/  FFMA.FTZ R177, R173.reuse, R174, R220 ;  /* 0x000000aeadb17223 */ /* 0x040fe200000100dc */
[--C-:B------:R-:W-:Y:S02]  /*1880*/  HADD2.F32 R219, -RZ, R179.reuse.H0_H0 ;  /* 0x200000b3ffdb7230 */ /* 0x100fe40000004100 */
[----:B------:R-:W-:Y:S01]  /*1890*/  FADD.FTZ R64, R64, R175 ;  /* 0x000000af40407221 */ /* 0x000fe20000010000 */
[----:B------:R-:W-:Y:S02]  /*18a0*/  HADD2.F32 R204, -RZ, R179.H1_H1 ;  /* 0x300000b3ffcc7230 */ /* 0x000fe40000004100 */
[----:B------:R-:W-:Y:S01]  /*18b0*/  FFMA.FTZ R88, R173, R175, R88 ;  /* 0x000000afad587223 */ /* 0x000fe20000010058 */
[----:B------:R-:W-:Y:S01]  /*18c0*/  FADD.FTZ R179, R176, R199 ;  /* 0x000000c7b0b37221 */ /* 0x000fe20000010000 */
[----:B------:R-:W-:Y:S01]  /*18d0*/  FMUL.FTZ R175, R4, R203 ;  /* 0x000000cb04af7220 */ /* 0x000fe20000410000 */
[----:B------:R-:W-:Y:S01]  /*18e0*/  FMUL.FTZ R208, R122, R201 ;  /* 0x000000c97ad07220 */ /* 0x000fe20000410000 */
[----:B------:R-:W-:Y:S01]  /*18f0*/  FFMA.FTZ R176, R172, R199, R177 ;  /* 0x000000c7acb07223 */ /* 0x000fe200000100b1 */
[----:B------:R-:W-:-:S02]  /*1900*/  HADD2.F32 R207, -RZ, R178.H0_H0 ;  /* 0x200000b2ffcf7230 */ /* 0x000fc40000004100 */
[C---:B------:R-:W-:Y:S01]  /*1910*/  FMUL.FTZ R198, R4.reuse, R205 ;  /* 0x000000cd04c67220 */ /* 0x040fe20000410000 */
        /* <DEDUP_REMOVED lines=35> */
.L_x_7556:
        /* <DEDUP_REMOVED lines=26> */
[----:B------:R-:W-:Y:S02]  /*1cf0*/  MOV R217, RZ ;  /* 0x000000ff00d97202 */ /* 0x000fe40000000f00 */
[----:B------:R-:W-:Y:S02]  /*1d00*/  MOV R220, RZ ;  /* 0x000000ff00dc7202 */ /* 0x000fe40000000f00 */
[----:B------:R-:W-:-:S07]  /*1d10*/  @P2 IADD3 R219, PT, PT, R219, 0x20, RZ ;  /* 0x00000020dbdb2810 */ /* 0x000fce0007ffe0ff */
[----:B--2---:R-:W-:Y:S05]  /*1d20*/  @!P3 BRA `(.L_x_7561) ;  /* 0x00000000007cb947 */ /* 0x004fea0003800000 */
[----:B------:R-:W0:Y:S02]  /*1d30*/  LDC.64 R176, c[0x0][0x3b0] ;  /* 0x0000ec00ffb07b82 */ /* 0x000e240000000a00 */
[----:B0-----:R-:W-:-:S05]  /*1d40*/  IMAD.WIDE.U32 R176, R219, 0x8, R176 ;  /* 0x00000008dbb07825 */ /* 0x001fca00078e00b0 */
[----:B------:R1:W5:Y:S01]  /*1d50*/  LDG.E.64 R194, desc[UR6][R176.64] ;  /* 0x00000006b0c27981 */ /* 0x000362000c1e1b00 */
[----:B------:R-:W-:Y:S05]  /*1d60*/  BRA `(.L_x_7561) ;  /* 0x00000000006c7947 */ /* 0x000fea0003800000 */
.L_x_7562:
        /* <DEDUP_REMOVED lines=25> */
[----:B------:R-:W-:Y:S02]  /*1f00*/  MOV R217, RZ ;  /* 0x000000ff00d97202 */ /* 0x000fe40000000f00 */
[----:B------:R-:W-:-:S07]  /*1f10*/  MOV R220, RZ ;  /* 0x000000ff00dc7202 */ /* 0x000fce0000000f00 */
.L_x_7561:
[----:B------:R-:W-:Y:S05]  /*1f20*/  BSYNC.RECONVERGENT B0 ;  /* 0x0000000000007941 */ /* 0x000fea0003800200 */
.L_x_7555:
        /* <DEDUP_REMOVED lines=20> */
.L_x_7781:
[----:B------:R-:W3:Y:S01]  /*2070*/  S2R R200, SR_TID.X ;  /* 0x0000000000c87919 */ /* 0x000ee20000002100 */
[----:B------:R-:W-:Y:S01]  /*2080*/  @P1 IADD3 R2, PT, PT, R2, -0x1, RZ ;  /* 0xffffffff02021810 */ /* 0x000fe20007ffe0ff */
[----:B------:R-:W-:Y:S02]  /*2090*/  HFMA2 R201, -RZ, RZ, 0, 0 ;  /* 0x00000000ffc97431 */ /* 0x000fe400000001ff */
[----:B--2---:R-:W-:Y:S01]  /*20a0*/  FADD.FTZ R177, R202, R177 ;  /* 0x000000b1cab17221 */ /* 0x004fe20000010000 */
[----:B------:R-:W-:Y:S01]  /*20b0*/  ISETP.NE.AND P0, PT, RZ, UR8, PT ;  /* 0x00000008ff007c0c */ /* 0x000fe2000bf05270 */
[----:B------:R-:W-:Y:S01]  /*20c0*/  BSSY.RECONVERGENT B0, `(.L_x_7564) ;  /* 0x0000288000007945 */ /* 0x000fe20003800200 */
        /* <DEDUP_REMOVED lines=15> */
.L_x_7567:
[----:B------:R-:W-:Y:S05]  /*21c0*/  BSYNC.RECONVERGENT B1 ;  /* 0x0000000000017941 */ /* 0x000fea0003800200 */
.L_x_7566:
        /* <DEDUP_REMOVED lines=17> */
[----:B------:R-:W-:Y:S02]  /*22e0*/  @P4 HADD2.F32 R176, -RZ, R160.H0_H0 ;  /* 0x200000a0ffb04230 */ /* 0x000fe40000004100 */
[----:B------:R-:W-:-:S04]  /*22f0*/  FMUL.FTZ R177, R177, UR13 ;  /* 0x0000000db1b17c20 */ /* 0x000fc80008410000 */
[----:B------:R-:W-:Y:S01]  /*2300*/  FMUL.FTZ R179, R177, UR12 ;  /* 0x0000000cb1b37c20 */ /* 0x000fe20008410000 */
[----:B------:R-:W-:-:S03]  /*2310*/  MOV R177, RZ ;  /* 0x000000ff00b17202 */ /* 0x000fc60000000f00 */
[----:B------:R-:W-:Y:S01]  /*2320*/  FMUL.FTZ R178, R144, R179 ;  /* 0x000000b390b27220 */ /* 0x000fe20000410000 */
[----:B------:R-:W-:-:S04]  /*2330*/  @P4 FMUL.FTZ R177, R179, R176 ;  /* 0x000000b0b3b14220 */ /* 0x000fc80000410000 */
[----:B------:R-:W-:Y:S01]  /*2340*/  FSEL R178, R178, RZ, P4 ;  /* 0x000000ffb2b27208 */ /* 0x000fe20002000000 */
[----:B------:R-:W-:-:S03]  /*2350*/  FADD.FTZ R56, R56, R177 ;  /* 0x000000b138387221 */ /* 0x000fc60000010000 */
[----:B------:R-:W-:-:S04]  /*2360*/  F2FP.F16.F32.PACK_AB R178, RZ, R178 ;  /* 0x000000b2ffb2723e */ /* 0x000fc800000000ff */
[----:B------:R-:W-:-:S07]  /*2370*/  PRMT R164, R178, 0x7610, R164 ;  /* 0x00007610b2a47816 */ /* 0x000fce00000000a4 */
.L_x_7572:
[----:B------:R-:W-:Y:S05]  /*2380*/  BSYNC.RECONVERGENT B2 ;  /* 0x0000000000027941 */ /* 0x000fea0003800200 */
.L_x_7571:
        /* <DEDUP_REMOVED lines=8> */
[----:B------:R-:W-:-:S05]  /*2410*/  FSEL R177, R177, RZ, P4 ;  /* 0x000000ffb1b17208 */ /* 0x000fca0002000000 */
[----:B------:R-:W-:-:S04]  /*2420*/  FMUL.FTZ R177, R177, UR13 ;  /* 0x0000000db1b17c20 */ /* 0x000fc80008410000 */
[----:B------:R-:W-:Y:S01]  /*2430*/  FMUL.FTZ R220, R177, UR12 ;  /* 0x0000000cb1dc7c20 */ /* 0x000fe20008410000 */
[----:B------:R-:W-:-:S03]  /*2440*/  @P0 HADD2.F32 R177, -RZ, R160.H1_H1 ;  /* 0x300000a0ffb10230 */ /* 0x000fc60000004100 */
[----:B------:R-:W-:Y:S02]  /*2450*/  FMUL.FTZ R178, R145, R220 ;  /* 0x000000dc91b27220 */ /* 0x000fe40000410000 */
[----:B------:R-:W-:-:S03]  /*2460*/  @P0 FMUL.FTZ R176, R220, R177 ;  /* 0x000000b1dcb00220 */ /* 0x000fc60000410000 */
[----:B------:R-:W-:Y:S01]  /*2470*/  FSEL R178, R178, RZ, P0 ;  /* 0x000000ffb2b27208 */ /* 0x000fe20000000000 */
[----:B------:R-:W-:-:S03]  /*2480*/  FADD.FTZ R57, R57, R176 ;  /* 0x000000b039397221 */ /* 0x000fc60000010000 */
[----:B------:R-:W-:-:S04]  /*2490*/  F2FP.F16.F32.PACK_AB R178, RZ, R178 ;  /* 0x000000b2ffb2723e */ /* 0x000fc800000000ff */
[----:B------:R-:W-:-:S07]  /*24a0*/  PRMT R164, R164, 0x5410, R178 ;  /* 0x00005410a4a47816 */ /* 0x000fce00000000b2 */
.L_x_7574:
[----:B------:R-:W-:Y:S05]  /*24b0*/  BSYNC.RECONVERGENT B2 ;  /* 0x0000000000027941 */ /* 0x000fea0003800200 */
.L_x_7573:
        /* <DEDUP_REMOVED lines=18> */
.L_x_7576:
[----:B------:R-:W-:Y:S05]  /*25e0*/  BSYNC.RECONVERGENT B2 ;  /* 0x0000000000027941 */ /* 0x000fea0003800200 */
.L_x_7575:
        /* <DEDUP_REMOVED lines=18> */
.L_x_7578:
[----:B------:R-:W-:Y:S05]  /*2710*/  BSYNC.RECONVERGENT B2 ;  /* 0x0000000000027941 */ /* 0x000fea0003800200 */
.L_x_7577:
        /* <DEDUP_REMOVED lines=18> */
.L_x_7580:
[----:B------:R-:W-:Y:S05]  /*2840*/  BSYNC.RECONVERGENT B2 ;  /* 0x0000000000027941 */ /* 0x000fea0003800200 */
.L_x_7579:
        /* <DEDUP_REMOVED lines=18> */
.L_x_7582:
[----:B------:R-:W-:Y:S05]  /*2970*/  BSYNC.RECONVERGENT B2 ;  /* 0x0000000000027941 */ /* 0x000fea0003800200 */
.L_x_7581:
        /* <DEDUP_REMOVED lines=18> */
.L_x_7584:
[----:B------:R-:W-:Y:S05]  /*2aa0*/  BSYNC.RECONVERGENT B2 ;  /* 0x0000000000027941 */ /* 0x000fea0003800200 */
.L_x_7583:
[----:B------:R-:W-:Y:S05]  /*2ab0*/  @!P1 BRA `(.L_x_7585) ;  /* 0x0000001c00749947 */ /* 0x000fea0003800000 */
[----:B------:R-:W-:Y:S01]  /*2ac0*/  FFMA.FTZ R176, R22, R203, R2 ;  /* 0x000000cb16b07223 */ /* 0x000fe20000010002 */
[----:B------:R-:W-:Y:S02]  /*2ad0*/  ISETP.GT.AND P4, PT, R5, RZ, PT ;  /* 0x000000ff0500720c */ /* 0x000fe40003f84270 */
[----:B-----5:R-:W-:Y:S01]  /*2ae0*/  ISETP.GE.U32.AND P0, PT, R192, RZ, PT ;  /* 0x000000ffc000720c */ /* 0x020fe20003f06070 */
[----:B------:R-:W-:Y:S01]  /*2af0*/  FADD.FTZ R177, R23, -R176 ;  /* 0x800000b017b17221 */ /* 0x000fe20000010000 */
[----:B------:R-:W-:Y:S02]  /*2b00*/  HFMA2 R176, -RZ, RZ, 0, 0 ;  /* 0x00000000ffb07431 */ /* 0x000fe400000001ff */
[----:B------:R-:W-:Y:S01]  /*2b10*/  ISETP.GE.U32.AND.EX P0, PT, R193, 0x1000000, PT, P0 ;  /* 0x01000000c100780c */ /* 0x000fe20003f06100 */
        /* <DEDUP_REMOVED lines=10> */
[----:B------:R-:W-:Y:S01]  /*2bc0*/  PRMT R167, R167, 0x5410, R178 ;  /* 0x00005410a7a77816 */ /* 0x000fe200000000b2 */
[----:B------:R-:W-:Y:S06]  /*2bd0*/  BRA `(.L_x_7585) ;  /* 0x0000001c002c7947 */ /* 0x000fec0003800000 */
.L_x_7570:
        /* <DEDUP_REMOVED lines=14> */
[----:B------:R-:W-:-:S03]  /*2cc0*/  MOV R169, RZ ;  /* 0x000000ff00a97202 */ /* 0x000fc60000000f00 */
[----:B------:R-:W-:-:S04]  /*2cd0*/  FMUL.FTZ R171, R168, UR12 ;  /* 0x0000000ca8ab7c20 */ /* 0x000fc80008410000 */
[----:B------:R-:W-:-:S04]  /*2ce0*/  FMUL.FTZ R168, R144, R171 ;  /* 0x000000ab90a87220 */ /* 0x000fc80000410000 */
[----:B------:R-:W-:Y:S01]  /*2cf0*/  @P4 HADD2.F32 R176, -RZ, R160.H0_H0 ;  /* 0x200000a0ffb04230 */ /* 0x000fe20000004100 */
[----:B------:R-:W-:-:S04]  /*2d00*/  FSEL R168, R168, RZ, P4 ;  /* 0x000000ffa8a87208 */ /* 0x000fc80002000000 */
[----:B------:R-:W-:Y:S01]  /*2d10*/  @P4 FMUL.FTZ R169, R176, R171 ;  /* 0x000000abb0a94220 */ /* 0x000fe20000410000 */
[----:B------:R-:W-:-:S03]  /*2d20*/  F2FP.F16.F32.PACK_AB R168, RZ, R168 ;  /* 0x000000a8ffa8723e */ /* 0x000fc600000000ff */
[----:B------:R-:W-:Y:S01]  /*2d30*/  FADD.FTZ R56, R56, R169 ;  /* 0x000000a938387221 */ /* 0x000fe20000010000 */
[----:B------:R-:W-:-:S07]  /*2d40*/  PRMT R164, R168, 0x7610, R164 ;  /* 0x00007610a8a47816 */ /* 0x000fce00000000a4 */
.L_x_7587:
[----:B------:R-:W-:Y:S05]  /*2d50*/  BSYNC.RECONVERGENT B2 ;  /* 0x0000000000027941 */ /* 0x000fea0003800200 */
.L_x_7586:
        /* <DEDUP_REMOVED lines=11> */
[----:B------:R-:W-:Y:S01]  /*2e10*/  @P4 HADD2.F32 R171, -RZ, R160.H1_H1 ;  /* 0x300000a0ffab4230 */ /* 0x000fe20000004100 */
[----:B------:R-:W-:-:S04]  /*2e20*/  FSEL R169, R169, RZ, P4 ;  /* 0x000000ffa9a97208 */ /* 0x000fc80002000000 */
[----:B------:R-:W-:Y:S01]  /*2e30*/  @P4 FMUL.FTZ R170, R171, R178 ;  /* 0x000000b2abaa4220 */ /* 0x000fe20000410000 */
[----:B------:R-:W-:-:S03]  /*2e40*/  F2FP.F16.F32.PACK_AB R169, RZ, R169 ;  /* 0x000000a9ffa9723e */ /* 0x000fc600000000ff */
[----:B------:R-:W-:Y:S01]  /*2e50*/  FADD.FTZ R57, R57, R170 ;  /* 0x000000aa39397221 */ /* 0x000fe20000010000 */
[----:B------:R-:W-:-:S07]  /*2e60*/  PRMT R164, R164, 0x5410, R169 ;  /* 0x00005410a4a47816 */ /* 0x000fce00000000a9 */
.L_x_7589:
[----:B------:R-:W-:Y:S05]  /*2e70*/  BSYNC.RECONVERGENT B2 ;  /* 0x0000000000027941 */ /* 0x000fea0003800200 */
.L_x_7588:
[----:B------:R-:W-:Y:S01]  /*2e80*/  BSSY.RECONVERGENT B2, `(.L_x_7590) ;  /* 0x0000011000027945 */ /* 0x000fe20003800200 */
[----:B------:R-:W-:Y:S01]  /*2e90*/  F2FP.F16.F32.PACK_AB R176, RZ, R176 ;  /* 0x000000b0ffb0723e */ /* 0x000fe200000000ff */
        /* <DEDUP_REMOVED lines=9> */
[----:B------:R-:W-:Y:S01]  /*2f30*/  @P4 HADD2.F32 R178, -RZ, R161.H0_H0 ;  /* 0x200000a1ffb24230 */ /* 0x000fe20000004100 */
[----:B------:R-:W-:-:S04]  /*2f40*/  FSEL R170, R170, RZ, P4 ;  /* 0x000000ffaaaa7208 */ /* 0x000fc80002000000 */
[----:B------:R-:W-:Y:S01]  /*2f50*/  @P4 FMUL.FTZ R169, R178, R177 ;  /* 0x000000b1b2a94220 */ /* 0x000fe20000410000 */
[----:B------:R-:W-:-:S03]  /*2f60*/  F2FP.F16.F32.PACK_AB R170, RZ, R170 ;  /* 0x000000aaffaa723e */ /* 0x000fc600000000ff */
[----:B------:R-:W-:Y:S01]  /*2f70*/  FADD.FTZ R58, R58, R169 ;  /* 0x000000a93a3a7221 */ /* 0x000fe20000010000 */
[----:B------:R-:W-:-:S07]  /*2f80*/  PRMT R165, R170, 0x7610, R165 ;  /* 0x00007610aaa57816 */ /* 0x000fce00000000a5 */
.L_x_7591:
[----:B------:R-:W-:Y:S05]  /*2f90*/  BSYNC.RECONVERGENT B2 ;  /* 0x0000000000027941 */ /* 0x000fea0003800200 */
.L_x_7590:
        /* <DEDUP_REMOVED lines=16> */
[----:B------:R-:W-:Y:S01]  /*30a0*/  @P4 HADD2.F32 R179, -RZ, R161.H1_H1 ;  /* 0x300000a1ffb34230 */ /* 0x000fe20000004100 */
[----:B------:R-:W-:-:S04]  /*30b0*/  FSEL R171, R171, RZ, P4 ;  /* 0x000000ffabab7208 */ /* 0x000fc80002000000 */
[----:B------:R-:W-:Y:S01]  /*30c0*/  @P4 FMUL.FTZ R170, R179, R178 ;  /* 0x000000b2b3aa4220 */ /* 0x000fe20000410000 */
[----:B------:R-:W-:-:S03]  /*30d0*/  F2FP.F16.F32.PACK_AB R171, RZ, R171 ;  /* 0x000000abffab723e */ /* 0x000fc600000000ff */
[----:B------:R-:W-:Y:S01]  /*30e0*/  FADD.FTZ R59, R59, R170 ;  /* 0x000000aa3b3b7221 */ /* 0x000fe20000010000 */
[----:B------:R-:W-:-:S07]  /*30f0*/  PRMT R165, R165, 0x5410, R171 ;  /* 0x00005410a5a57816 */ /* 0x000fce00000000ab */
.L_x_7593:
[----:B------:R-:W-:Y:S05]  /*3100*/  BSYNC.RECONVERGENT B2 ;  /* 0x0000000000027941 */ /* 0x000fea0003800200 */
.L_x_7592:
        /* <DEDUP_REMOVED lines=18> */
.L_x_7595:
[----:B------:R-:W-:Y:S05]  /*3230*/  BSYNC.RECONVERGENT B2 ;  /* 0x0000000000027941 */ /* 0x000fea0003800200 */
.L_x_7594:
[----:B------:R-:W-:Y:S01]  /*3240*/  BSSY.RECONVERGENT B2, `(.L_x_7596) ;  /* 0x0000011000027945 */ /* 0x000fe20003800200 */
[----:B------:R-:W-:Y:S01]  /*3250*/  F2FP.F16.F32.PACK_AB R178, RZ, R178 ;  /* 0x000000b2ffb2723e */ /* 0x000fe200000000ff */
        /* <DEDUP_REMOVED lines=15> */
.L_x_7597:
[----:B------:R-:W-:Y:S05]  /*3350*/  BSYNC.RECONVERGENT B2 ;  /* 0x0000000000027941 */ /* 0x000fea0003800200 */
.L_x_7596:
[----:B------:R-:W-:Y:S01]  /*3360*/  BSSY.RECONVERGENT B2, `(.L_x_7598) ;  /* 0x0000010000027945 */ /* 0x000fe20003800200 */
[----:B------:R-:W-:Y:S02]  /*3370*/  F2FP.F16.F32.PACK_AB R179, RZ, R179 ;  /* 0x000000b3ffb3723e */ /* 0x000fe400000000ff */
        /* <DEDUP_REMOVED lines=14> */
.L_x_7599:
[----:B------:R-:W-:Y:S05]  /*3460*/  BSYNC.RECONVERGENT B2 ;  /* 0x0000000000027941 */ /* 0x000fea0003800200 */
.L_x_7598:
        /* <DEDUP_REMOVED lines=12> */
[----:B------:R-:W-:Y:S01]  /*3530*/  @P0 HADD2.F32 R179, -RZ, R163.H1_H1 ;  /* 0x300000a3ffb30230 */ /* 0x000fe20000004100 */
[----:B------:R-:W-:-:S04]  /*3540*/  F2FP.F16.F32.PACK_AB R177, RZ, R177 ;  /* 0x000000b1ffb1723e */ /* 0x000fc800000000ff */
[----:B------:R-:W-:Y:S01]  /*3550*/  @P0 FMUL.FTZ R176, R179, R178 ;  /* 0x000000b2b3b00220 */ /* 0x000fe20000410000 */
[----:B------:R-:W-:-:S03]  /*3560*/  PRMT R167, R167, 0x5410, R177 ;  /* 0x00005410a7a77816 */ /* 0x000fc600000000b1 */
[----:B------:R-:W-:Y:S01]  /*3570*/  FADD.FTZ R55, R55, R176 ;  /* 0x000000b037377221 */ /* 0x000fe20000010000 */
[----:B------:R-:W-:Y:S06]  /*3580*/  BRA `(.L_x_7585) ;  /* 0x0000001000c07947 */ /* 0x000fec0003800000 */
.L_x_7569:
        /* <DEDUP_REMOVED lines=9> */
[----:B-----5:R-:W-:Y:S01]  /*3620*/  HADD2.F32 R177, -RZ, R32.H0_H0 ;  /* 0x20000020ffb17230 */ /* 0x020fe20000004100 */
[----:B------:R-:W-:Y:S02]  /*3630*/  LOP3.LUT P0, RZ, R192, 0xff, RZ, 0xc0, !PT ;  /* 0x000000ffc0ff7812 */ /* 0x000fe4000780c0ff */
[----:B------:R-:W-:-:S04]  /*3640*/  @P4 FADD.FTZ R179, R10, -R179 ;  /* 0x800000b30ab34221 */ /* 0x000fc80000010000 */
[----:B------:R-:W-:-:S04]  /*3650*/  @P4 FFMA.FTZ R177, R4, R179, R177 ;  /* 0x000000b304b14223 */ /* 0x000fc800000100b1 */
[----:B------:R-:W-:-:S03]  /*3660*/  FMUL.FTZ R177, R177, UR13 ;  /* 0x0000000db1b17c20 */ /* 0x000fc60008410000 */
[----:B------:R-:W-:Y:S02]  /*3670*/  @P0 HADD2.F32 R178, -RZ, R160.H0_H0 ;  /* 0x200000a0ffb20230 */ /* 0x000fe40000004100 */
[----:B------:R-:W-:Y:S01]  /*3680*/  FMUL.FTZ R179, R177, UR12 ;  /* 0x0000000cb1b37c20 */ /* 0x000fe20008410000 */
[----:B------:R-:W-:-:S03]  /*3690*/  MOV R177, RZ ;  /* 0x000000ff00b17202 */ /* 0x000fc60000000f00 */
[-C--:B------:R-:W-:Y:S01]  /*36a0*/  FMUL.FTZ R176, R144, R179.reuse ;  /* 0x000000b390b07220 */ /* 0x080fe20000410000 */
[----:B------:R-:W-:-:S04]  /*36b0*/  @P0 FMUL.FTZ R177, R178, R179 ;  /* 0x000000b3b2b10220 */ /* 0x000fc80000410000 */
[----:B------:R-:W-:Y:S01]  /*36c0*/  FSEL R176, R176, RZ, P0 ;  /* 0x000000ffb0b07208 */ /* 0x000fe20000000000 */
[----:B------:R-:W-:-:S03]  /*36d0*/  FADD.FTZ R56, R56, R177 ;  /* 0x000000b138387221 */ /* 0x000fc60000010000 */
[----:B------:R-:W-:-:S04]  /*36e0*/  F2FP.F16.F32.PACK_AB R176, RZ, R176 ;  /* 0x000000b0ffb0723e */ /* 0x000fc800000000ff */
[----:B------:R-:W-:-:S07]  /*36f0*/  PRMT R164, R176, 0x7610, R164 ;  /* 0x00007610b0a47816 */ /* 0x000fce00000000a4 */
.L_x_7602:
[----:B------:R-:W-:Y:S05]  /*3700*/  BSYNC.RECONVERGENT B2 ;  /* 0x0000000000027941 */ /* 0x000fea0003800200 */
.L_x_7601:
[----:B------:R-:W-:Y:S04]  /*3710*/  BSSY.RECONVERGENT B2, `(.L_x_7603) ;  /* 0x0000011000027945 */ /* 0x000fe80003800200 */
[----:B------:R-:W-:Y:S05]  /*3720*/  @!P1 BRA `(.L_x_7604) ;  /* 0x00000000003c9947 */ /* 0x000fea0003800000 */
[----:B------:R-:W-:Y:S01]  /*3730*/  @P4 FFMA.FTZ R176, R8, R203, R2 ;  /* 0x000000cb08b04223 */ /* 0x000fe20000010002 */
[----:B-----5:R-:W-:Y:S01]  /*3740*/  HADD2.F32 R177, -RZ, R32.H1_H1 ;  /* 0x30000020ffb17230 */ /* 0x020fe20000004100 */
[----:B------:R-:W-:Y:S02]  /*3750*/  LOP3.LUT P0, RZ, R192, 0xff00, RZ, 0xc0, !PT ;  /* 0x0000ff00c0ff7812 */ /* 0x000fe4000780c0ff */
[----:B------:R-:W-:-:S04]  /*3760*/  @P4 FADD.FTZ R176, R13, -R176 ;  /* 0x800000b00db04221 */ /* 0x000fc80000010000 */
[----:B------:R-:W-:Y:S01]  /*3770*/  @P4 FFMA.FTZ R177, R4, R176, R177 ;  /* 0x000000b004b14223 */ /* 0x000fe200000100b1 */
[----:B------:R-:W-:-:S03]  /*3780*/  HFMA2 R176, -RZ, RZ, 0, 0 ;  /* 0x00000000ffb07431 */ /* 0x000fc600000001ff */
[----:B------:R-:W-:-:S03]  /*3790*/  FMUL.FTZ R177, R177, UR13 ;  /* 0x0000000db1b17c20 */ /* 0x000fc60008410000 */
[----:B------:R-:W-:Y:S02]  /*37a0*/  @P0 HADD2.F32 R179, -RZ, R160.H1_H1 ;  /* 0x300000a0ffb30230 */ /* 0x000fe40000004100 */
[----:B------:R-:W-:-:S04]  /*37b0*/  FMUL.FTZ R178, R177, UR12 ;  /* 0x0000000cb1b27c20 */ /* 0x000fc80008410000 */
[-C--:B------:R-:W-:Y:S01]  /*37c0*/  FMUL.FTZ R177, R145, R178.reuse ;  /* 0x000000b291b17220 */ /* 0x080fe20000410000 */
[----:B------:R-:W-:-:S04]  /*37d0*/  @P0 FMUL.FTZ R176, R179, R178 ;  /* 0x000000b2b3b00220 */ /* 0x000fc80000410000 */
[----:B------:R-:W-:Y:S01]  /*37e0*/  FSEL R177, R177, RZ, P0 ;  /* 0x000000ffb1b17208 */ /* 0x000fe20000000000 */
[----:B------:R-:W-:-:S03]  /*37f0*/  FADD.FTZ R57, R57, R176 ;  /* 0x000000b039397221 */ /* 0x000fc60000010000 */
[----:B------:R-:W-:-:S04]  /*3800*/  F2FP.F16.F32.PACK_AB R177, RZ, R177 ;  /* 0x000000b1ffb1723e */ /* 0x000fc800000000ff */
[----:B------:R-:W-:-:S07]  /*3810*/  PRMT R164, R164, 0x5410, R177 ;  /* 0x00005410a4a47816 */ /* 0x000fce00000000b1 */
.L_x_7604:
[----:B------:R-:W-:Y:S05]  /*3820*/  BSYNC.RECONVERGENT B2 ;  /* 0x0000000000027941 */ /* 0x000fea0003800200 */
.L_x_7603:
[----:B------:R-:W-:Y:S04]  /*3830*/  BSSY.RECONVERGENT B2, `(.L_x_7605) ;  /* 0x0000011000027945 */ /* 0x000fe80003800200 */
[----:B------:R-:W-:Y:S05]  /*3840*/  @!P1 BRA `(.L_x_7606) ;  /* 0x00000000003c9947 */ /* 0x000fea0003800000 */
        /* <DEDUP_REMOVED lines=15> */
.L_x_7606:
[----:B------:R-:W-:Y:S05]  /*3940*/  BSYNC.RECONVERGENT B2 ;  /* 0x0000000000027941 */ /* 0x000fea0003800200 */
.L_x_7605:
        /* <DEDUP_REMOVED lines=17> */
.L_x_7608:
[----:B------:R-:W-:Y:S05]  /*3a60*/  BSYNC.RECONVERGENT B2 ;  /* 0x0000000000027941 */ /* 0x000fea0003800200 */
.L_x_7607:
        /* <DEDUP_REMOVED lines=17> */
.L_x_7610:
[----:B------:R-:W-:Y:S05]  /*3b80*/  BSYNC.RECONVERGENT B2 ;  /* 0x0000000000027941 */ /* 0x000fea0003800200 */
.L_x_7609:
        /* <DEDUP_REMOVED lines=17> */
.L_x_7612:
[----:B------:R-:W-:Y:S05]  /*3ca0*/  BSYNC.RECONVERGENT B2 ;  /* 0x0000000000027941 */ /* 0x000fea0003800200 */
.L_x_7611:
        /* <DEDUP_REMOVED lines=17> */
.L_x_7614:
[----:B------:R-:W-:Y:S05]  /*3dc0*/  BSYNC.RECONVERGENT B2 ;  /* 0x0000000000027941 */ /* 0x000fea0003800200 */
.L_x_7613:
[----:B------:R-:W-:Y:S05]  /*3dd0*/  @!P1 BRA `(.L_x_7585) ;  /* 0x0000000800ac9947 */ /* 0x000fea0003800000 */
[----:B------:R-:W-:Y:S01]  /*3de0*/  @P4 FFMA.FTZ R176, R22, R203, R2 ;  /* 0x000000cb16b04223 */ /* 0x000fe20000010002 */
[----:B-----5:R-:W-:Y:S01]  /*3df0*/  HADD2.F32 R177, -RZ, R35.H1_H1 ;  /* 0x30000023ffb17230 */ /* 0x020fe20000004100 */
[----:B------:R-:W-:Y:S02]  /*3e00*/  ISETP.GE.U32.AND P0, PT, R192, RZ, PT ;  /* 0x000000ffc000720c */ /* 0x000fe40003f06070 */
[----:B------:R-:W-:Y:S02]  /*3e10*/  @P4 FADD.FTZ R176, R23, -R176 ;  /* 0x800000b017b04221 */ /* 0x000fe40000010000 */
[----:B------:R-:W-:Y:S02]  /*3e20*/  ISETP.GE.U32.AND.EX P0, PT, R193, 0x1000000, PT, P0 ;  /* 0x01000000c100780c */ /* 0x000fe40003f06100 */
[----:B------:R-:W-:Y:S01]  /*3e30*/  @P4 FFMA.FTZ R177, R4, R176, R177 ;  /* 0x000000b004b14223 */ /* 0x000fe200000100b1 */
[----:B------:R-:W-:-:S03]  /*3e40*/  HFMA2 R176, -RZ, RZ, 0, 0 ;  /* 0x00000000ffb07431 */ /* 0x000fc600000001ff */
[----:B------:R-:W-:-:S04]  /*3e50*/  FMUL.FTZ R177, R177, UR13 ;  /* 0x0000000db1b17c20 */ /* 0x000fc80008410000 */
[----:B------:R-:W-:-:S03]  /*3e60*/  FMUL.FTZ R178, R177, UR12 ;  /* 0x0000000cb1b27c20 */ /* 0x000fc60008410000 */
[----:B------:R-:W-:Y:S02]  /*3e70*/  @P0 HADD2.F32 R179, -RZ, R163.H1_H1 ;  /* 0x300000a3ffb30230 */ /* 0x000fe40000004100 */
[----:B------:R-:W-:-:S03]  /*3e80*/  FMUL.FTZ R177, R143, R178 ;  /* 0x000000b28fb17220 */ /* 0x000fc60000410000 */
[----:B------:R-:W-:Y:S02]  /*3e90*/  @P0 FMUL.FTZ R176, R179, R178 ;  /* 0x000000b2b3b00220 */ /* 0x000fe40000410000 */
[----:B------:R-:W-:Y:S02]  /*3ea0*/  FSEL R177, R177, RZ, P0 ;  /* 0x000000ffb1b17208 */ /* 0x000fe40000000000 */
[----:B------:R-:W-:Y:S02]  /*3eb0*/  FADD.FTZ R55, R55, R176 ;  /* 0x000000b037377221 */ /* 0x000fe40000010000 */
[----:B------:R-:W-:-:S04]  /*3ec0*/  F2FP.F16.F32.PACK_AB R177, RZ, R177 ;  /* 0x000000b1ffb1723e */ /* 0x000fc800000000ff */
[----:B------:R-:W-:Y:S01]  /*3ed0*/  PRMT R167, R167, 0x5410, R177 ;  /* 0x00005410a7a77816 */ /* 0x000fe200000000b1 */
[----:B------:R-:W-:Y:S06]  /*3ee0*/  BRA `(.L_x_7585) ;  /* 0x0000000800687947 */ /* 0x000fec0003800000 */
.L_x_7600:
[----:B------:R-:W-:Y:S01]  /*3ef0*/  ISETP.GT.AND P0, PT, R5, RZ, PT ;  /* 0x000000ff0500720c */ /* 0x000fe20003f04270 */
[----:B------:R-:W-:Y:S01]  /*3f00*/  @P4 FFMA.FTZ R169, R3, R203, R2 ;  /* 0x000000cb03a94223 */ /* 0x000fe20000010002 */
[--C-:B-----5:R-:W-:Y:S01]  /*3f10*/  HADD2.F32 R219, -RZ, R32.reuse.H0_H0 ;  /* 0x20000020ffdb7230 */ /* 0x120fe20000004100 */
[----:B------:R-:W-:Y:S01]  /*3f20*/  BSSY.RECONVERGENT B2, `(.L_x_7615) ;  /* 0x0000031000027945 */ /* 0x000fe20003800200 */
[----:B------:R-:W-:Y:S02]  /*3f30*/  HADD2.F32 R221, -RZ, R32.H1_H1 ;  /* 0x30000020ffdd7230 */ /* 0x000fe40000004100 */
[----:B------:R-:W-:Y:S01]  /*3f40*/  @P4 FADD.FTZ R169, R10, -R169 ;  /* 0x800000a90aa94221 */ /* 0x000fe20000010000 */
[--C-:B------:R-:W-:Y:S02]  /*3f50*/  HADD2.F32 R207, -RZ, R33.reuse.H1_H1 ;  /* 0x30000021ffcf7230 */ /* 0x100fe40000004100 */
[----:B------:R-:W-:Y:S02]  /*3f60*/  HADD2.F32 R223, -RZ, R33.H0_H0 ;  /* 0x20000021ffdf7230 */ /* 0x000fe40000004100 */
[----:B------:R-:W-:Y:S01]  /*3f70*/  @P4 FFMA.FTZ R219, R4, R169, R219 ;  /* 0x000000a904db4223 */ /* 0x000fe200000100db */
[----:B------:R-:W-:-:S02]  /*3f80*/  HADD2.F32 R217, -RZ, R34.H0_H0 ;  /* 0x20000022ffd97230 */ /* 0x000fc40000004100 */
[----:B------:R-:W-:Y:S02]  /*3f90*/  HADD2.F32 R205, -RZ, R34.H1_H1 ;  /* 0x30000022ffcd7230 */ /* 0x000fe40000004100 */
        /* <DEDUP_REMOVED lines=11> */
[----:B------:R-:W-:Y:S01]  /*4050*/  @P0 FFMA.FTZ R176, R22, R203, R2 ;  /* 0x000000cb16b00223 */ /* 0x000fe20000010002 */
[----:B------:R-:W-:Y:S01]  /*4060*/  @P0 FADD.FTZ R169, R16, -R169 ;  /* 0x800000a910a90221 */ /* 0x000fe20000010000 */
[----:B------:R-:W-:Y:S01]  /*4070*/  @P0 FADD.FTZ R168, R19, -R168 ;  /* 0x800000a813a80221 */ /* 0x000fe20000010000 */
[----:B------:R-:W-:Y:S01]  /*4080*/  @P0 FFMA.FTZ R223, R4, R170, R223 ;  /* 0x000000aa04df0223 */ /* 0x000fe200000100df */
[----:B------:R-:W-:-:S02]  /*4090*/  HADD2.F32 R171, -RZ, R35.H0_H0 ;  /* 0x20000023ffab7230 */ /* 0x000fc40000004100 */
[----:B------:R-:W-:Y:S01]  /*40a0*/  @P0 FADD.FTZ R170, R20, -R179 ;  /* 0x800000b314aa0221 */ /* 0x000fe20000010000 */
[----:B------:R-:W-:Y:S02]  /*40b0*/  HADD2.F32 R177, -RZ, R35.H1_H1 ;  /* 0x30000023ffb17230 */ /* 0x000fe40000004100 */
[----:B------:R-:W-:Y:S01]  /*40c0*/  @P0 FADD.FTZ R176, R23, -R176 ;  /* 0x800000b017b00221 */ /* 0x000fe20000010000 */
[C---:B------:R-:W-:Y:S01]  /*40d0*/  @P0 FFMA.FTZ R217, R4.reuse, R169, R217 ;  /* 0x000000a904d90223 */ /* 0x040fe200000100d9 */
[C---:B------:R-:W-:Y:S01]  /*40e0*/  @P0 FFMA.FTZ R205, R4.reuse, R168, R205 ;  /* 0x000000a804cd0223 */ /* 0x040fe200000100cd */
[C---:B------:R-:W-:Y:S01]  /*40f0*/  @P0 FFMA.FTZ R171, R4.reuse, R170, R171 ;  /* 0x000000aa04ab0223 */ /* 0x040fe200000100ab */
[----:B------:R-:W-:Y:S01]  /*4100*/  @P0 FFMA.FTZ R177, R4, R176, R177 ;  /* 0x000000b004b10223 */ /* 0x000fe200000100b1 */
[----:B------:R-:W-:Y:S02]  /*4110*/  F2FP.F16.F32.PACK_AB R168, RZ, R219 ;  /* 0x000000dbffa8723e */ /* 0x000fe400000000ff */
[----:B------:R-:W-:-:S02]  /*4120*/  F2FP.F16.F32.PACK_AB R176, RZ, R221 ;  /* 0x000000ddffb0723e */ /* 0x000fc400000000ff */
[----:B------:R-:W-:Y:S02]  /*4130*/  F2FP.F16.F32.PACK_AB R169, RZ, R223 ;  /* 0x000000dfffa9723e */ /* 0x000fe400000000ff */
[----:B------:R-:W-:Y:S02]  /*4140*/  F2FP.F16.F32.PACK_AB R178, RZ, R207 ;  /* 0x000000cfffb2723e */ /* 0x000fe400000000ff */
[----:B------:R-:W-:Y:S02]  /*4150*/  F2FP.F16.F32.PACK_AB R179, RZ, R217 ;  /* 0x000000d9ffb3723e */ /* 0x000fe400000000ff */
[----:B------:R-:W-:Y:S01]  /*4160*/  F2FP.F16.F32.PACK_AB R170, RZ, R205 ;  /* 0x000000cdffaa723e */ /* 0x000fe200000000ff */
[----:B------:R-:W-:Y:S06]  /*4170*/  @!P1 BRA `(.L_x_7616) ;  /* 0x00000000002c9947 */ /* 0x000fec0003800000 */
[----:B------:R-:W-:Y:S01]  /*4180*/  LOP3.LUT P0, RZ, R192, 0xff, RZ, 0xc0, !PT ;  /* 0x000000ffc0ff7812 */ /* 0x000fe2000780c0ff */
        /* <DEDUP_REMOVED lines=10> */
.L_x_7616:
[----:B------:R-:W-:Y:S05]  /*4230*/  BSYNC.RECONVERGENT B2 ;  /* 0x0000000000027941 */ /* 0x000fea0003800200 */
.L_x_7615:
[----:B------:R-:W-:Y:S04]  /*4240*/  BSSY.RECONVERGENT B2, `(.L_x_7617) ;  /* 0x000000d000027945 */ /* 0x000fe80003800200 */
[----:B------:R-:W-:Y:S05]  /*4250*/  @!P1 BRA `(.L_x_7618) ;  /* 0x00000000002c9947 */ /* 0x000fea0003800000 */
[----:B------:R-:W-:Y:S01]  /*4260*/  LOP3.LUT P0, RZ, R192, 0xff00, RZ, 0xc0, !PT ;  /* 0x0000ff00c0ff7812 */ /* 0x000fe2000780c0ff */
        /* <DEDUP_REMOVED lines=10> */
.L_x_7618:
[----:B------:R-:W-:Y:S05]  /*4310*/  BSYNC.RECONVERGENT B2 ;  /* 0x0000000000027941 */ /* 0x000fea0003800200 */
.L_x_7617:
[----:B------:R-:W-:Y:S04]  /*4320*/  BSSY.RECONVERGENT B2, `(.L_x_7619) ;  /* 0x000000d000027945 */ /* 0x000fe80003800200 */
[----:B------:R-:W-:Y:S05]  /*4330*/  @!P1 BRA `(.L_x_7620) ;  /* 0x00000000002c9947 */ /* 0x000fea0003800000 */
[----:B------:R-:W-:Y:S01]  /*4340*/  LOP3.LUT P0, RZ, R192, 0xff0000, RZ, 0xc0, !PT ;  /* 0x00ff0000c0ff7812 */ /* 0x000fe2000780c0ff */
        /* <DEDUP_REMOVED lines=10> */
.L_x_7620:
[----:B------:R-:W-:Y:S05]  /*43f0*/  BSYNC.RECONVERGENT B2 ;  /* 0x0000000000027941 */ /* 0x000fea0003800200 */
.L_x_7619:
        /* <DEDUP_REMOVED lines=13> */
.L_x_7622:
[----:B------:R-:W-:Y:S05]  /*44d0*/  BSYNC.RECONVERGENT B2 ;  /* 0x0000000000027941 */ /* 0x000fea0003800200 */
.L_x_7621:
        /* <DEDUP_REMOVED lines=13> */
.L_x_7624:
[----:B------:R-:W-:Y:S05]  /*45b0*/  BSYNC.RECONVERGENT B2 ;  /* 0x0000000000027941 */ /* 0x000fea0003800200 */
.L_x_7623:
        /* <DEDUP_REMOVED lines=13> */
.L_x_7626:
[----:B------:R-:W-:Y:S05]  /*4690*/  BSYNC.RECONVERGENT B2 ;  /* 0x0000000000027941 */ /* 0x000fea0003800200 */
.L_x_7625:
[----:B------:R-:W-:Y:S04]  /*46a0*/  BSSY.RECONVERGENT B2, `(.L_x_7627) ;  /* 0x000000d000027945 */ /* 0x000fe80003800200 */
[----:B------:R-:W-:Y:S05]  /*46b0*/  @!P1 BRA `(.L_x_7628) ;  /* 0x00000000002c9947 */ /* 0x000fea0003800000 */
        /* <DEDUP_REMOVED lines=11> */
.L_x_7628:
[----:B------:R-:W-:Y:S05]  /*4770*/  BSYNC.RECONVERGENT B2 ;  /* 0x0000000000027941 */ /* 0x000fea0003800200 */
.L_x_7627:
[----:B------:R-:W-:Y:S02]  /*4780*/  F2FP.F16.F32.PACK_AB R171, R177, R171 ;  /* 0x000000abb1ab723e */ /* 0x000fe400000000ff */
        /* <DEDUP_REMOVED lines=11> */
[----:B------:R-:W-:Y:S01]  /*4840*/  @P0 HADD2.F32 R179, -RZ, R163.H1_H1 ;  /* 0x300000a3ffb30230 */ /* 0x000fe20000004100 */
[----:B------:R-:W-:-:S04]  /*4850*/  F2FP.F16.F32.PACK_AB R177, RZ, R177 ;  /* 0x000000b1ffb1723e */ /* 0x000fc800000000ff */
[----:B------:R-:W-:Y:S01]  /*4860*/  @P0 FMUL.FTZ R176, R179, R178 ;  /* 0x000000b2b3b00220 */ /* 0x000fe20000410000 */
[----:B------:R-:W-:-:S03]  /*4870*/  PRMT R167, R167, 0x5410, R177 ;  /* 0x00005410a7a77816 */ /* 0x000fc600000000b1 */
[----:B------:R-:W-:-:S07]  /*4880*/  FADD.FTZ R55, R55, R176 ;  /* 0x000000b037377221 */ /* 0x000fce0000010000 */
.L_x_7585:
[----:B------:R-:W-:Y:S05]  /*4890*/  BSYNC.RECONVERGENT B1 ;  /* 0x0000000000017941 */ /* 0x000fea0003800200 */
.L_x_7568:
        /* <DEDUP_REMOVED lines=10> */
.L_x_7565:
[----:B------:R-:W-:Y:S05]  /*4940*/  BSYNC.RECONVERGENT B0 ;  /* 0x0000000000007941 */ /* 0x000fea0003800200 */
.L_x_7564:
[----:B------:R-:W-:Y:S04]  /*4950*/  BSSY.RECONVERGENT B0, `(.L_x_7629) ;  /* 0x000027b000007945 */ /* 0x000fe80003800200 */
[----:B------:R-:W-:Y:S05]  /*4960*/  @!P2 BRA `(.L_x_7630) ;  /* 0x0000002400e4a947 */ /* 0x000fea0003800000 */
[----:B------:R-:W-:Y:S04]  /*4970*/  BSSY.RECONVERGENT B1, `(.L_x_7631) ;  /* 0x0000005000017945 */ /* 0x000fe80003800200 */
[----:B------:R-:W-:Y:S05]  /*4980*/  @!P1 BRA `(.L_x_7632) ;  /* 0x00000000000c9947 */ /* 0x000fea0003800000 */
[----:B-----5:R-:W1:Y:S02]  /*4990*/  LDC.64 R160, c[0x0][0x390] ;  /* 0x0000e400ffa07b82 */ /* 0x020e640000000a00 */
[----:B-1----:R-:W-:-:S06]  /*49a0*/  IMAD.WIDE.U32 R160, R201, 0x10, R160 ;  /* 0x00000010c9a07825 */ /* 0x002fcc00078e00a0 */
[----:B------:R-:W5:Y:S02]  /*49b0*/  LDG.E.128 R160, desc[UR6][R160.64] ;  /* 0x00000006a0a07981 */ /* 0x000f64000c1e1d00 */
.L_x_7632:
[----:B------:R-:W-:Y:S05]  /*49c0*/  BSYNC.RECONVERGENT B1 ;  /* 0x0000000000017941 */ /* 0x000fea0003800200 */
.L_x_7631:
        /* <DEDUP_REMOVED lines=10> */
[----:B------:R-:W-:Y:S01]  /*4a70*/  BSSY.RECONVERGENT B2, `(.L_x_7636) ;  /* 0x0000032000027945 */ /* 0x000fe20003800200 */
[----:B------:R-:W-:Y:S02]  /*4a80*/  HADD2.F32 R221, -RZ, R28.H1_H1 ;  /* 0x3000001cffdd7230 */ /* 0x000fe40000004100 */
[--C-:B------:R-:W-:Y:S02]  /*4a90*/  HADD2.F32 R207, -RZ, R29.reuse.H1_H1 ;  /* 0x3000001dffcf7230 */ /* 0x100fe40000004100 */
[----:B------:R-:W-:Y:S02]  /*4aa0*/  HADD2.F32 R223, -RZ, R29.H0_H0 ;  /* 0x2000001dffdf7230 */ /* 0x000fe40000004100 */
[--C-:B------:R-:W-:Y:S02]  /*4ab0*/  HADD2.F32 R217, -RZ, R30.reuse.H0_H0 ;  /* 0x2000001effd97230 */ /* 0x100fe40000004100 */
[----:B------:R-:W-:-:S02]  /*4ac0*/  HADD2.F32 R205, -RZ, R30.H1_H1 ;  /* 0x3000001effcd7230 */ /* 0x000fc40000004100 */
        /* <DEDUP_REMOVED lines=13> */
[-CC-:B------:R-:W-:Y:S01]  /*4ba0*/  @P0 FFMA.FTZ R179, R189, R203.reuse, R2.reuse ;  /* 0x000000cbbdb30223 */ /* 0x180fe20000010002 */
        /* <DEDUP_REMOVED lines=30> */
.L_x_7637:
[----:B------:R-:W-:Y:S05]  /*4d90*/  BSYNC.RECONVERGENT B2 ;  /* 0x0000000000027941 */ /* 0x000fea0003800200 */
.L_x_7636:
        /* <DEDUP_REMOVED lines=13> */
.L_x_7639:
[----:B------:R-:W-:Y:S05]  /*4e70*/  BSYNC.RECONVERGENT B2 ;  /* 0x0000000000027941 */ /* 0x000fea0003800200 */
.L_x_7638:
        /* <DEDUP_REMOVED lines=13> */
.L_x_7641:
[----:B------:R-:W-:Y:S05]  /*4f50*/  BSYNC.RECONVERGENT B2 ;  /* 0x0000000000027941 */ /* 0x000fea0003800200 */
.L_x_7640:
        /* <DEDUP_REMOVED lines=13> */
.L_x_7643:
[----:B------:R-:W-:Y:S05]  /*5030*/  BSYNC.RECONVERGENT B2 ;  /* 0x0000000000027941 */ /* 0x000fea0003800200 */
.L_x_7642:
        /* <DEDUP_REMOVED lines=13> */
.L_x_7645:
[----:B------:R-:W-:Y:S05]  /*5110*/  BSYNC.RECONVERGENT B2 ;  /* 0x0000000000027941 */ /* 0x000fea0003800200 */
.L_x_7644:
        /* <DEDUP_REMOVED lines=13> */
.L_x_7647:
[----:B------:R-:W-:Y:S05]  /*51f0*/  BSYNC.RECONVERGENT B2 ;  /* 0x0000000000027941 */ /* 0x000fea0003800200 */
.L_x_7646:
        /* <DEDUP_REMOVED lines=13> */
.L_x_7649:
[----:B------:R-:W-:Y:S05]  /*52d0*/  BSYNC.RECONVERGENT B2 ;  /* 0x0000000000027941 */ /* 0x000fea0003800200 */
.L_x_7648:
        /* <DEDUP_REMOVED lines=18> */
.L_x_7635:
[----:B------:R-:W-:Y:S01]  /*5400*/  BSSY.RECONVERGENT B2, `(.L_x_7651) ;  /* 0x0000012000027945 */ /* 0x000fe20003800200 */
[----:B------:R-:W-:-:S03]  /*5410*/  ISETP.GT.AND P4, PT, R5, RZ, PT ;  /* 0x000000ff0500720c */ /* 0x000fc60003f84270 */
[----:B------:R-:W-:Y:S10]  /*5420*/  @!P1 BRA `(.L_x_7652) ;  /* 0x00000000003c9947 */ /* 0x000ff40003800000 */
[----:B0-----:R-:W-:Y:S01]  /*5430*/  @P4 FFMA.FTZ R179, R25, R203, R2 ;  /* 0x000000cb19b34223 */ /* 0x001fe20000010002 */
        /* <DEDUP_REMOVED lines=14> */
.L_x_7652:
[----:B------:R-:W-:Y:S05]  /*5520*/  BSYNC.RECONVERGENT B2 ;  /* 0x0000000000027941 */ /* 0x000fea0003800200 */
.L_x_7651:
[----:B------:R-:W-:Y:S04]  /*5530*/  BSSY.RECONVERGENT B2, `(.L_x_7653) ;  /* 0x0000011000027945 */ /* 0x000fe80003800200 */
[----:B------:R-:W-:Y:S05]  /*5540*/  @!P1 BRA `(.L_x_7654) ;  /* 0x00000000003c9947 */ /* 0x000fea0003800000 */
[----:B0-----:R-:W-:Y:S01]  /*5550*/  @P4 FFMA.FTZ R176, R24, R203, R2 ;  /* 0x000000cb18b04223 */ /* 0x001fe20000010002 */
        /* <DEDUP_REMOVED lines=14> */
.L_x_7654:
[----:B------:R-:W-:Y:S05]  /*5640*/  BSYNC.RECONVERGENT B2 ;  /* 0x0000000000027941 */ /* 0x000fea0003800200 */
.L_x_7653:
[----:B------:R-:W-:Y:S04]  /*5650*/  BSSY.RECONVERGENT B2, `(.L_x_7655) ;  /* 0x0000011000027945 */ /* 0x000fe80003800200 */
[----:B------:R-:W-:Y:S05]  /*5660*/  @!P1 BRA `(.L_x_7656) ;  /* 0x00000000003c9947 */ /* 0x000fea0003800000 */
        /* <DEDUP_REMOVED lines=15> */
.L_x_7656:
[----:B------:R-:W-:Y:S05]  /*5760*/  BSYNC.RECONVERGENT B2 ;  /* 0x0000000000027941 */ /* 0x000fea0003800200 */
.L_x_7655:
        /* <DEDUP_REMOVED lines=17> */
.L_x_7658:
[----:B------:R-:W-:Y:S05]  /*5880*/  BSYNC.RECONVERGENT B2 ;  /* 0x0000000000027941 */ /* 0x000fea0003800200 */
.L_x_7657:
        /* <DEDUP_REMOVED lines=17> */
.L_x_7660:
[----:B------:R-:W-:Y:S05]  /*59a0*/  BSYNC.RECONVERGENT B2 ;  /* 0x0000000000027941 */ /* 0x000fea0003800200 */
.L_x_7659:
        /* <DEDUP_REMOVED lines=17> */
.L_x_7662:
[----:B------:R-:W-:Y:S05]  /*5ac0*/  BSYNC.RECONVERGENT B2 ;  /* 0x0000000000027941 */ /* 0x000fea0003800200 */
.L_x_7661:
        /* <DEDUP_REMOVED lines=17> */
.L_x_7664:
[----:B------:R-:W-:Y:S05]  /*5be0*/  BSYNC.RECONVERGENT B2 ;  /* 0x0000000000027941 */ /* 0x000fea0003800200 */
.L_x_7663:
[----:B------:R-:W-:Y:S05]  /*5bf0*/  @!P1 BRA `(.L_x_7650) ;  /* 0x00000014001c9947 */ /* 0x000fea0003800000 */
[----:B0-----:R-:W-:Y:S01]  /*5c00*/  @P4 FFMA.FTZ R176, R196, R203, R2 ;  /* 0x000000cbc4b04223 */ /* 0x001fe20000010002 */
        /* <DEDUP_REMOVED lines=16> */
.L_x_7634:
        /* <DEDUP_REMOVED lines=27> */
.L_x_7667:
[----:B------:R-:W-:Y:S05]  /*5ec0*/  BSYNC.RECONVERGENT B2 ;  /* 0x0000000000027941 */ /* 0x000fea0003800200 */
.L_x_7666:
        /* <DEDUP_REMOVED lines=17> */
.L_x_7669:
[----:B------:R-:W-:Y:S05]  /*5fe0*/  BSYNC.RECONVERGENT B2 ;  /* 0x0000000000027941 */ /* 0x000fea0003800200 */
.L_x_7668:
        /* <DEDUP_REMOVED lines=17> */
.L_x_7671:
[----:B------:R-:W-:Y:S05]  /*6100*/  BSYNC.RECONVERGENT B2 ;  /* 0x0000000000027941 */ /* 0x000fea0003800200 */
.L_x_7670:
[----:B------:R-:W-:Y:S01]  /*6110*/  FFMA.FTZ R178, R186, R203, R2 ;  /* 0x000000cbbab27223 */ /* 0x000fe20000010002 */
[----:B------:R-:W-:Y:S01]  /*6120*/  FMUL.FTZ R170, R4, R179 ;  /* 0x000000b304aa7220 */ /* 0x000fe20000410000 */
[----:B------:R-:W-:Y:S01]  /*6130*/  FADD.FTZ R177, R184, -R205 ;  /* 0x800000cdb8b17221 */ /* 0x000fe20000010000 */
[----:B------:R-:W-:Y:S01]  /*6140*/  BSSY.RECONVERGENT B2, `(.L_x_7672) ;  /* 0x0000013000027945 */ /* 0x000fe20003800200 */
[----:B------:R-:W-:Y:S01]  /*6150*/  FADD.FTZ R205, R187, -R178 ;  /* 0x800000b2bbcd7221 */ /* 0x000fe20000010000 */
[----:B------:R-:W-:Y:S01]  /*6160*/  F2FP.F16.F32.PACK_AB R169, RZ, R171 ;  /* 0x000000abffa9723e */ /* 0x000fe200000000ff */
        /* <DEDUP_REMOVED lines=16> */
.L_x_7673:
[----:B------:R-:W-:Y:S05]  /*6270*/  BSYNC.RECONVERGENT B2 ;  /* 0x0000000000027941 */ /* 0x000fea0003800200 */
.L_x_7672:
        /* <DEDUP_REMOVED lines=18> */
.L_x_7675:
[----:B------:R-:W-:Y:S05]  /*63a0*/  BSYNC.RECONVERGENT B2 ;  /* 0x0000000000027941 */ /* 0x000fea0003800200 */
.L_x_7674:
        /* <DEDUP_REMOVED lines=17> */
.L_x_7677:
[----:B------:R-:W-:Y:S05]  /*64c0*/  BSYNC.RECONVERGENT B2 ;  /* 0x0000000000027941 */ /* 0x000fea0003800200 */
.L_x_7676:
        /* <DEDUP_REMOVED lines=16> */
.L_x_7679:
[----:B------:R-:W-:Y:S05]  /*65d0*/  BSYNC.RECONVERGENT B2 ;  /* 0x0000000000027941 */ /* 0x000fea0003800200 */
.L_x_7678:
        /* <DEDUP_REMOVED lines=18> */
.L_x_7665:
[----:B------:R-:W-:Y:S04]  /*6700*/  BSSY.RECONVERGENT B2, `(.L_x_7680) ;  /* 0x0000012000027945 */ /* 0x000fe80003800200 */
[----:B------:R-:W-:Y:S05]  /*6710*/  @!P1 BRA `(.L_x_7681) ;  /* 0x0000000000409947 */ /* 0x000fea0003800000 */
[----:B0-----:R-:W-:Y:S01]  /*6720*/  FFMA.FTZ R177, R25, R203, R2 ;  /* 0x000000cb19b17223 */ /* 0x001fe20000010002 */
[----:B------:R-:W-:Y:S02]  /*6730*/  ISETP.GT.AND P0, PT, R5, RZ, PT ;  /* 0x000000ff0500720c */ /* 0x000fe40003f04270 */
[----:B-----5:R-:W-:Y:S01]  /*6740*/  LOP3.LUT P4, RZ, R190, 0xff, RZ, 0xc0, !PT ;  /* 0x000000ffbeff7812 */ /* 0x020fe2000788c0ff */
[----:B------:R-:W-:-:S04]  /*6750*/  FADD.FTZ R177, R26, -R177 ;  /* 0x800000b11ab17221 */ /* 0x000fc80000010000 */
[----:B------:R-:W-:Y:S01]  /*6760*/  FMUL.FTZ R176, R4, R177 ;  /* 0x000000b104b07220 */ /* 0x000fe20000410000 */
[----:B------:R-:W-:-:S04]  /*6770*/  MOV R177, RZ ;  /* 0x000000ff00b17202 */ /* 0x000fc80000000f00 */
[----:B------:R-:W-:-:S03]  /*6780*/  FSEL R176, R176, RZ, P0 ;  /* 0x000000ffb0b07208 */ /* 0x000fc60000000000 */
[----:B------:R-:W-:Y:S02]  /*6790*/  @P4 HADD2.F32 R178, -RZ, R160.H0_H0 ;  /* 0x200000a0ffb24230 */ /* 0x000fe40000004100 */
[----:B------:R-:W-:-:S04]  /*67a0*/  FMUL.FTZ R176, R176, UR13 ;  /* 0x0000000db0b07c20 */ /* 0x000fc80008410000 */
[----:B------:R-:W-:-:S04]  /*67b0*/  FMUL.FTZ R179, R176, UR12 ;  /* 0x0000000cb0b37c20 */ /* 0x000fc80008410000 */
[-C--:B------:R-:W-:Y:S01]  /*67c0*/  FMUL.FTZ R176, R128, R179.reuse ;  /* 0x000000b380b07220 */ /* 0x080fe20000410000 */
[----:B------:R-:W-:-:S04]  /*67d0*/  @P4 FMUL.FTZ R177, R178, R179 ;  /* 0x000000b3b2b14220 */ /* 0x000fc80000410000 */
[----:B------:R-:W-:Y:S01]  /*67e0*/  FSEL R176, R176, RZ, P4 ;  /* 0x000000ffb0b07208 */ /* 0x000fe20002000000 */
[----:B------:R-:W-:-:S03]  /*67f0*/  FADD.FTZ R48, R48, R177 ;  /* 0x000000b130307221 */ /* 0x000fc60000010000 */
[----:B------:R-:W-:-:S04]  /*6800*/  F2FP.F16.F32.PACK_AB R176, RZ, R176 ;  /* 0x000000b0ffb0723e */ /* 0x000fc800000000ff */
[----:B------:R-:W-:-:S07]  /*6810*/  PRMT R164, R176, 0x7610, R164 ;  /* 0x00007610b0a47816 */ /* 0x000fce00000000a4 */
.L_x_7681:
[----:B------:R-:W-:Y:S05]  /*6820*/  BSYNC.RECONVERGENT B2 ;  /* 0x0000000000027941 */ /* 0x000fea0003800200 */
.L_x_7680:
        /* <DEDUP_REMOVED lines=8> */
[----:B------:R-:W-:Y:S02]  /*68b0*/  @P4 HADD2.F32 R179, -RZ, R160.H1_H1 ;  /* 0x300000a0ffb34230 */ /* 0x000fe40000004100 */
[----:B------:R-:W-:-:S04]  /*68c0*/  FMUL.FTZ R176, R176, UR13 ;  /* 0x0000000db0b07c20 */ /* 0x000fc80008410000 */
[----:B------:R-:W-:Y:S01]  /*68d0*/  FMUL.FTZ R178, R176, UR12 ;  /* 0x0000000cb0b27c20 */ /* 0x000fe20008410000 */
[----:B------:R-:W-:-:S03]  /*68e0*/  HFMA2 R176, -RZ, RZ, 0, 0 ;  /* 0x00000000ffb07431 */ /* 0x000fc600000001ff */
[-C--:B------:R-:W-:Y:S01]  /*68f0*/  FMUL.FTZ R177, R129, R178.reuse ;  /* 0x000000b281b17220 */ /* 0x080fe20000410000 */
[----:B------:R-:W-:-:S04]  /*6900*/  @P4 FMUL.FTZ R176, R179, R178 ;  /* 0x000000b2b3b04220 */ /* 0x000fc80000410000 */
[----:B------:R-:W-:Y:S01]  /*6910*/  FSEL R177, R177, RZ, P4 ;  /* 0x000000ffb1b17208 */ /* 0x000fe20002000000 */
[----:B------:R-:W-:-:S03]  /*6920*/  FADD.FTZ R49, R49, R176 ;  /* 0x000000b031317221 */ /* 0x000fc60000010000 */
[----:B------:R-:W-:-:S04]  /*6930*/  F2FP.F16.F32.PACK_AB R177, RZ, R177 ;  /* 0x000000b1ffb1723e */ /* 0x000fc800000000ff */
[----:B------:R-:W-:-:S07]  /*6940*/  PRMT R164, R164, 0x5410, R177 ;  /* 0x00005410a4a47816 */ /* 0x000fce00000000b1 */
.L_x_7683:
[----:B------:R-:W-:Y:S05]  /*6950*/  BSYNC.RECONVERGENT B2 ;  /* 0x0000000000027941 */ /* 0x000fea0003800200 */
.L_x_7682:
        /* <DEDUP_REMOVED lines=18> */
.L_x_7685:
[----:B------:R-:W-:Y:S05]  /*6a80*/  BSYNC.RECONVERGENT B2 ;  /* 0x0000000000027941 */ /* 0x000fea0003800200 */
.L_x_7684:
        /* <DEDUP_REMOVED lines=18> */
.L_x_7687:
[----:B------:R-:W-:Y:S05]  /*6bb0*/  BSYNC.RECONVERGENT B2 ;  /* 0x0000000000027941 */ /* 0x000fea0003800200 */
.L_x_7686:
        /* <DEDUP_REMOVED lines=18> */
.L_x_7689:
[----:B------:R-:W-:Y:S05]  /*6ce0*/  BSYNC.RECONVERGENT B2 ;  /* 0x0000000000027941 */ /* 0x000fea0003800200 */
.L_x_7688:
        /* <DEDUP_REMOVED lines=18> */
.L_x_7691:
[----:B------:R-:W-:Y:S05]  /*6e10*/  BSYNC.RECONVERGENT B2 ;  /* 0x0000000000027941 */ /* 0x000fea0003800200 */
.L_x_7690:
        /* <DEDUP_REMOVED lines=18> */
.L_x_7693:
[----:B------:R-:W-:Y:S05]  /*6f40*/  BSYNC.RECONVERGENT B2 ;  /* 0x0000000000027941 */ /* 0x000fea0003800200 */
.L_x_7692:
[----:B------:R-:W-:Y:S05]  /*6f50*/  @!P1 BRA `(.L_x_7650) ;  /* 0x0000000000449947 */ /* 0x000fea0003800000 */
[----:B0-----:R-:W-:Y:S01]  /*6f60*/  FFMA.FTZ R176, R196, R203, R2 ;  /* 0x000000cbc4b07223 */ /* 0x001fe20000010002 */
[----:B------:R-:W-:Y:S02]  /*6f70*/  ISETP.GT.AND P4, PT, R5, RZ, PT ;  /* 0x000000ff0500720c */ /* 0x000fe40003f84270 */
[----:B-----5:R-:W-:Y:S01]  /*6f80*/  ISETP.GE.U32.AND P0, PT, R190, RZ, PT ;  /* 0x000000ffbe00720c */ /* 0x020fe20003f06070 */
[----:B------:R-:W-:-:S03]  /*6f90*/  FADD.FTZ R177, R197, -R176 ;  /* 0x800000b0c5b17221 */ /* 0x000fc60000010000 */
[----:B------:R-:W-:Y:S01]  /*6fa0*/  ISETP.GE.U32.AND.EX P0, PT, R191, 0x1000000, PT, P0 ;  /* 0x01000000bf00780c */ /* 0x000fe20003f06100 */
[----:B------:R-:W-:-:S05]  /*6fb0*/  FMUL.FTZ R176, R4, R177 ;  /* 0x000000b104b07220 */ /* 0x000fca0000410000 */
[----:B------:R-:W-:-:S05]  /*6fc0*/  FSEL R176, R176, RZ, P4 ;  /* 0x000000ffb0b07208 */ /* 0x000fca0002000000 */
[----:B------:R-:W-:Y:S02]  /*6fd0*/  FMUL.FTZ R176, R176, UR13 ;  /* 0x0000000db0b07c20 */ /* 0x000fe40008410000 */
[----:B------:R-:W-:Y:S02]  /*6fe0*/  @P0 HADD2.F32 R179, -RZ, R163.H1_H1 ;  /* 0x300000a3ffb30230 */ /* 0x000fe40000004100 */
        /* <DEDUP_REMOVED lines=8> */
.L_x_7650:
[----:B------:R-:W-:Y:S05]  /*7070*/  BSYNC.RECONVERGENT B1 ;  /* 0x0000000000017941 */ /* 0x000fea0003800200 */
.L_x_7633:
        /* <DEDUP_REMOVED lines=8> */
.L_x_7630:
[----:B------:R-:W-:Y:S05]  /*7100*/  BSYNC.RECONVERGENT B0 ;  /* 0x0000000000007941 */ /* 0x000fea0003800200 */
.L_x_7629:
[----:B------:R-:W-:Y:S04]  /*7110*/  BSSY.RECONVERGENT B0, `(.L_x_7694) ;  /* 0x0000279000007945 */ /* 0x000fe80003800200 */
[----:B------:R-:W-:Y:S05]  /*7120*/  @!P3 BRA `(.L_x_7695) ;  /* 0x0000002400dcb947 */ /* 0x000fea0003800000 */
[----:B------:R-:W-:Y:S04]  /*7130*/  BSSY.RECONVERGENT B1, `(.L_x_7696) ;  /* 0x0000005000017945 */ /* 0x000fe80003800200 */
[----:B------:R-:W-:Y:S05]  /*7140*/  @!P1 BRA `(.L_x_7697) ;  /* 0x00000000000c9947 */ /* 0x000fea0003800000 */
[----:B-----5:R-:W1:Y:S02]  /*7150*/  LDC.64 R160, c[0x0][0x390] ;  /* 0x0000e400ffa07b82 */ /* 0x020e640000000a00 */
[----:B-1----:R-:W-:-:S06]  /*7160*/  IMAD.WIDE.U32 R160, R201, 0x10, R160 ;  /* 0x00000010c9a07825 */ /* 0x002fcc00078e00a0 */
[----:B------:R-:W5:Y:S02]  /*7170*/  LDG.E.128 R160, desc[UR6][R160.64] ;  /* 0x00000006a0a07981 */ /* 0x000f64000c1e1d00 */
.L_x_7697:
[----:B------:R-:W-:Y:S05]  /*7180*/  BSYNC.RECONVERGENT B1 ;  /* 0x0000000000017941 */ /* 0x000fea0003800200 */
.L_x_7696:
        /* <DEDUP_REMOVED lines=9> */
[----:B-----5:R-:W-:Y:S01]  /*7220*/  HADD2.F32 R205, -RZ, R156.H1_H1 ;  /* 0x3000009cffcd7230 */ /* 0x020fe20000004100 */
[----:B------:R-:W-:Y:S01]  /*7230*/  BSSY.RECONVERGENT B2, `(.L_x_7701) ;  /* 0x0000032000027945 */ /* 0x000fe20003800200 */
[--C-:B------:R-:W-:Y:S02]  /*7240*/  HADD2.F32 R207, -RZ, R157.reuse.H0_H0 ;  /* 0x2000009dffcf7230 */ /* 0x100fe40000004100 */
[----:B0-2---:R-:W-:Y:S02]  /*7250*/  HADD2.F32 R179, -RZ, R157.H1_H1 ;  /* 0x3000009dffb37230 */ /* 0x005fe40000004100 */
[--C-:B------:R-:W-:Y:S02]  /*7260*/  HADD2.F32 R217, -RZ, R158.reuse.H0_H0 ;  /* 0x2000009effd97230 */ /* 0x100fe40000004100 */
[----:B------:R-:W-:Y:S02]  /*7270*/  HADD2.F32 R177, -RZ, R158.H1_H1 ;  /* 0x3000009effb17230 */ /* 0x000fe40000004100 */
[----:B------:R-:W-:-:S02]  /*7280*/  HADD2.F32 R171, -RZ, R159.H0_H0 ;  /* 0x2000009fffab7230 */ /* 0x000fc40000004100 */
        /* <DEDUP_REMOVED lines=8> */
[----:B------:R-:W-:Y:S02]  /*7310*/  HADD2.F32 R203, -RZ, R156.H0_H0 ;  /* 0x2000009cffcb7230 */ /* 0x000fe40000004100 */
[----:B------:R-:W-:Y:S01]  /*7320*/  @P0 FADD.FTZ R5, R174, -R5 ;  /* 0x80000005ae050221 */ /* 0x000fe20000010000 */
[----:B------:R-:W-:Y:S01]  /*7330*/  @P0 FADD.FTZ R168, R199, -R168 ;  /* 0x800000a8c7a80221 */ /* 0x000fe20000010000 */
[----:B------:R-:W-:Y:S01]  /*7340*/  @P0 FADD.FTZ R2, R208, -R169 ;  /* 0x800000a9d0020221 */ /* 0x000fe20000010000 */
[----:B------:R-:W-:Y:S01]  /*7350*/  @P0 FADD.FTZ R170, R209, -R170 ;  /* 0x800000aad1aa0221 */ /* 0x000fe20000010000 */
[----:B------:R-:W-:Y:S01]  /*7360*/  @P0 FADD.FTZ R219, R210, -R219 ;  /* 0x800000dbd2db0221 */ /* 0x000fe20000010000 */
[----:B------:R-:W-:Y:S01]  /*7370*/  @P0 FADD.FTZ R176, R213, -R176 ;  /* 0x800000b0d5b00221 */ /* 0x000fe20000010000 */
[C---:B------:R-:W-:Y:S01]  /*7380*/  @P0 FFMA.FTZ R203, R4.reuse, R5, R203 ;  /* 0x0000000504cb0223 */ /* 0x040fe200000100cb */
[C---:B------:R-:W-:Y:S01]  /*7390*/  @P0 FFMA.FTZ R205, R4.reuse, R168, R205 ;  /* 0x000000a804cd0223 */ /* 0x040fe200000100cd */
[----:B------:R-:W-:Y:S01]  /*73a0*/  @P0 FFMA.FTZ R207, R4, R2, R207 ;  /* 0x0000000204cf0223 */ /* 0x000fe200000100cf */
[----:B------:R-:W-:-:S02]  /*73b0*/  HADD2.F32 R5, -RZ, R159.H1_H1 ;  /* 0x3000009fff057230 */ /* 0x000fc40000004100 */
[----:B------:R-:W-:Y:S01]  /*73c0*/  @P0 FFMA.FTZ R179, R4, R170, R179 ;  /* 0x000000aa04b30223 */ /* 0x000fe200000100b3 */
[----:B------:R-:W-:Y:S01]  /*73d0*/  @P0 FADD.FTZ R2, R214, -R221 ;  /* 0x800000ddd6020221 */ /* 0x000fe20000010000 */
[----:B------:R-:W-:Y:S01]  /*73e0*/  @P0 FADD.FTZ R168, R216, -R223 ;  /* 0x800000dfd8a80221 */ /* 0x000fe20000010000 */
[C---:B------:R-:W-:Y:S01]  /*73f0*/  @P0 FFMA.FTZ R217, R4.reuse, R219, R217 ;  /* 0x000000db04d90223 */ /* 0x040fe200000100d9 */
[C---:B------:R-:W-:Y:S01]  /*7400*/  @P0 FFMA.FTZ R177, R4.reuse, R176, R177 ;  /* 0x000000b004b10223 */ /* 0x040fe200000100b1 */
[C---:B------:R-:W-:Y:S01]  /*7410*/  @P0 FFMA.FTZ R171, R4.reuse, R2, R171 ;  /* 0x0000000204ab0223 */ /* 0x040fe200000100ab */
[----:B------:R-:W-:Y:S01]  /*7420*/  @P0 FFMA.FTZ R5, R4, R168, R5 ;  /* 0x000000a804050223 */ /* 0x000fe20000010005 */
[----:B------:R-:W-:Y:S02]  /*7430*/  F2FP.F16.F32.PACK_AB R168, RZ, R203 ;  /* 0x000000cbffa8723e */ /* 0x000fe400000000ff */
[----:B------:R-:W-:Y:S02]  /*7440*/  F2FP.F16.F32.PACK_AB R2, RZ, R205 ;  /* 0x000000cdff02723e */ /* 0x000fe400000000ff */
[----:B------:R-:W-:-:S02]  /*7450*/  F2FP.F16.F32.PACK_AB R169, RZ, R207 ;  /* 0x000000cfffa9723e */ /* 0x000fc400000000ff */
        /* <DEDUP_REMOVED lines=15> */
.L_x_7702:
[----:B------:R-:W-:Y:S05]  /*7550*/  BSYNC.RECONVERGENT B2 ;  /* 0x0000000000027941 */ /* 0x000fea0003800200 */
.L_x_7701:
        /* <DEDUP_REMOVED lines=13> */
.L_x_7704:
[----:B------:R-:W-:Y:S05]  /*7630*/  BSYNC.RECONVERGENT B2 ;  /* 0x0000000000027941 */ /* 0x000fea0003800200 */
.L_x_7703:
        /* <DEDUP_REMOVED lines=13> */
.L_x_7706:
[----:B------:R-:W-:Y:S05]  /*7710*/  BSYNC.RECONVERGENT B2 ;  /* 0x0000000000027941 */ /* 0x000fea0003800200 */
.L_x_7705:
        /* <DEDUP_REMOVED lines=13> */
.L_x_7708:
[----:B------:R-:W-:Y:S05]  /*77f0*/  BSYNC.RECONVERGENT B2 ;  /* 0x0000000000027941 */ /* 0x000fea0003800200 */
.L_x_7707:
        /* <DEDUP_REMOVED lines=13> */
.L_x_7710:
[----:B------:R-:W-:Y:S05]  /*78d0*/  BSYNC.RECONVERGENT B2 ;  /* 0x0000000000027941 */ /* 0x000fea0003800200 */
.L_x_7709:
        /* <DEDUP_REMOVED lines=13> */
.L_x_7712:
[----:B------:R-:W-:Y:S05]  /*79b0*/  BSYNC.RECONVERGENT B2 ;  /* 0x0000000000027941 */ /* 0x000fea0003800200 */
.L_x_7711:
        /* <DEDUP_REMOVED lines=13> */
.L_x_7714:
[----:B------:R-:W-:Y:S05]  /*7a90*/  BSYNC.RECONVERGENT B2 ;  /* 0x0000000000027941 */ /* 0x000fea0003800200 */
.L_x_7713:
        /* <DEDUP_REMOVED lines=18> */
.L_x_7700:
[----:B------:R-:W-:Y:S01]  /*7bc0*/  BSSY.RECONVERGENT B2, `(.L_x_7716) ;  /* 0x0000012000027945 */ /* 0x000fe20003800200 */
[----:B------:R-:W-:-:S03]  /*7bd0*/  ISETP.GT.AND P3, PT, R5, RZ, PT ;  /* 0x000000ff0500720c */ /* 0x000fc60003f64270 */
[----:B------:R-:W-:Y:S10]  /*7be0*/  @!P1 BRA `(.L_x_7717) ;  /* 0x00000000003c9947 */ /* 0x000ff40003800000 */
[----:B0-2---:R-:W-:Y:S01]  /*7bf0*/  @P3 FFMA.FTZ R177, R173, R203, R2 ;  /* 0x000000cbadb13223 */ /* 0x005fe20000010002 */
        /* <DEDUP_REMOVED lines=14> */
.L_x_7717:
[----:B------:R-:W-:Y:S05]  /*7ce0*/  BSYNC.RECONVERGENT B2 ;  /* 0x0000000000027941 */ /* 0x000fea0003800200 */
.L_x_7716:
[----:B------:R-:W-:Y:S04]  /*7cf0*/  BSSY.RECONVERGENT B2, `(.L_x_7718) ;  /* 0x0000011000027945 */ /* 0x000fe80003800200 */
[----:B------:R-:W-:Y:S05]  /*7d00*/  @!P1 BRA `(.L_x_7719) ;  /* 0x00000000003c9947 */ /* 0x000fea0003800000 */
[----:B0-2---:R-:W-:Y:S01]  /*7d10*/  @P3 FFMA.FTZ R176, R172, R203, R2 ;  /* 0x000000cbacb03223 */ /* 0x005fe20000010002 */
        /* <DEDUP_REMOVED lines=14> */
.L_x_7719:
[----:B------:R-:W-:Y:S05]  /*7e00*/  BSYNC.RECONVERGENT B2 ;  /* 0x0000000000027941 */ /* 0x000fea0003800200 */
.L_x_7718:
[----:B------:R-:W-:Y:S04]  /*7e10*/  BSSY.RECONVERGENT B2, `(.L_x_7720) ;  /* 0x0000011000027945 */ /* 0x000fe80003800200 */
[----:B------:R-:W-:Y:S05]  /*7e20*/  @!P1 BRA `(.L_x_7721) ;  /* 0x00000000003c9947 */ /* 0x000fea0003800000 */
        /* <DEDUP_REMOVED lines=15> */
.L_x_7721:
[----:B------:R-:W-:Y:S05]  /*7f20*/  BSYNC.RECONVERGENT B2 ;  /* 0x0000000000027941 */ /* 0x000fea0003800200 */
.L_x_7720:
        /* <DEDUP_REMOVED lines=17> */
.L_x_7723:
[----:B------:R-:W-:Y:S05]  /*8040*/  BSYNC.RECONVERGENT B2 ;  /* 0x0000000000027941 */ /* 0x000fea0003800200 */
.L_x_7722:
        /* <DEDUP_REMOVED lines=17> */
.L_x_7725:
[----:B------:R-:W-:Y:S05]  /*8160*/  BSYNC.RECONVERGENT B2 ;  /* 0x0000000000027941 */ /* 0x000fea0003800200 */
.L_x_7724:
        /* <DEDUP_REMOVED lines=17> */
.L_x_7727:
[----:B------:R-:W-:Y:S05]  /*8280*/  BSYNC.RECONVERGENT B2 ;  /* 0x0000000000027941 */ /* 0x000fea0003800200 */
.L_x_7726:
        /* <DEDUP_REMOVED lines=17> */
.L_x_7729:
[----:B------:R-:W-:Y:S05]  /*83a0*/  BSYNC.RECONVERGENT B2 ;  /* 0x0000000000027941 */ /* 0x000fea0003800200 */
.L_x_7728:
[----:B------:R-:W-:Y:S05]  /*83b0*/  @!P1 BRA `(.L_x_7715) ;  /* 0x00000014001c9947 */ /* 0x000fea0003800000 */
[----:B------:R-:W-:Y:S01]  /*83c0*/  @P3 FFMA.FTZ R203, R218, R203, R2 ;  /* 0x000000cbdacb3223 */ /* 0x000fe20000010002 */
[----:B-----5:R-:W-:Y:S01]  /*83d0*/  HADD2.F32 R5, -RZ, R159.H1_H1 ;  /* 0x3000009fff057230 */ /* 0x020fe20000004100 */
[----:B------:R-:W-:Y:S01]  /*83e0*/  ISETP.GE.U32.AND P0, PT, R194, RZ, PT ;  /* 0x000000ffc200720c */ /* 0x000fe20003f06070 */
[----:B------:R-:W-:Y:S02]  /*83f0*/  HFMA2 R2, -RZ, RZ, 0, 0 ;  /* 0x00000000ff027431 */ /* 0x000fe400000001ff */
[----:B------:R-:W-:Y:S01]  /*8400*/  @P3 FADD.FTZ R203, R216, -R203 ;  /* 0x800000cbd8cb3221 */ /* 0x000fe20000010000 */
[----:B------:R-:W-:-:S03]  /*8410*/  ISETP.GE.U32.AND.EX P0, PT, R195, 0x1000000, PT, P0 ;  /* 0x01000000c300780c */ /* 0x000fc60003f06100 */
[----:B------:R-:W-:-:S04]  /*8420*/  @P3 FFMA.FTZ R5, R4, R203, R5 ;  /* 0x000000cb04053223 */ /* 0x000fc80000010005 */
[----:B------:R-:W-:-:S04]  /*8430*/  FMUL.FTZ R5, R5, UR13 ;  /* 0x0000000d05057c20 */ /* 0x000fc80008410000 */
[----:B0-2---:R-:W-:Y:S02]  /*8440*/  FMUL.FTZ R176, R5, UR12 ;  /* 0x0000000c05b07c20 */ /* 0x005fe40008410000 */
        /* <DEDUP_REMOVED lines=8> */
.L_x_7699:
        /* <DEDUP_REMOVED lines=43> */
.L_x_7732:
[----:B------:R-:W-:Y:S05]  /*8780*/  BSYNC.RECONVERGENT B2 ;  /* 0x0000000000027941 */ /* 0x000fea0003800200 */
.L_x_7731:
[----:B------:R-:W-:Y:S01]  /*8790*/  BSSY.RECONVERGENT B2, `(.L_x_7733) ;  /* 0x000000f000027945 */ /* 0x000fe20003800200 */
[----:B------:R-:W-:Y:S02]  /*87a0*/  F2FP.F16.F32.PACK_AB R168, RZ, R178 ;  /* 0x000000b2ffa8723e */ /* 0x000fe400000000ff */
        /* <DEDUP_REMOVED lines=13> */
.L_x_7734:
[----:B------:R-:W-:Y:S05]  /*8880*/  BSYNC.RECONVERGENT B2 ;  /* 0x0000000000027941 */ /* 0x000fea0003800200 */
.L_x_7733:
[----:B------:R-:W-:Y:S01]  /*8890*/  BSSY.RECONVERGENT B2, `(.L_x_7735) ;  /* 0x000000f000027945 */ /* 0x000fe20003800200 */
[----:B------:R-:W-:Y:S02]  /*88a0*/  F2FP.F16.F32.PACK_AB R5, RZ, R178 ;  /* 0x000000b2ff05723e */ /* 0x000fe400000000ff */
        /* <DEDUP_REMOVED lines=13> */
.L_x_7736:
[----:B------:R-:W-:Y:S05]  /*8980*/  BSYNC.RECONVERGENT B2 ;  /* 0x0000000000027941 */ /* 0x000fea0003800200 */
.L_x_7735:
[----:B------:R-:W-:Y:S01]  /*8990*/  BSSY.RECONVERGENT B2, `(.L_x_7737) ;  /* 0x000000f000027945 */ /* 0x000fe20003800200 */
[----:B------:R-:W-:Y:S02]  /*89a0*/  F2FP.F16.F32.PACK_AB R178, RZ, R178 ;  /* 0x000000b2ffb2723e */ /* 0x000fe400000000ff */
        /* <DEDUP_REMOVED lines=13> */
.L_x_7738:
[----:B------:R-:W-:Y:S05]  /*8a80*/  BSYNC.RECONVERGENT B2 ;  /* 0x0000000000027941 */ /* 0x000fea0003800200 */
.L_x_7737:
        /* <DEDUP_REMOVED lines=15> */
.L_x_7740:
[----:B------:R-:W-:Y:S05]  /*8b80*/  BSYNC.RECONVERGENT B2 ;  /* 0x0000000000027941 */ /* 0x000fea0003800200 */
.L_x_7739:
        /* <DEDUP_REMOVED lines=15> */
.L_x_7742:
[----:B------:R-:W-:Y:S05]  /*8c80*/  BSYNC.RECONVERGENT B2 ;  /* 0x0000000000027941 */ /* 0x000fea0003800200 */
.L_x_7741:
        /* <DEDUP_REMOVED lines=16> */
.L_x_7744:
[----:B------:R-:W-:Y:S05]  /*8d90*/  BSYNC.RECONVERGENT B2 ;  /* 0x0000000000027941 */ /* 0x000fea0003800200 */
.L_x_7743:
        /* <DEDUP_REMOVED lines=18> */
.L_x_7730:
[----:B------:R-:W-:Y:S04]  /*8ec0*/  BSSY.RECONVERGENT B2, `(.L_x_7745) ;  /* 0x0000012000027945 */ /* 0x000fe80003800200 */
[----:B------:R-:W-:Y:S05]  /*8ed0*/  @!P1 BRA `(.L_x_7746) ;  /* 0x0000000000409947 */ /* 0x000fea0003800000 */
[----:B0-2---:R-:W-:Y:S01]  /*8ee0*/  FFMA.FTZ R177, R173, R203, R2 ;  /* 0x000000cbadb17223 */ /* 0x005fe20000010002 */
        /* <DEDUP_REMOVED lines=15> */
.L_x_7746:
[----:B------:R-:W-:Y:S05]  /*8fe0*/  BSYNC.RECONVERGENT B2 ;  /* 0x0000000000027941 */ /* 0x000fea0003800200 */
.L_x_7745:
[----:B------:R-:W-:Y:S04]  /*8ff0*/  BSSY.RECONVERGENT B2, `(.L_x_7747) ;  /* 0x0000012000027945 */ /* 0x000fe80003800200 */
[----:B------:R-:W-:Y:S05]  /*9000*/  @!P1 BRA `(.L_x_7748) ;  /* 0x0000000000409947 */ /* 0x000fea0003800000 */
[----:B0-2---:R-:W-:Y:S01]  /*9010*/  FFMA.FTZ R176, R172, R203, R2 ;  /* 0x000000cbacb07223 */ /* 0x005fe20000010002 */
[----:B------:R-:W-:Y:S02]  /*9020*/  ISETP.GT.AND P0, PT, R5, RZ, PT ;  /* 0x000000ff0500720c */ /* 0x000fe40003f04270 */
[----:B-----5:R-:W-:Y:S01]  /*9030*/  LOP3.LUT P3, RZ, R194, 0xff00, RZ, 0xc0, !PT ;  /* 0x0000ff00c2ff7812 */ /* 0x020fe2000786c0ff */
[----:B------:R-:W-:Y:S01]  /*9040*/  FADD.FTZ R177, R199, -R176 ;  /* 0x800000b0c7b17221 */ /* 0x000fe20000010000 */
[----:B------:R-:W-:-:S03]  /*9050*/  HFMA2 R176, -RZ, RZ, 0, 0 ;  /* 0x00000000ffb07431 */ /* 0x000fc600000001ff */
[----:B------:R-:W-:-:S05]  /*9060*/  FMUL.FTZ R177, R4, R177 ;  /* 0x000000b104b17220 */ /* 0x000fca0000410000 */
[----:B------:R-:W-:-:S03]  /*9070*/  FSEL R177, R177, RZ, P0 ;  /* 0x000000ffb1b17208 */ /* 0x000fc60000000000 */
[----:B------:R-:W-:Y:S02]  /*9080*/  @P3 HADD2.F32 R179, -RZ, R160.H1_H1 ;  /* 0x300000a0ffb33230 */ /* 0x000fe40000004100 */
        /* <DEDUP_REMOVED lines=8> */
.L_x_7748:
[----:B------:R-:W-:Y:S05]  /*9110*/  BSYNC.RECONVERGENT B2 ;  /* 0x0000000000027941 */ /* 0x000fea0003800200 */
.L_x_7747:
        /* <DEDUP_REMOVED lines=18> */
.L_x_7750:
[----:B------:R-:W-:Y:S05]  /*9240*/  BSYNC.RECONVERGENT B2 ;  /* 0x0000000000027941 */ /* 0x000fea0003800200 */
.L_x_7749:
        /* <DEDUP_REMOVED lines=18> */
.L_x_7752:
[----:B------:R-:W-:Y:S05]  /*9370*/  BSYNC.RECONVERGENT B2 ;  /* 0x0000000000027941 */ /* 0x000fea0003800200 */
.L_x_7751:
        /* <DEDUP_REMOVED lines=18> */
.L_x_7754:
[----:B------:R-:W-:Y:S05]  /*94a0*/  BSYNC.RECONVERGENT B2 ;  /* 0x0000000000027941 */ /* 0x000fea0003800200 */
.L_x_7753:
        /* <DEDUP_REMOVED lines=18> */
.L_x_7756:
[----:B------:R-:W-:Y:S05]  /*95d0*/  BSYNC.RECONVERGENT B2 ;  /* 0x0000000000027941 */ /* 0x000fea0003800200 */
.L_x_7755:
        /* <DEDUP_REMOVED lines=18> */
.L_x_7758:
[----:B------:R-:W-:Y:S05]  /*9700*/  BSYNC.RECONVERGENT B2 ;  /* 0x0000000000027941 */ /* 0x000fea0003800200 */
.L_x_7757:
        /* <DEDUP_REMOVED lines=10> */
[----:B0-2---:R-:W-:Y:S01]  /*97b0*/  FMUL.FTZ R176, R2, UR12 ;  /* 0x0000000c02b07c20 */ /* 0x005fe20008410000 */
[----:B------:R-:W-:-:S03]  /*97c0*/  HFMA2 R2, -RZ, RZ, 0, 0 ;  /* 0x00000000ff027431 */ /* 0x000fc600000001ff */
[-C--:B------:R-:W-:Y:S01]  /*97d0*/  FMUL.FTZ R4, R111, R176.reuse ;  /* 0x000000b06f047220 */ /* 0x080fe20000410000 */
[----:B------:R-:W-:-:S04]  /*97e0*/  @P0 FMUL.FTZ R2, R5, R176 ;  /* 0x000000b005020220 */ /* 0x000fc80000410000 */
[----:B------:R-:W-:Y:S01]  /*97f0*/  FSEL R4, R4, RZ, P0 ;  /* 0x000000ff04047208 */ /* 0x000fe20000000000 */
[----:B------:R-:W-:-:S03]  /*9800*/  FADD.FTZ R39, R39, R2 ;  /* 0x0000000227277221 */ /* 0x000fc60000010000 */
[----:B------:R-:W-:-:S04]  /*9810*/  F2FP.F16.F32.PACK_AB R4, RZ, R4 ;  /* 0x00000004ff04723e */ /* 0x000fc800000000ff */
[----:B------:R-:W-:-:S07]  /*9820*/  PRMT R167, R167, 0x5410, R4 ;  /* 0x00005410a7a77816 */ /* 0x000fce0000000004 */
.L_x_7715:
[----:B------:R-:W-:Y:S05]  /*9830*/  BSYNC.RECONVERGENT B1 ;  /* 0x0000000000017941 */ /* 0x000fea0003800200 */
.L_x_7698:
[----:B0-2---:R-:W0:Y:S08]  /*9840*/  @P2 LDC.64 R176, c[0x0][0x478] ;  /* 0x00011e00ffb02b82 */ /* 0x005e300000000a00 */
[----:B------:R-:W1:Y:S01]  /*9850*/  @P1 LDC.64 R4, c[0x0][0x468] ;  /* 0x00011a00ff041b82 */ /* 0x000e620000000a00 */
[----:B0-----:R-:W-:-:S05]  /*9860*/  @P2 IMAD.WIDE.U32 R176, R0, 0x10, R176 ;  /* 0x0000001000b02825 */ /* 0x001fca00078e00b0 */
[----:B------:R3:W-:Y:S01]  /*9870*/  @P2 STG.E.128 desc[UR6][R176.64], R168 ;  /* 0x000000a8b0002986 */ /* 0x0007e2000c101d06 */
[----:B-1----:R-:W-:-:S05]  /*9880*/  @P1 IMAD.WIDE.U32 R4, R201, 0x10, R4 ;  /* 0x00000010c9041825 */ /* 0x002fca00078e0004 */
[----:B------:R3:W-:Y:S02]  /*9890*/  @P1 STG.E.128 desc[UR6][R4.64], R164 ;  /* 0x000000a404001986 */ /* 0x0007e4000c101d06 */
.L_x_7695:
[----:B------:R-:W-:Y:S05]  /*98a0*/  BSYNC.RECONVERGENT B0 ;  /* 0x0000000000007941 */ /* 0x000fea0003800200 */
.L_x_7694:
[----:B---3--:R-:W1:Y:S02]  /*98b0*/  LDC.64 R4, c[0x0][0x380] ;  /* 0x0000e000ff047b82 */ /* 0x008e640000000a00 */
[----:B-1----:R-:W-:-:S04]  /*98c0*/  LEA R6, R4, R6, 0x2 ;  /* 0x0000000604067211 */ /* 0x002fc800078e10ff */
[----:B------:R-:W-:-:S13]  /*98d0*/  ISETP.GE.AND P0, PT, R6, R5, PT ;  /* 0x000000050600720c */ /* 0x000fda0003f06270 */
[----:B------:R-:W-:Y:S05]  /*98e0*/  @!P0 BRA `(.L_x_7759) ;  /* 0xffffff6c00b88947 */ /* 0x000fea000383ffff */
.L_x_7554:
        /* <DEDUP_REMOVED lines=19> */
[-C--:B------:R-:W-:Y:S02]  /*9a20*/  LEA R204, R204, R3.reuse, 0x5 ;  /* 0x00000003cccc7211 */ /* 0x080fe400078e28ff */
[----:B------:R-:W-:Y:S02]  /*9a30*/  LEA R3, R200, R3, 0x2 ;  /* 0x00000003c8037211 */ /* 0x000fe400078e10ff */
[----:B------:R-:W-:Y:S01]  /*9a40*/  IADD3 R200, P6, PT, R9, R200, RZ ;  /* 0x000000c809c87210 */ /* 0x000fe20007fde0ff */
[----:B------:R-:W-:Y:S03]  /*9a50*/  STS.128 [R204], R80 ;  /* 0x00000050cc007388 */ /* 0x000fe60000000c00 */
[----:B-----5:R-:W-:Y:S01]  /*9a60*/  IADD3.X R33, PT, PT, RZ, RZ, RZ, P6, !PT ;  /* 0x000000ffff217210 */ /* 0x020fe200037fe4ff */
        /* <DEDUP_REMOVED lines=186> */
.L_x_7761:
[----:B------:R-:W-:Y:S05]  /*a610*/  BSYNC.RECONVERGENT B0 ;  /* 0x0000000000007941 */ /* 0x000fea0003800200 */
.L_x_7760:
        /* <DEDUP_REMOVED lines=18> */
.L_x_7763:
[----:B------:R-:W-:Y:S05]  /*a740*/  BSYNC.RECONVERGENT B0 ;  /* 0x0000000000007941 */ /* 0x000fea0003800200 */
.L_x_7762:
        /* <DEDUP_REMOVED lines=18> */
.L_x_7765:
[----:B------:R-:W-:Y:S05]  /*a870*/  BSYNC.RECONVERGENT B0 ;  /* 0x0000000000007941 */ /* 0x000fea0003800200 */
.L_x_7764:
        /* <DEDUP_REMOVED lines=18> */
.L_x_7767:
[----:B------:R-:W-:Y:S05]  /*a9a0*/  BSYNC.RECONVERGENT B0 ;  /* 0x0000000000007941 */ /* 0x000fea0003800200 */
.L_x_7766:
        /* <DEDUP_REMOVED lines=18> */
.L_x_7769:
[----:B------:R-:W-:Y:S05]  /*aad0*/  BSYNC.RECONVERGENT B0 ;  /* 0x0000000000007941 */ /* 0x000fea0003800200 */
.L_x_7768:
        /* <DEDUP_REMOVED lines=11> */
.L_x_7563:
        /* <DEDUP_REMOVED lines=8> */
.L_x_7771:
[----:B------:R-:W-:Y:S05]  /*ac10*/  BSYNC B0 ;  /* 0x0000000000007941 */ /* 0x000fea0003800000 */
.L_x_7770:
        /* <DEDUP_REMOVED lines=8> */
.L_x_7772:
[----:B------:R-:W-:Y:S01]  /*aca0*/  FADD.FTZ R176, R176, R217 ;  /* 0x000000d9b0b07221 */ /* 0x000fe20000010000 */
[----:B------:R-:W-:-:S04]  /*acb0*/  HFMA2 R206, -RZ, RZ, 0, 1.1920928955078125e-07 ;  /* 0x00000002ffce7431 */ /* 0x000fc800000001ff */
[----:B------:R-:W-:Y:S02]  /*acc0*/  MOV R207, R176 ;  /* 0x000000b000cf7202 */ /* 0x000fe40000000f00 */
[----:B------:R-:W-:-:S07]  /*acd0*/  MOV R177, R205 ;  /* 0x000000cd00b17202 */ /* 0x000fce0000000f00 */
[----:B------:R-:W-:Y:S05]  /*ace0*/  WARPSYNC.COLLECTIVE R204, `(.L_x_7773) ;  /* 0x00000000cc087348 */ /* 0x000fea0003c00000 */
[----:B------:R0:W1:Y:S02]  /*acf0*/  SHFL.BFLY P0, R205, R207, R206, R219 ;  /* 0x0c0000cecfcd7389 */ /* 0x00006400000000db */
[----:B01----:R-:W-:Y:S05]  /*ad00*/  ENDCOLLECTIVE ;  /* 0x000000000000791b */ /* 0x003fea0003800000 */
.L_x_7773:
[----:B------:R-:W-:-:S05]  /*ad10*/  FADD.FTZ R177, R177, R220 ;  /* 0x000000dcb1b17221 */ /* 0x000fca0000010000 */
[----:B------:R-:W-:Y:S02]  /*ad20*/  MOV R207, R177 ;  /* 0x000000b100cf7202 */ /* 0x000fe40000000f00 */
[----:B------:R-:W-:-:S07]  /*ad30*/  MOV R179, R205 ;  /* 0x000000cd00b37202 */ /* 0x000fce0000000f00 */
[----:B------:R-:W-:Y:S05]  /*ad40*/  WARPSYNC.COLLECTIVE R204, `(.L_x_7774) ;  /* 0x00000000cc087348 */ /* 0x000fea0003c00000 */
[----:B------:R0:W1:Y:S02]  /*ad50*/  SHFL.BFLY P0, R205, R207, R206, R219 ;  /* 0x0c0000cecfcd7389 */ /* 0x00006400000000db */
[----:B01----:R-:W-:Y:S05]  /*ad60*/  ENDCOLLECTIVE ;  /* 0x000000000000791b */ /* 0x003fea0003800000 */
.L_x_7774:
[----:B------:R-:W-:Y:S01]  /*ad70*/  FADD.FTZ R179, R176, R179 ;  /* 0x000000b3b0b37221 */ /* 0x000fe20000010000 */
[----:B------:R-:W-:-:S04]  /*ad80*/  HFMA2 R206, -RZ, RZ, 0, 2.384185791015625e-07 ;  /* 0x00000004ffce7431 */ /* 0x000fc800000001ff */
[----:B------:R-:W-:Y:S02]  /*ad90*/  MOV R207, R179 ;  /* 0x000000b300cf7202 */ /* 0x000fe40000000f00 */
[----:B------:R-:W-:-:S07]  /*ada0*/  MOV R178, R205 ;  /* 0x000000cd00b27202 */ /* 0x000fce0000000f00 */
[----:B------:R-:W-:Y:S05]  /*adb0*/  WARPSYNC.COLLECTIVE R204, `(.L_x_7775) ;  /* 0x00000000cc087348 */ /* 0x000fea0003c00000 */
[----:B------:R0:W1:Y:S02]  /*adc0*/  SHFL.BFLY P0, R205, R207, R206, R219 ;  /* 0x0c0000cecfcd7389 */ /* 0x00006400000000db */
[----:B01----:R-:W-:Y:S05]  /*add0*/  ENDCOLLECTIVE ;  /* 0x000000000000791b */ /* 0x003fea0003800000 */
.L_x_7775:
[----:B------:R-:W-:-:S05]  /*ade0*/  FADD.FTZ R178, R177, R178 ;  /* 0x000000b2b1b27221 */ /* 0x000fca0000010000 */
[----:B------:R-:W-:Y:S02]  /*adf0*/  MOV R207, R178 ;  /* 0x000000b200cf7202 */ /* 0x000fe40000000f00 */
[----:B------:R-:W-:-:S07]  /*ae00*/  MOV R200, R205 ;  /* 0x000000cd00c87202 */ /* 0x000fce0000000f00 */
[----:B------:R-:W-:Y:S05]  /*ae10*/  WARPSYNC.COLLECTIVE R204, `(.L_x_7776) ;  /* 0x00000000cc087348 */ /* 0x000fea0003c00000 */
[----:B------:R0:W1:Y:S02]  /*ae20*/  SHFL.BFLY P0, R205, R207, R206, R219 ;  /* 0x0c0000cecfcd7389 */ /* 0x00006400000000db */
[----:B01----:R-:W-:Y:S05]  /*ae30*/  ENDCOLLECTIVE ;  /* 0x000000000000791b */ /* 0x003fea0003800000 */
.L_x_7776:
[----:B------:R-:W-:Y:S01]  /*ae40*/  FADD.FTZ R200, R179, R200 ;  /* 0x000000c8b3c87221 */ /* 0x000fe20000010000 */
[----:B------:R-:W-:-:S04]  /*ae50*/  HFMA2 R206, -RZ, RZ, 0, 4.76837158203125e-07 ;  /* 0x00000008ffce7431 */ /* 0x000fc800000001ff */
[----:B------:R-:W-:Y:S02]  /*ae60*/  MOV R207, R200 ;  /* 0x000000c800cf7202 */ /* 0x000fe40000000f00 */
[----:B------:R-:W-:-:S07]  /*ae70*/  MOV R201, R205 ;  /* 0x000000cd00c97202 */ /* 0x000fce0000000f00 */
[----:B------:R-:W-:Y:S05]  /*ae80*/  WARPSYNC.COLLECTIVE R204, `(.L_x_7777) ;  /* 0x00000000cc087348 */ /* 0x000fea0003c00000 */
[----:B------:R0:W1:Y:S02]  /*ae90*/  SHFL.BFLY P0, R205, R207, R206, R219 ;  /* 0x0c0000cecfcd7389 */ /* 0x00006400000000db */
[----:B01----:R-:W-:Y:S05]  /*aea0*/  ENDCOLLECTIVE ;  /* 0x000000000000791b */ /* 0x003fea0003800000 */
.L_x_7777:
[----:B------:R-:W-:-:S05]  /*aeb0*/  FADD.FTZ R201, R178, R201 ;  /* 0x000000c9b2c97221 */ /* 0x000fca0000010000 */
[----:B------:R-:W-:Y:S02]  /*aec0*/  MOV R207, R201 ;  /* 0x000000c900cf7202 */ /* 0x000fe40000000f00 */
[----:B------:R-:W-:-:S07]  /*aed0*/  MOV R203, R205 ;  /* 0x000000cd00cb7202 */ /* 0x000fce0000000f00 */
[----:B------:R-:W-:Y:S05]  /*aee0*/  WARPSYNC.COLLECTIVE R204, `(.L_x_7778) ;  /* 0x00000000cc087348 */ /* 0x000fea0003c00000 */
[----:B------:R0:W1:Y:S02]  /*aef0*/  SHFL.BFLY P0, R205, R207, R206, R219 ;  /* 0x0c0000cecfcd7389 */ /* 0x00006400000000db */
[----:B01----:R-:W-:Y:S05]  /*af00*/  ENDCOLLECTIVE ;  /* 0x000000000000791b */ /* 0x003fea0003800000 */
.L_x_7778:
[----:B------:R-:W-:Y:S01]  /*af10*/  FADD.FTZ R203, R200, R203 ;  /* 0x000000cbc8cb7221 */ /* 0x000fe20000010000 */
[----:B------:R-:W-:-:S04]  /*af20*/  HFMA2 R206, -RZ, RZ, 0, 9.5367431640625e-07 ;  /* 0x00000010ffce7431 */ /* 0x000fc800000001ff */
[----:B------:R-:W-:Y:S02]  /*af30*/  MOV R207, R203 ;  /* 0x000000cb00cf7202 */ /* 0x000fe40000000f00 */
[----:B------:R-:W-:-:S07]  /*af40*/  MOV R202, R205 ;  /* 0x000000cd00ca7202 */ /* 0x000fce0000000f00 */
[----:B------:R-:W-:Y:S05]  /*af50*/  WARPSYNC.COLLECTIVE R204, `(.L_x_7779) ;  /* 0x00000000cc087348 */ /* 0x000fea0003c00000 */
[----:B------:R0:W1:Y:S02]  /*af60*/  SHFL.BFLY P0, R205, R207, R206, R219 ;  /* 0x0c0000cecfcd7389 */ /* 0x00006400000000db */
[----:B01----:R-:W-:Y:S05]  /*af70*/  ENDCOLLECTIVE ;  /* 0x000000000000791b */ /* 0x003fea0003800000 */
.L_x_7779:
[----:B------:R-:W-:-:S05]  /*af80*/  FADD.FTZ R202, R201, R202 ;  /* 0x000000cac9ca7221 */ /* 0x000fca0000010000 */
[----:B------:R-:W-:Y:S02]  /*af90*/  MOV R207, R202 ;  /* 0x000000ca00cf7202 */ /* 0x000fe40000000f00 */
[----:B------:R-:W-:-:S07]  /*afa0*/  MOV R176, R205 ;  /* 0x000000cd00b07202 */ /* 0x000fce0000000f00 */
[----:B------:R-:W-:Y:S05]  /*afb0*/  WARPSYNC.COLLECTIVE R204, `(.L_x_7780) ;  /* 0x00000000cc087348 */ /* 0x000fea0003c00000 */
[----:B------:R0:W1:Y:S02]  /*afc0*/  SHFL.BFLY P0, R205, R207, R206, R219 ;  /* 0x0c0000cecfcd7389 */ /* 0x00006400000000db */
[----:B01----:R-:W-:Y:S05]  /*afd0*/  ENDCOLLECTIVE ;  /* 0x000000000000791b */ /* 0x003fea0003800000 */
.L_x_7780:
[----:B------:R-:W-:Y:S01]  /*afe0*/  MOV R177, R205 ;  /* 0x000000cd00b17202 */ /* 0x000fe20000000f00 */
[----:B------:R-:W-:Y:S06]  /*aff0*/  BRA `(.L_x_7781) ;  /* 0xffffff70001c7947 */ /* 0x000fec000383ffff */
.L_x_7782:
        /* <DEDUP_REMOVED lines=16> */
.L_x_14528:


//--------------------- .text._ZN10layer_norm22ln_bwd_finalize_kernelINS_22Kernel_traits_finalizeILj768Ef6__halfS2_S2_fjLb1ELj1024ELj4ENS_18Kernel_traits_baseILj768EfS2_S2_S2_fjLj1024EEEEELb1ELb1EEEvNS_9BwdParamsE --------------------------
	.section	.text._ZN10layer_norm22ln_bwd_finalize_kernelINS_22Kernel_traits_finalizeILj768Ef6__halfS2_S2_fjLb1ELj1024ELj4ENS_18Kernel_traits_baseILj768EfS2_S2_S2_fjLj1024EEEEELb1ELb1EEEvNS_9BwdParamsE,"ax",@progbits
	.align	128
        .global         _ZN10layer_norm22ln_bwd_finalize_kernelINS_22Kernel_traits_finalizeILj768Ef6__halfS2_S2_fjLb1ELj1024ELj4ENS_18Kernel_traits_baseILj768EfS2_S2_S2_fjLj1024EEEEELb1ELb1EEEvNS_9BwdParamsE
        .type           _ZN10layer_norm22ln_bwd_finalize_kernelINS_22Kernel_traits_finalizeILj768Ef6__halfS2_S2_fjLb1ELj1024ELj4ENS_18Kernel_traits_baseILj768EfS2_S2_S2_fjLj1024EEEEELb1ELb1EEEvNS_9BwdParamsE,@function
        .size           _ZN10layer_norm22ln_bwd_finalize_kernelINS_22Kernel_traits_finalizeILj768Ef6__halfS2_S2_fjLb1ELj1024ELj4ENS_18Kernel_traits_baseILj768EfS2_S2_S2_fjLj1024EEEEELb1ELb1EEEvNS_9BwdParamsE,(.L_x_14529 - _ZN10layer_norm22ln_bwd_finalize_kernelINS_22Kernel_traits_finalizeILj768Ef6__halfS2_S2_fjLb1ELj1024ELj4ENS_18Kernel_traits_baseILj768EfS2_S2_S2_fjLj1024EEEEELb1ELb1EEEvNS_9BwdParamsE)
        .other          _ZN10layer_norm22ln_bwd_finalize_kernelINS_22Kernel_traits_finalizeILj768Ef6__halfS2_S2_fjLb1ELj1024ELj4ENS_18Kernel_traits_baseILj768EfS2_S2_S2_fjLj1024EEEEELb1ELb1EEEvNS_9BwdParamsE,@"STO_CUDA_ENTRY STV_DEFAULT"
_ZN10layer_norm22ln_bwd_finalize_kernelINS_22Kernel_traits_finalizeILj768Ef6__halfS2_S2_fjLb1ELj1024ELj4ENS_18Kernel_traits_baseILj768EfS2_S2_S2_fjLj1024EEEEELb1ELb1EEEvNS_9BwdParamsE:
.text._ZN10layer_norm22ln_bwd_finalize_kernelINS_22Kernel_traits_finalizeILj768Ef6__halfS2_S2_fjLb1ELj1024ELj4ENS_18Kernel_traits_baseILj768EfS2_S2_S2_fjLj1024EEEEELb1ELb1EEEvNS_9BwdParamsE:
        /* <DEDUP_REMOVED lines=56> */
.L_x_7787:
        /* <DEDUP_REMOVED lines=87> */
.L_x_7786:
[----:B------:R-:W-:Y:S05]  /*08f0*/  BSYNC.RECONVERGENT B1 ;  /* 0x0000000000017941 */ /* 0x000fea0003800200 */
.L_x_7785:
        /* <DEDUP_REMOVED lines=51> */
.L_x_7789:
[----:B------:R-:W-:Y:S05]  /*0c30*/  BSYNC.RECONVERGENT B1 ;  /* 0x0000000000017941 */ /* 0x000fea0003800200 */
.L_x_7788:
        /* <DEDUP_REMOVED lines=30> */
.L_x_7791:
[----:B------:R-:W-:Y:S05]  /*0e20*/  BSYNC.RECONVERGENT B1 ;  /* 0x0000000000017941 */ /* 0x000fea0003800200 */
.L_x_7790:
        /* <DEDUP_REMOVED lines=15> */
.L_x_7784:
[----:B------:R-:W-:Y:S05]  /*0f20*/  BSYNC.RECONVERGENT B0 ;  /* 0x0000000000007941 */ /* 0x000fea0003800200 */
.L_x_7783:
        /* <DEDUP_REMOVED lines=72> */
.L_x_7792:
        /* <DEDUP_REMOVED lines=13> */
.L_x_14529:


//--------------------- .text._ZN10layer_norm13ln_bwd_kernelINS_13Kernel_traitsIf6__halfS2_S2_fjLj768ELj1ELj4ELj1ELj16ENS_18Kernel_traits_baseILj768EfS2_S2_S2_fjLj128EEEEELb1ELb1ELb1ELb1EEEvNS_9BwdParamsE --------------------------
	.section	.text._ZN10layer_norm13ln_bwd_kernelINS_13Kernel_traitsIf6__halfS2_S2_fjLj768ELj1ELj4ELj1ELj16ENS_18Kernel_traits_baseILj768EfS2_S2_S2_fjLj128EEEEELb1ELb1ELb1ELb1EEEvNS_9BwdParamsE,"ax",@progbits
	.align	128
        .global         _ZN10layer_norm13ln_bwd_kernelINS_13Kernel_traitsIf6__halfS2_S2_fjLj768ELj1ELj4ELj1ELj16ENS_18Kernel_traits_baseILj768EfS2_S2_S2_fjLj128EEEEELb1ELb1ELb1ELb1EEEvNS_9BwdParamsE
        .type           _ZN10layer_norm13ln_bwd_kernelINS_13Kernel_traitsIf6__halfS2_S2_fjLj768ELj1ELj4ELj1ELj16ENS_18Kernel_traits_baseILj768EfS2_S2_S2_fjLj128EEEEELb1ELb1ELb1ELb1EEEvNS_9BwdParamsE,@function
        .size           _ZN10layer_norm13ln_bwd_kernelINS_13Kernel_traitsIf6__halfS2_S2_fjLj768ELj1ELj4ELj1ELj16ENS_18Kernel_traits_baseILj768EfS2_S2_S2_fjLj128EEEEELb1ELb1ELb1ELb1EEEvNS_9BwdParamsE,(.L_x_14530 - _ZN10layer_norm13ln_bwd_kernelINS_13Kernel_traitsIf6__halfS2_S2_fjLj768ELj1ELj4ELj1ELj16ENS_18Kernel_traits_baseILj768EfS2_S2_S2_fjLj128EEEEELb1ELb1ELb1ELb1EEEvNS_9BwdParamsE)
        .other          _ZN10layer_norm13ln_bwd_kernelINS_13Kernel_traitsIf6__halfS2_S2_fjLj768ELj1ELj4ELj1ELj16ENS_18Kernel_traits_baseILj768EfS2_S2_S2_fjLj128EEEEELb1ELb1ELb1ELb1EEEvNS_9BwdParamsE,@"STO_CUDA_ENTRY STV_DEFAULT"
_ZN10layer_norm13ln_bwd_kernelINS_13Kernel_traitsIf6__halfS2_S2_fjLj768ELj1ELj4ELj1ELj16ENS_18Kernel_traits_baseILj768EfS2_S2_S2_fjLj128EEEEELb1ELb1ELb1ELb1EEEvNS_9BwdParamsE:
.text._ZN10layer_norm13ln_bwd_kernelINS_13Kernel_traitsIf6__halfS2_S2_fjLj768ELj1ELj4ELj1ELj16ENS_18Kernel_traits_baseILj768EfS2_S2_S2_fjLj128EEEEELb1ELb1ELb1ELb1EEEvNS_9BwdParamsE:
        /* <DEDUP_REMOVED lines=71> */
.L_x_7986:
        /* <DEDUP_REMOVED lines=13> */
[----:B------:R-:W1:Y:S01]  /*0540*/  LDC.64 R164, c[0x0][0x3a8] ;  /* 0x0000ea00ffa47b82 */ /* 0x000e620000000a00 */
[----:B------:R-:W-:Y:S01]  /*0550*/  IADD3 R148, PT, PT, R202, -0x1, RZ ;  /* 0xffffffffca947810 */ /* 0x000fe20007ffe0ff */
[----:B0-----:R-:W-:-:S04]  /*0560*/  IMAD R2, R0, UR8, RZ ;  /* 0x0000000800027c24 */ /* 0x001fc8000f8e02ff */
[----:B------:R-:W-:Y:S01]  /*0570*/  IMAD R148, R148, UR8, RZ ;  /* 0x0000000894947c24 */ /* 0x000fe2000f8e02ff */
[----:B------:R-:W-:Y:S01]  /*0580*/  SHF.R.S32.HI R3, RZ, 0x1f, R2 ;  /* 0x0000001fff037819 */ /* 0x000fe20000011402 */
[----:B------:R-:W0:Y:S03]  /*0590*/  LDC.64 R156, c[0x0][0x428] ;  /* 0x00010a00ff9c7b82 */ /* 0x000e260000000a00 */
[----:B------:R-:W-:Y:S02]  /*05a0*/  SHF.R.S32.HI R149, RZ, 0x1f, R148 ;  /* 0x0000001fff957819 */ /* 0x000fe40000011494 */
[----:B------:R-:W-:Y:S02]  /*05b0*/  LEA.HI R3, R3, R2, RZ, 0x3 ;  /* 0x0000000203037211 */ /* 0x000fe400078f18ff */
[----:B------:R-:W-:Y:S02]  /*05c0*/  LEA.HI R149, R149, R148, RZ, 0x3 ;  /* 0x0000009495957211 */ /* 0x000fe400078f18ff */
[----:B------:R-:W-:-:S02]  /*05d0*/  LEA.HI.SX32 R155, R3, R204, 0x1d ;  /* 0x000000cc039b7211 */ /* 0x000fc400078feaff */
[----:B------:R-:W-:Y:S02]  /*05e0*/  LEA.HI.SX32 R149, R149, R204, 0x1d ;  /* 0x000000cc95957211 */ /* 0x000fe400078feaff */
[----:B------:R-:W-:Y:S02]  /*05f0*/  IADD3 R185, PT, PT, R155, 0x20, RZ ;  /* 0x000000209bb97810 */ /* 0x000fe40007ffe0ff */
[----:B------:R-:W-:Y:S01]  /*0600*/  IADD3 R161, PT, PT, R149, 0x20, RZ ;  /* 0x0000002095a17810 */ /* 0x000fe20007ffe0ff */
[C---:B-1----:R-:W-:Y:S01]  /*0610*/  IMAD.WIDE.U32 R176, R155.reuse, 0x10, R164 ;  /* 0x000000109bb07825 */ /* 0x042fe200078e00a4 */
[----:B------:R-:W-:-:S03]  /*0620*/  IADD3 R187, PT, PT, R155, 0x40, RZ ;  /* 0x000000409bbb7810 */ /* 0x000fc60007ffe0ff */
[----:B------:R-:W-:Y:S01]  /*0630*/  IMAD.WIDE R152, R0, 0x4, R152 ;  /* 0x0000000400987825 */ /* 0x000fe200078e0298 */
[C---:B------:R-:W-:Y:S01]  /*0640*/  IADD3 R3, PT, PT, R149.reuse, 0x40, RZ ;  /* 0x0000004095037810 */ /* 0x040fe20007ffe0ff */
[----:B------:R-:W2:Y:S02]  /*0650*/  LDG.E.128 R176, desc[UR6][R176.64] ;  /* 0x00000006b0b07981 */ /* 0x000ea4000c1e1d00 */
[----:B0-----:R-:W-:Y:S02]  /*0660*/  IMAD.WIDE.U32 R172, R149, 0x10, R156 ;  /* 0x0000001095ac7825 */ /* 0x001fe400078e009c */
[----:B------:R0:W3:Y:S01]  /*0670*/  LDG.E R200, desc[UR6][R152.64] ;  /* 0x0000000698c87981 */ /* 0x0000e2000c1e1900 */
[----:B------:R-:W-:Y:S01]  /*0680*/  MOV R206, UR14 ;  /* 0x0000000e00ce7c02 */ /* 0x000fe20008000f00 */
[----:B------:R-:W-:Y:S01]  /*0690*/  IMAD.WIDE.U32 R168, R185, 0x10, R164 ;  /* 0x00000010b9a87825 */ /* 0x000fe200078e00a4 */
[----:B------:R-:W-:Y:S01]  /*06a0*/  MOV R205, UR15 ;  /* 0x0000000f00cd7c02 */ /* 0x000fe20008000f00 */
[----:B------:R-:W4:Y:S01]  /*06b0*/  LDG.E.128 R172, desc[UR6][R172.64] ;  /* 0x00000006acac7981 */ /* 0x000f22000c1e1d00 */
[----:B-----5:R-:W-:Y:S01]  /*06c0*/  ISETP.GE.AND P2, PT, R154, 0x1, PT ;  /* 0x000000019a00780c */ /* 0x020fe20003f46270 */
[----:B------:R-:W-:Y:S01]  /*06d0*/  IMAD.WIDE.U32 R160, R161, 0x10, R156 ;  /* 0x00000010a1a07825 */ /* 0x000fe200078e009c */
[----:B------:R-:W1:Y:S01]  /*06e0*/  LDC.64 R148, c[0x0][0x3b0] ;  /* 0x0000ec00ff947b82 */ /* 0x000e620000000a00 */
[----:B------:R-:W4:Y:S02]  /*06f0*/  LDG.E.128 R168, desc[UR6][R168.64] ;  /* 0x00000006a8a87981 */ /* 0x000f24000c1e1d00 */
[----:B------:R-:W-:-:S02]  /*0700*/  IMAD.WIDE.U32 R164, R187, 0x10, R164 ;  /* 0x00000010bba47825 */ /* 0x000fc400078e00a4 */
[----:B------:R-:W4:Y:S02]  /*0710*/  LDG.E.128 R160, desc[UR6][R160.64] ;  /* 0x00000006a0a07981 */ /* 0x000f24000c1e1d00 */
[----:B------:R-:W-:Y:S02]  /*0720*/  IMAD.WIDE.U32 R156, R3, 0x10, R156 ;  /* 0x00000010039c7825 */ /* 0x000fe400078e009c */
[----:B------:R-:W4:Y:S04]  /*0730*/  LDG.E.128 R164, desc[UR6][R164.64] ;  /* 0x00000006a4a47981 */ /* 0x000f28000c1e1d00 */
[----:B------:R-:W4:Y:S01]  /*0740*/  LDG.E.128 R156, desc[UR6][R156.64] ;  /* 0x000000069c9c7981 */ /* 0x000f22000c1e1d00 */
        /* <DEDUP_REMOVED lines=23> */
[----:B------:R0:W5:Y:S04]  /*08c0*/  @P0 LDG.E.128 R140, desc[UR6][R180.64] ;  /* 0x00000006b48c0981 */ /* 0x000168000c1e1d00 */
[----:B------:R0:W5:Y:S01]  /*08d0*/  @P0 LDG.E.128 R144, desc[UR6][R182.64] ;  /* 0x00000006b6900981 */ /* 0x000162000c1e1d00 */
[----:B------:R-:W-:Y:S01]  /*08e0*/  ISETP.NE.AND P0, PT, RZ, UR9, PT ;  /* 0x00000009ff007c0c */ /* 0x000fe2000bf05270 */
[--C-:B--2---:R-:W-:Y:S02]  /*08f0*/  HADD2.F32 R188, -RZ, R176.reuse.H0_H0 ;  /* 0x200000b0ffbc7230 */ /* 0x104fe40000004100 */
[----:B------:R-:W-:Y:S01]  /*0900*/  HADD2.F32 R189, -RZ, R176.H1_H1 ;  /* 0x300000b0ffbd7230 */ /* 0x000fe20000004100 */
[----:B---3--:R-:W-:Y:S01]  /*0910*/  FSEL R204, R200, RZ, !P0 ;  /* 0x000000ffc8cc7208 */ /* 0x008fe20004000000 */
[----:B------:R-:W-:-:S02]  /*0920*/  HADD2.F32 R192, -RZ, R178.H0_H0 ;  /* 0x200000b2ffc07230 */ /* 0x000fc40000004100 */
[----:B-1----:R-:W-:Y:S02]  /*0930*/  HADD2.F32 R3, -RZ, R178.H1_H1 ;  /* 0x300000b2ff037230 */ /* 0x002fe40000004100 */
[----:B------:R-:W-:Y:S02]  /*0940*/  HADD2.F32 R193, -RZ, R179.H0_H0 ;  /* 0x200000b3ffc17230 */ /* 0x000fe40000004100 */
[----:B------:R-:W-:Y:S02]  /*0950*/  HADD2.F32 R190, -RZ, R177.H0_H0 ;  /* 0x200000b1ffbe7230 */ /* 0x000fe40000004100 */
[----:B------:R-:W-:Y:S02]  /*0960*/  HADD2.F32 R194, -RZ, R179.H1_H1 ;  /* 0x300000b3ffc27230 */ /* 0x000fe40000004100 */
[--C-:B----4-:R-:W-:Y:S02]  /*0970*/  HADD2.F32 R187, -RZ, R172.reuse.H0_H0 ;  /* 0x200000acffbb7230 */ /* 0x110fe40000004100 */
[----:B------:R-:W-:-:S02]  /*0980*/  HADD2.F32 R178, -RZ, R172.H1_H1 ;  /* 0x300000acffb27230 */ /* 0x000fc40000004100 */
[--C-:B------:R-:W-:Y:S02]  /*0990*/  HADD2.F32 R185, -RZ, R173.reuse.H0_H0 ;  /* 0x200000adffb97230 */ /* 0x100fe40000004100 */
[----:B------:R-:W-:Y:S02]  /*09a0*/  HADD2.F32 R176, -RZ, R173.H1_H1 ;  /* 0x300000adffb07230 */ /* 0x000fe40000004100 */
[--C-:B------:R-:W-:Y:S02]  /*09b0*/  HADD2.F32 R173, -RZ, R175.reuse.H0_H0 ;  /* 0x200000afffad7230 */ /* 0x100fe40000004100 */
[----:B------:R-:W-:Y:S02]  /*09c0*/  HADD2.F32 R172, -RZ, R175.H1_H1 ;  /* 0x300000afffac7230 */ /* 0x000fe40000004100 */
[--C-:B0-----:R-:W-:Y:S02]  /*09d0*/  HADD2.F32 R181, -RZ, R161.reuse.H0_H0 ;  /* 0x200000a1ffb57230 */ /* 0x101fe40000004100 */
[----:B------:R-:W-:-:S02]  /*09e0*/  HADD2.F32 R182, -RZ, R161.H1_H1 ;  /* 0x300000a1ffb67230 */ /* 0x000fc40000004100 */
[----:B------:R-:W-:Y:S01]  /*09f0*/  FADD.FTZ R2, -R204, R188 ;  /* 0x000000bccc027221 */ /* 0x000fe20000010100 */
[----:B------:R-:W-:Y:S02]  /*0a00*/  HADD2.F32 R175, -RZ, R168.H0_H0 ;  /* 0x200000a8ffaf7230 */ /* 0x000fe40000004100 */
[----:B------:R-:W-:Y:S02]  /*0a10*/  HADD2.F32 R196, -RZ, R169.H0_H0 ;  /* 0x200000a9ffc47230 */ /* 0x000fe40000004100 */
[----:B------:R-:W-:Y:S02]  /*0a20*/  HADD2.F32 R197, -RZ, R170.H0_H0 ;  /* 0x200000aaffc57230 */ /* 0x000fe40000004100 */
[----:B------:R-:W-:Y:S02]  /*0a30*/  HADD2.F32 R161, -RZ, R166.H1_H1 ;  /* 0x300000a6ffa17230 */ /* 0x000fe40000004100 */
[----:B------:R-:W-:Y:S02]  /*0a40*/  HADD2.F32 R195, -RZ, R168.H1_H1 ;  /* 0x300000a8ffc37230 */ /* 0x000fe40000004100 */
[----:B------:R-:W-:-:S02]  /*0a50*/  HADD2.F32 R198, -RZ, R170.H1_H1 ;  /* 0x300000aaffc67230 */ /* 0x000fc40000004100 */
[C---:B------:R-:W-:Y:S01]  /*0a60*/  FADD.FTZ R170, -R204.reuse, R193 ;  /* 0x000000c1ccaa7221 */ /* 0x040fe20000010100 */
[--C-:B------:R-:W-:Y:S02]  /*0a70*/  HADD2.F32 R179, -RZ, R160.reuse.H0_H0 ;  /* 0x200000a0ffb37230 */ /* 0x100fe40000004100 */
[----:B------:R-:W-:Y:S02]  /*0a80*/  HADD2.F32 R180, -RZ, R160.H1_H1 ;  /* 0x300000a0ffb47230 */ /* 0x000fe40000004100 */
[C---:B------:R-:W-:Y:S01]  /*0a90*/  FADD.FTZ R160, -R204.reuse, R189 ;  /* 0x000000bdcca07221 */ /* 0x040fe20000010100 */
[----:B------:R-:W-:Y:S02]  /*0aa0*/  HADD2.F32 R191, -RZ, R177.H1_H1 ;  /* 0x300000b1ffbf7230 */ /* 0x000fe40000004100 */
[----:B------:R-:W-:Y:S01]  /*0ab0*/  FADD.FTZ R216, -R204, R194 ;  /* 0x000000c2ccd87221 */ /* 0x000fe20000010100 */
[----:B------:R-:W-:Y:S02]  /*0ac0*/  HADD2.F32 R199, -RZ, R171.H0_H0 ;  /* 0x200000abffc77230 */ /* 0x000fe40000004100 */
[----:B------:R-:W-:-:S02]  /*0ad0*/  HADD2.F32 R183, -RZ, R162.H0_H0 ;  /* 0x200000a2ffb77230 */ /* 0x000fc40000004100 */
[----:B------:R-:W-:Y:S02]  /*0ae0*/  HADD2.F32 R184, -RZ, R162.H1_H1 ;  /* 0x300000a2ffb87230 */ /* 0x000fe40000004100 */
        /* <DEDUP_REMOVED lines=10> */
[C---:B------:R-:W-:Y:S01]  /*0b90*/  FMUL.FTZ R3, R203.reuse, R2 ;  /* 0x00000002cb037220 */ /* 0x040fe20000410000 */
[--C-:B------:R-:W-:Y:S02]  /*0ba0*/  HADD2.F32 R214, -RZ, R164.reuse.H0_H0 ;  /* 0x200000a4ffd67230 */ /* 0x100fe40000004100 */
[----:B------:R-:W-:Y:S01]  /*0bb0*/  FADD.FTZ R220, -R204, R195 ;  /* 0x000000c3ccdc7221 */ /* 0x000fe20000010100 */
[----:B------:R-:W-:Y:S02]  /*0bc0*/  HADD2.F32 R212, -RZ, R164.H1_H1 ;  /* 0x300000a4ffd47230 */ /* 0x000fe40000004100 */
[C---:B------:R-:W-:Y:S01]  /*0bd0*/  FMUL.FTZ R2, R203.reuse, R160 ;  /* 0x000000a0cb027220 */ /* 0x040fe20000410000 */
[----:B------:R-:W-:Y:S02]  /*0be0*/  HADD2.F32 R163, -RZ, R167.H0_H0 ;  /* 0x200000a7ffa37230 */ /* 0x000fe40000004100 */
[----:B------:R-:W-:Y:S01]  /*0bf0*/  FMUL.FTZ R161, R203, R170 ;  /* 0x000000aacba17220 */ /* 0x000fe20000410000 */
[----:B------:R-:W-:-:S02]  /*0c00*/  HADD2.F32 R197, -RZ, R157.H0_H0 ;  /* 0x2000009dffc57230 */ /* 0x000fc40000004100 */
[C---:B------:R-:W-:Y:S01]  /*0c10*/  FADD.FTZ R164, -R204.reuse, R191 ;  /* 0x000000bfcca47221 */ /* 0x040fe20000010100 */
[----:B------:R-:W-:Y:S02]  /*0c20*/  HADD2.F32 R196, -RZ, R157.H1_H1 ;  /* 0x3000009dffc47230 */ /* 0x000fe40000004100 */
[C---:B------:R-:W-:Y:S01]  /*0c30*/  FADD.FTZ R228, -R204.reuse, R198 ;  /* 0x000000c6cce47221 */ /* 0x040fe20000010100 */
[C---:B------:R-:W-:Y:S01]  /*0c40*/  FADD.FTZ R230, -R204.reuse, R199 ;  /* 0x000000c7cce67221 */ /* 0x040fe20000010100 */
[C---:B------:R-:W-:Y:S01]  /*0c50*/  FMUL.FTZ R157, R203.reuse, R162 ;  /* 0x000000a2cb9d7220 */ /* 0x040fe20000410000 */
[----:B------:R-:W-:Y:S01]  /*0c60*/  FMUL.FTZ R160, R203, R216 ;  /* 0x000000d8cba07220 */ /* 0x000fe20000410000 */
[C---:B------:R-:W-:Y:S01]  /*0c70*/  FADD.FTZ R224, -R204.reuse, R169 ;  /* 0x000000a9cce07221 */ /* 0x040fe20000010100 */
[----:B------:R-:W-:Y:S01]  /*0c80*/  FADD.FTZ R232, -R204, R171 ;  /* 0x000000abcce87221 */ /* 0x000fe20000010100 */
[--C-:B------:R-:W-:Y:S02]  /*0c90*/  HADD2.F32 R199, -RZ, R158.reuse.H0_H0 ;  /* 0x2000009effc77230 */ /* 0x100fe40000004100 */
[----:B------:R-:W-:Y:S01]  /*0ca0*/  FMUL.FTZ R162, R48, R187 ;  /* 0x000000bb30a27220 */ /* 0x000fe20000410000 */
[----:B------:R-:W-:-:S02]  /*0cb0*/  HADD2.F32 R198, -RZ, R158.H1_H1 ;  /* 0x3000009effc67230 */ /* 0x000fc40000004100 */
[C---:B------:R-:W-:Y:S01]  /*0cc0*/  FMUL.FTZ R158, R203.reuse, R168 ;  /* 0x000000a8cb9e7220 */ /* 0x040fe20000410000 */
[----:B------:R-:W-:Y:S02]  /*0cd0*/  HADD2.F32 R208, -RZ, R166.H0_H0 ;  /* 0x200000a6ffd07230 */ /* 0x000fe40000004100 */
[----:B------:R-:W-:Y:S01]  /*0ce0*/  FMUL.FTZ R171, R203, R218 ;  /* 0x000000dacbab7220 */ /* 0x000fe20000410000 */
[----:B------:R-:W-:Y:S01]  /*0cf0*/  FADD.FTZ R166, -R204, R192 ;  /* 0x000000c0cca67221 */ /* 0x000fe20000010100 */
[--C-:B------:R-:W-:Y:S02]  /*0d00*/  HADD2.F32 R195, -RZ, R156.reuse.H0_H0 ;  /* 0x2000009cffc37230 */ /* 0x100fe40000004100 */
[----:B------:R-:W-:Y:S01]  /*0d10*/  FADD.FTZ R82, R82, R173 ;  /* 0x000000ad52527221 */ /* 0x000fe20000010000 */
[----:B------:R-:W-:Y:S02]  /*0d20*/  HADD2.F32 R194, -RZ, R156.H1_H1 ;  /* 0x3000009cffc27230 */ /* 0x000fe40000004100 */
[-C--:B------:R-:W-:Y:S01]  /*0d30*/  FFMA.FTZ R58, R161, R173.reuse, R58 ;  /* 0x000000ada13a7223 */ /* 0x080fe2000001003a */
[----:B------:R-:W-:Y:S01]  /*0d40*/  FMUL.FTZ R168, R46, R173 ;  /* 0x000000ad2ea87220 */ /* 0x000fe20000410000 */
[C---:B------:R-:W-:Y:S01]  /*0d50*/  FMUL.FTZ R170, R203.reuse, R220 ;  /* 0x000000dccbaa7220 */ /* 0x040fe20000410000 */
[----:B------:R-:W-:Y:S01]  /*0d60*/  FADD.FTZ R192, -R204, R163 ;  /* 0x000000a3ccc07221 */ /* 0x000fe20000010100 */
        /* <DEDUP_REMOVED lines=13> */
[----:B------:R-:W-:-:S02]  /*0e40*/  HADD2.F32 R210, -RZ, R165.H0_H0 ;  /* 0x200000a5ffd27230 */ /* 0x000fc40000004100 */
[----:B------:R-:W-:Y:S01]  /*0e50*/  FFMA.FTZ R185, R3, R162, RZ ;  /* 0x000000a203b97223 */ /* 0x000fe200000100ff */
[----:B------:R-:W-:Y:S01]  /*0e60*/  FADD.FTZ R84, R84, R179 ;  /* 0x000000b354547221 */ /* 0x000fe20000010000 */
[-C--:B------:R-:W-:Y:S01]  /*0e70*/  FFMA.FTZ R60, R171, R179.reuse, R60 ;  /* 0x000000b3ab3c7223 */ /* 0x080fe2000001003c */
[----:B------:R-:W-:Y:S01]  /*0e80*/  FMUL.FTZ R178, R40, R179 ;  /* 0x000000b328b27220 */ /* 0x000fe20000410000 */
[----:B------:R-:W-:Y:S02]  /*0e90*/  HADD2.F32 R165, -RZ, R165.H1_H1 ;  /* 0x300000a5ffa57230 */ /* 0x000fe40000004100 */
        /* <DEDUP_REMOVED lines=8> */
[----:B------:R-:W-:-:S02]  /*0f20*/  HADD2.F32 R177, -RZ, R174.H0_H0 ;  /* 0x200000aeffb17230 */ /* 0x000fc40000004100 */
[----:B------:R-:W-:Y:S01]  /*0f30*/  FADD.FTZ R87, R87, R182 ;  /* 0x000000b657577221 */ /* 0x000fe20000010000 */
[----:B------:R-:W-:Y:S02]  /*0f40*/  HADD2.F32 R200, -RZ, R167.H1_H1 ;  /* 0x300000a7ffc87230 */ /* 0x000fe40000004100 */
[-C--:B------:R-:W-:Y:S01]  /*0f50*/  FFMA.FTZ R63, R172, R182.reuse, R63 ;  /* 0x000000b6ac3f7223 */ /* 0x080fe2000001003f */
[----:B------:R-:W-:Y:S01]  /*0f60*/  FMUL.FTZ R181, R43, R182 ;  /* 0x000000b62bb57220 */ /* 0x000fe20000410000 */
[----:B------:R-:W-:Y:S01]  /*0f70*/  FADD.FTZ R187, R216, R163 ;  /* 0x000000a3d8bb7221 */ /* 0x000fe20000010000 */
[----:B------:R-:W-:Y:S02]  /*0f80*/  HADD2.F32 R174, -RZ, R174.H1_H1 ;  /* 0x300000aeffae7230 */ /* 0x000fe40000004100 */
[----:B------:R-:W-:Y:S01]  /*0f90*/  FFMA.FTZ R182, R2, R163, R185 ;  /* 0x000000a302b67223 */ /* 0x000fe200000100b9 */
[C---:B------:R-:W-:Y:S01]  /*0fa0*/  FADD.FTZ R188, -R204.reuse, R165 ;  /* 0x000000a5ccbc7221 */ /* 0x040fe20000010100 */
[----:B------:R-:W-:Y:S01]  /*0fb0*/  FMUL.FTZ R165, R51, R176 ;  /* 0x000000b033a57220 */ /* 0x000fe20000410000 */
[----:B------:R-:W-:Y:S01]  /*0fc0*/  FADD.FTZ R216, R187, R164 ;  /* 0x000000a4bbd87221 */ /* 0x000fe20000010000 */
[C---:B------:R-:W-:Y:S01]  /*0fd0*/  FADD.FTZ R214, -R204.reuse, R214 ;  /* 0x000000d6ccd67221 */ /* 0x040fe20000010100 */
[C---:B------:R-:W-:Y:S01]  /*0fe0*/  FADD.FTZ R212, -R204.reuse, R212 ;  /* 0x000000d4ccd47221 */ /* 0x040fe20000010100 */
[C---:B------:R-:W-:Y:S01]  /*0ff0*/  FADD.FTZ R210, -R204.reuse, R210 ;  /* 0x000000d2ccd27221 */ /* 0x040fe20000010100 */
[C---:B------:R-:W-:Y:S01]  /*1000*/  FADD.FTZ R208, -R204.reuse, R208 ;  /* 0x000000d0ccd07221 */ /* 0x040fe20000010100 */
[----:B------:R-:W-:Y:S01]  /*1010*/  FADD.FTZ R200, -R204, R200 ;  /* 0x000000c8ccc87221 */ /* 0x000fe20000010100 */
[----:B------:R-:W-:Y:S01]  /*1020*/  FFMA.FTZ R185, R157, R164, R182 ;  /* 0x000000a49db97223 */ /* 0x000fe200000100b6 */
[----:B------:R-:W-:-:S02]  /*1030*/  HADD2.F32 R201, -RZ, R159.H0_H0 ;  /* 0x2000009fffc97230 */ /* 0x000fc40000004100 */
[----:B------:R-:W-:Y:S01]  /*1040*/  FADD.FTZ R81, R81, R174 ;  /* 0x000000ae51517221 */ /* 0x000fe20000010000 */
[----:B------:R-:W-:Y:S02]  /*1050*/  HADD2.F32 R204, -RZ, R159.H1_H1 ;  /* 0x3000009fffcc7230 */ /* 0x000fe40000004100 */
[-C--:B------:R-:W-:Y:S01]  /*1060*/  FFMA.FTZ R57, R158, R174.reuse, R57 ;  /* 0x000000ae9e397223 */ /* 0x080fe20000010039 */
[----:B------:R-:W-:Y:S01]  /*1070*/  FMUL.FTZ R167, R45, R174 ;  /* 0x000000ae2da77220 */ /* 0x000fe20000410000 */
[C---:B------:R-:W-:Y:S01]  /*1080*/  FMUL.FTZ R175, R203.reuse, R226 ;  /* 0x000000e2cbaf7220 */ /* 0x040fe20000410000 */
        /* <DEDUP_REMOVED lines=37> */
[----:B------:R-:W-:Y:S02]  /*12e0*/  FMUL.FTZ R191, R203, R208 ;  /* 0x000000d0cbbf7220 */ /* 0x000fe40000410000 */
[----:B------:R-:W-:Y:S01]  /*12f0*/  FADD.FTZ R208, R193, R180 ;  /* 0x000000b4c1d07221 */ /* 0x000fe20000010000 */
[----:B------:R-:W-:-:S03]  /*1300*/  FFMA.FTZ R155, R173, R180, R210 ;  /* 0x000000b4ad9b7223 */ /* 0x000fc600000100d2 */
[----:B------:R-:W-:Y:S01]  /*1310*/  FADD.FTZ R207, R208, R181 ;  /* 0x000000b5d0cf7221 */ /* 0x000fe20000010000 */
[----:B------:R-:W-:-:S03]  /*1320*/  FFMA.FTZ R208, R172, R181, R155 ;  /* 0x000000b5acd07223 */ /* 0x000fc6000001009b */
[----:B------:R-:W-:Y:S01]  /*1330*/  FADD.FTZ R210, R207, R182 ;  /* 0x000000b6cfd27221 */ /* 0x000fe20000010000 */
[----:B------:R-:W-:Y:S01]  /*1340*/  FFMA.FTZ R155, R175, R182, R208 ;  /* 0x000000b6af9b7223 */ /* 0x000fe200000100d0 */
[C---:B------:R-:W-:Y:S02]  /*1350*/  FMUL.FTZ R187, R203.reuse, R214 ;  /* 0x000000d6cbbb7220 */ /* 0x040fe40000410000 */
[----:B------:R-:W-:Y:S01]  /*1360*/  FADD.FTZ R207, R210, R183 ;  /* 0x000000b7d2cf7221 */ /* 0x000fe20000010000 */
        /* <DEDUP_REMOVED lines=50> */
.L_x_7796:
        /* <DEDUP_REMOVED lines=46> */
.L_x_7797:
[----:B------:R-:W-:Y:S05]  /*1970*/  BSYNC.RECONVERGENT B1 ;  /* 0x0000000000017941 */ /* 0x000fea0003800200 */
.L_x_7795:
        /* <DEDUP_REMOVED lines=20> */
.L_x_7998:
        /* <DEDUP_REMOVED lines=41> */
[----:B------:R-:W-:-:S03]  /*1d50*/  @P1 HADD2.F32 R154, -RZ, R124.H0_H0 ;  /* 0x2000007cff9a1230 */ /* 0x000fc60000004100 */
[----:B------:R-:W-:Y:S02]  /*1d60*/  FMUL.FTZ R210, R4, R219 ;  /* 0x000000db04d27220 */ /* 0x000fe40000410000 */
[----:B------:R-:W-:-:S03]  /*1d70*/  @P1 FMUL.FTZ R155, R219, R154 ;  /* 0x0000009adb9b1220 */ /* 0x000fc60000410000 */
[----:B------:R-:W-:Y:S01]  /*1d80*/  FSEL R210, R210, RZ, P1 ;  /* 0x000000ffd2d27208 */ /* 0x000fe20000800000 */
[----:B------:R-:W-:-:S03]  /*1d90*/  FADD.FTZ R120, R120, R155 ;  /* 0x0000009b78787221 */ /* 0x000fc60000010000 */
[----:B------:R-:W-:-:S04]  /*1da0*/  F2FP.F16.F32.PACK_AB R210, RZ, R210 ;  /* 0x000000d2ffd2723e */ /* 0x000fc800000000ff */
[----:B------:R-:W-:-:S07]  /*1db0*/  PRMT R128, R210, 0x7610, R128 ;  /* 0x00007610d2807816 */ /* 0x000fce0000000080 */
.L_x_7803:
[----:B------:R-:W-:Y:S05]  /*1dc0*/  BSYNC.RECONVERGENT B2 ;  /* 0x0000000000027941 */ /* 0x000fea0003800200 */
.L_x_7802:
        /* <DEDUP_REMOVED lines=12> */
[----:B------:R-:W-:Y:S01]  /*1e90*/  FMUL.FTZ R210, R5, R212 ;  /* 0x000000d405d27220 */ /* 0x000fe20000410000 */
[----:B------:R-:W-:-:S04]  /*1ea0*/  @P0 FMUL.FTZ R154, R212, R155 ;  /* 0x0000009bd49a0220 */ /* 0x000fc80000410000 */
[----:B------:R-:W-:Y:S01]  /*1eb0*/  FSEL R210, R210, RZ, P0 ;  /* 0x000000ffd2d27208 */ /* 0x000fe20000000000 */
[----:B------:R-:W-:-:S03]  /*1ec0*/  FADD.FTZ R121, R121, R154 ;  /* 0x0000009a79797221 */ /* 0x000fc60000010000 */
[----:B------:R-:W-:-:S04]  /*1ed0*/  F2FP.F16.F32.PACK_AB R210, RZ, R210 ;  /* 0x000000d2ffd2723e */ /* 0x000fc800000000ff */
[----:B------:R-:W-:-:S07]  /*1ee0*/  PRMT R128, R128, 0x5410, R210 ;  /* 0x0000541080807816 */ /* 0x000fce00000000d2 */
.L_x_7805:
[----:B------:R-:W-:Y:S05]  /*1ef0*/  BSYNC.RECONVERGENT B2 ;  /* 0x0000000000027941 */ /* 0x000fea0003800200 */
.L_x_7804:
        /* <DEDUP_REMOVED lines=18> */
.L_x_7807:
[----:B------:R-:W-:Y:S05]  /*2020*/  BSYNC.RECONVERGENT B2 ;  /* 0x0000000000027941 */ /* 0x000fea0003800200 */
.L_x_7806:
        /* <DEDUP_REMOVED lines=18> */
.L_x_7809:
[----:B------:R-:W-:Y:S05]  /*2150*/  BSYNC.RECONVERGENT B2 ;  /* 0x0000000000027941 */ /* 0x000fea0003800200 */
.L_x_7808:
        /* <DEDUP_REMOVED lines=18> */
.L_x_7811:
[----:B------:R-:W-:Y:S05]  /*2280*/  BSYNC.RECONVERGENT B2 ;  /* 0x0000000000027941 */ /* 0x000fea0003800200 */
.L_x_7810:
        /* <DEDUP_REMOVED lines=18> */
.L_x_7813:
[----:B------:R-:W-:Y:S05]  /*23b0*/  BSYNC.RECONVERGENT B2 ;  /* 0x0000000000027941 */ /* 0x000fea0003800200 */
.L_x_7812:
        /* <DEDUP_REMOVED lines=18> */
.L_x_7815:
[----:B------:R-:W-:Y:S05]  /*24e0*/  BSYNC.RECONVERGENT B2 ;  /* 0x0000000000027941 */ /* 0x000fea0003800200 */
.L_x_7814:
        /* <DEDUP_REMOVED lines=9> */
[----:B------:R-:W-:Y:S02]  /*2580*/  FMUL.FTZ R154, R154, UR13 ;  /* 0x0000000d9a9a7c20 */ /* 0x000fe40008410000 */
[----:B------:R-:W-:Y:S02]  /*2590*/  @P0 HADD2.F32 R153, -RZ, R127.H1_H1 ;  /* 0x3000007fff990230 */ /* 0x000fe40000004100 */
[----:B------:R-:W-:-:S04]  /*25a0*/  FMUL.FTZ R210, R154, UR12 ;  /* 0x0000000c9ad27c20 */ /* 0x000fc80008410000 */
[----:B------:R-:W-:Y:S01]  /*25b0*/  FMUL.FTZ R154, R11, R210 ;  /* 0x000000d20b9a7220 */ /* 0x000fe20000410000 */
[----:B------:R-:W-:-:S04]  /*25c0*/  @P0 FMUL.FTZ R152, R210, R153 ;  /* 0x00000099d2980220 */ /* 0x000fc80000410000 */
[----:B------:R-:W-:Y:S01]  /*25d0*/  FSEL R154, R154, RZ, P0 ;  /* 0x000000ff9a9a7208 */ /* 0x000fe20000000000 */
[----:B------:R-:W-:-:S03]  /*25e0*/  FADD.FTZ R119, R119, R152 ;  /* 0x0000009877777221 */ /* 0x000fc60000010000 */
[----:B------:R-:W-:-:S04]  /*25f0*/  F2FP.F16.F32.PACK_AB R154, RZ, R154 ;  /* 0x0000009aff9a723e */ /* 0x000fc800000000ff */
[----:B------:R-:W-:Y:S01]  /*2600*/  PRMT R131, R131, 0x5410, R154 ;  /* 0x0000541083837816 */ /* 0x000fe2000000009a */
[----:B------:R-:W-:Y:S06]  /*2610*/  BRA `(.L_x_7816) ;  /* 0x0000001c002c7947 */ /* 0x000fec0003800000 */
.L_x_7801:
        /* <DEDUP_REMOVED lines=23> */
.L_x_7818:
[----:B------:R-:W-:Y:S05]  /*2790*/  BSYNC.RECONVERGENT B2 ;  /* 0x0000000000027941 */ /* 0x000fea0003800200 */
.L_x_7817:
[----:B------:R-:W-:Y:S01]  /*27a0*/  BSSY.RECONVERGENT B2, `(.L_x_7819) ;  /* 0x0000011000027945 */ /* 0x000fe20003800200 */
[----:B------:R-:W-:Y:S01]  /*27b0*/  F2FP.F16.F32.PACK_AB R132, RZ, R135 ;  /* 0x00000087ff84723e */ /* 0x000fe200000000ff */
[----:B------:R-:W-:Y:S01]  /*27c0*/  FMUL.FTZ R135, R203, R154 ;  /* 0x0000009acb877220 */ /* 0x000fe20000410000 */
        /* <DEDUP_REMOVED lines=14> */
.L_x_7820:
[----:B------:R-:W-:Y:S05]  /*28b0*/  BSYNC.RECONVERGENT B2 ;  /* 0x0000000000027941 */ /* 0x000fea0003800200 */
.L_x_7819:
        /* <DEDUP_REMOVED lines=17> */
.L_x_7822:
[----:B------:R-:W-:Y:S05]  /*29d0*/  BSYNC.RECONVERGENT B2 ;  /* 0x0000000000027941 */ /* 0x000fea0003800200 */
.L_x_7821:
        /* <DEDUP_REMOVED lines=22> */
.L_x_7824:
[----:B------:R-:W-:Y:S05]  /*2b40*/  BSYNC.RECONVERGENT B2 ;  /* 0x0000000000027941 */ /* 0x000fea0003800200 */
.L_x_7823:
        /* <DEDUP_REMOVED lines=18> */
.L_x_7826:
[----:B------:R-:W-:Y:S05]  /*2c70*/  BSYNC.RECONVERGENT B2 ;  /* 0x0000000000027941 */ /* 0x000fea0003800200 */
.L_x_7825:
        /* <DEDUP_REMOVED lines=17> */
.L_x_7828:
[----:B------:R-:W-:Y:S05]  /*2d90*/  BSYNC.RECONVERGENT B2 ;  /* 0x0000000000027941 */ /* 0x000fea0003800200 */
.L_x_7827:
        /* <DEDUP_REMOVED lines=16> */
.L_x_7830:
[----:B------:R-:W-:Y:S05]  /*2ea0*/  BSYNC.RECONVERGENT B2 ;  /* 0x0000000000027941 */ /* 0x000fea0003800200 */
.L_x_7829:
        /* <DEDUP_REMOVED lines=18> */
.L_x_7800:
        /* <DEDUP_REMOVED lines=12> */
[----:B------:R-:W-:Y:S01]  /*3090*/  @P1 FFMA.FTZ R154, R203, R155, R154 ;  /* 0x0000009bcb9a1223 */ /* 0x000fe2000001009a */
[----:B------:R-:W-:-:S03]  /*30a0*/  MOV R155, RZ ;  /* 0x000000ff009b7202 */ /* 0x000fc60000000f00 */
[----:B------:R-:W-:-:S03]  /*30b0*/  FMUL.FTZ R154, R154, UR13 ;  /* 0x0000000d9a9a7c20 */ /* 0x000fc60008410000 */
[----:B------:R-:W-:Y:S02]  /*30c0*/  @P0 HADD2.F32 R210, -RZ, R124.H0_H0 ;  /* 0x2000007cffd20230 */ /* 0x000fe40000004100 */
[----:B------:R-:W-:-:S04]  /*30d0*/  FMUL.FTZ R219, R154, UR12 ;  /* 0x0000000c9adb7c20 */ /* 0x000fc80008410000 */
[-C--:B------:R-:W-:Y:S01]  /*30e0*/  FMUL.FTZ R154, R4, R219.reuse ;  /* 0x000000db049a7220 */ /* 0x080fe20000410000 */
[----:B------:R-:W-:-:S04]  /*30f0*/  @P0 FMUL.FTZ R155, R210, R219 ;  /* 0x000000dbd29b0220 */ /* 0x000fc80000410000 */
[----:B------:R-:W-:Y:S01]  /*3100*/  FSEL R154, R154, RZ, P0 ;  /* 0x000000ff9a9a7208 */ /* 0x000fe20000000000 */
[----:B------:R-:W-:-:S03]  /*3110*/  FADD.FTZ R120, R120, R155 ;  /* 0x0000009b78787221 */ /* 0x000fc60000010000 */
[----:B------:R-:W-:-:S04]  /*3120*/  F2FP.F16.F32.PACK_AB R154, RZ, R154 ;  /* 0x0000009aff9a723e */ /* 0x000fc800000000ff */
[----:B------:R-:W-:-:S07]  /*3130*/  PRMT R128, R154, 0x7610, R128 ;  /* 0x000076109a807816 */ /* 0x000fce0000000080 */
.L_x_7833:
[----:B------:R-:W-:Y:S05]  /*3140*/  BSYNC.RECONVERGENT B2 ;  /* 0x0000000000027941 */ /* 0x000fea0003800200 */
.L_x_7832:
[----:B------:R-:W-:Y:S04]  /*3150*/  BSSY.RECONVERGENT B2, `(.L_x_7834) ;  /* 0x0000011000027945 */ /* 0x000fe80003800200 */
[----:B------:R-:W-:Y:S05]  /*3160*/  @!P2 BRA `(.L_x_7835) ;  /* 0x00000000003ca947 */ /* 0x000fea0003800000 */
[----:B------:R-:W-:Y:S01]  /*3170*/  @P1 FFMA.FTZ R210, R2, R211, R208 ;  /* 0x000000d302d21223 */ /* 0x000fe200000100d0 */
[----:B-----5:R-:W-:Y:S01]  /*3180*/  HADD2.F32 R154, -RZ, R136.H1_H1 ;  /* 0x30000088ff9a7230 */ /* 0x020fe20000004100 */
[----:B------:R-:W-:Y:S02]  /*3190*/  LOP3.LUT P0, RZ, R152, 0xff00, RZ, 0xc0, !PT ;  /* 0x0000ff0098ff7812 */ /* 0x000fe4000780c0ff */
[----:B------:R-:W-:-:S04]  /*31a0*/  @P1 FADD.FTZ R210, R163, -R210 ;  /* 0x800000d2a3d21221 */ /* 0x000fc80000010000 */
[----:B------:R-:W-:-:S04]  /*31b0*/  @P1 FFMA.FTZ R154, R203, R210, R154 ;  /* 0x000000d2cb9a1223 */ /* 0x000fc8000001009a */
[----:B------:R-:W-:-:S03]  /*31c0*/  FMUL.FTZ R154, R154, UR13 ;  /* 0x0000000d9a9a7c20 */ /* 0x000fc60008410000 */
        /* <DEDUP_REMOVED lines=9> */
.L_x_7835:
[----:B------:R-:W-:Y:S05]  /*3260*/  BSYNC.RECONVERGENT B2 ;  /* 0x0000000000027941 */ /* 0x000fea0003800200 */
.L_x_7834:
[----:B------:R-:W-:Y:S04]  /*3270*/  BSSY.RECONVERGENT B2, `(.L_x_7836) ;  /* 0x0000011000027945 */ /* 0x000fe80003800200 */
[----:B------:R-:W-:Y:S05]  /*3280*/  @!P2 BRA `(.L_x_7837) ;  /* 0x00000000003ca947 */ /* 0x000fea0003800000 */
        /* <DEDUP_REMOVED lines=15> */
.L_x_7837:
[----:B------:R-:W-:Y:S05]  /*3380*/  BSYNC.RECONVERGENT B2 ;  /* 0x0000000000027941 */ /* 0x000fea0003800200 */
.L_x_7836:
        /* <DEDUP_REMOVED lines=17> */
.L_x_7839:
[----:B------:R-:W-:Y:S05]  /*34a0*/  BSYNC.RECONVERGENT B2 ;  /* 0x0000000000027941 */ /* 0x000fea0003800200 */
.L_x_7838:
        /* <DEDUP_REMOVED lines=17> */
.L_x_7841:
[----:B------:R-:W-:Y:S05]  /*35c0*/  BSYNC.RECONVERGENT B2 ;  /* 0x0000000000027941 */ /* 0x000fea0003800200 */
.L_x_7840:
        /* <DEDUP_REMOVED lines=17> */
.L_x_7843:
[----:B------:R-:W-:Y:S05]  /*36e0*/  BSYNC.RECONVERGENT B2 ;  /* 0x0000000000027941 */ /* 0x000fea0003800200 */
.L_x_7842:
        /* <DEDUP_REMOVED lines=17> */
.L_x_7845:
[----:B------:R-:W-:Y:S05]  /*3800*/  BSYNC.RECONVERGENT B2 ;  /* 0x0000000000027941 */ /* 0x000fea0003800200 */
.L_x_7844:
        /* <DEDUP_REMOVED lines=9> */
[----:B------:R-:W-:Y:S02]  /*38a0*/  FMUL.FTZ R154, R154, UR12 ;  /* 0x0000000c9a9a7c20 */ /* 0x000fe40008410000 */
        /* <DEDUP_REMOVED lines=8> */
.L_x_7831:
[----:B------:R-:W-:Y:S01]  /*3930*/  ISETP.GT.AND P0, PT, R202, RZ, PT ;  /* 0x000000ffca00720c */ /* 0x000fe20003f04270 */
[----:B------:R-:W-:Y:S01]  /*3940*/  @P1 FFMA.FTZ R133, R3, R211, R208 ;  /* 0x000000d303851223 */ /* 0x000fe200000100d0 */
[--C-:B-----5:R-:W-:Y:S01]  /*3950*/  HADD2.F32 R220, -RZ, R136.reuse.H0_H0 ;  /* 0x20000088ffdc7230 */ /* 0x120fe20000004100 */
[----:B------:R-:W-:Y:S01]  /*3960*/  BSSY.RECONVERGENT B2, `(.L_x_7846) ;  /* 0x0000031000027945 */ /* 0x000fe20003800200 */
[--C-:B------:R-:W-:Y:S02]  /*3970*/  HADD2.F32 R224, -RZ, R137.reuse.H0_H0 ;  /* 0x20000089ffe07230 */ /* 0x100fe40000004100 */
[----:B------:R-:W-:Y:S01]  /*3980*/  @P1 FADD.FTZ R133, R162, -R133 ;  /* 0x80000085a2851221 */ /* 0x000fe20000010000 */
[----:B------:R-:W-:Y:S02]  /*3990*/  HADD2.F32 R216, -RZ, R137.H1_H1 ;  /* 0x30000089ffd87230 */ /* 0x000fe40000004100 */
[----:B------:R-:W-:Y:S02]  /*39a0*/  HADD2.F32 R222, -RZ, R136.H1_H1 ;  /* 0x30000088ffde7230 */ /* 0x000fe40000004100 */
        /* <DEDUP_REMOVED lines=12> */
[C---:B------:R-:W-:Y:S01]  /*3a70*/  @P0 FFMA.FTZ R224, R203.reuse, R155, R224 ;  /* 0x0000009bcbe00223 */ /* 0x040fe200000100e0 */
[----:B------:R-:W-:Y:S01]  /*3a80*/  @P0 FFMA.FTZ R216, R203, R219, R216 ;  /* 0x000000dbcbd80223 */ /* 0x000fe200000100d8 */
[-C--:B------:R-:W-:Y:S01]  /*3a90*/  @P0 FFMA.FTZ R219, R161, R211.reuse, R208 ;  /* 0x000000d3a1db0223 */ /* 0x080fe200000100d0 */
        /* <DEDUP_REMOVED lines=29> */
.L_x_7847:
[----:B------:R-:W-:Y:S05]  /*3c70*/  BSYNC.RECONVERGENT B2 ;  /* 0x0000000000027941 */ /* 0x000fea0003800200 */
.L_x_7846:
        /* <DEDUP_REMOVED lines=13> */
.L_x_7849:
[----:B------:R-:W-:Y:S05]  /*3d50*/  BSYNC.RECONVERGENT B2 ;  /* 0x0000000000027941 */ /* 0x000fea0003800200 */
.L_x_7848:
        /* <DEDUP_REMOVED lines=13> */
.L_x_7851:
[----:B------:R-:W-:Y:S05]  /*3e30*/  BSYNC.RECONVERGENT B2 ;  /* 0x0000000000027941 */ /* 0x000fea0003800200 */
.L_x_7850:
[----:B------:R-:W-:Y:S04]  /*3e40*/  BSSY.RECONVERGENT B2, `(.L_x_7852) ;  /* 0x000000d000027945 */ /* 0x000fe80003800200 */
[----:B------:R-:W-:Y:S05]  /*3e50*/  @!P2 BRA `(.L_x_7853) ;  /* 0x00000000002ca947 */ /* 0x000fea0003800000 */
[----:B------:R-:W-:Y:S01]  /*3e60*/  LOP3.LUT P0, RZ, R152, 0xff000000, RZ, 0xc0, !PT ;  /* 0xff00000098ff7812 */ /* 0x000fe2000780c0ff */
        /* <DEDUP_REMOVED lines=10> */
.L_x_7853:
[----:B------:R-:W-:Y:S05]  /*3f10*/  BSYNC.RECONVERGENT B2 ;  /* 0x0000000000027941 */ /* 0x000fea0003800200 */
.L_x_7852:
        /* <DEDUP_REMOVED lines=13> */
.L_x_7855:
[----:B------:R-:W-:Y:S05]  /*3ff0*/  BSYNC.RECONVERGENT B2 ;  /* 0x0000000000027941 */ /* 0x000fea0003800200 */
.L_x_7854:
        /* <DEDUP_REMOVED lines=13> */
.L_x_7857:
[----:B------:R-:W-:Y:S05]  /*40d0*/  BSYNC.RECONVERGENT B2 ;  /* 0x0000000000027941 */ /* 0x000fea0003800200 */
.L_x_7856:
        /* <DEDUP_REMOVED lines=13> */
.L_x_7859:
[----:B------:R-:W-:Y:S05]  /*41b0*/  BSYNC.RECONVERGENT B2 ;  /* 0x0000000000027941 */ /* 0x000fea0003800200 */
.L_x_7858:
        /* <DEDUP_REMOVED lines=17> */
.L_x_7816:
[----:B------:R-:W-:Y:S05]  /*42d0*/  BSYNC.RECONVERGENT B1 ;  /* 0x0000000000017941 */ /* 0x000fea0003800200 */
.L_x_7799:
        /* <DEDUP_REMOVED lines=16> */
.L_x_7861:
[----:B------:R-:W-:Y:S05]  /*43e0*/  BSYNC.RECONVERGENT B1 ;  /* 0x0000000000017941 */ /* 0x000fea0003800200 */
.L_x_7860:
[----:B------:R-:W-:Y:S04]  /*43f0*/  BSSY.RECONVERGENT B1, `(.L_x_7862) ;  /* 0x0000262000017945 */ /* 0x000fe80003800200 */
[----:B------:R-:W-:Y:S05]  /*4400*/  @!P1 BRA `(.L_x_7863) ;  /* 0x0000001000b49947 */ /* 0x000fea0003800000 */
[----:B------:R-:W-:Y:S05]  /*4410*/  @!P0 BRA `(.L_x_7864) ;  /* 0x00000008006c8947 */ /* 0x000fea0003800000 */
[----:B------:R-:W-:Y:S01]  /*4420*/  ISETP.GT.AND P3, PT, R202, RZ, PT ;  /* 0x000000ffca00720c */ /* 0x000fe20003f64270 */
[--C-:B------:R-:W-:Y:S01]  /*4430*/  HADD2.F32 R212, -RZ, R140.reuse.H0_H0 ;  /* 0x2000008cffd47230 */ /* 0x100fe20000004100 */
[----:B------:R-:W-:Y:S01]  /*4440*/  BSSY.RECONVERGENT B2, `(.L_x_7865) ;  /* 0x0000032000027945 */ /* 0x000fe20003800200 */
[--C-:B------:R-:W-:Y:S02]  /*4450*/  HADD2.F32 R210, -RZ, R141.reuse.H1_H1 ;  /* 0x3000008dffd27230 */ /* 0x100fe40000004100 */
[----:B------:R-:W-:Y:S02]  /*4460*/  HADD2.F32 R216, -RZ, R141.H0_H0 ;  /* 0x2000008dffd87230 */ /* 0x000fe40000004100 */
[----:B------:R-:W-:Y:S02]  /*4470*/  HADD2.F32 R214, -RZ, R140.H1_H1 ;  /* 0x3000008cffd67230 */ /* 0x000fe40000004100 */
        /* <DEDUP_REMOVED lines=40> */
[----:B-----5:R-:W-:Y:S01]  /*4700*/  @P3 HADD2.F32 R220, -RZ, R124.H0_H0 ;  /* 0x2000007cffdc3230 */ /* 0x020fe20000004100 */
[----:B------:R-:W-:-:S04]  /*4710*/  FSEL R212, R212, RZ, P3 ;  /* 0x000000ffd4d47208 */ /* 0x000fc80001800000 */
[----:B------:R-:W-:Y:S01]  /*4720*/  @P3 FMUL.FTZ R215, R220, R217 ;  /* 0x000000d9dcd73220 */ /* 0x000fe20000410000 */
[----:B------:R-:W-:-:S03]  /*4730*/  F2FP.F16.F32.PACK_AB R212, RZ, R212 ;  /* 0x000000d4ffd4723e */ /* 0x000fc600000000ff */
[----:B------:R-:W-:Y:S01]  /*4740*/  FADD.FTZ R112, R112, R215 ;  /* 0x000000d770707221 */ /* 0x000fe20000010000 */
[----:B------:R-:W-:-:S07]  /*4750*/  PRMT R128, R212, 0x7610, R128 ;  /* 0x00007610d4807816 */ /* 0x000fce0000000080 */
.L_x_7866:
[----:B------:R-:W-:Y:S05]  /*4760*/  BSYNC.RECONVERGENT B2 ;  /* 0x0000000000027941 */ /* 0x000fea0003800200 */
.L_x_7865:
[----:B------:R-:W-:Y:S04]  /*4770*/  BSSY.RECONVERGENT B2, `(.L_x_7867) ;  /* 0x000000d000027945 */ /* 0x000fe80003800200 */
[----:B------:R-:W-:Y:S05]  /*4780*/  @!P2 BRA `(.L_x_7868) ;  /* 0x00000000002ca947 */ /* 0x000fea0003800000 */
[----:B------:R-:W-:Y:S01]  /*4790*/  LOP3.LUT P3, RZ, R150, 0xff00, RZ, 0xc0, !PT ;  /* 0x0000ff0096ff7812 */ /* 0x000fe2000786c0ff */
[----:B------:R-:W-:Y:S01]  /*47a0*/  FMUL.FTZ R214, R214, UR13 ;  /* 0x0000000dd6d67c20 */ /* 0x000fe20008410000 */
[----:B------:R-:W-:-:S03]  /*47b0*/  HFMA2 R212, -RZ, RZ, 0, 0 ;  /* 0x00000000ffd47431 */ /* 0x000fc600000001ff */
[----:B------:R-:W-:-:S04]  /*47c0*/  FMUL.FTZ R220, R214, UR12 ;  /* 0x0000000cd6dc7c20 */ /* 0x000fc80008410000 */
[----:B------:R-:W-:-:S04]  /*47d0*/  FMUL.FTZ R214, R13, R220 ;  /* 0x000000dc0dd67220 */ /* 0x000fc80000410000 */
[----:B-----5:R-:W-:Y:S01]  /*47e0*/  @P3 HADD2.F32 R215, -RZ, R124.H1_H1 ;  /* 0x3000007cffd73230 */ /* 0x020fe20000004100 */
[----:B------:R-:W-:-:S04]  /*47f0*/  FSEL R214, R214, RZ, P3 ;  /* 0x000000ffd6d67208 */ /* 0x000fc80001800000 */
[----:B------:R-:W-:Y:S01]  /*4800*/  @P3 FMUL.FTZ R212, R215, R220 ;  /* 0x000000dcd7d43220 */ /* 0x000fe20000410000 */
[----:B------:R-:W-:-:S03]  /*4810*/  F2FP.F16.F32.PACK_AB R214, RZ, R214 ;  /* 0x000000d6ffd6723e */ /* 0x000fc600000000ff */
[----:B------:R-:W-:Y:S01]  /*4820*/  FADD.FTZ R113, R113, R212 ;  /* 0x000000d471717221 */ /* 0x000fe20000010000 */
[----:B------:R-:W-:-:S07]  /*4830*/  PRMT R128, R128, 0x5410, R214 ;  /* 0x0000541080807816 */ /* 0x000fce00000000d6 */
.L_x_7868:
[----:B------:R-:W-:Y:S05]  /*4840*/  BSYNC.RECONVERGENT B2 ;  /* 0x0000000000027941 */ /* 0x000fea0003800200 */
.L_x_7867:
[----:B------:R-:W-:Y:S04]  /*4850*/  BSSY.RECONVERGENT B2, `(.L_x_7869) ;  /* 0x000000d000027945 */ /* 0x000fe80003800200 */
[----:B------:R-:W-:Y:S05]  /*4860*/  @!P2 BRA `(.L_x_7870) ;  /* 0x00000000002ca947 */ /* 0x000fea0003800000 */
        /* <DEDUP_REMOVED lines=11> */
.L_x_7870:
[----:B------:R-:W-:Y:S05]  /*4920*/  BSYNC.RECONVERGENT B2 ;  /* 0x0000000000027941 */ /* 0x000fea0003800200 */
.L_x_7869:
[----:B------:R-:W-:Y:S04]  /*4930*/  BSSY.RECONVERGENT B2, `(.L_x_7871) ;  /* 0x000000d000027945 */ /* 0x000fe80003800200 */
[----:B------:R-:W-:Y:S05]  /*4940*/  @!P2 BRA `(.L_x_7872) ;  /* 0x00000000002ca947 */ /* 0x000fea0003800000 */
[----:B------:R-:W-:Y:S01]  /*4950*/  LOP3.LUT P3, RZ, R150, 0xff000000, RZ, 0xc0, !PT ;  /* 0xff00000096ff7812 */ /* 0x000fe2000786c0ff */
[----:B------:R-:W-:-:S04]  /*4960*/  FMUL.FTZ R210, R210, UR13 ;  /* 0x0000000dd2d27c20 */ /* 0x000fc80008410000 */
[----:B------:R-:W-:Y:S01]  /*4970*/  FMUL.FTZ R214, R210, UR12 ;  /* 0x0000000cd2d67c20 */ /* 0x000fe20008410000 */
[----:B------:R-:W-:-:S03]  /*4980*/  HFMA2 R210, -RZ, RZ, 0, 0 ;  /* 0x00000000ffd27431 */ /* 0x000fc600000001ff */
[----:B------:R-:W-:-:S04]  /*4990*/  FMUL.FTZ R212, R15, R214 ;  /* 0x000000d60fd47220 */ /* 0x000fc80000410000 */
[----:B-----5:R-:W-:Y:S01]  /*49a0*/  @P3 HADD2.F32 R215, -RZ, R125.H1_H1 ;  /* 0x3000007dffd73230 */ /* 0x020fe20000004100 */
[----:B------:R-:W-:-:S04]  /*49b0*/  FSEL R212, R212, RZ, P3 ;  /* 0x000000ffd4d47208 */ /* 0x000fc80001800000 */
[----:B------:R-:W-:Y:S01]  /*49c0*/  @P3 FMUL.FTZ R210, R215, R214 ;  /* 0x000000d6d7d23220 */ /* 0x000fe20000410000 */
[----:B------:R-:W-:-:S03]  /*49d0*/  F2FP.F16.F32.PACK_AB R212, RZ, R212 ;  /* 0x000000d4ffd4723e */ /* 0x000fc600000000ff */
[----:B------:R-:W-:Y:S01]  /*49e0*/  FADD.FTZ R115, R115, R210 ;  /* 0x000000d273737221 */ /* 0x000fe20000010000 */
[----:B------:R-:W-:-:S07]  /*49f0*/  PRMT R129, R129, 0x5410, R212 ;  /* 0x0000541081817816 */ /* 0x000fce00000000d4 */
.L_x_7872:
[----:B------:R-:W-:Y:S05]  /*4a00*/  BSYNC.RECONVERGENT B2 ;  /* 0x0000000000027941 */ /* 0x000fea0003800200 */
.L_x_7871:
        /* <DEDUP_REMOVED lines=13> */
.L_x_7874:
[----:B------:R-:W-:Y:S05]  /*4ae0*/  BSYNC.RECONVERGENT B2 ;  /* 0x0000000000027941 */ /* 0x000fea0003800200 */
.L_x_7873:
        /* <DEDUP_REMOVED lines=13> */
.L_x_7876:
[----:B------:R-:W-:Y:S05]  /*4bc0*/  BSYNC.RECONVERGENT B2 ;  /* 0x0000000000027941 */ /* 0x000fea0003800200 */
.L_x_7875:
        /* <DEDUP_REMOVED lines=13> */
.L_x_7878:
[----:B------:R-:W-:Y:S05]  /*4ca0*/  BSYNC.RECONVERGENT B2 ;  /* 0x0000000000027941 */ /* 0x000fea0003800200 */
.L_x_7877:
        /* <DEDUP_REMOVED lines=12> */
[----:B-----5:R-:W-:Y:S01]  /*4d70*/  @P3 HADD2.F32 R153, -RZ, R127.H1_H1 ;  /* 0x3000007fff993230 */ /* 0x020fe20000004100 */
[----:B------:R-:W-:-:S04]  /*4d80*/  F2FP.F16.F32.PACK_AB R151, RZ, R151 ;  /* 0x00000097ff97723e */ /* 0x000fc800000000ff */
[----:B------:R-:W-:Y:S01]  /*4d90*/  @P3 FMUL.FTZ R150, R153, R152 ;  /* 0x0000009899963220 */ /* 0x000fe20000410000 */
[----:B------:R-:W-:-:S03]  /*4da0*/  PRMT R131, R131, 0x5410, R151 ;  /* 0x0000541083837816 */ /* 0x000fc60000000097 */
[----:B------:R-:W-:Y:S01]  /*4db0*/  FADD.FTZ R111, R111, R150 ;  /* 0x000000966f6f7221 */ /* 0x000fe20000010000 */
[----:B------:R-:W-:Y:S06]  /*4dc0*/  BRA `(.L_x_7879) ;  /* 0x0000001c00107947 */ /* 0x000fec0003800000 */
.L_x_7864:
[----:B------:R-:W-:Y:S01]  /*4dd0*/  BSSY.RECONVERGENT B2, `(.L_x_7880) ;  /* 0x0000012000027945 */ /* 0x000fe20003800200 */
[----:B------:R-:W-:-:S03]  /*4de0*/  ISETP.GT.AND P4, PT, R202, RZ, PT ;  /* 0x000000ffca00720c */ /* 0x000fc60003f84270 */
[----:B------:R-:W-:Y:S10]  /*4df0*/  @!P2 BRA `(.L_x_7881) ;  /* 0x00000000003ca947 */ /* 0x000ff40003800000 */
[----:B0-----:R-:W-:Y:S01]  /*4e00*/  @P4 FFMA.FTZ R153, R171, R211, R208 ;  /* 0x000000d3ab994223 */ /* 0x001fe200000100d0 */
[----:B------:R-:W-:Y:S01]  /*4e10*/  HADD2.F32 R152, -RZ, R140.H0_H0 ;  /* 0x2000008cff987230 */ /* 0x000fe20000004100 */
[----:B------:R-:W-:Y:S02]  /*4e20*/  LOP3.LUT P3, RZ, R150, 0xff, RZ, 0xc0, !PT ;  /* 0x000000ff96ff7812 */ /* 0x000fe4000786c0ff */
[----:B------:R-:W-:-:S04]  /*4e30*/  @P4 FADD.FTZ R153, R178, -R153 ;  /* 0x80000099b2994221 */ /* 0x000fc80000010000 */
[----:B------:R-:W-:Y:S01]  /*4e40*/  @P4 FFMA.FTZ R152, R203, R153, R152 ;  /* 0x00000099cb984223 */ /* 0x000fe20000010098 */
[----:B------:R-:W-:-:S03]  /*4e50*/  MOV R153, RZ ;  /* 0x000000ff00997202 */ /* 0x000fc60000000f00 */
[----:B------:R-:W-:-:S03]  /*4e60*/  FMUL.FTZ R152, R152, UR13 ;  /* 0x0000000d98987c20 */ /* 0x000fc60008410000 */
[----:B-----5:R-:W-:Y:S02]  /*4e70*/  @P3 HADD2.F32 R154, -RZ, R124.H0_H0 ;  /* 0x2000007cff9a3230 */ /* 0x020fe40000004100 */
[----:B------:R-:W-:-:S04]  /*4e80*/  FMUL.FTZ R155, R152, UR12 ;  /* 0x0000000c989b7c20 */ /* 0x000fc80008410000 */
[-C--:B------:R-:W-:Y:S01]  /*4e90*/  FMUL.FTZ R152, R12, R155.reuse ;  /* 0x0000009b0c987220 */ /* 0x080fe20000410000 */
[----:B------:R-:W-:-:S04]  /*4ea0*/  @P3 FMUL.FTZ R153, R154, R155 ;  /* 0x0000009b9a993220 */ /* 0x000fc80000410000 */
[----:B------:R-:W-:Y:S01]  /*4eb0*/  FSEL R152, R152, RZ, P3 ;  /* 0x000000ff98987208 */ /* 0x000fe20001800000 */
[----:B------:R-:W-:-:S03]  /*4ec0*/  FADD.FTZ R112, R112, R153 ;  /* 0x0000009970707221 */ /* 0x000fc60000010000 */
[----:B------:R-:W-:-:S04]  /*4ed0*/  F2FP.F16.F32.PACK_AB R152, RZ, R152 ;  /* 0x00000098ff98723e */ /* 0x000fc800000000ff */
[----:B------:R-:W-:-:S07]  /*4ee0*/  PRMT R128, R152, 0x7610, R128 ;  /* 0x0000761098807816 */ /* 0x000fce0000000080 */
.L_x_7881:
[----:B------:R-:W-:Y:S05]  /*4ef0*/  BSYNC.RECONVERGENT B2 ;  /* 0x0000000000027941 */ /* 0x000fea0003800200 */
.L_x_7880:
[----:B------:R-:W-:Y:S04]  /*4f00*/  BSSY.RECONVERGENT B2, `(.L_x_7882) ;  /* 0x0000011000027945 */ /* 0x000fe80003800200 */
[----:B------:R-:W-:Y:S05]  /*4f10*/  @!P2 BRA `(.L_x_7883) ;  /* 0x00000000003ca947 */ /* 0x000fea0003800000 */
[----:B0-----:R-:W-:Y:S01]  /*4f20*/  @P4 FFMA.FTZ R154, R170, R211, R208 ;  /* 0x000000d3aa9a4223 */ /* 0x001fe200000100d0 */
[----:B------:R-:W-:Y:S01]  /*4f30*/  HADD2.F32 R152, -RZ, R140.H1_H1 ;  /* 0x3000008cff987230 */ /* 0x000fe20000004100 */
[----:B------:R-:W-:Y:S02]  /*4f40*/  LOP3.LUT P3, RZ, R150, 0xff00, RZ, 0xc0, !PT ;  /* 0x0000ff0096ff7812 */ /* 0x000fe4000786c0ff */
[----:B------:R-:W-:-:S04]  /*4f50*/  @P4 FADD.FTZ R154, R179, -R154 ;  /* 0x8000009ab39a4221 */ /* 0x000fc80000010000 */
[----:B------:R-:W-:-:S04]  /*4f60*/  @P4 FFMA.FTZ R152, R203, R154, R152 ;  /* 0x0000009acb984223 */ /* 0x000fc80000010098 */
[----:B------:R-:W-:-:S03]  /*4f70*/  FMUL.FTZ R152, R152, UR13 ;  /* 0x0000000d98987c20 */ /* 0x000fc60008410000 */
[----:B-----5:R-:W-:Y:S02]  /*4f80*/  @P3 HADD2.F32 R155, -RZ, R124.H1_H1 ;  /* 0x3000007cff9b3230 */ /* 0x020fe40000004100 */
        /* <DEDUP_REMOVED lines=8> */
.L_x_7883:
[----:B------:R-:W-:Y:S05]  /*5010*/  BSYNC.RECONVERGENT B2 ;  /* 0x0000000000027941 */ /* 0x000fea0003800200 */
.L_x_7882:
[----:B------:R-:W-:Y:S04]  /*5020*/  BSSY.RECONVERGENT B2, `(.L_x_7884) ;  /* 0x0000011000027945 */ /* 0x000fe80003800200 */
[----:B------:R-:W-:Y:S05]  /*5030*/  @!P2 BRA `(.L_x_7885) ;  /* 0x00000000003ca947 */ /* 0x000fea0003800000 */
        /* <DEDUP_REMOVED lines=15> */
.L_x_7885:
[----:B------:R-:W-:Y:S05]  /*5130*/  BSYNC.RECONVERGENT B2 ;  /* 0x0000000000027941 */ /* 0x000fea0003800200 */
.L_x_7884:
        /* <DEDUP_REMOVED lines=17> */
.L_x_7887:
[----:B------:R-:W-:Y:S05]  /*5250*/  BSYNC.RECONVERGENT B2 ;  /* 0x0000000000027941 */ /* 0x000fea0003800200 */
.L_x_7886:
        /* <DEDUP_REMOVED lines=17> */
.L_x_7889:
[----:B------:R-:W-:Y:S05]  /*5370*/  BSYNC.RECONVERGENT B2 ;  /* 0x0000000000027941 */ /* 0x000fea0003800200 */
.L_x_7888:
        /* <DEDUP_REMOVED lines=17> */
.L_x_7891:
[----:B------:R-:W-:Y:S05]  /*5490*/  BSYNC.RECONVERGENT B2 ;  /* 0x0000000000027941 */ /* 0x000fea0003800200 */
.L_x_7890:
        /* <DEDUP_REMOVED lines=17> */
.L_x_7893:
[----:B------:R-:W-:Y:S05]  /*55b0*/  BSYNC.RECONVERGENT B2 ;  /* 0x0000000000027941 */ /* 0x000fea0003800200 */
.L_x_7892:
[----:B------:R-:W-:Y:S05]  /*55c0*/  @!P2 BRA `(.L_x_7879) ;  /* 0x000000140010a947 */ /* 0x000fea0003800000 */
[----:B0-----:R-:W-:Y:S01]  /*55d0*/  @P4 FFMA.FTZ R154, R176, R211, R208 ;  /* 0x000000d3b09a4223 */ /* 0x001fe200000100d0 */
[----:B------:R-:W-:Y:S01]  /*55e0*/  HADD2.F32 R152, -RZ, R143.H1_H1 ;  /* 0x3000008fff987230 */ /* 0x000fe20000004100 */
[----:B------:R-:W-:Y:S01]  /*55f0*/  ISETP.GE.U32.AND P3, PT, R150, RZ, PT ;  /* 0x000000ff9600720c */ /* 0x000fe20003f66070 */
[----:B------:R-:W-:Y:S02]  /*5600*/  HFMA2 R150, -RZ, RZ, 0, 0 ;  /* 0x00000000ff967431 */ /* 0x000fe400000001ff */
[----:B------:R-:W-:Y:S01]  /*5610*/  @P4 FADD.FTZ R154, R185, -R154 ;  /* 0x8000009ab99a4221 */ /* 0x000fe20000010000 */
[----:B------:R-:W-:-:S03]  /*5620*/  ISETP.GE.U32.AND.EX P3, PT, R151, 0x1000000, PT, P3 ;  /* 0x010000009700780c */ /* 0x000fc60003f66130 */
[----:B------:R-:W-:-:S04]  /*5630*/  @P4 FFMA.FTZ R152, R203, R154, R152 ;  /* 0x0000009acb984223 */ /* 0x000fc80000010098 */
[----:B------:R-:W-:-:S04]  /*5640*/  FMUL.FTZ R152, R152, UR13 ;  /* 0x0000000d98987c20 */ /* 0x000fc80008410000 */
[----:B------:R-:W-:Y:S02]  /*5650*/  FMUL.FTZ R152, R152, UR12 ;  /* 0x0000000c98987c20 */ /* 0x000fe40008410000 */
[----:B-----5:R-:W-:Y:S02]  /*5660*/  @P3 HADD2.F32 R153, -RZ, R127.H1_H1 ;  /* 0x3000007fff993230 */ /* 0x020fe40000004100 */
[----:B------:R-:W-:-:S03]  /*5670*/  FMUL.FTZ R151, R19, R152 ;  /* 0x0000009813977220 */ /* 0x000fc60000410000 */
[----:B------:R-:W-:Y:S02]  /*5680*/  @P3 FMUL.FTZ R150, R153, R152 ;  /* 0x0000009899963220 */ /* 0x000fe40000410000 */
[----:B------:R-:W-:Y:S02]  /*5690*/  FSEL R151, R151, RZ, P3 ;  /* 0x000000ff97977208 */ /* 0x000fe40001800000 */
[----:B------:R-:W-:Y:S02]  /*56a0*/  FADD.FTZ R111, R111, R150 ;  /* 0x000000966f6f7221 */ /* 0x000fe40000010000 */
[----:B------:R-:W-:-:S04]  /*56b0*/  F2FP.F16.F32.PACK_AB R151, RZ, R151 ;  /* 0x00000097ff97723e */ /* 0x000fc800000000ff */
[----:B------:R-:W-:Y:S01]  /*56c0*/  PRMT R131, R131, 0x5410, R151 ;  /* 0x0000541083837816 */ /* 0x000fe20000000097 */
[----:B------:R-:W-:Y:S06]  /*56d0*/  BRA `(.L_x_7879) ;  /* 0x0000001000cc7947 */ /* 0x000fec0003800000 */
.L_x_7863:
        /* <DEDUP_REMOVED lines=24> */
.L_x_7896:
[----:B------:R-:W-:Y:S05]  /*5860*/  BSYNC.RECONVERGENT B2 ;  /* 0x0000000000027941 */ /* 0x000fea0003800200 */
.L_x_7895:
        /* <DEDUP_REMOVED lines=17> */
.L_x_7898:
[----:B------:R-:W-:Y:S05]  /*5980*/  BSYNC.RECONVERGENT B2 ;  /* 0x0000000000027941 */ /* 0x000fea0003800200 */
.L_x_7897:
[----:B------:R-:W-:Y:S01]  /*5990*/  BSSY.RECONVERGENT B2, `(.L_x_7899) ;  /* 0x0000011000027945 */ /* 0x000fe20003800200 */
[----:B------:R-:W-:Y:S01]  /*59a0*/  F2FP.F16.F32.PACK_AB R152, RZ, R152 ;  /* 0x00000098ff98723e */ /* 0x000fe200000000ff */
[----:B------:R-:W-:Y:S01]  /*59b0*/  FFMA.FTZ R155, R175, R211, R208 ;  /* 0x000000d3af9b7223 */ /* 0x000fe200000100d0 */
[----:B------:R-:W-:Y:S01]  /*59c0*/  FADD.FTZ R206, R181, -R206 ;  /* 0x800000ceb5ce7221 */ /* 0x000fe20000010000 */
[----:B------:R-:W-:Y:S01]  /*59d0*/  FSEL R135, R135, RZ, P3 ;  /* 0x000000ff87877208 */ /* 0x000fe20001800000 */
[----:B------:R-:W-:Y:S06]  /*59e0*/  @!P2 BRA `(.L_x_7900) ;  /* 0x00000000002ca947 */ /* 0x000fec0003800000 */
[----:B------:R-:W-:Y:S01]  /*59f0*/  LOP3.LUT P4, RZ, R150, 0xff0000, RZ, 0xc0, !PT ;  /* 0x00ff000096ff7812 */ /* 0x000fe2000788c0ff */
[----:B------:R-:W-:-:S04]  /*5a00*/  FMUL.FTZ R133, R135, UR13 ;  /* 0x0000000d87857c20 */ /* 0x000fc80008410000 */
[----:B------:R-:W-:Y:S01]  /*5a10*/  FMUL.FTZ R153, R133, UR12 ;  /* 0x0000000c85997c20 */ /* 0x000fe20008410000 */
[----:B------:R-:W-:-:S03]  /*5a20*/  MOV R133, RZ ;  /* 0x000000ff00857202 */ /* 0x000fc60000000f00 */
[----:B------:R-:W-:-:S04]  /*5a30*/  FMUL.FTZ R134, R14, R153 ;  /* 0x000000990e867220 */ /* 0x000fc80000410000 */
[----:B-----5:R-:W-:Y:S01]  /*5a40*/  @P4 HADD2.F32 R154, -RZ, R125.H0_H0 ;  /* 0x2000007dff9a4230 */ /* 0x020fe20000004100 */
[----:B------:R-:W-:-:S04]  /*5a50*/  FSEL R134, R134, RZ, P4 ;  /* 0x000000ff86867208 */ /* 0x000fc80002000000 */
[----:B------:R-:W-:Y:S01]  /*5a60*/  @P4 FMUL.FTZ R133, R154, R153 ;  /* 0x000000999a854220 */ /* 0x000fe20000410000 */
[----:B------:R-:W-:-:S03]  /*5a70*/  F2FP.F16.F32.PACK_AB R134, RZ, R134 ;  /* 0x00000086ff86723e */ /* 0x000fc600000000ff */
[----:B------:R-:W-:Y:S01]  /*5a80*/  FADD.FTZ R114, R114, R133 ;  /* 0x0000008572727221 */ /* 0x000fe20000010000 */
[----:B------:R-:W-:-:S07]  /*5a90*/  PRMT R129, R134, 0x7610, R129 ;  /* 0x0000761086817816 */ /* 0x000fce0000000081 */
.L_x_7900:
[----:B------:R-:W-:Y:S05]  /*5aa0*/  BSYNC.RECONVERGENT B2 ;  /* 0x0000000000027941 */ /* 0x000fea0003800200 */
.L_x_7899:
[----:B------:R-:W-:Y:S01]  /*5ab0*/  FADD.FTZ R154, R182, -R155 ;  /* 0x8000009bb69a7221 */ /* 0x000fe20000010000 */
[C---:B------:R-:W-:Y:S01]  /*5ac0*/  FMUL.FTZ R134, R203.reuse, R206 ;  /* 0x000000cecb867220 */ /* 0x040fe20000410000 */
[--C-:B------:R-:W-:Y:S01]  /*5ad0*/  FFMA.FTZ R210, R174, R211, R208.reuse ;  /* 0x000000d3aed27223 */ /* 0x100fe200000100d0 */
[----:B------:R-:W-:Y:S01]  /*5ae0*/  BSSY.RECONVERGENT B2, `(.L_x_7901) ;  /* 0x0000013000027945 */ /* 0x000fe20003800200 */
[----:B------:R-:W-:Y:S01]  /*5af0*/  FMUL.FTZ R153, R203, R154 ;  /* 0x0000009acb997220 */ /* 0x000fe20000410000 */
[----:B------:R-:W-:Y:S01]  /*5b00*/  F2FP.F16.F32.PACK_AB R133, RZ, R135 ;  /* 0x00000087ff85723e */ /* 0x000fe200000000ff */
[-CC-:B------:R-:W-:Y:S01]  /*5b10*/  FFMA.FTZ R215, R177, R211.reuse, R208.reuse ;  /* 0x000000d3b1d77223 */ /* 0x180fe200000100d0 */
        /* <DEDUP_REMOVED lines=15> */
.L_x_7902:
[----:B------:R-:W-:Y:S05]  /*5c10*/  BSYNC.RECONVERGENT B2 ;  /* 0x0000000000027941 */ /* 0x000fea0003800200 */
.L_x_7901:
        /* <DEDUP_REMOVED lines=18> */
.L_x_7904:
[----:B------:R-:W-:Y:S05]  /*5d40*/  BSYNC.RECONVERGENT B2 ;  /* 0x0000000000027941 */ /* 0x000fea0003800200 */
.L_x_7903:
[----:B------:R-:W-:Y:S01]  /*5d50*/  BSSY.RECONVERGENT B2, `(.L_x_7905) ;  /* 0x0000011000027945 */ /* 0x000fe20003800200 */
[----:B------:R-:W-:Y:S01]  /*5d60*/  F2FP.F16.F32.PACK_AB R210, RZ, R153 ;  /* 0x00000099ffd2723e */ /* 0x000fe200000000ff */
[C---:B------:R-:W-:Y:S01]  /*5d70*/  FMUL.FTZ R153, R203.reuse, R212 ;  /* 0x000000d4cb997220 */ /* 0x040fe20000410000 */
[----:B------:R-:W-:Y:S01]  /*5d80*/  FMUL.FTZ R155, R203, R214 ;  /* 0x000000d6cb9b7220 */ /* 0x000fe20000410000 */
        /* <DEDUP_REMOVED lines=13> */
.L_x_7906:
[----:B------:R-:W-:Y:S05]  /*5e60*/  BSYNC.RECONVERGENT B2 ;  /* 0x0000000000027941 */ /* 0x000fea0003800200 */
.L_x_7905:
[----:B------:R-:W-:Y:S01]  /*5e70*/  BSSY.RECONVERGENT B2, `(.L_x_7907) ;  /* 0x0000010000027945 */ /* 0x000fe20003800200 */
[----:B------:R-:W-:Y:S02]  /*5e80*/  F2FP.F16.F32.PACK_AB R154, RZ, R154 ;  /* 0x0000009aff9a723e */ /* 0x000fe400000000ff */
        /* <DEDUP_REMOVED lines=14> */
.L_x_7908:
[----:B------:R-:W-:Y:S05]  /*5f70*/  BSYNC.RECONVERGENT B2 ;  /* 0x0000000000027941 */ /* 0x000fea0003800200 */
.L_x_7907:
        /* <DEDUP_REMOVED lines=18> */
.L_x_7894:
        /* <DEDUP_REMOVED lines=9> */
[----:B-----5:R-:W-:Y:S02]  /*6130*/  @P4 HADD2.F32 R154, -RZ, R124.H0_H0 ;  /* 0x2000007cff9a4230 */ /* 0x020fe40000004100 */
        /* <DEDUP_REMOVED lines=8> */
.L_x_7910:
[----:B------:R-:W-:Y:S05]  /*61c0*/  BSYNC.RECONVERGENT B2 ;  /* 0x0000000000027941 */ /* 0x000fea0003800200 */
.L_x_7909:
        /* <DEDUP_REMOVED lines=8> */
[----:B-----5:R-:W-:Y:S02]  /*6250*/  @P4 HADD2.F32 R155, -RZ, R124.H1_H1 ;  /* 0x3000007cff9b4230 */ /* 0x020fe40000004100 */
        /* <DEDUP_REMOVED lines=9> */
.L_x_7912:
[----:B------:R-:W-:Y:S05]  /*62f0*/  BSYNC.RECONVERGENT B2 ;  /* 0x0000000000027941 */ /* 0x000fea0003800200 */
.L_x_7911:
        /* <DEDUP_REMOVED lines=18> */
.L_x_7914:
[----:B------:R-:W-:Y:S05]  /*6420*/  BSYNC.RECONVERGENT B2 ;  /* 0x0000000000027941 */ /* 0x000fea0003800200 */
.L_x_7913:
        /* <DEDUP_REMOVED lines=18> */
.L_x_7916:
[----:B------:R-:W-:Y:S05]  /*6550*/  BSYNC.RECONVERGENT B2 ;  /* 0x0000000000027941 */ /* 0x000fea0003800200 */
.L_x_7915:
        /* <DEDUP_REMOVED lines=18> */
.L_x_7918:
[----:B------:R-:W-:Y:S05]  /*6680*/  BSYNC.RECONVERGENT B2 ;  /* 0x0000000000027941 */ /* 0x000fea0003800200 */
.L_x_7917:
        /* <DEDUP_REMOVED lines=18> */
.L_x_7920:
[----:B------:R-:W-:Y:S05]  /*67b0*/  BSYNC.RECONVERGENT B2 ;  /* 0x0000000000027941 */ /* 0x000fea0003800200 */
.L_x_7919:
        /* <DEDUP_REMOVED lines=18> */
.L_x_7922:
[----:B------:R-:W-:Y:S05]  /*68e0*/  BSYNC.RECONVERGENT B2 ;  /* 0x0000000000027941 */ /* 0x000fea0003800200 */
.L_x_7921:
[----:B------:R-:W-:Y:S05]  /*68f0*/  @!P2 BRA `(.L_x_7879) ;  /* 0x000000000044a947 */ /* 0x000fea0003800000 */
[----:B0-----:R-:W-:Y:S01]  /*6900*/  FFMA.FTZ R152, R176, R211, R208 ;  /* 0x000000d3b0987223 */ /* 0x001fe200000100d0 */
[----:B------:R-:W-:Y:S02]  /*6910*/  ISETP.GT.AND P4, PT, R202, RZ, PT ;  /* 0x000000ffca00720c */ /* 0x000fe40003f84270 */
[----:B------:R-:W-:Y:S01]  /*6920*/  ISETP.GE.U32.AND P3, PT, R150, RZ, PT ;  /* 0x000000ff9600720c */ /* 0x000fe20003f66070 */
[----:B------:R-:W-:Y:S01]  /*6930*/  FADD.FTZ R152, R185, -R152 ;  /* 0x80000098b9987221 */ /* 0x000fe20000010000 */
[----:B------:R-:W-:Y:S02]  /*6940*/  HFMA2 R150, -RZ, RZ, 0, 0 ;  /* 0x00000000ff967431 */ /* 0x000fe400000001ff */
[----:B------:R-:W-:Y:S01]  /*6950*/  ISETP.GE.U32.AND.EX P3, PT, R151, 0x1000000, PT, P3 ;  /* 0x010000009700780c */ /* 0x000fe20003f66130 */
[----:B------:R-:W-:-:S05]  /*6960*/  FMUL.FTZ R152, R203, R152 ;  /* 0x00000098cb987220 */ /* 0x000fca0000410000 */
[----:B------:R-:W-:-:S05]  /*6970*/  FSEL R152, R152, RZ, P4 ;  /* 0x000000ff98987208 */ /* 0x000fca0002000000 */
[----:B------:R-:W-:Y:S02]  /*6980*/  FMUL.FTZ R152, R152, UR13 ;  /* 0x0000000d98987c20 */ /* 0x000fe40008410000 */
[----:B-----5:R-:W-:Y:S02]  /*6990*/  @P3 HADD2.F32 R153, -RZ, R127.H1_H1 ;  /* 0x3000007fff993230 */ /* 0x020fe40000004100 */
[----:B------:R-:W-:-:S04]  /*69a0*/  FMUL.FTZ R152, R152, UR12 ;  /* 0x0000000c98987c20 */ /* 0x000fc80008410000 */
[-C--:B------:R-:W-:Y:S01]  /*69b0*/  FMUL.FTZ R151, R19, R152.reuse ;  /* 0x0000009813977220 */ /* 0x080fe20000410000 */
[----:B------:R-:W-:-:S04]  /*69c0*/  @P3 FMUL.FTZ R150, R153, R152 ;  /* 0x0000009899963220 */ /* 0x000fc80000410000 */
[----:B------:R-:W-:Y:S01]  /*69d0*/  FSEL R151, R151, RZ, P3 ;  /* 0x000000ff97977208 */ /* 0x000fe20001800000 */
[----:B------:R-:W-:-:S03]  /*69e0*/  FADD.FTZ R111, R111, R150 ;  /* 0x000000966f6f7221 */ /* 0x000fc60000010000 */
[----:B------:R-:W-:-:S04]  /*69f0*/  F2FP.F16.F32.PACK_AB R151, RZ, R151 ;  /* 0x00000097ff97723e */ /* 0x000fc800000000ff */
[----:B------:R-:W-:-:S07]  /*6a00*/  PRMT R131, R131, 0x5410, R151 ;  /* 0x0000541083837816 */ /* 0x000fce0000000097 */
.L_x_7879:
[----:B------:R-:W-:Y:S05]  /*6a10*/  BSYNC.RECONVERGENT B1 ;  /* 0x0000000000017941 */ /* 0x000fea0003800200 */
.L_x_7862:
        /* <DEDUP_REMOVED lines=13> */
.L_x_7924:
[----:B------:R-:W-:Y:S05]  /*6af0*/  BSYNC.RECONVERGENT B1 ;  /* 0x0000000000017941 */ /* 0x000fea0003800200 */
.L_x_7923:
[----:B------:R-:W-:Y:S04]  /*6b00*/  BSSY.RECONVERGENT B1, `(.L_x_7925) ;  /* 0x000025c000017945 */ /* 0x000fe80003800200 */
[----:B------:R-:W-:Y:S05]  /*6b10*/  @!P1 BRA `(.L_x_7926) ;  /* 0x0000001000b49947 */ /* 0x000fea0003800000 */
[----:B------:R-:W-:Y:S05]  /*6b20*/  @!P0 BRA `(.L_x_7927) ;  /* 0x00000008006c8947 */ /* 0x000fea0003800000 */
[----:B------:R-:W-:Y:S01]  /*6b30*/  ISETP.GT.AND P1, PT, R202, RZ, PT ;  /* 0x000000ffca00720c */ /* 0x000fe20003f24270 */
[--C-:B------:R-:W-:Y:S01]  /*6b40*/  HADD2.F32 R202, -RZ, R144.reuse.H0_H0 ;  /* 0x20000090ffca7230 */ /* 0x100fe20000004100 */
[----:B------:R-:W-:Y:S01]  /*6b50*/  BSSY.RECONVERGENT B2, `(.L_x_7928) ;  /* 0x0000032000027945 */ /* 0x000fe20003800200 */
[----:B------:R-:W-:Y:S02]  /*6b60*/  HADD2.F32 R206, -RZ, R144.H1_H1 ;  /* 0x30000090ffce7230 */ /* 0x000fe40000004100 */
[----:B------:R-:W-:Y:S02]  /*6b70*/  HADD2.F32 R210, -RZ, R145.H1_H1 ;  /* 0x30000091ffd27230 */ /* 0x000fe40000004100 */
[--C-:B------:R-:W-:Y:S02]  /*6b80*/  HADD2.F32 R212, -RZ, R146.reuse.H0_H0 ;  /* 0x20000092ffd47230 */ /* 0x100fe40000004100 */
[----:B------:R-:W-:Y:S02]  /*6b90*/  HADD2.F32 R154, -RZ, R146.H1_H1 ;  /* 0x30000092ff9a7230 */ /* 0x000fe40000004100 */
[----:B0-----:R-:W-:-:S02]  /*6ba0*/  HADD2.F32 R150, -RZ, R147.H1_H1 ;  /* 0x30000093ff967230 */ /* 0x001fc40000004100 */
        /* <DEDUP_REMOVED lines=9> */
[----:B------:R-:W-:Y:S02]  /*6c40*/  HADD2.F32 R208, -RZ, R145.H0_H0 ;  /* 0x20000091ffd07230 */ /* 0x000fe40000004100 */
[----:B------:R-:W-:Y:S01]  /*6c50*/  @P1 FADD.FTZ R135, R195, -R132 ;  /* 0x80000084c3871221 */ /* 0x000fe20000010000 */
[----:B------:R-:W-:Y:S01]  /*6c60*/  @P1 FADD.FTZ R151, R194, -R151 ;  /* 0x80000097c2971221 */ /* 0x000fe20000010000 */
[----:B------:R-:W-:Y:S01]  /*6c70*/  @P1 FFMA.FTZ R202, R203, R133, R202 ;  /* 0x00000085cbca1223 */ /* 0x000fe200000100ca */
[----:B------:R-:W-:Y:S01]  /*6c80*/  @P1 FADD.FTZ R153, R197, -R134 ;  /* 0x80000086c5991221 */ /* 0x000fe20000010000 */
[----:B------:R-:W-:Y:S01]  /*6c90*/  @P1 FADD.FTZ R155, R196, -R155 ;  /* 0x8000009bc49b1221 */ /* 0x000fe20000010000 */
[----:B------:R-:W-:Y:S01]  /*6ca0*/  @P1 FADD.FTZ R133, R199, -R152 ;  /* 0x80000098c7851221 */ /* 0x000fe20000010000 */
[C---:B------:R-:W-:Y:S01]  /*6cb0*/  @P1 FFMA.FTZ R206, R203.reuse, R135, R206 ;  /* 0x00000087cbce1223 */ /* 0x040fe200000100ce */
[----:B------:R-:W-:Y:S01]  /*6cc0*/  @P1 FFMA.FTZ R208, R203, R151, R208 ;  /* 0x00000097cbd01223 */ /* 0x000fe200000100d0 */
[----:B------:R-:W-:-:S02]  /*6cd0*/  HADD2.F32 R135, -RZ, R147.H0_H0 ;  /* 0x20000093ff877230 */ /* 0x000fc40000004100 */
        /* <DEDUP_REMOVED lines=25> */
.L_x_7929:
[----:B------:R-:W-:Y:S05]  /*6e70*/  BSYNC.RECONVERGENT B2 ;  /* 0x0000000000027941 */ /* 0x000fea0003800200 */
.L_x_7928:
        /* <DEDUP_REMOVED lines=13> */
.L_x_7931:
[----:B------:R-:W-:Y:S05]  /*6f50*/  BSYNC.RECONVERGENT B2 ;  /* 0x0000000000027941 */ /* 0x000fea0003800200 */
.L_x_7930:
        /* <DEDUP_REMOVED lines=13> */
.L_x_7933:
[----:B------:R-:W-:Y:S05]  /*7030*/  BSYNC.RECONVERGENT B2 ;  /* 0x0000000000027941 */ /* 0x000fea0003800200 */
.L_x_7932:
        /* <DEDUP_REMOVED lines=13> */
.L_x_7935:
[----:B------:R-:W-:Y:S05]  /*7110*/  BSYNC.RECONVERGENT B2 ;  /* 0x0000000000027941 */ /* 0x000fea0003800200 */
.L_x_7934:
        /* <DEDUP_REMOVED lines=13> */
.L_x_7937:
[----:B------:R-:W-:Y:S05]  /*71f0*/  BSYNC.RECONVERGENT B2 ;  /* 0x0000000000027941 */ /* 0x000fea0003800200 */
.L_x_7936:
        /* <DEDUP_REMOVED lines=13> */
.L_x_7939:
[----:B------:R-:W-:Y:S05]  /*72d0*/  BSYNC.RECONVERGENT B2 ;  /* 0x0000000000027941 */ /* 0x000fea0003800200 */
.L_x_7938:
        /* <DEDUP_REMOVED lines=13> */
.L_x_7941:
[----:B------:R-:W-:Y:S05]  /*73b0*/  BSYNC.RECONVERGENT B2 ;  /* 0x0000000000027941 */ /* 0x000fea0003800200 */
.L_x_7940:
        /* <DEDUP_REMOVED lines=18> */
.L_x_7927:
        /* <DEDUP_REMOVED lines=18> */
.L_x_7944:
[----:B------:R-:W-:Y:S05]  /*7600*/  BSYNC.RECONVERGENT B2 ;  /* 0x0000000000027941 */ /* 0x000fea0003800200 */
.L_x_7943:
        /* <DEDUP_REMOVED lines=17> */
.L_x_7946:
[----:B------:R-:W-:Y:S05]  /*7720*/  BSYNC.RECONVERGENT B2 ;  /* 0x0000000000027941 */ /* 0x000fea0003800200 */
.L_x_7945:
        /* <DEDUP_REMOVED lines=17> */
.L_x_7948:
[----:B------:R-:W-:Y:S05]  /*7840*/  BSYNC.RECONVERGENT B2 ;  /* 0x0000000000027941 */ /* 0x000fea0003800200 */
.L_x_7947:
        /* <DEDUP_REMOVED lines=17> */
.L_x_7950:
[----:B------:R-:W-:Y:S05]  /*7960*/  BSYNC.RECONVERGENT B2 ;  /* 0x0000000000027941 */ /* 0x000fea0003800200 */
.L_x_7949:
        /* <DEDUP_REMOVED lines=17> */
.L_x_7952:
[----:B------:R-:W-:Y:S05]  /*7a80*/  BSYNC.RECONVERGENT B2 ;  /* 0x0000000000027941 */ /* 0x000fea0003800200 */
.L_x_7951:
        /* <DEDUP_REMOVED lines=17> */
.L_x_7954:
[----:B------:R-:W-:Y:S05]  /*7ba0*/  BSYNC.RECONVERGENT B2 ;  /* 0x0000000000027941 */ /* 0x000fea0003800200 */
.L_x_7953:
        /* <DEDUP_REMOVED lines=17> */
.L_x_7956:
[----:B------:R-:W-:Y:S05]  /*7cc0*/  BSYNC.RECONVERGENT B2 ;  /* 0x0000000000027941 */ /* 0x000fea0003800200 */
.L_x_7955:
[----:B------:R-:W-:Y:S05]  /*7cd0*/  @!P2 BRA `(.L_x_7942) ;  /* 0x0000001000f8a947 */ /* 0x000fea0003800000 */
[----:B------:R-:W-:Y:S01]  /*7ce0*/  @P3 FFMA.FTZ R208, R200, R211, R208 ;  /* 0x000000d3c8d03223 */ /* 0x000fe200000100d0 */
[----:B0-----:R-:W-:Y:S01]  /*7cf0*/  HADD2.F32 R150, -RZ, R147.H1_H1 ;  /* 0x30000093ff967230 */ /* 0x001fe20000004100 */
        /* <DEDUP_REMOVED lines=15> */
.L_x_7926:
[----:B------:R-:W-:Y:S05]  /*7df0*/  @!P0 BRA `(.L_x_7957) ;  /* 0x0000000800548947 */ /* 0x000fea0003800000 */
[-CC-:B0-----:R-:W-:Y:S01]  /*7e00*/  FFMA.FTZ R133, R187, R211.reuse, R208.reuse ;  /* 0x000000d3bb857223 */ /* 0x181fe200000100d0 */
[-CC-:B------:R-:W-:Y:S01]  /*7e10*/  FFMA.FTZ R134, R186, R211.reuse, R208.reuse ;  /* 0x000000d3ba867223 */ /* 0x180fe200000100d0 */
[----:B------:R-:W-:Y:S01]  /*7e20*/  ISETP.GT.AND P1, PT, R202, RZ, PT ;  /* 0x000000ffca00720c */ /* 0x000fe20003f24270 */
        /* <DEDUP_REMOVED lines=37> */
.L_x_7959:
[----:B------:R-:W-:Y:S05]  /*8080*/  BSYNC.RECONVERGENT B2 ;  /* 0x0000000000027941 */ /* 0x000fea0003800200 */
.L_x_7958:
        /* <DEDUP_REMOVED lines=13> */
.L_x_7961:
[----:B------:R-:W-:Y:S05]  /*8160*/  BSYNC.RECONVERGENT B2 ;  /* 0x0000000000027941 */ /* 0x000fea0003800200 */
.L_x_7960:
[----:B------:R-:W-:Y:S01]  /*8170*/  BSSY.RECONVERGENT B2, `(.L_x_7962) ;  /* 0x0000010000027945 */ /* 0x000fe20003800200 */
[----:B------:R-:W-:Y:S02]  /*8180*/  F2FP.F16.F32.PACK_AB R132, R154, R153 ;  /* 0x000000999a84723e */ /* 0x000fe400000000ff */
[----:B------:R-:W-:Y:S02]  /*8190*/  FSEL R154, R135, RZ, P1 ;  /* 0x000000ff879a7208 */ /* 0x000fe40000800000 */
        /* <DEDUP_REMOVED lines=13> */
.L_x_7963:
[----:B------:R-:W-:Y:S05]  /*8270*/  BSYNC.RECONVERGENT B2 ;  /* 0x0000000000027941 */ /* 0x000fea0003800200 */
.L_x_7962:
        /* <DEDUP_REMOVED lines=13> */
.L_x_7965:
[----:B------:R-:W-:Y:S05]  /*8350*/  BSYNC.RECONVERGENT B2 ;  /* 0x0000000000027941 */ /* 0x000fea0003800200 */
.L_x_7964:
        /* <DEDUP_REMOVED lines=18> */
.L_x_7967:
[----:B------:R-:W-:Y:S05]  /*8480*/  BSYNC.RECONVERGENT B2 ;  /* 0x0000000000027941 */ /* 0x000fea0003800200 */
.L_x_7966:
        /* <DEDUP_REMOVED lines=13> */
.L_x_7969:
[----:B------:R-:W-:Y:S05]  /*8560*/  BSYNC.RECONVERGENT B2 ;  /* 0x0000000000027941 */ /* 0x000fea0003800200 */
.L_x_7968:
        /* <DEDUP_REMOVED lines=13> */
.L_x_7971:
[----:B------:R-:W-:Y:S05]  /*8640*/  BSYNC.RECONVERGENT B2 ;  /* 0x0000000000027941 */ /* 0x000fea0003800200 */
.L_x_7970:
[----:B------:R-:W-:Y:S02]  /*8650*/  F2FP.F16.F32.PACK_AB R134, R153, R150 ;  /* 0x000000969986723e */ /* 0x000fe400000000ff */
[----:B------:R-:W-:Y:S01]  /*8660*/  F2FP.F16.F32.PACK_AB R135, R203, R154 ;  /* 0x0000009acb87723e */ /* 0x000fe200000000ff */
        /* <DEDUP_REMOVED lines=14> */
.L_x_7957:
        /* <DEDUP_REMOVED lines=18> */
.L_x_7973:
[----:B------:R-:W-:Y:S05]  /*8870*/  BSYNC.RECONVERGENT B2 ;  /* 0x0000000000027941 */ /* 0x000fea0003800200 */
.L_x_7972:
        /* <DEDUP_REMOVED lines=18> */
.L_x_7975:
[----:B------:R-:W-:Y:S05]  /*89a0*/  BSYNC.RECONVERGENT B2 ;  /* 0x0000000000027941 */ /* 0x000fea0003800200 */
.L_x_7974:
        /* <DEDUP_REMOVED lines=18> */
.L_x_7977:
[----:B------:R-:W-:Y:S05]  /*8ad0*/  BSYNC.RECONVERGENT B2 ;  /* 0x0000000000027941 */ /* 0x000fea0003800200 */
.L_x_7976:
        /* <DEDUP_REMOVED lines=18> */
.L_x_7979:
[----:B------:R-:W-:Y:S05]  /*8c00*/  BSYNC.RECONVERGENT B2 ;  /* 0x0000000000027941 */ /* 0x000fea0003800200 */
.L_x_7978:
        /* <DEDUP_REMOVED lines=18> */
.L_x_7981:
[----:B------:R-:W-:Y:S05]  /*8d30*/  BSYNC.RECONVERGENT B2 ;  /* 0x0000000000027941 */ /* 0x000fea0003800200 */
.L_x_7980:
        /* <DEDUP_REMOVED lines=18> */
.L_x_7983:
[----:B------:R-:W-:Y:S05]  /*8e60*/  BSYNC.RECONVERGENT B2 ;  /* 0x0000000000027941 */ /* 0x000fea0003800200 */
.L_x_7982:
        /* <DEDUP_REMOVED lines=18> */
.L_x_7985:
[----:B------:R-:W-:Y:S05]  /*8f90*/  BSYNC.RECONVERGENT B2 ;  /* 0x0000000000027941 */ /* 0x000fea0003800200 */
.L_x_7984:
        /* <DEDUP_REMOVED lines=9> */
[----:B0----5:R-:W-:-:S03]  /*9030*/  @P1 HADD2.F32 R151, -RZ, R127.H1_H1 ;  /* 0x3000007fff971230 */ /* 0x021fc60000004100 */
        /* <DEDUP_REMOVED lines=8> */
.L_x_7942:
[----:B------:R-:W-:Y:S05]  /*90c0*/  BSYNC.RECONVERGENT B1 ;  /* 0x0000000000017941 */ /* 0x000fea0003800200 */
.L_x_7925:
        /* <DEDUP_REMOVED lines=11> */
.L_x_7794:
[----:B------:R-:W-:Y:S05]  /*9180*/  BSYNC B0 ;  /* 0x0000000000007941 */ /* 0x000fea0003800000 */
.L_x_7793:
        /* <DEDUP_REMOVED lines=209> */
.L_x_7798:
        /* <DEDUP_REMOVED lines=8> */
.L_x_7988:
[----:B------:R-:W-:Y:S05]  /*9f20*/  BSYNC B1 ;  /* 0x0000000000017941 */ /* 0x000fea0003800000 */
.L_x_7987:
        /* <DEDUP_REMOVED lines=8> */
.L_x_7989:
[----:B------:R-:W-:Y:S01]  /*9fb0*/  FADD.FTZ R155, R155, R210 ;  /* 0x000000d29b9b7221 */ /* 0x000fe20000010000 */
[----:B------:R-:W-:-:S04]  /*9fc0*/  HFMA2 R216, -RZ, RZ, 0, 1.1920928955078125e-07 ;  /* 0x00000002ffd87431 */ /* 0x000fc800000001ff */
[----:B------:R-:W-:Y:S02]  /*9fd0*/  MOV R214, R155 ;  /* 0x0000009b00d67202 */ /* 0x000fe40000000f00 */
[----:B------:R-:W-:-:S07]  /*9fe0*/  MOV R207, R217 ;  /* 0x000000d900cf7202 */ /* 0x000fce0000000f00 */
[----:B------:R-:W-:Y:S05]  /*9ff0*/  WARPSYNC.COLLECTIVE R213, `(.L_x_7990) ;  /* 0x00000000d5087348 */ /* 0x000fea0003c00000 */
[----:B------:R0:W1:Y:S02]  /*a000*/  SHFL.BFLY P0, R217, R214, R216, R219 ;  /* 0x0c0000d8d6d97389 */ /* 0x00006400000000db */
[----:B01----:R-:W-:Y:S05]  /*a010*/  ENDCOLLECTIVE ;  /* 0x000000000000791b */ /* 0x003fea0003800000 */
.L_x_7990:
[----:B------:R-:W-:-:S05]  /*a020*/  FADD.FTZ R207, R207, R208 ;  /* 0x000000d0cfcf7221 */ /* 0x000fca0000010000 */
[----:B------:R-:W-:Y:S02]  /*a030*/  MOV R214, R207 ;  /* 0x000000cf00d67202 */ /* 0x000fe40000000f00 */
[----:B------:R-:W-:-:S07]  /*a040*/  MOV R204, R217 ;  /* 0x000000d900cc7202 */ /* 0x000fce0000000f00 */
[----:B------:R-:W-:Y:S05]  /*a050*/  WARPSYNC.COLLECTIVE R213, `(.L_x_7991) ;  /* 0x00000000d5087348 */ /* 0x000fea0003c00000 */
[----:B------:R0:W1:Y:S02]  /*a060*/  SHFL.BFLY P0, R217, R214, R216, R219 ;  /* 0x0c0000d8d6d97389 */ /* 0x00006400000000db */
[----:B01----:R-:W-:Y:S05]  /*a070*/  ENDCOLLECTIVE ;  /* 0x000000000000791b */ /* 0x003fea0003800000 */
.L_x_7991:
[----:B------:R-:W-:Y:S01]  /*a080*/  FADD.FTZ R204, R155, R204 ;  /* 0x000000cc9bcc7221 */ /* 0x000fe20000010000 */
[----:B------:R-:W-:-:S04]  /*a090*/  HFMA2 R216, -RZ, RZ, 0, 2.384185791015625e-07 ;  /* 0x00000004ffd87431 */ /* 0x000fc800000001ff */
[----:B------:R-:W-:Y:S02]  /*a0a0*/  MOV R214, R204 ;  /* 0x000000cc00d67202 */ /* 0x000fe40000000f00 */
[----:B------:R-:W-:-:S07]  /*a0b0*/  MOV R212, R217 ;  /* 0x000000d900d47202 */ /* 0x000fce0000000f00 */
[----:B------:R-:W-:Y:S05]  /*a0c0*/  WARPSYNC.COLLECTIVE R213, `(.L_x_7992) ;  /* 0x00000000d5087348 */ /* 0x000fea0003c00000 */
[----:B------:R0:W1:Y:S02]  /*a0d0*/  SHFL.BFLY P0, R217, R214, R216, R219 ;  /* 0x0c0000d8d6d97389 */ /* 0x00006400000000db */
[----:B01----:R-:W-:Y:S05]  /*a0e0*/  ENDCOLLECTIVE ;  /* 0x000000000000791b */ /* 0x003fea0003800000 */
.L_x_7992:
[----:B------:R-:W-:-:S05]  /*a0f0*/  FADD.FTZ R212, R207, R212 ;  /* 0x000000d4cfd47221 */ /* 0x000fca0000010000 */
[----:B------:R-:W-:Y:S02]  /*a100*/  MOV R214, R212 ;  /* 0x000000d400d67202 */ /* 0x000fe40000000f00 */
[----:B------:R-:W-:-:S07]  /*a110*/  MOV R209, R217 ;  /* 0x000000d900d17202 */ /* 0x000fce0000000f00 */
[----:B------:R-:W-:Y:S05]  /*a120*/  WARPSYNC.COLLECTIVE R213, `(.L_x_7993) ;  /* 0x00000000d5087348 */ /* 0x000fea0003c00000 */
[----:B------:R0:W1:Y:S02]  /*a130*/  SHFL.BFLY P0, R217, R214, R216, R219 ;  /* 0x0c0000d8d6d97389 */ /* 0x00006400000000db */
[----:B01----:R-:W-:Y:S05]  /*a140*/  ENDCOLLECTIVE ;  /* 0x000000000000791b */ /* 0x003fea0003800000 */
.L_x_7993:
[----:B------:R-:W-:Y:S01]  /*a150*/  FADD.FTZ R209, R204, R209 ;  /* 0x000000d1ccd17221 */ /* 0x000fe20000010000 */
[----:B------:R-:W-:-:S04]  /*a160*/  HFMA2 R216, -RZ, RZ, 0, 4.76837158203125e-07 ;  /* 0x00000008ffd87431 */ /* 0x000fc800000001ff */
[----:B------:R-:W-:Y:S02]  /*a170*/  MOV R214, R209 ;  /* 0x000000d100d67202 */ /* 0x000fe40000000f00 */
[----:B------:R-:W-:-:S07]  /*a180*/  MOV R211, R217 ;  /* 0x000000d900d37202 */ /* 0x000fce0000000f00 */
[----:B------:R-:W-:Y:S05]  /*a190*/  WARPSYNC.COLLECTIVE R213, `(.L_x_7994) ;  /* 0x00000000d5087348 */ /* 0x000fea0003c00000 */
[----:B------:R0:W1:Y:S02]  /*a1a0*/  SHFL.BFLY P0, R217, R214, R216, R219 ;  /* 0x0c0000d8d6d97389 */ /* 0x00006400000000db */
[----:B01----:R-:W-:Y:S05]  /*a1b0*/  ENDCOLLECTIVE ;  /* 0x000000000000791b */ /* 0x003fea0003800000 */
.L_x_7994:
[----:B------:R-:W-:-:S05]  /*a1c0*/  FADD.FTZ R211, R212, R211 ;  /* 0x000000d3d4d37221 */ /* 0x000fca0000010000 */
[----:B------:R-:W-:Y:S02]  /*a1d0*/  MOV R214, R211 ;  /* 0x000000d300d67202 */ /* 0x000fe40000000f00 */
[----:B------:R-:W-:-:S07]  /*a1e0*/  MOV R208, R217 ;  /* 0x000000d900d07202 */ /* 0x000fce0000000f00 */
[----:B------:R-:W-:Y:S05]  /*a1f0*/  WARPSYNC.COLLECTIVE R213, `(.L_x_7995) ;  /* 0x00000000d5087348 */ /* 0x000fea0003c00000 */
[----:B------:R0:W1:Y:S02]  /*a200*/  SHFL.BFLY P0, R217, R214, R216, R219 ;  /* 0x0c0000d8d6d97389 */ /* 0x00006400000000db */
[----:B01----:R-:W-:Y:S05]  /*a210*/  ENDCOLLECTIVE ;  /* 0x000000000000791b */ /* 0x003fea0003800000 */
.L_x_7995:
[----:B------:R-:W-:Y:S01]  /*a220*/  FADD.FTZ R208, R209, R208 ;  /* 0x000000d0d1d07221 */ /* 0x000fe20000010000 */
[----:B------:R-:W-:-:S04]  /*a230*/  HFMA2 R216, -RZ, RZ, 0, 9.5367431640625e-07 ;  /* 0x00000010ffd87431 */ /* 0x000fc800000001ff */
[----:B------:R-:W-:Y:S02]  /*a240*/  MOV R214, R208 ;  /* 0x000000d000d67202 */ /* 0x000fe40000000f00 */
[----:B------:R-:W-:-:S07]  /*a250*/  MOV R210, R217 ;  /* 0x000000d900d27202 */ /* 0x000fce0000000f00 */
[----:B------:R-:W-:Y:S05]  /*a260*/  WARPSYNC.COLLECTIVE R213, `(.L_x_7996) ;  /* 0x00000000d5087348 */ /* 0x000fea0003c00000 */
[----:B------:R0:W1:Y:S02]  /*a270*/  SHFL.BFLY P0, R217, R214, R216, R219 ;  /* 0x0c0000d8d6d97389 */ /* 0x00006400000000db */
[----:B01----:R-:W-:Y:S05]  /*a280*/  ENDCOLLECTIVE ;  /* 0x000000000000791b */ /* 0x003fea0003800000 */
.L_x_7996:
[----:B------:R-:W-:-:S05]  /*a290*/  FADD.FTZ R210, R211, R210 ;  /* 0x000000d2d3d27221 */ /* 0x000fca0000010000 */
[----:B------:R-:W-:Y:S02]  /*a2a0*/  MOV R214, R210 ;  /* 0x000000d200d67202 */ /* 0x000fe40000000f00 */
[----:B------:R-:W-:-:S07]  /*a2b0*/  MOV R215, R217 ;  /* 0x000000d900d77202 */ /* 0x000fce0000000f00 */
[----:B------:R-:W-:Y:S05]  /*a2c0*/  WARPSYNC.COLLECTIVE R213, `(.L_x_7997) ;  /* 0x00000000d5087348 */ /* 0x000fea0003c00000 */
[----:B------:R0:W1:Y:S02]  /*a2d0*/  SHFL.BFLY P0, R217, R214, R216, R219 ;  /* 0x0c0000d8d6d97389 */ /* 0x00006400000000db */
[----:B01----:R-:W-:Y:S05]  /*a2e0*/  ENDCOLLECTIVE ;  /* 0x000000000000791b */ /* 0x003fea0003800000 */
.L_x_7997:
[----:B------:R-:W-:Y:S05]  /*a2f0*/  BRA `(.L_x_7998) ;  /* 0xffffff7400f07947 */ /* 0x000fea000383ffff */
.L_x_7999:
        /* <DEDUP_REMOVED lines=16> */
.L_x_14530:


//--------------------- .text._ZN10layer_norm13ln_bwd_kernelINS_13Kernel_traitsI6__halfS2_fS2_fjLj768ELj1ELj4ELj1ELj16ENS_18Kernel_traits_baseILj768ES2_S2_fS2_fjLj128EEEEELb0ELb0ELb0ELb0EEEvNS_9BwdParamsE --------------------------
	.section	.text._ZN10layer_norm13ln_bwd_kernelINS_13Kernel_traitsI6__halfS2_fS2_fjLj768ELj1ELj4ELj1ELj16ENS_18Kernel_traits_baseILj768ES2_S2_fS2_fjLj128EEEEELb0ELb0ELb0ELb0EEEvNS_9BwdParamsE,"ax",@progbits
	.align	128
        .global         _ZN10layer_norm13ln_bwd_kernelINS_13Kernel_traitsI6__halfS2_fS2_fjLj768ELj1ELj4ELj1ELj16ENS_18Kernel_traits_baseILj768ES2_S2_fS2_fjLj128EEEEELb0ELb0ELb0ELb0EEEvNS_9BwdParamsE
        .type           _ZN10layer_norm13ln_bwd_kernelINS_13Kernel_traitsI6__halfS2_fS2_fjLj768ELj1ELj4ELj1ELj16ENS_18Kernel_traits_baseILj768ES2_S2_fS2_fjLj128EEEEELb0ELb0ELb0ELb0EEEvNS_9BwdParamsE,@function
        .size           _ZN10layer_norm13ln_bwd_kernelINS_13Kernel_traitsI6__halfS2_fS2_fjLj768ELj1ELj4ELj1ELj16ENS_18Kernel_traits_baseILj768ES2_S2_fS2_fjLj128EEEEELb0ELb0ELb0ELb0EEEvNS_9BwdParamsE,(.L_x_14531 - _ZN10layer_norm13ln_bwd_kernelINS_13Kernel_traitsI6__halfS2_fS2_fjLj768ELj1ELj4ELj1ELj16ENS_18Kernel_traits_baseILj768ES2_S2_fS2_fjLj128EEEEELb0ELb0ELb0ELb0EEEvNS_9BwdParamsE)
        .other          _ZN10layer_norm13ln_bwd_kernelINS_13Kernel_traitsI6__halfS2_fS2_fjLj768ELj1ELj4ELj1ELj16ENS_18Kernel_traits_baseILj768ES2_S2_fS2_fjLj128EEEEELb0ELb0ELb0ELb0EEEvNS_9BwdParamsE,@"STO_CUDA_ENTRY STV_DEFAULT"
_ZN10layer_norm13ln_bwd_kernelINS_13Kernel_traitsI6__halfS2_fS2_fjLj768ELj1ELj4ELj1ELj16ENS_18Kernel_traits_baseILj768ES2_S2_fS2_fjLj128EEEEELb0ELb0ELb0ELb0EEEvNS_9BwdParamsE:
.text._ZN10layer_norm13ln_bwd_kernelINS_13Kernel_traitsI6__halfS2_fS2_fjLj768ELj1ELj4ELj1ELj16ENS_18Kernel_traits_baseILj768ES2_S2_fS2_fjLj128EEEEELb0ELb0ELb0ELb0EEEvNS_9BwdParamsE:
        /* <DEDUP_REMOVED lines=26> */
[----:B--2---:R2:W5:Y:S01]  /*01a0*/  @P0 LDG.E.128 R24, desc[UR6][R6.64] ;  /* 0x0000000606180981 */ /* 0x004562000c1e1d00 */
[C---:B---3--:R-:W-:Y:S01]  /*01b0*/  @P1 IMAD.WIDE.U32 R10, R3.reuse, 0x10, R8 ;  /* 0x00000010030a1825 */ /* 0x048fe200078e0008 */
[----:B------:R-:W-:-:S04]  /*01c0*/  @P1 IADD3 R3, PT, PT, R3, 0x20, RZ ;  /* 0x0000002003031810 */ /* 0x000fc80007ffe0ff */
[----:B------:R3:W5:Y:S01]  /*01d0*/  @P1 LDG.E.128 R28, desc[UR6][R10.64] ;  /* 0x000000060a1c1981 */ /* 0x000762000c1e1d00 */
[----:B----4-:R-:W-:-:S05]  /*01e0*/  @P2 IMAD.WIDE.U32 R8, R3, 0x10, R12 ;  /* 0x0000001003082825 */ /* 0x010fca00078e000c */
[----:B------:R3:W5:Y:S01]  /*01f0*/  @P2 LDG.E.128 R32, desc[UR6][R8.64] ;  /* 0x0000000608202981 */ /* 0x000762000c1e1d00 */
[----:B--2---:R-:W-:Y:S01]  /*0200*/  SHF.R.U32.HI R7, RZ, 0x5, R0 ;  /* 0x00000005ff077819 */ /* 0x004fe20000011600 */
        /* <DEDUP_REMOVED lines=27> */
[----:B-1-3--:R-:W-:Y:S06]  /*03c0*/  @P0 BRA `(.L_x_8000) ;  /* 0x0000003400c40947 */ /* 0x00afec0003800000 */
        /* <DEDUP_REMOVED lines=27> */
.L_x_8030:
        /* <DEDUP_REMOVED lines=13> */
[----:B------:R-:W-:-:S04]  /*0650*/  SHF.R.S32.HI R115, RZ, 0x1f, R4 ;  /* 0x0000001fff737819 */ /* 0x000fc80000011404 */
[----:B------:R-:W-:Y:S01]  /*0660*/  LEA.HI R115, R115, R4, RZ, 0x3 ;  /* 0x0000000473737211 */ /* 0x000fe200078f18ff */
[----:B------:R-:W-:Y:S01]  /*0670*/  HFMA2 R159, -RZ, RZ, 1.875, 0 ;  /* 0x3f800000ff9f7431 */ /* 0x000fe200000001ff */
[----:B------:R-:W-:Y:S01]  /*0680*/  ISETP.NE.AND P4, PT, RZ, UR8, PT ;  /* 0x00000008ff007c0c */ /* 0x000fe2000bf85270 */
[----:B------:R-:W-:Y:S01]  /*0690*/  BSSY.RECONVERGENT B0, `(.L_x_8001) ;  /* 0x0000061000007945 */ /* 0x000fe20003800200 */
[----:B------:R-:W-:Y:S01]  /*06a0*/  HFMA2 R164, -RZ, RZ, 0, 0 ;  /* 0x00000000ffa47431 */ /* 0x000fe200000001ff */
[C---:B------:R-:W-:Y:S02]  /*06b0*/  ISETP.GE.U32.AND P2, PT, R5.reuse, 0x40, PT ;  /* 0x000000400500780c */ /* 0x040fe40003f46070 */
[----:B------:R-:W-:Y:S02]  /*06c0*/  ISETP.GE.U32.AND P3, PT, R5, 0x60, PT ;  /* 0x000000600500780c */ /* 0x000fe40003f66070 */
[----:B------:R-:W-:Y:S02]  /*06d0*/  MOV R163, RZ ;  /* 0x000000ff00a37202 */ /* 0x000fe40000000f00 */
[----:B-1----:R-:W-:-:S04]  /*06e0*/  LOP3.LUT R4, R0, 0x1f, RZ, 0xc0, !PT ;  /* 0x0000001f00047812 */ /* 0x002fc800078ec0ff */
[----:B------:R-:W-:-:S04]  /*06f0*/  LEA.HI.SX32 R6, R115, R4, 0x1d ;  /* 0x0000000473067211 */ /* 0x000fc800078feaff */
[----:B------:R-:W-:Y:S01]  /*0700*/  MOV R162, R6 ;  /* 0x0000000600a27202 */ /* 0x000fe20000000f00 */
[----:B---3--:R-:W-:Y:S01]  /*0710*/  @P0 HADD2.F32 R159, -RZ, R108.H0_H0 ;  /* 0x2000006cff9f0230 */ /* 0x008fe20000004100 */
[----:B----4-:R-:W-:Y:S01]  /*0720*/  FSEL R160, R110, RZ, !P4 ;  /* 0x000000ff6ea07208 */ /* 0x010fe20006000000 */
        /* <DEDUP_REMOVED lines=11> */
[----:B------:R-:W-:Y:S02]  /*07e0*/  HADD2.F32 R140, -RZ, R26.H0_H0 ;  /* 0x2000001aff8c7230 */ /* 0x000fe40000004100 */
[----:B------:R-:W-:Y:S02]  /*07f0*/  HADD2.F32 R144, -RZ, R27.H0_H0 ;  /* 0x2000001bff907230 */ /* 0x000fe40000004100 */
[----:B0-----:R-:W-:-:S05]  /*0800*/  @P1 IMAD.WIDE.U32 R12, R6, 0x20, R12 ;  /* 0x00000020060c1825 */ /* 0x001fca00078e000c */
[----:B------:R-:W5:Y:S04]  /*0810*/  @P1 LDG.E.128 R84, desc[UR6][R12.64] ;  /* 0x000000060c541981 */ /* 0x000f68000c1e1d00 */
[----:B------:R0:W5:Y:S01]  /*0820*/  @P1 LDG.E.128 R88, desc[UR6][R12.64+0x10] ;  /* 0x000010060c581981 */ /* 0x000162000c1e1d00 */
[----:B------:R-:W-:Y:S02]  /*0830*/  HADD2.F32 R149, -RZ, R26.H1_H1 ;  /* 0x3000001aff957230 */ /* 0x000fe40000004100 */
[----:B------:R-:W-:Y:S01]  /*0840*/  HADD2.F32 R157, -RZ, R27.H1_H1 ;  /* 0x3000001bff9d7230 */ /* 0x000fe20000004100 */
[----:B------:R-:W-:Y:S01]  /*0850*/  IADD3 R162, PT, PT, R6, 0x20, RZ ;  /* 0x0000002006a27810 */ /* 0x000fe20007ffe0ff */
[C---:B--2---:R-:W-:Y:S01]  /*0860*/  FADD.FTZ R8, -R160.reuse, R8 ;  /* 0x00000008a0087221 */ /* 0x044fe20000010100 */
[C---:B------:R-:W-:Y:S01]  /*0870*/  FADD.FTZ R14, -R160.reuse, R9 ;  /* 0x00000009a00e7221 */ /* 0x040fe20000010100 */
[C---:B------:R-:W-:Y:S01]  /*0880*/  FADD.FTZ R118, -R160.reuse, R10 ;  /* 0x0000000aa0767221 */ /* 0x040fe20000010100 */
[----:B------:R-:W-:Y:S01]  /*0890*/  FADD.FTZ R138, -R160, R11 ;  /* 0x0000000ba08a7221 */ /* 0x000fe20000010100 */
[----:B------:R-:W-:-:S02]  /*08a0*/  HADD2.F32 R10, -RZ, R24.H0_H0 ;  /* 0x20000018ff0a7230 */ /* 0x000fc40000004100 */
[C---:B-----5:R-:W-:Y:S01]  /*08b0*/  FMUL.FTZ R3, R161.reuse, R8 ;  /* 0x00000008a1037220 */ /* 0x060fe20000410000 */
[----:B------:R-:W-:Y:S02]  /*08c0*/  HADD2.F32 R11, -RZ, R24.H1_H1 ;  /* 0x30000018ff0b7230 */ /* 0x000fe40000004100 */
[----:B------:R-:W-:Y:S01]  /*08d0*/  FMUL.FTZ R8, R161, R14 ;  /* 0x0000000ea1087220 */ /* 0x000fe20000410000 */
[--C-:B----4-:R-:W-:Y:S02]  /*08e0*/  HADD2.F32 R9, -RZ, R108.reuse.H0_H0 ;  /* 0x2000006cff097230 */ /* 0x110fe40000004100 */
[----:B------:R-:W-:Y:S02]  /*08f0*/  HADD2.F32 R108, -RZ, R108.H1_H1 ;  /* 0x3000006cff6c7230 */ /* 0x000fe40000004100 */
[----:B------:R-:W-:Y:S02]  /*0900*/  HADD2.F32 R14, -RZ, R25.H0_H0 ;  /* 0x20000019ff0e7230 */ /* 0x000fe40000004100 */
[-C--:B------:R-:W-:Y:S01]  /*0910*/  FMUL.FTZ R10, R10, R9.reuse ;  /* 0x000000090a0a7220 */ /* 0x080fe20000410000 */
[----:B------:R-:W-:Y:S01]  /*0920*/  FADD.FTZ R56, R56, R9 ;  /* 0x0000000938387221 */ /* 0x000fe20000010000 */
[----:B------:R-:W-:Y:S01]  /*0930*/  FFMA.FTZ R36, R3, R9, R36 ;  /* 0x0000000903247223 */ /* 0x000fe20000010024 */
[-C--:B------:R-:W-:Y:S01]  /*0940*/  FMUL.FTZ R9, R11, R108.reuse ;  /* 0x0000006c0b097220 */ /* 0x080fe20000410000 */
[----:B------:R-:W-:Y:S01]  /*0950*/  FADD.FTZ R57, R57, R108 ;  /* 0x0000006c39397221 */ /* 0x000fe20000010000 */
[----:B------:R-:W-:Y:S01]  /*0960*/  FFMA.FTZ R37, R8, R108, R37 ;  /* 0x0000006c08257223 */ /* 0x000fe20000010025 */
[----:B0-----:R-:W-:-:S02]  /*0970*/  HADD2.F32 R13, -RZ, R109.H0_H0 ;  /* 0x2000006dff0d7230 */ /* 0x001fc40000004100 */
[C---:B------:R-:W-:Y:S01]  /*0980*/  FMUL.FTZ R11, R161.reuse, R118 ;  /* 0x00000076a10b7220 */ /* 0x040fe20000410000 */
[----:B------:R-:W-:Y:S02]  /*0990*/  HADD2.F32 R108, -RZ, R25.H1_H1 ;  /* 0x30000019ff6c7230 */ /* 0x000fe40000004100 */
[----:B------:R-:W-:Y:S01]  /*09a0*/  FMUL.FTZ R12, R161, R138 ;  /* 0x0000008aa10c7220 */ /* 0x000fe20000410000 */
[----:B------:R-:W-:Y:S02]  /*09b0*/  HADD2.F32 R109, -RZ, R109.H1_H1 ;  /* 0x3000006dff6d7230 */ /* 0x000fe40000004100 */
[----:B---3--:R-:W-:Y:S01]  /*09c0*/  FADD.FTZ R112, -R160, R112 ;  /* 0x00000070a0707221 */ /* 0x008fe20000010100 */
        /* <DEDUP_REMOVED lines=8> */
[----:B------:R-:W-:Y:S02]  /*0a50*/  FADD.FTZ R114, -R160, R114 ;  /* 0x00000072a0727221 */ /* 0x000fe40000010100 */
[----:B------:R-:W-:Y:S01]  /*0a60*/  FADD.FTZ R60, R60, R109 ;  /* 0x0000006d3c3c7221 */ /* 0x000fe20000010000 */
[-C--:B------:R-:W-:Y:S01]  /*0a70*/  FFMA.FTZ R40, R129, R109.reuse, R40 ;  /* 0x0000006d81287223 */ /* 0x080fe20000010028 */
[----:B------:R-:W-:Y:S01]  /*0a80*/  FMUL.FTZ R140, R140, R109 ;  /* 0x0000006d8c8c7220 */ /* 0x000fe20000410000 */
[----:B------:R-:W-:Y:S02]  /*0a90*/  HADD2.F32 R109, -RZ, R111.H0_H0 ;  /* 0x2000006fff6d7230 */ /* 0x000fe40000004100 */
[----:B------:R-:W-:Y:S01]  /*0aa0*/  FMUL.FTZ R147, R161, R114 ;  /* 0x00000072a1937220 */ /* 0x000fe20000410000 */
[----:B------:R-:W-:Y:S01]  /*0ab0*/  FADD.FTZ R138, -R160, R113 ;  /* 0x00000071a08a7221 */ /* 0x000fe20000010100 */
[----:B------:R-:W-:Y:S01]  /*0ac0*/  FADD.FTZ R108, RZ, R10 ;  /* 0x0000000aff6c7221 */ /* 0x000fe20000010000 */
[----:B------:R-:W-:Y:S01]  /*0ad0*/  FADD.FTZ R62, R62, R109 ;  /* 0x0000006d3e3e7221 */ /* 0x000fe20000010000 */
[-C--:B------:R-:W-:Y:S01]  /*0ae0*/  FFMA.FTZ R42, R147, R109.reuse, R42 ;  /* 0x0000006d932a7223 */ /* 0x080fe2000001002a */
[----:B------:R-:W-:Y:S01]  /*0af0*/  FMUL.FTZ R144, R144, R109 ;  /* 0x0000006d90907220 */ /* 0x000fe20000410000 */
[----:B------:R-:W-:Y:S01]  /*0b00*/  FFMA.FTZ R109, R3, R10, RZ ;  /* 0x0000000a036d7223 */ /* 0x000fe200000100ff */
[----:B------:R-:W-:-:S02]  /*0b10*/  HADD2.F32 R110, -RZ, R110.H1_H1 ;  /* 0x3000006eff6e7230 */ /* 0x000fc40000004100 */
        /* <DEDUP_REMOVED lines=24> */
.L_x_8002:
[----:B------:R-:W-:Y:S05]  /*0ca0*/  BSYNC.RECONVERGENT B0 ;  /* 0x0000000000007941 */ /* 0x000fea0003800200 */
.L_x_8001:
        /* <DEDUP_REMOVED lines=12> */
[----:B------:R-:W-:Y:S02]  /*0d70*/  HADD2.F32 R127, -RZ, R29.H1_H1 ;  /* 0x3000001dff7f7230 */ /* 0x000fe40000004100 */
[----:B0-----:R-:W-:Y:S02]  /*0d80*/  HADD2.F32 R123, -RZ, R28.H1_H1 ;  /* 0x3000001cff7b7230 */ /* 0x001fe40000004100 */
[----:B------:R-:W-:Y:S02]  /*0d90*/  HADD2.F32 R128, -RZ, R30.H0_H0 ;  /* 0x2000001eff807230 */ /* 0x000fe40000004100 */
[----:B-1----:R-:W-:-:S04]  /*0da0*/  @P1 IMAD.WIDE.U32 R124, R162, 0x20, R120 ;  /* 0x00000020a27c1825 */ /* 0x002fc800078e0078 */
[----:B------:R-:W-:Y:S01]  /*0db0*/  HADD2.F32 R120, -RZ, R28.H0_H0 ;  /* 0x2000001cff787230 */ /* 0x000fe20000004100 */
[----:B------:R-:W5:Y:S04]  /*0dc0*/  @P1 LDG.E.128 R92, desc[UR6][R124.64] ;  /* 0x000000067c5c1981 */ /* 0x000f68000c1e1d00 */
[----:B------:R0:W5:Y:S02]  /*0dd0*/  @P1 LDG.E.128 R96, desc[UR6][R124.64+0x10] ;  /* 0x000010067c601981 */ /* 0x000164000c1e1d00 */
[----:B0-----:R-:W-:Y:S02]  /*0de0*/  HADD2.F32 R124, -RZ, R29.H0_H0 ;  /* 0x2000001dff7c7230 */ /* 0x001fe40000004100 */
[----:B------:R-:W-:Y:S02]  /*0df0*/  HADD2.F32 R143, -RZ, R31.H0_H0 ;  /* 0x2000001fff8f7230 */ /* 0x000fe40000004100 */
[----:B------:R-:W-:-:S02]  /*0e00*/  HADD2.F32 R134, -RZ, R30.H1_H1 ;  /* 0x3000001eff867230 */ /* 0x000fc40000004100 */
[----:B------:R-:W-:Y:S01]  /*0e10*/  HADD2.F32 R155, -RZ, R31.H1_H1 ;  /* 0x3000001fff9b7230 */ /* 0x000fe20000004100 */
[----:B------:R-:W-:Y:S01]  /*0e20*/  IADD3 R162, PT, PT, R162, 0x20, RZ ;  /* 0x00000020a2a27810 */ /* 0x000fe20007ffe0ff */
[C---:B--2---:R-:W-:Y:S01]  /*0e30*/  FADD.FTZ R108, -R160.reuse, R108 ;  /* 0x0000006ca06c7221 */ /* 0x044fe20000010100 */
[----:B------:R-:W-:-:S03]  /*0e40*/  FADD.FTZ R110, -R160, R110 ;  /* 0x0000006ea06e7221 */ /* 0x000fc60000010100 */
[----:B-----5:R-:W-:Y:S01]  /*0e50*/  FMUL.FTZ R15, R161, R108 ;  /* 0x0000006ca10f7220 */ /* 0x020fe20000410000 */
[C---:B------:R-:W-:Y:S01]  /*0e60*/  FADD.FTZ R122, -R160.reuse, R109 ;  /* 0x0000006da07a7221 */ /* 0x040fe20000010100 */
[----:B----4-:R-:W-:Y:S02]  /*0e70*/  HADD2.F32 R121, -RZ, R112.H0_H0 ;  /* 0x20000070ff797230 */ /* 0x010fe40000004100 */
[--C-:B------:R-:W-:Y:S02]  /*0e80*/  HADD2.F32 R109, -RZ, R113.reuse.H0_H0 ;  /* 0x20000071ff6d7230 */ /* 0x100fe40000004100 */
[----:B------:R-:W-:Y:S01]  /*0e90*/  FADD.FTZ R126, -R160, R111 ;  /* 0x0000006fa07e7221 */ /* 0x000fe20000010100 */
[----:B------:R-:W-:Y:S01]  /*0ea0*/  FADD.FTZ R64, R64, R121 ;  /* 0x0000007940407221 */ /* 0x000fe20000010000 */
[-C--:B------:R-:W-:Y:S01]  /*0eb0*/  FFMA.FTZ R44, R15, R121.reuse, R44 ;  /* 0x000000790f2c7223 */ /* 0x080fe2000001002c */
[----:B------:R-:W-:Y:S01]  /*0ec0*/  FMUL.FTZ R120, R120, R121 ;  /* 0x0000007978787220 */ /* 0x000fe20000410000 */
[----:B------:R-:W-:Y:S01]  /*0ed0*/  FMUL.FTZ R121, R161, R110 ;  /* 0x0000006ea1797220 */ /* 0x000fe20000410000 */
[----:B---3--:R-:W-:Y:S01]  /*0ee0*/  FADD.FTZ R116, -R160, R116 ;  /* 0x00000074a0747221 */ /* 0x008fe20000010100 */
[----:B------:R-:W-:Y:S01]  /*0ef0*/  FADD.FTZ R66, R66, R109 ;  /* 0x0000006d42427221 */ /* 0x000fe20000010000 */
[-C--:B------:R-:W-:Y:S01]  /*0f00*/  FMUL.FTZ R124, R124, R109.reuse ;  /* 0x0000006d7c7c7220 */ /* 0x080fe20000410000 */
[----:B------:R-:W-:Y:S01]  /*0f10*/  FFMA.FTZ R46, R121, R109, R46 ;  /* 0x0000006d792e7223 */ /* 0x000fe2000001002e */
[----:B------:R-:W-:-:S02]  /*0f20*/  HADD2.F32 R108, -RZ, R113.H1_H1 ;  /* 0x30000071ff6c7230 */ /* 0x000fc40000004100 */
[C---:B------:R-:W-:Y:S01]  /*0f30*/  FMUL.FTZ R126, R161.reuse, R126 ;  /* 0x0000007ea17e7220 */ /* 0x040fe20000410000 */
[----:B------:R-:W-:Y:S02]  /*0f40*/  HADD2.F32 R112, -RZ, R112.H1_H1 ;  /* 0x30000070ff707230 */ /* 0x000fe40000004100 */
[----:B------:R-:W-:Y:S01]  /*0f50*/  FMUL.FTZ R125, R161, R116 ;  /* 0x00000074a17d7220 */ /* 0x000fe20000410000 */
[----:B------:R-:W-:Y:S02]  /*0f60*/  HADD2.F32 R109, -RZ, R114.H0_H0 ;  /* 0x20000072ff6d7230 */ /* 0x000fe40000004100 */
[----:B------:R-:W-:Y:S01]  /*0f70*/  FADD.FTZ R67, R67, R108 ;  /* 0x0000006c43437221 */ /* 0x000fe20000010000 */
        /* <DEDUP_REMOVED lines=8> */
[----:B------:R-:W-:Y:S01]  /*1000*/  FMUL.FTZ R122, R161, R122 ;  /* 0x0000007aa17a7220 */ /* 0x000fe20000410000 */
[----:B------:R-:W-:Y:S01]  /*1010*/  FFMA.FTZ R109, R15, R120, R164 ;  /* 0x000000780f6d7223 */ /* 0x000fe200000100a4 */
[----:B------:R-:W-:-:S02]  /*1020*/  HADD2.F32 R110, -RZ, R115.H0_H0 ;  /* 0x20000073ff6e7230 */ /* 0x000fc40000004100 */
        /* <DEDUP_REMOVED lines=8> */
[----:B------:R-:W-:Y:S02]  /*10b0*/  HADD2.F32 R114, -RZ, R114.H1_H1 ;  /* 0x30000072ff727230 */ /* 0x000fe40000004100 */
        /* <DEDUP_REMOVED lines=23> */
.L_x_8004:
[----:B------:R-:W-:Y:S05]  /*1230*/  BSYNC.RECONVERGENT B0 ;  /* 0x0000000000007941 */ /* 0x000fea0003800200 */
.L_x_8003:
        /* <DEDUP_REMOVED lines=13> */
[--C-:B------:R-:W-:Y:S02]  /*1310*/  HADD2.F32 R139, -RZ, R33.reuse.H0_H0 ;  /* 0x20000021ff8b7230 */ /* 0x100fe40000004100 */
[----:B------:R-:W-:Y:S02]  /*1320*/  HADD2.F32 R137, -RZ, R33.H1_H1 ;  /* 0x30000021ff897230 */ /* 0x000fe40000004100 */
[----:B0-----:R-:W-:-:S05]  /*1330*/  @P1 IMAD.WIDE.U32 R130, R162, 0x20, R130 ;  /* 0x00000020a2821825 */ /* 0x001fca00078e0082 */
[----:B------:R-:W5:Y:S04]  /*1340*/  @P1 LDG.E.128 R20, desc[UR6][R130.64] ;  /* 0x0000000682141981 */ /* 0x000f68000c1e1d00 */
[----:B------:R0:W5:Y:S01]  /*1350*/  @P1 LDG.E.128 R16, desc[UR6][R130.64+0x10] ;  /* 0x0000100682101981 */ /* 0x000162000c1e1d00 */
[----:B------:R-:W-:Y:S02]  /*1360*/  HADD2.F32 R153, -RZ, R35.H1_H1 ;  /* 0x30000023ff997230 */ /* 0x000fe40000004100 */
[--C-:B0-----:R-:W-:Y:S02]  /*1370*/  HADD2.F32 R130, -RZ, R32.reuse.H1_H1 ;  /* 0x30000020ff827230 */ /* 0x101fe40000004100 */
[C---:B--2---:R-:W-:Y:S01]  /*1380*/  FADD.FTZ R142, -R160.reuse, R109 ;  /* 0x0000006da08e7221 */ /* 0x044fe20000010100 */
[----:B------:R-:W-:Y:S01]  /*1390*/  FADD.FTZ R146, -R160, R110 ;  /* 0x0000006ea0927221 */ /* 0x000fe20000010100 */
[----:B------:R-:W-:-:S02]  /*13a0*/  HADD2.F32 R109, -RZ, R32.H0_H0 ;  /* 0x20000020ff6d7230 */ /* 0x000fc40000004100 */
[C---:B------:R-:W-:Y:S01]  /*13b0*/  FADD.FTZ R108, -R160.reuse, R108 ;  /* 0x0000006ca06c7221 */ /* 0x040fe20000010100 */
[C---:B---3--:R-:W-:Y:S01]  /*13c0*/  FADD.FTZ R112, -R160.reuse, R112 ;  /* 0x00000070a0707221 */ /* 0x048fe20000010100 */
[----:B------:R-:W-:Y:S01]  /*13d0*/  FADD.FTZ R148, -R160, R111 ;  /* 0x0000006fa0947221 */ /* 0x000fe20000010100 */
[C---:B-----5:R-:W-:Y:S01]  /*13e0*/  FMUL.FTZ R132, R161.reuse, R142 ;  /* 0x0000008ea1847220 */ /* 0x060fe20000410000 */
[C---:B------:R-:W-:Y:S01]  /*13f0*/  FMUL.FTZ R133, R161.reuse, R108 ;  /* 0x0000006ca1857220 */ /* 0x040fe20000410000 */
[C---:B------:R-:W-:Y:S01]  /*1400*/  FMUL.FTZ R135, R161.reuse, R112 ;  /* 0x00000070a1877220 */ /* 0x040fe20000410000 */
[--C-:B----4-:R-:W-:Y:S02]  /*1410*/  HADD2.F32 R110, -RZ, R116.reuse.H0_H0 ;  /* 0x20000074ff6e7230 */ /* 0x110fe40000004100 */
[C---:B------:R-:W-:Y:S01]  /*1420*/  FMUL.FTZ R141, R161.reuse, R146 ;  /* 0x00000092a18d7220 */ /* 0x040fe20000410000 */
[----:B------:R-:W-:Y:S02]  /*1430*/  HADD2.F32 R116, -RZ, R116.H1_H1 ;  /* 0x30000074ff747230 */ /* 0x000fe40000004100 */
[----:B------:R-:W-:Y:S01]  /*1440*/  FMUL.FTZ R142, R161, R148 ;  /* 0x00000094a18e7220 */ /* 0x000fe20000410000 */
[----:B------:R-:W-:-:S02]  /*1450*/  HADD2.F32 R108, -RZ, R117.H0_H0 ;  /* 0x20000075ff6c7230 */ /* 0x000fc40000004100 */
[-C--:B------:R-:W-:Y:S01]  /*1460*/  FMUL.FTZ R131, R109, R110.reuse ;  /* 0x0000006e6d837220 */ /* 0x080fe20000410000 */
[----:B------:R-:W-:Y:S02]  /*1470*/  HADD2.F32 R109, -RZ, R118.H0_H0 ;  /* 0x20000076ff6d7230 */ /* 0x000fe40000004100 */
[----:B------:R-:W-:Y:S01]  /*1480*/  FADD.FTZ R100, R100, R110 ;  /* 0x0000006e64647221 */ /* 0x000fe20000010000 */
        /* <DEDUP_REMOVED lines=8> */
[----:B------:R-:W-:Y:S01]  /*1510*/  FADD.FTZ R114, -R160, R114 ;  /* 0x00000072a0727221 */ /* 0x000fe20000010100 */
[----:B------:R-:W-:Y:S01]  /*1520*/  FADD.FTZ R102, R102, R108 ;  /* 0x0000006c66667221 */ /* 0x000fe20000010000 */
[-C--:B------:R-:W-:Y:S01]  /*1530*/  FFMA.FTZ R74, R141, R108.reuse, R74 ;  /* 0x0000006c8d4a7223 */ /* 0x080fe2000001004a */
[----:B------:R-:W-:Y:S01]  /*1540*/  FMUL.FTZ R139, R139, R108 ;  /* 0x0000006c8b8b7220 */ /* 0x000fe20000410000 */
[-C--:B------:R-:W-:Y:S01]  /*1550*/  FMUL.FTZ R137, R137, R110.reuse ;  /* 0x0000006e89897220 */ /* 0x080fe20000410000 */
[----:B------:R-:W-:Y:S01]  /*1560*/  FADD.FTZ R103, R103, R110 ;  /* 0x0000006e67677221 */ /* 0x000fe20000010000 */
[----:B------:R-:W-:Y:S01]  /*1570*/  FFMA.FTZ R75, R142, R110, R75 ;  /* 0x0000006e8e4b7223 */ /* 0x000fe2000001004b */
[----:B------:R-:W-:Y:S01]  /*1580*/  FADD.FTZ R108, R163, R130 ;  /* 0x00000082a36c7221 */ /* 0x000fe20000010000 */
[----:B------:R-:W-:Y:S01]  /*1590*/  FFMA.FTZ R110, R132, R130, R109 ;  /* 0x00000082846e7223 */ /* 0x000fe2000001006d */
[----:B------:R-:W-:-:S02]  /*15a0*/  HADD2.F32 R111, -RZ, R119.H0_H0 ;  /* 0x20000077ff6f7230 */ /* 0x000fc40000004100 */
[----:B------:R-:W-:Y:S01]  /*15b0*/  FMUL.FTZ R151, R161, R114 ;  /* 0x00000072a1977220 */ /* 0x000fe20000410000 */
[----:B------:R-:W-:Y:S02]  /*15c0*/  HADD2.F32 R146, -RZ, R35.H0_H0 ;  /* 0x20000023ff927230 */ /* 0x000fe40000004100 */
[----:B------:R-:W-:Y:S01]  /*15d0*/  FADD.FTZ R108, R108, R139 ;  /* 0x0000008b6c6c7221 */ /* 0x000fe20000010000 */
[----:B------:R-:W-:Y:S01]  /*15e0*/  FFMA.FTZ R109, R141, R139, R110 ;  /* 0x0000008b8d6d7223 */ /* 0x000fe2000001006e */
[----:B------:R-:W-:Y:S01]  /*15f0*/  FADD.FTZ R54, R54, R111 ;  /* 0x0000006f36367221 */ /* 0x000fe20000010000 */
[-C--:B------:R-:W-:Y:S01]  /*1600*/  FFMA.FTZ R78, R151, R111.reuse, R78 ;  /* 0x0000006f974e7223 */ /* 0x080fe2000001004e */
[----:B------:R-:W-:Y:S01]  /*1610*/  FMUL.FTZ R146, R146, R111 ;  /* 0x0000006f92927220 */ /* 0x000fe20000410000 */
[----:B------:R-:W-:Y:S02]  /*1620*/  HADD2.F32 R118, -RZ, R118.H1_H1 ;  /* 0x30000076ff767230 */ /* 0x000fe40000004100 */
[----:B------:R-:W-:Y:S01]  /*1630*/  FADD.FTZ R111, R108, R137 ;  /* 0x000000896c6f7221 */ /* 0x000fe20000010000 */
[----:B------:R-:W-:-:S02]  /*1640*/  HADD2.F32 R148, -RZ, R34.H1_H1 ;  /* 0x30000022ff947230 */ /* 0x000fc40000004100 */
[----:B------:R-:W-:Y:S01]  /*1650*/  FADD.FTZ R150, -R160, R113 ;  /* 0x00000071a0967221 */ /* 0x000fe20000010100 */
[----:B------:R-:W-:Y:S01]  /*1660*/  FFMA.FTZ R108, R142, R137, R109 ;  /* 0x000000898e6c7223 */ /* 0x000fe2000001006d */
[----:B------:R-:W-:Y:S01]  /*1670*/  FADD.FTZ R154, -R160, R115 ;  /* 0x00000073a09a7221 */ /* 0x000fe20000010100 */
[----:B------:R-:W-:Y:S01]  /*1680*/  FADD.FTZ R111, R111, R152 ;  /* 0x000000986f6f7221 */ /* 0x000fe20000010000 */
[----:B------:R-:W-:Y:S01]  /*1690*/  FMUL.FTZ R150, R161, R150 ;  /* 0x00000096a1967220 */ /* 0x000fe20000410000 */
[----:B------:R-:W-:Y:S01]  /*16a0*/  FMUL.FTZ R148, R148, R118 ;  /* 0x0000007694947220 */ /* 0x000fe20000410000 */
[----:B------:R-:W-:Y:S01]  /*16b0*/  FFMA.FTZ R109, R135, R152, R108 ;  /* 0x00000098876d7223 */ /* 0x000fe2000001006c */
[----:B------:R-:W-:Y:S02]  /*16c0*/  HADD2.F32 R110, -RZ, R119.H1_H1 ;  /* 0x30000077ff6e7230 */ /* 0x000fe40000004100 */
        /* <DEDUP_REMOVED lines=14> */
.L_x_8006:
[----:B------:R-:W-:Y:S05]  /*17b0*/  BSYNC.RECONVERGENT B0 ;  /* 0x0000000000007941 */ /* 0x000fea0003800200 */
.L_x_8005:
        /* <DEDUP_REMOVED lines=22> */
.L_x_8042:
        /* <DEDUP_REMOVED lines=18> */
[-CC-:B0-----:R-:W-:Y:S01]  /*1a40*/  FFMA.FTZ R114, R12, R113.reuse, R112.reuse ;  /* 0x000000710c727223 */ /* 0x181fe20000010070 */
[----:B------:R-:W-:Y:S01]  /*1a50*/  FFMA.FTZ R162, R158, R113, R112 ;  /* 0x000000719ea27223 */ /* 0x000fe20000010070 */
[C---:B-----5:R-:W-:Y:S01]  /*1a60*/  FMUL.FTZ R108, R161.reuse, R108 ;  /* 0x0000006ca16c7220 */ /* 0x060fe20000410000 */
[----:B------:R-:W-:Y:S01]  /*1a70*/  FMUL.FTZ R110, R161, R110 ;  /* 0x0000006ea16e7220 */ /* 0x000fe20000410000 */
[----:B------:R-:W-:Y:S01]  /*1a80*/  FADD.FTZ R116, R140, -R111 ;  /* 0x8000006f8c747221 */ /* 0x000fe20000010000 */
[----:B------:R-:W-:Y:S01]  /*1a90*/  FADD.FTZ R118, R149, -R118 ;  /* 0x8000007695767221 */ /* 0x000fe20000010000 */
[-C--:B------:R-:W-:Y:S01]  /*1aa0*/  FMUL.FTZ R108, R108, R159.reuse ;  /* 0x0000009f6c6c7220 */ /* 0x080fe20000410000 */
[----:B------:R-:W-:Y:S01]  /*1ab0*/  FMUL.FTZ R109, R110, R159 ;  /* 0x0000009f6e6d7220 */ /* 0x000fe20000410000 */
[----:B------:R-:W-:Y:S01]  /*1ac0*/  FADD.FTZ R114, R13, -R114 ;  /* 0x800000720d727221 */ /* 0x000fe20000010000 */
[----:B------:R-:W-:Y:S01]  /*1ad0*/  FADD.FTZ R162, R157, -R162 ;  /* 0x800000a29da27221 */ /* 0x000fe20000010000 */
[C---:B------:R-:W-:Y:S01]  /*1ae0*/  FMUL.FTZ R116, R161.reuse, R116 ;  /* 0x00000074a1747220 */ /* 0x040fe20000410000 */
[----:B------:R-:W-:Y:S01]  /*1af0*/  FMUL.FTZ R118, R161, R118 ;  /* 0x00000076a1767220 */ /* 0x000fe20000410000 */
[----:B------:R-:W-:Y:S01]  /*1b00*/  F2FP.F16.F32.PACK_AB R108, R109, R108 ;  /* 0x0000006c6d6c723e */ /* 0x000fe200000000ff */
[--C-:B------:R-:W-:Y:S01]  /*1b10*/  FFMA.FTZ R109, R11, R113, R112.reuse ;  /* 0x000000710b6d7223 */ /* 0x100fe20000010070 */
[C---:B------:R-:W-:Y:S01]  /*1b20*/  FMUL.FTZ R114, R161.reuse, R114 ;  /* 0x00000072a1727220 */ /* 0x040fe20000410000 */
[----:B------:R-:W-:Y:S01]  /*1b30*/  FMUL.FTZ R162, R161, R162 ;  /* 0x000000a2a1a27220 */ /* 0x000fe20000410000 */
[----:B------:R-:W-:Y:S01]  /*1b40*/  FMUL.FTZ R111, R118, R159 ;  /* 0x0000009f766f7220 */ /* 0x000fe20000410000 */
[----:B------:R-:W-:Y:S01]  /*1b50*/  FADD.FTZ R110, R14, -R109 ;  /* 0x8000006d0e6e7221 */ /* 0x000fe20000010000 */
[----:B------:R-:W-:Y:S01]  /*1b60*/  FFMA.FTZ R109, R147, R113, R112 ;  /* 0x00000071936d7223 */ /* 0x000fe20000010070 */
[-C--:B------:R-:W-:Y:S01]  /*1b70*/  FMUL.FTZ R114, R114, R159.reuse ;  /* 0x0000009f72727220 */ /* 0x080fe20000410000 */
[----:B------:R-:W-:Y:S01]  /*1b80*/  FMUL.FTZ R115, R162, R159 ;  /* 0x0000009fa2737220 */ /* 0x000fe20000410000 */
[----:B------:R-:W-:Y:S01]  /*1b90*/  FMUL.FTZ R110, R161, R110 ;  /* 0x0000006ea16e7220 */ /* 0x000fe20000410000 */
[----:B------:R-:W-:-:S03]  /*1ba0*/  FADD.FTZ R160, R144, -R109 ;  /* 0x8000006d90a07221 */ /* 0x000fc60000010000 */
[-C--:B------:R-:W-:Y:S01]  /*1bb0*/  FMUL.FTZ R109, R110, R159.reuse ;  /* 0x0000009f6e6d7220 */ /* 0x080fe20000410000 */
[----:B------:R-:W-:Y:S01]  /*1bc0*/  FMUL.FTZ R160, R161, R160 ;  /* 0x000000a0a1a07220 */ /* 0x000fe20000410000 */
[----:B------:R-:W-:-:S03]  /*1bd0*/  FMUL.FTZ R110, R116, R159 ;  /* 0x0000009f746e7220 */ /* 0x000fc60000410000 */
[----:B------:R-:W-:Y:S01]  /*1be0*/  FMUL.FTZ R160, R160, R159 ;  /* 0x0000009fa0a07220 */ /* 0x000fe20000410000 */
[----:B------:R-:W-:Y:S02]  /*1bf0*/  F2FP.F16.F32.PACK_AB R109, R114, R109 ;  /* 0x0000006d726d723e */ /* 0x000fe400000000ff */
[----:B------:R-:W-:Y:S02]  /*1c00*/  F2FP.F16.F32.PACK_AB R110, R111, R110 ;  /* 0x0000006e6f6e723e */ /* 0x000fe400000000ff */
[----:B------:R-:W-:Y:S01]  /*1c10*/  F2FP.F16.F32.PACK_AB R111, R115, R160 ;  /* 0x000000a0736f723e */ /* 0x000fe200000000ff */
[----:B------:R-:W-:Y:S06]  /*1c20*/  BRA `(.L_x_8013) ;  /* 0x0000000000907947 */ /* 0x000fec0003800000 */
.L_x_8012:
        /* <DEDUP_REMOVED lines=9> */
[C---:B------:R-:W-:Y:S01]  /*1cc0*/  FMUL.FTZ R83, R161.reuse, R108 ;  /* 0x0000006ca1537220 */ /* 0x040fe20000410000 */
[----:B------:R-:W-:Y:S01]  /*1cd0*/  FMUL.FTZ R81, R161, R104 ;  /* 0x00000068a1517220 */ /* 0x000fe20000410000 */
[--C-:B------:R-:W-:Y:S01]  /*1ce0*/  FFMA.FTZ R105, R11, R113, R112.reuse ;  /* 0x000000710b697223 */ /* 0x100fe20000010070 */
[-C--:B------:R-:W-:Y:S01]  /*1cf0*/  FMUL.FTZ R111, R82, R159.reuse ;  /* 0x0000009f526f7220 */ /* 0x080fe20000410000 */
[----:B------:R-:W-:Y:S01]  /*1d00*/  FMUL.FTZ R104, R83, R159 ;  /* 0x0000009f53687220 */ /* 0x000fe20000410000 */
[----:B------:R-:W-:Y:S01]  /*1d10*/  FMUL.FTZ R80, R161, R80 ;  /* 0x00000050a1507220 */ /* 0x000fe20000410000 */
[----:B0-----:R-:W-:Y:S01]  /*1d20*/  FADD.FTZ R114, R14, -R105 ;  /* 0x800000690e727221 */ /* 0x001fe20000010000 */
[-CC-:B------:R-:W-:Y:S01]  /*1d30*/  FFMA.FTZ R105, R3, R113.reuse, R112.reuse ;  /* 0x0000007103697223 */ /* 0x180fe20000010070 */
[--C-:B------:R-:W-:Y:S01]  /*1d40*/  FFMA.FTZ R106, R8, R113, R112.reuse ;  /* 0x00000071086a7223 */ /* 0x100fe20000010070 */
[----:B------:R-:W-:Y:S01]  /*1d50*/  F2FP.F16.F32.PACK_AB R111, R104, R111 ;  /* 0x0000006f686f723e */ /* 0x000fe200000000ff */
[----:B------:R-:W-:Y:S01]  /*1d60*/  FFMA.FTZ R104, R12, R113, R112 ;  /* 0x000000710c687223 */ /* 0x000fe20000010070 */
[-C--:B------:R-:W-:Y:S01]  /*1d70*/  FMUL.FTZ R110, R80, R159.reuse ;  /* 0x0000009f506e7220 */ /* 0x080fe20000410000 */
[-C--:B------:R-:W-:Y:S01]  /*1d80*/  FMUL.FTZ R107, R81, R159.reuse ;  /* 0x0000009f516b7220 */ /* 0x080fe20000410000 */
[----:B------:R-:W-:Y:S01]  /*1d90*/  FADD.FTZ R108, R9, -R106 ;  /* 0x8000006a096c7221 */ /* 0x000fe20000010000 */
[----:B------:R-:W-:Y:S01]  /*1da0*/  FADD.FTZ R116, R13, -R104 ;  /* 0x800000680d747221 */ /* 0x000fe20000010000 */
[----:B------:R-:W-:Y:S01]  /*1db0*/  FADD.FTZ R104, R10, -R105 ;  /* 0x800000690a687221 */ /* 0x000fe20000010000 */
[----:B------:R-:W-:Y:S01]  /*1dc0*/  FMUL.FTZ R106, R161, R114 ;  /* 0x00000072a16a7220 */ /* 0x000fe20000410000 */
[----:B------:R-:W-:Y:S01]  /*1dd0*/  F2FP.F16.F32.PACK_AB R110, R107, R110 ;  /* 0x0000006e6b6e723e */ /* 0x000fe200000000ff */
[C---:B------:R-:W-:Y:S01]  /*1de0*/  FMUL.FTZ R107, R161.reuse, R116 ;  /* 0x00000074a16b7220 */ /* 0x040fe20000410000 */
[C---:B------:R-:W-:Y:S01]  /*1df0*/  FMUL.FTZ R104, R161.reuse, R104 ;  /* 0x00000068a1687220 */ /* 0x040fe20000410000 */
[----:B------:R-:W-:Y:S01]  /*1e00*/  FMUL.FTZ R105, R161, R108 ;  /* 0x0000006ca1697220 */ /* 0x000fe20000410000 */
[-C--:B------:R-:W-:Y:S01]  /*1e10*/  FMUL.FTZ R109, R106, R159.reuse ;  /* 0x0000009f6a6d7220 */ /* 0x080fe20000410000 */
[-C--:B------:R-:W-:Y:S01]  /*1e20*/  FMUL.FTZ R114, R107, R159.reuse ;  /* 0x0000009f6b727220 */ /* 0x080fe20000410000 */
[-C--:B------:R-:W-:Y:S01]  /*1e30*/  FMUL.FTZ R108, R104, R159.reuse ;  /* 0x0000009f686c7220 */ /* 0x080fe20000410000 */
[----:B------:R-:W-:-:S03]  /*1e40*/  FMUL.FTZ R115, R105, R159 ;  /* 0x0000009f69737220 */ /* 0x000fc60000410000 */
[----:B------:R-:W-:Y:S02]  /*1e50*/  F2FP.F16.F32.PACK_AB R109, R114, R109 ;  /* 0x0000006d726d723e */ /* 0x000fe400000000ff */
[----:B------:R-:W-:-:S07]  /*1e60*/  F2FP.F16.F32.PACK_AB R108, R115, R108 ;  /* 0x0000006c736c723e */ /* 0x000fce00000000ff */
.L_x_8013:
        /* <DEDUP_REMOVED lines=8> */
.L_x_8011:
[----:B------:R-:W-:Y:S05]  /*1ef0*/  BSYNC.RECONVERGENT B1 ;  /* 0x0000000000017941 */ /* 0x000fea0003800200 */
.L_x_8010:
        /* <DEDUP_REMOVED lines=40> */
[----:B------:R-:W-:Y:S01]  /*2180*/  F2FP.F16.F32.PACK_AB R108, R115, R108 ;  /* 0x0000006c736c723e */ /* 0x000fe200000000ff */
[----:B------:R-:W-:Y:S06]  /*2190*/  BRA `(.L_x_8017) ;  /* 0x0000000000907947 */ /* 0x000fec0003800000 */
.L_x_8016:
[-CC-:B--2---:R-:W-:Y:S01]  /*21a0*/  FFMA.FTZ R109, R15, R113.reuse, R112.reuse ;  /* 0x000000710f6d7223 */ /* 0x184fe20000010070 */
[-CC-:B------:R-:W-:Y:S01]  /*21b0*/  FFMA.FTZ R110, R122, R113.reuse, R112.reuse ;  /* 0x000000717a6e7223 */ /* 0x180fe20000010070 */
[-CC-:B------:R-:W-:Y:S01]  /*21c0*/  FFMA.FTZ R111, R125, R113.reuse, R112.reuse ;  /* 0x000000717d6f7223 */ /* 0x180fe20000010070 */
[-C--:B0-----:R-:W-:Y:S01]  /*21d0*/  FFMA.FTZ R114, R126, R113.reuse, R112 ;  /* 0x000000717e727223 */ /* 0x081fe20000010070 */
[----:B------:R-:W-:Y:S01]  /*21e0*/  FADD.FTZ R108, R120, -R109 ;  /* 0x8000006d786c7221 */ /* 0x000fe20000010000 */
[----:B------:R-:W-:Y:S01]  /*21f0*/  FADD.FTZ R110, R123, -R110 ;  /* 0x8000006e7b6e7221 */ /* 0x000fe20000010000 */
[-CC-:B------:R-:W-:Y:S01]  /*2200*/  FFMA.FTZ R160, R145, R113.reuse, R112.reuse ;  /* 0x0000007191a07223 */ /* 0x180fe20000010070 */
        /* <DEDUP_REMOVED lines=14> */
[C---:B------:R-:W-:Y:S01]  /*22f0*/  FMUL.FTZ R162, R161.reuse, R162 ;  /* 0x000000a2a1a27220 */ /* 0x040fe20000410000 */
        /* <DEDUP_REMOVED lines=11> */
[----:B------:R-:W-:-:S04]  /*23b0*/  F2FP.F16.F32.PACK_AB R109, R114, R109 ;  /* 0x0000006d726d723e */ /* 0x000fc800000000ff */
[----:B------:R-:W-:Y:S02]  /*23c0*/  F2FP.F16.F32.PACK_AB R110, R111, R110 ;  /* 0x0000006e6f6e723e */ /* 0x000fe400000000ff */
[----:B------:R-:W-:-:S07]  /*23d0*/  F2FP.F16.F32.PACK_AB R111, R115, R160 ;  /* 0x000000a0736f723e */ /* 0x000fce00000000ff */
.L_x_8017:
        /* <DEDUP_REMOVED lines=8> */
.L_x_8015:
[----:B------:R-:W-:Y:S05]  /*2460*/  BSYNC.RECONVERGENT B1 ;  /* 0x0000000000017941 */ /* 0x000fea0003800200 */
.L_x_8014:
        /* <DEDUP_REMOVED lines=19> */
[----:B0-----:R-:W-:Y:S01]  /*25a0*/  FADD.FTZ R114, R148, -R105 ;  /* 0x8000006994727221 */ /* 0x001fe20000010000 */
        /* <DEDUP_REMOVED lines=21> */
.L_x_8019:
        /* <DEDUP_REMOVED lines=36> */
.L_x_8020:
        /* <DEDUP_REMOVED lines=8> */
.L_x_8009:
        /* <DEDUP_REMOVED lines=8> */
[----:B0-----:R-:W0:Y:S01]  /*2a40*/  LDC.64 R114, c[0x0][0x468] ;  /* 0x00011a00ff727b82 */ /* 0x001e220000000a00 */
[-C--:B------:R-:W-:Y:S01]  /*2a50*/  FFMA.FTZ R111, R129, R113.reuse, R112 ;  /* 0x00000071816f7223 */ /* 0x080fe20000010070 */
[----:B------:R-:W-:Y:S01]  /*2a60*/  FADD.FTZ R108, R10, -R109 ;  /* 0x8000006d0a6c7221 */ /* 0x000fe20000010000 */
[----:B------:R-:W-:Y:S01]  /*2a70*/  FADD.FTZ R110, R9, -R110 ;  /* 0x8000006e096e7221 */ /* 0x000fe20000010000 */
[-CC-:B------:R-:W-:Y:S01]  /*2a80*/  FFMA.FTZ R117, R147, R113.reuse, R112.reuse ;  /* 0x0000007193757223 */ /* 0x180fe20000010070 */
[----:B------:R-:W-:Y:S01]  /*2a90*/  FFMA.FTZ R118, R158, R113, R112 ;  /* 0x000000719e767223 */ /* 0x000fe20000010070 */
[C---:B-----5:R-:W-:Y:S01]  /*2aa0*/  FFMA.FTZ R108, R161.reuse, R108, R84 ;  /* 0x0000006ca16c7223 */ /* 0x060fe20000010054 */
[----:B------:R-:W-:Y:S01]  /*2ab0*/  FFMA.FTZ R110, R161, R110, R85 ;  /* 0x0000006ea16e7223 */ /* 0x000fe20000010055 */
[----:B------:R-:W-:Y:S01]  /*2ac0*/  FADD.FTZ R111, R140, -R111 ;  /* 0x8000006f8c6f7221 */ /* 0x000fe20000010000 */
[----:B------:R-:W-:Y:S01]  /*2ad0*/  FADD.FTZ R117, R144, -R117 ;  /* 0x8000007590757221 */ /* 0x000fe20000010000 */
[-C--:B------:R-:W-:Y:S01]  /*2ae0*/  FMUL.FTZ R108, R108, R159.reuse ;  /* 0x0000009f6c6c7220 */ /* 0x080fe20000410000 */
[----:B------:R-:W-:Y:S01]  /*2af0*/  FMUL.FTZ R109, R110, R159 ;  /* 0x0000009f6e6d7220 */ /* 0x000fe20000410000 */
[----:B------:R-:W-:Y:S01]  /*2b00*/  FFMA.FTZ R110, R12, R113, R112 ;  /* 0x000000710c6e7223 */ /* 0x000fe20000010070 */
[----:B------:R-:W-:Y:S01]  /*2b10*/  FADD.FTZ R164, R157, -R118 ;  /* 0x800000769da47221 */ /* 0x000fe20000010000 */
[C---:B------:R-:W-:Y:S01]  /*2b20*/  FFMA.FTZ R118, R161.reuse, R111, R88 ;  /* 0x0000006fa1767223 */ /* 0x040fe20000010058 */
[----:B------:R-:W-:Y:S01]  /*2b30*/  FFMA.FTZ R162, R161, R117, R90 ;  /* 0x00000075a1a27223 */ /* 0x000fe2000001005a */
[----:B------:R-:W-:Y:S01]  /*2b40*/  F2FP.F16.F32.PACK_AB R108, R109, R108 ;  /* 0x0000006c6d6c723e */ /* 0x000fe200000000ff */
[-C--:B------:R-:W-:Y:S01]  /*2b50*/  FFMA.FTZ R109, R11, R113.reuse, R112 ;  /* 0x000000710b6d7223 */ /* 0x080fe20000010070 */
[----:B------:R-:W-:Y:S01]  /*2b60*/  FADD.FTZ R116, R13, -R110 ;  /* 0x8000006e0d747221 */ /* 0x000fe20000010000 */
[----:B------:R-:W-:Y:S01]  /*2b70*/  FFMA.FTZ R110, R138, R113, R112 ;  /* 0x000000718a6e7223 */ /* 0x000fe20000010070 */
[C---:B------:R-:W-:Y:S01]  /*2b80*/  FFMA.FTZ R164, R161.reuse, R164, R91 ;  /* 0x000000a4a1a47223 */ /* 0x040fe2000001005b */
[----:B------:R-:W-:Y:S01]  /*2b90*/  FADD.FTZ R109, R14, -R109 ;  /* 0x8000006d0e6d7221 */ /* 0x000fe20000010000 */
[----:B------:R-:W-:Y:S01]  /*2ba0*/  FFMA.FTZ R116, R161, R116, R87 ;  /* 0x00000074a1747223 */ /* 0x000fe20000010057 */
[----:B------:R-:W-:Y:S01]  /*2bb0*/  FADD.FTZ R160, R149, -R110 ;  /* 0x8000006e95a07221 */ /* 0x000fe20000010000 */
[----:B------:R-:W-:Y:S01]  /*2bc0*/  FMUL.FTZ R162, R162, R159 ;  /* 0x0000009fa2a27220 */ /* 0x000fe20000410000 */
[C---:B------:R-:W-:Y:S01]  /*2bd0*/  FFMA.FTZ R110, R161.reuse, R109, R86 ;  /* 0x0000006da16e7223 */ /* 0x040fe20000010056 */
[-C--:B------:R-:W-:Y:S01]  /*2be0*/  FMUL.FTZ R116, R116, R159.reuse ;  /* 0x0000009f74747220 */ /* 0x080fe20000410000 */
[----:B------:R-:W-:Y:S01]  /*2bf0*/  FFMA.FTZ R160, R161, R160, R89 ;  /* 0x000000a0a1a07223 */ /* 0x000fe20000010059 */
[-C--:B------:R-:W-:Y:S01]  /*2c00*/  FMUL.FTZ R117, R164, R159.reuse ;  /* 0x0000009fa4757220 */ /* 0x080fe20000410000 */
[-C--:B------:R-:W-:Y:S01]  /*2c10*/  FMUL.FTZ R109, R110, R159.reuse ;  /* 0x0000009f6e6d7220 */ /* 0x080fe20000410000 */
[-C--:B------:R-:W-:Y:S01]  /*2c20*/  FMUL.FTZ R110, R118, R159.reuse ;  /* 0x0000009f766e7220 */ /* 0x080fe20000410000 */
[----:B------:R-:W-:Y:S01]  /*2c30*/  FMUL.FTZ R111, R160, R159 ;  /* 0x0000009fa06f7220 */ /* 0x000fe20000410000 */
[C---:B0-----:R-:W-:Y:S01]  /*2c40*/  IMAD.WIDE.U32 R114, R6.reuse, 0x10, R114 ;  /* 0x0000001006727825 */ /* 0x041fe200078e0072 */
[----:B------:R-:W-:-:S02]  /*2c50*/  IADD3 R6, PT, PT, R6, 0x20, RZ ;  /* 0x0000002006067810 */ /* 0x000fc40007ffe0ff */
[----:B------:R-:W-:Y:S02]  /*2c60*/  F2FP.F16.F32.PACK_AB R109, R116, R109 ;  /* 0x0000006d746d723e */ /* 0x000fe400000000ff */
[----:B------:R-:W-:Y:S02]  /*2c70*/  F2FP.F16.F32.PACK_AB R110, R111, R110 ;  /* 0x0000006e6f6e723e */ /* 0x000fe400000000ff */
[----:B------:R-:W-:-:S05]  /*2c80*/  F2FP.F16.F32.PACK_AB R111, R117, R162 ;  /* 0x000000a2756f723e */ /* 0x000fca00000000ff */
[----:B------:R1:W-:Y:S02]  /*2c90*/  STG.E.128 desc[UR6][R114.64], R108 ;  /* 0x0000006c72007986 */ /* 0x0003e4000c101d06 */
.L_x_8023:
[----:B------:R-:W-:Y:S05]  /*2ca0*/  BSYNC.RECONVERGENT B1 ;  /* 0x0000000000017941 */ /* 0x000fea0003800200 */
.L_x_8022:
[----:B------:R-:W-:Y:S04]  /*2cb0*/  BSSY.RECONVERGENT B1, `(.L_x_8024) ;  /* 0x000002a000017945 */ /* 0x000fe80003800200 */
[----:B------:R-:W-:Y:S05]  /*2cc0*/  @!P2 BRA `(.L_x_8025) ;  /* 0x0000000000a0a947 */ /* 0x000fea0003800000 */
[-CC-:B-1----:R-:W-:Y:S01]  /*2cd0*/  FFMA.FTZ R109, R15, R113.reuse, R112.reuse ;  /* 0x000000710f6d7223 */ /* 0x182fe20000010070 */
        /* <DEDUP_REMOVED lines=27> */
[----:B------:R-:W-:Y:S01]  /*2e90*/  FMUL.FTZ R116, R116, R159 ;  /* 0x0000009f74747220 */ /* 0x000fe20000410000 */
        /* <DEDUP_REMOVED lines=11> */
.L_x_8025:
[----:B------:R-:W-:Y:S05]  /*2f50*/  BSYNC.RECONVERGENT B1 ;  /* 0x0000000000017941 */ /* 0x000fea0003800200 */
.L_x_8024:
        /* <DEDUP_REMOVED lines=14> */
[----:B------:R-:W0:Y:S01]  /*3040*/  LDC.64 R112, c[0x0][0x468] ;  /* 0x00011a00ff707b82 */ /* 0x000e220000000a00 */
        /* <DEDUP_REMOVED lines=21> */
[----:B------:R-:W-:Y:S01]  /*31a0*/  F2FP.F16.F32.PACK_AB R110, R117, R110 ;  /* 0x0000006e756e723e */ /* 0x000fe200000000ff */
[----:B0-----:R-:W-:Y:S01]  /*31b0*/  IMAD.WIDE.U32 R112, R6, 0x10, R112 ;  /* 0x0000001006707825 */ /* 0x001fe200078e0070 */
[----:B------:R-:W-:-:S05]  /*31c0*/  F2FP.F16.F32.PACK_AB R111, R111, R162 ;  /* 0x000000a26f6f723e */ /* 0x000fca00000000ff */
[----:B------:R0:W-:Y:S01]  /*31d0*/  STG.E.128 desc[UR6][R112.64], R108 ;  /* 0x0000006c70007986 */ /* 0x0001e2000c101d06 */
[----:B------:R-:W-:Y:S05]  /*31e0*/  BRA `(.L_x_8018) ;  /* 0x0000000800287947 */ /* 0x000fea0003800000 */
.L_x_8021:
[----:B------:R-:W-:Y:S04]  /*31f0*/  BSSY.RECONVERGENT B1, `(.L_x_8026) ;  /* 0x000002e000017945 */ /* 0x000fe80003800200 */
[----:B------:R-:W-:Y:S05]  /*3200*/  @!P5 BRA `(.L_x_8027) ;  /* 0x0000000000b0d947 */ /* 0x000fea0003800000 */
[-CC-:B------:R-:W-:Y:S01]  /*3210*/  FFMA.FTZ R105, R129, R113.reuse, R112.reuse ;  /* 0x0000007181697223 */ /* 0x180fe20000010070 */
[-CC-:B------:R-:W-:Y:S01]  /*3220*/  FFMA.FTZ R83, R11, R113.reuse, R112.reuse ;  /* 0x000000710b537223 */ /* 0x180fe20000010070 */
[-CC-:B------:R-:W-:Y:S01]  /*3230*/  FFMA.FTZ R82, R12, R113.reuse, R112.reuse ;  /* 0x000000710c527223 */ /* 0x180fe20000010070 */
[-CC-:B------:R-:W-:Y:S01]  /*3240*/  FFMA.FTZ R106, R158, R113.reuse, R112.reuse ;  /* 0x000000719e6a7223 */ /* 0x180fe20000010070 */
[----:B------:R-:W-:Y:S01]  /*3250*/  FADD.FTZ R111, R140, -R105 ;  /* 0x800000698c6f7221 */ /* 0x000fe20000010000 */
[----:B------:R-:W-:Y:S01]  /*3260*/  FFMA.FTZ R105, R147, R113, R112 ;  /* 0x0000007193697223 */ /* 0x000fe20000010070 */
[----:B------:R-:W1:Y:S01]  /*3270*/  LDC.64 R108, c[0x0][0x478] ;  /* 0x00011e00ff6c7b82 */ /* 0x000e620000000a00 */
[----:B------:R-:W-:Y:S01]  /*3280*/  FADD.FTZ R83, R14, -R83 ;  /* 0x800000530e537221 */ /* 0x000fe20000010000 */
[----:B------:R-:W-:Y:S01]  /*3290*/  FADD.FTZ R82, R13, -R82 ;  /* 0x800000520d527221 */ /* 0x000fe20000010000 */
[----:B0-----:R-:W-:Y:S01]  /*32a0*/  FADD.FTZ R115, R144, -R105 ;  /* 0x8000006990737221 */ /* 0x001fe20000010000 */
[----:B------:R-:W-:Y:S01]  /*32b0*/  FADD.FTZ R114, R157, -R106 ;  /* 0x8000006a9d727221 */ /* 0x000fe20000010000 */
[C---:B-----5:R-:W-:Y:S01]  /*32c0*/  FFMA.FTZ R106, R161.reuse, R83, R86 ;  /* 0x00000053a16a7223 */ /* 0x060fe20000010056 */
[C---:B------:R-:W-:Y:S01]  /*32d0*/  FFMA.FTZ R107, R161.reuse, R82, R87 ;  /* 0x00000052a16b7223 */ /* 0x040fe20000010057 */
[C---:B------:R-:W-:Y:S01]  /*32e0*/  FFMA.FTZ R82, R161.reuse, R115, R90 ;  /* 0x00000073a1527223 */ /* 0x040fe2000001005a */
[----:B------:R-:W-:Y:S01]  /*32f0*/  FFMA.FTZ R83, R161, R114, R91 ;  /* 0x00000072a1537223 */ /* 0x000fe2000001005b */
[-CC-:B------:R-:W-:Y:S01]  /*3300*/  FFMA.FTZ R81, R3, R113.reuse, R112.reuse ;  /* 0x0000007103517223 */ /* 0x180fe20000010070 */
[-CC-:B------:R-:W-:Y:S01]  /*3310*/  FFMA.FTZ R80, R8, R113.reuse, R112.reuse ;  /* 0x0000007108507223 */ /* 0x180fe20000010070 */
[----:B------:R-:W0:Y:S01]  /*3320*/  LDC.64 R114, c[0x0][0x468] ;  /* 0x00011a00ff727b82 */ /* 0x000e220000000a00 */
[----:B------:R-:W-:Y:S01]  /*3330*/  FFMA.FTZ R104, R138, R113, R112 ;  /* 0x000000718a687223 */ /* 0x000fe20000010070 */
[----:B------:R-:W-:Y:S01]  /*3340*/  FADD.FTZ R81, R10, -R81 ;  /* 0x800000510a517221 */ /* 0x000fe20000010000 */
[----:B------:R-:W-:Y:S01]  /*3350*/  FADD.FTZ R80, R9, -R80 ;  /* 0x8000005009507221 */ /* 0x000fe20000010000 */
[----:B------:R-:W-:Y:S01]  /*3360*/  FMUL.FTZ R116, R83, R159 ;  /* 0x0000009f53747220 */ /* 0x000fe20000410000 */
        /* <DEDUP_REMOVED lines=9> */
[----:B-1----:R-:W-:Y:S01]  /*3400*/  IMAD.WIDE.U32 R108, R6, 0x20, R108 ;  /* 0x00000020066c7825 */ /* 0x002fe200078e006c */
[----:B------:R-:W-:-:S03]  /*3410*/  F2FP.F16.F32.PACK_AB R111, R116, R111 ;  /* 0x0000006f746f723e */ /* 0x000fc600000000ff */
[-C--:B------:R-:W-:Y:S01]  /*3420*/  FMUL.FTZ R119, R107, R159.reuse ;  /* 0x0000009f6b777220 */ /* 0x080fe20000410000 */
[-C--:B------:R-:W-:Y:S01]  /*3430*/  FMUL.FTZ R116, R104, R159.reuse ;  /* 0x0000009f68747220 */ /* 0x080fe20000410000 */
[----:B------:R-:W-:Y:S01]  /*3440*/  F2FP.F16.F32.PACK_AB R110, R117, R110 ;  /* 0x0000006e756e723e */ /* 0x000fe200000000ff */
[----:B------:R-:W-:Y:S01]  /*3450*/  FMUL.FTZ R117, R105, R159 ;  /* 0x0000009f69757220 */ /* 0x000fe20000410000 */
[----:B------:R-:W-:Y:S04]  /*3460*/  STG.E.128 desc[UR6][R108.64], R104 ;  /* 0x000000686c007986 */ /* 0x000fe8000c101d06 */
[----:B------:R1:W-:Y:S01]  /*3470*/  STG.E.128 desc[UR6][R108.64+0x10], R80 ;  /* 0x000010506c007986 */ /* 0x0003e2000c101d06 */
[C---:B0-----:R-:W-:Y:S01]  /*3480*/  IMAD.WIDE.U32 R114, R6.reuse, 0x10, R114 ;  /* 0x0000001006727825 */ /* 0x041fe200078e0072 */
[----:B------:R-:W-:-:S02]  /*3490*/  IADD3 R6, PT, PT, R6, 0x20, RZ ;  /* 0x0000002006067810 */ /* 0x000fc40007ffe0ff */
[----:B-1----:R-:W-:Y:S02]  /*34a0*/  F2FP.F16.F32.PACK_AB R109, R119, R118 ;  /* 0x00000076776d723e */ /* 0x002fe400000000ff */
[----:B------:R-:W-:-:S05]  /*34b0*/  F2FP.F16.F32.PACK_AB R108, R117, R116 ;  /* 0x00000074756c723e */ /* 0x000fca00000000ff */
[----:B------:R1:W-:Y:S02]  /*34c0*/  STG.E.128 desc[UR6][R114.64], R108 ;  /* 0x0000006c72007986 */ /* 0x0003e4000c101d06 */
.L_x_8027:
[----:B------:R-:W-:Y:S05]  /*34d0*/  BSYNC.RECONVERGENT B1 ;  /* 0x0000000000017941 */ /* 0x000fea0003800200 */
.L_x_8026:
[----:B------:R-:W-:Y:S04]  /*34e0*/  BSSY.RECONVERGENT B1, `(.L_x_8028) ;  /* 0x000002e000017945 */ /* 0x000fe80003800200 */
[----:B------:R-:W-:Y:S05]  /*34f0*/  @!P2 BRA `(.L_x_8029) ;  /* 0x0000000000b0a947 */ /* 0x000fea0003800000 */
[-CC-:B------:R-:W-:Y:S01]  /*3500*/  FFMA.FTZ R83, R121, R113.reuse, R112.reuse ;  /* 0x0000007179537223 */ /* 0x180fe20000010070 */
[-CC-:B------:R-:W-:Y:S01]  /*3510*/  FFMA.FTZ R82, R126, R113.reuse, R112.reuse ;  /* 0x000000717e527223 */ /* 0x180fe20000010070 */
[-CC-:B------:R-:W-:Y:S01]  /*3520*/  FFMA.FTZ R104, R145, R113.reuse, R112.reuse ;  /* 0x0000007191687223 */ /* 0x180fe20000010070 */
[-C--:B------:R-:W-:Y:S01]  /*3530*/  FFMA.FTZ R106, R156, R113.reuse, R112 ;  /* 0x000000719c6a7223 */ /* 0x080fe20000010070 */
[----:B-1----:R-:W1:Y:S01]  /*3540*/  LDC.64 R108, c[0x0][0x478] ;  /* 0x00011e00ff6c7b82 */ /* 0x002e620000000a00 */
[----:B------:R-:W-:Y:S01]  /*3550*/  FADD.FTZ R83, R124, -R83 ;  /* 0x800000537c537221 */ /* 0x000fe20000010000 */
[----:B------:R-:W-:Y:S01]  /*3560*/  FADD.FTZ R82, R127, -R82 ;  /* 0x800000527f527221 */ /* 0x000fe20000010000 */
[----:B0-----:R-:W-:Y:S01]  /*3570*/  FADD.FTZ R115, R143, -R104 ;  /* 0x800000688f737221 */ /* 0x001fe20000010000 */
[----:B------:R-:W-:Y:S01]  /*3580*/  FADD.FTZ R114, R155, -R106 ;  /* 0x8000006a9b727221 */ /* 0x000fe20000010000 */
[----:B------:R-:W-:Y:S01]  /*3590*/  FFMA.FTZ R105, R125, R113, R112 ;  /* 0x000000717d697223 */ /* 0x000fe20000010070 */
[C---:B-----5:R-:W-:Y:S01]  /*35a0*/  FFMA.FTZ R106, R161.reuse, R83, R94 ;  /* 0x00000053a16a7223 */ /* 0x060fe2000001005e */
[C---:B------:R-:W-:Y:S01]  /*35b0*/  FFMA.FTZ R107, R161.reuse, R82, R95 ;  /* 0x00000052a16b7223 */ /* 0x040fe2000001005f */
[C---:B------:R-:W-:Y:S01]  /*35c0*/  FFMA.FTZ R82, R161.reuse, R115, R98 ;  /* 0x00000073a1527223 */ /* 0x040fe20000010062 */
[----:B------:R-:W-:Y:S01]  /*35d0*/  FFMA.FTZ R83, R161, R114, R99 ;  /* 0x00000072a1537223 */ /* 0x000fe20000010063 */
[-CC-:B------:R-:W-:Y:S01]  /*35e0*/  FFMA.FTZ R81, R15, R113.reuse, R112.reuse ;  /* 0x000000710f517223 */ /* 0x180fe20000010070 */
[-CC-:B------:R-:W-:Y:S01]  /*35f0*/  FFMA.FTZ R80, R122, R113.reuse, R112.reuse ;  /* 0x000000717a507223 */ /* 0x180fe20000010070 */
[----:B------:R-:W-:Y:S01]  /*3600*/  FADD.FTZ R111, R128, -R105 ;  /* 0x80000069806f7221 */ /* 0x000fe20000010000 */
        /* <DEDUP_REMOVED lines=10> */
[----:B------:R-:W-:Y:S01]  /*36b0*/  FMUL.FTZ R111, R82, R159 ;  /* 0x0000009f526f7220 */ /* 0x000fe20000410000 */
[----:B-1----:R-:W-:-:S04]  /*36c0*/  IMAD.WIDE.U32 R108, R6, 0x20, R108 ;  /* 0x00000020066c7825 */ /* 0x002fc800078e006c */
[-C--:B------:R-:W-:Y:S01]  /*36d0*/  FMUL.FTZ R110, R80, R159.reuse ;  /* 0x0000009f506e7220 */ /* 0x080fe20000410000 */
[-C--:B------:R-:W-:Y:S01]  /*36e0*/  FMUL.FTZ R117, R81, R159.reuse ;  /* 0x0000009f51757220 */ /* 0x080fe20000410000 */
[----:B------:R-:W-:Y:S01]  /*36f0*/  FMUL.FTZ R118, R106, R159 ;  /* 0x0000009f6a767220 */ /* 0x000fe20000410000 */
[----:B------:R-:W-:Y:S01]  /*3700*/  F2FP.F16.F32.PACK_AB R111, R116, R111 ;  /* 0x0000006f746f723e */ /* 0x000fe200000000ff */
        /* <DEDUP_REMOVED lines=11> */
.L_x_8029:
[----:B------:R-:W-:Y:S05]  /*37c0*/  BSYNC.RECONVERGENT B1 ;  /* 0x0000000000017941 */ /* 0x000fea0003800200 */
.L_x_8028:
[----:B------:R-:W-:Y:S05]  /*37d0*/  @!P3 BRA `(.L_x_8018) ;  /* 0x0000000000acb947 */ /* 0x000fea0003800000 */
[-CC-:B------:R-:W-:Y:S01]  /*37e0*/  FFMA.FTZ R106, R154, R113.reuse, R112.reuse ;  /* 0x000000719a6a7223 */ /* 0x180fe20000010070 */
[-CC-:B------:R-:W-:Y:S01]  /*37f0*/  FFMA.FTZ R80, R133, R113.reuse, R112.reuse ;  /* 0x0000007185507223 */ /* 0x180fe20000010070 */
[-CC-:B------:R-:W-:Y:S01]  /*3800*/  FFMA.FTZ R83, R132, R113.reuse, R112.reuse ;  /* 0x0000007184537223 */ /* 0x180fe20000010070 */
[-CC-:B------:R-:W-:Y:S01]  /*3810*/  FFMA.FTZ R82, R141, R113.reuse, R112.reuse ;  /* 0x000000718d527223 */ /* 0x180fe20000010070 */
[-CC-:B------:R-:W-:Y:S01]  /*3820*/  FFMA.FTZ R104, R142, R113.reuse, R112.reuse ;  /* 0x000000718e687223 */ /* 0x180fe20000010070 */
[-CC-:B------:R-:W-:Y:S01]  /*3830*/  FFMA.FTZ R105, R135, R113.reuse, R112.reuse ;  /* 0x0000007187697223 */ /* 0x180fe20000010070 */
[-CC-:B-12---:R-:W-:Y:S01]  /*3840*/  FFMA.FTZ R111, R150, R113.reuse, R112.reuse ;  /* 0x00000071966f7223 */ /* 0x186fe20000010070 */
[----:B------:R-:W-:Y:S01]  /*3850*/  FFMA.FTZ R113, R151, R113, R112 ;  /* 0x0000007197717223 */ /* 0x000fe20000010070 */
        /* <DEDUP_REMOVED lines=10> */
[----:B0-----:R-:W0:Y:S01]  /*3900*/  LDC.64 R114, c[0x0][0x478] ;  /* 0x00011e00ff727b82 */ /* 0x001e220000000a00 */
[----:B------:R-:W-:Y:S01]  /*3910*/  FADD.FTZ R108, R148, -R111 ;  /* 0x8000006f946c7221 */ /* 0x000fe20000010000 */
[----:B------:R-:W-:Y:S01]  /*3920*/  FADD.FTZ R109, R152, -R105 ;  /* 0x80000069986d7221 */ /* 0x000fe20000010000 */
[C---:B------:R-:W-:Y:S01]  /*3930*/  FFMA.FTZ R104, R161.reuse, R81, R20 ;  /* 0x00000051a1687223 */ /* 0x040fe20000010014 */
[-C--:B------:R-:W-:Y:S01]  /*3940*/  FMUL.FTZ R111, R82, R159.reuse ;  /* 0x0000009f526f7220 */ /* 0x080fe20000410000 */
[----:B------:R-:W-:Y:S01]  /*3950*/  FFMA.FTZ R81, R161, R108, R17 ;  /* 0x0000006ca1517223 */ /* 0x000fe20000010011 */
[----:B------:R-:W-:Y:S01]  /*3960*/  FMUL.FTZ R108, R83, R159 ;  /* 0x0000009f536c7220 */ /* 0x000fe20000410000 */
[C---:B------:R-:W-:Y:S01]  /*3970*/  FFMA.FTZ R105, R161.reuse, R80, R21 ;  /* 0x00000050a1697223 */ /* 0x040fe20000010015 */
[----:B------:R-:W1:Y:S01]  /*3980*/  LDC.64 R112, c[0x0][0x468] ;  /* 0x00011a00ff707b82 */ /* 0x000e620000000a00 */
[----:B------:R-:W-:Y:S01]  /*3990*/  FFMA.FTZ R80, R161, R109, R16 ;  /* 0x0000006da1507223 */ /* 0x000fe20000010010 */
[----:B------:R-:W-:Y:S01]  /*39a0*/  FMUL.FTZ R117, R81, R159 ;  /* 0x0000009f51757220 */ /* 0x000fe20000410000 */
[----:B------:R-:W-:Y:S01]  /*39b0*/  F2FP.F16.F32.PACK_AB R111, R108, R111 ;  /* 0x0000006f6c6f723e */ /* 0x000fe200000000ff */
        /* <DEDUP_REMOVED lines=8> */
[----:B0-----:R-:W-:-:S05]  /*3a40*/  IMAD.WIDE.U32 R114, R6, 0x20, R114 ;  /* 0x0000002006727825 */ /* 0x001fca00078e0072 */
[----:B------:R0:W-:Y:S01]  /*3a50*/  STG.E.128 desc[UR6][R114.64], R104 ;  /* 0x0000006872007986 */ /* 0x0001e2000c101d06 */
[----:B-1----:R-:W-:-:S03]  /*3a60*/  IMAD.WIDE.U32 R112, R6, 0x10, R112 ;  /* 0x0000001006707825 */ /* 0x002fc600078e0070 */
[----:B------:R0:W-:Y:S04]  /*3a70*/  STG.E.128 desc[UR6][R114.64+0x10], R80 ;  /* 0x0000105072007986 */ /* 0x0001e8000c101d06 */
[----:B------:R0:W-:Y:S02]  /*3a80*/  STG.E.128 desc[UR6][R112.64], R108 ;  /* 0x0000006c70007986 */ /* 0x0001e4000c101d06 */
.L_x_8018:
[----:B------:R-:W-:Y:S05]  /*3a90*/  BSYNC.RECONVERGENT B0 ;  /* 0x0000000000007941 */ /* 0x000fea0003800200 */
.L_x_8008:
[----:B01234-:R-:W0:Y:S02]  /*3aa0*/  LDC.64 R108, c[0x0][0x380] ;  /* 0x0000e000ff6c7b82 */ /* 0x01fe240000000a00 */
[----:B0-----:R-:W-:-:S04]  /*3ab0*/  LEA R7, R108, R7, 0x2 ;  /* 0x000000076c077211 */ /* 0x001fc800078e10ff */
[----:B------:R-:W-:-:S13]  /*3ac0*/  ISETP.GE.AND P1, PT, R7, R109, PT ;  /* 0x0000006d0700720c */ /* 0x000fda0003f26270 */
[----:B------:R-:W-:Y:S05]  /*3ad0*/  @!P1 BRA `(.L_x_8030) ;  /* 0xffffffc800a89947 */ /* 0x000fea000383ffff */
.L_x_8000:
        /* <DEDUP_REMOVED lines=88> */
[----:B--2---:R-:W-:Y:S02]  /*4060*/  IADD3.X R47, PT, PT, R30, UR19, RZ, P6, !PT ;  /* 0x000000131e2f7c10 */ /* 0x004fe4000b7fe4ff */
[----:B------:R-:W-:Y:S02]  /*4070*/  IADD3 R24, P6, PT, R28, UR16, RZ ;  /* 0x000000101c187c10 */ /* 0x000fe4000ffde0ff */
[----:B------:R-:W-:-:S02]  /*4080*/  @P5 MOV R3, R47 ;  /* 0x0000002f00035202 */ /* 0x000fc40000000f00 */
        /* <DEDUP_REMOVED lines=105> */
.L_x_8007:
[----:B------:R-:W-:Y:S01]  /*4720*/  HFMA2 R118, -RZ, RZ, 0, 5.9604644775390625e-08 ;  /* 0x00000001ff767431 */ /* 0x000fe200000001ff */
[----:B------:R-:W-:Y:S01]  /*4730*/  BSSY B0, `(.L_x_8031) ;  /* 0x0000006000007945 */ /* 0x000fe20003800000 */
[----:B------:R-:W-:Y:S02]  /*4740*/  MOV R119, 0x1f ;  /* 0x0000001f00777802 */ /* 0x000fe40000000f00 */
[----:B------:R-:W-:-:S07]  /*4750*/  MOV R116, 0xffffffff ;  /* 0xffffffff00747802 */ /* 0x000fce0000000f00 */
[----:B-----5:R-:W-:Y:S05]  /*4760*/  WARPSYNC.COLLECTIVE R116, `(.L_x_8032) ;  /* 0x0000000074087348 */ /* 0x020fea0003c00000 */
[----:B------:R0:W1:Y:S02]  /*4770*/  SHFL.BFLY P6, R117, R163, R118, R119 ;  /* 0x0c000076a3757389 */ /* 0x00006400000c0077 */
[----:B01---5:R-:W-:Y:S05]  /*4780*/  ENDCOLLECTIVE ;  /* 0x000000000000791b */ /* 0x023fea0003800000 */
.L_x_8032:
[----:B------:R-:W-:Y:S05]  /*4790*/  BSYNC B0 ;  /* 0x0000000000007941 */ /* 0x000fea0003800000 */
.L_x_8031:
        /* <DEDUP_REMOVED lines=9> */
.L_x_8033:
[----:B------:R-:W-:Y:S01]  /*4830*/  HFMA2 R118, -RZ, RZ, 0, 1.1920928955078125e-07 ;  /* 0x00000002ff767431 */ /* 0x000fe200000001ff */
[----:B------:R-:W-:Y:S02]  /*4840*/  MOV R163, R108 ;  /* 0x0000006c00a37202 */ /* 0x000fe40000000f00 */
[----:B------:R-:W-:-:S07]  /*4850*/  MOV R109, R117 ;  /* 0x00000075006d7202 */ /* 0x000fce0000000f00 */
[----:B------:R-:W-:Y:S05]  /*4860*/  WARPSYNC.COLLECTIVE R116, `(.L_x_8034) ;  /* 0x0000000074087348 */ /* 0x000fea0003c00000 */
[----:B------:R0:W1:Y:S02]  /*4870*/  SHFL.BFLY P6, R117, R163, R118, R119 ;  /* 0x0c000076a3757389 */ /* 0x00006400000c0077 */
[----:B01----:R-:W-:Y:S05]  /*4880*/  ENDCOLLECTIVE ;  /* 0x000000000000791b */ /* 0x003fea0003800000 */
.L_x_8034:
[----:B------:R-:W-:-:S05]  /*4890*/  FADD.FTZ R109, R109, R164 ;  /* 0x000000a46d6d7221 */ /* 0x000fca0000010000 */
[----:B------:R-:W-:Y:S02]  /*48a0*/  MOV R163, R109 ;  /* 0x0000006d00a37202 */ /* 0x000fe40000000f00 */
[----:B------:R-:W-:-:S07]  /*48b0*/  MOV R111, R117 ;  /* 0x00000075006f7202 */ /* 0x000fce0000000f00 */
[----:B------:R-:W-:Y:S05]  /*48c0*/  WARPSYNC.COLLECTIVE R116, `(.L_x_8035) ;  /* 0x0000000074087348 */ /* 0x000fea0003c00000 */
[----:B------:R0:W1:Y:S02]  /*48d0*/  SHFL.BFLY P6, R117, R163, R118, R119 ;  /* 0x0c000076a3757389 */ /* 0x00006400000c0077 */
[----:B01----:R-:W-:Y:S05]  /*48e0*/  ENDCOLLECTIVE ;  /* 0x000000000000791b */ /* 0x003fea0003800000 */
.L_x_8035:
[----:B------:R-:W-:Y:S01]  /*48f0*/  FADD.FTZ R111, R108, R111 ;  /* 0x0000006f6c6f7221 */ /* 0x000fe20000010000 */
[----:B------:R-:W-:-:S04]  /*4900*/  HFMA2 R118, -RZ, RZ, 0, 2.384185791015625e-07 ;  /* 0x00000004ff767431 */ /* 0x000fc800000001ff */
[----:B------:R-:W-:Y:S02]  /*4910*/  MOV R163, R111 ;  /* 0x0000006f00a37202 */ /* 0x000fe40000000f00 */
[----:B------:R-:W-:-:S07]  /*4920*/  MOV R110, R117 ;  /* 0x00000075006e7202 */ /* 0x000fce0000000f00 */
[----:B------:R-:W-:Y:S05]  /*4930*/  WARPSYNC.COLLECTIVE R116, `(.L_x_8036) ;  /* 0x0000000074087348 */ /* 0x000fea0003c00000 */
[----:B------:R0:W1:Y:S02]  /*4940*/  SHFL.BFLY P6, R117, R163, R118, R119 ;  /* 0x0c000076a3757389 */ /* 0x00006400000c0077 */
[----:B01----:R-:W-:Y:S05]  /*4950*/  ENDCOLLECTIVE ;  /* 0x000000000000791b */ /* 0x003fea0003800000 */
.L_x_8036:
[----:B------:R-:W-:-:S05]  /*4960*/  FADD.FTZ R110, R109, R110 ;  /* 0x0000006e6d6e7221 */ /* 0x000fca0000010000 */
[----:B------:R-:W-:Y:S02]  /*4970*/  MOV R163, R110 ;  /* 0x0000006e00a37202 */ /* 0x000fe40000000f00 */
[----:B------:R-:W-:-:S07]  /*4980*/  MOV R112, R117 ;  /* 0x0000007500707202 */ /* 0x000fce0000000f00 */
[----:B------:R-:W-:Y:S05]  /*4990*/  WARPSYNC.COLLECTIVE R116, `(.L_x_8037) ;  /* 0x0000000074087348 */ /* 0x000fea0003c00000 */
[----:B------:R0:W1:Y:S02]  /*49a0*/  SHFL.BFLY P6, R117, R163, R118, R119 ;  /* 0x0c000076a3757389 */ /* 0x00006400000c0077 */
[----:B01----:R-:W-:Y:S05]  /*49b0*/  ENDCOLLECTIVE ;  /* 0x000000000000791b */ /* 0x003fea0003800000 */
.L_x_8037:
[----:B------:R-:W-:Y:S01]  /*49c0*/  FADD.FTZ R112, R111, R112 ;  /* 0x000000706f707221 */ /* 0x000fe20000010000 */
[----:B------:R-:W-:-:S04]  /*49d0*/  HFMA2 R118, -RZ, RZ, 0, 4.76837158203125e-07 ;  /* 0x00000008ff767431 */ /* 0x000fc800000001ff */
[----:B------:R-:W-:Y:S02]  /*49e0*/  MOV R163, R112 ;  /* 0x0000007000a37202 */ /* 0x000fe40000000f00 */
[----:B------:R-:W-:-:S07]  /*49f0*/  MOV R113, R117 ;  /* 0x0000007500717202 */ /* 0x000fce0000000f00 */
[----:B------:R-:W-:Y:S05]  /*4a00*/  WARPSYNC.COLLECTIVE R116, `(.L_x_8038) ;  /* 0x0000000074087348 */ /* 0x000fea0003c00000 */
[----:B------:R0:W1:Y:S02]  /*4a10*/  SHFL.BFLY P6, R117, R163, R118, R119 ;  /* 0x0c000076a3757389 */ /* 0x00006400000c0077 */
[----:B01----:R-:W-:Y:S05]  /*4a20*/  ENDCOLLECTIVE ;  /* 0x000000000000791b */ /* 0x003fea0003800000 */
.L_x_8038:
[----:B------:R-:W-:-:S05]  /*4a30*/  FADD.FTZ R113, R110, R113 ;  /* 0x000000716e717221 */ /* 0x000fca0000010000 */
[----:B------:R-:W-:Y:S02]  /*4a40*/  MOV R163, R113 ;  /* 0x0000007100a37202 */ /* 0x000fe40000000f00 */
[----:B------:R-:W-:-:S07]  /*4a50*/  MOV R115, R117 ;  /* 0x0000007500737202 */ /* 0x000fce0000000f00 */
[----:B------:R-:W-:Y:S05]  /*4a60*/  WARPSYNC.COLLECTIVE R116, `(.L_x_8039) ;  /* 0x0000000074087348 */ /* 0x000fea0003c00000 */
[----:B------:R0:W1:Y:S02]  /*4a70*/  SHFL.BFLY P6, R117, R163, R118, R119 ;  /* 0x0c000076a3757389 */ /* 0x00006400000c0077 */
[----:B01----:R-:W-:Y:S05]  /*4a80*/  ENDCOLLECTIVE ;  /* 0x000000000000791b */ /* 0x003fea0003800000 */
.L_x_8039:
[----:B------:R-:W-:Y:S01]  /*4a90*/  FADD.FTZ R115, R112, R115 ;  /* 0x0000007370737221 */ /* 0x000fe20000010000 */
[----:B------:R-:W-:-:S04]  /*4aa0*/  HFMA2 R118, -RZ, RZ, 0, 9.5367431640625e-07 ;  /* 0x00000010ff767431 */ /* 0x000fc800000001ff */
[----:B------:R-:W-:Y:S02]  /*4ab0*/  MOV R163, R115 ;  /* 0x0000007300a37202 */ /* 0x000fe40000000f00 */
[----:B------:R-:W-:-:S07]  /*4ac0*/  MOV R114, R117 ;  /* 0x0000007500727202 */ /* 0x000fce0000000f00 */
[----:B------:R-:W-:Y:S05]  /*4ad0*/  WARPSYNC.COLLECTIVE R116, `(.L_x_8040) ;  /* 0x0000000074087348 */ /* 0x000fea0003c00000 */
[----:B------:R0:W1:Y:S02]  /*4ae0*/  SHFL.BFLY P6, R117, R163, R118, R119 ;  /* 0x0c000076a3757389 */ /* 0x00006400000c0077 */
[----:B01----:R-:W-:Y:S05]  /*4af0*/  ENDCOLLECTIVE ;  /* 0x000000000000791b */ /* 0x003fea0003800000 */
.L_x_8040:
[----:B------:R-:W-:-:S05]  /*4b00*/  FADD.FTZ R114, R113, R114 ;  /* 0x0000007271727221 */ /* 0x000fca0000010000 */
[----:B------:R-:W-:Y:S02]  /*4b10*/  MOV R163, R114 ;  /* 0x0000007200a37202 */ /* 0x000fe40000000f00 */
[----:B------:R-:W-:-:S07]  /*4b20*/  MOV R108, R117 ;  /* 0x00000075006c7202 */ /* 0x000fce0000000f00 */
[----:B------:R-:W-:Y:S05]  /*4b30*/  WARPSYNC.COLLECTIVE R116, `(.L_x_8041) ;  /* 0x0000000074087348 */ /* 0x000fea0003c00000 */
[----:B------:R0:W1:Y:S02]  /*4b40*/  SHFL.BFLY P6, R117, R163, R118, R119 ;  /* 0x0c000076a3757389 */ /* 0x00006400000c0077 */
[----:B01----:R-:W-:Y:S05]  /*4b50*/  ENDCOLLECTIVE ;  /* 0x000000000000791b */ /* 0x003fea0003800000 */
.L_x_8041:
[----:B------:R-:W-:Y:S01]  /*4b60*/  MOV R109, R117 ;  /* 0x00000075006d7202 */ /* 0x000fe20000000f00 */
[----:B------:R-:W-:Y:S06]  /*4b70*/  BRA `(.L_x_8042) ;  /* 0xffffffcc00687947 */ /* 0x000fec000383ffff */
.L_x_8043:
        /* <DEDUP_REMOVED lines=16> */
.L_x_14531:


//--------------------- .text._ZN10layer_norm13ln_bwd_kernelINS_13Kernel_traitsI6__halfS2_fS2_fjLj768ELj1ELj4ELj1ELj16ENS_18Kernel_traits_baseILj768ES2_S2_fS2_fjLj128EEEEELb0ELb0ELb0ELb1EEEvNS_9BwdParamsE --------------------------
	.section	.text._ZN10layer_norm13ln_bwd_kernelINS_13Kernel_traitsI6__halfS2_fS2_fjLj768ELj1ELj4ELj1ELj16ENS_18Kernel_traits_baseILj768ES2_S2_fS2_fjLj128EEEEELb0ELb0ELb0ELb1EEEvNS_9BwdParamsE,"ax",@progbits
	.align	128
        .global         _ZN10layer_norm13ln_bwd_kernelINS_13Kernel_traitsI6__halfS2_fS2_fjLj768ELj1ELj4ELj1ELj16ENS_18Kernel_traits_baseILj768ES2_S2_fS2_fjLj128EEEEELb0ELb0ELb0ELb1EEEvNS_9BwdParamsE
        .type           _ZN10layer_norm13ln_bwd_kernelINS_13Kernel_traitsI6__halfS2_fS2_fjLj768ELj1ELj4ELj1ELj16ENS_18Kernel_traits_baseILj768ES2_S2_fS2_fjLj128EEEEELb0ELb0ELb0ELb1EEEvNS_9BwdParamsE,@function
        .size           _ZN10layer_norm13ln_bwd_kernelINS_13Kernel_traitsI6__halfS2_fS2_fjLj768ELj1ELj4ELj1ELj16ENS_18Kernel_traits_baseILj768ES2_S2_fS2_fjLj128EEEEELb0ELb0ELb0ELb1EEEvNS_9BwdParamsE,(.L_x_14532 - _ZN10layer_norm13ln_bwd_kernelINS_13Kernel_traitsI6__halfS2_fS2_fjLj768ELj1ELj4ELj1ELj16ENS_18Kernel_traits_baseILj768ES2_S2_fS2_fjLj128EEEEELb0ELb0ELb0ELb1EEEvNS_9BwdParamsE)
        .other          _ZN10layer_norm13ln_bwd_kernelINS_13Kernel_traitsI6__halfS2_fS2_fjLj768ELj1ELj4ELj1ELj16ENS_18Kernel_traits_baseILj768ES2_S2_fS2_fjLj128EEEEELb0ELb0ELb0ELb1EEEvNS_9BwdParamsE,@"STO_CUDA_ENTRY STV_DEFAULT"
_ZN10layer_norm13ln_bwd_kernelINS_13Kernel_traitsI6__halfS2_fS2_fjLj768ELj1ELj4ELj1ELj16ENS_18Kernel_traits_baseILj768ES2_S2_fS2_fjLj128EEEEELb0ELb0ELb0ELb1EEEvNS_9BwdParamsE:
.text._ZN10layer_norm13ln_bwd_kernelINS_13Kernel_traitsI6__halfS2_fS2_fjLj768ELj1ELj4ELj1ELj16ENS_18Kernel_traits_baseILj768ES2_S2_fS2_fjLj128EEEEELb0ELb0ELb0ELb1EEEvNS_9BwdParamsE:
        /* <DEDUP_REMOVED lines=73> */
[--C-:B--2---:R-:W-:Y:S02]  /*0490*/  HADD2.F32 R142, -RZ, R132.reuse.H0_H0 ;  /* 0x20000084ff8e7230 */ /* 0x104fe40000004100 */
[----:B------:R-:W-:Y:S02]  /*04a0*/  HADD2.F32 R141, -RZ, R132.H1_H1 ;  /* 0x30000084ff8d7230 */ /* 0x000fe40000004100 */
[--C-:B------:R-:W-:Y:S02]  /*04b0*/  HADD2.F32 R140, -RZ, R133.reuse.H0_H0 ;  /* 0x20000085ff8c7230 */ /* 0x100fe40000004100 */
[----:B------:R-:W-:-:S02]  /*04c0*/  HADD2.F32 R139, -RZ, R133.H1_H1 ;  /* 0x30000085ff8b7230 */ /* 0x000fc40000004100 */
[--C-:B------:R-:W-:Y:S02]  /*04d0*/  HADD2.F32 R138, -RZ, R134.reuse.H0_H0 ;  /* 0x20000086ff8a7230 */ /* 0x100fe40000004100 */
[----:B------:R-:W-:Y:S02]  /*04e0*/  HADD2.F32 R137, -RZ, R134.H1_H1 ;  /* 0x30000086ff897230 */ /* 0x000fe40000004100 */
[--C-:B---3--:R-:W-:Y:S02]  /*04f0*/  HADD2.F32 R134, -RZ, R124.reuse.H0_H0 ;  /* 0x2000007cff867230 */ /* 0x108fe40000004100 */
[----:B------:R-:W-:Y:S02]  /*0500*/  HADD2.F32 R133, -RZ, R124.H1_H1 ;  /* 0x3000007cff857230 */ /* 0x000fe40000004100 */
[--C-:B------:R-:W-:Y:S02]  /*0510*/  HADD2.F32 R132, -RZ, R125.reuse.H0_H0 ;  /* 0x2000007dff847230 */ /* 0x100fe40000004100 */
[----:B------:R-:W-:-:S02]  /*0520*/  HADD2.F32 R131, -RZ, R125.H1_H1 ;  /* 0x3000007dff837230 */ /* 0x000fc40000004100 */
[--C-:B------:R-:W-:Y:S02]  /*0530*/  HADD2.F32 R130, -RZ, R126.reuse.H0_H0 ;  /* 0x2000007eff827230 */ /* 0x100fe40000004100 */
[----:B------:R-:W-:Y:S02]  /*0540*/  HADD2.F32 R129, -RZ, R126.H1_H1 ;  /* 0x3000007eff817230 */ /* 0x000fe40000004100 */
[----:B------:R-:W-:Y:S02]  /*0550*/  HADD2.F32 R136, -RZ, R135.H0_H0 ;  /* 0x20000087ff887230 */ /* 0x000fe40000004100 */
[----:B------:R-:W-:Y:S02]  /*0560*/  HADD2.F32 R128, -RZ, R127.H0_H0 ;  /* 0x2000007fff807230 */ /* 0x000fe40000004100 */
[--C-:B----4-:R-:W-:Y:S02]  /*0570*/  HADD2.F32 R126, -RZ, R116.reuse.H0_H0 ;  /* 0x20000074ff7e7230 */ /* 0x110fe40000004100 */
[----:B------:R-:W-:-:S02]  /*0580*/  HADD2.F32 R125, -RZ, R116.H1_H1 ;  /* 0x30000074ff7d7230 */ /* 0x000fc40000004100 */
[--C-:B------:R-:W-:Y:S02]  /*0590*/  HADD2.F32 R124, -RZ, R117.reuse.H0_H0 ;  /* 0x20000075ff7c7230 */ /* 0x100fe40000004100 */
[----:B------:R-:W-:Y:S01]  /*05a0*/  HADD2.F32 R123, -RZ, R117.H1_H1 ;  /* 0x30000075ff7b7230 */ /* 0x000fe20000004100 */
[----:B------:R-:W-:Y:S01]  /*05b0*/  CS2R R116, SRZ ;  /* 0x0000000000747805 */ /* 0x000fe2000001ff00 */
[--C-:B------:R-:W-:Y:S02]  /*05c0*/  HADD2.F32 R122, -RZ, R118.reuse.H0_H0 ;  /* 0x20000076ff7a7230 */ /* 0x100fe40000004100 */
[----:B------:R-:W-:Y:S01]  /*05d0*/  HADD2.F32 R121, -RZ, R118.H1_H1 ;  /* 0x30000076ff797230 */ /* 0x000fe20000004100 */
[----:B------:R-:W-:Y:S01]  /*05e0*/  MOV R118, RZ ;  /* 0x000000ff00767202 */ /* 0x000fe20000000f00 */
[----:B------:R-:W-:Y:S02]  /*05f0*/  HADD2.F32 R120, -RZ, R119.H0_H0 ;  /* 0x20000077ff787230 */ /* 0x000fe40000004100 */
[----:B------:R-:W-:-:S02]  /*0600*/  HADD2.F32 R135, -RZ, R135.H1_H1 ;  /* 0x30000087ff877230 */ /* 0x000fc40000004100 */
[----:B------:R-:W-:Y:S02]  /*0610*/  HADD2.F32 R127, -RZ, R127.H1_H1 ;  /* 0x3000007fff7f7230 */ /* 0x000fe40000004100 */
[----:B------:R-:W-:-:S07]  /*0620*/  HADD2.F32 R119, -RZ, R119.H1_H1 ;  /* 0x30000077ff777230 */ /* 0x000fce0000004100 */
.L_x_8057:
        /* <DEDUP_REMOVED lines=14> */
[----:B--2---:R-:W-:-:S04]  /*0710*/  IMAD.WIDE.U32 R86, R146, 0x20, R148 ;  /* 0x0000002092567825 */ /* 0x004fc800078e0094 */
[C-C-:B---3--:R-:W-:Y:S01]  /*0720*/  IMAD.WIDE.U32 R80, R146.reuse, 0x10, R88.reuse ;  /* 0x0000001092507825 */ /* 0x148fe200078e0058 */
[----:B------:R-:W2:Y:S03]  /*0730*/  LDG.E.128 R56, desc[UR6][R86.64] ;  /* 0x0000000656387981 */ /* 0x000ea6000c1e1d00 */
[----:B------:R-:W-:Y:S01]  /*0740*/  IMAD.WIDE.U32 R84, R155, 0x10, R88 ;  /* 0x000000109b547825 */ /* 0x000fe200078e0058 */
[----:B------:R-:W3:Y:S03]  /*0750*/  LDG.E.128 R60, desc[UR6][R86.64+0x10] ;  /* 0x00001006563c7981 */ /* 0x000ee6000c1e1d00 */
[----:B----4-:R-:W-:Y:S01]  /*0760*/  IMAD.WIDE R144, R143, 0x4, R144 ;  /* 0x000000048f907825 */ /* 0x010fe200078e0290 */
[----:B------:R-:W-:Y:S01]  /*0770*/  IADD3 R157, PT, PT, R146, 0x40, RZ ;  /* 0x00000040929d7810 */ /* 0x000fe20007ffe0ff */
[----:B------:R-:W4:Y:S02]  /*0780*/  LDG.E.128 R80, desc[UR6][R80.64] ;  /* 0x0000000650507981 */ /* 0x000f24000c1e1d00 */
[----:B------:R-:W-:-:S02]  /*0790*/  IMAD.WIDE.U32 R150, R155, 0x20, R148 ;  /* 0x000000209b967825 */ /* 0x000fc400078e0094 */
[----:B------:R-:W4:Y:S02]  /*07a0*/  LDG.E R145, desc[UR6][R144.64] ;  /* 0x0000000690917981 */ /* 0x000f24000c1e1900 */
[----:B0-----:R-:W-:Y:S02]  /*07b0*/  @P0 IMAD.WIDE R158, R143, 0x2, R158 ;  /* 0x000000028f9e0825 */ /* 0x001fe400078e029e */
[----:B------:R-:W4:Y:S02]  /*07c0*/  LDG.E.128 R84, desc[UR6][R84.64] ;  /* 0x0000000654547981 */ /* 0x000f24000c1e1d00 */
[C---:B------:R-:W-:Y:S02]  /*07d0*/  IMAD.WIDE.U32 R148, R157.reuse, 0x20, R148 ;  /* 0x000000209d947825 */ /* 0x040fe400078e0094 */
[----:B------:R-:W4:Y:S04]  /*07e0*/  LDG.E.128 R64, desc[UR6][R150.64] ;  /* 0x0000000696407981 */ /* 0x000f28000c1e1d00 */
[----:B------:R-:W4:Y:S04]  /*07f0*/  @P0 LDG.E.U16 R158, desc[UR6][R158.64] ;  /* 0x000000069e9e0981 */ /* 0x000f28000c1e1500 */
[----:B------:R0:W4:Y:S04]  /*0800*/  LDG.E.128 R68, desc[UR6][R150.64+0x10] ;  /* 0x0000100696447981 */ /* 0x000128000c1e1d00 */
[----:B------:R-:W4:Y:S04]  /*0810*/  LDG.E.128 R72, desc[UR6][R148.64] ;  /* 0x0000000694487981 */ /* 0x000f28000c1e1d00 */
[----:B------:R1:W4:Y:S01]  /*0820*/  LDG.E.128 R76, desc[UR6][R148.64+0x10] ;  /* 0x00001006944c7981 */ /* 0x000322000c1e1d00 */
[----:B------:R-:W-:-:S06]  /*0830*/  IMAD.WIDE.U32 R88, R157, 0x10, R88 ;  /* 0x000000109d587825 */ /* 0x000fcc00078e0058 */
[----:B------:R-:W4:Y:S01]  /*0840*/  LDG.E.128 R88, desc[UR6][R88.64] ;  /* 0x0000000658587981 */ /* 0x000f22000c1e1d00 */
[----:B------:R-:W-:-:S04]  /*0850*/  ISETP.NE.U32.AND P1, PT, RZ, UR10, PT ;  /* 0x0000000aff007c0c */ /* 0x000fc8000bf25070 */
[----:B------:R-:W-:-:S13]  /*0860*/  ISETP.NE.AND.EX P1, PT, RZ, UR11, PT, P1 ;  /* 0x0000000bff007c0c */ /* 0x000fda000bf25310 */
[----:B------:R-:W1:Y:S08]  /*0870*/  @P1 LDC.64 R152, c[0x0][0x438] ;  /* 0x00010e00ff981b82 */ /* 0x000e700000000a00 */
[----:B0-----:R-:W0:Y:S08]  /*0880*/  @P1 LDC.64 R150, c[0x0][0x438] ;  /* 0x00010e00ff961b82 */ /* 0x001e300000000a00 */
[----:B-1----:R-:W1:Y:S01]  /*0890*/  @P1 LDC.64 R148, c[0x0][0x438] ;  /* 0x00010e00ff941b82 */ /* 0x002e620000000a00 */
[----:B------:R-:W-:Y:S01]  /*08a0*/  ISETP.NE.AND P2, PT, RZ, UR8, PT ;  /* 0x00000008ff007c0c */ /* 0x000fe2000bf45270 */
[----:B------:R-:W-:-:S05]  /*08b0*/  @P1 IMAD.WIDE.U32 R152, R146, 0x20, R152 ;  /* 0x0000002092981825 */ /* 0x000fca00078e0098 */
[----:B-----5:R-:W5:Y:S01]  /*08c0*/  @P1 LDG.E.128 R24, desc[UR6][R152.64] ;  /* 0x0000000698181981 */ /* 0x020f62000c1e1d00 */
[----:B0-----:R-:W-:-:S03]  /*08d0*/  @P1 IMAD.WIDE.U32 R154, R155, 0x20, R150 ;  /* 0x000000209b9a1825 */ /* 0x001fc600078e0096 */
[----:B------:R3:W5:Y:S04]  /*08e0*/  @P1 LDG.E.128 R28, desc[UR6][R152.64+0x10] ;  /* 0x00001006981c1981 */ /* 0x000768000c1e1d00 */
[----:B------:R-:W5:Y:S01]  /*08f0*/  @P1 LDG.E.128 R32, desc[UR6][R154.64] ;  /* 0x000000069a201981 */ /* 0x000f62000c1e1d00 */
[----:B-1----:R-:W-:-:S03]  /*0900*/  @P1 IMAD.WIDE.U32 R156, R157, 0x20, R148 ;  /* 0x000000209d9c1825 */ /* 0x002fc600078e0094 */
[----:B------:R-:W5:Y:S04]  /*0910*/  @P1 LDG.E.128 R36, desc[UR6][R154.64+0x10] ;  /* 0x000010069a241981 */ /* 0x000f68000c1e1d00 */
[----:B------:R-:W5:Y:S04]  /*0920*/  @P1 LDG.E.128 R40, desc[UR6][R156.64] ;  /* 0x000000069c281981 */ /* 0x000f68000c1e1d00 */
[----:B------:R0:W5:Y:S01]  /*0930*/  @P1 LDG.E.128 R44, desc[UR6][R156.64+0x10] ;  /* 0x000010069c2c1981 */ /* 0x000162000c1e1d00 */
[----:B------:R-:W-:Y:S01]  /*0940*/  MOV R144, 0x3f800000 ;  /* 0x3f80000000907802 */ /* 0x000fe20000000f00 */
[----:B------:R-:W-:Y:S01]  /*0950*/  UMOV UR4, 0xffffffff ;  /* 0xffffffff00047882 */ /* 0x000fe20000000000 */
[----:B------:R-:W-:-:S05]  /*0960*/  FSEL R147, R147, RZ, !P2 ;  /* 0x000000ff93937208 */ /* 0x000fca0005000000 */
[C---:B--2---:R-:W-:Y:S01]  /*0970*/  FADD.FTZ R150, -R147.reuse, R59 ;  /* 0x0000003b93967221 */ /* 0x044fe20000010100 */
[C---:B---3--:R-:W-:Y:S01]  /*0980*/  FADD.FTZ R152, -R147.reuse, R61 ;  /* 0x0000003d93987221 */ /* 0x048fe20000010100 */
[----:B------:R-:W-:Y:S01]  /*0990*/  FADD.FTZ R60, -R147, R60 ;  /* 0x0000003c933c7221 */ /* 0x000fe20000010100 */
[--C-:B----4-:R-:W-:Y:S02]  /*09a0*/  HADD2.F32 R161, -RZ, R80.reuse.H0_H0 ;  /* 0x20000050ffa17230 */ /* 0x110fe40000004100 */
[----:B------:R-:W-:Y:S02]  /*09b0*/  HADD2.F32 R159, -RZ, R80.H1_H1 ;  /* 0x30000050ff9f7230 */ /* 0x000fe40000004100 */
[----:B------:R-:W-:Y:S02]  /*09c0*/  HADD2.F32 R149, -RZ, R81.H1_H1 ;  /* 0x30000051ff957230 */ /* 0x000fe40000004100 */
[----:B------:R-:W-:Y:S02]  /*09d0*/  HADD2.F32 R151, -RZ, R82.H0_H0 ;  /* 0x20000052ff977230 */ /* 0x000fe40000004100 */
[----:B------:R-:W-:-:S02]  /*09e0*/  HADD2.F32 R61, -RZ, R85.H0_H0 ;  /* 0x20000055ff3d7230 */ /* 0x000fc40000004100 */
[----:B------:R-:W-:Y:S02]  /*09f0*/  HADD2.F32 R80, -RZ, R85.H1_H1 ;  /* 0x30000055ff507230 */ /* 0x000fe40000004100 */
[----:B------:R-:W-:Y:S01]  /*0a00*/  FMUL.FTZ R85, R145, R150 ;  /* 0x0000009691557220 */ /* 0x000fe20000410000 */
[----:B0-----:R-:W-:Y:S01]  /*0a10*/  FADD.FTZ R156, -R147, R65 ;  /* 0x00000041939c7221 */ /* 0x001fe20000010100 */
[----:B------:R-:W-:Y:S02]  /*0a20*/  HADD2.F32 R155, -RZ, R82.H1_H1 ;  /* 0x30000052ff9b7230 */ /* 0x000fe40000004100 */
[--C-:B------:R-:W-:Y:S02]  /*0a30*/  HADD2.F32 R65, -RZ, R87.reuse.H0_H0 ;  /* 0x20000057ff417230 */ /* 0x100fe40000004100 */
[----:B------:R-:W-:Y:S02]  /*0a40*/  HADD2.F32 R82, -RZ, R87.H1_H1 ;  /* 0x30000057ff527230 */ /* 0x000fe40000004100 */
[----:B------:R-:W-:Y:S01]  /*0a50*/  FMUL.FTZ R87, R145, R60 ;  /* 0x0000003c91577220 */ /* 0x000fe20000410000 */
[----:B------:R-:W-:Y:S01]  /*0a60*/  FADD.FTZ R62, -R147, R62 ;  /* 0x0000003e933e7221 */ /* 0x000fe20000010100 */
[----:B------:R-:W-:Y:S01]  /*0a70*/  FADD.FTZ R111, R149, R111 ;  /* 0x0000006f956f7221 */ /* 0x000fe20000010000 */
[-C--:B------:R-:W-:Y:S01]  /*0a80*/  FFMA.FTZ R112, R85, R149.reuse, R112 ;  /* 0x0000009555707223 */ /* 0x080fe20000010070 */
[----:B------:R-:W-:Y:S01]  /*0a90*/  FMUL.FTZ R60, R139, R149 ;  /* 0x000000958b3c7220 */ /* 0x000fe20000410000 */
[----:B------:R-:W-:Y:S01]  /*0aa0*/  FMUL.FTZ R149, R145, R152 ;  /* 0x0000009891957220 */ /* 0x000fe20000410000 */
[----:B------:R-:W-:Y:S01]  /*0ab0*/  FADD.FTZ R154, -R147, R63 ;  /* 0x0000003f939a7221 */ /* 0x000fe20000010100 */
[----:B------:R-:W-:-:S02]  /*0ac0*/  @P0 HADD2.F32 R144, -RZ, R158.H0_H0 ;  /* 0x2000009eff900230 */ /* 0x000fc40000004100 */
[C---:B------:R-:W-:Y:S01]  /*0ad0*/  FADD.FTZ R148, -R147.reuse, R57 ;  /* 0x0000003993947221 */ /* 0x040fe20000010100 */
[----:B------:R-:W-:Y:S01]  /*0ae0*/  FADD.FTZ R58, -R147, R58 ;  /* 0x0000003a933a7221 */ /* 0x000fe20000010100 */
[----:B------:R-:W-:Y:S01]  /*0af0*/  FADD.FTZ R109, R151, R109 ;  /* 0x0000006d976d7221 */ /* 0x000fe20000010000 */
[-C--:B------:R-:W-:Y:S01]  /*0b00*/  FFMA.FTZ R110, R87, R151.reuse, R110 ;  /* 0x00000097576e7223 */ /* 0x080fe2000001006e */
        /* <DEDUP_REMOVED lines=18> */
[----:B------:R-:W-:-:S02]  /*0c30*/  HADD2.F32 R147, -RZ, R83.H1_H1 ;  /* 0x30000053ff937230 */ /* 0x000fc40000004100 */
[----:B------:R-:W-:Y:S01]  /*0c40*/  FADD.FTZ R107, R155, R107 ;  /* 0x0000006b9b6b7221 */ /* 0x000fe20000010000 */
[-C--:B------:R-:W-:Y:S01]  /*0c50*/  FFMA.FTZ R108, R149, R155.reuse, R108 ;  /* 0x0000009b956c7223 */ /* 0x080fe2000001006c */
[----:B------:R-:W-:Y:S01]  /*0c60*/  FMUL.FTZ R62, R137, R155 ;  /* 0x0000009b893e7220 */ /* 0x000fe20000410000 */
[----:B------:R-:W-:Y:S02]  /*0c70*/  HADD2.F32 R157, -RZ, R81.H0_H0 ;  /* 0x20000051ff9d7230 */ /* 0x000fe40000004100 */
[C---:B------:R-:W-:Y:S01]  /*0c80*/  FMUL.FTZ R155, R145.reuse, R154 ;  /* 0x0000009a919b7220 */ /* 0x040fe20000410000 */
[----:B------:R-:W-:Y:S02]  /*0c90*/  HADD2.F32 R153, -RZ, R83.H0_H0 ;  /* 0x20000053ff997230 */ /* 0x000fe40000004100 */
[C---:B------:R-:W-:Y:S01]  /*0ca0*/  FMUL.FTZ R81, R145.reuse, R148 ;  /* 0x0000009491517220 */ /* 0x040fe20000410000 */
[----:B------:R-:W-:Y:S02]  /*0cb0*/  HADD2.F32 R59, -RZ, R84.H0_H0 ;  /* 0x20000054ff3b7230 */ /* 0x000fe40000004100 */
[C---:B------:R-:W-:Y:S01]  /*0cc0*/  FMUL.FTZ R83, R145.reuse, R58 ;  /* 0x0000003a91537220 */ /* 0x040fe20000410000 */
[C---:B------:R-:W-:Y:S01]  /*0cd0*/  FMUL.FTZ R57, R145.reuse, R56 ;  /* 0x0000003891397220 */ /* 0x040fe20000410000 */
        /* <DEDUP_REMOVED lines=9> */
[----:B------:R-:W-:Y:S01]  /*0d70*/  FMUL.FTZ R58, R141, R159 ;  /* 0x0000009f8d3a7220 */ /* 0x000fe20000410000 */
[----:B------:R-:W-:Y:S01]  /*0d80*/  FADD.FTZ R18, R59, R18 ;  /* 0x000000123b127221 */ /* 0x000fe20000010000 */
[-C--:B------:R-:W-:Y:S01]  /*0d90*/  FFMA.FTZ R103, R64, R59.reuse, R103 ;  /* 0x0000003b40677223 */ /* 0x080fe20000010067 */
[----:B------:R-:W-:Y:S01]  /*0da0*/  FMUL.FTZ R157, R134, R59 ;  /* 0x0000003b869d7220 */ /* 0x000fe20000410000 */
[----:B------:R-:W-:Y:S01]  /*0db0*/  FFMA.FTZ R156, R57, R148, RZ ;  /* 0x00000094399c7223 */ /* 0x000fe200000100ff */
[----:B------:R-:W-:Y:S01]  /*0dc0*/  FADD.FTZ R59, RZ, R148 ;  /* 0x00000094ff3b7221 */ /* 0x000fe20000010000 */
[----:B------:R-:W-:-:S02]  /*0dd0*/  FADD.FTZ R105, R153, R105 ;  /* 0x0000006999697221 */ /* 0x000fc40000010000 */
[----:B------:R-:W-:Y:S01]  /*0de0*/  FFMA.FTZ R156, R81, R58, R156 ;  /* 0x0000003a519c7223 */ /* 0x000fe2000001009c */
[----:B------:R-:W-:Y:S01]  /*0df0*/  FADD.FTZ R59, R58, R59 ;  /* 0x0000003b3a3b7221 */ /* 0x000fe20000010000 */
[-C--:B------:R-:W-:Y:S01]  /*0e00*/  FFMA.FTZ R106, R151, R153.reuse, R106 ;  /* 0x00000099976a7223 */ /* 0x080fe2000001006a */
[----:B------:R-:W-:Y:S01]  /*0e10*/  FMUL.FTZ R154, R136, R153 ;  /* 0x00000099889a7220 */ /* 0x000fe20000410000 */
[----:B------:R-:W-:Y:S01]  /*0e20*/  FMUL.FTZ R153, R145, R158 ;  /* 0x0000009e91997220 */ /* 0x000fe20000410000 */
[----:B------:R-:W-:Y:S01]  /*0e30*/  FFMA.FTZ R158, R83, R56, R156 ;  /* 0x00000038539e7223 */ /* 0x000fe2000001009c */
[----:B------:R-:W-:-:S03]  /*0e40*/  FADD.FTZ R59, R56, R59 ;  /* 0x0000003b383b7221 */ /* 0x000fc60000010000 */
[----:B------:R-:W-:Y:S01]  /*0e50*/  FFMA.FTZ R158, R85, R60, R158 ;  /* 0x0000003c559e7223 */ /* 0x000fe2000001009e */
[----:B------:R-:W-:-:S03]  /*0e60*/  FADD.FTZ R59, R60, R59 ;  /* 0x0000003b3c3b7221 */ /* 0x000fc60000010000 */
[----:B------:R-:W-:Y:S01]  /*0e70*/  FFMA.FTZ R158, R87, R150, R158 ;  /* 0x00000096579e7223 */ /* 0x000fe2000001009e */
[----:B------:R-:W-:-:S03]  /*0e80*/  FADD.FTZ R59, R150, R59 ;  /* 0x0000003b963b7221 */ /* 0x000fc60000010000 */
[----:B------:R-:W-:Y:S01]  /*0e90*/  FFMA.FTZ R158, R149, R62, R158 ;  /* 0x0000003e959e7223 */ /* 0x000fe2000001009e */
[----:B------:R-:W-:Y:S01]  /*0ea0*/  FADD.FTZ R59, R62, R59 ;  /* 0x0000003b3e3b7221 */ /* 0x000fe20000010000 */
[----:B------:R-:W-:Y:S02]  /*0eb0*/  HADD2.F32 R84, -RZ, R84.H1_H1 ;  /* 0x30000054ff547230 */ /* 0x000fe40000004100 */
[----:B------:R-:W-:Y:S01]  /*0ec0*/  FFMA.FTZ R158, R151, R154, R158 ;  /* 0x0000009a979e7223 */ /* 0x000fe2000001009e */
[----:B------:R-:W-:-:S03]  /*0ed0*/  FADD.FTZ R165, R154, R59 ;  /* 0x0000003b9aa57221 */ /* 0x000fc60000010000 */
[----:B------:R-:W-:Y:S01]  /*0ee0*/  FFMA.FTZ R59, R155, R152, R158 ;  /* 0x000000989b3b7223 */ /* 0x000fe2000001009e */
[----:B------:R-:W-:Y:S01]  /*0ef0*/  FADD.FTZ R158, R152, R165 ;  /* 0x000000a5989e7221 */ /* 0x000fe20000010000 */
[----:B------:R-:W-:Y:S01]  /*0f00*/  FMUL.FTZ R66, R145, R66 ;  /* 0x0000004291427220 */ /* 0x000fe20000410000 */
[----:B------:R-:W-:Y:S01]  /*0f10*/  FADD.FTZ R17, R84, R17 ;  /* 0x0000001154117221 */ /* 0x000fe20000010000 */
[----:B------:R-:W-:Y:S01]  /*0f20*/  FFMA.FTZ R102, R147, R84, R102 ;  /* 0x0000005493667223 */ /* 0x000fe20000010066 */
        /* <DEDUP_REMOVED lines=9> */
[----:B------:R-:W-:-:S02]  /*0fc0*/  HADD2.F32 R63, -RZ, R86.H0_H0 ;  /* 0x20000056ff3f7230 */ /* 0x000fc40000004100 */
[----:B------:R-:W-:Y:S01]  /*0fd0*/  FADD.FTZ R15, R80, R15 ;  /* 0x0000000f500f7221 */ /* 0x000fe20000010000 */
[----:B------:R-:W-:Y:S01]  /*0fe0*/  FMUL.FTZ R68, R145, R68 ;  /* 0x0000004491447220 */ /* 0x000fe20000410000 */
[-C--:B------:R-:W-:Y:S01]  /*0ff0*/  FFMA.FTZ R100, R153, R80.reuse, R100 ;  /* 0x0000005099647223 */ /* 0x080fe20000010064 */
[----:B------:R-:W-:Y:S01]  /*1000*/  FMUL.FTZ R80, R131, R80 ;  /* 0x0000005083507220 */ /* 0x000fe20000410000 */
[----:B------:R-:W-:Y:S01]  /*1010*/  FFMA.FTZ R70, R66, R61, R59 ;  /* 0x0000003d42467223 */ /* 0x000fe2000001003b */
[----:B------:R-:W-:Y:S01]  /*1020*/  FADD.FTZ R165, R61, R158 ;  /* 0x0000009e3da57221 */ /* 0x000fe20000010000 */
[----:B------:R-:W-:Y:S02]  /*1030*/  HADD2.F32 R86, -RZ, R86.H1_H1 ;  /* 0x30000056ff567230 */ /* 0x000fe40000004100 */
[----:B------:R-:W-:Y:S01]  /*1040*/  FADD.FTZ R115, R159, R115 ;  /* 0x000000739f737221 */ /* 0x000fe20000010000 */
        /* <DEDUP_REMOVED lines=18> */
[----:B------:R-:W-:-:S02]  /*1170*/  HADD2.F32 R69, -RZ, R89.H0_H0 ;  /* 0x20000059ff457230 */ /* 0x000fc40000004100 */
[----:B------:R-:W-:Y:S01]  /*1180*/  FADD.FTZ R11, R82, R11 ;  /* 0x0000000b520b7221 */ /* 0x000fe20000010000 */
[--C-:B------:R-:W-:Y:S02]  /*1190*/  HADD2.F32 R67, -RZ, R88.reuse.H0_H0 ;  /* 0x20000058ff437230 */ /* 0x100fe40000004100 */
[----:B------:R-:W-:Y:S01]  /*11a0*/  FFMA.FTZ R96, R163, R82, R96 ;  /* 0x00000052a3607223 */ /* 0x000fe20000010060 */
[----:B------:R-:W-:Y:S01]  /*11b0*/  FMUL.FTZ R74, R145, R74 ;  /* 0x0000004a914a7220 */ /* 0x000fe20000410000 */
[----:B------:R-:W-:Y:S01]  /*11c0*/  FMUL.FTZ R82, R127, R82 ;  /* 0x000000527f527220 */ /* 0x000fe20000410000 */
[----:B------:R-:W-:Y:S01]  /*11d0*/  FMUL.FTZ R72, R145, R72 ;  /* 0x0000004891487220 */ /* 0x000fe20000410000 */
[C---:B------:R-:W-:Y:S01]  /*11e0*/  FFMA.FTZ R70, R156.reuse, R161, R59 ;  /* 0x000000a19c467223 */ /* 0x040fe2000001003b */
        /* <DEDUP_REMOVED lines=18> */
[----:B------:R-:W-:-:S02]  /*1310*/  HADD2.F32 R89, -RZ, R89.H1_H1 ;  /* 0x30000059ff597230 */ /* 0x000fc40000004100 */
[----:B------:R-:W-:Y:S01]  /*1320*/  FFMA.FTZ R69, R65, R88, R160 ;  /* 0x0000005841457223 */ /* 0x000fe200000100a0 */
[----:B------:R-:W-:Y:S01]  /*1330*/  FADD.FTZ R70, R59, R88 ;  /* 0x000000583b467221 */ /* 0x000fe20000010000 */
[--C-:B------:R-:W-:Y:S02]  /*1340*/  HADD2.F32 R71, -RZ, R90.reuse.H0_H0 ;  /* 0x2000005aff477230 */ /* 0x100fe40000004100 */
[C---:B------:R-:W-:Y:S01]  /*1350*/  FMUL.FTZ R76, R145.reuse, R76 ;  /* 0x0000004c914c7220 */ /* 0x040fe20000410000 */
[----:B------:R-:W-:Y:S01]  /*1360*/  FMUL.FTZ R75, R145, R75 ;  /* 0x0000004b914b7220 */ /* 0x000fe20000410000 */
[----:B------:R-:W-:Y:S01]  /*1370*/  FMUL.FTZ R158, R123, R89 ;  /* 0x000000597b9e7220 */ /* 0x000fe20000410000 */
[----:B------:R-:W-:Y:S01]  /*1380*/  FFMA.FTZ R160, R74, R165, R69 ;  /* 0x000000a54aa07223 */ /* 0x000fe20000010045 */
[----:B------:R-:W-:Y:S01]  /*1390*/  FADD.FTZ R59, R70, R165 ;  /* 0x000000a5463b7221 */ /* 0x000fe20000010000 */
[----:B------:R-:W-:Y:S02]  /*13a0*/  HADD2.F32 R90, -RZ, R90.H1_H1 ;  /* 0x3000005aff5a7230 */ /* 0x000fe40000004100 */
[----:B------:R-:W-:Y:S01]  /*13b0*/  FMUL.FTZ R77, R145, R77 ;  /* 0x0000004d914d7220 */ /* 0x000fe20000410000 */
[----:B------:R-:W-:Y:S01]  /*13c0*/  FADD.FTZ R6, R71, R6 ;  /* 0x0000000647067221 */ /* 0x000fe20000010000 */
[-C--:B------:R-:W-:Y:S01]  /*13d0*/  FFMA.FTZ R23, R76, R71.reuse, R23 ;  /* 0x000000474c177223 */ /* 0x080fe20000010017 */
[----:B------:R-:W-:Y:S01]  /*13e0*/  FMUL.FTZ R71, R122, R71 ;  /* 0x000000477a477220 */ /* 0x000fe20000410000 */
[----:B------:R-:W-:Y:S01]  /*13f0*/  FFMA.FTZ R69, R75, R158, R160 ;  /* 0x0000009e4b457223 */ /* 0x000fe200000100a0 */
[----:B------:R-:W-:Y:S01]  /*1400*/  FADD.FTZ R70, R59, R158 ;  /* 0x0000009e3b467221 */ /* 0x000fe20000010000 */
[----:B------:R-:W-:-:S02]  /*1410*/  HADD2.F32 R73, -RZ, R91.H0_H0 ;  /* 0x2000005bff497230 */ /* 0x000fc40000004100 */
[----:B------:R-:W-:Y:S01]  /*1420*/  FMUL.FTZ R78, R145, R78 ;  /* 0x0000004e914e7220 */ /* 0x000fe20000410000 */
[----:B------:R-:W-:Y:S01]  /*1430*/  FADD.FTZ R5, R90, R5 ;  /* 0x000000055a057221 */ /* 0x000fe20000010000 */
[-C--:B------:R-:W-:Y:S01]  /*1440*/  FFMA.FTZ R22, R77, R90.reuse, R22 ;  /* 0x0000005a4d167223 */ /* 0x080fe20000010016 */
[----:B------:R-:W-:Y:S01]  /*1450*/  FMUL.FTZ R90, R121, R90 ;  /* 0x0000005a795a7220 */ /* 0x000fe20000410000 */
[----:B------:R-:W-:Y:S01]  /*1460*/  FFMA.FTZ R160, R76, R71, R69 ;  /* 0x000000474ca07223 */ /* 0x000fe20000010045 */
[----:B------:R-:W-:Y:S01]  /*1470*/  FADD.FTZ R59, R70, R71 ;  /* 0x00000047463b7221 */ /* 0x000fe20000010000 */
[----:B------:R-:W-:Y:S02]  /*1480*/  HADD2.F32 R91, -RZ, R91.H1_H1 ;  /* 0x3000005bff5b7230 */ /* 0x000fe40000004100 */
        /* <DEDUP_REMOVED lines=12> */
[C---:B------:R-:W-:Y:S01]  /*1550*/  FFMA.FTZ R20, R79.reuse, R91, R20 ;  /* 0x0000005b4f147223 */ /* 0x040fe20000010014 */
[----:B------:R-:W-:Y:S01]  /*1560*/  FFMA.FTZ R69, R79, R160, R162 ;  /* 0x000000a04f457223 */ /* 0x000fe200000100a2 */
[----:B------:R-:W-:Y:S01]  /*1570*/  FADD.FTZ R70, R59, R160 ;  /* 0x000000a03b467221 */ /* 0x000fe20000010000 */
[----:B------:R-:W-:Y:S06]  /*1580*/  BRA.DIV UR4, `(.L_x_8047) ;  /* 0x0000002e04207947 */ /* 0x000fec000b800000 */
[----:B------:R-:W0:Y:S04]  /*1590*/  SHFL.BFLY PT, R59, R70, 0x1, 0x1f ;  /* 0x0c201f00463b7f89 */ /* 0x000e2800000e0000 */
[----:B------:R-:W1:Y:S01]  /*15a0*/  SHFL.BFLY PT, R162, R69, 0x1, 0x1f ;  /* 0x0c201f0045a27f89 */ /* 0x000e6200000e0000 */
[----:B0-----:R-:W-:Y:S01]  /*15b0*/  FADD.FTZ R70, R70, R59 ;  /* 0x0000003b46467221 */ /* 0x001fe20000010000 */
[----:B-1----:R-:W-:-:S04]  /*15c0*/  FADD.FTZ R69, R69, R162 ;  /* 0x000000a245457221 */ /* 0x002fc80000010000 */
[----:B------:R-:W0:Y:S02]  /*15d0*/  SHFL.BFLY PT, R162, R70, 0x2, 0x1f ;  /* 0x0c401f0046a27f89 */ /* 0x000e2400000e0000 */
[----:B0-----:R-:W-:Y:S02]  /*15e0*/  FADD.FTZ R162, R70, R162 ;  /* 0x000000a246a27221 */ /* 0x001fe40000010000 */
        /* <DEDUP_REMOVED lines=9> */
[----:B------:R1:W2:Y:S01]  /*1680*/  SHFL.BFLY PT, R69, R162, 0x10, 0x1f ;  /* 0x0e001f00a2457f89 */ /* 0x0002a200000e0000 */
[----:B0-----:R-:W-:-:S05]  /*1690*/  FADD.FTZ R70, R70, R59 ;  /* 0x0000003b46467221 */ /* 0x001fca0000010000 */
[----:B--2---:R1:W0:Y:S02]  /*16a0*/  SHFL.BFLY PT, R59, R70, 0x10, 0x1f ;  /* 0x0e001f00463b7f89 */ /* 0x00422400000e0000 */
.L_x_8069:
[----:B------:R-:W-:Y:S01]  /*16b0*/  FADD.FTZ R69, R162, R69 ;  /* 0x00000045a2457221 */ /* 0x000fe20000010000 */
[----:B0-----:R-:W-:Y:S01]  /*16c0*/  FADD.FTZ R59, R70, R59 ;  /* 0x0000003b463b7221 */ /* 0x001fe20000010000 */
[----:B-1----:R-:W-:Y:S02]  /*16d0*/  IADD3 R70, PT, PT, R146, 0x20, RZ ;  /* 0x0000002092467810 */ /* 0x002fe40007ffe0ff */
        /* <DEDUP_REMOVED lines=16> */
[----:B------:R-:W-:Y:S01]  /*17e0*/  FFMA.FTZ R155, R155, R89, R162 ;  /* 0x000000599b9b7223 */ /* 0x000fe200000100a2 */
[----:B-----5:R-:W-:Y:S01]  /*17f0*/  FFMA.FTZ R153, R145, R57, R44 ;  /* 0x0000003991997223 */ /* 0x020fe2000001002c */
        /* <DEDUP_REMOVED lines=103> */
[----:B------:R1:W-:Y:S04]  /*1e70*/  STG.E.128 desc[UR6][R70.64], R60 ;  /* 0x0000003c46007986 */ /* 0x0003e8000c101d06 */
[----:B------:R1:W-:Y:S01]  /*1e80*/  STG.E.128 desc[UR6][R68.64], R64 ;  /* 0x0000004044007986 */ /* 0x0003e2000c101d06 */
[----:B------:R-:W-:Y:S05]  /*1e90*/  BRA `(.L_x_8050) ;  /* 0x0000001400c47947 */ /* 0x000fea0003800000 */
.L_x_8049:
[-CC-:B------:R-:W-:Y:S01]  /*1ea0*/  FFMA.FTZ R57, R57, R89.reuse, R162.reuse ;  /* 0x0000005939397223 */ /* 0x180fe200000100a2 */
[-CC-:B------:R-:W-:Y:S01]  /*1eb0*/  FFMA.FTZ R83, R83, R89.reuse, R162.reuse ;  /* 0x0000005953537223 */ /* 0x180fe200000100a2 */
[-CC-:B------:R-:W-:Y:S01]  /*1ec0*/  FFMA.FTZ R81, R81, R89.reuse, R162.reuse ;  /* 0x0000005951517223 */ /* 0x180fe200000100a2 */
[-CC-:B------:R-:W-:Y:S01]  /*1ed0*/  FFMA.FTZ R85, R85, R89.reuse, R162.reuse ;  /* 0x0000005955557223 */ /* 0x180fe200000100a2 */
[----:B------:R-:W-:Y:S01]  /*1ee0*/  FADD.FTZ R48, R148, -R57 ;  /* 0x8000003994307221 */ /* 0x000fe20000010000 */
[----:B------:R-:W-:Y:S01]  /*1ef0*/  FADD.FTZ R83, R56, -R83 ;  /* 0x8000005338537221 */ /* 0x000fe20000010000 */
[----:B------:R-:W-:Y:S01]  /*1f00*/  FADD.FTZ R50, R58, -R81 ;  /* 0x800000513a327221 */ /* 0x000fe20000010000 */
[----:B------:R-:W0:Y:S01]  /*1f10*/  LDC.64 R56, c[0x0][0x478] ;  /* 0x00011e00ff387b82 */ /* 0x000e220000000a00 */
[-CC-:B------:R-:W-:Y:S01]  /*1f20*/  FFMA.FTZ R87, R87, R89.reuse, R162.reuse ;  /* 0x0000005957577223 */ /* 0x180fe200000100a2 */
[-CC-:B------:R-:W-:Y:S01]  /*1f30*/  FFMA.FTZ R149, R149, R89.reuse, R162.reuse ;  /* 0x0000005995957223 */ /* 0x180fe200000100a2 */
[-CC-:B------:R-:W-:Y:S01]  /*1f40*/  FFMA.FTZ R151, R151, R89.reuse, R162.reuse ;  /* 0x0000005997977223 */ /* 0x180fe200000100a2 */
[-CC-:B------:R-:W-:Y:S01]  /*1f50*/  FFMA.FTZ R155, R155, R89.reuse, R162.reuse ;  /* 0x000000599b9b7223 */ /* 0x180fe200000100a2 */
        /* <DEDUP_REMOVED lines=20> */
[-C--:B------:R-:W-:Y:S01]  /*20a0*/  FFMA.FTZ R159, R159, R89.reuse, R162 ;  /* 0x000000599f9f7223 */ /* 0x080fe200000100a2 */
[----:B------:R-:W-:Y:S01]  /*20b0*/  FADD.FTZ R81, R61, -R66 ;  /* 0x800000423d517221 */ /* 0x000fe20000010000 */
[----:B------:R-:W-:Y:S01]  /*20c0*/  FADD.FTZ R68, R63, -R68 ;  /* 0x800000443f447221 */ /* 0x000fe20000010000 */
[----:B------:R-:W-:Y:S01]  /*20d0*/  FADD.FTZ R85, R67, -R72 ;  /* 0x8000004843557221 */ /* 0x000fe20000010000 */
[----:B------:R-:W-:Y:S01]  /*20e0*/  FADD.FTZ R88, R88, -R65 ;  /* 0x8000004158587221 */ /* 0x000fe20000010000 */
[----:B------:R-:W-:Y:S01]  /*20f0*/  FADD.FTZ R165, R165, -R74 ;  /* 0x8000004aa5a57221 */ /* 0x000fe20000010000 */
[----:B------:R-:W-:Y:S01]  /*2100*/  FADD.FTZ R158, R158, -R75 ;  /* 0x8000004b9e9e7221 */ /* 0x000fe20000010000 */
[-CC-:B------:R-:W-:Y:S01]  /*2110*/  FFMA.FTZ R147, R147, R89.reuse, R162.reuse ;  /* 0x0000005993937223 */ /* 0x180fe200000100a2 */
[-CC-:B------:R-:W-:Y:S01]  /*2120*/  FFMA.FTZ R153, R153, R89.reuse, R162.reuse ;  /* 0x0000005999997223 */ /* 0x180fe200000100a2 */
[----:B------:R-:W-:Y:S01]  /*2130*/  FFMA.FTZ R77, R77, R89, R162 ;  /* 0x000000594d4d7223 */ /* 0x000fe200000100a2 */
[----:B0-----:R-:W-:-:S04]  /*2140*/  IMAD.WIDE.U32 R74, R146, 0x20, R56 ;  /* 0x00000020924a7825 */ /* 0x001fc800078e0038 */
        /* <DEDUP_REMOVED lines=8> */
[-CC-:B------:R-:W-:Y:S01]  /*21d0*/  FFMA.FTZ R78, R78, R89.reuse, R162.reuse ;  /* 0x000000594e4e7223 */ /* 0x180fe200000100a2 */
[-CC-:B------:R-:W-:Y:S01]  /*21e0*/  FFMA.FTZ R156, R156, R89.reuse, R162.reuse ;  /* 0x000000599c9c7223 */ /* 0x180fe200000100a2 */
[-CC-:B------:R-:W-:Y:S01]  /*21f0*/  FFMA.FTZ R163, R163, R89.reuse, R162.reuse ;  /* 0x00000059a3a37223 */ /* 0x180fe200000100a2 */
[----:B------:R-:W-:Y:S01]  /*2200*/  FADD.FTZ R86, R86, -R159 ;  /* 0x8000009f56567221 */ /* 0x000fe20000010000 */
[-CC-:B------:R-:W-:Y:S01]  /*2210*/  FFMA.FTZ R64, R64, R89.reuse, R162.reuse ;  /* 0x0000005940407223 */ /* 0x180fe200000100a2 */
[----:B------:R-:W-:Y:S01]  /*2220*/  FADD.FTZ R84, R84, -R147 ;  /* 0x8000009354547221 */ /* 0x000fe20000010000 */
[----:B------:R-:W-:Y:S01]  /*2230*/  FADD.FTZ R80, R80, -R153 ;  /* 0x8000009950507221 */ /* 0x000fe20000010000 */
[----:B------:R-:W-:Y:S01]  /*2240*/  FADD.FTZ R90, R90, -R77 ;  /* 0x8000004d5a5a7221 */ /* 0x000fe20000010000 */
[----:B------:R-:W-:Y:S01]  /*2250*/  FFMA.FTZ R79, R79, R89, R162 ;  /* 0x000000594f4f7223 */ /* 0x000fe200000100a2 */
[----:B------:R-:W-:Y:S01]  /*2260*/  FADD.FTZ R77, R73, -R78 ;  /* 0x8000004e494d7221 */ /* 0x000fe20000010000 */
[----:B------:R-:W-:Y:S01]  /*2270*/  STG.E.128 desc[UR6][R74.64], R48 ;  /* 0x000000304a007986 */ /* 0x000fe2000c101d06 */
[----:B------:R-:W-:Y:S01]  /*2280*/  F2FP.F16.F32.PACK_AB R63, R72, R63 ;  /* 0x0000003f483f723e */ /* 0x000fe200000000ff */
[----:B-1----:R-:W-:Y:S01]  /*2290*/  IMAD.WIDE.U32 R146, R146, 0x10, R58 ;  /* 0x0000001092927825 */ /* 0x002fe200078e003a */
[----:B------:R-:W-:Y:S01]  /*22a0*/  F2FP.F16.F32.PACK_AB R62, R67, R62 ;  /* 0x0000003e433e723e */ /* 0x000fe200000000ff */
[----:B------:R0:W-:Y:S01]  /*22b0*/  STG.E.128 desc[UR6][R74.64+0x10], R52 ;  /* 0x000010344a007986 */ /* 0x0001e2000c101d06 */
[----:B------:R-:W-:Y:S01]  /*22c0*/  F2FP.F16.F32.PACK_AB R61, R66, R61 ;  /* 0x0000003d423d723e */ /* 0x000fe200000000ff */
[----:B------:R-:W-:Y:S01]  /*22d0*/  FFMA.FTZ R76, R76, R89, R162 ;  /* 0x000000594c4c7223 */ /* 0x000fe200000100a2 */
[----:B------:R-:W-:Y:S01]  /*22e0*/  F2FP.F16.F32.PACK_AB R60, R65, R60 ;  /* 0x0000003c413c723e */ /* 0x000fe200000000ff */
[----:B------:R-:W-:-:S04]  /*22f0*/  IMAD.WIDE.U32 R72, R70, 0x20, R56 ;  /* 0x0000002046487825 */ /* 0x000fc800078e0038 */
[----:B------:R-:W-:Y:S01]  /*2300*/  FADD.FTZ R161, R161, -R156 ;  /* 0x8000009ca1a17221 */ /* 0x000fe20000010000 */
[----:B------:R-:W-:Y:S01]  /*2310*/  FADD.FTZ R82, R82, -R163 ;  /* 0x800000a352527221 */ /* 0x000fe20000010000 */
[----:B------:R-:W-:Y:S01]  /*2320*/  FADD.FTZ R64, R157, -R64 ;  /* 0x800000409d407221 */ /* 0x000fe20000010000 */
[C---:B------:R-:W-:Y:S01]  /*2330*/  FFMA.FTZ R66, R145.reuse, R81, R34 ;  /* 0x0000005191427223 */ /* 0x040fe20000010022 */
[----:B------:R-:W-:Y:S01]  /*2340*/  FFMA.FTZ R67, R145, R80, R35 ;  /* 0x0000005091437223 */ /* 0x000fe20000010023 */
[----:B------:R-:W-:Y:S01]  /*2350*/  FADD.FTZ R160, R160, -R79 ;  /* 0x8000004fa0a07221 */ /* 0x000fe20000010000 */
[----:B------:R-:W-:Y:S01]  /*2360*/  FADD.FTZ R71, R71, -R76 ;  /* 0x8000004c47477221 */ /* 0x000fe20000010000 */
[----:B------:R-:W-:Y:S01]  /*2370*/  IMAD.WIDE.U32 R78, R70, 0x10, R58 ;  /* 0x00000010464e7825 */ /* 0x000fe200078e003a */
[----:B------:R1:W-:Y:S03]  /*2380*/  STG.E.128 desc[UR6][R146.64], R60 ;  /* 0x0000003c92007986 */ /* 0x0003e6000c101d06 */
[C---:B------:R-:W-:Y:S01]  /*2390*/  FFMA.FTZ R64, R145.reuse, R64, R32 ;  /* 0x0000004091407223 */ /* 0x040fe20000010020 */
[----:B------:R-:W-:Y:S01]  /*23a0*/  FFMA.FTZ R65, R145, R84, R33 ;  /* 0x0000005491417223 */ /* 0x000fe20000010021 */
[----:B------:R-:W-:-:S04]  /*23b0*/  IMAD.WIDE.U32 R80, R69, 0x10, R58 ;  /* 0x0000001045507825 */ /* 0x000fc800078e003a */
[C---:B------:R-:W-:Y:S01]  /*23c0*/  FFMA.FTZ R58, R145.reuse, R161, R38 ;  /* 0x000000a1913a7223 */ /* 0x040fe20000010026 */
[----:B------:R-:W-:Y:S01]  /*23d0*/  FFMA.FTZ R59, R145, R82, R39 ;  /* 0x00000052913b7223 */ /* 0x000fe20000010027 */
[----:B------:R-:W-:Y:S01]  /*23e0*/  FMUL.FTZ R76, R66, R144 ;  /* 0x00000090424c7220 */ /* 0x000fe20000410000 */
[----:B0-----:R-:W-:-:S04]  /*23f0*/  IMAD.WIDE.U32 R74, R69, 0x20, R56 ;  /* 0x00000020454a7825 */ /* 0x001fc800078e0038 */
[C---:B------:R-:W-:Y:S01]  /*2400*/  FFMA.FTZ R56, R145.reuse, R68, R36 ;  /* 0x0000004491387223 */ /* 0x040fe20000010024 */
[----:B------:R-:W-:Y:S01]  /*2410*/  FFMA.FTZ R57, R145, R86, R37 ;  /* 0x0000005691397223 */ /* 0x000fe20000010025 */
[----:B------:R-:W-:Y:S01]  /*2420*/  FMUL.FTZ R83, R67, R144 ;  /* 0x0000009043537220 */ /* 0x000fe20000410000 */
[C---:B------:R-:W-:Y:S01]  /*2430*/  FFMA.FTZ R48, R145.reuse, R85, R40 ;  /* 0x0000005591307223 */ /* 0x040fe20000010028 */
[C---:B------:R-:W-:Y:S01]  /*2440*/  FFMA.FTZ R49, R145.reuse, R88, R41 ;  /* 0x0000005891317223 */ /* 0x040fe20000010029 */
[C---:B------:R-:W-:Y:S01]  /*2450*/  FFMA.FTZ R50, R145.reuse, R165, R42 ;  /* 0x000000a591327223 */ /* 0x040fe2000001002a */
[C---:B------:R-:W-:Y:S01]  /*2460*/  FFMA.FTZ R51, R145.reuse, R158, R43 ;  /* 0x0000009e91337223 */ /* 0x040fe2000001002b */
[C---:B------:R-:W-:Y:S01]  /*2470*/  FFMA.FTZ R52, R145.reuse, R71, R44 ;  /* 0x0000004791347223 */ /* 0x040fe2000001002c */
[C---:B------:R-:W-:Y:S01]  /*2480*/  FFMA.FTZ R53, R145.reuse, R90, R45 ;  /* 0x0000005a91357223 */ /* 0x040fe2000001002d */
[----:B------:R-:W-:Y:S01]  /*2490*/  FFMA.FTZ R54, R145, R77, R46 ;  /* 0x0000004d91367223 */ /* 0x000fe2000001002e */
[-C--:B-1----:R-:W-:Y:S01]  /*24a0*/  FMUL.FTZ R62, R56, R144.reuse ;  /* 0x00000090383e7220 */ /* 0x082fe20000410000 */
[----:B------:R-:W-:Y:S01]  /*24b0*/  FMUL.FTZ R61, R57, R144 ;  /* 0x00000090393d7220 */ /* 0x000fe20000410000 */
[----:B------:R-:W-:Y:S01]  /*24c0*/  FFMA.FTZ R55, R145, R160, R47 ;  /* 0x000000a091377223 */ /* 0x000fe2000001002f */
[-C--:B------:R-:W-:Y:S01]  /*24d0*/  FMUL.FTZ R63, R58, R144.reuse ;  /* 0x000000903a3f7220 */ /* 0x080fe20000410000 */
[-C--:B------:R-:W-:Y:S01]  /*24e0*/  FMUL.FTZ R60, R59, R144.reuse ;  /* 0x000000903b3c7220 */ /* 0x080fe20000410000 */
[-C--:B------:R-:W-:Y:S01]  /*24f0*/  FMUL.FTZ R69, R64, R144.reuse ;  /* 0x0000009040457220 */ /* 0x080fe20000410000 */
[----:B------:R-:W-:Y:S01]  /*2500*/  FMUL.FTZ R70, R65, R144 ;  /* 0x0000009041467220 */ /* 0x000fe20000410000 */
[----:B------:R-:W-:Y:S01]  /*2510*/  F2FP.F16.F32.PACK_AB R62, R61, R62 ;  /* 0x0000003e3d3e723e */ /* 0x000fe200000000ff */
[----:B------:R0:W-:Y:S01]  /*2520*/  STG.E.128 desc[UR6][R72.64], R64 ;  /* 0x0000004048007986 */ /* 0x0001e2000c101d06 */
[----:B------:R-:W-:Y:S01]  /*2530*/  F2FP.F16.F32.PACK_AB R61, R83, R76 ;  /* 0x0000004c533d723e */ /* 0x000fe200000000ff */
[-C--:B------:R-:W-:Y:S01]  /*2540*/  FMUL.FTZ R76, R55, R144.reuse ;  /* 0x00000090374c7220 */ /* 0x080fe20000410000 */
[-C--:B------:R-:W-:Y:S01]  /*2550*/  FMUL.FTZ R77, R53, R144.reuse ;  /* 0x00000090354d7220 */ /* 0x080fe20000410000 */
[-C--:B------:R-:W-:Y:S01]  /*2560*/  FMUL.FTZ R68, R51, R144.reuse ;  /* 0x0000009033447220 */ /* 0x080fe20000410000 */
[----:B------:R-:W-:Y:S01]  /*2570*/  FMUL.FTZ R71, R49, R144 ;  /* 0x0000009031477220 */ /* 0x000fe20000410000 */
[----:B------:R-:W-:Y:S01]  /*2580*/  F2FP.F16.F32.PACK_AB R63, R60, R63 ;  /* 0x0000003f3c3f723e */ /* 0x000fe200000000ff */
[----:B------:R2:W-:Y:S01]  /*2590*/  STG.E.128 desc[UR6][R72.64+0x10], R56 ;  /* 0x0000103848007986 */ /* 0x0005e2000c101d06 */
[----:B------:R-:W-:-:S05]  /*25a0*/  F2FP.F16.F32.PACK_AB R60, R70, R69 ;  /* 0x00000045463c723e */ /* 0x000fca00000000ff */
[----:B------:R2:W-:Y:S04]  /*25b0*/  STG.E.128 desc[UR6][R78.64], R60 ;  /* 0x0000003c4e007986 */ /* 0x0005e8000c101d06 */
[----:B------:R2:W-:Y:S01]  /*25c0*/  STG.E.128 desc[UR6][R74.64], R48 ;  /* 0x000000304a007986 */ /* 0x0005e2000c101d06 */
[-C--:B0-----:R-:W-:Y:S01]  /*25d0*/  FMUL.FTZ R67, R54, R144.reuse ;  /* 0x0000009036437220 */ /* 0x081fe20000410000 */
[-C--:B------:R-:W-:Y:S01]  /*25e0*/  FMUL.FTZ R66, R52, R144.reuse ;  /* 0x0000009034427220 */ /* 0x080fe20000410000 */
[-C--:B------:R-:W-:Y:S01]  /*25f0*/  FMUL.FTZ R65, R50, R144.reuse ;  /* 0x0000009032417220 */ /* 0x080fe20000410000 */
[----:B------:R-:W-:Y:S01]  /*2600*/  FMUL.FTZ R64, R48, R144 ;  /* 0x0000009030407220 */ /* 0x000fe20000410000 */
[----:B------:R2:W-:Y:S01]  /*2610*/  STG.E.128 desc[UR6][R74.64+0x10], R52 ;  /* 0x000010344a007986 */ /* 0x0005e2000c101d06 */
[----:B------:R-:W-:-:S02]  /*2620*/  F2FP.F16.F32.PACK_AB R67, R76, R67 ;  /* 0x000000434c43723e */ /* 0x000fc400000000ff */
[----:B------:R-:W-:Y:S02]  /*2630*/  F2FP.F16.F32.PACK_AB R66, R77, R66 ;  /* 0x000000424d42723e */ /* 0x000fe400000000ff */
[----:B------:R-:W-:Y:S02]  /*2640*/  F2FP.F16.F32.PACK_AB R65, R68, R65 ;  /* 0x000000414441723e */ /* 0x000fe400000000ff */
[----:B------:R-:W-:-:S05]  /*2650*/  F2FP.F16.F32.PACK_AB R64, R71, R64 ;  /* 0x000000404740723e */ /* 0x000fca00000000ff */
[----:B------:R2:W-:Y:S01]  /*2660*/  STG.E.128 desc[UR6][R80.64], R64 ;  /* 0x0000004050007986 */ /* 0x0005e2000c101d06 */
[----:B------:R-:W-:Y:S05]  /*2670*/  BRA `(.L_x_8050) ;  /* 0x0000000c00cc7947 */ /* 0x000fea0003800000 */
.L_x_8048:
        /* <DEDUP_REMOVED lines=11> */
[C---:B------:R-:W-:Y:S01]  /*2730*/  FMUL.FTZ R57, R145.reuse, R154 ;  /* 0x0000009a91397220 */ /* 0x040fe20000410000 */
[----:B------:R-:W-:Y:S01]  /*2740*/  FMUL.FTZ R59, R145, R152 ;  /* 0x00000098913b7220 */ /* 0x000fe20000410000 */
[-CC-:B------:R-:W-:Y:S01]  /*2750*/  FFMA.FTZ R85, R85, R89.reuse, R162.reuse ;  /* 0x0000005955557223 */ /* 0x180fe200000100a2 */
[-CC-:B------:R-:W-:Y:S01]  /*2760*/  FFMA.FTZ R87, R87, R89.reuse, R162.reuse ;  /* 0x0000005957577223 */ /* 0x180fe200000100a2 */
[----:B------:R-:W-:Y:S01]  /*2770*/  FFMA.FTZ R149, R149, R89, R162 ;  /* 0x0000005995957223 */ /* 0x000fe200000100a2 */
[-C--:B------:R-:W-:Y:S01]  /*2780*/  FMUL.FTZ R57, R57, R144.reuse ;  /* 0x0000009039397220 */ /* 0x080fe20000410000 */
[----:B------:R-:W-:Y:S01]  /*2790*/  FMUL.FTZ R152, R59, R144 ;  /* 0x000000903b987220 */ /* 0x000fe20000410000 */
[----:B------:R-:W-:Y:S01]  /*27a0*/  FADD.FTZ R58, R58, -R81 ;  /* 0x800000513a3a7221 */ /* 0x000fe20000010000 */
[----:B------:R-:W-:Y:S01]  /*27b0*/  FADD.FTZ R56, R56, -R83 ;  /* 0x8000005338387221 */ /* 0x000fe20000010000 */
[----:B------:R-:W-:Y:S01]  /*27c0*/  FADD.FTZ R60, R60, -R85 ;  /* 0x800000553c3c7221 */ /* 0x000fe20000010000 */
[----:B------:R-:W-:Y:S01]  /*27d0*/  FADD.FTZ R150, R150, -R87 ;  /* 0x8000005796967221 */ /* 0x000fe20000010000 */
[----:B------:R-:W-:Y:S01]  /*27e0*/  FADD.FTZ R62, R62, -R149 ;  /* 0x800000953e3e7221 */ /* 0x000fe20000010000 */
[----:B------:R-:W-:Y:S01]  /*27f0*/  F2FP.F16.F32.PACK_AB R59, R152, R57 ;  /* 0x00000039983b723e */ /* 0x000fe200000000ff */
        /* <DEDUP_REMOVED lines=12> */
[----:B------:R-:W-:Y:S02]  /*28c0*/  F2FP.F16.F32.PACK_AB R58, R91, R58 ;  /* 0x0000003a5b3a723e */ /* 0x000fe400000000ff */
[----:B------:R-:W-:Y:S02]  /*28d0*/  F2FP.F16.F32.PACK_AB R57, R60, R57 ;  /* 0x000000393c39723e */ /* 0x000fe400000000ff */
[----:B------:R-:W-:Y:S01]  /*28e0*/  F2FP.F16.F32.PACK_AB R56, R81, R56 ;  /* 0x000000385138723e */ /* 0x000fe200000000ff */
[----:B------:R-:W-:Y:S06]  /*28f0*/  BRA `(.L_x_8052) ;  /* 0x0000000000907947 */ /* 0x000fec0003800000 */
.L_x_8051:
        /* <DEDUP_REMOVED lines=8> */
[----:B------:R-:W-:Y:S01]  /*2980*/  FADD.FTZ R54, R154, -R151 ;  /* 0x800000979a367221 */ /* 0x000fe20000010000 */
[----:B------:R-:W-:Y:S01]  /*2990*/  FADD.FTZ R152, R152, -R155 ;  /* 0x8000009b98987221 */ /* 0x000fe20000010000 */
[C---:B------:R-:W-:Y:S01]  /*29a0*/  FMUL.FTZ R52, R145.reuse, R52 ;  /* 0x0000003491347220 */ /* 0x040fe20000410000 */
[----:B------:R-:W-:Y:S01]  /*29b0*/  FMUL.FTZ R53, R145, R62 ;  /* 0x0000003e91357220 */ /* 0x000fe20000410000 */
[----:B------:R-:W-:Y:S01]  /*29c0*/  FADD.FTZ R48, R148, -R57 ;  /* 0x8000003994307221 */ /* 0x000fe20000010000 */
        /* <DEDUP_REMOVED lines=9> */
[-C--:B------:R-:W-:Y:S01]  /*2a60*/  FMUL.FTZ R59, R54, R144.reuse ;  /* 0x00000090363b7220 */ /* 0x080fe20000410000 */
[----:B------:R-:W-:Y:S01]  /*2a70*/  FMUL.FTZ R56, R55, R144 ;  /* 0x0000009037387220 */ /* 0x000fe20000410000 */
[----:B------:R-:W-:Y:S01]  /*2a80*/  F2FP.F16.F32.PACK_AB R58, R49, R58 ;  /* 0x0000003a313a723e */ /* 0x000fe200000000ff */
[C---:B------:R-:W-:Y:S01]  /*2a90*/  FMUL.FTZ R50, R145.reuse, R50 ;  /* 0x0000003291327220 */ /* 0x040fe20000410000 */
[C---:B------:R-:W-:Y:S01]  /*2aa0*/  FMUL.FTZ R51, R145.reuse, R60 ;  /* 0x0000003c91337220 */ /* 0x040fe20000410000 */
[C---:B------:R-:W-:Y:S01]  /*2ab0*/  FMUL.FTZ R48, R145.reuse, R48 ;  /* 0x0000003091307220 */ /* 0x040fe20000410000 */
[----:B------:R-:W-:Y:S01]  /*2ac0*/  FMUL.FTZ R49, R145, R148 ;  /* 0x0000009491317220 */ /* 0x000fe20000410000 */
[----:B------:R-:W-:Y:S01]  /*2ad0*/  F2FP.F16.F32.PACK_AB R59, R56, R59 ;  /* 0x0000003b383b723e */ /* 0x000fe200000000ff */
[-C--:B------:R-:W-:Y:S01]  /*2ae0*/  FMUL.FTZ R57, R50, R144.reuse ;  /* 0x0000009032397220 */ /* 0x080fe20000410000 */
[-C--:B------:R-:W-:Y:S01]  /*2af0*/  FMUL.FTZ R60, R51, R144.reuse ;  /* 0x00000090333c7220 */ /* 0x080fe20000410000 */
[-C--:B------:R-:W-:Y:S01]  /*2b00*/  FMUL.FTZ R56, R48, R144.reuse ;  /* 0x0000009030387220 */ /* 0x080fe20000410000 */
[----:B------:R-:W-:-:S03]  /*2b10*/  FMUL.FTZ R81, R49, R144 ;  /* 0x0000009031517220 */ /* 0x000fc60000410000 */
[----:B------:R-:W-:Y:S02]  /*2b20*/  F2FP.F16.F32.PACK_AB R57, R60, R57 ;  /* 0x000000393c39723e */ /* 0x000fe400000000ff */
[----:B------:R-:W-:-:S07]  /*2b30*/  F2FP.F16.F32.PACK_AB R56, R81, R56 ;  /* 0x000000385138723e */ /* 0x000fce00000000ff */
.L_x_8052:
        /* <DEDUP_REMOVED lines=24> */
[C---:B0-----:R-:W-:Y:S01]  /*2cc0*/  FMUL.FTZ R48, R145.reuse, R64 ;  /* 0x0000004091307220 */ /* 0x041fe20000410000 */
        /* <DEDUP_REMOVED lines=20> */
.L_x_8053:
        /* <DEDUP_REMOVED lines=32> */
[----:B------:R-:W-:Y:S02]  /*3010*/  F2FP.F16.F32.PACK_AB R59, R62, R85 ;  /* 0x000000553e3b723e */ /* 0x000fe400000000ff */
[----:B------:R-:W-:Y:S02]  /*3020*/  F2FP.F16.F32.PACK_AB R58, R83, R58 ;  /* 0x0000003a533a723e */ /* 0x000fe400000000ff */
[----:B------:R-:W-:Y:S02]  /*3030*/  F2FP.F16.F32.PACK_AB R57, R60, R57 ;  /* 0x000000393c39723e */ /* 0x000fe400000000ff */
[----:B------:R-:W-:-:S07]  /*3040*/  F2FP.F16.F32.PACK_AB R56, R61, R56 ;  /* 0x000000383d38723e */ /* 0x000fce00000000ff */
.L_x_8054:
        /* <DEDUP_REMOVED lines=44> */
.L_x_8055:
        /* <DEDUP_REMOVED lines=36> */
.L_x_8056:
[----:B------:R-:W0:Y:S01]  /*3550*/  @P1 LDC.64 R60, c[0x0][0x478] ;  /* 0x00011e00ff3c1b82 */ /* 0x000e220000000a00 */
[----:B------:R-:W-:-:S04]  /*3560*/  IMAD.WIDE.U32 R148, R69, 0x10, R148 ;  /* 0x0000001045947825 */ /* 0x000fc800078e0094 */
[----:B0-----:R-:W-:-:S05]  /*3570*/  @P1 IMAD.WIDE.U32 R60, R69, 0x20, R60 ;  /* 0x00000020453c1825 */ /* 0x001fca00078e003c */
[----:B------:R0:W-:Y:S04]  /*3580*/  @P1 STG.E.128 desc[UR6][R60.64], R48 ;  /* 0x000000303c001986 */ /* 0x0001e8000c101d06 */
[----:B------:R0:W-:Y:S04]  /*3590*/  @P1 STG.E.128 desc[UR6][R60.64+0x10], R52 ;  /* 0x000010343c001986 */ /* 0x0001e8000c101d06 */
[----:B------:R0:W-:Y:S02]  /*35a0*/  STG.E.128 desc[UR6][R148.64], R56 ;  /* 0x0000003894007986 */ /* 0x0001e4000c101d06 */
.L_x_8050:
[----:B012---:R-:W0:Y:S02]  /*35b0*/  LDC.64 R56, c[0x0][0x380] ;  /* 0x0000e000ff387b82 */ /* 0x007e240000000a00 */
[----:B0-----:R-:W-:-:S04]  /*35c0*/  LEA R143, R56, R143, 0x2 ;  /* 0x0000008f388f7211 */ /* 0x001fc800078e10ff */
[----:B------:R-:W-:-:S13]  /*35d0*/  ISETP.GE.AND P1, PT, R143, R57, PT ;  /* 0x000000398f00720c */ /* 0x000fda0003f26270 */
[----:B------:R-:W-:Y:S05]  /*35e0*/  @!P1 BRA `(.L_x_8057) ;  /* 0xffffffd000109947 */ /* 0x000fea000383ffff */
[----:B------:R-:W-:Y:S05]  /*35f0*/  BSYNC B1 ;  /* 0x0000000000017941 */ /* 0x000fea0003800000 */
.L_x_8046:
        /* <DEDUP_REMOVED lines=48> */
.L_x_8045:
[----:B------:R-:W-:Y:S05]  /*3900*/  BSYNC B0 ;  /* 0x0000000000007941 */ /* 0x000fea0003800000 */
.L_x_8044:
        /* <DEDUP_REMOVED lines=144> */
.L_x_8047:
        /* <DEDUP_REMOVED lines=8> */
.L_x_8059:
[----:B------:R-:W-:Y:S05]  /*4290*/  BSYNC B2 ;  /* 0x0000000000027941 */ /* 0x000fea0003800000 */
.L_x_8058:
        /* <DEDUP_REMOVED lines=8> */
.L_x_8060:
[----:B------:R-:W-:Y:S01]  /*4320*/  HFMA2 R91, -RZ, RZ, 0, 1.1920928955078125e-07 ;  /* 0x00000002ff5b7431 */ /* 0x000fe200000001ff */
[----:B------:R-:W-:Y:S02]  /*4330*/  MOV R162, R59 ;  /* 0x0000003b00a27202 */ /* 0x000fe40000000f00 */
[----:B------:R-:W-:-:S03]  /*4340*/  MOV R59, R70 ;  /* 0x00000046003b7202 */ /* 0x000fc60000000f00 */
[----:B------:R-:W-:-:S07]  /*4350*/  FADD.FTZ R69, R69, R162 ;  /* 0x000000a245457221 */ /* 0x000fce0000010000 */
[----:B------:R-:W-:Y:S05]  /*4360*/  WARPSYNC.COLLECTIVE R89, `(.L_x_8061) ;  /* 0x0000000059087348 */ /* 0x000fea0003c00000 */
[----:B------:R0:W1:Y:S02]  /*4370*/  SHFL.BFLY P3, R59, R59, R91, R164 ;  /* 0x0c00005b3b3b7389 */ /* 0x00006400000600a4 */
[----:B01----:R-:W-:Y:S05]  /*4380*/  ENDCOLLECTIVE ;  /* 0x000000000000791b */ /* 0x003fea0003800000 */
.L_x_8061:
[----:B------:R-:W-:Y:S02]  /*4390*/  MOV R162, R59 ;  /* 0x0000003b00a27202 */ /* 0x000fe40000000f00 */
[----:B------:R-:W-:-:S03]  /*43a0*/  MOV R59, R69 ;  /* 0x00000045003b7202 */ /* 0x000fc60000000f00 */
[----:B------:R-:W-:-:S07]  /*43b0*/  FADD.FTZ R162, R70, R162 ;  /* 0x000000a246a27221 */ /* 0x000fce0000010000 */
[----:B------:R-:W-:Y:S05]  /*43c0*/  WARPSYNC.COLLECTIVE R89, `(.L_x_8062) ;  /* 0x0000000059087348 */ /* 0x000fea0003c00000 */
[----:B------:R0:W1:Y:S02]  /*43d0*/  SHFL.BFLY P3, R59, R59, R91, R164 ;  /* 0x0c00005b3b3b7389 */ /* 0x00006400000600a4 */
[----:B01----:R-:W-:Y:S05]  /*43e0*/  ENDCOLLECTIVE ;  /* 0x000000000000791b */ /* 0x003fea0003800000 */
.L_x_8062:
[----:B------:R-:W-:Y:S01]  /*43f0*/  HFMA2 R91, -RZ, RZ, 0, 2.384185791015625e-07 ;  /* 0x00000004ff5b7431 */ /* 0x000fe200000001ff */
[----:B------:R-:W-:Y:S02]  /*4400*/  MOV R70, R59 ;  /* 0x0000003b00467202 */ /* 0x000fe40000000f00 */
[----:B------:R-:W-:-:S03]  /*4410*/  MOV R59, R162 ;  /* 0x000000a2003b7202 */ /* 0x000fc60000000f00 */
[----:B------:R-:W-:-:S07]  /*4420*/  FADD.FTZ R69, R69, R70 ;  /* 0x0000004645457221 */ /* 0x000fce0000010000 */
[----:B------:R-:W-:Y:S05]  /*4430*/  WARPSYNC.COLLECTIVE R89, `(.L_x_8063) ;  /* 0x0000000059087348 */ /* 0x000fea0003c00000 */
[----:B------:R0:W1:Y:S02]  /*4440*/  SHFL.BFLY P3, R59, R59, R91, R164 ;  /* 0x0c00005b3b3b7389 */ /* 0x00006400000600a4 */
[----:B01----:R-:W-:Y:S05]  /*4450*/  ENDCOLLECTIVE ;  /* 0x000000000000791b */ /* 0x003fea0003800000 */
.L_x_8063:
[----:B------:R-:W-:Y:S01]  /*4460*/  FADD.FTZ R162, R162, R59 ;  /* 0x0000003ba2a27221 */ /* 0x000fe20000010000 */
[----:B------:R-:W-:-:S07]  /*4470*/  MOV R59, R69 ;  /* 0x00000045003b7202 */ /* 0x000fce0000000f00 */
[----:B------:R-:W-:Y:S05]  /*4480*/  WARPSYNC.COLLECTIVE R89, `(.L_x_8064) ;  /* 0x0000000059087348 */ /* 0x000fea0003c00000 */
[----:B------:R0:W1:Y:S02]  /*4490*/  SHFL.BFLY P3, R59, R59, R91, R164 ;  /* 0x0c00005b3b3b7389 */ /* 0x00006400000600a4 */
[----:B01----:R-:W-:Y:S05]  /*44a0*/  ENDCOLLECTIVE ;  /* 0x000000000000791b */ /* 0x003fea0003800000 */
.L_x_8064:
[----:B------:R-:W-:Y:S01]  /*44b0*/  HFMA2 R91, -RZ, RZ, 0, 4.76837158203125e-07 ;  /* 0x00000008ff5b7431 */ /* 0x000fe200000001ff */
[----:B------:R-:W-:Y:S02]  /*44c0*/  MOV R70, R59 ;  /* 0x0000003b00467202 */ /* 0x000fe40000000f00 */
[----:B------:R-:W-:-:S03]  /*44d0*/  MOV R59, R162 ;  /* 0x000000a2003b7202 */ /* 0x000fc60000000f00 */
[----:B------:R-:W-:-:S07]  /*44e0*/  FADD.FTZ R70, R69, R70 ;  /* 0x0000004645467221 */ /* 0x000fce0000010000 */
[----:B------:R-:W-:Y:S05]  /*44f0*/  WARPSYNC.COLLECTIVE R89, `(.L_x_8065) ;  /* 0x0000000059087348 */ /* 0x000fea0003c00000 */
[----:B------:R0:W1:Y:S02]  /*4500*/  SHFL.BFLY P3, R59, R59, R91, R164 ;  /* 0x0c00005b3b3b7389 */ /* 0x00006400000600a4 */
[----:B01----:R-:W-:Y:S05]  /*4510*/  ENDCOLLECTIVE ;  /* 0x000000000000791b */ /* 0x003fea0003800000 */
.L_x_8065:
[----:B------:R-:W-:Y:S01]  /*4520*/  FADD.FTZ R162, R162, R59 ;  /* 0x0000003ba2a27221 */ /* 0x000fe20000010000 */
[----:B------:R-:W-:-:S07]  /*4530*/  MOV R59, R70 ;  /* 0x00000046003b7202 */ /* 0x000fce0000000f00 */
[----:B------:R-:W-:Y:S05]  /*4540*/  WARPSYNC.COLLECTIVE R89, `(.L_x_8066) ;  /* 0x0000000059087348 */ /* 0x000fea0003c00000 */
[----:B------:R0:W1:Y:S02]  /*4550*/  SHFL.BFLY P3, R59, R59, R91, R164 ;  /* 0x0c00005b3b3b7389 */ /* 0x00006400000600a4 */
[----:B01----:R-:W-:Y:S05]  /*4560*/  ENDCOLLECTIVE ;  /* 0x000000000000791b */ /* 0x003fea0003800000 */
.L_x_8066:
[----:B------:R-:W-:Y:S02]  /*4570*/  HFMA2 R91, -RZ, RZ, 0, 9.5367431640625e-07 ;  /* 0x00000010ff5b7431 */ /* 0x000fe400000001ff */
[----:B------:R-:W-:Y:S01]  /*4580*/  FADD.FTZ R70, R70, R59 ;  /* 0x0000003b46467221 */ /* 0x000fe20000010000 */
[----:B------:R-:W-:-:S07]  /*4590*/  MOV R59, R162 ;  /* 0x000000a2003b7202 */ /* 0x000fce0000000f00 */
[----:B------:R-:W-:Y:S05]  /*45a0*/  WARPSYNC.COLLECTIVE R89, `(.L_x_8067) ;  /* 0x0000000059087348 */ /* 0x000fea0003c00000 */
[----:B------:R0:W1:Y:S02]  /*45b0*/  SHFL.BFLY P3, R59, R59, R91, R164 ;  /* 0x0c00005b3b3b7389 */ /* 0x00006400000600a4 */
[----:B01----:R-:W-:Y:S05]  /*45c0*/  ENDCOLLECTIVE ;  /* 0x000000000000791b */ /* 0x003fea0003800000 */
.L_x_8067:
[----:B------:R-:W-:Y:S02]  /*45d0*/  MOV R69, R59 ;  /* 0x0000003b00457202 */ /* 0x000fe40000000f00 */
[----:B------:R-:W-:-:S07]  /*45e0*/  MOV R59, R70 ;  /* 0x00000046003b7202 */ /* 0x000fce0000000f00 */
[----:B------:R-:W-:Y:S05]  /*45f0*/  WARPSYNC.COLLECTIVE R89, `(.L_x_8068) ;  /* 0x0000000059087348 */ /* 0x000fea0003c00000 */
[----:B------:R0:W1:Y:S02]  /*4600*/  SHFL.BFLY P3, R59, R59, R91, R164 ;  /* 0x0c00005b3b3b7389 */ /* 0x00006400000600a4 */
[----:B01----:R-:W-:Y:S05]  /*4610*/  ENDCOLLECTIVE ;  /* 0x000000000000791b */ /* 0x003fea0003800000 */
.L_x_8068:
[----:B------:R-:W-:Y:S05]  /*4620*/  BRA `(.L_x_8069) ;  /* 0xffffffd000207947 */ /* 0x000fea000383ffff */
.L_x_8070:
        /* <DEDUP_REMOVED lines=13> */
.L_x_14532:


//--------------------- .text._ZN10layer_norm13ln_bwd_kernelINS_13Kernel_traitsI6__halfS2_fS2_fjLj768ELj1ELj4ELj1ELj16ENS_18Kernel_traits_baseILj768ES2_S2_fS2_fjLj128EEEEELb0ELb0ELb1ELb0EEEvNS_9BwdParamsE --------------------------
	.section	.text._ZN10layer_norm13ln_bwd_kernelINS_13Kernel_traitsI6__halfS2_fS2_fjLj768ELj1ELj4ELj1ELj16ENS_18Kernel_traits_baseILj768ES2_S2_fS2_fjLj128EEEEELb0ELb0ELb1ELb0EEEvNS_9BwdParamsE,"ax",@progbits
	.align	128
        .global         _ZN10layer_norm13ln_bwd_kernelINS_13Kernel_traitsI6__halfS2_fS2_fjLj768ELj1ELj4ELj1ELj16ENS_18Kernel_traits_baseILj768ES2_S2_fS2_fjLj128EEEEELb0ELb0ELb1ELb0EEEvNS_9BwdParamsE
        .type           _ZN10layer_norm13ln_bwd_kernelINS_13Kernel_traitsI6__halfS2_fS2_fjLj768ELj1ELj4ELj1ELj16ENS_18Kernel_traits_baseILj768ES2_S2_fS2_fjLj128EEEEELb0ELb0ELb1ELb0EEEvNS_9BwdParamsE,@function
        .size           _ZN10layer_norm13ln_bwd_kernelINS_13Kernel_traitsI6__halfS2_fS2_fjLj768ELj1ELj4ELj1ELj16ENS_18Kernel_traits_baseILj768ES2_S2_fS2_fjLj128EEEEELb0ELb0ELb1ELb0EEEvNS_9BwdParamsE,(.L_x_14533 - _ZN10layer_norm13ln_bwd_kernelINS_13Kernel_traitsI6__halfS2_fS2_fjLj768ELj1ELj4ELj1ELj16ENS_18Kernel_traits_baseILj768ES2_S2_fS2_fjLj128EEEEELb0ELb0ELb1ELb0EEEvNS_9BwdParamsE)
        .other          _ZN10layer_norm13ln_bwd_kernelINS_13Kernel_traitsI6__halfS2_fS2_fjLj768ELj1ELj4ELj1ELj16ENS_18Kernel_traits_baseILj768ES2_S2_fS2_fjLj128EEEEELb0ELb0ELb1ELb0EEEvNS_9BwdParamsE,@"STO_CUDA_ENTRY STV_DEFAULT"
_ZN10layer_norm13ln_bwd_kernelINS_13Kernel_traitsI6__halfS2_fS2_fjLj768ELj1ELj4ELj1ELj16ENS_18Kernel_traits_baseILj768ES2_S2_fS2_fjLj128EEEEELb0ELb0ELb1ELb0EEEvNS_9BwdParamsE:
.text._ZN10layer_norm13ln_bwd_kernelINS_13Kernel_traitsI6__halfS2_fS2_fjLj768ELj1ELj4ELj1ELj16ENS_18Kernel_traits_baseILj768ES2_S2_fS2_fjLj128EEEEELb0ELb0ELb1ELb0EEEvNS_9BwdParamsE:
        /* <DEDUP_REMOVED lines=86> */
.L_x_8185:
        /* <DEDUP_REMOVED lines=50> */
[----:B------:R-:W-:Y:S02]  /*0880*/  HADD2.F32 R131, -RZ, R25.H1_H1 ;  /* 0x30000019ff837230 */ /* 0x000fe40000004100 */
[----:B------:R-:W-:Y:S02]  /*0890*/  HADD2.F32 R142, -RZ, R26.H0_H0 ;  /* 0x2000001aff8e7230 */ /* 0x000fe40000004100 */
[----:B------:R-:W-:Y:S02]  /*08a0*/  HADD2.F32 R153, -RZ, R27.H0_H0 ;  /* 0x2000001bff997230 */ /* 0x000fe40000004100 */
[----:B0-----:R-:W-:-:S05]  /*08b0*/  @P0 IMAD.WIDE.U32 R132, R0, 0x20, R128 ;  /* 0x0000002000840825 */ /* 0x001fca00078e0080 */
[----:B------:R-:W5:Y:S04]  /*08c0*/  @P0 LDG.E.128 R92, desc[UR6][R132.64] ;  /* 0x00000006845c0981 */ /* 0x000f68000c1e1d00 */
[----:B------:R0:W5:Y:S01]  /*08d0*/  @P0 LDG.E.128 R96, desc[UR6][R132.64+0x10] ;  /* 0x0000100684600981 */ /* 0x000162000c1e1d00 */
[----:B------:R-:W-:Y:S02]  /*08e0*/  HADD2.F32 R129, -RZ, R24.H1_H1 ;  /* 0x30000018ff817230 */ /* 0x000fe40000004100 */
[----:B0-----:R-:W-:Y:S02]  /*08f0*/  HADD2.F32 R132, -RZ, R25.H0_H0 ;  /* 0x20000019ff847230 */ /* 0x001fe40000004100 */
[----:B------:R-:W-:Y:S02]  /*0900*/  HADD2.F32 R157, -RZ, R26.H1_H1 ;  /* 0x3000001aff9d7230 */ /* 0x000fe40000004100 */
[----:B------:R-:W-:Y:S01]  /*0910*/  HADD2.F32 R167, -RZ, R27.H1_H1 ;  /* 0x3000001bffa77230 */ /* 0x000fe20000004100 */
[----:B------:R-:W-:-:S02]  /*0920*/  IADD3 R158, PT, PT, R158, 0x20, RZ ;  /* 0x000000209e9e7810 */ /* 0x000fc40007ffe0ff */
[----:B------:R-:W-:Y:S01]  /*0930*/  IADD3 R0, PT, PT, R0, 0x20, RZ ;  /* 0x0000002000007810 */ /* 0x000fe20007ffe0ff */
[C---:B--2---:R-:W-:Y:S01]  /*0940*/  FADD.FTZ R3, -R4.reuse, R112 ;  /* 0x0000007004037221 */ /* 0x044fe20000010100 */
[----:B------:R-:W-:-:S03]  /*0950*/  FADD.FTZ R113, -R4, R113 ;  /* 0x0000007104717221 */ /* 0x000fc60000010100 */
[----:B-----5:R-:W-:Y:S01]  /*0960*/  FMUL.FTZ R3, R6, R3 ;  /* 0x0000000306037220 */ /* 0x020fe20000410000 */
[----:B----4-:R-:W-:Y:S02]  /*0970*/  HADD2.F32 R127, -RZ, R116.H0_H0 ;  /* 0x20000074ff7f7230 */ /* 0x010fe40000004100 */
[----:B------:R-:W-:Y:S01]  /*0980*/  FADD.FTZ R115, -R4, R115 ;  /* 0x0000007304737221 */ /* 0x000fe20000010100 */
[----:B------:R-:W-:Y:S02]  /*0990*/  FMUL.FTZ R128, R6, R113 ;  /* 0x0000007106807220 */ /* 0x000fe40000410000 */
[----:B------:R-:W-:Y:S01]  /*09a0*/  FADD.FTZ R68, R68, R127 ;  /* 0x0000007f44447221 */ /* 0x000fe20000010000 */
[-C--:B------:R-:W-:Y:S01]  /*09b0*/  FFMA.FTZ R36, R3, R127.reuse, R36 ;  /* 0x0000007f03247223 */ /* 0x080fe20000010024 */
[----:B------:R-:W-:Y:S01]  /*09c0*/  FMUL.FTZ R14, R14, R127 ;  /* 0x0000007f0e0e7220 */ /* 0x000fe20000410000 */
[----:B------:R-:W-:Y:S01]  /*09d0*/  FADD.FTZ R127, -R4, R114 ;  /* 0x00000072047f7221 */ /* 0x000fe20000010100 */
[----:B------:R-:W-:-:S02]  /*09e0*/  HADD2.F32 R113, -RZ, R117.H0_H0 ;  /* 0x20000075ff717230 */ /* 0x000fc40000004100 */
[C---:B------:R-:W-:Y:S01]  /*09f0*/  FMUL.FTZ R134, R6.reuse, R115 ;  /* 0x0000007306867220 */ /* 0x040fe20000410000 */
[----:B------:R-:W-:Y:S02]  /*0a00*/  HADD2.F32 R112, -RZ, R117.H1_H1 ;  /* 0x30000075ff707230 */ /* 0x000fe40000004100 */
[----:B------:R-:W-:Y:S01]  /*0a10*/  FMUL.FTZ R127, R6, R127 ;  /* 0x0000007f067f7220 */ /* 0x000fe20000410000 */
[C---:B---3--:R-:W-:Y:S01]  /*0a20*/  FADD.FTZ R133, -R4.reuse, R120 ;  /* 0x0000007804857221 */ /* 0x048fe20000010100 */
[----:B------:R-:W-:Y:S01]  /*0a30*/  FADD.FTZ R155, -R4, R122 ;  /* 0x0000007a049b7221 */ /* 0x000fe20000010100 */
[----:B------:R-:W-:Y:S01]  /*0a40*/  FADD.FTZ R70, R70, R113 ;  /* 0x0000007146467221 */ /* 0x000fe20000010000 */
[-C--:B------:R-:W-:Y:S01]  /*0a50*/  FFMA.FTZ R38, R127, R113.reuse, R38 ;  /* 0x000000717f267223 */ /* 0x080fe20000010026 */
[----:B------:R-:W-:Y:S01]  /*0a60*/  FMUL.FTZ R132, R132, R113 ;  /* 0x0000007184847220 */ /* 0x000fe20000410000 */
[----:B------:R-:W-:Y:S01]  /*0a70*/  FADD.FTZ R71, R71, R112 ;  /* 0x0000007047477221 */ /* 0x000fe20000010000 */
[-C--:B------:R-:W-:Y:S01]  /*0a80*/  FFMA.FTZ R39, R134, R112.reuse, R39 ;  /* 0x0000007086277223 */ /* 0x080fe20000010027 */
[----:B------:R-:W-:Y:S01]  /*0a90*/  FMUL.FTZ R131, R131, R112 ;  /* 0x0000007083837220 */ /* 0x000fe20000410000 */
[----:B------:R-:W-:-:S02]  /*0aa0*/  HADD2.F32 R113, -RZ, R118.H0_H0 ;  /* 0x20000076ff717230 */ /* 0x000fc40000004100 */
[C---:B------:R-:W-:Y:S01]  /*0ab0*/  FMUL.FTZ R133, R6.reuse, R133 ;  /* 0x0000008506857220 */ /* 0x040fe20000410000 */
[----:B------:R-:W-:Y:S02]  /*0ac0*/  HADD2.F32 R112, -RZ, R119.H0_H0 ;  /* 0x20000077ff707230 */ /* 0x000fe40000004100 */
[----:B------:R-:W-:Y:S01]  /*0ad0*/  FMUL.FTZ R155, R6, R155 ;  /* 0x0000009b069b7220 */ /* 0x000fe20000410000 */
[----:B------:R-:W-:Y:S02]  /*0ae0*/  HADD2.F32 R116, -RZ, R116.H1_H1 ;  /* 0x30000074ff747230 */ /* 0x000fe40000004100 */
        /* <DEDUP_REMOVED lines=8> */
[----:B------:R-:W-:-:S03]  /*0b70*/  FFMA.FTZ R113, R3, R14, RZ ;  /* 0x0000000e03717223 */ /* 0x000fc600000100ff */
        /* <DEDUP_REMOVED lines=14> */
[----:B------:R-:W-:Y:S02]  /*0c60*/  HADD2.F32 R112, -RZ, R119.H1_H1 ;  /* 0x30000077ff707230 */ /* 0x000fe40000004100 */
        /* <DEDUP_REMOVED lines=13> */
.L_x_8075:
[----:B------:R-:W-:Y:S05]  /*0d40*/  BSYNC.RECONVERGENT B1 ;  /* 0x0000000000017941 */ /* 0x000fea0003800200 */
.L_x_8074:
        /* <DEDUP_REMOVED lines=12> */
[--C-:B------:R-:W-:Y:S02]  /*0e10*/  HADD2.F32 R15, -RZ, R28.reuse.H0_H0 ;  /* 0x2000001cff0f7230 */ /* 0x100fe40000004100 */
[--C-:B------:R-:W-:Y:S02]  /*0e20*/  HADD2.F32 R130, -RZ, R29.reuse.H0_H0 ;  /* 0x2000001dff827230 */ /* 0x100fe40000004100 */
[----:B------:R-:W-:Y:S02]  /*0e30*/  HADD2.F32 R135, -RZ, R29.H1_H1 ;  /* 0x3000001dff877230 */ /* 0x000fe40000004100 */
[----:B0-----:R-:W-:Y:S02]  /*0e40*/  HADD2.F32 R125, -RZ, R28.H1_H1 ;  /* 0x3000001cff7d7230 */ /* 0x001fe40000004100 */
[----:B------:R-:W-:Y:S02]  /*0e50*/  HADD2.F32 R140, -RZ, R30.H0_H0 ;  /* 0x2000001eff8c7230 */ /* 0x000fe40000004100 */
[----:B------:R-:W-:-:S02]  /*0e60*/  HADD2.F32 R156, -RZ, R31.H0_H0 ;  /* 0x2000001fff9c7230 */ /* 0x000fc40000004100 */
[----:B-1----:R-:W-:-:S05]  /*0e70*/  @P0 IMAD.WIDE.U32 R136, R0, 0x20, R136 ;  /* 0x0000002000880825 */ /* 0x002fca00078e0088 */
[----:B------:R-:W5:Y:S04]  /*0e80*/  @P0 LDG.E.128 R20, desc[UR6][R136.64] ;  /* 0x0000000688140981 */ /* 0x000f68000c1e1d00 */
[----:B------:R3:W5:Y:S01]  /*0e90*/  @P0 LDG.E.128 R16, desc[UR6][R136.64+0x10] ;  /* 0x0000100688100981 */ /* 0x000762000c1e1d00 */
[----:B------:R-:W-:Y:S01]  /*0ea0*/  HADD2.F32 R141, -RZ, R30.H1_H1 ;  /* 0x3000001eff8d7230 */ /* 0x000fe20000004100 */
[----:B------:R-:W-:Y:S02]  /*0eb0*/  IADD3 R158, PT, PT, R158, 0x20, RZ ;  /* 0x000000209e9e7810 */ /* 0x000fe40007ffe0ff */
[----:B------:R-:W-:Y:S01]  /*0ec0*/  IADD3 R0, PT, PT, R0, 0x20, RZ ;  /* 0x0000002000007810 */ /* 0x000fe20007ffe0ff */
[C---:B--2---:R-:W-:Y:S01]  /*0ed0*/  FADD.FTZ R13, -R4.reuse, R112 ;  /* 0x00000070040d7221 */ /* 0x044fe20000010100 */
[----:B------:R-:W-:Y:S01]  /*0ee0*/  FADD.FTZ R113, -R4, R113 ;  /* 0x0000007104717221 */ /* 0x000fe20000010100 */
[----:B----4-:R-:W-:-:S03]  /*0ef0*/  HADD2.F32 R112, -RZ, R116.H0_H0 ;  /* 0x20000074ff707230 */ /* 0x010fc60000004100 */
[----:B-----5:R-:W-:Y:S02]  /*0f00*/  FMUL.FTZ R126, R6, R113 ;  /* 0x00000071067e7220 */ /* 0x020fe40000410000 */
[-C--:B------:R-:W-:Y:S01]  /*0f10*/  FMUL.FTZ R124, R15, R112.reuse ;  /* 0x000000700f7c7220 */ /* 0x080fe20000410000 */
[----:B------:R-:W-:Y:S01]  /*0f20*/  FADD.FTZ R15, -R4, R114 ;  /* 0x00000072040f7221 */ /* 0x000fe20000010100 */
[----:B------:R-:W-:Y:S01]  /*0f30*/  FMUL.FTZ R13, R6, R13 ;  /* 0x0000000d060d7220 */ /* 0x000fe20000410000 */
[--C-:B------:R-:W-:Y:S02]  /*0f40*/  HADD2.F32 R113, -RZ, R117.reuse.H0_H0 ;  /* 0x20000075ff717230 */ /* 0x100fe40000004100 */
[----:B------:R-:W-:Y:S01]  /*0f50*/  FADD.FTZ R115, -R4, R115 ;  /* 0x0000007304737221 */ /* 0x000fe20000010100 */
[----:B------:R-:W-:Y:S01]  /*0f60*/  FMUL.FTZ R15, R6, R15 ;  /* 0x0000000f060f7220 */ /* 0x000fe20000410000 */
[----:B---3--:R-:W-:Y:S01]  /*0f70*/  FADD.FTZ R137, -R4, R120 ;  /* 0x0000007804897221 */ /* 0x008fe20000010100 */
[----:B------:R-:W-:Y:S01]  /*0f80*/  FADD.FTZ R44, R44, R112 ;  /* 0x000000702c2c7221 */ /* 0x000fe20000010000 */
[----:B------:R-:W-:Y:S01]  /*0f90*/  FFMA.FTZ R76, R13, R112, R76 ;  /* 0x000000700d4c7223 */ /* 0x000fe2000001004c */
[----:B------:R-:W-:Y:S01]  /*0fa0*/  FADD.FTZ R46, R46, R113 ;  /* 0x000000712e2e7221 */ /* 0x000fe20000010000 */
[-C--:B------:R-:W-:Y:S01]  /*0fb0*/  FFMA.FTZ R78, R15, R113.reuse, R78 ;  /* 0x000000710f4e7223 */ /* 0x080fe2000001004e */
[----:B------:R-:W-:Y:S01]  /*0fc0*/  FMUL.FTZ R130, R130, R113 ;  /* 0x0000007182827220 */ /* 0x000fe20000410000 */
[----:B------:R-:W-:-:S02]  /*0fd0*/  HADD2.F32 R112, -RZ, R117.H1_H1 ;  /* 0x30000075ff707230 */ /* 0x000fc40000004100 */
[----:B------:R-:W-:Y:S01]  /*0fe0*/  FMUL.FTZ R136, R6, R115 ;  /* 0x0000007306887220 */ /* 0x000fe20000410000 */
[----:B------:R-:W-:Y:S02]  /*0ff0*/  HADD2.F32 R116, -RZ, R116.H1_H1 ;  /* 0x30000074ff747230 */ /* 0x000fe40000004100 */
[----:B------:R-:W-:Y:S01]  /*1000*/  FADD.FTZ R147, -R4, R122 ;  /* 0x0000007a04937221 */ /* 0x000fe20000010100 */
[----:B------:R-:W-:Y:S02]  /*1010*/  HADD2.F32 R113, -RZ, R118.H0_H0 ;  /* 0x20000076ff717230 */ /* 0x000fe40000004100 */
[----:B------:R-:W-:Y:S01]  /*1020*/  FMUL.FTZ R137, R6, R137 ;  /* 0x0000008906897220 */ /* 0x000fe20000410000 */
[----:B------:R-:W-:Y:S02]  /*1030*/  HADD2.F32 R115, -RZ, R119.H0_H0 ;  /* 0x20000077ff737230 */ /* 0x000fe40000004100 */
        /* <DEDUP_REMOVED lines=17> */
[----:B------:R-:W-:Y:S02]  /*1150*/  HADD2.F32 R118, -RZ, R118.H1_H1 ;  /* 0x30000076ff767230 */ /* 0x000fe40000004100 */
[----:B------:R-:W-:Y:S01]  /*1160*/  FADD.FTZ R121, -R4, R121 ;  /* 0x0000007904797221 */ /* 0x000fe20000010100 */
        /* <DEDUP_REMOVED lines=9> */
[----:B------:R-:W-:Y:S02]  /*1200*/  HADD2.F32 R117, -RZ, R31.H1_H1 ;  /* 0x3000001fff757230 */ /* 0x000fe40000004100 */
        /* <DEDUP_REMOVED lines=13> */
.L_x_8077:
[----:B------:R-:W-:Y:S05]  /*12e0*/  BSYNC.RECONVERGENT B1 ;  /* 0x0000000000017941 */ /* 0x000fea0003800200 */
.L_x_8076:
        /* <DEDUP_REMOVED lines=11> */
[--C-:B0-----:R-:W-:Y:S02]  /*13a0*/  HADD2.F32 R150, -RZ, R33.reuse.H0_H0 ;  /* 0x20000021ff967230 */ /* 0x101fe40000004100 */
[----:B------:R-:W-:Y:S02]  /*13b0*/  HADD2.F32 R152, -RZ, R33.H1_H1 ;  /* 0x30000021ff987230 */ /* 0x000fe40000004100 */
[----:B-1----:R-:W-:-:S04]  /*13c0*/  @P0 IMAD.WIDE.U32 R148, R0, 0x20, R138 ;  /* 0x0000002000940825 */ /* 0x002fc800078e008a */
[----:B------:R-:W-:Y:S01]  /*13d0*/  HADD2.F32 R138, -RZ, R32.H0_H0 ;  /* 0x20000020ff8a7230 */ /* 0x000fe20000004100 */
[----:B------:R-:W5:Y:S04]  /*13e0*/  @P0 LDG.E.128 R100, desc[UR6][R148.64] ;  /* 0x0000000694640981 */ /* 0x000f68000c1e1d00 */
[----:B------:R0:W5:Y:S01]  /*13f0*/  @P0 LDG.E.128 R104, desc[UR6][R148.64+0x10] ;  /* 0x0000100694680981 */ /* 0x000162000c1e1d00 */
[--C-:B------:R-:W-:Y:S02]  /*1400*/  HADD2.F32 R159, -RZ, R35.reuse.H0_H0 ;  /* 0x20000023ff9f7230 */ /* 0x100fe40000004100 */
[----:B------:R-:W-:Y:S02]  /*1410*/  HADD2.F32 R160, -RZ, R34.H1_H1 ;  /* 0x30000022ffa07230 */ /* 0x000fe40000004100 */
[----:B------:R-:W-:-:S02]  /*1420*/  HADD2.F32 R163, -RZ, R35.H1_H1 ;  /* 0x30000023ffa37230 */ /* 0x000fc40000004100 */
[----:B0-----:R-:W-:Y:S02]  /*1430*/  HADD2.F32 R149, -RZ, R34.H0_H0 ;  /* 0x20000022ff957230 */ /* 0x001fe40000004100 */
[C---:B--2---:R-:W-:Y:S01]  /*1440*/  FADD.FTZ R139, -R4.reuse, R112 ;  /* 0x00000070048b7221 */ /* 0x044fe20000010100 */
[C---:B------:R-:W-:Y:S01]  /*1450*/  FADD.FTZ R143, -R4.reuse, R113 ;  /* 0x00000071048f7221 */ /* 0x040fe20000010100 */
[C---:B------:R-:W-:Y:S01]  /*1460*/  FADD.FTZ R145, -R4.reuse, R114 ;  /* 0x0000007204917221 */ /* 0x040fe20000010100 */
[----:B------:R-:W-:Y:S01]  /*1470*/  FADD.FTZ R115, -R4, R115 ;  /* 0x0000007304737221 */ /* 0x000fe20000010100 */
[----:B-----5:R-:W-:Y:S01]  /*1480*/  FMUL.FTZ R139, R6, R139 ;  /* 0x0000008b068b7220 */ /* 0x020fe20000410000 */
[----:B---3--:R-:W-:Y:S01]  /*1490*/  FADD.FTZ R151, -R4, R116 ;  /* 0x0000007404977221 */ /* 0x008fe20000010100 */
[C---:B------:R-:W-:Y:S01]  /*14a0*/  FMUL.FTZ R148, R6.reuse, R143 ;  /* 0x0000008f06947220 */ /* 0x040fe20000410000 */
[----:B------:R-:W-:Y:S02]  /*14b0*/  HADD2.F32 R143, -RZ, R32.H1_H1 ;  /* 0x30000020ff8f7230 */ /* 0x000fe40000004100 */
[----:B------:R-:W-:Y:S01]  /*14c0*/  FMUL.FTZ R145, R6, R145 ;  /* 0x0000009106917220 */ /* 0x000fe20000410000 */
[----:B----4-:R-:W-:-:S02]  /*14d0*/  HADD2.F32 R113, -RZ, R120.H0_H0 ;  /* 0x20000078ff717230 */ /* 0x010fc40000004100 */
[C---:B------:R-:W-:Y:S01]  /*14e0*/  FMUL.FTZ R151, R6.reuse, R151 ;  /* 0x0000009706977220 */ /* 0x040fe20000410000 */
[----:B------:R-:W-:Y:S02]  /*14f0*/  HADD2.F32 R0, -RZ, R122.H0_H0 ;  /* 0x2000007aff007230 */ /* 0x000fe40000004100 */
[----:B------:R-:W-:Y:S01]  /*1500*/  FMUL.FTZ R154, R6, R115 ;  /* 0x00000073069a7220 */ /* 0x000fe20000410000 */
[----:B------:R-:W-:Y:S02]  /*1510*/  HADD2.F32 R120, -RZ, R120.H1_H1 ;  /* 0x30000078ff787230 */ /* 0x000fe40000004100 */
[----:B------:R-:W-:Y:S01]  /*1520*/  FADD.FTZ R84, R84, R113 ;  /* 0x0000007154547221 */ /* 0x000fe20000010000 */
[-C--:B------:R-:W-:Y:S01]  /*1530*/  FFMA.FTZ R60, R139, R113.reuse, R60 ;  /* 0x000000718b3c7223 */ /* 0x080fe2000001003c */
[----:B------:R-:W-:Y:S01]  /*1540*/  FMUL.FTZ R138, R138, R113 ;  /* 0x000000718a8a7220 */ /* 0x000fe20000410000 */
[--C-:B------:R-:W-:Y:S02]  /*1550*/  HADD2.F32 R113, -RZ, R121.reuse.H0_H0 ;  /* 0x20000079ff717230 */ /* 0x100fe40000004100 */
        /* <DEDUP_REMOVED lines=9> */
[----:B------:R-:W-:Y:S01]  /*15f0*/  FADD.FTZ R161, -R4, R118 ;  /* 0x0000007604a17221 */ /* 0x000fe20000010100 */
[----:B------:R-:W-:-:S02]  /*1600*/  HADD2.F32 R121, -RZ, R121.H1_H1 ;  /* 0x30000079ff797230 */ /* 0x000fc40000004100 */
[----:B------:R-:W-:Y:S01]  /*1610*/  FADD.FTZ R115, R0, R143 ;  /* 0x0000008f00737221 */ /* 0x000fe20000010000 */
[----:B------:R-:W-:Y:S01]  /*1620*/  FFMA.FTZ R0, R148, R143, R113 ;  /* 0x0000008f94007223 */ /* 0x000fe20000010071 */
[C---:B------:R-:W-:Y:S01]  /*1630*/  FADD.FTZ R117, -R4.reuse, R117 ;  /* 0x0000007504757221 */ /* 0x040fe20000010100 */
[----:B------:R-:W-:Y:S01]  /*1640*/  FADD.FTZ R119, -R4, R119 ;  /* 0x0000007704777221 */ /* 0x000fe20000010100 */
[----:B------:R-:W-:Y:S02]  /*1650*/  HADD2.F32 R4, -RZ, R123.H0_H0 ;  /* 0x2000007bff047230 */ /* 0x000fe40000004100 */
        /* <DEDUP_REMOVED lines=14> */
[----:B------:R-:W-:Y:S02]  /*1740*/  HADD2.F32 R112, -RZ, R123.H1_H1 ;  /* 0x3000007bff707230 */ /* 0x000fe40000004100 */
[----:B------:R-:W-:Y:S01]  /*1750*/  FMUL.FTZ R165, R6, R119 ;  /* 0x0000007706a57220 */ /* 0x000fe20000410000 */
[----:B------:R-:W-:Y:S01]  /*1760*/  FADD.FTZ R0, R113, R160 ;  /* 0x000000a071007221 */ /* 0x000fe20000010000 */
[----:B------:R-:W-:Y:S01]  /*1770*/  FFMA.FTZ R4, R162, R160, R115 ;  /* 0x000000a0a2047223 */ /* 0x000fe20000010073 */
[----:B------:R-:W-:Y:S01]  /*1780*/  FADD.FTZ R85, R85, R120 ;  /* 0x0000007855557221 */ /* 0x000fe20000010000 */
        /* <DEDUP_REMOVED lines=13> */
.L_x_8073:
        /* <DEDUP_REMOVED lines=28> */
.L_x_8078:
[----:B------:R-:W-:Y:S05]  /*1a20*/  BSYNC.RECONVERGENT B0 ;  /* 0x0000000000007941 */ /* 0x000fea0003800200 */
.L_x_8072:
        /* <DEDUP_REMOVED lines=21> */
.L_x_8197:
        /* <DEDUP_REMOVED lines=32> */
[----:B------:R-:W-:-:S04]  /*1d80*/  F2FP.F16.F32.PACK_AB R113, RZ, R113 ;  /* 0x00000071ff71723e */ /* 0x000fc800000000ff */
[----:B------:R-:W-:-:S07]  /*1d90*/  PRMT R108, R113, 0x7610, R108 ;  /* 0x00007610716c7816 */ /* 0x000fce000000006c */
.L_x_8086:
[----:B------:R-:W-:Y:S05]  /*1da0*/  BSYNC.RECONVERGENT B2 ;  /* 0x0000000000027941 */ /* 0x000fea0003800200 */
.L_x_8085:
        /* <DEDUP_REMOVED lines=8> */
[----:B------:R-:W-:-:S04]  /*1e30*/  F2FP.F16.F32.PACK_AB R113, RZ, R113 ;  /* 0x00000071ff71723e */ /* 0x000fc800000000ff */
[----:B------:R-:W-:-:S07]  /*1e40*/  PRMT R108, R108, 0x5410, R113 ;  /* 0x000054106c6c7816 */ /* 0x000fce0000000071 */
.L_x_8088:
[----:B------:R-:W-:Y:S05]  /*1e50*/  BSYNC.RECONVERGENT B2 ;  /* 0x0000000000027941 */ /* 0x000fea0003800200 */
.L_x_8087:
        /* <DEDUP_REMOVED lines=10> */
.L_x_8090:
[----:B------:R-:W-:Y:S05]  /*1f00*/  BSYNC.RECONVERGENT B2 ;  /* 0x0000000000027941 */ /* 0x000fea0003800200 */
.L_x_8089:
        /* <DEDUP_REMOVED lines=10> */
.L_x_8092:
[----:B------:R-:W-:Y:S05]  /*1fb0*/  BSYNC.RECONVERGENT B2 ;  /* 0x0000000000027941 */ /* 0x000fea0003800200 */
.L_x_8091:
        /* <DEDUP_REMOVED lines=10> */
.L_x_8094:
[----:B------:R-:W-:Y:S05]  /*2060*/  BSYNC.RECONVERGENT B2 ;  /* 0x0000000000027941 */ /* 0x000fea0003800200 */
.L_x_8093:
        /* <DEDUP_REMOVED lines=10> */
.L_x_8096:
[----:B------:R-:W-:Y:S05]  /*2110*/  BSYNC.RECONVERGENT B2 ;  /* 0x0000000000027941 */ /* 0x000fea0003800200 */
.L_x_8095:
        /* <DEDUP_REMOVED lines=10> */
.L_x_8098:
[----:B------:R-:W-:Y:S05]  /*21c0*/  BSYNC.RECONVERGENT B2 ;  /* 0x0000000000027941 */ /* 0x000fea0003800200 */
.L_x_8097:
        /* <DEDUP_REMOVED lines=10> */
.L_x_8084:
[-CC-:B------:R-:W-:Y:S01]  /*2270*/  FFMA.FTZ R48, R155, R0.reuse, R117.reuse ;  /* 0x000000009b307223 */ /* 0x180fe20000010075 */
[-CC-:B------:R-:W-:Y:S01]  /*2280*/  FFMA.FTZ R50, R146, R0.reuse, R117.reuse ;  /* 0x0000000092327223 */ /* 0x180fe20000010075 */
[-CC-:B------:R-:W-:Y:S01]  /*2290*/  FFMA.FTZ R57, R133, R0.reuse, R117.reuse ;  /* 0x0000000085397223 */ /* 0x180fe20000010075 */
[-CC-:B------:R-:W-:Y:S01]  /*22a0*/  FFMA.FTZ R113, R127, R0.reuse, R117.reuse ;  /* 0x000000007f717223 */ /* 0x180fe20000010075 */
[----:B------:R-:W-:Y:S01]  /*22b0*/  FADD.FTZ R49, R153, -R48 ;  /* 0x8000003099317221 */ /* 0x000fe20000010000 */
[-CC-:B------:R-:W-:Y:S01]  /*22c0*/  FFMA.FTZ R48, R134, R0.reuse, R117.reuse ;  /* 0x0000000086307223 */ /* 0x180fe20000010075 */
[----:B------:R-:W-:Y:S01]  /*22d0*/  FADD.FTZ R51, R157, -R50 ;  /* 0x800000329d337221 */ /* 0x000fe20000010000 */
        /* <DEDUP_REMOVED lines=36> */
.L_x_8101:
[----:B------:R-:W-:Y:S05]  /*2520*/  BSYNC.RECONVERGENT B2 ;  /* 0x0000000000027941 */ /* 0x000fea0003800200 */
.L_x_8100:
        /* <DEDUP_REMOVED lines=10> */
.L_x_8103:
[----:B------:R-:W-:Y:S05]  /*25d0*/  BSYNC.RECONVERGENT B2 ;  /* 0x0000000000027941 */ /* 0x000fea0003800200 */
.L_x_8102:
        /* <DEDUP_REMOVED lines=10> */
.L_x_8105:
[----:B------:R-:W-:Y:S05]  /*2680*/  BSYNC.RECONVERGENT B2 ;  /* 0x0000000000027941 */ /* 0x000fea0003800200 */
.L_x_8104:
        /* <DEDUP_REMOVED lines=10> */
.L_x_8107:
[----:B------:R-:W-:Y:S05]  /*2730*/  BSYNC.RECONVERGENT B2 ;  /* 0x0000000000027941 */ /* 0x000fea0003800200 */
.L_x_8106:
        /* <DEDUP_REMOVED lines=10> */
.L_x_8109:
[----:B------:R-:W-:Y:S05]  /*27e0*/  BSYNC.RECONVERGENT B2 ;  /* 0x0000000000027941 */ /* 0x000fea0003800200 */
.L_x_8108:
        /* <DEDUP_REMOVED lines=10> */
.L_x_8111:
[----:B------:R-:W-:Y:S05]  /*2890*/  BSYNC.RECONVERGENT B2 ;  /* 0x0000000000027941 */ /* 0x000fea0003800200 */
.L_x_8110:
        /* <DEDUP_REMOVED lines=10> */
.L_x_8113:
[----:B------:R-:W-:Y:S05]  /*2940*/  BSYNC.RECONVERGENT B2 ;  /* 0x0000000000027941 */ /* 0x000fea0003800200 */
.L_x_8112:
[----:B------:R-:W-:Y:S05]  /*2950*/  @!P2 BRA `(.L_x_8099) ;  /* 0x000000080028a947 */ /* 0x000fea0003800000 */
[----:B0-----:R-:W-:-:S05]  /*2960*/  FMUL.FTZ R112, R51, UR12 ;  /* 0x0000000c33707c20 */ /* 0x001fca0008410000 */
[----:B------:R-:W-:-:S04]  /*2970*/  F2FP.F16.F32.PACK_AB R112, RZ, R112 ;  /* 0x00000070ff70723e */ /* 0x000fc800000000ff */
[----:B------:R-:W-:Y:S01]  /*2980*/  PRMT R111, R111, 0x5410, R112 ;  /* 0x000054106f6f7816 */ /* 0x000fe20000000070 */
[----:B------:R-:W-:Y:S06]  /*2990*/  BRA `(.L_x_8099) ;  /* 0x0000000800187947 */ /* 0x000fec0003800000 */
.L_x_8083:
        /* <DEDUP_REMOVED lines=17> */
[----:B------:R-:W-:Y:S01]  /*2ab0*/  @P2 F2FP.F16.F32.PACK_AB R113, RZ, R113 ;  /* 0x00000071ff71223e */ /* 0x000fe200000000ff */
        /* <DEDUP_REMOVED lines=9> */
[----:B------:R-:W-:-:S03]  /*2b50*/  @P2 F2FP.F16.F32.PACK_AB R112, RZ, R112 ;  /* 0x00000070ff70223e */ /* 0x000fc600000000ff */
[----:B------:R-:W-:Y:S01]  /*2b60*/  @P1 FFMA.FTZ R114, R6, R119, R94 ;  /* 0x0000007706721223 */ /* 0x000fe2000001005e */
[----:B------:R-:W-:Y:S01]  /*2b70*/  @P2 PRMT R108, R108, 0x5410, R112 ;  /* 0x000054106c6c2816 */ /* 0x000fe20000000070 */
[----:B------:R-:W0:Y:S01]  /*2b80*/  @P2 LDC R119, c[0x0][0x40c] ;  /* 0x00010300ff772b82 */ /* 0x000e220000000800 */
[----:B------:R-:W-:Y:S01]  /*2b90*/  MOV R112, R96 ;  /* 0x0000006000707202 */ /* 0x000fe20000000f00 */
[----:B-1----:R-:W-:-:S05]  /*2ba0*/  @P2 FMUL.FTZ R113, R113, R116 ;  /* 0x0000007471712220 */ /* 0x002fca0000410000 */
[----:B------:R-:W-:Y:S01]  /*2bb0*/  @P2 F2FP.F16.F32.PACK_AB R113, RZ, R113 ;  /* 0x00000071ff71223e */ /* 0x000fe200000000ff */
[----:B0-----:R-:W-:Y:S01]  /*2bc0*/  @P2 FMUL.FTZ R114, R114, R119 ;  /* 0x0000007772722220 */ /* 0x001fe20000410000 */
[----:B------:R-:W-:-:S04]  /*2bd0*/  @P1 FFMA.FTZ R119, R133, R0, R117 ;  /* 0x0000000085771223 */ /* 0x000fc80000010075 */
[----:B------:R-:W-:Y:S01]  /*2be0*/  @P2 F2FP.F16.F32.PACK_AB R114, RZ, R114 ;  /* 0x00000072ff72223e */ /* 0x000fe200000000ff */
[----:B------:R-:W-:-:S03]  /*2bf0*/  @P1 FADD.FTZ R119, R142, -R119 ;  /* 0x800000778e771221 */ /* 0x000fc60000010000 */
[----:B------:R-:W-:Y:S01]  /*2c00*/  @P2 PRMT R109, R114, 0x7610, R109 ;  /* 0x00007610726d2816 */ /* 0x000fe2000000006d */
[----:B------:R-:W-:Y:S01]  /*2c10*/  @P1 FFMA.FTZ R114, R146, R0, R117 ;  /* 0x0000000092721223 */ /* 0x000fe20000010075 */
[C---:B------:R-:W-:Y:S02]  /*2c20*/  @P1 FFMA.FTZ R112, R6.reuse, R119, R96 ;  /* 0x0000007706701223 */ /* 0x040fe40000010060 */
[----:B------:R-:W-:Y:S01]  /*2c30*/  @P2 PRMT R109, R109, 0x5410, R113 ;  /* 0x000054106d6d2816 */ /* 0x000fe20000000071 */
[----:B------:R-:W-:Y:S01]  /*2c40*/  @P1 FADD.FTZ R114, R157, -R114 ;  /* 0x800000729d721221 */ /* 0x000fe20000010000 */
[----:B------:R-:W-:Y:S01]  /*2c50*/  MOV R113, R97 ;  /* 0x0000006100717202 */ /* 0x000fe20000000f00 */
[----:B------:R-:W0:Y:S02]  /*2c60*/  @P2 LDC R119, c[0x0][0x40c] ;  /* 0x00010300ff772b82 */ /* 0x000e240000000800 */
[----:B------:R-:W-:-:S06]  /*2c70*/  @P1 FFMA.FTZ R113, R6, R114, R97 ;  /* 0x0000007206711223 */ /* 0x000fcc0000010061 */
[----:B------:R-:W1:Y:S01]  /*2c80*/  @P2 LDC R114, c[0x0][0x40c] ;  /* 0x00010300ff722b82 */ /* 0x000e620000000800 */
[----:B0-----:R-:W-:-:S05]  /*2c90*/  @P2 FMUL.FTZ R112, R112, R119 ;  /* 0x0000007770702220 */ /* 0x001fca0000410000 */
[----:B------:R-:W-:Y:S01]  /*2ca0*/  @P2 F2FP.F16.F32.PACK_AB R112, RZ, R112 ;  /* 0x00000070ff70223e */ /* 0x000fe200000000ff */
[----:B-1----:R-:W-:Y:S01]  /*2cb0*/  @P2 FMUL.FTZ R113, R113, R114 ;  /* 0x0000007271712220 */ /* 0x002fe20000410000 */
[----:B------:R-:W-:Y:S02]  /*2cc0*/  @P1 FFMA.FTZ R114, R155, R0, R117 ;  /* 0x000000009b721223 */ /* 0x000fe40000010075 */
[----:B------:R-:W-:Y:S02]  /*2cd0*/  @P2 PRMT R110, R112, 0x7610, R110 ;  /* 0x00007610706e2816 */ /* 0x000fe4000000006e */
[----:B------:R-:W-:Y:S01]  /*2ce0*/  @P1 FADD.FTZ R119, R153, -R114 ;  /* 0x8000007299771221 */ /* 0x000fe20000010000 */
[----:B------:R-:W-:Y:S02]  /*2cf0*/  MOV R114, R98 ;  /* 0x0000006200727202 */ /* 0x000fe40000000f00 */
[----:B------:R-:W-:Y:S01]  /*2d00*/  @P2 F2FP.F16.F32.PACK_AB R113, RZ, R113 ;  /* 0x00000071ff71223e */ /* 0x000fe200000000ff */
[----:B------:R-:W-:-:S02]  /*2d10*/  @P1 FFMA.FTZ R114, R6, R119, R98 ;  /* 0x0000007706721223 */ /* 0x000fc40000010062 */
[----:B------:R-:W0:Y:S01]  /*2d20*/  @P2 LDC R119, c[0x0][0x40c] ;  /* 0x00010300ff772b82 */ /* 0x000e220000000800 */
[----:B------:R-:W-:Y:S01]  /*2d30*/  @P2 PRMT R110, R110, 0x5410, R113 ;  /* 0x000054106e6e2816 */ /* 0x000fe20000000071 */
[----:B0-----:R-:W-:-:S05]  /*2d40*/  @P2 FMUL.FTZ R114, R114, R119 ;  /* 0x0000007772722220 */ /* 0x001fca0000410000 */
[----:B------:R-:W-:-:S04]  /*2d50*/  @P2 F2FP.F16.F32.PACK_AB R114, RZ, R114 ;  /* 0x00000072ff72223e */ /* 0x000fc800000000ff */
[----:B------:R-:W-:Y:S01]  /*2d60*/  @P2 PRMT R111, R114, 0x7610, R111 ;  /* 0x00007610726f2816 */ /* 0x000fe2000000006f */
[----:B------:R-:W-:Y:S06]  /*2d70*/  @!P2 BRA `(.L_x_8099) ;  /* 0x000000040020a947 */ /* 0x000fec0003800000 */
[----:B------:R-:W-:-:S04]  /*2d80*/  @P1 FFMA.FTZ R112, R168, R0, R117 ;  /* 0x00000000a8701223 */ /* 0x000fc80000010075 */
[----:B------:R-:W-:Y:S01]  /*2d90*/  @P1 FADD.FTZ R113, R167, -R112 ;  /* 0x80000070a7711221 */ /* 0x000fe20000010000 */
[----:B------:R-:W-:-:S03]  /*2da0*/  MOV R112, R99 ;  /* 0x0000006300707202 */ /* 0x000fc60000000f00 */
[----:B------:R-:W-:-:S04]  /*2db0*/  @P1 FFMA.FTZ R112, R6, R113, R99 ;  /* 0x0000007106701223 */ /* 0x000fc80000010063 */
[----:B------:R-:W-:-:S05]  /*2dc0*/  FMUL.FTZ R112, R112, UR12 ;  /* 0x0000000c70707c20 */ /* 0x000fca0008410000 */
[----:B------:R-:W-:-:S04]  /*2dd0*/  F2FP.F16.F32.PACK_AB R112, RZ, R112 ;  /* 0x00000070ff70723e */ /* 0x000fc800000000ff */
[----:B------:R-:W-:Y:S01]  /*2de0*/  PRMT R111, R111, 0x5410, R112 ;  /* 0x000054106f6f7816 */ /* 0x000fe20000000070 */
[----:B------:R-:W-:Y:S06]  /*2df0*/  BRA `(.L_x_8099) ;  /* 0x0000000400007947 */ /* 0x000fec0003800000 */
.L_x_8114:
[----:B------:R-:W1:Y:S01]  /*2e00*/  @P2 LDC R59, c[0x0][0x40c] ;  /* 0x00010300ff3b2b82 */ /* 0x000e620000000800 */
[-CC-:B------:R-:W-:Y:S01]  /*2e10*/  @P1 FFMA.FTZ R48, R168, R0.reuse, R117.reuse ;  /* 0x00000000a8301223 */ /* 0x180fe20000010075 */
[----:B------:R-:W-:Y:S01]  /*2e20*/  MOV R51, R99 ;  /* 0x0000006300337202 */ /* 0x000fe20000000f00 */
[----:B------:R-:W-:Y:S01]  /*2e30*/  @P1 FFMA.FTZ R119, R133, R0, R117 ;  /* 0x0000000085771223 */ /* 0x000fe20000010075 */
[----:B------:R-:W-:Y:S01]  /*2e40*/  MOV R50, R98 ;  /* 0x0000006200327202 */ /* 0x000fe20000000f00 */
[----:B------:R-:W-:Y:S01]  /*2e50*/  @P1 FADD.FTZ R48, R167, -R48 ;  /* 0x80000030a7301221 */ /* 0x000fe20000010000 */
[----:B------:R-:W-:Y:S01]  /*2e60*/  MOV R56, R92 ;  /* 0x0000005c00387202 */ /* 0x000fe20000000f00 */
[----:B------:R-:W-:Y:S01]  /*2e70*/  @P1 FADD.FTZ R119, R142, -R119 ;  /* 0x800000778e771221 */ /* 0x000fe20000010000 */
[----:B------:R-:W2:Y:S01]  /*2e80*/  @P2 LDC R113, c[0x0][0x40c] ;  /* 0x00010300ff712b82 */ /* 0x000ea20000000800 */
[----:B------:R-:W-:Y:S01]  /*2e90*/  @P1 FFMA.FTZ R51, R6, R48, R99 ;  /* 0x0000003006331223 */ /* 0x000fe20000010063 */
[--C-:B------:R-:W-:Y:S01]  /*2ea0*/  @P1 FFMA.FTZ R48, R155, R0, R117.reuse ;  /* 0x000000009b301223 */ /* 0x100fe20000010075 */
[----:B------:R-:W-:Y:S01]  /*2eb0*/  MOV R58, R94 ;  /* 0x0000005e003a7202 */ /* 0x000fe20000000f00 */
[----:B------:R-:W-:-:S02]  /*2ec0*/  @P1 FFMA.FTZ R118, R146, R0, R117 ;  /* 0x0000000092761223 */ /* 0x000fc40000010075 */
[----:B------:R-:W-:Y:S01]  /*2ed0*/  @P1 FADD.FTZ R49, R153, -R48 ;  /* 0x8000003099311221 */ /* 0x000fe20000010000 */
[-CC-:B------:R-:W-:Y:S01]  /*2ee0*/  @P1 FFMA.FTZ R48, R128, R0.reuse, R117.reuse ;  /* 0x0000000080301223 */ /* 0x180fe20000010075 */
[----:B0-----:R-:W0:Y:S01]  /*2ef0*/  @P2 LDC R112, c[0x0][0x40c] ;  /* 0x00010300ff702b82 */ /* 0x001e220000000800 */
[----:B------:R-:W-:Y:S01]  /*2f00*/  @P1 FADD.FTZ R118, R157, -R118 ;  /* 0x800000769d761221 */ /* 0x000fe20000010000 */
[----:B------:R-:W-:Y:S01]  /*2f10*/  @P1 FFMA.FTZ R50, R6, R49, R98 ;  /* 0x0000003106321223 */ /* 0x000fe20000010062 */
[----:B------:R-:W-:Y:S01]  /*2f20*/  @P1 FFMA.FTZ R49, R3, R0, R117 ;  /* 0x0000000003311223 */ /* 0x000fe20000010075 */
[----:B------:R-:W-:-:S03]  /*2f30*/  @P1 FADD.FTZ R48, R129, -R48 ;  /* 0x8000003081301221 */ /* 0x000fc60000010000 */
[----:B------:R-:W-:Y:S01]  /*2f40*/  @P1 FADD.FTZ R57, R14, -R49 ;  /* 0x800000310e391221 */ /* 0x000fe20000010000 */
[----:B-1----:R-:W-:Y:S01]  /*2f50*/  @P2 FMUL.FTZ R49, R50, R59 ;  /* 0x0000003b32312220 */ /* 0x002fe20000410000 */
[----:B------:R-:W-:Y:S01]  /*2f60*/  @P1 FFMA.FTZ R59, R127, R0, R117 ;  /* 0x000000007f3b1223 */ /* 0x000fe20000010075 */
[----:B------:R-:W1:Y:S01]  /*2f70*/  @P2 LDC R114, c[0x0][0x40c] ;  /* 0x00010300ff722b82 */ /* 0x000e620000000800 */
[C---:B------:R-:W-:Y:S01]  /*2f80*/  @P1 FFMA.FTZ R56, R6.reuse, R57, R92 ;  /* 0x0000003906381223 */ /* 0x040fe2000001005c */
[----:B------:R-:W-:Y:S01]  /*2f90*/  MOV R57, R93 ;  /* 0x0000005d00397202 */ /* 0x000fe20000000f00 */
[----:B------:R-:W-:Y:S01]  /*2fa0*/  @P1 FFMA.FTZ R57, R6, R48, R93 ;  /* 0x0000003006391223 */ /* 0x000fe2000001005d */
[----:B------:R-:W-:Y:S01]  /*2fb0*/  @P2 F2FP.F16.F32.PACK_AB R49, RZ, R49 ;  /* 0x00000031ff31223e */ /* 0x000fe200000000ff */
[----:B------:R-:W-:Y:S01]  /*2fc0*/  @P1 FFMA.FTZ R48, R134, R0, R117 ;  /* 0x0000000086301223 */ /* 0x000fe20000010075 */
[----:B------:R-:W-:Y:S01]  /*2fd0*/  @P1 FADD.FTZ R59, R132, -R59 ;  /* 0x8000003b843b1221 */ /* 0x000fe20000010000 */
[----:B--2---:R-:W-:Y:S01]  /*2fe0*/  @P2 FMUL.FTZ R113, R56, R113 ;  /* 0x0000007138712220 */ /* 0x004fe20000410000 */
[----:B------:R-:W-:Y:S01]  /*2ff0*/  @P2 PRMT R111, R49, 0x7610, R111 ;  /* 0x00007610316f2816 */ /* 0x000fe2000000006f */
[----:B------:R-:W-:Y:S01]  /*3000*/  @P1 FADD.FTZ R48, R131, -R48 ;  /* 0x8000003083301221 */ /* 0x000fe20000010000 */
[----:B------:R-:W2:Y:S01]  /*3010*/  @P2 LDC R49, c[0x0][0x40c] ;  /* 0x00010300ff312b82 */ /* 0x000ea20000000800 */
[C---:B------:R-:W-:Y:S01]  /*3020*/  @P1 FFMA.FTZ R58, R6.reuse, R59, R94 ;  /* 0x0000003b063a1223 */ /* 0x040fe2000001005e */
[----:B------:R-:W-:Y:S01]  /*3030*/  MOV R59, R95 ;  /* 0x0000005f003b7202 */ /* 0x000fe20000000f00 */
[----:B------:R-:W-:Y:S01]  /*3040*/  @P1 FFMA.FTZ R59, R6, R48, R95 ;  /* 0x00000030063b1223 */ /* 0x000fe2000001005f */
[----:B0-----:R-:W-:Y:S01]  /*3050*/  @P2 FMUL.FTZ R112, R51, R112 ;  /* 0x0000007033702220 */ /* 0x001fe20000410000 */
[----:B------:R-:W-:-:S02]  /*3060*/  @P2 F2FP.F16.F32.PACK_AB R113, RZ, R113 ;  /* 0x00000071ff71223e */ /* 0x000fc400000000ff */
[----:B------:R-:W-:Y:S01]  /*3070*/  MOV R48, R96 ;  /* 0x0000006000307202 */ /* 0x000fe20000000f00 */
[----:B------:R-:W-:Y:S01]  /*3080*/  @P1 FFMA.FTZ R48, R6, R119, R96 ;  /* 0x0000007706301223 */ /* 0x000fe20000010060 */
[----:B------:R-:W-:Y:S02]  /*3090*/  @P2 F2FP.F16.F32.PACK_AB R112, RZ, R112 ;  /* 0x00000070ff70223e */ /* 0x000fe400000000ff */
[----:B------:R-:W-:Y:S02]  /*30a0*/  @P2 PRMT R108, R113, 0x7610, R108 ;  /* 0x00007610716c2816 */ /* 0x000fe4000000006c */
[----:B------:R-:W0:Y:S01]  /*30b0*/  @P2 LDC R113, c[0x0][0x40c] ;  /* 0x00010300ff712b82 */ /* 0x000e220000000800 */
[----:B------:R-:W-:Y:S01]  /*30c0*/  @P2 PRMT R111, R111, 0x5410, R112 ;  /* 0x000054106f6f2816 */ /* 0x000fe20000000070 */
[----:B-1----:R-:W-:-:S05]  /*30d0*/  @P2 FMUL.FTZ R114, R59, R114 ;  /* 0x000000723b722220 */ /* 0x002fca0000410000 */
[----:B------:R-:W-:Y:S01]  /*30e0*/  @P2 F2FP.F16.F32.PACK_AB R114, RZ, R114 ;  /* 0x00000072ff72223e */ /* 0x000fe200000000ff */
[----:B------:R-:W1:Y:S01]  /*30f0*/  @P2 LDC R112, c[0x0][0x40c] ;  /* 0x00010300ff702b82 */ /* 0x000e620000000800 */
[----:B--2---:R-:W-:Y:S01]  /*3100*/  @P2 FMUL.FTZ R116, R48, R49 ;  /* 0x0000003130742220 */ /* 0x004fe20000410000 */
[----:B------:R-:W-:Y:S01]  /*3110*/  MOV R49, R97 ;  /* 0x0000006100317202 */ /* 0x000fe20000000f00 */
[----:B------:R-:W-:-:S05]  /*3120*/  @P1 FFMA.FTZ R49, R6, R118, R97 ;  /* 0x0000007606311223 */ /* 0x000fca0000010061 */
[----:B------:R-:W2:Y:S01]  /*3130*/  @P2 LDC R118, c[0x0][0x40c] ;  /* 0x00010300ff762b82 */ /* 0x000ea20000000800 */
[----:B------:R-:W-:-:S04]  /*3140*/  @P2 F2FP.F16.F32.PACK_AB R116, RZ, R116 ;  /* 0x00000074ff74223e */ /* 0x000fc800000000ff */
[----:B------:R-:W-:Y:S01]  /*3150*/  @P2 PRMT R110, R116, 0x7610, R110 ;  /* 0x00007610746e2816 */ /* 0x000fe2000000006e */
[----:B0-----:R-:W-:-:S05]  /*3160*/  @P2 FMUL.FTZ R113, R58, R113 ;  /* 0x000000713a712220 */ /* 0x001fca0000410000 */
[----:B------:R-:W-:Y:S01]  /*3170*/  @P2 F2FP.F16.F32.PACK_AB R113, RZ, R113 ;  /* 0x00000071ff71223e */ /* 0x000fe200000000ff */
[----:B-1----:R-:W-:-:S03]  /*3180*/  @P2 FMUL.FTZ R112, R57, R112 ;  /* 0x0000007039702220 */ /* 0x002fc60000410000 */
[----:B------:R-:W-:Y:S02]  /*3190*/  @P2 PRMT R109, R113, 0x7610, R109 ;  /* 0x00007610716d2816 */ /* 0x000fe4000000006d */
[----:B------:R-:W-:Y:S02]  /*31a0*/  @P2 F2FP.F16.F32.PACK_AB R112, RZ, R112 ;  /* 0x00000070ff70223e */ /* 0x000fe400000000ff */
[----:B------:R-:W-:Y:S01]  /*31b0*/  @P2 PRMT R109, R109, 0x5410, R114 ;  /* 0x000054106d6d2816 */ /* 0x000fe20000000072 */
[----:B--2---:R-:W-:Y:S01]  /*31c0*/  @P2 FMUL.FTZ R118, R49, R118 ;  /* 0x0000007631762220 */ /* 0x004fe20000410000 */
[----:B------:R-:W-:-:S04]  /*31d0*/  @P2 PRMT R108, R108, 0x5410, R112 ;  /* 0x000054106c6c2816 */ /* 0x000fc80000000070 */
[----:B------:R-:W-:-:S04]  /*31e0*/  @P2 F2FP.F16.F32.PACK_AB R118, RZ, R118 ;  /* 0x00000076ff76223e */ /* 0x000fc800000000ff */
[----:B------:R-:W-:-:S07]  /*31f0*/  @P2 PRMT R110, R110, 0x5410, R118 ;  /* 0x000054106e6e2816 */ /* 0x000fce0000000076 */
.L_x_8099:
[----:B------:R-:W-:Y:S05]  /*3200*/  BSYNC.RECONVERGENT B0 ;  /* 0x0000000000007941 */ /* 0x000fea0003800200 */
.L_x_8082:
        /* <DEDUP_REMOVED lines=11> */
.L_x_8081:
[----:B------:R-:W-:Y:S05]  /*32c0*/  BSYNC.RECONVERGENT B1 ;  /* 0x0000000000017941 */ /* 0x000fea0003800200 */
.L_x_8080:
        /* <DEDUP_REMOVED lines=24> */
[----:B------:R-:W-:Y:S01]  /*3450*/  @P1 FADD.FTZ R50, R141, -R50 ;  /* 0x800000328d321221 */ /* 0x000fe20000010000 */
[----:B------:R-:W-:Y:S01]  /*3460*/  @P1 FADD.FTZ R49, R130, -R5 ;  /* 0x8000000582311221 */ /* 0x000fe20000010000 */
[----:B------:R-:W-:Y:S01]  /*3470*/  MOV R59, R23 ;  /* 0x00000017003b7202 */ /* 0x000fe20000000f00 */
[----:B------:R-:W3:Y:S02]  /*3480*/  @P2 LDC R114, c[0x0][0x40c] ;  /* 0x00010300ff722b82 */ /* 0x000ee40000000800 */
[----:B------:R-:W-:Y:S01]  /*3490*/  @P1 FFMA.FTZ R58, R6, R49, R22 ;  /* 0x00000031063a1223 */ /* 0x000fe20000010016 */
[----:B------:R-:W-:-:S04]  /*34a0*/  @P1 FFMA.FTZ R49, R137, R0, R117 ;  /* 0x0000000089311223 */ /* 0x000fc80000010075 */
[----:B------:R-:W-:Y:S01]  /*34b0*/  @P1 FADD.FTZ R49, R140, -R49 ;  /* 0x800000318c311221 */ /* 0x000fe20000010000 */
[----:B------:R-:W4:Y:S01]  /*34c0*/  @P2 LDC R121, c[0x0][0x40c] ;  /* 0x00010300ff792b82 */ /* 0x000f220000000800 */
[----:B-1----:R-:W-:Y:S01]  /*34d0*/  @P2 FMUL.FTZ R5, R57, R48 ;  /* 0x0000003039052220 */ /* 0x002fe20000410000 */
[----:B------:R-:W-:-:S04]  /*34e0*/  @P1 FFMA.FTZ R48, R136, R0, R117 ;  /* 0x0000000088301223 */ /* 0x000fc80000010075 */
[----:B------:R-:W-:Y:S01]  /*34f0*/  @P1 FADD.FTZ R48, R135, -R48 ;  /* 0x8000003087301221 */ /* 0x000fe20000010000 */
[----:B------:R-:W-:Y:S01]  /*3500*/  @P2 F2FP.F16.F32.PACK_AB R5, RZ, R5 ;  /* 0x00000005ff05223e */ /* 0x000fe200000000ff */
[----:B------:R-:W1:Y:S01]  /*3510*/  @P2 LDC R119, c[0x0][0x40c] ;  /* 0x00010300ff772b82 */ /* 0x000e620000000800 */
[----:B--2---:R-:W-:Y:S01]  /*3520*/  @P2 FMUL.FTZ R4, R56, R51 ;  /* 0x0000003338042220 */ /* 0x004fe20000410000 */
[----:B------:R-:W-:Y:S01]  /*3530*/  @P1 FFMA.FTZ R51, R147, R0, R117 ;  /* 0x0000000093331223 */ /* 0x000fe20000010075 */
[C---:B------:R-:W-:Y:S01]  /*3540*/  @P1 FFMA.FTZ R59, R6.reuse, R48, R23 ;  /* 0x00000030063b1223 */ /* 0x040fe20000010017 */
[----:B------:R-:W-:Y:S01]  /*3550*/  MOV R48, R16 ;  /* 0x0000001000307202 */ /* 0x000fe20000000f00 */
[----:B------:R-:W-:Y:S01]  /*3560*/  @P1 FFMA.FTZ R48, R6, R49, R16 ;  /* 0x0000003106301223 */ /* 0x000fe20000010010 */
[----:B------:R-:W-:Y:S01]  /*3570*/  @P2 F2FP.F16.F32.PACK_AB R4, RZ, R4 ;  /* 0x00000004ff04223e */ /* 0x000fe200000000ff */
[----:B------:R-:W-:Y:S01]  /*3580*/  @P1 FADD.FTZ R51, R156, -R51 ;  /* 0x800000339c331221 */ /* 0x000fe20000010000 */
[----:B0-----:R-:W0:Y:S01]  /*3590*/  @P2 LDC R112, c[0x0][0x40c] ;  /* 0x00010300ff702b82 */ /* 0x001e220000000800 */
[----:B------:R-:W-:Y:S01]  /*35a0*/  MOV R49, R17 ;  /* 0x0000001100317202 */ /* 0x000fe20000000f00 */
[----:B------:R-:W-:Y:S01]  /*35b0*/  @P1 FFMA.FTZ R49, R6, R50, R17 ;  /* 0x0000003206311223 */ /* 0x000fe20000010011 */
[----:B------:R-:W-:Y:S01]  /*35c0*/  @P2 PRMT R108, R4, 0x7610, R108 ;  /* 0x00007610046c2816 */ /* 0x000fe2000000006c */
[----:B---3--:R-:W-:Y:S01]  /*35d0*/  @P2 FMUL.FTZ R114, R59, R114 ;  /* 0x000000723b722220 */ /* 0x008fe20000410000 */
[----:B------:R-:W-:Y:S01]  /*35e0*/  MOV R50, R18 ;  /* 0x0000001200327202 */ /* 0x000fe20000000f00 */
[----:B------:R-:W-:Y:S01]  /*35f0*/  @P1 FFMA.FTZ R50, R6, R51, R18 ;  /* 0x0000003306321223 */ /* 0x000fe20000010012 */
[----:B------:R-:W-:Y:S01]  /*3600*/  @P2 PRMT R108, R108, 0x5410, R5 ;  /* 0x000054106c6c2816 */ /* 0x000fe20000000005 */
[----:B------:R-:W2:Y:S01]  /*3610*/  @P2 LDC R113, c[0x0][0x40c] ;  /* 0x00010300ff712b82 */ /* 0x000ea20000000800 */
[----:B----4-:R-:W-:Y:S01]  /*3620*/  @P2 FMUL.FTZ R51, R58, R121 ;  /* 0x000000793a332220 */ /* 0x010fe20000410000 */
[----:B------:R-:W-:Y:S01]  /*3630*/  @P1 FFMA.FTZ R5, R164, R0, R117 ;  /* 0x00000000a4051223 */ /* 0x000fe20000010075 */
[----:B------:R-:W-:-:S03]  /*3640*/  @P2 F2FP.F16.F32.PACK_AB R4, RZ, R114 ;  /* 0x00000072ff04223e */ /* 0x000fc600000000ff */
[----:B------:R-:W-:Y:S01]  /*3650*/  @P1 FADD.FTZ R114, R166, -R5 ;  /* 0x80000005a6721221 */ /* 0x000fe20000010000 */
[----:B------:R-:W-:Y:S01]  /*3660*/  @P2 F2FP.F16.F32.PACK_AB R51, RZ, R51 ;  /* 0x00000033ff33223e */ /* 0x000fe200000000ff */
[----:B-1----:R-:W-:Y:S01]  /*3670*/  @P2 FMUL.FTZ R119, R48, R119 ;  /* 0x0000007730772220 */ /* 0x002fe20000410000 */
[----:B------:R-:W-:Y:S01]  /*3680*/  MOV R5, R19 ;  /* 0x0000001300057202 */ /* 0x000fe20000000f00 */
[----:B------:R-:W-:Y:S01]  /*3690*/  @P1 FFMA.FTZ R5, R6, R114, R19 ;  /* 0x0000007206051223 */ /* 0x000fe20000010013 */
[----:B------:R-:W-:Y:S02]  /*36a0*/  @P2 PRMT R109, R51, 0x7610, R109 ;  /* 0x00007610336d2816 */ /* 0x000fe4000000006d */
[----:B------:R-:W-:Y:S02]  /*36b0*/  @P2 F2FP.F16.F32.PACK_AB R119, RZ, R119 ;  /* 0x00000077ff77223e */ /* 0x000fe400000000ff */
[----:B------:R-:W-:Y:S01]  /*36c0*/  @P2 PRMT R109, R109, 0x5410, R4 ;  /* 0x000054106d6d2816 */ /* 0x000fe20000000004 */
[----:B0-----:R-:W-:Y:S01]  /*36d0*/  @P2 FMUL.FTZ R112, R49, R112 ;  /* 0x0000007031702220 */ /* 0x001fe20000410000 */
[----:B------:R-:W-:-:S02]  /*36e0*/  @P2 PRMT R110, R119, 0x7610, R110 ;  /* 0x00007610776e2816 */ /* 0x000fc4000000006e */
[----:B------:R-:W-:Y:S02]  /*36f0*/  MOV R51, R5 ;  /* 0x0000000500337202 */ /* 0x000fe40000000f00 */
[----:B------:R-:W-:Y:S01]  /*3700*/  @P2 F2FP.F16.F32.PACK_AB R112, RZ, R112 ;  /* 0x00000070ff70223e */ /* 0x000fe200000000ff */
[----:B--2---:R-:W-:-:S03]  /*3710*/  @P2 FMUL.FTZ R113, R50, R113 ;  /* 0x0000007132712220 */ /* 0x004fc60000410000 */
        /* <DEDUP_REMOVED lines=8> */
.L_x_8119:
        /* <DEDUP_REMOVED lines=16> */
[----:B------:R-:W-:-:S02]  /*38a0*/  @P2 F2FP.F16.F32.PACK_AB R112, RZ, R5 ;  /* 0x00000005ff70223e */ /* 0x000fc400000000ff */
[----:B------:R-:W-:Y:S01]  /*38b0*/  MOV R5, R23 ;  /* 0x0000001700057202 */ /* 0x000fe20000000f00 */
[----:B------:R-:W-:Y:S01]  /*38c0*/  @P1 FADD.FTZ R119, R130, -R119 ;  /* 0x8000007782771221 */ /* 0x000fe20000010000 */
[C---:B------:R-:W-:Y:S01]  /*38d0*/  @P1 FFMA.FTZ R5, R6.reuse, R114, R23 ;  /* 0x0000007206051223 */ /* 0x040fe20000010017 */
[----:B------:R-:W-:Y:S01]  /*38e0*/  @P2 F2FP.F16.F32.PACK_AB R113, RZ, R113 ;  /* 0x00000071ff71223e */ /* 0x000fe200000000ff */
        /* <DEDUP_REMOVED lines=13> */
[----:B------:R-:W-:Y:S01]  /*39c0*/  @P2 F2FP.F16.F32.PACK_AB R5, RZ, R5 ;  /* 0x00000005ff05223e */ /* 0x000fe200000000ff */
[----:B-1----:R-:W-:Y:S02]  /*39d0*/  @P2 FMUL.FTZ R4, R4, R119 ;  /* 0x0000007704042220 */ /* 0x002fe40000410000 */
[----:B------:R-:W-:Y:S01]  /*39e0*/  @P1 FFMA.FTZ R113, R6, R114, R17 ;  /* 0x0000007206711223 */ /* 0x000fe20000010011 */
[----:B------:R-:W0:Y:S02]  /*39f0*/  @P2 LDC R119, c[0x0][0x40c] ;  /* 0x00010300ff772b82 */ /* 0x000e240000000800 */
[----:B------:R-:W-:-:S04]  /*3a00*/  @P2 F2FP.F16.F32.PACK_AB R4, RZ, R4 ;  /* 0x00000004ff04223e */ /* 0x000fc800000000ff */
[----:B------:R-:W-:Y:S02]  /*3a10*/  @P2 PRMT R109, R4, 0x7610, R109 ;  /* 0x00007610046d2816 */ /* 0x000fe4000000006d */
[----:B------:R-:W1:Y:S02]  /*3a20*/  @P2 LDC R114, c[0x0][0x40c] ;  /* 0x00010300ff722b82 */ /* 0x000e640000000800 */
[----:B------:R-:W-:Y:S01]  /*3a30*/  @P2 PRMT R109, R109, 0x5410, R5 ;  /* 0x000054106d6d2816 */ /* 0x000fe20000000005 */
[----:B0-----:R-:W-:Y:S01]  /*3a40*/  @P2 FMUL.FTZ R112, R112, R119 ;  /* 0x0000007770702220 */ /* 0x001fe20000410000 */
[----:B------:R-:W-:-:S04]  /*3a50*/  @P1 FFMA.FTZ R119, R147, R0, R117 ;  /* 0x0000000093771223 */ /* 0x000fc80000010075 */
[----:B------:R-:W-:Y:S01]  /*3a60*/  @P1 FADD.FTZ R119, R156, -R119 ;  /* 0x800000779c771221 */ /* 0x000fe20000010000 */
[----:B------:R-:W-:Y:S01]  /*3a70*/  @P2 F2FP.F16.F32.PACK_AB R112, RZ, R112 ;  /* 0x00000070ff70223e */ /* 0x000fe200000000ff */
[----:B-1----:R-:W-:Y:S01]  /*3a80*/  @P2 FMUL.FTZ R113, R113, R114 ;  /* 0x0000007271712220 */ /* 0x002fe20000410000 */
[----:B------:R-:W-:Y:S01]  /*3a90*/  MOV R114, R18 ;  /* 0x0000001200727202 */ /* 0x000fe20000000f00 */
[----:B------:R-:W-:Y:S01]  /*3aa0*/  @P1 FFMA.FTZ R114, R6, R119, R18 ;  /* 0x0000007706721223 */ /* 0x000fe20000010012 */
[----:B------:R-:W-:Y:S01]  /*3ab0*/  @P2 PRMT R110, R112, 0x7610, R110 ;  /* 0x00007610706e2816 */ /* 0x000fe2000000006e */
[----:B------:R-:W0:Y:S01]  /*3ac0*/  @P2 LDC R119, c[0x0][0x40c] ;  /* 0x00010300ff772b82 */ /* 0x000e220000000800 */
[----:B------:R-:W-:-:S04]  /*3ad0*/  @P2 F2FP.F16.F32.PACK_AB R113, RZ, R113 ;  /* 0x00000071ff71223e */ /* 0x000fc800000000ff */
[----:B------:R-:W-:Y:S01]  /*3ae0*/  @P2 PRMT R110, R110, 0x5410, R113 ;  /* 0x000054106e6e2816 */ /* 0x000fe20000000071 */
[----:B0-----:R-:W-:-:S05]  /*3af0*/  @P2 FMUL.FTZ R114, R114, R119 ;  /* 0x0000007772722220 */ /* 0x001fca0000410000 */
[----:B------:R-:W-:-:S04]  /*3b00*/  @P2 F2FP.F16.F32.PACK_AB R114, RZ, R114 ;  /* 0x00000072ff72223e */ /* 0x000fc800000000ff */
[----:B------:R-:W-:Y:S01]  /*3b10*/  @P2 PRMT R111, R114, 0x7610, R111 ;  /* 0x00007610726f2816 */ /* 0x000fe2000000006f */
[----:B------:R-:W-:Y:S06]  /*3b20*/  @!P2 BRA `(.L_x_8120) ;  /* 0x0000000c0054a947 */ /* 0x000fec0003800000 */
[----:B------:R-:W-:Y:S01]  /*3b30*/  @P1 FFMA.FTZ R5, R164, R0, R117 ;  /* 0x00000000a4051223 */ /* 0x000fe20000010075 */
[----:B------:R-:W-:-:S03]  /*3b40*/  MOV R4, R19 ;  /* 0x0000001300047202 */ /* 0x000fc60000000f00 */
[----:B------:R-:W-:-:S04]  /*3b50*/  @P1 FADD.FTZ R5, R166, -R5 ;  /* 0x80000005a6051221 */ /* 0x000fc80000010000 */
[----:B------:R-:W-:-:S04]  /*3b60*/  @P1 FFMA.FTZ R4, R6, R5, R19 ;  /* 0x0000000506041223 */ /* 0x000fc80000010013 */
[----:B------:R-:W-:-:S05]  /*3b70*/  FMUL.FTZ R4, R4, UR12 ;  /* 0x0000000c04047c20 */ /* 0x000fca0008410000 */
[----:B------:R-:W-:-:S04]  /*3b80*/  F2FP.F16.F32.PACK_AB R4, RZ, R4 ;  /* 0x00000004ff04723e */ /* 0x000fc800000000ff */
[----:B------:R-:W-:Y:S01]  /*3b90*/  PRMT R111, R111, 0x5410, R4 ;  /* 0x000054106f6f7816 */ /* 0x000fe20000000004 */
[----:B------:R-:W-:Y:S06]  /*3ba0*/  BRA `(.L_x_8120) ;  /* 0x0000000c00347947 */ /* 0x000fec0003800000 */
.L_x_8118:
        /* <DEDUP_REMOVED lines=47> */
.L_x_8123:
[----:B------:R-:W-:Y:S05]  /*3ea0*/  BSYNC.RECONVERGENT B2 ;  /* 0x0000000000027941 */ /* 0x000fea0003800200 */
.L_x_8122:
        /* <DEDUP_REMOVED lines=10> */
.L_x_8125:
[----:B------:R-:W-:Y:S05]  /*3f50*/  BSYNC.RECONVERGENT B2 ;  /* 0x0000000000027941 */ /* 0x000fea0003800200 */
.L_x_8124:
        /* <DEDUP_REMOVED lines=10> */
.L_x_8127:
[----:B------:R-:W-:Y:S05]  /*4000*/  BSYNC.RECONVERGENT B2 ;  /* 0x0000000000027941 */ /* 0x000fea0003800200 */
.L_x_8126:
        /* <DEDUP_REMOVED lines=10> */
.L_x_8129:
[----:B------:R-:W-:Y:S05]  /*40b0*/  BSYNC.RECONVERGENT B2 ;  /* 0x0000000000027941 */ /* 0x000fea0003800200 */
.L_x_8128:
        /* <DEDUP_REMOVED lines=10> */
.L_x_8131:
[----:B------:R-:W-:Y:S05]  /*4160*/  BSYNC.RECONVERGENT B2 ;  /* 0x0000000000027941 */ /* 0x000fea0003800200 */
.L_x_8130:
        /* <DEDUP_REMOVED lines=10> */
.L_x_8133:
[----:B------:R-:W-:Y:S05]  /*4210*/  BSYNC.RECONVERGENT B2 ;  /* 0x0000000000027941 */ /* 0x000fea0003800200 */
.L_x_8132:
        /* <DEDUP_REMOVED lines=10> */
.L_x_8135:
[----:B------:R-:W-:Y:S05]  /*42c0*/  BSYNC.RECONVERGENT B2 ;  /* 0x0000000000027941 */ /* 0x000fea0003800200 */
.L_x_8134:
[----:B------:R-:W-:Y:S05]  /*42d0*/  @!P2 BRA `(.L_x_8120) ;  /* 0x000000040068a947 */ /* 0x000fea0003800000 */
[----:B------:R-:W-:-:S05]  /*42e0*/  FMUL.FTZ R4, R51, UR12 ;  /* 0x0000000c33047c20 */ /* 0x000fca0008410000 */
[----:B------:R-:W-:-:S04]  /*42f0*/  F2FP.F16.F32.PACK_AB R4, RZ, R4 ;  /* 0x00000004ff04723e */ /* 0x000fc800000000ff */
[----:B------:R-:W-:Y:S01]  /*4300*/  PRMT R111, R111, 0x5410, R4 ;  /* 0x000054106f6f7816 */ /* 0x000fe20000000004 */
[----:B------:R-:W-:Y:S06]  /*4310*/  BRA `(.L_x_8120) ;  /* 0x0000000400587947 */ /* 0x000fec0003800000 */
.L_x_8121:
        /* <DEDUP_REMOVED lines=8> */
[----:B------:R-:W-:-:S04]  /*43a0*/  F2FP.F16.F32.PACK_AB R5, RZ, R5 ;  /* 0x00000005ff05723e */ /* 0x000fc800000000ff */
[----:B------:R-:W-:-:S07]  /*43b0*/  PRMT R108, R5, 0x7610, R108 ;  /* 0x00007610056c7816 */ /* 0x000fce000000006c */
.L_x_8137:
[----:B------:R-:W-:Y:S05]  /*43c0*/  BSYNC.RECONVERGENT B2 ;  /* 0x0000000000027941 */ /* 0x000fea0003800200 */
.L_x_8136:
        /* <DEDUP_REMOVED lines=10> */
.L_x_8139:
[----:B------:R-:W-:Y:S05]  /*4470*/  BSYNC.RECONVERGENT B2 ;  /* 0x0000000000027941 */ /* 0x000fea0003800200 */
.L_x_8138:
        /* <DEDUP_REMOVED lines=10> */
.L_x_8141:
[----:B------:R-:W-:Y:S05]  /*4520*/  BSYNC.RECONVERGENT B2 ;  /* 0x0000000000027941 */ /* 0x000fea0003800200 */
.L_x_8140:
        /* <DEDUP_REMOVED lines=10> */
.L_x_8143:
[----:B------:R-:W-:Y:S05]  /*45d0*/  BSYNC.RECONVERGENT B2 ;  /* 0x0000000000027941 */ /* 0x000fea0003800200 */
.L_x_8142:
        /* <DEDUP_REMOVED lines=10> */
.L_x_8145:
[----:B------:R-:W-:Y:S05]  /*4680*/  BSYNC.RECONVERGENT B2 ;  /* 0x0000000000027941 */ /* 0x000fea0003800200 */
.L_x_8144:
        /* <DEDUP_REMOVED lines=10> */
.L_x_8147:
[----:B------:R-:W-:Y:S05]  /*4730*/  BSYNC.RECONVERGENT B2 ;  /* 0x0000000000027941 */ /* 0x000fea0003800200 */
.L_x_8146:
        /* <DEDUP_REMOVED lines=10> */
.L_x_8149:
[----:B------:R-:W-:Y:S05]  /*47e0*/  BSYNC.RECONVERGENT B2 ;  /* 0x0000000000027941 */ /* 0x000fea0003800200 */
.L_x_8148:
        /* <DEDUP_REMOVED lines=9> */
.L_x_8120:
[----:B------:R-:W-:Y:S05]  /*4880*/  BSYNC.RECONVERGENT B0 ;  /* 0x0000000000007941 */ /* 0x000fea0003800200 */
.L_x_8117:
        /* <DEDUP_REMOVED lines=9> */
.L_x_8116:
[----:B------:R-:W-:Y:S05]  /*4920*/  BSYNC.RECONVERGENT B1 ;  /* 0x0000000000017941 */ /* 0x000fea0003800200 */
.L_x_8115:
        /* <DEDUP_REMOVED lines=11> */
[-CC-:B------:R-:W-:Y:S01]  /*49e0*/  @P1 FFMA.FTZ R7, R139, R0.reuse, R117.reuse ;  /* 0x000000008b071223 */ /* 0x180fe20000010075 */
[-CC-:B-12---:R-:W-:Y:S01]  /*49f0*/  @P1 FFMA.FTZ R4, R148, R0.reuse, R117.reuse ;  /* 0x0000000094041223 */ /* 0x186fe20000010075 */
[----:B------:R-:W-:Y:S01]  /*4a00*/  @P1 FFMA.FTZ R48, R151, R0, R117 ;  /* 0x0000000097301223 */ /* 0x000fe20000010075 */
[----:B------:R-:W-:Y:S01]  /*4a10*/  MOV R56, R100 ;  /* 0x0000006400387202 */ /* 0x000fe20000000f00 */
[----:B------:R-:W-:Y:S01]  /*4a20*/  @P1 FADD.FTZ R7, R138, -R7 ;  /* 0x800000078a071221 */ /* 0x000fe20000010000 */
[-CC-:B------:R-:W-:Y:S01]  /*4a30*/  @P1 FFMA.FTZ R49, R145, R0.reuse, R117.reuse ;  /* 0x0000000091311223 */ /* 0x180fe20000010075 */
[----:B------:R-:W-:Y:S01]  /*4a40*/  @P1 FADD.FTZ R4, R143, -R4 ;  /* 0x800000048f041221 */ /* 0x000fe20000010000 */
[-CC-:B------:R-:W-:Y:S01]  /*4a50*/  @P1 FFMA.FTZ R59, R154, R0.reuse, R117.reuse ;  /* 0x000000009a3b1223 */ /* 0x180fe20000010075 */
[----:B------:R-:W-:Y:S01]  /*4a60*/  @P1 FFMA.FTZ R56, R6, R7, R100 ;  /* 0x0000000706381223 */ /* 0x000fe20000010064 */
[-CC-:B------:R-:W-:Y:S01]  /*4a70*/  @P1 FFMA.FTZ R5, R162, R0.reuse, R117.reuse ;  /* 0x00000000a2051223 */ /* 0x180fe20000010075 */
[----:B------:R-:W-:Y:S01]  /*4a80*/  @P1 FADD.FTZ R7, R149, -R48 ;  /* 0x8000003095071221 */ /* 0x000fe20000010000 */
[----:B------:R-:W-:Y:S01]  /*4a90*/  MOV R57, R101 ;  /* 0x0000006500397202 */ /* 0x000fe20000000f00 */
[----:B------:R-:W-:Y:S01]  /*4aa0*/  @P1 FFMA.FTZ R50, R165, R0, R117 ;  /* 0x00000000a5321223 */ /* 0x000fe20000010075 */
[----:B------:R-:W-:Y:S01]  /*4ab0*/  @P1 FFMA.FTZ R57, R6, R4, R101 ;  /* 0x0000000406391223 */ /* 0x000fe20000010065 */
[----:B------:R-:W-:Y:S01]  /*4ac0*/  @P1 FADD.FTZ R49, R150, -R49 ;  /* 0x8000003196311221 */ /* 0x000fe20000010000 */
[----:B------:R-:W-:Y:S01]  /*4ad0*/  @P1 FFMA.FTZ R0, R161, R0, R117 ;  /* 0x00000000a1001223 */ /* 0x000fe20000010075 */
[----:B------:R-:W-:Y:S01]  /*4ae0*/  @P1 FADD.FTZ R4, R152, -R59 ;  /* 0x8000003b98041221 */ /* 0x000fe20000010000 */
[----:B------:R-:W-:Y:S01]  /*4af0*/  MOV R48, R104 ;  /* 0x0000006800307202 */ /* 0x000fe20000000f00 */
[----:B------:R-:W-:Y:S01]  /*4b00*/  @P1 FADD.FTZ R5, R160, -R5 ;  /* 0x80000005a0051221 */ /* 0x000fe20000010000 */
[C---:B------:R-:W-:Y:S01]  /*4b10*/  @P1 FFMA.FTZ R48, R6.reuse, R7, R104 ;  /* 0x0000000706301223 */ /* 0x040fe20000010068 */
[----:B------:R-:W-:Y:S01]  /*4b20*/  MOV R58, R102 ;  /* 0x00000066003a7202 */ /* 0x000fe20000000f00 */
[----:B------:R-:W1:Y:S01]  /*4b30*/  @P2 LDC R117, c[0x0][0x40c] ;  /* 0x00010300ff752b82 */ /* 0x000e620000000800 */
[C---:B------:R-:W-:Y:S01]  /*4b40*/  @P1 FFMA.FTZ R58, R6.reuse, R49, R102 ;  /* 0x00000031063a1223 */ /* 0x040fe20000010066 */
[----:B------:R-:W-:Y:S01]  /*4b50*/  MOV R59, R103 ;  /* 0x00000067003b7202 */ /* 0x000fe20000000f00 */
[C---:B------:R-:W-:Y:S01]  /*4b60*/  @P1 FFMA.FTZ R59, R6.reuse, R4, R103 ;  /* 0x00000004063b1223 */ /* 0x040fe20000010067 */
[----:B------:R-:W-:Y:S01]  /*4b70*/  MOV R49, R105 ;  /* 0x0000006900317202 */ /* 0x000fe20000000f00 */
[----:B------:R-:W-:Y:S01]  /*4b80*/  @P1 FFMA.FTZ R49, R6, R5, R105 ;  /* 0x0000000506311223 */ /* 0x000fe20000010069 */
[----:B------:R-:W-:Y:S01]  /*4b90*/  @P1 FADD.FTZ R113, R159, -R0 ;  /* 0x800000009f711221 */ /* 0x000fe20000010000 */
[----:B------:R-:W-:Y:S01]  /*4ba0*/  @P1 FADD.FTZ R50, R163, -R50 ;  /* 0x80000032a3321221 */ /* 0x000fe20000010000 */
[----:B------:R-:W2:Y:S01]  /*4bb0*/  @P2 LDC R119, c[0x0][0x40c] ;  /* 0x00010300ff772b82 */ /* 0x000ea20000000800 */
[----:B------:R-:W-:-:S02]  /*4bc0*/  MOV R51, R107 ;  /* 0x0000006b00337202 */ /* 0x000fc40000000f00 */
[C---:B------:R-:W-:Y:S01]  /*4bd0*/  @P1 FFMA.FTZ R51, R6.reuse, R50, R107 ;  /* 0x0000003206331223 */ /* 0x040fe2000001006b */
[----:B------:R-:W-:Y:S01]  /*4be0*/  MOV R50, R106 ;  /* 0x0000006a00327202 */ /* 0x000fe20000000f00 */
[----:B------:R-:W-:-:S03]  /*4bf0*/  @P1 FFMA.FTZ R50, R6, R113, R106 ;  /* 0x0000007106321223 */ /* 0x000fc6000001006a */
[----:B------:R-:W3:Y:S08]  /*4c00*/  @P2 LDC R7, c[0x0][0x40c] ;  /* 0x00010300ff072b82 */ /* 0x000ef00000000800 */
[----:B0-----:R-:W0:Y:S01]  /*4c10*/  @P2 LDC R112, c[0x0][0x40c] ;  /* 0x00010300ff702b82 */ /* 0x001e220000000800 */
[----:B-1----:R-:W-:-:S05]  /*4c20*/  @P2 FMUL.FTZ R6, R56, R117 ;  /* 0x0000007538062220 */ /* 0x002fca0000410000 */
[----:B------:R-:W-:Y:S02]  /*4c30*/  @P2 F2FP.F16.F32.PACK_AB R6, RZ, R6 ;  /* 0x00000006ff06223e */ /* 0x000fe400000000ff */
[----:B------:R-:W1:Y:S01]  /*4c40*/  @P2 LDC R4, c[0x0][0x40c] ;  /* 0x00010300ff042b82 */ /* 0x000e620000000800 */
[----:B--2---:R-:W-:Y:S01]  /*4c50*/  @P2 FMUL.FTZ R113, R58, R119 ;  /* 0x000000773a712220 */ /* 0x004fe20000410000 */
[----:B------:R-:W-:-:S04]  /*4c60*/  @P2 PRMT R108, R6, 0x7610, R108 ;  /* 0x00007610066c2816 */ /* 0x000fc8000000006c */
[----:B------:R-:W-:Y:S02]  /*4c70*/  @P2 F2FP.F16.F32.PACK_AB R113, RZ, R113 ;  /* 0x00000071ff71223e */ /* 0x000fe400000000ff */
[----:B------:R-:W2:Y:S01]  /*4c80*/  @P2 LDC R0, c[0x0][0x40c] ;  /* 0x00010300ff002b82 */ /* 0x000ea20000000800 */
[----:B---3--:R-:W-:Y:S01]  /*4c90*/  @P2 FMUL.FTZ R7, R48, R7 ;  /* 0x0000000730072220 */ /* 0x008fe20000410000 */
[----:B------:R-:W-:-:S04]  /*4ca0*/  @P2 PRMT R109, R113, 0x7610, R109 ;  /* 0x00007610716d2816 */ /* 0x000fc8000000006d */
[----:B------:R-:W-:Y:S02]  /*4cb0*/  @P2 F2FP.F16.F32.PACK_AB R7, RZ, R7 ;  /* 0x00000007ff07223e */ /* 0x000fe400000000ff */
[----:B------:R-:W3:Y:S01]  /*4cc0*/  @P2 LDC R5, c[0x0][0x40c] ;  /* 0x00010300ff052b82 */ /* 0x000ee20000000800 */
[----:B0-----:R-:W-:Y:S01]  /*4cd0*/  @P2 FMUL.FTZ R112, R57, R112 ;  /* 0x0000007039702220 */ /* 0x001fe20000410000 */
[----:B------:R-:W-:-:S04]  /*4ce0*/  @P2 PRMT R110, R7, 0x7610, R110 ;  /* 0x00007610076e2816 */ /* 0x000fc8000000006e */
[----:B------:R-:W-:Y:S01]  /*4cf0*/  @P2 F2FP.F16.F32.PACK_AB R112, RZ, R112 ;  /* 0x00000070ff70223e */ /* 0x000fe200000000ff */
[----:B-1----:R-:W-:-:S03]  /*4d00*/  @P2 FMUL.FTZ R4, R59, R4 ;  /* 0x000000043b042220 */ /* 0x002fc60000410000 */
[----:B------:R-:W-:Y:S02]  /*4d10*/  @P2 PRMT R108, R108, 0x5410, R112 ;  /* 0x000054106c6c2816 */ /* 0x000fe40000000070 */
[----:B------:R-:W-:Y:S01]  /*4d20*/  @P2 F2FP.F16.F32.PACK_AB R4, RZ, R4 ;  /* 0x00000004ff04223e */ /* 0x000fe200000000ff */
[----:B--2---:R-:W-:-:S03]  /*4d30*/  @P2 FMUL.FTZ R0, R49, R0 ;  /* 0x0000000031002220 */ /* 0x004fc60000410000 */
[----:B------:R-:W-:Y:S02]  /*4d40*/  @P2 PRMT R109, R109, 0x5410, R4 ;  /* 0x000054106d6d2816 */ /* 0x000fe40000000004 */
[----:B------:R-:W-:Y:S01]  /*4d50*/  @P2 F2FP.F16.F32.PACK_AB R0, RZ, R0 ;  /* 0x00000000ff00223e */ /* 0x000fe200000000ff */
[----:B---3--:R-:W-:-:S03]  /*4d60*/  @P2 FMUL.FTZ R5, R50, R5 ;  /* 0x0000000532052220 */ /* 0x008fc60000410000 */
        /* <DEDUP_REMOVED lines=8> */
.L_x_8154:
        /* <DEDUP_REMOVED lines=11> */
[----:B------:R-:W-:-:S04]  /*4ea0*/  @P1 FFMA.FTZ R7, R145, R0, R117 ;  /* 0x0000000091071223 */ /* 0x000fc80000010075 */
[----:B------:R-:W-:Y:S01]  /*4eb0*/  @P1 FADD.FTZ R7, R150, -R7 ;  /* 0x8000000796071221 */ /* 0x000fe20000010000 */
[----:B------:R-:W-:Y:S01]  /*4ec0*/  @P2 F2FP.F16.F32.PACK_AB R112, RZ, R112 ;  /* 0x00000070ff70223e */ /* 0x000fe200000000ff */
[----:B0-----:R-:W-:Y:S01]  /*4ed0*/  @P2 FMUL.FTZ R5, R4, R113 ;  /* 0x0000007104052220 */ /* 0x001fe20000410000 */
[----:B------:R-:W-:Y:S01]  /*4ee0*/  MOV R4, R102 ;  /* 0x0000006600047202 */ /* 0x000fe20000000f00 */
[----:B------:R-:W-:Y:S01]  /*4ef0*/  @P1 FFMA.FTZ R4, R6, R7, R102 ;  /* 0x0000000706041223 */ /* 0x000fe20000010066 */
[----:B------:R-:W0:Y:S02]  /*4f00*/  @P2 LDC R113, c[0x0][0x40c] ;  /* 0x00010300ff712b82 */ /* 0x000e240000000800 */
[----:B------:R-:W-:Y:S01]  /*4f10*/  @P2 F2FP.F16.F32.PACK_AB R7, RZ, R5 ;  /* 0x00000005ff07223e */ /* 0x000fe200000000ff */
[----:B------:R-:W-:-:S03]  /*4f20*/  @P1 FFMA.FTZ R5, R154, R0, R117 ;  /* 0x000000009a051223 */ /* 0x000fc60000010075 */
[----:B------:R-:W-:Y:S01]  /*4f30*/  @P2 PRMT R108, R7, 0x7610, R108 ;  /* 0x00007610076c2816 */ /* 0x000fe2000000006c */
[----:B------:R-:W-:Y:S01]  /*4f40*/  @P1 FADD.FTZ R114, R152, -R5 ;  /* 0x8000000598721221 */ /* 0x000fe20000010000 */
[----:B------:R-:W-:Y:S02]  /*4f50*/  MOV R5, R103 ;  /* 0x0000006700057202 */ /* 0x000fe40000000f00 */
[----:B------:R-:W-:Y:S01]  /*4f60*/  @P2 PRMT R108, R108, 0x5410, R112 ;  /* 0x000054106c6c2816 */ /* 0x000fe20000000070 */
[----:B------:R-:W-:Y:S01]  /*4f70*/  @P1 FFMA.FTZ R5, R6, R114, R103 ;  /* 0x0000007206051223 */ /* 0x000fe20000010067 */
[----:B------:R-:W-:Y:S01]  /*4f80*/  @P1 FFMA.FTZ R112, R151, R0, R117 ;  /* 0x0000000097701223 */ /* 0x000fe20000010075 */
[----:B------:R-:W1:Y:S01]  /*4f90*/  @P2 LDC R114, c[0x0][0x40c] ;  /* 0x00010300ff722b82 */ /* 0x000e620000000800 */
[----:B------:R-:W-:Y:S02]  /*4fa0*/  MOV R7, R104 ;  /* 0x0000006800077202 */ /* 0x000fe40000000f00 */
[----:B------:R-:W-:Y:S01]  /*4fb0*/  @P1 FADD.FTZ R119, R149, -R112 ;  /* 0x8000007095771221 */ /* 0x000fe20000010000 */
[----:B------:R-:W-:-:S03]  /*4fc0*/  MOV R112, R105 ;  /* 0x0000006900707202 */ /* 0x000fc60000000f00 */
[----:B------:R-:W-:Y:S01]  /*4fd0*/  @P1 FFMA.FTZ R7, R6, R119, R104 ;  /* 0x0000007706071223 */ /* 0x000fe20000010068 */
[----:B0-----:R-:W-:Y:S01]  /*4fe0*/  @P2 FMUL.FTZ R4, R4, R113 ;  /* 0x0000007104042220 */ /* 0x001fe20000410000 */
[----:B------:R-:W-:-:S04]  /*4ff0*/  @P1 FFMA.FTZ R113, R162, R0, R117 ;  /* 0x00000000a2711223 */ /* 0x000fc80000010075 */
[----:B------:R-:W-:Y:S01]  /*5000*/  @P1 FADD.FTZ R113, R160, -R113 ;  /* 0x80000071a0711221 */ /* 0x000fe20000010000 */
[----:B------:R-:W-:-:S03]  /*5010*/  @P2 F2FP.F16.F32.PACK_AB R4, RZ, R4 ;  /* 0x00000004ff04223e */ /* 0x000fc600000000ff */
[----:B------:R-:W-:Y:S01]  /*5020*/  @P1 FFMA.FTZ R112, R6, R113, R105 ;  /* 0x0000007106701223 */ /* 0x000fe20000010069 */
[----:B------:R-:W-:Y:S01]  /*5030*/  @P2 PRMT R109, R4, 0x7610, R109 ;  /* 0x00007610046d2816 */ /* 0x000fe2000000006d */
[----:B------:R-:W0:Y:S01]  /*5040*/  @P2 LDC R113, c[0x0][0x40c] ;  /* 0x00010300ff712b82 */ /* 0x000e220000000800 */
[----:B-1----:R-:W-:-:S05]  /*5050*/  @P2 FMUL.FTZ R5, R5, R114 ;  /* 0x0000007205052220 */ /* 0x002fca0000410000 */
[----:B------:R-:W-:Y:S02]  /*5060*/  @P2 F2FP.F16.F32.PACK_AB R5, RZ, R5 ;  /* 0x00000005ff05223e */ /* 0x000fe400000000ff */
[----:B------:R-:W1:Y:S02]  /*5070*/  @P2 LDC R114, c[0x0][0x40c] ;  /* 0x00010300ff722b82 */ /* 0x000e640000000800 */
[----:B------:R-:W-:Y:S01]  /*5080*/  @P2 PRMT R109, R109, 0x5410, R5 ;  /* 0x000054106d6d2816 */ /* 0x000fe20000000005 */
[----:B0-----:R-:W-:Y:S01]  /*5090*/  @P2 FMUL.FTZ R112, R112, R113 ;  /* 0x0000007170702220 */ /* 0x001fe20000410000 */
[----:B------:R-:W-:-:S04]  /*50a0*/  MOV R113, R106 ;  /* 0x0000006a00717202 */ /* 0x000fc80000000f00 */
[----:B------:R-:W-:Y:S01]  /*50b0*/  @P2 F2FP.F16.F32.PACK_AB R112, RZ, R112 ;  /* 0x00000070ff70223e */ /* 0x000fe200000000ff */
[----:B-1----:R-:W-:Y:S01]  /*50c0*/  @P2 FMUL.FTZ R7, R7, R114 ;  /* 0x0000007207072220 */ /* 0x002fe20000410000 */
[----:B------:R-:W-:-:S04]  /*50d0*/  @P1 FFMA.FTZ R114, R161, R0, R117 ;  /* 0x00000000a1721223 */ /* 0x000fc80000010075 */
[----:B------:R-:W-:Y:S01]  /*50e0*/  @P1 FADD.FTZ R119, R159, -R114 ;  /* 0x800000729f771221 */ /* 0x000fe20000010000 */
[----:B------:R-:W-:Y:S01]  /*50f0*/  @P2 F2FP.F16.F32.PACK_AB R7, RZ, R7 ;  /* 0x00000007ff07223e */ /* 0x000fe200000000ff */
[----:B------:R-:W0:Y:S02]  /*5100*/  @P2 LDC R114, c[0x0][0x40c] ;  /* 0x00010300ff722b82 */ /* 0x000e240000000800 */
[----:B------:R-:W-:Y:S01]  /*5110*/  @P1 FFMA.FTZ R113, R6, R119, R106 ;  /* 0x0000007706711223 */ /* 0x000fe2000001006a */
[----:B------:R-:W-:-:S04]  /*5120*/  @P2 PRMT R110, R7, 0x7610, R110 ;  /* 0x00007610076e2816 */ /* 0x000fc8000000006e */
        /* <DEDUP_REMOVED lines=13> */
.L_x_8153:
        /* <DEDUP_REMOVED lines=16> */
.L_x_8158:
[----:B------:R-:W-:Y:S05]  /*5300*/  BSYNC.RECONVERGENT B2 ;  /* 0x0000000000027941 */ /* 0x000fea0003800200 */
.L_x_8157:
        /* <DEDUP_REMOVED lines=10> */
.L_x_8160:
[----:B------:R-:W-:Y:S05]  /*53b0*/  BSYNC.RECONVERGENT B2 ;  /* 0x0000000000027941 */ /* 0x000fea0003800200 */
.L_x_8159:
        /* <DEDUP_REMOVED lines=10> */
.L_x_8162:
[----:B------:R-:W-:Y:S05]  /*5460*/  BSYNC.RECONVERGENT B2 ;  /* 0x0000000000027941 */ /* 0x000fea0003800200 */
.L_x_8161:
        /* <DEDUP_REMOVED lines=10> */
.L_x_8164:
[----:B------:R-:W-:Y:S05]  /*5510*/  BSYNC.RECONVERGENT B2 ;  /* 0x0000000000027941 */ /* 0x000fea0003800200 */
.L_x_8163:
        /* <DEDUP_REMOVED lines=10> */
.L_x_8166:
[----:B------:R-:W-:Y:S05]  /*55c0*/  BSYNC.RECONVERGENT B2 ;  /* 0x0000000000027941 */ /* 0x000fea0003800200 */
.L_x_8165:
        /* <DEDUP_REMOVED lines=10> */
.L_x_8168:
[----:B------:R-:W-:Y:S05]  /*5670*/  BSYNC.RECONVERGENT B2 ;  /* 0x0000000000027941 */ /* 0x000fea0003800200 */
.L_x_8167:
        /* <DEDUP_REMOVED lines=10> */
.L_x_8170:
[----:B------:R-:W-:Y:S05]  /*5720*/  BSYNC.RECONVERGENT B2 ;  /* 0x0000000000027941 */ /* 0x000fea0003800200 */
.L_x_8169:
        /* <DEDUP_REMOVED lines=33> */
[----:B------:R-:W-:-:S04]  /*5940*/  F2FP.F16.F32.PACK_AB R0, RZ, R0 ;  /* 0x00000000ff00723e */ /* 0x000fc800000000ff */
[----:B------:R-:W-:Y:S01]  /*5950*/  PRMT R111, R111, 0x5410, R0 ;  /* 0x000054106f6f7816 */ /* 0x000fe20000000000 */
[----:B------:R-:W-:Y:S06]  /*5960*/  BRA `(.L_x_8155) ;  /* 0x0000000400587947 */ /* 0x000fec0003800000 */
.L_x_8156:
        /* <DEDUP_REMOVED lines=11> */
.L_x_8172:
[----:B------:R-:W-:Y:S05]  /*5a20*/  BSYNC.RECONVERGENT B2 ;  /* 0x0000000000027941 */ /* 0x000fea0003800200 */
.L_x_8171:
        /* <DEDUP_REMOVED lines=10> */
.L_x_8174:
[----:B------:R-:W-:Y:S05]  /*5ad0*/  BSYNC.RECONVERGENT B2 ;  /* 0x0000000000027941 */ /* 0x000fea0003800200 */
.L_x_8173:
        /* <DEDUP_REMOVED lines=10> */
.L_x_8176:
[----:B------:R-:W-:Y:S05]  /*5b80*/  BSYNC.RECONVERGENT B2 ;  /* 0x0000000000027941 */ /* 0x000fea0003800200 */
.L_x_8175:
        /* <DEDUP_REMOVED lines=10> */
.L_x_8178:
[----:B------:R-:W-:Y:S05]  /*5c30*/  BSYNC.RECONVERGENT B2 ;  /* 0x0000000000027941 */ /* 0x000fea0003800200 */
.L_x_8177:
        /* <DEDUP_REMOVED lines=10> */
.L_x_8180:
[----:B------:R-:W-:Y:S05]  /*5ce0*/  BSYNC.RECONVERGENT B2 ;  /* 0x0000000000027941 */ /* 0x000fea0003800200 */
.L_x_8179:
        /* <DEDUP_REMOVED lines=10> */
.L_x_8182:
[----:B------:R-:W-:Y:S05]  /*5d90*/  BSYNC.RECONVERGENT B2 ;  /* 0x0000000000027941 */ /* 0x000fea0003800200 */
.L_x_8181:
        /* <DEDUP_REMOVED lines=11> */
.L_x_8184:
[----:B------:R-:W-:Y:S05]  /*5e50*/  BSYNC.RECONVERGENT B2 ;  /* 0x0000000000027941 */ /* 0x000fea0003800200 */
.L_x_8183:
[----:B------:R-:W-:Y:S01]  /*5e60*/  FADD.FTZ R5, R163, -R112 ;  /* 0x80000070a3057221 */ /* 0x000fe20000010000 */
[----:B------:R-:W-:-:S03]  /*5e70*/  ISETP.GT.AND P1, PT, R7, RZ, PT ;  /* 0x000000ff0700720c */ /* 0x000fc60003f24270 */
[----:B------:R-:W-:-:S05]  /*5e80*/  FMUL.FTZ R5, R6, R5 ;  /* 0x0000000506057220 */ /* 0x000fca0000410000 */
[----:B------:R-:W-:-:S05]  /*5e90*/  FSEL R5, R5, RZ, P1 ;  /* 0x000000ff05057208 */ /* 0x000fca0000800000 */
[----:B-1----:R-:W-:-:S05]  /*5ea0*/  @P2 FMUL.FTZ R4, R5, R4 ;  /* 0x0000000405042220 */ /* 0x002fca0000410000 */
[----:B------:R-:W-:-:S04]  /*5eb0*/  @P2 F2FP.F16.F32.PACK_AB R4, RZ, R4 ;  /* 0x00000004ff04223e */ /* 0x000fc800000000ff */
[----:B------:R-:W-:-:S07]  /*5ec0*/  @P2 PRMT R111, R111, 0x5410, R4 ;  /* 0x000054106f6f2816 */ /* 0x000fce0000000004 */
.L_x_8155:
[----:B------:R-:W-:Y:S05]  /*5ed0*/  BSYNC.RECONVERGENT B0 ;  /* 0x0000000000007941 */ /* 0x000fea0003800200 */
.L_x_8152:
[----:B------:R-:W1:Y:S08]  /*5ee0*/  @P0 LDC.64 R6, c[0x0][0x478] ;  /* 0x00011e00ff060b82 */ /* 0x000e700000000a00 */
[----:B------:R-:W2:Y:S01]  /*5ef0*/  @P2 LDC.64 R4, c[0x0][0x468] ;  /* 0x00011a00ff042b82 */ /* 0x000ea20000000a00 */
[----:B-1----:R-:W-:-:S05]  /*5f00*/  @P0 IMAD.WIDE.U32 R6, R2, 0x20, R6 ;  /* 0x0000002002060825 */ /* 0x002fca00078e0006 */
[----:B------:R3:W-:Y:S01]  /*5f10*/  @P0 STG.E.128 desc[UR6][R6.64], R56 ;  /* 0x0000003806000986 */ /* 0x0007e2000c101d06 */
[----:B--2---:R-:W-:-:S03]  /*5f20*/  @P2 IMAD.WIDE.U32 R4, R115, 0x10, R4 ;  /* 0x0000001073042825 */ /* 0x004fc600078e0004 */
[----:B------:R3:W-:Y:S04]  /*5f30*/  @P0 STG.E.128 desc[UR6][R6.64+0x10], R48 ;  /* 0x0000103006000986 */ /* 0x0007e8000c101d06 */
[----:B------:R3:W-:Y:S02]  /*5f40*/  @P2 STG.E.128 desc[UR6][R4.64], R108 ;  /* 0x0000006c04002986 */ /* 0x0007e4000c101d06 */
.L_x_8151:
[----:B------:R-:W-:Y:S05]  /*5f50*/  BSYNC.RECONVERGENT B1 ;  /* 0x0000000000017941 */ /* 0x000fea0003800200 */
.L_x_8150:
[----:B-123--:R-:W1:Y:S02]  /*5f60*/  LDC.64 R4, c[0x0][0x380] ;  /* 0x0000e000ff047b82 */ /* 0x00ee640000000a00 */
[----:B-1----:R-:W-:-:S04]  /*5f70*/  LEA R8, R4, R8, 0x2 ;  /* 0x0000000804087211 */ /* 0x002fc800078e10ff */
[----:B------:R-:W-:-:S13]  /*5f80*/  ISETP.GE.AND P0, PT, R8, R5, PT ;  /* 0x000000050800720c */ /* 0x000fda0003f06270 */
[----:B------:R-:W-:Y:S05]  /*5f90*/  @!P0 BRA `(.L_x_8185) ;  /* 0xffffffa400708947 */ /* 0x000fea000383ffff */
.L_x_8071:
        /* <DEDUP_REMOVED lines=196> */
.L_x_8079:
[----:B------:R-:W-:Y:S01]  /*6be0*/  HFMA2 R4, -RZ, RZ, 0, 5.9604644775390625e-08 ;  /* 0x00000001ff047431 */ /* 0x000fe200000001ff */
[----:B------:R-:W-:Y:S01]  /*6bf0*/  BSSY B0, `(.L_x_8186) ;  /* 0x0000006000007945 */ /* 0x000fe20003800000 */
[----:B--2---:R-:W-:Y:S02]  /*6c00*/  MOV R113, 0x1f ;  /* 0x0000001f00717802 */ /* 0x004fe40000000f00 */
[----:B------:R-:W-:-:S07]  /*6c10*/  MOV R0, 0xffffffff ;  /* 0xffffffff00007802 */ /* 0x000fce0000000f00 */
[----:B------:R-:W-:Y:S05]  /*6c20*/  WARPSYNC.COLLECTIVE R0, `(.L_x_8187) ;  /* 0x0000000000087348 */ /* 0x000fea0003c00000 */
[----:B------:R0:W1:Y:S02]  /*6c30*/  SHFL.BFLY P0, R121, R169, R4, R113 ;  /* 0x0c000004a9797389 */ /* 0x0000640000000071 */
[----:B01----:R-:W-:Y:S05]  /*6c40*/  ENDCOLLECTIVE ;  /* 0x000000000000791b */ /* 0x003fea0003800000 */
.L_x_8187:
[----:B------:R-:W-:Y:S05]  /*6c50*/  BSYNC B0 ;  /* 0x0000000000007941 */ /* 0x000fea0003800000 */
.L_x_8186:
        /* <DEDUP_REMOVED lines=9> */
.L_x_8188:
[----:B------:R-:W-:Y:S01]  /*6cf0*/  HFMA2 R4, -RZ, RZ, 0, 1.1920928955078125e-07 ;  /* 0x00000002ff047431 */ /* 0x000fe200000001ff */
[----:B------:R-:W-:Y:S02]  /*6d00*/  MOV R169, R114 ;  /* 0x0000007200a97202 */ /* 0x000fe40000000f00 */
[----:B------:R-:W-:-:S07]  /*6d10*/  MOV R115, R121 ;  /* 0x0000007900737202 */ /* 0x000fce0000000f00 */
[----:B------:R-:W-:Y:S05]  /*6d20*/  WARPSYNC.COLLECTIVE R0, `(.L_x_8189) ;  /* 0x0000000000087348 */ /* 0x000fea0003c00000 */
[----:B------:R0:W1:Y:S02]  /*6d30*/  SHFL.BFLY P0, R121, R169, R4, R113 ;  /* 0x0c000004a9797389 */ /* 0x0000640000000071 */
[----:B01----:R-:W-:Y:S05]  /*6d40*/  ENDCOLLECTIVE ;  /* 0x000000000000791b */ /* 0x003fea0003800000 */
.L_x_8189:
[----:B------:R-:W-:-:S05]  /*6d50*/  FADD.FTZ R115, R115, R170 ;  /* 0x000000aa73737221 */ /* 0x000fca0000010000 */
[----:B------:R-:W-:Y:S02]  /*6d60*/  MOV R169, R115 ;  /* 0x0000007300a97202 */ /* 0x000fe40000000f00 */
[----:B------:R-:W-:-:S07]  /*6d70*/  MOV R117, R121 ;  /* 0x0000007900757202 */ /* 0x000fce0000000f00 */
[----:B------:R-:W-:Y:S05]  /*6d80*/  WARPSYNC.COLLECTIVE R0, `(.L_x_8190) ;  /* 0x0000000000087348 */ /* 0x000fea0003c00000 */
[----:B------:R0:W1:Y:S02]  /*6d90*/  SHFL.BFLY P0, R121, R169, R4, R113 ;  /* 0x0c000004a9797389 */ /* 0x0000640000000071 */
[----:B01----:R-:W-:Y:S05]  /*6da0*/  ENDCOLLECTIVE ;  /* 0x000000000000791b */ /* 0x003fea0003800000 */
.L_x_8190:
[----:B------:R-:W-:Y:S01]  /*6db0*/  FADD.FTZ R117, R114, R117 ;  /* 0x0000007572757221 */ /* 0x000fe20000010000 */
[----:B------:R-:W-:-:S04]  /*6dc0*/  HFMA2 R4, -RZ, RZ, 0, 2.384185791015625e-07 ;  /* 0x00000004ff047431 */ /* 0x000fc800000001ff */
[----:B------:R-:W-:Y:S02]  /*6dd0*/  MOV R169, R117 ;  /* 0x0000007500a97202 */ /* 0x000fe40000000f00 */
[----:B------:R-:W-:-:S07]  /*6de0*/  MOV R112, R121 ;  /* 0x0000007900707202 */ /* 0x000fce0000000f00 */
[----:B------:R-:W-:Y:S05]  /*6df0*/  WARPSYNC.COLLECTIVE R0, `(.L_x_8191) ;  /* 0x0000000000087348 */ /* 0x000fea0003c00000 */
[----:B------:R0:W1:Y:S02]  /*6e00*/  SHFL.BFLY P0, R121, R169, R4, R113 ;  /* 0x0c000004a9797389 */ /* 0x0000640000000071 */
[----:B01----:R-:W-:Y:S05]  /*6e10*/  ENDCOLLECTIVE ;  /* 0x000000000000791b */ /* 0x003fea0003800000 */
.L_x_8191:
[----:B------:R-:W-:-:S05]  /*6e20*/  FADD.FTZ R116, R115, R112 ;  /* 0x0000007073747221 */ /* 0x000fca0000010000 */
[----:B------:R-:W-:Y:S02]  /*6e30*/  MOV R169, R116 ;  /* 0x0000007400a97202 */ /* 0x000fe40000000f00 */
[----:B------:R-:W-:-:S07]  /*6e40*/  MOV R112, R121 ;  /* 0x0000007900707202 */ /* 0x000fce0000000f00 */
[----:B------:R-:W-:Y:S05]  /*6e50*/  WARPSYNC.COLLECTIVE R0, `(.L_x_8192) ;  /* 0x0000000000087348 */ /* 0x000fea0003c00000 */
[----:B------:R0:W1:Y:S02]  /*6e60*/  SHFL.BFLY P0, R121, R169, R4, R113 ;  /* 0x0c000004a9797389 */ /* 0x0000640000000071 */
[----:B01----:R-:W-:Y:S05]  /*6e70*/  ENDCOLLECTIVE ;  /* 0x000000000000791b */ /* 0x003fea0003800000 */
.L_x_8192:
[----:B------:R-:W-:Y:S01]  /*6e80*/  FADD.FTZ R118, R117, R112 ;  /* 0x0000007075767221 */ /* 0x000fe20000010000 */
[----:B------:R-:W-:-:S04]  /*6e90*/  HFMA2 R4, -RZ, RZ, 0, 4.76837158203125e-07 ;  /* 0x00000008ff047431 */ /* 0x000fc800000001ff */
[----:B------:R-:W-:Y:S02]  /*6ea0*/  MOV R169, R118 ;  /* 0x0000007600a97202 */ /* 0x000fe40000000f00 */
[----:B------:R-:W-:-:S07]  /*6eb0*/  MOV R119, R121 ;  /* 0x0000007900777202 */ /* 0x000fce0000000f00 */
[----:B------:R-:W-:Y:S05]  /*6ec0*/  WARPSYNC.COLLECTIVE R0, `(.L_x_8193) ;  /* 0x0000000000087348 */ /* 0x000fea0003c00000 */
[----:B------:R0:W1:Y:S02]  /*6ed0*/  SHFL.BFLY P0, R121, R169, R4, R113 ;  /* 0x0c000004a9797389 */ /* 0x0000640000000071 */
[----:B01----:R-:W-:Y:S05]  /*6ee0*/  ENDCOLLECTIVE ;  /* 0x000000000000791b */ /* 0x003fea0003800000 */
.L_x_8193:
[----:B------:R-:W-:-:S05]  /*6ef0*/  FADD.FTZ R119, R116, R119 ;  /* 0x0000007774777221 */ /* 0x000fca0000010000 */
[----:B------:R-:W-:Y:S01]  /*6f00*/  MOV R169, R119 ;  /* 0x0000007700a97202 */ /* 0x000fe20000000f00 */
[----:B------:R-:W-:-:S07]  /*6f10*/  FADD.FTZ R112, R118, R121 ;  /* 0x0000007976707221 */ /* 0x000fce0000010000 */
[----:B------:R-:W-:Y:S05]  /*6f20*/  WARPSYNC.COLLECTIVE R0, `(.L_x_8194) ;  /* 0x0000000000087348 */ /* 0x000fea0003c00000 */
[----:B------:R0:W1:Y:S02]  /*6f30*/  SHFL.BFLY P0, R121, R169, R4, R113 ;  /* 0x0c000004a9797389 */ /* 0x0000640000000071 */
[----:B01----:R-:W-:Y:S05]  /*6f40*/  ENDCOLLECTIVE ;  /* 0x000000000000791b */ /* 0x003fea0003800000 */
.L_x_8194:
[----:B------:R-:W-:Y:S01]  /*6f50*/  HFMA2 R4, -RZ, RZ, 0, 9.5367431640625e-07 ;  /* 0x00000010ff047431 */ /* 0x000fe200000001ff */
[----:B------:R-:W-:Y:S02]  /*6f60*/  MOV R169, R112 ;  /* 0x0000007000a97202 */ /* 0x000fe40000000f00 */
[----:B------:R-:W-:-:S07]  /*6f70*/  MOV R120, R121 ;  /* 0x0000007900787202 */ /* 0x000fce0000000f00 */
[----:B------:R-:W-:Y:S05]  /*6f80*/  WARPSYNC.COLLECTIVE R0, `(.L_x_8195) ;  /* 0x0000000000087348 */ /* 0x000fea0003c00000 */
[----:B------:R0:W1:Y:S02]  /*6f90*/  SHFL.BFLY P0, R121, R169, R4, R113 ;  /* 0x0c000004a9797389 */ /* 0x0000640000000071 */
[----:B01----:R-:W-:Y:S05]  /*6fa0*/  ENDCOLLECTIVE ;  /* 0x000000000000791b */ /* 0x003fea0003800000 */
.L_x_8195:
[----:B------:R-:W-:-:S05]  /*6fb0*/  FADD.FTZ R120, R119, R120 ;  /* 0x0000007877787221 */ /* 0x000fca0000010000 */
[----:B------:R-:W-:Y:S02]  /*6fc0*/  MOV R169, R120 ;  /* 0x0000007800a97202 */ /* 0x000fe40000000f00 */
[----:B------:R-:W-:-:S07]  /*6fd0*/  MOV R115, R121 ;  /* 0x0000007900737202 */ /* 0x000fce0000000f00 */
[----:B------:R-:W-:Y:S05]  /*6fe0*/  WARPSYNC.COLLECTIVE R0, `(.L_x_8196) ;  /* 0x0000000000087348 */ /* 0x000fea0003c00000 */
[----:B------:R0:W1:Y:S02]  /*6ff0*/  SHFL.BFLY P0, R121, R169, R4, R113 ;  /* 0x0c000004a9797389 */ /* 0x0000640000000071 */
[----:B01----:R-:W-:Y:S05]  /*7000*/  ENDCOLLECTIVE ;  /* 0x000000000000791b */ /* 0x003fea0003800000 */
.L_x_8196:
[----:B------:R-:W-:Y:S05]  /*7010*/  BRA `(.L_x_8197) ;  /* 0xffffffa800d87947 */ /* 0x000fea000383ffff */
.L_x_8198:
        /* <DEDUP_REMOVED lines=14> */
.L_x_14533:


//--------------------- .text._ZN10layer_norm13ln_bwd_kernelINS_13Kernel_traitsI6__halfS2_fS2_fjLj768ELj1ELj4ELj1ELj16ENS_18Kernel_traits_baseILj768ES2_S2_fS2_fjLj128EEEEELb0ELb0ELb1ELb1EEEvNS_9BwdParamsE --------------------------
	.section	.text._ZN10layer_norm13ln_bwd_kernelINS_13Kernel_traitsI6__halfS2_fS2_fjLj768ELj1ELj4ELj1ELj16ENS_18Kernel_traits_baseILj768ES2_S2_fS2_fjLj128EEEEELb0ELb0ELb1ELb1EEEvNS_9BwdParamsE,"ax",@progbits
	.align	128
        .global         _ZN10layer_norm13ln_bwd_kernelINS_13Kernel_traitsI6__halfS2_fS2_fjLj768ELj1ELj4ELj1ELj16ENS_18Kernel_traits_baseILj768ES2_S2_fS2_fjLj128EEEEELb0ELb0ELb1ELb1EEEvNS_9BwdParamsE
        .type           _ZN10layer_norm13ln_bwd_kernelINS_13Kernel_traitsI6__halfS2_fS2_fjLj768ELj1ELj4ELj1ELj16ENS_18Kernel_traits_baseILj768ES2_S2_fS2_fjLj128EEEEELb0ELb0ELb1ELb1EEEvNS_9BwdParamsE,@function
        .size           _ZN10layer_norm13ln_bwd_kernelINS_13Kernel_traitsI6__halfS2_fS2_fjLj768ELj1ELj4ELj1ELj16ENS_18Kernel_traits_baseILj768ES2_S2_fS2_fjLj128EEEEELb0ELb0ELb1ELb1EEEvNS_9BwdParamsE,(.L_x_14534 - _ZN10layer_norm13ln_bwd_kernelINS_13Kernel_traitsI6__halfS2_fS2_fjLj768ELj1ELj4ELj1ELj16ENS_18Kernel_traits_baseILj768ES2_S2_fS2_fjLj128EEEEELb0ELb0ELb1ELb1EEEvNS_9BwdParamsE)
        .other          _ZN10layer_norm13ln_bwd_kernelINS_13Kernel_traitsI6__halfS2_fS2_fjLj768ELj1ELj4ELj1ELj16ENS_18Kernel_traits_baseILj768ES2_S2_fS2_fjLj128EEEEELb0ELb0ELb1ELb1EEEvNS_9BwdParamsE,@"STO_CUDA_ENTRY STV_DEFAULT"
_ZN10layer_norm13ln_bwd_kernelINS_13Kernel_traitsI6__halfS2_fS2_fjLj768ELj1ELj4ELj1ELj16ENS_18Kernel_traits_baseILj768ES2_S2_fS2_fjLj128EEEEELb0ELb0ELb1ELb1EEEvNS_9BwdParamsE:
.text._ZN10layer_norm13ln_bwd_kernelINS_13Kernel_traitsI6__halfS2_fS2_fjLj768ELj1ELj4ELj1ELj16ENS_18Kernel_traits_baseILj768ES2_S2_fS2_fjLj128EEEEELb0ELb0ELb1ELb1EEEvNS_9BwdParamsE:
        /* <DEDUP_REMOVED lines=49> */
.L_x_8304:
        /* <DEDUP_REMOVED lines=15> */
[----:B------:R-:W-:Y:S01]  /*0400*/  IADD3 R106, PT, PT, R2, -0x1, RZ ;  /* 0xffffffff026a7810 */ /* 0x000fe20007ffe0ff */
[----:B------:R-:W2:Y:S01]  /*0410*/  LDC.64 R104, c[0x0][0x3a8] ;  /* 0x0000ea00ff687b82 */ /* 0x000ea20000000a00 */
[----:B------:R-:W-:Y:S01]  /*0420*/  IMAD R3, R0, UR9, RZ ;  /* 0x0000000900037c24 */ /* 0x000fe2000f8e02ff */
[----:B------:R-:W-:Y:S02]  /*0430*/  SHF.R.S32.HI R109, RZ, 0x1f, R0 ;  /* 0x0000001fff6d7819 */ /* 0x000fe40000011400 */
[----:B------:R-:W-:Y:S01]  /*0440*/  IMAD R107, R106, UR9, RZ ;  /* 0x000000096a6b7c24 */ /* 0x000fe2000f8e02ff */
[----:B------:R-:W-:Y:S02]  /*0450*/  LEA R108, P0, R0, UR10, 0x2 ;  /* 0x0000000a006c7c11 */ /* 0x000fe4000f8010ff */
[----:B------:R-:W-:Y:S01]  /*0460*/  SHF.R.S32.HI R106, RZ, 0x1f, R3 ;  /* 0x0000001fff6a7819 */ /* 0x000fe20000011403 */
[----:B------:R-:W3:Y:S01]  /*0470*/  LDC.64 R6, c[0x0][0x428] ;  /* 0x00010a00ff067b82 */ /* 0x000ee20000000a00 */
[----:B------:R-:W-:-:S02]  /*0480*/  SHF.R.S32.HI R110, RZ, 0x1f, R107 ;  /* 0x0000001fff6e7819 */ /* 0x000fc4000001146b */
[----:B------:R-:W-:Y:S02]  /*0490*/  LEA.HI R106, R106, R3, RZ, 0x3 ;  /* 0x000000036a6a7211 */ /* 0x000fe400078f18ff */
[----:B------:R-:W-:Y:S02]  /*04a0*/  LEA.HI R110, R110, R107, RZ, 0x3 ;  /* 0x0000006b6e6e7211 */ /* 0x000fe400078f18ff */
[----:B------:R-:W-:-:S05]  /*04b0*/  LEA.HI.X R109, R0, UR11, R109, 0x2, P0 ;  /* 0x0000000b006d7c11 */ /* 0x000fca00080f146d */
[----:B------:R-:W4:Y:S01]  /*04c0*/  LDG.E R3, desc[UR6][R108.64] ;  /* 0x000000066c037981 */ /* 0x000f22000c1e1900 */
[----:B-1----:R-:W-:-:S04]  /*04d0*/  LOP3.LUT R111, R111, 0x1f, RZ, 0xc0, !PT ;  /* 0x0000001f6f6f7812 */ /* 0x002fc800078ec0ff */
[-C--:B------:R-:W-:Y:S02]  /*04e0*/  LEA.HI.SX32 R147, R110, R111.reuse, 0x1d ;  /* 0x0000006f6e937211 */ /* 0x080fe400078feaff */
[----:B------:R-:W-:Y:S02]  /*04f0*/  LEA.HI.SX32 R140, R106, R111, 0x1d ;  /* 0x0000006f6a8c7211 */ /* 0x000fe400078feaff */
[----:B------:R-:W-:Y:S02]  /*0500*/  IADD3 R129, PT, PT, R147, 0x20, RZ ;  /* 0x0000002093817810 */ /* 0x000fe40007ffe0ff */
[C---:B------:R-:W-:Y:S02]  /*0510*/  IADD3 R141, PT, PT, R140.reuse, 0x20, RZ ;  /* 0x000000208c8d7810 */ /* 0x040fe40007ffe0ff */
[C---:B------:R-:W-:Y:S01]  /*0520*/  IADD3 R153, PT, PT, R140.reuse, 0x40, RZ ;  /* 0x000000408c997810 */ /* 0x040fe20007ffe0ff */
[----:B--2---:R-:W-:-:S04]  /*0530*/  IMAD.WIDE.U32 R106, R140, 0x20, R104 ;  /* 0x000000208c6a7825 */ /* 0x004fc800078e0068 */
[--C-:B---3--:R-:W-:Y:S01]  /*0540*/  IMAD.WIDE.U32 R116, R147, 0x10, R6.reuse ;  /* 0x0000001093747825 */ /* 0x108fe200078e0006 */
[----:B------:R-:W2:Y:S03]  /*0550*/  LDG.E.128 R136, desc[UR6][R106.64] ;  /* 0x000000066a887981 */ /* 0x000ea6000c1e1d00 */
[----:B------:R-:W-:Y:S01]  /*0560*/  IMAD.WIDE.U32 R128, R129, 0x10, R6 ;  /* 0x0000001081807825 */ /* 0x000fe200078e0006 */
[----:B------:R-:W3:Y:S03]  /*0570*/  LDG.E.128 R120, desc[UR6][R106.64+0x10] ;  /* 0x000010066a787981 */ /* 0x000ee6000c1e1d00 */
[--C-:B------:R-:W-:Y:S01]  /*0580*/  IMAD.WIDE.U32 R142, R141, 0x20, R104.reuse ;  /* 0x000000208d8e7825 */ /* 0x100fe200078e0068 */
[----:B------:R-:W3:Y:S03]  /*0590*/  LDG.E.128 R116, desc[UR6][R116.64] ;  /* 0x0000000674747981 */ /* 0x000ee6000c1e1d00 */
[----:B------:R-:W-:Y:S01]  /*05a0*/  IMAD.WIDE.U32 R144, R153, 0x20, R104 ;  /* 0x0000002099907825 */ /* 0x000fe200078e0068 */
[----:B------:R-:W3:Y:S04]  /*05b0*/  LDG.E.128 R128, desc[UR6][R128.64] ;  /* 0x0000000680807981 */ /* 0x000ee8000c1e1d00 */
[----:B------:R-:W3:Y:S04]  /*05c0*/  LDG.E.128 R124, desc[UR6][R142.64] ;  /* 0x000000068e7c7981 */ /* 0x000ee8000c1e1d00 */
[----:B------:R1:W3:Y:S04]  /*05d0*/  LDG.E.128 R132, desc[UR6][R142.64+0x10] ;  /* 0x000010068e847981 */ /* 0x0002e8000c1e1d00 */
[----:B------:R-:W3:Y:S04]  /*05e0*/  LDG.E.128 R108, desc[UR6][R144.64] ;  /* 0x00000006906c7981 */ /* 0x000ee8000c1e1d00 */
[----:B------:R1:W3:Y:S01]  /*05f0*/  LDG.E.128 R112, desc[UR6][R144.64+0x10] ;  /* 0x0000100690707981 */ /* 0x0002e2000c1e1d00 */
[----:B------:R-:W-:-:S05]  /*0600*/  IADD3 R105, PT, PT, R147, 0x40, RZ ;  /* 0x0000004093697810 */ /* 0x000fca0007ffe0ff */
[----:B------:R-:W-:-:S06]  /*0610*/  IMAD.WIDE.U32 R104, R105, 0x10, R6 ;  /* 0x0000001069687825 */ /* 0x000fcc00078e0006 */
[----:B------:R-:W3:Y:S01]  /*0620*/  LDG.E.128 R104, desc[UR6][R104.64] ;  /* 0x0000000668687981 */ /* 0x000ee2000c1e1d00 */
[----:B------:R-:W-:Y:S02]  /*0630*/  MOV R6, UR14 ;  /* 0x0000000e00067c02 */ /* 0x000fe40008000f00 */
[----:B------:R-:W-:Y:S02]  /*0640*/  MOV R7, UR15 ;  /* 0x0000000f00077c02 */ /* 0x000fe40008000f00 */
[----:B------:R-:W-:-:S04]  /*0650*/  ISETP.NE.U32.AND P0, PT, R6, RZ, PT ;  /* 0x000000ff0600720c */ /* 0x000fc80003f05070 */
[----:B------:R-:W-:-:S13]  /*0660*/  ISETP.NE.AND.EX P0, PT, R7, RZ, PT, P0 ;  /* 0x000000ff0700720c */ /* 0x000fda0003f05300 */
[----:B0-----:R-:W0:Y:S08]  /*0670*/  @P0 LDC.64 R150, c[0x0][0x438] ;  /* 0x00010e00ff960b82 */ /* 0x001e300000000a00 */
[----:B------:R-:W1:Y:S08]  /*0680*/  @P0 LDC.64 R148, c[0x0][0x438] ;  /* 0x00010e00ff940b82 */ /* 0x000e700000000a00 */
[----:B------:R-:W1:Y:S01]  /*0690*/  @P0 LDC.64 R146, c[0x0][0x438] ;  /* 0x00010e00ff920b82 */ /* 0x000e620000000a00 */
[----:B------:R-:W-:Y:S01]  /*06a0*/  ISETP.NE.AND P1, PT, RZ, UR8, PT ;  /* 0x00000008ff007c0c */ /* 0x000fe2000bf25270 */
        /* <DEDUP_REMOVED lines=9> */
[----:B------:R-:W-:Y:S02]  /*0740*/  HADD2.F32 R140, -RZ, R76.H0_H0 ;  /* 0x2000004cff8c7230 */ /* 0x000fe40000004100 */
[----:B------:R-:W-:-:S02]  /*0750*/  HADD2.F32 R142, -RZ, R77.H0_H0 ;  /* 0x2000004dff8e7230 */ /* 0x000fc40000004100 */
[----:B------:R-:W-:Y:S01]  /*0760*/  HADD2.F32 R144, -RZ, R79.H0_H0 ;  /* 0x2000004fff907230 */ /* 0x000fe20000004100 */
[----:B----4-:R-:W-:-:S05]  /*0770*/  FSEL R3, R3, RZ, !P1 ;  /* 0x000000ff03037208 */ /* 0x010fca0004800000 */
[C---:B--2---:R-:W-:Y:S01]  /*0780*/  FADD.FTZ R141, -R3.reuse, R136 ;  /* 0x00000088038d7221 */ /* 0x044fe20000010100 */
[C---:B------:R-:W-:Y:S01]  /*0790*/  FADD.FTZ R143, -R3.reuse, R138 ;  /* 0x0000008a038f7221 */ /* 0x040fe20000010100 */
[C---:B------:R-:W-:Y:S01]  /*07a0*/  FADD.FTZ R137, -R3.reuse, R137 ;  /* 0x0000008903897221 */ /* 0x040fe20000010100 */
[C---:B---3--:R-:W-:Y:S01]  /*07b0*/  FADD.FTZ R151, -R3.reuse, R122 ;  /* 0x0000007a03977221 */ /* 0x048fe20000010100 */
[C---:B------:R-:W-:Y:S01]  /*07c0*/  FADD.FTZ R145, -R3.reuse, R139 ;  /* 0x0000008b03917221 */ /* 0x040fe20000010100 */
[C---:B------:R-:W-:Y:S01]  /*07d0*/  FADD.FTZ R121, -R3.reuse, R121 ;  /* 0x0000007903797221 */ /* 0x040fe20000010100 */
[C---:B------:R-:W-:Y:S01]  /*07e0*/  FADD.FTZ R123, -R3.reuse, R123 ;  /* 0x0000007b037b7221 */ /* 0x040fe20000010100 */
[--C-:B0-----:R-:W-:Y:S02]  /*07f0*/  HADD2.F32 R149, -RZ, R119.reuse.H0_H0 ;  /* 0x20000077ff957230 */ /* 0x101fe40000004100 */
[----:B------:R-:W-:Y:S02]  /*0800*/  HADD2.F32 R138, -RZ, R119.H1_H1 ;  /* 0x30000077ff8a7230 */ /* 0x000fe40000004100 */
[----:B------:R-:W-:Y:S01]  /*0810*/  FADD.FTZ R119, -R3, R120 ;  /* 0x0000007803777221 */ /* 0x000fe20000010100 */
[----:B------:R-:W-:-:S02]  /*0820*/  HADD2.F32 R161, -RZ, R131.H0_H0 ;  /* 0x20000083ffa17230 */ /* 0x000fc40000004100 */
        /* <DEDUP_REMOVED lines=18> */
[C---:B-----5:R-:W-:Y:S01]  /*0950*/  FMUL.FTZ R3, R4.reuse, R141 ;  /* 0x0000008d04037220 */ /* 0x060fe20000410000 */
[----:B------:R-:W-:Y:S02]  /*0960*/  HADD2.F32 R116, -RZ, R116.H1_H1 ;  /* 0x30000074ff747230 */ /* 0x000fe40000004100 */
[----:B------:R-:W-:Y:S01]  /*0970*/  FMUL.FTZ R124, R4, R137 ;  /* 0x00000089047c7220 */ /* 0x000fe20000410000 */
[----:B------:R-:W-:Y:S02]  /*0980*/  HADD2.F32 R141, -RZ, R80.H1_H1 ;  /* 0x30000050ff8d7230 */ /* 0x000fe40000004100 */
[----:B-1----:R-:W-:Y:S02]  /*0990*/  HADD2.F32 R147, -RZ, R117.H0_H0 ;  /* 0x20000075ff937230 */ /* 0x002fe40000004100 */
[----:B------:R-:W-:Y:S02]  /*09a0*/  HADD2.F32 R132, -RZ, R81.H0_H0 ;  /* 0x20000051ff847230 */ /* 0x000fe40000004100 */
[-C--:B------:R-:W-:Y:S01]  /*09b0*/  FMUL.FTZ R137, R141, R116.reuse ;  /* 0x000000748d897220 */ /* 0x080fe20000410000 */
[----:B------:R-:W-:Y:S01]  /*09c0*/  FFMA.FTZ R89, R124, R116, R89 ;  /* 0x000000747c597223 */ /* 0x000fe20000010059 */
[----:B------:R-:W-:Y:S01]  /*09d0*/  FADD.FTZ R85, R85, R116 ;  /* 0x0000007455557221 */ /* 0x000fe20000010000 */
[----:B------:R-:W-:-:S02]  /*09e0*/  HADD2.F32 R136, -RZ, R117.H1_H1 ;  /* 0x30000075ff887230 */ /* 0x000fc40000004100 */
[----:B------:R-:W-:Y:S01]  /*09f0*/  FMUL.FTZ R116, R132, R147 ;  /* 0x0000009384747220 */ /* 0x000fe20000410000 */
[----:B------:R-:W-:Y:S02]  /*0a00*/  HADD2.F32 R117, -RZ, R118.H0_H0 ;  /* 0x20000076ff757230 */ /* 0x000fe40000004100 */
[----:B------:R-:W-:Y:S02]  /*0a10*/  HADD2.F32 R132, -RZ, R82.H0_H0 ;  /* 0x20000052ff847230 */ /* 0x000fe40000004100 */
[----:B------:R-:W-:Y:S02]  /*0a20*/  HADD2.F32 R108, -RZ, R80.H0_H0 ;  /* 0x20000050ff6c7230 */ /* 0x000fe40000004100 */
[C---:B------:R-:W-:Y:S01]  /*0a30*/  FMUL.FTZ R126, R4.reuse, R145 ;  /* 0x00000091047e7220 */ /* 0x040fe20000410000 */
[----:B------:R-:W-:Y:S01]  /*0a40*/  FMUL.FTZ R141, R4, R119 ;  /* 0x00000077048d7220 */ /* 0x000fe20000410000 */
[----:B------:R-:W-:Y:S02]  /*0a50*/  HADD2.F32 R118, -RZ, R118.H1_H1 ;  /* 0x30000076ff767230 */ /* 0x000fe40000004100 */
[----:B------:R-:W-:Y:S01]  /*0a60*/  FMUL.FTZ R119, R132, R117 ;  /* 0x0000007584777220 */ /* 0x000fe20000410000 */
[----:B------:R-:W-:-:S02]  /*0a70*/  HADD2.F32 R145, -RZ, R82.H1_H1 ;  /* 0x30000052ff917230 */ /* 0x000fc40000004100 */
[----:B------:R-:W-:Y:S01]  /*0a80*/  FMUL.FTZ R132, R4, R121 ;  /* 0x0000007904847220 */ /* 0x000fe20000410000 */
[----:B------:R-:W-:Y:S02]  /*0a90*/  HADD2.F32 R134, -RZ, R83.H0_H0 ;  /* 0x20000053ff867230 */ /* 0x000fe40000004100 */
[-C--:B------:R-:W-:Y:S01]  /*0aa0*/  FMUL.FTZ R108, R108, R139.reuse ;  /* 0x0000008b6c6c7220 */ /* 0x080fe20000410000 */
[----:B------:R-:W-:Y:S01]  /*0ab0*/  FFMA.FTZ R88, R3, R139, R88 ;  /* 0x0000008b03587223 */ /* 0x000fe20000010058 */
[----:B------:R-:W-:Y:S01]  /*0ac0*/  FADD.FTZ R84, R84, R139 ;  /* 0x0000008b54547221 */ /* 0x000fe20000010000 */
[----:B------:R-:W-:Y:S02]  /*0ad0*/  HADD2.F32 R139, -RZ, R81.H1_H1 ;  /* 0x30000051ff8b7230 */ /* 0x000fe40000004100 */
[----:B------:R-:W-:Y:S01]  /*0ae0*/  FADD.FTZ R92, R92, R117 ;  /* 0x000000755c5c7221 */ /* 0x000fe20000010000 */
[----:B------:R-:W-:Y:S01]  /*0af0*/  FFMA.FTZ R44, R141, R117, R44 ;  /* 0x000000758d2c7223 */ /* 0x000fe2000001002c */
[-C--:B------:R-:W-:Y:S01]  /*0b00*/  FMUL.FTZ R117, R145, R118.reuse ;  /* 0x0000007691757220 */ /* 0x080fe20000410000 */
[----:B------:R-:W-:Y:S01]  /*0b10*/  FADD.FTZ R93, R93, R118 ;  /* 0x000000765d5d7221 */ /* 0x000fe20000010000 */
[----:B------:R-:W-:Y:S01]  /*0b20*/  FFMA.FTZ R45, R132, R118, R45 ;  /* 0x00000076842d7223 */ /* 0x000fe2000001002d */
[----:B------:R-:W-:Y:S01]  /*0b30*/  FMUL.FTZ R118, R134, R149 ;  /* 0x0000009586767220 */ /* 0x000fe20000410000 */
[----:B------:R-:W-:-:S02]  /*0b40*/  HADD2.F32 R157, -RZ, R128.H0_H0 ;  /* 0x20000080ff9d7230 */ /* 0x000fc40000004100 */
[----:B------:R-:W-:Y:S01]  /*0b50*/  FMUL.FTZ R134, R4, R123 ;  /* 0x0000007b04867220 */ /* 0x000fe20000410000 */
[----:B------:R-:W-:Y:S02]  /*0b60*/  HADD2.F32 R128, -RZ, R128.H1_H1 ;  /* 0x30000080ff807230 */ /* 0x000fe40000004100 */
[-C--:B------:R-:W-:Y:S01]  /*0b70*/  FMUL.FTZ R139, R139, R136.reuse ;  /* 0x000000888b8b7220 */ /* 0x080fe20000410000 */
[----:B------:R-:W-:Y:S01]  /*0b80*/  FFMA.FTZ R91, R126, R136, R91 ;  /* 0x000000887e5b7223 */ /* 0x000fe2000001005b */
[----:B------:R-:W-:Y:S01]  /*0b90*/  FADD.FTZ R87, R87, R136 ;  /* 0x0000008857577221 */ /* 0x000fe20000010000 */
[----:B------:R-:W-:Y:S02]  /*0ba0*/  HADD2.F32 R121, -RZ, R83.H1_H1 ;  /* 0x30000053ff797230 */ /* 0x000fe40000004100 */
[----:B------:R-:W-:Y:S01]  /*0bb0*/  FMUL.FTZ R136, R4, R125 ;  /* 0x0000007d04887220 */ /* 0x000fe20000410000 */
[----:B------:R-:W-:Y:S02]  /*0bc0*/  HADD2.F32 R123, -RZ, R76.H1_H1 ;  /* 0x3000004cff7b7230 */ /* 0x000fe40000004100 */
[----:B------:R-:W-:-:S02]  /*0bd0*/  HADD2.F32 R159, -RZ, R129.H0_H0 ;  /* 0x20000081ff9f7230 */ /* 0x000fc40000004100 */
[-C--:B------:R-:W-:Y:S01]  /*0be0*/  FMUL.FTZ R121, R121, R138.reuse ;  /* 0x0000008a79797220 */ /* 0x080fe20000410000 */
[----:B------:R-:W-:Y:S01]  /*0bf0*/  FADD.FTZ R95, R95, R138 ;  /* 0x0000008a5f5f7221 */ /* 0x000fe20000010000 */
[----:B------:R-:W-:Y:S01]  /*0c00*/  FFMA.FTZ R47, R134, R138, R47 ;  /* 0x0000008a862f7223 */ /* 0x000fe2000001002f */
[-C--:B------:R-:W-:Y:S01]  /*0c10*/  FMUL.FTZ R123, R123, R128.reuse ;  /* 0x000000807b7b7220 */ /* 0x080fe20000410000 */
[----:B------:R-:W-:Y:S01]  /*0c20*/  FFMA.FTZ R97, R136, R128, R97 ;  /* 0x0000008088617223 */ /* 0x000fe20000010061 */
[----:B------:R-:W-:Y:S01]  /*0c30*/  FADD.FTZ R101, R101, R128 ;  /* 0x0000008065657221 */ /* 0x000fe20000010000 */
[----:B------:R-:W-:Y:S02]  /*0c40*/  HADD2.F32 R120, -RZ, R129.H1_H1 ;  /* 0x30000081ff787230 */ /* 0x000fe40000004100 */
[----:B------:R-:W-:Y:S01]  /*0c50*/  FMUL.FTZ R138, R140, R157 ;  /* 0x0000009d8c8a7220 */ /* 0x000fe20000410000 */
[----:B------:R-:W-:Y:S02]  /*0c60*/  HADD2.F32 R125, -RZ, R77.H1_H1 ;  /* 0x3000004dff7d7230 */ /* 0x000fe40000004100 */
[----:B------:R-:W-:Y:S01]  /*0c70*/  FMUL.FTZ R128, R142, R159 ;  /* 0x0000009f8e807220 */ /* 0x000fe20000410000 */
[----:B------:R-:W-:-:S02]  /*0c80*/  HADD2.F32 R129, -RZ, R130.H0_H0 ;  /* 0x20000082ff817230 */ /* 0x000fc40000004100 */
[----:B------:R-:W-:Y:S01]  /*0c90*/  FMUL.FTZ R140, R4, R127 ;  /* 0x0000007f048c7220 */ /* 0x000fe20000410000 */
[----:B------:R-:W-:Y:S02]  /*0ca0*/  HADD2.F32 R142, -RZ, R78.H0_H0 ;  /* 0x2000004eff8e7230 */ /* 0x000fe40000004100 */
[-C--:B------:R-:W-:Y:S01]  /*0cb0*/  FMUL.FTZ R125, R125, R120.reuse ;  /* 0x000000787d7d7220 */ /* 0x080fe20000410000 */
[----:B------:R-:W-:Y:S01]  /*0cc0*/  FADD.FTZ R103, R103, R120 ;  /* 0x0000007867677221 */ /* 0x000fe20000010000 */
[----:B------:R-:W-:Y:S01]  /*0cd0*/  FFMA.FTZ R99, R140, R120, R99 ;  /* 0x000000788c637223 */ /* 0x000fe20000010063 */
[----:B------:R-:W-:Y:S02]  /*0ce0*/  HADD2.F32 R130, -RZ, R130.H1_H1 ;  /* 0x30000082ff827230 */ /* 0x000fe40000004100 */
[----:B------:R-:W-:Y:S01]  /*0cf0*/  FMUL.FTZ R120, R142, R129 ;  /* 0x000000818e787220 */ /* 0x000fe20000410000 */
[----:B------:R-:W-:Y:S02]  /*0d00*/  HADD2.F32 R127, -RZ, R78.H1_H1 ;  /* 0x3000004eff7f7230 */ /* 0x000fe40000004100 */
[C---:B------:R-:W-:Y:S01]  /*0d10*/  FMUL.FTZ R142, R4.reuse, R133 ;  /* 0x00000085048e7220 */ /* 0x040fe20000410000 */
[----:B------:R-:W-:Y:S01]  /*0d20*/  FMUL.FTZ R131, R4, R131 ;  /* 0x0000008304837220 */ /* 0x000fe20000410000 */
[----:B------:R-:W-:Y:S01]  /*0d30*/  FADD.FTZ R65, R65, R130 ;  /* 0x0000008241417221 */ /* 0x000fe20000010000 */
[----:B------:R-:W-:Y:S01]  /*0d40*/  FADD.FTZ R64, R64, R129 ;  /* 0x0000008140407221 */ /* 0x000fe20000010000 */
[-C--:B------:R-:W-:Y:S01]  /*0d50*/  FMUL.FTZ R127, R127, R130.reuse ;  /* 0x000000827f7f7220 */ /* 0x080fe20000410000 */
[----:B------:R-:W-:Y:S01]  /*0d60*/  FFMA.FTZ R49, R142, R130, R49 ;  /* 0x000000828e317223 */ /* 0x000fe20000010031 */
[----:B------:R-:W-:Y:S01]  /*0d70*/  FFMA.FTZ R48, R131, R129, R48 ;  /* 0x0000008183307223 */ /* 0x000fe20000010030 */
        /* <DEDUP_REMOVED lines=11> */
[----:B------:R-:W-:Y:S01]  /*0e30*/  FFMA.FTZ R60, R165, R135, R60 ;  /* 0x00000087a53c7223 */ /* 0x000fe2000001003c */
[----:B------:R-:W-:Y:S01]  /*0e40*/  FADD.FTZ R32, R32, R135 ;  /* 0x0000008720207221 */ /* 0x000fe20000010000 */
[----:B------:R-:W-:-:S02]  /*0e50*/  HADD2.F32 R109, -RZ, R73.H0_H0 ;  /* 0x20000049ff6d7230 */ /* 0x000fc40000004100 */
[----:B------:R-:W-:Y:S01]  /*0e60*/  FMUL.FTZ R135, R4, R110 ;  /* 0x0000006e04877220 */ /* 0x000fe20000410000 */
[--C-:B------:R-:W-:Y:S02]  /*0e70*/  HADD2.F32 R145, -RZ, R105.reuse.H0_H0 ;  /* 0x20000069ff917230 */ /* 0x100fe40000004100 */
[----:B------:R-:W-:Y:S02]  /*0e80*/  HADD2.F32 R133, -RZ, R72.H1_H1 ;  /* 0x30000048ff857230 */ /* 0x000fe40000004100 */
[----:B------:R-:W-:Y:S02]  /*0e90*/  HADD2.F32 R104, -RZ, R104.H1_H1 ;  /* 0x30000068ff687230 */ /* 0x000fe40000004100 */
[-C--:B------:R-:W-:Y:S01]  /*0ea0*/  FMUL.FTZ R109, R109, R145.reuse ;  /* 0x000000916d6d7220 */ /* 0x080fe20000410000 */
[----:B------:R-:W-:Y:S01]  /*0eb0*/  FFMA.FTZ R62, R135, R145, R62 ;  /* 0x00000091873e7223 */ /* 0x000fe2000001003e */
[----:B------:R-:W-:Y:S01]  /*0ec0*/  FADD.FTZ R34, R34, R145 ;  /* 0x0000009122227221 */ /* 0x000fe20000010000 */
[----:B------:R-:W-:Y:S01]  /*0ed0*/  FFMA.FTZ R145, R3, R108, RZ ;  /* 0x0000006c03917223 */ /* 0x000fe200000100ff */
[----:B------:R-:W-:Y:S01]  /*0ee0*/  FADD.FTZ R110, RZ, R108 ;  /* 0x0000006cff6e7221 */ /* 0x000fe20000010000 */
[-C--:B------:R-:W-:Y:S01]  /*0ef0*/  FFMA.FTZ R61, R146, R104.reuse, R61 ;  /* 0x00000068923d7223 */ /* 0x080fe2000001003d */
[----:B------:R-:W-:Y:S01]  /*0f00*/  FADD.FTZ R33, R33, R104 ;  /* 0x0000006821217221 */ /* 0x000fe20000010000 */
[----:B------:R-:W-:Y:S01]  /*0f10*/  FMUL.FTZ R133, R133, R104 ;  /* 0x0000006885857220 */ /* 0x000fe20000410000 */
[C---:B------:R-:W-:Y:S01]  /*0f20*/  FMUL.FTZ R143, R4.reuse, R143 ;  /* 0x0000008f048f7220 */ /* 0x040fe20000410000 */
[----:B------:R-:W-:Y:S01]  /*0f30*/  FMUL.FTZ R148, R4, R111 ;  /* 0x0000006f04947220 */ /* 0x000fe20000410000 */
[----:B------:R-:W-:Y:S01]  /*0f40*/  FFMA.FTZ R104, R124, R137, R145 ;  /* 0x000000897c687223 */ /* 0x000fe20000010091 */
[----:B------:R-:W-:Y:S01]  /*0f50*/  FADD.FTZ R111, R137, R110 ;  /* 0x0000006e896f7221 */ /* 0x000fe20000010000 */
[----:B------:R-:W-:-:S02]  /*0f60*/  HADD2.F32 R152, -RZ, R105.H1_H1 ;  /* 0x30000069ff987230 */ /* 0x000fc40000004100 */
[----:B------:R-:W-:Y:S01]  /*0f70*/  FFMA.FTZ R105, R143, R116, R104 ;  /* 0x000000748f697223 */ /* 0x000fe20000010068 */
[----:B------:R-:W-:-:S03]  /*0f80*/  FADD.FTZ R110, R116, R111 ;  /* 0x0000006f746e7221 */ /* 0x000fc60000010000 */
[----:B------:R-:W-:Y:S01]  /*0f90*/  FFMA.FTZ R104, R126, R139, R105 ;  /* 0x0000008b7e687223 */ /* 0x000fe20000010069 */
[----:B------:R-:W-:Y:S01]  /*0fa0*/  FADD.FTZ R150, R139, R110 ;  /* 0x0000006e8b967221 */ /* 0x000fe20000010000 */
[----:B------:R-:W-:Y:S02]  /*0fb0*/  HADD2.F32 R111, -RZ, R73.H1_H1 ;  /* 0x30000049ff6f7230 */ /* 0x000fe40000004100 */
        /* <DEDUP_REMOVED lines=15> */
[----:B------:R-:W-:Y:S01]  /*10b0*/  FFMA.FTZ R46, R151, R149, R46 ;  /* 0x00000095972e7223 */ /* 0x000fe2000001002e */
[----:B------:R-:W-:-:S02]  /*10c0*/  HADD2.F32 R149, -RZ, R106.H0_H0 ;  /* 0x2000006aff957230 */ /* 0x000fc40000004100 */
[----:B------:R-:W-:Y:S01]  /*10d0*/  FFMA.FTZ R105, R153, R138, R104 ;  /* 0x0000008a99697223 */ /* 0x000fe20000010068 */
[----:B------:R-:W-:Y:S02]  /*10e0*/  HADD2.F32 R147, -RZ, R74.H0_H0 ;  /* 0x2000004aff937230 */ /* 0x000fe40000004100 */
[----:B------:R-:W-:Y:S01]  /*10f0*/  FADD.FTZ R112, R138, R111 ;  /* 0x0000006f8a707221 */ /* 0x000fe20000010000 */
[----:B------:R-:W-:Y:S01]  /*1100*/  FMUL.FTZ R155, R4, R155 ;  /* 0x0000009b049b7220 */ /* 0x000fe20000410000 */
[----:B------:R-:W-:Y:S01]  /*1110*/  FFMA.FTZ R104, R136, R123, R105 ;  /* 0x0000007b88687223 */ /* 0x000fe20000010069 */
[-C--:B------:R-:W-:Y:S01]  /*1120*/  FMUL.FTZ R111, R147, R149.reuse ;  /* 0x00000095936f7220 */ /* 0x080fe20000410000 */
[----:B------:R-:W-:Y:S01]  /*1130*/  FADD.FTZ R147, R123, R112 ;  /* 0x000000707b937221 */ /* 0x000fe20000010000 */
[----:B------:R-:W-:Y:S01]  /*1140*/  FFMA.FTZ R36, R145, R149, R36 ;  /* 0x0000009591247223 */ /* 0x000fe20000010024 */
[----:B------:R-:W-:Y:S01]  /*1150*/  FADD.FTZ R56, R56, R149 ;  /* 0x0000009538387221 */ /* 0x000fe20000010000 */
[----:B------:R-:W-:-:S02]  /*1160*/  HADD2.F32 R149, -RZ, R106.H1_H1 ;  /* 0x3000006aff957230 */ /* 0x000fc40000004100 */
[----:B------:R-:W-:Y:S01]  /*1170*/  FFMA.FTZ R105, R155, R128, R104 ;  /* 0x000000809b697223 */ /* 0x000fe20000010068 */
[----:B------:R-:W-:Y:S01]  /*1180*/  FADD.FTZ R106, R128, R147 ;  /* 0x00000093806a7221 */ /* 0x000fe20000010000 */
[----:B------:R-:W-:Y:S02]  /*1190*/  FMUL.FTZ R112, R4, R113 ;  /* 0x0000007104707220 */ /* 0x000fe40000410000 */
[----:B------:R-:W-:Y:S01]  /*11a0*/  FFMA.FTZ R104, R140, R125, R105 ;  /* 0x0000007d8c687223 */ /* 0x000fe20000010069 */
[----:B------:R-:W-:-:S03]  /*11b0*/  FADD.FTZ R113, R125, R106 ;  /* 0x0000006a7d717221 */ /* 0x000fc60000010000 */
[----:B------:R-:W-:Y:S01]  /*11c0*/  FFMA.FTZ R105, R131, R120, R104 ;  /* 0x0000007883697223 */ /* 0x000fe20000010068 */
[----:B------:R-:W-:Y:S01]  /*11d0*/  FADD.FTZ R150, R120, R113 ;  /* 0x0000007178967221 */ /* 0x000fe20000010000 */
[----:B------:R-:W-:Y:S02]  /*11e0*/  FMUL.FTZ R163, R4, R163 ;  /* 0x000000a304a37220 */ /* 0x000fe40000410000 */
[----:B------:R-:W-:Y:S01]  /*11f0*/  FFMA.FTZ R104, R142, R127, R105 ;  /* 0x0000007f8e687223 */ /* 0x000fe20000010069 */
[----:B------:R-:W-:-:S03]  /*1200*/  FADD.FTZ R113, R127, R150 ;  /* 0x000000967f717221 */ /* 0x000fc60000010000 */
[----:B------:R-:W-:Y:S01]  /*1210*/  FFMA.FTZ R105, R163, R130, R104 ;  /* 0x00000082a3697223 */ /* 0x000fe20000010068 */
[----:B------:R-:W-:Y:S01]  /*1220*/  FADD.FTZ R104, R130, R113 ;  /* 0x0000007182687221 */ /* 0x000fe20000010000 */
[----:B------:R-:W-:Y:S01]  /*1230*/  FMUL.FTZ R147, R4, R114 ;  /* 0x0000007204937220 */ /* 0x000fe20000410000 */
[----:B------:R-:W-:Y:S02]  /*1240*/  HADD2.F32 R106, -RZ, R74.H1_H1 ;  /* 0x3000004aff6a7230 */ /* 0x000fe40000004100 */
[----:B------:R-:W-:Y:S01]  /*1250*/  FFMA.FTZ R114, R144, R129, R105 ;  /* 0x0000008190727223 */ /* 0x000fe20000010069 */
[----:B------:R-:W-:Y:S01]  /*1260*/  FADD.FTZ R105, R129, R104 ;  /* 0x0000006881697221 */ /* 0x000fe20000010000 */
[-C--:B------:R-:W-:Y:S01]  /*1270*/  FFMA.FTZ R37, R112, R149.reuse, R37 ;  /* 0x0000009570257223 */ /* 0x080fe20000010025 */
[----:B------:R-:W-:Y:S01]  /*1280*/  FADD.FTZ R57, R57, R149 ;  /* 0x0000009539397221 */ /* 0x000fe20000010000 */
[----:B------:R-:W-:Y:S01]  /*1290*/  FFMA.FTZ R113, R165, R122, R114 ;  /* 0x0000007aa5717223 */ /* 0x000fe20000010072 */
[----:B------:R-:W-:Y:S01]  /*12a0*/  FADD.FTZ R104, R122, R105 ;  /* 0x000000697a687221 */ /* 0x000fe20000010000 */
[----:B------:R-:W-:Y:S01]  /*12b0*/  FMUL.FTZ R106, R106, R149 ;  /* 0x000000956a6a7220 */ /* 0x000fe20000410000 */
[----:B------:R-:W-:-:S02]  /*12c0*/  HADD2.F32 R149, -RZ, R107.H0_H0 ;  /* 0x2000006bff957230 */ /* 0x000fc40000004100 */
[----:B------:R-:W-:Y:S02]  /*12d0*/  HADD2.F32 R105, -RZ, R75.H0_H0 ;  /* 0x2000004bff697230 */ /* 0x000fe40000004100 */
[----:B------:R-:W-:Y:S01]  /*12e0*/  FFMA.FTZ R114, R146, R133, R113 ;  /* 0x0000008592727223 */ /* 0x000fe20000010071 */
[----:B------:R-:W-:Y:S01]  /*12f0*/  FADD.FTZ R104, R104, R133 ;  /* 0x0000008568687221 */ /* 0x000fe20000010000 */
[-C--:B------:R-:W-:Y:S01]  /*1300*/  FFMA.FTZ R38, R147, R149.reuse, R38 ;  /* 0x0000009593267223 */ /* 0x080fe20000010026 */
[----:B------:R-:W-:Y:S01]  /*1310*/  FADD.FTZ R58, R58, R149 ;  /* 0x000000953a3a7221 */ /* 0x000fe20000010000 */
[----:B------:R-:W-:Y:S01]  /*1320*/  FMUL.FTZ R113, R105, R149 ;  /* 0x0000009569717220 */ /* 0x000fe20000410000 */
[----:B------:R-:W-:Y:S01]  /*1330*/  FFMA.FTZ R149, R135, R109, R114 ;  /* 0x0000006d87957223 */ /* 0x000fe20000010072 */
[----:B------:R-:W-:Y:S01]  /*1340*/  FADD.FTZ R105, R104, R109 ;  /* 0x0000006d68697221 */ /* 0x000fe20000010000 */
[C---:B------:R-:W-:Y:S02]  /*1350*/  FFMA.FTZ R63, R148.reuse, R152, R63 ;  /* 0x00000098943f7223 */ /* 0x040fe4000001003f */
[----:B------:R-:W-:Y:S01]  /*1360*/  FFMA.FTZ R150, R148, R110, R149 ;  /* 0x0000006e94967223 */ /* 0x000fe20000010095 */
[----:B------:R-:W-:Y:S01]  /*1370*/  FADD.FTZ R104, R105, R110 ;  /* 0x0000006e69687221 */ /* 0x000fe20000010000 */
[----:B------:R-:W-:Y:S01]  /*1380*/  FADD.FTZ R35, R35, R152 ;  /* 0x0000009823237221 */ /* 0x000fe20000010000 */
[----:B------:R-:W-:-:S02]  /*1390*/  HADD2.F32 R152, -RZ, R107.H1_H1 ;  /* 0x3000006bff987230 */ /* 0x000fc40000004100 */
[----:B------:R-:W-:Y:S01]  /*13a0*/  FFMA.FTZ R107, R145, R111, R150 ;  /* 0x0000006f916b7223 */ /* 0x000fe20000010096 */
[----:B------:R-:W-:Y:S01]  /*13b0*/  FADD.FTZ R105, R104, R111 ;  /* 0x0000006f68697221 */ /* 0x000fe20000010000 */
[----:B------:R-:W-:Y:S01]  /*13c0*/  FMUL.FTZ R114, R4, R115 ;  /* 0x0000007304727220 */ /* 0x000fe20000410000 */
[----:B------:R-:W-:Y:S02]  /*13d0*/  HADD2.F32 R115, -RZ, R75.H1_H1 ;  /* 0x3000004bff737230 */ /* 0x000fe40000004100 */
[----:B------:R-:W-:Y:S01]  /*13e0*/  FFMA.FTZ R150, R112, R106, R107 ;  /* 0x0000006a70967223 */ /* 0x000fe2000001006b */
[----:B------:R-:W-:Y:S02]  /*13f0*/  FADD.FTZ R104, R105, R106 ;  /* 0x0000006a69687221 */ /* 0x000fe40000010000 */
[-C--:B------:R-:W-:Y:S01]  /*1400*/  FMUL.FTZ R107, R115, R152.reuse ;  /* 0x00000098736b7220 */ /* 0x080fe20000410000 */
        /* <DEDUP_REMOVED lines=8> */
[C---:B------:R-:W-:Y:S01]  /*1490*/  FFMA.FTZ R39, R114.reuse, R152, R39 ;  /* 0x0000009872277223 */ /* 0x040fe20000010027 */
[----:B------:R-:W-:Y:S01]  /*14a0*/  FADD.FTZ R59, R59, R152 ;  /* 0x000000983b3b7221 */ /* 0x000fe20000010000 */
[----:B------:R-:W-:Y:S01]  /*14b0*/  FFMA.FTZ R115, R114, R107, R115 ;  /* 0x0000006b72737223 */ /* 0x000fe20000010073 */
[----:B------:R-:W-:Y:S01]  /*14c0*/  FADD.FTZ R149, R104, R107 ;  /* 0x0000006b68957221 */ /* 0x000fe20000010000 */
[----:B------:R-:W-:Y:S06]  /*14d0*/  BRA `(.L_x_8203) ;  /* 0x00000000005c7947 */ /* 0x000fec0003800000 */
.L_x_8202:
        /* <DEDUP_REMOVED lines=11> */
[----:B------:R-:W-:-:S04]  /*1590*/  LEA.HI.SX32 R159, R9, R10, 0x1d ;  /* 0x0000000a099f7211 */ /* 0x000fc800078feaff */
        /* <DEDUP_REMOVED lines=11> */
.L_x_8203:
[----:B------:R-:W-:Y:S05]  /*1650*/  BSYNC.RECONVERGENT B1 ;  /* 0x0000000000017941 */ /* 0x000fea0003800200 */
.L_x_8201:
[----:B------:R-:W-:Y:S01]  /*1660*/  UMOV UR4, 0xffffffff ;  /* 0xffffffff00047882 */ /* 0x000fe20000000000 */
[----:B-----5:R-:W-:Y:S02]  /*1670*/  ISETP.GE.AND P3, PT, R5, 0x1, PT ;  /* 0x000000010500780c */ /* 0x020fe40003f66270 */
[----:B------:R-:W-:Y:S11]  /*1680*/  BRA.DIV UR4, `(.L_x_8204) ;  /* 0x0000004e04387947 */ /* 0x000ff6000b800000 */
[----:B-1----:R-:W1:Y:S04]  /*1690*/  SHFL.BFLY PT, R104, R149, 0x1, 0x1f ;  /* 0x0c201f0095687f89 */ /* 0x002e6800000e0000 */
        /* <DEDUP_REMOVED lines=17> */
.L_x_8316:
[----:B------:R-:W3:Y:S01]  /*17b0*/  S2R R115, SR_TID.X ;  /* 0x0000000000737919 */ /* 0x000ee20000002100 */
[----:B------:R-:W-:Y:S01]  /*17c0*/  ISETP.NE.U32.AND P1, PT, R6, RZ, PT ;  /* 0x000000ff0600720c */ /* 0x000fe20003f25070 */
[----:B------:R-:W-:Y:S01]  /*17d0*/  IMAD R6, R0, UR9, RZ ;  /* 0x0000000900067c24 */ /* 0x000fe2000f8e02ff */
[----:B------:R-:W-:Y:S01]  /*17e0*/  @P3 IADD3 R5, PT, PT, R5, -0x1, RZ ;  /* 0xffffffff05053810 */ /* 0x000fe20007ffe0ff */
[----:B-1----:R-:W-:Y:S01]  /*17f0*/  FADD.FTZ R159, R156, R159 ;  /* 0x0000009f9c9f7221 */ /* 0x002fe20000010000 */
[----:B------:R-:W-:Y:S01]  /*1800*/  ISETP.NE.AND.EX P1, PT, R7, RZ, PT, P1 ;  /* 0x000000ff0700720c */ /* 0x000fe20003f25310 */
[----:B--2---:R-:W-:Y:S01]  /*1810*/  FADD.FTZ R104, R149, R104 ;  /* 0x0000006895687221 */ /* 0x004fe20000010000 */
[----:B------:R-:W-:Y:S01]  /*1820*/  SHF.R.S32.HI R7, RZ, 0x1f, R6 ;  /* 0x0000001fff077819 */ /* 0x000fe20000011406 */
[----:B------:R-:W-:Y:S02]  /*1830*/  @P3 IMAD R5, R5, UR9, RZ ;  /* 0x0000000905053c24 */ /* 0x000fe4000f8e02ff */
[----:B0-----:R-:W-:Y:S01]  /*1840*/  HFMA2 R149, -RZ, RZ, 0, 0 ;  /* 0x00000000ff957431 */ /* 0x001fe200000001ff */
[----:B------:R-:W-:Y:S01]  /*1850*/  ISETP.NE.AND P4, PT, RZ, UR8, PT ;  /* 0x00000008ff007c0c */ /* 0x000fe2000bf85270 */
[----:B------:R-:W-:Y:S01]  /*1860*/  BSSY.RECONVERGENT B1, `(.L_x_8205) ;  /* 0x0000160000017945 */ /* 0x000fe20003800200 */
[----:B------:R-:W-:Y:S01]  /*1870*/  LEA.HI R7, R7, R6, RZ, 0x3 ;  /* 0x0000000607077211 */ /* 0x000fe200078f18ff */
[----:B------:R-:W-:Y:S01]  /*1880*/  FMUL.FTZ R152, R104, UR12 ;  /* 0x0000000c68987c20 */ /* 0x000fe20008410000 */
[----:B------:R-:W-:-:S04]  /*1890*/  @P3 SHF.R.S32.HI R6, RZ, 0x1f, R5 ;  /* 0x0000001fff063819 */ /* 0x000fc80000011405 */
[----:B------:R-:W-:Y:S01]  /*18a0*/  @P3 LEA.HI R5, R6, R5, RZ, 0x3 ;  /* 0x0000000506053211 */ /* 0x000fe200078f18ff */
[----:B------:R-:W-:Y:S01]  /*18b0*/  FMUL.FTZ R6, R159, UR12 ;  /* 0x0000000c9f067c20 */ /* 0x000fe20008410000 */
[----:B---3--:R-:W-:-:S04]  /*18c0*/  LOP3.LUT R150, R115, 0x1f, RZ, 0xc0, !PT ;  /* 0x0000001f73967812 */ /* 0x008fc800078ec0ff */
[-C--:B------:R-:W-:Y:S02]  /*18d0*/  @P3 LEA.HI.SX32 R149, R5, R150.reuse, 0x1d ;  /* 0x0000009605953211 */ /* 0x080fe400078feaff */
[----:B------:R-:W-:Y:S02]  /*18e0*/  FSEL R5, R6, RZ, !P4 ;  /* 0x000000ff06057208 */ /* 0x000fe40006000000 */
        /* <DEDUP_REMOVED lines=17> */
.L_x_8209:
[----:B------:R-:W-:Y:S05]  /*1a00*/  BSYNC.RECONVERGENT B2 ;  /* 0x0000000000027941 */ /* 0x000fea0003800200 */
.L_x_8208:
        /* <DEDUP_REMOVED lines=10> */
.L_x_8211:
[----:B------:R-:W-:Y:S05]  /*1ab0*/  BSYNC.RECONVERGENT B2 ;  /* 0x0000000000027941 */ /* 0x000fea0003800200 */
.L_x_8210:
        /* <DEDUP_REMOVED lines=10> */
.L_x_8213:
[----:B------:R-:W-:Y:S05]  /*1b60*/  BSYNC.RECONVERGENT B2 ;  /* 0x0000000000027941 */ /* 0x000fea0003800200 */
.L_x_8212:
        /* <DEDUP_REMOVED lines=10> */
.L_x_8215:
[----:B------:R-:W-:Y:S05]  /*1c10*/  BSYNC.RECONVERGENT B2 ;  /* 0x0000000000027941 */ /* 0x000fea0003800200 */
.L_x_8214:
        /* <DEDUP_REMOVED lines=10> */
.L_x_8217:
[----:B------:R-:W-:Y:S05]  /*1cc0*/  BSYNC.RECONVERGENT B2 ;  /* 0x0000000000027941 */ /* 0x000fea0003800200 */
.L_x_8216:
        /* <DEDUP_REMOVED lines=10> */
.L_x_8219:
[----:B------:R-:W-:Y:S05]  /*1d70*/  BSYNC.RECONVERGENT B2 ;  /* 0x0000000000027941 */ /* 0x000fea0003800200 */
.L_x_8218:
        /* <DEDUP_REMOVED lines=10> */
.L_x_8221:
[----:B------:R-:W-:Y:S05]  /*1e20*/  BSYNC.RECONVERGENT B2 ;  /* 0x0000000000027941 */ /* 0x000fea0003800200 */
.L_x_8220:
        /* <DEDUP_REMOVED lines=10> */
.L_x_8207:
        /* <DEDUP_REMOVED lines=18> */
[----:B------:R-:W-:Y:S01]  /*1ff0*/  FMUL.FTZ R42, R4, R55 ;  /* 0x00000037042a7220 */ /* 0x000fe20000410000 */
        /* <DEDUP_REMOVED lines=24> */
.L_x_8224:
[----:B------:R-:W-:Y:S05]  /*2180*/  BSYNC.RECONVERGENT B2 ;  /* 0x0000000000027941 */ /* 0x000fea0003800200 */
.L_x_8223:
        /* <DEDUP_REMOVED lines=10> */
.L_x_8226:
[----:B------:R-:W-:Y:S05]  /*2230*/  BSYNC.RECONVERGENT B2 ;  /* 0x0000000000027941 */ /* 0x000fea0003800200 */
.L_x_8225:
        /* <DEDUP_REMOVED lines=10> */
.L_x_8228:
[----:B------:R-:W-:Y:S05]  /*22e0*/  BSYNC.RECONVERGENT B2 ;  /* 0x0000000000027941 */ /* 0x000fea0003800200 */
.L_x_8227:
        /* <DEDUP_REMOVED lines=10> */
.L_x_8230:
[----:B------:R-:W-:Y:S05]  /*2390*/  BSYNC.RECONVERGENT B2 ;  /* 0x0000000000027941 */ /* 0x000fea0003800200 */
.L_x_8229:
        /* <DEDUP_REMOVED lines=10> */
.L_x_8232:
[----:B------:R-:W-:Y:S05]  /*2440*/  BSYNC.RECONVERGENT B2 ;  /* 0x0000000000027941 */ /* 0x000fea0003800200 */
.L_x_8231:
        /* <DEDUP_REMOVED lines=10> */
.L_x_8234:
[----:B------:R-:W-:Y:S05]  /*24f0*/  BSYNC.RECONVERGENT B2 ;  /* 0x0000000000027941 */ /* 0x000fea0003800200 */
.L_x_8233:
        /* <DEDUP_REMOVED lines=10> */
.L_x_8236:
[----:B------:R-:W-:Y:S05]  /*25a0*/  BSYNC.RECONVERGENT B2 ;  /* 0x0000000000027941 */ /* 0x000fea0003800200 */
.L_x_8235:
[----:B------:R-:W-:Y:S05]  /*25b0*/  @!P3 BRA `(.L_x_8222) ;  /* 0x000000080028b947 */ /* 0x000fea0003800000 */
[----:B------:R-:W-:-:S05]  /*25c0*/  FMUL.FTZ R6, R55, UR13 ;  /* 0x0000000d37067c20 */ /* 0x000fca0008410000 */
[----:B------:R-:W-:-:S04]  /*25d0*/  F2FP.F16.F32.PACK_AB R6, RZ, R6 ;  /* 0x00000006ff06723e */ /* 0x000fc800000000ff */
[----:B------:R-:W-:Y:S01]  /*25e0*/  PRMT R71, R71, 0x5410, R6 ;  /* 0x0000541047477816 */ /* 0x000fe20000000006 */
[----:B------:R-:W-:Y:S06]  /*25f0*/  BRA `(.L_x_8222) ;  /* 0x0000000800187947 */ /* 0x000fec0003800000 */
.L_x_8206:
        /* <DEDUP_REMOVED lines=10> */
[----:B------:R-:W-:-:S03]  /*26a0*/  @P2 FADD.FTZ R7, R108, -R7 ;  /* 0x800000076c072221 */ /* 0x000fc60000010000 */
[----:B------:R-:W1:Y:S01]  /*26b0*/  @P3 LDC R161, c[0x0][0x40c] ;  /* 0x00010300ffa13b82 */ /* 0x000e620000000800 */
[C---:B------:R-:W-:Y:S01]  /*26c0*/  @P2 FFMA.FTZ R6, R4.reuse, R7, R28 ;  /* 0x0000000704062223 */ /* 0x040fe2000001001c */
[----:B------:R-:W-:Y:S01]  /*26d0*/  @P2 FADD.FTZ R7, R137, -R154 ;  /* 0x8000009a89072221 */ /* 0x000fe20000010000 */
[----:B------:R-:W-:Y:S01]  /*26e0*/  MOV R154, R29 ;  /* 0x0000001d009a7202 */ /* 0x000fe20000000f00 */
[----:B------:R-:W-:Y:S02]  /*26f0*/  @P2 FADD.FTZ R158, R139, -R158 ;  /* 0x8000009e8b9e2221 */ /* 0x000fe40000010000 */
[----:B------:R-:W-:Y:S01]  /*2700*/  @P2 FFMA.FTZ R154, R4, R7, R29 ;  /* 0x00000007049a2223 */ /* 0x000fe2000001001d */
[----:B0-----:R-:W-:Y:S01]  /*2710*/  @P3 FMUL.FTZ R7, R6, R159 ;  /* 0x0000009f06073220 */ /* 0x001fe20000410000 */
[----:B------:R-:W-:Y:S01]  /*2720*/  @P2 FFMA.FTZ R159, R143, R152, R5 ;  /* 0x000000988f9f2223 */ /* 0x000fe20000010005 */
[----:B------:R-:W-:-:S03]  /*2730*/  MOV R6, R30 ;  /* 0x0000001e00067202 */ /* 0x000fc60000000f00 */
[----:B------:R-:W-:Y:S01]  /*2740*/  @P2 FADD.FTZ R159, R116, -R159 ;  /* 0x8000009f749f2221 */ /* 0x000fe20000010000 */
[----:B-1----:R-:W-:-:S03]  /*2750*/  @P3 FMUL.FTZ R156, R154, R161 ;  /* 0x000000a19a9c3220 */ /* 0x002fc60000410000 */
[C---:B------:R-:W-:Y:S01]  /*2760*/  @P2 FFMA.FTZ R6, R4.reuse, R159, R30 ;  /* 0x0000009f04062223 */ /* 0x040fe2000001001e */
[----:B------:R-:W-:Y:S01]  /*2770*/  @P3 F2FP.F16.F32.PACK_AB R154, RZ, R7 ;  /* 0x00000007ff9a323e */ /* 0x000fe200000000ff */
[----:B------:R-:W0:Y:S01]  /*2780*/  @P3 LDC R159, c[0x0][0x40c] ;  /* 0x00010300ff9f3b82 */ /* 0x000e220000000800 */
[----:B------:R-:W-:Y:S01]  /*2790*/  MOV R7, R31 ;  /* 0x0000001f00077202 */ /* 0x000fe20000000f00 */
[----:B------:R-:W-:Y:S01]  /*27a0*/  @P2 FFMA.FTZ R7, R4, R158, R31 ;  /* 0x0000009e04072223 */ /* 0x000fe2000001001f */
[----:B------:R-:W-:Y:S01]  /*27b0*/  @P3 PRMT R68, R154, 0x7610, R68 ;  /* 0x000076109a443816 */ /* 0x000fe20000000044 */
[----:B------:R-:W-:Y:S01]  /*27c0*/  @P2 FFMA.FTZ R154, R141, R152, R5 ;  /* 0x000000988d9a2223 */ /* 0x000fe20000010005 */
[----:B------:R-:W-:-:S03]  /*27d0*/  @P3 F2FP.F16.F32.PACK_AB R156, RZ, R156 ;  /* 0x0000009cff9c323e */ /* 0x000fc600000000ff */
[----:B------:R-:W1:Y:S01]  /*27e0*/  @P3 LDC R158, c[0x0][0x40c] ;  /* 0x00010300ff9e3b82 */ /* 0x000e620000000800 */
[----:B------:R-:W-:Y:S01]  /*27f0*/  @P3 PRMT R68, R68, 0x5410, R156 ;  /* 0x0000541044443816 */ /* 0x000fe2000000009c */
[----:B------:R-:W-:-:S06]  /*2800*/  @P2 FFMA.FTZ R156, R132, R152, R5 ;  /* 0x00000098849c2223 */ /* 0x000fcc0000010005 */
[----:B------:R-:W2:Y:S01]  /*2810*/  @P3 LDC R161, c[0x0][0x40c] ;  /* 0x00010300ffa13b82 */ /* 0x000ea20000000800 */
[----:B0-----:R-:W-:Y:S01]  /*2820*/  @P3 FMUL.FTZ R6, R6, R159 ;  /* 0x0000009f06063220 */ /* 0x001fe20000410000 */
[----:B------:R-:W-:Y:S01]  /*2830*/  @P2 FADD.FTZ R159, R119, -R154 ;  /* 0x8000009a779f2221 */ /* 0x000fe20000010000 */
[----:B------:R-:W-:-:S03]  /*2840*/  MOV R154, R24 ;  /* 0x00000018009a7202 */ /* 0x000fc60000000f00 */
[----:B------:R-:W-:Y:S01]  /*2850*/  @P2 FFMA.FTZ R154, R4, R159, R24 ;  /* 0x0000009f049a2223 */ /* 0x000fe20000010018 */
[----:B------:R-:W-:Y:S01]  /*2860*/  @P3 F2FP.F16.F32.PACK_AB R6, RZ, R6 ;  /* 0x00000006ff06323e */ /* 0x000fe200000000ff */
[----:B------:R-:W0:Y:S01]  /*2870*/  @P3 LDC R159, c[0x0][0x40c] ;  /* 0x00010300ff9f3b82 */ /* 0x000e220000000800 */
[----:B-1----:R-:W-:Y:S01]  /*2880*/  @P3 FMUL.FTZ R7, R7, R158 ;  /* 0x0000009e07073220 */ /* 0x002fe20000410000 */
[----:B------:R-:W-:Y:S01]  /*2890*/  @P2 FADD.FTZ R158, R117, -R156 ;  /* 0x8000009c759e2221 */ /* 0x000fe20000010000 */
[----:B------:R-:W-:Y:S02]  /*28a0*/  MOV R156, R25 ;  /* 0x00000019009c7202 */ /* 0x000fe40000000f00 */
[----:B------:R-:W-:Y:S01]  /*28b0*/  @P3 PRMT R69, R6, 0x7610, R69 ;  /* 0x0000761006453816 */ /* 0x000fe20000000045 */
[----:B------:R-:W-:Y:S01]  /*28c0*/  @P2 FFMA.FTZ R156, R4, R158, R25 ;  /* 0x0000009e049c2223 */ /* 0x000fe20000010019 */
[----:B------:R-:W-:Y:S02]  /*28d0*/  MOV R158, R26 ;  /* 0x0000001a009e7202 */ /* 0x000fe40000000f00 */
[----:B------:R-:W-:Y:S01]  /*28e0*/  @P3 F2FP.F16.F32.PACK_AB R7, RZ, R7 ;  /* 0x00000007ff07323e */ /* 0x000fe200000000ff */
[----:B--2---:R-:W-:-:S03]  /*28f0*/  @P3 FMUL.FTZ R156, R156, R161 ;  /* 0x000000a19c9c3220 */ /* 0x004fc60000410000 */
[----:B------:R-:W-:Y:S02]  /*2900*/  @P3 PRMT R69, R69, 0x5410, R7 ;  /* 0x0000541045453816 */ /* 0x000fe40000000007 */
[----:B------:R-:W-:Y:S01]  /*2910*/  @P3 F2FP.F16.F32.PACK_AB R156, RZ, R156 ;  /* 0x0000009cff9c323e */ /* 0x000fe200000000ff */
[----:B0-----:R-:W-:Y:S01]  /*2920*/  @P3 FMUL.FTZ R154, R154, R159 ;  /* 0x0000009f9a9a3220 */ /* 0x001fe20000410000 */
[----:B------:R-:W-:-:S04]  /*2930*/  @P2 FFMA.FTZ R159, R151, R152, R5 ;  /* 0x00000098979f2223 */ /* 0x000fc80000010005 */
[----:B------:R-:W-:Y:S01]  /*2940*/  @P2 FADD.FTZ R159, R118, -R159 ;  /* 0x8000009f769f2221 */ /* 0x000fe20000010000 */
[----:B------:R-:W-:-:S03]  /*2950*/  @P3 F2FP.F16.F32.PACK_AB R154, RZ, R154 ;  /* 0x0000009aff9a323e */ /* 0x000fc600000000ff */
[----:B------:R-:W-:Y:S01]  /*2960*/  @P2 FFMA.FTZ R158, R4, R159, R26 ;  /* 0x0000009f049e2223 */ /* 0x000fe2000001001a */
[----:B------:R-:W-:Y:S01]  /*2970*/  @P3 PRMT R70, R154, 0x7610, R70 ;  /* 0x000076109a463816 */ /* 0x000fe20000000046 */
[----:B------:R-:W0:Y:S03]  /*2980*/  @P3 LDC R159, c[0x0][0x40c] ;  /* 0x00010300ff9f3b82 */ /* 0x000e260000000800 */
        /* <DEDUP_REMOVED lines=13> */
.L_x_8237:
[----:B------:R-:W0:Y:S01]  /*2a60*/  @P3 LDC R43, c[0x0][0x40c] ;  /* 0x00010300ff2b3b82 */ /* 0x000e220000000800 */
[-CC-:B------:R-:W-:Y:S01]  /*2a70*/  @P2 FFMA.FTZ R7, R151, R152.reuse, R5.reuse ;  /* 0x0000009897072223 */ /* 0x180fe20000010005 */
[----:B------:R-:W-:Y:S01]  /*2a80*/  @P2 FFMA.FTZ R6, R134, R152, R5 ;  /* 0x0000009886062223 */ /* 0x000fe20000010005 */
[----:B------:R-:W-:Y:S02]  /*2a90*/  MOV R54, R26 ;  /* 0x0000001a00367202 */ /* 0x000fe40000000f00 */
[----:B------:R-:W-:Y:S01]  /*2aa0*/  @P2 FADD.FTZ R7, R118, -R7 ;  /* 0x8000000776072221 */ /* 0x000fe20000010000 */
[----:B------:R-:W-:Y:S01]  /*2ab0*/  @P2 FADD.FTZ R6, R121, -R6 ;  /* 0x8000000679062221 */ /* 0x000fe20000010000 */
[----:B------:R-:W-:Y:S01]  /*2ac0*/  MOV R55, R27 ;  /* 0x0000001b00377202 */ /* 0x000fe20000000f00 */
[----:B------:R-:W1:Y:S01]  /*2ad0*/  @P3 LDC R156, c[0x0][0x40c] ;  /* 0x00010300ff9c3b82 */ /* 0x000e620000000800 */
[C---:B------:R-:W-:Y:S01]  /*2ae0*/  @P2 FFMA.FTZ R54, R4.reuse, R7, R26 ;  /* 0x0000000704362223 */ /* 0x040fe2000001001a */
[----:B------:R-:W-:Y:S01]  /*2af0*/  @P2 FFMA.FTZ R7, R3, R152, R5 ;  /* 0x0000009803072223 */ /* 0x000fe20000010005 */
[----:B------:R-:W-:Y:S01]  /*2b00*/  @P2 FFMA.FTZ R55, R4, R6, R27 ;  /* 0x0000000604372223 */ /* 0x000fe2000001001b */
[----:B------:R-:W-:Y:S01]  /*2b10*/  @P2 FFMA.FTZ R6, R124, R152, R5 ;  /* 0x000000987c062223 */ /* 0x000fe20000010005 */
[----:B------:R-:W-:Y:S01]  /*2b20*/  MOV R40, R28 ;  /* 0x0000001c00287202 */ /* 0x000fe20000000f00 */
[----:B------:R-:W-:Y:S01]  /*2b30*/  @P2 FADD.FTZ R41, R108, -R7 ;  /* 0x800000076c292221 */ /* 0x000fe20000010000 */
[----:B------:R-:W-:Y:S01]  /*2b40*/  MOV R42, R30 ;  /* 0x0000001e002a7202 */ /* 0x000fe20000000f00 */
[----:B------:R-:W-:Y:S01]  /*2b50*/  @P2 FADD.FTZ R6, R137, -R6 ;  /* 0x8000000689062221 */ /* 0x000fe20000010000 */
[----:B------:R-:W2:Y:S01]  /*2b60*/  @P3 LDC R159, c[0x0][0x40c] ;  /* 0x00010300ff9f3b82 */ /* 0x000ea20000000800 */
[C---:B------:R-:W-:Y:S01]  /*2b70*/  @P2 FFMA.FTZ R40, R4.reuse, R41, R28 ;  /* 0x0000002904282223 */ /* 0x040fe2000001001c */
[----:B------:R-:W-:Y:S01]  /*2b80*/  MOV R41, R29 ;  /* 0x0000001d00297202 */ /* 0x000fe20000000f00 */
[----:B------:R-:W-:Y:S01]  /*2b90*/  @P2 FFMA.FTZ R41, R4, R6, R29 ;  /* 0x0000000604292223 */ /* 0x000fe2000001001d */
[--C-:B------:R-:W-:Y:S01]  /*2ba0*/  @P2 FFMA.FTZ R6, R126, R152, R5.reuse ;  /* 0x000000987e062223 */ /* 0x100fe20000010005 */
[----:B------:R-:W-:Y:S01]  /*2bb0*/  MOV R52, R24 ;  /* 0x0000001800347202 */ /* 0x000fe20000000f00 */
[----:B0-----:R-:W-:Y:S01]  /*2bc0*/  @P3 FMUL.FTZ R7, R54, R43 ;  /* 0x0000002b36073220 */ /* 0x001fe20000410000 */
[----:B------:R-:W-:Y:S01]  /*2bd0*/  @P2 FFMA.FTZ R43, R143, R152, R5 ;  /* 0x000000988f2b2223 */ /* 0x000fe20000010005 */
[----:B------:R-:W-:Y:S01]  /*2be0*/  @P2 FADD.FTZ R6, R139, -R6 ;  /* 0x800000068b062221 */ /* 0x000fe20000010000 */
[----:B------:R-:W0:Y:S02]  /*2bf0*/  @P3 LDC R154, c[0x0][0x40c] ;  /* 0x00010300ff9a3b82 */ /* 0x000e240000000800 */
[----:B------:R-:W-:Y:S01]  /*2c00*/  @P2 FADD.FTZ R43, R116, -R43 ;  /* 0x8000002b742b2221 */ /* 0x000fe20000010000 */
[----:B------:R-:W-:Y:S01]  /*2c10*/  @P3 F2FP.F16.F32.PACK_AB R7, RZ, R7 ;  /* 0x00000007ff07323e */ /* 0x000fe200000000ff */
[----:B-1----:R-:W-:-:S02]  /*2c20*/  @P3 FMUL.FTZ R156, R41, R156 ;  /* 0x0000009c299c3220 */ /* 0x002fc40000410000 */
[C---:B------:R-:W-:Y:S01]  /*2c30*/  @P2 FFMA.FTZ R42, R4.reuse, R43, R30 ;  /* 0x0000002b042a2223 */ /* 0x040fe2000001001e */
[----:B------:R-:W-:Y:S01]  /*2c40*/  MOV R43, R31 ;  /* 0x0000001f002b7202 */ /* 0x000fe20000000f00 */
[----:B------:R-:W-:Y:S01]  /*2c50*/  @P2 FFMA.FTZ R43, R4, R6, R31 ;  /* 0x00000006042b2223 */ /* 0x000fe2000001001f */
[-C--:B------:R-:W-:Y:S01]  /*2c60*/  @P2 FFMA.FTZ R6, R141, R152.reuse, R5 ;  /* 0x000000988d062223 */ /* 0x080fe20000010005 */
[----:B------:R-:W1:Y:S01]  /*2c70*/  @P3 LDC R161, c[0x0][0x40c] ;  /* 0x00010300ffa13b82 */ /* 0x000e620000000800 */
[----:B------:R-:W-:Y:S02]  /*2c80*/  @P3 PRMT R71, R7, 0x7610, R71 ;  /* 0x0000761007473816 */ /* 0x000fe40000000047 */
[----:B------:R-:W-:Y:S01]  /*2c90*/  @P2 FADD.FTZ R53, R119, -R6 ;  /* 0x8000000677352221 */ /* 0x000fe20000010000 */
[----:B------:R-:W-:Y:S01]  /*2ca0*/  @P2 FFMA.FTZ R6, R132, R152, R5 ;  /* 0x0000009884062223 */ /* 0x000fe20000010005 */
[----:B------:R-:W-:Y:S02]  /*2cb0*/  @P3 F2FP.F16.F32.PACK_AB R7, RZ, R156 ;  /* 0x0000009cff07323e */ /* 0x000fe400000000ff */
[C---:B------:R-:W-:Y:S01]  /*2cc0*/  @P2 FFMA.FTZ R52, R4.reuse, R53, R24 ;  /* 0x0000003504342223 */ /* 0x040fe20000010018 */
[----:B------:R-:W-:Y:S01]  /*2cd0*/  @P2 FADD.FTZ R6, R117, -R6 ;  /* 0x8000000675062221 */ /* 0x000fe20000010000 */
[----:B------:R-:W-:Y:S01]  /*2ce0*/  MOV R53, R25 ;  /* 0x0000001900357202 */ /* 0x000fe20000000f00 */
[----:B------:R-:W3:Y:S02]  /*2cf0*/  @P3 LDC R156, c[0x0][0x40c] ;  /* 0x00010300ff9c3b82 */ /* 0x000ee40000000800 */
[----:B------:R-:W-:Y:S01]  /*2d00*/  @P2 FFMA.FTZ R53, R4, R6, R25 ;  /* 0x0000000604352223 */ /* 0x000fe20000010019 */
[----:B--2---:R-:W-:Y:S01]  /*2d10*/  @P3 FMUL.FTZ R6, R40, R159 ;  /* 0x0000009f28063220 */ /* 0x004fe20000410000 */
[----:B0-----:R-:W-:-:S04]  /*2d20*/  @P3 FMUL.FTZ R154, R55, R154 ;  /* 0x0000009a379a3220 */ /* 0x001fc80000410000 */
[----:B------:R-:W0:Y:S01]  /*2d30*/  @P3 LDC R159, c[0x0][0x40c] ;  /* 0x00010300ff9f3b82 */ /* 0x000e220000000800 */
[----:B------:R-:W-:Y:S02]  /*2d40*/  @P3 F2FP.F16.F32.PACK_AB R154, RZ, R154 ;  /* 0x0000009aff9a323e */ /* 0x000fe400000000ff */
[----:B------:R-:W-:Y:S02]  /*2d50*/  @P3 F2FP.F16.F32.PACK_AB R6, RZ, R6 ;  /* 0x00000006ff06323e */ /* 0x000fe400000000ff */
[----:B------:R-:W-:Y:S01]  /*2d60*/  @P3 PRMT R71, R71, 0x5410, R154 ;  /* 0x0000541047473816 */ /* 0x000fe2000000009a */
[----:B-1----:R-:W-:Y:S01]  /*2d70*/  @P3 FMUL.FTZ R158, R52, R161 ;  /* 0x000000a1349e3220 */ /* 0x002fe20000410000 */
[----:B------:R-:W-:Y:S01]  /*2d80*/  @P3 PRMT R68, R6, 0x7610, R68 ;  /* 0x0000761006443816 */ /* 0x000fe20000000044 */
[----:B------:R-:W1:Y:S03]  /*2d90*/  @P3 LDC R160, c[0x0][0x40c] ;  /* 0x00010300ffa03b82 */ /* 0x000e660000000800 */
[----:B------:R-:W-:-:S02]  /*2da0*/  @P3 F2FP.F16.F32.PACK_AB R158, RZ, R158 ;  /* 0x0000009eff9e323e */ /* 0x000fc400000000ff */
[----:B------:R-:W-:Y:S02]  /*2db0*/  @P3 PRMT R68, R68, 0x5410, R7 ;  /* 0x0000541044443816 */ /* 0x000fe40000000007 */
[----:B------:R-:W-:Y:S01]  /*2dc0*/  @P3 PRMT R70, R158, 0x7610, R70 ;  /* 0x000076109e463816 */ /* 0x000fe20000000046 */
[----:B---3--:R-:W-:-:S05]  /*2dd0*/  @P3 FMUL.FTZ R156, R43, R156 ;  /* 0x0000009c2b9c3220 */ /* 0x008fca0000410000 */
[----:B------:R-:W-:Y:S01]  /*2de0*/  @P3 F2FP.F16.F32.PACK_AB R156, RZ, R156 ;  /* 0x0000009cff9c323e */ /* 0x000fe200000000ff */
[----:B0-----:R-:W-:-:S05]  /*2df0*/  @P3 FMUL.FTZ R154, R42, R159 ;  /* 0x0000009f2a9a3220 */ /* 0x001fca0000410000 */
[----:B------:R-:W-:Y:S01]  /*2e00*/  @P3 F2FP.F16.F32.PACK_AB R154, RZ, R154 ;  /* 0x0000009aff9a323e */ /* 0x000fe200000000ff */
[----:B-1----:R-:W-:-:S03]  /*2e10*/  @P3 FMUL.FTZ R159, R53, R160 ;  /* 0x000000a0359f3220 */ /* 0x002fc60000410000 */
[----:B------:R-:W-:Y:S02]  /*2e20*/  @P3 PRMT R69, R154, 0x7610, R69 ;  /* 0x000076109a453816 */ /* 0x000fe40000000045 */
[----:B------:R-:W-:Y:S02]  /*2e30*/  @P3 F2FP.F16.F32.PACK_AB R159, RZ, R159 ;  /* 0x0000009fff9f323e */ /* 0x000fe400000000ff */
[----:B------:R-:W-:Y:S02]  /*2e40*/  @P3 PRMT R69, R69, 0x5410, R156 ;  /* 0x0000541045453816 */ /* 0x000fe4000000009c */
[----:B------:R-:W-:-:S07]  /*2e50*/  @P3 PRMT R70, R70, 0x5410, R159 ;  /* 0x0000541046463816 */ /* 0x000fce000000009f */
.L_x_8222:
[----:B------:R-:W-:Y:S05]  /*2e60*/  BSYNC.RECONVERGENT B1 ;  /* 0x0000000000017941 */ /* 0x000fea0003800200 */
.L_x_8205:
[----:B------:R-:W-:Y:S01]  /*2e70*/  ISETP.NE.U32.AND P1, PT, R105, RZ, PT ;  /* 0x000000ff6900720c */ /* 0x000fe20003f25070 */
[----:B------:R-:W-:Y:S03]  /*2e80*/  BSSY.RECONVERGENT B1, `(.L_x_8238) ;  /* 0x0000157000017945 */ /* 0x000fe60003800200 */
[----:B------:R-:W-:Y:S02]  /*2e90*/  ISETP.NE.AND.EX P1, PT, R104, RZ, PT, P1 ;  /* 0x000000ff6800720c */ /* 0x000fe40003f25310 */
[----:B------:R-:W0:Y:S11]  /*2ea0*/  @P3 LDC.64 R104, c[0x0][0x468] ;  /* 0x00011a00ff683b82 */ /* 0x000e360000000a00 */
        /* <DEDUP_REMOVED lines=17> */
[C---:B------:R-:W-:Y:S01]  /*2fc0*/  @P2 FFMA.FTZ R40, R4.reuse, R7, R20 ;  /* 0x0000000704282223 */ /* 0x040fe20000010014 */
[----:B------:R-:W-:Y:S01]  /*2fd0*/  @P2 FFMA.FTZ R7, R155, R152, R5 ;  /* 0x000000989b072223 */ /* 0x000fe20000010005 */
[----:B------:R-:W-:Y:S01]  /*2fe0*/  @P2 FFMA.FTZ R41, R4, R6, R21 ;  /* 0x0000000604292223 */ /* 0x000fe20000010015 */
[----:B------:R-:W-:Y:S01]  /*2ff0*/  MOV R42, R22 ;  /* 0x00000016002a7202 */ /* 0x000fe20000000f00 */
[-C--:B------:R-:W-:Y:S01]  /*3000*/  @P2 FFMA.FTZ R55, R163, R152.reuse, R5 ;  /* 0x00000098a3372223 */ /* 0x080fe20000010005 */
[----:B------:R-:W-:Y:S01]  /*3010*/  @P2 FADD.FTZ R43, R128, -R7 ;  /* 0x80000007802b2221 */ /* 0x000fe20000010000 */
[----:B------:R-:W-:Y:S01]  /*3020*/  @P2 FADD.FTZ R54, R127, -R54 ;  /* 0x800000367f362221 */ /* 0x000fe20000010000 */
[----:B------:R-:W2:Y:S01]  /*3030*/  @P3 LDC R161, c[0x0][0x40c] ;  /* 0x00010300ffa13b82 */ /* 0x000ea20000000800 */
[----:B------:R-:W-:Y:S01]  /*3040*/  @P2 FFMA.FTZ R154, R144, R152, R5 ;  /* 0x00000098909a2223 */ /* 0x000fe20000010005 */
[----:B------:R-:W-:Y:S01]  /*3050*/  @P2 FFMA.FTZ R42, R4, R43, R22 ;  /* 0x0000002b042a2223 */ /* 0x000fe20000010016 */
[----:B------:R-:W-:Y:S01]  /*3060*/  MOV R43, R23 ;  /* 0x00000017002b7202 */ /* 0x000fe20000000f00 */
[----:B------:R-:W-:Y:S01]  /*3070*/  @P2 FADD.FTZ R55, R130, -R55 ;  /* 0x8000003782372221 */ /* 0x000fe20000010000 */
[----:B------:R-:W-:-:S03]  /*3080*/  @P2 FADD.FTZ R154, R129, -R154 ;  /* 0x8000009a819a2221 */ /* 0x000fc60000010000 */
[----:B------:R-:W3:Y:S01]  /*3090*/  @P3 LDC R159, c[0x0][0x40c] ;  /* 0x00010300ff9f3b82 */ /* 0x000ee20000000800 */
[----:B0-----:R-:W-:Y:S01]  /*30a0*/  @P3 FMUL.FTZ R7, R41, R52 ;  /* 0x0000003429073220 */ /* 0x001fe20000410000 */
[----:B------:R-:W-:-:S04]  /*30b0*/  @P2 FFMA.FTZ R52, R140, R152, R5 ;  /* 0x000000988c342223 */ /* 0x000fc80000010005 */
[----:B------:R-:W-:Y:S01]  /*30c0*/  @P2 FADD.FTZ R52, R125, -R52 ;  /* 0x800000347d342221 */ /* 0x000fe20000010000 */
[----:B------:R-:W-:Y:S01]  /*30d0*/  @P3 F2FP.F16.F32.PACK_AB R7, RZ, R7 ;  /* 0x00000007ff07323e */ /* 0x000fe200000000ff */
[----:B------:R-:W0:Y:S01]  /*30e0*/  @P3 LDC R156, c[0x0][0x40c] ;  /* 0x00010300ff9c3b82 */ /* 0x000e220000000800 */
[----:B-1----:R-:W-:Y:S01]  /*30f0*/  @P3 FMUL.FTZ R6, R40, R53 ;  /* 0x0000003528063220 */ /* 0x002fe20000410000 */
[----:B------:R-:W-:Y:S01]  /*3100*/  @P2 FFMA.FTZ R53, R131, R152, R5 ;  /* 0x0000009883352223 */ /* 0x000fe20000010005 */
[----:B------:R-:W-:Y:S01]  /*3110*/  @P2 FFMA.FTZ R43, R4, R52, R23 ;  /* 0x00000034042b2223 */ /* 0x000fe20000010017 */
[----:B------:R-:W-:Y:S02]  /*3120*/  MOV R52, R16 ;  /* 0x0000001000347202 */ /* 0x000fe40000000f00 */
[----:B------:R-:W-:Y:S01]  /*3130*/  @P2 FADD.FTZ R53, R120, -R53 ;  /* 0x8000003578352221 */ /* 0x000fe20000010000 */
[----:B------:R-:W-:Y:S01]  /*3140*/  @P3 F2FP.F16.F32.PACK_AB R6, RZ, R6 ;  /* 0x00000006ff06323e */ /* 0x000fe200000000ff */
[----:B------:R-:W1:Y:S02]  /*3150*/  @P3 LDC R104, c[0x0][0x40c] ;  /* 0x00010300ff683b82 */ /* 0x000e640000000800 */
[C---:B------:R-:W-:Y:S01]  /*3160*/  @P2 FFMA.FTZ R52, R4.reuse, R53, R16 ;  /* 0x0000003504342223 */ /* 0x040fe20000010010 */
[----:B------:R-:W-:Y:S01]  /*3170*/  MOV R53, R17 ;  /* 0x0000001100357202 */ /* 0x000fe20000000f00 */
[C---:B------:R-:W-:Y:S01]  /*3180*/  @P2 FFMA.FTZ R53, R4.reuse, R54, R17 ;  /* 0x0000003604352223 */ /* 0x040fe20000010011 */
[----:B------:R-:W-:Y:S01]  /*3190*/  MOV R54, R18 ;  /* 0x0000001200367202 */ /* 0x000fe20000000f00 */
[C---:B------:R-:W-:Y:S01]  /*31a0*/  @P2 FFMA.FTZ R54, R4.reuse, R55, R18 ;  /* 0x0000003704362223 */ /* 0x040fe20000010012 */
[----:B------:R-:W-:Y:S01]  /*31b0*/  MOV R55, R19 ;  /* 0x0000001300377202 */ /* 0x000fe20000000f00 */
[----:B------:R-:W4:Y:S01]  /*31c0*/  @P3 LDC R105, c[0x0][0x40c] ;  /* 0x00010300ff693b82 */ /* 0x000f220000000800 */
[----:B------:R-:W-:Y:S01]  /*31d0*/  @P2 FFMA.FTZ R55, R4, R154, R19 ;  /* 0x0000009a04372223 */ /* 0x000fe20000010013 */
[----:B--2---:R-:W-:Y:S01]  /*31e0*/  @P3 FMUL.FTZ R154, R42, R161 ;  /* 0x000000a12a9a3220 */ /* 0x004fe20000410000 */
[----:B---3--:R-:W-:Y:S01]  /*31f0*/  @P3 FMUL.FTZ R159, R52, R159 ;  /* 0x0000009f349f3220 */ /* 0x008fe20000410000 */
[----:B------:R-:W-:-:S03]  /*3200*/  @P3 PRMT R68, R6, 0x7610, R68 ;  /* 0x0000761006443816 */ /* 0x000fc60000000044 */
        /* <DEDUP_REMOVED lines=9> */
[----:B------:R-:W-:Y:S01]  /*32a0*/  @P3 F2FP.F16.F32.PACK_AB R104, RZ, R104 ;  /* 0x00000068ff68323e */ /* 0x000fe200000000ff */
[----:B----4-:R-:W-:-:S03]  /*32b0*/  @P3 FMUL.FTZ R105, R54, R105 ;  /* 0x0000006936693220 */ /* 0x010fc60000410000 */
        /* <DEDUP_REMOVED lines=8> */
.L_x_8240:
[----:B------:R-:W1:Y:S01]  /*3340*/  @P3 LDC R154, c[0x0][0x40c] ;  /* 0x00010300ff9a3b82 */ /* 0x000e620000000800 */
[-CC-:B0-----:R-:W-:Y:S01]  /*3350*/  @P2 FFMA.FTZ R7, R153, R152.reuse, R5.reuse ;  /* 0x0000009899072223 */ /* 0x181fe20000010005 */
[-CC-:B------:R-:W-:Y:S01]  /*3360*/  @P2 FFMA.FTZ R6, R136, R152.reuse, R5.reuse ;  /* 0x0000009888062223 */ /* 0x180fe20000010005 */
[-CC-:B------:R-:W-:Y:S01]  /*3370*/  @P2 FFMA.FTZ R159, R155, R152.reuse, R5.reuse ;  /* 0x000000989b9f2223 */ /* 0x180fe20000010005 */
[----:B------:R-:W-:Y:S01]  /*3380*/  @P2 FFMA.FTZ R156, R140, R152, R5 ;  /* 0x000000988c9c2223 */ /* 0x000fe20000010005 */
[----:B------:R-:W-:Y:S01]  /*3390*/  @P2 FADD.FTZ R105, R138, -R7 ;  /* 0x800000078a692221 */ /* 0x000fe20000010000 */
[----:B------:R-:W-:Y:S01]  /*33a0*/  @P2 FADD.FTZ R6, R123, -R6 ;  /* 0x800000067b062221 */ /* 0x000fe20000010000 */
[----:B------:R-:W-:Y:S01]  /*33b0*/  MOV R7, R20 ;  /* 0x0000001400077202 */ /* 0x000fe20000000f00 */
[----:B------:R-:W0:Y:S01]  /*33c0*/  @P3 LDC R104, c[0x0][0x40c] ;  /* 0x00010300ff683b82 */ /* 0x000e220000000800 */
[C---:B------:R-:W-:Y:S01]  /*33d0*/  @P2 FFMA.FTZ R7, R4.reuse, R105, R20 ;  /* 0x0000006904072223 */ /* 0x040fe20000010014 */
[----:B------:R-:W-:Y:S01]  /*33e0*/  MOV R105, R21 ;  /* 0x0000001500697202 */ /* 0x000fe20000000f00 */
[----:B------:R-:W-:Y:S01]  /*33f0*/  @P2 FFMA.FTZ R105, R4, R6, R21 ;  /* 0x0000000604692223 */ /* 0x000fe20000010015 */
[----:B------:R-:W-:Y:S01]  /*3400*/  @P2 FADD.FTZ R159, R128, -R159 ;  /* 0x8000009f809f2221 */ /* 0x000fe20000010000 */
[----:B------:R-:W-:Y:S01]  /*3410*/  MOV R6, R22 ;  /* 0x0000001600067202 */ /* 0x000fe20000000f00 */
[----:B------:R-:W-:-:S02]  /*3420*/  @P2 FADD.FTZ R156, R125, -R156 ;  /* 0x8000009c7d9c2221 */ /* 0x000fc40000010000 */
[----:B------:R-:W-:Y:S01]  /*3430*/  @P2 FFMA.FTZ R6, R4, R159, R22 ;  /* 0x0000009f04062223 */ /* 0x000fe20000010016 */
[----:B------:R-:W-:Y:S01]  /*3440*/  @P2 FFMA.FTZ R159, R131, R152, R5 ;  /* 0x00000098839f2223 */ /* 0x000fe20000010005 */
[----:B------:R-:W2:Y:S03]  /*3450*/  @P3 LDC R161, c[0x0][0x40c] ;  /* 0x00010300ffa13b82 */ /* 0x000ea60000000800 */
[----:B------:R-:W-:Y:S01]  /*3460*/  @P2 FADD.FTZ R159, R120, -R159 ;  /* 0x8000009f789f2221 */ /* 0x000fe20000010000 */
[----:B-1----:R-:W-:-:S04]  /*3470*/  @P3 FMUL.FTZ R154, R105, R154 ;  /* 0x0000009a699a3220 */ /* 0x002fc80000410000 */
[----:B------:R-:W1:Y:S01]  /*3480*/  @P3 LDC R105, c[0x0][0x40c] ;  /* 0x00010300ff693b82 */ /* 0x000e620000000800 */
[----:B------:R-:W-:Y:S01]  /*3490*/  @P3 F2FP.F16.F32.PACK_AB R158, RZ, R154 ;  /* 0x0000009aff9e323e */ /* 0x000fe200000000ff */
[----:B0-----:R-:W-:Y:S01]  /*34a0*/  @P3 FMUL.FTZ R104, R7, R104 ;  /* 0x0000006807683220 */ /* 0x001fe20000410000 */
[----:B------:R-:W-:-:S05]  /*34b0*/  MOV R7, R23 ;  /* 0x0000001700077202 */ /* 0x000fca0000000f00 */
[----:B------:R-:W0:Y:S01]  /*34c0*/  @P3 LDC R154, c[0x0][0x40c] ;  /* 0x00010300ff9a3b82 */ /* 0x000e220000000800 */
[C---:B------:R-:W-:Y:S01]  /*34d0*/  @P2 FFMA.FTZ R7, R4.reuse, R156, R23 ;  /* 0x0000009c04072223 */ /* 0x040fe20000010017 */
[----:B------:R-:W-:Y:S02]  /*34e0*/  @P3 F2FP.F16.F32.PACK_AB R156, RZ, R104 ;  /* 0x00000068ff9c323e */ /* 0x000fe400000000ff */
[----:B------:R-:W-:Y:S01]  /*34f0*/  MOV R104, R16 ;  /* 0x0000001000687202 */ /* 0x000fe20000000f00 */
[----:B------:R-:W-:Y:S01]  /*3500*/  @P2 FFMA.FTZ R104, R4, R159, R16 ;  /* 0x0000009f04682223 */ /* 0x000fe20000010010 */
[----:B------:R-:W-:Y:S02]  /*3510*/  @P3 PRMT R68, R156, 0x7610, R68 ;  /* 0x000076109c443816 */ /* 0x000fe40000000044 */
[----:B------:R-:W3:Y:S02]  /*3520*/  @P3 LDC R159, c[0x0][0x40c] ;  /* 0x00010300ff9f3b82 */ /* 0x000ee40000000800 */
[----:B------:R-:W-:Y:S01]  /*3530*/  @P3 PRMT R68, R68, 0x5410, R158 ;  /* 0x0000541044443816 */ /* 0x000fe2000000009e */
[----:B-1----:R-:W-:Y:S01]  /*3540*/  @P3 FMUL.FTZ R105, R6, R105 ;  /* 0x0000006906693220 */ /* 0x002fe20000410000 */
[----:B------:R-:W-:-:S04]  /*3550*/  @P2 FFMA.FTZ R6, R142, R152, R5 ;  /* 0x000000988e062223 */ /* 0x000fc80000010005 */
[----:B------:R-:W-:Y:S01]  /*3560*/  @P2 FADD.FTZ R156, R127, -R6 ;  /* 0x800000067f9c2221 */ /* 0x000fe20000010000 */
[----:B------:R-:W-:Y:S01]  /*3570*/  MOV R6, R17 ;  /* 0x0000001100067202 */ /* 0x000fe20000000f00 */
[----:B0-----:R-:W-:Y:S01]  /*3580*/  @P3 FMUL.FTZ R154, R7, R154 ;  /* 0x0000009a079a3220 */ /* 0x001fe20000410000 */
[----:B------:R-:W-:Y:S01]  /*3590*/  @P2 FFMA.FTZ R7, R163, R152, R5 ;  /* 0x00000098a3072223 */ /* 0x000fe20000010005 */
[----:B------:R-:W-:Y:S01]  /*35a0*/  @P2 FFMA.FTZ R6, R4, R156, R17 ;  /* 0x0000009c04062223 */ /* 0x000fe20000010011 */
[----:B------:R-:W-:Y:S02]  /*35b0*/  MOV R156, R18 ;  /* 0x00000012009c7202 */ /* 0x000fe40000000f00 */
[----:B------:R-:W-:Y:S01]  /*35c0*/  @P2 FADD.FTZ R7, R130, -R7 ;  /* 0x8000000782072221 */ /* 0x000fe20000010000 */
[----:B------:R-:W-:Y:S02]  /*35d0*/  @P3 F2FP.F16.F32.PACK_AB R105, RZ, R105 ;  /* 0x00000069ff69323e */ /* 0x000fe400000000ff */
[----:B------:R-:W-:Y:S01]  /*35e0*/  @P3 F2FP.F16.F32.PACK_AB R154, RZ, R154 ;  /* 0x0000009aff9a323e */ /* 0x000fe200000000ff */
[----:B------:R-:W-:Y:S01]  /*35f0*/  @P2 FFMA.FTZ R156, R4, R7, R18 ;  /* 0x00000007049c2223 */ /* 0x000fe20000010012 */
[----:B---3--:R-:W-:Y:S01]  /*3600*/  @P3 FMUL.FTZ R7, R104, R159 ;  /* 0x0000009f68073220 */ /* 0x008fe20000410000 */
[----:B------:R-:W-:Y:S01]  /*3610*/  @P3 PRMT R69, R105, 0x7610, R69 ;  /* 0x0000761069453816 */ /* 0x000fe20000000045 */
[----:B------:R-:W0:Y:S01]  /*3620*/  @P3 LDC R159, c[0x0][0x40c] ;  /* 0x00010300ff9f3b82 */ /* 0x000e220000000800 */
[----:B--2---:R-:W-:-:S02]  /*3630*/  @P3 FMUL.FTZ R104, R156, R161 ;  /* 0x000000a19c683220 */ /* 0x004fc40000410000 */
[----:B------:R-:W-:Y:S02]  /*3640*/  @P3 F2FP.F16.F32.PACK_AB R7, RZ, R7 ;  /* 0x00000007ff07323e */ /* 0x000fe400000000ff */
[----:B------:R-:W-:Y:S02]  /*3650*/  @P3 PRMT R69, R69, 0x5410, R154 ;  /* 0x0000541045453816 */ /* 0x000fe4000000009a */
[----:B------:R-:W-:Y:S02]  /*3660*/  @P3 F2FP.F16.F32.PACK_AB R104, RZ, R104 ;  /* 0x00000068ff68323e */ /* 0x000fe400000000ff */
[----:B------:R-:W-:Y:S02]  /*3670*/  @P3 PRMT R70, R7, 0x7610, R70 ;  /* 0x0000761007463816 */ /* 0x000fe40000000046 */
        /* <DEDUP_REMOVED lines=13> */
.L_x_8239:
[----:B------:R-:W-:Y:S05]  /*3750*/  @!P1 BRA `(.L_x_8242) ;  /* 0x0000000400cc9947 */ /* 0x000fea0003800000 */
[-CC-:B0-----:R-:W-:Y:S01]  /*3760*/  FFMA.FTZ R6, R142, R152.reuse, R5.reuse ;  /* 0x000000988e067223 */ /* 0x181fe20000010005 */
[-CC-:B------:R-:W-:Y:S01]  /*3770*/  FFMA.FTZ R40, R140, R152.reuse, R5.reuse ;  /* 0x000000988c287223 */ /* 0x180fe20000010005 */
[-CC-:B------:R-:W-:Y:S01]  /*3780*/  FFMA.FTZ R43, R131, R152.reuse, R5.reuse ;  /* 0x00000098832b7223 */ /* 0x180fe20000010005 */
[-CC-:B------:R-:W-:Y:S01]  /*3790*/  FFMA.FTZ R55, R155, R152.reuse, R5.reuse ;  /* 0x000000989b377223 */ /* 0x180fe20000010005 */
[----:B------:R-:W-:Y:S01]  /*37a0*/  FADD.FTZ R41, R127, -R6 ;  /* 0x800000067f297221 */ /* 0x000fe20000010000 */
        /* <DEDUP_REMOVED lines=38> */
.L_x_8244:
[----:B------:R-:W-:Y:S05]  /*3a10*/  BSYNC.RECONVERGENT B2 ;  /* 0x0000000000027941 */ /* 0x000fea0003800200 */
.L_x_8243:
        /* <DEDUP_REMOVED lines=10> */
.L_x_8246:
[----:B------:R-:W-:Y:S05]  /*3ac0*/  BSYNC.RECONVERGENT B2 ;  /* 0x0000000000027941 */ /* 0x000fea0003800200 */
.L_x_8245:
        /* <DEDUP_REMOVED lines=10> */
.L_x_8248:
[----:B------:R-:W-:Y:S05]  /*3b70*/  BSYNC.RECONVERGENT B2 ;  /* 0x0000000000027941 */ /* 0x000fea0003800200 */
.L_x_8247:
        /* <DEDUP_REMOVED lines=10> */
.L_x_8250:
[----:B------:R-:W-:Y:S05]  /*3c20*/  BSYNC.RECONVERGENT B2 ;  /* 0x0000000000027941 */ /* 0x000fea0003800200 */
.L_x_8249:
        /* <DEDUP_REMOVED lines=10> */
.L_x_8252:
[----:B------:R-:W-:Y:S05]  /*3cd0*/  BSYNC.RECONVERGENT B2 ;  /* 0x0000000000027941 */ /* 0x000fea0003800200 */
.L_x_8251:
        /* <DEDUP_REMOVED lines=10> */
.L_x_8254:
[----:B------:R-:W-:Y:S05]  /*3d80*/  BSYNC.RECONVERGENT B2 ;  /* 0x0000000000027941 */ /* 0x000fea0003800200 */
.L_x_8253:
        /* <DEDUP_REMOVED lines=10> */
.L_x_8256:
[----:B------:R-:W-:Y:S05]  /*3e30*/  BSYNC.RECONVERGENT B2 ;  /* 0x0000000000027941 */ /* 0x000fea0003800200 */
.L_x_8255:
[----:B------:R-:W-:Y:S05]  /*3e40*/  @!P3 BRA `(.L_x_8241) ;  /* 0x000000040068b947 */ /* 0x000fea0003800000 */
[----:B------:R-:W-:-:S05]  /*3e50*/  FMUL.FTZ R6, R55, UR13 ;  /* 0x0000000d37067c20 */ /* 0x000fca0008410000 */
[----:B------:R-:W-:-:S04]  /*3e60*/  F2FP.F16.F32.PACK_AB R6, RZ, R6 ;  /* 0x00000006ff06723e */ /* 0x000fc800000000ff */
[----:B------:R-:W-:Y:S01]  /*3e70*/  PRMT R71, R71, 0x5410, R6 ;  /* 0x0000541047477816 */ /* 0x000fe20000000006 */
[----:B------:R-:W-:Y:S06]  /*3e80*/  BRA `(.L_x_8241) ;  /* 0x0000000400587947 */ /* 0x000fec0003800000 */
.L_x_8242:
        /* <DEDUP_REMOVED lines=10> */
.L_x_8258:
[----:B------:R-:W-:Y:S05]  /*3f30*/  BSYNC.RECONVERGENT B2 ;  /* 0x0000000000027941 */ /* 0x000fea0003800200 */
.L_x_8257:
        /* <DEDUP_REMOVED lines=10> */
.L_x_8260:
[----:B------:R-:W-:Y:S05]  /*3fe0*/  BSYNC.RECONVERGENT B2 ;  /* 0x0000000000027941 */ /* 0x000fea0003800200 */
.L_x_8259:
        /* <DEDUP_REMOVED lines=10> */
.L_x_8262:
[----:B------:R-:W-:Y:S05]  /*4090*/  BSYNC.RECONVERGENT B2 ;  /* 0x0000000000027941 */ /* 0x000fea0003800200 */
.L_x_8261:
        /* <DEDUP_REMOVED lines=10> */
.L_x_8264:
[----:B------:R-:W-:Y:S05]  /*4140*/  BSYNC.RECONVERGENT B2 ;  /* 0x0000000000027941 */ /* 0x000fea0003800200 */
.L_x_8263:
        /* <DEDUP_REMOVED lines=10> */
.L_x_8266:
[----:B------:R-:W-:Y:S05]  /*41f0*/  BSYNC.RECONVERGENT B2 ;  /* 0x0000000000027941 */ /* 0x000fea0003800200 */
.L_x_8265:
        /* <DEDUP_REMOVED lines=10> */
.L_x_8268:
[----:B------:R-:W-:Y:S05]  /*42a0*/  BSYNC.RECONVERGENT B2 ;  /* 0x0000000000027941 */ /* 0x000fea0003800200 */
.L_x_8267:
        /* <DEDUP_REMOVED lines=10> */
.L_x_8270:
[----:B------:R-:W-:Y:S05]  /*4350*/  BSYNC.RECONVERGENT B2 ;  /* 0x0000000000027941 */ /* 0x000fea0003800200 */
.L_x_8269:
        /* <DEDUP_REMOVED lines=9> */
.L_x_8241:
[----:B------:R-:W-:Y:S05]  /*43f0*/  BSYNC.RECONVERGENT B1 ;  /* 0x0000000000017941 */ /* 0x000fea0003800200 */
.L_x_8238:
[----:B0-----:R-:W0:Y:S01]  /*4400*/  @P1 LDC.64 R104, c[0x0][0x478] ;  /* 0x00011e00ff681b82 */ /* 0x001e220000000a00 */
[----:B------:R-:W-:Y:S01]  /*4410*/  @P1 IADD3 R159, PT, PT, R157, 0x20, RZ ;  /* 0x000000209d9f1810 */ /* 0x000fe20007ffe0ff */
[----:B------:R-:W-:Y:S06]  /*4420*/  BSSY.RECONVERGENT B1, `(.L_x_8271) ;  /* 0x0000156000017945 */ /* 0x000fec0003800200 */
[----:B------:R-:W1:Y:S01]  /*4430*/  @P3 LDC.64 R6, c[0x0][0x468] ;  /* 0x00011a00ff063b82 */ /* 0x000e620000000a00 */
[----:B0-----:R-:W-:Y:S01]  /*4440*/  @P1 IMAD.WIDE.U32 R104, R159, 0x20, R104 ;  /* 0x000000209f681825 */ /* 0x001fe200078e0068 */
[----:B------:R-:W-:-:S04]  /*4450*/  @P3 IADD3 R159, PT, PT, R149, 0x20, RZ ;  /* 0x00000020959f3810 */ /* 0x000fc80007ffe0ff */
[----:B------:R0:W-:Y:S01]  /*4460*/  @P1 STG.E.128 desc[UR6][R104.64], R40 ;  /* 0x0000002868001986 */ /* 0x0001e2000c101d06 */
[----:B-1----:R-:W-:-:S03]  /*4470*/  @P3 IMAD.WIDE.U32 R6, R159, 0x10, R6 ;  /* 0x000000109f063825 */ /* 0x002fc600078e0006 */
[----:B------:R0:W-:Y:S04]  /*4480*/  @P1 STG.E.128 desc[UR6][R104.64+0x10], R52 ;  /* 0x0000103468001986 */ /* 0x0001e8000c101d06 */
[----:B------:R0:W-:Y:S01]  /*4490*/  @P3 STG.E.128 desc[UR6][R6.64], R68 ;  /* 0x0000004406003986 */ /* 0x0001e2000c101d06 */
[----:B------:R-:W-:Y:S05]  /*44a0*/  @!P0 BRA `(.L_x_8272) ;  /* 0x00000008000c8947 */ /* 0x000fea0003800000 */
[----:B------:R-:W-:Y:S05]  /*44b0*/  @!P1 BRA `(.L_x_8273) ;  /* 0x0000000400049947 */ /* 0x000fea0003800000 */
[-CC-:B------:R-:W-:Y:S01]  /*44c0*/  @P2 FFMA.FTZ R2, R146, R152.reuse, R5.reuse ;  /* 0x0000009892022223 */ /* 0x180fe20000010005 */
[-CC-:B0-----:R-:W-:Y:S01]  /*44d0*/  @P2 FFMA.FTZ R40, R114, R152.reuse, R5.reuse ;  /* 0x0000009872282223 */ /* 0x181fe20000010005 */
[-CC-:B------:R-:W-:Y:S01]  /*44e0*/  @P2 FFMA.FTZ R6, R135, R152.reuse, R5.reuse ;  /* 0x0000009887062223 */ /* 0x180fe20000010005 */
[-CC-:B------:R-:W-:Y:S01]  /*44f0*/  @P2 FFMA.FTZ R43, R148, R152.reuse, R5.reuse ;  /* 0x00000098942b2223 */ /* 0x180fe20000010005 */
        /* <DEDUP_REMOVED lines=9> */
[----:B------:R-:W-:Y:S01]  /*4590*/  @P2 FADD.FTZ R2, R110, -R43 ;  /* 0x8000002b6e022221 */ /* 0x000fe20000010000 */
[----:B------:R-:W-:Y:S01]  /*45a0*/  @P2 FADD.FTZ R7, R122, -R7 ;  /* 0x800000077a072221 */ /* 0x000fe20000010000 */
[----:B------:R-:W-:Y:S01]  /*45b0*/  MOV R55, R11 ;  /* 0x0000000b00377202 */ /* 0x000fe20000000f00 */
[C---:B------:R-:W-:Y:S01]  /*45c0*/  @P2 FFMA.FTZ R55, R4.reuse, R40, R11 ;  /* 0x0000002804372223 */ /* 0x040fe2000001000b */
[----:B------:R-:W-:Y:S01]  /*45d0*/  MOV R42, R14 ;  /* 0x0000000e002a7202 */ /* 0x000fe20000000f00 */
[C---:B------:R-:W-:Y:S01]  /*45e0*/  @P2 FFMA.FTZ R42, R4.reuse, R5, R14 ;  /* 0x00000005042a2223 */ /* 0x040fe2000001000e */
[----:B------:R-:W-:Y:S01]  /*45f0*/  MOV R43, R15 ;  /* 0x0000000f002b7202 */ /* 0x000fe20000000f00 */
[----:B------:R-:W-:Y:S01]  /*4600*/  @P2 FFMA.FTZ R43, R4, R2, R15 ;  /* 0x00000002042b2223 */ /* 0x000fe2000001000f */
[----:B------:R-:W-:Y:S01]  /*4610*/  MOV R40, R12 ;  /* 0x0000000c00287202 */ /* 0x000fe20000000f00 */
[----:B------:R-:W-:Y:S01]  /*4620*/  @P2 FADD.FTZ R5, R111, -R52 ;  /* 0x800000346f052221 */ /* 0x000fe20000010000 */
[----:B------:R-:W-:Y:S01]  /*4630*/  @P2 FADD.FTZ R2, R106, -R53 ;  /* 0x800000356a022221 */ /* 0x000fe20000010000 */
[C---:B------:R-:W-:Y:S01]  /*4640*/  @P2 FFMA.FTZ R40, R4.reuse, R7, R12 ;  /* 0x0000000704282223 */ /* 0x040fe2000001000c */
[----:B------:R-:W0:Y:S01]  /*4650*/  @P3 LDC R159, c[0x0][0x40c] ;  /* 0x00010300ff9f3b82 */ /* 0x000e220000000800 */
[----:B------:R-:W-:Y:S01]  /*4660*/  MOV R52, R8 ;  /* 0x0000000800347202 */ /* 0x000fe20000000f00 */
[C---:B------:R-:W-:Y:S01]  /*4670*/  @P2 FFMA.FTZ R52, R4.reuse, R5, R8 ;  /* 0x0000000504342223 */ /* 0x040fe20000010008 */
[----:B------:R-:W-:Y:S01]  /*4680*/  MOV R53, R9 ;  /* 0x0000000900357202 */ /* 0x000fe20000000f00 */
[----:B------:R-:W-:Y:S01]  /*4690*/  @P2 FFMA.FTZ R53, R4, R2, R9 ;  /* 0x0000000204352223 */ /* 0x000fe20000010009 */
[----:B------:R-:W-:Y:S01]  /*46a0*/  @P2 FADD.FTZ R105, R113, -R152 ;  /* 0x8000009871692221 */ /* 0x000fe20000010000 */
[----:B------:R-:W-:-:S02]  /*46b0*/  MOV R54, R10 ;  /* 0x0000000a00367202 */ /* 0x000fc40000000f00 */
[----:B------:R-:W1:Y:S01]  /*46c0*/  @P3 LDC R161, c[0x0][0x40c] ;  /* 0x00010300ffa13b82 */ /* 0x000e620000000800 */
[----:B------:R-:W-:-:S07]  /*46d0*/  @P2 FFMA.FTZ R54, R4, R105, R10 ;  /* 0x0000006904362223 */ /* 0x000fce000001000a */
[----:B------:R-:W2:Y:S08]  /*46e0*/  @P3 LDC R7, c[0x0][0x40c] ;  /* 0x00010300ff073b82 */ /* 0x000eb00000000800 */
[----:B------:R-:W3:Y:S01]  /*46f0*/  @P3 LDC R6, c[0x0][0x40c] ;  /* 0x00010300ff063b82 */ /* 0x000ee20000000800 */
[----:B0-----:R-:W-:-:S05]  /*4700*/  @P3 FMUL.FTZ R4, R40, R159 ;  /* 0x0000009f28043220 */ /* 0x001fca0000410000 */
[----:B------:R-:W-:Y:S02]  /*4710*/  @P3 F2FP.F16.F32.PACK_AB R4, RZ, R4 ;  /* 0x00000004ff04323e */ /* 0x000fe400000000ff */
[----:B------:R-:W0:Y:S01]  /*4720*/  @P3 LDC R154, c[0x0][0x40c] ;  /* 0x00010300ff9a3b82 */ /* 0x000e220000000800 */
[----:B-1----:R-:W-:Y:S01]  /*4730*/  @P3 FMUL.FTZ R104, R42, R161 ;  /* 0x000000a12a683220 */ /* 0x002fe20000410000 */
[----:B------:R-:W-:-:S04]  /*4740*/  @P3 PRMT R68, R4, 0x7610, R68 ;  /* 0x0000761004443816 */ /* 0x000fc80000000044 */
        /* <DEDUP_REMOVED lines=8> */
[----:B------:R-:W-:Y:S01]  /*47d0*/  @P3 F2FP.F16.F32.PACK_AB R6, RZ, R6 ;  /* 0x00000006ff06323e */ /* 0x000fe200000000ff */
[----:B0-----:R-:W-:-:S03]  /*47e0*/  @P3 FMUL.FTZ R105, R43, R154 ;  /* 0x0000009a2b693220 */ /* 0x001fc60000410000 */
[----:B------:R-:W-:Y:S02]  /*47f0*/  @P3 PRMT R68, R68, 0x5410, R6 ;  /* 0x0000541044443816 */ /* 0x000fe40000000006 */
        /* <DEDUP_REMOVED lines=13> */
.L_x_8273:
[-CC-:B0-----:R-:W-:Y:S01]  /*48d0*/  @P2 FFMA.FTZ R7, R165, R152.reuse, R5.reuse ;  /* 0x00000098a5072223 */ /* 0x181fe20000010005 */
[----:B------:R-:W0:Y:S01]  /*48e0*/  @P3 LDC R154, c[0x0][0x40c] ;  /* 0x00010300ff9a3b82 */ /* 0x000e220000000800 */
[----:B------:R-:W-:Y:S01]  /*48f0*/  @P2 FFMA.FTZ R2, R146, R152, R5 ;  /* 0x0000009892022223 */ /* 0x000fe20000010005 */
[----:B------:R-:W-:Y:S01]  /*4900*/  MOV R6, R14 ;  /* 0x0000000e00067202 */ /* 0x000fe20000000f00 */
[----:B------:R-:W-:Y:S01]  /*4910*/  @P2 FADD.FTZ R105, R122, -R7 ;  /* 0x800000077a692221 */ /* 0x000fe20000010000 */
[----:B------:R-:W-:Y:S01]  /*4920*/  MOV R7, R12 ;  /* 0x0000000c00077202 */ /* 0x000fe20000000f00 */
[----:B------:R-:W-:Y:S01]  /*4930*/  @P2 FADD.FTZ R2, R133, -R2 ;  /* 0x8000000285022221 */ /* 0x000fe20000010000 */
[----:B------:R-:W-:Y:S01]  /*4940*/  @P2 FFMA.FTZ R161, R112, R152, R5 ;  /* 0x0000009870a12223 */ /* 0x000fe20000010005 */
[C---:B------:R-:W-:Y:S01]  /*4950*/  @P2 FFMA.FTZ R7, R4.reuse, R105, R12 ;  /* 0x0000006904072223 */ /* 0x040fe2000001000c */
[----:B------:R-:W1:Y:S01]  /*4960*/  @P3 LDC R104, c[0x0][0x40c] ;  /* 0x00010300ff683b82 */ /* 0x000e620000000800 */
[----:B------:R-:W-:Y:S01]  /*4970*/  MOV R105, R13 ;  /* 0x0000000d00697202 */ /* 0x000fe20000000f00 */
[----:B------:R-:W-:Y:S01]  /*4980*/  @P2 FFMA.FTZ R105, R4, R2, R13 ;  /* 0x0000000204692223 */ /* 0x000fe2000001000d */
[----:B------:R-:W-:Y:S01]  /*4990*/  @P2 FFMA.FTZ R2, R135, R152, R5 ;  /* 0x0000009887022223 */ /* 0x000fe20000010005 */
[----:B------:R-:W-:-:S03]  /*49a0*/  @P2 FADD.FTZ R161, R106, -R161 ;  /* 0x800000a16aa12221 */ /* 0x000fc60000010000 */
[----:B------:R-:W-:Y:S01]  /*49b0*/  @P2 FADD.FTZ R159, R109, -R2 ;  /* 0x800000026d9f2221 */ /* 0x000fe20000010000 */
[----:B------:R-:W-:-:S03]  /*49c0*/  MOV R2, R15 ;  /* 0x0000000f00027202 */ /* 0x000fc60000000f00 */
[----:B------:R-:W-:Y:S01]  /*49d0*/  @P2 FFMA.FTZ R6, R4, R159, R14 ;  /* 0x0000009f04062223 */ /* 0x000fe2000001000e */
[----:B------:R-:W-:-:S04]  /*49e0*/  @P2 FFMA.FTZ R159, R148, R152, R5 ;  /* 0x00000098949f2223 */ /* 0x000fc80000010005 */
[----:B------:R-:W-:Y:S01]  /*49f0*/  @P2 FADD.FTZ R159, R110, -R159 ;  /* 0x8000009f6e9f2221 */ /* 0x000fe20000010000 */
[----:B0-----:R-:W-:Y:S01]  /*4a00*/  @P3 FMUL.FTZ R105, R105, R154 ;  /* 0x0000009a69693220 */ /* 0x001fe20000410000 */
[----:B------:R-:W-:Y:S02]  /*4a10*/  @P2 FFMA.FTZ R154, R145, R152, R5 ;  /* 0x00000098919a2223 */ /* 0x000fe40000010005 */
[C---:B------:R-:W-:Y:S02]  /*4a20*/  @P2 FFMA.FTZ R2, R4.reuse, R159, R15 ;  /* 0x0000009f04022223 */ /* 0x040fe4000001000f */
[----:B------:R-:W-:Y:S01]  /*4a30*/  @P2 FADD.FTZ R159, R111, -R154 ;  /* 0x8000009a6f9f2221 */ /* 0x000fe20000010000 */
[----:B------:R-:W-:Y:S01]  /*4a40*/  @P3 F2FP.F16.F32.PACK_AB R156, RZ, R105 ;  /* 0x00000069ff9c323e */ /* 0x000fe200000000ff */
[----:B-1----:R-:W-:Y:S01]  /*4a50*/  @P3 FMUL.FTZ R104, R7, R104 ;  /* 0x0000006807683220 */ /* 0x002fe20000410000 */
[----:B------:R-:W0:Y:S01]  /*4a60*/  @P3 LDC R105, c[0x0][0x40c] ;  /* 0x00010300ff693b82 */ /* 0x000e220000000800 */
[----:B------:R-:W-:Y:S01]  /*4a70*/  MOV R7, R8 ;  /* 0x0000000800077202 */ /* 0x000fe20000000f00 */
[----:B------:R-:W-:-:S02]  /*4a80*/  @P2 FFMA.FTZ R7, R4, R159, R8 ;  /* 0x0000009f04072223 */ /* 0x000fc40000010008 */
[----:B------:R-:W-:Y:S02]  /*4a90*/  @P3 F2FP.F16.F32.PACK_AB R154, RZ, R104 ;  /* 0x00000068ff9a323e */ /* 0x000fe400000000ff */
[----:B------:R-:W-:Y:S01]  /*4aa0*/  MOV R104, R9 ;  /* 0x0000000900687202 */ /* 0x000fe20000000f00 */
[----:B------:R-:W-:Y:S01]  /*4ab0*/  @P2 FFMA.FTZ R104, R4, R161, R9 ;  /* 0x000000a104682223 */ /* 0x000fe20000010009 */
[----:B------:R-:W1:Y:S01]  /*4ac0*/  @P3 LDC R159, c[0x0][0x40c] ;  /* 0x00010300ff9f3b82 */ /* 0x000e620000000800 */
[----:B------:R-:W-:Y:S01]  /*4ad0*/  @P3 PRMT R68, R154, 0x7610, R68 ;  /* 0x000076109a443816 */ /* 0x000fe20000000044 */
[----:B------:R-:W-:-:S03]  /*4ae0*/  @P2 FFMA.FTZ R154, R147, R152, R5 ;  /* 0x00000098939a2223 */ /* 0x000fc60000010005 */
[----:B------:R-:W-:Y:S01]  /*4af0*/  @P3 PRMT R68, R68, 0x5410, R156 ;  /* 0x0000541044443816 */ /* 0x000fe2000000009c */
[----:B------:R-:W-:Y:S01]  /*4b00*/  @P2 FADD.FTZ R161, R113, -R154 ;  /* 0x8000009a71a12221 */ /* 0x000fe20000010000 */
[----:B------:R-:W-:-:S03]  /*4b10*/  MOV R154, R10 ;  /* 0x0000000a009a7202 */ /* 0x000fc60000000f00 */
[----:B------:R-:W-:Y:S02]  /*4b20*/  @P2 FFMA.FTZ R154, R4, R161, R10 ;  /* 0x000000a1049a2223 */ /* 0x000fe4000001000a */
[----:B------:R-:W2:Y:S01]  /*4b30*/  @P3 LDC R161, c[0x0][0x40c] ;  /* 0x00010300ffa13b82 */ /* 0x000ea20000000800 */
[----:B0-----:R-:W-:-:S07]  /*4b40*/  @P3 FMUL.FTZ R105, R2, R105 ;  /* 0x0000006902693220 */ /* 0x001fce0000410000 */
[----:B------:R-:W0:Y:S01]  /*4b50*/  @P3 LDC R2, c[0x0][0x40c] ;  /* 0x00010300ff023b82 */ /* 0x000e220000000800 */
[----:B------:R-:W-:Y:S01]  /*4b60*/  @P3 F2FP.F16.F32.PACK_AB R105, RZ, R105 ;  /* 0x00000069ff69323e */ /* 0x000fe200000000ff */
[----:B-1----:R-:W-:-:S06]  /*4b70*/  @P3 FMUL.FTZ R6, R6, R159 ;  /* 0x0000009f06063220 */ /* 0x002fcc0000410000 */
[----:B------:R-:W1:Y:S01]  /*4b80*/  @P3 LDC R159, c[0x0][0x40c] ;  /* 0x00010300ff9f3b82 */ /* 0x000e620000000800 */
[----:B------:R-:W-:-:S04]  /*4b90*/  @P3 F2FP.F16.F32.PACK_AB R6, RZ, R6 ;  /* 0x00000006ff06323e */ /* 0x000fc800000000ff */
[----:B------:R-:W-:-:S04]  /*4ba0*/  @P3 PRMT R69, R6, 0x7610, R69 ;  /* 0x0000761006453816 */ /* 0x000fc80000000045 */
[----:B------:R-:W-:Y:S01]  /*4bb0*/  @P3 PRMT R69, R69, 0x5410, R105 ;  /* 0x0000541045453816 */ /* 0x000fe20000000069 */
[----:B0-----:R-:W-:-:S05]  /*4bc0*/  @P3 FMUL.FTZ R2, R7, R2 ;  /* 0x0000000207023220 */ /* 0x001fca0000410000 */
[----:B------:R-:W-:Y:S01]  /*4bd0*/  @P3 F2FP.F16.F32.PACK_AB R2, RZ, R2 ;  /* 0x00000002ff02323e */ /* 0x000fe200000000ff */
[----:B-1----:R-:W-:Y:S01]  /*4be0*/  @P3 FMUL.FTZ R7, R104, R159 ;  /* 0x0000009f68073220 */ /* 0x002fe20000410000 */
[----:B--2---:R-:W-:Y:S02]  /*4bf0*/  @P3 FMUL.FTZ R104, R154, R161 ;  /* 0x000000a19a683220 */ /* 0x004fe40000410000 */
[----:B------:R-:W-:Y:S02]  /*4c00*/  @P3 PRMT R70, R2, 0x7610, R70 ;  /* 0x0000761002463816 */ /* 0x000fe40000000046 */
[----:B------:R-:W-:Y:S02]  /*4c10*/  @P3 F2FP.F16.F32.PACK_AB R7, RZ, R7 ;  /* 0x00000007ff07323e */ /* 0x000fe400000000ff */
[----:B------:R-:W-:Y:S02]  /*4c20*/  @P3 F2FP.F16.F32.PACK_AB R104, RZ, R104 ;  /* 0x00000068ff68323e */ /* 0x000fe400000000ff */
[----:B------:R-:W-:-:S02]  /*4c30*/  @P3 PRMT R70, R70, 0x5410, R7 ;  /* 0x0000541046463816 */ /* 0x000fc40000000007 */
        /* <DEDUP_REMOVED lines=10> */
.L_x_8272:
[----:B------:R-:W-:Y:S05]  /*4ce0*/  @!P1 BRA `(.L_x_8275) ;  /* 0x0000000400cc9947 */ /* 0x000fea0003800000 */
[----:B------:R-:W-:Y:S01]  /*4cf0*/  BSSY.RECONVERGENT B2, `(.L_x_8276) ;  /* 0x000000c000027945 */ /* 0x000fe20003800200 */
[----:B------:R-:W-:Y:S01]  /*4d00*/  ISETP.GT.AND P0, PT, R2, RZ, PT ;  /* 0x000000ff0200720c */ /* 0x000fe20003f04270 */
[----:B0-----:R-:W-:Y:S02]  /*4d10*/  FFMA.FTZ R6, R114, R152, R5 ;  /* 0x0000009872067223 */ /* 0x001fe40000010005 */
        /* <DEDUP_REMOVED lines=9> */
.L_x_8277:
[----:B------:R-:W-:Y:S05]  /*4db0*/  BSYNC.RECONVERGENT B2 ;  /* 0x0000000000027941 */ /* 0x000fea0003800200 */
.L_x_8276:
        /* <DEDUP_REMOVED lines=10> */
.L_x_8279:
[----:B------:R-:W-:Y:S05]  /*4e60*/  BSYNC.RECONVERGENT B2 ;  /* 0x0000000000027941 */ /* 0x000fea0003800200 */
.L_x_8278:
        /* <DEDUP_REMOVED lines=10> */
.L_x_8281:
[----:B------:R-:W-:Y:S05]  /*4f10*/  BSYNC.RECONVERGENT B2 ;  /* 0x0000000000027941 */ /* 0x000fea0003800200 */
.L_x_8280:
        /* <DEDUP_REMOVED lines=10> */
.L_x_8283:
[----:B------:R-:W-:Y:S05]  /*4fc0*/  BSYNC.RECONVERGENT B2 ;  /* 0x0000000000027941 */ /* 0x000fea0003800200 */
.L_x_8282:
        /* <DEDUP_REMOVED lines=10> */
.L_x_8285:
[----:B------:R-:W-:Y:S05]  /*5070*/  BSYNC.RECONVERGENT B2 ;  /* 0x0000000000027941 */ /* 0x000fea0003800200 */
.L_x_8284:
        /* <DEDUP_REMOVED lines=10> */
.L_x_8287:
[----:B------:R-:W-:Y:S05]  /*5120*/  BSYNC.RECONVERGENT B2 ;  /* 0x0000000000027941 */ /* 0x000fea0003800200 */
.L_x_8286:
        /* <DEDUP_REMOVED lines=10> */
.L_x_8289:
[----:B------:R-:W-:Y:S05]  /*51d0*/  BSYNC.RECONVERGENT B2 ;  /* 0x0000000000027941 */ /* 0x000fea0003800200 */
.L_x_8288:
        /* <DEDUP_REMOVED lines=36> */
.L_x_8275:
[----:B0-----:R-:W0:Y:S01]  /*5420*/  @P3 LDC R6, c[0x0][0x40c] ;  /* 0x00010300ff063b82 */ /* 0x001e220000000800 */
        /* <DEDUP_REMOVED lines=10> */
.L_x_8291:
[----:B------:R-:W-:Y:S05]  /*54d0*/  BSYNC.RECONVERGENT B2 ;  /* 0x0000000000027941 */ /* 0x000fea0003800200 */
.L_x_8290:
        /* <DEDUP_REMOVED lines=10> */
.L_x_8293:
[----:B------:R-:W-:Y:S05]  /*5580*/  BSYNC.RECONVERGENT B2 ;  /* 0x0000000000027941 */ /* 0x000fea0003800200 */
.L_x_8292:
        /* <DEDUP_REMOVED lines=10> */
.L_x_8295:
[----:B------:R-:W-:Y:S05]  /*5630*/  BSYNC.RECONVERGENT B2 ;  /* 0x0000000000027941 */ /* 0x000fea0003800200 */
.L_x_8294:
        /* <DEDUP_REMOVED lines=10> */
.L_x_8297:
[----:B------:R-:W-:Y:S05]  /*56e0*/  BSYNC.RECONVERGENT B2 ;  /* 0x0000000000027941 */ /* 0x000fea0003800200 */
.L_x_8296:
        /* <DEDUP_REMOVED lines=10> */
.L_x_8299:
[----:B------:R-:W-:Y:S05]  /*5790*/  BSYNC.RECONVERGENT B2 ;  /* 0x0000000000027941 */ /* 0x000fea0003800200 */
.L_x_8298:
        /* <DEDUP_REMOVED lines=10> */
.L_x_8301:
[----:B------:R-:W-:Y:S05]  /*5840*/  BSYNC.RECONVERGENT B2 ;  /* 0x0000000000027941 */ /* 0x000fea0003800200 */
.L_x_8300:
[----:B------:R-:W-:Y:S01]  /*5850*/  BSSY.RECONVERGENT B2, `(.L_x_8302) ;  /* 0x000000b000027945 */ /* 0x000fe20003800200 */
[----:B------:R-:W-:-:S03]  /*5860*/  FFMA.FTZ R104, R114, R152, R5 ;  /* 0x0000009872687223 */ /* 0x000fc60000010005 */
        /* <DEDUP_REMOVED lines=9> */
.L_x_8303:
[----:B------:R-:W-:Y:S05]  /*5900*/  BSYNC.RECONVERGENT B2 ;  /* 0x0000000000027941 */ /* 0x000fea0003800200 */
.L_x_8302:
[----:B------:R-:W-:Y:S01]  /*5910*/  FADD.FTZ R5, R107, -R104 ;  /* 0x800000686b057221 */ /* 0x000fe20000010000 */
[----:B------:R-:W-:-:S03]  /*5920*/  ISETP.GT.AND P0, PT, R2, RZ, PT ;  /* 0x000000ff0200720c */ /* 0x000fc60003f04270 */
[----:B------:R-:W-:-:S05]  /*5930*/  FMUL.FTZ R5, R4, R5 ;  /* 0x0000000504057220 */ /* 0x000fca0000410000 */
[----:B------:R-:W-:-:S05]  /*5940*/  FSEL R5, R5, RZ, P0 ;  /* 0x000000ff05057208 */ /* 0x000fca0000000000 */
[----:B0-----:R-:W-:-:S05]  /*5950*/  @P3 FMUL.FTZ R6, R5, R6 ;  /* 0x0000000605063220 */ /* 0x001fca0000410000 */
[----:B------:R-:W-:-:S04]  /*5960*/  @P3 F2FP.F16.F32.PACK_AB R6, RZ, R6 ;  /* 0x00000006ff06323e */ /* 0x000fc800000000ff */
[----:B------:R-:W-:-:S07]  /*5970*/  @P3 PRMT R71, R71, 0x5410, R6 ;  /* 0x0000541047473816 */ /* 0x000fce0000000006 */
.L_x_8274:
[----:B------:R-:W-:Y:S05]  /*5980*/  BSYNC.RECONVERGENT B1 ;  /* 0x0000000000017941 */ /* 0x000fea0003800200 */
.L_x_8271:
        /* <DEDUP_REMOVED lines=13> */
.L_x_8200:
[----:B------:R-:W-:Y:S05]  /*5a60*/  BSYNC B0 ;  /* 0x0000000000007941 */ /* 0x000fea0003800000 */
.L_x_8199:
        /* <DEDUP_REMOVED lines=144> */
.L_x_8204:
[----:B------:R-:W-:Y:S01]  /*6370*/  HFMA2 R162, -RZ, RZ, 0, 5.9604644775390625e-08 ;  /* 0x00000001ffa27431 */ /* 0x000fe200000001ff */
[----:B------:R-:W-:Y:S01]  /*6380*/  BSSY B1, `(.L_x_8305) ;  /* 0x0000007000017945 */ /* 0x000fe20003800000 */
[----:B------:R-:W-:Y:S02]  /*6390*/  MOV R161, R149 ;  /* 0x0000009500a17202 */ /* 0x000fe40000000f00 */
[----:B------:R-:W-:Y:S02]  /*63a0*/  MOV R164, 0x1f ;  /* 0x0000001f00a47802 */ /* 0x000fe40000000f00 */
[----:B-1----:R-:W-:-:S07]  /*63b0*/  MOV R158, 0xffffffff ;  /* 0xffffffff009e7802 */ /* 0x002fce0000000f00 */
[----:B0-----:R-:W-:Y:S05]  /*63c0*/  WARPSYNC.COLLECTIVE R158, `(.L_x_8306) ;  /* 0x000000009e087348 */ /* 0x001fea0003c00000 */
[----:B------:R1:W2:Y:S02]  /*63d0*/  SHFL.BFLY P1, R160, R161, R162, R164 ;  /* 0x0c0000a2a1a07389 */ /* 0x0002a400000200a4 */
[----:B012---:R-:W-:Y:S05]  /*63e0*/  ENDCOLLECTIVE ;  /* 0x000000000000791b */ /* 0x007fea0003800000 */
.L_x_8306:
[----:B------:R-:W-:Y:S05]  /*63f0*/  BSYNC B1 ;  /* 0x0000000000017941 */ /* 0x000fea0003800000 */
.L_x_8305:
        /* <DEDUP_REMOVED lines=8> */
.L_x_8307:
[----:B------:R-:W-:Y:S01]  /*6480*/  FADD.FTZ R104, R104, R149 ;  /* 0x0000009568687221 */ /* 0x000fe20000010000 */
[----:B------:R-:W-:-:S04]  /*6490*/  HFMA2 R162, -RZ, RZ, 0, 1.1920928955078125e-07 ;  /* 0x00000002ffa27431 */ /* 0x000fc800000001ff */
[----:B------:R-:W-:Y:S02]  /*64a0*/  MOV R161, R104 ;  /* 0x0000006800a17202 */ /* 0x000fe40000000f00 */
[----:B------:R-:W-:-:S07]  /*64b0*/  MOV R150, R160 ;  /* 0x000000a000967202 */ /* 0x000fce0000000f00 */
[----:B------:R-:W-:Y:S05]  /*64c0*/  WARPSYNC.COLLECTIVE R158, `(.L_x_8308) ;  /* 0x000000009e087348 */ /* 0x000fea0003c00000 */
[----:B------:R0:W1:Y:S02]  /*64d0*/  SHFL.BFLY P1, R160, R161, R162, R164 ;  /* 0x0c0000a2a1a07389 */ /* 0x00006400000200a4 */
[----:B01----:R-:W-:Y:S05]  /*64e0*/  ENDCOLLECTIVE ;  /* 0x000000000000791b */ /* 0x003fea0003800000 */
.L_x_8308:
[----:B------:R-:W-:-:S05]  /*64f0*/  FADD.FTZ R150, R150, R115 ;  /* 0x0000007396967221 */ /* 0x000fca0000010000 */
[----:B------:R-:W-:Y:S02]  /*6500*/  MOV R161, R150 ;  /* 0x0000009600a17202 */ /* 0x000fe40000000f00 */
[----:B------:R-:W-:-:S07]  /*6510*/  MOV R105, R160 ;  /* 0x000000a000697202 */ /* 0x000fce0000000f00 */
[----:B------:R-:W-:Y:S05]  /*6520*/  WARPSYNC.COLLECTIVE R158, `(.L_x_8309) ;  /* 0x000000009e087348 */ /* 0x000fea0003c00000 */
[----:B------:R0:W1:Y:S02]  /*6530*/  SHFL.BFLY P1, R160, R161, R162, R164 ;  /* 0x0c0000a2a1a07389 */ /* 0x00006400000200a4 */
[----:B01----:R-:W-:Y:S05]  /*6540*/  ENDCOLLECTIVE ;  /* 0x000000000000791b */ /* 0x003fea0003800000 */
.L_x_8309:
[----:B------:R-:W-:Y:S01]  /*6550*/  FADD.FTZ R105, R104, R105 ;  /* 0x0000006968697221 */ /* 0x000fe20000010000 */
[----:B------:R-:W-:-:S04]  /*6560*/  HFMA2 R162, -RZ, RZ, 0, 2.384185791015625e-07 ;  /* 0x00000004ffa27431 */ /* 0x000fc800000001ff */
[----:B------:R-:W-:Y:S02]  /*6570*/  MOV R161, R105 ;  /* 0x0000006900a17202 */ /* 0x000fe40000000f00 */
[----:B------:R-:W-:-:S07]  /*6580*/  MOV R157, R160 ;  /* 0x000000a0009d7202 */ /* 0x000fce0000000f00 */
[----:B------:R-:W-:Y:S05]  /*6590*/  WARPSYNC.COLLECTIVE R158, `(.L_x_8310) ;  /* 0x000000009e087348 */ /* 0x000fea0003c00000 */
[----:B------:R0:W1:Y:S02]  /*65a0*/  SHFL.BFLY P1, R160, R161, R162, R164 ;  /* 0x0c0000a2a1a07389 */ /* 0x00006400000200a4 */
[----:B01----:R-:W-:Y:S05]  /*65b0*/  ENDCOLLECTIVE ;  /* 0x000000000000791b */ /* 0x003fea0003800000 */
.L_x_8310:
[----:B------:R-:W-:-:S05]  /*65c0*/  FADD.FTZ R157, R150, R157 ;  /* 0x0000009d969d7221 */ /* 0x000fca0000010000 */
[----:B------:R-:W-:Y:S02]  /*65d0*/  MOV R161, R157 ;  /* 0x0000009d00a17202 */ /* 0x000fe40000000f00 */
[----:B------:R-:W-:-:S07]  /*65e0*/  MOV R152, R160 ;  /* 0x000000a000987202 */ /* 0x000fce0000000f00 */
[----:B------:R-:W-:Y:S05]  /*65f0*/  WARPSYNC.COLLECTIVE R158, `(.L_x_8311) ;  /* 0x000000009e087348 */ /* 0x000fea0003c00000 */
[----:B------:R0:W1:Y:S02]  /*6600*/  SHFL.BFLY P1, R160, R161, R162, R164 ;  /* 0x0c0000a2a1a07389 */ /* 0x00006400000200a4 */
[----:B01----:R-:W-:Y:S05]  /*6610*/  ENDCOLLECTIVE ;  /* 0x000000000000791b */ /* 0x003fea0003800000 */
.L_x_8311:
[----:B------:R-:W-:Y:S01]  /*6620*/  FADD.FTZ R152, R105, R152 ;  /* 0x0000009869987221 */ /* 0x000fe20000010000 */
[----:B------:R-:W-:-:S04]  /*6630*/  HFMA2 R162, -RZ, RZ, 0, 4.76837158203125e-07 ;  /* 0x00000008ffa27431 */ /* 0x000fc800000001ff */
[----:B------:R-:W-:Y:S02]  /*6640*/  MOV R161, R152 ;  /* 0x0000009800a17202 */ /* 0x000fe40000000f00 */
[----:B------:R-:W-:-:S07]  /*6650*/  MOV R154, R160 ;  /* 0x000000a0009a7202 */ /* 0x000fce0000000f00 */
[----:B------:R-:W-:Y:S05]  /*6660*/  WARPSYNC.COLLECTIVE R158, `(.L_x_8312) ;  /* 0x000000009e087348 */ /* 0x000fea0003c00000 */
[----:B------:R0:W1:Y:S02]  /*6670*/  SHFL.BFLY P1, R160, R161, R162, R164 ;  /* 0x0c0000a2a1a07389 */ /* 0x00006400000200a4 */
[----:B01----:R-:W-:Y:S05]  /*6680*/  ENDCOLLECTIVE ;  /* 0x000000000000791b */ /* 0x003fea0003800000 */
.L_x_8312:
[----:B------:R-:W-:-:S05]  /*6690*/  FADD.FTZ R154, R157, R154 ;  /* 0x0000009a9d9a7221 */ /* 0x000fca0000010000 */
[----:B------:R-:W-:Y:S02]  /*66a0*/  MOV R161, R154 ;  /* 0x0000009a00a17202 */ /* 0x000fe40000000f00 */
[----:B------:R-:W-:-:S07]  /*66b0*/  MOV R115, R160 ;  /* 0x000000a000737202 */ /* 0x000fce0000000f00 */
[----:B------:R-:W-:Y:S05]  /*66c0*/  WARPSYNC.COLLECTIVE R158, `(.L_x_8313) ;  /* 0x000000009e087348 */ /* 0x000fea0003c00000 */
[----:B------:R0:W1:Y:S02]  /*66d0*/  SHFL.BFLY P1, R160, R161, R162, R164 ;  /* 0x0c0000a2a1a07389 */ /* 0x00006400000200a4 */
[----:B01----:R-:W-:Y:S05]  /*66e0*/  ENDCOLLECTIVE ;  /* 0x000000000000791b */ /* 0x003fea0003800000 */
.L_x_8313:
[----:B------:R-:W-:Y:S01]  /*66f0*/  FADD.FTZ R156, R152, R115 ;  /* 0x00000073989c7221 */ /* 0x000fe20000010000 */
[----:B------:R-:W-:-:S04]  /*6700*/  HFMA2 R162, -RZ, RZ, 0, 9.5367431640625e-07 ;  /* 0x00000010ffa27431 */ /* 0x000fc800000001ff */
[----:B------:R-:W-:Y:S02]  /*6710*/  MOV R161, R156 ;  /* 0x0000009c00a17202 */ /* 0x000fe40000000f00 */
[----:B------:R-:W-:-:S07]  /*6720*/  MOV R149, R160 ;  /* 0x000000a000957202 */ /* 0x000fce0000000f00 */
[----:B------:R-:W-:Y:S05]  /*6730*/  WARPSYNC.COLLECTIVE R158, `(.L_x_8314) ;  /* 0x000000009e087348 */ /* 0x000fea0003c00000 */
[----:B------:R0:W1:Y:S02]  /*6740*/  SHFL.BFLY P1, R160, R161, R162, R164 ;  /* 0x0c0000a2a1a07389 */ /* 0x00006400000200a4 */
[----:B01----:R-:W-:Y:S05]  /*6750*/  ENDCOLLECTIVE ;  /* 0x000000000000791b */ /* 0x003fea0003800000 */
.L_x_8314:
[----:B------:R-:W-:-:S05]  /*6760*/  FADD.FTZ R149, R154, R149 ;  /* 0x000000959a957221 */ /* 0x000fca0000010000 */
[----:B------:R-:W-:Y:S02]  /*6770*/  MOV R161, R149 ;  /* 0x0000009500a17202 */ /* 0x000fe40000000f00 */
[----:B------:R-:W-:-:S07]  /*6780*/  MOV R159, R160 ;  /* 0x000000a0009f7202 */ /* 0x000fce0000000f00 */
[----:B------:R-:W-:Y:S05]  /*6790*/  WARPSYNC.COLLECTIVE R158, `(.L_x_8315) ;  /* 0x000000009e087348 */ /* 0x000fea0003c00000 */
[----:B------:R0:W1:Y:S02]  /*67a0*/  SHFL.BFLY P1, R160, R161, R162, R164 ;  /* 0x0c0000a2a1a07389 */ /* 0x00006400000200a4 */
[----:B01----:R-:W-:Y:S05]  /*67b0*/  ENDCOLLECTIVE ;  /* 0x000000000000791b */ /* 0x003fea0003800000 */
.L_x_8315:
[----:B------:R-:W-:Y:S01]  /*67c0*/  MOV R104, R160 ;  /* 0x000000a000687202 */ /* 0x000fe20000000f00 */
[----:B------:R-:W-:Y:S06]  /*67d0*/  BRA `(.L_x_8316) ;  /* 0xffffffac00f47947 */ /* 0x000fec000383ffff */
.L_x_8317:
        /* <DEDUP_REMOVED lines=10> */
.L_x_14534:


//--------------------- .text._ZN10layer_norm13ln_bwd_kernelINS_13Kernel_traitsI6__halfS2_fS2_fjLj768ELj1ELj4ELj1ELj16ENS_18Kernel_traits_baseILj768ES2_S2_fS2_fjLj128EEEEELb0ELb1ELb0ELb0EEEvNS_9BwdParamsE --------------------------
	.section	.text._ZN10layer_norm13ln_bwd_kernelINS_13Kernel_traitsI6__halfS2_fS2_fjLj768ELj1ELj4ELj1ELj16ENS_18Kernel_traits_baseILj768ES2_S2_fS2_fjLj128EEEEELb0ELb1ELb0ELb0EEEvNS_9BwdParamsE,"ax",@progbits
	.align	128
        .global         _ZN10layer_norm13ln_bwd_kernelINS_13Kernel_traitsI6__halfS2_fS2_fjLj768ELj1ELj4ELj1ELj16ENS_18Kernel_traits_baseILj768ES2_S2_fS2_fjLj128EEEEELb0ELb1ELb0ELb0EEEvNS_9BwdParamsE
        .type           _ZN10layer_norm13ln_bwd_kernelINS_13Kernel_traitsI6__halfS2_fS2_fjLj768ELj1ELj4ELj1ELj16ENS_18Kernel_traits_baseILj768ES2_S2_fS2_fjLj128EEEEELb0ELb1ELb0ELb0EEEvNS_9BwdParamsE,@function
        .size           _ZN10layer_norm13ln_bwd_kernelINS_13Kernel_traitsI6__halfS2_fS2_fjLj768ELj1ELj4ELj1ELj16ENS_18Kernel_traits_baseILj768ES2_S2_fS2_fjLj128EEEEELb0ELb1ELb0ELb0EEEvNS_9BwdParamsE,(.L_x_14535 - _ZN10layer_norm13ln_bwd_kernelINS_13Kernel_traitsI6__halfS2_fS2_fjLj768ELj1ELj4ELj1ELj16ENS_18Kernel_traits_baseILj768ES2_S2_fS2_fjLj128EEEEELb0ELb1ELb0ELb0EEEvNS_9BwdParamsE)
        .other          _ZN10layer_norm13ln_bwd_kernelINS_13Kernel_traitsI6__halfS2_fS2_fjLj768ELj1ELj4ELj1ELj16ENS_18Kernel_traits_baseILj768ES2_S2_fS2_fjLj128EEEEELb0ELb1ELb0ELb0EEEvNS_9BwdParamsE,@"STO_CUDA_ENTRY STV_DEFAULT"
_ZN10layer_norm13ln_bwd_kernelINS_13Kernel_traitsI6__halfS2_fS2_fjLj768ELj1ELj4ELj1ELj16ENS_18Kernel_traits_baseILj768ES2_S2_fS2_fjLj128EEEEELb0ELb1ELb0ELb0EEEvNS_9BwdParamsE:
.text._ZN10layer_norm13ln_bwd_kernelINS_13Kernel_traitsI6__halfS2_fS2_fjLj768ELj1ELj4ELj1ELj16ENS_18Kernel_traits_baseILj768ES2_S2_fS2_fjLj128EEEEELb0ELb1ELb0ELb0EEEvNS_9BwdParamsE:
        /* <DEDUP_REMOVED lines=121> */
.L_x_8349:
[----:B------:R-:W0:Y:S08]  /*0790*/  LDC.64 R156, c[0x0][0x3c0] ;  /* 0x0000f000ff9c7b82 */ /* 0x000e300000000a00 */
[----:B------:R-:W1:Y:S08]  /*07a0*/  LDC.64 R158, c[0x0][0x3c8] ;  /* 0x0000f200ff9e7b82 */ /* 0x000e700000000a00 */
[----:B------:R-:W2:Y:S01]  /*07b0*/  @P0 LDC.64 R190, c[0x0][0x3e0] ;  /* 0x0000f800ffbe0b82 */ /* 0x000ea20000000a00 */
[----:B0-----:R-:W-:-:S06]  /*07c0*/  IMAD.WIDE R156, R5, 0x4, R156 ;  /* 0x00000004059c7825 */ /* 0x001fcc00078e029c */
[----:B------:R-:W3:Y:S01]  /*07d0*/  LDG.E R156, desc[UR6][R156.64] ;  /* 0x000000069c9c7981 */ /* 0x000ee2000c1e1900 */
[----:B-1----:R-:W-:-:S05]  /*07e0*/  IMAD.WIDE R158, R5, 0x4, R158 ;  /* 0x00000004059e7825 */ /* 0x002fca00078e029e */
[----:B-----5:R-:W5:Y:S01]  /*07f0*/  LDG.E R176, desc[UR6][R158.64] ;  /* 0x000000069eb07981 */ /* 0x020f62000c1e1900 */
[----:B------:R-:W0:Y:S01]  /*0800*/  S2R R0, SR_TID.X ;  /* 0x0000000000007919 */ /* 0x000e220000002100 */
[----:B------:R-:W-:Y:S01]  /*0810*/  MOV R2, UR14 ;  /* 0x0000000e00027c02 */ /* 0x000fe20008000f00 */
[----:B--2---:R-:W-:Y:S01]  /*0820*/  @P0 IMAD.WIDE R190, R5, 0x2, R190 ;  /* 0x0000000205be0825 */ /* 0x004fe200078e02be */
[----:B------:R-:W-:-:S03]  /*0830*/  ISETP.GE.U32.AND P5, PT, R4, 0x20, PT ;  /* 0x000000200400780c */ /* 0x000fc60003fa6070 */
[----:B------:R-:W-:Y:S01]  /*0840*/  IMAD R3, R5, R2, RZ ;  /* 0x0000000205037224 */ /* 0x000fe200078e02ff */
[----:B------:R-:W-:Y:S01]  /*0850*/  ISETP.NE.U32.AND P1, PT, RZ, UR10, PT ;  /* 0x0000000aff007c0c */ /* 0x000fe2000bf25070 */
[----:B------:R-:W-:Y:S01]  /*0860*/  BSSY.RECONVERGENT B0, `(.L_x_8319) ;  /* 0x0000065000007945 */ /* 0x000fe20003800200 */
[----:B------:R-:W-:Y:S01]  /*0870*/  ISETP.NE.AND P6, PT, RZ, UR8, PT ;  /* 0x00000008ff007c0c */ /* 0x000fe2000bfc5270 */
[----:B------:R-:W-:Y:S01]  /*0880*/  HFMA2 R175, -RZ, RZ, 1.875, 0 ;  /* 0x3f800000ffaf7431 */ /* 0x000fe200000001ff */
[----:B------:R-:W-:Y:S01]  /*0890*/  SHF.R.S32.HI R6, RZ, 0x1f, R3 ;  /* 0x0000001fff067819 */ /* 0x000fe20000011403 */
[----:B------:R1:W5:Y:S03]  /*08a0*/  @P0 LDG.E.U16 R188, desc[UR6][R190.64] ;  /* 0x00000006bebc0981 */ /* 0x000366000c1e1500 */
[----:B------:R-:W-:Y:S02]  /*08b0*/  LEA.HI R6, R6, R3, RZ, 0x3 ;  /* 0x0000000306067211 */ /* 0x000fe400078f18ff */
[----:B------:R-:W-:-:S02]  /*08c0*/  CS2R R192, SRZ ;  /* 0x0000000000c07805 */ /* 0x000fc4000001ff00 */
[C---:B------:R-:W-:Y:S02]  /*08d0*/  ISETP.GE.U32.AND P4, PT, R4.reuse, 0x40, PT ;  /* 0x000000400400780c */ /* 0x040fe40003f86070 */
[----:B------:R-:W-:Y:S02]  /*08e0*/  ISETP.GE.U32.AND P3, PT, R4, 0x60, PT ;  /* 0x000000600400780c */ /* 0x000fe40003f66070 */
[----:B------:R-:W-:Y:S02]  /*08f0*/  ISETP.NE.AND.EX P1, PT, RZ, UR11, PT, P1 ;  /* 0x0000000bff007c0c */ /* 0x000fe4000bf25310 */
[----:B0-----:R-:W-:-:S04]  /*0900*/  LOP3.LUT R3, R0, 0x1f, RZ, 0xc0, !PT ;  /* 0x0000001f00037812 */ /* 0x001fc800078ec0ff */
[----:B------:R-:W-:-:S04]  /*0910*/  LEA.HI.SX32 R6, R6, R3, 0x1d ;  /* 0x0000000306067211 */ /* 0x000fc800078feaff */
[----:B-1----:R-:W-:Y:S02]  /*0920*/  MOV R191, R6 ;  /* 0x0000000600bf7202 */ /* 0x002fe40000000f00 */
[----:B---3--:R-:W-:Y:S01]  /*0930*/  FSEL R190, R156, RZ, !P6 ;  /* 0x000000ff9cbe7208 */ /* 0x008fe20007000000 */
[----:B------:R-:W-:Y:S06]  /*0940*/  @!P5 BRA `(.L_x_8320) ;  /* 0x000000040058d947 */ /* 0x000fec0003800000 */
[----:B------:R-:W0:Y:S08]  /*0950*/  LDC.64 R12, c[0x0][0x428] ;  /* 0x00010a00ff0c7b82 */ /* 0x000e300000000a00 */
[----:B------:R-:W1:Y:S01]  /*0960*/  LDC.64 R186, c[0x0][0x3a8] ;  /* 0x0000ea00ffba7b82 */ /* 0x000e620000000a00 */
[----:B0-----:R-:W-:-:S06]  /*0970*/  IMAD.WIDE.U32 R12, R6, 0x10, R12 ;  /* 0x00000010060c7825 */ /* 0x001fcc00078e000c */
[----:B------:R-:W2:Y:S01]  /*0980*/  LDG.E.128 R12, desc[UR6][R12.64] ;  /* 0x000000060c0c7981 */ /* 0x000ea2000c1e1d00 */
[----:B-1----:R-:W-:-:S05]  /*0990*/  IMAD.WIDE.U32 R186, R6, 0x20, R186 ;  /* 0x0000002006ba7825 */ /* 0x002fca00078e00ba */
[----:B------:R-:W3:Y:S04]  /*09a0*/  LDG.E.128 R8, desc[UR6][R186.64] ;  /* 0x00000006ba087981 */ /* 0x000ee8000c1e1d00 */
[----:B------:R0:W4:Y:S01]  /*09b0*/  LDG.E.128 R156, desc[UR6][R186.64+0x10] ;  /* 0x00001006ba9c7981 */ /* 0x000122000c1e1d00 */
[----:B------:R-:W-:-:S04]  /*09c0*/  ISETP.NE.U32.AND P2, PT, RZ, UR10, PT ;  /* 0x0000000aff007c0c */ /* 0x000fc8000bf45070 */
[----:B------:R-:W-:-:S13]  /*09d0*/  ISETP.NE.AND.EX P2, PT, RZ, UR11, PT, P2 ;  /* 0x0000000bff007c0c */ /* 0x000fda000bf45320 */
[----:B------:R-:W1:Y:S01]  /*09e0*/  @P2 LDC.64 R16, c[0x0][0x438] ;  /* 0x00010e00ff102b82 */ /* 0x000e620000000a00 */
[--C-:B0-----:R-:W-:Y:S02]  /*09f0*/  HADD2.F32 R187, -RZ, R136.reuse.H0_H0 ;  /* 0x20000088ffbb7230 */ /* 0x101fe40000004100 */
[----:B------:R-:W-:Y:S02]  /*0a00*/  HADD2.F32 R185, -RZ, R136.H1_H1 ;  /* 0x30000088ffb97230 */ /* 0x000fe40000004100 */
[----:B-1----:R-:W-:-:S05]  /*0a10*/  @P2 IMAD.WIDE.U32 R16, R6, 0x20, R16 ;  /* 0x0000002006102825 */ /* 0x002fca00078e0010 */
[----:B------:R-:W5:Y:S04]  /*0a20*/  @P2 LDG.E.128 R40, desc[UR6][R16.64] ;  /* 0x0000000610282981 */ /* 0x000f68000c1e1d00 */
[----:B------:R0:W5:Y:S01]  /*0a30*/  @P2 LDG.E.128 R36, desc[UR6][R16.64+0x10] ;  /* 0x0000100610242981 */ /* 0x000162000c1e1d00 */
[--C-:B--2---:R-:W-:Y:S02]  /*0a40*/  HADD2.F32 R7, -RZ, R12.reuse.H0_H0 ;  /* 0x2000000cff077230 */ /* 0x104fe40000004100 */
[----:B------:R-:W-:Y:S02]  /*0a50*/  HADD2.F32 R12, -RZ, R12.H1_H1 ;  /* 0x3000000cff0c7230 */ /* 0x000fe40000004100 */
[C---:B---3--:R-:W-:Y:S01]  /*0a60*/  FADD.FTZ R189, -R190.reuse, R8 ;  /* 0x00000008bebd7221 */ /* 0x048fe20000010100 */
[----:B------:R-:W-:Y:S01]  /*0a70*/  FMUL.FTZ R187, R187, R7 ;  /* 0x00000007bbbb7220 */ /* 0x000fe20000410000 */
[C---:B------:R-:W-:Y:S01]  /*0a80*/  FADD.FTZ R9, -R190.reuse, R9 ;  /* 0x00000009be097221 */ /* 0x040fe20000010100 */
[----:B------:R-:W-:Y:S01]  /*0a90*/  FADD.FTZ R193, -R190, R11 ;  /* 0x0000000bbec17221 */ /* 0x000fe20000010100 */
[----:B-----5:R-:W-:Y:S01]  /*0aa0*/  FMUL.FTZ R189, R176, R189 ;  /* 0x000000bdb0bd7220 */ /* 0x020fe20000410000 */
[----:B------:R-:W-:-:S02]  /*0ab0*/  HADD2.F32 R11, -RZ, R13.H0_H0 ;  /* 0x2000000dff0b7230 */ /* 0x000fc40000004100 */
[----:B------:R-:W-:Y:S01]  /*0ac0*/  FMUL.FTZ R185, R185, R12 ;  /* 0x0000000cb9b97220 */ /* 0x000fe20000410000 */
[----:B------:R-:W-:Y:S02]  /*0ad0*/  HADD2.F32 R8, -RZ, R137.H0_H0 ;  /* 0x20000089ff087230 */ /* 0x000fe40000004100 */
[----:B0-----:R-:W-:Y:S01]  /*0ae0*/  FADD.FTZ R16, RZ, R187 ;  /* 0x000000bbff107221 */ /* 0x001fe20000010000 */
[--C-:B------:R-:W-:Y:S02]  /*0af0*/  HADD2.F32 R199, -RZ, R15.reuse.H0_H0 ;  /* 0x2000000fffc77230 */ /* 0x100fe40000004100 */
[----:B------:R-:W-:Y:S01]  /*0b00*/  FADD.FTZ R191, -R190, R10 ;  /* 0x0000000abebf7221 */ /* 0x000fe20000010100 */
[----:B------:R-:W-:Y:S02]  /*0b10*/  HADD2.F32 R194, -RZ, R15.H1_H1 ;  /* 0x3000000fffc27230 */ /* 0x000fe40000004100 */
[----:B------:R-:W-:Y:S01]  /*0b20*/  FMUL.FTZ R186, R176, R9 ;  /* 0x00000009b0ba7220 */ /* 0x000fe20000410000 */
[----:B------:R-:W-:Y:S01]  /*0b30*/  FFMA.FTZ R15, R189, R187, RZ ;  /* 0x000000bbbd0f7223 */ /* 0x000fe200000100ff */
[----:B------:R-:W-:-:S02]  /*0b40*/  HADD2.F32 R18, -RZ, R13.H1_H1 ;  /* 0x3000000dff127230 */ /* 0x000fc40000004100 */
[----:B------:R-:W-:Y:S01]  /*0b50*/  FMUL.FTZ R10, R176, R193 ;  /* 0x000000c1b00a7220 */ /* 0x000fe20000410000 */
[----:B------:R-:W-:Y:S02]  /*0b60*/  HADD2.F32 R9, -RZ, R137.H1_H1 ;  /* 0x30000089ff097230 */ /* 0x000fe40000004100 */
        /* <DEDUP_REMOVED lines=8> */
[----:B------:R-:W-:-:S02]  /*0bf0*/  HADD2.F32 R195, -RZ, R14.H0_H0 ;  /* 0x2000000effc37230 */ /* 0x000fc40000004100 */
[C---:B----4-:R-:W-:Y:S01]  /*0c00*/  FADD.FTZ R13, -R190.reuse, R156 ;  /* 0x0000009cbe0d7221 */ /* 0x050fe20000010100 */
[----:B------:R-:W-:Y:S01]  /*0c10*/  FADD.FTZ R157, -R190, R157 ;  /* 0x0000009dbe9d7221 */ /* 0x000fe20000010100 */
[----:B------:R-:W-:Y:S02]  /*0c20*/  HADD2.F32 R12, -RZ, R138.H0_H0 ;  /* 0x2000008aff0c7230 */ /* 0x000fe40000004100 */
[-C--:B------:R-:W-:Y:S01]  /*0c30*/  FMUL.FTZ R9, R9, R18.reuse ;  /* 0x0000001209097220 */ /* 0x080fe20000410000 */
[----:B------:R-:W-:Y:S01]  /*0c40*/  FADD.FTZ R91, R91, R18 ;  /* 0x000000125b5b7221 */ /* 0x000fe20000010000 */
[----:B------:R-:W-:Y:S01]  /*0c50*/  FFMA.FTZ R115, R10, R18, R115 ;  /* 0x000000120a737223 */ /* 0x000fe20000010073 */
[----:B------:R-:W-:Y:S01]  /*0c60*/  FADD.FTZ R18, R17, R8 ;  /* 0x0000000811127221 */ /* 0x000fe20000010000 */
[C---:B------:R-:W-:Y:S01]  /*0c70*/  FFMA.FTZ R17, R7.reuse, R8, R16 ;  /* 0x0000000807117223 */ /* 0x040fe20000010010 */
[----:B------:R-:W-:Y:S02]  /*0c80*/  HADD2.F32 R192, -RZ, R14.H1_H1 ;  /* 0x3000000effc07230 */ /* 0x000fe40000004100 */
[----:B------:R-:W-:Y:S01]  /*0c90*/  FADD.FTZ R90, R90, R11 ;  /* 0x0000000b5a5a7221 */ /* 0x000fe20000010000 */
[----:B------:R-:W-:Y:S01]  /*0ca0*/  FFMA.FTZ R114, R7, R11, R114 ;  /* 0x0000000b07727223 */ /* 0x000fe20000010072 */
[C---:B------:R-:W-:Y:S01]  /*0cb0*/  FMUL.FTZ R11, R176.reuse, R13 ;  /* 0x0000000db00b7220 */ /* 0x040fe20000410000 */
[----:B------:R-:W-:Y:S01]  /*0cc0*/  FMUL.FTZ R14, R176, R157 ;  /* 0x0000009db00e7220 */ /* 0x000fe20000410000 */
[----:B------:R-:W-:-:S02]  /*0cd0*/  HADD2.F32 R13, -RZ, R138.H1_H1 ;  /* 0x3000008aff0d7230 */ /* 0x000fc40000004100 */
[----:B------:R-:W-:Y:S01]  /*0ce0*/  FMUL.FTZ R12, R12, R195 ;  /* 0x000000c30c0c7220 */ /* 0x000fe20000410000 */
[----:B------:R-:W-:Y:S01]  /*0cf0*/  FADD.FTZ R157, R18, R9 ;  /* 0x00000009129d7221 */ /* 0x000fe20000010000 */
[----:B------:R-:W-:Y:S01]  /*0d00*/  FFMA.FTZ R16, R10, R9, R17 ;  /* 0x000000090a107223 */ /* 0x000fe20000010011 */
[----:B------:R-:W-:Y:S01]  /*0d10*/  FADD.FTZ R197, -R190, R158 ;  /* 0x0000009ebec57221 */ /* 0x000fe20000010100 */
[--C-:B------:R-:W-:Y:S02]  /*0d20*/  HADD2.F32 R156, -RZ, R139.reuse.H0_H0 ;  /* 0x2000008bff9c7230 */ /* 0x100fe40000004100 */
[----:B------:R-:W-:Y:S01]  /*0d30*/  FADD.FTZ R18, R157, R12 ;  /* 0x0000000c9d127221 */ /* 0x000fe20000010000 */
[----:B------:R-:W-:Y:S02]  /*0d40*/  HADD2.F32 R158, -RZ, R139.H1_H1 ;  /* 0x3000008bff9e7230 */ /* 0x000fe40000004100 */
[----:B------:R-:W-:Y:S01]  /*0d50*/  FMUL.FTZ R13, R13, R192 ;  /* 0x000000c00d0d7220 */ /* 0x000fe20000410000 */
[----:B------:R-:W-:Y:S01]  /*0d60*/  FFMA.FTZ R157, R11, R12, R16 ;  /* 0x0000000c0b9d7223 */ /* 0x000fe20000010010 */
[----:B------:R-:W-:Y:S01]  /*0d70*/  FMUL.FTZ R15, R156, R199 ;  /* 0x000000c79c0f7220 */ /* 0x000fe20000410000 */
[----:B------:R-:W-:Y:S01]  /*0d80*/  FADD.FTZ R159, -R190, R159 ;  /* 0x0000009fbe9f7221 */ /* 0x000fe20000010100 */
[----:B------:R-:W-:Y:S01]  /*0d90*/  FMUL.FTZ R16, R158, R194 ;  /* 0x000000c29e107220 */ /* 0x000fe20000410000 */
        /* <DEDUP_REMOVED lines=17> */
.L_x_8320:
[----:B------:R-:W-:Y:S05]  /*0eb0*/  BSYNC.RECONVERGENT B0 ;  /* 0x0000000000007941 */ /* 0x000fea0003800200 */
.L_x_8319:
        /* <DEDUP_REMOVED lines=14> */
[----:B------:R0:W5:Y:S02]  /*0fa0*/  @P2 LDG.E.128 R28, desc[UR6][R168.64+0x10] ;  /* 0x00001006a81c2981 */ /* 0x000164000c1e1d00 */
[----:B0-----:R-:W-:Y:S01]  /*0fb0*/  HADD2.F32 R168, -RZ, R130.H0_H0 ;  /* 0x20000082ffa87230 */ /* 0x001fe20000004100 */
[----:B------:R-:W-:Y:S01]  /*0fc0*/  IADD3 R191, PT, PT, R191, 0x20, RZ ;  /* 0x00000020bfbf7810 */ /* 0x000fe20007ffe0ff */
[C---:B--2---:R-:W-:Y:S01]  /*0fd0*/  FADD.FTZ R19, -R190.reuse, R20 ;  /* 0x00000014be137221 */ /* 0x044fe20000010100 */
[----:B------:R-:W-:Y:S01]  /*0fe0*/  FADD.FTZ R173, -R190, R21 ;  /* 0x00000015bead7221 */ /* 0x000fe20000010100 */
[----:B------:R-:W-:-:S02]  /*0ff0*/  HADD2.F32 R20, -RZ, R128.H0_H0 ;  /* 0x20000080ff147230 */ /* 0x000fc40000004100 */
[----:B------:R-:W-:Y:S01]  /*1000*/  FADD.FTZ R197, -R190, R23 ;  /* 0x00000017bec57221 */ /* 0x000fe20000010100 */
[----:B-----5:R-:W-:Y:S01]  /*1010*/  FMUL.FTZ R19, R176, R19 ;  /* 0x00000013b0137220 */ /* 0x020fe20000410000 */
[----:B------:R-:W-:Y:S02]  /*1020*/  HADD2.F32 R23, -RZ, R128.H1_H1 ;  /* 0x30000080ff177230 */ /* 0x000fe40000004100 */
[--C-:B----4-:R-:W-:Y:S02]  /*1030*/  HADD2.F32 R21, -RZ, R24.reuse.H0_H0 ;  /* 0x20000018ff157230 */ /* 0x110fe40000004100 */
[----:B------:R-:W-:-:S03]  /*1040*/  HADD2.F32 R24, -RZ, R24.H1_H1 ;  /* 0x30000018ff187230 */ /* 0x000fc60000004100 */
[-C--:B------:R-:W-:Y:S01]  /*1050*/  FMUL.FTZ R20, R20, R21.reuse ;  /* 0x0000001514147220 */ /* 0x080fe20000410000 */
[C---:B------:R-:W-:Y:S01]  /*1060*/  FADD.FTZ R195, -R190.reuse, R22 ;  /* 0x00000016bec37221 */ /* 0x040fe20000010100 */
[--C-:B------:R-:W-:Y:S02]  /*1070*/  HADD2.F32 R170, -RZ, R25.reuse.H0_H0 ;  /* 0x20000019ffaa7230 */ /* 0x100fe40000004100 */
[----:B---3--:R-:W-:Y:S01]  /*1080*/  FADD.FTZ R169, -R190, R156 ;  /* 0x0000009cbea97221 */ /* 0x008fe20000010100 */
[----:B------:R-:W-:Y:S02]  /*1090*/  HADD2.F32 R172, -RZ, R25.H1_H1 ;  /* 0x30000019ffac7230 */ /* 0x000fe40000004100 */
[----:B------:R-:W-:Y:S01]  /*10a0*/  FADD.FTZ R80, R80, R21 ;  /* 0x0000001550507221 */ /* 0x000fe20000010000 */
[----:B------:R-:W-:Y:S01]  /*10b0*/  FFMA.FTZ R104, R19, R21, R104 ;  /* 0x0000001513687223 */ /* 0x000fe20000010068 */
[----:B------:R-:W-:Y:S01]  /*10c0*/  FADD.FTZ R199, -R190, R157 ;  /* 0x0000009dbec77221 */ /* 0x000fe20000010100 */
[----:B------:R-:W-:Y:S01]  /*10d0*/  FMUL.FTZ R22, R176, R173 ;  /* 0x000000adb0167220 */ /* 0x000fe20000410000 */
[----:B------:R-:W-:-:S02]  /*10e0*/  HADD2.F32 R25, -RZ, R129.H0_H0 ;  /* 0x20000081ff197230 */ /* 0x000fc40000004100 */
[----:B------:R-:W-:Y:S01]  /*10f0*/  FMUL.FTZ R21, R23, R24 ;  /* 0x0000001817157220 */ /* 0x000fe20000410000 */
[----:B------:R-:W-:Y:S01]  /*1100*/  FADD.FTZ R156, R193, R20 ;  /* 0x00000014c19c7221 */ /* 0x000fe20000010000 */
[----:B------:R-:W-:Y:S01]  /*1110*/  FFMA.FTZ R157, R19, R20, R192 ;  /* 0x00000014139d7223 */ /* 0x000fe200000100c0 */
[--C-:B------:R-:W-:Y:S02]  /*1120*/  HADD2.F32 R194, -RZ, R27.reuse.H0_H0 ;  /* 0x2000001bffc27230 */ /* 0x100fe40000004100 */
[----:B------:R-:W-:Y:S01]  /*1130*/  FADD.FTZ R203, -R190, R159 ;  /* 0x0000009fbecb7221 */ /* 0x000fe20000010100 */
[----:B------:R-:W-:Y:S02]  /*1140*/  HADD2.F32 R196, -RZ, R27.H1_H1 ;  /* 0x3000001bffc47230 */ /* 0x000fe40000004100 */
[----:B------:R-:W-:Y:S01]  /*1150*/  FADD.FTZ R81, R81, R24 ;  /* 0x0000001851517221 */ /* 0x000fe20000010000 */
[----:B------:R-:W-:Y:S01]  /*1160*/  FFMA.FTZ R105, R22, R24, R105 ;  /* 0x0000001816697223 */ /* 0x000fe20000010069 */
[----:B------:R-:W-:-:S02]  /*1170*/  HADD2.F32 R27, -RZ, R129.H1_H1 ;  /* 0x30000081ff1b7230 */ /* 0x000fc40000004100 */
[----:B------:R-:W-:Y:S01]  /*1180*/  FADD.FTZ R159, R156, R21 ;  /* 0x000000159c9f7221 */ /* 0x000fe20000010000 */
[----:B------:R-:W-:Y:S01]  /*1190*/  FMUL.FTZ R23, R176, R195 ;  /* 0x000000c3b0177220 */ /* 0x000fe20000410000 */
[----:B------:R-:W-:Y:S01]  /*11a0*/  FMUL.FTZ R24, R25, R170 ;  /* 0x000000aa19187220 */ /* 0x000fe20000410000 */
[----:B------:R-:W-:Y:S01]  /*11b0*/  FFMA.FTZ R156, R22, R21, R157 ;  /* 0x00000015169c7223 */ /* 0x000fe2000001009d */
[--C-:B------:R-:W-:Y:S02]  /*11c0*/  HADD2.F32 R171, -RZ, R26.reuse.H0_H0 ;  /* 0x2000001affab7230 */ /* 0x100fe40000004100 */
[----:B------:R-:W-:Y:S01]  /*11d0*/  FADD.FTZ R201, -R190, R158 ;  /* 0x0000009ebec97221 */ /* 0x000fe20000010100 */
[----:B------:R-:W-:Y:S02]  /*11e0*/  HADD2.F32 R174, -RZ, R26.H1_H1 ;  /* 0x3000001affae7230 */ /* 0x000fe40000004100 */
[C---:B------:R-:W-:Y:S01]  /*11f0*/  FMUL.FTZ R26, R176.reuse, R197 ;  /* 0x000000c5b01a7220 */ /* 0x040fe20000410000 */
[----:B------:R-:W-:Y:S01]  /*1200*/  FMUL.FTZ R25, R27, R172 ;  /* 0x000000ac1b197220 */ /* 0x000fe20000410000 */
[----:B------:R-:W-:Y:S01]  /*1210*/  FADD.FTZ R158, R159, R24 ;  /* 0x000000189f9e7221 */ /* 0x000fe20000010000 */
[----:B------:R-:W-:Y:S01]  /*1220*/  FFMA.FTZ R157, R23, R24, R156 ;  /* 0x00000018179d7223 */ /* 0x000fe2000001009c */
[----:B------:R-:W-:Y:S01]  /*1230*/  FMUL.FTZ R27, R176, R169 ;  /* 0x000000a9b01b7220 */ /* 0x000fe20000410000 */
[----:B------:R-:W-:-:S02]  /*1240*/  HADD2.F32 R169, -RZ, R130.H1_H1 ;  /* 0x30000082ffa97230 */ /* 0x000fc40000004100 */
[----:B------:R-:W-:Y:S01]  /*1250*/  FMUL.FTZ R168, R168, R171 ;  /* 0x000000aba8a87220 */ /* 0x000fe20000410000 */
[----:B------:R-:W-:Y:S01]  /*1260*/  FADD.FTZ R159, R158, R25 ;  /* 0x000000199e9f7221 */ /* 0x000fe20000010000 */
[----:B------:R-:W-:Y:S01]  /*1270*/  FFMA.FTZ R156, R26, R25, R157 ;  /* 0x000000191a9c7223 */ /* 0x000fe2000001009d */
[----:B------:R-:W-:Y:S01]  /*1280*/  FADD.FTZ R76, R76, R171 ;  /* 0x000000ab4c4c7221 */ /* 0x000fe20000010000 */
        /* <DEDUP_REMOVED lines=27> */
.L_x_8322:
[----:B------:R-:W-:Y:S05]  /*1440*/  BSYNC.RECONVERGENT B0 ;  /* 0x0000000000007941 */ /* 0x000fea0003800200 */
.L_x_8321:
        /* <DEDUP_REMOVED lines=15> */
[----:B0-----:R-:W-:Y:S02]  /*1540*/  HADD2.F32 R178, -RZ, R122.H0_H0 ;  /* 0x2000007affb27230 */ /* 0x001fe40000004100 */
[C---:B--2---:R-:W-:Y:S01]  /*1550*/  FADD.FTZ R183, -R190.reuse, R157 ;  /* 0x0000009dbeb77221 */ /* 0x044fe20000010100 */
[C---:B------:R-:W-:Y:S01]  /*1560*/  FADD.FTZ R177, -R190.reuse, R156 ;  /* 0x0000009cbeb17221 */ /* 0x040fe20000010100 */
[----:B------:R-:W-:Y:S01]  /*1570*/  FADD.FTZ R181, -R190, R159 ;  /* 0x0000009fbeb57221 */ /* 0x000fe20000010100 */
[----:B------:R-:W-:-:S02]  /*1580*/  HADD2.F32 R156, -RZ, R121.H0_H0 ;  /* 0x20000079ff9c7230 */ /* 0x000fc40000004100 */
[C---:B---3--:R-:W-:Y:S01]  /*1590*/  FADD.FTZ R195, -R190.reuse, R160 ;  /* 0x000000a0bec37221 */ /* 0x048fe20000010100 */
[--C-:B------:R-:W-:Y:S02]  /*15a0*/  HADD2.F32 R160, -RZ, R120.reuse.H0_H0 ;  /* 0x20000078ffa07230 */ /* 0x100fe40000004100 */
[C---:B------:R-:W-:Y:S01]  /*15b0*/  FADD.FTZ R203, -R190.reuse, R163 ;  /* 0x000000a3becb7221 */ /* 0x040fe20000010100 */
[----:B------:R-:W-:Y:S01]  /*15c0*/  FADD.FTZ R199, -R190, R162 ;  /* 0x000000a2bec77221 */ /* 0x000fe20000010100 */
[----:B------:R-:W-:Y:S02]  /*15d0*/  HADD2.F32 R163, -RZ, R120.H1_H1 ;  /* 0x30000078ffa37230 */ /* 0x000fe40000004100 */
[----:B-----5:R-:W-:Y:S01]  /*15e0*/  FMUL.FTZ R162, R176, R183 ;  /* 0x000000b7b0a27220 */ /* 0x020fe20000410000 */
[--C-:B----4-:R-:W-:Y:S02]  /*15f0*/  HADD2.F32 R157, -RZ, R164.reuse.H0_H0 ;  /* 0x200000a4ff9d7230 */ /* 0x110fe40000004100 */
[----:B------:R-:W-:Y:S01]  /*1600*/  FADD.FTZ R191, -R190, R158 ;  /* 0x0000009ebebf7221 */ /* 0x000fe20000010100 */
[----:B------:R-:W-:-:S02]  /*1610*/  HADD2.F32 R164, -RZ, R164.H1_H1 ;  /* 0x300000a4ffa47230 */ /* 0x000fc40000004100 */
[----:B------:R-:W-:Y:S01]  /*1620*/  FADD.FTZ R197, -R190, R161 ;  /* 0x000000a1bec57221 */ /* 0x000fe20000010100 */
[----:B------:R-:W-:Y:S02]  /*1630*/  HADD2.F32 R159, -RZ, R165.H0_H0 ;  /* 0x200000a5ff9f7230 */ /* 0x000fe40000004100 */
[----:B------:R-:W-:Y:S01]  /*1640*/  FMUL.FTZ R161, R176, R177 ;  /* 0x000000b1b0a17220 */ /* 0x000fe20000410000 */
[--C-:B------:R-:W-:Y:S02]  /*1650*/  HADD2.F32 R201, -RZ, R167.reuse.H0_H0 ;  /* 0x200000a7ffc97230 */ /* 0x100fe40000004100 */
[----:B------:R-:W-:Y:S01]  /*1660*/  FMUL.FTZ R160, R160, R157 ;  /* 0x0000009da0a07220 */ /* 0x000fe20000410000 */
[----:B------:R-:W-:Y:S02]  /*1670*/  HADD2.F32 R190, -RZ, R167.H1_H1 ;  /* 0x300000a7ffbe7230 */ /* 0x000fe40000004100 */
[----:B------:R-:W-:Y:S01]  /*1680*/  FMUL.FTZ R163, R163, R164 ;  /* 0x000000a4a3a37220 */ /* 0x000fe20000410000 */
[----:B------:R-:W-:-:S02]  /*1690*/  HADD2.F32 R158, -RZ, R165.H1_H1 ;  /* 0x300000a5ff9e7230 */ /* 0x000fc40000004100 */
[----:B------:R-:W-:Y:S01]  /*16a0*/  FADD.FTZ R73, R73, R164 ;  /* 0x000000a449497221 */ /* 0x000fe20000010000 */
[--C-:B------:R-:W-:Y:S02]  /*16b0*/  HADD2.F32 R179, -RZ, R166.reuse.H0_H0 ;  /* 0x200000a6ffb37230 */ /* 0x100fe40000004100 */
[----:B------:R-:W-:Y:S01]  /*16c0*/  FFMA.FTZ R97, R162, R164, R97 ;  /* 0x000000a4a2617223 */ /* 0x000fe20000010061 */
[----:B------:R-:W-:Y:S02]  /*16d0*/  HADD2.F32 R182, -RZ, R166.H1_H1 ;  /* 0x300000a6ffb67230 */ /* 0x000fe40000004100 */
[C---:B------:R-:W-:Y:S01]  /*16e0*/  FMUL.FTZ R166, R176.reuse, R181 ;  /* 0x000000b5b0a67220 */ /* 0x040fe20000410000 */
[----:B------:R-:W-:Y:S02]  /*16f0*/  HADD2.F32 R167, -RZ, R121.H1_H1 ;  /* 0x30000079ffa77230 */ /* 0x000fe40000004100 */
[----:B------:R-:W-:Y:S01]  /*1700*/  FMUL.FTZ R165, R176, R191 ;  /* 0x000000bfb0a57220 */ /* 0x000fe20000410000 */
[----:B------:R-:W-:Y:S01]  /*1710*/  FMUL.FTZ R164, R156, R159 ;  /* 0x0000009f9ca47220 */ /* 0x000fe20000410000 */
        /* <DEDUP_REMOVED lines=10> */
[----:B------:R-:W-:-:S02]  /*17c0*/  HADD2.F32 R158, -RZ, R122.H1_H1 ;  /* 0x3000007aff9e7230 */ /* 0x000fc40000004100 */
[----:B------:R-:W-:Y:S01]  /*17d0*/  FADD.FTZ R159, R156, R163 ;  /* 0x000000a39c9f7221 */ /* 0x000fe20000010000 */
[----:B------:R-:W-:Y:S01]  /*17e0*/  FFMA.FTZ R156, R162, R163, R157 ;  /* 0x000000a3a29c7223 */ /* 0x000fe2000001009d */
[-C--:B------:R-:W-:Y:S01]  /*17f0*/  FMUL.FTZ R178, R178, R179.reuse ;  /* 0x000000b3b2b27220 */ /* 0x080fe20000410000 */
[----:B------:R-:W-:Y:S01]  /*1800*/  FADD.FTZ R68, R68, R179 ;  /* 0x000000b344447221 */ /* 0x000fe20000010000 */
[----:B------:R-:W-:Y:S01]  /*1810*/  FFMA.FTZ R92, R177, R179, R92 ;  /* 0x000000b3b15c7223 */ /* 0x000fe2000001005c */
        /* <DEDUP_REMOVED lines=8> */
[----:B------:R-:W-:-:S02]  /*18a0*/  HADD2.F32 R182, -RZ, R123.H0_H0 ;  /* 0x2000007bffb67230 */ /* 0x000fc40000004100 */
        /* <DEDUP_REMOVED lines=17> */
.L_x_8324:
[----:B------:R-:W-:Y:S05]  /*19c0*/  BSYNC.RECONVERGENT B0 ;  /* 0x0000000000007941 */ /* 0x000fea0003800200 */
.L_x_8323:
        /* <DEDUP_REMOVED lines=21> */
.L_x_8371:
        /* <DEDUP_REMOVED lines=16> */
[-C--:B------:R-:W-:Y:S01]  /*1c20*/  FFMA.FTZ R195, R18, R188.reuse, R191 ;  /* 0x000000bc12c37223 */ /* 0x080fe200000100bf */
[--C-:B-----5:R-:W-:Y:S02]  /*1c30*/  HADD2.F32 R192, -RZ, R159.reuse.H0_H0 ;  /* 0x2000009fffc07230 */ /* 0x120fe40000004100 */
[----:B------:R-:W-:Y:S01]  /*1c40*/  FADD.FTZ R193, R15, -R190 ;  /* 0x800000be0fc17221 */ /* 0x000fe20000010000 */
[----:B------:R-:W-:Y:S01]  /*1c50*/  FADD.FTZ R195, R16, -R195 ;  /* 0x800000c310c37221 */ /* 0x000fe20000010000 */
[----:B------:R-:W-:Y:S02]  /*1c60*/  HADD2.F32 R159, -RZ, R159.H1_H1 ;  /* 0x3000009fff9f7230 */ /* 0x000fe40000004100 */
[C---:B------:R-:W-:Y:S01]  /*1c70*/  FMUL.FTZ R190, R176.reuse, R193 ;  /* 0x000000c1b0be7220 */ /* 0x040fe20000410000 */
[----:B------:R-:W-:Y:S01]  /*1c80*/  FFMA.FTZ R193, R11, R188, R191 ;  /* 0x000000bc0bc17223 */ /* 0x000fe200000100bf */
[----:B------:R-:W-:Y:S01]  /*1c90*/  FMUL.FTZ R194, R176, R195 ;  /* 0x000000c3b0c27220 */ /* 0x000fe20000410000 */
[----:B------:R-:W-:-:S02]  /*1ca0*/  HADD2.F32 R196, -RZ, R158.H1_H1 ;  /* 0x3000009effc47230 */ /* 0x000fc40000004100 */
[-C--:B------:R-:W-:Y:S01]  /*1cb0*/  FMUL.FTZ R197, R190, R175.reuse ;  /* 0x000000afbec57220 */ /* 0x080fe20000410000 */
[----:B------:R-:W-:Y:S01]  /*1cc0*/  FADD.FTZ R193, R12, -R193 ;  /* 0x800000c10cc17221 */ /* 0x000fe20000010000 */
[----:B------:R-:W-:Y:S01]  /*1cd0*/  FMUL.FTZ R198, R194, R175 ;  /* 0x000000afc2c67220 */ /* 0x000fe20000410000 */
[----:B------:R-:W-:Y:S01]  /*1ce0*/  FFMA.FTZ R194, R14, R188, R191 ;  /* 0x000000bc0ec27223 */ /* 0x000fe200000100bf */
[----:B------:R-:W-:Y:S01]  /*1cf0*/  FFMA.FTZ R62, R197, R192, R62 ;  /* 0x000000c0c53e7223 */ /* 0x000fe2000001003e */
[----:B------:R-:W-:Y:S01]  /*1d00*/  FMUL.FTZ R190, R176, R193 ;  /* 0x000000c1b0be7220 */ /* 0x000fe20000410000 */
[----:B------:R-:W-:Y:S02]  /*1d10*/  HADD2.F32 R192, -RZ, R158.H0_H0 ;  /* 0x2000009effc07230 */ /* 0x000fe40000004100 */
[----:B------:R-:W-:Y:S01]  /*1d20*/  FFMA.FTZ R63, R198, R159, R63 ;  /* 0x0000009fc63f7223 */ /* 0x000fe2000001003f */
[----:B------:R-:W-:Y:S01]  /*1d30*/  FFMA.FTZ R159, R7, R188, R191 ;  /* 0x000000bc079f7223 */ /* 0x000fe200000100bf */
[----:B------:R-:W-:Y:S01]  /*1d40*/  FMUL.FTZ R195, R190, R175 ;  /* 0x000000afbec37220 */ /* 0x000fe20000410000 */
[----:B------:R-:W-:Y:S01]  /*1d50*/  FADD.FTZ R193, R13, -R194 ;  /* 0x800000c20dc17221 */ /* 0x000fe20000010000 */
[----:B------:R-:W-:-:S02]  /*1d60*/  HADD2.F32 R158, -RZ, R157.H0_H0 ;  /* 0x2000009dff9e7230 */ /* 0x000fc40000004100 */
[----:B------:R-:W-:Y:S01]  /*1d70*/  FADD.FTZ R159, R8, -R159 ;  /* 0x8000009f089f7221 */ /* 0x000fe20000010000 */
[----:B------:R-:W-:Y:S01]  /*1d80*/  FFMA.FTZ R190, R195, R192, R60 ;  /* 0x000000c0c3be7223 */ /* 0x000fe2000001003c */
[----:B------:R-:W-:Y:S01]  /*1d90*/  FFMA.FTZ R60, R10, R188, R191 ;  /* 0x000000bc0a3c7223 */ /* 0x000fe200000100bf */
[C---:B------:R-:W-:Y:S01]  /*1da0*/  FMUL.FTZ R192, R176.reuse, R193 ;  /* 0x000000c1b0c07220 */ /* 0x040fe20000410000 */
[----:B------:R-:W-:Y:S02]  /*1db0*/  HADD2.F32 R157, -RZ, R157.H1_H1 ;  /* 0x3000009dff9d7230 */ /* 0x000fe40000004100 */
[----:B------:R-:W-:Y:S01]  /*1dc0*/  FADD.FTZ R193, R9, -R60 ;  /* 0x8000003c09c17221 */ /* 0x000fe20000010000 */
[----:B------:R-:W-:Y:S01]  /*1dd0*/  FMUL.FTZ R60, R176, R159 ;  /* 0x0000009fb03c7220 */ /* 0x000fe20000410000 */
[----:B------:R-:W-:Y:S01]  /*1de0*/  FMUL.FTZ R200, R192, R175 ;  /* 0x000000afc0c87220 */ /* 0x000fe20000410000 */
[----:B------:R-:W-:Y:S02]  /*1df0*/  HADD2.F32 R159, -RZ, R134.H1_H1 ;  /* 0x30000086ff9f7230 */ /* 0x000fe40000004100 */
[----:B------:R-:W-:Y:S01]  /*1e00*/  FMUL.FTZ R192, R176, R193 ;  /* 0x000000c1b0c07220 */ /* 0x000fe20000410000 */
[----:B------:R-:W-:Y:S01]  /*1e10*/  FMUL.FTZ R193, R60, R175 ;  /* 0x000000af3cc17220 */ /* 0x000fe20000410000 */
[----:B------:R-:W-:-:S02]  /*1e20*/  HADD2.F32 R60, -RZ, R135.H0_H0 ;  /* 0x20000087ff3c7230 */ /* 0x000fc40000004100 */
[----:B------:R-:W-:Y:S01]  /*1e30*/  FFMA.FTZ R196, R200, R196, R61 ;  /* 0x000000c4c8c47223 */ /* 0x000fe2000001003d */
[----:B------:R-:W-:Y:S01]  /*1e40*/  FMUL.FTZ R194, R192, R175 ;  /* 0x000000afc0c27220 */ /* 0x000fe20000410000 */
[----:B------:R-:W-:Y:S02]  /*1e50*/  HADD2.F32 R61, -RZ, R135.H1_H1 ;  /* 0x30000087ff3d7230 */ /* 0x000fe40000004100 */
[----:B------:R-:W-:Y:S01]  /*1e60*/  FFMA.FTZ R66, R193, R158, R66 ;  /* 0x0000009ec1427223 */ /* 0x000fe20000010042 */
[----:B------:R-:W-:Y:S01]  /*1e70*/  FMUL.FTZ R199, R197, R60 ;  /* 0x0000003cc5c77220 */ /* 0x000fe20000410000 */
[----:B------:R-:W-:Y:S01]  /*1e80*/  FFMA.FTZ R67, R194, R157, R67 ;  /* 0x0000009dc2437223 */ /* 0x000fe20000010043 */
[--C-:B------:R-:W-:Y:S02]  /*1e90*/  HADD2.F32 R157, -RZ, R156.reuse.H0_H0 ;  /* 0x2000009cff9d7230 */ /* 0x100fe40000004100 */
[----:B------:R-:W-:Y:S01]  /*1ea0*/  FFMA.FTZ R60, R189, R188, R191 ;  /* 0x000000bcbd3c7223 */ /* 0x000fe200000100bf */
[----:B------:R-:W-:-:S02]  /*1eb0*/  HADD2.F32 R192, -RZ, R156.H1_H1 ;  /* 0x3000009cffc07230 */ /* 0x000fc40000004100 */
[----:B------:R-:W-:Y:S01]  /*1ec0*/  FFMA.FTZ R156, R186, R188, R191 ;  /* 0x000000bcba9c7223 */ /* 0x000fe200000100bf */
[----:B------:R-:W-:Y:S01]  /*1ed0*/  FMUL.FTZ R202, R198, R61 ;  /* 0x0000003dc6ca7220 */ /* 0x000fe20000410000 */
[----:B------:R-:W-:Y:S02]  /*1ee0*/  HADD2.F32 R158, -RZ, R133.H0_H0 ;  /* 0x20000085ff9e7230 */ /* 0x000fe40000004100 */
[----:B------:R-:W-:Y:S01]  /*1ef0*/  FADD.FTZ R61, R187, -R60 ;  /* 0x8000003cbb3d7221 */ /* 0x000fe20000010000 */
[----:B------:R-:W-:Y:S01]  /*1f00*/  FMUL.FTZ R197, R200, R159 ;  /* 0x0000009fc8c57220 */ /* 0x000fe20000410000 */
[----:B------:R-:W-:Y:S01]  /*1f10*/  FADD.FTZ R159, R185, -R156 ;  /* 0x8000009cb99f7221 */ /* 0x000fe20000010000 */
[----:B------:R-:W-:Y:S02]  /*1f20*/  HADD2.F32 R198, -RZ, R134.H0_H0 ;  /* 0x20000086ffc67230 */ /* 0x000fe40000004100 */
        /* <DEDUP_REMOVED lines=9> */
[C---:B------:R-:W-:Y:S01]  /*1fc0*/  FFMA.FTZ R64, R61.reuse, R157, R64 ;  /* 0x0000009d3d407223 */ /* 0x040fe20000010040 */
[----:B------:R-:W-:Y:S01]  /*1fd0*/  FMUL.FTZ R156, R61, R156 ;  /* 0x0000009c3d9c7220 */ /* 0x000fe20000410000 */
[----:B------:R-:W-:Y:S01]  /*1fe0*/  FMUL.FTZ R194, R194, R195 ;  /* 0x000000c3c2c27220 */ /* 0x000fe20000410000 */
[C---:B------:R-:W-:Y:S01]  /*1ff0*/  FMUL.FTZ R61, R158.reuse, R159 ;  /* 0x0000009f9e3d7220 */ /* 0x040fe20000410000 */
[----:B------:R-:W-:Y:S01]  /*2000*/  FFMA.FTZ R65, R158, R192, R65 ;  /* 0x000000c09e417223 */ /* 0x000fe20000010041 */
[----:B------:R-:W-:-:S02]  /*2010*/  F2FP.F16.F32.PACK_AB R159, R202, R199 ;  /* 0x000000c7ca9f723e */ /* 0x000fc400000000ff */
[----:B------:R-:W-:Y:S02]  /*2020*/  F2FP.F16.F32.PACK_AB R158, R197, R198 ;  /* 0x000000c6c59e723e */ /* 0x000fe400000000ff */
[----:B------:R-:W-:Y:S02]  /*2030*/  F2FP.F16.F32.PACK_AB R157, R194, R193 ;  /* 0x000000c1c29d723e */ /* 0x000fe400000000ff */
[----:B------:R-:W-:Y:S01]  /*2040*/  F2FP.F16.F32.PACK_AB R156, R61, R156 ;  /* 0x0000009c3d9c723e */ /* 0x000fe200000000ff */
[----:B------:R-:W-:Y:S06]  /*2050*/  BRA `(.L_x_8331) ;  /* 0x0000000400107947 */ /* 0x000fec0003800000 */
.L_x_8330:
[-CC-:B------:R-:W-:Y:S01]  /*2060*/  FFMA.FTZ R148, R17, R188.reuse, R191.reuse ;  /* 0x000000bc11947223 */ /* 0x180fe200000100bf */
[-CC-:B------:R-:W-:Y:S01]  /*2070*/  FFMA.FTZ R151, R18, R188.reuse, R191.reuse ;  /* 0x000000bc12977223 */ /* 0x180fe200000100bf */
[----:B0----5:R-:W-:Y:S02]  /*2080*/  HADD2.F32 R190, -RZ, R158.H0_H0 ;  /* 0x2000009effbe7230 */ /* 0x021fe40000004100 */
[-C--:B------:R-:W-:Y:S01]  /*2090*/  FFMA.FTZ R152, R14, R188.reuse, R191 ;  /* 0x000000bc0e987223 */ /* 0x080fe200000100bf */
[----:B------:R-:W-:Y:S01]  /*20a0*/  FADD.FTZ R149, R15, -R148 ;  /* 0x800000940f957221 */ /* 0x000fe20000010000 */
[--C-:B------:R-:W-:Y:S02]  /*20b0*/  HADD2.F32 R148, -RZ, R159.reuse.H0_H0 ;  /* 0x2000009fff947230 */ /* 0x100fe40000004100 */
[----:B------:R-:W-:Y:S01]  /*20c0*/  FADD.FTZ R151, R16, -R151 ;  /* 0x8000009710977221 */ /* 0x000fe20000010000 */
[----:B------:R-:W-:Y:S01]  /*20d0*/  FADD.FTZ R155, R13, -R152 ;  /* 0x800000980d9b7221 */ /* 0x000fe20000010000 */
[C---:B------:R-:W-:Y:S01]  /*20e0*/  FMUL.FTZ R150, R176.reuse, R149 ;  /* 0x00000095b0967220 */ /* 0x040fe20000410000 */
[----:B------:R-:W-:Y:S01]  /*20f0*/  FFMA.FTZ R149, R11, R188, R191 ;  /* 0x000000bc0b957223 */ /* 0x000fe200000100bf */
[----:B------:R-:W-:Y:S01]  /*2100*/  FMUL.FTZ R151, R176, R151 ;  /* 0x00000097b0977220 */ /* 0x000fe20000410000 */
[----:B------:R-:W-:-:S02]  /*2110*/  HADD2.F32 R159, -RZ, R159.H1_H1 ;  /* 0x3000009fff9f7230 */ /* 0x000fc40000004100 */
[-C--:B------:R-:W-:Y:S01]  /*2120*/  FMUL.FTZ R195, R150, R175.reuse ;  /* 0x000000af96c37220 */ /* 0x080fe20000410000 */
[----:B------:R-:W-:Y:S01]  /*2130*/  FADD.FTZ R149, R12, -R149 ;  /* 0x800000950c957221 */ /* 0x000fe20000010000 */
[----:B------:R-:W-:Y:S01]  /*2140*/  FMUL.FTZ R192, R151, R175 ;  /* 0x000000af97c07220 */ /* 0x000fe20000410000 */
[----:B------:R-:W-:Y:S02]  /*2150*/  HADD2.F32 R158, -RZ, R158.H1_H1 ;  /* 0x3000009eff9e7230 */ /* 0x000fe40000004100 */
[----:B------:R-:W-:Y:S01]  /*2160*/  FFMA.FTZ R62, R195, R148, R62 ;  /* 0x00000094c33e7223 */ /* 0x000fe2000001003e */
[----:B------:R-:W-:Y:S01]  /*2170*/  FMUL.FTZ R148, R176, R149 ;  /* 0x00000095b0947220 */ /* 0x000fe20000410000 */
[-C--:B------:R-:W-:Y:S01]  /*2180*/  FFMA.FTZ R149, R7, R188.reuse, R191 ;  /* 0x000000bc07957223 */ /* 0x080fe200000100bf */
[----:B------:R-:W-:Y:S01]  /*2190*/  FFMA.FTZ R63, R192, R159, R63 ;  /* 0x0000009fc03f7223 */ /* 0x000fe2000001003f */
[----:B------:R-:W-:Y:S01]  /*21a0*/  FFMA.FTZ R152, R186, R188, R191 ;  /* 0x000000bcba987223 */ /* 0x000fe200000100bf */
[----:B------:R-:W-:Y:S01]  /*21b0*/  FMUL.FTZ R193, R148, R175 ;  /* 0x000000af94c17220 */ /* 0x000fe20000410000 */
[----:B------:R-:W-:Y:S01]  /*21c0*/  FADD.FTZ R153, R8, -R149 ;  /* 0x8000009508997221 */ /* 0x000fe20000010000 */
[----:B------:R-:W-:-:S02]  /*21d0*/  FMUL.FTZ R149, R176, R155 ;  /* 0x0000009bb0957220 */ /* 0x000fc40000410000 */
[----:B------:R-:W-:Y:S01]  /*21e0*/  FFMA.FTZ R190, R193, R190, R60 ;  /* 0x000000bec1be7223 */ /* 0x000fe2000001003c */
[----:B------:R-:W-:Y:S01]  /*21f0*/  FFMA.FTZ R60, R10, R188, R191 ;  /* 0x000000bc0a3c7223 */ /* 0x000fe200000100bf */
[----:B------:R-:W-:Y:S01]  /*2200*/  FMUL.FTZ R154, R176, R153 ;  /* 0x00000099b09a7220 */ /* 0x000fe20000410000 */
[-C--:B------:R-:W-:Y:S01]  /*2210*/  FMUL.FTZ R198, R149, R175.reuse ;  /* 0x000000af95c67220 */ /* 0x080fe20000410000 */
[----:B------:R-:W-:Y:S02]  /*2220*/  HADD2.F32 R153, -RZ, R134.H1_H1 ;  /* 0x30000086ff997230 */ /* 0x000fe40000004100 */
[----:B------:R-:W-:Y:S01]  /*2230*/  FADD.FTZ R155, R9, -R60 ;  /* 0x8000003c099b7221 */ /* 0x000fe20000010000 */
[----:B------:R-:W-:Y:S02]  /*2240*/  HADD2.F32 R60, -RZ, R157.H0_H0 ;  /* 0x2000009dff3c7230 */ /* 0x000fe40000004100 */
[----:B------:R-:W-:Y:S01]  /*2250*/  FMUL.FTZ R159, R154, R175 ;  /* 0x000000af9a9f7220 */ /* 0x000fe20000410000 */
[----:B------:R-:W-:Y:S01]  /*2260*/  FFMA.FTZ R196, R198, R158, R61 ;  /* 0x0000009ec6c47223 */ /* 0x000fe2000001003d */
[----:B------:R-:W-:Y:S01]  /*2270*/  FMUL.FTZ R155, R176, R155 ;  /* 0x0000009bb09b7220 */ /* 0x000fe20000410000 */
[----:B------:R-:W-:-:S02]  /*2280*/  HADD2.F32 R61, -RZ, R135.H1_H1 ;  /* 0x30000087ff3d7230 */ /* 0x000fc40000004100 */
[----:B------:R-:W-:Y:S01]  /*2290*/  FFMA.FTZ R66, R159, R60, R66 ;  /* 0x0000003c9f427223 */ /* 0x000fe20000010042 */
[----:B------:R-:W-:Y:S02]  /*22a0*/  HADD2.F32 R60, -RZ, R135.H0_H0 ;  /* 0x20000087ff3c7230 */ /* 0x000fe40000004100 */
[----:B------:R-:W-:Y:S01]  /*22b0*/  FMUL.FTZ R194, R155, R175 ;  /* 0x000000af9bc27220 */ /* 0x000fe20000410000 */
[----:B------:R-:W-:Y:S02]  /*22c0*/  HADD2.F32 R157, -RZ, R157.H1_H1 ;  /* 0x3000009dff9d7230 */ /* 0x000fe40000004100 */
[----:B------:R-:W-:Y:S01]  /*22d0*/  FMUL.FTZ R200, R192, R61 ;  /* 0x0000003dc0c87220 */ /* 0x000fe20000410000 */
[----:B------:R-:W-:Y:S01]  /*22e0*/  FMUL.FTZ R198, R198, R153 ;  /* 0x00000099c6c67220 */ /* 0x000fe20000410000 */
[----:B------:R-:W-:Y:S01]  /*22f0*/  FMUL.FTZ R197, R195, R60 ;  /* 0x0000003cc3c57220 */ /* 0x000fe20000410000 */
[----:B------:R-:W-:Y:S01]  /*2300*/  FFMA.FTZ R60, R189, R188, R191 ;  /* 0x000000bcbd3c7223 */ /* 0x000fe200000100bf */
[----:B------:R-:W-:Y:S01]  /*2310*/  FFMA.FTZ R67, R194, R157, R67 ;  /* 0x0000009dc2437223 */ /* 0x000fe20000010043 */
[----:B------:R-:W-:-:S02]  /*2320*/  HADD2.F32 R157, -RZ, R156.H0_H0 ;  /* 0x2000009cff9d7230 */ /* 0x000fc40000004100 */
[----:B------:R-:W-:Y:S01]  /*2330*/  FADD.FTZ R153, R185, -R152 ;  /* 0x80000098b9997221 */ /* 0x000fe20000010000 */
[----:B------:R-:W-:Y:S01]  /*2340*/  FADD.FTZ R61, R187, -R60 ;  /* 0x8000003cbb3d7221 */ /* 0x000fe20000010000 */
[----:B------:R-:W-:Y:S02]  /*2350*/  HADD2.F32 R158, -RZ, R156.H1_H1 ;  /* 0x3000009cff9e7230 */ /* 0x000fe40000004100 */
[----:B------:R-:W-:Y:S02]  /*2360*/  HADD2.F32 R192, -RZ, R134.H0_H0 ;  /* 0x20000086ffc07230 */ /* 0x000fe40000004100 */
[C---:B------:R-:W-:Y:S01]  /*2370*/  FMUL.FTZ R152, R176.reuse, R61 ;  /* 0x0000003db0987220 */ /* 0x040fe20000410000 */
[----:B------:R-:W-:Y:S02]  /*2380*/  HADD2.F32 R156, -RZ, R133.H0_H0 ;  /* 0x20000085ff9c7230 */ /* 0x000fe40000004100 */
[----:B------:R-:W-:Y:S01]  /*2390*/  FMUL.FTZ R153, R176, R153 ;  /* 0x00000099b0997220 */ /* 0x000fe20000410000 */
[----:B------:R-:W-:-:S02]  /*23a0*/  HADD2.F32 R60, -RZ, R132.H0_H0 ;  /* 0x20000084ff3c7230 */ /* 0x000fc40000004100 */
[----:B------:R-:W-:Y:S01]  /*23b0*/  FMUL.FTZ R195, R193, R192 ;  /* 0x000000c0c1c37220 */ /* 0x000fe20000410000 */
[----:B------:R-:W-:Y:S02]  /*23c0*/  HADD2.F32 R193, -RZ, R133.H1_H1 ;  /* 0x30000085ffc17230 */ /* 0x000fe40000004100 */
[----:B------:R-:W-:Y:S01]  /*23d0*/  FMUL.FTZ R192, R159, R156 ;  /* 0x0000009c9fc07220 */ /* 0x000fe20000410000 */
[-C--:B------:R-:W-:Y:S01]  /*23e0*/  FMUL.FTZ R61, R152, R175.reuse ;  /* 0x000000af983d7220 */ /* 0x080fe20000410000 */
[----:B------:R-:W-:Y:S02]  /*23f0*/  HADD2.F32 R159, -RZ, R132.H1_H1 ;  /* 0x30000084ff9f7230 */ /* 0x000fe40000004100 */
[----:B------:R-:W-:Y:S01]  /*2400*/  FMUL.FTZ R156, R153, R175 ;  /* 0x000000af999c7220 */ /* 0x000fe20000410000 */
[----:B------:R-:W-:Y:S01]  /*2410*/  FMUL.FTZ R193, R194, R193 ;  /* 0x000000c1c2c17220 */ /* 0x000fe20000410000 */
[C---:B------:R-:W-:Y:S01]  /*2420*/  FFMA.FTZ R64, R61.reuse, R157, R64 ;  /* 0x0000009d3d407223 */ /* 0x040fe20000010040 */
[----:B------:R-:W-:Y:S01]  /*2430*/  FMUL.FTZ R60, R61, R60 ;  /* 0x0000003c3d3c7220 */ /* 0x000fe20000410000 */
[C---:B------:R-:W-:Y:S01]  /*2440*/  FMUL.FTZ R61, R156.reuse, R159 ;  /* 0x0000009f9c3d7220 */ /* 0x040fe20000410000 */
[----:B------:R-:W-:Y:S01]  /*2450*/  FFMA.FTZ R65, R156, R158, R65 ;  /* 0x0000009e9c417223 */ /* 0x000fe20000010041 */
[----:B------:R-:W-:-:S02]  /*2460*/  F2FP.F16.F32.PACK_AB R159, R200, R197 ;  /* 0x000000c5c89f723e */ /* 0x000fc400000000ff */
[----:B------:R-:W-:Y:S02]  /*2470*/  F2FP.F16.F32.PACK_AB R158, R198, R195 ;  /* 0x000000c3c69e723e */ /* 0x000fe400000000ff */
[----:B------:R-:W-:Y:S02]  /*2480*/  F2FP.F16.F32.PACK_AB R157, R193, R192 ;  /* 0x000000c0c19d723e */ /* 0x000fe400000000ff */
[----:B------:R-:W-:-:S07]  /*2490*/  F2FP.F16.F32.PACK_AB R156, R61, R60 ;  /* 0x0000003c3d9c723e */ /* 0x000fce00000000ff */
.L_x_8331:
[----:B------:R-:W0:Y:S08]  /*24a0*/  @P1 LDC.64 R192, c[0x0][0x478] ;  /* 0x00011e00ffc01b82 */ /* 0x000e300000000a00 */
[----:B------:R-:W1:Y:S01]  /*24b0*/  LDC.64 R60, c[0x0][0x468] ;  /* 0x00011a00ff3c7b82 */ /* 0x000e620000000a00 */
[----:B0-----:R-:W-:-:S05]  /*24c0*/  @P1 IMAD.WIDE.U32 R192, R6, 0x20, R192 ;  /* 0x0000002006c01825 */ /* 0x001fca00078e00c0 */
[----:B------:R2:W-:Y:S01]  /*24d0*/  @P1 STG.E.128 desc[UR6][R192.64], R152 ;  /* 0x00000098c0001986 */ /* 0x0005e2000c101d06 */
[----:B-1----:R-:W-:-:S03]  /*24e0*/  IMAD.WIDE.U32 R194, R6, 0x10, R60 ;  /* 0x0000001006c27825 */ /* 0x002fc600078e003c */
[----:B------:R2:W-:Y:S01]  /*24f0*/  @P1 STG.E.128 desc[UR6][R192.64+0x10], R148 ;  /* 0x00001094c0001986 */ /* 0x0005e2000c101d06 */
[----:B------:R-:W-:Y:S02]  /*2500*/  MOV R60, R190 ;  /* 0x000000be003c7202 */ /* 0x000fe40000000f00 */
[----:B------:R-:W-:Y:S01]  /*2510*/  MOV R61, R196 ;  /* 0x000000c4003d7202 */ /* 0x000fe20000000f00 */
[----:B------:R2:W-:Y:S01]  /*2520*/  STG.E.128 desc[UR6][R194.64], R156 ;  /* 0x0000009cc2007986 */ /* 0x0005e2000c101d06 */
[----:B------:R-:W-:-:S07]  /*2530*/  IADD3 R6, PT, PT, R6, 0x20, RZ ;  /* 0x0000002006067810 */ /* 0x000fce0007ffe0ff */
.L_x_8329:
[----:B------:R-:W-:Y:S05]  /*2540*/  BSYNC.RECONVERGENT B1 ;  /* 0x0000000000017941 */ /* 0x000fea0003800200 */
.L_x_8328:
        /* <DEDUP_REMOVED lines=10> */
[--C-:B0----5:R-:W-:Y:S02]  /*25f0*/  HADD2.F32 R190, -RZ, R158.reuse.H0_H0 ;  /* 0x2000009effbe7230 */ /* 0x121fe40000004100 */
[-C--:B------:R-:W-:Y:S01]  /*2600*/  FFMA.FTZ R151, R174, R188.reuse, R191 ;  /* 0x000000bcae977223 */ /* 0x080fe200000100bf */
[----:B------:R-:W-:Y:S01]  /*2610*/  FADD.FTZ R149, R171, -R148 ;  /* 0x80000094ab957221 */ /* 0x000fe20000010000 */
[----:B------:R-:W-:Y:S02]  /*2620*/  HADD2.F32 R148, -RZ, R159.H0_H0 ;  /* 0x2000009fff947230 */ /* 0x000fe40000004100 */
[----:B------:R-:W-:Y:S01]  /*2630*/  FADD.FTZ R155, R169, -R152 ;  /* 0x80000098a99b7221 */ /* 0x000fe20000010000 */
[----:B------:R-:W-:Y:S01]  /*2640*/  FADD.FTZ R151, R172, -R151 ;  /* 0x80000097ac977221 */ /* 0x000fe20000010000 */
[----:B------:R-:W-:Y:S01]  /*2650*/  FMUL.FTZ R150, R176, R149 ;  /* 0x00000095b0967220 */ /* 0x000fe20000410000 */
[----:B------:R-:W-:Y:S01]  /*2660*/  FFMA.FTZ R149, R27, R188, R191 ;  /* 0x000000bc1b957223 */ /* 0x000fe200000100bf */
[----:B------:R-:W-:-:S02]  /*2670*/  HADD2.F32 R158, -RZ, R158.H1_H1 ;  /* 0x3000009eff9e7230 */ /* 0x000fc40000004100 */
[----:B------:R-:W-:Y:S01]  /*2680*/  FMUL.FTZ R151, R176, R151 ;  /* 0x00000097b0977220 */ /* 0x000fe20000410000 */
[-C--:B------:R-:W-:Y:S01]  /*2690*/  FMUL.FTZ R195, R150, R175.reuse ;  /* 0x000000af96c37220 */ /* 0x080fe20000410000 */
[----:B------:R-:W-:Y:S01]  /*26a0*/  FADD.FTZ R149, R168, -R149 ;  /* 0x80000095a8957221 */ /* 0x000fe20000010000 */
[----:B------:R-:W-:Y:S02]  /*26b0*/  HADD2.F32 R159, -RZ, R159.H1_H1 ;  /* 0x3000009fff9f7230 */ /* 0x000fe40000004100 */
[----:B------:R-:W-:Y:S01]  /*26c0*/  FMUL.FTZ R198, R151, R175 ;  /* 0x000000af97c67220 */ /* 0x000fe20000410000 */
[----:B------:R-:W-:Y:S01]  /*26d0*/  FFMA.FTZ R54, R195, R148, R54 ;  /* 0x00000094c3367223 */ /* 0x000fe20000010036 */
[----:B------:R-:W-:Y:S01]  /*26e0*/  FMUL.FTZ R148, R176, R149 ;  /* 0x00000095b0947220 */ /* 0x000fe20000410000 */
[----:B------:R-:W-:Y:S01]  /*26f0*/  FFMA.FTZ R149, R23, R188, R191 ;  /* 0x000000bc17957223 */ /* 0x000fe200000100bf */
[----:B------:R-:W-:Y:S02]  /*2700*/  HADD2.F32 R152, -RZ, R127.H0_H0 ;  /* 0x2000007fff987230 */ /* 0x000fe40000004100 */
[----:B------:R-:W-:Y:S01]  /*2710*/  FFMA.FTZ R55, R198, R159, R55 ;  /* 0x0000009fc6377223 */ /* 0x000fe20000010037 */
[----:B------:R-:W-:Y:S01]  /*2720*/  FMUL.FTZ R193, R148, R175 ;  /* 0x000000af94c17220 */ /* 0x000fe20000410000 */
[----:B------:R-:W-:Y:S01]  /*2730*/  FADD.FTZ R153, R24, -R149 ;  /* 0x8000009518997221 */ /* 0x000fe20000010000 */
[----:B------:R-:W-:Y:S01]  /*2740*/  FMUL.FTZ R149, R176, R155 ;  /* 0x0000009bb0957220 */ /* 0x000fe20000410000 */
[----:B------:R-:W-:Y:S01]  /*2750*/  FMUL.FTZ R197, R195, R152 ;  /* 0x00000098c3c57220 */ /* 0x000fe20000410000 */
[----:B------:R-:W-:Y:S01]  /*2760*/  FFMA.FTZ R190, R193, R190, R52 ;  /* 0x000000bec1be7223 */ /* 0x000fe20000010034 */
[----:B------:R-:W-:Y:S01]  /*2770*/  FFMA.FTZ R52, R26, R188, R191 ;  /* 0x000000bc1a347223 */ /* 0x000fe200000100bf */
[----:B------:R-:W-:Y:S01]  /*2780*/  FMUL.FTZ R192, R149, R175 ;  /* 0x000000af95c07220 */ /* 0x000fe20000410000 */
[----:B------:R-:W-:Y:S01]  /*2790*/  FMUL.FTZ R154, R176, R153 ;  /* 0x00000099b09a7220 */ /* 0x000fe20000410000 */
[----:B------:R-:W-:-:S02]  /*27a0*/  HADD2.F32 R153, -RZ, R126.H1_H1 ;  /* 0x3000007eff997230 */ /* 0x000fc40000004100 */
[----:B------:R-:W-:Y:S01]  /*27b0*/  FADD.FTZ R155, R25, -R52 ;  /* 0x80000034199b7221 */ /* 0x000fe20000010000 */
[----:B------:R-:W-:Y:S01]  /*27c0*/  FFMA.FTZ R196, R192, R158, R53 ;  /* 0x0000009ec0c47223 */ /* 0x000fe20000010035 */
[----:B------:R-:W-:Y:S02]  /*27d0*/  HADD2.F32 R53, -RZ, R127.H1_H1 ;  /* 0x3000007fff357230 */ /* 0x000fe40000004100 */
[----:B------:R-:W-:Y:S01]  /*27e0*/  FMUL.FTZ R159, R154, R175 ;  /* 0x000000af9a9f7220 */ /* 0x000fe20000410000 */
[----:B------:R-:W-:Y:S01]  /*27f0*/  FMUL.FTZ R155, R176, R155 ;  /* 0x0000009bb09b7220 */ /* 0x000fe20000410000 */
[--C-:B------:R-:W-:Y:S02]  /*2800*/  HADD2.F32 R52, -RZ, R157.reuse.H0_H0 ;  /* 0x2000009dff347230 */ /* 0x100fe40000004100 */
[-CC-:B------:R-:W-:Y:S01]  /*2810*/  FFMA.FTZ R152, R22, R188.reuse, R191.reuse ;  /* 0x000000bc16987223 */ /* 0x180fe200000100bf */
[----:B------:R-:W-:Y:S02]  /*2820*/  HADD2.F32 R157, -RZ, R157.H1_H1 ;  /* 0x3000009dff9d7230 */ /* 0x000fe40000004100 */
[----:B------:R-:W-:Y:S01]  /*2830*/  FMUL.FTZ R194, R155, R175 ;  /* 0x000000af9bc27220 */ /* 0x000fe20000410000 */
[----:B------:R-:W-:Y:S01]  /*2840*/  FMUL.FTZ R200, R198, R53 ;  /* 0x00000035c6c87220 */ /* 0x000fe20000410000 */
[----:B------:R-:W-:Y:S01]  /*2850*/  FFMA.FTZ R53, R19, R188, R191 ;  /* 0x000000bc13357223 */ /* 0x000fe200000100bf */
[----:B------:R-:W-:Y:S01]  /*2860*/  FFMA.FTZ R58, R159, R52, R58 ;  /* 0x000000349f3a7223 */ /* 0x000fe2000001003a */
[----:B------:R-:W-:Y:S01]  /*2870*/  FFMA.FTZ R59, R194, R157, R59 ;  /* 0x0000009dc23b7223 */ /* 0x000fe2000001003b */
[----:B------:R-:W-:-:S02]  /*2880*/  HADD2.F32 R52, -RZ, R156.H0_H0 ;  /* 0x2000009cff347230 */ /* 0x000fc40000004100 */
[----:B------:R-:W-:Y:S01]  /*2890*/  FADD.FTZ R53, R20, -R53 ;  /* 0x8000003514357221 */ /* 0x000fe20000010000 */
[----:B------:R-:W-:Y:S02]  /*28a0*/  HADD2.F32 R157, -RZ, R156.H1_H1 ;  /* 0x3000009cff9d7230 */ /* 0x000fe40000004100 */
[----:B------:R-:W-:Y:S01]  /*28b0*/  FMUL.FTZ R198, R192, R153 ;  /* 0x00000099c0c67220 */ /* 0x000fe20000410000 */
[----:B------:R-:W-:Y:S02]  /*28c0*/  HADD2.F32 R156, -RZ, R125.H0_H0 ;  /* 0x2000007dff9c7230 */ /* 0x000fe40000004100 */
[----:B------:R-:W-:Y:S01]  /*28d0*/  FADD.FTZ R153, R21, -R152 ;  /* 0x8000009815997221 */ /* 0x000fe20000010000 */
[----:B------:R-:W-:Y:S02]  /*28e0*/  HADD2.F32 R158, -RZ, R126.H0_H0 ;  /* 0x2000007eff9e7230 */ /* 0x000fe40000004100 */
[C---:B------:R-:W-:Y:S01]  /*28f0*/  FMUL.FTZ R152, R176.reuse, R53 ;  /* 0x00000035b0987220 */ /* 0x040fe20000410000 */
[----:B------:R-:W-:Y:S01]  /*2900*/  FMUL.FTZ R153, R176, R153 ;  /* 0x00000099b0997220 */ /* 0x000fe20000410000 */
[----:B------:R-:W-:Y:S01]  /*2910*/  FMUL.FTZ R192, R159, R156 ;  /* 0x0000009c9fc07220 */ /* 0x000fe20000410000 */
[----:B------:R-:W-:Y:S01]  /*2920*/  FMUL.FTZ R195, R193, R158 ;  /* 0x0000009ec1c37220 */ /* 0x000fe20000410000 */
[----:B------:R-:W-:-:S02]  /*2930*/  HADD2.F32 R156, -RZ, R124.H0_H0 ;  /* 0x2000007cff9c7230 */ /* 0x000fc40000004100 */
[-C--:B------:R-:W-:Y:S01]  /*2940*/  FMUL.FTZ R53, R152, R175.reuse ;  /* 0x000000af98357220 */ /* 0x080fe20000410000 */
[----:B------:R-:W-:Y:S02]  /*2950*/  HADD2.F32 R193, -RZ, R125.H1_H1 ;  /* 0x3000007dffc17230 */ /* 0x000fe40000004100 */
[----:B------:R-:W-:Y:S01]  /*2960*/  FMUL.FTZ R158, R153, R175 ;  /* 0x000000af999e7220 */ /* 0x000fe20000410000 */
[----:B------:R-:W-:Y:S02]  /*2970*/  HADD2.F32 R159, -RZ, R124.H1_H1 ;  /* 0x3000007cff9f7230 */ /* 0x000fe40000004100 */
[C---:B------:R-:W-:Y:S01]  /*2980*/  FFMA.FTZ R56, R53.reuse, R52, R56 ;  /* 0x0000003435387223 */ /* 0x040fe20000010038 */
[----:B------:R-:W-:Y:S01]  /*2990*/  FMUL.FTZ R156, R53, R156 ;  /* 0x0000009c359c7220 */ /* 0x000fe20000410000 */
[----:B------:R-:W-:Y:S01]  /*29a0*/  FMUL.FTZ R193, R194, R193 ;  /* 0x000000c1c2c17220 */ /* 0x000fe20000410000 */
[C---:B------:R-:W-:Y:S01]  /*29b0*/  FFMA.FTZ R57, R158.reuse, R157, R57 ;  /* 0x0000009d9e397223 */ /* 0x040fe20000010039 */
[----:B------:R-:W-:Y:S01]  /*29c0*/  FMUL.FTZ R53, R158, R159 ;  /* 0x0000009f9e357220 */ /* 0x000fe20000410000 */
[----:B------:R-:W-:-:S02]  /*29d0*/  F2FP.F16.F32.PACK_AB R159, R200, R197 ;  /* 0x000000c5c89f723e */ /* 0x000fc400000000ff */
[----:B------:R-:W-:Y:S02]  /*29e0*/  F2FP.F16.F32.PACK_AB R158, R198, R195 ;  /* 0x000000c3c69e723e */ /* 0x000fe400000000ff */
[----:B------:R-:W-:Y:S02]  /*29f0*/  F2FP.F16.F32.PACK_AB R157, R193, R192 ;  /* 0x000000c0c19d723e */ /* 0x000fe400000000ff */
[----:B------:R-:W-:Y:S01]  /*2a00*/  F2FP.F16.F32.PACK_AB R156, R53, R156 ;  /* 0x0000009c359c723e */ /* 0x000fe200000000ff */
[----:B------:R-:W-:Y:S06]  /*2a10*/  BRA `(.L_x_8335) ;  /* 0x0000000400107947 */ /* 0x000fec0003800000 */
.L_x_8334:
        /* <DEDUP_REMOVED lines=18> */
[----:B------:R-:W-:Y:S01]  /*2b40*/  FADD.FTZ R193, R169, -R194 ;  /* 0x800000c2a9c17221 */ /* 0x000fe20000010000 */
[----:B------:R-:W-:Y:S01]  /*2b50*/  FMUL.FTZ R195, R190, R175 ;  /* 0x000000afbec37220 */ /* 0x000fe20000410000 */
[----:B------:R-:W-:Y:S01]  /*2b60*/  FFMA.FTZ R159, R23, R188, R191 ;  /* 0x000000bc179f7223 */ /* 0x000fe200000100bf */
[----:B------:R-:W-:-:S02]  /*2b70*/  HADD2.F32 R158, -RZ, R157.H0_H0 ;  /* 0x2000009dff9e7230 */ /* 0x000fc40000004100 */
[----:B------:R-:W-:Y:S01]  /*2b80*/  FFMA.FTZ R190, R195, R192, R52 ;  /* 0x000000c0c3be7223 */ /* 0x000fe20000010034 */
[----:B------:R-:W-:Y:S01]  /*2b90*/  FFMA.FTZ R52, R26, R188, R191 ;  /* 0x000000bc1a347223 */ /* 0x000fe200000100bf */
[----:B------:R-:W-:Y:S01]  /*2ba0*/  FMUL.FTZ R192, R176, R193 ;  /* 0x000000c1b0c07220 */ /* 0x000fe20000410000 */
[----:B------:R-:W-:Y:S01]  /*2bb0*/  FADD.FTZ R159, R24, -R159 ;  /* 0x8000009f189f7221 */ /* 0x000fe20000010000 */
[----:B------:R-:W-:Y:S02]  /*2bc0*/  HADD2.F32 R157, -RZ, R157.H1_H1 ;  /* 0x3000009dff9d7230 */ /* 0x000fe40000004100 */
[----:B------:R-:W-:Y:S01]  /*2bd0*/  FADD.FTZ R193, R25, -R52 ;  /* 0x8000003419c17221 */ /* 0x000fe20000010000 */
[----:B------:R-:W-:Y:S01]  /*2be0*/  FMUL.FTZ R198, R192, R175 ;  /* 0x000000afc0c67220 */ /* 0x000fe20000410000 */
[C---:B------:R-:W-:Y:S01]  /*2bf0*/  FMUL.FTZ R52, R176.reuse, R159 ;  /* 0x0000009fb0347220 */ /* 0x040fe20000410000 */
[----:B------:R-:W-:Y:S02]  /*2c00*/  HADD2.F32 R159, -RZ, R126.H1_H1 ;  /* 0x3000007eff9f7230 */ /* 0x000fe40000004100 */
[----:B------:R-:W-:Y:S01]  /*2c10*/  FMUL.FTZ R192, R176, R193 ;  /* 0x000000c1b0c07220 */ /* 0x000fe20000410000 */
[----:B------:R-:W-:Y:S01]  /*2c20*/  FFMA.FTZ R196, R198, R196, R53 ;  /* 0x000000c4c6c47223 */ /* 0x000fe20000010035 */
[----:B------:R-:W-:Y:S01]  /*2c30*/  FMUL.FTZ R193, R52, R175 ;  /* 0x000000af34c17220 */ /* 0x000fe20000410000 */
[----:B------:R-:W-:-:S02]  /*2c40*/  HADD2.F32 R53, -RZ, R127.H1_H1 ;  /* 0x3000007fff357230 */ /* 0x000fc40000004100 */
[----:B------:R-:W-:Y:S01]  /*2c50*/  FMUL.FTZ R194, R192, R175 ;  /* 0x000000afc0c27220 */ /* 0x000fe20000410000 */
[----:B------:R-:W-:Y:S02]  /*2c60*/  HADD2.F32 R52, -RZ, R127.H0_H0 ;  /* 0x2000007fff347230 */ /* 0x000fe40000004100 */
[----:B------:R-:W-:Y:S01]  /*2c70*/  FFMA.FTZ R58, R193, R158, R58 ;  /* 0x0000009ec13a7223 */ /* 0x000fe2000001003a */
[----:B------:R-:W-:Y:S02]  /*2c80*/  HADD2.F32 R158, -RZ, R126.H0_H0 ;  /* 0x2000007eff9e7230 */ /* 0x000fe40000004100 */
[----:B------:R-:W-:Y:S01]  /*2c90*/  FMUL.FTZ R200, R200, R53 ;  /* 0x00000035c8c87220 */ /* 0x000fe20000410000 */
[--C-:B------:R-:W-:Y:S01]  /*2ca0*/  FFMA.FTZ R53, R19, R188, R191.reuse ;  /* 0x000000bc13357223 */ /* 0x100fe200000100bf */
[----:B------:R-:W-:Y:S01]  /*2cb0*/  FMUL.FTZ R199, R197, R52 ;  /* 0x00000034c5c77220 */ /* 0x000fe20000410000 */
[----:B------:R-:W-:Y:S01]  /*2cc0*/  FFMA.FTZ R52, R22, R188, R191 ;  /* 0x000000bc16347223 */ /* 0x000fe200000100bf */
[----:B------:R-:W-:Y:S01]  /*2cd0*/  FFMA.FTZ R59, R194, R157, R59 ;  /* 0x0000009dc23b7223 */ /* 0x000fe2000001003b */
[----:B------:R-:W-:-:S02]  /*2ce0*/  HADD2.F32 R157, -RZ, R156.H0_H0 ;  /* 0x2000009cff9d7230 */ /* 0x000fc40000004100 */
[----:B------:R-:W-:Y:S01]  /*2cf0*/  FADD.FTZ R53, R20, -R53 ;  /* 0x8000003514357221 */ /* 0x000fe20000010000 */
[----:B------:R-:W-:Y:S02]  /*2d00*/  HADD2.F32 R192, -RZ, R156.H1_H1 ;  /* 0x3000009cffc07230 */ /* 0x000fe40000004100 */
[----:B------:R-:W-:Y:S01]  /*2d10*/  FMUL.FTZ R198, R198, R159 ;  /* 0x0000009fc6c67220 */ /* 0x000fe20000410000 */
[--C-:B------:R-:W-:Y:S02]  /*2d20*/  HADD2.F32 R156, -RZ, R125.reuse.H0_H0 ;  /* 0x2000007dff9c7230 */ /* 0x100fe40000004100 */
[----:B------:R-:W-:Y:S01]  /*2d30*/  FADD.FTZ R159, R21, -R52 ;  /* 0x80000034159f7221 */ /* 0x000fe20000010000 */
[----:B------:R-:W-:Y:S01]  /*2d40*/  FMUL.FTZ R197, R195, R158 ;  /* 0x0000009ec3c57220 */ /* 0x000fe20000410000 */
[C---:B------:R-:W-:Y:S01]  /*2d50*/  FMUL.FTZ R52, R176.reuse, R53 ;  /* 0x00000035b0347220 */ /* 0x040fe20000410000 */
        /* <DEDUP_REMOVED lines=12> */
[----:B------:R-:W-:Y:S02]  /*2e20*/  F2FP.F16.F32.PACK_AB R159, R200, R199 ;  /* 0x000000c7c89f723e */ /* 0x000fe400000000ff */
[----:B------:R-:W-:-:S02]  /*2e30*/  F2FP.F16.F32.PACK_AB R158, R198, R197 ;  /* 0x000000c5c69e723e */ /* 0x000fc400000000ff */
[----:B------:R-:W-:Y:S02]  /*2e40*/  F2FP.F16.F32.PACK_AB R157, R194, R193 ;  /* 0x000000c1c29d723e */ /* 0x000fe400000000ff */
[----:B------:R-:W-:-:S07]  /*2e50*/  F2FP.F16.F32.PACK_AB R156, R53, R156 ;  /* 0x0000009c359c723e */ /* 0x000fce00000000ff */
.L_x_8335:
        /* <DEDUP_REMOVED lines=10> */
.L_x_8333:
[----:B------:R-:W-:Y:S05]  /*2f00*/  BSYNC.RECONVERGENT B1 ;  /* 0x0000000000017941 */ /* 0x000fea0003800200 */
.L_x_8332:
        /* <DEDUP_REMOVED lines=12> */
[----:B------:R-:W-:Y:S01]  /*2fd0*/  FADD.FTZ R149, R182, -R149 ;  /* 0x80000095b6957221 */ /* 0x000fe20000010000 */
[----:B------:R-:W-:Y:S02]  /*2fe0*/  HADD2.F32 R159, -RZ, R159.H1_H1 ;  /* 0x3000009fff9f7230 */ /* 0x000fe40000004100 */
[-CC-:B------:R-:W-:Y:S01]  /*2ff0*/  FFMA.FTZ R154, R180, R188.reuse, R191.reuse ;  /* 0x000000bcb49a7223 */ /* 0x180fe200000100bf */
[C---:B------:R-:W-:Y:S01]  /*3000*/  FMUL.FTZ R151, R176.reuse, R151 ;  /* 0x00000097b0977220 */ /* 0x040fe20000410000 */
[----:B------:R-:W-:Y:S01]  /*3010*/  FMUL.FTZ R150, R176, R149 ;  /* 0x00000095b0967220 */ /* 0x000fe20000410000 */
[-CC-:B------:R-:W-:Y:S01]  /*3020*/  FFMA.FTZ R149, R165, R188.reuse, R191.reuse ;  /* 0x000000bca5957223 */ /* 0x180fe200000100bf */
[-CC-:B------:R-:W-:Y:S01]  /*3030*/  FFMA.FTZ R148, R166, R188.reuse, R191.reuse ;  /* 0x000000bca6947223 */ /* 0x180fe200000100bf */
[----:B------:R-:W-:Y:S01]  /*3040*/  FMUL.FTZ R196, R151, R175 ;  /* 0x000000af97c47220 */ /* 0x000fe20000410000 */
[-CC-:B------:R-:W-:Y:S01]  /*3050*/  FFMA.FTZ R153, R161, R188.reuse, R191.reuse ;  /* 0x000000bca1997223 */ /* 0x180fe200000100bf */
[----:B------:R-:W-:Y:S01]  /*3060*/  FFMA.FTZ R152, R162, R188, R191 ;  /* 0x000000bca2987223 */ /* 0x000fe200000100bf */
[----:B------:R-:W-:Y:S01]  /*3070*/  FADD.FTZ R191, R178, -R155 ;  /* 0x8000009bb2bf7221 */ /* 0x000fe20000010000 */
[----:B------:R-:W-:Y:S01]  /*3080*/  FADD.FTZ R193, R179, -R154 ;  /* 0x8000009ab3c17221 */ /* 0x000fe20000010000 */
[----:B------:R-:W-:Y:S01]  /*3090*/  FADD.FTZ R155, R164, -R149 ;  /* 0x80000095a49b7221 */ /* 0x000fe20000010000 */
[----:B------:R-:W-:Y:S01]  /*30a0*/  FFMA.FTZ R47, R196, R159, R47 ;  /* 0x0000009fc42f7223 */ /* 0x000fe2000001002f */
[----:B------:R-:W-:-:S02]  /*30b0*/  HADD2.F32 R188, -RZ, R158.H0_H0 ;  /* 0x2000009effbc7230 */ /* 0x000fc40000004100 */
[----:B------:R-:W-:Y:S01]  /*30c0*/  FMUL.FTZ R195, R150, R175 ;  /* 0x000000af96c37220 */ /* 0x000fe20000410000 */
[----:B------:R-:W-:Y:S02]  /*30d0*/  HADD2.F32 R192, -RZ, R158.H1_H1 ;  /* 0x3000009effc07230 */ /* 0x000fe40000004100 */
[C---:B------:R-:W-:Y:S01]  /*30e0*/  FMUL.FTZ R149, R176.reuse, R193 ;  /* 0x000000c1b0957220 */ /* 0x040fe20000410000 */
[--C-:B------:R-:W-:Y:S02]  /*30f0*/  HADD2.F32 R158, -RZ, R157.reuse.H0_H0 ;  /* 0x2000009dff9e7230 */ /* 0x100fe40000004100 */
[C---:B------:R-:W-:Y:S01]  /*3100*/  FMUL.FTZ R154, R176.reuse, R155 ;  /* 0x0000009bb09a7220 */ /* 0x040fe20000410000 */
[----:B------:R-:W-:Y:S02]  /*3110*/  HADD2.F32 R159, -RZ, R157.H1_H1 ;  /* 0x3000009dff9f7230 */ /* 0x000fe40000004100 */
[----:B------:R-:W-:Y:S01]  /*3120*/  FADD.FTZ R157, R167, -R148 ;  /* 0x80000094a79d7221 */ /* 0x000fe20000010000 */
[----:B------:R-:W-:Y:S01]  /*3130*/  FFMA.FTZ R46, R195, R190, R46 ;  /* 0x000000bec32e7223 */ /* 0x000fe2000001002e */
[C---:B------:R-:W-:Y:S01]  /*3140*/  FMUL.FTZ R148, R176.reuse, R191 ;  /* 0x000000bfb0947220 */ /* 0x040fe20000410000 */
[----:B------:R-:W-:Y:S01]  /*3150*/  FMUL.FTZ R190, R149, R175 ;  /* 0x000000af95be7220 */ /* 0x000fe20000410000 */
[----:B------:R-:W-:Y:S01]  /*3160*/  FMUL.FTZ R155, R176, R157 ;  /* 0x0000009db09b7220 */ /* 0x000fe20000410000 */
[-C--:B------:R-:W-:Y:S01]  /*3170*/  FMUL.FTZ R157, R154, R175.reuse ;  /* 0x000000af9a9d7220 */ /* 0x080fe20000410000 */
[-C--:B------:R-:W-:Y:S01]  /*3180*/  FMUL.FTZ R191, R148, R175.reuse ;  /* 0x000000af94bf7220 */ /* 0x080fe20000410000 */
[----:B------:R-:W-:Y:S01]  /*3190*/  FFMA.FTZ R192, R190, R192, R45 ;  /* 0x000000c0bec07223 */ /* 0x000fe2000001002d */
[----:B------:R-:W-:Y:S01]  /*31a0*/  FMUL.FTZ R194, R155, R175 ;  /* 0x000000af9bc27220 */ /* 0x000fe20000410000 */
[----:B------:R-:W-:Y:S01]  /*31b0*/  FFMA.FTZ R193, R157, R158, R50 ;  /* 0x0000009e9dc17223 */ /* 0x000fe20000010032 */
[----:B------:R-:W-:-:S02]  /*31c0*/  HADD2.F32 R50, -RZ, R119.H0_H0 ;  /* 0x20000077ff327230 */ /* 0x000fc40000004100 */
[----:B------:R-:W-:Y:S01]  /*31d0*/  FFMA.FTZ R188, R191, R188, R44 ;  /* 0x000000bcbfbc7223 */ /* 0x000fe2000001002c */
[----:B------:R-:W-:Y:S02]  /*31e0*/  HADD2.F32 R45, -RZ, R119.H1_H1 ;  /* 0x30000077ff2d7230 */ /* 0x000fe40000004100 */
[----:B------:R-:W-:Y:S01]  /*31f0*/  FFMA.FTZ R197, R194, R159, R51 ;  /* 0x0000009fc2c57223 */ /* 0x000fe20000010033 */
[--C-:B------:R-:W-:Y:S02]  /*3200*/  HADD2.F32 R44, -RZ, R156.reuse.H0_H0 ;  /* 0x2000009cff2c7230 */ /* 0x100fe40000004100 */
[----:B------:R-:W-:Y:S01]  /*3210*/  FMUL.FTZ R195, R195, R50 ;  /* 0x00000032c3c37220 */ /* 0x000fe20000410000 */
[----:B------:R-:W-:Y:S02]  /*3220*/  HADD2.F32 R51, -RZ, R156.H1_H1 ;  /* 0x3000009cff337230 */ /* 0x000fe40000004100 */
[----:B------:R-:W-:Y:S01]  /*3230*/  FMUL.FTZ R196, R196, R45 ;  /* 0x0000002dc4c47220 */ /* 0x000fe20000410000 */
[----:B------:R-:W-:-:S02]  /*3240*/  HADD2.F32 R156, -RZ, R118.H0_H0 ;  /* 0x20000076ff9c7230 */ /* 0x000fc40000004100 */
[----:B------:R-:W-:Y:S01]  /*3250*/  FADD.FTZ R153, R160, -R153 ;  /* 0x80000099a0997221 */ /* 0x000fe20000010000 */
[----:B------:R-:W-:Y:S02]  /*3260*/  HADD2.F32 R159, -RZ, R118.H1_H1 ;  /* 0x30000076ff9f7230 */ /* 0x000fe40000004100 */
[----:B------:R-:W-:Y:S01]  /*3270*/  FADD.FTZ R45, R163, -R152 ;  /* 0x80000098a32d7221 */ /* 0x000fe20000010000 */
[----:B------:R-:W-:Y:S02]  /*3280*/  HADD2.F32 R50, -RZ, R117.H0_H0 ;  /* 0x20000075ff327230 */ /* 0x000fe40000004100 */
[----:B------:R-:W-:Y:S01]  /*3290*/  FMUL.FTZ R158, R191, R156 ;  /* 0x0000009cbf9e7220 */ /* 0x000fe20000410000 */
[----:B------:R-:W-:Y:S01]  /*32a0*/  FMUL.FTZ R152, R176, R153 ;  /* 0x00000099b0987220 */ /* 0x000fe20000410000 */
        /* <DEDUP_REMOVED lines=18> */
.L_x_8337:
[-CC-:B------:R-:W-:Y:S01]  /*33d0*/  FFMA.FTZ R201, R181, R188.reuse, R191.reuse ;  /* 0x000000bcb5c97223 */ /* 0x180fe200000100bf */
[-CC-:B------:R-:W-:Y:S01]  /*33e0*/  FFMA.FTZ R198, R184, R188.reuse, R191.reuse ;  /* 0x000000bcb8c67223 */ /* 0x180fe200000100bf */
[-CC-:B------:R-:W-:Y:S01]  /*33f0*/  FFMA.FTZ R199, R177, R188.reuse, R191.reuse ;  /* 0x000000bcb1c77223 */ /* 0x180fe200000100bf */
[-CC-:B------:R-:W-:Y:S01]  /*3400*/  FFMA.FTZ R194, R180, R188.reuse, R191.reuse ;  /* 0x000000bcb4c27223 */ /* 0x180fe200000100bf */
[-CC-:B------:R-:W-:Y:S01]  /*3410*/  FFMA.FTZ R195, R165, R188.reuse, R191.reuse ;  /* 0x000000bca5c37223 */ /* 0x180fe200000100bf */
[-CC-:B------:R-:W-:Y:S01]  /*3420*/  FFMA.FTZ R192, R166, R188.reuse, R191.reuse ;  /* 0x000000bca6c07223 */ /* 0x180fe200000100bf */
[-CC-:B0-----:R-:W-:Y:S01]  /*3430*/  FFMA.FTZ R193, R161, R188.reuse, R191.reuse ;  /* 0x000000bca1c17223 */ /* 0x181fe200000100bf */
[----:B------:R-:W-:Y:S01]  /*3440*/  FFMA.FTZ R188, R162, R188, R191 ;  /* 0x000000bca2bc7223 */ /* 0x000fe200000100bf */
[----:B------:R-:W-:Y:S01]  /*3450*/  FADD.FTZ R203, R182, -R201 ;  /* 0x800000c9b6cb7221 */ /* 0x000fe20000010000 */
[--C-:B-----5:R-:W-:Y:S02]  /*3460*/  HADD2.F32 R190, -RZ, R157.reuse.H0_H0 ;  /* 0x2000009dffbe7230 */ /* 0x120fe40000004100 */
        /* <DEDUP_REMOVED lines=8> */
[--C-:B------:R-:W-:Y:S02]  /*34f0*/  HADD2.F32 R204, -RZ, R159.reuse.H0_H0 ;  /* 0x2000009fffcc7230 */ /* 0x100fe40000004100 */
[C---:B------:R-:W-:Y:S01]  /*3500*/  FMUL.FTZ R206, R176.reuse, R205 ;  /* 0x000000cdb0ce7220 */ /* 0x040fe20000410000 */
[----:B------:R-:W-:Y:S02]  /*3510*/  HADD2.F32 R207, -RZ, R159.H1_H1 ;  /* 0x3000009fffcf7230 */ /* 0x000fe40000004100 */
[----:B------:R-:W-:Y:S01]  /*3520*/  FMUL.FTZ R202, R176, R203 ;  /* 0x000000cbb0ca7220 */ /* 0x000fe20000410000 */
        /* <DEDUP_REMOVED lines=18> */
[----:B------:R-:W-:-:S02]  /*3650*/  HADD2.F32 R188, -RZ, R119.H0_H0 ;  /* 0x20000077ffbc7230 */ /* 0x000fc40000004100 */
[C---:B------:R-:W-:Y:S01]  /*3660*/  FFMA.FTZ R47, R206.reuse, R207, R47 ;  /* 0x000000cfce2f7223 */ /* 0x040fe2000001002f */
[----:B------:R-:W-:Y:S02]  /*3670*/  HADD2.F32 R175, -RZ, R119.H1_H1 ;  /* 0x30000077ffaf7230 */ /* 0x000fe40000004100 */
[C---:B------:R-:W-:Y:S01]  /*3680*/  FFMA.FTZ R46, R195.reuse, R204, R46 ;  /* 0x000000ccc32e7223 */ /* 0x040fe2000001002e */
[--C-:B------:R-:W-:Y:S02]  /*3690*/  HADD2.F32 R156, -RZ, R118.reuse.H0_H0 ;  /* 0x20000076ff9c7230 */ /* 0x100fe40000004100 */
[----:B------:R-:W-:Y:S01]  /*36a0*/  FMUL.FTZ R199, R195, R188 ;  /* 0x000000bcc3c77220 */ /* 0x000fe20000410000 */
[C---:B------:R-:W-:Y:S01]  /*36b0*/  FFMA.FTZ R188, R193.reuse, R196, R44 ;  /* 0x000000c4c1bc7223 */ /* 0x040fe2000001002c */
[----:B------:R-:W-:Y:S01]  /*36c0*/  FMUL.FTZ R206, R206, R175 ;  /* 0x000000afcece7220 */ /* 0x000fe20000410000 */
[----:B------:R-:W-:Y:S02]  /*36d0*/  HADD2.F32 R175, -RZ, R118.H1_H1 ;  /* 0x30000076ffaf7230 */ /* 0x000fe40000004100 */
[----:B------:R-:W-:Y:S01]  /*36e0*/  FMUL.FTZ R156, R193, R156 ;  /* 0x0000009cc19c7220 */ /* 0x000fe20000410000 */
[----:B------:R-:W-:-:S02]  /*36f0*/  HADD2.F32 R44, -RZ, R117.H0_H0 ;  /* 0x20000075ff2c7230 */ /* 0x000fc40000004100 */
[C---:B------:R-:W-:Y:S01]  /*3700*/  FFMA.FTZ R193, R191.reuse, R190, R50 ;  /* 0x000000bebfc17223 */ /* 0x040fe20000010032 */
[C---:B------:R-:W-:Y:S01]  /*3710*/  FFMA.FTZ R192, R198.reuse, R200, R45 ;  /* 0x000000c8c6c07223 */ /* 0x040fe2000001002d */
[----:B------:R-:W-:Y:S01]  /*3720*/  FMUL.FTZ R195, R198, R175 ;  /* 0x000000afc6c37220 */ /* 0x000fe20000410000 */
[----:B------:R-:W-:Y:S02]  /*3730*/  HADD2.F32 R175, -RZ, R117.H1_H1 ;  /* 0x30000075ffaf7230 */ /* 0x000fe40000004100 */
[----:B------:R-:W-:Y:S01]  /*3740*/  FMUL.FTZ R191, R191, R44 ;  /* 0x0000002cbfbf7220 */ /* 0x000fe20000410000 */
[--C-:B------:R-:W-:Y:S02]  /*3750*/  HADD2.F32 R44, -RZ, R116.reuse.H0_H0 ;  /* 0x20000074ff2c7230 */ /* 0x100fe40000004100 */
[C---:B------:R-:W-:Y:S01]  /*3760*/  FFMA.FTZ R197, R194.reuse, R197, R51 ;  /* 0x000000c5c2c57223 */ /* 0x040fe20000010033 */
[----:B------:R-:W-:Y:S02]  /*3770*/  HADD2.F32 R45, -RZ, R116.H1_H1 ;  /* 0x30000074ff2d7230 */ /* 0x000fe40000004100 */
[----:B------:R-:W-:Y:S01]  /*3780*/  FMUL.FTZ R194, R194, R175 ;  /* 0x000000afc2c27220 */ /* 0x000fe20000410000 */
[C---:B------:R-:W-:Y:S01]  /*3790*/  FFMA.FTZ R48, R157.reuse, R158, R48 ;  /* 0x0000009e9d307223 */ /* 0x040fe20000010030 */
[----:B------:R-:W-:Y:S01]  /*37a0*/  FMUL.FTZ R44, R157, R44 ;  /* 0x0000002c9d2c7220 */ /* 0x000fe20000410000 */
[C---:B------:R-:W-:Y:S01]  /*37b0*/  FFMA.FTZ R49, R176.reuse, R159, R49 ;  /* 0x0000009fb0317223 */ /* 0x040fe20000010031 */
[----:B------:R-:W-:Y:S01]  /*37c0*/  FMUL.FTZ R45, R176, R45 ;  /* 0x0000002db02d7220 */ /* 0x000fe20000410000 */
[----:B------:R-:W-:-:S02]  /*37d0*/  F2FP.F16.F32.PACK_AB R158, R195, R156 ;  /* 0x0000009cc39e723e */ /* 0x000fc400000000ff */
[----:B------:R-:W-:Y:S02]  /*37e0*/  F2FP.F16.F32.PACK_AB R159, R206, R199 ;  /* 0x000000c7ce9f723e */ /* 0x000fe400000000ff */
[----:B------:R-:W-:Y:S02]  /*37f0*/  F2FP.F16.F32.PACK_AB R157, R194, R191 ;  /* 0x000000bfc29d723e */ /* 0x000fe400000000ff */
[----:B------:R-:W-:-:S07]  /*3800*/  F2FP.F16.F32.PACK_AB R156, R45, R44 ;  /* 0x0000002c2d9c723e */ /* 0x000fce00000000ff */
.L_x_8338:
[----:B------:R-:W0:Y:S01]  /*3810*/  @P1 LDC.64 R190, c[0x0][0x478] ;  /* 0x00011e00ffbe1b82 */ /* 0x000e220000000a00 */
[----:B------:R-:W-:Y:S02]  /*3820*/  MOV R50, R193 ;  /* 0x000000c100327202 */ /* 0x000fe40000000f00 */
[----:B------:R-:W-:-:S05]  /*3830*/  MOV R51, R197 ;  /* 0x000000c500337202 */ /* 0x000fca0000000f00 */
        /* <DEDUP_REMOVED lines=8> */
[----:B------:R-:W-:Y:S05]  /*38c0*/  BRA `(.L_x_8336) ;  /* 0x0000001c00547947 */ /* 0x000fea0003800000 */
.L_x_8327:
        /* <DEDUP_REMOVED lines=10> */
[----:B-----5:R-:W-:Y:S02]  /*3970*/  HADD2.F32 R192, -RZ, R159.H0_H0 ;  /* 0x2000009fffc07230 */ /* 0x020fe40000004100 */
[-C--:B------:R-:W-:Y:S01]  /*3980*/  FFMA.FTZ R197, R7, R188.reuse, R191 ;  /* 0x000000bc07c57223 */ /* 0x080fe200000100bf */
[----:B------:R-:W-:Y:S01]  /*3990*/  FADD.FTZ R193, R15, -R190 ;  /* 0x800000be0fc17221 */ /* 0x000fe20000010000 */
[----:B------:R-:W-:Y:S01]  /*39a0*/  FADD.FTZ R194, R16, -R195 ;  /* 0x800000c310c27221 */ /* 0x000fe20000010000 */
[----:B------:R-:W-:Y:S02]  /*39b0*/  HADD2.F32 R196, -RZ, R158.H1_H1 ;  /* 0x3000009effc47230 */ /* 0x000fe40000004100 */
        /* <DEDUP_REMOVED lines=9> */
[----:B------:R-:W-:Y:S01]  /*3a50*/  FFMA.FTZ R62, R195, R192, R62 ;  /* 0x000000c0c33e7223 */ /* 0x000fe2000001003e */
[----:B------:R-:W-:Y:S01]  /*3a60*/  FFMA.FTZ R190, R176, R193, R36 ;  /* 0x000000c1b0be7223 */ /* 0x000fe20000010024 */
[----:B------:R-:W-:Y:S02]  /*3a70*/  HADD2.F32 R192, -RZ, R159.H1_H1 ;  /* 0x3000009fffc07230 */ /* 0x000fe40000004100 */
[----:B------:R-:W-:Y:S02]  /*3a80*/  HADD2.F32 R159, -RZ, R158.H0_H0 ;  /* 0x2000009eff9f7230 */ /* 0x000fe40000004100 */
[----:B------:R-:W-:Y:S01]  /*3a90*/  FMUL.FTZ R193, R190, R175 ;  /* 0x000000afbec17220 */ /* 0x000fe20000410000 */
[----:B------:R-:W-:-:S02]  /*3aa0*/  HADD2.F32 R158, -RZ, R157.H0_H0 ;  /* 0x2000009dff9e7230 */ /* 0x000fc40000004100 */
[----:B------:R-:W-:Y:S01]  /*3ab0*/  FFMA.FTZ R63, R200, R192, R63 ;  /* 0x000000c0c83f7223 */ /* 0x000fe2000001003f */
[----:B------:R-:W-:Y:S01]  /*3ac0*/  FADD.FTZ R192, R13, -R194 ;  /* 0x800000c20dc07221 */ /* 0x000fe20000010000 */
[----:B------:R-:W-:Y:S01]  /*3ad0*/  FFMA.FTZ R190, R193, R159, R60 ;  /* 0x0000009fc1be7223 */ /* 0x000fe2000001003c */
[----:B------:R-:W-:Y:S01]  /*3ae0*/  FFMA.FTZ R60, R10, R188, R191 ;  /* 0x000000bc0a3c7223 */ /* 0x000fe200000100bf */
[----:B------:R-:W-:Y:S02]  /*3af0*/  HADD2.F32 R157, -RZ, R157.H1_H1 ;  /* 0x3000009dff9d7230 */ /* 0x000fe40000004100 */
[C---:B------:R-:W-:Y:S01]  /*3b00*/  FFMA.FTZ R192, R176.reuse, R192, R37 ;  /* 0x000000c0b0c07223 */ /* 0x040fe20000010025 */
[----:B------:R-:W-:Y:S02]  /*3b10*/  HADD2.F32 R199, -RZ, R134.H1_H1 ;  /* 0x30000086ffc77230 */ /* 0x000fe40000004100 */
[----:B------:R-:W-:Y:S01]  /*3b20*/  FADD.FTZ R194, R9, -R60 ;  /* 0x8000003c09c27221 */ /* 0x000fe20000010000 */
[----:B------:R-:W-:Y:S01]  /*3b30*/  FFMA.FTZ R60, R176, R197, R42 ;  /* 0x000000c5b03c7223 */ /* 0x000fe2000001002a */
[----:B------:R-:W-:-:S02]  /*3b40*/  FMUL.FTZ R198, R192, R175 ;  /* 0x000000afc0c67220 */ /* 0x000fc40000410000 */
[----:B------:R-:W-:Y:S01]  /*3b50*/  FFMA.FTZ R192, R176, R194, R43 ;  /* 0x000000c2b0c07223 */ /* 0x000fe2000001002b */
[-C--:B------:R-:W-:Y:S01]  /*3b60*/  FMUL.FTZ R159, R60, R175.reuse ;  /* 0x000000af3c9f7220 */ /* 0x080fe20000410000 */
[--C-:B------:R-:W-:Y:S02]  /*3b70*/  HADD2.F32 R60, -RZ, R135.reuse.H0_H0 ;  /* 0x20000087ff3c7230 */ /* 0x100fe40000004100 */
[----:B------:R-:W-:Y:S01]  /*3b80*/  FFMA.FTZ R196, R198, R196, R61 ;  /* 0x000000c4c6c47223 */ /* 0x000fe2000001003d */
[----:B------:R-:W-:Y:S01]  /*3b90*/  FMUL.FTZ R194, R192, R175 ;  /* 0x000000afc0c27220 */ /* 0x000fe20000410000 */
[----:B------:R-:W-:Y:S02]  /*3ba0*/  HADD2.F32 R61, -RZ, R135.H1_H1 ;  /* 0x30000087ff3d7230 */ /* 0x000fe40000004100 */
[----:B------:R-:W-:Y:S01]  /*3bb0*/  FFMA.FTZ R66, R159, R158, R66 ;  /* 0x0000009e9f427223 */ /* 0x000fe20000010042 */
[----:B------:R-:W-:Y:S01]  /*3bc0*/  FMUL.FTZ R197, R60, R195 ;  /* 0x000000c33cc57220 */ /* 0x000fe20000410000 */
[----:B------:R-:W-:Y:S01]  /*3bd0*/  FFMA.FTZ R67, R194, R157, R67 ;  /* 0x0000009dc2437223 */ /* 0x000fe20000010043 */
[----:B------:R-:W-:-:S02]  /*3be0*/  HADD2.F32 R157, -RZ, R156.H0_H0 ;  /* 0x2000009cff9d7230 */ /* 0x000fc40000004100 */
[-CC-:B------:R-:W-:Y:S01]  /*3bf0*/  FFMA.FTZ R60, R189, R188.reuse, R191.reuse ;  /* 0x000000bcbd3c7223 */ /* 0x180fe200000100bf */
[----:B------:R-:W-:Y:S02]  /*3c00*/  HADD2.F32 R158, -RZ, R156.H1_H1 ;  /* 0x3000009cff9e7230 */ /* 0x000fe40000004100 */
[----:B------:R-:W-:Y:S01]  /*3c10*/  FFMA.FTZ R156, R186, R188, R191 ;  /* 0x000000bcba9c7223 */ /* 0x000fe200000100bf */
[----:B------:R-:W-:Y:S01]  /*3c20*/  FMUL.FTZ R200, R61, R200 ;  /* 0x000000c83dc87220 */ /* 0x000fe20000410000 */
[----:B------:R-:W-:Y:S01]  /*3c30*/  FADD.FTZ R61, R187, -R60 ;  /* 0x8000003cbb3d7221 */ /* 0x000fe20000010000 */
[----:B------:R-:W-:Y:S02]  /*3c40*/  HADD2.F32 R192, -RZ, R133.H0_H0 ;  /* 0x20000085ffc07230 */ /* 0x000fe40000004100 */
[----:B------:R-:W-:Y:S01]  /*3c50*/  FADD.FTZ R156, R185, -R156 ;  /* 0x8000009cb99c7221 */ /* 0x000fe20000010000 */
[----:B------:R-:W-:Y:S01]  /*3c60*/  FMUL.FTZ R195, R202, R193 ;  /* 0x000000c1cac37220 */ /* 0x000fe20000410000 */
[----:B------:R-:W-:Y:S01]  /*3c70*/  FFMA.FTZ R60, R176, R61, R40 ;  /* 0x0000003db03c7223 */ /* 0x000fe20000010028 */
[----:B------:R-:W-:-:S02]  /*3c80*/  HADD2.F32 R202, -RZ, R132.H0_H0 ;  /* 0x20000084ffca7230 */ /* 0x000fc40000004100 */
[----:B------:R-:W-:Y:S01]  /*3c90*/  FFMA.FTZ R156, R176, R156, R41 ;  /* 0x0000009cb09c7223 */ /* 0x000fe20000010029 */
[----:B------:R-:W-:Y:S01]  /*3ca0*/  FMUL.FTZ R192, R192, R159 ;  /* 0x0000009fc0c07220 */ /* 0x000fe20000410000 */
[----:B------:R-:W-:Y:S02]  /*3cb0*/  HADD2.F32 R193, -RZ, R133.H1_H1 ;  /* 0x30000085ffc17230 */ /* 0x000fe40000004100 */
[-C--:B------:R-:W-:Y:S01]  /*3cc0*/  FMUL.FTZ R61, R60, R175.reuse ;  /* 0x000000af3c3d7220 */ /* 0x080fe20000410000 */
[----:B------:R-:W-:Y:S02]  /*3cd0*/  HADD2.F32 R159, -RZ, R132.H1_H1 ;  /* 0x30000084ff9f7230 */ /* 0x000fe40000004100 */
[----:B------:R-:W-:Y:S01]  /*3ce0*/  FMUL.FTZ R60, R156, R175 ;  /* 0x000000af9c3c7220 */ /* 0x000fe20000410000 */
[----:B------:R-:W-:Y:S01]  /*3cf0*/  FMUL.FTZ R198, R199, R198 ;  /* 0x000000c6c7c67220 */ /* 0x000fe20000410000 */
[----:B------:R-:W-:Y:S01]  /*3d00*/  FFMA.FTZ R64, R61, R157, R64 ;  /* 0x0000009d3d407223 */ /* 0x000fe20000010040 */
        /* <DEDUP_REMOVED lines=9> */
.L_x_8341:
[-CC-:B------:R-:W-:Y:S01]  /*3da0*/  FFMA.FTZ R148, R17, R188.reuse, R191.reuse ;  /* 0x000000bc11947223 */ /* 0x180fe200000100bf */
[-CC-:B------:R-:W-:Y:S01]  /*3db0*/  FFMA.FTZ R151, R18, R188.reuse, R191.reuse ;  /* 0x000000bc12977223 */ /* 0x180fe200000100bf */
[--C-:B-----5:R-:W-:Y:S02]  /*3dc0*/  HADD2.F32 R153, -RZ, R159.reuse.H1_H1 ;  /* 0x3000009fff997230 */ /* 0x120fe40000004100 */
[-C--:B------:R-:W-:Y:S01]  /*3dd0*/  FFMA.FTZ R152, R14, R188.reuse, R191 ;  /* 0x000000bc0e987223 */ /* 0x080fe200000100bf */
[----:B------:R-:W-:Y:S01]  /*3de0*/  FADD.FTZ R149, R15, -R148 ;  /* 0x800000940f957221 */ /* 0x000fe20000010000 */
[----:B------:R-:W-:Y:S02]  /*3df0*/  HADD2.F32 R148, -RZ, R159.H0_H0 ;  /* 0x2000009fff947230 */ /* 0x000fe40000004100 */
[----:B------:R-:W-:Y:S01]  /*3e00*/  FADD.FTZ R151, R16, -R151 ;  /* 0x8000009710977221 */ /* 0x000fe20000010000 */
[--C-:B0-----:R-:W-:Y:S02]  /*3e10*/  HADD2.F32 R190, -RZ, R158.reuse.H0_H0 ;  /* 0x2000009effbe7230 */ /* 0x101fe40000004100 */
[C---:B------:R-:W-:Y:S01]  /*3e20*/  FFMA.FTZ R150, R176.reuse, R149, R38 ;  /* 0x00000095b0967223 */ /* 0x040fe20000010026 */
[----:B------:R-:W-:Y:S01]  /*3e30*/  FFMA.FTZ R149, R11, R188, R191 ;  /* 0x000000bc0b957223 */ /* 0x000fe200000100bf */
[----:B------:R-:W-:Y:S01]  /*3e40*/  FFMA.FTZ R151, R176, R151, R39 ;  /* 0x00000097b0977223 */ /* 0x000fe20000010027 */
[----:B------:R-:W-:Y:S01]  /*3e50*/  FADD.FTZ R152, R13, -R152 ;  /* 0x800000980d987221 */ /* 0x000fe20000010000 */
[-C--:B------:R-:W-:Y:S01]  /*3e60*/  FMUL.FTZ R193, R150, R175.reuse ;  /* 0x000000af96c17220 */ /* 0x080fe20000410000 */
[----:B------:R-:W-:Y:S01]  /*3e70*/  FADD.FTZ R149, R12, -R149 ;  /* 0x800000950c957221 */ /* 0x000fe20000010000 */
[----:B------:R-:W-:Y:S01]  /*3e80*/  FMUL.FTZ R192, R151, R175 ;  /* 0x000000af97c07220 */ /* 0x000fe20000410000 */
[----:B------:R-:W-:-:S02]  /*3e90*/  HADD2.F32 R158, -RZ, R158.H1_H1 ;  /* 0x3000009eff9e7230 */ /* 0x000fc40000004100 */
[----:B------:R-:W-:Y:S01]  /*3ea0*/  FFMA.FTZ R62, R193, R148, R62 ;  /* 0x00000094c13e7223 */ /* 0x000fe2000001003e */
[----:B------:R-:W-:Y:S01]  /*3eb0*/  FFMA.FTZ R148, R176, R149, R36 ;  /* 0x00000095b0947223 */ /* 0x000fe20000010024 */
[----:B------:R-:W-:Y:S01]  /*3ec0*/  FFMA.FTZ R149, R7, R188, R191 ;  /* 0x000000bc07957223 */ /* 0x000fe200000100bf */
[----:B------:R-:W-:Y:S02]  /*3ed0*/  FFMA.FTZ R63, R192, R153, R63 ;  /* 0x00000099c03f7223 */ /* 0x000fe4000001003f */
[----:B------:R-:W-:Y:S01]  /*3ee0*/  FMUL.FTZ R159, R148, R175 ;  /* 0x000000af949f7220 */ /* 0x000fe20000410000 */
[----:B------:R-:W-:Y:S01]  /*3ef0*/  FADD.FTZ R153, R8, -R149 ;  /* 0x8000009508997221 */ /* 0x000fe20000010000 */
[----:B------:R-:W-:Y:S02]  /*3f00*/  FFMA.FTZ R149, R176, R152, R37 ;  /* 0x00000098b0957223 */ /* 0x000fe40000010025 */
[----:B------:R-:W-:Y:S01]  /*3f10*/  FFMA.FTZ R190, R159, R190, R60 ;  /* 0x000000be9fbe7223 */ /* 0x000fe2000001003c */
[----:B------:R-:W-:Y:S01]  /*3f20*/  FFMA.FTZ R60, R10, R188, R191 ;  /* 0x000000bc0a3c7223 */ /* 0x000fe200000100bf */
[----:B------:R-:W-:Y:S01]  /*3f30*/  FFMA.FTZ R154, R176, R153, R42 ;  /* 0x00000099b09a7223 */ /* 0x000fe2000001002a */
[----:B------:R-:W-:-:S02]  /*3f40*/  FMUL.FTZ R198, R149, R175 ;  /* 0x000000af95c67220 */ /* 0x000fc40000410000 */
[----:B------:R-:W-:Y:S01]  /*3f50*/  FADD.FTZ R152, R9, -R60 ;  /* 0x8000003c09987221 */ /* 0x000fe20000010000 */
[--C-:B------:R-:W-:Y:S02]  /*3f60*/  HADD2.F32 R60, -RZ, R157.reuse.H0_H0 ;  /* 0x2000009dff3c7230 */ /* 0x100fe40000004100 */
[-C--:B------:R-:W-:Y:S01]  /*3f70*/  FMUL.FTZ R153, R154, R175.reuse ;  /* 0x000000af9a997220 */ /* 0x080fe20000410000 */
[----:B------:R-:W-:Y:S01]  /*3f80*/  FFMA.FTZ R196, R198, R158, R61 ;  /* 0x0000009ec6c47223 */ /* 0x000fe2000001003d */
[----:B------:R-:W-:Y:S01]  /*3f90*/  FFMA.FTZ R155, R176, R152, R43 ;  /* 0x00000098b09b7223 */ /* 0x000fe2000001002b */
[----:B------:R-:W-:Y:S02]  /*3fa0*/  HADD2.F32 R157, -RZ, R157.H1_H1 ;  /* 0x3000009dff9d7230 */ /* 0x000fe40000004100 */
[----:B------:R-:W-:Y:S01]  /*3fb0*/  FFMA.FTZ R66, R153, R60, R66 ;  /* 0x0000003c99427223 */ /* 0x000fe20000010042 */
[--C-:B------:R-:W-:Y:S02]  /*3fc0*/  HADD2.F32 R60, -RZ, R135.reuse.H0_H0 ;  /* 0x20000087ff3c7230 */ /* 0x100fe40000004100 */
[----:B------:R-:W-:Y:S01]  /*3fd0*/  FMUL.FTZ R194, R155, R175 ;  /* 0x000000af9bc27220 */ /* 0x000fe20000410000 */
[----:B------:R-:W-:-:S02]  /*3fe0*/  HADD2.F32 R61, -RZ, R135.H1_H1 ;  /* 0x30000087ff3d7230 */ /* 0x000fc40000004100 */
[-CC-:B------:R-:W-:Y:S01]  /*3ff0*/  FFMA.FTZ R152, R186, R188.reuse, R191.reuse ;  /* 0x000000bcba987223 */ /* 0x180fe200000100bf */
[--C-:B------:R-:W-:Y:S02]  /*4000*/  HADD2.F32 R158, -RZ, R156.reuse.H1_H1 ;  /* 0x3000009cff9e7230 */ /* 0x100fe40000004100 */
[----:B------:R-:W-:Y:S01]  /*4010*/  FMUL.FTZ R197, R60, R193 ;  /* 0x000000c13cc57220 */ /* 0x000fe20000410000 */
[----:B------:R-:W-:Y:S01]  /*4020*/  FFMA.FTZ R60, R189, R188, R191 ;  /* 0x000000bcbd3c7223 */ /* 0x000fe200000100bf */
[----:B------:R-:W-:Y:S01]  /*4030*/  FFMA.FTZ R67, R194, R157, R67 ;  /* 0x0000009dc2437223 */ /* 0x000fe20000010043 */
[----:B------:R-:W-:Y:S01]  /*4040*/  FMUL.FTZ R200, R61, R192 ;  /* 0x000000c03dc87220 */ /* 0x000fe20000410000 */
[----:B------:R-:W-:Y:S02]  /*4050*/  HADD2.F32 R157, -RZ, R156.H0_H0 ;  /* 0x2000009cff9d7230 */ /* 0x000fe40000004100 */
[----:B------:R-:W-:Y:S01]  /*4060*/  FADD.FTZ R61, R187, -R60 ;  /* 0x8000003cbb3d7221 */ /* 0x000fe20000010000 */
[----:B------:R-:W-:-:S02]  /*4070*/  HADD2.F32 R192, -RZ, R134.H0_H0 ;  /* 0x20000086ffc07230 */ /* 0x000fc40000004100 */
[----:B------:R-:W-:Y:S01]  /*4080*/  FADD.FTZ R60, R185, -R152 ;  /* 0x80000098b93c7221 */ /* 0x000fe20000010000 */
[----:B------:R-:W-:Y:S02]  /*4090*/  HADD2.F32 R156, -RZ, R133.H0_H0 ;  /* 0x20000085ff9c7230 */ /* 0x000fe40000004100 */
[----:B------:R-:W-:Y:S01]  /*40a0*/  FFMA.FTZ R152, R176, R61, R40 ;  /* 0x0000003db0987223 */ /* 0x000fe20000010028 */
[----:B------:R-:W-:Y:S02]  /*40b0*/  HADD2.F32 R193, -RZ, R134.H1_H1 ;  /* 0x30000086ffc17230 */ /* 0x000fe40000004100 */
[----:B------:R-:W-:Y:S01]  /*40c0*/  FMUL.FTZ R195, R192, R159 ;  /* 0x0000009fc0c37220 */ /* 0x000fe20000410000 */
[--C-:B------:R-:W-:Y:S02]  /*40d0*/  HADD2.F32 R159, -RZ, R132.reuse.H1_H1 ;  /* 0x30000084ff9f7230 */ /* 0x100fe40000004100 */
[----:B------:R-:W-:Y:S01]  /*40e0*/  FMUL.FTZ R192, R156, R153 ;  /* 0x000000999cc07220 */ /* 0x000fe20000410000 */
[----:B------:R-:W-:Y:S01]  /*40f0*/  FFMA.FTZ R153, R176, R60, R41 ;  /* 0x0000003cb0997223 */ /* 0x000fe20000010029 */
[----:B------:R-:W-:Y:S01]  /*4100*/  FMUL.FTZ R198, R193, R198 ;  /* 0x000000c6c1c67220 */ /* 0x000fe20000410000 */
[----:B------:R-:W-:-:S02]  /*4110*/  HADD2.F32 R60, -RZ, R132.H0_H0 ;  /* 0x20000084ff3c7230 */ /* 0x000fc40000004100 */
        /* <DEDUP_REMOVED lines=8> */
[----:B------:R-:W-:Y:S02]  /*41a0*/  F2FP.F16.F32.PACK_AB R159, R200, R197 ;  /* 0x000000c5c89f723e */ /* 0x000fe400000000ff */
[----:B------:R-:W-:-:S02]  /*41b0*/  F2FP.F16.F32.PACK_AB R158, R198, R195 ;  /* 0x000000c3c69e723e */ /* 0x000fc400000000ff */
[----:B------:R-:W-:Y:S02]  /*41c0*/  F2FP.F16.F32.PACK_AB R157, R193, R192 ;  /* 0x000000c0c19d723e */ /* 0x000fe400000000ff */
[----:B------:R-:W-:-:S07]  /*41d0*/  F2FP.F16.F32.PACK_AB R156, R61, R60 ;  /* 0x0000003c3d9c723e */ /* 0x000fce00000000ff */
.L_x_8342:
[----:B------:R-:W-:Y:S01]  /*41e0*/  ISETP.NE.U32.AND P1, PT, RZ, UR12, PT ;  /* 0x0000000cff007c0c */ /* 0x000fe2000bf25070 */
[----:B------:R-:W0:Y:S03]  /*41f0*/  LDC.64 R60, c[0x0][0x468] ;  /* 0x00011a00ff3c7b82 */ /* 0x000e260000000a00 */
[----:B------:R-:W-:-:S13]  /*4200*/  ISETP.NE.AND.EX P1, PT, RZ, UR13, PT, P1 ;  /* 0x0000000dff007c0c */ /* 0x000fda000bf25310 */
[----:B------:R-:W1:Y:S01]  /*4210*/  @P1 LDC.64 R192, c[0x0][0x478] ;  /* 0x00011e00ffc01b82 */ /* 0x000e620000000a00 */
[C---:B0-----:R-:W-:Y:S01]  /*4220*/  IMAD.WIDE.U32 R194, R6.reuse, 0x10, R60 ;  /* 0x0000001006c27825 */ /* 0x041fe200078e003c */
[----:B------:R-:W-:Y:S02]  /*4230*/  MOV R60, R190 ;  /* 0x000000be003c7202 */ /* 0x000fe40000000f00 */
[----:B------:R-:W-:Y:S01]  /*4240*/  MOV R61, R196 ;  /* 0x000000c4003d7202 */ /* 0x000fe20000000f00 */
[C---:B-1----:R-:W-:Y:S01]  /*4250*/  @P1 IMAD.WIDE.U32 R192, R6.reuse, 0x20, R192 ;  /* 0x0000002006c01825 */ /* 0x042fe200078e00c0 */
[----:B------:R-:W-:-:S04]  /*4260*/  IADD3 R6, PT, PT, R6, 0x20, RZ ;  /* 0x0000002006067810 */ /* 0x000fc80007ffe0ff */
[----:B------:R1:W-:Y:S04]  /*4270*/  @P1 STG.E.128 desc[UR6][R192.64], R152 ;  /* 0x00000098c0001986 */ /* 0x0003e8000c101d06 */
[----:B------:R1:W-:Y:S04]  /*4280*/  @P1 STG.E.128 desc[UR6][R192.64+0x10], R148 ;  /* 0x00001094c0001986 */ /* 0x0003e8000c101d06 */
[----:B------:R1:W-:Y:S02]  /*4290*/  STG.E.128 desc[UR6][R194.64], R156 ;  /* 0x0000009cc2007986 */ /* 0x0003e4000c101d06 */
.L_x_8340:
[----:B------:R-:W-:Y:S05]  /*42a0*/  BSYNC.RECONVERGENT B1 ;  /* 0x0000000000017941 */ /* 0x000fea0003800200 */
.L_x_8339:
        /* <DEDUP_REMOVED lines=14> */
[----:B------:R-:W-:Y:S02]  /*4390*/  HADD2.F32 R148, -RZ, R159.H0_H0 ;  /* 0x2000009fff947230 */ /* 0x000fe40000004100 */
[----:B------:R-:W-:Y:S01]  /*43a0*/  FADD.FTZ R152, R169, -R152 ;  /* 0x80000098a9987221 */ /* 0x000fe20000010000 */
[C---:B------:R-:W-:Y:S01]  /*43b0*/  FFMA.FTZ R150, R176.reuse, R149, R30 ;  /* 0x00000095b0967223 */ /* 0x040fe2000001001e */
[----:B------:R-:W-:Y:S01]  /*43c0*/  FFMA.FTZ R149, R27, R188, R191 ;  /* 0x000000bc1b957223 */ /* 0x000fe200000100bf */
[----:B------:R-:W-:Y:S01]  /*43d0*/  FFMA.FTZ R151, R176, R151, R31 ;  /* 0x00000097b0977223 */ /* 0x000fe2000001001f */
[----:B------:R-:W-:-:S02]  /*43e0*/  HADD2.F32 R158, -RZ, R158.H1_H1 ;  /* 0x3000009eff9e7230 */ /* 0x000fc40000004100 */
[-C--:B------:R-:W-:Y:S01]  /*43f0*/  FMUL.FTZ R193, R150, R175.reuse ;  /* 0x000000af96c17220 */ /* 0x080fe20000410000 */
[----:B------:R-:W-:Y:S01]  /*4400*/  FADD.FTZ R153, R168, -R149 ;  /* 0x80000095a8997221 */ /* 0x000fe20000010000 */
[----:B------:R-:W-:Y:S02]  /*4410*/  HADD2.F32 R149, -RZ, R159.H1_H1 ;  /* 0x3000009fff957230 */ /* 0x000fe40000004100 */
[----:B------:R-:W-:Y:S01]  /*4420*/  FMUL.FTZ R192, R151, R175 ;  /* 0x000000af97c07220 */ /* 0x000fe20000410000 */
[----:B------:R-:W-:Y:S01]  /*4430*/  FFMA.FTZ R54, R193, R148, R54 ;  /* 0x00000094c1367223 */ /* 0x000fe20000010036 */
[----:B------:R-:W-:Y:S02]  /*4440*/  FFMA.FTZ R148, R176, R153, R28 ;  /* 0x00000099b0947223 */ /* 0x000fe4000001001c */
[----:B------:R-:W-:Y:S01]  /*4450*/  FFMA.FTZ R55, R192, R149, R55 ;  /* 0x00000095c0377223 */ /* 0x000fe20000010037 */
[----:B------:R-:W-:Y:S01]  /*4460*/  FFMA.FTZ R149, R23, R188, R191 ;  /* 0x000000bc17957223 */ /* 0x000fe200000100bf */
[----:B------:R-:W-:-:S03]  /*4470*/  FMUL.FTZ R159, R148, R175 ;  /* 0x000000af949f7220 */ /* 0x000fc60000410000 */
[----:B------:R-:W-:Y:S01]  /*4480*/  FADD.FTZ R153, R24, -R149 ;  /* 0x8000009518997221 */ /* 0x000fe20000010000 */
[----:B------:R-:W-:Y:S01]  /*4490*/  FFMA.FTZ R190, R159, R190, R52 ;  /* 0x000000be9fbe7223 */ /* 0x000fe20000010034 */
[----:B------:R-:W-:Y:S01]  /*44a0*/  FFMA.FTZ R52, R26, R188, R191 ;  /* 0x000000bc1a347223 */ /* 0x000fe200000100bf */
[C---:B------:R-:W-:Y:S01]  /*44b0*/  FFMA.FTZ R149, R176.reuse, R152, R29 ;  /* 0x00000098b0957223 */ /* 0x040fe2000001001d */
[----:B------:R-:W-:Y:S02]  /*44c0*/  FFMA.FTZ R154, R176, R153, R34 ;  /* 0x00000099b09a7223 */ /* 0x000fe40000010022 */
[----:B------:R-:W-:Y:S01]  /*44d0*/  FADD.FTZ R194, R25, -R52 ;  /* 0x8000003419c27221 */ /* 0x000fe20000010000 */
[-C--:B------:R-:W-:Y:S01]  /*44e0*/  FMUL.FTZ R152, R149, R175.reuse ;  /* 0x000000af95987220 */ /* 0x080fe20000410000 */
[--C-:B------:R-:W-:Y:S02]  /*44f0*/  HADD2.F32 R52, -RZ, R157.reuse.H0_H0 ;  /* 0x2000009dff347230 */ /* 0x100fe40000004100 */
[----:B------:R-:W-:Y:S01]  /*4500*/  FMUL.FTZ R153, R154, R175 ;  /* 0x000000af9a997220 */ /* 0x000fe20000410000 */
[----:B------:R-:W-:Y:S01]  /*4510*/  FFMA.FTZ R155, R176, R194, R35 ;  /* 0x000000c2b09b7223 */ /* 0x000fe20000010023 */
[----:B------:R-:W-:Y:S01]  /*4520*/  FFMA.FTZ R196, R152, R158, R53 ;  /* 0x0000009e98c47223 */ /* 0x000fe20000010035 */
[----:B------:R-:W-:-:S02]  /*4530*/  HADD2.F32 R157, -RZ, R157.H1_H1 ;  /* 0x3000009dff9d7230 */ /* 0x000fc40000004100 */
[----:B------:R-:W-:Y:S01]  /*4540*/  FFMA.FTZ R58, R153, R52, R58 ;  /* 0x00000034993a7223 */ /* 0x000fe2000001003a */
[--C-:B------:R-:W-:Y:S02]  /*4550*/  HADD2.F32 R53, -RZ, R127.reuse.H1_H1 ;  /* 0x3000007fff357230 */ /* 0x100fe40000004100 */
[----:B------:R-:W-:Y:S01]  /*4560*/  FMUL.FTZ R194, R155, R175 ;  /* 0x000000af9bc27220 */ /* 0x000fe20000410000 */
[----:B------:R-:W-:Y:S02]  /*4570*/  HADD2.F32 R158, -RZ, R127.H0_H0 ;  /* 0x2000007fff9e7230 */ /* 0x000fe40000004100 */
[--C-:B------:R-:W-:Y:S02]  /*4580*/  HADD2.F32 R52, -RZ, R156.reuse.H0_H0 ;  /* 0x2000009cff347230 */ /* 0x100fe40000004100 */
[----:B------:R-:W-:Y:S01]  /*4590*/  FFMA.FTZ R59, R194, R157, R59 ;  /* 0x0000009dc23b7223 */ /* 0x000fe2000001003b */
[----:B------:R-:W-:Y:S01]  /*45a0*/  FMUL.FTZ R200, R53, R192 ;  /* 0x000000c035c87220 */ /* 0x000fe20000410000 */
[----:B------:R-:W-:-:S02]  /*45b0*/  HADD2.F32 R157, -RZ, R156.H1_H1 ;  /* 0x3000009cff9d7230 */ /* 0x000fc40000004100 */
[-CC-:B------:R-:W-:Y:S01]  /*45c0*/  FFMA.FTZ R53, R19, R188.reuse, R191.reuse ;  /* 0x000000bc13357223 */ /* 0x180fe200000100bf */
[----:B------:R-:W-:Y:S01]  /*45d0*/  FMUL.FTZ R197, R158, R193 ;  /* 0x000000c19ec57220 */ /* 0x000fe20000410000 */
[----:B------:R-:W-:Y:S01]  /*45e0*/  FFMA.FTZ R156, R22, R188, R191 ;  /* 0x000000bc169c7223 */ /* 0x000fe200000100bf */
[--C-:B------:R-:W-:Y:S02]  /*45f0*/  HADD2.F32 R193, -RZ, R126.reuse.H1_H1 ;  /* 0x3000007effc17230 */ /* 0x100fe40000004100 */
[----:B------:R-:W-:Y:S01]  /*4600*/  FADD.FTZ R53, R20, -R53 ;  /* 0x8000003514357221 */ /* 0x000fe20000010000 */
[----:B------:R-:W-:Y:S02]  /*4610*/  HADD2.F32 R192, -RZ, R125.H0_H0 ;  /* 0x2000007dffc07230 */ /* 0x000fe40000004100 */
[----:B------:R-:W-:Y:S01]  /*4620*/  FADD.FTZ R156, R21, -R156 ;  /* 0x8000009c159c7221 */ /* 0x000fe20000010000 */
[----:B------:R-:W-:Y:S02]  /*4630*/  HADD2.F32 R158, -RZ, R126.H0_H0 ;  /* 0x2000007eff9e7230 */ /* 0x000fe40000004100 */
[----:B------:R-:W-:Y:S01]  /*4640*/  FMUL.FTZ R198, R193, R152 ;  /* 0x00000098c1c67220 */ /* 0x000fe20000410000 */
[----:B------:R-:W-:Y:S01]  /*4650*/  FFMA.FTZ R152, R176, R53, R32 ;  /* 0x00000035b0987223 */ /* 0x000fe20000010020 */
[----:B------:R-:W-:Y:S01]  /*4660*/  FMUL.FTZ R192, R192, R153 ;  /* 0x00000099c0c07220 */ /* 0x000fe20000410000 */
[----:B------:R-:W-:Y:S01]  /*4670*/  FFMA.FTZ R153, R176, R156, R33 ;  /* 0x0000009cb0997223 */ /* 0x000fe20000010021 */
[----:B------:R-:W-:Y:S01]  /*4680*/  FMUL.FTZ R195, R158, R159 ;  /* 0x0000009f9ec37220 */ /* 0x000fe20000410000 */
[----:B------:R-:W-:-:S02]  /*4690*/  HADD2.F32 R156, -RZ, R124.H0_H0 ;  /* 0x2000007cff9c7230 */ /* 0x000fc40000004100 */
[-C--:B------:R-:W-:Y:S01]  /*46a0*/  FMUL.FTZ R53, R152, R175.reuse ;  /* 0x000000af98357220 */ /* 0x080fe20000410000 */
[----:B------:R-:W-:Y:S02]  /*46b0*/  HADD2.F32 R193, -RZ, R125.H1_H1 ;  /* 0x3000007dffc17230 */ /* 0x000fe40000004100 */
[----:B------:R-:W-:Y:S01]  /*46c0*/  FMUL.FTZ R158, R153, R175 ;  /* 0x000000af999e7220 */ /* 0x000fe20000410000 */
[----:B------:R-:W-:Y:S02]  /*46d0*/  HADD2.F32 R159, -RZ, R124.H1_H1 ;  /* 0x3000007cff9f7230 */ /* 0x000fe40000004100 */
[----:B------:R-:W-:Y:S01]  /*46e0*/  FFMA.FTZ R56, R53, R52, R56 ;  /* 0x0000003435387223 */ /* 0x000fe20000010038 */
[----:B------:R-:W-:Y:S01]  /*46f0*/  FMUL.FTZ R156, R156, R53 ;  /* 0x000000359c9c7220 */ /* 0x000fe20000410000 */
[----:B------:R-:W-:Y:S01]  /*4700*/  FMUL.FTZ R193, R193, R194 ;  /* 0x000000c2c1c17220 */ /* 0x000fe20000410000 */
[----:B------:R-:W-:Y:S01]  /*4710*/  FFMA.FTZ R57, R158, R157, R57 ;  /* 0x0000009d9e397223 */ /* 0x000fe20000010039 */
[----:B------:R-:W-:Y:S01]  /*4720*/  FMUL.FTZ R53, R159, R158 ;  /* 0x0000009e9f357220 */ /* 0x000fe20000410000 */
[----:B------:R-:W-:-:S02]  /*4730*/  F2FP.F16.F32.PACK_AB R159, R200, R197 ;  /* 0x000000c5c89f723e */ /* 0x000fc400000000ff */
[----:B------:R-:W-:Y:S02]  /*4740*/  F2FP.F16.F32.PACK_AB R158, R198, R195 ;  /* 0x000000c3c69e723e */ /* 0x000fe400000000ff */
[----:B------:R-:W-:Y:S02]  /*4750*/  F2FP.F16.F32.PACK_AB R157, R193, R192 ;  /* 0x000000c0c19d723e */ /* 0x000fe400000000ff */
[----:B------:R-:W-:Y:S01]  /*4760*/  F2FP.F16.F32.PACK_AB R156, R53, R156 ;  /* 0x0000009c359c723e */ /* 0x000fe200000000ff */
[----:B------:R-:W-:Y:S06]  /*4770*/  BRA `(.L_x_8346) ;  /* 0x0000000400107947 */ /* 0x000fec0003800000 */
.L_x_8345:
[-CC-:B0-----:R-:W-:Y:S01]  /*4780*/  FFMA.FTZ R190, R173, R188.reuse, R191.reuse ;  /* 0x000000bcadbe7223 */ /* 0x181fe200000100bf */
[-C--:B------:R-:W-:Y:S01]  /*4790*/  FFMA.FTZ R195, R174, R188.reuse, R191 ;  /* 0x000000bcaec37223 */ /* 0x080fe200000100bf */
[--C-:B-----5:R-:W-:Y:S02]  /*47a0*/  HADD2.F32 R192, -RZ, R159.reuse.H0_H0 ;  /* 0x2000009fffc07230 */ /* 0x120fe40000004100 */
[----:B------:R-:W-:Y:S01]  /*47b0*/  FADD.FTZ R193, R171, -R190 ;  /* 0x800000beabc17221 */ /* 0x000fe20000010000 */
[----:B------:R-:W-:Y:S01]  /*47c0*/  FADD.FTZ R195, R172, -R195 ;  /* 0x800000c3acc37221 */ /* 0x000fe20000010000 */
[----:B------:R-:W-:Y:S02]  /*47d0*/  HADD2.F32 R159, -RZ, R159.H1_H1 ;  /* 0x3000009fff9f7230 */ /* 0x000fe40000004100 */
[C---:B------:R-:W-:Y:S01]  /*47e0*/  FFMA.FTZ R190, R176.reuse, R193, R30 ;  /* 0x000000c1b0be7223 */ /* 0x040fe2000001001e */
[----:B------:R-:W-:Y:S01]  /*47f0*/  FFMA.FTZ R193, R27, R188, R191 ;  /* 0x000000bc1bc17223 */ /* 0x000fe200000100bf */
[----:B------:R-:W-:Y:S01]  /*4800*/  FFMA.FTZ R194, R176, R195, R31 ;  /* 0x000000c3b0c27223 */ /* 0x000fe2000001001f */
[----:B------:R-:W-:-:S02]  /*4810*/  HADD2.F32 R196, -RZ, R158.H1_H1 ;  /* 0x3000009effc47230 */ /* 0x000fc40000004100 */
[-C--:B------:R-:W-:Y:S01]  /*4820*/  FMUL.FTZ R197, R190, R175.reuse ;  /* 0x000000afbec57220 */ /* 0x080fe20000410000 */
[----:B------:R-:W-:Y:S01]  /*4830*/  FADD.FTZ R193, R168, -R193 ;  /* 0x800000c1a8c17221 */ /* 0x000fe20000010000 */
[----:B------:R-:W-:Y:S01]  /*4840*/  FMUL.FTZ R202, R194, R175 ;  /* 0x000000afc2ca7220 */ /* 0x000fe20000410000 */
[----:B------:R-:W-:Y:S01]  /*4850*/  FFMA.FTZ R194, R170, R188, R191 ;  /* 0x000000bcaac27223 */ /* 0x000fe200000100bf */
[----:B------:R-:W-:Y:S01]  /*4860*/  FFMA.FTZ R54, R197, R192, R54 ;  /* 0x000000c0c5367223 */ /* 0x000fe20000010036 */
[----:B------:R-:W-:Y:S01]  /*4870*/  FFMA.FTZ R190, R176, R193, R28 ;  /* 0x000000c1b0be7223 */ /* 0x000fe2000001001c */
        /* <DEDUP_REMOVED lines=9> */
[C---:B------:R-:W-:Y:S01]  /*4910*/  FFMA.FTZ R194, R176.reuse, R194, R29 ;  /* 0x000000c2b0c27223 */ /* 0x040fe2000001001d */
[----:B------:R-:W-:Y:S02]  /*4920*/  HADD2.F32 R157, -RZ, R157.H1_H1 ;  /* 0x3000009dff9d7230 */ /* 0x000fe40000004100 */
[----:B------:R-:W-:Y:S01]  /*4930*/  FADD.FTZ R192, R25, -R52 ;  /* 0x8000003419c07221 */ /* 0x000fe20000010000 */
[----:B------:R-:W-:Y:S01]  /*4940*/  FFMA.FTZ R52, R176, R159, R34 ;  /* 0x0000009fb0347223 */ /* 0x000fe20000010022 */
[-C--:B------:R-:W-:Y:S01]  /*4950*/  FMUL.FTZ R198, R194, R175.reuse ;  /* 0x000000afc2c67220 */ /* 0x080fe20000410000 */
[----:B------:R-:W-:Y:S02]  /*4960*/  HADD2.F32 R159, -RZ, R156.H1_H1 ;  /* 0x3000009cff9f7230 */ /* 0x000fe40000004100 */
[----:B------:R-:W-:Y:S01]  /*4970*/  FFMA.FTZ R192, R176, R192, R35 ;  /* 0x000000c0b0c07223 */ /* 0x000fe20000010023 */
[----:B------:R-:W-:Y:S01]  /*4980*/  FMUL.FTZ R193, R52, R175 ;  /* 0x000000af34c17220 */ /* 0x000fe20000410000 */
[----:B------:R-:W-:Y:S01]  /*4990*/  FFMA.FTZ R196, R198, R196, R53 ;  /* 0x000000c4c6c47223 */ /* 0x000fe20000010035 */
[----:B------:R-:W-:-:S02]  /*49a0*/  HADD2.F32 R52, -RZ, R127.H0_H0 ;  /* 0x2000007fff347230 */ /* 0x000fc40000004100 */
[----:B------:R-:W-:Y:S01]  /*49b0*/  FMUL.FTZ R194, R192, R175 ;  /* 0x000000afc0c27220 */ /* 0x000fe20000410000 */
[----:B------:R-:W-:Y:S02]  /*49c0*/  HADD2.F32 R53, -RZ, R127.H1_H1 ;  /* 0x3000007fff357230 */ /* 0x000fe40000004100 */
[----:B------:R-:W-:Y:S01]  /*49d0*/  FFMA.FTZ R58, R193, R158, R58 ;  /* 0x0000009ec13a7223 */ /* 0x000fe2000001003a */
[----:B------:R-:W-:Y:S02]  /*49e0*/  HADD2.F32 R158, -RZ, R125.H0_H0 ;  /* 0x2000007dff9e7230 */ /* 0x000fe40000004100 */
[----:B------:R-:W-:Y:S01]  /*49f0*/  FFMA.FTZ R59, R194, R157, R59 ;  /* 0x0000009dc23b7223 */ /* 0x000fe2000001003b */
[----:B------:R-:W-:Y:S02]  /*4a00*/  HADD2.F32 R157, -RZ, R156.H0_H0 ;  /* 0x2000009cff9d7230 */ /* 0x000fe40000004100 */
[----:B------:R-:W-:Y:S01]  /*4a10*/  FMUL.FTZ R200, R52, R197 ;  /* 0x000000c534c87220 */ /* 0x000fe20000410000 */
[----:B------:R-:W-:-:S02]  /*4a20*/  HADD2.F32 R156, -RZ, R126.H0_H0 ;  /* 0x2000007eff9c7230 */ /* 0x000fc40000004100 */
[----:B------:R-:W-:Y:S01]  /*4a30*/  FMUL.FTZ R201, R53, R202 ;  /* 0x000000ca35c97220 */ /* 0x000fe20000410000 */
[-CC-:B------:R-:W-:Y:S01]  /*4a40*/  FFMA.FTZ R53, R19, R188.reuse, R191.reuse ;  /* 0x000000bc13357223 */ /* 0x180fe200000100bf */
[----:B------:R-:W-:Y:S01]  /*4a50*/  FFMA.FTZ R52, R22, R188, R191 ;  /* 0x000000bc16347223 */ /* 0x000fe200000100bf */
[----:B------:R-:W-:Y:S01]  /*4a60*/  FMUL.FTZ R192, R158, R193 ;  /* 0x000000c19ec07220 */ /* 0x000fe20000410000 */
[----:B------:R-:W-:Y:S01]  /*4a70*/  FMUL.FTZ R197, R156, R195 ;  /* 0x000000c39cc57220 */ /* 0x000fe20000410000 */
[----:B------:R-:W-:Y:S01]  /*4a80*/  FADD.FTZ R53, R20, -R53 ;  /* 0x8000003514357221 */ /* 0x000fe20000010000 */
[----:B------:R-:W-:Y:S01]  /*4a90*/  FADD.FTZ R156, R21, -R52 ;  /* 0x80000034159c7221 */ /* 0x000fe20000010000 */
[----:B------:R-:W-:Y:S02]  /*4aa0*/  HADD2.F32 R199, -RZ, R126.H1_H1 ;  /* 0x3000007effc77230 */ /* 0x000fe40000004100 */
[C---:B------:R-:W-:Y:S01]  /*4ab0*/  FFMA.FTZ R52, R176.reuse, R53, R32 ;  /* 0x00000035b0347223 */ /* 0x040fe20000010020 */
[----:B------:R-:W-:Y:S01]  /*4ac0*/  FFMA.FTZ R158, R176, R156, R33 ;  /* 0x0000009cb09e7223 */ /* 0x000fe20000010021 */
[----:B------:R-:W-:-:S02]  /*4ad0*/  HADD2.F32 R195, -RZ, R125.H1_H1 ;  /* 0x3000007dffc37230 */ /* 0x000fc40000004100 */
[----:B------:R-:W-:Y:S01]  /*4ae0*/  FMUL.FTZ R198, R199, R198 ;  /* 0x000000c6c7c67220 */ /* 0x000fe20000410000 */
[--C-:B------:R-:W-:Y:S02]  /*4af0*/  HADD2.F32 R156, -RZ, R124.reuse.H0_H0 ;  /* 0x2000007cff9c7230 */ /* 0x100fe40000004100 */
        /* <DEDUP_REMOVED lines=8> */
[----:B------:R-:W-:-:S02]  /*4b80*/  F2FP.F16.F32.PACK_AB R159, R201, R200 ;  /* 0x000000c8c99f723e */ /* 0x000fc400000000ff */
[----:B------:R-:W-:Y:S02]  /*4b90*/  F2FP.F16.F32.PACK_AB R158, R198, R197 ;  /* 0x000000c5c69e723e */ /* 0x000fe400000000ff */
[----:B------:R-:W-:Y:S02]  /*4ba0*/  F2FP.F16.F32.PACK_AB R157, R195, R192 ;  /* 0x000000c0c39d723e */ /* 0x000fe400000000ff */
[----:B------:R-:W-:-:S07]  /*4bb0*/  F2FP.F16.F32.PACK_AB R156, R193, R156 ;  /* 0x0000009cc19c723e */ /* 0x000fce00000000ff */
.L_x_8346:
        /* <DEDUP_REMOVED lines=10> */
.L_x_8344:
[----:B------:R-:W-:Y:S05]  /*4c60*/  BSYNC.RECONVERGENT B1 ;  /* 0x0000000000017941 */ /* 0x000fea0003800200 */
.L_x_8343:
        /* <DEDUP_REMOVED lines=13> */
[----:B------:R-:W-:Y:S01]  /*4d40*/  FADD.FTZ R155, R178, -R153 ;  /* 0x80000099b29b7221 */ /* 0x000fe20000010000 */
[----:B------:R-:W-:Y:S01]  /*4d50*/  FFMA.FTZ R194, R180, R188, R191 ;  /* 0x000000bcb4c27223 */ /* 0x000fe200000100bf */
[C---:B------:R-:W-:Y:S01]  /*4d60*/  FFMA.FTZ R151, R176.reuse, R150, R147 ;  /* 0x00000096b0977223 */ /* 0x040fe20000010093 */
[----:B------:R-:W-:Y:S01]  /*4d70*/  FFMA.FTZ R150, R176, R149, R146 ;  /* 0x00000095b0967223 */ /* 0x000fe20000010092 */
[-CC-:B------:R-:W-:Y:S01]  /*4d80*/  FFMA.FTZ R149, R165, R188.reuse, R191.reuse ;  /* 0x000000bca5957223 */ /* 0x180fe200000100bf */
[-CC-:B------:R-:W-:Y:S01]  /*4d90*/  FFMA.FTZ R195, R161, R188.reuse, R191.reuse ;  /* 0x000000bca1c37223 */ /* 0x180fe200000100bf */
[----:B------:R-:W-:Y:S01]  /*4da0*/  FFMA.FTZ R200, R162, R188, R191 ;  /* 0x000000bca2c87223 */ /* 0x000fe200000100bf */
[----:B-----5:R-:W-:-:S02]  /*4db0*/  HADD2.F32 R188, -RZ, R158.H0_H0 ;  /* 0x2000009effbc7230 */ /* 0x020fc40000004100 */
[----:B------:R-:W-:Y:S01]  /*4dc0*/  FADD.FTZ R153, R164, -R149 ;  /* 0x80000095a4997221 */ /* 0x000fe20000010000 */
[----:B------:R-:W-:Y:S02]  /*4dd0*/  HADD2.F32 R192, -RZ, R158.H1_H1 ;  /* 0x3000009effc07230 */ /* 0x000fe40000004100 */
[----:B------:R-:W-:Y:S01]  /*4de0*/  FADD.FTZ R158, R167, -R154 ;  /* 0x8000009aa79e7221 */ /* 0x000fe20000010000 */
[----:B------:R-:W-:Y:S01]  /*4df0*/  FADD.FTZ R194, R179, -R194 ;  /* 0x800000c2b3c27221 */ /* 0x000fe20000010000 */
[----:B------:R-:W-:Y:S01]  /*4e00*/  FFMA.FTZ R154, R176, R153, R142 ;  /* 0x00000099b09a7223 */ /* 0x000fe2000001008e */
[----:B------:R-:W-:Y:S02]  /*4e10*/  HADD2.F32 R152, -RZ, R157.H0_H0 ;  /* 0x2000009dff987230 */ /* 0x000fe40000004100 */
[-C--:B0-----:R-:W-:Y:S01]  /*4e20*/  FMUL.FTZ R193, R150, R175.reuse ;  /* 0x000000af96c17220 */ /* 0x081fe20000410000 */
[--C-:B------:R-:W-:Y:S02]  /*4e30*/  HADD2.F32 R148, -RZ, R159.reuse.H0_H0 ;  /* 0x2000009fff947230 */ /* 0x100fe40000004100 */
[----:B------:R-:W-:Y:S01]  /*4e40*/  FFMA.FTZ R149, R176, R194, R145 ;  /* 0x000000c2b0957223 */ /* 0x000fe20000010091 */
[----:B------:R-:W-:Y:S01]  /*4e50*/  FMUL.FTZ R153, R154, R175 ;  /* 0x000000af9a997220 */ /* 0x000fe20000410000 */
[----:B------:R-:W-:-:S02]  /*4e60*/  HADD2.F32 R159, -RZ, R159.H1_H1 ;  /* 0x3000009fff9f7230 */ /* 0x000fc40000004100 */
[-C--:B------:R-:W-:Y:S01]  /*4e70*/  FMUL.FTZ R190, R151, R175.reuse ;  /* 0x000000af97be7220 */ /* 0x080fe20000410000 */
[----:B------:R-:W-:Y:S01]  /*4e80*/  FMUL.FTZ R194, R149, R175 ;  /* 0x000000af95c27220 */ /* 0x000fe20000410000 */
[----:B------:R-:W-:Y:S01]  /*4e90*/  FFMA.FTZ R197, R153, R152, R50 ;  /* 0x0000009899c57223 */ /* 0x000fe20000010032 */
[----:B------:R-:W-:Y:S01]  /*4ea0*/  FFMA.FTZ R46, R193, R148, R46 ;  /* 0x00000094c12e7223 */ /* 0x000fe2000001002e */
[--C-:B------:R-:W-:Y:S02]  /*4eb0*/  HADD2.F32 R50, -RZ, R119.reuse.H0_H0 ;  /* 0x20000077ff327230 */ /* 0x100fe40000004100 */
[C---:B------:R-:W-:Y:S01]  /*4ec0*/  FFMA.FTZ R148, R176.reuse, R155, R144 ;  /* 0x0000009bb0947223 */ /* 0x040fe20000010090 */
[----:B------:R-:W-:Y:S01]  /*4ed0*/  FFMA.FTZ R155, R176, R158, R143 ;  /* 0x0000009eb09b7223 */ /* 0x000fe2000001008f */
[----:B------:R-:W-:Y:S01]  /*4ee0*/  FFMA.FTZ R192, R194, R192, R45 ;  /* 0x000000c0c2c07223 */ /* 0x000fe2000001002d */
[----:B------:R-:W-:Y:S02]  /*4ef0*/  HADD2.F32 R45, -RZ, R119.H1_H1 ;  /* 0x30000077ff2d7230 */ /* 0x000fe40000004100 */
[----:B------:R-:W-:Y:S01]  /*4f00*/  FFMA.FTZ R47, R190, R159, R47 ;  /* 0x0000009fbe2f7223 */ /* 0x000fe2000001002f */
[----:B------:R-:W-:-:S02]  /*4f10*/  HADD2.F32 R157, -RZ, R157.H1_H1 ;  /* 0x3000009dff9d7230 */ /* 0x000fc40000004100 */
[----:B------:R-:W-:Y:S01]  /*4f20*/  FMUL.FTZ R193, R50, R193 ;  /* 0x000000c132c17220 */ /* 0x000fe20000410000 */
[----:B------:R-:W-:Y:S02]  /*4f30*/  HADD2.F32 R152, -RZ, R118.H0_H0 ;  /* 0x20000076ff987230 */ /* 0x000fe40000004100 */
[-C--:B------:R-:W-:Y:S01]  /*4f40*/  FMUL.FTZ R159, R148, R175.reuse ;  /* 0x000000af949f7220 */ /* 0x080fe20000410000 */
[----:B------:R-:W-:Y:S01]  /*4f50*/  FMUL.FTZ R158, R155, R175 ;  /* 0x000000af9b9e7220 */ /* 0x000fe20000410000 */
[----:B------:R-:W-:Y:S02]  /*4f60*/  HADD2.F32 R50, -RZ, R117.H0_H0 ;  /* 0x20000075ff327230 */ /* 0x000fe40000004100 */
[----:B------:R-:W-:Y:S01]  /*4f70*/  FADD.FTZ R195, R160, -R195 ;  /* 0x800000c3a0c37221 */ /* 0x000fe20000010000 */
[----:B------:R-:W-:Y:S01]  /*4f80*/  FADD.FTZ R200, R163, -R200 ;  /* 0x800000c8a3c87221 */ /* 0x000fe20000010000 */
[----:B------:R-:W-:Y:S01]  /*4f90*/  FMUL.FTZ R196, R45, R190 ;  /* 0x000000be2dc47220 */ /* 0x000fe20000410000 */
[----:B------:R-:W-:Y:S01]  /*4fa0*/  FFMA.FTZ R198, R158, R157, R51 ;  /* 0x0000009d9ec67223 */ /* 0x000fe20000010033 */
[----:B------:R-:W-:Y:S01]  /*4fb0*/  FMUL.FTZ R190, R152, R159 ;  /* 0x0000009f98be7220 */ /* 0x000fe20000410000 */
[----:B------:R-:W-:Y:S01]  /*4fc0*/  FMUL.FTZ R157, R50, R153 ;  /* 0x00000099329d7220 */ /* 0x000fe20000410000 */
[C---:B------:R-:W-:Y:S01]  /*4fd0*/  FFMA.FTZ R152, R176.reuse, R195, R140 ;  /* 0x000000c3b0987223 */ /* 0x040fe2000001008c */
[----:B------:R-:W-:Y:S01]  /*4fe0*/  FFMA.FTZ R188, R159, R188, R44 ;  /* 0x000000bc9fbc7223 */ /* 0x000fe2000001002c */
[----:B------:R-:W-:Y:S01]  /*4ff0*/  FFMA.FTZ R153, R176, R200, R141 ;  /* 0x000000c8b0997223 */ /* 0x000fe2000001008d */
[----:B------:R-:W-:-:S02]  /*5000*/  HADD2.F32 R44, -RZ, R156.H0_H0 ;  /* 0x2000009cff2c7230 */ /* 0x000fc40000004100 */
[-C--:B------:R-:W-:Y:S01]  /*5010*/  FMUL.FTZ R45, R152, R175.reuse ;  /* 0x000000af982d7220 */ /* 0x080fe20000410000 */
[----:B------:R-:W-:Y:S02]  /*5020*/  HADD2.F32 R51, -RZ, R156.H1_H1 ;  /* 0x3000009cff337230 */ /* 0x000fe40000004100 */
[----:B------:R-:W-:Y:S01]  /*5030*/  FMUL.FTZ R50, R153, R175 ;  /* 0x000000af99327220 */ /* 0x000fe20000410000 */
[----:B------:R-:W-:Y:S02]  /*5040*/  HADD2.F32 R156, -RZ, R116.H0_H0 ;  /* 0x20000074ff9c7230 */ /* 0x000fe40000004100 */
[----:B------:R-:W-:Y:S01]  /*5050*/  FFMA.FTZ R48, R45, R44, R48 ;  /* 0x0000002c2d307223 */ /* 0x000fe20000010030 */
[----:B------:R-:W-:Y:S02]  /*5060*/  HADD2.F32 R191, -RZ, R118.H1_H1 ;  /* 0x30000076ffbf7230 */ /* 0x000fe40000004100 */
[----:B------:R-:W-:Y:S01]  /*5070*/  FFMA.FTZ R49, R50, R51, R49 ;  /* 0x0000003332317223 */ /* 0x000fe20000010031 */
[----:B------:R-:W-:-:S02]  /*5080*/  HADD2.F32 R195, -RZ, R117.H1_H1 ;  /* 0x30000075ffc37230 */ /* 0x000fc40000004100 */
[----:B------:R-:W-:Y:S01]  /*5090*/  FMUL.FTZ R156, R156, R45 ;  /* 0x0000002d9c9c7220 */ /* 0x000fe20000410000 */
[----:B------:R-:W-:Y:S02]  /*50a0*/  HADD2.F32 R159, -RZ, R116.H1_H1 ;  /* 0x30000074ff9f7230 */ /* 0x000fe40000004100 */
[----:B------:R-:W-:Y:S01]  /*50b0*/  FMUL.FTZ R191, R191, R194 ;  /* 0x000000c2bfbf7220 */ /* 0x000fe20000410000 */
[----:B------:R-:W-:Y:S02]  /*50c0*/  FMUL.FTZ R176, R195, R158 ;  /* 0x0000009ec3b07220 */ /* 0x000fe40000410000 */
[----:B------:R-:W-:Y:S01]  /*50d0*/  FMUL.FTZ R45, R159, R50 ;  /* 0x000000329f2d7220 */ /* 0x000fe20000410000 */
[----:B------:R-:W-:Y:S02]  /*50e0*/  F2FP.F16.F32.PACK_AB R159, R196, R193 ;  /* 0x000000c1c49f723e */ /* 0x000fe400000000ff */
[----:B------:R-:W-:Y:S02]  /*50f0*/  F2FP.F16.F32.PACK_AB R158, R191, R190 ;  /* 0x000000bebf9e723e */ /* 0x000fe400000000ff */
[----:B------:R-:W-:-:S02]  /*5100*/  F2FP.F16.F32.PACK_AB R157, R176, R157 ;  /* 0x0000009db09d723e */ /* 0x000fc400000000ff */
[----:B------:R-:W-:Y:S01]  /*5110*/  F2FP.F16.F32.PACK_AB R156, R45, R156 ;  /* 0x0000009c2d9c723e */ /* 0x000fe200000000ff */
[----:B------:R-:W-:Y:S06]  /*5120*/  BRA `(.L_x_8348) ;  /* 0x0000000400107947 */ /* 0x000fec0003800000 */
.L_x_8347:
        /* <DEDUP_REMOVED lines=41> */
[----:B------:R-:W-:Y:S01]  /*53c0*/  FFMA.FTZ R46, R195, R204, R46 ;  /* 0x000000ccc32e7223 */ /* 0x000fe2000001002e */
[----:B------:R-:W-:Y:S02]  /*53d0*/  HADD2.F32 R175, -RZ, R119.H1_H1 ;  /* 0x30000077ffaf7230 */ /* 0x000fe40000004100 */
[----:B------:R-:W-:Y:S01]  /*53e0*/  FFMA.FTZ R47, R206, R205, R47 ;  /* 0x000000cdce2f7223 */ /* 0x000fe2000001002f */
[--C-:B------:R-:W-:Y:S02]  /*53f0*/  HADD2.F32 R190, -RZ, R118.reuse.H0_H0 ;  /* 0x20000076ffbe7230 */ /* 0x100fe40000004100 */
[----:B------:R-:W-:Y:S01]  /*5400*/  FMUL.FTZ R195, R188, R195 ;  /* 0x000000c3bcc37220 */ /* 0x000fe20000410000 */
[----:B------:R-:W-:Y:S01]  /*5410*/  FFMA.FTZ R188, R193, R196, R44 ;  /* 0x000000c4c1bc7223 */ /* 0x000fe2000001002c */
        /* <DEDUP_REMOVED lines=9> */
[--C-:B------:R-:W-:Y:S02]  /*54b0*/  HADD2.F32 R44, -RZ, R116.reuse.H0_H0 ;  /* 0x20000074ff2c7230 */ /* 0x100fe40000004100 */
[----:B------:R-:W-:Y:S01]  /*54c0*/  FFMA.FTZ R198, R176, R198, R51 ;  /* 0x000000c6b0c67223 */ /* 0x000fe20000010033 */
[----:B------:R-:W-:Y:S02]  /*54d0*/  HADD2.F32 R45, -RZ, R116.H1_H1 ;  /* 0x30000074ff2d7230 */ /* 0x000fe40000004100 */
[----:B------:R-:W-:Y:S01]  /*54e0*/  FMUL.FTZ R176, R175, R176 ;  /* 0x000000b0afb07220 */ /* 0x000fe20000410000 */
[----:B------:R-:W-:Y:S01]  /*54f0*/  FFMA.FTZ R48, R157, R158, R48 ;  /* 0x0000009e9d307223 */ /* 0x000fe20000010030 */
[----:B------:R-:W-:Y:S01]  /*5500*/  FMUL.FTZ R44, R44, R157 ;  /* 0x0000009d2c2c7220 */ /* 0x000fe20000410000 */
[----:B------:R-:W-:Y:S01]  /*5510*/  FFMA.FTZ R49, R156, R159, R49 ;  /* 0x0000009f9c317223 */ /* 0x000fe20000010031 */
[----:B------:R-:W-:Y:S01]  /*5520*/  FMUL.FTZ R45, R45, R156 ;  /* 0x0000009c2d2d7220 */ /* 0x000fe20000410000 */
[----:B------:R-:W-:-:S02]  /*5530*/  F2FP.F16.F32.PACK_AB R159, R206, R195 ;  /* 0x000000c3ce9f723e */ /* 0x000fc400000000ff */
[----:B------:R-:W-:Y:S02]  /*5540*/  F2FP.F16.F32.PACK_AB R158, R193, R190 ;  /* 0x000000bec19e723e */ /* 0x000fe400000000ff */
[----:B------:R-:W-:Y:S02]  /*5550*/  F2FP.F16.F32.PACK_AB R157, R176, R191 ;  /* 0x000000bfb09d723e */ /* 0x000fe400000000ff */
[----:B------:R-:W-:-:S07]  /*5560*/  F2FP.F16.F32.PACK_AB R156, R45, R44 ;  /* 0x0000002c2d9c723e */ /* 0x000fce00000000ff */
.L_x_8348:
        /* <DEDUP_REMOVED lines=10> */
[----:B------:R0:W-:Y:S06]  /*5610*/  STG.E.128 desc[UR6][R194.64], R156 ;  /* 0x0000009cc2007986 */ /* 0x0001ec000c101d06 */
.L_x_8336:
[----:B------:R-:W-:Y:S05]  /*5620*/  BSYNC.RECONVERGENT B0 ;  /* 0x0000000000007941 */ /* 0x000fea0003800200 */
.L_x_8326:
[----:B01234-:R-:W0:Y:S02]  /*5630*/  LDC.64 R156, c[0x0][0x380] ;  /* 0x0000e000ff9c7b82 */ /* 0x01fe240000000a00 */
[----:B0-----:R-:W-:-:S04]  /*5640*/  LEA R5, R156, R5, 0x2 ;  /* 0x000000059c057211 */ /* 0x001fc800078e10ff */
[----:B------:R-:W-:-:S13]  /*5650*/  ISETP.GE.AND P1, PT, R5, R157, PT ;  /* 0x0000009d0500720c */ /* 0x000fda0003f26270 */
[----:B------:R-:W-:Y:S05]  /*5660*/  @!P1 BRA `(.L_x_8349) ;  /* 0xffffffb000489947 */ /* 0x000fea000383ffff */
.L_x_8318:
        /* <DEDUP_REMOVED lines=210> */
.L_x_8351:
[----:B------:R-:W-:Y:S05]  /*6390*/  BSYNC.RECONVERGENT B0 ;  /* 0x0000000000007941 */ /* 0x000fea0003800200 */
.L_x_8350:
        /* <DEDUP_REMOVED lines=18> */
.L_x_8353:
[----:B------:R-:W-:Y:S05]  /*64c0*/  BSYNC.RECONVERGENT B0 ;  /* 0x0000000000007941 */ /* 0x000fea0003800200 */
.L_x_8352:
        /* <DEDUP_REMOVED lines=18> */
.L_x_8355:
[----:B------:R-:W-:Y:S05]  /*65f0*/  BSYNC.RECONVERGENT B0 ;  /* 0x0000000000007941 */ /* 0x000fea0003800200 */
.L_x_8354:
        /* <DEDUP_REMOVED lines=18> */
.L_x_8357:
[----:B------:R-:W-:Y:S05]  /*6720*/  BSYNC.RECONVERGENT B0 ;  /* 0x0000000000007941 */ /* 0x000fea0003800200 */
.L_x_8356:
        /* <DEDUP_REMOVED lines=18> */
.L_x_8359:
[----:B------:R-:W-:Y:S05]  /*6850*/  BSYNC.RECONVERGENT B0 ;  /* 0x0000000000007941 */ /* 0x000fea0003800200 */
.L_x_8358:
        /* <DEDUP_REMOVED lines=11> */
.L_x_8325:
        /* <DEDUP_REMOVED lines=8> */
.L_x_8361:
[----:B------:R-:W-:Y:S05]  /*6990*/  BSYNC B0 ;  /* 0x0000000000007941 */ /* 0x000fea0003800000 */
.L_x_8360:
        /* <DEDUP_REMOVED lines=8> */
.L_x_8362:
[----:B------:R-:W-:Y:S01]  /*6a20*/  FADD.FTZ R156, R156, R193 ;  /* 0x000000c19c9c7221 */ /* 0x000fe20000010000 */
[----:B------:R-:W-:-:S04]  /*6a30*/  HFMA2 R196, -RZ, RZ, 0, 1.1920928955078125e-07 ;  /* 0x00000002ffc47431 */ /* 0x000fc800000001ff */
[----:B------:R-:W-:Y:S02]  /*6a40*/  MOV R197, R156 ;  /* 0x0000009c00c57202 */ /* 0x000fe40000000f00 */
[----:B------:R-:W-:-:S07]  /*6a50*/  MOV R157, R195 ;  /* 0x000000c3009d7202 */ /* 0x000fce0000000f00 */
[----:B------:R-:W-:Y:S05]  /*6a60*/  WARPSYNC.COLLECTIVE R194, `(.L_x_8363) ;  /* 0x00000000c2087348 */ /* 0x000fea0003c00000 */
[----:B------:R0:W1:Y:S02]  /*6a70*/  SHFL.BFLY P2, R195, R197, R196, R199 ;  /* 0x0c0000c4c5c37389 */ /* 0x00006400000400c7 */
[----:B01----:R-:W-:Y:S05]  /*6a80*/  ENDCOLLECTIVE ;  /* 0x000000000000791b */ /* 0x003fea0003800000 */
.L_x_8363:
[----:B------:R-:W-:-:S05]  /*6a90*/  FADD.FTZ R157, R157, R192 ;  /* 0x000000c09d9d7221 */ /* 0x000fca0000010000 */
[----:B------:R-:W-:Y:S02]  /*6aa0*/  MOV R197, R157 ;  /* 0x0000009d00c57202 */ /* 0x000fe40000000f00 */
[----:B------:R-:W-:-:S07]  /*6ab0*/  MOV R159, R195 ;  /* 0x000000c3009f7202 */ /* 0x000fce0000000f00 */
[----:B------:R-:W-:Y:S05]  /*6ac0*/  WARPSYNC.COLLECTIVE R194, `(.L_x_8364) ;  /* 0x00000000c2087348 */ /* 0x000fea0003c00000 */
[----:B------:R0:W1:Y:S02]  /*6ad0*/  SHFL.BFLY P2, R195, R197, R196, R199 ;  /* 0x0c0000c4c5c37389 */ /* 0x00006400000400c7 */
[----:B01----:R-:W-:Y:S05]  /*6ae0*/  ENDCOLLECTIVE ;  /* 0x000000000000791b */ /* 0x003fea0003800000 */
.L_x_8364:
[----:B------:R-:W-:Y:S01]  /*6af0*/  FADD.FTZ R159, R156, R159 ;  /* 0x0000009f9c9f7221 */ /* 0x000fe20000010000 */
[----:B------:R-:W-:-:S04]  /*6b00*/  HFMA2 R196, -RZ, RZ, 0, 2.384185791015625e-07 ;  /* 0x00000004ffc47431 */ /* 0x000fc800000001ff */
[----:B------:R-:W-:Y:S02]  /*6b10*/  MOV R197, R159 ;  /* 0x0000009f00c57202 */ /* 0x000fe40000000f00 */
[----:B------:R-:W-:-:S07]  /*6b20*/  MOV R158, R195 ;  /* 0x000000c3009e7202 */ /* 0x000fce0000000f00 */
[----:B------:R-:W-:Y:S05]  /*6b30*/  WARPSYNC.COLLECTIVE R194, `(.L_x_8365) ;  /* 0x00000000c2087348 */ /* 0x000fea0003c00000 */
[----:B------:R0:W1:Y:S02]  /*6b40*/  SHFL.BFLY P2, R195, R197, R196, R199 ;  /* 0x0c0000c4c5c37389 */ /* 0x00006400000400c7 */
[----:B01----:R-:W-:Y:S05]  /*6b50*/  ENDCOLLECTIVE ;  /* 0x000000000000791b */ /* 0x003fea0003800000 */
.L_x_8365:
[----:B------:R-:W-:-:S05]  /*6b60*/  FADD.FTZ R158, R157, R158 ;  /* 0x0000009e9d9e7221 */ /* 0x000fca0000010000 */
[----:B------:R-:W-:Y:S02]  /*6b70*/  MOV R197, R158 ;  /* 0x0000009e00c57202 */ /* 0x000fe40000000f00 */
[----:B------:R-:W-:-:S07]  /*6b80*/  MOV R188, R195 ;  /* 0x000000c300bc7202 */ /* 0x000fce0000000f00 */
[----:B------:R-:W-:Y:S05]  /*6b90*/  WARPSYNC.COLLECTIVE R194, `(.L_x_8366) ;  /* 0x00000000c2087348 */ /* 0x000fea0003c00000 */
[----:B------:R0:W1:Y:S02]  /*6ba0*/  SHFL.BFLY P2, R195, R197, R196, R199 ;  /* 0x0c0000c4c5c37389 */ /* 0x00006400000400c7 */
[----:B01----:R-:W-:Y:S05]  /*6bb0*/  ENDCOLLECTIVE ;  /* 0x000000000000791b */ /* 0x003fea0003800000 */
.L_x_8366:
[----:B------:R-:W-:Y:S01]  /*6bc0*/  FADD.FTZ R188, R159, R188 ;  /* 0x000000bc9fbc7221 */ /* 0x000fe20000010000 */
[----:B------:R-:W-:-:S04]  /*6bd0*/  HFMA2 R196, -RZ, RZ, 0, 4.76837158203125e-07 ;  /* 0x00000008ffc47431 */ /* 0x000fc800000001ff */
[----:B------:R-:W-:Y:S02]  /*6be0*/  MOV R197, R188 ;  /* 0x000000bc00c57202 */ /* 0x000fe40000000f00 */
[----:B------:R-:W-:-:S07]  /*6bf0*/  MOV R191, R195 ;  /* 0x000000c300bf7202 */ /* 0x000fce0000000f00 */
[----:B------:R-:W-:Y:S05]  /*6c00*/  WARPSYNC.COLLECTIVE R194, `(.L_x_8367) ;  /* 0x00000000c2087348 */ /* 0x000fea0003c00000 */
[----:B------:R0:W1:Y:S02]  /*6c10*/  SHFL.BFLY P2, R195, R197, R196, R199 ;  /* 0x0c0000c4c5c37389 */ /* 0x00006400000400c7 */
[----:B01----:R-:W-:Y:S05]  /*6c20*/  ENDCOLLECTIVE ;  /* 0x000000000000791b */ /* 0x003fea0003800000 */
.L_x_8367:
[----:B------:R-:W-:-:S05]  /*6c30*/  FADD.FTZ R191, R158, R191 ;  /* 0x000000bf9ebf7221 */ /* 0x000fca0000010000 */
[----:B------:R-:W-:Y:S02]  /*6c40*/  MOV R197, R191 ;  /* 0x000000bf00c57202 */ /* 0x000fe40000000f00 */
[----:B------:R-:W-:-:S07]  /*6c50*/  MOV R193, R195 ;  /* 0x000000c300c17202 */ /* 0x000fce0000000f00 */
[----:B------:R-:W-:Y:S05]  /*6c60*/  WARPSYNC.COLLECTIVE R194, `(.L_x_8368) ;  /* 0x00000000c2087348 */ /* 0x000fea0003c00000 */
[----:B------:R0:W1:Y:S02]  /*6c70*/  SHFL.BFLY P2, R195, R197, R196, R199 ;  /* 0x0c0000c4c5c37389 */ /* 0x00006400000400c7 */
[----:B01----:R-:W-:Y:S05]  /*6c80*/  ENDCOLLECTIVE ;  /* 0x000000000000791b */ /* 0x003fea0003800000 */
.L_x_8368:
[----:B------:R-:W-:Y:S01]  /*6c90*/  FADD.FTZ R193, R188, R193 ;  /* 0x000000c1bcc17221 */ /* 0x000fe20000010000 */
[----:B------:R-:W-:-:S04]  /*6ca0*/  HFMA2 R196, -RZ, RZ, 0, 9.5367431640625e-07 ;  /* 0x00000010ffc47431 */ /* 0x000fc800000001ff */
[----:B------:R-:W-:Y:S02]  /*6cb0*/  MOV R197, R193 ;  /* 0x000000c100c57202 */ /* 0x000fe40000000f00 */
[----:B------:R-:W-:-:S07]  /*6cc0*/  MOV R190, R195 ;  /* 0x000000c300be7202 */ /* 0x000fce0000000f00 */
[----:B------:R-:W-:Y:S05]  /*6cd0*/  WARPSYNC.COLLECTIVE R194, `(.L_x_8369) ;  /* 0x00000000c2087348 */ /* 0x000fea0003c00000 */
[----:B------:R0:W1:Y:S02]  /*6ce0*/  SHFL.BFLY P2, R195, R197, R196, R199 ;  /* 0x0c0000c4c5c37389 */ /* 0x00006400000400c7 */
[----:B01----:R-:W-:Y:S05]  /*6cf0*/  ENDCOLLECTIVE ;  /* 0x000000000000791b */ /* 0x003fea0003800000 */
.L_x_8369:
[----:B------:R-:W-:-:S05]  /*6d00*/  FADD.FTZ R190, R191, R190 ;  /* 0x000000bebfbe7221 */ /* 0x000fca0000010000 */
[----:B------:R-:W-:Y:S02]  /*6d10*/  MOV R197, R190 ;  /* 0x000000be00c57202 */ /* 0x000fe40000000f00 */
[----:B------:R-:W-:-:S07]  /*6d20*/  MOV R156, R195 ;  /* 0x000000c3009c7202 */ /* 0x000fce0000000f00 */
[----:B------:R-:W-:Y:S05]  /*6d30*/  WARPSYNC.COLLECTIVE R194, `(.L_x_8370) ;  /* 0x00000000c2087348 */ /* 0x000fea0003c00000 */
[----:B------:R0:W1:Y:S02]  /*6d40*/  SHFL.BFLY P2, R195, R197, R196, R199 ;  /* 0x0c0000c4c5c37389 */ /* 0x00006400000400c7 */
[----:B01----:R-:W-:Y:S05]  /*6d50*/  ENDCOLLECTIVE ;  /* 0x000000000000791b */ /* 0x003fea0003800000 */
.L_x_8370:
[----:B------:R-:W-:Y:S01]  /*6d60*/  MOV R157, R195 ;  /* 0x000000c3009d7202 */ /* 0x000fe20000000f00 */
[----:B------:R-:W-:Y:S06]  /*6d70*/  BRA `(.L_x_8371) ;  /* 0xffffffac00687947 */ /* 0x000fec000383ffff */
.L_x_8372:
        /* <DEDUP_REMOVED lines=16> */
.L_x_14535:


//--------------------- .text._ZN10layer_norm13ln_bwd_kernelINS_13Kernel_traitsI6__halfS2_fS2_fjLj768ELj1ELj4ELj1ELj16ENS_18Kernel_traits_baseILj768ES2_S2_fS2_fjLj128EEEEELb0ELb1ELb0ELb1EEEvNS_9BwdParamsE --------------------------
	.section	.text._ZN10layer_norm13ln_bwd_kernelINS_13Kernel_traitsI6__halfS2_fS2_fjLj768ELj1ELj4ELj1ELj16ENS_18Kernel_traits_baseILj768ES2_S2_fS2_fjLj128EEEEELb0ELb1ELb0ELb1EEEvNS_9BwdParamsE,"ax",@progbits
	.align	128
        .global         _ZN10layer_norm13ln_bwd_kernelINS_13Kernel_traitsI6__halfS2_fS2_fjLj768ELj1ELj4ELj1ELj16ENS_18Kernel_traits_baseILj768ES2_S2_fS2_fjLj128EEEEELb0ELb1ELb0ELb1EEEvNS_9BwdParamsE
        .type           _ZN10layer_norm13ln_bwd_kernelINS_13Kernel_traitsI6__halfS2_fS2_fjLj768ELj1ELj4ELj1ELj16ENS_18Kernel_traits_baseILj768ES2_S2_fS2_fjLj128EEEEELb0ELb1ELb0ELb1EEEvNS_9BwdParamsE,@function
        .size           _ZN10layer_norm13ln_bwd_kernelINS_13Kernel_traitsI6__halfS2_fS2_fjLj768ELj1ELj4ELj1ELj16ENS_18Kernel_traits_baseILj768ES2_S2_fS2_fjLj128EEEEELb0ELb1ELb0ELb1EEEvNS_9BwdParamsE,(.L_x_14536 - _ZN10layer_norm13ln_bwd_kernelINS_13Kernel_traitsI6__halfS2_fS2_fjLj768ELj1ELj4ELj1ELj16ENS_18Kernel_traits_baseILj768ES2_S2_fS2_fjLj128EEEEELb0ELb1ELb0ELb1EEEvNS_9BwdParamsE)
        .other          _ZN10layer_norm13ln_bwd_kernelINS_13Kernel_traitsI6__halfS2_fS2_fjLj768ELj1ELj4ELj1ELj16ENS_18Kernel_traits_baseILj768ES2_S2_fS2_fjLj128EEEEELb0ELb1ELb0ELb1EEEvNS_9BwdParamsE,@"STO_CUDA_ENTRY STV_DEFAULT"
_ZN10layer_norm13ln_bwd_kernelINS_13Kernel_traitsI6__halfS2_fS2_fjLj768ELj1ELj4ELj1ELj16ENS_18Kernel_traits_baseILj768ES2_S2_fS2_fjLj128EEEEELb0ELb1ELb0ELb1EEEvNS_9BwdParamsE:
.text._ZN10layer_norm13ln_bwd_kernelINS_13Kernel_traitsI6__halfS2_fS2_fjLj768ELj1ELj4ELj1ELj16ENS_18Kernel_traits_baseILj768ES2_S2_fS2_fjLj128EEEEELb0ELb1ELb0ELb1EEEvNS_9BwdParamsE:
        /* <DEDUP_REMOVED lines=57> */
[----:B------:R-:W3:Y:S04]  /*0390*/  LDG.E.128 R16, desc[UR6][R4.64] ;  /* 0x0000000604107981 */ /* 0x000ee8000c1e1d00 */
[----:B------:R-:W4:Y:S04]  /*03a0*/  LDG.E.128 R12, desc[UR6][R4.64+0x200] ;  /* 0x00020006040c7981 */ /* 0x000f28000c1e1d00 */
[----:B------:R0:W4:Y:S01]  /*03b0*/  LDG.E.128 R8, desc[UR6][R4.64+0x400] ;  /* 0x0004000604087981 */ /* 0x000122000c1e1d00 */
[----:B--2---:R-:W-:Y:S01]  /*03c0*/  IMAD.WIDE.U32 R2, R2, 0x10, R6 ;  /* 0x0000001002027825 */ /* 0x004fe200078e0006 */
[----:B-1----:R-:W-:-:S03]  /*03d0*/  ISETP.NE.U32.AND P0, PT, RZ, UR4, PT ;  /* 0x00000004ff007c0c */ /* 0x002fc6000bf05070 */
[----:B------:R-:W-:Y:S01]  /*03e0*/  HFMA2 R179, -RZ, RZ, 0, 0 ;  /* 0x00000000ffb37431 */ /* 0x000fe200000001ff */
[----:B------:R-:W-:Y:S01]  /*03f0*/  BSSY B1, `(.L_x_8375) ;  /* 0x00004e9000017945 */ /* 0x000fe20003800000 */
[----:B------:R-:W-:Y:S01]  /*0400*/  CS2R R152, SRZ ;  /* 0x0000000000987805 */ /* 0x000fe2000001ff00 */
[----:B------:R-:W5:Y:S01]  /*0410*/  LDG.E.128 R52, desc[UR6][R2.64+0x400] ;  /* 0x0004000602347981 */ /* 0x000f62000c1e1d00 */
[----:B------:R-:W-:Y:S02]  /*0420*/  ISETP.NE.AND.EX P0, PT, RZ, UR5, PT, P0 ;  /* 0x00000005ff007c0c */ /* 0x000fe4000bf05300 */
[----:B------:R-:W-:Y:S02]  /*0430*/  CS2R R150, SRZ ;  /* 0x0000000000967805 */ /* 0x000fe4000001ff00 */
[----:B------:R-:W-:Y:S01]  /*0440*/  CS2R R148, SRZ ;  /* 0x0000000000947805 */ /* 0x000fe2000001ff00 */
[----:B------:R-:W5:Y:S01]  /*0450*/  LDG.E.128 R48, desc[UR6][R2.64+0x200] ;  /* 0x0002000602307981 */ /* 0x000f62000c1e1d00 */
[----:B------:R-:W-:-:S02]  /*0460*/  CS2R R146, SRZ ;  /* 0x0000000000927805 */ /* 0x000fc4000001ff00 */
[----:B------:R-:W-:Y:S02]  /*0470*/  CS2R R144, SRZ ;  /* 0x0000000000907805 */ /* 0x000fe4000001ff00 */
[----:B------:R-:W-:Y:S01]  /*0480*/  CS2R R142, SRZ ;  /* 0x00000000008e7805 */ /* 0x000fe2000001ff00 */
[----:B------:R1:W5:Y:S01]  /*0490*/  LDG.E.128 R44, desc[UR6][R2.64] ;  /* 0x00000006022c7981 */ /* 0x000362000c1e1d00 */
[----:B------:R-:W-:Y:S02]  /*04a0*/  CS2R R140, SRZ ;  /* 0x00000000008c7805 */ /* 0x000fe4000001ff00 */
[----:B------:R-:W-:Y:S02]  /*04b0*/  CS2R R138, SRZ ;  /* 0x00000000008a7805 */ /* 0x000fe4000001ff00 */
[----:B0-----:R-:W-:Y:S02]  /*04c0*/  CS2R R4, SRZ ;  /* 0x0000000000047805 */ /* 0x001fe4000001ff00 */
[----:B------:R-:W-:-:S02]  /*04d0*/  CS2R R6, SRZ ;  /* 0x0000000000067805 */ /* 0x000fc4000001ff00 */
[----:B------:R-:W-:Y:S02]  /*04e0*/  CS2R R20, SRZ ;  /* 0x0000000000147805 */ /* 0x000fe4000001ff00 */
[----:B------:R-:W-:Y:S02]  /*04f0*/  CS2R R22, SRZ ;  /* 0x0000000000167805 */ /* 0x000fe4000001ff00 */
[----:B------:R-:W-:Y:S02]  /*0500*/  CS2R R24, SRZ ;  /* 0x0000000000187805 */ /* 0x000fe4000001ff00 */
[----:B------:R-:W-:Y:S02]  /*0510*/  CS2R R26, SRZ ;  /* 0x00000000001a7805 */ /* 0x000fe4000001ff00 */
[----:B------:R-:W-:Y:S02]  /*0520*/  CS2R R28, SRZ ;  /* 0x00000000001c7805 */ /* 0x000fe4000001ff00 */
[----:B-1----:R-:W-:-:S02]  /*0530*/  MOV R3, RZ ;  /* 0x000000ff00037202 */ /* 0x002fc40000000f00 */
        /* <DEDUP_REMOVED lines=13> */
[----:B------:R-:W-:Y:S01]  /*0610*/  CS2R R136, SRZ ;  /* 0x0000000000887805 */ /* 0x000fe2000001ff00 */
[--C-:B---3--:R-:W-:Y:S02]  /*0620*/  HADD2.F32 R154, -RZ, R16.reuse.H0_H0 ;  /* 0x20000010ff9a7230 */ /* 0x108fe40000004100 */
[----:B------:R-:W-:Y:S02]  /*0630*/  HADD2.F32 R155, -RZ, R16.H1_H1 ;  /* 0x30000010ff9b7230 */ /* 0x000fe40000004100 */
[--C-:B------:R-:W-:Y:S02]  /*0640*/  HADD2.F32 R156, -RZ, R17.reuse.H0_H0 ;  /* 0x20000011ff9c7230 */ /* 0x100fe40000004100 */
[----:B------:R-:W-:Y:S01]  /*0650*/  HADD2.F32 R157, -RZ, R17.H1_H1 ;  /* 0x30000011ff9d7230 */ /* 0x000fe20000004100 */
[----:B------:R-:W-:Y:S01]  /*0660*/  CS2R R16, SRZ ;  /* 0x0000000000107805 */ /* 0x000fe2000001ff00 */
[----:B------:R-:W-:-:S02]  /*0670*/  HADD2.F32 R158, -RZ, R18.H0_H0 ;  /* 0x20000012ff9e7230 */ /* 0x000fc40000004100 */
[----:B------:R-:W-:Y:S02]  /*0680*/  HADD2.F32 R159, -RZ, R18.H1_H1 ;  /* 0x30000012ff9f7230 */ /* 0x000fe40000004100 */
[--C-:B------:R-:W-:Y:S02]  /*0690*/  HADD2.F32 R160, -RZ, R19.reuse.H0_H0 ;  /* 0x20000013ffa07230 */ /* 0x100fe40000004100 */
[----:B------:R-:W-:Y:S01]  /*06a0*/  HADD2.F32 R161, -RZ, R19.H1_H1 ;  /* 0x30000013ffa17230 */ /* 0x000fe20000004100 */
[----:B------:R-:W-:Y:S01]  /*06b0*/  CS2R R18, SRZ ;  /* 0x0000000000127805 */ /* 0x000fe2000001ff00 */
[--C-:B----4-:R-:W-:Y:S02]  /*06c0*/  HADD2.F32 R162, -RZ, R12.reuse.H0_H0 ;  /* 0x2000000cffa27230 */ /* 0x110fe40000004100 */
[----:B------:R-:W-:Y:S02]  /*06d0*/  HADD2.F32 R163, -RZ, R12.H1_H1 ;  /* 0x3000000cffa37230 */ /* 0x000fe40000004100 */
[----:B------:R-:W-:-:S02]  /*06e0*/  HADD2.F32 R164, -RZ, R13.H0_H0 ;  /* 0x2000000dffa47230 */ /* 0x000fc40000004100 */
[----:B------:R-:W-:Y:S01]  /*06f0*/  HADD2.F32 R165, -RZ, R13.H1_H1 ;  /* 0x3000000dffa57230 */ /* 0x000fe20000004100 */
[----:B------:R-:W-:Y:S01]  /*0700*/  CS2R R12, SRZ ;  /* 0x00000000000c7805 */ /* 0x000fe2000001ff00 */
[--C-:B------:R-:W-:Y:S02]  /*0710*/  HADD2.F32 R166, -RZ, R14.reuse.H0_H0 ;  /* 0x2000000effa67230 */ /* 0x100fe40000004100 */
        /* <DEDUP_REMOVED lines=9> */
[--C-:B------:R-:W-:Y:S02]  /*07b0*/  HADD2.F32 R174, -RZ, R10.reuse.H0_H0 ;  /* 0x2000000affae7230 */ /* 0x100fe40000004100 */
[----:B------:R-:W-:Y:S02]  /*07c0*/  HADD2.F32 R175, -RZ, R10.H1_H1 ;  /* 0x3000000affaf7230 */ /* 0x000fe40000004100 */
[----:B------:R-:W-:-:S02]  /*07d0*/  HADD2.F32 R176, -RZ, R11.H0_H0 ;  /* 0x2000000bffb07230 */ /* 0x000fc40000004100 */
[----:B------:R-:W-:Y:S01]  /*07e0*/  HADD2.F32 R177, -RZ, R11.H1_H1 ;  /* 0x3000000bffb17230 */ /* 0x000fe20000004100 */
[----:B------:R-:W-:-:S07]  /*07f0*/  CS2R R10, SRZ ;  /* 0x00000000000a7805 */ /* 0x000fce000001ff00 */
.L_x_8391:
        /* <DEDUP_REMOVED lines=12> */
[----:B------:R-:W-:-:S05]  /*08c0*/  LEA.HI.SX32 R193, R89, R2, 0x1d ;  /* 0x0000000259c17211 */ /* 0x000fca00078feaff */
[C---:B--2---:R-:W-:Y:S01]  /*08d0*/  IMAD.WIDE.U32 R92, R193.reuse, 0x10, R120 ;  /* 0x00000010c15c7825 */ /* 0x044fe200078e0078 */
[C---:B------:R-:W-:Y:S02]  /*08e0*/  IADD3 R185, PT, PT, R193.reuse, 0x20, RZ ;  /* 0x00000020c1b97810 */ /* 0x040fe40007ffe0ff */
[C---:B------:R-:W-:Y:S01]  /*08f0*/  IADD3 R181, PT, PT, R193.reuse, 0x40, RZ ;  /* 0x00000040c1b57810 */ /* 0x040fe20007ffe0ff */
[----:B---3--:R-:W-:Y:S02]  /*0900*/  IMAD.WIDE.U32 R122, R193, 0x20, R194 ;  /* 0x00000020c17a7825 */ /* 0x008fe400078e00c2 */
[----:B------:R-:W2:Y:S02]  /*0910*/  LDG.E.128 R92, desc[UR6][R92.64] ;  /* 0x000000065c5c7981 */ /* 0x000ea4000c1e1d00 */
[----:B----4-:R-:W-:Y:S02]  /*0920*/  IMAD.WIDE R182, R178, 0x4, R182 ;  /* 0x00000004b2b67825 */ /* 0x010fe400078e02b6 */
[----:B------:R-:W3:Y:S02]  /*0930*/  LDG.E.128 R88, desc[UR6][R122.64] ;  /* 0x000000067a587981 */ /* 0x000ee4000c1e1d00 */
[----:B------:R-:W-:-:S02]  /*0940*/  IMAD.WIDE.U32 R186, R185, 0x20, R194 ;  /* 0x00000020b9ba7825 */ /* 0x000fc400078e00c2 */
[----:B------:R-:W4:Y:S02]  /*0950*/  LDG.E R183, desc[UR6][R182.64] ;  /* 0x00000006b6b77981 */ /* 0x000f24000c1e1900 */
[----:B------:R-:W-:Y:S02]  /*0960*/  IMAD.WIDE.U32 R104, R185, 0x10, R120 ;  /* 0x00000010b9687825 */ /* 0x000fe400078e0078 */
[----:B------:R-:W4:Y:S02]  /*0970*/  LDG.E.128 R96, desc[UR6][R122.64+0x10] ;  /* 0x000010067a607981 */ /* 0x000f24000c1e1d00 */
[C---:B------:R-:W-:Y:S02]  /*0980*/  IMAD.WIDE.U32 R194, R181.reuse, 0x20, R194 ;  /* 0x00000020b5c27825 */ /* 0x040fe400078e00c2 */
[----:B------:R-:W4:Y:S02]  /*0990*/  LDG.E.128 R100, desc[UR6][R186.64] ;  /* 0x00000006ba647981 */ /* 0x000f24000c1e1d00 */
[----:B------:R-:W-:-:S02]  /*09a0*/  IMAD.WIDE.U32 R120, R181, 0x10, R120 ;  /* 0x00000010b5787825 */ /* 0x000fc400078e0078 */
[----:B------:R-:W4:Y:S02]  /*09b0*/  LDG.E.128 R112, desc[UR6][R194.64] ;  /* 0x00000006c2707981 */ /* 0x000f24000c1e1d00 */
[----:B0-----:R-:W-:Y:S02]  /*09c0*/  @P0 IMAD.WIDE R108, R178, 0x2, R108 ;  /* 0x00000002b26c0825 */ /* 0x001fe400078e026c */
[----:B------:R-:W4:Y:S04]  /*09d0*/  LDG.E.128 R120, desc[UR6][R120.64] ;  /* 0x0000000678787981 */ /* 0x000f28000c1e1d00 */
[----:B------:R-:W4:Y:S04]  /*09e0*/  LDG.E.128 R104, desc[UR6][R104.64] ;  /* 0x0000000668687981 */ /* 0x000f28000c1e1d00 */
[----:B------:R-:W4:Y:S04]  /*09f0*/  @P0 LDG.E.U16 R184, desc[UR6][R108.64] ;  /* 0x000000066cb80981 */ /* 0x000f28000c1e1500 */
[----:B------:R-:W4:Y:S04]  /*0a00*/  LDG.E.128 R116, desc[UR6][R194.64+0x10] ;  /* 0x00001006c2747981 */ /* 0x000f28000c1e1d00 */
[----:B------:R0:W4:Y:S01]  /*0a10*/  LDG.E.128 R108, desc[UR6][R186.64+0x10] ;  /* 0x00001006ba6c7981 */ /* 0x000122000c1e1d00 */
[----:B------:R-:W-:-:S04]  /*0a20*/  ISETP.NE.U32.AND P1, PT, RZ, UR10, PT ;  /* 0x0000000aff007c0c */ /* 0x000fc8000bf25070 */
[----:B------:R-:W-:-:S13]  /*0a30*/  ISETP.NE.AND.EX P1, PT, RZ, UR11, PT, P1 ;  /* 0x0000000bff007c0c */ /* 0x000fda000bf25310 */
[----:B------:R-:W1:Y:S08]  /*0a40*/  @P1 LDC.64 R188, c[0x0][0x438] ;  /* 0x00010e00ffbc1b82 */ /* 0x000e700000000a00 */
[----:B0-----:R-:W0:Y:S08]  /*0a50*/  @P1 LDC.64 R186, c[0x0][0x438] ;  /* 0x00010e00ffba1b82 */ /* 0x001e300000000a00 */
[----:B------:R-:W0:Y:S01]  /*0a60*/  @P1 LDC.64 R190, c[0x0][0x438] ;  /* 0x00010e00ffbe1b82 */ /* 0x000e220000000a00 */
[----:B------:R-:W-:Y:S01]  /*0a70*/  ISETP.NE.AND P2, PT, RZ, UR8, PT ;  /* 0x00000008ff007c0c */ /* 0x000fe2000bf45270 */
[----:B-1----:R-:W-:-:S05]  /*0a80*/  @P1 IMAD.WIDE.U32 R188, R185, 0x20, R188 ;  /* 0x00000020b9bc1825 */ /* 0x002fca00078e00bc */
[----:B-----5:R-:W5:Y:S01]  /*0a90*/  @P1 LDG.E.128 R64, desc[UR6][R188.64] ;  /* 0x00000006bc401981 */ /* 0x020f62000c1e1d00 */
[----:B0-----:R-:W-:-:S03]  /*0aa0*/  @P1 IMAD.WIDE.U32 R186, R181, 0x20, R186 ;  /* 0x00000020b5ba1825 */ /* 0x001fc600078e00ba */
        /* <DEDUP_REMOVED lines=10> */
[----:B------:R-:W-:Y:S01]  /*0b50*/  FSEL R201, R192, RZ, !P2 ;  /* 0x000000ffc0c97208 */ /* 0x000fe20005000000 */
[----:B--2---:R-:W-:-:S04]  /*0b60*/  HADD2.F32 R189, -RZ, R92.H0_H0 ;  /* 0x2000005cffbd7230 */ /* 0x004fc80000004100 */
[C---:B---3--:R-:W-:Y:S01]  /*0b70*/  FADD.FTZ R192, -R201.reuse, R88 ;  /* 0x00000058c9c07221 */ /* 0x048fe20000010100 */
[----:B------:R-:W-:Y:S02]  /*0b80*/  HADD2.F32 R188, -RZ, R92.H1_H1 ;  /* 0x3000005cffbc7230 */ /* 0x000fe40000004100 */
[----:B------:R-:W-:Y:S01]  /*0b90*/  FADD.FTZ R194, -R201, R89 ;  /* 0x00000059c9c27221 */ /* 0x000fe20000010100 */
[--C-:B0-----:R-:W-:Y:S02]  /*0ba0*/  HADD2.F32 R187, -RZ, R93.reuse.H0_H0 ;  /* 0x2000005dffbb7230 */ /* 0x101fe40000004100 */
[----:B----4-:R-:W-:Y:S01]  /*0bb0*/  FMUL.FTZ R92, R183, R192 ;  /* 0x000000c0b75c7220 */ /* 0x010fe20000410000 */
[----:B------:R-:W-:Y:S02]  /*0bc0*/  HADD2.F32 R198, -RZ, R93.H1_H1 ;  /* 0x3000005dffc67230 */ /* 0x000fe40000004100 */
[----:B------:R-:W-:Y:S01]  /*0bd0*/  FMUL.FTZ R93, R154, R189 ;  /* 0x000000bd9a5d7220 */ /* 0x000fe20000410000 */
[C---:B-1----:R-:W-:Y:S01]  /*0be0*/  FADD.FTZ R190, -R201.reuse, R90 ;  /* 0x0000005ac9be7221 */ /* 0x042fe20000010100 */
[----:B------:R-:W-:Y:S01]  /*0bf0*/  FADD.FTZ R196, -R201, R91 ;  /* 0x0000005bc9c47221 */ /* 0x000fe20000010100 */
[----:B------:R-:W-:-:S02]  /*0c00*/  HADD2.F32 R195, -RZ, R95.H0_H0 ;  /* 0x2000005fffc37230 */ /* 0x000fc40000004100 */
[----:B------:R-:W-:Y:S01]  /*0c10*/  FADD.FTZ R200, -R201, R96 ;  /* 0x00000060c9c87221 */ /* 0x000fe20000010100 */
[----:B------:R-:W-:Y:S02]  /*0c20*/  HADD2.F32 R212, -RZ, R95.H1_H1 ;  /* 0x3000005fffd47230 */ /* 0x000fe40000004100 */
[----:B------:R-:W-:Y:S01]  /*0c30*/  FMUL.FTZ R96, R183, R194 ;  /* 0x000000c2b7607220 */ /* 0x000fe20000410000 */
[----:B------:R-:W-:Y:S01]  /*0c40*/  FMUL.FTZ R95, R155, R188 ;  /* 0x000000bc9b5f7220 */ /* 0x000fe20000410000 */
[C---:B------:R-:W-:Y:S01]  /*0c50*/  FADD.FTZ R204, -R201.reuse, R112 ;  /* 0x00000070c9cc7221 */ /* 0x040fe20000010100 */
[----:B------:R-:W-:Y:S01]  /*0c60*/  FADD.FTZ R112, -R201, R113 ;  /* 0x00000071c9707221 */ /* 0x000fe20000010100 */
[----:B------:R-:W-:Y:S01]  /*0c70*/  FFMA.FTZ R113, R92, R93, RZ ;  /* 0x0000005d5c717223 */ /* 0x000fe200000100ff */
[--C-:B------:R-:W-:Y:S02]  /*0c80*/  HADD2.F32 R91, -RZ, R122.reuse.H0_H0 ;  /* 0x2000007aff5b7230 */ /* 0x100fe40000004100 */
[----:B------:R-:W-:-:S02]  /*0c90*/  HADD2.F32 R90, -RZ, R122.H1_H1 ;  /* 0x3000007aff5a7230 */ /* 0x000fc40000004100 */
[----:B------:R-:W-:Y:S01]  /*0ca0*/  FADD.FTZ R122, RZ, R93 ;  /* 0x0000005dff7a7221 */ /* 0x000fe20000010000 */
[C---:B------:R-:W-:Y:S01]  /*0cb0*/  FADD.FTZ R202, -R201.reuse, R97 ;  /* 0x00000061c9ca7221 */ /* 0x040fe20000010100 */
[----:B------:R-:W-:Y:S01]  /*0cc0*/  FADD.FTZ R214, -R201, R100 ;  /* 0x00000064c9d67221 */ /* 0x000fe20000010100 */
[----:B------:R-:W-:Y:S01]  /*0cd0*/  FMUL.FTZ R100, R183, R190 ;  /* 0x000000beb7647220 */ /* 0x000fe20000410000 */
[----:B------:R-:W-:Y:S01]  /*0ce0*/  FMUL.FTZ R97, R156, R187 ;  /* 0x000000bb9c617220 */ /* 0x000fe20000410000 */
[----:B------:R-:W-:Y:S01]  /*0cf0*/  FFMA.FTZ R113, R96, R95, R113 ;  /* 0x0000005f60717223 */ /* 0x000fe20000010071 */
[----:B------:R-:W-:Y:S01]  /*0d00*/  FADD.FTZ R122, R95, R122 ;  /* 0x0000007a5f7a7221 */ /* 0x000fe20000010000 */
[--C-:B------:R-:W-:Y:S02]  /*0d10*/  HADD2.F32 R191, -RZ, R94.reuse.H0_H0 ;  /* 0x2000005effbf7230 */ /* 0x100fe40000004100 */
[----:B------:R-:W-:Y:S01]  /*0d20*/  FADD.FTZ R216, -R201, R101 ;  /* 0x00000065c9d87221 */ /* 0x000fe20000010100 */
[----:B------:R-:W-:-:S02]  /*0d30*/  HADD2.F32 R206, -RZ, R94.H1_H1 ;  /* 0x3000005effce7230 */ /* 0x000fc40000004100 */
[----:B------:R-:W-:Y:S01]  /*0d40*/  FMUL.FTZ R94, R183, R196 ;  /* 0x000000c4b75e7220 */ /* 0x000fe20000410000 */
[----:B------:R-:W-:Y:S01]  /*0d50*/  FMUL.FTZ R101, R157, R198 ;  /* 0x000000c69d657220 */ /* 0x000fe20000410000 */
[----:B------:R-:W-:Y:S01]  /*0d60*/  FFMA.FTZ R113, R100, R97, R113 ;  /* 0x0000006164717223 */ /* 0x000fe20000010071 */
[----:B------:R-:W-:Y:S01]  /*0d70*/  FADD.FTZ R122, R97, R122 ;  /* 0x0000007a617a7221 */ /* 0x000fe20000010000 */
[C---:B------:R-:W-:Y:S01]  /*0d80*/  FADD.FTZ R220, -R201.reuse, R102 ;  /* 0x00000066c9dc7221 */ /* 0x040fe20000010100 */
[----:B------:R-:W-:Y:S01]  /*0d90*/  FADD.FTZ R222, -R201, R103 ;  /* 0x00000067c9de7221 */ /* 0x000fe20000010100 */
[----:B------:R-:W-:Y:S01]  /*0da0*/  FMUL.FTZ R102, R183, R200 ;  /* 0x000000c8b7667220 */ /* 0x000fe20000410000 */
[----:B------:R-:W-:Y:S01]  /*0db0*/  FMUL.FTZ R103, R158, R191 ;  /* 0x000000bf9e677220 */ /* 0x000fe20000410000 */
[----:B------:R-:W-:Y:S01]  /*0dc0*/  FFMA.FTZ R113, R94, R101, R113 ;  /* 0x000000655e717223 */ /* 0x000fe20000010071 */
[----:B------:R-:W-:Y:S01]  /*0dd0*/  FADD.FTZ R122, R101, R122 ;  /* 0x0000007a657a7221 */ /* 0x000fe20000010000 */
[----:B------:R-:W-:-:S02]  /*0de0*/  HADD2.F32 R197, -RZ, R104.H0_H0 ;  /* 0x20000068ffc57230 */ /* 0x000fc40000004100 */
[----:B------:R-:W-:Y:S01]  /*0df0*/  FADD.FTZ R208, -R201, R98 ;  /* 0x00000062c9d07221 */ /* 0x000fe20000010100 */
[----:B------:R-:W-:Y:S02]  /*0e00*/  HADD2.F32 R218, -RZ, R104.H1_H1 ;  /* 0x30000068ffda7230 */ /* 0x000fe40000004100 */
[----:B------:R-:W-:Y:S01]  /*0e10*/  FMUL.FTZ R104, R183, R202 ;  /* 0x000000cab7687220 */ /* 0x000fe20000410000 */
[--C-:B------:R-:W-:Y:S02]  /*0e20*/  HADD2.F32 R199, -RZ, R105.reuse.H0_H0 ;  /* 0x20000069ffc77230 */ /* 0x100fe40000004100 */
[----:B------:R-:W-:Y:S01]  /*0e30*/  FFMA.FTZ R113, R102, R103, R113 ;  /* 0x0000006766717223 */ /* 0x000fe20000010071 */
[----:B------:R-:W-:Y:S02]  /*0e40*/  HADD2.F32 R224, -RZ, R105.H1_H1 ;  /* 0x30000069ffe07230 */ /* 0x000fe40000004100 */
[----:B------:R-:W-:Y:S01]  /*0e50*/  FMUL.FTZ R105, R159, R206 ;  /* 0x000000ce9f697220 */ /* 0x000fe20000410000 */
        /* <DEDUP_REMOVED lines=10> */
[C---:B------:R-:W-:Y:S01]  /*0f00*/  FADD.FTZ R226, -R201.reuse, R108 ;  /* 0x0000006cc9e27221 */ /* 0x040fe20000010100 */
[----:B------:R-:W-:Y:S01]  /*0f10*/  FADD.FTZ R228, -R201, R109 ;  /* 0x0000006dc9e47221 */ /* 0x000fe20000010100 */
[----:B------:R-:W-:Y:S01]  /*0f20*/  FMUL.FTZ R108, R183, R210 ;  /* 0x000000d2b76c7220 */ /* 0x000fe20000410000 */
[----:B------:R-:W-:Y:S01]  /*0f30*/  FMUL.FTZ R109, R161, R212 ;  /* 0x000000d4a16d7220 */ /* 0x000fe20000410000 */
[----:B------:R-:W-:Y:S01]  /*0f40*/  FFMA.FTZ R113, R106, R107, R113 ;  /* 0x0000006b6a717223 */ /* 0x000fe20000010071 */
[----:B------:R-:W-:Y:S01]  /*0f50*/  FADD.FTZ R122, R107, R122 ;  /* 0x0000007a6b7a7221 */ /* 0x000fe20000010000 */
[C---:B------:R-:W-:Y:S01]  /*0f60*/  FADD.FTZ R186, -R201.reuse, R114 ;  /* 0x00000072c9ba7221 */ /* 0x040fe20000010100 */
[----:B------:R-:W-:Y:S01]  /*0f70*/  FADD.FTZ R33, R188, R33 ;  /* 0x00000021bc217221 */ /* 0x000fe20000010000 */
[----:B------:R-:W-:Y:S01]  /*0f80*/  FFMA.FTZ R137, R96, R188, R137 ;  /* 0x000000bc60897223 */ /* 0x000fe20000010089 */
[----:B------:R-:W-:Y:S01]  /*0f90*/  FADD.FTZ R114, -R201, R115 ;  /* 0x00000073c9727221 */ /* 0x000fe20000010100 */
[----:B------:R-:W-:Y:S01]  /*0fa0*/  FADD.FTZ R28, R195, R28 ;  /* 0x0000001cc31c7221 */ /* 0x000fe20000010000 */
[----:B------:R-:W-:Y:S01]  /*0fb0*/  FFMA.FTZ R132, R106, R195, R132 ;  /* 0x000000c36a847223 */ /* 0x000fe20000010084 */
[----:B------:R-:W-:Y:S01]  /*0fc0*/  FMUL.FTZ R188, R183, R214 ;  /* 0x000000d6b7bc7220 */ /* 0x000fe20000410000 */
[----:B------:R-:W-:Y:S01]  /*0fd0*/  FMUL.FTZ R195, R162, R197 ;  /* 0x000000c5a2c37220 */ /* 0x000fe20000410000 */
[----:B------:R-:W-:Y:S01]  /*0fe0*/  FFMA.FTZ R115, R108, R109, R113 ;  /* 0x0000006d6c737223 */ /* 0x000fe20000010071 */
[----:B------:R-:W-:Y:S01]  /*0ff0*/  FADD.FTZ R232, -R201, R110 ;  /* 0x0000006ec9e87221 */ /* 0x000fe20000010100 */
[----:B------:R-:W-:Y:S01]  /*1000*/  FADD.FTZ R122, R109, R122 ;  /* 0x0000007a6d7a7221 */ /* 0x000fe20000010000 */
[C---:B------:R-:W-:Y:S01]  /*1010*/  FADD.FTZ R110, -R201.reuse, R116 ;  /* 0x00000074c96e7221 */ /* 0x040fe20000010100 */
[----:B------:R-:W-:Y:S01]  /*1020*/  FADD.FTZ R116, -R201, R117 ;  /* 0x00000075c9747221 */ /* 0x000fe20000010100 */
[----:B------:R-:W-:Y:S01]  /*1030*/  FMUL.FTZ R192, R183, R220 ;  /* 0x000000dcb7c07220 */ /* 0x000fe20000410000 */
[----:B------:R-:W-:Y:S01]  /*1040*/  FADD.FTZ R26, R197, R26 ;  /* 0x0000001ac51a7221 */ /* 0x000fe20000010000 */
[C---:B------:R-:W-:Y:S01]  /*1050*/  FFMA.FTZ R130, R188.reuse, R197, R130 ;  /* 0x000000c5bc827223 */ /* 0x040fe20000010082 */
[----:B------:R-:W-:Y:S01]  /*1060*/  FMUL.FTZ R190, R183, R216 ;  /* 0x000000d8b7be7220 */ /* 0x000fe20000410000 */
[----:B------:R-:W-:Y:S01]  /*1070*/  FMUL.FTZ R197, R163, R218 ;  /* 0x000000daa3c57220 */ /* 0x000fe20000410000 */
[----:B------:R-:W-:Y:S01]  /*1080*/  FFMA.FTZ R117, R188, R195, R115 ;  /* 0x000000c3bc757223 */ /* 0x000fe20000010073 */
[----:B------:R-:W-:Y:S01]  /*1090*/  FADD.FTZ R122, R195, R122 ;  /* 0x0000007ac37a7221 */ /* 0x000fe20000010000 */
[----:B------:R-:W-:-:S02]  /*10a0*/  @P0 HADD2.F32 R180, -RZ, R184.H0_H0 ;  /* 0x200000b8ffb40230 */ /* 0x000fc40000004100 */
        /* <DEDUP_REMOVED lines=8> */
[--C-:B------:R-:W-:Y:S02]  /*1130*/  HADD2.F32 R99, -RZ, R121.reuse.H0_H0 ;  /* 0x20000079ff637230 */ /* 0x100fe40000004100 */
[----:B------:R-:W-:Y:S01]  /*1140*/  FMUL.FTZ R196, R183, R226 ;  /* 0x000000e2b7c47220 */ /* 0x000fe20000410000 */
[----:B------:R-:W-:-:S02]  /*1150*/  HADD2.F32 R98, -RZ, R121.H1_H1 ;  /* 0x30000079ff627230 */ /* 0x000fc40000004100 */
        /* <DEDUP_REMOVED lines=9> */
[--C-:B------:R-:W-:Y:S02]  /*11f0*/  HADD2.F32 R111, -RZ, R120.reuse.H0_H0 ;  /* 0x20000078ff6f7230 */ /* 0x100fe40000004100 */
[----:B------:R-:W-:Y:S01]  /*1200*/  FADD.FTZ R31, R198, R31 ;  /* 0x0000001fc61f7221 */ /* 0x000fe20000010000 */
[----:B------:R-:W-:Y:S01]  /*1210*/  FFMA.FTZ R135, R94, R198, R135 ;  /* 0x000000c65e877223 */ /* 0x000fe20000010087 */
[C---:B------:R-:W-:Y:S01]  /*1220*/  FMUL.FTZ R200, R183.reuse, R232 ;  /* 0x000000e8b7c87220 */ /* 0x040fe20000410000 */
[C---:B------:R-:W-:Y:S01]  /*1230*/  FMUL.FTZ R113, R183.reuse, R204 ;  /* 0x000000ccb7717220 */ /* 0x040fe20000410000 */
[----:B------:R-:W-:Y:S01]  /*1240*/  FMUL.FTZ R198, R183, R228 ;  /* 0x000000e4b7c67220 */ /* 0x000fe20000410000 */
        /* <DEDUP_REMOVED lines=12> */
[----:B------:R-:W-:-:S02]  /*1310*/  HADD2.F32 R120, -RZ, R120.H1_H1 ;  /* 0x30000078ff787230 */ /* 0x000fc40000004100 */
[C---:B------:R-:W-:Y:S01]  /*1320*/  FMUL.FTZ R112, R183.reuse, R112 ;  /* 0x00000070b7707220 */ /* 0x040fe20000410000 */
[----:B------:R-:W-:Y:S01]  /*1330*/  FMUL.FTZ R202, R183, R234 ;  /* 0x000000eab7ca7220 */ /* 0x000fe20000410000 */
[----:B------:R-:W-:Y:S01]  /*1340*/  FMUL.FTZ R209, R169, R182 ;  /* 0x000000b6a9d17220 */ /* 0x000fe20000410000 */
[----:B------:R-:W-:Y:S01]  /*1350*/  FMUL.FTZ R115, R183, R186 ;  /* 0x000000bab7737220 */ /* 0x000fe20000410000 */
[----:B------:R-:W-:Y:S01]  /*1360*/  FFMA.FTZ R111, R200, R207, R111 ;  /* 0x000000cfc86f7223 */ /* 0x000fe2000001006f */
        /* <DEDUP_REMOVED lines=10> */
[----:B------:R-:W-:-:S02]  /*1410*/  FMUL.FTZ R114, R183, R114 ;  /* 0x00000072b7727220 */ /* 0x000fc40000410000 */
[----:B------:R-:W-:Y:S01]  /*1420*/  FFMA.FTZ R111, R113, R118, R110 ;  /* 0x00000076716f7223 */ /* 0x000fe2000001006e */
[----:B------:R-:W-:Y:S01]  /*1430*/  FADD.FTZ R110, R118, R99 ;  /* 0x00000063766e7221 */ /* 0x000fe20000010000 */
[--C-:B------:R-:W-:Y:S02]  /*1440*/  HADD2.F32 R89, -RZ, R123.reuse.H0_H0 ;  /* 0x2000007bff597230 */ /* 0x100fe40000004100 */
[----:B------:R-:W-:Y:S01]  /*1450*/  FADD.FTZ R15, R98, R15 ;  /* 0x0000000f620f7221 */ /* 0x000fe20000010000 */
[----:B------:R-:W-:Y:S02]  /*1460*/  HADD2.F32 R88, -RZ, R123.H1_H1 ;  /* 0x3000007bff587230 */ /* 0x000fe40000004100 */
        /* <DEDUP_REMOVED lines=19> */
[----:B------:R-:W-:Y:S01]  /*15a0*/  FADD.FTZ R12, R13, R122 ;  /* 0x0000007a0d0c7221 */ /* 0x000fe20000010000 */
[----:B------:R-:W-:Y:S01]  /*15b0*/  FADD.FTZ R19, R182, R19 ;  /* 0x00000013b6137221 */ /* 0x000fe20000010000 */
[----:B------:R-:W-:Y:S01]  /*15c0*/  FFMA.FTZ R43, R202, R182, R43 ;  /* 0x000000b6ca2b7223 */ /* 0x000fe2000001002b */
        /* <DEDUP_REMOVED lines=42> */
[----:B------:R-:W0:Y:S04]  /*1870*/  SHFL.BFLY PT, R12, R89, 0x8, 0x1f ;  /* 0x0d001f00590c7f89 */ /* 0x000e2800000e0000 */
[----:B------:R-:W1:Y:S01]  /*1880*/  SHFL.BFLY PT, R36, R191, 0x8, 0x1f ;  /* 0x0d001f00bf247f89 */ /* 0x000e6200000e0000 */
[----:B0-----:R-:W-:Y:S01]  /*1890*/  FADD.FTZ R98, R89, R12 ;  /* 0x0000000c59627221 */ /* 0x001fe20000010000 */
[----:B------:R-:W-:Y:S01]  /*18a0*/  MOV R12, R91 ;  /* 0x0000005b000c7202 */ /* 0x000fe20000000f00 */
[----:B-1----:R-:W-:-:S03]  /*18b0*/  FADD.FTZ R186, R191, R36 ;  /* 0x00000024bfba7221 */ /* 0x002fc60000010000 */
[----:B------:R0:W1:Y:S01]  /*18c0*/  SHFL.BFLY PT, R211, R98, 0x10, 0x1f ;  /* 0x0e001f0062d37f89 */ /* 0x00006200000e0000 */
[----:B------:R-:W-:-:S03]  /*18d0*/  MOV R36, R90 ;  /* 0x0000005a00247202 */ /* 0x000fc60000000f00 */
[----:B------:R0:W2:Y:S04]  /*18e0*/  SHFL.BFLY PT, R213, R186, 0x10, 0x1f ;  /* 0x0e001f00bad57f89 */ /* 0x0000a800000e0000 */
.L_x_8403:
        /* <DEDUP_REMOVED lines=15> */
[--C-:B-----5:R-:W-:Y:S02]  /*19e0*/  HADD2.F32 R208, -RZ, R91.reuse.H0_H0 ;  /* 0x2000005bffd07230 */ /* 0x120fe40000004100 */
[----:B------:R-:W-:Y:S01]  /*19f0*/  FADD.FTZ R206, R107, -R206 ;  /* 0x800000ce6bce7221 */ /* 0x000fe20000010000 */
[----:B------:R-:W-:Y:S02]  /*1a00*/  HADD2.F32 R210, -RZ, R91.H1_H1 ;  /* 0x3000005bffd27230 */ /* 0x000fe40000004100 */
[----:B------:R-:W-:Y:S01]  /*1a10*/  FADD.FTZ R108, R109, -R108 ;  /* 0x8000006c6d6c7221 */ /* 0x000fe20000010000 */
[--C-:B------:R-:W-:Y:S01]  /*1a20*/  FFMA.FTZ R94, R94, R186, R191.reuse ;  /* 0x000000ba5e5e7223 */ /* 0x100fe200000100bf */
[----:B------:R-:W-:Y:S01]  /*1a30*/  FMUL.FTZ R91, R183, R206 ;  /* 0x000000ceb75b7220 */ /* 0x000fe20000410000 */
[-CC-:B------:R-:W-:Y:S01]  /*1a40*/  FFMA.FTZ R100, R100, R186.reuse, R191.reuse ;  /* 0x000000ba64647223 */ /* 0x180fe200000100bf */
[----:B------:R-:W-:Y:S01]  /*1a50*/  FADD.FTZ R92, R93, -R92 ;  /* 0x8000005c5d5c7221 */ /* 0x000fe20000010000 */
[--C-:B------:R-:W-:Y:S01]  /*1a60*/  FFMA.FTZ R104, R104, R186, R191.reuse ;  /* 0x000000ba68687223 */ /* 0x100fe200000100bf */
[----:B------:R-:W-:Y:S01]  /*1a70*/  FMUL.FTZ R93, R183, R108 ;  /* 0x0000006cb75d7220 */ /* 0x000fe20000410000 */
[----:B------:R-:W-:Y:S01]  /*1a80*/  FFMA.FTZ R106, R102, R186, R191 ;  /* 0x000000ba666a7223 */ /* 0x000fe200000100bf */
[----:B------:R-:W-:-:S02]  /*1a90*/  HADD2.F32 R108, -RZ, R47.H0_H0 ;  /* 0x2000002fff6c7230 */ /* 0x000fc40000004100 */
[----:B------:R-:W-:Y:S01]  /*1aa0*/  FMUL.FTZ R91, R91, R180 ;  /* 0x000000b45b5b7220 */ /* 0x000fe20000410000 */
[----:B------:R-:W-:Y:S01]  /*1ab0*/  FFMA.FTZ R96, R96, R186, R191 ;  /* 0x000000ba60607223 */ /* 0x000fe200000100bf */
[----:B------:R-:W-:Y:S01]  /*1ac0*/  FADD.FTZ R102, R101, -R94 ;  /* 0x8000005e65667221 */ /* 0x000fe20000010000 */
[----:B------:R-:W-:Y:S01]  /*1ad0*/  FADD.FTZ R100, R97, -R100 ;  /* 0x8000006461647221 */ /* 0x000fe20000010000 */
[----:B------:R-:W-:Y:S01]  /*1ae0*/  FADD.FTZ R94, R105, -R104 ;  /* 0x80000068695e7221 */ /* 0x000fe20000010000 */
[----:B------:R-:W-:Y:S02]  /*1af0*/  HADD2.F32 R206, -RZ, R47.H1_H1 ;  /* 0x3000002fffce7230 */ /* 0x000fe40000004100 */
[----:B------:R-:W-:Y:S01]  /*1b00*/  FMUL.FTZ R93, R93, R180 ;  /* 0x000000b45d5d7220 */ /* 0x000fe20000410000 */
[----:B------:R-:W-:Y:S01]  /*1b10*/  FMUL.FTZ R105, R91, R208 ;  /* 0x000000d05b697220 */ /* 0x000fe20000410000 */
[----:B------:R-:W-:Y:S01]  /*1b20*/  FADD.FTZ R96, R95, -R96 ;  /* 0x800000605f607221 */ /* 0x000fe20000010000 */
[----:B------:R-:W-:Y:S01]  /*1b30*/  FADD.FTZ R106, R103, -R106 ;  /* 0x8000006a676a7221 */ /* 0x000fe20000010000 */
[----:B------:R-:W-:Y:S01]  /*1b40*/  FMUL.FTZ R208, R91, R108 ;  /* 0x0000006c5bd07220 */ /* 0x000fe20000410000 */
[C---:B------:R-:W-:Y:S01]  /*1b50*/  FMUL.FTZ R95, R183.reuse, R94 ;  /* 0x0000005eb75f7220 */ /* 0x040fe20000410000 */
[----:B------:R-:W-:Y:S01]  /*1b60*/  FMUL.FTZ R91, R183, R100 ;  /* 0x00000064b75b7220 */ /* 0x000fe20000410000 */
[----:B------:R-:W-:-:S02]  /*1b70*/  HADD2.F32 R110, -RZ, R90.H0_H0 ;  /* 0x2000005aff6e7230 */ /* 0x000fc40000004100 */
[C---:B------:R-:W-:Y:S01]  /*1b80*/  FMUL.FTZ R104, R93.reuse, R210 ;  /* 0x000000d25d687220 */ /* 0x040fe20000410000 */
[----:B------:R-:W-:Y:S02]  /*1b90*/  HADD2.F32 R204, -RZ, R90.H1_H1 ;  /* 0x3000005affcc7230 */ /* 0x000fe40000004100 */
[----:B------:R-:W-:Y:S01]  /*1ba0*/  FMUL.FTZ R211, R93, R206 ;  /* 0x000000ce5dd37220 */ /* 0x000fe20000410000 */
[----:B------:R-:W-:Y:S02]  /*1bb0*/  HADD2.F32 R90, -RZ, R89.H0_H0 ;  /* 0x20000059ff5a7230 */ /* 0x000fe40000004100 */
[----:B------:R-:W-:Y:S01]  /*1bc0*/  FMUL.FTZ R93, R183, R106 ;  /* 0x0000006ab75d7220 */ /* 0x000fe20000410000 */
[----:B------:R-:W-:Y:S02]  /*1bd0*/  HADD2.F32 R206, -RZ, R46.H1_H1 ;  /* 0x3000002effce7230 */ /* 0x000fe40000004100 */
[----:B------:R-:W-:Y:S01]  /*1be0*/  FMUL.FTZ R95, R95, R180 ;  /* 0x000000b45f5f7220 */ /* 0x000fe20000410000 */
[----:B------:R-:W-:-:S02]  /*1bf0*/  HADD2.F32 R94, -RZ, R45.H0_H0 ;  /* 0x2000002dff5e7230 */ /* 0x000fc40000004100 */
[-C--:B------:R-:W-:Y:S01]  /*1c00*/  FMUL.FTZ R91, R91, R180.reuse ;  /* 0x000000b45b5b7220 */ /* 0x080fe20000410000 */
[----:B------:R-:W-:Y:S02]  /*1c10*/  HADD2.F32 R108, -RZ, R46.H0_H0 ;  /* 0x2000002eff6c7230 */ /* 0x000fe40000004100 */
        /* <DEDUP_REMOVED lines=9> */
[C---:B------:R-:W-:Y:S01]  /*1cb0*/  FMUL.FTZ R107, R93.reuse, R110 ;  /* 0x0000006e5d6b7220 */ /* 0x040fe20000410000 */
[----:B------:R-:W-:Y:S01]  /*1cc0*/  FMUL.FTZ R100, R93, R108 ;  /* 0x0000006c5d647220 */ /* 0x000fe20000410000 */
[----:B------:R-:W-:Y:S02]  /*1cd0*/  HADD2.F32 R101, -RZ, R45.H1_H1 ;  /* 0x3000002dff657230 */ /* 0x000fe40000004100 */
[-C--:B------:R-:W-:Y:S01]  /*1ce0*/  FMUL.FTZ R96, R97, R180.reuse ;  /* 0x000000b461607220 */ /* 0x080fe20000410000 */
[--C-:B------:R-:W-:Y:S02]  /*1cf0*/  HADD2.F32 R93, -RZ, R44.reuse.H0_H0 ;  /* 0x2000002cff5d7230 */ /* 0x100fe40000004100 */
[-C--:B------:R-:W-:Y:S01]  /*1d00*/  FMUL.FTZ R90, R91, R180.reuse ;  /* 0x000000b45b5a7220 */ /* 0x080fe20000410000 */
[----:B------:R-:W-:Y:S02]  /*1d10*/  HADD2.F32 R92, -RZ, R44.H1_H1 ;  /* 0x3000002cff5c7230 */ /* 0x000fe40000004100 */
[----:B------:R-:W-:Y:S01]  /*1d20*/  FMUL.FTZ R95, R95, R180 ;  /* 0x000000b45f5f7220 */ /* 0x000fe20000410000 */
[----:B------:R-:W-:-:S02]  /*1d30*/  HADD2.F32 R111, -RZ, R88.H0_H0 ;  /* 0x20000058ff6f7230 */ /* 0x000fc40000004100 */
[C---:B------:R-:W-:Y:S01]  /*1d40*/  FMUL.FTZ R108, R96.reuse, R89 ;  /* 0x00000059606c7220 */ /* 0x040fe20000410000 */
[----:B------:R-:W-:Y:S02]  /*1d50*/  HADD2.F32 R88, -RZ, R88.H1_H1 ;  /* 0x30000058ff587230 */ /* 0x000fe40000004100 */
[----:B------:R-:W-:Y:S01]  /*1d60*/  FMUL.FTZ R89, R96, R101 ;  /* 0x0000006560597220 */ /* 0x000fe20000410000 */
[C---:B------:R-:W-:Y:S01]  /*1d70*/  FMUL.FTZ R93, R90.reuse, R93 ;  /* 0x0000005d5a5d7220 */ /* 0x040fe20000410000 */
[C---:B------:R-:W-:Y:S01]  /*1d80*/  FMUL.FTZ R92, R95.reuse, R92 ;  /* 0x0000005c5f5c7220 */ /* 0x040fe20000410000 */
[----:B------:R-:W-:Y:S01]  /*1d90*/  FMUL.FTZ R111, R90, R111 ;  /* 0x0000006f5a6f7220 */ /* 0x000fe20000410000 */
[----:B------:R-:W-:Y:S01]  /*1da0*/  FMUL.FTZ R110, R95, R88 ;  /* 0x000000585f6e7220 */ /* 0x000fe20000410000 */
[----:B------:R-:W-:Y:S02]  /*1db0*/  F2FP.F16.F32.PACK_AB R91, R211, R208 ;  /* 0x000000d0d35b723e */ /* 0x000fe400000000ff */
[----:B------:R-:W-:-:S02]  /*1dc0*/  F2FP.F16.F32.PACK_AB R90, R103, R100 ;  /* 0x00000064675a723e */ /* 0x000fc400000000ff */
[----:B------:R-:W-:Y:S02]  /*1dd0*/  F2FP.F16.F32.PACK_AB R89, R89, R94 ;  /* 0x0000005e5959723e */ /* 0x000fe400000000ff */
[----:B------:R-:W-:Y:S01]  /*1de0*/  F2FP.F16.F32.PACK_AB R88, R92, R93 ;  /* 0x0000005d5c58723e */ /* 0x000fe200000000ff */
[----:B------:R-:W-:Y:S06]  /*1df0*/  BRA `(.L_x_8379) ;  /* 0x0000000400107947 */ /* 0x000fec0003800000 */
.L_x_8378:
[-CC-:B------:R-:W-:Y:S01]  /*1e00*/  FFMA.FTZ R106, R106, R186.reuse, R191.reuse ;  /* 0x000000ba6a6a7223 */ /* 0x180fe200000100bf */
[-CC-:B------:R-:W-:Y:S01]  /*1e10*/  FFMA.FTZ R108, R108, R186.reuse, R191.reuse ;  /* 0x000000ba6c6c7223 */ /* 0x180fe200000100bf */
[-CC-:B------:R-:W-:Y:S01]  /*1e20*/  FFMA.FTZ R104, R104, R186.reuse, R191.reuse ;  /* 0x000000ba68687223 */ /* 0x180fe200000100bf */
[----:B------:R-:W-:Y:S01]  /*1e30*/  FFMA.FTZ R100, R100, R186, R191 ;  /* 0x000000ba64647223 */ /* 0x000fe200000100bf */
[----:B------:R-:W-:Y:S01]  /*1e40*/  FADD.FTZ R106, R107, -R106 ;  /* 0x8000006a6b6a7221 */ /* 0x000fe20000010000 */
[----:B------:R-:W-:Y:S01]  /*1e50*/  FADD.FTZ R108, R109, -R108 ;  /* 0x8000006c6d6c7221 */ /* 0x000fe20000010000 */
[----:B-----5:R-:W-:Y:S02]  /*1e60*/  HADD2.F32 R81, -RZ, R91.H0_H0 ;  /* 0x2000005bff517230 */ /* 0x020fe40000004100 */
[----:B------:R-:W-:Y:S01]  /*1e70*/  FADD.FTZ R84, R105, -R104 ;  /* 0x8000006869547221 */ /* 0x000fe20000010000 */
[C---:B------:R-:W-:Y:S01]  /*1e80*/  FMUL.FTZ R82, R183.reuse, R106 ;  /* 0x0000006ab7527220 */ /* 0x040fe20000410000 */
[----:B------:R-:W-:Y:S01]  /*1e90*/  FMUL.FTZ R83, R183, R108 ;  /* 0x0000006cb7537220 */ /* 0x000fe20000410000 */
[----:B------:R-:W-:-:S02]  /*1ea0*/  HADD2.F32 R85, -RZ, R89.H0_H0 ;  /* 0x20000059ff557230 */ /* 0x000fc40000004100 */
[----:B------:R-:W-:Y:S01]  /*1eb0*/  FADD.FTZ R100, R97, -R100 ;  /* 0x8000006461647221 */ /* 0x000fe20000010000 */
[----:B------:R-:W-:Y:S02]  /*1ec0*/  HADD2.F32 R211, -RZ, R89.H1_H1 ;  /* 0x30000059ffd37230 */ /* 0x000fe40000004100 */
[-C--:B------:R-:W-:Y:S01]  /*1ed0*/  FMUL.FTZ R80, R82, R180.reuse ;  /* 0x000000b452507220 */ /* 0x080fe20000410000 */
[----:B------:R-:W-:Y:S02]  /*1ee0*/  HADD2.F32 R213, -RZ, R91.H1_H1 ;  /* 0x3000005bffd57230 */ /* 0x000fe40000004100 */
[----:B------:R-:W-:Y:S01]  /*1ef0*/  FMUL.FTZ R86, R83, R180 ;  /* 0x000000b453567220 */ /* 0x000fe20000410000 */
[--C-:B------:R-:W-:Y:S02]  /*1f00*/  HADD2.F32 R89, -RZ, R47.reuse.H1_H1 ;  /* 0x3000002fff597230 */ /* 0x100fe40000004100 */
[-CC-:B------:R-:W-:Y:S01]  /*1f10*/  FFMA.FTZ R102, R102, R186.reuse, R191.reuse ;  /* 0x000000ba66667223 */ /* 0x180fe200000100bf */
[----:B------:R-:W-:Y:S01]  /*1f20*/  FFMA.FTZ R94, R94, R186, R191 ;  /* 0x000000ba5e5e7223 */ /* 0x000fe200000100bf */
[----:B------:R-:W-:-:S02]  /*1f30*/  HADD2.F32 R87, -RZ, R47.H0_H0 ;  /* 0x2000002fff577230 */ /* 0x000fc40000004100 */
[--C-:B------:R-:W-:Y:S01]  /*1f40*/  FFMA.FTZ R92, R92, R186, R191.reuse ;  /* 0x000000ba5c5c7223 */ /* 0x100fe200000100bf */
[----:B------:R-:W-:Y:S01]  /*1f50*/  FMUL.FTZ R105, R80, R81 ;  /* 0x0000005150697220 */ /* 0x000fe20000410000 */
[C---:B------:R-:W-:Y:S01]  /*1f60*/  FMUL.FTZ R104, R86.reuse, R213 ;  /* 0x000000d556687220 */ /* 0x040fe20000410000 */
[----:B------:R-:W-:Y:S01]  /*1f70*/  FMUL.FTZ R206, R86, R89 ;  /* 0x0000005956ce7220 */ /* 0x000fe20000410000 */
[----:B------:R-:W-:Y:S01]  /*1f80*/  FMUL.FTZ R81, R183, R84 ;  /* 0x00000054b7517220 */ /* 0x000fe20000410000 */
[--C-:B------:R-:W-:Y:S02]  /*1f90*/  HADD2.F32 R111, -RZ, R88.reuse.H0_H0 ;  /* 0x20000058ff6f7230 */ /* 0x100fe40000004100 */
[----:B------:R-:W-:Y:S01]  /*1fa0*/  FADD.FTZ R102, R103, -R102 ;  /* 0x8000006667667221 */ /* 0x000fe20000010000 */
[----:B------:R-:W-:Y:S02]  /*1fb0*/  HADD2.F32 R91, -RZ, R88.H1_H1 ;  /* 0x30000058ff5b7230 */ /* 0x000fe40000004100 */
[----:B------:R-:W-:Y:S01]  /*1fc0*/  FMUL.FTZ R86, R183, R100 ;  /* 0x00000064b7567220 */ /* 0x000fe20000410000 */
[----:B------:R-:W-:Y:S01]  /*1fd0*/  FADD.FTZ R88, R101, -R94 ;  /* 0x8000005e65587221 */ /* 0x000fe20000010000 */
[----:B------:R-:W-:Y:S01]  /*1fe0*/  FFMA.FTZ R96, R96, R186, R191 ;  /* 0x000000ba60607223 */ /* 0x000fe200000100bf */
[----:B------:R-:W-:Y:S01]  /*1ff0*/  FADD.FTZ R92, R93, -R92 ;  /* 0x8000005c5d5c7221 */ /* 0x000fe20000010000 */
[----:B------:R-:W-:Y:S01]  /*2000*/  FMUL.FTZ R101, R80, R87 ;  /* 0x0000005750657220 */ /* 0x000fe20000410000 */
[----:B------:R-:W-:-:S02]  /*2010*/  HADD2.F32 R94, -RZ, R46.H1_H1 ;  /* 0x3000002eff5e7230 */ /* 0x000fc40000004100 */
[----:B------:R-:W-:Y:S01]  /*2020*/  FMUL.FTZ R93, R81, R180 ;  /* 0x000000b4515d7220 */ /* 0x000fe20000410000 */
[----:B------:R-:W-:Y:S02]  /*2030*/  HADD2.F32 R87, -RZ, R45.H0_H0 ;  /* 0x2000002dff577230 */ /* 0x000fe40000004100 */
[----:B------:R-:W-:Y:S01]  /*2040*/  FMUL.FTZ R80, R183, R102 ;  /* 0x00000066b7507220 */ /* 0x000fe20000410000 */
[----:B------:R-:W-:Y:S01]  /*2050*/  FMUL.FTZ R84, R86, R180 ;  /* 0x000000b456547220 */ /* 0x000fe20000410000 */
[--C-:B------:R-:W-:Y:S02]  /*2060*/  HADD2.F32 R110, -RZ, R90.reuse.H0_H0 ;  /* 0x2000005aff6e7230 */ /* 0x100fe40000004100 */
[----:B------:R-:W-:Y:S01]  /*2070*/  FADD.FTZ R96, R95, -R96 ;  /* 0x800000605f607221 */ /* 0x000fe20000010000 */
[----:B------:R-:W-:Y:S02]  /*2080*/  HADD2.F32 R204, -RZ, R90.H1_H1 ;  /* 0x3000005affcc7230 */ /* 0x000fe40000004100 */
[----:B------:R-:W-:Y:S01]  /*2090*/  FMUL.FTZ R100, R93, R94 ;  /* 0x0000005e5d647220 */ /* 0x000fe20000410000 */
[----:B------:R-:W-:-:S02]  /*20a0*/  HADD2.F32 R90, -RZ, R46.H0_H0 ;  /* 0x2000002eff5a7230 */ /* 0x000fc40000004100 */
[----:B------:R-:W-:Y:S01]  /*20b0*/  FMUL.FTZ R89, R80, R180 ;  /* 0x000000b450597220 */ /* 0x000fe20000410000 */
[C---:B------:R-:W-:Y:S01]  /*20c0*/  FMUL.FTZ R109, R84.reuse, R85 ;  /* 0x00000055546d7220 */ /* 0x040fe20000410000 */
[----:B------:R-:W-:Y:S01]  /*20d0*/  FMUL.FTZ R94, R84, R87 ;  /* 0x00000057545e7220 */ /* 0x000fe20000410000 */
[C---:B------:R-:W-:Y:S01]  /*20e0*/  FMUL.FTZ R84, R183.reuse, R92 ;  /* 0x0000005cb7547220 */ /* 0x040fe20000410000 */
[C---:B------:R-:W-:Y:S01]  /*20f0*/  FMUL.FTZ R87, R183.reuse, R88 ;  /* 0x00000058b7577220 */ /* 0x040fe20000410000 */
[----:B------:R-:W-:Y:S01]  /*2100*/  FMUL.FTZ R85, R183, R96 ;  /* 0x00000060b7557220 */ /* 0x000fe20000410000 */
[C---:B------:R-:W-:Y:S01]  /*2110*/  FMUL.FTZ R107, R89.reuse, R110 ;  /* 0x0000006e596b7220 */ /* 0x040fe20000410000 */
[----:B------:R-:W-:Y:S01]  /*2120*/  FMUL.FTZ R97, R89, R90 ;  /* 0x0000005a59617220 */ /* 0x000fe20000410000 */
        /* <DEDUP_REMOVED lines=17> */
.L_x_8379:
        /* <DEDUP_REMOVED lines=14> */
[----:B------:R-:W-:Y:S01]  /*2320*/  FADD.FTZ R200, R207, -R200 ;  /* 0x800000c8cfc87221 */ /* 0x000fe20000010000 */
[----:B------:R-:W-:Y:S01]  /*2330*/  FADD.FTZ R202, R209, -R202 ;  /* 0x800000cad1ca7221 */ /* 0x000fe20000010000 */
[--C-:B------:R-:W-:Y:S01]  /*2340*/  FFMA.FTZ R192, R192, R186, R191.reuse ;  /* 0x000000bac0c07223 */ /* 0x100fe200000100bf */
[----:B0----5:R-:W-:Y:S02]  /*2350*/  HADD2.F32 R81, -RZ, R95.H0_H0 ;  /* 0x2000005fff517230 */ /* 0x021fe40000004100 */
[----:B------:R-:W-:Y:S01]  /*2360*/  FMUL.FTZ R82, R183, R200 ;  /* 0x000000c8b7527220 */ /* 0x000fe20000410000 */
[----:B------:R-:W-:Y:S01]  /*2370*/  FFMA.FTZ R188, R188, R186, R191 ;  /* 0x000000babcbc7223 */ /* 0x000fe200000100bf */
[----:B------:R-:W-:-:S02]  /*2380*/  HADD2.F32 R85, -RZ, R51.H0_H0 ;  /* 0x20000033ff557230 */ /* 0x000fc40000004100 */
[----:B------:R-:W-:Y:S01]  /*2390*/  FMUL.FTZ R83, R183, R202 ;  /* 0x000000cab7537220 */ /* 0x000fe20000410000 */
[----:B------:R-:W-:Y:S01]  /*23a0*/  FMUL.FTZ R80, R82, R180 ;  /* 0x000000b452507220 */ /* 0x000fe20000410000 */
[----:B------:R-:W-:Y:S01]  /*23b0*/  FADD.FTZ R196, R203, -R196 ;  /* 0x800000c4cbc47221 */ /* 0x000fe20000010000 */
[----:B------:R-:W-:Y:S01]  /*23c0*/  FADD.FTZ R86, R205, -R198 ;  /* 0x800000c6cd567221 */ /* 0x000fe20000010000 */
[--C-:B------:R-:W-:Y:S02]  /*23d0*/  HADD2.F32 R102, -RZ, R94.reuse.H0_H0 ;  /* 0x2000005eff667230 */ /* 0x100fe40000004100 */
[----:B------:R-:W-:Y:S01]  /*23e0*/  FADD.FTZ R192, R199, -R192 ;  /* 0x800000c0c7c07221 */ /* 0x000fe20000010000 */
[----:B------:R-:W-:Y:S02]  /*23f0*/  HADD2.F32 R204, -RZ, R94.H1_H1 ;  /* 0x3000005effcc7230 */ /* 0x000fe40000004100 */
[----:B------:R-:W-:Y:S01]  /*2400*/  FADD.FTZ R84, R195, -R188 ;  /* 0x800000bcc3547221 */ /* 0x000fe20000010000 */
[----:B------:R-:W-:-:S02]  /*2410*/  HADD2.F32 R206, -RZ, R95.H1_H1 ;  /* 0x3000005fffce7230 */ /* 0x000fc40000004100 */
[----:B------:R-:W-:Y:S01]  /*2420*/  FMUL.FTZ R87, R83, R180 ;  /* 0x000000b453577220 */ /* 0x000fe20000410000 */
[----:B------:R-:W-:Y:S02]  /*2430*/  HADD2.F32 R94, -RZ, R51.H1_H1 ;  /* 0x30000033ff5e7230 */ /* 0x000fe40000004100 */
[C---:B------:R-:W-:Y:S01]  /*2440*/  FMUL.FTZ R188, R80.reuse, R81 ;  /* 0x0000005150bc7220 */ /* 0x040fe20000410000 */
[----:B------:R-:W-:Y:S01]  /*2450*/  FMUL.FTZ R103, R80, R85 ;  /* 0x0000005550677220 */ /* 0x000fe20000410000 */
[C---:B------:R-:W-:Y:S01]  /*2460*/  FMUL.FTZ R80, R183.reuse, R196 ;  /* 0x000000c4b7507220 */ /* 0x040fe20000410000 */
[C---:B------:R-:W-:Y:S01]  /*2470*/  FMUL.FTZ R81, R183.reuse, R86 ;  /* 0x00000056b7517220 */ /* 0x040fe20000410000 */
[--C-:B------:R-:W-:Y:S01]  /*2480*/  FFMA.FTZ R194, R194, R186, R191.reuse ;  /* 0x000000bac2c27223 */ /* 0x100fe200000100bf */
[----:B------:R-:W-:Y:S01]  /*2490*/  FMUL.FTZ R86, R183, R192 ;  /* 0x000000c0b7567220 */ /* 0x000fe20000410000 */
[----:B------:R-:W-:Y:S01]  /*24a0*/  FFMA.FTZ R190, R190, R186, R191 ;  /* 0x000000babebe7223 */ /* 0x000fe200000100bf */
[C---:B------:R-:W-:Y:S01]  /*24b0*/  FMUL.FTZ R193, R87.reuse, R206 ;  /* 0x000000ce57c17220 */ /* 0x040fe20000410000 */
[----:B------:R-:W-:Y:S01]  /*24c0*/  FMUL.FTZ R200, R87, R94 ;  /* 0x0000005e57c87220 */ /* 0x000fe20000410000 */
[----:B------:R-:W-:-:S02]  /*24d0*/  HADD2.F32 R198, -RZ, R50.H0_H0 ;  /* 0x20000032ffc67230 */ /* 0x000fc40000004100 */
[-C--:B------:R-:W-:Y:S01]  /*24e0*/  FMUL.FTZ R87, R80, R180.reuse ;  /* 0x000000b450577220 */ /* 0x080fe20000410000 */
[----:B------:R-:W-:Y:S02]  /*24f0*/  HADD2.F32 R90, -RZ, R93.H0_H0 ;  /* 0x2000005dff5a7230 */ /* 0x000fe40000004100 */
[----:B------:R-:W-:Y:S01]  /*2500*/  FADD.FTZ R194, R201, -R194 ;  /* 0x800000c2c9c27221 */ /* 0x000fe20000010000 */
[----:B------:R-:W-:Y:S02]  /*2510*/  HADD2.F32 R94, -RZ, R49.H0_H0 ;  /* 0x20000031ff5e7230 */ /* 0x000fe40000004100 */
[-C--:B------:R-:W-:Y:S01]  /*2520*/  FMUL.FTZ R85, R86, R180.reuse ;  /* 0x000000b456557220 */ /* 0x080fe20000410000 */
[----:B------:R-:W-:Y:S01]  /*2530*/  FADD.FTZ R88, R197, -R190 ;  /* 0x800000bec5587221 */ /* 0x000fe20000010000 */
[----:B------:R-:W-:Y:S02]  /*2540*/  HADD2.F32 R196, -RZ, R50.H1_H1 ;  /* 0x30000032ffc47230 */ /* 0x000fe40000004100 */
        /* <DEDUP_REMOVED lines=10> */
[----:B------:R-:W-:Y:S02]  /*25f0*/  HADD2.F32 R89, -RZ, R92.H0_H0 ;  /* 0x2000005cff597230 */ /* 0x000fe40000004100 */
[----:B------:R-:W-:Y:S01]  /*2600*/  FMUL.FTZ R101, R91, R196 ;  /* 0x000000c45b657220 */ /* 0x000fe20000410000 */
[----:B------:R-:W-:Y:S02]  /*2610*/  HADD2.F32 R102, -RZ, R49.H1_H1 ;  /* 0x30000031ff667230 */ /* 0x000fe40000004100 */
[-C--:B------:R-:W-:Y:S01]  /*2620*/  FMUL.FTZ R93, R87, R180.reuse ;  /* 0x000000b4575d7220 */ /* 0x080fe20000410000 */
[--C-:B------:R-:W-:Y:S02]  /*2630*/  HADD2.F32 R91, -RZ, R48.reuse.H0_H0 ;  /* 0x20000030ff5b7230 */ /* 0x100fe40000004100 */
[----:B------:R-:W-:Y:S01]  /*2640*/  FMUL.FTZ R88, R84, R180 ;  /* 0x000000b454587220 */ /* 0x000fe20000410000 */
[----:B------:R-:W-:-:S02]  /*2650*/  HADD2.F32 R90, -RZ, R48.H1_H1 ;  /* 0x30000030ff5a7230 */ /* 0x000fc40000004100 */
[----:B------:R-:W-:Y:S01]  /*2660*/  FMUL.FTZ R199, R85, R180 ;  /* 0x000000b455c77220 */ /* 0x000fe20000410000 */
[C---:B------:R-:W-:Y:S01]  /*2670*/  FMUL.FTZ R197, R93.reuse, R100 ;  /* 0x000000645dc57220 */ /* 0x040fe20000410000 */
[----:B------:R-:W-:Y:S01]  /*2680*/  FMUL.FTZ R95, R93, R102 ;  /* 0x000000665d5f7220 */ /* 0x000fe20000410000 */
[C---:B------:R-:W-:Y:S01]  /*2690*/  FMUL.FTZ R194, R88.reuse, R89 ;  /* 0x0000005958c27220 */ /* 0x040fe20000410000 */
[----:B------:R-:W-:Y:S02]  /*26a0*/  HADD2.F32 R92, -RZ, R92.H1_H1 ;  /* 0x3000005cff5c7230 */ /* 0x000fe40000004100 */
[----:B------:R-:W-:Y:S01]  /*26b0*/  FMUL.FTZ R88, R88, R91 ;  /* 0x0000005b58587220 */ /* 0x000fe20000410000 */
[C---:B------:R-:W-:Y:S01]  /*26c0*/  FMUL.FTZ R93, R199.reuse, R90 ;  /* 0x0000005ac75d7220 */ /* 0x040fe20000410000 */
[----:B------:R-:W-:Y:S01]  /*26d0*/  F2FP.F16.F32.PACK_AB R91, R200, R103 ;  /* 0x00000067c85b723e */ /* 0x000fe200000000ff */
[----:B------:R-:W-:Y:S01]  /*26e0*/  FMUL.FTZ R199, R199, R92 ;  /* 0x0000005cc7c77220 */ /* 0x000fe20000410000 */
[----:B------:R-:W-:-:S02]  /*26f0*/  F2FP.F16.F32.PACK_AB R90, R101, R198 ;  /* 0x000000c6655a723e */ /* 0x000fc400000000ff */
[----:B------:R-:W-:Y:S02]  /*2700*/  F2FP.F16.F32.PACK_AB R89, R95, R94 ;  /* 0x0000005e5f59723e */ /* 0x000fe400000000ff */
[----:B------:R-:W-:Y:S01]  /*2710*/  F2FP.F16.F32.PACK_AB R88, R93, R88 ;  /* 0x000000585d58723e */ /* 0x000fe200000000ff */
[----:B------:R-:W-:Y:S06]  /*2720*/  BRA `(.L_x_8381) ;  /* 0x0000000400107947 */ /* 0x000fec0003800000 */
.L_x_8380:
[-CC-:B------:R-:W-:Y:S01]  /*2730*/  FFMA.FTZ R200, R200, R186.reuse, R191.reuse ;  /* 0x000000bac8c87223 */ /* 0x180fe200000100bf */
[-CC-:B------:R-:W-:Y:S01]  /*2740*/  FFMA.FTZ R202, R202, R186.reuse, R191.reuse ;  /* 0x000000bacaca7223 */ /* 0x180fe200000100bf */
[-CC-:B------:R-:W-:Y:S01]  /*2750*/  FFMA.FTZ R190, R190, R186.reuse, R191.reuse ;  /* 0x000000babebe7223 */ /* 0x180fe200000100bf */
[-CC-:B------:R-:W-:Y:S01]  /*2760*/  FFMA.FTZ R198, R198, R186.reuse, R191.reuse ;  /* 0x000000bac6c67223 */ /* 0x180fe200000100bf */
[----:B------:R-:W-:Y:S01]  /*2770*/  FADD.FTZ R200, R207, -R200 ;  /* 0x800000c8cfc87221 */ /* 0x000fe20000010000 */
[----:B------:R-:W-:Y:S01]  /*2780*/  FADD.FTZ R202, R209, -R202 ;  /* 0x800000cad1ca7221 */ /* 0x000fe20000010000 */
[-CC-:B------:R-:W-:Y:S01]  /*2790*/  FFMA.FTZ R192, R192, R186.reuse, R191.reuse ;  /* 0x000000bac0c07223 */ /* 0x180fe200000100bf */
[----:B------:R-:W-:Y:S01]  /*27a0*/  FFMA.FTZ R196, R196, R186, R191 ;  /* 0x000000bac4c47223 */ /* 0x000fe200000100bf */
[C---:B0-----:R-:W-:Y:S01]  /*27b0*/  FMUL.FTZ R89, R183.reuse, R200 ;  /* 0x000000c8b7597220 */ /* 0x041fe20000410000 */
[----:B------:R-:W-:Y:S01]  /*27c0*/  FMUL.FTZ R91, R183, R202 ;  /* 0x000000cab75b7220 */ /* 0x000fe20000410000 */
[----:B------:R-:W-:Y:S01]  /*27d0*/  FADD.FTZ R100, R197, -R190 ;  /* 0x800000bec5647221 */ /* 0x000fe20000010000 */
[----:B-----5:R-:W-:-:S02]  /*27e0*/  HADD2.F32 R210, -RZ, R95.H0_H0 ;  /* 0x2000005fffd27230 */ /* 0x020fc40000004100 */
[----:B------:R-:W-:Y:S01]  /*27f0*/  FFMA.FTZ R188, R188, R186, R191 ;  /* 0x000000babcbc7223 */ /* 0x000fe200000100bf */
[----:B------:R-:W-:Y:S02]  /*2800*/  HADD2.F32 R212, -RZ, R95.H1_H1 ;  /* 0x3000005fffd47230 */ /* 0x000fe40000004100 */
[-C--:B------:R-:W-:Y:S01]  /*2810*/  FMUL.FTZ R89, R89, R180.reuse ;  /* 0x000000b459597220 */ /* 0x080fe20000410000 */
[--C-:B------:R-:W-:Y:S02]  /*2820*/  HADD2.F32 R190, -RZ, R51.reuse.H0_H0 ;  /* 0x20000033ffbe7230 */ /* 0x100fe40000004100 */
[----:B------:R-:W-:Y:S01]  /*2830*/  FMUL.FTZ R91, R91, R180 ;  /* 0x000000b45b5b7220 */ /* 0x000fe20000410000 */
[----:B------:R-:W-:Y:S02]  /*2840*/  HADD2.F32 R200, -RZ, R51.H1_H1 ;  /* 0x30000033ffc87230 */ /* 0x000fe40000004100 */
[----:B------:R-:W-:Y:S01]  /*2850*/  FADD.FTZ R102, R205, -R198 ;  /* 0x800000c6cd667221 */ /* 0x000fe20000010000 */
[----:B------:R-:W-:Y:S01]  /*2860*/  FADD.FTZ R192, R199, -R192 ;  /* 0x800000c0c7c07221 */ /* 0x000fe20000010000 */
[----:B------:R-:W-:Y:S01]  /*2870*/  FADD.FTZ R196, R203, -R196 ;  /* 0x800000c4cbc47221 */ /* 0x000fe20000010000 */
[----:B------:R-:W-:-:S02]  /*2880*/  HADD2.F32 R206, -RZ, R94.H0_H0 ;  /* 0x2000005effce7230 */ /* 0x000fc40000004100 */
[----:B------:R-:W-:Y:S01]  /*2890*/  FADD.FTZ R88, R195, -R188 ;  /* 0x800000bcc3587221 */ /* 0x000fe20000010000 */
[----:B------:R-:W-:Y:S02]  /*28a0*/  HADD2.F32 R208, -RZ, R94.H1_H1 ;  /* 0x3000005effd07230 */ /* 0x000fe40000004100 */
[C---:B------:R-:W-:Y:S01]  /*28b0*/  FMUL.FTZ R188, R89.reuse, R210 ;  /* 0x000000d259bc7220 */ /* 0x040fe20000410000 */
[--C-:B------:R-:W-:Y:S02]  /*28c0*/  HADD2.F32 R94, -RZ, R93.reuse.H0_H0 ;  /* 0x2000005dff5e7230 */ /* 0x100fe40000004100 */
[----:B------:R-:W-:Y:S01]  /*28d0*/  FMUL.FTZ R103, R89, R190 ;  /* 0x000000be59677220 */ /* 0x000fe20000410000 */
[----:B------:R-:W-:Y:S02]  /*28e0*/  HADD2.F32 R204, -RZ, R93.H1_H1 ;  /* 0x3000005dffcc7230 */ /* 0x000fe40000004100 */
[C---:B------:R-:W-:Y:S01]  /*28f0*/  FMUL.FTZ R193, R91.reuse, R212 ;  /* 0x000000d45bc17220 */ /* 0x040fe20000410000 */
[----:B------:R-:W-:Y:S01]  /*2900*/  FMUL.FTZ R200, R91, R200 ;  /* 0x000000c85bc87220 */ /* 0x000fe20000410000 */
[C---:B------:R-:W-:Y:S01]  /*2910*/  FMUL.FTZ R93, R183.reuse, R102 ;  /* 0x00000066b75d7220 */ /* 0x040fe20000410000 */
[----:B------:R-:W-:Y:S01]  /*2920*/  FFMA.FTZ R194, R194, R186, R191 ;  /* 0x000000bac2c27223 */ /* 0x000fe200000100bf */
[C---:B------:R-:W-:Y:S01]  /*2930*/  FMUL.FTZ R91, R183.reuse, R196 ;  /* 0x000000c4b75b7220 */ /* 0x040fe20000410000 */
[----:B------:R-:W-:Y:S01]  /*2940*/  FMUL.FTZ R89, R183, R192 ;  /* 0x000000c0b7597220 */ /* 0x000fe20000410000 */
[----:B------:R-:W-:-:S02]  /*2950*/  HADD2.F32 R196, -RZ, R50.H1_H1 ;  /* 0x30000032ffc47230 */ /* 0x000fc40000004100 */
[-C--:B------:R-:W-:Y:S01]  /*2960*/  FMUL.FTZ R93, R93, R180.reuse ;  /* 0x000000b45d5d7220 */ /* 0x080fe20000410000 */
[----:B------:R-:W-:Y:S02]  /*2970*/  HADD2.F32 R198, -RZ, R50.H0_H0 ;  /* 0x20000032ffc67230 */ /* 0x000fe40000004100 */
[----:B------:R-:W-:Y:S01]  /*2980*/  FADD.FTZ R194, R201, -R194 ;  /* 0x800000c2c9c27221 */ /* 0x000fe20000010000 */
[--C-:B------:R-:W-:Y:S02]  /*2990*/  HADD2.F32 R102, -RZ, R49.reuse.H0_H0 ;  /* 0x20000031ff667230 */ /* 0x100fe40000004100 */
[-C--:B------:R-:W-:Y:S01]  /*29a0*/  FMUL.FTZ R91, R91, R180.reuse ;  /* 0x000000b45b5b7220 */ /* 0x080fe20000410000 */
        /* <DEDUP_REMOVED lines=24> */
[----:B------:R-:W-:Y:S02]  /*2b30*/  F2FP.F16.F32.PACK_AB R91, R200, R103 ;  /* 0x00000067c85b723e */ /* 0x000fe400000000ff */
[----:B------:R-:W-:Y:S02]  /*2b40*/  F2FP.F16.F32.PACK_AB R90, R101, R198 ;  /* 0x000000c6655a723e */ /* 0x000fe400000000ff */
[----:B------:R-:W-:Y:S02]  /*2b50*/  F2FP.F16.F32.PACK_AB R89, R95, R102 ;  /* 0x000000665f59723e */ /* 0x000fe400000000ff */
[----:B------:R-:W-:-:S07]  /*2b60*/  F2FP.F16.F32.PACK_AB R88, R93, R88 ;  /* 0x000000585d58723e */ /* 0x000fce00000000ff */
.L_x_8381:
        /* <DEDUP_REMOVED lines=18> */
[----:B-----5:R-:W-:Y:S02]  /*2c90*/  HADD2.F32 R88, -RZ, R95.H0_H0 ;  /* 0x2000005fff587230 */ /* 0x020fe40000004100 */
[----:B------:R-:W-:Y:S01]  /*2ca0*/  FADD.FTZ R80, R122, -R117 ;  /* 0x800000757a507221 */ /* 0x000fe20000010000 */
[----:B------:R-:W-:Y:S01]  /*2cb0*/  FADD.FTZ R186, R189, -R186 ;  /* 0x800000babdba7221 */ /* 0x000fe20000010000 */
[----:B------:R-:W-:Y:S01]  /*2cc0*/  FMUL.FTZ R82, R183, R82 ;  /* 0x00000052b7527220 */ /* 0x000fe20000410000 */
[----:B------:R-:W-:-:S02]  /*2cd0*/  HADD2.F32 R90, -RZ, R55.H0_H0 ;  /* 0x20000037ff5a7230 */ /* 0x000fc40000004100 */
[----:B------:R-:W-:Y:S01]  /*2ce0*/  FADD.FTZ R116, R187, -R116 ;  /* 0x80000074bb747221 */ /* 0x000fe20000010000 */
[----:B------:R-:W-:Y:S01]  /*2cf0*/  FMUL.FTZ R83, R183, R186 ;  /* 0x000000bab7537220 */ /* 0x000fe20000410000 */
[--C-:B------:R-:W-:Y:S02]  /*2d00*/  HADD2.F32 R102, -RZ, R93.reuse.H0_H0 ;  /* 0x2000005dff667230 */ /* 0x100fe40000004100 */
[-C--:B------:R-:W-:Y:S01]  /*2d10*/  FMUL.FTZ R81, R82, R180.reuse ;  /* 0x000000b452517220 */ /* 0x080fe20000410000 */
[----:B------:R-:W-:Y:S02]  /*2d20*/  HADD2.F32 R99, -RZ, R93.H1_H1 ;  /* 0x3000005dff637230 */ /* 0x000fe40000004100 */
[----:B------:R-:W-:Y:S01]  /*2d30*/  FADD.FTZ R86, R120, -R115 ;  /* 0x8000007378567221 */ /* 0x000fe20000010000 */
[--C-:B------:R-:W-:Y:S02]  /*2d40*/  HADD2.F32 R89, -RZ, R92.reuse.H0_H0 ;  /* 0x2000005cff597230 */ /* 0x100fe40000004100 */
[----:B------:R-:W-:Y:S01]  /*2d50*/  FMUL.FTZ R85, R83, R180 ;  /* 0x000000b453557220 */ /* 0x000fe20000410000 */
[----:B------:R-:W-:-:S02]  /*2d60*/  HADD2.F32 R93, -RZ, R92.H1_H1 ;  /* 0x3000005cff5d7230 */ /* 0x000fc40000004100 */
[----:B------:R-:W-:Y:S01]  /*2d70*/  FMUL.FTZ R115, R81, R90 ;  /* 0x0000005a51737220 */ /* 0x000fe20000410000 */
[----:B------:R-:W-:Y:S02]  /*2d80*/  HADD2.F32 R92, -RZ, R55.H1_H1 ;  /* 0x30000037ff5c7230 */ /* 0x000fe40000004100 */
[----:B------:R-:W-:Y:S01]  /*2d90*/  FMUL.FTZ R80, R183, R80 ;  /* 0x00000050b7507220 */ /* 0x000fe20000410000 */
[--C-:B------:R-:W-:Y:S02]  /*2da0*/  HADD2.F32 R100, -RZ, R94.reuse.H0_H0 ;  /* 0x2000005eff647230 */ /* 0x100fe40000004100 */
[----:B------:R-:W-:Y:S01]  /*2db0*/  FADD.FTZ R84, R118, -R113 ;  /* 0x8000007176547221 */ /* 0x000fe20000010000 */
[----:B------:R-:W-:Y:S02]  /*2dc0*/  HADD2.F32 R184, -RZ, R94.H1_H1 ;  /* 0x3000005effb87230 */ /* 0x000fe40000004100 */
[----:B------:R-:W-:Y:S01]  /*2dd0*/  FMUL.FTZ R94, R81, R88 ;  /* 0x00000058515e7220 */ /* 0x000fe20000410000 */
[----:B------:R-:W-:-:S02]  /*2de0*/  HADD2.F32 R98, -RZ, R95.H1_H1 ;  /* 0x3000005fff627230 */ /* 0x000fc40000004100 */
[C---:B------:R-:W-:Y:S01]  /*2df0*/  FMUL.FTZ R81, R183.reuse, R116 ;  /* 0x00000074b7517220 */ /* 0x040fe20000410000 */
[----:B------:R-:W-:Y:S01]  /*2e00*/  FMUL.FTZ R86, R183, R86 ;  /* 0x00000056b7567220 */ /* 0x000fe20000410000 */
[C---:B------:R-:W-:Y:S01]  /*2e10*/  FMUL.FTZ R118, R85.reuse, R92 ;  /* 0x0000005c55767220 */ /* 0x040fe20000410000 */
[--C-:B------:R-:W-:Y:S02]  /*2e20*/  HADD2.F32 R90, -RZ, R54.reuse.H0_H0 ;  /* 0x20000036ff5a7230 */ /* 0x100fe40000004100 */
[----:B------:R-:W-:Y:S01]  /*2e30*/  FMUL.FTZ R98, R85, R98 ;  /* 0x0000006255627220 */ /* 0x000fe20000410000 */
[----:B------:R-:W-:Y:S02]  /*2e40*/  HADD2.F32 R92, -RZ, R54.H1_H1 ;  /* 0x30000036ff5c7230 */ /* 0x000fe40000004100 */
[-C--:B------:R-:W-:Y:S01]  /*2e50*/  FMUL.FTZ R87, R80, R180.reuse ;  /* 0x000000b450577220 */ /* 0x080fe20000410000 */
[--C-:B------:R-:W-:Y:S02]  /*2e60*/  HADD2.F32 R88, -RZ, R53.reuse.H0_H0 ;  /* 0x20000035ff587230 */ /* 0x100fe40000004100 */
[-C--:B------:R-:W-:Y:S01]  /*2e70*/  FMUL.FTZ R91, R81, R180.reuse ;  /* 0x000000b4515b7220 */ /* 0x080fe20000410000 */
[----:B------:R-:W-:Y:S01]  /*2e80*/  FADD.FTZ R114, R123, -R114 ;  /* 0x800000727b727221 */ /* 0x000fe20000010000 */
[----:B------:R-:W-:Y:S01]  /*2e90*/  FMUL.FTZ R85, R86, R180 ;  /* 0x000000b456557220 */ /* 0x000fe20000410000 */
        /* <DEDUP_REMOVED lines=27> */
.L_x_8382:
[-CC-:B------:R-:W-:Y:S01]  /*3050*/  FFMA.FTZ R119, R119, R186.reuse, R191.reuse ;  /* 0x000000ba77777223 */ /* 0x180fe200000100bf */
[-CC-:B0-----:R-:W-:Y:S01]  /*3060*/  FFMA.FTZ R88, R112, R186.reuse, R191.reuse ;  /* 0x000000ba70587223 */ /* 0x181fe200000100bf */
        /* <DEDUP_REMOVED lines=15> */
[----:B------:R-:W-:Y:S01]  /*3160*/  FMUL.FTZ R91, R183, R88 ;  /* 0x00000058b75b7220 */ /* 0x000fe20000410000 */
[----:B-----5:R-:W-:-:S02]  /*3170*/  HADD2.F32 R98, -RZ, R95.H0_H0 ;  /* 0x2000005fff627230 */ /* 0x020fc40000004100 */
[C---:B------:R-:W-:Y:S01]  /*3180*/  FMUL.FTZ R89, R183.reuse, R118 ;  /* 0x00000076b7597220 */ /* 0x040fe20000410000 */
[----:B------:R-:W-:Y:S02]  /*3190*/  HADD2.F32 R196, -RZ, R95.H1_H1 ;  /* 0x3000005fffc47230 */ /* 0x000fe40000004100 */
[C---:B------:R-:W-:Y:S01]  /*31a0*/  FMUL.FTZ R95, R183.reuse, R114 ;  /* 0x00000072b75f7220 */ /* 0x040fe20000410000 */
[--C-:B------:R-:W-:Y:S02]  /*31b0*/  HADD2.F32 R102, -RZ, R93.reuse.H0_H0 ;  /* 0x2000005dff667230 */ /* 0x100fe40000004100 */
[C---:B------:R-:W-:Y:S01]  /*31c0*/  FMUL.FTZ R99, R183.reuse, R122 ;  /* 0x0000007ab7637220 */ /* 0x040fe20000410000 */
[----:B------:R-:W-:Y:S02]  /*31d0*/  HADD2.F32 R116, -RZ, R93.H1_H1 ;  /* 0x3000005dff747230 */ /* 0x000fe40000004100 */
[----:B------:R-:W-:Y:S01]  /*31e0*/  FMUL.FTZ R93, R183, R120 ;  /* 0x00000078b75d7220 */ /* 0x000fe20000410000 */
[----:B------:R-:W-:-:S02]  /*31f0*/  HADD2.F32 R88, -RZ, R55.H0_H0 ;  /* 0x20000037ff587230 */ /* 0x000fc40000004100 */
[----:B------:R-:W-:Y:S01]  /*3200*/  FMUL.FTZ R101, R183, R90 ;  /* 0x0000005ab7657220 */ /* 0x000fe20000410000 */
[----:B------:R-:W-:Y:S01]  /*3210*/  FMUL.FTZ R113, R113, R180 ;  /* 0x000000b471717220 */ /* 0x000fe20000410000 */
[----:B------:R-:W-:Y:S01]  /*3220*/  FMUL.FTZ R183, R183, R186 ;  /* 0x000000bab7b77220 */ /* 0x000fe20000410000 */
[----:B------:R-:W-:Y:S02]  /*3230*/  HADD2.F32 R90, -RZ, R55.H1_H1 ;  /* 0x30000037ff5a7230 */ /* 0x000fe40000004100 */
[----:B------:R-:W-:Y:S01]  /*3240*/  FMUL.FTZ R99, R99, R180 ;  /* 0x000000b463637220 */ /* 0x000fe20000410000 */
[----:B------:R-:W-:Y:S01]  /*3250*/  FMUL.FTZ R115, R113, R88 ;  /* 0x0000005871737220 */ /* 0x000fe20000410000 */
[-C--:B------:R-:W-:Y:S01]  /*3260*/  FMUL.FTZ R183, R183, R180.reuse ;  /* 0x000000b4b7b77220 */ /* 0x080fe20000410000 */
[----:B------:R-:W-:Y:S02]  /*3270*/  HADD2.F32 R88, -RZ, R54.H0_H0 ;  /* 0x20000036ff587230 */ /* 0x000fe40000004100 */
[----:B------:R-:W-:Y:S01]  /*3280*/  FMUL.FTZ R101, R101, R180 ;  /* 0x000000b465657220 */ /* 0x000fe20000410000 */
[----:B------:R-:W-:-:S02]  /*3290*/  HADD2.F32 R100, -RZ, R94.H0_H0 ;  /* 0x2000005eff647230 */ /* 0x000fc40000004100 */
[----:B------:R-:W-:Y:S01]  /*32a0*/  FMUL.FTZ R120, R183, R90 ;  /* 0x0000005ab7787220 */ /* 0x000fe20000410000 */
[----:B------:R-:W-:Y:S02]  /*32b0*/  HADD2.F32 R184, -RZ, R94.H1_H1 ;  /* 0x3000005effb87230 */ /* 0x000fe40000004100 */
[----:B------:R-:W-:Y:S01]  /*32c0*/  FMUL.FTZ R94, R113, R98 ;  /* 0x00000062715e7220 */ /* 0x000fe20000410000 */
[----:B------:R-:W-:Y:S02]  /*32d0*/  HADD2.F32 R90, -RZ, R54.H1_H1 ;  /* 0x30000036ff5a7230 */ /* 0x000fe40000004100 */
[----:B------:R-:W-:Y:S01]  /*32e0*/  FMUL.FTZ R113, R99, R88 ;  /* 0x0000005863717220 */ /* 0x000fe20000410000 */
[--C-:B------:R-:W-:Y:S02]  /*32f0*/  HADD2.F32 R88, -RZ, R53.reuse.H0_H0 ;  /* 0x20000035ff587230 */ /* 0x100fe40000004100 */
[-C--:B------:R-:W-:Y:S01]  /*3300*/  FMUL.FTZ R93, R93, R180.reuse ;  /* 0x000000b45d5d7220 */ /* 0x080fe20000410000 */
[----:B------:R-:W-:Y:S01]  /*3310*/  FMUL.FTZ R103, R95, R180 ;  /* 0x000000b45f677220 */ /* 0x000fe20000410000 */
[C---:B------:R-:W-:Y:S01]  /*3320*/  FMUL.FTZ R95, R101.reuse, R184 ;  /* 0x000000b8655f7220 */ /* 0x040fe20000410000 */
[----:B------:R-:W-:Y:S01]  /*3330*/  FMUL.FTZ R118, R101, R90 ;  /* 0x0000005a65767220 */ /* 0x000fe20000410000 */
[----:B------:R-:W-:Y:S01]  /*3340*/  FMUL.FTZ R101, R93, R88 ;  /* 0x000000585d657220 */ /* 0x000fe20000410000 */
[----:B------:R-:W-:-:S02]  /*3350*/  HADD2.F32 R114, -RZ, R53.H1_H1 ;  /* 0x30000035ff727230 */ /* 0x000fc40000004100 */
[-C--:B------:R-:W-:Y:S01]  /*3360*/  FMUL.FTZ R89, R89, R180.reuse ;  /* 0x000000b459597220 */ /* 0x080fe20000410000 */
[--C-:B------:R-:W-:Y:S02]  /*3370*/  HADD2.F32 R88, -RZ, R52.reuse.H0_H0 ;  /* 0x20000034ff587230 */ /* 0x100fe40000004100 */
[----:B------:R-:W-:Y:S01]  /*3380*/  FMUL.FTZ R91, R91, R180 ;  /* 0x000000b45b5b7220 */ /* 0x000fe20000410000 */
        /* <DEDUP_REMOVED lines=13> */
[----:B------:R-:W-:Y:S02]  /*3460*/  F2FP.F16.F32.PACK_AB R90, R118, R113 ;  /* 0x00000071765a723e */ /* 0x000fe400000000ff */
[----:B------:R-:W-:-:S02]  /*3470*/  F2FP.F16.F32.PACK_AB R89, R114, R101 ;  /* 0x000000657259723e */ /* 0x000fc400000000ff */
[----:B------:R-:W-:-:S07]  /*3480*/  F2FP.F16.F32.PACK_AB R88, R93, R88 ;  /* 0x000000585d58723e */ /* 0x000fce00000000ff */
.L_x_8383:
[----:B------:R-:W0:Y:S01]  /*3490*/  @P1 LDC.64 R92, c[0x0][0x478] ;  /* 0x00011e00ff5c1b82 */ /* 0x000e220000000a00 */
[----:B------:R-:W-:-:S04]  /*34a0*/  IMAD.WIDE.U32 R96, R181, 0x10, R96 ;  /* 0x00000010b5607825 */ /* 0x000fc800078e0060 */
[----:B0-----:R-:W-:-:S05]  /*34b0*/  @P1 IMAD.WIDE.U32 R92, R181, 0x20, R92 ;  /* 0x00000020b55c1825 */ /* 0x001fca00078e005c */
[----:B------:R1:W-:Y:S04]  /*34c0*/  @P1 STG.E.128 desc[UR6][R92.64], R84 ;  /* 0x000000545c001986 */ /* 0x0003e8000c101d06 */
[----:B------:R1:W-:Y:S04]  /*34d0*/  @P1 STG.E.128 desc[UR6][R92.64+0x10], R80 ;  /* 0x000010505c001986 */ /* 0x0003e8000c101d06 */
[----:B------:R1:W-:Y:S01]  /*34e0*/  STG.E.128 desc[UR6][R96.64], R88 ;  /* 0x0000005860007986 */ /* 0x0003e2000c101d06 */
[----:B------:R-:W-:Y:S05]  /*34f0*/  BRA `(.L_x_8384) ;  /* 0x0000001800f07947 */ /* 0x000fea0003800000 */
.L_x_8377:
        /* <DEDUP_REMOVED lines=11> */
[--C-:B-----5:R-:W-:Y:S02]  /*35b0*/  HADD2.F32 R206, -RZ, R91.reuse.H0_H0 ;  /* 0x2000005bffce7230 */ /* 0x120fe40000004100 */
[----:B------:R-:W-:Y:S01]  /*35c0*/  FADD.FTZ R211, R93, -R92 ;  /* 0x8000005c5dd37221 */ /* 0x000fe20000010000 */
[----:B------:R-:W-:Y:S02]  /*35d0*/  HADD2.F32 R208, -RZ, R91.H1_H1 ;  /* 0x3000005bffd07230 */ /* 0x000fe40000004100 */
[----:B------:R-:W-:Y:S01]  /*35e0*/  FADD.FTZ R91, R107, -R106 ;  /* 0x8000006a6b5b7221 */ /* 0x000fe20000010000 */
[----:B------:R-:W-:Y:S01]  /*35f0*/  FADD.FTZ R92, R95, -R96 ;  /* 0x800000605f5c7221 */ /* 0x000fe20000010000 */
[C---:B------:R-:W-:Y:S01]  /*3600*/  FFMA.FTZ R93, R183.reuse, R108, R63 ;  /* 0x0000006cb75d7223 */ /* 0x040fe2000001003f */
[-CC-:B------:R-:W-:Y:S01]  /*3610*/  FFMA.FTZ R100, R100, R186.reuse, R191.reuse ;  /* 0x000000ba64647223 */ /* 0x180fe200000100bf */
[-CC-:B------:R-:W-:Y:S01]  /*3620*/  FFMA.FTZ R94, R94, R186.reuse, R191.reuse ;  /* 0x000000ba5e5e7223 */ /* 0x180fe200000100bf */
[-CC-:B------:R-:W-:Y:S01]  /*3630*/  FFMA.FTZ R96, R102, R186.reuse, R191.reuse ;  /* 0x000000ba66607223 */ /* 0x180fe200000100bf */
[----:B------:R-:W-:Y:S01]  /*3640*/  FFMA.FTZ R104, R104, R186, R191 ;  /* 0x000000ba68687223 */ /* 0x000fe200000100bf */
[----:B------:R-:W-:Y:S01]  /*3650*/  FFMA.FTZ R91, R183, R91, R62 ;  /* 0x0000005bb75b7223 */ /* 0x000fe2000001003e */
[----:B------:R-:W-:-:S02]  /*3660*/  HADD2.F32 R106, -RZ, R47.H1_H1 ;  /* 0x3000002fff6a7230 */ /* 0x000fc40000004100 */
[-C--:B------:R-:W-:Y:S01]  /*3670*/  FMUL.FTZ R93, R93, R180.reuse ;  /* 0x000000b45d5d7220 */ /* 0x080fe20000410000 */
[----:B------:R-:W-:Y:S01]  /*3680*/  FADD.FTZ R97, R97, -R100 ;  /* 0x8000006461617221 */ /* 0x000fe20000010000 */
[----:B------:R-:W-:Y:S01]  /*3690*/  FADD.FTZ R102, R101, -R94 ;  /* 0x8000005e65667221 */ /* 0x000fe20000010000 */
[----:B------:R-:W-:Y:S01]  /*36a0*/  FADD.FTZ R96, R103, -R96 ;  /* 0x8000006067607221 */ /* 0x000fe20000010000 */
[----:B------:R-:W-:Y:S02]  /*36b0*/  HADD2.F32 R100, -RZ, R47.H0_H0 ;  /* 0x2000002fff647230 */ /* 0x000fe40000004100 */
[----:B------:R-:W-:Y:S01]  /*36c0*/  FADD.FTZ R94, R105, -R104 ;  /* 0x80000068695e7221 */ /* 0x000fe20000010000 */
[----:B------:R-:W-:Y:S01]  /*36d0*/  FMUL.FTZ R91, R91, R180 ;  /* 0x000000b45b5b7220 */ /* 0x000fe20000410000 */
[----:B------:R-:W-:Y:S01]  /*36e0*/  FMUL.FTZ R104, R93, R208 ;  /* 0x000000d05d687220 */ /* 0x000fe20000410000 */
[----:B------:R-:W-:Y:S01]  /*36f0*/  FMUL.FTZ R101, R106, R93 ;  /* 0x0000005d6a657220 */ /* 0x000fe20000410000 */
[C---:B------:R-:W-:Y:S01]  /*3700*/  FFMA.FTZ R93, R183.reuse, R96, R60 ;  /* 0x00000060b75d7223 */ /* 0x040fe2000001003c */
[----:B------:R-:W-:Y:S01]  /*3710*/  FFMA.FTZ R95, R183, R94, R61 ;  /* 0x0000005eb75f7223 */ /* 0x000fe2000001003d */
[----:B------:R-:W-:Y:S01]  /*3720*/  FMUL.FTZ R105, R91, R206 ;  /* 0x000000ce5b697220 */ /* 0x000fe20000410000 */
[----:B------:R-:W-:Y:S01]  /*3730*/  FMUL.FTZ R100, R100, R91 ;  /* 0x0000005b64647220 */ /* 0x000fe20000410000 */
[----:B------:R-:W-:-:S02]  /*3740*/  HADD2.F32 R106, -RZ, R46.H0_H0 ;  /* 0x2000002eff6a7230 */ /* 0x000fc40000004100 */
[----:B------:R-:W-:Y:S01]  /*3750*/  FFMA.FTZ R91, R183, R97, R58 ;  /* 0x00000061b75b7223 */ /* 0x000fe2000001003a */
[----:B------:R-:W-:Y:S02]  /*3760*/  HADD2.F32 R204, -RZ, R90.H1_H1 ;  /* 0x3000005affcc7230 */ /* 0x000fe40000004100 */
[-C--:B------:R-:W-:Y:S01]  /*3770*/  FMUL.FTZ R93, R93, R180.reuse ;  /* 0x000000b45d5d7220 */ /* 0x080fe20000410000 */
[----:B------:R-:W-:Y:S02]  /*3780*/  HADD2.F32 R108, -RZ, R46.H1_H1 ;  /* 0x3000002eff6c7230 */ /* 0x000fe40000004100 */
[-C--:B------:R-:W-:Y:S01]  /*3790*/  FMUL.FTZ R95, R95, R180.reuse ;  /* 0x000000b45f5f7220 */ /* 0x080fe20000410000 */
[----:B------:R-:W-:Y:S02]  /*37a0*/  HADD2.F32 R110, -RZ, R90.H0_H0 ;  /* 0x2000005aff6e7230 */ /* 0x000fe40000004100 */
[----:B------:R-:W-:Y:S01]  /*37b0*/  FMUL.FTZ R91, R91, R180 ;  /* 0x000000b45b5b7220 */ /* 0x000fe20000410000 */
[----:B------:R-:W-:-:S02]  /*37c0*/  HADD2.F32 R90, -RZ, R89.H0_H0 ;  /* 0x20000059ff5a7230 */ /* 0x000fc40000004100 */
[----:B------:R-:W-:Y:S01]  /*37d0*/  FMUL.FTZ R96, R106, R93 ;  /* 0x0000005d6a607220 */ /* 0x000fe20000410000 */
[----:B------:R-:W-:Y:S02]  /*37e0*/  HADD2.F32 R94, -RZ, R45.H0_H0 ;  /* 0x2000002dff5e7230 */ /* 0x000fe40000004100 */
[----:B------:R-:W-:Y:S01]  /*37f0*/  FMUL.FTZ R106, R95, R204 ;  /* 0x000000cc5f6a7220 */ /* 0x000fe20000410000 */
[----:B------:R-:W-:Y:S01]  /*3800*/  FMUL.FTZ R97, R108, R95 ;  /* 0x0000005f6c617220 */ /* 0x000fe20000410000 */
[----:B------:R-:W-:Y:S01]  /*3810*/  FFMA.FTZ R95, R183, R102, R59 ;  /* 0x00000066b75f7223 */ /* 0x000fe2000001003b */
[----:B------:R-:W-:Y:S01]  /*3820*/  FMUL.FTZ R107, R93, R110 ;  /* 0x0000006e5d6b7220 */ /* 0x000fe20000410000 */
[----:B------:R-:W-:Y:S01]  /*3830*/  FMUL.FTZ R109, R91, R90 ;  /* 0x0000005a5b6d7220 */ /* 0x000fe20000410000 */
[----:B------:R-:W-:Y:S01]  /*3840*/  FMUL.FTZ R94, R94, R91 ;  /* 0x0000005b5e5e7220 */ /* 0x000fe20000410000 */
[C---:B------:R-:W-:Y:S01]  /*3850*/  FFMA.FTZ R91, R183.reuse, R211, R56 ;  /* 0x000000d3b75b7223 */ /* 0x040fe20000010038 */
[----:B------:R-:W-:Y:S01]  /*3860*/  FFMA.FTZ R93, R183, R92, R57 ;  /* 0x0000005cb75d7223 */ /* 0x000fe20000010039 */
[----:B------:R-:W-:-:S02]  /*3870*/  HADD2.F32 R89, -RZ, R89.H1_H1 ;  /* 0x30000059ff597230 */ /* 0x000fc40000004100 */
[-C--:B------:R-:W-:Y:S01]  /*3880*/  FMUL.FTZ R92, R95, R180.reuse ;  /* 0x000000b45f5c7220 */ /* 0x080fe20000410000 */
[----:B------:R-:W-:Y:S02]  /*3890*/  HADD2.F32 R213, -RZ, R45.H1_H1 ;  /* 0x3000002dffd57230 */ /* 0x000fe40000004100 */
[-C--:B------:R-:W-:Y:S01]  /*38a0*/  FMUL.FTZ R90, R91, R180.reuse ;  /* 0x000000b45b5a7220 */ /* 0x080fe20000410000 */
[--C-:B------:R-:W-:Y:S02]  /*38b0*/  HADD2.F32 R103, -RZ, R44.reuse.H0_H0 ;  /* 0x2000002cff677230 */ /* 0x100fe40000004100 */
[----:B------:R-:W-:Y:S01]  /*38c0*/  FMUL.FTZ R93, R93, R180 ;  /* 0x000000b45d5d7220 */ /* 0x000fe20000410000 */
[----:B------:R-:W-:Y:S02]  /*38d0*/  HADD2.F32 R102, -RZ, R44.H1_H1 ;  /* 0x3000002cff667230 */ /* 0x000fe40000004100 */
[----:B------:R-:W-:Y:S01]  /*38e0*/  FMUL.FTZ R108, R92, R89 ;  /* 0x000000595c6c7220 */ /* 0x000fe20000410000 */
[----:B------:R-:W-:-:S02]  /*38f0*/  HADD2.F32 R111, -RZ, R88.H0_H0 ;  /* 0x20000058ff6f7230 */ /* 0x000fc40000004100 */
[----:B------:R-:W-:Y:S01]  /*3900*/  FMUL.FTZ R89, R213, R92 ;  /* 0x0000005cd5597220 */ /* 0x000fe20000410000 */
[----:B------:R-:W-:Y:S02]  /*3910*/  HADD2.F32 R88, -RZ, R88.H1_H1 ;  /* 0x30000058ff587230 */ /* 0x000fe40000004100 */
[----:B------:R-:W-:Y:S01]  /*3920*/  FMUL.FTZ R92, R103, R90 ;  /* 0x0000005a675c7220 */ /* 0x000fe20000410000 */
[----:B------:R-:W-:Y:S01]  /*3930*/  FMUL.FTZ R95, R102, R93 ;  /* 0x0000005d665f7220 */ /* 0x000fe20000410000 */
[----:B------:R-:W-:Y:S01]  /*3940*/  FMUL.FTZ R111, R90, R111 ;  /* 0x0000006f5a6f7220 */ /* 0x000fe20000410000 */
[----:B------:R-:W-:Y:S01]  /*3950*/  F2FP.F16.F32.PACK_AB R91, R101, R100 ;  /* 0x00000064655b723e */ /* 0x000fe200000000ff */
[----:B------:R-:W-:Y:S01]  /*3960*/  FMUL.FTZ R110, R93, R88 ;  /* 0x000000585d6e7220 */ /* 0x000fe20000410000 */
[----:B------:R-:W-:Y:S02]  /*3970*/  F2FP.F16.F32.PACK_AB R90, R97, R96 ;  /* 0x00000060615a723e */ /* 0x000fe400000000ff */
[----:B------:R-:W-:-:S02]  /*3980*/  F2FP.F16.F32.PACK_AB R89, R89, R94 ;  /* 0x0000005e5959723e */ /* 0x000fc400000000ff */
[----:B------:R-:W-:Y:S01]  /*3990*/  F2FP.F16.F32.PACK_AB R88, R95, R92 ;  /* 0x0000005c5f58723e */ /* 0x000fe200000000ff */
[----:B------:R-:W-:Y:S06]  /*39a0*/  BRA `(.L_x_8386) ;  /* 0x0000000400107947 */ /* 0x000fec0003800000 */
.L_x_8385:
[-CC-:B------:R-:W-:Y:S01]  /*39b0*/  FFMA.FTZ R108, R108, R186.reuse, R191.reuse ;  /* 0x000000ba6c6c7223 */ /* 0x180fe200000100bf */
[-CC-:B------:R-:W-:Y:S01]  /*39c0*/  FFMA.FTZ R106, R106, R186.reuse, R191.reuse ;  /* 0x000000ba6a6a7223 */ /* 0x180fe200000100bf */
[-CC-:B------:R-:W-:Y:S01]  /*39d0*/  FFMA.FTZ R100, R100, R186.reuse, R191.reuse ;  /* 0x000000ba64647223 */ /* 0x180fe200000100bf */
[--C-:B-----5:R-:W-:Y:S02]  /*39e0*/  HADD2.F32 R85, -RZ, R89.reuse.H0_H0 ;  /* 0x20000059ff557230 */ /* 0x120fe40000004100 */
[----:B------:R-:W-:Y:S01]  /*39f0*/  FADD.FTZ R108, R109, -R108 ;  /* 0x8000006c6d6c7221 */ /* 0x000fe20000010000 */
[----:B------:R-:W-:Y:S01]  /*3a00*/  FADD.FTZ R106, R107, -R106 ;  /* 0x8000006a6b6a7221 */ /* 0x000fe20000010000 */
[----:B------:R-:W-:Y:S02]  /*3a10*/  HADD2.F32 R211, -RZ, R89.H1_H1 ;  /* 0x30000059ffd37230 */ /* 0x000fe40000004100 */
[----:B------:R-:W-:Y:S01]  /*3a20*/  FFMA.FTZ R104, R104, R186, R191 ;  /* 0x000000ba68687223 */ /* 0x000fe200000100bf */
[----:B------:R-:W-:Y:S01]  /*3a30*/  FFMA.FTZ R83, R183, R108, R63 ;  /* 0x0000006cb7537223 */ /* 0x000fe2000001003f */
[----:B------:R-:W-:-:S02]  /*3a40*/  HADD2.F32 R217, -RZ, R91.H1_H1 ;  /* 0x3000005bffd97230 */ /* 0x000fc40000004100 */
[----:B------:R-:W-:Y:S01]  /*3a50*/  FFMA.FTZ R82, R183, R106, R62 ;  /* 0x0000006ab7527223 */ /* 0x000fe2000001003e */
[----:B------:R-:W-:Y:S02]  /*3a60*/  HADD2.F32 R89, -RZ, R47.H1_H1 ;  /* 0x3000002fff597230 */ /* 0x000fe40000004100 */
[----:B------:R-:W-:Y:S01]  /*3a70*/  FMUL.FTZ R86, R83, R180 ;  /* 0x000000b453567220 */ /* 0x000fe20000410000 */
[----:B------:R-:W-:Y:S01]  /*3a80*/  FADD.FTZ R97, R97, -R100 ;  /* 0x8000006461617221 */ /* 0x000fe20000010000 */
[-CC-:B------:R-:W-:Y:S01]  /*3a90*/  FFMA.FTZ R102, R102, R186.reuse, R191.reuse ;  /* 0x000000ba66667223 */ /* 0x180fe200000100bf */
[----:B------:R-:W-:Y:S02]  /*3aa0*/  HADD2.F32 R81, -RZ, R91.H0_H0 ;  /* 0x2000005bff517230 */ /* 0x000fe40000004100 */
[--C-:B------:R-:W-:Y:S01]  /*3ab0*/  FFMA.FTZ R94, R94, R186, R191.reuse ;  /* 0x000000ba5e5e7223 */ /* 0x100fe200000100bf */
[----:B------:R-:W-:Y:S02]  /*3ac0*/  HADD2.F32 R87, -RZ, R47.H0_H0 ;  /* 0x2000002fff577230 */ /* 0x000fe40000004100 */
[----:B------:R-:W-:Y:S01]  /*3ad0*/  FMUL.FTZ R80, R82, R180 ;  /* 0x000000b452507220 */ /* 0x000fe20000410000 */
[----:B------:R-:W-:Y:S01]  /*3ae0*/  FADD.FTZ R84, R105, -R104 ;  /* 0x8000006869547221 */ /* 0x000fe20000010000 */
[----:B------:R-:W-:Y:S01]  /*3af0*/  FMUL.FTZ R104, R86, R217 ;  /* 0x000000d956687220 */ /* 0x000fe20000410000 */
[----:B------:R-:W-:Y:S01]  /*3b00*/  FMUL.FTZ R204, R89, R86 ;  /* 0x0000005659cc7220 */ /* 0x000fe20000410000 */
[----:B------:R-:W-:Y:S01]  /*3b10*/  FADD.FTZ R102, R103, -R102 ;  /* 0x8000006667667221 */ /* 0x000fe20000010000 */
[----:B------:R-:W-:Y:S01]  /*3b20*/  FFMA.FTZ R86, R183, R97, R58 ;  /* 0x00000061b7567223 */ /* 0x000fe2000001003a */
[-CC-:B------:R-:W-:Y:S01]  /*3b30*/  FFMA.FTZ R92, R92, R186.reuse, R191.reuse ;  /* 0x000000ba5c5c7223 */ /* 0x180fe200000100bf */
[----:B------:R-:W-:Y:S01]  /*3b40*/  FADD.FTZ R94, R101, -R94 ;  /* 0x8000005e655e7221 */ /* 0x000fe20000010000 */
[----:B------:R-:W-:Y:S01]  /*3b50*/  FFMA.FTZ R96, R96, R186, R191 ;  /* 0x000000ba60607223 */ /* 0x000fe200000100bf */
[----:B------:R-:W-:Y:S01]  /*3b60*/  FMUL.FTZ R105, R80, R81 ;  /* 0x0000005150697220 */ /* 0x000fe20000410000 */
[----:B------:R-:W-:Y:S01]  /*3b70*/  FMUL.FTZ R101, R87, R80 ;  /* 0x0000005057657220 */ /* 0x000fe20000410000 */
[----:B------:R-:W-:Y:S01]  /*3b80*/  FFMA.FTZ R81, R183, R84, R61 ;  /* 0x00000054b7517223 */ /* 0x000fe2000001003d */
[----:B------:R-:W-:-:S02]  /*3b90*/  HADD2.F32 R87, -RZ, R45.H0_H0 ;  /* 0x2000002dff577230 */ /* 0x000fc40000004100 */
[----:B------:R-:W-:Y:S01]  /*3ba0*/  FFMA.FTZ R80, R183, R102, R60 ;  /* 0x00000066b7507223 */ /* 0x000fe2000001003c */
[-C--:B------:R-:W-:Y:S01]  /*3bb0*/  FMUL.FTZ R84, R86, R180.reuse ;  /* 0x000000b456547220 */ /* 0x080fe20000410000 */
[----:B------:R-:W-:Y:S01]  /*3bc0*/  FADD.FTZ R93, R93, -R92 ;  /* 0x8000005c5d5d7221 */ /* 0x000fe20000010000 */
[----:B------:R-:W-:Y:S01]  /*3bd0*/  FADD.FTZ R96, R95, -R96 ;  /* 0x800000605f607221 */ /* 0x000fe20000010000 */
        /* <DEDUP_REMOVED lines=8> */
[--C-:B------:R-:W-:Y:S02]  /*3c60*/  HADD2.F32 R89, -RZ, R46.reuse.H0_H0 ;  /* 0x2000002eff597230 */ /* 0x100fe40000004100 */
[C---:B------:R-:W-:Y:S01]  /*3c70*/  FFMA.FTZ R84, R183.reuse, R93, R56 ;  /* 0x0000005db7547223 */ /* 0x040fe20000010038 */
[----:B------:R-:W-:Y:S02]  /*3c80*/  HADD2.F32 R95, -RZ, R46.H1_H1 ;  /* 0x3000002eff5f7230 */ /* 0x000fe40000004100 */
[C---:B------:R-:W-:Y:S01]  /*3c90*/  FFMA.FTZ R87, R183.reuse, R94, R59 ;  /* 0x0000005eb7577223 */ /* 0x040fe2000001003b */
[----:B------:R-:W-:Y:S01]  /*3ca0*/  FFMA.FTZ R85, R183, R96, R57 ;  /* 0x00000060b7557223 */ /* 0x000fe20000010039 */
[----:B------:R-:W-:Y:S01]  /*3cb0*/  FMUL.FTZ R107, R88, R213 ;  /* 0x000000d5586b7220 */ /* 0x000fe20000410000 */
        /* <DEDUP_REMOVED lines=19> */
.L_x_8386:
        /* <DEDUP_REMOVED lines=18> */
[----:B0----5:R-:W-:Y:S02]  /*3f10*/  HADD2.F32 R81, -RZ, R95.H0_H0 ;  /* 0x2000005fff517230 */ /* 0x021fe40000004100 */
[----:B------:R-:W-:Y:S01]  /*3f20*/  FFMA.FTZ R188, R188, R186, R191 ;  /* 0x000000babcbc7223 */ /* 0x000fe200000100bf */
[C---:B------:R-:W-:Y:S01]  /*3f30*/  FFMA.FTZ R82, R183.reuse, R200, R70 ;  /* 0x000000c8b7527223 */ /* 0x040fe20000010046 */
[----:B------:R-:W-:Y:S01]  /*3f40*/  FFMA.FTZ R83, R183, R202, R71 ;  /* 0x000000cab7537223 */ /* 0x000fe20000010047 */
[----:B------:R-:W-:-:S02]  /*3f50*/  HADD2.F32 R87, -RZ, R51.H0_H0 ;  /* 0x20000033ff577230 */ /* 0x000fc40000004100 */
[----:B------:R-:W-:Y:S01]  /*3f60*/  FADD.FTZ R199, R199, -R192 ;  /* 0x800000c0c7c77221 */ /* 0x000fe20000010000 */
[----:B------:R-:W-:Y:S01]  /*3f70*/  FMUL.FTZ R80, R82, R180 ;  /* 0x000000b452507220 */ /* 0x000fe20000410000 */
[----:B------:R-:W-:Y:S01]  /*3f80*/  FADD.FTZ R196, R203, -R196 ;  /* 0x800000c4cbc47221 */ /* 0x000fe20000010000 */
[--C-:B------:R-:W-:Y:S01]  /*3f90*/  FFMA.FTZ R198, R198, R186, R191.reuse ;  /* 0x000000bac6c67223 */ /* 0x100fe200000100bf */
[----:B------:R-:W-:Y:S02]  /*3fa0*/  HADD2.F32 R95, -RZ, R95.H1_H1 ;  /* 0x3000005fff5f7230 */ /* 0x000fe40000004100 */
[----:B------:R-:W-:Y:S01]  /*3fb0*/  FADD.FTZ R211, R195, -R188 ;  /* 0x800000bcc3d37221 */ /* 0x000fe20000010000 */
[----:B------:R-:W-:Y:S02]  /*3fc0*/  HADD2.F32 R103, -RZ, R51.H1_H1 ;  /* 0x30000033ff677230 */ /* 0x000fe40000004100 */
[----:B------:R-:W-:Y:S01]  /*3fd0*/  FMUL.FTZ R84, R83, R180 ;  /* 0x000000b453547220 */ /* 0x000fe20000410000 */
[----:B------:R-:W-:Y:S01]  /*3fe0*/  FMUL.FTZ R188, R80, R81 ;  /* 0x0000005150bc7220 */ /* 0x000fe20000410000 */
[----:B------:R-:W-:Y:S01]  /*3ff0*/  FMUL.FTZ R102, R87, R80 ;  /* 0x0000005057667220 */ /* 0x000fe20000410000 */
[----:B------:R-:W-:Y:S01]  /*4000*/  FADD.FTZ R198, R205, -R198 ;  /* 0x800000c6cdc67221 */ /* 0x000fe20000010000 */
[C---:B------:R-:W-:Y:S01]  /*4010*/  FFMA.FTZ R80, R183.reuse, R196, R68 ;  /* 0x000000c4b7507223 */ /* 0x040fe20000010044 */
[----:B------:R-:W-:Y:S01]  /*4020*/  FFMA.FTZ R86, R183, R199, R66 ;  /* 0x000000c7b7567223 */ /* 0x000fe20000010042 */
[-CC-:B------:R-:W-:Y:S01]  /*4030*/  FFMA.FTZ R194, R194, R186.reuse, R191.reuse ;  /* 0x000000bac2c27223 */ /* 0x180fe200000100bf */
[----:B------:R-:W-:Y:S01]  /*4040*/  FFMA.FTZ R190, R190, R186, R191 ;  /* 0x000000babebe7223 */ /* 0x000fe200000100bf */
[----:B------:R-:W-:Y:S01]  /*4050*/  FMUL.FTZ R193, R84, R95 ;  /* 0x0000005f54c17220 */ /* 0x000fe20000410000 */
[----:B------:R-:W-:-:S02]  /*4060*/  HADD2.F32 R88, -RZ, R94.H0_H0 ;  /* 0x2000005eff587230 */ /* 0x000fc40000004100 */
[----:B------:R-:W-:Y:S01]  /*4070*/  FMUL.FTZ R103, R103, R84 ;  /* 0x0000005467677220 */ /* 0x000fe20000410000 */
[----:B------:R-:W-:Y:S02]  /*4080*/  HADD2.F32 R85, -RZ, R93.H0_H0 ;  /* 0x2000005dff557230 */ /* 0x000fe40000004100 */
[----:B------:R-:W-:Y:S01]  /*4090*/  FFMA.FTZ R81, R183, R198, R69 ;  /* 0x000000c6b7517223 */ /* 0x000fe20000010045 */
[----:B------:R-:W-:Y:S02]  /*40a0*/  HADD2.F32 R100, -RZ, R50.H0_H0 ;  /* 0x20000032ff647230 */ /* 0x000fe40000004100 */
[-C--:B------:R-:W-:Y:S01]  /*40b0*/  FMUL.FTZ R87, R80, R180.reuse ;  /* 0x000000b450577220 */ /* 0x080fe20000410000 */
[----:B------:R-:W-:Y:S02]  /*40c0*/  HADD2.F32 R95, -RZ, R49.H0_H0 ;  /* 0x20000031ff5f7230 */ /* 0x000fe40000004100 */
[----:B------:R-:W-:Y:S01]  /*40d0*/  FMUL.FTZ R84, R86, R180 ;  /* 0x000000b456547220 */ /* 0x000fe20000410000 */
[----:B------:R-:W-:Y:S01]  /*40e0*/  FADD.FTZ R194, R201, -R194 ;  /* 0x800000c2c9c27221 */ /* 0x000fe20000010000 */
[----:B------:R-:W-:Y:S01]  /*40f0*/  FADD.FTZ R204, R197, -R190 ;  /* 0x800000bec5cc7221 */ /* 0x000fe20000010000 */
[----:B------:R-:W-:-:S02]  /*4100*/  HADD2.F32 R91, -RZ, R94.H1_H1 ;  /* 0x3000005eff5b7230 */ /* 0x000fc40000004100 */
[----:B------:R-:W-:Y:S01]  /*4110*/  FMUL.FTZ R90, R81, R180 ;  /* 0x000000b4515a7220 */ /* 0x000fe20000410000 */
[----:B------:R-:W-:Y:S02]  /*4120*/  HADD2.F32 R101, -RZ, R50.H1_H1 ;  /* 0x30000032ff657230 */ /* 0x000fe40000004100 */
[----:B------:R-:W-:Y:S01]  /*4130*/  FMUL.FTZ R190, R87, R88 ;  /* 0x0000005857be7220 */ /* 0x000fe20000410000 */
[----:B------:R-:W-:Y:S01]  /*4140*/  FMUL.FTZ R100, R100, R87 ;  /* 0x0000005764647220 */ /* 0x000fe20000410000 */
[----:B------:R-:W-:Y:S01]  /*4150*/  FMUL.FTZ R192, R84, R85 ;  /* 0x0000005554c07220 */ /* 0x000fe20000410000 */
[----:B------:R-:W-:Y:S01]  /*4160*/  FMUL.FTZ R94, R95, R84 ;  /* 0x000000545f5e7220 */ /* 0x000fe20000410000 */
[C---:B------:R-:W-:Y:S01]  /*4170*/  FFMA.FTZ R87, R183.reuse, R194, R67 ;  /* 0x000000c2b7577223 */ /* 0x040fe20000010043 */
[C---:B------:R-:W-:Y:S01]  /*4180*/  FFMA.FTZ R84, R183.reuse, R211, R64 ;  /* 0x000000d3b7547223 */ /* 0x040fe20000010040 */
[----:B------:R-:W-:Y:S01]  /*4190*/  FFMA.FTZ R85, R183, R204, R65 ;  /* 0x000000ccb7557223 */ /* 0x000fe20000010041 */
[----:B------:R-:W-:-:S02]  /*41a0*/  HADD2.F32 R93, -RZ, R93.H1_H1 ;  /* 0x3000005dff5d7230 */ /* 0x000fc40000004100 */
[----:B------:R-:W-:Y:S01]  /*41b0*/  FMUL.FTZ R195, R90, R91 ;  /* 0x0000005b5ac37220 */ /* 0x000fe20000410000 */
        /* <DEDUP_REMOVED lines=10> */
[----:B------:R-:W-:Y:S02]  /*4260*/  HADD2.F32 R92, -RZ, R92.H1_H1 ;  /* 0x3000005cff5c7230 */ /* 0x000fe40000004100 */
[----:B------:R-:W-:Y:S01]  /*4270*/  FMUL.FTZ R95, R95, R90 ;  /* 0x0000005a5f5f7220 */ /* 0x000fe20000410000 */
[----:B------:R-:W-:Y:S01]  /*4280*/  FMUL.FTZ R88, R91, R88 ;  /* 0x000000585b587220 */ /* 0x000fe20000410000 */
[----:B------:R-:W-:Y:S01]  /*4290*/  FMUL.FTZ R93, R196, R199 ;  /* 0x000000c7c45d7220 */ /* 0x000fe20000410000 */
[----:B------:R-:W-:Y:S01]  /*42a0*/  F2FP.F16.F32.PACK_AB R91, R103, R102 ;  /* 0x00000066675b723e */ /* 0x000fe200000000ff */
[----:B------:R-:W-:Y:S01]  /*42b0*/  FMUL.FTZ R199, R199, R92 ;  /* 0x0000005cc7c77220 */ /* 0x000fe20000410000 */
[----:B------:R-:W-:-:S02]  /*42c0*/  F2FP.F16.F32.PACK_AB R90, R101, R100 ;  /* 0x00000064655a723e */ /* 0x000fc400000000ff */
[----:B------:R-:W-:Y:S02]  /*42d0*/  F2FP.F16.F32.PACK_AB R89, R95, R94 ;  /* 0x0000005e5f59723e */ /* 0x000fe400000000ff */
[----:B------:R-:W-:Y:S01]  /*42e0*/  F2FP.F16.F32.PACK_AB R88, R93, R88 ;  /* 0x000000585d58723e */ /* 0x000fe200000000ff */
[----:B------:R-:W-:Y:S06]  /*42f0*/  BRA `(.L_x_8388) ;  /* 0x0000000400107947 */ /* 0x000fec0003800000 */
.L_x_8387:
[-CC-:B------:R-:W-:Y:S01]  /*4300*/  FFMA.FTZ R202, R202, R186.reuse, R191.reuse ;  /* 0x000000bacaca7223 */ /* 0x180fe200000100bf */
[-CC-:B------:R-:W-:Y:S01]  /*4310*/  FFMA.FTZ R200, R200, R186.reuse, R191.reuse ;  /* 0x000000bac8c87223 */ /* 0x180fe200000100bf */
[-CC-:B------:R-:W-:Y:S01]  /*4320*/  FFMA.FTZ R192, R192, R186.reuse, R191.reuse ;  /* 0x000000bac0c07223 */ /* 0x180fe200000100bf */
[--C-:B0----5:R-:W-:Y:S02]  /*4330*/  HADD2.F32 R90, -RZ, R93.reuse.H0_H0 ;  /* 0x2000005dff5a7230 */ /* 0x121fe40000004100 */
[----:B------:R-:W-:Y:S01]  /*4340*/  FADD.FTZ R202, R209, -R202 ;  /* 0x800000cad1ca7221 */ /* 0x000fe20000010000 */
[----:B------:R-:W-:Y:S01]  /*4350*/  FADD.FTZ R200, R207, -R200 ;  /* 0x800000c8cfc87221 */ /* 0x000fe20000010000 */
[----:B------:R-:W-:Y:S02]  /*4360*/  HADD2.F32 R102, -RZ, R93.H1_H1 ;  /* 0x3000005dff667230 */ /* 0x000fe40000004100 */
[----:B------:R-:W-:Y:S01]  /*4370*/  FFMA.FTZ R190, R190, R186, R191 ;  /* 0x000000babebe7223 */ /* 0x000fe200000100bf */
[C---:B------:R-:W-:Y:S01]  /*4380*/  FFMA.FTZ R93, R183.reuse, R202, R71 ;  /* 0x000000cab75d7223 */ /* 0x040fe20000010047 */
[----:B------:R-:W-:Y:S01]  /*4390*/  FFMA.FTZ R91, R183, R200, R70 ;  /* 0x000000c8b75b7223 */ /* 0x000fe20000010046 */
[----:B------:R-:W-:Y:S01]  /*43a0*/  FFMA.FTZ R198, R198, R186, R191 ;  /* 0x000000bac6c67223 */ /* 0x000fe200000100bf */
[----:B------:R-:W-:-:S02]  /*43b0*/  HADD2.F32 R204, -RZ, R94.H0_H0 ;  /* 0x2000005effcc7230 */ /* 0x000fc40000004100 */
[----:B------:R-:W-:Y:S01]  /*43c0*/  FADD.FTZ R199, R199, -R192 ;  /* 0x800000c0c7c77221 */ /* 0x000fe20000010000 */
[----:B------:R-:W-:Y:S02]  /*43d0*/  HADD2.F32 R206, -RZ, R94.H1_H1 ;  /* 0x3000005effce7230 */ /* 0x000fe40000004100 */
[-CC-:B------:R-:W-:Y:S01]  /*43e0*/  FFMA.FTZ R196, R196, R186.reuse, R191.reuse ;  /* 0x000000bac4c47223 */ /* 0x180fe200000100bf */
[----:B------:R-:W-:Y:S02]  /*43f0*/  HADD2.F32 R208, -RZ, R95.H1_H1 ;  /* 0x3000005fffd07230 */ /* 0x000fe40000004100 */
[----:B------:R-:W-:Y:S01]  /*4400*/  FADD.FTZ R94, R197, -R190 ;  /* 0x800000bec55e7221 */ /* 0x000fe20000010000 */
[----:B------:R-:W-:Y:S02]  /*4410*/  HADD2.F32 R192, -RZ, R51.H1_H1 ;  /* 0x30000033ffc07230 */ /* 0x000fe40000004100 */
[----:B------:R-:W-:Y:S01]  /*4420*/  FFMA.FTZ R188, R188, R186, R191 ;  /* 0x000000babcbc7223 */ /* 0x000fe200000100bf */
[----:B------:R-:W-:-:S02]  /*4430*/  HADD2.F32 R100, -RZ, R95.H0_H0 ;  /* 0x2000005fff647230 */ /* 0x000fc40000004100 */
[-C--:B------:R-:W-:Y:S01]  /*4440*/  FMUL.FTZ R93, R93, R180.reuse ;  /* 0x000000b45d5d7220 */ /* 0x080fe20000410000 */
[----:B------:R-:W-:Y:S02]  /*4450*/  HADD2.F32 R190, -RZ, R51.H0_H0 ;  /* 0x20000033ffbe7230 */ /* 0x000fe40000004100 */
[----:B------:R-:W-:Y:S01]  /*4460*/  FMUL.FTZ R91, R91, R180 ;  /* 0x000000b45b5b7220 */ /* 0x000fe20000410000 */
[----:B------:R-:W-:Y:S01]  /*4470*/  FADD.FTZ R198, R205, -R198 ;  /* 0x800000c6cdc67221 */ /* 0x000fe20000010000 */
[----:B------:R-:W-:Y:S01]  /*4480*/  FADD.FTZ R196, R203, -R196 ;  /* 0x800000c4cbc47221 */ /* 0x000fe20000010000 */
[----:B------:R-:W-:Y:S01]  /*4490*/  FADD.FTZ R89, R195, -R188 ;  /* 0x800000bcc3597221 */ /* 0x000fe20000010000 */
[----:B------:R-:W-:Y:S01]  /*44a0*/  FMUL.FTZ R193, R93, R208 ;  /* 0x000000d05dc17220 */ /* 0x000fe20000410000 */
[----:B------:R-:W-:Y:S01]  /*44b0*/  FMUL.FTZ R200, R192, R93 ;  /* 0x0000005dc0c87220 */ /* 0x000fe20000410000 */
[----:B------:R-:W-:Y:S01]  /*44c0*/  FMUL.FTZ R188, R91, R100 ;  /* 0x000000645bbc7220 */ /* 0x000fe20000410000 */
[----:B------:R-:W-:Y:S01]  /*44d0*/  FMUL.FTZ R103, R190, R91 ;  /* 0x0000005bbe677220 */ /* 0x000fe20000410000 */
[C---:B------:R-:W-:Y:S01]  /*44e0*/  FFMA.FTZ R93, R183.reuse, R198, R69 ;  /* 0x000000c6b75d7223 */ /* 0x040fe20000010045 */
[----:B------:R-:W-:Y:S01]  /*44f0*/  FFMA.FTZ R194, R194, R186, R191 ;  /* 0x000000bac2c27223 */ /* 0x000fe200000100bf */
[----:B------:R-:W-:Y:S01]  /*4500*/  FFMA.FTZ R91, R183, R196, R68 ;  /* 0x000000c4b75b7223 */ /* 0x000fe20000010044 */
[----:B------:R-:W-:-:S02]  /*4510*/  HADD2.F32 R196, -RZ, R50.H1_H1 ;  /* 0x30000032ffc47230 */ /* 0x000fc40000004100 */
[----:B------:R-:W-:Y:S01]  /*4520*/  FFMA.FTZ R199, R183, R199, R66 ;  /* 0x000000c7b7c77223 */ /* 0x000fe20000010042 */
[----:B------:R-:W-:Y:S02]  /*4530*/  HADD2.F32 R192, -RZ, R50.H0_H0 ;  /* 0x20000032ffc07230 */ /* 0x000fe40000004100 */
[-C--:B------:R-:W-:Y:S01]  /*4540*/  FMUL.FTZ R93, R93, R180.reuse ;  /* 0x000000b45d5d7220 */ /* 0x080fe20000410000 */
[----:B------:R-:W-:Y:S01]  /*4550*/  FADD.FTZ R194, R201, -R194 ;  /* 0x800000c2c9c27221 */ /* 0x000fe20000010000 */
[-C--:B------:R-:W-:Y:S01]  /*4560*/  FMUL.FTZ R91, R91, R180.reuse ;  /* 0x000000b45b5b7220 */ /* 0x080fe20000410000 */
[----:B------:R-:W-:Y:S01]  /*4570*/  FMUL.FTZ R199, R199, R180 ;  /* 0x000000b4c7c77220 */ /* 0x000fe20000410000 */
[----:B------:R-:W-:Y:S01]  /*4580*/  FMUL.FTZ R195, R93, R206 ;  /* 0x000000ce5dc37220 */ /* 0x000fe20000410000 */
[----:B------:R-:W-:Y:S01]  /*4590*/  FMUL.FTZ R198, R196, R93 ;  /* 0x0000005dc4c67220 */ /* 0x000fe20000410000 */
[----:B------:R-:W-:Y:S01]  /*45a0*/  FMUL.FTZ R190, R91, R204 ;  /* 0x000000cc5bbe7220 */ /* 0x000fe20000410000 */
[----:B------:R-:W-:Y:S01]  /*45b0*/  FMUL.FTZ R101, R192, R91 ;  /* 0x0000005bc0657220 */ /* 0x000fe20000410000 */
[C---:B------:R-:W-:Y:S01]  /*45c0*/  FFMA.FTZ R93, R183.reuse, R194, R67 ;  /* 0x000000c2b75d7223 */ /* 0x040fe20000010043 */
[C---:B------:R-:W-:Y:S01]  /*45d0*/  FFMA.FTZ R89, R183.reuse, R89, R64 ;  /* 0x00000059b7597223 */ /* 0x040fe20000010040 */
[----:B------:R-:W-:Y:S01]  /*45e0*/  FFMA.FTZ R91, R183, R94, R65 ;  /* 0x0000005eb75b7223 */ /* 0x000fe20000010041 */
[----:B------:R-:W-:-:S02]  /*45f0*/  HADD2.F32 R88, -RZ, R92.H0_H0 ;  /* 0x2000005cff587230 */ /* 0x000fc40000004100 */
[----:B------:R-:W-:Y:S01]  /*4600*/  FMUL.FTZ R192, R199, R90 ;  /* 0x0000005ac7c07220 */ /* 0x000fe20000410000 */
[--C-:B------:R-:W-:Y:S02]  /*4610*/  HADD2.F32 R196, -RZ, R49.reuse.H1_H1 ;  /* 0x30000031ffc47230 */ /* 0x100fe40000004100 */
[-C--:B------:R-:W-:Y:S01]  /*4620*/  FMUL.FTZ R93, R93, R180.reuse ;  /* 0x000000b45d5d7220 */ /* 0x080fe20000410000 */
[----:B------:R-:W-:Y:S02]  /*4630*/  HADD2.F32 R100, -RZ, R49.H0_H0 ;  /* 0x20000031ff647230 */ /* 0x000fe40000004100 */
[-C--:B------:R-:W-:Y:S01]  /*4640*/  FMUL.FTZ R89, R89, R180.reuse ;  /* 0x000000b459597220 */ /* 0x080fe20000410000 */
[--C-:B------:R-:W-:Y:S02]  /*4650*/  HADD2.F32 R90, -RZ, R48.reuse.H0_H0 ;  /* 0x20000030ff5a7230 */ /* 0x100fe40000004100 */
[----:B------:R-:W-:Y:S01]  /*4660*/  FMUL.FTZ R91, R91, R180 ;  /* 0x000000b45b5b7220 */ /* 0x000fe20000410000 */
[----:B------:R-:W-:-:S02]  /*4670*/  HADD2.F32 R94, -RZ, R48.H1_H1 ;  /* 0x30000030ff5e7230 */ /* 0x000fc40000004100 */
        /* <DEDUP_REMOVED lines=11> */
[----:B------:R-:W-:-:S07]  /*4730*/  F2FP.F16.F32.PACK_AB R88, R93, R88 ;  /* 0x000000585d58723e */ /* 0x000fce00000000ff */
.L_x_8388:
        /* <DEDUP_REMOVED lines=15> */
[----:B0----5:R-:W-:Y:S02]  /*4830*/  HADD2.F32 R81, -RZ, R95.H0_H0 ;  /* 0x2000005fff517230 */ /* 0x021fe40000004100 */
[----:B------:R-:W-:Y:S01]  /*4840*/  FFMA.FTZ R116, R116, R186, R191 ;  /* 0x000000ba74747223 */ /* 0x000fe200000100bf */
[----:B------:R-:W-:Y:S01]  /*4850*/  FFMA.FTZ R82, R183, R119, R78 ;  /* 0x00000077b7527223 */ /* 0x000fe2000001004e */
[----:B------:R-:W-:-:S02]  /*4860*/  HADD2.F32 R91, -RZ, R55.H0_H0 ;  /* 0x20000037ff5b7230 */ /* 0x000fc40000004100 */
[----:B------:R-:W-:Y:S01]  /*4870*/  FFMA.FTZ R83, R183, R184, R79 ;  /* 0x000000b8b7537223 */ /* 0x000fe2000001004f */
[----:B------:R-:W-:Y:S01]  /*4880*/  FADD.FTZ R115, R120, -R115 ;  /* 0x8000007378737221 */ /* 0x000fe20000010000 */
[----:B------:R-:W-:Y:S01]  /*4890*/  FMUL.FTZ R80, R82, R180 ;  /* 0x000000b452507220 */ /* 0x000fe20000410000 */
[----:B------:R-:W-:Y:S01]  /*48a0*/  FADD.FTZ R117, R122, -R117 ;  /* 0x800000757a757221 */ /* 0x000fe20000010000 */
[----:B------:R-:W-:Y:S02]  /*48b0*/  HADD2.F32 R87, -RZ, R95.H1_H1 ;  /* 0x3000005fff577230 */ /* 0x000fe40000004100 */
[----:B------:R-:W-:Y:S01]  /*48c0*/  FFMA.FTZ R113, R113, R186, R191 ;  /* 0x000000ba71717223 */ /* 0x000fe200000100bf */
[--C-:B------:R-:W-:Y:S02]  /*48d0*/  HADD2.F32 R100, -RZ, R94.reuse.H0_H0 ;  /* 0x2000005eff647230 */ /* 0x100fe40000004100 */
[----:B------:R-:W-:Y:S01]  /*48e0*/  FMUL.FTZ R84, R83, R180 ;  /* 0x000000b453547220 */ /* 0x000fe20000410000 */
[----:B------:R-:W-:-:S02]  /*48f0*/  HADD2.F32 R95, -RZ, R94.H1_H1 ;  /* 0x3000005eff5f7230 */ /* 0x000fc40000004100 */
[----:B------:R-:W-:Y:S01]  /*4900*/  FMUL.FTZ R94, R80, R81 ;  /* 0x00000051505e7220 */ /* 0x000fe20000410000 */
[----:B------:R-:W-:Y:S02]  /*4910*/  HADD2.F32 R99, -RZ, R55.H1_H1 ;  /* 0x30000037ff637230 */ /* 0x000fe40000004100 */
[----:B------:R-:W-:Y:S01]  /*4920*/  FMUL.FTZ R91, R91, R80 ;  /* 0x000000505b5b7220 */ /* 0x000fe20000410000 */
[----:B------:R-:W-:Y:S01]  /*4930*/  FADD.FTZ R116, R187, -R116 ;  /* 0x80000074bb747221 */ /* 0x000fe20000010000 */
[C---:B------:R-:W-:Y:S01]  /*4940*/  FFMA.FTZ R80, R183.reuse, R117, R76 ;  /* 0x00000075b7507223 */ /* 0x040fe2000001004c */
[----:B------:R-:W-:Y:S01]  /*4950*/  FFMA.FTZ R86, R183, R115, R74 ;  /* 0x00000073b7567223 */ /* 0x000fe2000001004a */
[-CC-:B------:R-:W-:Y:S01]  /*4960*/  FFMA.FTZ R114, R114, R186.reuse, R191.reuse ;  /* 0x000000ba72727223 */ /* 0x180fe200000100bf */
[----:B------:R-:W-:Y:S01]  /*4970*/  FFMA.FTZ R112, R112, R186, R191 ;  /* 0x000000ba70707223 */ /* 0x000fe200000100bf */
[----:B------:R-:W-:Y:S01]  /*4980*/  FADD.FTZ R113, R118, -R113 ;  /* 0x8000007176717221 */ /* 0x000fe20000010000 */
[----:B------:R-:W-:-:S02]  /*4990*/  HADD2.F32 R85, -RZ, R93.H0_H0 ;  /* 0x2000005dff557230 */ /* 0x000fc40000004100 */
[----:B------:R-:W-:Y:S01]  /*49a0*/  FMUL.FTZ R98, R84, R87 ;  /* 0x0000005754627220 */ /* 0x000fe20000410000 */
[----:B------:R-:W-:Y:S01]  /*49b0*/  FMUL.FTZ R118, R99, R84 ;  /* 0x0000005463767220 */ /* 0x000fe20000410000 */
[--C-:B------:R-:W-:Y:S02]  /*49c0*/  HADD2.F32 R90, -RZ, R54.reuse.H0_H0 ;  /* 0x20000036ff5a7230 */ /* 0x100fe40000004100 */
[----:B------:R-:W-:Y:S01]  /*49d0*/  FFMA.FTZ R81, R183, R116, R77 ;  /* 0x00000074b7517223 */ /* 0x000fe2000001004d */
[----:B------:R-:W-:Y:S02]  /*49e0*/  HADD2.F32 R101, -RZ, R53.H0_H0 ;  /* 0x20000035ff657230 */ /* 0x000fe40000004100 */
[-C--:B------:R-:W-:Y:S01]  /*49f0*/  FMUL.FTZ R87, R80, R180.reuse ;  /* 0x000000b450577220 */ /* 0x080fe20000410000 */
[----:B------:R-:W-:Y:S01]  /*4a00*/  FMUL.FTZ R84, R86, R180 ;  /* 0x000000b456547220 */ /* 0x000fe20000410000 */
[----:B------:R-:W-:Y:S01]  /*4a10*/  FADD.FTZ R114, R123, -R114 ;  /* 0x800000727b727221 */ /* 0x000fe20000010000 */
[----:B------:R-:W-:Y:S01]  /*4a20*/  FADD.FTZ R112, R121, -R112 ;  /* 0x8000007079707221 */ /* 0x000fe20000010000 */
[----:B------:R-:W-:-:S02]  /*4a30*/  HADD2.F32 R99, -RZ, R54.H1_H1 ;  /* 0x30000036ff637230 */ /* 0x000fc40000004100 */
        /* <DEDUP_REMOVED lines=8> */
[----:B------:R-:W-:Y:S02]  /*4ac0*/  HADD2.F32 R93, -RZ, R93.H1_H1 ;  /* 0x3000005dff5d7230 */ /* 0x000fe40000004100 */
[----:B------:R-:W-:Y:S01]  /*4ad0*/  FMUL.FTZ R95, R88, R95 ;  /* 0x0000005f585f7220 */ /* 0x000fe20000410000 */
[----:B------:R-:W-:-:S02]  /*4ae0*/  HADD2.F32 R89, -RZ, R92.H0_H0 ;  /* 0x2000005cff597230 */ /* 0x000fc40000004100 */
[----:B------:R-:W-:Y:S01]  /*4af0*/  FMUL.FTZ R116, R99, R88 ;  /* 0x0000005863747220 */ /* 0x000fe20000410000 */
[----:B------:R-:W-:Y:S02]  /*4b00*/  HADD2.F32 R115, -RZ, R53.H1_H1 ;  /* 0x30000035ff737230 */ /* 0x000fe40000004100 */
[-C--:B------:R-:W-:Y:S01]  /*4b10*/  FMUL.FTZ R90, R87, R180.reuse ;  /* 0x000000b4575a7220 */ /* 0x080fe20000410000 */
[--C-:B------:R-:W-:Y:S02]  /*4b20*/  HADD2.F32 R113, -RZ, R52.reuse.H0_H0 ;  /* 0x20000034ff717230 */ /* 0x100fe40000004100 */
[-C--:B------:R-:W-:Y:S01]  /*4b30*/  FMUL.FTZ R88, R84, R180.reuse ;  /* 0x000000b454587220 */ /* 0x080fe20000410000 */
[----:B------:R-:W-:Y:S02]  /*4b40*/  HADD2.F32 R120, -RZ, R52.H1_H1 ;  /* 0x30000034ff787230 */ /* 0x000fe40000004100 */
[----:B------:R-:W-:Y:S01]  /*4b50*/  FMUL.FTZ R117, R85, R180 ;  /* 0x000000b455757220 */ /* 0x000fe20000410000 */
[----:B------:R-:W-:Y:S01]  /*4b60*/  FMUL.FTZ R99, R90, R93 ;  /* 0x0000005d5a637220 */ /* 0x000fe20000410000 */
[----:B------:R-:W-:Y:S01]  /*4b70*/  FMUL.FTZ R112, R88, R89 ;  /* 0x0000005958707220 */ /* 0x000fe20000410000 */
[----:B------:R-:W-:-:S02]  /*4b80*/  HADD2.F32 R92, -RZ, R92.H1_H1 ;  /* 0x3000005cff5c7230 */ /* 0x000fc40000004100 */
[----:B------:R-:W-:Y:S01]  /*4b90*/  FMUL.FTZ R114, R115, R90 ;  /* 0x0000005a73727220 */ /* 0x000fe20000410000 */
[----:B------:R-:W-:Y:S01]  /*4ba0*/  FMUL.FTZ R88, R113, R88 ;  /* 0x0000005871587220 */ /* 0x000fe20000410000 */
[----:B------:R-:W-:Y:S01]  /*4bb0*/  FMUL.FTZ R93, R120, R117 ;  /* 0x00000075785d7220 */ /* 0x000fe20000410000 */
[----:B------:R-:W-:Y:S01]  /*4bc0*/  F2FP.F16.F32.PACK_AB R91, R118, R91 ;  /* 0x0000005b765b723e */ /* 0x000fe200000000ff */
[----:B------:R-:W-:Y:S01]  /*4bd0*/  FMUL.FTZ R117, R117, R92 ;  /* 0x0000005c75757220 */ /* 0x000fe20000410000 */
[----:B------:R-:W-:Y:S02]  /*4be0*/  F2FP.F16.F32.PACK_AB R90, R116, R103 ;  /* 0x00000067745a723e */ /* 0x000fe400000000ff */
[----:B------:R-:W-:Y:S02]  /*4bf0*/  F2FP.F16.F32.PACK_AB R89, R114, R101 ;  /* 0x000000657259723e */ /* 0x000fe400000000ff */
[----:B------:R-:W-:Y:S01]  /*4c00*/  F2FP.F16.F32.PACK_AB R88, R93, R88 ;  /* 0x000000585d58723e */ /* 0x000fe200000000ff */
[----:B------:R-:W-:Y:S06]  /*4c10*/  BRA `(.L_x_8390) ;  /* 0x0000000400107947 */ /* 0x000fec0003800000 */
.L_x_8389:
        /* <DEDUP_REMOVED lines=16> */
[----:B-----5:R-:W-:-:S02]  /*4d20*/  HADD2.F32 R98, -RZ, R95.H0_H0 ;  /* 0x2000005fff627230 */ /* 0x020fc40000004100 */
[----:B------:R-:W-:Y:S01]  /*4d30*/  FADD.FTZ R186, R189, -R186 ;  /* 0x800000babdba7221 */ /* 0x000fe20000010000 */
[----:B------:R-:W-:Y:S01]  /*4d40*/  FFMA.FTZ R89, R183, R88, R73 ;  /* 0x00000058b7597223 */ /* 0x000fe20000010049 */
[----:B------:R-:W-:Y:S02]  /*4d50*/  HADD2.F32 R88, -RZ, R55.H0_H0 ;  /* 0x20000037ff587230 */ /* 0x000fe40000004100 */
[----:B------:R-:W-:Y:S01]  /*4d60*/  FMUL.FTZ R119, R119, R180 ;  /* 0x000000b477777220 */ /* 0x000fe20000410000 */
        /* <DEDUP_REMOVED lines=8> */
[----:B------:R-:W-:Y:S01]  /*4df0*/  FFMA.FTZ R183, R183, R186, R79 ;  /* 0x000000bab7b77223 */ /* 0x000fe2000001004f */
[----:B------:R-:W-:Y:S02]  /*4e00*/  HADD2.F32 R184, -RZ, R94.H1_H1 ;  /* 0x3000005effb87230 */ /* 0x000fe40000004100 */
[----:B------:R-:W-:Y:S01]  /*4e10*/  FMUL.FTZ R94, R119, R98 ;  /* 0x00000062775e7220 */ /* 0x000fe20000410000 */
[----:B------:R-:W-:Y:S01]  /*4e20*/  FMUL.FTZ R119, R88, R119 ;  /* 0x0000007758777220 */ /* 0x000fe20000410000 */
[----:B------:R-:W-:Y:S02]  /*4e30*/  HADD2.F32 R90, -RZ, R55.H1_H1 ;  /* 0x30000037ff5a7230 */ /* 0x000fe40000004100 */
[-C--:B------:R-:W-:Y:S01]  /*4e40*/  FMUL.FTZ R117, R117, R180.reuse ;  /* 0x000000b475757220 */ /* 0x080fe20000410000 */
[----:B------:R-:W-:Y:S02]  /*4e50*/  HADD2.F32 R88, -RZ, R54.H0_H0 ;  /* 0x20000036ff587230 */ /* 0x000fe40000004100 */
[-C--:B------:R-:W-:Y:S01]  /*4e60*/  FMUL.FTZ R183, R183, R180.reuse ;  /* 0x000000b4b7b77220 */ /* 0x080fe20000410000 */
[-C--:B------:R-:W-:Y:S01]  /*4e70*/  FMUL.FTZ R115, R115, R180.reuse ;  /* 0x000000b473737220 */ /* 0x080fe20000410000 */
[----:B------:R-:W-:Y:S01]  /*4e80*/  FMUL.FTZ R93, R93, R180 ;  /* 0x000000b45d5d7220 */ /* 0x000fe20000410000 */
[----:B------:R-:W-:-:S02]  /*4e90*/  HADD2.F32 R114, -RZ, R53.H1_H1 ;  /* 0x30000035ff727230 */ /* 0x000fc40000004100 */
[----:B------:R-:W-:Y:S01]  /*4ea0*/  FMUL.FTZ R120, R90, R183 ;  /* 0x000000b75a787220 */ /* 0x000fe20000410000 */
[----:B------:R-:W-:Y:S01]  /*4eb0*/  FMUL.FTZ R101, R88, R117 ;  /* 0x0000007558657220 */ /* 0x000fe20000410000 */
[----:B------:R-:W-:Y:S02]  /*4ec0*/  HADD2.F32 R90, -RZ, R54.H1_H1 ;  /* 0x30000036ff5a7230 */ /* 0x000fe40000004100 */
[----:B------:R-:W-:Y:S01]  /*4ed0*/  FMUL.FTZ R102, R115, R102 ;  /* 0x0000006673667220 */ /* 0x000fe20000410000 */
[----:B------:R-:W-:Y:S02]  /*4ee0*/  HADD2.F32 R88, -RZ, R53.H0_H0 ;  /* 0x20000035ff587230 */ /* 0x000fe40000004100 */
[-C--:B------:R-:W-:Y:S01]  /*4ef0*/  FMUL.FTZ R113, R113, R180.reuse ;  /* 0x000000b471717220 */ /* 0x080fe20000410000 */
[----:B------:R-:W-:Y:S01]  /*4f00*/  FMUL.FTZ R89, R89, R180 ;  /* 0x000000b459597220 */ /* 0x000fe20000410000 */
[----:B------:R-:W-:Y:S01]  /*4f10*/  FMUL.FTZ R118, R90, R93 ;  /* 0x0000005d5a767220 */ /* 0x000fe20000410000 */
[----:B------:R-:W-:-:S02]  /*4f20*/  HADD2.F32 R90, -RZ, R52.H1_H1 ;  /* 0x30000034ff5a7230 */ /* 0x000fc40000004100 */
[----:B------:R-:W-:Y:S01]  /*4f30*/  FMUL.FTZ R115, R88, R115 ;  /* 0x0000007358737220 */ /* 0x000fe20000410000 */
[----:B------:R-:W-:Y:S02]  /*4f40*/  HADD2.F32 R88, -RZ, R52.H0_H0 ;  /* 0x20000034ff587230 */ /* 0x000fe40000004100 */
        /* <DEDUP_REMOVED lines=17> */
.L_x_8390:
[----:B------:R-:W0:Y:S01]  /*5060*/  @P1 LDC.64 R92, c[0x0][0x478] ;  /* 0x00011e00ff5c1b82 */ /* 0x000e220000000a00 */
[----:B------:R-:W-:-:S04]  /*5070*/  IMAD.WIDE.U32 R96, R181, 0x10, R96 ;  /* 0x00000010b5607825 */ /* 0x000fc800078e0060 */
[----:B0-----:R-:W-:-:S05]  /*5080*/  @P1 IMAD.WIDE.U32 R92, R181, 0x20, R92 ;  /* 0x00000020b55c1825 */ /* 0x001fca00078e005c */
[----:B------:R0:W-:Y:S04]  /*5090*/  @P1 STG.E.128 desc[UR6][R92.64], R84 ;  /* 0x000000545c001986 */ /* 0x0001e8000c101d06 */
[----:B------:R0:W-:Y:S04]  /*50a0*/  @P1 STG.E.128 desc[UR6][R92.64+0x10], R80 ;  /* 0x000010505c001986 */ /* 0x0001e8000c101d06 */
[----:B------:R0:W-:Y:S02]  /*50b0*/  STG.E.128 desc[UR6][R96.64], R88 ;  /* 0x0000005860007986 */ /* 0x0001e4000c101d06 */
.L_x_8384:
        /* <DEDUP_REMOVED lines=29> */
.L_x_8375:
        /* <DEDUP_REMOVED lines=69> */
.L_x_8374:
[----:B------:R-:W-:Y:S05]  /*56e0*/  BSYNC B0 ;  /* 0x0000000000007941 */ /* 0x000fea0003800000 */
.L_x_8373:
        /* <DEDUP_REMOVED lines=128> */
[----:B------:R-:W-:Y:S08]  /*5ef0*/  BAR.SYNC.DEFER_BLOCKING 0x0 ;  /* 0x0000000000007b1d */ /* 0x000ff00000010000 */
[----:B0-----:R-:W0:Y:S01]  /*5f00*/  LDC R2, c[0x0][0x388] ;  /* 0x0000e200ff027b82 */ /* 0x001e220000000800 */
[----:B------:R-:W1:Y:S04]  /*5f10*/  LDS R65, [R12] ;  /* 0x000000000c417984 */ /* 0x000e680000000800 */
[----:B------:R-:W2:Y:S04]  /*5f20*/  LDS R4, [R12+0xc00] ;  /* 0x000c00000c047984 */ /* 0x000ea80000000800 */
[----:B------:R-:W3:Y:S04]  /*5f30*/  LDS R3, [R12+0x1800] ;  /* 0x001800000c037984 */ /* 0x000ee80000000800 */
[----:B------:R-:W4:Y:S01]  /*5f40*/  LDS R6, [R12+0x200] ;  /* 0x000200000c067984 */ /* 0x000f220000000800 */
[----:B0-----:R-:W-:Y:S01]  /*5f50*/  IMAD R23, R2, UR4, RZ ;  /* 0x0000000402177c24 */ /* 0x001fe2000f8e02ff */
[----:B------:R-:W0:Y:S02]  /*5f60*/  LDCU.64 UR4, c[0x0][0x460] ;  /* 0x00008c00ff0477ac */ /* 0x000e240008000a00 */
[----:B------:R-:W5:Y:S02]  /*5f70*/  LDS R8, [R12+0x400] ;  /* 0x000400000c087984 */ /* 0x000f640000000800 */
[----:B------:R-:W-:-:S02]  /*5f80*/  IADD3 R0, P0, PT, R23, R0, RZ ;  /* 0x0000000017007210 */ /* 0x000fc40007f1e0ff */
[----:B------:R-:W0:Y:S02]  /*5f90*/  LDS R7, [R12+0xe00] ;  /* 0x000e00000c077984 */ /* 0x000e240000000800 */
[----:B------:R-:W-:Y:S02]  /*5fa0*/  SHF.L.U32 R20, R0, 0x2, RZ ;  /* 0x0000000200147819 */ /* 0x000fe400000006ff */
        /* <DEDUP_REMOVED lines=12> */
[----:B------:R-:W-:Y:S02]  /*6070*/  IADD3 R2, P0, PT, R20, UR18, RZ ;  /* 0x0000001214027c10 */ /* 0x000fe4000ff1e0ff */
[----:B------:R-:W-:Y:S01]  /*6080*/  SHF.L.U64.HI R22, R0, 0x2, R3 ;  /* 0x0000000200167819 */ /* 0x000fe20000010203 */
[----:B------:R-:W3:Y:S01]  /*6090*/  LDS R16, [R12+0xa00] ;  /* 0x000a00000c107984 */ /* 0x000ee20000000800 */
[----:B----4-:R-:W-:Y:S01]  /*60a0*/  FADD.FTZ R0, RZ, R6 ;  /* 0x00000006ff007221 */ /* 0x010fe20000010000 */
[----:B-----5:R-:W-:Y:S01]  /*60b0*/  FADD.FTZ R8, RZ, R8 ;  /* 0x00000008ff087221 */ /* 0x020fe20000010000 */
[----:B------:R-:W-:Y:S01]  /*60c0*/  IADD3 R4, P1, PT, R20, UR16, RZ ;  /* 0x0000001014047c10 */ /* 0x000fe2000ff3e0ff */
[----:B------:R-:W4:Y:S01]  /*60d0*/  LDS R29, [R12+0x1400] ;  /* 0x001400000c1d7984 */ /* 0x000f220000000800 */
[----:B------:R-:W-:Y:S01]  /*60e0*/  IADD3.X R3, PT, PT, R22, UR19, RZ, P0, !PT ;  /* 0x0000001316037c10 */ /* 0x000fe200087fe4ff */
[----:B0-----:R-:W-:Y:S01]  /*60f0*/  FADD.FTZ R0, R0, R7 ;  /* 0x0000000700007221 */ /* 0x001fe20000010000 */
[----:B------:R-:W-:Y:S01]  /*6100*/  IADD3 R6, P0, PT, R20, UR4, RZ ;  /* 0x0000000414067c10 */ /* 0x000fe2000ff1e0ff */
[----:B------:R-:W0:Y:S01]  /*6110*/  LDS R45, [R12+0x1e00] ;  /* 0x001e00000c2d7984 */ /* 0x000e220000000800 */
[----:B------:R-:W-:-:S02]  /*6120*/  FADD.FTZ R10, RZ, R10 ;  /* 0x0000000aff0a7221 */ /* 0x000fc40000010000 */
[C---:B------:R-:W-:Y:S01]  /*6130*/  IADD3.X R7, PT, PT, R22.reuse, UR5, RZ, P0, !PT ;  /* 0x0000000516077c10 */ /* 0x040fe200087fe4ff */
        /* <DEDUP_REMOVED lines=10> */
[----:B-1----:R-:W-:-:S03]  /*61e0*/  FADD.FTZ R10, R10, R23 ;  /* 0x000000170a0a7221 */ /* 0x002fc60000010000 */
[----:B------:R-:W1:Y:S01]  /*61f0*/  LDS R59, [R12+0x2c00] ;  /* 0x002c00000c3b7984 */ /* 0x000e620000000800 */
[----:B--2---:R-:W-:-:S03]  /*6200*/  FADD.FTZ R8, R8, R43 ;  /* 0x0000002b08087221 */ /* 0x004fc60000010000 */
[----:B------:R-:W2:Y:S01]  /*6210*/  LDS R61, [R12+0x2e00] ;  /* 0x002e00000c3d7984 */ /* 0x000ea20000000800 */
[----:B---3--:R-:W-:-:S03]  /*6220*/  FADD.FTZ R53, R0, R53 ;  /* 0x0000003500357221 */ /* 0x008fc60000010000 */
[----:B------:R-:W-:Y:S01]  /*6230*/  STG.E desc[UR6][R2.64], R31 ;  /* 0x0000001f02007986 */ /* 0x000fe2000c101906 */
[----:B------:R-:W-:-:S03]  /*6240*/  FADD.FTZ R16, RZ, R16 ;  /* 0x00000010ff107221 */ /* 0x000fc60000010000 */
[----:B------:R-:W-:Y:S01]  /*6250*/  STG.E desc[UR6][R4.64], R15 ;  /* 0x0000000f04007986 */ /* 0x000fe2000c101906 */
[----:B----4-:R-:W-:-:S03]  /*6260*/  FADD.FTZ R14, R14, R29 ;  /* 0x0000001d0e0e7221 */ /* 0x010fc60000010000 */
        /* <DEDUP_REMOVED lines=25> */
.L_x_8376:
        /* <DEDUP_REMOVED lines=8> */
.L_x_8393:
[----:B------:R-:W-:Y:S05]  /*6480*/  BSYNC B2 ;  /* 0x0000000000027941 */ /* 0x000fea0003800000 */
.L_x_8392:
        /* <DEDUP_REMOVED lines=8> */
.L_x_8394:
[----:B------:R-:W-:Y:S01]  /*6510*/  FADD.FTZ R13, R12, R13 ;  /* 0x0000000d0c0d7221 */ /* 0x000fe20000010000 */
[----:B------:R-:W-:-:S04]  /*6520*/  HFMA2 R206, -RZ, RZ, 0, 1.1920928955078125e-07 ;  /* 0x00000002ffce7431 */ /* 0x000fc800000001ff */
[----:B------:R-:W-:Y:S02]  /*6530*/  MOV R215, R13 ;  /* 0x0000000d00d77202 */ /* 0x000fe40000000f00 */
[----:B------:R-:W-:-:S07]  /*6540*/  MOV R37, R213 ;  /* 0x000000d500257202 */ /* 0x000fce0000000f00 */
[----:B------:R-:W-:Y:S05]  /*6550*/  WARPSYNC.COLLECTIVE R204, `(.L_x_8395) ;  /* 0x00000000cc087348 */ /* 0x000fea0003c00000 */
[----:B------:R0:W1:Y:S02]  /*6560*/  SHFL.BFLY P3, R213, R215, R206, R217 ;  /* 0x0c0000ced7d57389 */ /* 0x00006400000600d9 */
[----:B01----:R-:W-:Y:S05]  /*6570*/  ENDCOLLECTIVE ;  /* 0x000000000000791b */ /* 0x003fea0003800000 */
.L_x_8395:
[----:B------:R-:W-:-:S05]  /*6580*/  FADD.FTZ R37, R36, R37 ;  /* 0x0000002524257221 */ /* 0x000fca0000010000 */
[----:B------:R-:W-:Y:S02]  /*6590*/  MOV R215, R37 ;  /* 0x0000002500d77202 */ /* 0x000fe40000000f00 */
[----:B------:R-:W-:-:S07]  /*65a0*/  MOV R38, R213 ;  /* 0x000000d500267202 */ /* 0x000fce0000000f00 */
[----:B------:R-:W-:Y:S05]  /*65b0*/  WARPSYNC.COLLECTIVE R204, `(.L_x_8396) ;  /* 0x00000000cc087348 */ /* 0x000fea0003c00000 */
[----:B------:R0:W1:Y:S02]  /*65c0*/  SHFL.BFLY P3, R213, R215, R206, R217 ;  /* 0x0c0000ced7d57389 */ /* 0x00006400000600d9 */
[----:B01----:R-:W-:Y:S05]  /*65d0*/  ENDCOLLECTIVE ;  /* 0x000000000000791b */ /* 0x003fea0003800000 */
.L_x_8396:
        /* <DEDUP_REMOVED lines=8> */
.L_x_8397:
[----:B------:R-:W-:Y:S01]  /*6660*/  FADD.FTZ R88, R37, R88 ;  /* 0x0000005825587221 */ /* 0x000fe20000010000 */
[----:B------:R-:W-:-:S04]  /*6670*/  MOV R37, R99 ;  /* 0x0000006300257202 */ /* 0x000fc80000000f00 */
[----:B------:R-:W-:Y:S02]  /*6680*/  MOV R215, R88 ;  /* 0x0000005800d77202 */ /* 0x000fe40000000f00 */
[----:B------:R-:W-:-:S07]  /*6690*/  MOV R89, R213 ;  /* 0x000000d500597202 */ /* 0x000fce0000000f00 */
[----:B------:R-:W-:Y:S05]  /*66a0*/  WARPSYNC.COLLECTIVE R204, `(.L_x_8398) ;  /* 0x00000000cc087348 */ /* 0x000fea0003c00000 */
[----:B------:R0:W1:Y:S02]  /*66b0*/  SHFL.BFLY P3, R213, R215, R206, R217 ;  /* 0x0c0000ced7d57389 */ /* 0x00006400000600d9 */
[----:B01----:R-:W-:Y:S05]  /*66c0*/  ENDCOLLECTIVE ;  /* 0x000000000000791b */ /* 0x003fea0003800000 */
.L_x_8398:
        /* <DEDUP_REMOVED lines=8> */
.L_x_8399:
[----:B------:R-:W-:-:S05]  /*6750*/  FADD.FTZ R191, R88, R191 ;  /* 0x000000bf58bf7221 */ /* 0x000fca0000010000 */
[----:B------:R-:W-:Y:S02]  /*6760*/  MOV R215, R191 ;  /* 0x000000bf00d77202 */ /* 0x000fe40000000f00 */
[----:B------:R-:W-:-:S07]  /*6770*/  MOV R12, R213 ;  /* 0x000000d5000c7202 */ /* 0x000fce0000000f00 */
[----:B------:R-:W-:Y:S05]  /*6780*/  WARPSYNC.COLLECTIVE R204, `(.L_x_8400) ;  /* 0x00000000cc087348 */ /* 0x000fea0003c00000 */
[----:B------:R0:W1:Y:S02]  /*6790*/  SHFL.BFLY P3, R213, R215, R206, R217 ;  /* 0x0c0000ced7d57389 */ /* 0x00006400000600d9 */
[----:B01----:R-:W-:Y:S05]  /*67a0*/  ENDCOLLECTIVE ;  /* 0x000000000000791b */ /* 0x003fea0003800000 */
.L_x_8400:
        /* <DEDUP_REMOVED lines=8> */
.L_x_8401:
[----:B------:R-:W-:Y:S01]  /*6830*/  FADD.FTZ R186, R191, R36 ;  /* 0x00000024bfba7221 */ /* 0x000fe20000010000 */
[----:B------:R-:W-:-:S04]  /*6840*/  MOV R36, R90 ;  /* 0x0000005a00247202 */ /* 0x000fc80000000f00 */
[----:B------:R-:W-:Y:S02]  /*6850*/  MOV R215, R186 ;  /* 0x000000ba00d77202 */ /* 0x000fe40000000f00 */
[----:B------:R-:W-:-:S07]  /*6860*/  MOV R211, R213 ;  /* 0x000000d500d37202 */ /* 0x000fce0000000f00 */
[----:B------:R-:W-:Y:S05]  /*6870*/  WARPSYNC.COLLECTIVE R204, `(.L_x_8402) ;  /* 0x00000000cc087348 */ /* 0x000fea0003c00000 */
[----:B------:R0:W1:Y:S02]  /*6880*/  SHFL.BFLY P3, R213, R215, R206, R217 ;  /* 0x0c0000ced7d57389 */ /* 0x00006400000600d9 */
[----:B01----:R-:W-:Y:S05]  /*6890*/  ENDCOLLECTIVE ;  /* 0x000000000000791b */ /* 0x003fea0003800000 */
.L_x_8402:
[----:B------:R-:W-:Y:S05]  /*68a0*/  BRA `(.L_x_8403) ;  /* 0xffffffb000107947 */ /* 0x000fea000383ffff */
.L_x_8404:
        /* <DEDUP_REMOVED lines=13> */
.L_x_14536:


//--------------------- .text._ZN10layer_norm13ln_bwd_kernelINS_13Kernel_traitsI6__halfS2_fS2_fjLj768ELj1ELj4ELj1ELj16ENS_18Kernel_traits_baseILj768ES2_S2_fS2_fjLj128EEEEELb0ELb1ELb1ELb0EEEvNS_9BwdParamsE --------------------------
	.section	.text._ZN10layer_norm13ln_bwd_kernelINS_13Kernel_traitsI6__halfS2_fS2_fjLj768ELj1ELj4ELj1ELj16ENS_18Kernel_traits_baseILj768ES2_S2_fS2_fjLj128EEEEELb0ELb1ELb1ELb0EEEvNS_9BwdParamsE,"ax",@progbits
	.align	128
        .global         _ZN10layer_norm13ln_bwd_kernelINS_13Kernel_traitsI6__halfS2_fS2_fjLj768ELj1ELj4ELj1ELj16ENS_18Kernel_traits_baseILj768ES2_S2_fS2_fjLj128EEEEELb0ELb1ELb1ELb0EEEvNS_9BwdParamsE
        .type           _ZN10layer_norm13ln_bwd_kernelINS_13Kernel_traitsI6__halfS2_fS2_fjLj768ELj1ELj4ELj1ELj16ENS_18Kernel_traits_baseILj768ES2_S2_fS2_fjLj128EEEEELb0ELb1ELb1ELb0EEEvNS_9BwdParamsE,@function
        .size           _ZN10layer_norm13ln_bwd_kernelINS_13Kernel_traitsI6__halfS2_fS2_fjLj768ELj1ELj4ELj1ELj16ENS_18Kernel_traits_baseILj768ES2_S2_fS2_fjLj128EEEEELb0ELb1ELb1ELb0EEEvNS_9BwdParamsE,(.L_x_14537 - _ZN10layer_norm13ln_bwd_kernelINS_13Kernel_traitsI6__halfS2_fS2_fjLj768ELj1ELj4ELj1ELj16ENS_18Kernel_traits_baseILj768ES2_S2_fS2_fjLj128EEEEELb0ELb1ELb1ELb0EEEvNS_9BwdParamsE)
        .other          _ZN10layer_norm13ln_bwd_kernelINS_13Kernel_traitsI6__halfS2_fS2_fjLj768ELj1ELj4ELj1ELj16ENS_18Kernel_traits_baseILj768ES2_S2_fS2_fjLj128EEEEELb0ELb1ELb1ELb0EEEvNS_9BwdParamsE,@"STO_CUDA_ENTRY STV_DEFAULT"
_ZN10layer_norm13ln_bwd_kernelINS_13Kernel_traitsI6__halfS2_fS2_fjLj768ELj1ELj4ELj1ELj16ENS_18Kernel_traits_baseILj768ES2_S2_fS2_fjLj128EEEEELb0ELb1ELb1ELb0EEEvNS_9BwdParamsE:
.text._ZN10layer_norm13ln_bwd_kernelINS_13Kernel_traitsI6__halfS2_fS2_fjLj768ELj1ELj4ELj1ELj16ENS_18Kernel_traits_baseILj768ES2_S2_fS2_fjLj128EEEEELb0ELb1ELb1ELb0EEEvNS_9BwdParamsE:
        /* <DEDUP_REMOVED lines=17> */
[----:B------:R-:W2:Y:S01]  /*0110*/  S2UR UR4, SR_CTAID.X ;  /* 0x00000000000479c3 */ /* 0x000ea20000002500 */
[----:B------:R-:W-:Y:S01]  /*0120*/  MOV R39, R148 ;  /* 0x0000009400277202 */ /* 0x000fe20000000f00 */
[----:B------:R-:W0:Y:S01]  /*0130*/  LDCU.64 UR10, c[0x0][0x3c0] ;  /* 0x00007800ff0a77ac */ /* 0x000e220008000a00 */
        /* <DEDUP_REMOVED lines=9> */
[----:B------:R2:W5:Y:S02]  /*01d0*/  @P0 LDG.E.128 R152, desc[UR6][R2.64] ;  /* 0x0000000602980981 */ /* 0x000564000c1e1d00 */
[----:B------:R-:W3:Y:S01]  /*01e0*/  @P2 LDC.64 R34, c[0x0][0x3d0] ;  /* 0x0000f400ff222b82 */ /* 0x000ee20000000a00 */
[C---:B----4-:R-:W-:Y:S01]  /*01f0*/  @P0 IMAD.WIDE.U32 R24, R39.reuse, 0x10, R24 ;  /* 0x0000001027180825 */ /* 0x050fe200078e0018 */
[----:B------:R-:W-:-:S04]  /*0200*/  @P0 LOP3.LUT R39, R39, 0x20, RZ, 0xfc, !PT ;  /* 0x0000002027270812 */ /* 0x000fc800078efcff */
[----:B------:R4:W5:Y:S02]  /*0210*/  @P0 LDG.E.128 R4, desc[UR6][R24.64] ;  /* 0x0000000618040981 */ /* 0x000964000c1e1d00 */
[----:B------:R-:W3:Y:S01]  /*0220*/  @P2 LDC.64 R36, c[0x0][0x3e8] ;  /* 0x0000fa00ff242b82 */ /* 0x000ee20000000a00 */
[----:B--2---:R-:W-:Y:S01]  /*0230*/  SHF.R.U32.HI R2, RZ, 0x5, R84 ;  /* 0x00000005ff027819 */ /* 0x004fe20000011654 */
[----:B-1----:R-:W-:-:S03]  /*0240*/  @P1 IMAD.WIDE.U32 R30, R39, 0x10, R26 ;  /* 0x00000010271e1825 */ /* 0x002fc600078e001a */
[----:B------:R-:W-:Y:S01]  /*0250*/  LOP3.LUT R2, R2, UR4, RZ, 0xfc, !PT ;  /* 0x0000000402027c12 */ /* 0x000fe2000f8efcff */
[----:B0-----:R-:W-:-:S03]  /*0260*/  @P1 IMAD.WIDE.U32 R32, R39, 0x10, R28 ;  /* 0x0000001027201825 */ /* 0x001fc600078e001c */
[----:B------:R-:W-:Y:S01]  /*0270*/  ISETP.GE.AND P0, PT, R2, UR5, PT ;  /* 0x0000000502007c0c */ /* 0x000fe2000bf06270 */
[----:B------:R0:W5:Y:S01]  /*0280*/  @P1 LDG.E.128 R8, desc[UR6][R30.64] ;  /* 0x000000061e081981 */ /* 0x000162000c1e1d00 */
[----:B------:R-:W-:Y:S02]  /*0290*/  @P1 IADD3 R39, PT, PT, R39, 0x20, RZ ;  /* 0x0000002027271810 */ /* 0x000fe40007ffe0ff */
[----:B----4-:R-:W-:Y:S02]  /*02a0*/  CS2R R24, SRZ ;  /* 0x0000000000187805 */ /* 0x010fe4000001ff00 */
[----:B------:R-:W-:Y:S01]  /*02b0*/  CS2R R40, SRZ ;  /* 0x0000000000287805 */ /* 0x000fe2000001ff00 */
[----:B------:R1:W5:Y:S01]  /*02c0*/  @P1 LDG.E.128 R12, desc[UR6][R32.64] ;  /* 0x00000006200c1981 */ /* 0x000362000c1e1d00 */
[----:B---3--:R-:W-:Y:S01]  /*02d0*/  @P2 IMAD.WIDE.U32 R26, R39, 0x10, R34 ;  /* 0x00000010271a2825 */ /* 0x008fe200078e0022 */
[----:B------:R-:W-:Y:S02]  /*02e0*/  CS2R R34, SRZ ;  /* 0x0000000000227805 */ /* 0x000fe4000001ff00 */
[----:B------:R-:W-:-:S02]  /*02f0*/  CS2R R42, SRZ ;  /* 0x00000000002a7805 */ /* 0x000fc4000001ff00 */
[----:B------:R-:W-:Y:S02]  /*0300*/  CS2R R44, SRZ ;  /* 0x00000000002c7805 */ /* 0x000fe4000001ff00 */
[----:B0-----:R-:W-:Y:S01]  /*0310*/  CS2R R30, SRZ ;  /* 0x00000000001e7805 */ /* 0x001fe2000001ff00 */
[----:B------:R0:W5:Y:S01]  /*0320*/  @P2 LDG.E.128 R16, desc[UR6][R26.64] ;  /* 0x000000061a102981 */ /* 0x000162000c1e1d00 */
[----:B------:R-:W-:Y:S01]  /*0330*/  @P2 IMAD.WIDE.U32 R28, R39, 0x10, R36 ;  /* 0x00000010271c2825 */ /* 0x000fe200078e0024 */
[----:B-1----:R-:W-:Y:S02]  /*0340*/  CS2R R32, SRZ ;  /* 0x0000000000207805 */ /* 0x002fe4000001ff00 */
[----:B------:R-:W-:Y:S02]  /*0350*/  CS2R R36, SRZ ;  /* 0x0000000000247805 */ /* 0x000fe4000001ff00 */
[----:B------:R-:W-:Y:S02]  /*0360*/  CS2R R38, SRZ ;  /* 0x0000000000267805 */ /* 0x000fe4000001ff00 */
[----:B------:R-:W-:Y:S01]  /*0370*/  CS2R R46, SRZ ;  /* 0x00000000002e7805 */ /* 0x000fe2000001ff00 */
[----:B------:R1:W5:Y:S01]  /*0380*/  @P2 LDG.E.128 R20, desc[UR6][R28.64] ;  /* 0x000000061c142981 */ /* 0x000362000c1e1d00 */
[----:B------:R-:W-:-:S02]  /*0390*/  CS2R R48, SRZ ;  /* 0x0000000000307805 */ /* 0x000fc4000001ff00 */
[----:B0-----:R-:W-:Y:S02]  /*03a0*/  CS2R R26, SRZ ;  /* 0x00000000001a7805 */ /* 0x001fe4000001ff00 */
[----:B------:R-:W-:Y:S02]  /*03b0*/  CS2R R50, SRZ ;  /* 0x0000000000327805 */ /* 0x000fe4000001ff00 */
[----:B------:R-:W-:Y:S02]  /*03c0*/  CS2R R52, SRZ ;  /* 0x0000000000347805 */ /* 0x000fe4000001ff00 */
[----:B------:R-:W-:Y:S02]  /*03d0*/  CS2R R54, SRZ ;  /* 0x0000000000367805 */ /* 0x000fe4000001ff00 */
[----:B------:R-:W-:Y:S02]  /*03e0*/  CS2R R56, SRZ ;  /* 0x0000000000387805 */ /* 0x000fe4000001ff00 */
[----:B------:R-:W-:-:S02]  /*03f0*/  CS2R R58, SRZ ;  /* 0x00000000003a7805 */ /* 0x000fc4000001ff00 */
[----:B------:R-:W-:Y:S02]  /*0400*/  CS2R R60, SRZ ;  /* 0x00000000003c7805 */ /* 0x000fe4000001ff00 */
[----:B------:R-:W-:Y:S02]  /*0410*/  CS2R R62, SRZ ;  /* 0x00000000003e7805 */ /* 0x000fe4000001ff00 */
[----:B-1----:R-:W-:Y:S02]  /*0420*/  CS2R R28, SRZ ;  /* 0x00000000001c7805 */ /* 0x002fe4000001ff00 */
        /* <DEDUP_REMOVED lines=53> */
.L_x_8483:
        /* <DEDUP_REMOVED lines=46> */
[----:B------:R-:W-:Y:S01]  /*0a60*/  ISETP.NE.AND.EX P0, PT, RZ, UR13, PT, P0 ;  /* 0x0000000dff007c0c */ /* 0x000fe2000bf05300 */
[--C-:B------:R-:W-:Y:S02]  /*0a70*/  HADD2.F32 R204, -RZ, R152.reuse.H0_H0 ;  /* 0x20000098ffcc7230 */ /* 0x100fe40000004100 */
[----:B------:R-:W-:-:S10]  /*0a80*/  HADD2.F32 R200, -RZ, R152.H1_H1 ;  /* 0x30000098ffc87230 */ /* 0x000fd40000004100 */
[----:B------:R-:W1:Y:S01]  /*0a90*/  @P0 LDC.64 R188, c[0x0][0x438] ;  /* 0x00010e00ffbc0b82 */ /* 0x000e620000000a00 */
[--C-:B------:R-:W-:Y:S02]  /*0aa0*/  HADD2.F32 R197, -RZ, R153.reuse.H0_H0 ;  /* 0x20000099ffc57230 */ /* 0x100fe40000004100 */
[----:B------:R-:W-:Y:S02]  /*0ab0*/  HADD2.F32 R196, -RZ, R153.H1_H1 ;  /* 0x30000099ffc47230 */ /* 0x000fe40000004100 */
[--C-:B------:R-:W-:Y:S02]  /*0ac0*/  HADD2.F32 R194, -RZ, R154.reuse.H0_H0 ;  /* 0x2000009affc27230 */ /* 0x100fe40000004100 */
[----:B------:R-:W-:Y:S02]  /*0ad0*/  HADD2.F32 R193, -RZ, R154.H1_H1 ;  /* 0x3000009affc17230 */ /* 0x000fe40000004100 */
[----:B0-----:R-:W-:Y:S02]  /*0ae0*/  HADD2.F32 R190, -RZ, R155.H0_H0 ;  /* 0x2000009bffbe7230 */ /* 0x001fe40000004100 */
[----:B-1----:R-:W-:-:S05]  /*0af0*/  @P0 IMAD.WIDE.U32 R188, R206, 0x20, R188 ;  /* 0x00000020cebc0825 */ /* 0x002fca00078e00bc */
[----:B------:R-:W5:Y:S04]  /*0b00*/  @P0 LDG.E.128 R96, desc[UR6][R188.64] ;  /* 0x00000006bc600981 */ /* 0x000f68000c1e1d00 */
[----:B------:R0:W5:Y:S01]  /*0b10*/  @P0 LDG.E.128 R100, desc[UR6][R188.64+0x10] ;  /* 0x00001006bc640981 */ /* 0x000162000c1e1d00 */
[----:B------:R-:W-:Y:S02]  /*0b20*/  IADD3 R207, PT, PT, R207, 0x20, RZ ;  /* 0x00000020cfcf7810 */ /* 0x000fe40007ffe0ff */
[----:B------:R-:W-:Y:S01]  /*0b30*/  IADD3 R206, PT, PT, R206, 0x20, RZ ;  /* 0x00000020cece7810 */ /* 0x000fe20007ffe0ff */
[C---:B--2---:R-:W-:Y:S01]  /*0b40*/  FADD.FTZ R202, -R205.reuse, R137 ;  /* 0x00000089cdca7221 */ /* 0x044fe20000010100 */
[C---:B------:R-:W-:Y:S01]  /*0b50*/  FADD.FTZ R136, -R205.reuse, R136 ;  /* 0x00000088cd887221 */ /* 0x040fe20000010100 */
[C---:B------:R-:W-:Y:S01]  /*0b60*/  FADD.FTZ R138, -R205.reuse, R138 ;  /* 0x0000008acd8a7221 */ /* 0x040fe20000010100 */
[----:B------:R-:W-:-:S02]  /*0b70*/  FADD.FTZ R198, -R205, R139 ;  /* 0x0000008bcdc67221 */ /* 0x000fc40000010100 */
[C---:B-----5:R-:W-:Y:S01]  /*0b80*/  FMUL.FTZ R3, R149.reuse, R136 ;  /* 0x0000008895037220 */ /* 0x060fe20000410000 */
[--C-:B----4-:R-:W-:Y:S02]  /*0b90*/  HADD2.F32 R137, -RZ, R140.reuse.H0_H0 ;  /* 0x2000008cff897230 */ /* 0x110fe40000004100 */
[----:B------:R-:W-:Y:S01]  /*0ba0*/  FMUL.FTZ R199, R149, R138 ;  /* 0x0000008a95c77220 */ /* 0x000fe20000410000 */
[----:B------:R-:W-:Y:S02]  /*0bb0*/  HADD2.F32 R140, -RZ, R140.H1_H1 ;  /* 0x3000008cff8c7230 */ /* 0x000fe40000004100 */
[--C-:B------:R-:W-:Y:S02]  /*0bc0*/  HADD2.F32 R139, -RZ, R141.reuse.H0_H0 ;  /* 0x2000008dff8b7230 */ /* 0x100fe40000004100 */
[-C--:B------:R-:W-:Y:S01]  /*0bd0*/  FMUL.FTZ R204, R204, R137.reuse ;  /* 0x00000089cccc7220 */ /* 0x080fe20000410000 */
[----:B------:R-:W-:Y:S01]  /*0be0*/  FADD.FTZ R48, R48, R137 ;  /* 0x0000008930307221 */ /* 0x000fe20000010000 */
[----:B------:R-:W-:Y:S01]  /*0bf0*/  FFMA.FTZ R24, R3, R137, R24 ;  /* 0x0000008903187223 */ /* 0x000fe20000010018 */
[----:B------:R-:W-:Y:S01]  /*0c00*/  FMUL.FTZ R200, R200, R140 ;  /* 0x0000008cc8c87220 */ /* 0x000fe20000410000 */
[-C--:B------:R-:W-:Y:S01]  /*0c10*/  FMUL.FTZ R197, R197, R139.reuse ;  /* 0x0000008bc5c57220 */ /* 0x080fe20000410000 */
[----:B------:R-:W-:Y:S01]  /*0c20*/  FADD.FTZ R50, R50, R139 ;  /* 0x0000008b32327221 */ /* 0x000fe20000010000 */
[----:B------:R-:W-:Y:S01]  /*0c30*/  FFMA.FTZ R26, R199, R139, R26 ;  /* 0x0000008bc71a7223 */ /* 0x000fe2000001001a */
[----:B------:R-:W-:Y:S01]  /*0c40*/  FADD.FTZ R137, RZ, R204 ;  /* 0x000000ccff897221 */ /* 0x000fe20000010000 */
[----:B------:R-:W-:Y:S01]  /*0c50*/  FMUL.FTZ R202, R149, R202 ;  /* 0x000000ca95ca7220 */ /* 0x000fe20000410000 */
[----:B------:R-:W-:Y:S01]  /*0c60*/  FFMA.FTZ R139, R3, R204, RZ ;  /* 0x000000cc038b7223 */ /* 0x000fe200000100ff */
[----:B------:R-:W-:-:S02]  /*0c70*/  HADD2.F32 R141, -RZ, R141.H1_H1 ;  /* 0x3000008dff8d7230 */ /* 0x000fc40000004100 */
[----:B------:R-:W-:Y:S01]  /*0c80*/  FADD.FTZ R136, R137, R200 ;  /* 0x000000c889887221 */ /* 0x000fe20000010000 */
[----:B------:R-:W-:Y:S01]  /*0c90*/  FFMA.FTZ R138, R202, R200, R139 ;  /* 0x000000c8ca8a7223 */ /* 0x000fe2000001008b */
[--C-:B------:R-:W-:Y:S02]  /*0ca0*/  HADD2.F32 R191, -RZ, R142.reuse.H0_H0 ;  /* 0x2000008effbf7230 */ /* 0x100fe40000004100 */
[----:B------:R-:W-:Y:S01]  /*0cb0*/  FMUL.FTZ R196, R196, R141 ;  /* 0x0000008dc4c47220 */ /* 0x000fe20000410000 */
[----:B------:R-:W-:Y:S01]  /*0cc0*/  FADD.FTZ R137, R136, R197 ;  /* 0x000000c588897221 */ /* 0x000fe20000010000 */
[----:B---3--:R-:W-:Y:S01]  /*0cd0*/  FADD.FTZ R144, -R205, R144 ;  /* 0x00000090cd907221 */ /* 0x008fe20000010100 */
[----:B------:R-:W-:Y:S01]  /*0ce0*/  FMUL.FTZ R198, R149, R198 ;  /* 0x000000c695c67220 */ /* 0x000fe20000410000 */
[----:B------:R-:W-:Y:S01]  /*0cf0*/  FFMA.FTZ R139, R199, R197, R138 ;  /* 0x000000c5c78b7223 */ /* 0x000fe2000001008a */
[----:B------:R-:W-:Y:S02]  /*0d00*/  HADD2.F32 R142, -RZ, R142.H1_H1 ;  /* 0x3000008eff8e7230 */ /* 0x000fe40000004100 */
[----:B------:R-:W-:Y:S01]  /*0d10*/  FMUL.FTZ R194, R194, R191 ;  /* 0x000000bfc2c27220 */ /* 0x000fe20000410000 */
[----:B------:R-:W-:Y:S01]  /*0d20*/  FADD.FTZ R137, R137, R196 ;  /* 0x000000c489897221 */ /* 0x000fe20000010000 */
[----:B------:R-:W-:Y:S01]  /*0d30*/  FADD.FTZ R192, -R205, R145 ;  /* 0x00000091cdc07221 */ /* 0x000fe20000010100 */
[----:B------:R-:W-:Y:S01]  /*0d40*/  FMUL.FTZ R195, R149, R144 ;  /* 0x0000009095c37220 */ /* 0x000fe20000410000 */
[----:B------:R-:W-:Y:S01]  /*0d50*/  FFMA.FTZ R136, R198, R196, R139 ;  /* 0x000000c4c6887223 */ /* 0x000fe2000001008b */
[----:B0-----:R-:W-:-:S02]  /*0d60*/  HADD2.F32 R189, -RZ, R143.H0_H0 ;  /* 0x2000008fffbd7230 */ /* 0x001fc40000004100 */
[----:B------:R-:W-:Y:S01]  /*0d70*/  FADD.FTZ R146, -R205, R146 ;  /* 0x00000092cd927221 */ /* 0x000fe20000010100 */
        /* <DEDUP_REMOVED lines=8> */
[----:B------:R-:W-:Y:S02]  /*0e00*/  HADD2.F32 R143, -RZ, R143.H1_H1 ;  /* 0x3000008fff8f7230 */ /* 0x000fe40000004100 */
[----:B------:R-:W-:Y:S01]  /*0e10*/  FMUL.FTZ R191, R149, R146 ;  /* 0x0000009295bf7220 */ /* 0x000fe20000410000 */
[----:B------:R-:W-:-:S02]  /*0e20*/  HADD2.F32 R140, -RZ, R155.H1_H1 ;  /* 0x3000009bff8c7230 */ /* 0x000fc40000004100 */
        /* <DEDUP_REMOVED lines=18> */
.L_x_8409:
[----:B------:R-:W-:Y:S05]  /*0f50*/  BSYNC.RECONVERGENT B1 ;  /* 0x0000000000017941 */ /* 0x000fea0003800200 */
.L_x_8408:
        /* <DEDUP_REMOVED lines=11> */
[----:B------:R-:W-:-:S12]  /*1010*/  HADD2.F32 R185, -RZ, R8.H0_H0 ;  /* 0x20000008ffb97230 */ /* 0x000fd80000004100 */
[----:B------:R-:W1:Y:S01]  /*1020*/  @P0 LDC.64 R172, c[0x0][0x438] ;  /* 0x00010e00ffac0b82 */ /* 0x000e620000000a00 */
[--C-:B------:R-:W-:Y:S02]  /*1030*/  HADD2.F32 R181, -RZ, R9.reuse.H0_H0 ;  /* 0x20000009ffb57230 */ /* 0x100fe40000004100 */
[----:B------:R-:W-:Y:S02]  /*1040*/  HADD2.F32 R184, -RZ, R8.H1_H1 ;  /* 0x30000008ffb87230 */ /* 0x000fe40000004100 */
[--C-:B------:R-:W-:Y:S02]  /*1050*/  HADD2.F32 R178, -RZ, R10.reuse.H0_H0 ;  /* 0x2000000affb27230 */ /* 0x100fe40000004100 */
[----:B------:R-:W-:Y:S02]  /*1060*/  HADD2.F32 R180, -RZ, R9.H1_H1 ;  /* 0x30000009ffb47230 */ /* 0x000fe40000004100 */
[----:B------:R-:W-:Y:S02]  /*1070*/  HADD2.F32 R177, -RZ, R10.H1_H1 ;  /* 0x3000000affb17230 */ /* 0x000fe40000004100 */
[----:B0-----:R-:W-:-:S02]  /*1080*/  HADD2.F32 R174, -RZ, R11.H0_H0 ;  /* 0x2000000bffae7230 */ /* 0x001fc40000004100 */
[----:B-1----:R-:W-:-:S05]  /*1090*/  @P0 IMAD.WIDE.U32 R172, R206, 0x20, R172 ;  /* 0x00000020ceac0825 */ /* 0x002fca00078e00ac */
        /* <DEDUP_REMOVED lines=8> */
[----:B----4-:R-:W-:-:S02]  /*1120*/  HADD2.F32 R136, -RZ, R140.H0_H0 ;  /* 0x2000008cff887230 */ /* 0x010fc40000004100 */
[----:B------:R-:W-:Y:S01]  /*1130*/  FADD.FTZ R182, -R205, R139 ;  /* 0x0000008bcdb67221 */ /* 0x000fe20000010100 */
[--C-:B------:R-:W-:Y:S02]  /*1140*/  HADD2.F32 R137, -RZ, R141.reuse.H0_H0 ;  /* 0x2000008dff897230 */ /* 0x100fe40000004100 */
[----:B-----5:R-:W-:Y:S01]  /*1150*/  FMUL.FTZ R183, R149, R138 ;  /* 0x0000008a95b77220 */ /* 0x020fe20000410000 */
[----:B------:R-:W-:Y:S02]  /*1160*/  HADD2.F32 R140, -RZ, R140.H1_H1 ;  /* 0x3000008cff8c7230 */ /* 0x000fe40000004100 */
[----:B------:R-:W-:Y:S01]  /*1170*/  FMUL.FTZ R185, R185, R136 ;  /* 0x00000088b9b97220 */ /* 0x000fe20000410000 */
[----:B------:R-:W-:Y:S02]  /*1180*/  HADD2.F32 R139, -RZ, R142.H0_H0 ;  /* 0x2000008eff8b7230 */ /* 0x000fe40000004100 */
[C---:B------:R-:W-:Y:S01]  /*1190*/  FMUL.FTZ R179, R149.reuse, R144 ;  /* 0x0000009095b37220 */ /* 0x040fe20000410000 */
[----:B------:R-:W-:Y:S01]  /*11a0*/  FMUL.FTZ R187, R149, R176 ;  /* 0x000000b095bb7220 */ /* 0x000fe20000410000 */
        /* <DEDUP_REMOVED lines=8> */
[----:B------:R-:W-:Y:S01]  /*1230*/  FMUL.FTZ R186, R149, R186 ;  /* 0x000000ba95ba7220 */ /* 0x000fe20000410000 */
[----:B------:R-:W-:Y:S01]  /*1240*/  FFMA.FTZ R139, R187, R185, R210 ;  /* 0x000000b9bb8b7223 */ /* 0x000fe200000100d2 */
[----:B------:R-:W-:-:S02]  /*1250*/  HADD2.F32 R141, -RZ, R141.H1_H1 ;  /* 0x3000008dff8d7230 */ /* 0x000fc40000004100 */
        /* <DEDUP_REMOVED lines=8> */
[----:B------:R-:W-:Y:S02]  /*12e0*/  HADD2.F32 R142, -RZ, R142.H1_H1 ;  /* 0x3000008eff8e7230 */ /* 0x000fe40000004100 */
[----:B0-----:R-:W-:Y:S01]  /*12f0*/  FADD.FTZ R172, -R205, R145 ;  /* 0x00000091cdac7221 */ /* 0x001fe20000010100 */
[----:B------:R-:W-:Y:S01]  /*1300*/  FADD.FTZ R137, R137, R180 ;  /* 0x000000b489897221 */ /* 0x000fe20000010000 */
[----:B------:R-:W-:Y:S01]  /*1310*/  FFMA.FTZ R136, R182, R180, R139 ;  /* 0x000000b4b6887223 */ /* 0x000fe2000001008b */
[----:B------:R-:W-:-:S02]  /*1320*/  HADD2.F32 R173, -RZ, R143.H0_H0 ;  /* 0x2000008fffad7230 */ /* 0x000fc40000004100 */
[----:B------:R-:W-:Y:S01]  /*1330*/  FADD.FTZ R146, -R205, R146 ;  /* 0x00000092cd927221 */ /* 0x000fe20000010100 */
[----:B------:R-:W-:Y:S01]  /*1340*/  FADD.FTZ R138, R137, R178 ;  /* 0x000000b2898a7221 */ /* 0x000fe20000010000 */
[----:B------:R-:W-:Y:S01]  /*1350*/  FMUL.FTZ R177, R177, R142 ;  /* 0x0000008eb1b17220 */ /* 0x000fe20000410000 */
[----:B------:R-:W-:Y:S01]  /*1360*/  FMUL.FTZ R176, R149, R172 ;  /* 0x000000ac95b07220 */ /* 0x000fe20000410000 */
        /* <DEDUP_REMOVED lines=24> */
.L_x_8411:
[----:B------:R-:W-:Y:S05]  /*14f0*/  BSYNC.RECONVERGENT B1 ;  /* 0x0000000000017941 */ /* 0x000fea0003800200 */
.L_x_8410:
        /* <DEDUP_REMOVED lines=9> */
[----:B------:R-:W-:Y:S01]  /*1590*/  ISETP.NE.AND.EX P0, PT, RZ, UR13, PT, P0 ;  /* 0x0000000dff007c0c */ /* 0x000fe2000bf05300 */
[----:B------:R-:W-:Y:S02]  /*15a0*/  HADD2.F32 R169, -RZ, R16.H0_H0 ;  /* 0x20000010ffa97230 */ /* 0x000fe40000004100 */
[----:B------:R-:W-:-:S10]  /*15b0*/  HADD2.F32 R165, -RZ, R17.H0_H0 ;  /* 0x20000011ffa57230 */ /* 0x000fd40000004100 */
[----:B------:R-:W0:Y:S01]  /*15c0*/  @P0 LDC.64 R156, c[0x0][0x438] ;  /* 0x00010e00ff9c0b82 */ /* 0x000e220000000a00 */
[----:B------:R-:W-:Y:S02]  /*15d0*/  HADD2.F32 R168, -RZ, R16.H1_H1 ;  /* 0x30000010ffa87230 */ /* 0x000fe40000004100 */
[----:B------:R-:W-:Y:S02]  /*15e0*/  HADD2.F32 R164, -RZ, R17.H1_H1 ;  /* 0x30000011ffa47230 */ /* 0x000fe40000004100 */
[--C-:B------:R-:W-:Y:S02]  /*15f0*/  HADD2.F32 R161, -RZ, R18.reuse.H0_H0 ;  /* 0x20000012ffa17230 */ /* 0x100fe40000004100 */
[----:B------:R-:W-:Y:S02]  /*1600*/  HADD2.F32 R160, -RZ, R18.H1_H1 ;  /* 0x30000012ffa07230 */ /* 0x000fe40000004100 */
[----:B0-----:R-:W-:-:S05]  /*1610*/  @P0 IMAD.WIDE.U32 R156, R206, 0x20, R156 ;  /* 0x00000020ce9c0825 */ /* 0x001fca00078e009c */
[----:B------:R-:W5:Y:S04]  /*1620*/  @P0 LDG.E.128 R112, desc[UR6][R156.64] ;  /* 0x000000069c700981 */ /* 0x000f68000c1e1d00 */
[----:B------:R0:W5:Y:S02]  /*1630*/  @P0 LDG.E.128 R116, desc[UR6][R156.64+0x10] ;  /* 0x000010069c740981 */ /* 0x000164000c1e1d00 */
[--C-:B0-----:R-:W-:Y:S02]  /*1640*/  HADD2.F32 R157, -RZ, R19.reuse.H0_H0 ;  /* 0x20000013ff9d7230 */ /* 0x101fe40000004100 */
[----:B------:R-:W-:Y:S02]  /*1650*/  HADD2.F32 R156, -RZ, R19.H1_H1 ;  /* 0x30000013ff9c7230 */ /* 0x000fe40000004100 */
[C---:B--2---:R-:W-:Y:S01]  /*1660*/  FADD.FTZ R170, -R205.reuse, R137 ;  /* 0x00000089cdaa7221 */ /* 0x044fe20000010100 */
[C---:B------:R-:W-:Y:S01]  /*1670*/  FADD.FTZ R136, -R205.reuse, R136 ;  /* 0x00000088cd887221 */ /* 0x040fe20000010100 */
[C---:B------:R-:W-:Y:S01]  /*1680*/  FADD.FTZ R138, -R205.reuse, R138 ;  /* 0x0000008acd8a7221 */ /* 0x040fe20000010100 */
[----:B------:R-:W-:Y:S01]  /*1690*/  FADD.FTZ R166, -R205, R139 ;  /* 0x0000008bcda67221 */ /* 0x000fe20000010100 */
[C---:B-----5:R-:W-:Y:S01]  /*16a0*/  FMUL.FTZ R170, R149.reuse, R170 ;  /* 0x000000aa95aa7220 */ /* 0x060fe20000410000 */
[C---:B------:R-:W-:Y:S01]  /*16b0*/  FMUL.FTZ R171, R149.reuse, R136 ;  /* 0x0000008895ab7220 */ /* 0x040fe20000410000 */
[----:B------:R-:W-:Y:S01]  /*16c0*/  FMUL.FTZ R167, R149, R138 ;  /* 0x0000008a95a77220 */ /* 0x000fe20000410000 */
[C---:B---3--:R-:W-:Y:S01]  /*16d0*/  FADD.FTZ R162, -R205.reuse, R141 ;  /* 0x0000008dcda27221 */ /* 0x048fe20000010100 */
[----:B------:R-:W-:Y:S01]  /*16e0*/  FADD.FTZ R140, -R205, R140 ;  /* 0x0000008ccd8c7221 */ /* 0x000fe20000010100 */
[----:B----4-:R-:W-:-:S02]  /*16f0*/  HADD2.F32 R137, -RZ, R144.H0_H0 ;  /* 0x20000090ff897230 */ /* 0x010fc40000004100 */
[C---:B------:R-:W-:Y:S01]  /*1700*/  FMUL.FTZ R166, R149.reuse, R166 ;  /* 0x000000a695a67220 */ /* 0x040fe20000410000 */
[--C-:B------:R-:W-:Y:S02]  /*1710*/  HADD2.F32 R139, -RZ, R145.reuse.H0_H0 ;  /* 0x20000091ff8b7230 */ /* 0x100fe40000004100 */
[----:B------:R-:W-:Y:S01]  /*1720*/  FMUL.FTZ R163, R149, R140 ;  /* 0x0000008c95a37220 */ /* 0x000fe20000410000 */
[----:B------:R-:W-:Y:S02]  /*1730*/  HADD2.F32 R144, -RZ, R144.H1_H1 ;  /* 0x30000090ff907230 */ /* 0x000fe40000004100 */
[-C--:B------:R-:W-:Y:S01]  /*1740*/  FMUL.FTZ R169, R169, R137.reuse ;  /* 0x00000089a9a97220 */ /* 0x080fe20000410000 */
        /* <DEDUP_REMOVED lines=8> */
[----:B------:R-:W-:-:S02]  /*17d0*/  HADD2.F32 R145, -RZ, R145.H1_H1 ;  /* 0x30000091ff917230 */ /* 0x000fc40000004100 */
[----:B------:R-:W-:Y:S01]  /*17e0*/  FADD.FTZ R158, -R205, R143 ;  /* 0x0000008fcd9e7221 */ /* 0x000fe20000010100 */
        /* <DEDUP_REMOVED lines=40> */
.L_x_8407:
        /* <DEDUP_REMOVED lines=26> */
.L_x_8412:
[----:B------:R-:W-:Y:S05]  /*1c10*/  BSYNC.RECONVERGENT B0 ;  /* 0x0000000000007941 */ /* 0x000fea0003800200 */
.L_x_8406:
        /* <DEDUP_REMOVED lines=21> */
.L_x_8505:
        /* <DEDUP_REMOVED lines=8> */
[----:B0-----:R-:W-:Y:S01]  /*1df0*/  FMUL.FTZ R140, R139, UR9 ;  /* 0x000000098b8c7c20 */ /* 0x001fe20008410000 */
[----:B------:R-:W-:-:S02]  /*1e00*/  @P2 SHF.R.S32.HI R141, RZ, 0x1f, R136 ;  /* 0x0000001fff8d2819 */ /* 0x000fc40000011488 */
[----:B------:R-:W-:Y:S02]  /*1e10*/  FSEL R143, R143, RZ, !P0 ;  /* 0x000000ff8f8f7208 */ /* 0x000fe40004000000 */
[----:B------:R-:W-:Y:S01]  /*1e20*/  @P2 LEA.HI R137, R141, R136, RZ, 0x3 ;  /* 0x000000888d892211 */ /* 0x000fe200078f18ff */
[----:B------:R-:W-:-:S03]  /*1e30*/  HFMA2 R141, -RZ, RZ, 0, 0 ;  /* 0x00000000ff8d7431 */ /* 0x000fc600000001ff */
[----:B------:R-:W-:Y:S01]  /*1e40*/  @P2 LEA.HI.SX32 R141, R137, R148, 0x1d ;  /* 0x00000094898d2211 */ /* 0x000fe200078feaff */
[----:B------:R-:W-:Y:S06]  /*1e50*/  @!P3 BRA `(.L_x_8415) ;  /* 0x0000001800e8b947 */ /* 0x000fec0003800000 */
[----:B------:R-:W-:Y:S04]  /*1e60*/  BSSY.RECONVERGENT B1, `(.L_x_8416) ;  /* 0x0000005000017945 */ /* 0x000fe80003800200 */
[----:B------:R-:W-:Y:S05]  /*1e70*/  @!P2 BRA `(.L_x_8417) ;  /* 0x00000000000ca947 */ /* 0x000fea0003800000 */
[----:B------:R-:W0:Y:S02]  /*1e80*/  LDC.64 R120, c[0x0][0x390] ;  /* 0x0000e400ff787b82 */ /* 0x000e240000000a00 */
[----:B0-----:R-:W-:-:S06]  /*1e90*/  IMAD.WIDE.U32 R120, R141, 0x10, R120 ;  /* 0x000000108d787825 */ /* 0x001fcc00078e0078 */
[----:B------:R-:W5:Y:S02]  /*1ea0*/  LDG.E.128 R120, desc[UR6][R120.64] ;  /* 0x0000000678787981 */ /* 0x000f64000c1e1d00 */
.L_x_8417:
[----:B------:R-:W-:Y:S05]  /*1eb0*/  BSYNC.RECONVERGENT B1 ;  /* 0x0000000000017941 */ /* 0x000fea0003800200 */
.L_x_8416:
        /* <DEDUP_REMOVED lines=23> */
.L_x_8422:
[----:B------:R-:W-:Y:S05]  /*2030*/  BSYNC.RECONVERGENT B2 ;  /* 0x0000000000027941 */ /* 0x000fea0003800200 */
.L_x_8421:
[----:B------:R-:W-:Y:S04]  /*2040*/  BSSY.RECONVERGENT B2, `(.L_x_8423) ;  /* 0x000000e000027945 */ /* 0x000fe80003800200 */
[----:B------:R-:W-:Y:S05]  /*2050*/  @!P2 BRA `(.L_x_8424) ;  /* 0x000000000030a947 */ /* 0x000fea0003800000 */
[----:B------:R-:W-:Y:S01]  /*2060*/  FFMA.FTZ R137, R202, R140, R143 ;  /* 0x0000008cca897223 */ /* 0x000fe2000001008f */
        /* <DEDUP_REMOVED lines=11> */
.L_x_8424:
[----:B------:R-:W-:Y:S05]  /*2120*/  BSYNC.RECONVERGENT B2 ;  /* 0x0000000000027941 */ /* 0x000fea0003800200 */
.L_x_8423:
        /* <DEDUP_REMOVED lines=14> */
.L_x_8426:
[----:B------:R-:W-:Y:S05]  /*2210*/  BSYNC.RECONVERGENT B2 ;  /* 0x0000000000027941 */ /* 0x000fea0003800200 */
.L_x_8425:
        /* <DEDUP_REMOVED lines=14> */
.L_x_8428:
[----:B------:R-:W-:Y:S05]  /*2300*/  BSYNC.RECONVERGENT B2 ;  /* 0x0000000000027941 */ /* 0x000fea0003800200 */
.L_x_8427:
        /* <DEDUP_REMOVED lines=14> */
.L_x_8430:
[----:B------:R-:W-:Y:S05]  /*23f0*/  BSYNC.RECONVERGENT B2 ;  /* 0x0000000000027941 */ /* 0x000fea0003800200 */
.L_x_8429:
        /* <DEDUP_REMOVED lines=14> */
.L_x_8432:
[----:B------:R-:W-:Y:S05]  /*24e0*/  BSYNC.RECONVERGENT B2 ;  /* 0x0000000000027941 */ /* 0x000fea0003800200 */
.L_x_8431:
        /* <DEDUP_REMOVED lines=14> */
.L_x_8434:
[----:B------:R-:W-:Y:S05]  /*25d0*/  BSYNC.RECONVERGENT B2 ;  /* 0x0000000000027941 */ /* 0x000fea0003800200 */
.L_x_8433:
        /* <DEDUP_REMOVED lines=14> */
.L_x_8420:
[----:B------:R-:W0:Y:S01]  /*26c0*/  @P2 LDC R135, c[0x0][0x40c] ;  /* 0x00010300ff872b82 */ /* 0x000e220000000800 */
[-CC-:B------:R-:W-:Y:S01]  /*26d0*/  FFMA.FTZ R129, R3, R140.reuse, R143.reuse ;  /* 0x0000008c03817223 */ /* 0x180fe2000001008f */
[-C--:B------:R-:W-:Y:S01]  /*26e0*/  FFMA.FTZ R132, R199, R140.reuse, R143 ;  /* 0x0000008cc7847223 */ /* 0x080fe2000001008f */
[----:B------:R-:W-:Y:S01]  /*26f0*/  ISETP.GT.AND P0, PT, R0, RZ, PT ;  /* 0x000000ff0000720c */ /* 0x000fe20003f04270 */
[--C-:B------:R-:W-:Y:S02]  /*2700*/  @P2 HADD2.F32 R133, -RZ, R4.reuse.H1_H1 ;  /* 0x30000004ff852230 */ /* 0x100fe40000004100 */
[----:B------:R-:W-:Y:S01]  /*2710*/  FADD.FTZ R128, R204, -R129 ;  /* 0x80000081cc807221 */ /* 0x000fe20000010000 */
[----:B------:R-:W-:Y:S01]  /*2720*/  FFMA.FTZ R129, R202, R140, R143 ;  /* 0x0000008cca817223 */ /* 0x000fe2000001008f */
[----:B------:R-:W-:Y:S01]  /*2730*/  FADD.FTZ R132, R197, -R132 ;  /* 0x80000084c5847221 */ /* 0x000fe20000010000 */
[----:B------:R-:W1:Y:S01]  /*2740*/  @P2 LDC R136, c[0x0][0x40c] ;  /* 0x00010300ff882b82 */ /* 0x000e620000000800 */
[C---:B------:R-:W-:Y:S01]  /*2750*/  FMUL.FTZ R128, R149.reuse, R128 ;  /* 0x0000008095807220 */ /* 0x040fe20000410000 */
[----:B------:R-:W-:Y:S01]  /*2760*/  FADD.FTZ R130, R200, -R129 ;  /* 0x80000081c8827221 */ /* 0x000fe20000010000 */
[----:B------:R-:W-:Y:S01]  /*2770*/  FMUL.FTZ R131, R149, R132 ;  /* 0x0000008495837220 */ /* 0x000fe20000410000 */
[----:B------:R-:W-:-:S02]  /*2780*/  @P2 HADD2.F32 R132, -RZ, R4.H0_H0 ;  /* 0x20000004ff842230 */ /* 0x000fc40000004100 */
[--C-:B------:R-:W-:Y:S01]  /*2790*/  FFMA.FTZ R139, R195, R140, R143.reuse ;  /* 0x0000008cc38b7223 */ /* 0x100fe2000001008f */
[----:B------:R-:W-:Y:S01]  /*27a0*/  FMUL.FTZ R130, R149, R130 ;  /* 0x0000008295827220 */ /* 0x000fe20000410000 */
[----:B------:R-:W-:Y:S01]  /*27b0*/  FSEL R128, R128, RZ, P0 ;  /* 0x000000ff80807208 */ /* 0x000fe20000000000 */
[----:B------:R-:W2:Y:S01]  /*27c0*/  @P2 LDC R137, c[0x0][0x40c] ;  /* 0x00010300ff892b82 */ /* 0x000ea20000000800 */
[----:B------:R-:W-:Y:S02]  /*27d0*/  @P2 HADD2.F32 R134, -RZ, R5.H0_H0 ;  /* 0x20000005ff862230 */ /* 0x000fe40000004100 */
[-CC-:B------:R-:W-:Y:S01]  /*27e0*/  FFMA.FTZ R146, R192, R140.reuse, R143.reuse ;  /* 0x0000008cc0927223 */ /* 0x180fe2000001008f */
[----:B------:R-:W-:Y:S01]  /*27f0*/  FSEL R129, R130, RZ, P0 ;  /* 0x000000ff82817208 */ /* 0x000fe20000000000 */
[----:B------:R-:W-:Y:S01]  /*2800*/  FFMA.FTZ R147, R191, R140, R143 ;  /* 0x0000008cbf937223 */ /* 0x000fe2000001008f */
[----:B------:R-:W-:Y:S01]  /*2810*/  FSEL R130, R131, RZ, P0 ;  /* 0x000000ff83827208 */ /* 0x000fe20000000000 */
[----:B------:R-:W-:Y:S01]  /*2820*/  FADD.FTZ R146, R193, -R146 ;  /* 0x80000092c1927221 */ /* 0x000fe20000010000 */
[----:B------:R-:W-:-:S02]  /*2830*/  @P2 HADD2.F32 R208, -RZ, R7.H0_H0 ;  /* 0x20000007ffd02230 */ /* 0x000fc40000004100 */
[----:B0-----:R-:W-:Y:S01]  /*2840*/  @P2 FMUL.FTZ R135, R128, R135 ;  /* 0x0000008780872220 */ /* 0x001fe20000410000 */
[----:B------:R-:W0:Y:S01]  /*2850*/  @P2 LDC R145, c[0x0][0x40c] ;  /* 0x00010300ff912b82 */ /* 0x000e220000000800 */
[----:B-----5:R-:W-:Y:S02]  /*2860*/  @P2 HADD2.F32 R205, -RZ, R120.H0_H0 ;  /* 0x20000078ffcd2230 */ /* 0x020fe40000004100 */
[-C--:B------:R-:W-:Y:S01]  /*2870*/  @P2 FMUL.FTZ R131, R132, R135.reuse ;  /* 0x0000008784832220 */ /* 0x080fe20000410000 */
[----:B------:R-:W-:Y:S02]  /*2880*/  @P2 HADD2.F32 R207, -RZ, R121.H0_H0 ;  /* 0x20000079ffcf2230 */ /* 0x000fe40000004100 */
[----:B------:R-:W-:Y:S01]  /*2890*/  @P2 FFMA.FTZ R72, R205, R135, R72 ;  /* 0x00000087cd482223 */ /* 0x000fe20000010048 */
[----:B-1----:R-:W-:Y:S01]  /*28a0*/  @P2 FMUL.FTZ R136, R129, R136 ;  /* 0x0000008881882220 */ /* 0x002fe20000410000 */
[----:B------:R-:W-:Y:S01]  /*28b0*/  @P2 F2FP.F16.F32.PACK_AB R131, RZ, R131 ;  /* 0x00000083ff83223e */ /* 0x000fe200000000ff */
[----:B------:R-:W1:Y:S01]  /*28c0*/  @P2 LDC R138, c[0x0][0x40c] ;  /* 0x00010300ff8a2b82 */ /* 0x000e620000000800 */
[----:B------:R-:W-:-:S02]  /*28d0*/  @P2 HADD2.F32 R205, -RZ, R123.H0_H0 ;  /* 0x2000007bffcd2230 */ /* 0x000fc40000004100 */
[----:B------:R-:W-:Y:S01]  /*28e0*/  @P2 FMUL.FTZ R132, R133, R136 ;  /* 0x0000008885842220 */ /* 0x000fe20000410000 */
[----:B------:R-:W-:Y:S01]  /*28f0*/  @P2 PRMT R124, R131, 0x7610, R124 ;  /* 0x00007610837c2816 */ /* 0x000fe2000000007c */
[----:B------:R-:W-:Y:S01]  /*2900*/  FFMA.FTZ R131, R198, R140, R143 ;  /* 0x0000008cc6837223 */ /* 0x000fe2000001008f */
[----:B--2---:R-:W-:Y:S02]  /*2910*/  @P2 FMUL.FTZ R137, R130, R137 ;  /* 0x0000008982892220 */ /* 0x004fe40000410000 */
[----:B------:R-:W-:Y:S01]  /*2920*/  @P2 F2FP.F16.F32.PACK_AB R132, RZ, R132 ;  /* 0x00000084ff84223e */ /* 0x000fe200000000ff */
[----:B------:R-:W2:Y:S01]  /*2930*/  @P2 LDC R201, c[0x0][0x40c] ;  /* 0x00010300ffc92b82 */ /* 0x000ea20000000800 */
[----:B------:R-:W-:Y:S02]  /*2940*/  @P2 FMUL.FTZ R133, R134, R137 ;  /* 0x0000008986852220 */ /* 0x000fe40000410000 */
[----:B------:R-:W-:Y:S01]  /*2950*/  @P2 PRMT R124, R124, 0x5410, R132 ;  /* 0x000054107c7c2816 */ /* 0x000fe20000000084 */
[----:B------:R-:W-:Y:S01]  /*2960*/  FADD.FTZ R132, R196, -R131 ;  /* 0x80000083c4847221 */ /* 0x000fe20000010000 */
[----:B------:R-:W-:Y:S01]  /*2970*/  FADD.FTZ R134, R194, -R139 ;  /* 0x8000008bc2867221 */ /* 0x000fe20000010000 */
[----:B------:R-:W-:Y:S01]  /*2980*/  @P2 HADD2.F32 R139, -RZ, R5.H1_H1 ;  /* 0x30000005ff8b2230 */ /* 0x000fe20000004100 */
[----:B------:R-:W-:Y:S01]  /*2990*/  @P2 F2FP.F16.F32.PACK_AB R133, RZ, R133 ;  /* 0x00000085ff85223e */ /* 0x000fe200000000ff */
[C---:B------:R-:W-:Y:S01]  /*29a0*/  FMUL.FTZ R132, R149.reuse, R132 ;  /* 0x0000008495847220 */ /* 0x040fe20000410000 */
[----:B------:R-:W3:Y:S01]  /*29b0*/  @P2 LDC R206, c[0x0][0x40c] ;  /* 0x00010300ffce2b82 */ /* 0x000ee20000000800 */
[----:B------:R-:W-:Y:S01]  /*29c0*/  FMUL.FTZ R134, R149, R134 ;  /* 0x0000008695867220 */ /* 0x000fe20000410000 */
[----:B------:R-:W-:Y:S01]  /*29d0*/  @P2 PRMT R125, R133, 0x7610, R125 ;  /* 0x00007610857d2816 */ /* 0x000fe2000000007d */
[----:B------:R-:W-:Y:S01]  /*29e0*/  FMUL.FTZ R133, R149, R146 ;  /* 0x0000009295857220 */ /* 0x000fe20000410000 */
[----:B------:R-:W-:Y:S01]  /*29f0*/  FSEL R131, R132, RZ, P0 ;  /* 0x000000ff84837208 */ /* 0x000fe20000000000 */
[--C-:B------:R-:W-:Y:S01]  /*2a00*/  @P2 HADD2.F32 R146, -RZ, R6.reuse.H0_H0 ;  /* 0x20000006ff922230 */ /* 0x100fe20000004100 */
[----:B------:R-:W-:Y:S01]  /*2a10*/  FSEL R132, R134, RZ, P0 ;  /* 0x000000ff86847208 */ /* 0x000fe20000000000 */
[----:B------:R-:W-:Y:S01]  /*2a20*/  FADD.FTZ R134, R190, -R147 ;  /* 0x80000093be867221 */ /* 0x000fe20000010000 */
[----:B------:R-:W-:Y:S01]  /*2a30*/  FSEL R133, R133, RZ, P0 ;  /* 0x000000ff85857208 */ /* 0x000fe20000000000 */
[----:B-1----:R-:W-:Y:S01]  /*2a40*/  @P2 FMUL.FTZ R138, R131, R138 ;  /* 0x0000008a838a2220 */ /* 0x002fe20000410000 */
[----:B------:R-:W-:-:S02]  /*2a50*/  @P2 HADD2.F32 R147, -RZ, R6.H1_H1 ;  /* 0x30000006ff932230 */ /* 0x000fc40000004100 */
[----:B0-----:R-:W-:Y:S01]  /*2a60*/  @P2 FMUL.FTZ R145, R132, R145 ;  /* 0x0000009184912220 */ /* 0x001fe20000410000 */
[----:B------:R-:W-:Y:S01]  /*2a70*/  FMUL.FTZ R134, R149, R134 ;  /* 0x0000008695867220 */ /* 0x000fe20000410000 */
[----:B------:R-:W-:Y:S01]  /*2a80*/  @P2 FMUL.FTZ R139, R139, R138 ;  /* 0x0000008a8b8b2220 */ /* 0x000fe20000410000 */
[----:B------:R-:W-:Y:S01]  /*2a90*/  @P2 FFMA.FTZ R74, R207, R137, R74 ;  /* 0x00000089cf4a2223 */ /* 0x000fe2000001004a */
[----:B------:R-:W-:Y:S01]  /*2aa0*/  @P2 FMUL.FTZ R146, R146, R145 ;  /* 0x0000009192922220 */ /* 0x000fe20000410000 */
[----:B------:R-:W-:Y:S01]  /*2ab0*/  @P2 HADD2.F32 R137, -RZ, R122.H0_H0 ;  /* 0x2000007aff892230 */ /* 0x000fe20000004100 */
[----:B------:R-:W-:Y:S02]  /*2ac0*/  FSEL R134, R134, RZ, P0 ;  /* 0x000000ff86867208 */ /* 0x000fe40000000000 */
[----:B------:R-:W-:Y:S02]  /*2ad0*/  @P2 F2FP.F16.F32.PACK_AB R139, RZ, R139 ;  /* 0x0000008bff8b223e */ /* 0x000fe400000000ff */
[----:B------:R-:W-:Y:S01]  /*2ae0*/  @P2 F2FP.F16.F32.PACK_AB R146, RZ, R146 ;  /* 0x00000092ff92223e */ /* 0x000fe200000000ff */
[----:B--2---:R-:W-:Y:S01]  /*2af0*/  @P2 FMUL.FTZ R201, R134, R201 ;  /* 0x000000c986c92220 */ /* 0x004fe20000410000 */
[----:B------:R-:W-:Y:S01]  /*2b00*/  @P2 PRMT R125, R125, 0x5410, R139 ;  /* 0x000054107d7d2816 */ /* 0x000fe2000000008b */
[----:B---3--:R-:W-:Y:S01]  /*2b10*/  @P2 FMUL.FTZ R206, R133, R206 ;  /* 0x000000ce85ce2220 */ /* 0x008fe20000410000 */
[----:B------:R-:W-:Y:S01]  /*2b20*/  @P2 PRMT R126, R146, 0x7610, R126 ;  /* 0x00007610927e2816 */ /* 0x000fe2000000007e */
[----:B------:R-:W-:Y:S01]  /*2b30*/  FFMA.FTZ R146, R188, R140, R143 ;  /* 0x0000008cbc927223 */ /* 0x000fe2000001008f */
[----:B------:R-:W-:Y:S01]  /*2b40*/  @P2 FMUL.FTZ R139, R208, R201 ;  /* 0x000000c9d08b2220 */ /* 0x000fe20000410000 */
[----:B------:R-:W-:-:S02]  /*2b50*/  @P2 HADD2.F32 R208, -RZ, R120.H1_H1 ;  /* 0x30000078ffd02230 */ /* 0x000fc40000004100 */
[----:B------:R-:W-:Y:S01]  /*2b60*/  @P2 FMUL.FTZ R147, R147, R206 ;  /* 0x000000ce93932220 */ /* 0x000fe20000410000 */
[----:B------:R-:W-:Y:S01]  /*2b70*/  FADD.FTZ R146, R189, -R146 ;  /* 0x80000092bd927221 */ /* 0x000fe20000010000 */
[----:B------:R-:W-:Y:S01]  /*2b80*/  @P2 FFMA.FTZ R76, R137, R145, R76 ;  /* 0x00000091894c2223 */ /* 0x000fe2000001004c */
[----:B------:R-:W-:Y:S01]  /*2b90*/  @P2 F2FP.F16.F32.PACK_AB R139, RZ, R139 ;  /* 0x0000008bff8b223e */ /* 0x000fe200000000ff */
[----:B------:R-:W-:Y:S01]  /*2ba0*/  @P2 FFMA.FTZ R73, R208, R136, R73 ;  /* 0x00000088d0492223 */ /* 0x000fe20000010049 */
[----:B------:R-:W-:Y:S02]  /*2bb0*/  @P2 HADD2.F32 R136, -RZ, R121.H1_H1 ;  /* 0x30000079ff882230 */ /* 0x000fe40000004100 */
[----:B------:R-:W-:Y:S01]  /*2bc0*/  FMUL.FTZ R146, R149, R146 ;  /* 0x0000009295927220 */ /* 0x000fe20000410000 */
[----:B------:R-:W-:Y:S01]  /*2bd0*/  @P2 HADD2.F32 R208, -RZ, R122.H1_H1 ;  /* 0x3000007affd02230 */ /* 0x000fe20000004100 */
[----:B------:R-:W-:Y:S01]  /*2be0*/  @P2 F2FP.F16.F32.PACK_AB R147, RZ, R147 ;  /* 0x00000093ff93223e */ /* 0x000fe200000000ff */
[----:B------:R-:W-:Y:S01]  /*2bf0*/  @P2 FFMA.FTZ R78, R205, R201, R78 ;  /* 0x000000c9cd4e2223 */ /* 0x000fe2000001004e */
[----:B------:R-:W-:Y:S01]  /*2c00*/  @P2 FFMA.FTZ R75, R136, R138, R75 ;  /* 0x0000008a884b2223 */ /* 0x000fe2000001004b */
[----:B------:R-:W-:Y:S01]  /*2c10*/  FSEL R135, R146, RZ, P0 ;  /* 0x000000ff92877208 */ /* 0x000fe20000000000 */
[----:B------:R-:W-:Y:S01]  /*2c20*/  @P2 FFMA.FTZ R77, R208, R206, R77 ;  /* 0x000000ced04d2223 */ /* 0x000fe2000001004d */
[----:B------:R-:W-:-:S02]  /*2c30*/  @P2 PRMT R126, R126, 0x5410, R147 ;  /* 0x000054107e7e2816 */ /* 0x000fc40000000093 */
        /* <DEDUP_REMOVED lines=10> */
.L_x_8419:
[----:B------:R-:W-:Y:S02]  /*2ce0*/  MOV R142, UR20 ;  /* 0x00000014008e7c02 */ /* 0x000fe40008000f00 */
[----:B------:R-:W-:Y:S02]  /*2cf0*/  MOV R144, UR21 ;  /* 0x0000001500907c02 */ /* 0x000fe40008000f00 */
[----:B------:R-:W-:-:S04]  /*2d00*/  ISETP.NE.U32.AND P0, PT, R142, RZ, PT ;  /* 0x000000ff8e00720c */ /* 0x000fc80003f05070 */
[----:B------:R-:W-:-:S13]  /*2d10*/  ISETP.NE.AND.EX P0, PT, R144, RZ, PT, P0 ;  /* 0x000000ff9000720c */ /* 0x000fda0003f05300 */
[----:B------:R-:W-:Y:S05]  /*2d20*/  @P0 BRA `(.L_x_8436) ;  /* 0x0000000400840947 */ /* 0x000fea0003800000 */
[----:B------:R-:W0:Y:S01]  /*2d30*/  @P2 LDC R139, c[0x0][0x40c] ;  /* 0x00010300ff8b2b82 */ /* 0x000e220000000800 */
[--C-:B------:R-:W-:Y:S01]  /*2d40*/  @P1 FFMA.FTZ R137, R3, R140, R143.reuse ;  /* 0x0000008c03891223 */ /* 0x100fe2000001008f */
[----:B------:R-:W-:Y:S01]  /*2d50*/  MOV R136, R96 ;  /* 0x0000006000887202 */ /* 0x000fe20000000f00 */
[-C--:B------:R-:W-:Y:S01]  /*2d60*/  @P1 FFMA.FTZ R145, R202, R140.reuse, R143 ;  /* 0x0000008cca911223 */ /* 0x080fe2000001008f */
[--C-:B------:R-:W-:Y:S02]  /*2d70*/  @P2 HADD2.F32 R206, -RZ, R4.reuse.H0_H0 ;  /* 0x20000004ffce2230 */ /* 0x100fe40000004100 */
[----:B------:R-:W-:Y:S01]  /*2d80*/  @P1 FADD.FTZ R137, R204, -R137 ;  /* 0x80000089cc891221 */ /* 0x000fe20000010000 */
[----:B------:R-:W-:Y:S01]  /*2d90*/  @P1 FFMA.FTZ R205, R198, R140, R143 ;  /* 0x0000008cc6cd1223 */ /* 0x000fe2000001008f */
[----:B------:R-:W-:Y:S01]  /*2da0*/  @P1 FADD.FTZ R146, R200, -R145 ;  /* 0x80000091c8921221 */ /* 0x000fe20000010000 */
[----:B------:R-:W1:Y:S01]  /*2db0*/  @P2 LDC R147, c[0x0][0x40c] ;  /* 0x00010300ff932b82 */ /* 0x000e620000000800 */
[C---:B------:R-:W-:Y:S01]  /*2dc0*/  @P1 FFMA.FTZ R136, R149.reuse, R137, R96 ;  /* 0x0000008995881223 */ /* 0x040fe20000010060 */
[----:B------:R-:W-:Y:S01]  /*2dd0*/  MOV R138, R97 ;  /* 0x00000061008a7202 */ /* 0x000fe20000000f00 */
[----:B------:R-:W-:Y:S01]  /*2de0*/  @P1 FFMA.FTZ R138, R149, R146, R97 ;  /* 0x00000092958a1223 */ /* 0x000fe20000010061 */
[-C--:B------:R-:W-:Y:S01]  /*2df0*/  @P1 FFMA.FTZ R146, R199, R140.reuse, R143 ;  /* 0x0000008cc7921223 */ /* 0x080fe2000001008f */
[----:B------:R-:W-:Y:S01]  /*2e00*/  @P1 FADD.FTZ R208, R196, -R205 ;  /* 0x800000cdc4d01221 */ /* 0x000fe20000010000 */
[----:B------:R-:W-:Y:S01]  /*2e10*/  @P1 FFMA.FTZ R209, R195, R140, R143 ;  /* 0x0000008cc3d11223 */ /* 0x000fe2000001008f */
[----:B------:R-:W-:Y:S01]  /*2e20*/  MOV R145, R98 ;  /* 0x0000006200917202 */ /* 0x000fe20000000f00 */
[----:B------:R-:W2:Y:S01]  /*2e30*/  @P2 LDC R207, c[0x0][0x40c] ;  /* 0x00010300ffcf2b82 */ /* 0x000ea20000000800 */
[----:B------:R-:W-:Y:S01]  /*2e40*/  @P1 FADD.FTZ R201, R197, -R146 ;  /* 0x80000092c5c91221 */ /* 0x000fe20000010000 */
[----:B------:R-:W-:Y:S01]  /*2e50*/  MOV R146, R99 ;  /* 0x0000006300927202 */ /* 0x000fe20000000f00 */
[C---:B------:R-:W-:Y:S01]  /*2e60*/  @P1 FFMA.FTZ R146, R149.reuse, R208, R99 ;  /* 0x000000d095921223 */ /* 0x040fe20000010063 */
[----:B------:R-:W-:Y:S01]  /*2e70*/  @P1 FADD.FTZ R209, R194, -R209 ;  /* 0x800000d1c2d11221 */ /* 0x000fe20000010000 */
[----:B------:R-:W-:Y:S01]  /*2e80*/  @P1 FFMA.FTZ R145, R149, R201, R98 ;  /* 0x000000c995911223 */ /* 0x000fe20000010062 */
[-CC-:B------:R-:W-:Y:S01]  /*2e90*/  @P1 FFMA.FTZ R210, R192, R140.reuse, R143.reuse ;  /* 0x0000008cc0d21223 */ /* 0x180fe2000001008f */
[----:B------:R-:W-:Y:S01]  /*2ea0*/  @P1 FFMA.FTZ R211, R191, R140, R143 ;  /* 0x0000008cbfd31223 */ /* 0x000fe2000001008f */
[----:B0-----:R-:W-:Y:S01]  /*2eb0*/  @P2 FMUL.FTZ R137, R136, R139 ;  /* 0x0000008b88892220 */ /* 0x001fe20000410000 */
[----:B------:R-:W0:Y:S01]  /*2ec0*/  @P2 LDC R208, c[0x0][0x40c] ;  /* 0x00010300ffd02b82 */ /* 0x000e220000000800 */
[----:B------:R-:W-:-:S02]  /*2ed0*/  @P2 HADD2.F32 R139, -RZ, R4.H1_H1 ;  /* 0x30000004ff8b2230 */ /* 0x000fc40000004100 */
[----:B------:R-:W-:Y:S01]  /*2ee0*/  @P1 FADD.FTZ R210, R193, -R210 ;  /* 0x800000d2c1d21221 */ /* 0x000fe20000010000 */
[----:B------:R-:W-:Y:S01]  /*2ef0*/  @P2 FMUL.FTZ R136, R206, R137 ;  /* 0x00000089ce882220 */ /* 0x000fe20000410000 */
[----:B------:R-:W-:Y:S01]  /*2f00*/  MOV R201, R101 ;  /* 0x0000006500c97202 */ /* 0x000fe20000000f00 */
[----:B------:R-:W-:Y:S01]  /*2f10*/  @P1 FADD.FTZ R211, R190, -R211 ;  /* 0x800000d3bed31221 */ /* 0x000fe20000010000 */
[----:B------:R-:W-:Y:S01]  /*2f20*/  @P1 FFMA.FTZ R201, R149, R210, R101 ;  /* 0x000000d295c91223 */ /* 0x000fe20000010065 */
[----:B-1----:R-:W-:Y:S01]  /*2f30*/  @P2 FMUL.FTZ R138, R138, R147 ;  /* 0x000000938a8a2220 */ /* 0x002fe20000410000 */
[----:B------:R-:W1:Y:S01]  /*2f40*/  @P2 LDC R206, c[0x0][0x40c] ;  /* 0x00010300ffce2b82 */ /* 0x000e620000000800 */
[----:B------:R-:W-:Y:S01]  /*2f50*/  @P2 F2FP.F16.F32.PACK_AB R136, RZ, R136 ;  /* 0x00000088ff88223e */ /* 0x000fe200000000ff */
[----:B------:R-:W-:Y:S02]  /*2f60*/  @P2 HADD2.F32 R210, -RZ, R7.H0_H0 ;  /* 0x20000007ffd22230 */ /* 0x000fe40000004100 */
[----:B------:R-:W-:Y:S01]  /*2f70*/  @P2 FMUL.FTZ R139, R139, R138 ;  /* 0x0000008a8b8b2220 */ /* 0x000fe20000410000 */
[----:B------:R-:W-:Y:S01]  /*2f80*/  MOV R147, R100 ;  /* 0x0000006400937202 */ /* 0x000fe20000000f00 */
[----:B------:R-:W-:Y:S01]  /*2f90*/  @P1 FFMA.FTZ R147, R149, R209, R100 ;  /* 0x000000d195931223 */ /* 0x000fe20000010064 */
[----:B------:R-:W-:Y:S01]  /*2fa0*/  @P2 PRMT R124, R136, 0x7610, R124 ;  /* 0x00007610887c2816 */ /* 0x000fe2000000007c */
[--C-:B------:R-:W-:Y:S01]  /*2fb0*/  @P2 HADD2.F32 R136, -RZ, R5.reuse.H0_H0 ;  /* 0x20000005ff882230 */ /* 0x100fe20000004100 */
[----:B------:R-:W3:Y:S01]  /*2fc0*/  @P2 LDC R212, c[0x0][0x40c] ;  /* 0x00010300ffd42b82 */ /* 0x000ee20000000800 */
[----:B------:R-:W-:Y:S01]  /*2fd0*/  @P2 F2FP.F16.F32.PACK_AB R139, RZ, R139 ;  /* 0x0000008bff8b223e */ /* 0x000fe200000000ff */
[----:B------:R-:W-:-:S02]  /*2fe0*/  @P2 HADD2.F32 R209, -RZ, R5.H1_H1 ;  /* 0x30000005ffd12230 */ /* 0x000fc40000004100 */
[----:B--2---:R-:W-:Y:S01]  /*2ff0*/  @P2 FMUL.FTZ R146, R146, R207 ;  /* 0x000000cf92922220 */ /* 0x004fe20000410000 */
[----:B------:R-:W-:Y:S01]  /*3000*/  MOV R205, R102 ;  /* 0x0000006600cd7202 */ /* 0x000fe20000000f00 */
[----:B------:R-:W-:Y:S01]  /*3010*/  @P1 FFMA.FTZ R205, R149, R211, R102 ;  /* 0x000000d395cd1223 */ /* 0x000fe20000010066 */
[----:B------:R-:W-:Y:S01]  /*3020*/  @P2 PRMT R124, R124, 0x5410, R139 ;  /* 0x000054107c7c2816 */ /* 0x000fe2000000008b */
[----:B------:R-:W-:Y:S01]  /*3030*/  @P2 FMUL.FTZ R139, R209, R146 ;  /* 0x00000092d18b2220 */ /* 0x000fe20000410000 */
[----:B------:R-:W2:Y:S01]  /*3040*/  @P2 LDC R214, c[0x0][0x40c] ;  /* 0x00010300ffd62b82 */ /* 0x000ea20000000800 */
[----:B0-----:R-:W-:Y:S01]  /*3050*/  @P2 FMUL.FTZ R147, R147, R208 ;  /* 0x000000d093932220 */ /* 0x001fe20000410000 */
[--C-:B------:R-:W-:Y:S02]  /*3060*/  @P2 HADD2.F32 R208, -RZ, R6.reuse.H0_H0 ;  /* 0x20000006ffd02230 */ /* 0x100fe40000004100 */
[----:B------:R-:W-:Y:S01]  /*3070*/  @P2 HADD2.F32 R207, -RZ, R6.H1_H1 ;  /* 0x30000006ffcf2230 */ /* 0x000fe20000004100 */
[----:B------:R-:W-:Y:S01]  /*3080*/  @P2 F2FP.F16.F32.PACK_AB R139, RZ, R139 ;  /* 0x0000008bff8b223e */ /* 0x000fe200000000ff */
[----:B-----5:R-:W-:-:S02]  /*3090*/  @P2 HADD2.F32 R209, -RZ, R121.H0_H0 ;  /* 0x20000079ffd12230 */ /* 0x020fc40000004100 */
[----:B-1----:R-:W-:-:S04]  /*30a0*/  @P2 FMUL.FTZ R145, R145, R206 ;  /* 0x000000ce91912220 */ /* 0x002fc80000410000 */
[-C--:B------:R-:W-:Y:S01]  /*30b0*/  @P2 FMUL.FTZ R136, R136, R145.reuse ;  /* 0x0000009188882220 */ /* 0x080fe20000410000 */
[----:B------:R-:W-:Y:S01]  /*30c0*/  @P2 FFMA.FTZ R74, R209, R145, R74 ;  /* 0x00000091d14a2223 */ /* 0x000fe2000001004a */
[----:B------:R-:W-:Y:S02]  /*30d0*/  @P2 HADD2.F32 R145, -RZ, R123.H0_H0 ;  /* 0x2000007bff912230 */ /* 0x000fe40000004100 */
[----:B---3--:R-:W-:Y:S01]  /*30e0*/  @P2 FMUL.FTZ R206, R201, R212 ;  /* 0x000000d4c9ce2220 */ /* 0x008fe20000410000 */
[----:B------:R-:W-:Y:S01]  /*30f0*/  @P2 F2FP.F16.F32.PACK_AB R136, RZ, R136 ;  /* 0x00000088ff88223e */ /* 0x000fe200000000ff */
[----:B------:R-:W-:Y:S01]  /*3100*/  @P2 FMUL.FTZ R201, R208, R147 ;  /* 0x00000093d0c92220 */ /* 0x000fe20000410000 */
[--C-:B------:R-:W-:Y:S02]  /*3110*/  @P2 HADD2.F32 R208, -RZ, R120.reuse.H1_H1 ;  /* 0x30000078ffd02230 */ /* 0x100fe40000004100 */
[----:B------:R-:W-:Y:S01]  /*3120*/  @P2 PRMT R125, R136, 0x7610, R125 ;  /* 0x00007610887d2816 */ /* 0x000fe2000000007d */
[----:B------:R-:W-:Y:S01]  /*3130*/  @P2 FMUL.FTZ R136, R207, R206 ;  /* 0x000000cecf882220 */ /* 0x000fe20000410000 */
[----:B------:R-:W-:-:S02]  /*3140*/  @P2 HADD2.F32 R207, -RZ, R120.H0_H0 ;  /* 0x20000078ffcf2230 */ /* 0x000fc40000004100 */
[----:B--2---:R-:W-:Y:S01]  /*3150*/  @P2 FMUL.FTZ R205, R205, R214 ;  /* 0x000000d6cdcd2220 */ /* 0x004fe20000410000 */
        /* <DEDUP_REMOVED lines=19> */
[----:B------:R-:W-:Y:S01]  /*3290*/  MOV R136, R103 ;  /* 0x0000006700887202 */ /* 0x000fe20000000f00 */
        /* <DEDUP_REMOVED lines=10> */
.L_x_8436:
        /* <DEDUP_REMOVED lines=11> */
[----:B------:R-:W-:-:S02]  /*33f0*/  @P2 HADD2.F32 R132, -RZ, R4.H0_H0 ;  /* 0x20000004ff842230 */ /* 0x000fc40000004100 */
[----:B------:R-:W-:Y:S01]  /*3400*/  @P1 FADD.FTZ R134, R197, -R134 ;  /* 0x80000086c5861221 */ /* 0x000fe20000010000 */
[----:B------:R-:W-:Y:S01]  /*3410*/  @P2 HADD2.F32 R133, -RZ, R4.H1_H1 ;  /* 0x30000004ff852230 */ /* 0x000fe20000004100 */
[----:B------:R-:W-:Y:S01]  /*3420*/  MOV R130, R98 ;  /* 0x0000006200827202 */ /* 0x000fe20000000f00 */
[--C-:B------:R-:W-:Y:S01]  /*3430*/  @P1 FFMA.FTZ R136, R188, R140, R143.reuse ;  /* 0x0000008cbc881223 */ /* 0x100fe2000001008f */
[----:B------:R-:W2:Y:S01]  /*3440*/  @P2 LDC R145, c[0x0][0x40c] ;  /* 0x00010300ff912b82 */ /* 0x000ea20000000800 */
[----:B------:R-:W-:Y:S01]  /*3450*/  @P1 FFMA.FTZ R130, R149, R134, R98 ;  /* 0x0000008695821223 */ /* 0x000fe20000010062 */
[--C-:B------:R-:W-:Y:S02]  /*3460*/  @P2 HADD2.F32 R134, -RZ, R5.reuse.H0_H0 ;  /* 0x20000005ff862230 */ /* 0x100fe40000004100 */
[-CC-:B------:R-:W-:Y:S01]  /*3470*/  @P1 FFMA.FTZ R208, R192, R140.reuse, R143.reuse ;  /* 0x0000008cc0d01223 */ /* 0x180fe2000001008f */
[----:B------:R-:W-:Y:S01]  /*3480*/  @P1 FADD.FTZ R136, R189, -R136 ;  /* 0x80000088bd881221 */ /* 0x000fe20000010000 */
[-CC-:B------:R-:W-:Y:S01]  /*3490*/  @P1 FFMA.FTZ R207, R191, R140.reuse, R143.reuse ;  /* 0x0000008cbfcf1223 */ /* 0x180fe2000001008f */
[----:B------:R-:W-:Y:S01]  /*34a0*/  @P1 FFMA.FTZ R201, R195, R140, R143 ;  /* 0x0000008cc3c91223 */ /* 0x000fe2000001008f */
[----:B------:R-:W-:Y:S01]  /*34b0*/  MOV R135, R103 ;  /* 0x0000006700877202 */ /* 0x000fe20000000f00 */
[----:B------:R-:W3:Y:S01]  /*34c0*/  @P2 LDC R212, c[0x0][0x40c] ;  /* 0x00010300ffd42b82 */ /* 0x000ee20000000800 */
[----:B0-----:R-:W-:Y:S01]  /*34d0*/  @P2 FMUL.FTZ R137, R128, R137 ;  /* 0x0000008980892220 */ /* 0x001fe20000410000 */
[----:B------:R-:W-:Y:S01]  /*34e0*/  @P1 FADD.FTZ R208, R193, -R208 ;  /* 0x800000d0c1d01221 */ /* 0x000fe20000010000 */
[----:B------:R-:W-:Y:S01]  /*34f0*/  @P1 FFMA.FTZ R135, R149, R136, R103 ;  /* 0x0000008895871223 */ /* 0x000fe20000010067 */
[----:B------:R-:W-:Y:S01]  /*3500*/  @P1 FADD.FTZ R207, R190, -R207 ;  /* 0x800000cfbecf1221 */ /* 0x000fe20000010000 */
[----:B------:R-:W-:Y:S01]  /*3510*/  @P2 FMUL.FTZ R131, R132, R137 ;  /* 0x0000008984832220 */ /* 0x000fe20000410000 */
[----:B------:R-:W-:Y:S01]  /*3520*/  @P1 FADD.FTZ R201, R194, -R201 ;  /* 0x800000c9c2c91221 */ /* 0x000fe20000010000 */
[----:B------:R-:W-:Y:S01]  /*3530*/  @P2 HADD2.F32 R210, -RZ, R6.H0_H0 ;  /* 0x20000006ffd22230 */ /* 0x000fe20000004100 */
[----:B------:R-:W0:Y:S01]  /*3540*/  @P2 LDC R205, c[0x0][0x40c] ;  /* 0x00010300ffcd2b82 */ /* 0x000e220000000800 */
[----:B-1----:R-:W-:Y:S01]  /*3550*/  @P2 FMUL.FTZ R138, R129, R138 ;  /* 0x0000008a818a2220 */ /* 0x002fe20000410000 */
[----:B------:R-:W-:Y:S01]  /*3560*/  @P2 F2FP.F16.F32.PACK_AB R136, RZ, R131 ;  /* 0x00000083ff88223e */ /* 0x000fe200000000ff */
[----:B------:R-:W-:Y:S01]  /*3570*/  @P2 HADD2.F32 R147, -RZ, R5.H1_H1 ;  /* 0x30000005ff932230 */ /* 0x000fe20000004100 */
[----:B------:R-:W-:Y:S01]  /*3580*/  MOV R131, R99 ;  /* 0x0000006300837202 */ /* 0x000fe20000000f00 */
[----:B------:R-:W-:Y:S01]  /*3590*/  @P2 FMUL.FTZ R132, R133, R138 ;  /* 0x0000008a85842220 */ /* 0x000fe20000410000 */
[----:B------:R-:W-:Y:S01]  /*35a0*/  @P1 FFMA.FTZ R133, R198, R140, R143 ;  /* 0x0000008cc6851223 */ /* 0x000fe2000001008f */
[----:B------:R-:W-:Y:S01]  /*35b0*/  @P2 PRMT R124, R136, 0x7610, R124 ;  /* 0x00007610887c2816 */ /* 0x000fe2000000007c */
[----:B------:R-:W1:Y:S01]  /*35c0*/  @P2 LDC R209, c[0x0][0x40c] ;  /* 0x00010300ffd12b82 */ /* 0x000e620000000800 */
[----:B--2---:R-:W-:Y:S01]  /*35d0*/  @P2 FMUL.FTZ R145, R130, R145 ;  /* 0x0000009182912220 */ /* 0x004fe20000410000 */
[----:B------:R-:W-:Y:S01]  /*35e0*/  @P2 F2FP.F16.F32.PACK_AB R139, RZ, R132 ;  /* 0x00000084ff8b223e */ /* 0x000fe200000000ff */
[----:B------:R-:W-:-:S02]  /*35f0*/  @P2 HADD2.F32 R211, -RZ, R7.H1_H1 ;  /* 0x30000007ffd32230 */ /* 0x000fc40000004100 */
[----:B------:R-:W-:Y:S01]  /*3600*/  @P2 FMUL.FTZ R132, R134, R145 ;  /* 0x0000009186842220 */ /* 0x000fe20000410000 */
[----:B------:R-:W-:Y:S01]  /*3610*/  @P1 FADD.FTZ R134, R196, -R133 ;  /* 0x80000085c4861221 */ /* 0x000fe20000010000 */
[----:B------:R-:W-:Y:S01]  /*3620*/  MOV R133, R101 ;  /* 0x0000006500857202 */ /* 0x000fe20000000f00 */
[----:B------:R-:W2:Y:S01]  /*3630*/  @P2 LDC R206, c[0x0][0x40c] ;  /* 0x00010300ffce2b82 */ /* 0x000ea20000000800 */
[C---:B------:R-:W-:Y:S01]  /*3640*/  @P1 FFMA.FTZ R133, R149.reuse, R208, R101 ;  /* 0x000000d095851223 */ /* 0x040fe20000010065 */
[C---:B------:R-:W-:Y:S01]  /*3650*/  @P1 FFMA.FTZ R131, R149.reuse, R134, R99 ;  /* 0x0000008695831223 */ /* 0x040fe20000010063 */
[----:B------:R-:W-:Y:S01]  /*3660*/  @P2 F2FP.F16.F32.PACK_AB R146, RZ, R132 ;  /* 0x00000084ff92223e */ /* 0x000fe200000000ff */
[----:B-----5:R-:W-:Y:S01]  /*3670*/  @P2 HADD2.F32 R213, -RZ, R120.H0_H0 ;  /* 0x20000078ffd52230 */ /* 0x020fe20000004100 */
[----:B------:R-:W-:Y:S01]  /*3680*/  MOV R134, R102 ;  /* 0x0000006600867202 */ /* 0x000fe20000000f00 */
[C---:B------:R-:W-:Y:S01]  /*3690*/  @P1 FFMA.FTZ R134, R149.reuse, R207, R102 ;  /* 0x000000cf95861223 */ /* 0x040fe20000010066 */
[----:B------:R-:W-:Y:S01]  /*36a0*/  MOV R132, R100 ;  /* 0x0000006400847202 */ /* 0x000fe20000000f00 */
[----:B------:R-:W4:Y:S01]  /*36b0*/  @P2 LDC R214, c[0x0][0x40c] ;  /* 0x00010300ffd62b82 */ /* 0x000f220000000800 */
[----:B------:R-:W-:Y:S01]  /*36c0*/  @P1 FFMA.FTZ R132, R149, R201, R100 ;  /* 0x000000c995841223 */ /* 0x000fe20000010064 */
[----:B------:R-:W-:-:S02]  /*36d0*/  @P2 HADD2.F32 R207, -RZ, R6.H1_H1 ;  /* 0x30000006ffcf2230 */ /* 0x000fc40000004100 */
[----:B---3--:R-:W-:Y:S01]  /*36e0*/  @P2 FMUL.FTZ R208, R133, R212 ;  /* 0x000000d485d02220 */ /* 0x008fe20000410000 */
[----:B------:R-:W-:Y:S02]  /*36f0*/  @P2 HADD2.F32 R212, -RZ, R7.H0_H0 ;  /* 0x20000007ffd42230 */ /* 0x000fe40000004100 */
[----:B0-----:R-:W-:Y:S01]  /*3700*/  @P2 FMUL.FTZ R201, R132, R205 ;  /* 0x000000cd84c92220 */ /* 0x001fe20000410000 */
[----:B------:R-:W-:Y:S02]  /*3710*/  @P2 HADD2.F32 R215, -RZ, R121.H0_H0 ;  /* 0x20000079ffd72230 */ /* 0x000fe40000004100 */
[----:B------:R-:W-:Y:S01]  /*3720*/  @P2 FMUL.FTZ R205, R207, R208 ;  /* 0x000000d0cfcd2220 */ /* 0x000fe20000410000 */
[----:B-1----:R-:W-:Y:S01]  /*3730*/  @P2 FMUL.FTZ R207, R134, R209 ;  /* 0x000000d186cf2220 */ /* 0x002fe20000410000 */
[----:B------:R-:W-:Y:S01]  /*3740*/  @P2 FMUL.FTZ R136, R210, R201 ;  /* 0x000000c9d2882220 */ /* 0x000fe20000410000 */
[----:B------:R-:W-:Y:S01]  /*3750*/  @P2 FFMA.FTZ R72, R213, R137, R72 ;  /* 0x00000089d5482223 */ /* 0x000fe20000010048 */
[----:B------:R-:W-:Y:S01]  /*3760*/  @P2 FFMA.FTZ R74, R215, R145, R74 ;  /* 0x00000091d74a2223 */ /* 0x000fe2000001004a */
[----:B------:R-:W-:Y:S01]  /*3770*/  @P2 FMUL.FTZ R209, R212, R207 ;  /* 0x000000cfd4d12220 */ /* 0x000fe20000410000 */
[----:B------:R-:W-:Y:S01]  /*3780*/  @P2 HADD2.F32 R212, -RZ, R120.H1_H1 ;  /* 0x30000078ffd42230 */ /* 0x000fe20000004100 */
[----:B------:R-:W-:Y:S01]  /*3790*/  @P2 F2FP.F16.F32.PACK_AB R136, RZ, R136 ;  /* 0x00000088ff88223e */ /* 0x000fe200000000ff */
[----:B------:R-:W-:-:S02]  /*37a0*/  @P2 HADD2.F32 R137, -RZ, R122.H0_H0 ;  /* 0x2000007aff892230 */ /* 0x000fc40000004100 */
[----:B--2---:R-:W-:Y:S01]  /*37b0*/  @P2 FMUL.FTZ R206, R131, R206 ;  /* 0x000000ce83ce2220 */ /* 0x004fe20000410000 */
[----:B------:R-:W-:Y:S01]  /*37c0*/  @P2 F2FP.F16.F32.PACK_AB R209, RZ, R209 ;  /* 0x000000d1ffd1223e */ /* 0x000fe200000000ff */
[----:B------:R-:W-:Y:S01]  /*37d0*/  @P2 FFMA.FTZ R73, R212, R138, R73 ;  /* 0x0000008ad4492223 */ /* 0x000fe20000010049 */
[----:B------:R-:W-:Y:S02]  /*37e0*/  @P2 HADD2.F32 R138, -RZ, R121.H1_H1 ;  /* 0x30000079ff8a2230 */ /* 0x000fe40000004100 */
[----:B------:R-:W-:Y:S01]  /*37f0*/  @P2 FMUL.FTZ R147, R147, R206 ;  /* 0x000000ce93932220 */ /* 0x000fe20000410000 */
[----:B------:R-:W-:Y:S01]  /*3800*/  @P2 HADD2.F32 R212, -RZ, R122.H1_H1 ;  /* 0x3000007affd42230 */ /* 0x000fe20000004100 */
[----:B------:R-:W-:Y:S01]  /*3810*/  @P2 F2FP.F16.F32.PACK_AB R205, RZ, R205 ;  /* 0x000000cdffcd223e */ /* 0x000fe200000000ff */
[--C-:B------:R-:W-:Y:S02]  /*3820*/  @P2 HADD2.F32 R145, -RZ, R123.reuse.H0_H0 ;  /* 0x2000007bff912230 */ /* 0x100fe40000004100 */
[----:B----4-:R-:W-:Y:S01]  /*3830*/  @P2 FMUL.FTZ R210, R135, R214 ;  /* 0x000000d687d22220 */ /* 0x010fe20000410000 */
[----:B------:R-:W-:Y:S01]  /*3840*/  @P2 HADD2.F32 R214, -RZ, R123.H1_H1 ;  /* 0x3000007bffd62230 */ /* 0x000fe20000004100 */
[----:B------:R-:W-:Y:S01]  /*3850*/  @P2 F2FP.F16.F32.PACK_AB R147, RZ, R147 ;  /* 0x00000093ff93223e */ /* 0x000fe200000000ff */
[----:B------:R-:W-:Y:S01]  /*3860*/  @P2 FFMA.FTZ R75, R138, R206, R75 ;  /* 0x000000ce8a4b2223 */ /* 0x000fe2000001004b */
[----:B------:R-:W-:Y:S01]  /*3870*/  @P2 FMUL.FTZ R211, R211, R210 ;  /* 0x000000d2d3d32220 */ /* 0x000fe20000410000 */
[----:B------:R-:W-:Y:S01]  /*3880*/  @P2 PRMT R125, R146, 0x7610, R125 ;  /* 0x00007610927d2816 */ /* 0x000fe2000000007d */
[----:B------:R-:W-:Y:S01]  /*3890*/  @P2 FFMA.FTZ R76, R137, R201, R76 ;  /* 0x000000c9894c2223 */ /* 0x000fe2000001004c */
[----:B------:R-:W-:Y:S01]  /*38a0*/  @P2 PRMT R126, R136, 0x7610, R126 ;  /* 0x00007610887e2816 */ /* 0x000fe2000000007e */
[----:B------:R-:W-:Y:S01]  /*38b0*/  @P2 FFMA.FTZ R77, R212, R208, R77 ;  /* 0x000000d0d44d2223 */ /* 0x000fe2000001004d */
[----:B------:R-:W-:Y:S01]  /*38c0*/  @P2 F2FP.F16.F32.PACK_AB R211, RZ, R211 ;  /* 0x000000d3ffd3223e */ /* 0x000fe200000000ff */
[----:B------:R-:W-:Y:S01]  /*38d0*/  @P2 FFMA.FTZ R78, R145, R207, R78 ;  /* 0x000000cf914e2223 */ /* 0x000fe2000001004e */
[----:B------:R-:W-:Y:S01]  /*38e0*/  @P2 PRMT R127, R209, 0x7610, R127 ;  /* 0x00007610d17f2816 */ /* 0x000fe2000000007f */
[----:B------:R-:W-:Y:S01]  /*38f0*/  @P2 FFMA.FTZ R79, R214, R210, R79 ;  /* 0x000000d2d64f2223 */ /* 0x000fe2000001004f */
[----:B------:R-:W-:-:S02]  /*3900*/  @P2 PRMT R124, R124, 0x5410, R139 ;  /* 0x000054107c7c2816 */ /* 0x000fc4000000008b */
[----:B------:R-:W-:Y:S02]  /*3910*/  @P2 PRMT R125, R125, 0x5410, R147 ;  /* 0x000054107d7d2816 */ /* 0x000fe40000000093 */
[----:B------:R-:W-:Y:S02]  /*3920*/  @P2 PRMT R126, R126, 0x5410, R205 ;  /* 0x000054107e7e2816 */ /* 0x000fe400000000cd */
[----:B------:R-:W-:-:S07]  /*3930*/  @P2 PRMT R127, R127, 0x5410, R211 ;  /* 0x000054107f7f2816 */ /* 0x000fce00000000d3 */
.L_x_8435:
[----:B------:R-:W-:Y:S05]  /*3940*/  BSYNC.RECONVERGENT B1 ;  /* 0x0000000000017941 */ /* 0x000fea0003800200 */
.L_x_8418:
        /* <DEDUP_REMOVED lines=11> */
.L_x_8415:
[----:B------:R-:W-:Y:S05]  /*3a00*/  BSYNC.RECONVERGENT B0 ;  /* 0x0000000000007941 */ /* 0x000fea0003800200 */
.L_x_8414:
        /* <DEDUP_REMOVED lines=8> */
.L_x_8440:
[----:B------:R-:W-:Y:S05]  /*3a90*/  BSYNC.RECONVERGENT B1 ;  /* 0x0000000000017941 */ /* 0x000fea0003800200 */
.L_x_8439:
        /* <DEDUP_REMOVED lines=11> */
[--C-:B------:R-:W-:Y:S01]  /*3b50*/  @P1 FFMA.FTZ R131, R186, R140, R143.reuse ;  /* 0x0000008cba831223 */ /* 0x100fe2000001008f */
[----:B------:R-:W-:Y:S01]  /*3b60*/  MOV R128, R104 ;  /* 0x0000006800807202 */ /* 0x000fe20000000f00 */
[----:B------:R-:W-:Y:S01]  /*3b70*/  @P1 FADD.FTZ R130, R185, -R130 ;  /* 0x80000082b9821221 */ /* 0x000fe20000010000 */
[----:B------:R-:W-:Y:S01]  /*3b80*/  @P1 FFMA.FTZ R136, R183, R140, R143 ;  /* 0x0000008cb7881223 */ /* 0x000fe2000001008f */
[----:B------:R-:W-:Y:S01]  /*3b90*/  @P1 FADD.FTZ R138, R173, -R134 ;  /* 0x80000086ad8a1221 */ /* 0x000fe20000010000 */
[----:B------:R-:W1:Y:S01]  /*3ba0*/  @P2 LDC R142, c[0x0][0x40c] ;  /* 0x00010300ff8e2b82 */ /* 0x000e620000000800 */
[----:B------:R-:W-:Y:S01]  /*3bb0*/  @P1 FFMA.FTZ R128, R149, R130, R104 ;  /* 0x0000008295801223 */ /* 0x000fe20000010068 */
[----:B------:R-:W-:Y:S01]  /*3bc0*/  @P1 FADD.FTZ R134, R184, -R131 ;  /* 0x80000083b8861221 */ /* 0x000fe20000010000 */
[----:B------:R-:W-:-:S02]  /*3bd0*/  @P2 HADD2.F32 R132, -RZ, R12.H0_H0 ;  /* 0x2000000cff842230 */ /* 0x000fc40000004100 */
[----:B------:R-:W-:Y:S01]  /*3be0*/  @P1 FADD.FTZ R131, R181, -R136 ;  /* 0x80000088b5831221 */ /* 0x000fe20000010000 */
[----:B------:R-:W-:Y:S01]  /*3bf0*/  MOV R129, R105 ;  /* 0x0000006900817202 */ /* 0x000fe20000000f00 */
[C---:B------:R-:W-:Y:S01]  /*3c00*/  @P1 FFMA.FTZ R129, R149.reuse, R134, R105 ;  /* 0x0000008695811223 */ /* 0x040fe20000010069 */
[----:B------:R-:W-:Y:S01]  /*3c10*/  MOV R130, R106 ;  /* 0x0000006a00827202 */ /* 0x000fe20000000f00 */
[----:B------:R-:W2:Y:S01]  /*3c20*/  @P2 LDC R139, c[0x0][0x40c] ;  /* 0x00010300ff8b2b82 */ /* 0x000ea20000000800 */
[----:B------:R-:W-:Y:S01]  /*3c30*/  MOV R205, R111 ;  /* 0x0000006f00cd7202 */ /* 0x000fe20000000f00 */
[C---:B------:R-:W-:Y:S01]  /*3c40*/  @P1 FFMA.FTZ R130, R149.reuse, R131, R106 ;  /* 0x0000008395821223 */ /* 0x040fe2000001006a */
[----:B------:R-:W-:Y:S01]  /*3c50*/  @P1 FFMA.FTZ R133, R182, R140, R143 ;  /* 0x0000008cb6851223 */ /* 0x000fe2000001008f */
[----:B------:R-:W-:Y:S01]  /*3c60*/  @P1 FFMA.FTZ R205, R149, R138, R111 ;  /* 0x0000008a95cd1223 */ /* 0x000fe2000001006f */
[----:B------:R-:W-:Y:S02]  /*3c70*/  @P2 HADD2.F32 R131, -RZ, R12.H1_H1 ;  /* 0x3000000cff832230 */ /* 0x000fe40000004100 */
[----:B------:R-:W-:Y:S01]  /*3c80*/  @P1 FFMA.FTZ R147, R179, R140, R143 ;  /* 0x0000008cb3931223 */ /* 0x000fe2000001008f */
[----:B------:R-:W-:Y:S01]  /*3c90*/  @P1 FADD.FTZ R144, R180, -R133 ;  /* 0x80000085b4901221 */ /* 0x000fe20000010000 */
[----:B------:R-:W3:Y:S01]  /*3ca0*/  @P2 LDC R206, c[0x0][0x40c] ;  /* 0x00010300ffce2b82 */ /* 0x000ee20000000800 */
[----:B0-----:R-:W-:Y:S01]  /*3cb0*/  @P2 FMUL.FTZ R135, R128, R135 ;  /* 0x0000008780872220 */ /* 0x001fe20000410000 */
[----:B------:R-:W-:-:S02]  /*3cc0*/  @P2 HADD2.F32 R134, -RZ, R13.H0_H0 ;  /* 0x2000000dff862230 */ /* 0x000fc40000004100 */
[----:B------:R-:W-:Y:S01]  /*3cd0*/  @P1 FADD.FTZ R147, R178, -R147 ;  /* 0x80000093b2931221 */ /* 0x000fe20000010000 */
[----:B------:R-:W-:Y:S02]  /*3ce0*/  @P2 HADD2.F32 R145, -RZ, R13.H1_H1 ;  /* 0x3000000dff912230 */ /* 0x000fe40000004100 */
[----:B------:R-:W-:Y:S01]  /*3cf0*/  @P2 FMUL.FTZ R132, R135, R132 ;  /* 0x0000008487842220 */ /* 0x000fe20000410000 */
[-CC-:B------:R-:W-:Y:S01]  /*3d00*/  @P1 FFMA.FTZ R146, R176, R140.reuse, R143.reuse ;  /* 0x0000008cb0921223 */ /* 0x180fe2000001008f */
[----:B------:R-:W-:Y:S01]  /*3d10*/  @P1 FFMA.FTZ R201, R175, R140, R143 ;  /* 0x0000008cafc91223 */ /* 0x000fe2000001008f */
[----:B------:R-:W0:Y:S01]  /*3d20*/  @P2 LDC R207, c[0x0][0x40c] ;  /* 0x00010300ffcf2b82 */ /* 0x000e220000000800 */
[----:B-1----:R-:W-:Y:S01]  /*3d30*/  @P2 FMUL.FTZ R138, R129, R142 ;  /* 0x0000008e818a2220 */ /* 0x002fe20000410000 */
[----:B------:R-:W-:Y:S01]  /*3d40*/  @P2 F2FP.F16.F32.PACK_AB R136, RZ, R132 ;  /* 0x00000084ff88223e */ /* 0x000fe200000000ff */
[----:B------:R-:W-:Y:S01]  /*3d50*/  @P1 FADD.FTZ R146, R177, -R146 ;  /* 0x80000092b1921221 */ /* 0x000fe20000010000 */
[----:B------:R-:W-:Y:S01]  /*3d60*/  @P1 FADD.FTZ R201, R174, -R201 ;  /* 0x800000c9aec91221 */ /* 0x000fe20000010000 */
[----:B------:R-:W-:Y:S01]  /*3d70*/  @P2 FMUL.FTZ R132, R138, R131 ;  /* 0x000000838a842220 */ /* 0x000fe20000410000 */
[----:B------:R-:W-:Y:S01]  /*3d80*/  MOV R131, R107 ;  /* 0x0000006b00837202 */ /* 0x000fe20000000f00 */
[----:B------:R-:W-:Y:S01]  /*3d90*/  @P1 FFMA.FTZ R131, R149, R144, R107 ;  /* 0x0000009095831223 */ /* 0x000fe2000001006b */
[----:B------:R-:W1:Y:S01]  /*3da0*/  @P2 LDC R208, c[0x0][0x40c] ;  /* 0x00010300ffd02b82 */ /* 0x000e620000000800 */
[----:B--2---:R-:W-:Y:S01]  /*3db0*/  @P2 FMUL.FTZ R139, R130, R139 ;  /* 0x0000008b828b2220 */ /* 0x004fe20000410000 */
[----:B------:R-:W-:-:S02]  /*3dc0*/  @P2 F2FP.F16.F32.PACK_AB R137, RZ, R132 ;  /* 0x00000084ff89223e */ /* 0x000fc400000000ff */
[----:B------:R-:W-:Y:S01]  /*3dd0*/  MOV R132, R108 ;  /* 0x0000006c00847202 */ /* 0x000fe20000000f00 */
[----:B------:R-:W-:Y:S01]  /*3de0*/  @P2 FMUL.FTZ R134, R139, R134 ;  /* 0x000000868b862220 */ /* 0x000fe20000410000 */
[----:B------:R-:W-:Y:S01]  /*3df0*/  @P1 FFMA.FTZ R132, R149, R147, R108 ;  /* 0x0000009395841223 */ /* 0x000fe2000001006c */
[----:B------:R-:W-:Y:S01]  /*3e00*/  @P2 PRMT R124, R136, 0x7610, R124 ;  /* 0x00007610887c2816 */ /* 0x000fe2000000007c */
[----:B------:R-:W2:Y:S01]  /*3e10*/  @P2 LDC R209, c[0x0][0x40c] ;  /* 0x00010300ffd12b82 */ /* 0x000ea20000000800 */
[----:B---3--:R-:W-:Y:S01]  /*3e20*/  @P2 FMUL.FTZ R144, R131, R206 ;  /* 0x000000ce83902220 */ /* 0x008fe20000410000 */
[----:B------:R-:W-:Y:S01]  /*3e30*/  @P2 F2FP.F16.F32.PACK_AB R142, RZ, R134 ;  /* 0x00000086ff8e223e */ /* 0x000fe200000000ff */
[--C-:B------:R-:W-:Y:S01]  /*3e40*/  @P2 HADD2.F32 R136, -RZ, R14.reuse.H0_H0 ;  /* 0x2000000eff882230 */ /* 0x100fe20000004100 */
[----:B------:R-:W-:Y:S01]  /*3e50*/  MOV R133, R109 ;  /* 0x0000006d00857202 */ /* 0x000fe20000000f00 */
[----:B------:R-:W-:Y:S01]  /*3e60*/  @P2 FMUL.FTZ R145, R144, R145 ;  /* 0x0000009190912220 */ /* 0x000fe20000410000 */
[----:B------:R-:W-:Y:S01]  /*3e70*/  MOV R134, R110 ;  /* 0x0000006e00867202 */ /* 0x000fe20000000f00 */
[C---:B------:R-:W-:Y:S01]  /*3e80*/  @P1 FFMA.FTZ R133, R149.reuse, R146, R109 ;  /* 0x0000009295851223 */ /* 0x040fe2000001006d */
[----:B0-----:R-:W-:Y:S01]  /*3e90*/  @P2 FMUL.FTZ R147, R132, R207 ;  /* 0x000000cf84932220 */ /* 0x001fe20000410000 */
[----:B------:R-:W-:Y:S01]  /*3ea0*/  @P1 FFMA.FTZ R134, R149, R201, R110 ;  /* 0x000000c995861223 */ /* 0x000fe2000001006e */
[----:B------:R-:W-:Y:S01]  /*3eb0*/  @P2 F2FP.F16.F32.PACK_AB R145, RZ, R145 ;  /* 0x00000091ff91223e */ /* 0x000fe200000000ff */
[----:B------:R-:W-:Y:S01]  /*3ec0*/  @P2 HADD2.F32 R146, -RZ, R15.H0_H0 ;  /* 0x2000000fff922230 */ /* 0x000fe20000004100 */
[----:B------:R-:W-:Y:S01]  /*3ed0*/  @P2 PRMT R125, R142, 0x7610, R125 ;  /* 0x000076108e7d2816 */ /* 0x000fe2000000007d */
[----:B------:R-:W-:Y:S01]  /*3ee0*/  @P2 FMUL.FTZ R136, R147, R136 ;  /* 0x0000008893882220 */ /* 0x000fe20000410000 */
[----:B------:R-:W-:Y:S01]  /*3ef0*/  @P2 PRMT R124, R124, 0x5410, R137 ;  /* 0x000054107c7c2816 */ /* 0x000fe20000000089 */
[----:B------:R-:W-:-:S02]  /*3f00*/  @P2 HADD2.F32 R137, -RZ, R14.H1_H1 ;  /* 0x3000000eff892230 */ /* 0x000fc40000004100 */
[----:B-1----:R-:W-:Y:S01]  /*3f10*/  @P2 FMUL.FTZ R142, R133, R208 ;  /* 0x000000d0858e2220 */ /* 0x002fe20000410000 */
[----:B------:R-:W-:Y:S01]  /*3f20*/  @P2 PRMT R125, R125, 0x5410, R145 ;  /* 0x000054107d7d2816 */ /* 0x000fe20000000091 */
[--C-:B-----5:R-:W-:Y:S01]  /*3f30*/  @P2 HADD2.F32 R145, -RZ, R120.reuse.H0_H0 ;  /* 0x20000078ff912230 */ /* 0x120fe20000004100 */
[----:B------:R-:W-:Y:S01]  /*3f40*/  @P2 F2FP.F16.F32.PACK_AB R136, RZ, R136 ;  /* 0x00000088ff88223e */ /* 0x000fe200000000ff */
[----:B------:R-:W-:Y:S02]  /*3f50*/  @P2 HADD2.F32 R206, -RZ, R120.H1_H1 ;  /* 0x30000078ffce2230 */ /* 0x000fe40000004100 */
[----:B------:R-:W-:Y:S01]  /*3f60*/  @P2 FMUL.FTZ R137, R142, R137 ;  /* 0x000000898e892220 */ /* 0x000fe20000410000 */
[----:B------:R-:W-:Y:S02]  /*3f70*/  @P2 HADD2.F32 R207, -RZ, R123.H0_H0 ;  /* 0x2000007bffcf2230 */ /* 0x000fe40000004100 */
[----:B------:R-:W-:Y:S01]  /*3f80*/  @P2 FFMA.FTZ R80, R145, R135, R80 ;  /* 0x0000008791502223 */ /* 0x000fe20000010050 */
[----:B--2---:R-:W-:Y:S01]  /*3f90*/  @P2 FMUL.FTZ R201, R134, R209 ;  /* 0x000000d186c92220 */ /* 0x004fe20000410000 */
[----:B------:R-:W-:Y:S01]  /*3fa0*/  @P2 PRMT R126, R136, 0x7610, R126 ;  /* 0x00007610887e2816 */ /* 0x000fe2000000007e */
[----:B------:R-:W-:Y:S01]  /*3fb0*/  @P2 FFMA.FTZ R81, R206, R138, R81 ;  /* 0x0000008ace512223 */ /* 0x000fe20000010051 */
[----:B------:R-:W-:-:S02]  /*3fc0*/  @P2 HADD2.F32 R135, -RZ, R121.H0_H0 ;  /* 0x20000079ff872230 */ /* 0x000fc40000004100 */
[----:B------:R-:W-:Y:S01]  /*3fd0*/  @P2 FMUL.FTZ R146, R201, R146 ;  /* 0x00000092c9922220 */ /* 0x000fe20000410000 */
[----:B------:R-:W-:Y:S01]  /*3fe0*/  @P2 HADD2.F32 R136, -RZ, R121.H1_H1 ;  /* 0x30000079ff882230 */ /* 0x000fe20000004100 */
[----:B------:R-:W-:Y:S01]  /*3ff0*/  @P2 F2FP.F16.F32.PACK_AB R137, RZ, R137 ;  /* 0x00000089ff89223e */ /* 0x000fe200000000ff */
[--C-:B------:R-:W-:Y:S02]  /*4000*/  @P2 HADD2.F32 R145, -RZ, R122.reuse.H0_H0 ;  /* 0x2000007aff912230 */ /* 0x100fe40000004100 */
[----:B------:R-:W-:Y:S01]  /*4010*/  @P2 FFMA.FTZ R82, R135, R139, R82 ;  /* 0x0000008b87522223 */ /* 0x000fe20000010052 */
[----:B------:R-:W-:Y:S01]  /*4020*/  @P2 HADD2.F32 R138, -RZ, R122.H1_H1 ;  /* 0x3000007aff8a2230 */ /* 0x000fe20000004100 */
[----:B------:R-:W-:Y:S01]  /*4030*/  @P2 F2FP.F16.F32.PACK_AB R146, RZ, R146 ;  /* 0x00000092ff92223e */ /* 0x000fe200000000ff */
[----:B------:R-:W-:Y:S01]  /*4040*/  @P2 FFMA.FTZ R83, R136, R144, R83 ;  /* 0x0000009088532223 */ /* 0x000fe20000010053 */
[----:B------:R-:W-:Y:S01]  /*4050*/  @P2 FFMA.FTZ R84, R145, R147, R84 ;  /* 0x0000009391542223 */ /* 0x000fe20000010054 */
[----:B------:R-:W-:Y:S01]  /*4060*/  @P2 FFMA.FTZ R86, R207, R201, R86 ;  /* 0x000000c9cf562223 */ /* 0x000fe20000010056 */
[----:B------:R-:W-:Y:S01]  /*4070*/  @P2 FFMA.FTZ R85, R138, R142, R85 ;  /* 0x0000008e8a552223 */ /* 0x000fe20000010055 */
[----:B------:R-:W-:-:S02]  /*4080*/  MOV R135, R205 ;  /* 0x000000cd00877202 */ /* 0x000fc40000000f00 */
        /* <DEDUP_REMOVED lines=11> */
.L_x_8443:
        /* <DEDUP_REMOVED lines=12> */
[--C-:B------:R-:W-:Y:S01]  /*4200*/  @P1 FFMA.FTZ R144, R183, R140, R143.reuse ;  /* 0x0000008cb7901223 */ /* 0x100fe2000001008f */
[--C-:B------:R-:W-:Y:S01]  /*4210*/  @P2 HADD2.F32 R146, -RZ, R12.reuse.H0_H0 ;  /* 0x2000000cff922230 */ /* 0x100fe20000004100 */
[----:B------:R-:W-:Y:S01]  /*4220*/  MOV R142, R106 ;  /* 0x0000006a008e7202 */ /* 0x000fe20000000f00 */
[----:B------:R-:W-:Y:S01]  /*4230*/  @P1 FFMA.FTZ R209, R175, R140, R143 ;  /* 0x0000008cafd11223 */ /* 0x000fe2000001008f */
[----:B------:R-:W2:Y:S01]  /*4240*/  @P2 LDC R147, c[0x0][0x40c] ;  /* 0x00010300ff932b82 */ /* 0x000ea20000000800 */
[----:B------:R-:W-:Y:S01]  /*4250*/  @P1 FADD.FTZ R139, R181, -R144 ;  /* 0x80000090b58b1221 */ /* 0x000fe20000010000 */
[----:B------:R-:W-:Y:S01]  /*4260*/  MOV R144, R107 ;  /* 0x0000006b00907202 */ /* 0x000fe20000000f00 */
[C---:B------:R-:W-:Y:S01]  /*4270*/  @P1 FFMA.FTZ R144, R149.reuse, R206, R107 ;  /* 0x000000ce95901223 */ /* 0x040fe2000001006b */
[----:B------:R-:W-:Y:S01]  /*4280*/  @P1 FADD.FTZ R209, R174, -R209 ;  /* 0x800000d1aed11221 */ /* 0x000fe20000010000 */
[----:B------:R-:W-:Y:S01]  /*4290*/  @P1 FFMA.FTZ R142, R149, R139, R106 ;  /* 0x0000008b958e1223 */ /* 0x000fe2000001006a */
[----:B------:R-:W-:-:S02]  /*42a0*/  @P2 HADD2.F32 R139, -RZ, R12.H1_H1 ;  /* 0x3000000cff8b2230 */ /* 0x000fc40000004100 */
[--C-:B------:R-:W-:Y:S01]  /*42b0*/  @P1 FFMA.FTZ R206, R176, R140, R143.reuse ;  /* 0x0000008cb0ce1223 */ /* 0x100fe2000001008f */
[----:B------:R-:W3:Y:S01]  /*42c0*/  @P2 LDC R207, c[0x0][0x40c] ;  /* 0x00010300ffcf2b82 */ /* 0x000ee20000000800 */
[----:B0-----:R-:W-:Y:S01]  /*42d0*/  @P2 FMUL.FTZ R137, R136, R137 ;  /* 0x0000008988892220 */ /* 0x001fe20000410000 */
[----:B------:R-:W-:Y:S01]  /*42e0*/  MOV R205, R110 ;  /* 0x0000006e00cd7202 */ /* 0x000fe20000000f00 */
[----:B------:R-:W-:Y:S01]  /*42f0*/  @P1 FFMA.FTZ R205, R149, R209, R110 ;  /* 0x000000d195cd1223 */ /* 0x000fe2000001006e */
[----:B------:R-:W-:Y:S01]  /*4300*/  @P1 FADD.FTZ R206, R177, -R206 ;  /* 0x800000ceb1ce1221 */ /* 0x000fe20000010000 */
[----:B------:R-:W-:Y:S01]  /*4310*/  @P2 FMUL.FTZ R136, R146, R137 ;  /* 0x0000008992882220 */ /* 0x000fe20000410000 */
[----:B------:R-:W-:Y:S01]  /*4320*/  MOV R146, R108 ;  /* 0x0000006c00927202 */ /* 0x000fe20000000f00 */
[----:B------:R-:W-:Y:S01]  /*4330*/  @P2 HADD2.F32 R209, -RZ, R13.H1_H1 ;  /* 0x3000000dffd12230 */ /* 0x000fe20000004100 */
[----:B------:R-:W0:Y:S01]  /*4340*/  @P2 LDC R211, c[0x0][0x40c] ;  /* 0x00010300ffd32b82 */ /* 0x000e220000000800 */
[----:B-1----:R-:W-:Y:S01]  /*4350*/  @P2 FMUL.FTZ R138, R138, R145 ;  /* 0x000000918a8a2220 */ /* 0x002fe20000410000 */
[----:B------:R-:W-:Y:S01]  /*4360*/  @P1 FFMA.FTZ R145, R179, R140, R143 ;  /* 0x0000008cb3911223 */ /* 0x000fe2000001008f */
[----:B------:R-:W-:-:S02]  /*4370*/  @P2 F2FP.F16.F32.PACK_AB R136, RZ, R136 ;  /* 0x00000088ff88223e */ /* 0x000fc400000000ff */
[----:B------:R-:W-:Y:S01]  /*4380*/  @P2 FMUL.FTZ R139, R139, R138 ;  /* 0x0000008a8b8b2220 */ /* 0x000fe20000410000 */
[----:B------:R-:W-:Y:S01]  /*4390*/  @P1 FADD.FTZ R145, R178, -R145 ;  /* 0x80000091b2911221 */ /* 0x000fe20000010000 */
[----:B------:R-:W-:Y:S01]  /*43a0*/  @P2 PRMT R124, R136, 0x7610, R124 ;  /* 0x00007610887c2816 */ /* 0x000fe2000000007c */
[----:B------:R-:W1:Y:S01]  /*43b0*/  @P2 LDC R208, c[0x0][0x40c] ;  /* 0x00010300ffd02b82 */ /* 0x000e620000000800 */
[----:B------:R-:W-:Y:S02]  /*43c0*/  @P2 HADD2.F32 R136, -RZ, R13.H0_H0 ;  /* 0x2000000dff882230 */ /* 0x000fe40000004100 */
[C---:B------:R-:W-:Y:S01]  /*43d0*/  @P1 FFMA.FTZ R146, R149.reuse, R145, R108 ;  /* 0x0000009195921223 */ /* 0x040fe2000001006c */
[----:B--2---:R-:W-:Y:S01]  /*43e0*/  @P2 FMUL.FTZ R145, R142, R147 ;  /* 0x000000938e912220 */ /* 0x004fe20000410000 */
[----:B------:R-:W-:Y:S02]  /*43f0*/  @P2 F2FP.F16.F32.PACK_AB R139, RZ, R139 ;  /* 0x0000008bff8b223e */ /* 0x000fe400000000ff */
[----:B------:R-:W-:Y:S01]  /*4400*/  MOV R201, R109 ;  /* 0x0000006d00c97202 */ /* 0x000fe20000000f00 */
[----:B------:R-:W-:Y:S01]  /*4410*/  @P2 FMUL.FTZ R136, R136, R145 ;  /* 0x0000009188882220 */ /* 0x000fe20000410000 */
[----:B------:R-:W2:Y:S01]  /*4420*/  @P2 LDC R210, c[0x0][0x40c] ;  /* 0x00010300ffd22b82 */ /* 0x000ea20000000800 */
[----:B---3--:R-:W-:Y:S01]  /*4430*/  @P2 FMUL.FTZ R142, R144, R207 ;  /* 0x000000cf908e2220 */ /* 0x008fe20000410000 */
[----:B------:R-:W-:Y:S01]  /*4440*/  @P1 FFMA.FTZ R201, R149, R206, R109 ;  /* 0x000000ce95c91223 */ /* 0x000fe2000001006d */
[----:B------:R-:W-:Y:S01]  /*4450*/  @P2 PRMT R124, R124, 0x5410, R139 ;  /* 0x000054107c7c2816 */ /* 0x000fe2000000008b */
[----:B------:R-:W-:-:S02]  /*4460*/  @P2 HADD2.F32 R144, -RZ, R14.H0_H0 ;  /* 0x2000000eff902230 */ /* 0x000fc40000004100 */
[----:B------:R-:W-:Y:S01]  /*4470*/  @P2 FMUL.FTZ R139, R209, R142 ;  /* 0x0000008ed18b2220 */ /* 0x000fe20000410000 */
[----:B------:R-:W-:Y:S01]  /*4480*/  @P2 F2FP.F16.F32.PACK_AB R136, RZ, R136 ;  /* 0x00000088ff88223e */ /* 0x000fe200000000ff */
[----:B------:R-:W-:Y:S02]  /*4490*/  @P2 HADD2.F32 R206, -RZ, R15.H0_H0 ;  /* 0x2000000fffce2230 */ /* 0x000fe40000004100 */
[----:B0-----:R-:W-:Y:S01]  /*44a0*/  @P2 FMUL.FTZ R147, R146, R211 ;  /* 0x000000d392932220 */ /* 0x001fe20000410000 */
[----:B-----5:R-:W-:Y:S01]  /*44b0*/  @P2 HADD2.F32 R207, -RZ, R121.H0_H0 ;  /* 0x20000079ffcf2230 */ /* 0x020fe20000004100 */
[----:B------:R-:W-:Y:S02]  /*44c0*/  @P2 F2FP.F16.F32.PACK_AB R139, RZ, R139 ;  /* 0x0000008bff8b223e */ /* 0x000fe400000000ff */
[----:B------:R-:W-:Y:S01]  /*44d0*/  @P2 PRMT R125, R136, 0x7610, R125 ;  /* 0x00007610887d2816 */ /* 0x000fe2000000007d */
[----:B------:R-:W-:Y:S01]  /*44e0*/  @P2 FMUL.FTZ R144, R144, R147 ;  /* 0x0000009390902220 */ /* 0x000fe20000410000 */
[----:B------:R-:W-:Y:S01]  /*44f0*/  @P2 FFMA.FTZ R82, R207, R145, R82 ;  /* 0x00000091cf522223 */ /* 0x000fe20000010052 */
[----:B------:R-:W-:-:S02]  /*4500*/  @P2 HADD2.F32 R145, -RZ, R123.H0_H0 ;  /* 0x2000007bff912230 */ /* 0x000fc40000004100 */
[----:B-1----:R-:W-:Y:S01]  /*4510*/  @P2 FMUL.FTZ R146, R201, R208 ;  /* 0x000000d0c9922220 */ /* 0x002fe20000410000 */
[----:B------:R-:W-:Y:S02]  /*4520*/  @P2 PRMT R125, R125, 0x5410, R139 ;  /* 0x000054107d7d2816 */ /* 0x000fe4000000008b */
[----:B------:R-:W-:-:S04]  /*4530*/  @P2 F2FP.F16.F32.PACK_AB R144, RZ, R144 ;  /* 0x00000090ff90223e */ /* 0x000fc800000000ff */
[----:B------:R-:W-:Y:S01]  /*4540*/  @P2 PRMT R126, R144, 0x7610, R126 ;  /* 0x00007610907e2816 */ /* 0x000fe2000000007e */
[----:B--2---:R-:W-:Y:S01]  /*4550*/  @P2 FMUL.FTZ R201, R205, R210 ;  /* 0x000000d2cdc92220 */ /* 0x004fe20000410000 */
[----:B------:R-:W-:-:S03]  /*4560*/  @P2 HADD2.F32 R205, -RZ, R14.H1_H1 ;  /* 0x3000000effcd2230 */ /* 0x000fc60000004100 */
[-C--:B------:R-:W-:Y:S01]  /*4570*/  @P2 FMUL.FTZ R139, R206, R201.reuse ;  /* 0x000000c9ce8b2220 */ /* 0x080fe20000410000 */
[--C-:B------:R-:W-:Y:S02]  /*4580*/  @P2 HADD2.F32 R206, -RZ, R120.reuse.H1_H1 ;  /* 0x30000078ffce2230 */ /* 0x100fe40000004100 */
[----:B------:R-:W-:Y:S01]  /*4590*/  @P2 FMUL.FTZ R136, R205, R146 ;  /* 0x00000092cd882220 */ /* 0x000fe20000410000 */
[----:B------:R-:W-:Y:S02]  /*45a0*/  @P2 HADD2.F32 R205, -RZ, R120.H0_H0 ;  /* 0x20000078ffcd2230 */ /* 0x000fe40000004100 */
[----:B------:R-:W-:Y:S01]  /*45b0*/  @P2 FFMA.FTZ R86, R145, R201, R86 ;  /* 0x000000c991562223 */ /* 0x000fe20000010056 */
[----:B------:R-:W-:Y:S01]  /*45c0*/  @P2 F2FP.F16.F32.PACK_AB R139, RZ, R139 ;  /* 0x0000008bff8b223e */ /* 0x000fe200000000ff */
[----:B------:R-:W-:Y:S01]  /*45d0*/  @P2 FFMA.FTZ R81, R206, R138, R81 ;  /* 0x0000008ace512223 */ /* 0x000fe20000010051 */
[----:B------:R-:W-:Y:S02]  /*45e0*/  @P2 HADD2.F32 R138, -RZ, R121.H1_H1 ;  /* 0x30000079ff8a2230 */ /* 0x000fe40000004100 */
[----:B------:R-:W-:Y:S01]  /*45f0*/  @P2 FFMA.FTZ R80, R205, R137, R80 ;  /* 0x00000089cd502223 */ /* 0x000fe20000010050 */
[--C-:B------:R-:W-:Y:S01]  /*4600*/  @P2 HADD2.F32 R137, -RZ, R122.reuse.H0_H0 ;  /* 0x2000007aff892230 */ /* 0x100fe20000004100 */
[----:B------:R-:W-:Y:S01]  /*4610*/  @P2 F2FP.F16.F32.PACK_AB R136, RZ, R136 ;  /* 0x00000088ff88223e */ /* 0x000fe200000000ff */
[----:B------:R-:W-:-:S02]  /*4620*/  @P2 HADD2.F32 R206, -RZ, R122.H1_H1 ;  /* 0x3000007affce2230 */ /* 0x000fc40000004100 */
[----:B------:R-:W-:Y:S01]  /*4630*/  @P2 FFMA.FTZ R83, R138, R142, R83 ;  /* 0x0000008e8a532223 */ /* 0x000fe20000010053 */
[----:B------:R-:W-:Y:S01]  /*4640*/  @P2 PRMT R127, R139, 0x7610, R127 ;  /* 0x000076108b7f2816 */ /* 0x000fe2000000007f */
[----:B------:R-:W-:Y:S01]  /*4650*/  @P2 FFMA.FTZ R84, R137, R147, R84 ;  /* 0x0000009389542223 */ /* 0x000fe20000010054 */
[----:B------:R-:W-:Y:S01]  /*4660*/  @P2 PRMT R126, R126, 0x5410, R136 ;  /* 0x000054107e7e2816 */ /* 0x000fe20000000088 */
[----:B------:R-:W-:Y:S01]  /*4670*/  @P2 FFMA.FTZ R85, R206, R146, R85 ;  /* 0x00000092ce552223 */ /* 0x000fe20000010055 */
        /* <DEDUP_REMOVED lines=13> */
.L_x_8442:
[----:B------:R-:W-:-:S04]  /*4750*/  UISETP.NE.U32.AND UP0, UPT, UR20, URZ, UPT ;  /* 0x000000ff1400728c */ /* 0x000fc8000bf05070 */
[----:B------:R-:W-:-:S06]  /*4760*/  UISETP.NE.AND.EX UP0, UPT, UR21, URZ, UPT, UP0 ;  /* 0x000000ff1500728c */ /* 0x000fcc000bf05300 */
[----:B------:R-:W-:-:S13]  /*4770*/  PLOP3.LUT P0, PT, PT, PT, UP0, 0x80, 0x8 ;  /* 0x000000000008781c */ /* 0x000fda0003f0f008 */
        /* <DEDUP_REMOVED lines=13> */
[----:B------:R-:W-:-:S02]  /*4850*/  @P2 HADD2.F32 R132, -RZ, R12.H0_H0 ;  /* 0x2000000cff842230 */ /* 0x000fc40000004100 */
[-CC-:B------:R-:W-:Y:S01]  /*4860*/  FFMA.FTZ R139, R179, R140.reuse, R143.reuse ;  /* 0x0000008cb38b7223 */ /* 0x180fe2000001008f */
[----:B------:R-:W-:Y:S01]  /*4870*/  FSEL R128, R128, RZ, P3 ;  /* 0x000000ff80807208 */ /* 0x000fe20001800000 */
[----:B------:R-:W-:Y:S01]  /*4880*/  @P2 HADD2.F32 R133, -RZ, R12.H1_H1 ;  /* 0x3000000cff852230 */ /* 0x000fe20000004100 */
[----:B------:R-:W2:Y:S01]  /*4890*/  @P2 LDC R137, c[0x0][0x40c] ;  /* 0x00010300ff892b82 */ /* 0x000ea20000000800 */
[----:B------:R-:W-:Y:S01]  /*48a0*/  FSEL R129, R129, RZ, P3 ;  /* 0x000000ff81817208 */ /* 0x000fe20001800000 */
[----:B------:R-:W-:Y:S01]  /*48b0*/  @P2 HADD2.F32 R134, -RZ, R13.H0_H0 ;  /* 0x2000000dff862230 */ /* 0x000fe20000004100 */
[----:B------:R-:W-:Y:S01]  /*48c0*/  FSEL R130, R130, RZ, P3 ;  /* 0x000000ff82827208 */ /* 0x000fe20001800000 */
[-CC-:B------:R-:W-:Y:S01]  /*48d0*/  FFMA.FTZ R142, R176, R140.reuse, R143.reuse ;  /* 0x0000008cb08e7223 */ /* 0x180fe2000001008f */
[----:B------:R-:W-:Y:S01]  /*48e0*/  FFMA.FTZ R147, R175, R140, R143 ;  /* 0x0000008caf937223 */ /* 0x000fe2000001008f */
[----:B------:R-:W-:Y:S02]  /*48f0*/  @P2 HADD2.F32 R206, -RZ, R15.H0_H0 ;  /* 0x2000000fffce2230 */ /* 0x000fe40000004100 */
[----:B0-----:R-:W-:Y:S01]  /*4900*/  @P2 FMUL.FTZ R135, R128, R135 ;  /* 0x0000008780872220 */ /* 0x001fe20000410000 */
[----:B------:R-:W0:Y:S01]  /*4910*/  @P2 LDC R138, c[0x0][0x40c] ;  /* 0x00010300ff8a2b82 */ /* 0x000e220000000800 */
[----:B------:R-:W-:Y:S01]  /*4920*/  FADD.FTZ R142, R177, -R142 ;  /* 0x8000008eb18e7221 */ /* 0x000fe20000010000 */
[----:B-----5:R-:W-:-:S02]  /*4930*/  @P2 HADD2.F32 R205, -RZ, R121.H0_H0 ;  /* 0x20000079ffcd2230 */ /* 0x020fc40000004100 */
[----:B------:R-:W-:Y:S01]  /*4940*/  @P2 FMUL.FTZ R131, R132, R135 ;  /* 0x0000008784832220 */ /* 0x000fe20000410000 */
[----:B-1----:R-:W-:-:S04]  /*4950*/  @P2 FMUL.FTZ R136, R129, R136 ;  /* 0x0000008881882220 */ /* 0x002fc80000410000 */
[----:B------:R-:W-:Y:S01]  /*4960*/  @P2 F2FP.F16.F32.PACK_AB R131, RZ, R131 ;  /* 0x00000083ff83223e */ /* 0x000fe200000000ff */
[----:B------:R-:W1:Y:S01]  /*4970*/  @P2 LDC R145, c[0x0][0x40c] ;  /* 0x00010300ff912b82 */ /* 0x000e620000000800 */
[----:B------:R-:W-:Y:S02]  /*4980*/  @P2 FMUL.FTZ R132, R133, R136 ;  /* 0x0000008885842220 */ /* 0x000fe40000410000 */
[----:B------:R-:W-:Y:S01]  /*4990*/  @P2 PRMT R124, R131, 0x7610, R124 ;  /* 0x00007610837c2816 */ /* 0x000fe2000000007c */
[----:B------:R-:W-:Y:S01]  /*49a0*/  FFMA.FTZ R131, R182, R140, R143 ;  /* 0x0000008cb6837223 */ /* 0x000fe2000001008f */
[----:B--2---:R-:W-:Y:S01]  /*49b0*/  @P2 FMUL.FTZ R137, R130, R137 ;  /* 0x0000008982892220 */ /* 0x004fe20000410000 */
[----:B------:R-:W-:Y:S02]  /*49c0*/  @P2 F2FP.F16.F32.PACK_AB R132, RZ, R132 ;  /* 0x00000084ff84223e */ /* 0x000fe400000000ff */
[----:B------:R-:W2:Y:S01]  /*49d0*/  @P2 LDC R144, c[0x0][0x40c] ;  /* 0x00010300ff902b82 */ /* 0x000ea20000000800 */
[----:B------:R-:W-:Y:S01]  /*49e0*/  @P2 FMUL.FTZ R133, R134, R137 ;  /* 0x0000008986852220 */ /* 0x000fe20000410000 */
[----:B------:R-:W-:Y:S01]  /*49f0*/  @P2 PRMT R124, R124, 0x5410, R132 ;  /* 0x000054107c7c2816 */ /* 0x000fe20000000084 */
[----:B------:R-:W-:Y:S01]  /*4a00*/  FADD.FTZ R132, R180, -R131 ;  /* 0x80000083b4847221 */ /* 0x000fe20000010000 */
[----:B------:R-:W-:Y:S01]  /*4a10*/  FADD.FTZ R134, R178, -R139 ;  /* 0x8000008bb2867221 */ /* 0x000fe20000010000 */
[----:B------:R-:W-:Y:S01]  /*4a20*/  @P2 HADD2.F32 R139, -RZ, R13.H1_H1 ;  /* 0x3000000dff8b2230 */ /* 0x000fe20000004100 */
[----:B------:R-:W-:-:S02]  /*4a30*/  @P2 F2FP.F16.F32.PACK_AB R133, RZ, R133 ;  /* 0x00000085ff85223e */ /* 0x000fc400000000ff */
[----:B------:R-:W3:Y:S01]  /*4a40*/  @P2 LDC R201, c[0x0][0x40c] ;  /* 0x00010300ffc92b82 */ /* 0x000ee20000000800 */
[C---:B------:R-:W-:Y:S01]  /*4a50*/  FMUL.FTZ R131, R149.reuse, R132 ;  /* 0x0000008495837220 */ /* 0x040fe20000410000 */
[----:B------:R-:W-:Y:S01]  /*4a60*/  FMUL.FTZ R132, R149, R134 ;  /* 0x0000008695847220 */ /* 0x000fe20000410000 */
[----:B------:R-:W-:Y:S01]  /*4a70*/  @P2 PRMT R125, R133, 0x7610, R125 ;  /* 0x00007610857d2816 */ /* 0x000fe2000000007d */
[----:B------:R-:W-:Y:S01]  /*4a80*/  FMUL.FTZ R133, R149, R142 ;  /* 0x0000008e95857220 */ /* 0x000fe20000410000 */
[----:B------:R-:W-:Y:S01]  /*4a90*/  FADD.FTZ R134, R174, -R147 ;  /* 0x80000093ae867221 */ /* 0x000fe20000010000 */
[----:B------:R-:W-:Y:S01]  /*4aa0*/  FSEL R131, R131, RZ, P3 ;  /* 0x000000ff83837208 */ /* 0x000fe20001800000 */
[--C-:B------:R-:W-:Y:S01]  /*4ab0*/  @P2 HADD2.F32 R142, -RZ, R14.reuse.H0_H0 ;  /* 0x2000000eff8e2230 */ /* 0x100fe20000004100 */
[----:B------:R-:W-:Y:S01]  /*4ac0*/  FSEL R132, R132, RZ, P3 ;  /* 0x000000ff84847208 */ /* 0x000fe20001800000 */
[----:B------:R-:W-:Y:S01]  /*4ad0*/  FMUL.FTZ R134, R149, R134 ;  /* 0x0000008695867220 */ /* 0x000fe20000410000 */
[----:B------:R-:W-:Y:S01]  /*4ae0*/  FSEL R133, R133, RZ, P3 ;  /* 0x000000ff85857208 */ /* 0x000fe20001800000 */
[----:B0-----:R-:W-:Y:S01]  /*4af0*/  @P2 FMUL.FTZ R138, R131, R138 ;  /* 0x0000008a838a2220 */ /* 0x001fe20000410000 */
[----:B------:R-:W-:-:S02]  /*4b00*/  @P2 HADD2.F32 R147, -RZ, R14.H1_H1 ;  /* 0x3000000eff932230 */ /* 0x000fc40000004100 */
[----:B-1----:R-:W-:Y:S01]  /*4b10*/  @P2 FMUL.FTZ R145, R132, R145 ;  /* 0x0000009184912220 */ /* 0x002fe20000410000 */
[----:B------:R-:W-:Y:S01]  /*4b20*/  FSEL R134, R134, RZ, P3 ;  /* 0x000000ff86867208 */ /* 0x000fe20001800000 */
[----:B------:R-:W-:Y:S01]  /*4b30*/  @P2 FMUL.FTZ R139, R139, R138 ;  /* 0x0000008a8b8b2220 */ /* 0x000fe20000410000 */
[----:B--2---:R-:W-:Y:S01]  /*4b40*/  @P2 FMUL.FTZ R144, R133, R144 ;  /* 0x0000009085902220 */ /* 0x004fe20000410000 */
[----:B------:R-:W-:Y:S01]  /*4b50*/  @P2 FMUL.FTZ R142, R142, R145 ;  /* 0x000000918e8e2220 */ /* 0x000fe20000410000 */
[----:B------:R-:W-:Y:S01]  /*4b60*/  @P2 FFMA.FTZ R82, R205, R137, R82 ;  /* 0x00000089cd522223 */ /* 0x000fe20000010052 */
[----:B------:R-:W-:Y:S01]  /*4b70*/  @P2 HADD2.F32 R137, -RZ, R122.H0_H0 ;  /* 0x2000007aff892230 */ /* 0x000fe20000004100 */
[----:B------:R-:W-:Y:S01]  /*4b80*/  @P2 F2FP.F16.F32.PACK_AB R139, RZ, R139 ;  /* 0x0000008bff8b223e */ /* 0x000fe200000000ff */
[----:B------:R-:W-:Y:S01]  /*4b90*/  @P2 FMUL.FTZ R146, R147, R144 ;  /* 0x0000009093922220 */ /* 0x000fe20000410000 */
[----:B------:R-:W-:Y:S01]  /*4ba0*/  @P2 F2FP.F16.F32.PACK_AB R142, RZ, R142 ;  /* 0x0000008eff8e223e */ /* 0x000fe200000000ff */
[----:B---3--:R-:W-:Y:S01]  /*4bb0*/  @P2 FMUL.FTZ R147, R134, R201 ;  /* 0x000000c986932220 */ /* 0x008fe20000410000 */
[----:B------:R-:W-:Y:S01]  /*4bc0*/  @P2 PRMT R125, R125, 0x5410, R139 ;  /* 0x000054107d7d2816 */ /* 0x000fe2000000008b */
[--C-:B------:R-:W-:Y:S01]  /*4bd0*/  @P2 HADD2.F32 R201, -RZ, R120.reuse.H0_H0 ;  /* 0x20000078ffc92230 */ /* 0x100fe20000004100 */
[----:B------:R-:W-:Y:S01]  /*4be0*/  @P2 PRMT R126, R142, 0x7610, R126 ;  /* 0x000076108e7e2816 */ /* 0x000fe2000000007e */
[----:B------:R-:W-:Y:S01]  /*4bf0*/  @P2 FMUL.FTZ R139, R206, R147 ;  /* 0x00000093ce8b2220 */ /* 0x000fe20000410000 */
[----:B------:R-:W-:Y:S01]  /*4c00*/  FFMA.FTZ R206, R172, R140, R143 ;  /* 0x0000008cacce7223 */ /* 0x000fe2000001008f */
[----:B------:R-:W-:-:S02]  /*4c10*/  @P2 HADD2.F32 R142, -RZ, R120.H1_H1 ;  /* 0x30000078ff8e2230 */ /* 0x000fc40000004100 */
[----:B------:R-:W-:Y:S01]  /*4c20*/  @P2 FFMA.FTZ R80, R201, R135, R80 ;  /* 0x00000087c9502223 */ /* 0x000fe20000010050 */
[----:B------:R-:W-:Y:S02]  /*4c30*/  @P2 HADD2.F32 R201, -RZ, R123.H0_H0 ;  /* 0x2000007bffc92230 */ /* 0x000fe40000004100 */
[----:B------:R-:W-:Y:S01]  /*4c40*/  FADD.FTZ R206, R173, -R206 ;  /* 0x800000ceadce7221 */ /* 0x000fe20000010000 */
        /* <DEDUP_REMOVED lines=22> */
.L_x_8445:
        /* <DEDUP_REMOVED lines=14> */
.L_x_8447:
[----:B------:R-:W-:Y:S05]  /*4e90*/  BSYNC.RECONVERGENT B2 ;  /* 0x0000000000027941 */ /* 0x000fea0003800200 */
.L_x_8446:
[----:B------:R-:W-:Y:S04]  /*4ea0*/  BSSY.RECONVERGENT B2, `(.L_x_8448) ;  /* 0x000000e000027945 */ /* 0x000fe80003800200 */
[----:B------:R-:W-:Y:S05]  /*4eb0*/  @!P2 BRA `(.L_x_8449) ;  /* 0x000000000030a947 */ /* 0x000fea0003800000 */
[----:B0-----:R-:W-:Y:S01]  /*4ec0*/  FFMA.FTZ R137, R186, R140, R143 ;  /* 0x0000008cba897223 */ /* 0x001fe2000001008f */
[----:B------:R-:W-:Y:S01]  /*4ed0*/  ISETP.GT.AND P3, PT, R0, RZ, PT ;  /* 0x000000ff0000720c */ /* 0x000fe20003f64270 */
[----:B-----5:R-:W-:Y:S02]  /*4ee0*/  HADD2.F32 R138, -RZ, R120.H1_H1 ;  /* 0x30000078ff8a7230 */ /* 0x020fe40000004100 */
        /* <DEDUP_REMOVED lines=9> */
.L_x_8449:
[----:B------:R-:W-:Y:S05]  /*4f80*/  BSYNC.RECONVERGENT B2 ;  /* 0x0000000000027941 */ /* 0x000fea0003800200 */
.L_x_8448:
        /* <DEDUP_REMOVED lines=14> */
.L_x_8451:
[----:B------:R-:W-:Y:S05]  /*5070*/  BSYNC.RECONVERGENT B2 ;  /* 0x0000000000027941 */ /* 0x000fea0003800200 */
.L_x_8450:
        /* <DEDUP_REMOVED lines=14> */
.L_x_8453:
[----:B------:R-:W-:Y:S05]  /*5160*/  BSYNC.RECONVERGENT B2 ;  /* 0x0000000000027941 */ /* 0x000fea0003800200 */
.L_x_8452:
        /* <DEDUP_REMOVED lines=14> */
.L_x_8455:
[----:B------:R-:W-:Y:S05]  /*5250*/  BSYNC.RECONVERGENT B2 ;  /* 0x0000000000027941 */ /* 0x000fea0003800200 */
.L_x_8454:
        /* <DEDUP_REMOVED lines=14> */
.L_x_8457:
[----:B------:R-:W-:Y:S05]  /*5340*/  BSYNC.RECONVERGENT B2 ;  /* 0x0000000000027941 */ /* 0x000fea0003800200 */
.L_x_8456:
        /* <DEDUP_REMOVED lines=14> */
.L_x_8459:
[----:B------:R-:W-:Y:S05]  /*5430*/  BSYNC.RECONVERGENT B2 ;  /* 0x0000000000027941 */ /* 0x000fea0003800200 */
.L_x_8458:
        /* <DEDUP_REMOVED lines=13> */
.L_x_8444:
[----:B------:R-:W-:Y:S05]  /*5510*/  BSYNC.RECONVERGENT B1 ;  /* 0x0000000000017941 */ /* 0x000fea0003800200 */
.L_x_8441:
        /* <DEDUP_REMOVED lines=9> */
.L_x_8438:
[----:B------:R-:W-:Y:S05]  /*55b0*/  BSYNC.RECONVERGENT B0 ;  /* 0x0000000000007941 */ /* 0x000fea0003800200 */
.L_x_8437:
        /* <DEDUP_REMOVED lines=8> */
.L_x_8463:
[----:B------:R-:W-:Y:S05]  /*5640*/  BSYNC.RECONVERGENT B1 ;  /* 0x0000000000017941 */ /* 0x000fea0003800200 */
.L_x_8462:
        /* <DEDUP_REMOVED lines=17> */
[----:B------:R-:W-:Y:S01]  /*5760*/  @P1 FFMA.FTZ R143, R158, R140, R143 ;  /* 0x0000008c9e8f1223 */ /* 0x000fe2000001008f */
[----:B------:R-:W-:Y:S01]  /*5770*/  @P1 FADD.FTZ R131, R169, -R0 ;  /* 0x80000000a9831221 */ /* 0x000fe20000010000 */
[----:B------:R-:W-:Y:S01]  /*5780*/  @P1 FADD.FTZ R0, R168, -R133 ;  /* 0x80000085a8001221 */ /* 0x000fe20000010000 */
[----:B------:R-:W-:Y:S01]  /*5790*/  MOV R129, R113 ;  /* 0x0000007100817202 */ /* 0x000fe20000000f00 */
[----:B------:R-:W-:Y:S01]  /*57a0*/  @P1 FADD.FTZ R133, R165, -R132 ;  /* 0x80000084a5851221 */ /* 0x000fe20000010000 */
[----:B------:R-:W-:Y:S01]  /*57b0*/  MOV R128, R112 ;  /* 0x0000007000807202 */ /* 0x000fe20000000f00 */
[C---:B------:R-:W-:Y:S01]  /*57c0*/  @P1 FFMA.FTZ R129, R149.reuse, R0, R113 ;  /* 0x0000000095811223 */ /* 0x040fe20000010071 */
[----:B------:R-:W2:Y:S01]  /*57d0*/  @P2 LDC R139, c[0x0][0x40c] ;  /* 0x00010300ff8b2b82 */ /* 0x000ea20000000800 */
[C---:B------:R-:W-:Y:S01]  /*57e0*/  @P1 FFMA.FTZ R128, R149.reuse, R131, R112 ;  /* 0x0000008395801223 */ /* 0x040fe20000010070 */
[----:B------:R-:W-:Y:S01]  /*57f0*/  @P1 FADD.FTZ R134, R156, -R143 ;  /* 0x8000008f9c861221 */ /* 0x000fe20000010000 */
[--C-:B------:R-:W-:Y:S01]  /*5800*/  @P2 HADD2.F32 R131, -RZ, R20.reuse.H1_H1 ;  /* 0x30000014ff832230 */ /* 0x100fe20000004100 */
[----:B------:R-:W-:Y:S01]  /*5810*/  MOV R130, R114 ;  /* 0x0000007200827202 */ /* 0x000fe20000000f00 */
[----:B------:R-:W-:Y:S01]  /*5820*/  @P1 FFMA.FTZ R130, R149, R133, R114 ;  /* 0x0000008595821223 */ /* 0x000fe20000010072 */
[----:B------:R-:W-:Y:S01]  /*5830*/  @P2 HADD2.F32 R0, -RZ, R20.H0_H0 ;  /* 0x20000014ff002230 */ /* 0x000fe20000004100 */
[----:B------:R-:W-:Y:S01]  /*5840*/  MOV R201, R119 ;  /* 0x0000007700c97202 */ /* 0x000fe20000000f00 */
[----:B------:R-:W3:Y:S01]  /*5850*/  @P2 LDC R140, c[0x0][0x40c] ;  /* 0x00010300ff8c2b82 */ /* 0x000ee20000000800 */
[----:B0-----:R-:W-:Y:S01]  /*5860*/  @P2 FMUL.FTZ R136, R129, R136 ;  /* 0x0000008881882220 */ /* 0x001fe20000410000 */
[----:B------:R-:W-:Y:S01]  /*5870*/  @P1 FADD.FTZ R138, R164, -R137 ;  /* 0x80000089a48a1221 */ /* 0x000fe20000010000 */
[----:B------:R-:W-:Y:S01]  /*5880*/  @P1 FFMA.FTZ R201, R149, R134, R119 ;  /* 0x0000008695c91223 */ /* 0x000fe20000010077 */
[----:B------:R-:W-:-:S02]  /*5890*/  @P2 HADD2.F32 R134, -RZ, R21.H0_H0 ;  /* 0x20000015ff862230 */ /* 0x000fc40000004100 */
[----:B------:R-:W-:Y:S01]  /*58a0*/  @P2 FMUL.FTZ R132, R136, R131 ;  /* 0x0000008388842220 */ /* 0x000fe20000410000 */
[----:B------:R-:W-:Y:S01]  /*58b0*/  MOV R131, R115 ;  /* 0x0000007300837202 */ /* 0x000fe20000000f00 */
[----:B------:R-:W-:Y:S01]  /*58c0*/  @P1 FFMA.FTZ R131, R149, R138, R115 ;  /* 0x0000008a95831223 */ /* 0x000fe20000010073 */
[----:B------:R-:W0:Y:S01]  /*58d0*/  @P2 LDC R147, c[0x0][0x40c] ;  /* 0x00010300ff932b82 */ /* 0x000e220000000800 */
[----:B-1----:R-:W-:Y:S01]  /*58e0*/  @P2 FMUL.FTZ R135, R128, R135 ;  /* 0x0000008780872220 */ /* 0x002fe20000410000 */
[----:B------:R-:W-:Y:S02]  /*58f0*/  @P2 HADD2.F32 R143, -RZ, R21.H1_H1 ;  /* 0x30000015ff8f2230 */ /* 0x000fe40000004100 */
[----:B------:R-:W-:Y:S01]  /*5900*/  @P1 FADD.FTZ R142, R161, -R142 ;  /* 0x8000008ea18e1221 */ /* 0x000fe20000010000 */
[----:B------:R-:W-:Y:S01]  /*5910*/  @P2 F2FP.F16.F32.PACK_AB R137, RZ, R132 ;  /* 0x00000084ff89223e */ /* 0x000fe200000000ff */
[----:B------:R-:W-:Y:S01]  /*5920*/  @P2 FMUL.FTZ R0, R135, R0 ;  /* 0x0000000087002220 */ /* 0x000fe20000410000 */
[----:B------:R-:W-:Y:S01]  /*5930*/  @P1 FADD.FTZ R144, R160, -R145 ;  /* 0x80000091a0901221 */ /* 0x000fe20000010000 */
[----:B------:R-:W-:Y:S01]  /*5940*/  MOV R132, R116 ;  /* 0x0000007400847202 */ /* 0x000fe20000000f00 */
[----:B------:R-:W1:Y:S01]  /*5950*/  @P2 LDC R206, c[0x0][0x40c] ;  /* 0x00010300ffce2b82 */ /* 0x000e620000000800 */
[----:B--2---:R-:W-:Y:S01]  /*5960*/  @P2 FMUL.FTZ R139, R130, R139 ;  /* 0x0000008b828b2220 */ /* 0x004fe20000410000 */
[----:B------:R-:W-:Y:S01]  /*5970*/  @P2 F2FP.F16.F32.PACK_AB R0, RZ, R0 ;  /* 0x00000000ff00223e */ /* 0x000fe200000000ff */
[----:B------:R-:W-:Y:S01]  /*5980*/  @P1 FADD.FTZ R145, R157, -R146 ;  /* 0x800000929d911221 */ /* 0x000fe20000010000 */
[----:B------:R-:W-:Y:S01]  /*5990*/  @P1 FFMA.FTZ R132, R149, R142, R116 ;  /* 0x0000008e95841223 */ /* 0x000fe20000010074 */
[----:B------:R-:W-:Y:S01]  /*59a0*/  @P2 FMUL.FTZ R134, R139, R134 ;  /* 0x000000868b862220 */ /* 0x000fe20000410000 */
[----:B------:R-:W-:Y:S01]  /*59b0*/  @P2 PRMT R124, R0, 0x7610, R124 ;  /* 0x00007610007c2816 */ /* 0x000fe2000000007c */
[----:B------:R-:W-:Y:S01]  /*59c0*/  @P2 HADD2.F32 R0, -RZ, R22.H0_H0 ;  /* 0x20000016ff002230 */ /* 0x000fe20000004100 */
[----:B------:R-:W2:Y:S01]  /*59d0*/  @P2 LDC R205, c[0x0][0x40c] ;  /* 0x00010300ffcd2b82 */ /* 0x000ea20000000800 */
[----:B---3--:R-:W-:Y:S01]  /*59e0*/  @P2 FMUL.FTZ R140, R131, R140 ;  /* 0x0000008c838c2220 */ /* 0x008fe20000410000 */
[----:B------:R-:W-:Y:S01]  /*59f0*/  @P2 F2FP.F16.F32.PACK_AB R138, RZ, R134 ;  /* 0x00000086ff8a223e */ /* 0x000fe200000000ff */
[----:B------:R-:W-:Y:S01]  /*5a00*/  @P2 HADD2.F32 R142, -RZ, R23.H0_H0 ;  /* 0x20000017ff8e2230 */ /* 0x000fe20000004100 */
[----:B------:R-:W-:Y:S01]  /*5a10*/  MOV R134, R118 ;  /* 0x0000007600867202 */ /* 0x000fe20000000f00 */
[----:B------:R-:W-:Y:S01]  /*5a20*/  @P2 FMUL.FTZ R143, R140, R143 ;  /* 0x0000008f8c8f2220 */ /* 0x000fe20000410000 */
[C---:B------:R-:W-:Y:S01]  /*5a30*/  @P1 FFMA.FTZ R134, R149.reuse, R145, R118 ;  /* 0x0000009195861223 */ /* 0x040fe20000010076 */
[----:B------:R-:W-:Y:S01]  /*5a40*/  MOV R133, R117 ;  /* 0x0000007500857202 */ /* 0x000fe20000000f00 */
[----:B0-----:R-:W-:Y:S01]  /*5a50*/  @P2 FMUL.FTZ R145, R132, R147 ;  /* 0x0000009384912220 */ /* 0x001fe20000410000 */
[----:B------:R-:W-:Y:S01]  /*5a60*/  @P1 FFMA.FTZ R133, R149, R144, R117 ;  /* 0x0000009095851223 */ /* 0x000fe20000010075 */
[----:B------:R-:W-:Y:S01]  /*5a70*/  @P2 F2FP.F16.F32.PACK_AB R143, RZ, R143 ;  /* 0x0000008fff8f223e */ /* 0x000fe200000000ff */
[----:B-----5:R-:W-:Y:S01]  /*5a80*/  @P2 HADD2.F32 R144, -RZ, R120.H1_H1 ;  /* 0x30000078ff902230 */ /* 0x020fe20000004100 */
[----:B------:R-:W-:Y:S01]  /*5a90*/  @P2 PRMT R125, R138, 0x7610, R125 ;  /* 0x000076108a7d2816 */ /* 0x000fe2000000007d */
[----:B------:R-:W-:Y:S01]  /*5aa0*/  @P2 FMUL.FTZ R0, R145, R0 ;  /* 0x0000000091002220 */ /* 0x000fe20000410000 */
[----:B------:R-:W-:Y:S01]  /*5ab0*/  @P2 PRMT R124, R124, 0x5410, R137 ;  /* 0x000054107c7c2816 */ /* 0x000fe20000000089 */
[----:B------:R-:W-:-:S02]  /*5ac0*/  @P2 HADD2.F32 R137, -RZ, R22.H1_H1 ;  /* 0x30000016ff892230 */ /* 0x000fc40000004100 */
[----:B-1----:R-:W-:Y:S01]  /*5ad0*/  @P2 FMUL.FTZ R138, R133, R206 ;  /* 0x000000ce858a2220 */ /* 0x002fe20000410000 */
[----:B------:R-:W-:Y:S01]  /*5ae0*/  @P2 PRMT R125, R125, 0x5410, R143 ;  /* 0x000054107d7d2816 */ /* 0x000fe2000000008f */
[----:B------:R-:W-:Y:S01]  /*5af0*/  @P2 HADD2.F32 R143, -RZ, R120.H0_H0 ;  /* 0x20000078ff8f2230 */ /* 0x000fe20000004100 */
[----:B------:R-:W-:Y:S01]  /*5b00*/  @P2 F2FP.F16.F32.PACK_AB R0, RZ, R0 ;  /* 0x00000000ff00223e */ /* 0x000fe200000000ff */
[----:B------:R-:W-:Y:S01]  /*5b10*/  @P2 FMUL.FTZ R137, R138, R137 ;  /* 0x000000898a892220 */ /* 0x000fe20000410000 */
[----:B------:R-:W-:Y:S01]  /*5b20*/  @P2 FFMA.FTZ R89, R144, R136, R89 ;  /* 0x0000008890592223 */ /* 0x000fe20000010059 */
[----:B------:R-:W-:Y:S02]  /*5b30*/  @P2 HADD2.F32 R136, -RZ, R122.H1_H1 ;  /* 0x3000007aff882230 */ /* 0x000fe40000004100 */
[----:B------:R-:W-:Y:S01]  /*5b40*/  @P2 FFMA.FTZ R88, R143, R135, R88 ;  /* 0x000000878f582223 */ /* 0x000fe20000010058 */
[----:B--2---:R-:W-:Y:S01]  /*5b50*/  @P2 FMUL.FTZ R147, R134, R205 ;  /* 0x000000cd86932220 */ /* 0x004fe20000410000 */
[----:B------:R-:W-:Y:S01]  /*5b60*/  @P2 PRMT R126, R0, 0x7610, R126 ;  /* 0x00007610007e2816 */ /* 0x000fe2000000007e */
[--C-:B------:R-:W-:Y:S01]  /*5b70*/  @P2 HADD2.F32 R135, -RZ, R121.reuse.H0_H0 ;  /* 0x20000079ff872230 */ /* 0x100fe20000004100 */
[----:B------:R-:W-:Y:S01]  /*5b80*/  @P2 F2FP.F16.F32.PACK_AB R137, RZ, R137 ;  /* 0x00000089ff89223e */ /* 0x000fe200000000ff */
[----:B------:R-:W-:Y:S01]  /*5b90*/  @P2 FMUL.FTZ R142, R147, R142 ;  /* 0x0000008e938e2220 */ /* 0x000fe20000410000 */
[----:B------:R-:W-:-:S02]  /*5ba0*/  @P2 HADD2.F32 R0, -RZ, R121.H1_H1 ;  /* 0x30000079ff002230 */ /* 0x000fc40000004100 */
[----:B------:R-:W-:Y:S01]  /*5bb0*/  @P2 FFMA.FTZ R93, R136, R138, R93 ;  /* 0x0000008a885d2223 */ /* 0x000fe2000001005d */
[----:B------:R-:W-:Y:S02]  /*5bc0*/  @P2 HADD2.F32 R143, -RZ, R122.H0_H0 ;  /* 0x2000007aff8f2230 */ /* 0x000fe40000004100 */
[----:B------:R-:W-:Y:S01]  /*5bd0*/  @P2 FFMA.FTZ R90, R135, R139, R90 ;  /* 0x0000008b875a2223 */ /* 0x000fe2000001005a */
[----:B------:R-:W-:Y:S01]  /*5be0*/  @P2 HADD2.F32 R149, -RZ, R123.H0_H0 ;  /* 0x2000007bff952230 */ /* 0x000fe20000004100 */
[----:B------:R-:W-:Y:S01]  /*5bf0*/  @P2 F2FP.F16.F32.PACK_AB R142, RZ, R142 ;  /* 0x0000008eff8e223e */ /* 0x000fe200000000ff */
[----:B------:R-:W-:Y:S01]  /*5c00*/  @P2 FFMA.FTZ R91, R0, R140, R91 ;  /* 0x0000008c005b2223 */ /* 0x000fe2000001005b */
[----:B------:R-:W-:Y:S01]  /*5c10*/  @P2 FFMA.FTZ R92, R143, R145, R92 ;  /* 0x000000918f5c2223 */ /* 0x000fe2000001005c */
[----:B------:R-:W-:Y:S01]  /*5c20*/  MOV R135, R201 ;  /* 0x000000c900877202 */ /* 0x000fe20000000f00 */
[----:B------:R-:W-:Y:S01]  /*5c30*/  @P2 FFMA.FTZ R94, R149, R147, R94 ;  /* 0x00000093955e2223 */ /* 0x000fe2000001005e */
[----:B------:R-:W-:-:S02]  /*5c40*/  @P2 PRMT R126, R126, 0x5410, R137 ;  /* 0x000054107e7e2816 */ /* 0x000fc40000000089 */
        /* <DEDUP_REMOVED lines=10> */
.L_x_8466:
[----:B0-2---:R-:W0:Y:S01]  /*5cf0*/  @P2 LDC R137, c[0x0][0x40c] ;  /* 0x00010300ff892b82 */ /* 0x005e220000000800 */
        /* <DEDUP_REMOVED lines=8> */
[----:B------:R-:W-:Y:S01]  /*5d80*/  @P1 FFMA.FTZ R0, R149, R138, R112 ;  /* 0x0000008a95001223 */ /* 0x000fe20000010070 */
[----:B------:R-:W-:-:S02]  /*5d90*/  @P2 HADD2.F32 R138, -RZ, R20.H0_H0 ;  /* 0x20000014ff8a2230 */ /* 0x000fc40000004100 */
[----:B------:R-:W-:Y:S01]  /*5da0*/  @P1 FFMA.FTZ R136, R149, R142, R113 ;  /* 0x0000008e95881223 */ /* 0x000fe20000010071 */
[----:B------:R-:W-:Y:S01]  /*5db0*/  @P1 FFMA.FTZ R142, R167, R140, R143 ;  /* 0x0000008ca78e1223 */ /* 0x000fe2000001008f */
[----:B------:R-:W-:Y:S01]  /*5dc0*/  MOV R139, R114 ;  /* 0x00000072008b7202 */ /* 0x000fe20000000f00 */
[----:B------:R-:W-:Y:S01]  /*5dd0*/  @P1 FADD.FTZ R146, R164, -R147 ;  /* 0x80000093a4921221 */ /* 0x000fe20000010000 */
[----:B------:R-:W-:Y:S01]  /*5de0*/  @P1 FFMA.FTZ R209, R162, R140, R143 ;  /* 0x0000008ca2d11223 */ /* 0x000fe2000001008f */
[----:B------:R-:W2:Y:S01]  /*5df0*/  @P2 LDC R206, c[0x0][0x40c] ;  /* 0x00010300ffce2b82 */ /* 0x000ea20000000800 */
[----:B------:R-:W-:Y:S01]  /*5e00*/  @P1 FADD.FTZ R144, R165, -R142 ;  /* 0x8000008ea5901221 */ /* 0x000fe20000010000 */
[----:B------:R-:W-:Y:S01]  /*5e10*/  MOV R142, R115 ;  /* 0x00000073008e7202 */ /* 0x000fe20000000f00 */
[----:B------:R-:W-:Y:S01]  /*5e20*/  @P1 FFMA.FTZ R142, R149, R146, R115 ;  /* 0x00000092958e1223 */ /* 0x000fe20000010073 */
[----:B------:R-:W-:Y:S01]  /*5e30*/  @P1 FFMA.FTZ R210, R159, R140, R143 ;  /* 0x0000008c9fd21223 */ /* 0x000fe2000001008f */
[----:B------:R-:W-:Y:S01]  /*5e40*/  @P1 FFMA.FTZ R139, R149, R144, R114 ;  /* 0x00000090958b1223 */ /* 0x000fe20000010072 */
[----:B------:R-:W-:Y:S01]  /*5e50*/  MOV R144, R116 ;  /* 0x0000007400907202 */ /* 0x000fe20000000f00 */
[----:B------:R-:W-:Y:S01]  /*5e60*/  @P1 FADD.FTZ R208, R160, -R209 ;  /* 0x800000d1a0d01221 */ /* 0x000fe20000010000 */
[----:B------:R-:W3:Y:S01]  /*5e70*/  @P2 LDC R201, c[0x0][0x40c] ;  /* 0x00010300ffc92b82 */ /* 0x000ee20000000800 */
[----:B0-----:R-:W-:Y:S01]  /*5e80*/  @P2 FMUL.FTZ R137, R0, R137 ;  /* 0x0000008900892220 */ /* 0x001fe20000410000 */
[----:B------:R-:W-:Y:S01]  /*5e90*/  @P1 FADD.FTZ R209, R157, -R210 ;  /* 0x800000d29dd11221 */ /* 0x000fe20000010000 */
[----:B------:R-:W-:Y:S01]  /*5ea0*/  MOV R146, R117 ;  /* 0x0000007500927202 */ /* 0x000fe20000000f00 */
[----:B------:R-:W-:Y:S01]  /*5eb0*/  @P1 FFMA.FTZ R146, R149, R208, R117 ;  /* 0x000000d095921223 */ /* 0x000fe20000010075 */
[----:B------:R-:W-:Y:S01]  /*5ec0*/  @P2 FMUL.FTZ R0, R138, R137 ;  /* 0x000000898a002220 */ /* 0x000fe20000410000 */
[----:B------:R-:W-:Y:S01]  /*5ed0*/  @P1 FFMA.FTZ R138, R163, R140, R143 ;  /* 0x0000008ca38a1223 */ /* 0x000fe2000001008f */
[----:B------:R-:W-:Y:S01]  /*5ee0*/  MOV R147, R118 ;  /* 0x0000007600937202 */ /* 0x000fe20000000f00 */
[----:B------:R-:W0:Y:S01]  /*5ef0*/  @P2 LDC R207, c[0x0][0x40c] ;  /* 0x00010300ffcf2b82 */ /* 0x000e220000000800 */
[----:B-1----:R-:W-:Y:S01]  /*5f00*/  @P2 FMUL.FTZ R136, R136, R145 ;  /* 0x0000009188882220 */ /* 0x002fe20000410000 */
[----:B------:R-:W-:Y:S01]  /*5f10*/  @P2 HADD2.F32 R145, -RZ, R20.H1_H1 ;  /* 0x30000014ff912230 */ /* 0x000fe20000004100 */
[----:B------:R-:W-:Y:S01]  /*5f20*/  @P2 F2FP.F16.F32.PACK_AB R0, RZ, R0 ;  /* 0x00000000ff00223e */ /* 0x000fe200000000ff */
[----:B------:R-:W-:Y:S01]  /*5f30*/  @P1 FADD.FTZ R205, R161, -R138 ;  /* 0x8000008aa1cd1221 */ /* 0x000fe20000010000 */
[----:B------:R-:W-:-:S02]  /*5f40*/  @P1 FFMA.FTZ R147, R149, R209, R118 ;  /* 0x000000d195931223 */ /* 0x000fc40000010076 */
[----:B------:R-:W-:Y:S01]  /*5f50*/  @P2 FMUL.FTZ R138, R145, R136 ;  /* 0x00000088918a2220 */ /* 0x000fe20000410000 */
[----:B------:R-:W1:Y:S01]  /*5f60*/  @P2 LDC R211, c[0x0][0x40c] ;  /* 0x00010300ffd32b82 */ /* 0x000e620000000800 */
[----:B------:R-:W-:Y:S01]  /*5f70*/  @P2 PRMT R124, R0, 0x7610, R124 ;  /* 0x00007610007c2816 */ /* 0x000fe2000000007c */
[--C-:B------:R-:W-:Y:S02]  /*5f80*/  @P2 HADD2.F32 R0, -RZ, R21.reuse.H0_H0 ;  /* 0x20000015ff002230 */ /* 0x100fe40000004100 */
[----:B--2---:R-:W-:Y:S01]  /*5f90*/  @P2 FMUL.FTZ R139, R139, R206 ;  /* 0x000000ce8b8b2220 */ /* 0x004fe20000410000 */
[----:B------:R-:W-:Y:S01]  /*5fa0*/  @P1 FFMA.FTZ R144, R149, R205, R116 ;  /* 0x000000cd95901223 */ /* 0x000fe20000010074 */
[----:B------:R-:W-:Y:S01]  /*5fb0*/  @P2 F2FP.F16.F32.PACK_AB R138, RZ, R138 ;  /* 0x0000008aff8a223e */ /* 0x000fe200000000ff */
[----:B------:R-:W-:Y:S02]  /*5fc0*/  @P2 HADD2.F32 R205, -RZ, R21.H1_H1 ;  /* 0x30000015ffcd2230 */ /* 0x000fe40000004100 */
[----:B------:R-:W-:Y:S01]  /*5fd0*/  @P2 FMUL.FTZ R0, R0, R139 ;  /* 0x0000008b00002220 */ /* 0x000fe20000410000 */
[----:B------:R-:W2:Y:S01]  /*5fe0*/  @P2 LDC R212, c[0x0][0x40c] ;  /* 0x00010300ffd42b82 */ /* 0x000ea20000000800 */
[----:B---3--:R-:W-:Y:S01]  /*5ff0*/  @P2 FMUL.FTZ R142, R142, R201 ;  /* 0x000000c98e8e2220 */ /* 0x008fe20000410000 */
[----:B------:R-:W-:Y:S01]  /*6000*/  @P2 PRMT R124, R124, 0x5410, R138 ;  /* 0x000054107c7c2816 */ /* 0x000fe2000000008a */
[----:B------:R-:W-:Y:S01]  /*6010*/  @P2 HADD2.F32 R201, -RZ, R22.H1_H1 ;  /* 0x30000016ffc92230 */ /* 0x000fe20000004100 */
[----:B------:R-:W-:Y:S01]  /*6020*/  @P2 F2FP.F16.F32.PACK_AB R0, RZ, R0 ;  /* 0x00000000ff00223e */ /* 0x000fe200000000ff */
[----:B------:R-:W-:Y:S01]  /*6030*/  @P2 FMUL.FTZ R138, R205, R142 ;  /* 0x0000008ecd8a2220 */ /* 0x000fe20000410000 */
[----:B------:R-:W-:-:S02]  /*6040*/  @P2 HADD2.F32 R206, -RZ, R23.H0_H0 ;  /* 0x20000017ffce2230 */ /* 0x000fc40000004100 */
[----:B0-----:R-:W-:Y:S01]  /*6050*/  @P2 FMUL.FTZ R145, R144, R207 ;  /* 0x000000cf90912220 */ /* 0x001fe20000410000 */
[----:B------:R-:W-:Y:S01]  /*6060*/  @P2 HADD2.F32 R144, -RZ, R22.H0_H0 ;  /* 0x20000016ff902230 */ /* 0x000fe20000004100 */
[----:B------:R-:W-:Y:S01]  /*6070*/  @P2 F2FP.F16.F32.PACK_AB R138, RZ, R138 ;  /* 0x0000008aff8a223e */ /* 0x000fe200000000ff */
[----:B-----5:R-:W-:Y:S01]  /*6080*/  @P2 HADD2.F32 R205, -RZ, R121.H0_H0 ;  /* 0x20000079ffcd2230 */ /* 0x020fe20000004100 */
[----:B------:R-:W-:Y:S02]  /*6090*/  @P2 PRMT R125, R0, 0x7610, R125 ;  /* 0x00007610007d2816 */ /* 0x000fe4000000007d */
[----:B------:R-:W-:Y:S01]  /*60a0*/  @P2 FMUL.FTZ R144, R144, R145 ;  /* 0x0000009190902220 */ /* 0x000fe20000410000 */
[----:B-1----:R-:W-:Y:S01]  /*60b0*/  @P2 FMUL.FTZ R146, R146, R211 ;  /* 0x000000d392922220 */ /* 0x002fe20000410000 */
[----:B------:R-:W-:Y:S01]  /*60c0*/  @P2 PRMT R125, R125, 0x5410, R138 ;  /* 0x000054107d7d2816 */ /* 0x000fe2000000008a */
[----:B------:R-:W-:Y:S02]  /*60d0*/  @P2 FFMA.FTZ R90, R205, R139, R90 ;  /* 0x0000008bcd5a2223 */ /* 0x000fe4000001005a */
[----:B------:R-:W-:Y:S01]  /*60e0*/  @P2 F2FP.F16.F32.PACK_AB R144, RZ, R144 ;  /* 0x00000090ff90223e */ /* 0x000fe200000000ff */
[----:B------:R-:W-:Y:S01]  /*60f0*/  @P2 FMUL.FTZ R0, R201, R146 ;  /* 0x00000092c9002220 */ /* 0x000fe20000410000 */
[----:B------:R-:W-:-:S02]  /*6100*/  @P2 HADD2.F32 R201, -RZ, R120.H0_H0 ;  /* 0x20000078ffc92230 */ /* 0x000fc40000004100 */
[----:B------:R-:W-:Y:S02]  /*6110*/  @P2 HADD2.F32 R139, -RZ, R123.H0_H0 ;  /* 0x2000007bff8b2230 */ /* 0x000fe40000004100 */
[----:B--2---:R-:W-:Y:S01]  /*6120*/  @P2 FMUL.FTZ R147, R147, R212 ;  /* 0x000000d493932220 */ /* 0x004fe20000410000 */
[----:B------:R-:W-:Y:S01]  /*6130*/  @P2 F2FP.F16.F32.PACK_AB R0, RZ, R0 ;  /* 0x00000000ff00223e */ /* 0x000fe200000000ff */
[----:B------:R-:W-:Y:S01]  /*6140*/  @P2 FFMA.FTZ R88, R201, R137, R88 ;  /* 0x00000089c9582223 */ /* 0x000fe20000010058 */
[----:B------:R-:W-:Y:S02]  /*6150*/  @P2 HADD2.F32 R137, -RZ, R122.H0_H0 ;  /* 0x2000007aff892230 */ /* 0x000fe40000004100 */
[-C--:B------:R-:W-:Y:S01]  /*6160*/  @P2 FMUL.FTZ R138, R206, R147.reuse ;  /* 0x00000093ce8a2220 */ /* 0x080fe20000410000 */
[----:B------:R-:W-:Y:S01]  /*6170*/  @P2 HADD2.F32 R206, -RZ, R120.H1_H1 ;  /* 0x30000078ffce2230 */ /* 0x000fe20000004100 */
[----:B------:R-:W-:Y:S01]  /*6180*/  @P2 PRMT R126, R144, 0x7610, R126 ;  /* 0x00007610907e2816 */ /* 0x000fe2000000007e */
[----:B------:R-:W-:Y:S01]  /*6190*/  @P2 FFMA.FTZ R94, R139, R147, R94 ;  /* 0x000000938b5e2223 */ /* 0x000fe2000001005e */
[----:B------:R-:W-:Y:S01]  /*61a0*/  @P2 FFMA.FTZ R92, R137, R145, R92 ;  /* 0x00000091895c2223 */ /* 0x000fe2000001005c */
[----:B------:R-:W-:Y:S01]  /*61b0*/  @P2 F2FP.F16.F32.PACK_AB R138, RZ, R138 ;  /* 0x0000008aff8a223e */ /* 0x000fe200000000ff */
[----:B------:R-:W-:Y:S01]  /*61c0*/  @P2 FFMA.FTZ R89, R206, R136, R89 ;  /* 0x00000088ce592223 */ /* 0x000fe20000010059 */
[----:B------:R-:W-:Y:S01]  /*61d0*/  @P2 HADD2.F32 R136, -RZ, R121.H1_H1 ;  /* 0x30000079ff882230 */ /* 0x000fe20000004100 */
[----:B------:R-:W-:Y:S01]  /*61e0*/  @P2 PRMT R126, R126, 0x5410, R0 ;  /* 0x000054107e7e2816 */ /* 0x000fe20000000000 */
[----:B------:R-:W-:Y:S01]  /*61f0*/  @P2 HADD2.F32 R206, -RZ, R122.H1_H1 ;  /* 0x3000007affce2230 */ /* 0x000fe20000004100 */
[----:B------:R-:W-:-:S02]  /*6200*/  @P2 PRMT R127, R138, 0x7610, R127 ;  /* 0x000076108a7f2816 */ /* 0x000fc4000000007f */
[----:B------:R-:W-:Y:S02]  /*6210*/  @P2 FFMA.FTZ R91, R136, R142, R91 ;  /* 0x0000008e885b2223 */ /* 0x000fe4000001005b */
[----:B------:R-:W-:Y:S01]  /*6220*/  @P2 FFMA.FTZ R93, R206, R146, R93 ;  /* 0x00000092ce5d2223 */ /* 0x000fe2000001005d */
[----:B------:R-:W-:Y:S06]  /*6230*/  @!P2 BRA `(.L_x_8467) ;  /* 0x0000000c00a0a947 */ /* 0x000fec0003800000 */
[----:B------:R-:W-:Y:S01]  /*6240*/  @P1 FFMA.FTZ R143, R158, R140, R143 ;  /* 0x0000008c9e8f1223 */ /* 0x000fe2000001008f */
[----:B------:R-:W-:Y:S01]  /*6250*/  MOV R0, R119 ;  /* 0x0000007700007202 */ /* 0x000fe20000000f00 */
        /* <DEDUP_REMOVED lines=10> */
.L_x_8465:
[----:B------:R-:W-:-:S04]  /*6300*/  UISETP.NE.U32.AND UP0, UPT, UR20, URZ, UPT ;  /* 0x000000ff1400728c */ /* 0x000fc8000bf05070 */
[----:B------:R-:W-:-:S06]  /*6310*/  UISETP.NE.AND.EX UP0, UPT, UR21, URZ, UPT, UP0 ;  /* 0x000000ff1500728c */ /* 0x000fcc000bf05300 */
[----:B------:R-:W-:-:S13]  /*6320*/  PLOP3.LUT P0, PT, PT, PT, UP0, 0x80, 0x8 ;  /* 0x000000000008781c */ /* 0x000fda0003f0f008 */
[----:B------:R-:W-:Y:S05]  /*6330*/  @!P0 BRA `(.L_x_8468) ;  /* 0x0000000400888947 */ /* 0x000fea0003800000 */
[----:B0-2---:R-:W0:Y:S01]  /*6340*/  @P2 LDC R135, c[0x0][0x40c] ;  /* 0x00010300ff872b82 */ /* 0x005e220000000800 */
[----:B------:R-:W-:Y:S01]  /*6350*/  ISETP.GT.AND P1, PT, R0, RZ, PT ;  /* 0x000000ff0000720c */ /* 0x000fe20003f24270 */
[-CC-:B------:R-:W-:Y:S01]  /*6360*/  FFMA.FTZ R0, R171, R140.reuse, R143.reuse ;  /* 0x0000008cab007223 */ /* 0x180fe2000001008f */
[-CC-:B------:R-:W-:Y:S01]  /*6370*/  FFMA.FTZ R129, R170, R140.reuse, R143.reuse ;  /* 0x0000008caa817223 */ /* 0x180fe2000001008f */
[-CC-:B------:R-:W-:Y:S01]  /*6380*/  FFMA.FTZ R128, R167, R140.reuse, R143.reuse ;  /* 0x0000008ca7807223 */ /* 0x180fe2000001008f */
[----:B------:R-:W-:Y:S01]  /*6390*/  FFMA.FTZ R131, R166, R140, R143 ;  /* 0x0000008ca6837223 */ /* 0x000fe2000001008f */
[----:B------:R-:W-:Y:S01]  /*63a0*/  FADD.FTZ R0, R169, -R0 ;  /* 0x80000000a9007221 */ /* 0x000fe20000010000 */
[----:B------:R-:W-:Y:S01]  /*63b0*/  FADD.FTZ R130, R168, -R129 ;  /* 0x80000081a8827221 */ /* 0x000fe20000010000 */
[----:B------:R-:W1:Y:S01]  /*63c0*/  @P2 LDC R136, c[0x0][0x40c] ;  /* 0x00010300ff882b82 */ /* 0x000e620000000800 */
[----:B------:R-:W-:Y:S01]  /*63d0*/  FADD.FTZ R134, R165, -R128 ;  /* 0x80000080a5867221 */ /* 0x000fe20000010000 */
[C---:B------:R-:W-:Y:S01]  /*63e0*/  FMUL.FTZ R128, R149.reuse, R0 ;  /* 0x0000000095807220 */ /* 0x040fe20000410000 */
[----:B------:R-:W-:Y:S01]  /*63f0*/  FMUL.FTZ R129, R149, R130 ;  /* 0x0000008295817220 */ /* 0x000fe20000410000 */
[----:B------:R-:W-:Y:S01]  /*6400*/  FFMA.FTZ R142, R163, R140, R143 ;  /* 0x0000008ca38e7223 */ /* 0x000fe2000001008f */
[----:B------:R-:W-:Y:S01]  /*6410*/  FMUL.FTZ R130, R149, R134 ;  /* 0x0000008695827220 */ /* 0x000fe20000410000 */
[--C-:B------:R-:W-:Y:S01]  /*6420*/  @P2 HADD2.F32 R132, -RZ, R20.reuse.H0_H0 ;  /* 0x20000014ff842230 */ /* 0x100fe20000004100 */
[----:B------:R-:W-:Y:S01]  /*6430*/  FSEL R128, R128, RZ, P1 ;  /* 0x000000ff80807208 */ /* 0x000fe20000800000 */
[----:B------:R-:W2:Y:S01]  /*6440*/  @P2 LDC R137, c[0x0][0x40c] ;  /* 0x00010300ff892b82 */ /* 0x000ea20000000800 */
[----:B------:R-:W-:Y:S01]  /*6450*/  FSEL R129, R129, RZ, P1 ;  /* 0x000000ff81817208 */ /* 0x000fe20000800000 */
[----:B------:R-:W-:-:S02]  /*6460*/  @P2 HADD2.F32 R133, -RZ, R20.H1_H1 ;  /* 0x30000014ff852230 */ /* 0x000fc40000004100 */
[-CC-:B------:R-:W-:Y:S01]  /*6470*/  FFMA.FTZ R145, R162, R140.reuse, R143.reuse ;  /* 0x0000008ca2917223 */ /* 0x180fe2000001008f */
[-C--:B------:R-:W-:Y:S01]  /*6480*/  FFMA.FTZ R208, R159, R140.reuse, R143 ;  /* 0x0000008c9fd07223 */ /* 0x080fe2000001008f */
[----:B------:R-:W-:Y:S01]  /*6490*/  FADD.FTZ R138, R164, -R131 ;  /* 0x80000083a48a7221 */ /* 0x000fe20000010000 */
[----:B------:R-:W-:Y:S01]  /*64a0*/  FFMA.FTZ R143, R158, R140, R143 ;  /* 0x0000008c9e8f7223 */ /* 0x000fe2000001008f */
[----:B------:R-:W-:Y:S01]  /*64b0*/  FADD.FTZ R142, R161, -R142 ;  /* 0x8000008ea18e7221 */ /* 0x000fe20000010000 */
[----:B------:R-:W3:Y:S01]  /*64c0*/  @P2 LDC R144, c[0x0][0x40c] ;  /* 0x00010300ff902b82 */ /* 0x000ee20000000800 */
[----:B0-----:R-:W-:Y:S01]  /*64d0*/  @P2 FMUL.FTZ R135, R128, R135 ;  /* 0x0000008780872220 */ /* 0x001fe20000410000 */
[----:B------:R-:W-:Y:S01]  /*64e0*/  FSEL R130, R130, RZ, P1 ;  /* 0x000000ff82827208 */ /* 0x000fe20000800000 */
[----:B------:R-:W-:Y:S01]  /*64f0*/  FADD.FTZ R146, R160, -R145 ;  /* 0x80000091a0927221 */ /* 0x000fe20000010000 */
[----:B------:R-:W-:Y:S01]  /*6500*/  FADD.FTZ R208, R157, -R208 ;  /* 0x800000d09dd07221 */ /* 0x000fe20000010000 */
[----:B------:R-:W-:Y:S01]  /*6510*/  @P2 FMUL.FTZ R0, R132, R135 ;  /* 0x0000008784002220 */ /* 0x000fe20000410000 */
[----:B------:R-:W-:Y:S01]  /*6520*/  FMUL.FTZ R131, R149, R138 ;  /* 0x0000008a95837220 */ /* 0x000fe20000410000 */
[--C-:B------:R-:W-:Y:S01]  /*6530*/  @P2 HADD2.F32 R140, -RZ, R21.reuse.H0_H0 ;  /* 0x20000015ff8c2230 */ /* 0x100fe20000004100 */
[----:B------:R-:W0:Y:S01]  /*6540*/  @P2 LDC R139, c[0x0][0x40c] ;  /* 0x00010300ff8b2b82 */ /* 0x000e220000000800 */
[----:B-1----:R-:W-:Y:S01]  /*6550*/  @P2 FMUL.FTZ R136, R129, R136 ;  /* 0x0000008881882220 */ /* 0x002fe20000410000 */
[----:B------:R-:W-:Y:S01]  /*6560*/  FADD.FTZ R134, R156, -R143 ;  /* 0x8000008f9c867221 */ /* 0x000fe20000010000 */
[C---:B------:R-:W-:Y:S01]  /*6570*/  FMUL.FTZ R138, R149.reuse, R142 ;  /* 0x0000008e958a7220 */ /* 0x040fe20000410000 */
[----:B------:R-:W-:Y:S01]  /*6580*/  FMUL.FTZ R142, R149, R146 ;  /* 0x00000092958e7220 */ /* 0x000fe20000410000 */
[----:B------:R-:W-:Y:S01]  /*6590*/  @P2 FMUL.FTZ R132, R133, R136 ;  /* 0x0000008885842220 */ /* 0x000fe20000410000 */
[C---:B------:R-:W-:Y:S01]  /*65a0*/  FMUL.FTZ R143, R149.reuse, R208 ;  /* 0x000000d0958f7220 */ /* 0x040fe20000410000 */
[----:B------:R-:W-:Y:S01]  /*65b0*/  FMUL.FTZ R149, R149, R134 ;  /* 0x0000008695957220 */ /* 0x000fe20000410000 */
[----:B------:R-:W1:Y:S01]  /*65c0*/  @P2 LDC R206, c[0x0][0x40c] ;  /* 0x00010300ffce2b82 */ /* 0x000e620000000800 */
[----:B--2---:R-:W-:Y:S01]  /*65d0*/  @P2 FMUL.FTZ R137, R130, R137 ;  /* 0x0000008982892220 */ /* 0x004fe20000410000 */
[----:B------:R-:W-:Y:S01]  /*65e0*/  @P2 F2FP.F16.F32.PACK_AB R133, RZ, R132 ;  /* 0x00000084ff85223e */ /* 0x000fe200000000ff */
[----:B------:R-:W-:Y:S01]  /*65f0*/  @P2 HADD2.F32 R145, -RZ, R21.H1_H1 ;  /* 0x30000015ff912230 */ /* 0x000fe20000004100 */
[----:B------:R-:W-:Y:S01]  /*6600*/  FSEL R131, R131, RZ, P1 ;  /* 0x000000ff83837208 */ /* 0x000fe20000800000 */
[----:B------:R-:W-:Y:S01]  /*6610*/  @P2 FMUL.FTZ R134, R140, R137 ;  /* 0x000000898c862220 */ /* 0x000fe20000410000 */
[----:B------:R-:W-:Y:S01]  /*6620*/  FSEL R132, R138, RZ, P1 ;  /* 0x000000ff8a847208 */ /* 0x000fe20000800000 */
[--C-:B------:R-:W-:Y:S01]  /*6630*/  @P2 HADD2.F32 R140, -RZ, R22.reuse.H0_H0 ;  /* 0x20000016ff8c2230 */ /* 0x100fe20000004100 */
[----:B------:R-:W2:Y:S01]  /*6640*/  @P2 LDC R147, c[0x0][0x40c] ;  /* 0x00010300ff932b82 */ /* 0x000ea20000000800 */
[----:B------:R-:W-:Y:S01]  /*6650*/  @P2 F2FP.F16.F32.PACK_AB R0, RZ, R0 ;  /* 0x00000000ff00223e */ /* 0x000fe200000000ff */
[----:B---3--:R-:W-:Y:S01]  /*6660*/  @P2 FMUL.FTZ R138, R131, R144 ;  /* 0x00000090838a2220 */ /* 0x008fe20000410000 */
[----:B------:R-:W-:Y:S01]  /*6670*/  @P2 F2FP.F16.F32.PACK_AB R134, RZ, R134 ;  /* 0x00000086ff86223e */ /* 0x000fe200000000ff */
[----:B------:R-:W-:Y:S01]  /*6680*/  @P2 HADD2.F32 R144, -RZ, R23.H0_H0 ;  /* 0x20000017ff902230 */ /* 0x000fe20000004100 */
[----:B------:R-:W-:Y:S01]  /*6690*/  @P2 PRMT R124, R0, 0x7610, R124 ;  /* 0x00007610007c2816 */ /* 0x000fe2000000007c */
[----:B------:R-:W-:Y:S01]  /*66a0*/  @P2 FMUL.FTZ R0, R145, R138 ;  /* 0x0000008a91002220 */ /* 0x000fe20000410000 */
[----:B------:R-:W-:Y:S01]  /*66b0*/  @P2 PRMT R125, R134, 0x7610, R125 ;  /* 0x00007610867d2816 */ /* 0x000fe2000000007d */
[----:B0-----:R-:W-:Y:S01]  /*66c0*/  @P2 FMUL.FTZ R139, R132, R139 ;  /* 0x0000008b848b2220 */ /* 0x001fe20000410000 */
[----:B------:R-:W-:Y:S01]  /*66d0*/  @P2 PRMT R124, R124, 0x5410, R133 ;  /* 0x000054107c7c2816 */ /* 0x000fe20000000085 */
[----:B------:R-:W-:Y:S01]  /*66e0*/  @P2 HADD2.F32 R145, -RZ, R22.H1_H1 ;  /* 0x30000016ff912230 */ /* 0x000fe20000004100 */
[----:B------:R-:W-:Y:S01]  /*66f0*/  FSEL R133, R142, RZ, P1 ;  /* 0x000000ff8e857208 */ /* 0x000fe20000800000 */
[----:B------:R-:W-:Y:S01]  /*6700*/  @P2 FMUL.FTZ R140, R140, R139 ;  /* 0x0000008b8c8c2220 */ /* 0x000fe20000410000 */
[----:B------:R-:W-:-:S02]  /*6710*/  FSEL R134, R143, RZ, P1 ;  /* 0x000000ff8f867208 */ /* 0x000fc40000800000 */
[----:B------:R-:W-:Y:S01]  /*6720*/  @P2 F2FP.F16.F32.PACK_AB R0, RZ, R0 ;  /* 0x00000000ff00223e */ /* 0x000fe200000000ff */
[----:B-1----:R-:W-:Y:S01]  /*6730*/  @P2 FMUL.FTZ R142, R133, R206 ;  /* 0x000000ce858e2220 */ /* 0x002fe20000410000 */
[----:B------:R-:W-:Y:S02]  /*6740*/  @P2 F2FP.F16.F32.PACK_AB R140, RZ, R140 ;  /* 0x0000008cff8c223e */ /* 0x000fe400000000ff */
[----:B------:R-:W-:Y:S01]  /*6750*/  @P2 PRMT R125, R125, 0x5410, R0 ;  /* 0x000054107d7d2816 */ /* 0x000fe20000000000 */
[----:B------:R-:W-:Y:S01]  /*6760*/  @P2 FMUL.FTZ R0, R145, R142 ;  /* 0x0000008e91002220 */ /* 0x000fe20000410000 */
[----:B------:R-:W-:Y:S01]  /*6770*/  @P2 PRMT R126, R140, 0x7610, R126 ;  /* 0x000076108c7e2816 */ /* 0x000fe2000000007e */
[--C-:B-----5:R-:W-:Y:S02]  /*6780*/  @P2 HADD2.F32 R145, -RZ, R120.reuse.H0_H0 ;  /* 0x20000078ff912230 */ /* 0x120fe40000004100 */
[----:B--2---:R-:W-:Y:S01]  /*6790*/  @P2 FMUL.FTZ R143, R134, R147 ;  /* 0x00000093868f2220 */ /* 0x004fe20000410000 */
[----:B------:R-:W-:Y:S01]  /*67a0*/  @P2 HADD2.F32 R147, -RZ, R121.H0_H0 ;  /* 0x20000079ff932230 */ /* 0x000fe20000004100 */
[----:B------:R-:W-:Y:S01]  /*67b0*/  @P2 F2FP.F16.F32.PACK_AB R0, RZ, R0 ;  /* 0x00000000ff00223e */ /* 0x000fe200000000ff */
[----:B------:R-:W-:Y:S01]  /*67c0*/  @P2 FFMA.FTZ R88, R145, R135, R88 ;  /* 0x0000008791582223 */ /* 0x000fe20000010058 */
[----:B------:R-:W-:Y:S01]  /*67d0*/  @P2 FMUL.FTZ R140, R144, R143 ;  /* 0x0000008f908c2220 */ /* 0x000fe20000410000 */
[----:B------:R-:W-:-:S02]  /*67e0*/  @P2 HADD2.F32 R144, -RZ, R120.H1_H1 ;  /* 0x30000078ff902230 */ /* 0x000fc40000004100 */
[----:B------:R-:W-:Y:S01]  /*67f0*/  @P2 FFMA.FTZ R90, R147, R137, R90 ;  /* 0x00000089935a2223 */ /* 0x000fe2000001005a */
[--C-:B------:R-:W-:Y:S01]  /*6800*/  @P2 HADD2.F32 R137, -RZ, R122.reuse.H0_H0 ;  /* 0x2000007aff892230 */ /* 0x100fe20000004100 */
[----:B------:R-:W-:Y:S01]  /*6810*/  FSEL R135, R149, RZ, P1 ;  /* 0x000000ff95877208 */ /* 0x000fe20000800000 */
[----:B------:R-:W-:Y:S02]  /*6820*/  @P2 HADD2.F32 R145, -RZ, R123.H0_H0 ;  /* 0x2000007bff912230 */ /* 0x000fe40000004100 */
[----:B------:R-:W-:Y:S01]  /*6830*/  @P2 FFMA.FTZ R89, R144, R136, R89 ;  /* 0x0000008890592223 */ /* 0x000fe20000010059 */
[----:B------:R-:W-:Y:S01]  /*6840*/  @P2 HADD2.F32 R136, -RZ, R121.H1_H1 ;  /* 0x30000079ff882230 */ /* 0x000fe20000004100 */
[----:B------:R-:W-:Y:S01]  /*6850*/  @P2 F2FP.F16.F32.PACK_AB R140, RZ, R140 ;  /* 0x0000008cff8c223e */ /* 0x000fe200000000ff */
[----:B------:R-:W-:Y:S02]  /*6860*/  @P2 HADD2.F32 R144, -RZ, R122.H1_H1 ;  /* 0x3000007aff902230 */ /* 0x000fe40000004100 */
[----:B------:R-:W-:Y:S01]  /*6870*/  @P2 FFMA.FTZ R92, R137, R139, R92 ;  /* 0x0000008b895c2223 */ /* 0x000fe2000001005c */
[----:B------:R-:W-:Y:S01]  /*6880*/  @P2 FFMA.FTZ R94, R145, R143, R94 ;  /* 0x0000008f915e2223 */ /* 0x000fe2000001005e */
[----:B------:R-:W-:Y:S01]  /*6890*/  @P2 FFMA.FTZ R91, R136, R138, R91 ;  /* 0x0000008a885b2223 */ /* 0x000fe2000001005b */
[----:B------:R-:W-:Y:S01]  /*68a0*/  @P2 PRMT R126, R126, 0x5410, R0 ;  /* 0x000054107e7e2816 */ /* 0x000fe20000000000 */
[----:B------:R-:W-:Y:S01]  /*68b0*/  @P2 FFMA.FTZ R93, R144, R142, R93 ;  /* 0x0000008e905d2223 */ /* 0x000fe2000001005d */
        /* <DEDUP_REMOVED lines=10> */
.L_x_8468:
[----:B0-2---:R-:W0:Y:S01]  /*6960*/  @P2 LDC R139, c[0x0][0x40c] ;  /* 0x00010300ff8b2b82 */ /* 0x005e220000000800 */
[----:B------:R-:W-:Y:S01]  /*6970*/  FFMA.FTZ R137, R158, R140, R143 ;  /* 0x0000008c9e897223 */ /* 0x000fe2000001008f */
[----:B------:R-:W-:Y:S01]  /*6980*/  ISETP.GT.AND P1, PT, R0, RZ, PT ;  /* 0x000000ff0000720c */ /* 0x000fe20003f24270 */
[----:B------:R-:W-:Y:S01]  /*6990*/  BSSY.RECONVERGENT B2, `(.L_x_8469) ;  /* 0x0000015000027945 */ /* 0x000fe20003800200 */
[----:B-----5:R-:W-:Y:S02]  /*69a0*/  @P2 HADD2.F32 R142, -RZ, R123.H1_H1 ;  /* 0x3000007bff8e2230 */ /* 0x020fe40000004100 */
[----:B------:R-:W-:Y:S01]  /*69b0*/  FADD.FTZ R136, R156, -R137 ;  /* 0x800000899c887221 */ /* 0x000fe20000010000 */
[----:B------:R-:W-:-:S03]  /*69c0*/  @P2 HADD2.F32 R137, -RZ, R23.H1_H1 ;  /* 0x30000017ff892230 */ /* 0x000fc60000004100 */
        /* <DEDUP_REMOVED lines=9> */
[----:B------:R-:W-:Y:S01]  /*6a60*/  FMUL.FTZ R137, R149, R144 ;  /* 0x0000009095897220 */ /* 0x000fe20000410000 */
[----:B------:R-:W-:-:S04]  /*6a70*/  HADD2.F32 R144, -RZ, R20.H0_H0 ;  /* 0x20000014ff907230 */ /* 0x000fc80000004100 */
[----:B------:R-:W-:-:S05]  /*6a80*/  FSEL R137, R137, RZ, P1 ;  /* 0x000000ff89897208 */ /* 0x000fca0000800000 */
[----:B------:R-:W-:-:S04]  /*6a90*/  FMUL.FTZ R137, R137, UR14 ;  /* 0x0000000e89897c20 */ /* 0x000fc80008410000 */
[-C--:B------:R-:W-:Y:S01]  /*6aa0*/  FMUL.FTZ R139, R144, R137.reuse ;  /* 0x00000089908b7220 */ /* 0x080fe20000410000 */
[----:B------:R-:W-:-:S04]  /*6ab0*/  FFMA.FTZ R88, R145, R137, R88 ;  /* 0x0000008991587223 */ /* 0x000fc80000010058 */
[----:B------:R-:W-:-:S04]  /*6ac0*/  F2FP.F16.F32.PACK_AB R139, RZ, R139 ;  /* 0x0000008bff8b723e */ /* 0x000fc800000000ff */
[----:B------:R-:W-:-:S07]  /*6ad0*/  PRMT R124, R139, 0x7610, R124 ;  /* 0x000076108b7c7816 */ /* 0x000fce000000007c */
.L_x_8470:
[----:B------:R-:W-:Y:S05]  /*6ae0*/  BSYNC.RECONVERGENT B2 ;  /* 0x0000000000027941 */ /* 0x000fea0003800200 */
.L_x_8469:
        /* <DEDUP_REMOVED lines=14> */
.L_x_8472:
[----:B------:R-:W-:Y:S05]  /*6bd0*/  BSYNC.RECONVERGENT B2 ;  /* 0x0000000000027941 */ /* 0x000fea0003800200 */
.L_x_8471:
[----:B------:R-:W-:Y:S04]  /*6be0*/  BSSY.RECONVERGENT B2, `(.L_x_8473) ;  /* 0x000000e000027945 */ /* 0x000fe80003800200 */
[----:B------:R-:W-:Y:S05]  /*6bf0*/  @!P2 BRA `(.L_x_8474) ;  /* 0x000000000030a947 */ /* 0x000fea0003800000 */
        /* <DEDUP_REMOVED lines=12> */
.L_x_8474:
[----:B------:R-:W-:Y:S05]  /*6cc0*/  BSYNC.RECONVERGENT B2 ;  /* 0x0000000000027941 */ /* 0x000fea0003800200 */
.L_x_8473:
        /* <DEDUP_REMOVED lines=14> */
.L_x_8476:
[----:B------:R-:W-:Y:S05]  /*6db0*/  BSYNC.RECONVERGENT B2 ;  /* 0x0000000000027941 */ /* 0x000fea0003800200 */
.L_x_8475:
        /* <DEDUP_REMOVED lines=14> */
.L_x_8478:
[----:B------:R-:W-:Y:S05]  /*6ea0*/  BSYNC.RECONVERGENT B2 ;  /* 0x0000000000027941 */ /* 0x000fea0003800200 */
.L_x_8477:
        /* <DEDUP_REMOVED lines=14> */
.L_x_8480:
[----:B------:R-:W-:Y:S05]  /*6f90*/  BSYNC.RECONVERGENT B2 ;  /* 0x0000000000027941 */ /* 0x000fea0003800200 */
.L_x_8479:
[----:B------:R-:W-:Y:S04]  /*6fa0*/  BSSY.RECONVERGENT B2, `(.L_x_8481) ;  /* 0x000000e000027945 */ /* 0x000fe80003800200 */
[----:B------:R-:W-:Y:S05]  /*6fb0*/  @!P2 BRA `(.L_x_8482) ;  /* 0x000000000030a947 */ /* 0x000fea0003800000 */
[----:B------:R-:W-:Y:S01]  /*6fc0*/  FFMA.FTZ R140, R159, R140, R143 ;  /* 0x0000008c9f8c7223 */ /* 0x000fe2000001008f */
[----:B------:R-:W-:Y:S01]  /*6fd0*/  ISETP.GT.AND P1, PT, R0, RZ, PT ;  /* 0x000000ff0000720c */ /* 0x000fe20003f24270 */
[----:B------:R-:W-:Y:S02]  /*6fe0*/  HADD2.F32 R139, -RZ, R123.H0_H0 ;  /* 0x2000007bff8b7230 */ /* 0x000fe40000004100 */
[----:B------:R-:W-:-:S04]  /*6ff0*/  FADD.FTZ R140, R157, -R140 ;  /* 0x8000008c9d8c7221 */ /* 0x000fc80000010000 */
[----:B------:R-:W-:-:S05]  /*7000*/  FMUL.FTZ R140, R149, R140 ;  /* 0x0000008c958c7220 */ /* 0x000fca0000410000 */
[----:B------:R-:W-:Y:S01]  /*7010*/  FSEL R0, R140, RZ, P1 ;  /* 0x000000ff8c007208 */ /* 0x000fe20000800000 */
[----:B------:R-:W-:-:S04]  /*7020*/  HADD2.F32 R140, -RZ, R23.H0_H0 ;  /* 0x20000017ff8c7230 */ /* 0x000fc80000004100 */
[----:B------:R-:W-:-:S04]  /*7030*/  FMUL.FTZ R137, R0, UR14 ;  /* 0x0000000e00897c20 */ /* 0x000fc80008410000 */
[-C--:B------:R-:W-:Y:S01]  /*7040*/  FMUL.FTZ R0, R140, R137.reuse ;  /* 0x000000898c007220 */ /* 0x080fe20000410000 */
[----:B------:R-:W-:-:S04]  /*7050*/  FFMA.FTZ R94, R139, R137, R94 ;  /* 0x000000898b5e7223 */ /* 0x000fc8000001005e */
[----:B------:R-:W-:-:S04]  /*7060*/  F2FP.F16.F32.PACK_AB R0, RZ, R0 ;  /* 0x00000000ff00723e */ /* 0x000fc800000000ff */
[----:B------:R-:W-:-:S07]  /*7070*/  PRMT R127, R0, 0x7610, R127 ;  /* 0x00007610007f7816 */ /* 0x000fce000000007f */
.L_x_8482:
[----:B------:R-:W-:Y:S05]  /*7080*/  BSYNC.RECONVERGENT B2 ;  /* 0x0000000000027941 */ /* 0x000fea0003800200 */
.L_x_8481:
[----:B------:R-:W-:Y:S01]  /*7090*/  @P2 F2FP.F16.F32.PACK_AB R136, RZ, R136 ;  /* 0x00000088ff88223e */ /* 0x000fe200000000ff */
[----:B------:R-:W-:-:S03]  /*70a0*/  @P2 FFMA.FTZ R95, R142, R138, R95 ;  /* 0x0000008a8e5f2223 */ /* 0x000fc6000001005f */
[----:B------:R-:W-:-:S07]  /*70b0*/  @P2 PRMT R127, R127, 0x5410, R136 ;  /* 0x000054107f7f2816 */ /* 0x000fce0000000088 */
.L_x_8467:
[----:B------:R-:W-:Y:S05]  /*70c0*/  BSYNC.RECONVERGENT B1 ;  /* 0x0000000000017941 */ /* 0x000fea0003800200 */
.L_x_8464:
[----:B------:R-:W0:Y:S08]  /*70d0*/  @P0 LDC.64 R136, c[0x0][0x478] ;  /* 0x00011e00ff880b82 */ /* 0x000e300000000a00 */
[----:B------:R-:W1:Y:S01]  /*70e0*/  @P2 LDC.64 R138, c[0x0][0x468] ;  /* 0x00011a00ff8a2b82 */ /* 0x000e620000000a00 */
[----:B0-----:R-:W-:-:S05]  /*70f0*/  @P0 IMAD.WIDE.U32 R136, R203, 0x20, R136 ;  /* 0x00000020cb880825 */ /* 0x001fca00078e0088 */
[----:B------:R3:W-:Y:S01]  /*7100*/  @P0 STG.E.128 desc[UR6][R136.64], R128 ;  /* 0x0000008088000986 */ /* 0x0007e2000c101d06 */
[----:B-1----:R-:W-:-:S03]  /*7110*/  @P2 IMAD.WIDE.U32 R138, R141, 0x10, R138 ;  /* 0x000000108d8a2825 */ /* 0x002fc600078e008a */
[----:B------:R3:W-:Y:S04]  /*7120*/  @P0 STG.E.128 desc[UR6][R136.64+0x10], R132 ;  /* 0x0000108488000986 */ /* 0x0007e8000c101d06 */
[----:B------:R3:W-:Y:S02]  /*7130*/  @P2 STG.E.128 desc[UR6][R138.64], R124 ;  /* 0x0000007c8a002986 */ /* 0x0007e4000c101d06 */
.L_x_8461:
[----:B------:R-:W-:Y:S05]  /*7140*/  BSYNC.RECONVERGENT B0 ;  /* 0x0000000000007941 */ /* 0x000fea0003800200 */
.L_x_8460:
[----:B0-23--:R-:W0:Y:S02]  /*7150*/  LDC.64 R136, c[0x0][0x380] ;  /* 0x0000e000ff887b82 */ /* 0x00de240000000a00 */
[----:B0-----:R-:W-:-:S04]  /*7160*/  LEA R2, R136, R2, 0x2 ;  /* 0x0000000288027211 */ /* 0x001fc800078e10ff */
[----:B------:R-:W-:-:S13]  /*7170*/  ISETP.GE.AND P0, PT, R2, R137, PT ;  /* 0x000000890200720c */ /* 0x000fda0003f06270 */
[----:B------:R-:W-:Y:S05]  /*7180*/  @!P0 BRA `(.L_x_8483) ;  /* 0xffffff94007c8947 */ /* 0x000fea000383ffff */
.L_x_8405:
        /* <DEDUP_REMOVED lines=13> */
[----:B------:R-:W-:Y:S01]  /*7260*/  IADD3 R4, PT, PT, R4, R151, RZ ;  /* 0x0000009704047210 */ /* 0x000fe20007ffe0ff */
[----:B------:R-:W0:Y:S01]  /*7270*/  LDCU.64 UR4, c[0x0][0x460] ;  /* 0x00008c00ff0477ac */ /* 0x000e220008000a00 */
[-C--:B------:R-:W-:Y:S02]  /*7280*/  LEA R0, R0, R3.reuse, 0x5 ;  /* 0x0000000300007211 */ /* 0x080fe400078e28ff */
[----:B------:R-:W-:Y:S02]  /*7290*/  LEA R3, R22, R3, 0x2 ;  /* 0x0000000316037211 */ /* 0x000fe400078e10ff */
[----:B------:R-:W-:Y:S01]  /*72a0*/  IADD3 R22, P6, PT, R5, R22, RZ ;  /* 0x0000001605167210 */ /* 0x000fe20007fde0ff */
[----:B------:R1:W-:Y:S01]  /*72b0*/  STS.128 [R0], R48 ;  /* 0x0000003000007388 */ /* 0x0003e20000000c00 */
[----:B------:R-:W-:-:S02]  /*72c0*/  ISETP.GE.U32.AND P5, PT, R4, 0x80, PT ;  /* 0x000000800400780c */ /* 0x000fc40003fa6070 */
[C---:B------:R-:W-:Y:S01]  /*72d0*/  ISETP.GE.U32.AND P4, PT, R4.reuse, 0x100, PT ;  /* 0x000001000400780c */ /* 0x040fe20003f86070 */
[----:B------:R-:W-:Y:S01]  /*72e0*/  STS.128 [R0+0x10], R52 ;  /* 0x0000103400007388 */ /* 0x000fe20000000c00 */
[C---:B------:R-:W-:Y:S02]  /*72f0*/  ISETP.GE.U32.AND P3, PT, R4.reuse, 0x180, PT ;  /* 0x000001800400780c */ /* 0x040fe40003f66070 */
[C---:B------:R-:W-:Y:S01]  /*7300*/  ISETP.GE.U32.AND P2, PT, R4.reuse, 0x200, PT ;  /* 0x000002000400780c */ /* 0x040fe20003f46070 */
[----:B------:R2:W-:Y:S01]  /*7310*/  STS.128 [R0+0x400], R56 ;  /* 0x0004003800007388 */ /* 0x0005e20000000c00 */
[C---:B------:R-:W-:Y:S02]  /*7320*/  ISETP.GE.U32.AND P1, PT, R4.reuse, 0x280, PT ;  /* 0x000002800400780c */ /* 0x040fe40003f26070 */
[----:B------:R-:W-:Y:S01]  /*7330*/  ISETP.GE.U32.AND P0, PT, R4, 0x300, PT ;  /* 0x000003000400780c */ /* 0x000fe20003f06070 */
[----:B------:R-:W-:Y:S04]  /*7340*/  STS.128 [R0+0x410], R60 ;  /* 0x0004103c00007388 */ /* 0x000fe80000000c00 */
[----:B------:R-:W-:Y:S01]  /*7350*/  STS.128 [R0+0x800], R64 ;  /* 0x0008004000007388 */ /* 0x000fe20000000c00 */
[----:B-1----:R-:W-:-:S03]  /*7360*/  SHF.L.U32 R48, R22, 0x2, RZ ;  /* 0x0000000216307819 */ /* 0x002fc600000006ff */
[----:B------:R-:W-:Y:S01]  /*7370*/  STS.128 [R0+0x810], R68 ;  /* 0x0008104400007388 */ /* 0x000fe20000000c00 */
[----:B------:R-:W-:Y:S01]  /*7380*/  BAR.SYNC.DEFER_BLOCKING 0x0 ;  /* 0x0000000000007b1d */ /* 0x000fe20000010000 */
[----:B--2---:R-:W-:-:S04]  /*7390*/  IADD3.X R57, PT, PT, RZ, RZ, RZ, P6, !PT ;  /* 0x000000ffff397210 */ /* 0x004fc800037fe4ff */
[----:B------:R-:W-:Y:S01]  /*73a0*/  SHF.L.U64.HI R50, R22, 0x2, R57 ;  /* 0x0000000216327819 */ /* 0x000fe20000010239 */
[----:B------:R-:W1:Y:S04]  /*73b0*/  LDS R2, [R3] ;  /* 0x0000000003027984 */ /* 0x000e680000000800 */
[----:B------:R-:W2:Y:S04]  /*73c0*/  LDS R9, [R3+0xc00] ;  /* 0x000c000003097984 */ /* 0x000ea80000000800 */
[----:B------:R-:W4:Y:S04]  /*73d0*/  LDS R4, [R3+0x200] ;  /* 0x0002000003047984 */ /* 0x000f280000000800 */
        /* <DEDUP_REMOVED lines=12> */
[----:B----4-:R-:W-:-:S03]  /*74a0*/  FADD.FTZ R4, RZ, R4 ;  /* 0x00000004ff047221 */ /* 0x010fc60000010000 */
[----:B------:R-:W4:Y:S01]  /*74b0*/  LDS R19, [R3+0x1a00] ;  /* 0x001a000003137984 */ /* 0x000f220000000800 */
        /* <DEDUP_REMOVED lines=20> */
[----:B----4-:R-:W-:Y:S01]  /*7600*/  FADD.FTZ R4, R4, R19 ;  /* 0x0000001304047221 */ /* 0x010fe20000010000 */
        /* <DEDUP_REMOVED lines=18> */
[----:B0-----:R-:W-:-:S04]  /*7730*/  IADD3 R44, P6, PT, R48, UR18, RZ ;  /* 0x00000012302c7c10 */ /* 0x001fc8000ffde0ff */
        /* <DEDUP_REMOVED lines=121> */
.L_x_8485:
[----:B------:R-:W-:Y:S05]  /*7ed0*/  BSYNC.RECONVERGENT B0 ;  /* 0x0000000000007941 */ /* 0x000fea0003800200 */
.L_x_8484:
        /* <DEDUP_REMOVED lines=18> */
.L_x_8487:
[----:B------:R-:W-:Y:S05]  /*8000*/  BSYNC.RECONVERGENT B0 ;  /* 0x0000000000007941 */ /* 0x000fea0003800200 */
.L_x_8486:
        /* <DEDUP_REMOVED lines=18> */
.L_x_8489:
[----:B------:R-:W-:Y:S05]  /*8130*/  BSYNC.RECONVERGENT B0 ;  /* 0x0000000000007941 */ /* 0x000fea0003800200 */
.L_x_8488:
        /* <DEDUP_REMOVED lines=18> */
.L_x_8491:
[----:B------:R-:W-:Y:S05]  /*8260*/  BSYNC.RECONVERGENT B0 ;  /* 0x0000000000007941 */ /* 0x000fea0003800200 */
.L_x_8490:
        /* <DEDUP_REMOVED lines=18> */
.L_x_8493:
[----:B------:R-:W-:Y:S05]  /*8390*/  BSYNC.RECONVERGENT B0 ;  /* 0x0000000000007941 */ /* 0x000fea0003800200 */
.L_x_8492:
        /* <DEDUP_REMOVED lines=11> */
.L_x_8413:
        /* <DEDUP_REMOVED lines=8> */
.L_x_8495:
[----:B------:R-:W-:Y:S05]  /*84d0*/  BSYNC B0 ;  /* 0x0000000000007941 */ /* 0x000fea0003800000 */
.L_x_8494:
        /* <DEDUP_REMOVED lines=8> */
.L_x_8496:
[----:B------:R-:W-:Y:S01]  /*8560*/  FADD.FTZ R137, R137, R208 ;  /* 0x000000d089897221 */ /* 0x000fe20000010000 */
[----:B------:R-:W-:-:S04]  /*8570*/  HFMA2 R146, -RZ, RZ, 0, 1.1920928955078125e-07 ;  /* 0x00000002ff927431 */ /* 0x000fc800000001ff */
[----:B------:R-:W-:Y:S02]  /*8580*/  MOV R147, R137 ;  /* 0x0000008900937202 */ /* 0x000fe40000000f00 */
[----:B------:R-:W-:-:S07]  /*8590*/  MOV R139, R145 ;  /* 0x00000091008b7202 */ /* 0x000fce0000000f00 */
[----:B------:R-:W-:Y:S05]  /*85a0*/  WARPSYNC.COLLECTIVE R144, `(.L_x_8497) ;  /* 0x0000000090087348 */ /* 0x000fea0003c00000 */
[----:B------:R0:W1:Y:S02]  /*85b0*/  SHFL.BFLY P0, R145, R147, R146, R205 ;  /* 0x0c00009293917389 */ /* 0x00006400000000cd */
[----:B01----:R-:W-:Y:S05]  /*85c0*/  ENDCOLLECTIVE ;  /* 0x000000000000791b */ /* 0x003fea0003800000 */
.L_x_8497:
[----:B------:R-:W-:-:S05]  /*85d0*/  FADD.FTZ R139, R139, R210 ;  /* 0x000000d28b8b7221 */ /* 0x000fca0000010000 */
[----:B------:R-:W-:Y:S02]  /*85e0*/  MOV R147, R139 ;  /* 0x0000008b00937202 */ /* 0x000fe40000000f00 */
[----:B------:R-:W-:-:S07]  /*85f0*/  MOV R136, R145 ;  /* 0x0000009100887202 */ /* 0x000fce0000000f00 */
[----:B------:R-:W-:Y:S05]  /*8600*/  WARPSYNC.COLLECTIVE R144, `(.L_x_8498) ;  /* 0x0000000090087348 */ /* 0x000fea0003c00000 */
[----:B------:R0:W1:Y:S02]  /*8610*/  SHFL.BFLY P0, R145, R147, R146, R205 ;  /* 0x0c00009293917389 */ /* 0x00006400000000cd */
[----:B01----:R-:W-:Y:S05]  /*8620*/  ENDCOLLECTIVE ;  /* 0x000000000000791b */ /* 0x003fea0003800000 */
.L_x_8498:
[----:B------:R-:W-:Y:S01]  /*8630*/  FADD.FTZ R136, R137, R136 ;  /* 0x0000008889887221 */ /* 0x000fe20000010000 */
[----:B------:R-:W-:-:S04]  /*8640*/  HFMA2 R146, -RZ, RZ, 0, 2.384185791015625e-07 ;  /* 0x00000004ff927431 */ /* 0x000fc800000001ff */
[----:B------:R-:W-:Y:S02]  /*8650*/  MOV R147, R136 ;  /* 0x0000008800937202 */ /* 0x000fe40000000f00 */
[----:B------:R-:W-:-:S07]  /*8660*/  MOV R138, R145 ;  /* 0x00000091008a7202 */ /* 0x000fce0000000f00 */
[----:B------:R-:W-:Y:S05]  /*8670*/  WARPSYNC.COLLECTIVE R144, `(.L_x_8499) ;  /* 0x0000000090087348 */ /* 0x000fea0003c00000 */
[----:B------:R0:W1:Y:S02]  /*8680*/  SHFL.BFLY P0, R145, R147, R146, R205 ;  /* 0x0c00009293917389 */ /* 0x00006400000000cd */
[----:B01----:R-:W-:Y:S05]  /*8690*/  ENDCOLLECTIVE ;  /* 0x000000000000791b */ /* 0x003fea0003800000 */
.L_x_8499:
[----:B------:R-:W-:-:S05]  /*86a0*/  FADD.FTZ R138, R139, R138 ;  /* 0x0000008a8b8a7221 */ /* 0x000fca0000010000 */
[----:B------:R-:W-:Y:S02]  /*86b0*/  MOV R147, R138 ;  /* 0x0000008a00937202 */ /* 0x000fe40000000f00 */
[----:B------:R-:W-:-:S07]  /*86c0*/  MOV R141, R145 ;  /* 0x00000091008d7202 */ /* 0x000fce0000000f00 */
[----:B------:R-:W-:Y:S05]  /*86d0*/  WARPSYNC.COLLECTIVE R144, `(.L_x_8500) ;  /* 0x0000000090087348 */ /* 0x000fea0003c00000 */
[----:B------:R0:W1:Y:S02]  /*86e0*/  SHFL.BFLY P0, R145, R147, R146, R205 ;  /* 0x0c00009293917389 */ /* 0x00006400000000cd */
[----:B01----:R-:W-:Y:S05]  /*86f0*/  ENDCOLLECTIVE ;  /* 0x000000000000791b */ /* 0x003fea0003800000 */
.L_x_8500:
[----:B------:R-:W-:Y:S01]  /*8700*/  FADD.FTZ R141, R136, R141 ;  /* 0x0000008d888d7221 */ /* 0x000fe20000010000 */
[----:B------:R-:W-:-:S04]  /*8710*/  HFMA2 R146, -RZ, RZ, 0, 4.76837158203125e-07 ;  /* 0x00000008ff927431 */ /* 0x000fc800000001ff */
[----:B------:R-:W-:Y:S02]  /*8720*/  MOV R147, R141 ;  /* 0x0000008d00937202 */ /* 0x000fe40000000f00 */
[----:B------:R-:W-:-:S07]  /*8730*/  MOV R143, R145 ;  /* 0x00000091008f7202 */ /* 0x000fce0000000f00 */
[----:B------:R-:W-:Y:S05]  /*8740*/  WARPSYNC.COLLECTIVE R144, `(.L_x_8501) ;  /* 0x0000000090087348 */ /* 0x000fea0003c00000 */
[----:B------:R0:W1:Y:S02]  /*8750*/  SHFL.BFLY P0, R145, R147, R146, R205 ;  /* 0x0c00009293917389 */ /* 0x00006400000000cd */
[----:B01----:R-:W-:Y:S05]  /*8760*/  ENDCOLLECTIVE ;  /* 0x000000000000791b */ /* 0x003fea0003800000 */
.L_x_8501:
[----:B------:R-:W-:-:S05]  /*8770*/  FADD.FTZ R143, R138, R143 ;  /* 0x0000008f8a8f7221 */ /* 0x000fca0000010000 */
[----:B------:R-:W-:Y:S02]  /*8780*/  MOV R147, R143 ;  /* 0x0000008f00937202 */ /* 0x000fe40000000f00 */
[----:B------:R-:W-:-:S07]  /*8790*/  MOV R140, R145 ;  /* 0x00000091008c7202 */ /* 0x000fce0000000f00 */
[----:B------:R-:W-:Y:S05]  /*87a0*/  WARPSYNC.COLLECTIVE R144, `(.L_x_8502) ;  /* 0x0000000090087348 */ /* 0x000fea0003c00000 */
[----:B------:R0:W1:Y:S02]  /*87b0*/  SHFL.BFLY P0, R145, R147, R146, R205 ;  /* 0x0c00009293917389 */ /* 0x00006400000000cd */
[----:B01----:R-:W-:Y:S05]  /*87c0*/  ENDCOLLECTIVE ;  /* 0x000000000000791b */ /* 0x003fea0003800000 */
.L_x_8502:
[----:B------:R-:W-:Y:S01]  /*87d0*/  FADD.FTZ R140, R141, R140 ;  /* 0x0000008c8d8c7221 */ /* 0x000fe20000010000 */
[----:B------:R-:W-:-:S04]  /*87e0*/  HFMA2 R146, -RZ, RZ, 0, 9.5367431640625e-07 ;  /* 0x00000010ff927431 */ /* 0x000fc800000001ff */
[----:B------:R-:W-:Y:S02]  /*87f0*/  MOV R147, R140 ;  /* 0x0000008c00937202 */ /* 0x000fe40000000f00 */
[----:B------:R-:W-:-:S07]  /*8800*/  MOV R142, R145 ;  /* 0x00000091008e7202 */ /* 0x000fce0000000f00 */
[----:B------:R-:W-:Y:S05]  /*8810*/  WARPSYNC.COLLECTIVE R144, `(.L_x_8503) ;  /* 0x0000000090087348 */ /* 0x000fea0003c00000 */
[----:B------:R0:W1:Y:S02]  /*8820*/  SHFL.BFLY P0, R145, R147, R146, R205 ;  /* 0x0c00009293917389 */ /* 0x00006400000000cd */
[----:B01----:R-:W-:Y:S05]  /*8830*/  ENDCOLLECTIVE ;  /* 0x000000000000791b */ /* 0x003fea0003800000 */
.L_x_8503:
[----:B------:R-:W-:-:S05]  /*8840*/  FADD.FTZ R142, R143, R142 ;  /* 0x0000008e8f8e7221 */ /* 0x000fca0000010000 */
[----:B------:R-:W-:Y:S02]  /*8850*/  MOV R147, R142 ;  /* 0x0000008e00937202 */ /* 0x000fe40000000f00 */
[----:B------:R-:W-:-:S07]  /*8860*/  MOV R137, R145 ;  /* 0x0000009100897202 */ /* 0x000fce0000000f00 */
[----:B------:R-:W-:Y:S05]  /*8870*/  WARPSYNC.COLLECTIVE R144, `(.L_x_8504) ;  /* 0x0000000090087348 */ /* 0x000fea0003c00000 */
[----:B------:R0:W1:Y:S02]  /*8880*/  SHFL.BFLY P0, R145, R147, R146, R205 ;  /* 0x0c00009293917389 */ /* 0x00006400000000cd */
[----:B01----:R-:W-:Y:S05]  /*8890*/  ENDCOLLECTIVE ;  /* 0x000000000000791b */ /* 0x003fea0003800000 */
.L_x_8504:
[----:B------:R-:W-:Y:S01]  /*88a0*/  MOV R139, R145 ;  /* 0x00000091008b7202 */ /* 0x000fe20000000f00 */
[----:B------:R-:W-:Y:S06]  /*88b0*/  BRA `(.L_x_8505) ;  /* 0xffffff94002c7947 */ /* 0x000fec000383ffff */
.L_x_8506:
        /* <DEDUP_REMOVED lines=12> */
.L_x_14537:


//--------------------- .text._ZN10layer_norm13ln_bwd_kernelINS_13Kernel_traitsI6__halfS2_fS2_fjLj768ELj1ELj4ELj1ELj16ENS_18Kernel_traits_baseILj768ES2_S2_fS2_fjLj128EEEEELb0ELb1ELb1ELb1EEEvNS_9BwdParamsE --------------------------
	.section	.text._ZN10layer_norm13ln_bwd_kernelINS_13Kernel_traitsI6__halfS2_fS2_fjLj768ELj1ELj4ELj1ELj16ENS_18Kernel_traits_baseILj768ES2_S2_fS2_fjLj128EEEEELb0ELb1ELb1ELb1EEEvNS_9BwdParamsE,"ax",@progbits
	.align	128
        .global         _ZN10layer_norm13ln_bwd_kernelINS_13Kernel_traitsI6__halfS2_fS2_fjLj768ELj1ELj4ELj1ELj16ENS_18Kernel_traits_baseILj768ES2_S2_fS2_fjLj128EEEEELb0ELb1ELb1ELb1EEEvNS_9BwdParamsE
        .type           _ZN10layer_norm13ln_bwd_kernelINS_13Kernel_traitsI6__halfS2_fS2_fjLj768ELj1ELj4ELj1ELj16ENS_18Kernel_traits_baseILj768ES2_S2_fS2_fjLj128EEEEELb0ELb1ELb1ELb1EEEvNS_9BwdParamsE,@function
        .size           _ZN10layer_norm13ln_bwd_kernelINS_13Kernel_traitsI6__halfS2_fS2_fjLj768ELj1ELj4ELj1ELj16ENS_18Kernel_traits_baseILj768ES2_S2_fS2_fjLj128EEEEELb0ELb1ELb1ELb1EEEvNS_9BwdParamsE,(.L_x_14538 - _ZN10layer_norm13ln_bwd_kernelINS_13Kernel_traitsI6__halfS2_fS2_fjLj768ELj1ELj4ELj1ELj16ENS_18Kernel_traits_baseILj768ES2_S2_fS2_fjLj128EEEEELb0ELb1ELb1ELb1EEEvNS_9BwdParamsE)
        .other          _ZN10layer_norm13ln_bwd_kernelINS_13Kernel_traitsI6__halfS2_fS2_fjLj768ELj1ELj4ELj1ELj16ENS_18Kernel_traits_baseILj768ES2_S2_fS2_fjLj128EEEEELb0ELb1ELb1ELb1EEEvNS_9BwdParamsE,@"STO_CUDA_ENTRY STV_DEFAULT"
_ZN10layer_norm13ln_bwd_kernelINS_13Kernel_traitsI6__halfS2_fS2_fjLj768ELj1ELj4ELj1ELj16ENS_18Kernel_traits_baseILj768ES2_S2_fS2_fjLj128EEEEELb0ELb1ELb1ELb1EEEvNS_9BwdParamsE:
.text._ZN10layer_norm13ln_bwd_kernelINS_13Kernel_traitsI6__halfS2_fS2_fjLj768ELj1ELj4ELj1ELj16ENS_18Kernel_traits_baseILj768ES2_S2_fS2_fjLj128EEEEELb0ELb1ELb1ELb1EEEvNS_9BwdParamsE:
        /* <DEDUP_REMOVED lines=66> */
.L_x_8574:
[----:B------:R-:W1:Y:S08]  /*0420*/  LDC.64 R140, c[0x0][0x3f8] ;  /* 0x0000fe00ff8c7b82 */ /* 0x000e700000000a00 */
[----:B------:R-:W2:Y:S08]  /*0430*/  LDC.64 R136, c[0x0][0x3c8] ;  /* 0x0000f200ff887b82 */ /* 0x000eb00000000a00 */
[----:B------:R-:W3:Y:S01]  /*0440*/  LDC.64 R138, c[0x0][0x3f0] ;  /* 0x0000fc00ff8a7b82 */ /* 0x000ee20000000a00 */
[----:B-1----:R-:W-:-:S05]  /*0450*/  IMAD.WIDE R140, R0, 0x4, R140 ;  /* 0x00000004008c7825 */ /* 0x002fca00078e028c */
[----:B0-----:R-:W4:Y:S01]  /*0460*/  LDG.E R2, desc[UR6][R140.64] ;  /* 0x000000068c027981 */ /* 0x001f22000c1e1900 */
[----:B--2---:R-:W-:-:S06]  /*0470*/  IMAD.WIDE R136, R0, 0x4, R136 ;  /* 0x0000000400887825 */ /* 0x004fcc00078e0288 */
[----:B-----5:R0:W5:Y:S01]  /*0480*/  LDG.E R137, desc[UR6][R136.64] ;  /* 0x0000000688897981 */ /* 0x020162000c1e1900 */
[----:B---3--:R-:W-:-:S06]  /*0490*/  IMAD.WIDE R138, R0, 0x4, R138 ;  /* 0x00000004008a7825 */ /* 0x008fcc00078e028a */
        /* <DEDUP_REMOVED lines=16> */
[----:B------:R-:W-:Y:S02]  /*05a0*/  LEA.HI R136, R136, R3, RZ, 0x3 ;  /* 0x0000000388887211 */ /* 0x000fe400078f18ff */
[----:B------:R-:W-:-:S04]  /*05b0*/  SHF.R.S32.HI R3, RZ, 0x1f, R138 ;  /* 0x0000001fff037819 */ /* 0x000fc8000001148a */
[----:B------:R-:W-:Y:S02]  /*05c0*/  LEA.HI R138, R3, R138, RZ, 0x3 ;  /* 0x0000008a038a7211 */ /* 0x000fe400078f18ff */
[----:B------:R3:W4:Y:S01]  /*05d0*/  LDG.E R3, desc[UR6][R142.64] ;  /* 0x000000068e037981 */ /* 0x000722000c1e1900 */
[----:B0-----:R-:W-:-:S04]  /*05e0*/  LOP3.LUT R147, R140, 0x1f, RZ, 0xc0, !PT ;  /* 0x0000001f8c937812 */ /* 0x001fc800078ec0ff */
[-C--:B------:R-:W-:Y:S02]  /*05f0*/  LEA.HI.SX32 R191, R136, R147.reuse, 0x1d ;  /* 0x0000009388bf7211 */ /* 0x080fe400078feaff */
[----:B------:R-:W-:Y:S02]  /*0600*/  LEA.HI.SX32 R147, R138, R147, 0x1d ;  /* 0x000000938a937211 */ /* 0x000fe400078feaff */
[C---:B------:R-:W-:Y:S02]  /*0610*/  IADD3 R193, PT, PT, R191.reuse, 0x20, RZ ;  /* 0x00000020bfc17810 */ /* 0x040fe40007ffe0ff */
[C---:B------:R-:W-:Y:S01]  /*0620*/  IADD3 R195, PT, PT, R191.reuse, 0x40, RZ ;  /* 0x00000040bfc37810 */ /* 0x040fe20007ffe0ff */
[----:B-1----:R-:W-:Y:S01]  /*0630*/  IMAD.WIDE.U32 R140, R191, 0x20, R184 ;  /* 0x00000020bf8c7825 */ /* 0x002fe200078e00b8 */
[C---:B------:R-:W-:Y:S02]  /*0640*/  IADD3 R169, PT, PT, R147.reuse, 0x20, RZ ;  /* 0x0000002093a97810 */ /* 0x040fe40007ffe0ff */
[C---:B---3--:R-:W-:Y:S01]  /*0650*/  IADD3 R143, PT, PT, R147.reuse, 0x40, RZ ;  /* 0x00000040938f7810 */ /* 0x048fe20007ffe0ff */
[----:B--2---:R-:W-:Y:S01]  /*0660*/  IMAD.WIDE.U32 R160, R147, 0x10, R144 ;  /* 0x0000001093a07825 */ /* 0x004fe200078e0090 */
[----:B------:R-:W2:Y:S03]  /*0670*/  LDG.E.128 R164, desc[UR6][R140.64+0x10] ;  /* 0x000010068ca47981 */ /* 0x000ea6000c1e1d00 */
[--C-:B------:R-:W-:Y:S01]  /*0680*/  IMAD.WIDE.U32 R180, R193, 0x20, R184.reuse ;  /* 0x00000020c1b47825 */ /* 0x100fe200078e00b8 */
[----:B------:R-:W3:Y:S03]  /*0690*/  LDG.E.128 R152, desc[UR6][R140.64] ;  /* 0x000000068c987981 */ /* 0x000ee6000c1e1d00 */
[----:B------:R-:W-:Y:S01]  /*06a0*/  IMAD.WIDE.U32 R184, R195, 0x20, R184 ;  /* 0x00000020c3b87825 */ /* 0x000fe200078e00b8 */
[----:B------:R-:W3:Y:S03]  /*06b0*/  LDG.E.128 R160, desc[UR6][R160.64] ;  /* 0x00000006a0a07981 */ /* 0x000ee6000c1e1d00 */
[--C-:B------:R-:W-:Y:S01]  /*06c0*/  IMAD.WIDE.U32 R168, R169, 0x10, R144.reuse ;  /* 0x00000010a9a87825 */ /* 0x100fe200078e0090 */
[----:B------:R-:W3:Y:S03]  /*06d0*/  LDG.E.128 R148, desc[UR6][R184.64] ;  /* 0x00000006b8947981 */ /* 0x000ee6000c1e1d00 */
[----:B------:R-:W-:Y:S01]  /*06e0*/  IMAD.WIDE.U32 R142, R143, 0x10, R144 ;  /* 0x000000108f8e7825 */ /* 0x000fe200078e0090 */
[----:B------:R-:W3:Y:S04]  /*06f0*/  LDG.E.128 R172, desc[UR6][R180.64] ;  /* 0x00000006b4ac7981 */ /* 0x000ee8000c1e1d00 */
[----:B------:R-:W3:Y:S04]  /*0700*/  LDG.E.128 R168, desc[UR6][R168.64] ;  /* 0x00000006a8a87981 */ /* 0x000ee8000c1e1d00 */
[----:B------:R-:W3:Y:S04]  /*0710*/  LDG.E.128 R144, desc[UR6][R184.64+0x10] ;  /* 0x00001006b8907981 */ /* 0x000ee8000c1e1d00 */
[----:B------:R0:W3:Y:S04]  /*0720*/  LDG.E.128 R176, desc[UR6][R180.64+0x10] ;  /* 0x00001006b4b07981 */ /* 0x0000e8000c1e1d00 */
[----:B------:R-:W3:Y:S01]  /*0730*/  LDG.E.128 R140, desc[UR6][R142.64] ;  /* 0x000000068e8c7981 */ /* 0x000ee2000c1e1d00 */
        /* <DEDUP_REMOVED lines=17> */
[----:B------:R-:W-:Y:S02]  /*0850*/  HADD2.F32 R189, -RZ, R156.H1_H1 ;  /* 0x3000009cffbd7230 */ /* 0x000fe40000004100 */
[----:B------:R-:W-:Y:S01]  /*0860*/  HADD2.F32 R191, -RZ, R157.H1_H1 ;  /* 0x3000009dffbf7230 */ /* 0x000fe20000004100 */
[----:B----4-:R-:W-:-:S05]  /*0870*/  FSEL R3, R3, RZ, !P1 ;  /* 0x000000ff03037208 */ /* 0x010fca0004800000 */
[C---:B--2---:R-:W-:Y:S01]  /*0880*/  FADD.FTZ R164, -R3.reuse, R164 ;  /* 0x000000a403a47221 */ /* 0x044fe20000010100 */
[C---:B---3--:R-:W-:Y:S01]  /*0890*/  FADD.FTZ R204, -R3.reuse, R155 ;  /* 0x0000009b03cc7221 */ /* 0x048fe20000010100 */
[C---:B------:R-:W-:Y:S01]  /*08a0*/  FADD.FTZ R152, -R3.reuse, R152 ;  /* 0x0000009803987221 */ /* 0x040fe20000010100 */
[--C-:B------:R-:W-:Y:S02]  /*08b0*/  HADD2.F32 R155, -RZ, R161.reuse.H0_H0 ;  /* 0x200000a1ff9b7230 */ /* 0x100fe40000004100 */
[----:B------:R-:W-:Y:S02]  /*08c0*/  HADD2.F32 R206, -RZ, R161.H1_H1 ;  /* 0x300000a1ffce7230 */ /* 0x000fe40000004100 */
[C---:B0-----:R-:W-:Y:S01]  /*08d0*/  FADD.FTZ R182, -R3.reuse, R150 ;  /* 0x0000009603b67221 */ /* 0x041fe20000010100 */
[----:B------:R-:W-:Y:S02]  /*08e0*/  HADD2.F32 R161, -RZ, R162.H0_H0 ;  /* 0x200000a2ffa17230 */ /* 0x000fe40000004100 */
[----:B------:R-:W-:Y:S01]  /*08f0*/  FADD.FTZ R180, -R3, R149 ;  /* 0x0000009503b47221 */ /* 0x000fe20000010100 */
[----:B------:R-:W-:-:S02]  /*0900*/  HADD2.F32 R150, -RZ, R42.H0_H0 ;  /* 0x2000002aff967230 */ /* 0x000fc40000004100 */
[----:B-----5:R-:W-:Y:S01]  /*0910*/  FMUL.FTZ R149, R137, R164 ;  /* 0x000000a489957220 */ /* 0x020fe20000410000 */
[----:B------:R-:W-:Y:S02]  /*0920*/  HADD2.F32 R208, -RZ, R162.H1_H1 ;  /* 0x300000a2ffd07230 */ /* 0x000fe40000004100 */
[C---:B------:R-:W-:Y:S01]  /*0930*/  FADD.FTZ R202, -R3.reuse, R153 ;  /* 0x0000009903ca7221 */ /* 0x040fe20000010100 */
[C---:B------:R-:W-:Y:S01]  /*0940*/  FADD.FTZ R162, -R3.reuse, R165 ;  /* 0x000000a503a27221 */ /* 0x040fe20000010100 */
[C---:B------:R-:W-:Y:S01]  /*0950*/  FADD.FTZ R172, -R3.reuse, R172 ;  /* 0x000000ac03ac7221 */ /* 0x040fe20000010100 */
[--C-:B-1----:R-:W-:Y:S02]  /*0960*/  HADD2.F32 R185, -RZ, R170.reuse.H0_H0 ;  /* 0x200000aaffb97230 */ /* 0x102fe40000004100 */
[C---:B------:R-:W-:Y:S01]  /*0970*/  FADD.FTZ R214, -R3.reuse, R173 ;  /* 0x000000ad03d67221 */ /* 0x040fe20000010100 */
[----:B------:R-:W-:Y:S02]  /*0980*/  HADD2.F32 R222, -RZ, R170.H1_H1 ;  /* 0x300000aaffde7230 */ /* 0x000fe40000004100 */
[----:B------:R-:W-:Y:S01]  /*0990*/  FADD.FTZ R186, -R3, R144 ;  /* 0x0000009003ba7221 */ /* 0x000fe20000010100 */
[----:B------:R-:W-:-:S02]  /*09a0*/  HADD2.F32 R153, -RZ, R160.H0_H0 ;  /* 0x200000a0ff997230 */ /* 0x000fc40000004100 */
[C---:B------:R-:W-:Y:S01]  /*09b0*/  FADD.FTZ R154, -R3.reuse, R154 ;  /* 0x0000009a039a7221 */ /* 0x040fe20000010100 */
[----:B------:R-:W-:Y:S02]  /*09c0*/  HADD2.F32 R144, -RZ, R40.H0_H0 ;  /* 0x20000028ff907230 */ /* 0x000fe40000004100 */
[C---:B------:R-:W-:Y:S01]  /*09d0*/  FADD.FTZ R170, -R3.reuse, R176 ;  /* 0x000000b003aa7221 */ /* 0x040fe20000010100 */
[C---:B------:R-:W-:Y:S01]  /*09e0*/  FADD.FTZ R224, -R3.reuse, R178 ;  /* 0x000000b203e07221 */ /* 0x040fe20000010100 */
        /* <DEDUP_REMOVED lines=14> */
[----:B------:R-:W-:Y:S01]  /*0ad0*/  FMUL.FTZ R3, R137, R152 ;  /* 0x0000009889037220 */ /* 0x000fe20000410000 */
[--C-:B------:R-:W-:Y:S02]  /*0ae0*/  HADD2.F32 R179, -RZ, R140.reuse.H0_H0 ;  /* 0x2000008cffb37230 */ /* 0x100fe40000004100 */
[-C--:B------:R-:W-:Y:S01]  /*0af0*/  FMUL.FTZ R150, R150, R161.reuse ;  /* 0x000000a196967220 */ /* 0x080fe20000410000 */
[----:B------:R-:W-:Y:S02]  /*0b00*/  HADD2.F32 R200, -RZ, R140.H1_H1 ;  /* 0x3000008cffc87230 */ /* 0x000fe40000004100 */
[----:B------:R-:W-:Y:S01]  /*0b10*/  FADD.FTZ R112, R112, R161 ;  /* 0x000000a170707221 */ /* 0x000fe20000010000 */
[--C-:B------:R-:W-:Y:S02]  /*0b20*/  HADD2.F32 R183, -RZ, R141.reuse.H0_H0 ;  /* 0x2000008dffb77230 */ /* 0x100fe40000004100 */
[----:B------:R-:W-:Y:S01]  /*0b30*/  FFMA.FTZ R52, R149, R161, R52 ;  /* 0x000000a195347223 */ /* 0x000fe20000010034 */
[----:B------:R-:W-:-:S02]  /*0b40*/  HADD2.F32 R196, -RZ, R141.H1_H1 ;  /* 0x3000008dffc47230 */ /* 0x000fc40000004100 */
[C---:B------:R-:W-:Y:S01]  /*0b50*/  FMUL.FTZ R152, R137.reuse, R162 ;  /* 0x000000a289987220 */ /* 0x040fe20000410000 */
[----:B------:R-:W-:Y:S02]  /*0b60*/  HADD2.F32 R164, -RZ, R44.H0_H0 ;  /* 0x2000002cffa47230 */ /* 0x000fe40000004100 */
[C---:B------:R-:W-:Y:S01]  /*0b70*/  FMUL.FTZ R161, R137.reuse, R172 ;  /* 0x000000ac89a17220 */ /* 0x040fe20000410000 */
[----:B------:R-:W-:Y:S02]  /*0b80*/  HADD2.F32 R168, -RZ, R168.H1_H1 ;  /* 0x300000a8ffa87230 */ /* 0x000fe40000004100 */
[----:B------:R-:W-:Y:S01]  /*0b90*/  FMUL.FTZ R162, R137, R214 ;  /* 0x000000d689a27220 */ /* 0x000fe20000410000 */
[--C-:B------:R-:W-:Y:S02]  /*0ba0*/  HADD2.F32 R141, -RZ, R143.reuse.H0_H0 ;  /* 0x2000008fff8d7230 */ /* 0x100fe40000004100 */
[----:B------:R-:W-:Y:S02]  /*0bb0*/  HADD2.F32 R140, -RZ, R143.H1_H1 ;  /* 0x3000008fff8c7230 */ /* 0x000fe40000004100 */
[----:B------:R-:W-:-:S02]  /*0bc0*/  HADD2.F32 R165, -RZ, R44.H1_H1 ;  /* 0x3000002cffa57230 */ /* 0x000fc40000004100 */
[----:B------:R-:W-:Y:S01]  /*0bd0*/  FMUL.FTZ R144, R144, R153 ;  /* 0x0000009990907220 */ /* 0x000fe20000410000 */
[----:B------:R-:W-:Y:S02]  /*0be0*/  HADD2.F32 R160, -RZ, R160.H1_H1 ;  /* 0x300000a0ffa07230 */ /* 0x000fe40000004100 */
[--C-:B------:R-:W-:Y:S02]  /*0bf0*/  HADD2.F32 R173, -RZ, R169.reuse.H0_H0 ;  /* 0x200000a9ffad7230 */ /* 0x100fe40000004100 */
[----:B------:R-:W-:Y:S02]  /*0c00*/  HADD2.F32 R218, -RZ, R169.H1_H1 ;  /* 0x300000a9ffda7230 */ /* 0x000fe40000004100 */
[----:B------:R-:W-:Y:S02]  /*0c10*/  HADD2.F32 R143, -RZ, R40.H1_H1 ;  /* 0x30000028ff8f7230 */ /* 0x000fe40000004100 */
[--C-:B------:R-:W-:Y:S02]  /*0c20*/  HADD2.F32 R167, -RZ, R45.reuse.H0_H0 ;  /* 0x2000002dffa77230 */ /* 0x100fe40000004100 */
[----:B------:R-:W-:Y:S01]  /*0c30*/  FMUL.FTZ R145, R137, R154 ;  /* 0x0000009a89917220 */ /* 0x000fe20000410000 */
[----:B------:R-:W-:-:S02]  /*0c40*/  HADD2.F32 R169, -RZ, R45.H1_H1 ;  /* 0x3000002dffa97230 */ /* 0x000fc40000004100 */
[----:B------:R-:W-:Y:S01]  /*0c50*/  FFMA.FTZ R48, R3, R153, R48 ;  /* 0x0000009903307223 */ /* 0x000fe20000010030 */
[--C-:B------:R-:W-:Y:S02]  /*0c60*/  HADD2.F32 R187, -RZ, R142.reuse.H0_H0 ;  /* 0x2000008effbb7230 */ /* 0x100fe40000004100 */
[----:B------:R-:W-:Y:S01]  /*0c70*/  FADD.FTZ R116, R116, R153 ;  /* 0x0000009974747221 */ /* 0x000fe20000010000 */
[----:B------:R-:W-:Y:S02]  /*0c80*/  HADD2.F32 R194, -RZ, R142.H1_H1 ;  /* 0x3000008effc27230 */ /* 0x000fe40000004100 */
[-C--:B------:R-:W-:Y:S01]  /*0c90*/  FMUL.FTZ R164, R164, R163.reuse ;  /* 0x000000a3a4a47220 */ /* 0x080fe20000410000 */
[----:B------:R-:W-:Y:S02]  /*0ca0*/  HADD2.F32 R154, -RZ, R43.H0_H0 ;  /* 0x2000002bff9a7230 */ /* 0x000fe40000004100 */
[----:B------:R-:W-:Y:S01]  /*0cb0*/  FFMA.FTZ R56, R161, R163, R56 ;  /* 0x000000a3a1387223 */ /* 0x000fe20000010038 */
[----:B------:R-:W-:Y:S01]  /*0cc0*/  FADD.FTZ R108, R108, R163 ;  /* 0x000000a36c6c7221 */ /* 0x000fe20000010000 */
[----:B------:R-:W-:Y:S01]  /*0cd0*/  FMUL.FTZ R142, R137, R202 ;  /* 0x000000ca898e7220 */ /* 0x000fe20000410000 */
[----:B------:R-:W-:-:S02]  /*0ce0*/  HADD2.F32 R148, -RZ, R41.H0_H0 ;  /* 0x20000029ff947230 */ /* 0x000fc40000004100 */
[----:B------:R-:W-:Y:S01]  /*0cf0*/  FMUL.FTZ R153, R137, R166 ;  /* 0x000000a689997220 */ /* 0x000fe20000410000 */
[-C--:B------:R-:W-:Y:S01]  /*0d00*/  FMUL.FTZ R163, R165, R168.reuse ;  /* 0x000000a8a5a37220 */ /* 0x080fe20000410000 */
[----:B------:R-:W-:Y:S01]  /*0d10*/  FFMA.FTZ R57, R162, R168, R57 ;  /* 0x000000a8a2397223 */ /* 0x000fe20000010039 */
[----:B------:R-:W-:Y:S01]  /*0d20*/  FADD.FTZ R109, R109, R168 ;  /* 0x000000a86d6d7221 */ /* 0x000fe20000010000 */
[----:B------:R-:W-:Y:S01]  /*0d30*/  FMUL.FTZ R143, R143, R160 ;  /* 0x000000a08f8f7220 */ /* 0x000fe20000410000 */
[----:B------:R-:W-:Y:S01]  /*0d40*/  FMUL.FTZ R168, R167, R173 ;  /* 0x000000ada7a87220 */ /* 0x000fe20000410000 */
[----:B------:R-:W-:Y:S01]  /*0d50*/  FADD.FTZ R202, RZ, R144 ;  /* 0x00000090ffca7221 */ /* 0x000fe20000010000 */
[----:B------:R-:W-:Y:S02]  /*0d60*/  HADD2.F32 R172, -RZ, R46.H0_H0 ;  /* 0x2000002effac7230 */ /* 0x000fe40000004100 */
[----:B------:R-:W-:Y:S01]  /*0d70*/  FMUL.FTZ R167, R169, R218 ;  /* 0x000000daa9a77220 */ /* 0x000fe20000410000 */
[----:B------:R-:W-:Y:S01]  /*0d80*/  FFMA.FTZ R177, R3, R144, RZ ;  /* 0x0000009003b17223 */ /* 0x000fe200000100ff */
[C---:B------:R-:W-:Y:S01]  /*0d90*/  FMUL.FTZ R165, R137.reuse, R174 ;  /* 0x000000ae89a57220 */ /* 0x040fe20000410000 */
[----:B------:R-:W-:Y:S01]  /*0da0*/  FMUL.FTZ R169, R137, R170 ;  /* 0x000000aa89a97220 */ /* 0x000fe20000410000 */
[----:B------:R-:W-:-:S02]  /*0db0*/  HADD2.F32 R147, -RZ, R41.H1_H1 ;  /* 0x30000029ff937230 */ /* 0x000fc40000004100 */
[-C--:B------:R-:W-:Y:S01]  /*0dc0*/  FMUL.FTZ R154, R154, R181.reuse ;  /* 0x000000b59a9a7220 */ /* 0x080fe20000410000 */
[----:B------:R-:W-:Y:S01]  /*0dd0*/  FADD.FTZ R114, R114, R181 ;  /* 0x000000b572727221 */ /* 0x000fe20000010000 */
[----:B------:R-:W-:Y:S01]  /*0de0*/  FFMA.FTZ R54, R153, R181, R54 ;  /* 0x000000b599367223 */ /* 0x000fe20000010036 */
[----:B------:R-:W-:Y:S01]  /*0df0*/  FMUL.FTZ R148, R148, R155 ;  /* 0x0000009b94947220 */ /* 0x000fe20000410000 */
[----:B------:R-:W-:Y:S01]  /*0e00*/  FADD.FTZ R181, R202, R143 ;  /* 0x0000008fcab57221 */ /* 0x000fe20000010000 */
[----:B------:R-:W-:Y:S01]  /*0e10*/  FFMA.FTZ R202, R142, R143, R177 ;  /* 0x0000008f8eca7223 */ /* 0x000fe200000100b1 */
[----:B------:R-:W-:Y:S02]  /*0e20*/  HADD2.F32 R175, -RZ, R171.H0_H0 ;  /* 0x200000abffaf7230 */ /* 0x000fe40000004100 */
[----:B------:R-:W-:Y:S01]  /*0e30*/  FFMA.FTZ R58, R165, R173, R58 ;  /* 0x000000ada53a7223 */ /* 0x000fe2000001003a */
[----:B------:R-:W-:Y:S01]  /*0e40*/  FADD.FTZ R110, R110, R173 ;  /* 0x000000ad6e6e7221 */ /* 0x000fe20000010000 */
[-C--:B------:R-:W-:Y:S01]  /*0e50*/  FMUL.FTZ R172, R172, R185.reuse ;  /* 0x000000b9acac7220 */ /* 0x080fe20000410000 */
[----:B------:R-:W-:Y:S01]  /*0e60*/  FADD.FTZ R104, R104, R185 ;  /* 0x000000b968687221 */ /* 0x000fe20000010000 */
[----:B------:R-:W-:Y:S01]  /*0e70*/  FFMA.FTZ R60, R169, R185, R60 ;  /* 0x000000b9a93c7223 */ /* 0x000fe2000001003c */
[----:B------:R-:W-:-:S02]  /*0e80*/  HADD2.F32 R174, -RZ, R47.H0_H0 ;  /* 0x2000002fffae7230 */ /* 0x000fc40000004100 */
[C---:B------:R-:W-:Y:S01]  /*0e90*/  FMUL.FTZ R146, R137.reuse, R204 ;  /* 0x000000cc89927220 */ /* 0x040fe20000410000 */
[----:B------:R-:W-:Y:S02]  /*0ea0*/  HADD2.F32 R198, -RZ, R171.H1_H1 ;  /* 0x300000abffc67230 */ /* 0x000fe40000004100 */
[----:B------:R-:W-:Y:S01]  /*0eb0*/  FMUL.FTZ R173, R137, R224 ;  /* 0x000000e089ad7220 */ /* 0x000fe20000410000 */
[----:B------:R-:W-:Y:S02]  /*0ec0*/  HADD2.F32 R185, -RZ, R47.H1_H1 ;  /* 0x3000002fffb97230 */ /* 0x000fe40000004100 */
        /* <DEDUP_REMOVED lines=13> */
[----:B------:R-:W-:Y:S02]  /*0fa0*/  FMUL.FTZ R151, R151, R208 ;  /* 0x000000d097977220 */ /* 0x000fe40000410000 */
[----:B------:R-:W-:Y:S01]  /*0fb0*/  FADD.FTZ R202, R181, R150 ;  /* 0x00000096b5ca7221 */ /* 0x000fe20000010000 */
[----:B------:R-:W-:Y:S01]  /*0fc0*/  FFMA.FTZ R181, R149, R150, R198 ;  /* 0x0000009695b57223 */ /* 0x000fe200000100c6 */
[----:B------:R-:W-:Y:S01]  /*0fd0*/  FFMA.FTZ R50, R145, R155, R50 ;  /* 0x0000009b91327223 */ /* 0x000fe20000010032 */
[----:B------:R-:W-:Y:S01]  /*0fe0*/  FADD.FTZ R118, R118, R155 ;  /* 0x0000009b76767221 */ /* 0x000fe20000010000 */
[----:B------:R-:W-:-:S02]  /*0ff0*/  HADD2.F32 R155, -RZ, R43.H1_H1 ;  /* 0x3000002bff9b7230 */ /* 0x000fc40000004100 */
        /* <DEDUP_REMOVED lines=8> */
[----:B------:R-:W-:Y:S02]  /*1080*/  HADD2.F32 R204, -RZ, R156.H0_H0 ;  /* 0x2000009cffcc7230 */ /* 0x000fe40000004100 */
[C---:B------:R-:W-:Y:S01]  /*1090*/  FMUL.FTZ R177, R137.reuse, R178 ;  /* 0x000000b289b17220 */ /* 0x040fe20000410000 */
[----:B------:R-:W-:Y:S01]  /*10a0*/  FADD.FTZ R185, R202, R155 ;  /* 0x0000009bcab97221 */ /* 0x000fe20000010000 */
[----:B------:R-:W-:Y:S01]  /*10b0*/  FMUL.FTZ R180, R137, R180 ;  /* 0x000000b489b47220 */ /* 0x000fe20000410000 */
[----:B------:R-:W-:Y:S01]  /*10c0*/  FFMA.FTZ R202, R160, R155, R181 ;  /* 0x0000009ba0ca7223 */ /* 0x000fe200000100b5 */
[-C--:B------:R-:W-:Y:S01]  /*10d0*/  FMUL.FTZ R178, R204, R179.reuse ;  /* 0x000000b3ccb27220 */ /* 0x080fe20000410000 */
[----:B------:R-:W-:Y:S01]  /*10e0*/  FFMA.FTZ R64, R177, R179, R64 ;  /* 0x000000b3b1407223 */ /* 0x000fe20000010040 */
[----:B------:R-:W-:Y:S01]  /*10f0*/  FADD.FTZ R100, R100, R179 ;  /* 0x000000b364647221 */ /* 0x000fe20000010000 */
[----:B------:R-:W-:Y:S01]  /*1100*/  FADD.FTZ R198, R185, R164 ;  /* 0x000000a4b9c67221 */ /* 0x000fe20000010000 */
[-C--:B------:R-:W-:Y:S01]  /*1110*/  FMUL.FTZ R179, R189, R200.reuse ;  /* 0x000000c8bdb37220 */ /* 0x080fe20000410000 */
        /* <DEDUP_REMOVED lines=9> */
[----:B------:R-:W-:Y:S01]  /*11b0*/  FMUL.FTZ R166, R137, R216 ;  /* 0x000000d889a67220 */ /* 0x000fe20000410000 */
[----:B------:R-:W-:Y:S01]  /*11c0*/  FFMA.FTZ R185, R165, R168, R198 ;  /* 0x000000a8a5b97223 */ /* 0x000fe200000100c6 */
[----:B------:R-:W-:Y:S02]  /*11d0*/  HADD2.F32 R171, -RZ, R46.H1_H1 ;  /* 0x3000002effab7230 */ /* 0x000fe40000004100 */
[----:B------:R-:W-:Y:S01]  /*11e0*/  FADD.FTZ R189, R200, R167 ;  /* 0x000000a7c8bd7221 */ /* 0x000fe20000010000 */
[----:B------:R-:W-:Y:S01]  /*11f0*/  FFMA.FTZ R198, R166, R167, R185 ;  /* 0x000000a7a6c67223 */ /* 0x000fe200000100b9 */
[----:B------:R-:W-:Y:S01]  /*1200*/  FMUL.FTZ R184, R137, R184 ;  /* 0x000000b889b87220 */ /* 0x000fe20000410000 */
[----:B------:R-:W-:Y:S01]  /*1210*/  FMUL.FTZ R171, R171, R222 ;  /* 0x000000deabab7220 */ /* 0x000fe20000410000 */
[----:B------:R-:W-:Y:S01]  /*1220*/  FADD.FTZ R200, R189, R172 ;  /* 0x000000acbdc87221 */ /* 0x000fe20000010000 */
[----:B------:R-:W-:Y:S01]  /*1230*/  FMUL.FTZ R170, R137, R220 ;  /* 0x000000dc89aa7220 */ /* 0x000fe20000410000 */
[----:B------:R-:W-:Y:S01]  /*1240*/  FFMA.FTZ R185, R169, R172, R198 ;  /* 0x000000aca9b97223 */ /* 0x000fe200000100c6 */
[----:B------:R-:W-:Y:S01]  /*1250*/  FFMA.FTZ R66, R181, R183, R66 ;  /* 0x000000b7b5427223 */ /* 0x000fe20000010042 */
[----:B------:R-:W-:Y:S01]  /*1260*/  FADD.FTZ R102, R102, R183 ;  /* 0x000000b766667221 */ /* 0x000fe20000010000 */
[-C--:B------:R-:W-:Y:S01]  /*1270*/  FMUL.FTZ R183, R191, R196.reuse ;  /* 0x000000c4bfb77220 */ /* 0x080fe20000410000 */
[----:B------:R-:W-:Y:S01]  /*1280*/  FFMA.FTZ R67, R184, R196, R67 ;  /* 0x000000c4b8437223 */ /* 0x000fe20000010043 */
[----:B------:R-:W-:Y:S01]  /*1290*/  FADD.FTZ R103, R103, R196 ;  /* 0x000000c467677221 */ /* 0x000fe20000010000 */
[----:B------:R-:W-:Y:S01]  /*12a0*/  FADD.FTZ R189, R200, R171 ;  /* 0x000000abc8bd7221 */ /* 0x000fe20000010000 */
[----:B------:R-:W-:-:S03]  /*12b0*/  FFMA.FTZ R196, R170, R171, R185 ;  /* 0x000000abaac47223 */ /* 0x000fc600000100b9 */
[----:B------:R-:W-:Y:S01]  /*12c0*/  FADD.FTZ R198, R189, R174 ;  /* 0x000000aebdc67221 */ /* 0x000fe20000010000 */
[----:B------:R-:W-:Y:S01]  /*12d0*/  FFMA.FTZ R189, R173, R174, R196 ;  /* 0x000000aeadbd7223 */ /* 0x000fe200000100c4 */
[--C-:B------:R-:W-:Y:S02]  /*12e0*/  HADD2.F32 R200, -RZ, R158.reuse.H0_H0 ;  /* 0x2000009effc87230 */ /* 0x100fe40000004100 */
[----:B------:R-:W-:Y:S01]  /*12f0*/  FADD.FTZ R193, R198, R175 ;  /* 0x000000afc6c17221 */ /* 0x000fe20000010000 */
[----:B------:R-:W-:Y:S01]  /*1300*/  FFMA.FTZ R198, R176, R175, R189 ;  /* 0x000000afb0c67223 */ /* 0x000fe200000100bd */
[----:B------:R-:W-:Y:S02]  /*1310*/  HADD2.F32 R191, -RZ, R158.H1_H1 ;  /* 0x3000009effbf7230 */ /* 0x000fe40000004100 */
[----:B------:R-:W-:Y:S01]  /*1320*/  FMUL.FTZ R185, R137, R186 ;  /* 0x000000ba89b97220 */ /* 0x000fe20000410000 */
[----:B------:R-:W-:Y:S01]  /*1330*/  FADD.FTZ R196, R193, R178 ;  /* 0x000000b2c1c47221 */ /* 0x000fe20000010000 */
[----:B------:R-:W-:Y:S01]  /*1340*/  FFMA.FTZ R189, R177, R178, R198 ;  /* 0x000000b2b1bd7223 */ /* 0x000fe200000100c6 */
[-C--:B------:R-:W-:Y:S01]  /*1350*/  FMUL.FTZ R186, R200, R187.reuse ;  /* 0x000000bbc8ba7220 */ /* 0x080fe20000410000 */
[----:B------:R-:W-:Y:S01]  /*1360*/  FFMA.FTZ R68, R185, R187, R68 ;  /* 0x000000bbb9447223 */ /* 0x000fe20000010044 */
[----:B------:R-:W-:Y:S01]  /*1370*/  FADD.FTZ R96, R96, R187 ;  /* 0x000000bb60607221 */ /* 0x000fe20000010000 */
[----:B------:R-:W-:Y:S01]  /*1380*/  FMUL.FTZ R188, R137, R188 ;  /* 0x000000bc89bc7220 */ /* 0x000fe20000410000 */
[-C--:B------:R-:W-:Y:S01]  /*1390*/  FMUL.FTZ R187, R191, R194.reuse ;  /* 0x000000c2bfbb7220 */ /* 0x080fe20000410000 */
[----:B------:R-:W-:Y:S01]  /*13a0*/  FADD.FTZ R191, R196, R179 ;  /* 0x000000b3c4bf7221 */ /* 0x000fe20000010000 */
[----:B------:R-:W-:Y:S01]  /*13b0*/  FFMA.FTZ R196, R180, R179, R189 ;  /* 0x000000b3b4c47223 */ /* 0x000fe200000100bd */
[----:B------:R-:W-:Y:S01]  /*13c0*/  FFMA.FTZ R69, R188, R194, R69 ;  /* 0x000000c2bc457223 */ /* 0x000fe20000010045 */
[----:B------:R-:W-:Y:S01]  /*13d0*/  FADD.FTZ R97, R97, R194 ;  /* 0x000000c261617221 */ /* 0x000fe20000010000 */
[----:B------:R-:W-:Y:S01]  /*13e0*/  FADD.FTZ R194, R191, R182 ;  /* 0x000000b6bfc27221 */ /* 0x000fe20000010000 */
[----:B------:R-:W-:Y:S01]  /*13f0*/  FFMA.FTZ R189, R181, R182, R196 ;  /* 0x000000b6b5bd7223 */ /* 0x000fe200000100c4 */
[----:B------:R-:W-:-:S02]  /*1400*/  HADD2.F32 R196, -RZ, R159.H0_H0 ;  /* 0x2000009fffc47230 */ /* 0x000fc40000004100 */
[----:B------:R-:W-:Y:S01]  /*1410*/  FADD.FTZ R191, R194, R183 ;  /* 0x000000b7c2bf7221 */ /* 0x000fe20000010000 */
[----:B------:R-:W-:Y:S01]  /*1420*/  FFMA.FTZ R194, R184, R183, R189 ;  /* 0x000000b7b8c27223 */ /* 0x000fe200000100bd */
[----:B------:R-:W-:Y:S01]  /*1430*/  FMUL.FTZ R189, R137, R190 ;  /* 0x000000be89bd7220 */ /* 0x000fe20000410000 */
[-C--:B------:R-:W-:Y:S01]  /*1440*/  FMUL.FTZ R190, R196, R141.reuse ;  /* 0x0000008dc4be7220 */ /* 0x080fe20000410000 */
[----:B------:R-:W-:Y:S01]  /*1450*/  FADD.FTZ R196, R191, R186 ;  /* 0x000000babfc47221 */ /* 0x000fe20000010000 */
[----:B------:R-:W-:Y:S01]  /*1460*/  FFMA.FTZ R191, R185, R186, R194 ;  /* 0x000000bab9bf7223 */ /* 0x000fe200000100c2 */
[----:B------:R-:W-:Y:S02]  /*1470*/  HADD2.F32 R193, -RZ, R159.H1_H1 ;  /* 0x3000009fffc17230 */ /* 0x000fe40000004100 */
[----:B------:R-:W-:Y:S01]  /*1480*/  FFMA.FTZ R70, R189, R141, R70 ;  /* 0x0000008dbd467223 */ /* 0x000fe20000010046 */
[----:B------:R-:W-:Y:S01]  /*1490*/  FADD.FTZ R98, R98, R141 ;  /* 0x0000008d62627221 */ /* 0x000fe20000010000 */
        /* <DEDUP_REMOVED lines=20> */
[----:B------:R-:W-:Y:S06]  /*15e0*/  BRA `(.L_x_8511) ;  /* 0x00000000005c7947 */ /* 0x000fec0003800000 */
.L_x_8510:
        /* <DEDUP_REMOVED lines=23> */
.L_x_8511:
[----:B------:R-:W-:Y:S05]  /*1760*/  BSYNC.RECONVERGENT B1 ;  /* 0x0000000000017941 */ /* 0x000fea0003800200 */
.L_x_8509:
        /* <DEDUP_REMOVED lines=21> */
.L_x_8586:
        /* <DEDUP_REMOVED lines=44> */
.L_x_8517:
[----:B------:R-:W-:Y:S05]  /*1b80*/  BSYNC.RECONVERGENT B2 ;  /* 0x0000000000027941 */ /* 0x000fea0003800200 */
.L_x_8516:
        /* <DEDUP_REMOVED lines=14> */
.L_x_8519:
[----:B------:R-:W-:Y:S05]  /*1c70*/  BSYNC.RECONVERGENT B2 ;  /* 0x0000000000027941 */ /* 0x000fea0003800200 */
.L_x_8518:
        /* <DEDUP_REMOVED lines=14> */
.L_x_8521:
[----:B------:R-:W-:Y:S05]  /*1d60*/  BSYNC.RECONVERGENT B2 ;  /* 0x0000000000027941 */ /* 0x000fea0003800200 */
.L_x_8520:
        /* <DEDUP_REMOVED lines=14> */
.L_x_8523:
[----:B------:R-:W-:Y:S05]  /*1e50*/  BSYNC.RECONVERGENT B2 ;  /* 0x0000000000027941 */ /* 0x000fea0003800200 */
.L_x_8522:
        /* <DEDUP_REMOVED lines=14> */
.L_x_8525:
[----:B------:R-:W-:Y:S05]  /*1f40*/  BSYNC.RECONVERGENT B2 ;  /* 0x0000000000027941 */ /* 0x000fea0003800200 */
.L_x_8524:
        /* <DEDUP_REMOVED lines=14> */
.L_x_8527:
[----:B------:R-:W-:Y:S05]  /*2030*/  BSYNC.RECONVERGENT B2 ;  /* 0x0000000000027941 */ /* 0x000fea0003800200 */
.L_x_8526:
        /* <DEDUP_REMOVED lines=14> */
.L_x_8529:
[----:B------:R-:W-:Y:S05]  /*2120*/  BSYNC.RECONVERGENT B2 ;  /* 0x0000000000027941 */ /* 0x000fea0003800200 */
.L_x_8528:
        /* <DEDUP_REMOVED lines=14> */
.L_x_8515:
[----:B------:R-:W0:Y:S01]  /*2210*/  @P3 LDC R135, c[0x0][0x40c] ;  /* 0x00010300ff873b82 */ /* 0x000e220000000800 */
[-CC-:B------:R-:W-:Y:S01]  /*2220*/  FFMA.FTZ R129, R3, R136.reuse, R199.reuse ;  /* 0x0000008803817223 */ /* 0x180fe200000100c7 */
[-C--:B------:R-:W-:Y:S01]  /*2230*/  FFMA.FTZ R130, R142, R136.reuse, R199 ;  /* 0x000000888e827223 */ /* 0x080fe200000100c7 */
[----:B------:R-:W-:Y:S01]  /*2240*/  ISETP.GT.AND P1, PT, R2, RZ, PT ;  /* 0x000000ff0200720c */ /* 0x000fe20003f24270 */
[----:B------:R-:W-:Y:S02]  /*2250*/  @P3 HADD2.F32 R133, -RZ, R28.H1_H1 ;  /* 0x3000001cff853230 */ /* 0x000fe40000004100 */
        /* <DEDUP_REMOVED lines=9> */
[----:B------:R-:W-:Y:S01]  /*22f0*/  FSEL R128, R128, RZ, P1 ;  /* 0x000000ff80807208 */ /* 0x000fe20000800000 */
[----:B------:R-:W-:Y:S01]  /*2300*/  FMUL.FTZ R131, R137, R132 ;  /* 0x0000008489837220 */ /* 0x000fe20000410000 */
[----:B------:R-:W2:Y:S01]  /*2310*/  @P3 LDC R139, c[0x0][0x40c] ;  /* 0x00010300ff8b3b82 */ /* 0x000ea20000000800 */
[----:B------:R-:W-:Y:S01]  /*2320*/  @P3 HADD2.F32 R132, -RZ, R28.H0_H0 ;  /* 0x2000001cff843230 */ /* 0x000fe20000004100 */
[----:B------:R-:W-:Y:S01]  /*2330*/  FSEL R129, R130, RZ, P1 ;  /* 0x000000ff82817208 */ /* 0x000fe20000800000 */
[----:B------:R-:W-:Y:S01]  /*2340*/  FFMA.FTZ R203, R153, R136, R199 ;  /* 0x0000008899cb7223 */ /* 0x000fe200000100c7 */
[----:B------:R-:W-:Y:S01]  /*2350*/  FSEL R130, R131, RZ, P1 ;  /* 0x000000ff83827208 */ /* 0x000fe20000800000 */
[----:B------:R-:W-:Y:S01]  /*2360*/  FADD.FTZ R200, R151, -R200 ;  /* 0x800000c897c87221 */ /* 0x000fe20000010000 */
[----:B------:R-:W-:Y:S02]  /*2370*/  @P3 HADD2.F32 R141, -RZ, R29.H1_H1 ;  /* 0x3000001dff8d3230 */ /* 0x000fe40000004100 */
[----:B0-----:R-:W-:Y:S01]  /*2380*/  @P3 FMUL.FTZ R135, R128, R135 ;  /* 0x0000008780873220 */ /* 0x001fe20000410000 */
[----:B------:R-:W0:Y:S01]  /*2390*/  @P3 LDC R201, c[0x0][0x40c] ;  /* 0x00010300ffc93b82 */ /* 0x000e220000000800 */
[----:B------:R-:W-:-:S02]  /*23a0*/  @P3 HADD2.F32 R204, -RZ, R31.H0_H0 ;  /* 0x2000001fffcc3230 */ /* 0x000fc40000004100 */
[----:B------:R-:W-:Y:S01]  /*23b0*/  @P3 FMUL.FTZ R131, R132, R135 ;  /* 0x0000008784833220 */ /* 0x000fe20000410000 */
[----:B-----5:R-:W-:Y:S02]  /*23c0*/  @P3 HADD2.F32 R207, -RZ, R120.H0_H0 ;  /* 0x20000078ffcf3230 */ /* 0x020fe40000004100 */
[----:B------:R-:W-:Y:S02]  /*23d0*/  @P3 HADD2.F32 R209, -RZ, R121.H0_H0 ;  /* 0x20000079ffd13230 */ /* 0x000fe40000004100 */
[----:B-1----:R-:W-:Y:S01]  /*23e0*/  @P3 FMUL.FTZ R138, R129, R138 ;  /* 0x0000008a818a3220 */ /* 0x002fe20000410000 */
[----:B------:R-:W-:Y:S01]  /*23f0*/  @P3 F2FP.F16.F32.PACK_AB R131, RZ, R131 ;  /* 0x00000083ff83323e */ /* 0x000fe200000000ff */
[----:B------:R-:W1:Y:S01]  /*2400*/  @P3 LDC R140, c[0x0][0x40c] ;  /* 0x00010300ff8c3b82 */ /* 0x000e620000000800 */
[----:B------:R-:W-:Y:S01]  /*2410*/  @P3 FFMA.FTZ R92, R207, R135, R92 ;  /* 0x00000087cf5c3223 */ /* 0x000fe2000001005c */
[----:B------:R-:W-:Y:S01]  /*2420*/  @P3 FMUL.FTZ R132, R133, R138 ;  /* 0x0000008a85843220 */ /* 0x000fe20000410000 */
[----:B------:R-:W-:Y:S01]  /*2430*/  @P3 PRMT R124, R131, 0x7610, R124 ;  /* 0x00007610837c3816 */ /* 0x000fe2000000007c */
[----:B------:R-:W-:Y:S01]  /*2440*/  FFMA.FTZ R131, R149, R136, R199 ;  /* 0x0000008895837223 */ /* 0x000fe200000100c7 */
[----:B------:R-:W-:-:S02]  /*2450*/  @P3 HADD2.F32 R207, -RZ, R123.H0_H0 ;  /* 0x2000007bffcf3230 */ /* 0x000fc40000004100 */
[----:B--2---:R-:W-:Y:S01]  /*2460*/  @P3 FMUL.FTZ R139, R130, R139 ;  /* 0x0000008b828b3220 */ /* 0x004fe20000410000 */
[----:B------:R-:W-:Y:S01]  /*2470*/  @P3 F2FP.F16.F32.PACK_AB R132, RZ, R132 ;  /* 0x00000084ff84323e */ /* 0x000fe200000000ff */
[----:B------:R-:W2:Y:S02]  /*2480*/  @P3 LDC R205, c[0x0][0x40c] ;  /* 0x00010300ffcd3b82 */ /* 0x000ea40000000800 */
[-C--:B------:R-:W-:Y:S01]  /*2490*/  @P3 FMUL.FTZ R133, R134, R139.reuse ;  /* 0x0000008b86853220 */ /* 0x080fe20000410000 */
[----:B------:R-:W-:Y:S01]  /*24a0*/  FFMA.FTZ R134, R146, R136, R199 ;  /* 0x0000008892867223 */ /* 0x000fe200000100c7 */
[----:B------:R-:W-:Y:S01]  /*24b0*/  @P3 PRMT R124, R124, 0x5410, R132 ;  /* 0x000054107c7c3816 */ /* 0x000fe20000000084 */
[----:B------:R-:W-:Y:S01]  /*24c0*/  FADD.FTZ R132, R150, -R131 ;  /* 0x8000008396847221 */ /* 0x000fe20000010000 */
[----:B------:R-:W-:Y:S01]  /*24d0*/  @P3 FFMA.FTZ R94, R209, R139, R94 ;  /* 0x0000008bd15e3223 */ /* 0x000fe2000001005e */
[----:B------:R-:W-:Y:S01]  /*24e0*/  FADD.FTZ R134, R147, -R134 ;  /* 0x8000008693867221 */ /* 0x000fe20000010000 */
[----:B------:R-:W3:Y:S01]  /*24f0*/  @P3 LDC R202, c[0x0][0x40c] ;  /* 0x00010300ffca3b82 */ /* 0x000ee20000000800 */
[C---:B------:R-:W-:Y:S01]  /*2500*/  FMUL.FTZ R132, R137.reuse, R132 ;  /* 0x0000008489847220 */ /* 0x040fe20000410000 */
[----:B------:R-:W-:Y:S01]  /*2510*/  @P3 F2FP.F16.F32.PACK_AB R133, RZ, R133 ;  /* 0x00000085ff85323e */ /* 0x000fe200000000ff */
[----:B------:R-:W-:Y:S01]  /*2520*/  FMUL.FTZ R134, R137, R134 ;  /* 0x0000008689867220 */ /* 0x000fe20000410000 */
[----:B------:R-:W-:-:S02]  /*2530*/  @P3 HADD2.F32 R139, -RZ, R122.H0_H0 ;  /* 0x2000007aff8b3230 */ /* 0x000fc40000004100 */
[----:B------:R-:W-:Y:S02]  /*2540*/  FSEL R132, R132, RZ, P1 ;  /* 0x000000ff84847208 */ /* 0x000fe40000800000 */
[----:B------:R-:W-:Y:S01]  /*2550*/  FSEL R131, R134, RZ, P1 ;  /* 0x000000ff86837208 */ /* 0x000fe20000800000 */
[----:B------:R-:W-:Y:S01]  /*2560*/  FADD.FTZ R134, R154, -R203 ;  /* 0x800000cb9a867221 */ /* 0x000fe20000010000 */
[----:B------:R-:W-:Y:S01]  /*2570*/  @P3 PRMT R125, R133, 0x7610, R125 ;  /* 0x00007610857d3816 */ /* 0x000fe2000000007d */
[----:B------:R-:W-:Y:S01]  /*2580*/  FMUL.FTZ R133, R137, R200 ;  /* 0x000000c889857220 */ /* 0x000fe20000410000 */
[--C-:B------:R-:W-:Y:S02]  /*2590*/  @P3 HADD2.F32 R200, -RZ, R30.reuse.H0_H0 ;  /* 0x2000001effc83230 */ /* 0x100fe40000004100 */
[----:B0-----:R-:W-:Y:S01]  /*25a0*/  @P3 FMUL.FTZ R201, R132, R201 ;  /* 0x000000c984c93220 */ /* 0x001fe20000410000 */
[----:B-1----:R-:W-:Y:S01]  /*25b0*/  @P3 FMUL.FTZ R140, R131, R140 ;  /* 0x0000008c838c3220 */ /* 0x002fe20000410000 */
[----:B------:R-:W-:Y:S01]  /*25c0*/  FMUL.FTZ R134, R137, R134 ;  /* 0x0000008689867220 */ /* 0x000fe20000410000 */
[----:B------:R-:W-:Y:S01]  /*25d0*/  FSEL R133, R133, RZ, P1 ;  /* 0x000000ff85857208 */ /* 0x000fe20000800000 */
[-C--:B------:R-:W-:Y:S01]  /*25e0*/  @P3 FMUL.FTZ R200, R200, R201.reuse ;  /* 0x000000c9c8c83220 */ /* 0x080fe20000410000 */
[----:B------:R-:W-:Y:S01]  /*25f0*/  @P3 FMUL.FTZ R141, R141, R140 ;  /* 0x0000008c8d8d3220 */ /* 0x000fe20000410000 */
[----:B------:R-:W-:Y:S01]  /*2600*/  @P3 HADD2.F32 R203, -RZ, R30.H1_H1 ;  /* 0x3000001effcb3230 */ /* 0x000fe20000004100 */
[----:B------:R-:W-:Y:S01]  /*2610*/  FSEL R134, R134, RZ, P1 ;  /* 0x000000ff86867208 */ /* 0x000fe20000800000 */
[----:B------:R-:W-:Y:S01]  /*2620*/  @P3 FFMA.FTZ R88, R139, R201, R88 ;  /* 0x000000c98b583223 */ /* 0x000fe20000010058 */
[----:B------:R-:W-:-:S02]  /*2630*/  @P3 F2FP.F16.F32.PACK_AB R200, RZ, R200 ;  /* 0x000000c8ffc8323e */ /* 0x000fc400000000ff */
[----:B------:R-:W-:Y:S01]  /*2640*/  @P3 F2FP.F16.F32.PACK_AB R141, RZ, R141 ;  /* 0x0000008dff8d323e */ /* 0x000fe200000000ff */
[----:B--2---:R-:W-:Y:S01]  /*2650*/  @P3 FMUL.FTZ R205, R134, R205 ;  /* 0x000000cd86cd3220 */ /* 0x004fe20000410000 */
[----:B------:R-:W-:Y:S01]  /*2660*/  @P3 PRMT R126, R200, 0x7610, R126 ;  /* 0x00007610c87e3816 */ /* 0x000fe2000000007e */
[----:B---3--:R-:W-:Y:S01]  /*2670*/  @P3 FMUL.FTZ R202, R133, R202 ;  /* 0x000000ca85ca3220 */ /* 0x008fe20000410000 */
[----:B------:R-:W-:Y:S01]  /*2680*/  @P3 PRMT R125, R125, 0x5410, R141 ;  /* 0x000054107d7d3816 */ /* 0x000fe2000000008d */
[----:B------:R-:W-:Y:S01]  /*2690*/  FFMA.FTZ R200, R160, R136, R199 ;  /* 0x00000088a0c87223 */ /* 0x000fe200000100c7 */
[-C--:B------:R-:W-:Y:S01]  /*26a0*/  @P3 FMUL.FTZ R141, R204, R205.reuse ;  /* 0x000000cdcc8d3220 */ /* 0x080fe20000410000 */
[----:B------:R-:W-:Y:S02]  /*26b0*/  @P3 HADD2.F32 R204, -RZ, R120.H1_H1 ;  /* 0x30000078ffcc3230 */ /* 0x000fe40000004100 */
[----:B------:R-:W-:Y:S01]  /*26c0*/  @P3 FMUL.FTZ R203, R203, R202 ;  /* 0x000000cacbcb3220 */ /* 0x000fe20000410000 */
[----:B------:R-:W-:Y:S01]  /*26d0*/  FADD.FTZ R200, R155, -R200 ;  /* 0x800000c89bc87221 */ /* 0x000fe20000010000 */
[----:B------:R-:W-:Y:S01]  /*26e0*/  @P3 FFMA.FTZ R90, R207, R205, R90 ;  /* 0x000000cdcf5a3223 */ /* 0x000fe2000001005a */
[----:B------:R-:W-:Y:S01]  /*26f0*/  @P3 F2FP.F16.F32.PACK_AB R141, RZ, R141 ;  /* 0x0000008dff8d323e */ /* 0x000fe200000000ff */
[----:B------:R-:W-:Y:S01]  /*2700*/  @P3 FFMA.FTZ R93, R204, R138, R93 ;  /* 0x0000008acc5d3223 */ /* 0x000fe2000001005d */
[----:B------:R-:W-:-:S02]  /*2710*/  @P3 HADD2.F32 R138, -RZ, R121.H1_H1 ;  /* 0x30000079ff8a3230 */ /* 0x000fc40000004100 */
[----:B------:R-:W-:Y:S01]  /*2720*/  FMUL.FTZ R200, R137, R200 ;  /* 0x000000c889c87220 */ /* 0x000fe20000410000 */
[----:B------:R-:W-:Y:S01]  /*2730*/  @P3 HADD2.F32 R204, -RZ, R122.H1_H1 ;  /* 0x3000007affcc3230 */ /* 0x000fe20000004100 */
[----:B------:R-:W-:Y:S01]  /*2740*/  @P3 F2FP.F16.F32.PACK_AB R203, RZ, R203 ;  /* 0x000000cbffcb323e */ /* 0x000fe200000000ff */
[----:B------:R-:W-:Y:S02]  /*2750*/  @P3 FFMA.FTZ R95, R138, R140, R95 ;  /* 0x0000008c8a5f3223 */ /* 0x000fe4000001005f */
[----:B------:R-:W-:Y:S01]  /*2760*/  FSEL R135, R200, RZ, P1 ;  /* 0x000000ffc8877208 */ /* 0x000fe20000800000 */
[----:B------:R-:W-:Y:S01]  /*2770*/  @P3 FFMA.FTZ R89, R204, R202, R89 ;  /* 0x000000cacc593223 */ /* 0x000fe20000010059 */
        /* <DEDUP_REMOVED lines=11> */
.L_x_8514:
        /* <DEDUP_REMOVED lines=12> */
[--C-:B------:R-:W-:Y:S01]  /*28f0*/  @P3 HADD2.F32 R204, -RZ, R28.reuse.H0_H0 ;  /* 0x2000001cffcc3230 */ /* 0x100fe20000004100 */
[----:B------:R-:W1:Y:S01]  /*2900*/  @P3 LDC R201, c[0x0][0x40c] ;  /* 0x00010300ffc93b82 */ /* 0x000e620000000800 */
        /* <DEDUP_REMOVED lines=8> */
[C---:B------:R-:W-:Y:S01]  /*2990*/  @P2 FFMA.FTZ R202, R137.reuse, R206, R27 ;  /* 0x000000ce89ca2223 */ /* 0x040fe2000001001b */
[----:B------:R-:W-:Y:S01]  /*29a0*/  MOV R200, R26 ;  /* 0x0000001a00c87202 */ /* 0x000fe20000000f00 */
[----:B------:R-:W-:Y:S01]  /*29b0*/  @P2 FFMA.FTZ R200, R137, R203, R26 ;  /* 0x000000cb89c82223 */ /* 0x000fe2000001001a */
[----:B------:R-:W-:Y:S01]  /*29c0*/  MOV R203, R20 ;  /* 0x0000001400cb7202 */ /* 0x000fe20000000f00 */
[-CC-:B------:R-:W-:Y:S01]  /*29d0*/  @P2 FFMA.FTZ R208, R152, R136.reuse, R199.reuse ;  /* 0x0000008898d02223 */ /* 0x180fe200000100c7 */
[----:B------:R-:W-:Y:S01]  /*29e0*/  @P2 FFMA.FTZ R213, R153, R136, R199 ;  /* 0x0000008899d52223 */ /* 0x000fe200000100c7 */
[----:B------:R-:W-:Y:S01]  /*29f0*/  MOV R205, R22 ;  /* 0x0000001600cd7202 */ /* 0x000fe20000000f00 */
[----:B------:R-:W3:Y:S01]  /*2a00*/  @P3 LDC R209, c[0x0][0x40c] ;  /* 0x00010300ffd13b82 */ /* 0x000ee20000000800 */
[----:B0-----:R-:W-:Y:S01]  /*2a10*/  @P3 FMUL.FTZ R139, R138, R141 ;  /* 0x0000008d8a8b3220 */ /* 0x001fe20000410000 */
[----:B------:R-:W-:-:S02]  /*2a20*/  @P3 HADD2.F32 R141, -RZ, R28.H1_H1 ;  /* 0x3000001cff8d3230 */ /* 0x000fc40000004100 */
[----:B------:R-:W-:Y:S01]  /*2a30*/  @P2 FADD.FTZ R208, R151, -R208 ;  /* 0x800000d097d02221 */ /* 0x000fe20000010000 */
[----:B------:R-:W-:Y:S01]  /*2a40*/  @P2 FADD.FTZ R213, R154, -R213 ;  /* 0x800000d59ad52221 */ /* 0x000fe20000010000 */
[----:B------:R-:W-:Y:S01]  /*2a50*/  @P3 FMUL.FTZ R138, R204, R139 ;  /* 0x0000008bcc8a3220 */ /* 0x000fe20000410000 */
[----:B------:R-:W-:Y:S01]  /*2a60*/  MOV R204, R21 ;  /* 0x0000001500cc7202 */ /* 0x000fe20000000f00 */
[----:B------:R-:W-:Y:S01]  /*2a70*/  @P2 FFMA.FTZ R204, R137, R208, R21 ;  /* 0x000000d089cc2223 */ /* 0x000fe20000010015 */
[----:B------:R-:W0:Y:S01]  /*2a80*/  @P3 LDC R206, c[0x0][0x40c] ;  /* 0x00010300ffce3b82 */ /* 0x000e220000000800 */
[----:B-1----:R-:W-:Y:S01]  /*2a90*/  @P3 FMUL.FTZ R140, R140, R201 ;  /* 0x000000c98c8c3220 */ /* 0x002fe20000410000 */
[----:B------:R-:W-:Y:S01]  /*2aa0*/  @P2 FFMA.FTZ R201, R149, R136, R199 ;  /* 0x0000008895c92223 */ /* 0x000fe200000100c7 */
[----:B------:R-:W-:Y:S01]  /*2ab0*/  @P3 F2FP.F16.F32.PACK_AB R138, RZ, R138 ;  /* 0x0000008aff8a323e */ /* 0x000fe200000000ff */
[----:B------:R-:W-:Y:S01]  /*2ac0*/  @P2 FFMA.FTZ R205, R137, R213, R22 ;  /* 0x000000d589cd2223 */ /* 0x000fe20000010016 */
[----:B------:R-:W-:Y:S01]  /*2ad0*/  @P3 FMUL.FTZ R141, R141, R140 ;  /* 0x0000008c8d8d3220 */ /* 0x000fe20000410000 */
[----:B------:R-:W-:Y:S01]  /*2ae0*/  @P2 FADD.FTZ R201, R150, -R201 ;  /* 0x800000c996c92221 */ /* 0x000fe20000010000 */
[----:B------:R-:W-:Y:S01]  /*2af0*/  @P3 PRMT R124, R138, 0x7610, R124 ;  /* 0x000076108a7c3816 */ /* 0x000fe2000000007c */
[----:B------:R-:W1:Y:S01]  /*2b00*/  @P3 LDC R211, c[0x0][0x40c] ;  /* 0x00010300ffd33b82 */ /* 0x000e620000000800 */
[----:B------:R-:W-:-:S02]  /*2b10*/  @P3 HADD2.F32 R138, -RZ, R29.H0_H0 ;  /* 0x2000001dff8a3230 */ /* 0x000fc40000004100 */
[----:B------:R-:W-:Y:S01]  /*2b20*/  @P2 FFMA.FTZ R203, R137, R201, R20 ;  /* 0x000000c989cb2223 */ /* 0x000fe20000010014 */
[----:B--2---:R-:W-:Y:S01]  /*2b30*/  @P3 FMUL.FTZ R201, R200, R207 ;  /* 0x000000cfc8c93220 */ /* 0x004fe20000410000 */
[----:B------:R-:W-:Y:S01]  /*2b40*/  @P3 F2FP.F16.F32.PACK_AB R141, RZ, R141 ;  /* 0x0000008dff8d323e */ /* 0x000fe200000000ff */
[----:B------:R-:W-:Y:S02]  /*2b50*/  @P3 HADD2.F32 R207, -RZ, R29.H1_H1 ;  /* 0x3000001dffcf3230 */ /* 0x000fe40000004100 */
[----:B------:R-:W-:Y:S01]  /*2b60*/  @P3 FMUL.FTZ R138, R138, R201 ;  /* 0x000000c98a8a3220 */ /* 0x000fe20000410000 */
[----:B------:R-:W2:Y:S01]  /*2b70*/  @P3 LDC R210, c[0x0][0x40c] ;  /* 0x00010300ffd23b82 */ /* 0x000ea20000000800 */
[----:B---3--:R-:W-:Y:S01]  /*2b80*/  @P3 FMUL.FTZ R200, R202, R209 ;  /* 0x000000d1cac83220 */ /* 0x008fe20000410000 */
[----:B------:R-:W-:Y:S01]  /*2b90*/  @P3 PRMT R124, R124, 0x5410, R141 ;  /* 0x000054107c7c3816 */ /* 0x000fe2000000008d */
[--C-:B------:R-:W-:Y:S01]  /*2ba0*/  @P3 HADD2.F32 R202, -RZ, R30.reuse.H0_H0 ;  /* 0x2000001effca3230 */ /* 0x100fe20000004100 */
[----:B------:R-:W-:Y:S01]  /*2bb0*/  @P3 F2FP.F16.F32.PACK_AB R138, RZ, R138 ;  /* 0x0000008aff8a323e */ /* 0x000fe200000000ff */
[----:B------:R-:W-:Y:S01]  /*2bc0*/  @P3 FMUL.FTZ R141, R207, R200 ;  /* 0x000000c8cf8d3220 */ /* 0x000fe20000410000 */
[----:B------:R-:W-:-:S02]  /*2bd0*/  @P3 HADD2.F32 R207, -RZ, R30.H1_H1 ;  /* 0x3000001effcf3230 */ /* 0x000fc40000004100 */
[----:B0-----:R-:W-:Y:S01]  /*2be0*/  @P3 FMUL.FTZ R203, R203, R206 ;  /* 0x000000cecbcb3220 */ /* 0x001fe20000410000 */
[----:B------:R-:W-:Y:S01]  /*2bf0*/  @P3 HADD2.F32 R206, -RZ, R31.H0_H0 ;  /* 0x2000001fffce3230 */ /* 0x000fe20000004100 */
[----:B------:R-:W-:Y:S01]  /*2c00*/  @P3 F2FP.F16.F32.PACK_AB R141, RZ, R141 ;  /* 0x0000008dff8d323e */ /* 0x000fe200000000ff */
[----:B-----5:R-:W-:Y:S01]  /*2c10*/  @P3 HADD2.F32 R209, -RZ, R121.H0_H0 ;  /* 0x20000079ffd13230 */ /* 0x020fe20000004100 */
[----:B------:R-:W-:Y:S01]  /*2c20*/  @P3 PRMT R125, R138, 0x7610, R125 ;  /* 0x000076108a7d3816 */ /* 0x000fe2000000007d */
[----:B------:R-:W-:Y:S01]  /*2c30*/  @P3 FMUL.FTZ R202, R202, R203 ;  /* 0x000000cbcaca3220 */ /* 0x000fe20000410000 */
[----:B-1----:R-:W-:Y:S02]  /*2c40*/  @P3 FMUL.FTZ R204, R204, R211 ;  /* 0x000000d3cccc3220 */ /* 0x002fe40000410000 */
[----:B------:R-:W-:Y:S01]  /*2c50*/  @P3 PRMT R125, R125, 0x5410, R141 ;  /* 0x000054107d7d3816 */ /* 0x000fe2000000008d */
[----:B------:R-:W-:Y:S01]  /*2c60*/  @P3 FFMA.FTZ R94, R209, R201, R94 ;  /* 0x000000c9d15e3223 */ /* 0x000fe2000001005e */
        /* <DEDUP_REMOVED lines=34> */
.L_x_8531:
[----:B------:R-:W0:Y:S01]  /*2e90*/  @P3 LDC R139, c[0x0][0x40c] ;  /* 0x00010300ff8b3b82 */ /* 0x000e220000000800 */
        /* <DEDUP_REMOVED lines=11> */
[----:B------:R-:W-:-:S02]  /*2f50*/  @P3 HADD2.F32 R132, -RZ, R28.H0_H0 ;  /* 0x2000001cff843230 */ /* 0x000fc40000004100 */
[----:B------:R-:W-:Y:S01]  /*2f60*/  @P2 FADD.FTZ R134, R155, -R134 ;  /* 0x800000869b862221 */ /* 0x000fe20000010000 */
[----:B------:R-:W-:Y:S01]  /*2f70*/  @P2 FADD.FTZ R131, R148, -R131 ;  /* 0x8000008394832221 */ /* 0x000fe20000010000 */
[----:B------:R-:W-:Y:S01]  /*2f80*/  @P3 HADD2.F32 R133, -RZ, R28.H1_H1 ;  /* 0x3000001cff853230 */ /* 0x000fe20000004100 */
[----:B------:R-:W2:Y:S01]  /*2f90*/  @P3 LDC R201, c[0x0][0x40c] ;  /* 0x00010300ffc93b82 */ /* 0x000ea20000000800 */
[----:B------:R-:W-:Y:S01]  /*2fa0*/  MOV R130, R26 ;  /* 0x0000001a00827202 */ /* 0x000fe20000000f00 */
[C---:B------:R-:W-:Y:S01]  /*2fb0*/  @P2 FFMA.FTZ R130, R137.reuse, R131, R26 ;  /* 0x0000008389822223 */ /* 0x040fe2000001001a */
[----:B------:R-:W-:Y:S01]  /*2fc0*/  MOV R135, R23 ;  /* 0x0000001700877202 */ /* 0x000fe20000000f00 */
[----:B------:R-:W-:Y:S01]  /*2fd0*/  @P2 FFMA.FTZ R135, R137, R134, R23 ;  /* 0x0000008689872223 */ /* 0x000fe20000010017 */
[--C-:B------:R-:W-:Y:S02]  /*2fe0*/  @P3 HADD2.F32 R134, -RZ, R29.reuse.H0_H0 ;  /* 0x2000001dff863230 */ /* 0x100fe40000004100 */
[-CC-:B------:R-:W-:Y:S01]  /*2ff0*/  @P2 FFMA.FTZ R205, R149, R136.reuse, R199.reuse ;  /* 0x0000008895cd2223 */ /* 0x180fe200000100c7 */
[-CC-:B------:R-:W-:Y:S01]  /*3000*/  @P2 FFMA.FTZ R200, R146, R136.reuse, R199.reuse ;  /* 0x0000008892c82223 */ /* 0x180fe200000100c7 */
[----:B------:R-:W3:Y:S01]  /*3010*/  @P3 LDC R207, c[0x0][0x40c] ;  /* 0x00010300ffcf3b82 */ /* 0x000ee20000000800 */
[----:B0-----:R-:W-:Y:S01]  /*3020*/  @P3 FMUL.FTZ R139, R128, R139 ;  /* 0x0000008b808b3220 */ /* 0x001fe20000410000 */
[-CC-:B------:R-:W-:Y:S01]  /*3030*/  @P2 FFMA.FTZ R204, R152, R136.reuse, R199.reuse ;  /* 0x0000008898cc2223 */ /* 0x180fe200000100c7 */
[----:B------:R-:W-:Y:S01]  /*3040*/  @P2 FFMA.FTZ R209, R153, R136, R199 ;  /* 0x0000008899d12223 */ /* 0x000fe200000100c7 */
[----:B------:R-:W-:Y:S01]  /*3050*/  @P2 FADD.FTZ R205, R150, -R205 ;  /* 0x800000cd96cd2221 */ /* 0x000fe20000010000 */
[----:B------:R-:W-:Y:S01]  /*3060*/  @P3 FMUL.FTZ R131, R132, R139 ;  /* 0x0000008b84833220 */ /* 0x000fe20000410000 */
[----:B------:R-:W-:Y:S01]  /*3070*/  @P2 FADD.FTZ R204, R151, -R204 ;  /* 0x800000cc97cc2221 */ /* 0x000fe20000010000 */
[----:B------:R-:W-:Y:S01]  /*3080*/  @P2 FADD.FTZ R209, R154, -R209 ;  /* 0x800000d19ad12221 */ /* 0x000fe20000010000 */
[----:B------:R-:W0:Y:S01]  /*3090*/  @P3 LDC R208, c[0x0][0x40c] ;  /* 0x00010300ffd03b82 */ /* 0x000e220000000800 */
[----:B-1----:R-:W-:Y:S01]  /*30a0*/  @P3 FMUL.FTZ R140, R129, R140 ;  /* 0x0000008c818c3220 */ /* 0x002fe20000410000 */
[----:B------:R-:W-:Y:S01]  /*30b0*/  @P3 F2FP.F16.F32.PACK_AB R138, RZ, R131 ;  /* 0x00000083ff8a323e */ /* 0x000fe200000000ff */
[----:B------:R-:W-:Y:S01]  /*30c0*/  @P3 HADD2.F32 R206, -RZ, R30.H0_H0 ;  /* 0x2000001effce3230 */ /* 0x000fe20000004100 */
[----:B------:R-:W-:Y:S01]  /*30d0*/  MOV R131, R27 ;  /* 0x0000001b00837202 */ /* 0x000fe20000000f00 */
[----:B------:R-:W-:Y:S01]  /*30e0*/  @P3 FMUL.FTZ R132, R133, R140 ;  /* 0x0000008c85843220 */ /* 0x000fe20000410000 */
[----:B------:R-:W-:Y:S01]  /*30f0*/  MOV R133, R21 ;  /* 0x0000001500857202 */ /* 0x000fe20000000f00 */
[----:B------:R-:W-:Y:S01]  /*3100*/  @P2 FFMA.FTZ R133, R137, R204, R21 ;  /* 0x000000cc89852223 */ /* 0x000fe20000010015 */
[----:B------:R-:W1:Y:S01]  /*3110*/  @P3 LDC R211, c[0x0][0x40c] ;  /* 0x00010300ffd33b82 */ /* 0x000e620000000800 */
[----:B--2---:R-:W-:Y:S01]  /*3120*/  @P3 FMUL.FTZ R201, R130, R201 ;  /* 0x000000c982c93220 */ /* 0x004fe20000410000 */
[----:B------:R-:W-:Y:S01]  /*3130*/  @P3 F2FP.F16.F32.PACK_AB R141, RZ, R132 ;  /* 0x00000084ff8d323e */ /* 0x000fe200000000ff */
[----:B------:R-:W-:Y:S01]  /*3140*/  @P3 HADD2.F32 R203, -RZ, R29.H1_H1 ;  /* 0x3000001dffcb3230 */ /* 0x000fe20000004100 */
[----:B------:R-:W-:Y:S01]  /*3150*/  @P3 PRMT R124, R138, 0x7610, R124 ;  /* 0x000076108a7c3816 */ /* 0x000fe2000000007c */
[----:B------:R-:W-:Y:S01]  /*3160*/  @P3 FMUL.FTZ R132, R134, R201 ;  /* 0x000000c986843220 */ /* 0x000fe20000410000 */
[----:B------:R-:W-:Y:S01]  /*3170*/  @P2 FADD.FTZ R134, R147, -R200 ;  /* 0x800000c893862221 */ /* 0x000fe20000010000 */
[----:B-----5:R-:W-:Y:S01]  /*3180*/  @P3 HADD2.F32 R212, -RZ, R120.H1_H1 ;  /* 0x30000078ffd43230 */ /* 0x020fe20000004100 */
[----:B------:R-:W2:Y:S01]  /*3190*/  @P3 LDC R202, c[0x0][0x40c] ;  /* 0x00010300ffca3b82 */ /* 0x000ea20000000800 */
[----:B------:R-:W-:Y:S01]  /*31a0*/  @P3 HADD2.F32 R213, -RZ, R121.H0_H0 ;  /* 0x20000079ffd53230 */ /* 0x000fe20000004100 */
[----:B------:R-:W-:Y:S01]  /*31b0*/  @P3 F2FP.F16.F32.PACK_AB R200, RZ, R132 ;  /* 0x00000084ffc8323e */ /* 0x000fe200000000ff */
[C---:B------:R-:W-:Y:S01]  /*31c0*/  @P2 FFMA.FTZ R131, R137.reuse, R134, R27 ;  /* 0x0000008689832223 */ /* 0x040fe2000001001b */
[----:B------:R-:W-:Y:S01]  /*31d0*/  MOV R132, R20 ;  /* 0x0000001400847202 */ /* 0x000fe20000000f00 */
[C---:B------:R-:W-:Y:S01]  /*31e0*/  @P2 FFMA.FTZ R132, R137.reuse, R205, R20 ;  /* 0x000000cd89842223 */ /* 0x040fe20000010014 */
[----:B------:R-:W-:Y:S01]  /*31f0*/  MOV R134, R22 ;  /* 0x0000001600867202 */ /* 0x000fe20000000f00 */
[----:B------:R-:W-:Y:S01]  /*3200*/  @P2 FFMA.FTZ R134, R137, R209, R22 ;  /* 0x000000d189862223 */ /* 0x000fe20000010016 */
[----:B------:R-:W4:Y:S01]  /*3210*/  @P3 LDC R210, c[0x0][0x40c] ;  /* 0x00010300ffd23b82 */ /* 0x000f220000000800 */
[----:B------:R-:W-:-:S02]  /*3220*/  @P3 HADD2.F32 R209, -RZ, R30.H1_H1 ;  /* 0x3000001effd13230 */ /* 0x000fc40000004100 */
[----:B---3--:R-:W-:Y:S01]  /*3230*/  @P3 FMUL.FTZ R205, R132, R207 ;  /* 0x000000cf84cd3220 */ /* 0x008fe20000410000 */
[----:B0-----:R-:W-:Y:S01]  /*3240*/  @P3 FMUL.FTZ R204, R133, R208 ;  /* 0x000000d085cc3220 */ /* 0x001fe20000410000 */
[--C-:B------:R-:W-:Y:S02]  /*3250*/  @P3 HADD2.F32 R208, -RZ, R31.reuse.H0_H0 ;  /* 0x2000001fffd03230 */ /* 0x100fe40000004100 */
[----:B------:R-:W-:Y:S01]  /*3260*/  @P3 FFMA.FTZ R93, R212, R140, R93 ;  /* 0x0000008cd45d3223 */ /* 0x000fe2000001005d */
[----:B------:R-:W-:Y:S01]  /*3270*/  @P3 FMUL.FTZ R138, R206, R205 ;  /* 0x000000cdce8a3220 */ /* 0x000fe20000410000 */
[----:B------:R-:W-:Y:S01]  /*3280*/  @P3 FMUL.FTZ R206, R209, R204 ;  /* 0x000000ccd1ce3220 */ /* 0x000fe20000410000 */
[----:B-1----:R-:W-:Y:S01]  /*3290*/  @P3 FMUL.FTZ R207, R134, R211 ;  /* 0x000000d386cf3220 */ /* 0x002fe20000410000 */
[----:B------:R-:W-:Y:S02]  /*32a0*/  @P3 HADD2.F32 R209, -RZ, R31.H1_H1 ;  /* 0x3000001fffd13230 */ /* 0x000fe40000004100 */
[----:B------:R-:W-:Y:S01]  /*32b0*/  @P3 FFMA.FTZ R94, R213, R201, R94 ;  /* 0x000000c9d55e3223 */ /* 0x000fe2000001005e */
[----:B------:R-:W-:-:S02]  /*32c0*/  @P3 HADD2.F32 R211, -RZ, R120.H0_H0 ;  /* 0x20000078ffd33230 */ /* 0x000fc40000004100 */
[----:B------:R-:W-:Y:S01]  /*32d0*/  @P3 FMUL.FTZ R208, R208, R207 ;  /* 0x000000cfd0d03220 */ /* 0x000fe20000410000 */
[----:B------:R-:W-:Y:S01]  /*32e0*/  @P3 F2FP.F16.F32.PACK_AB R138, RZ, R138 ;  /* 0x0000008aff8a323e */ /* 0x000fe200000000ff */
[----:B------:R-:W-:Y:S01]  /*32f0*/  @P3 HADD2.F32 R140, -RZ, R121.H1_H1 ;  /* 0x30000079ff8c3230 */ /* 0x000fe20000004100 */
[----:B------:R-:W-:Y:S01]  /*3300*/  @P3 F2FP.F16.F32.PACK_AB R206, RZ, R206 ;  /* 0x000000ceffce323e */ /* 0x000fe200000000ff */
[----:B--2---:R-:W-:Y:S01]  /*3310*/  @P3 FMUL.FTZ R202, R131, R202 ;  /* 0x000000ca83ca3220 */ /* 0x004fe20000410000 */
[----:B------:R-:W-:Y:S01]  /*3320*/  @P3 F2FP.F16.F32.PACK_AB R208, RZ, R208 ;  /* 0x000000d0ffd0323e */ /* 0x000fe200000000ff */
[----:B------:R-:W-:Y:S01]  /*3330*/  @P3 FFMA.FTZ R92, R211, R139, R92 ;  /* 0x0000008bd35c3223 */ /* 0x000fe2000001005c */
[--C-:B------:R-:W-:Y:S02]  /*3340*/  @P3 HADD2.F32 R139, -RZ, R122.reuse.H0_H0 ;  /* 0x2000007aff8b3230 */ /* 0x100fe40000004100 */
[----:B------:R-:W-:Y:S01]  /*3350*/  @P3 FMUL.FTZ R203, R203, R202 ;  /* 0x000000cacbcb3220 */ /* 0x000fe20000410000 */
[----:B------:R-:W-:Y:S01]  /*3360*/  @P3 HADD2.F32 R212, -RZ, R122.H1_H1 ;  /* 0x3000007affd43230 */ /* 0x000fe20000004100 */
[----:B------:R-:W-:Y:S01]  /*3370*/  @P3 PRMT R125, R200, 0x7610, R125 ;  /* 0x00007610c87d3816 */ /* 0x000fe2000000007d */
[----:B------:R-:W-:-:S02]  /*3380*/  @P3 HADD2.F32 R201, -RZ, R123.H0_H0 ;  /* 0x2000007bffc93230 */ /* 0x000fc40000004100 */
        /* <DEDUP_REMOVED lines=11> */
[----:B------:R-:W-:Y:S01]  /*3440*/  @P3 FFMA.FTZ R91, R214, R210, R91 ;  /* 0x000000d2d65b3223 */ /* 0x000fe2000001005b */
[----:B------:R-:W-:-:S02]  /*3450*/  @P3 PRMT R124, R124, 0x5410, R141 ;  /* 0x000054107c7c3816 */ /* 0x000fc4000000008d */
[----:B------:R-:W-:Y:S02]  /*3460*/  @P3 PRMT R125, R125, 0x5410, R203 ;  /* 0x000054107d7d3816 */ /* 0x000fe400000000cb */
[----:B------:R-:W-:Y:S02]  /*3470*/  @P3 PRMT R126, R126, 0x5410, R206 ;  /* 0x000054107e7e3816 */ /* 0x000fe400000000ce */
[----:B------:R-:W-:-:S07]  /*3480*/  @P3 PRMT R127, R127, 0x5410, R209 ;  /* 0x000054107f7f3816 */ /* 0x000fce00000000d1 */
.L_x_8530:
[----:B------:R-:W-:Y:S05]  /*3490*/  BSYNC.RECONVERGENT B1 ;  /* 0x0000000000017941 */ /* 0x000fea0003800200 */
.L_x_8513:
        /* <DEDUP_REMOVED lines=15> */
.L_x_8533:
[----:B------:R-:W-:Y:S05]  /*3590*/  BSYNC.RECONVERGENT B1 ;  /* 0x0000000000017941 */ /* 0x000fea0003800200 */
.L_x_8532:
[----:B------:R-:W-:Y:S04]  /*35a0*/  BSSY.RECONVERGENT B1, `(.L_x_8534) ;  /* 0x000019f000017945 */ /* 0x000fe80003800200 */
        /* <DEDUP_REMOVED lines=11> */
[C---:B------:R-:W-:Y:S01]  /*3660*/  @P2 FFMA.FTZ R128, R137.reuse, R129, R16 ;  /* 0x0000008189802223 */ /* 0x040fe20000010010 */
[----:B------:R-:W-:Y:S01]  /*3670*/  @P2 FFMA.FTZ R138, R176, R136, R199 ;  /* 0x00000088b08a2223 */ /* 0x000fe200000100c7 */
[----:B------:R-:W-:Y:S01]  /*3680*/  @P2 FADD.FTZ R131, R168, -R131 ;  /* 0x80000083a8832221 */ /* 0x000fe20000010000 */
[----:B------:R-:W-:Y:S01]  /*3690*/  MOV R129, R17 ;  /* 0x0000001100817202 */ /* 0x000fe20000000f00 */
[----:B------:R-:W-:Y:S01]  /*36a0*/  @P2 FFMA.FTZ R129, R137, R134, R17 ;  /* 0x0000008689812223 */ /* 0x000fe20000010011 */
[----:B------:R-:W-:Y:S01]  /*36b0*/  MOV R130, R18 ;  /* 0x0000001200827202 */ /* 0x000fe20000000f00 */
[----:B------:R-:W-:Y:S01]  /*36c0*/  @P2 FADD.FTZ R138, R175, -R138 ;  /* 0x8000008aaf8a2221 */ /* 0x000fe20000010000 */
[----:B------:R-:W2:Y:S01]  /*36d0*/  @P3 LDC R141, c[0x0][0x40c] ;  /* 0x00010300ff8d3b82 */ /* 0x000ea20000000800 */
[C---:B------:R-:W-:Y:S01]  /*36e0*/  @P2 FFMA.FTZ R130, R137.reuse, R131, R18 ;  /* 0x0000008389822223 */ /* 0x040fe20000010012 */
[----:B------:R-:W-:Y:S01]  /*36f0*/  @P2 FFMA.FTZ R196, R166, R136, R199 ;  /* 0x00000088a6c42223 */ /* 0x000fe200000100c7 */
[----:B------:R-:W-:Y:S01]  /*3700*/  @P3 HADD2.F32 R131, -RZ, R32.H1_H1 ;  /* 0x30000020ff833230 */ /* 0x000fe20000004100 */
[----:B------:R-:W-:Y:S01]  /*3710*/  MOV R202, R15 ;  /* 0x0000000f00ca7202 */ /* 0x000fe20000000f00 */
[----:B------:R-:W-:Y:S01]  /*3720*/  @P2 FFMA.FTZ R202, R137, R138, R15 ;  /* 0x0000008a89ca2223 */ /* 0x000fe2000001000f */
[----:B------:R-:W-:Y:S01]  /*3730*/  @P2 FADD.FTZ R198, R167, -R196 ;  /* 0x800000c4a7c62221 */ /* 0x000fe20000010000 */
[--C-:B------:R-:W-:Y:S01]  /*3740*/  @P3 HADD2.F32 R134, -RZ, R33.reuse.H0_H0 ;  /* 0x20000021ff863230 */ /* 0x100fe20000004100 */
[----:B------:R-:W3:Y:S01]  /*3750*/  @P3 LDC R204, c[0x0][0x40c] ;  /* 0x00010300ffcc3b82 */ /* 0x000ee20000000800 */
[----:B0-----:R-:W-:Y:S01]  /*3760*/  @P3 FMUL.FTZ R135, R128, R135 ;  /* 0x0000008780873220 */ /* 0x001fe20000410000 */
[----:B------:R-:W-:Y:S01]  /*3770*/  @P2 FFMA.FTZ R203, R169, R136, R199 ;  /* 0x00000088a9cb2223 */ /* 0x000fe200000100c7 */
[----:B------:R-:W-:-:S02]  /*3780*/  @P3 HADD2.F32 R201, -RZ, R33.H1_H1 ;  /* 0x30000021ffc93230 */ /* 0x000fc40000004100 */
[----:B------:R-:W-:Y:S01]  /*3790*/  @P2 FFMA.FTZ R200, R170, R136, R199 ;  /* 0x00000088aac82223 */ /* 0x000fe200000100c7 */
[----:B------:R-:W-:Y:S01]  /*37a0*/  @P3 FMUL.FTZ R132, R135, R132 ;  /* 0x0000008487843220 */ /* 0x000fe20000410000 */
[----:B------:R-:W-:Y:S01]  /*37b0*/  @P2 FADD.FTZ R203, R172, -R203 ;  /* 0x800000cbaccb2221 */ /* 0x000fe20000010000 */
        /* <DEDUP_REMOVED lines=67> */
.L_x_8536:
[----:B0-----:R-:W0:Y:S01]  /*3bf0*/  @P3 LDC R141, c[0x0][0x40c] ;  /* 0x00010300ff8d3b82 */ /* 0x001e220000000800 */
[-CC-:B------:R-:W-:Y:S01]  /*3c00*/  @P2 FFMA.FTZ R139, R161, R136.reuse, R199.reuse ;  /* 0x00000088a18b2223 */ /* 0x180fe200000100c7 */
[----:B------:R-:W-:Y:S01]  /*3c10*/  @P2 FFMA.FTZ R196, R162, R136, R199 ;  /* 0x00000088a2c42223 */ /* 0x000fe200000100c7 */
[----:B------:R-:W-:Y:S01]  /*3c20*/  MOV R138, R16 ;  /* 0x00000010008a7202 */ /* 0x000fe20000000f00 */
[--C-:B------:R-:W-:Y:S02]  /*3c30*/  @P3 HADD2.F32 R200, -RZ, R32.reuse.H0_H0 ;  /* 0x20000020ffc83230 */ /* 0x100fe40000004100 */
[----:B------:R-:W-:Y:S01]  /*3c40*/  @P2 FADD.FTZ R139, R164, -R139 ;  /* 0x8000008ba48b2221 */ /* 0x000fe20000010000 */
[----:B------:R-:W-:Y:S01]  /*3c50*/  @P2 FADD.FTZ R196, R163, -R196 ;  /* 0x800000c4a3c42221 */ /* 0x000fe20000010000 */
[----:B------:R-:W-:Y:S01]  /*3c60*/  MOV R140, R17 ;  /* 0x00000011008c7202 */ /* 0x000fe20000000f00 */
[----:B------:R-:W1:Y:S01]  /*3c70*/  @P3 LDC R201, c[0x0][0x40c] ;  /* 0x00010300ffc93b82 */ /* 0x000e620000000800 */
[----:B------:R-:W-:Y:S01]  /*3c80*/  @P2 FFMA.FTZ R138, R137, R139, R16 ;  /* 0x0000008b898a2223 */ /* 0x000fe20000010010 */
        /* <DEDUP_REMOVED lines=8> */
[C---:B------:R-:W-:Y:S01]  /*3d10*/  @P2 FFMA.FTZ R196, R137.reuse, R202, R18 ;  /* 0x000000ca89c42223 */ /* 0x040fe20000010012 */
[----:B------:R-:W-:Y:S01]  /*3d20*/  @P2 FADD.FTZ R207, R174, -R207 ;  /* 0x800000cfaecf2221 */ /* 0x000fe20000010000 */
[----:B------:R-:W-:Y:S01]  /*3d30*/  MOV R198, R19 ;  /* 0x0000001300c67202 */ /* 0x000fe20000000f00 */
[----:B------:R-:W-:Y:S01]  /*3d40*/  @P2 FFMA.FTZ R198, R137, R204, R19 ;  /* 0x000000cc89c62223 */ /* 0x000fe20000010013 */
[----:B------:R-:W-:Y:S01]  /*3d50*/  @P2 FFMA.FTZ R206, R170, R136, R199 ;  /* 0x00000088aace2223 */ /* 0x000fe200000100c7 */
[----:B------:R-:W-:Y:S01]  /*3d60*/  MOV R204, R14 ;  /* 0x0000000e00cc7202 */ /* 0x000fe20000000f00 */
[----:B------:R-:W3:Y:S01]  /*3d70*/  @P3 LDC R205, c[0x0][0x40c] ;  /* 0x00010300ffcd3b82 */ /* 0x000ee20000000800 */
[----:B0-----:R-:W-:Y:S01]  /*3d80*/  @P3 FMUL.FTZ R139, R138, R141 ;  /* 0x0000008d8a8b3220 */ /* 0x001fe20000410000 */
[----:B------:R-:W-:-:S02]  /*3d90*/  @P3 HADD2.F32 R141, -RZ, R32.H1_H1 ;  /* 0x30000020ff8d3230 */ /* 0x000fc40000004100 */
[----:B------:R-:W-:Y:S01]  /*3da0*/  @P2 FFMA.FTZ R204, R137, R207, R14 ;  /* 0x000000cf89cc2223 */ /* 0x000fe2000001000e */
[--C-:B------:R-:W-:Y:S02]  /*3db0*/  @P3 HADD2.F32 R207, -RZ, R33.reuse.H1_H1 ;  /* 0x30000021ffcf3230 */ /* 0x100fe40000004100 */
[----:B------:R-:W-:Y:S01]  /*3dc0*/  @P3 FMUL.FTZ R138, R200, R139 ;  /* 0x0000008bc88a3220 */ /* 0x000fe20000410000 */
[----:B------:R-:W-:Y:S01]  /*3dd0*/  MOV R200, R12 ;  /* 0x0000000c00c87202 */ /* 0x000fe20000000f00 */
[----:B------:R-:W-:Y:S01]  /*3de0*/  @P2 FADD.FTZ R206, R171, -R206 ;  /* 0x800000ceabce2221 */ /* 0x000fe20000010000 */
[----:B------:R-:W0:Y:S01]  /*3df0*/  @P3 LDC R209, c[0x0][0x40c] ;  /* 0x00010300ffd13b82 */ /* 0x000e220000000800 */
[----:B-1----:R-:W-:Y:S01]  /*3e00*/  @P3 FMUL.FTZ R140, R140, R201 ;  /* 0x000000c98c8c3220 */ /* 0x002fe20000410000 */
[----:B------:R-:W-:Y:S01]  /*3e10*/  @P2 FFMA.FTZ R201, R169, R136, R199 ;  /* 0x00000088a9c92223 */ /* 0x000fe200000100c7 */
[----:B------:R-:W-:Y:S02]  /*3e20*/  @P3 F2FP.F16.F32.PACK_AB R138, RZ, R138 ;  /* 0x0000008aff8a323e */ /* 0x000fe400000000ff */
[----:B------:R-:W-:Y:S01]  /*3e30*/  @P3 FMUL.FTZ R141, R141, R140 ;  /* 0x0000008c8d8d3220 */ /* 0x000fe20000410000 */
[----:B------:R-:W-:Y:S01]  /*3e40*/  @P2 FADD.FTZ R201, R172, -R201 ;  /* 0x800000c9acc92221 */ /* 0x000fe20000010000 */
[----:B------:R-:W-:Y:S01]  /*3e50*/  @P3 PRMT R124, R138, 0x7610, R124 ;  /* 0x000076108a7c3816 */ /* 0x000fe2000000007c */
[----:B------:R-:W1:Y:S01]  /*3e60*/  @P3 LDC R211, c[0x0][0x40c] ;  /* 0x00010300ffd33b82 */ /* 0x000e620000000800 */
[----:B------:R-:W-:-:S02]  /*3e70*/  @P3 HADD2.F32 R138, -RZ, R33.H0_H0 ;  /* 0x20000021ff8a3230 */ /* 0x000fc40000004100 */
[C---:B------:R-:W-:Y:S01]  /*3e80*/  @P2 FFMA.FTZ R200, R137.reuse, R201, R12 ;  /* 0x000000c989c82223 */ /* 0x040fe2000001000c */
[----:B--2---:R-:W-:Y:S01]  /*3e90*/  @P3 FMUL.FTZ R201, R196, R203 ;  /* 0x000000cbc4c93220 */ /* 0x004fe20000410000 */
[----:B------:R-:W-:Y:S02]  /*3ea0*/  @P3 F2FP.F16.F32.PACK_AB R141, RZ, R141 ;  /* 0x0000008dff8d323e */ /* 0x000fe400000000ff */
[----:B------:R-:W-:Y:S01]  /*3eb0*/  MOV R202, R13 ;  /* 0x0000000d00ca7202 */ /* 0x000fe20000000f00 */
[----:B------:R-:W-:Y:S01]  /*3ec0*/  @P3 FMUL.FTZ R138, R138, R201 ;  /* 0x000000c98a8a3220 */ /* 0x000fe20000410000 */
[----:B------:R-:W2:Y:S01]  /*3ed0*/  @P3 LDC R213, c[0x0][0x40c] ;  /* 0x00010300ffd53b82 */ /* 0x000ea20000000800 */
[----:B---3--:R-:W-:Y:S01]  /*3ee0*/  @P3 FMUL.FTZ R196, R198, R205 ;  /* 0x000000cdc6c43220 */ /* 0x008fe20000410000 */
[----:B------:R-:W-:Y:S01]  /*3ef0*/  @P3 PRMT R124, R124, 0x5410, R141 ;  /* 0x000054107c7c3816 */ /* 0x000fe2000000008d */
[----:B------:R-:W-:Y:S01]  /*3f00*/  @P2 FFMA.FTZ R202, R137, R206, R13 ;  /* 0x000000ce89ca2223 */ /* 0x000fe2000001000d */
[----:B------:R-:W-:Y:S01]  /*3f10*/  @P3 F2FP.F16.F32.PACK_AB R138, RZ, R138 ;  /* 0x0000008aff8a323e */ /* 0x000fe200000000ff */
[----:B------:R-:W-:Y:S01]  /*3f20*/  @P3 FMUL.FTZ R141, R207, R196 ;  /* 0x000000c4cf8d3220 */ /* 0x000fe20000410000 */
[----:B------:R-:W-:-:S02]  /*3f30*/  @P3 HADD2.F32 R198, -RZ, R34.H0_H0 ;  /* 0x20000022ffc63230 */ /* 0x000fc40000004100 */
[----:B0-----:R-:W-:Y:S01]  /*3f40*/  @P3 FMUL.FTZ R203, R200, R209 ;  /* 0x000000d1c8cb3220 */ /* 0x001fe20000410000 */
[----:B------:R-:W-:Y:S01]  /*3f50*/  @P3 HADD2.F32 R207, -RZ, R34.H1_H1 ;  /* 0x30000022ffcf3230 */ /* 0x000fe20000004100 */
[----:B------:R-:W-:Y:S01]  /*3f60*/  @P3 F2FP.F16.F32.PACK_AB R141, RZ, R141 ;  /* 0x0000008dff8d323e */ /* 0x000fe200000000ff */
[----:B-----5:R-:W-:Y:S01]  /*3f70*/  @P3 HADD2.F32 R209, -RZ, R121.H0_H0 ;  /* 0x20000079ffd13230 */ /* 0x020fe20000004100 */
[----:B------:R-:W-:Y:S01]  /*3f80*/  @P3 PRMT R125, R138, 0x7610, R125 ;  /* 0x000076108a7d3816 */ /* 0x000fe2000000007d */
[----:B------:R-:W-:Y:S01]  /*3f90*/  @P3 FMUL.FTZ R198, R198, R203 ;  /* 0x000000cbc6c63220 */ /* 0x000fe20000410000 */
[----:B-1----:R-:W-:Y:S01]  /*3fa0*/  @P3 FMUL.FTZ R200, R202, R211 ;  /* 0x000000d3cac83220 */ /* 0x002fe20000410000 */
[----:B------:R-:W-:Y:S01]  /*3fb0*/  @P3 HADD2.F32 R202, -RZ, R35.H0_H0 ;  /* 0x20000023ffca3230 */ /* 0x000fe20000004100 */
[----:B------:R-:W-:Y:S01]  /*3fc0*/  @P3 PRMT R125, R125, 0x5410, R141 ;  /* 0x000054107d7d3816 */ /* 0x000fe2000000008d */
[----:B------:R-:W-:Y:S01]  /*3fd0*/  @P3 FFMA.FTZ R86, R209, R201, R86 ;  /* 0x000000c9d1563223 */ /* 0x000fe20000010056 */
[----:B------:R-:W-:Y:S01]  /*3fe0*/  @P3 FMUL.FTZ R138, R207, R200 ;  /* 0x000000c8cf8a3220 */ /* 0x000fe20000410000 */
[----:B------:R-:W-:Y:S01]  /*3ff0*/  @P3 HADD2.F32 R207, -RZ, R120.H0_H0 ;  /* 0x20000078ffcf3230 */ /* 0x000fe20000004100 */
[----:B------:R-:W-:Y:S01]  /*4000*/  @P3 F2FP.F16.F32.PACK_AB R198, RZ, R198 ;  /* 0x000000c6ffc6323e */ /* 0x000fe200000000ff */
[----:B------:R-:W-:-:S02]  /*4010*/  @P3 HADD2.F32 R201, -RZ, R123.H0_H0 ;  /* 0x2000007bffc93230 */ /* 0x000fc40000004100 */
        /* <DEDUP_REMOVED lines=30> */
.L_x_8535:
[----:B------:R-:W-:Y:S05]  /*4200*/  @!P1 BRA `(.L_x_8538) ;  /* 0x0000000400889947 */ /* 0x000fea0003800000 */
[----:B0-----:R-:W0:Y:S01]  /*4210*/  @P3 LDC R135, c[0x0][0x40c] ;  /* 0x00010300ff873b82 */ /* 0x001e220000000800 */
        /* <DEDUP_REMOVED lines=18> */
[----:B------:R-:W-:Y:S01]  /*4340*/  FADD.FTZ R196, R171, -R196 ;  /* 0x800000c4abc47221 */ /* 0x000fe20000010000 */
[----:B------:R-:W-:Y:S01]  /*4350*/  FSEL R130, R130, RZ, P4 ;  /* 0x000000ff82827208 */ /* 0x000fe20002000000 */
[----:B------:R-:W-:Y:S01]  /*4360*/  FFMA.FTZ R203, R173, R136, R199 ;  /* 0x00000088adcb7223 */ /* 0x000fe200000100c7 */
[----:B------:R-:W-:Y:S02]  /*4370*/  @P3 HADD2.F32 R141, -RZ, R33.H1_H1 ;  /* 0x30000021ff8d3230 */ /* 0x000fe40000004100 */
[----:B0-----:R-:W-:Y:S01]  /*4380*/  @P3 FMUL.FTZ R135, R128, R135 ;  /* 0x0000008780873220 */ /* 0x001fe20000410000 */
[----:B------:R-:W0:Y:S01]  /*4390*/  @P3 LDC R140, c[0x0][0x40c] ;  /* 0x00010300ff8c3b82 */ /* 0x000e220000000800 */
[----:B------:R-:W-:-:S02]  /*43a0*/  @P3 HADD2.F32 R202, -RZ, R35.H0_H0 ;  /* 0x20000023ffca3230 */ /* 0x000fc40000004100 */
[----:B------:R-:W-:Y:S01]  /*43b0*/  @P3 FMUL.FTZ R131, R132, R135 ;  /* 0x0000008784833220 */ /* 0x000fe20000410000 */
[----:B-----5:R-:W-:Y:S02]  /*43c0*/  @P3 HADD2.F32 R207, -RZ, R121.H0_H0 ;  /* 0x20000079ffcf3230 */ /* 0x020fe40000004100 */
[----:B-1----:R-:W-:Y:S02]  /*43d0*/  @P3 FMUL.FTZ R138, R129, R138 ;  /* 0x0000008a818a3220 */ /* 0x002fe40000410000 */
[----:B------:R-:W1:Y:S01]  /*43e0*/  @P3 LDC R201, c[0x0][0x40c] ;  /* 0x00010300ffc93b82 */ /* 0x000e620000000800 */
[----:B------:R-:W-:Y:S01]  /*43f0*/  @P3 F2FP.F16.F32.PACK_AB R131, RZ, R131 ;  /* 0x00000083ff83323e */ /* 0x000fe200000000ff */
[----:B------:R-:W-:-:S03]  /*4400*/  @P3 FMUL.FTZ R132, R133, R138 ;  /* 0x0000008a85843220 */ /* 0x000fc60000410000 */
[----:B------:R-:W-:Y:S01]  /*4410*/  @P3 PRMT R124, R131, 0x7610, R124 ;  /* 0x00007610837c3816 */ /* 0x000fe2000000007c */
[--C-:B------:R-:W-:Y:S01]  /*4420*/  FFMA.FTZ R131, R169, R136, R199.reuse ;  /* 0x00000088a9837223 */ /* 0x100fe200000100c7 */
[----:B--2---:R-:W-:Y:S01]  /*4430*/  @P3 FMUL.FTZ R139, R130, R139 ;  /* 0x0000008b828b3220 */ /* 0x004fe20000410000 */
[----:B------:R-:W2:Y:S01]  /*4440*/  @P3 LDC R198, c[0x0][0x40c] ;  /* 0x00010300ffc63b82 */ /* 0x000ea20000000800 */
[----:B------:R-:W-:Y:S02]  /*4450*/  @P3 F2FP.F16.F32.PACK_AB R132, RZ, R132 ;  /* 0x00000084ff84323e */ /* 0x000fe400000000ff */
[-C--:B------:R-:W-:Y:S01]  /*4460*/  @P3 FMUL.FTZ R133, R134, R139.reuse ;  /* 0x0000008b86853220 */ /* 0x080fe20000410000 */
[----:B------:R-:W-:Y:S01]  /*4470*/  FFMA.FTZ R134, R166, R136, R199 ;  /* 0x00000088a6867223 */ /* 0x000fe200000100c7 */
[----:B------:R-:W-:Y:S01]  /*4480*/  @P3 PRMT R124, R124, 0x5410, R132 ;  /* 0x000054107c7c3816 */ /* 0x000fe20000000084 */
[----:B------:R-:W-:Y:S01]  /*4490*/  FADD.FTZ R132, R172, -R131 ;  /* 0x80000083ac847221 */ /* 0x000fe20000010000 */
[----:B------:R-:W-:Y:S01]  /*44a0*/  @P3 FFMA.FTZ R86, R207, R139, R86 ;  /* 0x0000008bcf563223 */ /* 0x000fe20000010056 */
[----:B------:R-:W-:Y:S01]  /*44b0*/  FADD.FTZ R134, R167, -R134 ;  /* 0x80000086a7867221 */ /* 0x000fe20000010000 */
[----:B------:R-:W3:Y:S01]  /*44c0*/  @P3 LDC R205, c[0x0][0x40c] ;  /* 0x00010300ffcd3b82 */ /* 0x000ee20000000800 */
[----:B------:R-:W-:Y:S01]  /*44d0*/  @P3 F2FP.F16.F32.PACK_AB R133, RZ, R133 ;  /* 0x00000085ff85323e */ /* 0x000fe200000000ff */
[C---:B------:R-:W-:Y:S01]  /*44e0*/  FMUL.FTZ R132, R137.reuse, R132 ;  /* 0x0000008489847220 */ /* 0x040fe20000410000 */
[----:B------:R-:W-:Y:S01]  /*44f0*/  FMUL.FTZ R131, R137, R134 ;  /* 0x0000008689837220 */ /* 0x000fe20000410000 */
[----:B------:R-:W-:Y:S01]  /*4500*/  FADD.FTZ R134, R174, -R203 ;  /* 0x800000cbae867221 */ /* 0x000fe20000010000 */
[----:B------:R-:W-:Y:S01]  /*4510*/  @P3 PRMT R125, R133, 0x7610, R125 ;  /* 0x00007610857d3816 */ /* 0x000fe2000000007d */
[C---:B------:R-:W-:Y:S01]  /*4520*/  FMUL.FTZ R133, R137.reuse, R196 ;  /* 0x000000c489857220 */ /* 0x040fe20000410000 */
[----:B------:R-:W-:Y:S01]  /*4530*/  FSEL R132, R132, RZ, P4 ;  /* 0x000000ff84847208 */ /* 0x000fe20002000000 */
[----:B------:R-:W-:Y:S01]  /*4540*/  FMUL.FTZ R134, R137, R134 ;  /* 0x0000008689867220 */ /* 0x000fe20000410000 */
[----:B------:R-:W-:Y:S01]  /*4550*/  FSEL R131, R131, RZ, P4 ;  /* 0x000000ff83837208 */ /* 0x000fe20002000000 */
[--C-:B------:R-:W-:Y:S01]  /*4560*/  @P3 HADD2.F32 R196, -RZ, R34.reuse.H0_H0 ;  /* 0x20000022ffc43230 */ /* 0x100fe20000004100 */
[----:B------:R-:W-:Y:S01]  /*4570*/  FSEL R133, R133, RZ, P4 ;  /* 0x000000ff85857208 */ /* 0x000fe20002000000 */
[----:B-1----:R-:W-:Y:S01]  /*4580*/  @P3 FMUL.FTZ R201, R132, R201 ;  /* 0x000000c984c93220 */ /* 0x002fe20000410000 */
[----:B------:R-:W-:-:S02]  /*4590*/  @P3 HADD2.F32 R203, -RZ, R34.H1_H1 ;  /* 0x30000022ffcb3230 */ /* 0x000fc40000004100 */
[----:B0-----:R-:W-:Y:S01]  /*45a0*/  @P3 FMUL.FTZ R140, R131, R140 ;  /* 0x0000008c838c3220 */ /* 0x001fe20000410000 */
[----:B------:R-:W-:Y:S01]  /*45b0*/  FSEL R134, R134, RZ, P4 ;  /* 0x000000ff86867208 */ /* 0x000fe20002000000 */
[----:B--2---:R-:W-:Y:S01]  /*45c0*/  @P3 FMUL.FTZ R198, R133, R198 ;  /* 0x000000c685c63220 */ /* 0x004fe20000410000 */
[----:B------:R-:W-:Y:S01]  /*45d0*/  @P3 FMUL.FTZ R196, R196, R201 ;  /* 0x000000c9c4c43220 */ /* 0x000fe20000410000 */
[----:B------:R-:W-:Y:S01]  /*45e0*/  @P3 FMUL.FTZ R141, R141, R140 ;  /* 0x0000008c8d8d3220 */ /* 0x000fe20000410000 */
[----:B------:R-:W-:Y:S02]  /*45f0*/  @P3 HADD2.F32 R139, -RZ, R122.H0_H0 ;  /* 0x2000007aff8b3230 */ /* 0x000fe40000004100 */
[----:B------:R-:W-:Y:S01]  /*4600*/  @P3 FMUL.FTZ R200, R203, R198 ;  /* 0x000000c6cbc83220 */ /* 0x000fe20000410000 */
[----:B------:R-:W-:Y:S02]  /*4610*/  @P3 F2FP.F16.F32.PACK_AB R196, RZ, R196 ;  /* 0x000000c4ffc4323e */ /* 0x000fe400000000ff */
        /* <DEDUP_REMOVED lines=33> */
.L_x_8538:
        /* <DEDUP_REMOVED lines=14> */
.L_x_8540:
[----:B------:R-:W-:Y:S05]  /*4910*/  BSYNC.RECONVERGENT B2 ;  /* 0x0000000000027941 */ /* 0x000fea0003800200 */
.L_x_8539:
        /* <DEDUP_REMOVED lines=14> */
.L_x_8542:
[----:B------:R-:W-:Y:S05]  /*4a00*/  BSYNC.RECONVERGENT B2 ;  /* 0x0000000000027941 */ /* 0x000fea0003800200 */
.L_x_8541:
        /* <DEDUP_REMOVED lines=14> */
.L_x_8544:
[----:B------:R-:W-:Y:S05]  /*4af0*/  BSYNC.RECONVERGENT B2 ;  /* 0x0000000000027941 */ /* 0x000fea0003800200 */
.L_x_8543:
        /* <DEDUP_REMOVED lines=14> */
.L_x_8546:
[----:B------:R-:W-:Y:S05]  /*4be0*/  BSYNC.RECONVERGENT B2 ;  /* 0x0000000000027941 */ /* 0x000fea0003800200 */
.L_x_8545:
        /* <DEDUP_REMOVED lines=14> */
.L_x_8548:
[----:B------:R-:W-:Y:S05]  /*4cd0*/  BSYNC.RECONVERGENT B2 ;  /* 0x0000000000027941 */ /* 0x000fea0003800200 */
.L_x_8547:
        /* <DEDUP_REMOVED lines=14> */
.L_x_8550:
[----:B------:R-:W-:Y:S05]  /*4dc0*/  BSYNC.RECONVERGENT B2 ;  /* 0x0000000000027941 */ /* 0x000fea0003800200 */
.L_x_8549:
        /* <DEDUP_REMOVED lines=14> */
.L_x_8552:
[----:B------:R-:W-:Y:S05]  /*4eb0*/  BSYNC.RECONVERGENT B2 ;  /* 0x0000000000027941 */ /* 0x000fea0003800200 */
.L_x_8551:
        /* <DEDUP_REMOVED lines=13> */
.L_x_8537:
[----:B------:R-:W-:Y:S05]  /*4f90*/  BSYNC.RECONVERGENT B1 ;  /* 0x0000000000017941 */ /* 0x000fea0003800200 */
.L_x_8534:
        /* <DEDUP_REMOVED lines=15> */
.L_x_8554:
[----:B------:R-:W-:Y:S05]  /*5090*/  BSYNC.RECONVERGENT B1 ;  /* 0x0000000000017941 */ /* 0x000fea0003800200 */
.L_x_8553:
        /* <DEDUP_REMOVED lines=17> */
[C---:B------:R-:W-:Y:S01]  /*51b0*/  @P2 FFMA.FTZ R129, R137.reuse, R2, R9 ;  /* 0x0000000289812223 */ /* 0x040fe20000010009 */
[----:B------:R-:W-:Y:S01]  /*51c0*/  MOV R128, R8 ;  /* 0x0000000800807202 */ /* 0x000fe20000000f00 */
[----:B------:R-:W2:Y:S01]  /*51d0*/  @P3 LDC R139, c[0x0][0x40c] ;  /* 0x00010300ff8b3b82 */ /* 0x000ea20000000800 */
[----:B------:R-:W-:Y:S01]  /*51e0*/  @P2 FADD.FTZ R133, R182, -R133 ;  /* 0x80000085b6852221 */ /* 0x000fe20000010000 */
[----:B------:R-:W-:Y:S01]  /*51f0*/  MOV R200, R7 ;  /* 0x0000000700c87202 */ /* 0x000fe20000000f00 */
[C---:B------:R-:W-:Y:S01]  /*5200*/  @P2 FFMA.FTZ R128, R137.reuse, R131, R8 ;  /* 0x0000008389802223 */ /* 0x040fe20000010008 */
[C---:B------:R-:W-:Y:S01]  /*5210*/  @P2 FFMA.FTZ R200, R137.reuse, R136, R7 ;  /* 0x0000008889c82223 */ /* 0x040fe20000010007 */
[--C-:B------:R-:W-:Y:S01]  /*5220*/  @P3 HADD2.F32 R131, -RZ, R36.reuse.H1_H1 ;  /* 0x30000024ff833230 */ /* 0x100fe20000004100 */
[----:B------:R-:W-:Y:S01]  /*5230*/  MOV R130, R10 ;  /* 0x0000000a00827202 */ /* 0x000fe20000000f00 */
[----:B------:R-:W-:Y:S01]  /*5240*/  @P2 FFMA.FTZ R130, R137, R133, R10 ;  /* 0x0000008589822223 */ /* 0x000fe2000001000a */
[----:B------:R-:W3:Y:S01]  /*5250*/  @P3 LDC R196, c[0x0][0x40c] ;  /* 0x00010300ffc43b82 */ /* 0x000ee20000000800 */
[----:B0-----:R-:W-:Y:S01]  /*5260*/  @P3 FMUL.FTZ R136, R129, R132 ;  /* 0x0000008481883220 */ /* 0x001fe20000410000 */
[----:B------:R-:W-:-:S02]  /*5270*/  @P3 HADD2.F32 R2, -RZ, R36.H0_H0 ;  /* 0x20000024ff023230 */ /* 0x000fc40000004100 */
[----:B------:R-:W-:Y:S01]  /*5280*/  @P2 FADD.FTZ R140, R183, -R138 ;  /* 0x8000008ab78c2221 */ /* 0x000fe20000010000 */
[--C-:B------:R-:W-:Y:S02]  /*5290*/  @P3 HADD2.F32 R134, -RZ, R37.reuse.H0_H0 ;  /* 0x20000025ff863230 */ /* 0x100fe40000004100 */
        /* <DEDUP_REMOVED lines=9> */
[----:B------:R-:W-:Y:S01]  /*5330*/  MOV R132, R4 ;  /* 0x0000000400847202 */ /* 0x000fe20000000f00 */
[----:B------:R-:W-:Y:S01]  /*5340*/  @P2 FADD.FTZ R198, R187, -R198 ;  /* 0x800000c6bbc62221 */ /* 0x000fe20000010000 */
[----:B------:R-:W1:Y:S01]  /*5350*/  @P3 LDC R202, c[0x0][0x40c] ;  /* 0x00010300ffca3b82 */ /* 0x000e620000000800 */
[----:B--2---:R-:W-:Y:S01]  /*5360*/  @P3 FMUL.FTZ R139, R130, R139 ;  /* 0x0000008b828b3220 */ /* 0x004fe20000410000 */
[----:B------:R-:W-:Y:S01]  /*5370*/  @P3 F2FP.F16.F32.PACK_AB R2, RZ, R2 ;  /* 0x00000002ff02323e */ /* 0x000fe200000000ff */
[----:B------:R-:W-:Y:S01]  /*5380*/  @P2 FADD.FTZ R203, R190, -R203 ;  /* 0x800000cbbecb2221 */ /* 0x000fe20000010000 */
[----:B------:R-:W-:Y:S01]  /*5390*/  @P2 FFMA.FTZ R132, R137, R201, R4 ;  /* 0x000000c989842223 */ /* 0x000fe20000010004 */
[----:B------:R-:W-:Y:S01]  /*53a0*/  @P3 FMUL.FTZ R134, R139, R134 ;  /* 0x000000868b863220 */ /* 0x000fe20000410000 */
[----:B------:R-:W-:Y:S01]  /*53b0*/  MOV R133, R5 ;  /* 0x0000000500857202 */ /* 0x000fe20000000f00 */
[----:B------:R-:W-:Y:S01]  /*53c0*/  @P2 FFMA.FTZ R133, R137, R198, R5 ;  /* 0x000000c689852223 */ /* 0x000fe20000010005 */
[----:B------:R-:W2:Y:S01]  /*53d0*/  @P3 LDC R205, c[0x0][0x40c] ;  /* 0x00010300ffcd3b82 */ /* 0x000ea20000000800 */
[----:B---3--:R-:W-:Y:S01]  /*53e0*/  @P3 FMUL.FTZ R196, R131, R196 ;  /* 0x000000c483c43220 */ /* 0x008fe20000410000 */
[----:B------:R-:W-:Y:S01]  /*53f0*/  @P3 F2FP.F16.F32.PACK_AB R140, RZ, R134 ;  /* 0x00000086ff8c323e */ /* 0x000fe200000000ff */
[----:B-----5:R-:W-:Y:S01]  /*5400*/  @P3 HADD2.F32 R198, -RZ, R120.H1_H1 ;  /* 0x30000078ffc63230 */ /* 0x020fe20000004100 */
[----:B------:R-:W-:Y:S01]  /*5410*/  MOV R134, R6 ;  /* 0x0000000600867202 */ /* 0x000fe20000000f00 */
[----:B------:R-:W-:Y:S01]  /*5420*/  @P3 FMUL.FTZ R141, R196, R141 ;  /* 0x0000008dc48d3220 */ /* 0x000fe20000410000 */
[----:B------:R-:W-:Y:S01]  /*5430*/  @P3 PRMT R124, R2, 0x7610, R124 ;  /* 0x00007610027c3816 */ /* 0x000fe2000000007c */
[----:B------:R-:W-:Y:S01]  /*5440*/  @P2 FFMA.FTZ R134, R137, R203, R6 ;  /* 0x000000cb89862223 */ /* 0x000fe20000010006 */
[----:B------:R-:W-:-:S02]  /*5450*/  @P3 HADD2.F32 R2, -RZ, R38.H0_H0 ;  /* 0x20000026ff023230 */ /* 0x000fc40000004100 */
[----:B0-----:R-:W-:Y:S01]  /*5460*/  @P3 FMUL.FTZ R137, R132, R199 ;  /* 0x000000c784893220 */ /* 0x001fe20000410000 */
[----:B------:R-:W-:Y:S01]  /*5470*/  @P3 F2FP.F16.F32.PACK_AB R141, RZ, R141 ;  /* 0x0000008dff8d323e */ /* 0x000fe200000000ff */
[----:B------:R-:W-:Y:S01]  /*5480*/  @P3 HADD2.F32 R199, -RZ, R38.H1_H1 ;  /* 0x30000026ffc73230 */ /* 0x000fe20000004100 */
[----:B------:R-:W-:Y:S01]  /*5490*/  @P3 PRMT R125, R140, 0x7610, R125 ;  /* 0x000076108c7d3816 */ /* 0x000fe2000000007d */
[----:B------:R-:W-:Y:S01]  /*54a0*/  @P3 FMUL.FTZ R2, R137, R2 ;  /* 0x0000000289023220 */ /* 0x000fe20000410000 */
[----:B------:R-:W-:Y:S01]  /*54b0*/  @P3 PRMT R124, R124, 0x5410, R138 ;  /* 0x000054107c7c3816 */ /* 0x000fe2000000008a */
[----:B------:R-:W-:Y:S02]  /*54c0*/  @P3 HADD2.F32 R140, -RZ, R39.H0_H0 ;  /* 0x20000027ff8c3230 */ /* 0x000fe40000004100 */
[----:B-1----:R-:W-:Y:S01]  /*54d0*/  @P3 FMUL.FTZ R138, R133, R202 ;  /* 0x000000ca858a3220 */ /* 0x002fe20000410000 */
[----:B------:R-:W-:Y:S01]  /*54e0*/  @P3 PRMT R125, R125, 0x5410, R141 ;  /* 0x000054107d7d3816 */ /* 0x000fe2000000008d */
[----:B------:R-:W-:Y:S01]  /*54f0*/  @P3 HADD2.F32 R141, -RZ, R120.H0_H0 ;  /* 0x20000078ff8d3230 */ /* 0x000fe20000004100 */
[----:B------:R-:W-:Y:S01]  /*5500*/  @P3 F2FP.F16.F32.PACK_AB R2, RZ, R2 ;  /* 0x00000002ff02323e */ /* 0x000fe200000000ff */
[----:B------:R-:W-:Y:S01]  /*5510*/  @P3 FMUL.FTZ R199, R138, R199 ;  /* 0x000000c78ac73220 */ /* 0x000fe20000410000 */
[----:B------:R-:W-:Y:S01]  /*5520*/  @P3 FFMA.FTZ R77, R198, R136, R77 ;  /* 0x00000088c64d3223 */ /* 0x000fe2000001004d */
[----:B------:R-:W-:-:S02]  /*5530*/  @P3 HADD2.F32 R136, -RZ, R122.H1_H1 ;  /* 0x3000007aff883230 */ /* 0x000fc40000004100 */
[----:B------:R-:W-:Y:S01]  /*5540*/  @P3 FFMA.FTZ R76, R141, R135, R76 ;  /* 0x000000878d4c3223 */ /* 0x000fe2000001004c */
[----:B--2---:R-:W-:Y:S01]  /*5550*/  @P3 FMUL.FTZ R201, R134, R205 ;  /* 0x000000cd86c93220 */ /* 0x004fe20000410000 */
[----:B------:R-:W-:Y:S01]  /*5560*/  @P3 PRMT R126, R2, 0x7610, R126 ;  /* 0x00007610027e3816 */ /* 0x000fe2000000007e */
[--C-:B------:R-:W-:Y:S01]  /*5570*/  @P3 HADD2.F32 R135, -RZ, R121.reuse.H0_H0 ;  /* 0x20000079ff873230 */ /* 0x100fe20000004100 */
[----:B------:R-:W-:Y:S01]  /*5580*/  @P3 F2FP.F16.F32.PACK_AB R199, RZ, R199 ;  /* 0x000000c7ffc7323e */ /* 0x000fe200000000ff */
[----:B------:R-:W-:Y:S01]  /*5590*/  @P3 FMUL.FTZ R140, R201, R140 ;  /* 0x0000008cc98c3220 */ /* 0x000fe20000410000 */
[----:B------:R-:W-:Y:S02]  /*55a0*/  @P3 HADD2.F32 R2, -RZ, R121.H1_H1 ;  /* 0x30000079ff023230 */ /* 0x000fe40000004100 */
        /* <DEDUP_REMOVED lines=20> */
.L_x_8557:
        /* <DEDUP_REMOVED lines=12> */
[----:B------:R-:W-:-:S02]  /*57b0*/  @P3 HADD2.F32 R140, -RZ, R36.H0_H0 ;  /* 0x20000024ff8c3230 */ /* 0x000fc40000004100 */
[----:B------:R-:W-:Y:S01]  /*57c0*/  @P2 FFMA.FTZ R205, R185, R136, R199 ;  /* 0x00000088b9cd2223 */ /* 0x000fe200000100c7 */
[----:B------:R-:W-:Y:S01]  /*57d0*/  MOV R141, R10 ;  /* 0x0000000a008d7202 */ /* 0x000fe20000000f00 */
[----:B------:R-:W-:Y:S01]  /*57e0*/  @P2 FADD.FTZ R198, R182, -R139 ;  /* 0x8000008bb6c62221 */ /* 0x000fe20000010000 */
[----:B------:R-:W2:Y:S01]  /*57f0*/  @P3 LDC R204, c[0x0][0x40c] ;  /* 0x00010300ffcc3b82 */ /* 0x000ea20000000800 */
[----:B------:R-:W-:Y:S01]  /*5800*/  @P2 FADD.FTZ R200, R183, -R200 ;  /* 0x800000c8b7c82221 */ /* 0x000fe20000010000 */
[----:B------:R-:W-:Y:S01]  /*5810*/  @P2 FADD.FTZ R205, R186, -R205 ;  /* 0x800000cdbacd2221 */ /* 0x000fe20000010000 */
[C---:B------:R-:W-:Y:S01]  /*5820*/  @P2 FFMA.FTZ R141, R137.reuse, R198, R10 ;  /* 0x000000c6898d2223 */ /* 0x040fe2000001000a */
[----:B------:R-:W-:Y:S01]  /*5830*/  MOV R196, R11 ;  /* 0x0000000b00c47202 */ /* 0x000fe20000000f00 */
[----:B------:R-:W-:Y:S01]  /*5840*/  @P2 FFMA.FTZ R196, R137, R200, R11 ;  /* 0x000000c889c42223 */ /* 0x000fe2000001000b */
[----:B------:R-:W-:Y:S01]  /*5850*/  @P2 FFMA.FTZ R211, R189, R136, R199 ;  /* 0x00000088bdd32223 */ /* 0x000fe200000100c7 */
[----:B------:R-:W-:Y:S01]  /*5860*/  MOV R198, R4 ;  /* 0x0000000400c67202 */ /* 0x000fe20000000f00 */
[----:B-1----:R-:W-:Y:S01]  /*5870*/  @P3 FMUL.FTZ R138, R138, R203 ;  /* 0x000000cb8a8a3220 */ /* 0x002fe20000410000 */
[----:B------:R-:W1:Y:S01]  /*5880*/  @P3 LDC R207, c[0x0][0x40c] ;  /* 0x00010300ffcf3b82 */ /* 0x000e620000000800 */
[----:B------:R-:W-:Y:S01]  /*5890*/  @P2 FFMA.FTZ R198, R137, R205, R4 ;  /* 0x000000cd89c62223 */ /* 0x000fe20000010004 */
[----:B------:R-:W-:-:S02]  /*58a0*/  @P3 HADD2.F32 R205, -RZ, R37.H1_H1 ;  /* 0x30000025ffcd3230 */ /* 0x000fc40000004100 */
[----:B------:R-:W-:Y:S01]  /*58b0*/  @P2 FADD.FTZ R211, R190, -R211 ;  /* 0x800000d3bed32221 */ /* 0x000fe20000010000 */
[----:B------:R-:W-:Y:S02]  /*58c0*/  MOV R202, R6 ;  /* 0x0000000600ca7202 */ /* 0x000fe40000000f00 */
[----:B------:R-:W-:Y:S01]  /*58d0*/  MOV R200, R5 ;  /* 0x0000000500c87202 */ /* 0x000fe20000000f00 */
[----:B0-----:R-:W-:Y:S01]  /*58e0*/  @P3 FMUL.FTZ R139, R2, R201 ;  /* 0x000000c9028b3220 */ /* 0x001fe20000410000 */
[----:B------:R-:W0:Y:S01]  /*58f0*/  @P3 LDC R203, c[0x0][0x40c] ;  /* 0x00010300ffcb3b82 */ /* 0x000e220000000800 */
[----:B------:R-:W-:Y:S02]  /*5900*/  @P3 HADD2.F32 R201, -RZ, R36.H1_H1 ;  /* 0x30000024ffc93230 */ /* 0x000fe40000004100 */
[----:B------:R-:W-:Y:S01]  /*5910*/  @P2 FFMA.FTZ R202, R137, R211, R6 ;  /* 0x000000d389ca2223 */ /* 0x000fe20000010006 */
[----:B------:R-:W-:Y:S01]  /*5920*/  @P3 FMUL.FTZ R2, R140, R139 ;  /* 0x0000008b8c023220 */ /* 0x000fe20000410000 */
[----:B------:R-:W-:Y:S01]  /*5930*/  @P2 FFMA.FTZ R140, R188, R136, R199 ;  /* 0x00000088bc8c2223 */ /* 0x000fe200000100c7 */
[----:B--2---:R-:W-:-:S02]  /*5940*/  @P3 FMUL.FTZ R141, R141, R204 ;  /* 0x000000cc8d8d3220 */ /* 0x004fc40000410000 */
[----:B------:R-:W2:Y:S01]  /*5950*/  @P3 LDC R213, c[0x0][0x40c] ;  /* 0x00010300ffd53b82 */ /* 0x000ea20000000800 */
[----:B------:R-:W-:Y:S01]  /*5960*/  @P3 F2FP.F16.F32.PACK_AB R2, RZ, R2 ;  /* 0x00000002ff02323e */ /* 0x000fe200000000ff */
[----:B------:R-:W-:Y:S01]  /*5970*/  @P2 FADD.FTZ R206, R187, -R140 ;  /* 0x8000008cbbce2221 */ /* 0x000fe20000010000 */
[----:B------:R-:W-:Y:S02]  /*5980*/  @P3 FMUL.FTZ R140, R201, R138 ;  /* 0x0000008ac98c3220 */ /* 0x000fe40000410000 */
[----:B------:R-:W-:Y:S01]  /*5990*/  @P3 PRMT R124, R2, 0x7610, R124 ;  /* 0x00007610027c3816 */ /* 0x000fe2000000007c */
[----:B------:R-:W-:Y:S02]  /*59a0*/  @P3 HADD2.F32 R2, -RZ, R37.H0_H0 ;  /* 0x20000025ff023230 */ /* 0x000fe40000004100 */
[----:B------:R-:W-:Y:S01]  /*59b0*/  @P2 FFMA.FTZ R200, R137, R206, R5 ;  /* 0x000000ce89c82223 */ /* 0x000fe20000010005 */
[----:B------:R-:W3:Y:S01]  /*59c0*/  @P3 LDC R209, c[0x0][0x40c] ;  /* 0x00010300ffd13b82 */ /* 0x000ee20000000800 */
[----:B------:R-:W-:Y:S01]  /*59d0*/  @P3 F2FP.F16.F32.PACK_AB R140, RZ, R140 ;  /* 0x0000008cff8c323e */ /* 0x000fe200000000ff */
[----:B-1----:R-:W-:Y:S01]  /*59e0*/  @P3 FMUL.FTZ R201, R198, R207 ;  /* 0x000000cfc6c93220 */ /* 0x002fe20000410000 */
[----:B------:R-:W-:Y:S01]  /*59f0*/  @P3 FMUL.FTZ R2, R2, R141 ;  /* 0x0000008d02023220 */ /* 0x000fe20000410000 */
[----:B------:R-:W-:Y:S01]  /*5a00*/  @P3 HADD2.F32 R198, -RZ, R38.H0_H0 ;  /* 0x20000026ffc63230 */ /* 0x000fe20000004100 */
[----:B------:R-:W-:Y:S01]  /*5a10*/  @P3 PRMT R124, R124, 0x5410, R140 ;  /* 0x000054107c7c3816 */ /* 0x000fe2000000008c */
[----:B-----5:R-:W-:-:S02]  /*5a20*/  @P3 HADD2.F32 R207, -RZ, R121.H0_H0 ;  /* 0x20000079ffcf3230 */ /* 0x020fc40000004100 */
[----:B0-----:R-:W-:Y:S01]  /*5a30*/  @P3 FMUL.FTZ R196, R196, R203 ;  /* 0x000000cbc4c43220 */ /* 0x001fe20000410000 */
[----:B------:R-:W-:Y:S01]  /*5a40*/  @P3 F2FP.F16.F32.PACK_AB R2, RZ, R2 ;  /* 0x00000002ff02323e */ /* 0x000fe200000000ff */
[----:B------:R-:W-:Y:S01]  /*5a50*/  @P3 FMUL.FTZ R198, R198, R201 ;  /* 0x000000c9c6c63220 */ /* 0x000fe20000410000 */
[----:B------:R-:W-:Y:S01]  /*5a60*/  @P3 FFMA.FTZ R78, R207, R141, R78 ;  /* 0x0000008dcf4e3223 */ /* 0x000fe2000001004e */
[----:B------:R-:W-:Y:S01]  /*5a70*/  @P3 FMUL.FTZ R140, R205, R196 ;  /* 0x000000c4cd8c3220 */ /* 0x000fe20000410000 */
[----:B------:R-:W-:Y:S01]  /*5a80*/  @P3 HADD2.F32 R205, -RZ, R38.H1_H1 ;  /* 0x30000026ffcd3230 */ /* 0x000fe20000004100 */
[----:B------:R-:W-:Y:S01]  /*5a90*/  @P3 PRMT R125, R2, 0x7610, R125 ;  /* 0x00007610027d3816 */ /* 0x000fe2000000007d */
[----:B------:R-:W-:Y:S02]  /*5aa0*/  @P3 HADD2.F32 R141, -RZ, R123.H0_H0 ;  /* 0x2000007bff8d3230 */ /* 0x000fe40000004100 */
[----:B--2---:R-:W-:Y:S01]  /*5ab0*/  @P3 FMUL.FTZ R203, R202, R213 ;  /* 0x000000d5cacb3220 */ /* 0x004fe20000410000 */
[----:B------:R-:W-:Y:S01]  /*5ac0*/  @P3 F2FP.F16.F32.PACK_AB R140, RZ, R140 ;  /* 0x0000008cff8c323e */ /* 0x000fe200000000ff */
[----:B------:R-:W-:Y:S01]  /*5ad0*/  @P3 HADD2.F32 R202, -RZ, R39.H0_H0 ;  /* 0x20000027ffca3230 */ /* 0x000fe20000004100 */
[----:B------:R-:W-:Y:S01]  /*5ae0*/  @P3 F2FP.F16.F32.PACK_AB R198, RZ, R198 ;  /* 0x000000c6ffc6323e */ /* 0x000fe200000000ff */
[----:B------:R-:W-:Y:S01]  /*5af0*/  @P3 FFMA.FTZ R74, R141, R203, R74 ;  /* 0x000000cb8d4a3223 */ /* 0x000fe2000001004a */
[----:B------:R-:W-:-:S02]  /*5b00*/  @P3 PRMT R125, R125, 0x5410, R140 ;  /* 0x000054107d7d3816 */ /* 0x000fc4000000008c */
[----:B------:R-:W-:Y:S01]  /*5b10*/  @P3 FMUL.FTZ R140, R202, R203 ;  /* 0x000000cbca8c3220 */ /* 0x000fe20000410000 */
[----:B---3--:R-:W-:Y:S01]  /*5b20*/  @P3 FMUL.FTZ R200, R200, R209 ;  /* 0x000000d1c8c83220 */ /* 0x008fe20000410000 */
[--C-:B------:R-:W-:Y:S01]  /*5b30*/  @P3 HADD2.F32 R202, -RZ, R120.reuse.H1_H1 ;  /* 0x30000078ffca3230 */ /* 0x100fe20000004100 */
[----:B------:R-:W-:Y:S02]  /*5b40*/  @P3 PRMT R126, R198, 0x7610, R126 ;  /* 0x00007610c67e3816 */ /* 0x000fe4000000007e */
[----:B------:R-:W-:Y:S01]  /*5b50*/  @P3 FMUL.FTZ R2, R205, R200 ;  /* 0x000000c8cd023220 */ /* 0x000fe20000410000 */
[----:B------:R-:W-:Y:S02]  /*5b60*/  @P3 HADD2.F32 R205, -RZ, R120.H0_H0 ;  /* 0x20000078ffcd3230 */ /* 0x000fe40000004100 */
[----:B------:R-:W-:Y:S01]  /*5b70*/  @P3 FFMA.FTZ R77, R202, R138, R77 ;  /* 0x0000008aca4d3223 */ /* 0x000fe2000001004d */
[----:B------:R-:W-:Y:S01]  /*5b80*/  @P3 HADD2.F32 R138, -RZ, R121.H1_H1 ;  /* 0x30000079ff8a3230 */ /* 0x000fe20000004100 */
[----:B------:R-:W-:Y:S01]  /*5b90*/  @P3 F2FP.F16.F32.PACK_AB R140, RZ, R140 ;  /* 0x0000008cff8c323e */ /* 0x000fe200000000ff */
[----:B------:R-:W-:-:S02]  /*5ba0*/  @P3 HADD2.F32 R202, -RZ, R122.H1_H1 ;  /* 0x3000007affca3230 */ /* 0x000fc40000004100 */
[----:B------:R-:W-:Y:S01]  /*5bb0*/  @P3 FFMA.FTZ R76, R205, R139, R76 ;  /* 0x0000008bcd4c3223 */ /* 0x000fe2000001004c */
[----:B------:R-:W-:Y:S01]  /*5bc0*/  @P3 HADD2.F32 R139, -RZ, R122.H0_H0 ;  /* 0x2000007aff8b3230 */ /* 0x000fe20000004100 */
[----:B------:R-:W-:Y:S01]  /*5bd0*/  @P3 F2FP.F16.F32.PACK_AB R2, RZ, R2 ;  /* 0x00000002ff02323e */ /* 0x000fe200000000ff */
[----:B------:R-:W-:Y:S01]  /*5be0*/  @P3 FFMA.FTZ R79, R138, R196, R79 ;  /* 0x000000c48a4f3223 */ /* 0x000fe2000001004f */
[----:B------:R-:W-:Y:S01]  /*5bf0*/  @P3 FFMA.FTZ R73, R202, R200, R73 ;  /* 0x000000c8ca493223 */ /* 0x000fe20000010049 */
[----:B------:R-:W-:Y:S01]  /*5c00*/  @P3 PRMT R127, R140, 0x7610, R127 ;  /* 0x000076108c7f3816 */ /* 0x000fe2000000007f */
[----:B------:R-:W-:Y:S01]  /*5c10*/  @P3 FFMA.FTZ R72, R139, R201, R72 ;  /* 0x000000c98b483223 */ /* 0x000fe20000010048 */
        /* <DEDUP_REMOVED lines=14> */
.L_x_8556:
        /* <DEDUP_REMOVED lines=9> */
[----:B------:R-:W0:Y:S01]  /*5d90*/  @P3 LDC R135, c[0x0][0x40c] ;  /* 0x00010300ff873b82 */ /* 0x000e220000000800 */
[----:B------:R-:W-:Y:S01]  /*5da0*/  FADD.FTZ R128, R178, -R129 ;  /* 0x80000081b2807221 */ /* 0x000fe20000010000 */
[----:B------:R-:W-:Y:S01]  /*5db0*/  FADD.FTZ R130, R179, -R130 ;  /* 0x80000082b3827221 */ /* 0x000fe20000010000 */
[----:B------:R-:W-:Y:S01]  /*5dc0*/  ISETP.GT.AND P0, PT, R2, RZ, PT ;  /* 0x000000ff0200720c */ /* 0x000fe20003f04270 */
[----:B------:R-:W-:Y:S01]  /*5dd0*/  FADD.FTZ R132, R182, -R131 ;  /* 0x80000083b6847221 */ /* 0x000fe20000010000 */
[C---:B------:R-:W-:Y:S01]  /*5de0*/  FMUL.FTZ R128, R137.reuse, R128 ;  /* 0x0000008089807220 */ /* 0x040fe20000410000 */
[C---:B------:R-:W-:Y:S01]  /*5df0*/  FMUL.FTZ R129, R137.reuse, R130 ;  /* 0x0000008289817220 */ /* 0x040fe20000410000 */
[--C-:B------:R-:W-:Y:S01]  /*5e00*/  @P3 HADD2.F32 R2, -RZ, R36.reuse.H0_H0 ;  /* 0x20000024ff023230 */ /* 0x100fe20000004100 */
[----:B------:R-:W1:Y:S01]  /*5e10*/  @P3 LDC R136, c[0x0][0x40c] ;  /* 0x00010300ff883b82 */ /* 0x000e620000000800 */
[----:B------:R-:W-:Y:S01]  /*5e20*/  FMUL.FTZ R130, R137, R132 ;  /* 0x0000008489827220 */ /* 0x000fe20000410000 */
[----:B------:R-:W-:Y:S01]  /*5e30*/  FSEL R128, R128, RZ, P0 ;  /* 0x000000ff80807208 */ /* 0x000fe20000000000 */
[----:B------:R-:W-:Y:S01]  /*5e40*/  @P3 HADD2.F32 R133, -RZ, R36.H1_H1 ;  /* 0x30000024ff853230 */ /* 0x000fe20000004100 */
[----:B------:R-:W-:Y:S01]  /*5e50*/  FSEL R129, R129, RZ, P0 ;  /* 0x000000ff81817208 */ /* 0x000fe20000000000 */
[----:B------:R-:W-:Y:S01]  /*5e60*/  FADD.FTZ R138, R183, -R138 ;  /* 0x8000008ab78a7221 */ /* 0x000fe20000010000 */
[----:B------:R-:W-:Y:S01]  /*5e70*/  FADD.FTZ R196, R186, -R141 ;  /* 0x8000008dbac47221 */ /* 0x000fe20000010000 */
[----:B------:R-:W-:Y:S01]  /*5e80*/  FSEL R130, R130, RZ, P0 ;  /* 0x000000ff82827208 */ /* 0x000fe20000000000 */
[----:B------:R-:W2:Y:S01]  /*5e90*/  @P3 LDC R139, c[0x0][0x40c] ;  /* 0x00010300ff8b3b82 */ /* 0x000ea20000000800 */
[----:B------:R-:W-:Y:S01]  /*5ea0*/  FMUL.FTZ R131, R137, R138 ;  /* 0x0000008a89837220 */ /* 0x000fe20000410000 */
[----:B------:R-:W-:-:S02]  /*5eb0*/  @P3 HADD2.F32 R134, -RZ, R37.H0_H0 ;  /* 0x20000025ff863230 */ /* 0x000fc40000004100 */
[----:B------:R-:W-:Y:S01]  /*5ec0*/  FMUL.FTZ R138, R137, R196 ;  /* 0x000000c4898a7220 */ /* 0x000fe20000410000 */
[----:B------:R-:W-:Y:S01]  /*5ed0*/  FADD.FTZ R198, R187, -R198 ;  /* 0x800000c6bbc67221 */ /* 0x000fe20000010000 */
[----:B------:R-:W-:Y:S01]  /*5ee0*/  FADD.FTZ R202, R190, -R203 ;  /* 0x800000cbbeca7221 */ /* 0x000fe20000010000 */
[----:B------:R-:W-:Y:S01]  /*5ef0*/  FSEL R131, R131, RZ, P0 ;  /* 0x000000ff83837208 */ /* 0x000fe20000000000 */
[----:B------:R-:W-:Y:S01]  /*5f00*/  FADD.FTZ R204, R191, -R204 ;  /* 0x800000ccbfcc7221 */ /* 0x000fe20000010000 */
[----:B------:R-:W3:Y:S01]  /*5f10*/  @P3 LDC R140, c[0x0][0x40c] ;  /* 0x00010300ff8c3b82 */ /* 0x000ee20000000800 */
[----:B0-----:R-:W-:Y:S01]  /*5f20*/  @P3 FMUL.FTZ R135, R128, R135 ;  /* 0x0000008780873220 */ /* 0x001fe20000410000 */
[C---:B------:R-:W-:Y:S01]  /*5f30*/  FMUL.FTZ R141, R137.reuse, R198 ;  /* 0x000000c6898d7220 */ /* 0x040fe20000410000 */
[C---:B------:R-:W-:Y:S01]  /*5f40*/  FMUL.FTZ R196, R137.reuse, R202 ;  /* 0x000000ca89c47220 */ /* 0x040fe20000410000 */
[----:B------:R-:W-:Y:S01]  /*5f50*/  FMUL.FTZ R198, R137, R204 ;  /* 0x000000cc89c67220 */ /* 0x000fe20000410000 */
[----:B------:R-:W-:Y:S01]  /*5f60*/  @P3 FMUL.FTZ R2, R2, R135 ;  /* 0x0000008702023220 */ /* 0x000fe20000410000 */
[----:B------:R-:W-:-:S02]  /*5f70*/  @P3 HADD2.F32 R199, -RZ, R37.H1_H1 ;  /* 0x30000025ffc73230 */ /* 0x000fc40000004100 */
[----:B------:R-:W0:Y:S01]  /*5f80*/  @P3 LDC R201, c[0x0][0x40c] ;  /* 0x00010300ffc93b82 */ /* 0x000e220000000800 */
[----:B-1----:R-:W-:Y:S01]  /*5f90*/  @P3 FMUL.FTZ R136, R129, R136 ;  /* 0x0000008881883220 */ /* 0x002fe20000410000 */
[----:B------:R-:W-:-:S03]  /*5fa0*/  @P3 F2FP.F16.F32.PACK_AB R2, RZ, R2 ;  /* 0x00000002ff02323e */ /* 0x000fc600000000ff */
[----:B------:R-:W-:Y:S01]  /*5fb0*/  @P3 FMUL.FTZ R132, R133, R136 ;  /* 0x0000008885843220 */ /* 0x000fe20000410000 */
[----:B------:R-:W-:Y:S02]  /*5fc0*/  @P3 PRMT R124, R2, 0x7610, R124 ;  /* 0x00007610027c3816 */ /* 0x000fe4000000007c */
[----:B------:R-:W1:Y:S01]  /*5fd0*/  @P3 LDC R200, c[0x0][0x40c] ;  /* 0x00010300ffc83b82 */ /* 0x000e620000000800 */
[----:B--2---:R-:W-:Y:S01]  /*5fe0*/  @P3 FMUL.FTZ R139, R130, R139 ;  /* 0x0000008b828b3220 */ /* 0x004fe20000410000 */
[----:B------:R-:W-:Y:S02]  /*5ff0*/  @P3 F2FP.F16.F32.PACK_AB R133, RZ, R132 ;  /* 0x00000084ff85323e */ /* 0x000fe400000000ff */
[----:B------:R-:W-:Y:S01]  /*6000*/  FSEL R132, R138, RZ, P0 ;  /* 0x000000ff8a847208 */ /* 0x000fe20000000000 */
[----:B------:R-:W-:Y:S01]  /*6010*/  @P3 FMUL.FTZ R134, R134, R139 ;  /* 0x0000008b86863220 */ /* 0x000fe20000410000 */
[----:B------:R-:W-:Y:S02]  /*6020*/  @P3 PRMT R124, R124, 0x5410, R133 ;  /* 0x000054107c7c3816 */ /* 0x000fe40000000085 */
[----:B------:R-:W2:Y:S01]  /*6030*/  @P3 LDC R205, c[0x0][0x40c] ;  /* 0x00010300ffcd3b82 */ /* 0x000ea20000000800 */
[----:B---3--:R-:W-:Y:S01]  /*6040*/  @P3 FMUL.FTZ R138, R131, R140 ;  /* 0x0000008c838a3220 */ /* 0x008fe20000410000 */
[----:B------:R-:W-:Y:S01]  /*6050*/  @P3 HADD2.F32 R140, -RZ, R38.H0_H0 ;  /* 0x20000026ff8c3230 */ /* 0x000fe20000004100 */
[----:B------:R-:W-:-:S02]  /*6060*/  @P3 F2FP.F16.F32.PACK_AB R134, RZ, R134 ;  /* 0x00000086ff86323e */ /* 0x000fc400000000ff */
[----:B------:R-:W-:Y:S01]  /*6070*/  FSEL R133, R141, RZ, P0 ;  /* 0x000000ff8d857208 */ /* 0x000fe20000000000 */
[----:B------:R-:W-:Y:S01]  /*6080*/  @P3 FMUL.FTZ R2, R199, R138 ;  /* 0x0000008ac7023220 */ /* 0x000fe20000410000 */
[----:B------:R-:W-:Y:S01]  /*6090*/  @P3 PRMT R125, R134, 0x7610, R125 ;  /* 0x00007610867d3816 */ /* 0x000fe2000000007d */
[----:B0-----:R-:W-:Y:S01]  /*60a0*/  @P3 FMUL.FTZ R137, R132, R201 ;  /* 0x000000c984893220 */ /* 0x001fe20000410000 */
[----:B------:R-:W-:Y:S01]  /*60b0*/  FSEL R134, R196, RZ, P0 ;  /* 0x000000ffc4867208 */ /* 0x000fe20000000000 */
[----:B------:R-:W-:Y:S01]  /*60c0*/  @P3 HADD2.F32 R199, -RZ, R38.H1_H1 ;  /* 0x30000026ffc73230 */ /* 0x000fe20000004100 */
[----:B------:R-:W-:Y:S01]  /*60d0*/  @P3 F2FP.F16.F32.PACK_AB R2, RZ, R2 ;  /* 0x00000002ff02323e */ /* 0x000fe200000000ff */
[----:B------:R-:W-:Y:S01]  /*60e0*/  @P3 FMUL.FTZ R140, R140, R137 ;  /* 0x000000898c8c3220 */ /* 0x000fe20000410000 */
[----:B-----5:R-:W-:Y:S02]  /*60f0*/  @P3 HADD2.F32 R201, -RZ, R121.H0_H0 ;  /* 0x20000079ffc93230 */ /* 0x020fe40000004100 */
[----:B------:R-:W-:Y:S01]  /*6100*/  @P3 PRMT R125, R125, 0x5410, R2 ;  /* 0x000054107d7d3816 */ /* 0x000fe20000000002 */
[----:B-1----:R-:W-:Y:S01]  /*6110*/  @P3 FMUL.FTZ R196, R133, R200 ;  /* 0x000000c885c43220 */ /* 0x002fe20000410000 */
[----:B------:R-:W-:Y:S01]  /*6120*/  @P3 F2FP.F16.F32.PACK_AB R140, RZ, R140 ;  /* 0x0000008cff8c323e */ /* 0x000fe200000000ff */
[----:B------:R-:W-:-:S02]  /*6130*/  @P3 HADD2.F32 R200, -RZ, R39.H0_H0 ;  /* 0x20000027ffc83230 */ /* 0x000fc40000004100 */
[----:B------:R-:W-:Y:S01]  /*6140*/  @P3 FFMA.FTZ R78, R201, R139, R78 ;  /* 0x0000008bc94e3223 */ /* 0x000fe2000001004e */
[----:B------:R-:W-:Y:S01]  /*6150*/  @P3 FMUL.FTZ R2, R199, R196 ;  /* 0x000000c4c7023220 */ /* 0x000fe20000410000 */
[----:B------:R-:W-:Y:S01]  /*6160*/  @P3 PRMT R126, R140, 0x7610, R126 ;  /* 0x000076108c7e3816 */ /* 0x000fe2000000007e */
[----:B------:R-:W-:Y:S02]  /*6170*/  @P3 HADD2.F32 R199, -RZ, R120.H0_H0 ;  /* 0x20000078ffc73230 */ /* 0x000fe40000004100 */
[----:B--2---:R-:W-:Y:S01]  /*6180*/  @P3 FMUL.FTZ R141, R134, R205 ;  /* 0x000000cd868d3220 */ /* 0x004fe20000410000 */
[----:B------:R-:W-:Y:S01]  /*6190*/  @P3 HADD2.F32 R139, -RZ, R122.H0_H0 ;  /* 0x2000007aff8b3230 */ /* 0x000fe20000004100 */
[----:B------:R-:W-:Y:S01]  /*61a0*/  @P3 F2FP.F16.F32.PACK_AB R2, RZ, R2 ;  /* 0x00000002ff02323e */ /* 0x000fe200000000ff */
[----:B------:R-:W-:Y:S01]  /*61b0*/  @P3 FFMA.FTZ R76, R199, R135, R76 ;  /* 0x00000087c74c3223 */ /* 0x000fe2000001004c */
[----:B------:R-:W-:Y:S01]  /*61c0*/  @P3 FMUL.FTZ R140, R200, R141 ;  /* 0x0000008dc88c3220 */ /* 0x000fe20000410000 */
[----:B------:R-:W-:Y:S01]  /*61d0*/  @P3 HADD2.F32 R200, -RZ, R120.H1_H1 ;  /* 0x30000078ffc83230 */ /* 0x000fe20000004100 */
[----:B------:R-:W-:Y:S01]  /*61e0*/  FSEL R135, R198, RZ, P0 ;  /* 0x000000ffc6877208 */ /* 0x000fe20000000000 */
[----:B------:R-:W-:-:S02]  /*61f0*/  @P3 HADD2.F32 R199, -RZ, R123.H0_H0 ;  /* 0x2000007bffc73230 */ /* 0x000fc40000004100 */
[----:B------:R-:W-:Y:S01]  /*6200*/  @P3 FFMA.FTZ R72, R139, R137, R72 ;  /* 0x000000898b483223 */ /* 0x000fe20000010048 */
[----:B------:R-:W-:Y:S01]  /*6210*/  @P3 F2FP.F16.F32.PACK_AB R140, RZ, R140 ;  /* 0x0000008cff8c323e */ /* 0x000fe200000000ff */
[----:B------:R-:W-:Y:S01]  /*6220*/  @P3 FFMA.FTZ R77, R200, R136, R77 ;  /* 0x00000088c84d3223 */ /* 0x000fe2000001004d */
[----:B------:R-:W-:Y:S02]  /*6230*/  @P3 HADD2.F32 R136, -RZ, R121.H1_H1 ;  /* 0x30000079ff883230 */ /* 0x000fe40000004100 */
[----:B------:R-:W-:Y:S01]  /*6240*/  @P3 FFMA.FTZ R74, R199, R141, R74 ;  /* 0x0000008dc74a3223 */ /* 0x000fe2000001004a */
[----:B------:R-:W-:Y:S01]  /*6250*/  @P3 HADD2.F32 R200, -RZ, R122.H1_H1 ;  /* 0x3000007affc83230 */ /* 0x000fe20000004100 */
[----:B------:R-:W-:Y:S01]  /*6260*/  @P3 PRMT R126, R126, 0x5410, R2 ;  /* 0x000054107e7e3816 */ /* 0x000fe20000000002 */
[----:B------:R-:W-:Y:S01]  /*6270*/  @P3 FFMA.FTZ R79, R136, R138, R79 ;  /* 0x0000008a884f3223 */ /* 0x000fe2000001004f */
[----:B------:R-:W-:Y:S02]  /*6280*/  @P3 PRMT R127, R140, 0x7610, R127 ;  /* 0x000076108c7f3816 */ /* 0x000fe4000000007f */
[----:B------:R-:W-:Y:S01]  /*6290*/  @P3 FFMA.FTZ R73, R200, R196, R73 ;  /* 0x000000c4c8493223 */ /* 0x000fe20000010049 */
        /* <DEDUP_REMOVED lines=9> */
.L_x_8559:
[----:B0-----:R-:W0:Y:S01]  /*6330*/  @P3 LDC R139, c[0x0][0x40c] ;  /* 0x00010300ff8b3b82 */ /* 0x001e220000000800 */
[----:B------:R-:W-:Y:S01]  /*6340*/  FFMA.FTZ R138, R192, R136, R199 ;  /* 0x00000088c08a7223 */ /* 0x000fe200000100c7 */
[----:B------:R-:W-:Y:S01]  /*6350*/  ISETP.GT.AND P0, PT, R2, RZ, PT ;  /* 0x000000ff0200720c */ /* 0x000fe20003f04270 */
[----:B------:R-:W-:Y:S01]  /*6360*/  @P3 HADD2.F32 R141, -RZ, R39.H1_H1 ;  /* 0x30000027ff8d3230 */ /* 0x000fe20000004100 */
[----:B------:R-:W-:Y:S01]  /*6370*/  BSSY.RECONVERGENT B2, `(.L_x_8560) ;  /* 0x0000014000027945 */ /* 0x000fe20003800200 */
[----:B------:R-:W-:Y:S01]  /*6380*/  FADD.FTZ R138, R191, -R138 ;  /* 0x8000008abf8a7221 */ /* 0x000fe20000010000 */
[----:B-----5:R-:W-:-:S03]  /*6390*/  @P3 HADD2.F32 R196, -RZ, R123.H1_H1 ;  /* 0x3000007bffc43230 */ /* 0x020fc60000004100 */
        /* <DEDUP_REMOVED lines=17> */
.L_x_8561:
[----:B------:R-:W-:Y:S05]  /*64b0*/  BSYNC.RECONVERGENT B2 ;  /* 0x0000000000027941 */ /* 0x000fea0003800200 */
.L_x_8560:
        /* <DEDUP_REMOVED lines=14> */
.L_x_8563:
[----:B------:R-:W-:Y:S05]  /*65a0*/  BSYNC.RECONVERGENT B2 ;  /* 0x0000000000027941 */ /* 0x000fea0003800200 */
.L_x_8562:
        /* <DEDUP_REMOVED lines=14> */
.L_x_8565:
[----:B------:R-:W-:Y:S05]  /*6690*/  BSYNC.RECONVERGENT B2 ;  /* 0x0000000000027941 */ /* 0x000fea0003800200 */
.L_x_8564:
        /* <DEDUP_REMOVED lines=14> */
.L_x_8567:
[----:B------:R-:W-:Y:S05]  /*6780*/  BSYNC.RECONVERGENT B2 ;  /* 0x0000000000027941 */ /* 0x000fea0003800200 */
.L_x_8566:
        /* <DEDUP_REMOVED lines=14> */
.L_x_8569:
[----:B------:R-:W-:Y:S05]  /*6870*/  BSYNC.RECONVERGENT B2 ;  /* 0x0000000000027941 */ /* 0x000fea0003800200 */
.L_x_8568:
        /* <DEDUP_REMOVED lines=14> */
.L_x_8571:
[----:B------:R-:W-:Y:S05]  /*6960*/  BSYNC.RECONVERGENT B2 ;  /* 0x0000000000027941 */ /* 0x000fea0003800200 */
.L_x_8570:
        /* <DEDUP_REMOVED lines=14> */
.L_x_8573:
[----:B------:R-:W-:Y:S05]  /*6a50*/  BSYNC.RECONVERGENT B2 ;  /* 0x0000000000027941 */ /* 0x000fea0003800200 */
.L_x_8572:
[----:B------:R-:W-:Y:S01]  /*6a60*/  @P3 F2FP.F16.F32.PACK_AB R138, RZ, R138 ;  /* 0x0000008aff8a323e */ /* 0x000fe200000000ff */
[----:B------:R-:W-:-:S03]  /*6a70*/  @P3 FFMA.FTZ R75, R196, R140, R75 ;  /* 0x0000008cc44b3223 */ /* 0x000fc6000001004b */
[----:B------:R-:W-:-:S07]  /*6a80*/  @P3 PRMT R127, R127, 0x5410, R138 ;  /* 0x000054107f7f3816 */ /* 0x000fce000000008a */
.L_x_8558:
[----:B------:R-:W-:Y:S05]  /*6a90*/  BSYNC.RECONVERGENT B1 ;  /* 0x0000000000017941 */ /* 0x000fea0003800200 */
.L_x_8555:
        /* <DEDUP_REMOVED lines=12> */
.L_x_8508:
[----:B------:R-:W-:Y:S05]  /*6b60*/  BSYNC B0 ;  /* 0x0000000000007941 */ /* 0x000fea0003800000 */
.L_x_8507:
        /* <DEDUP_REMOVED lines=209> */
.L_x_8512:
        /* <DEDUP_REMOVED lines=8> */
.L_x_8576:
[----:B------:R-:W-:Y:S05]  /*7900*/  BSYNC B1 ;  /* 0x0000000000017941 */ /* 0x000fea0003800000 */
.L_x_8575:
        /* <DEDUP_REMOVED lines=8> */
.L_x_8577:
[----:B------:R-:W-:Y:S01]  /*7990*/  FADD.FTZ R140, R140, R193 ;  /* 0x000000c18c8c7221 */ /* 0x000fe20000010000 */
[----:B------:R-:W-:-:S04]  /*79a0*/  HFMA2 R204, -RZ, RZ, 0, 1.1920928955078125e-07 ;  /* 0x00000002ffcc7431 */ /* 0x000fc800000001ff */
[----:B------:R-:W-:Y:S02]  /*79b0*/  MOV R203, R140 ;  /* 0x0000008c00cb7202 */ /* 0x000fe40000000f00 */
[----:B------:R-:W-:-:S07]  /*79c0*/  MOV R141, R201 ;  /* 0x000000c9008d7202 */ /* 0x000fce0000000f00 */
[----:B------:R-:W-:Y:S05]  /*79d0*/  WARPSYNC.COLLECTIVE R202, `(.L_x_8578) ;  /* 0x00000000ca087348 */ /* 0x000fea0003c00000 */
[----:B------:R0:W1:Y:S02]  /*79e0*/  SHFL.BFLY P1, R201, R203, R204, R205 ;  /* 0x0c0000cccbc97389 */ /* 0x00006400000200cd */
[----:B01----:R-:W-:Y:S05]  /*79f0*/  ENDCOLLECTIVE ;  /* 0x000000000000791b */ /* 0x003fea0003800000 */
.L_x_8578:
[----:B------:R-:W-:-:S05]  /*7a00*/  FADD.FTZ R141, R141, R198 ;  /* 0x000000c68d8d7221 */ /* 0x000fca0000010000 */
[----:B------:R-:W-:Y:S02]  /*7a10*/  MOV R203, R141 ;  /* 0x0000008d00cb7202 */ /* 0x000fe40000000f00 */
[----:B------:R-:W-:-:S07]  /*7a20*/  MOV R195, R201 ;  /* 0x000000c900c37202 */ /* 0x000fce0000000f00 */
[----:B------:R-:W-:Y:S05]  /*7a30*/  WARPSYNC.COLLECTIVE R202, `(.L_x_8579) ;  /* 0x00000000ca087348 */ /* 0x000fea0003c00000 */
[----:B------:R0:W1:Y:S02]  /*7a40*/  SHFL.BFLY P1, R201, R203, R204, R205 ;  /* 0x0c0000cccbc97389 */ /* 0x00006400000200cd */
[----:B01----:R-:W-:Y:S05]  /*7a50*/  ENDCOLLECTIVE ;  /* 0x000000000000791b */ /* 0x003fea0003800000 */
.L_x_8579:
[----:B------:R-:W-:Y:S01]  /*7a60*/  FADD.FTZ R195, R140, R195 ;  /* 0x000000c38cc37221 */ /* 0x000fe20000010000 */
[----:B------:R-:W-:-:S04]  /*7a70*/  HFMA2 R204, -RZ, RZ, 0, 2.384185791015625e-07 ;  /* 0x00000004ffcc7431 */ /* 0x000fc800000001ff */
[----:B------:R-:W-:Y:S02]  /*7a80*/  MOV R203, R195 ;  /* 0x000000c300cb7202 */ /* 0x000fe40000000f00 */
[----:B------:R-:W-:-:S07]  /*7a90*/  MOV R194, R201 ;  /* 0x000000c900c27202 */ /* 0x000fce0000000f00 */
[----:B------:R-:W-:Y:S05]  /*7aa0*/  WARPSYNC.COLLECTIVE R202, `(.L_x_8580) ;  /* 0x00000000ca087348 */ /* 0x000fea0003c00000 */
[----:B------:R0:W1:Y:S02]  /*7ab0*/  SHFL.BFLY P1, R201, R203, R204, R205 ;  /* 0x0c0000cccbc97389 */ /* 0x00006400000200cd */
[----:B01----:R-:W-:Y:S05]  /*7ac0*/  ENDCOLLECTIVE ;  /* 0x000000000000791b */ /* 0x003fea0003800000 */
.L_x_8580:
[----:B------:R-:W-:-:S05]  /*7ad0*/  FADD.FTZ R194, R141, R194 ;  /* 0x000000c28dc27221 */ /* 0x000fca0000010000 */
[----:B------:R-:W-:Y:S02]  /*7ae0*/  MOV R203, R194 ;  /* 0x000000c200cb7202 */ /* 0x000fe40000000f00 */
[----:B------:R-:W-:-:S07]  /*7af0*/  MOV R196, R201 ;  /* 0x000000c900c47202 */ /* 0x000fce0000000f00 */
[----:B------:R-:W-:Y:S05]  /*7b00*/  WARPSYNC.COLLECTIVE R202, `(.L_x_8581) ;  /* 0x00000000ca087348 */ /* 0x000fea0003c00000 */
[----:B------:R0:W1:Y:S02]  /*7b10*/  SHFL.BFLY P1, R201, R203, R204, R205 ;  /* 0x0c0000cccbc97389 */ /* 0x00006400000200cd */
[----:B01----:R-:W-:Y:S05]  /*7b20*/  ENDCOLLECTIVE ;  /* 0x000000000000791b */ /* 0x003fea0003800000 */
.L_x_8581:
[----:B------:R-:W-:Y:S01]  /*7b30*/  FADD.FTZ R196, R195, R196 ;  /* 0x000000c4c3c47221 */ /* 0x000fe20000010000 */
[----:B------:R-:W-:-:S04]  /*7b40*/  HFMA2 R204, -RZ, RZ, 0, 4.76837158203125e-07 ;  /* 0x00000008ffcc7431 */ /* 0x000fc800000001ff */
[----:B------:R-:W-:Y:S02]  /*7b50*/  MOV R203, R196 ;  /* 0x000000c400cb7202 */ /* 0x000fe40000000f00 */
[----:B------:R-:W-:-:S07]  /*7b60*/  MOV R197, R201 ;  /* 0x000000c900c57202 */ /* 0x000fce0000000f00 */
[----:B------:R-:W-:Y:S05]  /*7b70*/  WARPSYNC.COLLECTIVE R202, `(.L_x_8582) ;  /* 0x00000000ca087348 */ /* 0x000fea0003c00000 */
[----:B------:R0:W1:Y:S02]  /*7b80*/  SHFL.BFLY P1, R201, R203, R204, R205 ;  /* 0x0c0000cccbc97389 */ /* 0x00006400000200cd */
[----:B01----:R-:W-:Y:S05]  /*7b90*/  ENDCOLLECTIVE ;  /* 0x000000000000791b */ /* 0x003fea0003800000 */
.L_x_8582:
[----:B------:R-:W-:-:S05]  /*7ba0*/  FADD.FTZ R197, R194, R197 ;  /* 0x000000c5c2c57221 */ /* 0x000fca0000010000 */
[----:B------:R-:W-:Y:S02]  /*7bb0*/  MOV R203, R197 ;  /* 0x000000c500cb7202 */ /* 0x000fe40000000f00 */
[----:B------:R-:W-:-:S07]  /*7bc0*/  MOV R193, R201 ;  /* 0x000000c900c17202 */ /* 0x000fce0000000f00 */
[----:B------:R-:W-:Y:S05]  /*7bd0*/  WARPSYNC.COLLECTIVE R202, `(.L_x_8583) ;  /* 0x00000000ca087348 */ /* 0x000fea0003c00000 */
[----:B------:R0:W1:Y:S02]  /*7be0*/  SHFL.BFLY P1, R201, R203, R204, R205 ;  /* 0x0c0000cccbc97389 */ /* 0x00006400000200cd */
[----:B01----:R-:W-:Y:S05]  /*7bf0*/  ENDCOLLECTIVE ;  /* 0x000000000000791b */ /* 0x003fea0003800000 */
.L_x_8583:
[----:B------:R-:W-:Y:S01]  /*7c00*/  FADD.FTZ R199, R196, R193 ;  /* 0x000000c1c4c77221 */ /* 0x000fe20000010000 */
[----:B------:R-:W-:-:S04]  /*7c10*/  HFMA2 R204, -RZ, RZ, 0, 9.5367431640625e-07 ;  /* 0x00000010ffcc7431 */ /* 0x000fc800000001ff */
[----:B------:R-:W-:Y:S02]  /*7c20*/  MOV R203, R199 ;  /* 0x000000c700cb7202 */ /* 0x000fe40000000f00 */
[----:B------:R-:W-:-:S07]  /*7c30*/  MOV R198, R201 ;  /* 0x000000c900c67202 */ /* 0x000fce0000000f00 */
[----:B------:R-:W-:Y:S05]  /*7c40*/  WARPSYNC.COLLECTIVE R202, `(.L_x_8584) ;  /* 0x00000000ca087348 */ /* 0x000fea0003c00000 */
[----:B------:R0:W1:Y:S02]  /*7c50*/  SHFL.BFLY P1, R201, R203, R204, R205 ;  /* 0x0c0000cccbc97389 */ /* 0x00006400000200cd */
[----:B01----:R-:W-:Y:S05]  /*7c60*/  ENDCOLLECTIVE ;  /* 0x000000000000791b */ /* 0x003fea0003800000 */
.L_x_8584:
[----:B------:R-:W-:-:S05]  /*7c70*/  FADD.FTZ R198, R197, R198 ;  /* 0x000000c6c5c67221 */ /* 0x000fca0000010000 */
[----:B------:R-:W-:Y:S02]  /*7c80*/  MOV R203, R198 ;  /* 0x000000c600cb7202 */ /* 0x000fe40000000f00 */
[----:B------:R-:W-:-:S07]  /*7c90*/  MOV R200, R201 ;  /* 0x000000c900c87202 */ /* 0x000fce0000000f00 */
[----:B------:R-:W-:Y:S05]  /*7ca0*/  WARPSYNC.COLLECTIVE R202, `(.L_x_8585) ;  /* 0x00000000ca087348 */ /* 0x000fea0003c00000 */
[----:B------:R0:W1:Y:S02]  /*7cb0*/  SHFL.BFLY P1, R201, R203, R204, R205 ;  /* 0x0c0000cccbc97389 */ /* 0x00006400000200cd */
[----:B01----:R-:W-:Y:S05]  /*7cc0*/  ENDCOLLECTIVE ;  /* 0x000000000000791b */ /* 0x003fea0003800000 */
.L_x_8585:
[----:B------:R-:W-:Y:S05]  /*7cd0*/  BRA `(.L_x_8586) ;  /* 0xffffff9800f87947 */ /* 0x000fea000383ffff */
.L_x_8587:
        /* <DEDUP_REMOVED lines=10> */
.L_x_14538:


//--------------------- .text._ZN10layer_norm13ln_bwd_kernelINS_13Kernel_traitsI6__halfS2_fS2_fjLj768ELj1ELj4ELj1ELj16ENS_18Kernel_traits_baseILj768ES2_S2_fS2_fjLj128EEEEELb1ELb0ELb0ELb0EEEvNS_9BwdParamsE --------------------------
	.section	.text._ZN10layer_norm13ln_bwd_kernelINS_13Kernel_traitsI6__halfS2_fS2_fjLj768ELj1ELj4ELj1ELj16ENS_18Kernel_traits_baseILj768ES2_S2_fS2_fjLj128EEEEELb1ELb0ELb0ELb0EEEvNS_9BwdParamsE,"ax",@progbits
	.align	128
        .global         _ZN10layer_norm13ln_bwd_kernelINS_13Kernel_traitsI6__halfS2_fS2_fjLj768ELj1ELj4ELj1ELj16ENS_18Kernel_traits_baseILj768ES2_S2_fS2_fjLj128EEEEELb1ELb0ELb0ELb0EEEvNS_9BwdParamsE
        .type           _ZN10layer_norm13ln_bwd_kernelINS_13Kernel_traitsI6__halfS2_fS2_fjLj768ELj1ELj4ELj1ELj16ENS_18Kernel_traits_baseILj768ES2_S2_fS2_fjLj128EEEEELb1ELb0ELb0ELb0EEEvNS_9BwdParamsE,@function
        .size           _ZN10layer_norm13ln_bwd_kernelINS_13Kernel_traitsI6__halfS2_fS2_fjLj768ELj1ELj4ELj1ELj16ENS_18Kernel_traits_baseILj768ES2_S2_fS2_fjLj128EEEEELb1ELb0ELb0ELb0EEEvNS_9BwdParamsE,(.L_x_14539 - _ZN10layer_norm13ln_bwd_kernelINS_13Kernel_traitsI6__halfS2_fS2_fjLj768ELj1ELj4ELj1ELj16ENS_18Kernel_traits_baseILj768ES2_S2_fS2_fjLj128EEEEELb1ELb0ELb0ELb0EEEvNS_9BwdParamsE)
        .other          _ZN10layer_norm13ln_bwd_kernelINS_13Kernel_traitsI6__halfS2_fS2_fjLj768ELj1ELj4ELj1ELj16ENS_18Kernel_traits_baseILj768ES2_S2_fS2_fjLj128EEEEELb1ELb0ELb0ELb0EEEvNS_9BwdParamsE,@"STO_CUDA_ENTRY STV_DEFAULT"
_ZN10layer_norm13ln_bwd_kernelINS_13Kernel_traitsI6__halfS2_fS2_fjLj768ELj1ELj4ELj1ELj16ENS_18Kernel_traits_baseILj768ES2_S2_fS2_fjLj128EEEEELb1ELb0ELb0ELb0EEEvNS_9BwdParamsE:
.text._ZN10layer_norm13ln_bwd_kernelINS_13Kernel_traitsI6__halfS2_fS2_fjLj768ELj1ELj4ELj1ELj16ENS_18Kernel_traits_baseILj768ES2_S2_fS2_fjLj128EEEEELb1ELb0ELb0ELb0EEEvNS_9BwdParamsE:
        /* <DEDUP_REMOVED lines=93> */
.L_x_8618:
[----:B------:R-:W0:Y:S01]  /*05d0*/  @P0 LDC.64 R108, c[0x0][0x3e0] ;  /* 0x0000f800ff6c0b82 */ /* 0x000e220000000a00 */
[----:B------:R-:W2:Y:S01]  /*05e0*/  LDL R112, [R1+0x8] ;  /* 0x0000080001707983 */ /* 0x000ea20000100800 */
[----:B0-----:R-:W-:-:S05]  /*05f0*/  @P0 IMAD.WIDE R108, R159, 0x2, R108 ;  /* 0x000000029f6c0825 */ /* 0x001fca00078e026c */
[----:B------:R0:W3:Y:S02]  /*0600*/  @P0 LDG.E.U16 R0, desc[UR6][R108.64] ;  /* 0x000000066c000981 */ /* 0x0000e4000c1e1500 */
[----:B0-----:R-:W0:Y:S02]  /*0610*/  LDC.64 R108, c[0x0][0x3c0] ;  /* 0x0000f000ff6c7b82 */ /* 0x001e240000000a00 */
[----:B0-----:R-:W-:-:S05]  /*0620*/  IMAD.WIDE R108, R159, 0x4, R108 ;  /* 0x000000049f6c7825 */ /* 0x001fca00078e026c */
[----:B------:R0:W4:Y:S01]  /*0630*/  LDG.E R142, desc[UR6][R108.64] ;  /* 0x000000066c8e7981 */ /* 0x000122000c1e1900 */
[----:B------:R-:W1:Y:S01]  /*0640*/  S2R R110, SR_TID.X ;  /* 0x00000000006e7919 */ /* 0x000e620000002100 */
[----:B0-----:R-:W0:Y:S01]  /*0650*/  LDC.64 R108, c[0x0][0x3c8] ;  /* 0x0000f200ff6c7b82 */ /* 0x001e220000000a00 */
[----:B------:R-:W-:Y:S01]  /*0660*/  MOV R111, UR15 ;  /* 0x0000000f006f7c02 */ /* 0x000fe20008000f00 */
[----:B------:R-:W-:-:S04]  /*0670*/  HFMA2 R4, -RZ, RZ, 1.875, 0 ;  /* 0x3f800000ff047431 */ /* 0x000fc800000001ff */
[----:B------:R3:W-:Y:S01]  /*0680*/  STL [R1+0xc], R111 ;  /* 0x00000c6f01007387 */ /* 0x0007e20000100800 */
[----:B0-----:R-:W-:-:S05]  /*0690*/  IMAD.WIDE R108, R159, 0x4, R108 ;  /* 0x000000049f6c7825 */ /* 0x001fca00078e026c */
[----:B-----5:R1:W5:Y:S01]  /*06a0*/  LDG.E R13, desc[UR6][R108.64] ;  /* 0x000000066c0d7981 */ /* 0x020362000c1e1900 */
[----:B------:R-:W-:Y:S01]  /*06b0*/  ISETP.NE.AND P2, PT, RZ, UR8, PT ;  /* 0x00000008ff007c0c */ /* 0x000fe2000bf45270 */
[----:B------:R-:W-:Y:S01]  /*06c0*/  BSSY.RECONVERGENT B0, `(.L_x_8589) ;  /* 0x000006a000007945 */ /* 0x000fe20003800200 */
[----:B------:R-:W-:Y:S01]  /*06d0*/  HFMA2 R149, -RZ, RZ, 0, 0 ;  /* 0x00000000ff957431 */ /* 0x000fe200000001ff */
[----:B------:R-:W-:Y:S02]  /*06e0*/  MOV R150, RZ ;  /* 0x000000ff00967202 */ /* 0x000fe40000000f00 */
[----:B-1----:R-:W-:-:S05]  /*06f0*/  LOP3.LUT R108, R110, 0x1f, RZ, 0xc0, !PT ;  /* 0x0000001f6e6c7812 */ /* 0x002fca00078ec0ff */
[----:B------:R0:W-:Y:S01]  /*0700*/  STL [R1+0x10], R108 ;  /* 0x0000106c01007387 */ /* 0x0001e20000100800 */
[C---:B--2---:R-:W-:Y:S02]  /*0710*/  ISETP.GE.U32.AND P5, PT, R112.reuse, 0x20, PT ;  /* 0x000000207000780c */ /* 0x044fe40003fa6070 */
[C---:B------:R-:W-:Y:S02]  /*0720*/  ISETP.GE.U32.AND P4, PT, R112.reuse, 0x40, PT ;  /* 0x000000407000780c */ /* 0x040fe40003f86070 */
[----:B------:R-:W-:Y:S01]  /*0730*/  ISETP.GE.U32.AND P3, PT, R112, 0x60, PT ;  /* 0x000000607000780c */ /* 0x000fe20003f66070 */
[----:B---3--:R-:W-:Y:S02]  /*0740*/  @P0 HADD2.F32 R4, -RZ, R0.H0_H0 ;  /* 0x20000000ff040230 */ /* 0x008fe40000004100 */
[----:B------:R-:W-:-:S05]  /*0750*/  IMAD R0, R159, R111, RZ ;  /* 0x0000006f9f007224 */ /* 0x000fca00078e02ff */
[----:B------:R-:W-:-:S04]  /*0760*/  SHF.R.S32.HI R111, RZ, 0x1f, R0 ;  /* 0x0000001fff6f7819 */ /* 0x000fc80000011400 */
[----:B------:R-:W-:-:S04]  /*0770*/  LEA.HI R0, R111, R0, RZ, 0x3 ;  /* 0x000000006f007211 */ /* 0x000fc800078f18ff */
[----:B------:R-:W-:-:S04]  /*0780*/  LEA.HI.SX32 R0, R0, R108, 0x1d ;  /* 0x0000006c00007211 */ /* 0x000fc800078feaff */
[----:B------:R-:W-:Y:S02]  /*0790*/  MOV R148, R0 ;  /* 0x0000000000947202 */ /* 0x000fe40000000f00 */
[----:B----4-:R-:W-:Y:S01]  /*07a0*/  FSEL R142, R142, RZ, !P2 ;  /* 0x000000ff8e8e7208 */ /* 0x010fe20005000000 */
[----:B0-----:R-:W-:Y:S06]  /*07b0*/  @!P5 BRA `(.L_x_8590) ;  /* 0x000000040068d947 */ /* 0x001fec0003800000 */
[----:B------:R-:W0:Y:S08]  /*07c0*/  LDC.64 R112, c[0x0][0x3a8] ;  /* 0x0000ea00ff707b82 */ /* 0x000e300000000a00 */
[----:B------:R-:W1:Y:S01]  /*07d0*/  LDC.64 R108, c[0x0][0x428] ;  /* 0x00010a00ff6c7b82 */ /* 0x000e620000000a00 */
[----:B------:R-:W-:-:S07]  /*07e0*/  ISETP.NE.U32.AND P1, PT, RZ, UR10, PT ;  /* 0x0000000aff007c0c */ /* 0x000fce000bf25070 */
[----:B------:R-:W2:Y:S01]  /*07f0*/  LDC.64 R148, c[0x0][0x3b0] ;  /* 0x0000ec00ff947b82 */ /* 0x000ea20000000a00 */
[----:B0-----:R-:W-:-:S05]  /*0800*/  IMAD.WIDE.U32 R112, R0, 0x20, R112 ;  /* 0x0000002000707825 */ /* 0x001fca00078e0070 */
[----:B------:R-:W3:Y:S01]  /*0810*/  LDG.E.128 R128, desc[UR6][R112.64] ;  /* 0x0000000670807981 */ /* 0x000ee2000c1e1d00 */
[----:B-1----:R-:W-:-:S06]  /*0820*/  IMAD.WIDE.U32 R108, R0, 0x10, R108 ;  /* 0x00000010006c7825 */ /* 0x002fcc00078e006c */
[----:B------:R-:W4:Y:S01]  /*0830*/  LDG.E.128 R108, desc[UR6][R108.64] ;  /* 0x000000066c6c7981 */ /* 0x000f22000c1e1d00 */
[----:B------:R-:W-:-:S03]  /*0840*/  ISETP.NE.AND.EX P1, PT, RZ, UR11, PT, P1 ;  /* 0x0000000bff007c0c */ /* 0x000fc6000bf25310 */
[----:B------:R-:W4:Y:S10]  /*0850*/  LDG.E.128 R112, desc[UR6][R112.64+0x10] ;  /* 0x0000100670707981 */ /* 0x000f34000c1e1d00 */
[----:B------:R-:W0:Y:S02]  /*0860*/  @P1 LDC.64 R14, c[0x0][0x438] ;  /* 0x00010e00ff0e1b82 */ /* 0x000e240000000a00 */
[----:B0-----:R-:W-:-:S05]  /*0870*/  @P1 IMAD.WIDE.U32 R14, R0, 0x20, R14 ;  /* 0x00000020000e1825 */ /* 0x001fca00078e000e */
[----:B------:R-:W5:Y:S04]  /*0880*/  @P1 LDG.E.128 R28, desc[UR6][R14.64] ;  /* 0x000000060e1c1981 */ /* 0x000f68000c1e1d00 */
[----:B------:R2:W5:Y:S02]  /*0890*/  @P1 LDG.E.128 R24, desc[UR6][R14.64+0x10] ;  /* 0x000010060e181981 */ /* 0x000564000c1e1d00 */
[----:B--2---:R-:W-:-:S06]  /*08a0*/  IMAD.WIDE.U32 R14, R0, 0x8, R148 ;  /* 0x00000008000e7825 */ /* 0x004fcc00078e0094 */
[----:B------:R-:W5:Y:S01]  /*08b0*/  LDG.E.64 R14, desc[UR6][R14.64] ;  /* 0x000000060e0e7981 */ /* 0x000f62000c1e1b00 */
[----:B------:R-:W-:Y:S02]  /*08c0*/  HADD2.F32 R162, -RZ, R88.H0_H0 ;  /* 0x20000058ffa27230 */ /* 0x000fe40000004100 */
[----:B------:R-:W-:Y:S02]  /*08d0*/  HADD2.F32 R164, -RZ, R89.H0_H0 ;  /* 0x20000059ffa47230 */ /* 0x000fe40000004100 */
[--C-:B------:R-:W-:Y:S02]  /*08e0*/  HADD2.F32 R155, -RZ, R90.reuse.H0_H0 ;  /* 0x2000005aff9b7230 */ /* 0x100fe40000004100 */
[----:B------:R-:W-:Y:S02]  /*08f0*/  HADD2.F32 R151, -RZ, R91.H0_H0 ;  /* 0x2000005bff977230 */ /* 0x000fe40000004100 */
[----:B------:R-:W-:Y:S02]  /*0900*/  HADD2.F32 R152, -RZ, R90.H1_H1 ;  /* 0x3000005aff987230 */ /* 0x000fe40000004100 */
[----:B------:R-:W-:-:S02]  /*0910*/  HADD2.F32 R161, -RZ, R89.H1_H1 ;  /* 0x30000059ffa17230 */ /* 0x000fc40000004100 */
[----:B------:R-:W-:Y:S01]  /*0920*/  HADD2.F32 R125, -RZ, R91.H1_H1 ;  /* 0x3000005bff7d7230 */ /* 0x000fe20000004100 */
[----:B------:R-:W-:Y:S01]  /*0930*/  IADD3 R148, PT, PT, R0, 0x20, RZ ;  /* 0x0000002000947810 */ /* 0x000fe20007ffe0ff */
[----:B---3--:R-:W-:-:S04]  /*0940*/  FADD.FTZ R128, -R142, R128 ;  /* 0x000000808e807221 */ /* 0x008fc80000010100 */
[C---:B-----5:R-:W-:Y:S01]  /*0950*/  FMUL.FTZ R140, R13.reuse, R128 ;  /* 0x000000800d8c7220 */ /* 0x060fe20000410000 */
[--C-:B----4-:R-:W-:Y:S02]  /*0960*/  HADD2.F32 R3, -RZ, R108.reuse.H0_H0 ;  /* 0x2000006cff037230 */ /* 0x110fe40000004100 */
[----:B------:R-:W-:Y:S01]  /*0970*/  FADD.FTZ R138, -R142, R129 ;  /* 0x000000818e8a7221 */ /* 0x000fe20000010100 */
[----:B------:R-:W-:Y:S02]  /*0980*/  HADD2.F32 R108, -RZ, R108.H1_H1 ;  /* 0x3000006cff6c7230 */ /* 0x000fe40000004100 */
[----:B------:R-:W-:Y:S01]  /*0990*/  FADD.FTZ R52, R52, R3 ;  /* 0x0000000334347221 */ /* 0x000fe20000010000 */
[-C--:B------:R-:W-:Y:S01]  /*09a0*/  FFMA.FTZ R76, R140, R3.reuse, R76 ;  /* 0x000000038c4c7223 */ /* 0x080fe2000001004c */
[----:B------:R-:W-:Y:S01]  /*09b0*/  FMUL.FTZ R162, R162, R3 ;  /* 0x00000003a2a27220 */ /* 0x000fe20000410000 */
[----:B------:R-:W-:Y:S02]  /*09c0*/  HADD2.F32 R3, -RZ, R88.H1_H1 ;  /* 0x30000058ff037230 */ /* 0x000fe40000004100 */
[----:B------:R-:W-:Y:S01]  /*09d0*/  FMUL.FTZ R138, R13, R138 ;  /* 0x0000008a0d8a7220 */ /* 0x000fe20000410000 */
[----:B------:R-:W-:Y:S01]  /*09e0*/  FADD.FTZ R130, -R142, R130 ;  /* 0x000000828e827221 */ /* 0x000fe20000010100 */
[----:B------:R-:W-:Y:S01]  /*09f0*/  FADD.FTZ R53, R53, R108 ;  /* 0x0000006c35357221 */ /* 0x000fe20000010000 */
[----:B------:R-:W-:Y:S01]  /*0a00*/  FMUL.FTZ R119, R3, R108 ;  /* 0x0000006c03777220 */ /* 0x000fe20000410000 */
[----:B------:R-:W-:-:S02]  /*0a10*/  HADD2.F32 R3, -RZ, R109.H0_H0 ;  /* 0x2000006dff037230 */ /* 0x000fc40000004100 */
[----:B------:R-:W-:Y:S01]  /*0a20*/  FFMA.FTZ R77, R138, R108, R77 ;  /* 0x0000006c8a4d7223 */ /* 0x000fe2000001004d */
[----:B------:R-:W-:Y:S01]  /*0a30*/  FMUL.FTZ R133, R13, R130 ;  /* 0x000000820d857220 */ /* 0x000fe20000410000 */
[C---:B------:R-:W-:Y:S01]  /*0a40*/  FADD.FTZ R108, -R142.reuse, R131 ;  /* 0x000000838e6c7221 */ /* 0x040fe20000010100 */
[C---:B------:R-:W-:Y:S01]  /*0a50*/  FADD.FTZ R112, -R142.reuse, R112 ;  /* 0x000000708e707221 */ /* 0x040fe20000010100 */
[----:B------:R-:W-:Y:S01]  /*0a60*/  FADD.FTZ R114, -R142, R114 ;  /* 0x000000728e727221 */ /* 0x000fe20000010100 */
[----:B------:R-:W-:Y:S01]  /*0a70*/  FADD.FTZ R54, R54, R3 ;  /* 0x0000000336367221 */ /* 0x000fe20000010000 */
[-C--:B------:R-:W-:Y:S01]  /*0a80*/  FFMA.FTZ R78, R133, R3.reuse, R78 ;  /* 0x00000003854e7223 */ /* 0x080fe2000001004e */
[----:B------:R-:W-:Y:S01]  /*0a90*/  FMUL.FTZ R164, R164, R3 ;  /* 0x00000003a4a47220 */ /* 0x000fe20000410000 */
[----:B------:R-:W-:Y:S02]  /*0aa0*/  HADD2.F32 R7, -RZ, R110.H0_H0 ;  /* 0x2000006eff077230 */ /* 0x000fe40000004100 */
[C---:B------:R-:W-:Y:S01]  /*0ab0*/  FMUL.FTZ R3, R13.reuse, R108 ;  /* 0x0000006c0d037220 */ /* 0x040fe20000410000 */
[----:B------:R-:W-:Y:S01]  /*0ac0*/  FMUL.FTZ R5, R13, R112 ;  /* 0x000000700d057220 */ /* 0x000fe20000410000 */
[----:B------:R-:W-:-:S02]  /*0ad0*/  HADD2.F32 R11, -RZ, R111.H0_H0 ;  /* 0x2000006fff0b7230 */ /* 0x000fc40000004100 */
[----:B------:R-:W-:Y:S01]  /*0ae0*/  FADD.FTZ R108, -R142, R113 ;  /* 0x000000718e6c7221 */ /* 0x000fe20000010100 */
[----:B------:R-:W-:Y:S01]  /*0af0*/  FMUL.FTZ R9, R13, R114 ;  /* 0x000000720d097220 */ /* 0x000fe20000410000 */
[----:B------:R-:W-:Y:S01]  /*0b00*/  FADD.FTZ R48, R48, R7 ;  /* 0x0000000730307221 */ /* 0x000fe20000010000 */
[-C--:B------:R-:W-:Y:S01]  /*0b10*/  FFMA.FTZ R72, R5, R7.reuse, R72 ;  /* 0x0000000705487223 */ /* 0x080fe20000010048 */
[----:B------:R-:W-:Y:S01]  /*0b20*/  FMUL.FTZ R155, R155, R7 ;  /* 0x000000079b9b7220 */ /* 0x000fe20000410000 */
[----:B------:R-:W-:Y:S02]  /*0b30*/  HADD2.F32 R110, -RZ, R110.H1_H1 ;  /* 0x3000006eff6e7230 */ /* 0x000fe40000004100 */
[----:B------:R-:W-:Y:S01]  /*0b40*/  FMUL.FTZ R7, R13, R108 ;  /* 0x0000006c0d077220 */ /* 0x000fe20000410000 */
[----:B------:R-:W-:Y:S02]  /*0b50*/  HADD2.F32 R128, -RZ, R109.H1_H1 ;  /* 0x3000006dff807230 */ /* 0x000fe40000004100 */
[----:B------:R-:W-:Y:S01]  /*0b60*/  FADD.FTZ R50, R50, R11 ;  /* 0x0000000b32327221 */ /* 0x000fe20000010000 */
[-C--:B------:R-:W-:Y:S01]  /*0b70*/  FFMA.FTZ R74, R9, R11.reuse, R74 ;  /* 0x0000000b094a7223 */ /* 0x080fe2000001004a */
[----:B------:R-:W-:Y:S01]  /*0b80*/  FMUL.FTZ R151, R151, R11 ;  /* 0x0000000b97977220 */ /* 0x000fe20000410000 */
[----:B------:R-:W-:Y:S01]  /*0b90*/  FADD.FTZ R11, RZ, R162 ;  /* 0x000000a2ff0b7221 */ /* 0x000fe20000010000 */
[----:B------:R-:W-:Y:S01]  /*0ba0*/  FFMA.FTZ R109, R140, R162, RZ ;  /* 0x000000a28c6d7223 */ /* 0x000fe200000100ff */
[----:B------:R-:W-:Y:S01]  /*0bb0*/  FADD.FTZ R49, R49, R110 ;  /* 0x0000006e31317221 */ /* 0x000fe20000010000 */
[-C--:B------:R-:W-:Y:S01]  /*0bc0*/  FFMA.FTZ R73, R7, R110.reuse, R73 ;  /* 0x0000006e07497223 */ /* 0x080fe20000010049 */
[----:B------:R-:W-:Y:S01]  /*0bd0*/  FMUL.FTZ R152, R152, R110 ;  /* 0x0000006e98987220 */ /* 0x000fe20000410000 */
[----:B------:R-:W-:Y:S01]  /*0be0*/  FADD.FTZ R11, R11, R119 ;  /* 0x000000770b0b7221 */ /* 0x000fe20000010000 */
[----:B------:R-:W-:Y:S01]  /*0bf0*/  FFMA.FTZ R110, R138, R119, R109 ;  /* 0x000000778a6e7223 */ /* 0x000fe2000001006d */
[----:B------:R0:W-:Y:S01]  /*0c00*/  STL [R1], R119 ;  /* 0x0000007701007387 */ /* 0x0001e20000100800 */
[----:B------:R-:W-:Y:S01]  /*0c10*/  FMUL.FTZ R161, R161, R128 ;  /* 0x00000080a1a17220 */ /* 0x000fe20000410000 */
[----:B------:R-:W-:Y:S01]  /*0c20*/  FADD.FTZ R112, R11, R164 ;  /* 0x000000a40b707221 */ /* 0x000fe20000010000 */
[----:B------:R-:W-:-:S03]  /*0c30*/  FFMA.FTZ R110, R133, R164, R110 ;  /* 0x000000a4856e7223 */ /* 0x000fc6000001006e */
[----:B------:R-:W-:Y:S01]  /*0c40*/  FADD.FTZ R112, R112, R161 ;  /* 0x000000a170707221 */ /* 0x000fe20000010000 */
[----:B------:R-:W-:-:S03]  /*0c50*/  FFMA.FTZ R110, R3, R161, R110 ;  /* 0x000000a1036e7223 */ /* 0x000fc6000001006e */
        /* <DEDUP_REMOVED lines=15> */
[----:B0-----:R-:W-:-:S07]  /*0d50*/  FFMA.FTZ R149, R11, R125, R110 ;  /* 0x0000007d0b957223 */ /* 0x001fce000001006e */
.L_x_8590:
[----:B------:R-:W-:Y:S05]  /*0d60*/  BSYNC.RECONVERGENT B0 ;  /* 0x0000000000007941 */ /* 0x000fea0003800200 */
.L_x_8589:
[----:B------:R-:W-:Y:S04]  /*0d70*/  BSSY.RECONVERGENT B0, `(.L_x_8591) ;  /* 0x000005c000007945 */ /* 0x000fe80003800200 */
        /* <DEDUP_REMOVED lines=9> */
[----:B-1----:R-:W-:-:S05]  /*0e10*/  IMAD.WIDE.U32 R112, R148, 0x20, R112 ;  /* 0x0000002094707825 */ /* 0x002fca00078e0070 */
[----:B------:R-:W4:Y:S04]  /*0e20*/  LDG.E.128 R128, desc[UR6][R112.64] ;  /* 0x0000000670807981 */ /* 0x000f28000c1e1d00 */
[----:B------:R-:W4:Y:S01]  /*0e30*/  LDG.E.128 R112, desc[UR6][R112.64+0x10] ;  /* 0x0000100670707981 */ /* 0x000f22000c1e1d00 */
[----:B0-----:R-:W-:-:S05]  /*0e40*/  @P1 IMAD.WIDE.U32 R120, R148, 0x20, R120 ;  /* 0x0000002094781825 */ /* 0x001fca00078e0078 */
[----:B------:R-:W5:Y:S04]  /*0e50*/  @P1 LDG.E.128 R20, desc[UR6][R120.64] ;  /* 0x0000000678141981 */ /* 0x000f68000c1e1d00 */
[----:B------:R2:W5:Y:S02]  /*0e60*/  @P1 LDG.E.128 R16, desc[UR6][R120.64+0x10] ;  /* 0x0000100678101981 */ /* 0x000564000c1e1d00 */
[----:B--2---:R-:W-:-:S06]  /*0e70*/  IMAD.WIDE.U32 R120, R148, 0x8, R146 ;  /* 0x0000000894787825 */ /* 0x004fcc00078e0092 */
[----:B------:R-:W5:Y:S01]  /*0e80*/  LDG.E.64 R120, desc[UR6][R120.64] ;  /* 0x0000000678787981 */ /* 0x000f62000c1e1b00 */
[--C-:B------:R-:W-:Y:S02]  /*0e90*/  HADD2.F32 R2, -RZ, R84.reuse.H0_H0 ;  /* 0x20000054ff027230 */ /* 0x100fe40000004100 */
[--C-:B------:R-:W-:Y:S02]  /*0ea0*/  HADD2.F32 R163, -RZ, R85.reuse.H0_H0 ;  /* 0x20000055ffa37230 */ /* 0x100fe40000004100 */
[----:B------:R-:W-:Y:S02]  /*0eb0*/  HADD2.F32 R160, -RZ, R85.H1_H1 ;  /* 0x30000055ffa07230 */ /* 0x000fe40000004100 */
[----:B------:R-:W-:Y:S02]  /*0ec0*/  HADD2.F32 R165, -RZ, R84.H1_H1 ;  /* 0x30000054ffa57230 */ /* 0x000fe40000004100 */
[----:B------:R-:W-:Y:S02]  /*0ed0*/  HADD2.F32 R147, -RZ, R86.H0_H0 ;  /* 0x20000056ff937230 */ /* 0x000fe40000004100 */
[----:B------:R-:W-:-:S02]  /*0ee0*/  HADD2.F32 R143, -RZ, R87.H0_H0 ;  /* 0x20000057ff8f7230 */ /* 0x000fc40000004100 */
[----:B------:R-:W-:Y:S01]  /*0ef0*/  HADD2.F32 R145, -RZ, R86.H1_H1 ;  /* 0x30000056ff917230 */ /* 0x000fe20000004100 */
[----:B------:R-:W-:Y:S01]  /*0f00*/  IADD3 R148, PT, PT, R148, 0x20, RZ ;  /* 0x0000002094947810 */ /* 0x000fe20007ffe0ff */
[----:B---3--:R-:W-:-:S05]  /*0f10*/  HADD2.F32 R119, -RZ, R108.H0_H0 ;  /* 0x2000006cff777230 */ /* 0x008fca0000004100 */
[----:B------:R-:W-:Y:S01]  /*0f20*/  FMUL.FTZ R12, R2, R119 ;  /* 0x00000077020c7220 */ /* 0x000fe20000410000 */
[C---:B----4-:R-:W-:Y:S01]  /*0f30*/  FADD.FTZ R130, -R142.reuse, R130 ;  /* 0x000000828e827221 */ /* 0x050fe20000010100 */
[--C-:B------:R-:W-:Y:S02]  /*0f40*/  HADD2.F32 R2, -RZ, R109.reuse.H0_H0 ;  /* 0x2000006dff027230 */ /* 0x100fe40000004100 */
[----:B------:R-:W-:Y:S01]  /*0f50*/  FADD.FTZ R6, -R142, R131 ;  /* 0x000000838e067221 */ /* 0x000fe20000010100 */
[----:B-----5:R-:W-:Y:S01]  /*0f60*/  FMUL.FTZ R127, R13, R130 ;  /* 0x000000820d7f7220 */ /* 0x020fe20000410000 */
[----:B------:R-:W-:Y:S02]  /*0f70*/  HADD2.F32 R109, -RZ, R109.H1_H1 ;  /* 0x3000006dff6d7230 */ /* 0x000fe40000004100 */
[----:B------:R-:W-:Y:S01]  /*0f80*/  FADD.FTZ R46, R46, R2 ;  /* 0x000000022e2e7221 */ /* 0x000fe20000010000 */
[-C--:B------:R-:W-:Y:S01]  /*0f90*/  FMUL.FTZ R163, R163, R2.reuse ;  /* 0x00000002a3a37220 */ /* 0x080fe20000410000 */
[----:B------:R-:W-:Y:S01]  /*0fa0*/  FFMA.FTZ R70, R127, R2, R70 ;  /* 0x000000027f467223 */ /* 0x000fe20000010046 */
[----:B------:R-:W-:Y:S01]  /*0fb0*/  FMUL.FTZ R2, R13, R6 ;  /* 0x000000060d027220 */ /* 0x000fe20000410000 */
[C---:B------:R-:W-:Y:S01]  /*0fc0*/  FADD.FTZ R128, -R142.reuse, R128 ;  /* 0x000000808e807221 */ /* 0x040fe20000010100 */
[----:B------:R-:W-:Y:S01]  /*0fd0*/  FADD.FTZ R6, -R142, R112 ;  /* 0x000000708e067221 */ /* 0x000fe20000010100 */
[----:B------:R-:W-:-:S02]  /*0fe0*/  HADD2.F32 R108, -RZ, R108.H1_H1 ;  /* 0x3000006cff6c7230 */ /* 0x000fc40000004100 */
[----:B------:R-:W-:Y:S01]  /*0ff0*/  FADD.FTZ R47, R47, R109 ;  /* 0x0000006d2f2f7221 */ /* 0x000fe20000010000 */
[-C--:B------:R-:W-:Y:S01]  /*1000*/  FFMA.FTZ R71, R2, R109.reuse, R71 ;  /* 0x0000006d02477223 */ /* 0x080fe20000010047 */
[----:B------:R-:W-:Y:S01]  /*1010*/  FMUL.FTZ R160, R160, R109 ;  /* 0x0000006da0a07220 */ /* 0x000fe20000410000 */
[C---:B------:R-:W-:Y:S01]  /*1020*/  FMUL.FTZ R146, R13.reuse, R128 ;  /* 0x000000800d927220 */ /* 0x040fe20000410000 */
[C---:B------:R-:W-:Y:S01]  /*1030*/  FADD.FTZ R136, -R142.reuse, R129 ;  /* 0x000000818e887221 */ /* 0x040fe20000010100 */
[----:B------:R-:W-:Y:S02]  /*1040*/  HADD2.F32 R109, -RZ, R110.H0_H0 ;  /* 0x2000006eff6d7230 */ /* 0x000fe40000004100 */
        /* <DEDUP_REMOVED lines=9> */
[--C-:B------:R-:W-:Y:S01]  /*10e0*/  HADD2.F32 R109, -RZ, R111.reuse.H0_H0 ;  /* 0x2000006fff6d7230 */ /* 0x100fe20000004100 */
[----:B------:R0:W-:Y:S01]  /*10f0*/  STL [R1+0x4], R12 ;  /* 0x0000040c01007387 */ /* 0x0001e20000100800 */
[----:B------:R-:W-:Y:S01]  /*1100*/  FMUL.FTZ R10, R13, R10 ;  /* 0x0000000a0d0a7220 */ /* 0x000fe20000410000 */
[----:B------:R-:W-:Y:S01]  /*1110*/  FADD.FTZ R150, R150, R165 ;  /* 0x000000a596967221 */ /* 0x000fe20000010000 */
[----:B------:R-:W-:-:S02]  /*1120*/  HADD2.F32 R124, -RZ, R111.H1_H1 ;  /* 0x3000006fff7c7230 */ /* 0x000fc40000004100 */
[----:B------:R-:W-:Y:S01]  /*1130*/  FADD.FTZ R42, R42, R109 ;  /* 0x0000006d2a2a7221 */ /* 0x000fe20000010000 */
[-C--:B------:R-:W-:Y:S01]  /*1140*/  FFMA.FTZ R66, R10, R109.reuse, R66 ;  /* 0x0000006d0a427223 */ /* 0x080fe20000010042 */
[----:B------:R-:W-:Y:S01]  /*1150*/  FMUL.FTZ R143, R143, R109 ;  /* 0x0000006d8f8f7220 */ /* 0x000fe20000410000 */
[----:B0-----:R-:W-:Y:S01]  /*1160*/  FFMA.FTZ R12, R136, R165, R149 ;  /* 0x000000a5880c7223 */ /* 0x001fe20000010095 */
[----:B------:R-:W-:-:S03]  /*1170*/  FADD.FTZ R109, R150, R163 ;  /* 0x000000a3966d7221 */ /* 0x000fc60000010000 */
[----:B------:R-:W-:Y:S01]  /*1180*/  FFMA.FTZ R111, R127, R163, R12 ;  /* 0x000000a37f6f7223 */ /* 0x000fe2000001000c */
        /* <DEDUP_REMOVED lines=26> */
.L_x_8592:
[----:B------:R-:W-:Y:S05]  /*1330*/  BSYNC.RECONVERGENT B0 ;  /* 0x0000000000007941 */ /* 0x000fea0003800200 */
.L_x_8591:
        /* <DEDUP_REMOVED lines=11> */
[----:B------:R-:W4:Y:S04]  /*13f0*/  LDG.E.128 R116, desc[UR6][R116.64] ;  /* 0x0000000674747981 */ /* 0x000f28000c1e1d00 */
[----:B------:R-:W4:Y:S01]  /*1400*/  LDG.E.128 R112, desc[UR6][R112.64+0x10] ;  /* 0x0000100670707981 */ /* 0x000f22000c1e1d00 */
[----:B--2---:R-:W-:-:S04]  /*1410*/  IMAD.WIDE.U32 R128, R148, 0x8, R128 ;  /* 0x0000000894807825 */ /* 0x004fc800078e0080 */
[----:B0-----:R-:W-:-:S05]  /*1420*/  @P1 IMAD.WIDE.U32 R122, R148, 0x20, R122 ;  /* 0x00000020947a1825 */ /* 0x001fca00078e007a */
[----:B------:R0:W5:Y:S04]  /*1430*/  @P1 LDG.E.128 R92, desc[UR6][R122.64] ;  /* 0x000000067a5c1981 */ /* 0x000168000c1e1d00 */
[----:B------:R0:W5:Y:S04]  /*1440*/  @P1 LDG.E.128 R96, desc[UR6][R122.64+0x10] ;  /* 0x000010067a601981 */ /* 0x000168000c1e1d00 */
[----:B------:R0:W5:Y:S01]  /*1450*/  LDG.E.64 R122, desc[UR6][R128.64] ;  /* 0x00000006807a7981 */ /* 0x000162000c1e1b00 */
[----:B------:R-:W-:Y:S02]  /*1460*/  HADD2.F32 R157, -RZ, R80.H0_H0 ;  /* 0x20000050ff9d7230 */ /* 0x000fe40000004100 */
[----:B------:R-:W-:-:S02]  /*1470*/  HADD2.F32 R144, -RZ, R81.H0_H0 ;  /* 0x20000051ff907230 */ /* 0x000fc40000004100 */
[----:B------:R-:W-:Y:S02]  /*1480*/  HADD2.F32 R154, -RZ, R80.H1_H1 ;  /* 0x30000050ff9a7230 */ /* 0x000fe40000004100 */
[--C-:B------:R-:W-:Y:S02]  /*1490*/  HADD2.F32 R135, -RZ, R82.reuse.H0_H0 ;  /* 0x20000052ff877230 */ /* 0x100fe40000004100 */
[----:B------:R-:W-:Y:S02]  /*14a0*/  HADD2.F32 R139, -RZ, R81.H1_H1 ;  /* 0x30000051ff8b7230 */ /* 0x000fe40000004100 */
[----:B------:R-:W-:Y:S02]  /*14b0*/  HADD2.F32 R132, -RZ, R82.H1_H1 ;  /* 0x30000052ff847230 */ /* 0x000fe40000004100 */
[C---:B---3--:R-:W-:Y:S01]  /*14c0*/  FADD.FTZ R158, -R142.reuse, R108 ;  /* 0x0000006c8e9e7221 */ /* 0x048fe20000010100 */
[C---:B------:R-:W-:Y:S01]  /*14d0*/  FADD.FTZ R156, -R142.reuse, R109 ;  /* 0x0000006d8e9c7221 */ /* 0x040fe20000010100 */
[----:B------:R-:W-:-:S02]  /*14e0*/  FADD.FTZ R110, -R142, R110 ;  /* 0x0000006e8e6e7221 */ /* 0x000fc40000010100 */
[C---:B-----5:R-:W-:Y:S01]  /*14f0*/  FMUL.FTZ R158, R13.reuse, R158 ;  /* 0x0000009e0d9e7220 */ /* 0x060fe20000410000 */
[--C-:B----4-:R-:W-:Y:S02]  /*1500*/  HADD2.F32 R109, -RZ, R116.reuse.H0_H0 ;  /* 0x20000074ff6d7230 */ /* 0x110fe40000004100 */
[----:B------:R-:W-:Y:S01]  /*1510*/  FADD.FTZ R108, -R142, R111 ;  /* 0x0000006f8e6c7221 */ /* 0x000fe20000010100 */
[----:B------:R-:W-:Y:S02]  /*1520*/  HADD2.F32 R116, -RZ, R116.H1_H1 ;  /* 0x30000074ff747230 */ /* 0x000fe40000004100 */
[----:B------:R-:W-:Y:S01]  /*1530*/  FMUL.FTZ R153, R13, R110 ;  /* 0x0000006e0d997220 */ /* 0x000fe20000410000 */
[----:B------:R-:W-:Y:S01]  /*1540*/  FADD.FTZ R36, R36, R109 ;  /* 0x0000006d24247221 */ /* 0x000fe20000010000 */
[-C--:B------:R-:W-:Y:S01]  /*1550*/  FFMA.FTZ R60, R158, R109.reuse, R60 ;  /* 0x0000006d9e3c7223 */ /* 0x080fe2000001003c */
[----:B------:R-:W-:Y:S01]  /*1560*/  FMUL.FTZ R157, R157, R109 ;  /* 0x0000006d9d9d7220 */ /* 0x000fe20000410000 */
[----:B------:R-:W-:-:S02]  /*1570*/  HADD2.F32 R109, -RZ, R117.H0_H0 ;  /* 0x20000075ff6d7230 */ /* 0x000fc40000004100 */
[----:B------:R-:W-:Y:S01]  /*1580*/  FADD.FTZ R112, -R142, R112 ;  /* 0x000000708e707221 */ /* 0x000fe20000010100 */
[C---:B------:R-:W-:Y:S01]  /*1590*/  FMUL.FTZ R141, R13.reuse, R108 ;  /* 0x0000006c0d8d7220 */ /* 0x040fe20000410000 */
[----:B------:R-:W-:Y:S02]  /*15a0*/  HADD2.F32 R108, -RZ, R118.H0_H0 ;  /* 0x20000076ff6c7230 */ /* 0x000fe40000004100 */
[----:B------:R-:W-:Y:S01]  /*15b0*/  FMUL.FTZ R156, R13, R156 ;  /* 0x0000009c0d9c7220 */ /* 0x000fe20000410000 */
[----:B------:R-:W-:Y:S01]  /*15c0*/  FADD.FTZ R38, R38, R109 ;  /* 0x0000006d26267221 */ /* 0x000fe20000010000 */
[-C--:B------:R-:W-:Y:S01]  /*15d0*/  FFMA.FTZ R62, R153, R109.reuse, R62 ;  /* 0x0000006d993e7223 */ /* 0x080fe2000001003e */
[----:B------:R-:W-:Y:S01]  /*15e0*/  FMUL.FTZ R144, R144, R109 ;  /* 0x0000006d90907220 */ /* 0x000fe20000410000 */
[----:B------:R-:W-:Y:S01]  /*15f0*/  FMUL.FTZ R137, R13, R112 ;  /* 0x000000700d897220 */ /* 0x000fe20000410000 */
[----:B------:R-:W-:Y:S01]  /*1600*/  FMUL.FTZ R154, R154, R116 ;  /* 0x000000749a9a7220 */ /* 0x000fe20000410000 */
[----:B------:R-:W-:Y:S01]  /*1610*/  FADD.FTZ R109, R150, R157 ;  /* 0x0000009d966d7221 */ /* 0x000fe20000010000 */
[----:B------:R-:W-:Y:S01]  /*1620*/  FFMA.FTZ R149, R158, R157, R149 ;  /* 0x0000009d9e957223 */ /* 0x000fe20000010095 */
[----:B------:R-:W-:Y:S01]  /*1630*/  FADD.FTZ R134, -R142, R113 ;  /* 0x000000718e867221 */ /* 0x000fe20000010100 */
[----:B------:R-:W-:-:S02]  /*1640*/  HADD2.F32 R110, -RZ, R117.H1_H1 ;  /* 0x30000075ff6e7230 */ /* 0x000fc40000004100 */
[----:B------:R-:W-:Y:S01]  /*1650*/  FADD.FTZ R32, R32, R108 ;  /* 0x0000006c20207221 */ /* 0x000fe20000010000 */
[-C--:B------:R-:W-:Y:S01]  /*1660*/  FFMA.FTZ R56, R137, R108.reuse, R56 ;  /* 0x0000006c89387223 */ /* 0x080fe20000010038 */
[----:B------:R-:W-:Y:S01]  /*1670*/  FMUL.FTZ R135, R135, R108 ;  /* 0x0000006c87877220 */ /* 0x000fe20000410000 */
[----:B------:R-:W-:Y:S02]  /*1680*/  HADD2.F32 R118, -RZ, R118.H1_H1 ;  /* 0x30000076ff767230 */ /* 0x000fe40000004100 */
[----:B------:R-:W-:Y:S01]  /*1690*/  FADD.FTZ R109, R109, R154 ;  /* 0x0000009a6d6d7221 */ /* 0x000fe20000010000 */
[----:B------:R-:W-:Y:S01]  /*16a0*/  FFMA.FTZ R108, R156, R154, R149 ;  /* 0x0000009a9c6c7223 */ /* 0x000fe20000010095 */
        /* <DEDUP_REMOVED lines=34> */
[----:B0-----:R-:W-:-:S07]  /*18d0*/  FFMA.FTZ R149, R116, R117, R111 ;  /* 0x0000007574957223 */ /* 0x001fce000001006f */
.L_x_8594:
[----:B------:R-:W-:Y:S05]  /*18e0*/  BSYNC.RECONVERGENT B0 ;  /* 0x0000000000007941 */ /* 0x000fea0003800200 */
.L_x_8593:
        /* <DEDUP_REMOVED lines=22> */
.L_x_8630:
        /* <DEDUP_REMOVED lines=15> */
[-CC-:B------:R-:W-:Y:S01]  /*1b40*/  FFMA.FTZ R109, R7, R114.reuse, R115.reuse ;  /* 0x00000072076d7223 */ /* 0x180fe20000010073 */
[----:B------:R-:W-:Y:S01]  /*1b50*/  LOP3.LUT P5, RZ, R15, 0xff0000, RZ, 0xc0, !PT ;  /* 0x00ff00000fff7812 */ /* 0x000fe200078ac0ff */
[----:B------:R-:W-:Y:S01]  /*1b60*/  FADD.FTZ R112, R151, -R108 ;  /* 0x8000006c97707221 */ /* 0x000fe20000010000 */
[----:B------:R-:W-:Y:S01]  /*1b70*/  FFMA.FTZ R108, R5, R114, R115 ;  /* 0x00000072056c7223 */ /* 0x000fe20000010073 */
[----:B------:R-:W-:Y:S01]  /*1b80*/  FADD.FTZ R128, R125, -R110 ;  /* 0x8000006e7d807221 */ /* 0x000fe20000010000 */
[----:B------:R-:W-:Y:S01]  /*1b90*/  FADD.FTZ R110, R152, -R109 ;  /* 0x8000006d986e7221 */ /* 0x000fe20000010000 */
[----:B-----5:R-:W-:Y:S01]  /*1ba0*/  FMUL.FTZ R113, R13, R112 ;  /* 0x000000700d717220 */ /* 0x020fe20000410000 */
[----:B------:R-:W-:Y:S01]  /*1bb0*/  FADD.FTZ R108, R155, -R108 ;  /* 0x8000006c9b6c7221 */ /* 0x000fe20000010000 */
[C---:B------:R-:W-:Y:S01]  /*1bc0*/  FMUL.FTZ R119, R13.reuse, R128 ;  /* 0x000000800d777220 */ /* 0x040fe20000410000 */
[----:B------:R-:W-:Y:S01]  /*1bd0*/  FMUL.FTZ R111, R13, R110 ;  /* 0x0000006e0d6f7220 */ /* 0x000fe20000410000 */
[----:B------:R-:W-:Y:S01]  /*1be0*/  FMUL.FTZ R113, R113, R4 ;  /* 0x0000000471717220 */ /* 0x000fe20000410000 */
[----:B------:R-:W-:Y:S01]  /*1bf0*/  FMUL.FTZ R109, R13, R108 ;  /* 0x0000006c0d6d7220 */ /* 0x000fe20000410000 */
[-C--:B------:R-:W-:Y:S01]  /*1c00*/  FMUL.FTZ R119, R119, R4.reuse ;  /* 0x0000000477777220 */ /* 0x080fe20000410000 */
[-C--:B------:R-:W-:Y:S01]  /*1c10*/  FMUL.FTZ R111, R111, R4.reuse ;  /* 0x000000046f6f7220 */ /* 0x080fe20000410000 */
[----:B------:R-:W-:Y:S01]  /*1c20*/  FMUL.FTZ R113, R113, UR14 ;  /* 0x0000000e71717c20 */ /* 0x000fe20008410000 */
[----:B------:R-:W-:Y:S01]  /*1c30*/  FMUL.FTZ R109, R109, R4 ;  /* 0x000000046d6d7220 */ /* 0x000fe20000410000 */
[----:B------:R-:W-:Y:S01]  /*1c40*/  ISETP.GE.U32.AND P2, PT, R14, RZ, PT ;  /* 0x000000ff0e00720c */ /* 0x000fe20003f46070 */
[----:B------:R-:W-:Y:S01]  /*1c50*/  FMUL.FTZ R111, R111, UR14 ;  /* 0x0000000e6f6f7c20 */ /* 0x000fe20008410000 */
[----:B------:R-:W-:Y:S01]  /*1c60*/  LOP3.LUT P6, RZ, R15, 0xff, RZ, 0xc0, !PT ;  /* 0x000000ff0fff7812 */ /* 0x000fe200078cc0ff */
[----:B------:R-:W-:Y:S01]  /*1c70*/  FMUL.FTZ R109, R109, UR14 ;  /* 0x0000000e6d6d7c20 */ /* 0x000fe20008410000 */
[----:B------:R-:W-:Y:S01]  /*1c80*/  FSEL R113, R113, RZ, P5 ;  /* 0x000000ff71717208 */ /* 0x000fe20002800000 */
[----:B------:R-:W-:Y:S01]  /*1c90*/  FMUL.FTZ R119, R119, UR14 ;  /* 0x0000000e77777c20 */ /* 0x000fe20008410000 */
[----:B------:R-:W-:Y:S01]  /*1ca0*/  LOP3.LUT P5, RZ, R15, 0xff00, RZ, 0xc0, !PT ;  /* 0x0000ff000fff7812 */ /* 0x000fe200078ac0ff */
[----:B------:R-:W-:Y:S01]  /*1cb0*/  FFMA.FTZ R112, R3, R114, R115 ;  /* 0x0000007203707223 */ /* 0x000fe20000010073 */
[----:B------:R-:W-:-:S02]  /*1cc0*/  ISETP.GE.U32.AND.EX P2, PT, R15, 0x1000000, PT, P2 ;  /* 0x010000000f00780c */ /* 0x000fc40003f46120 */
[----:B------:R-:W-:Y:S01]  /*1cd0*/  FSEL R109, R109, RZ, P6 ;  /* 0x000000ff6d6d7208 */ /* 0x000fe20003000000 */
[----:B------:R-:W-:Y:S01]  /*1ce0*/  FADD.FTZ R112, R161, -R112 ;  /* 0x80000070a1707221 */ /* 0x000fe20000010000 */
[----:B------:R-:W-:Y:S02]  /*1cf0*/  FSEL R110, R111, RZ, P5 ;  /* 0x000000ff6f6e7208 */ /* 0x000fe40002800000 */
[----:B------:R-:W-:Y:S02]  /*1d00*/  FSEL R108, R119, RZ, P2 ;  /* 0x000000ff776c7208 */ /* 0x000fe40001000000 */
[----:B------:R-:W-:Y:S01]  /*1d10*/  F2FP.F16.F32.PACK_AB R110, R110, R109 ;  /* 0x0000006d6e6e723e */ /* 0x000fe200000000ff */
[----:B------:R-:W-:Y:S01]  /*1d20*/  FFMA.FTZ R109, R133, R114, R115 ;  /* 0x00000072856d7223 */ /* 0x000fe20000010073 */
[----:B------:R-:W-:Y:S01]  /*1d30*/  F2FP.F16.F32.PACK_AB R111, R108, R113 ;  /* 0x000000716c6f723e */ /* 0x000fe200000000ff */
[----:B------:R-:W-:Y:S01]  /*1d40*/  FMUL.FTZ R113, R13, R112 ;  /* 0x000000700d717220 */ /* 0x000fe20000410000 */
[----:B------:R-:W-:Y:S01]  /*1d50*/  LOP3.LUT P2, RZ, R14, 0xff0000, RZ, 0xc0, !PT ;  /* 0x00ff00000eff7812 */ /* 0x000fe2000784c0ff */
[----:B------:R-:W-:Y:S01]  /*1d60*/  FADD.FTZ R108, R164, -R109 ;  /* 0x8000006da46c7221 */ /* 0x000fe20000010000 */
[----:B------:R-:W-:Y:S01]  /*1d70*/  LOP3.LUT P5, RZ, R14, 0xff000000, RZ, 0xc0, !PT ;  /* 0xff0000000eff7812 */ /* 0x000fe200078ac0ff */
[----:B------:R-:W-:-:S02]  /*1d80*/  FMUL.FTZ R113, R113, R4 ;  /* 0x0000000471717220 */ /* 0x000fc40000410000 */
[----:B------:R-:W-:Y:S02]  /*1d90*/  FMUL.FTZ R109, R13, R108 ;  /* 0x0000006c0d6d7220 */ /* 0x000fe40000410000 */
[----:B------:R-:W-:Y:S02]  /*1da0*/  FMUL.FTZ R113, R113, UR14 ;  /* 0x0000000e71717c20 */ /* 0x000fe40008410000 */
[----:B------:R-:W-:-:S03]  /*1db0*/  FMUL.FTZ R109, R109, R4 ;  /* 0x000000046d6d7220 */ /* 0x000fc60000410000 */
[----:B------:R-:W-:Y:S01]  /*1dc0*/  FSEL R108, R113, RZ, P5 ;  /* 0x000000ff716c7208 */ /* 0x000fe20002800000 */
[----:B------:R-:W-:Y:S01]  /*1dd0*/  FMUL.FTZ R109, R109, UR14 ;  /* 0x0000000e6d6d7c20 */ /* 0x000fe20008410000 */
[----:B------:R-:W-:Y:S01]  /*1de0*/  FFMA.FTZ R113, R140, R114, R115 ;  /* 0x000000728c717223 */ /* 0x000fe20000010073 */
[----:B------:R-:W-:-:S03]  /*1df0*/  LOP3.LUT P5, RZ, R14, 0xff00, RZ, 0xc0, !PT ;  /* 0x0000ff000eff7812 */ /* 0x000fc600078ac0ff */
[----:B------:R-:W-:Y:S02]  /*1e00*/  FSEL R109, R109, RZ, P2 ;  /* 0x000000ff6d6d7208 */ /* 0x000fe40001000000 */
[----:B------:R-:W-:Y:S02]  /*1e10*/  LOP3.LUT P2, RZ, R14, 0xff, RZ, 0xc0, !PT ;  /* 0x000000ff0eff7812 */ /* 0x000fe4000784c0ff */
[----:B------:R-:W-:Y:S01]  /*1e20*/  F2FP.F16.F32.PACK_AB R109, R108, R109 ;  /* 0x0000006d6c6d723e */ /* 0x000fe200000000ff */
[----:B------:R-:W-:-:S04]  /*1e30*/  FFMA.FTZ R108, R138, R114, R115 ;  /* 0x000000728a6c7223 */ /* 0x000fc80000010073 */
        /* <DEDUP_REMOVED lines=10> */
[----:B------:R-:W-:Y:S01]  /*1ee0*/  F2FP.F16.F32.PACK_AB R108, R119, R108 ;  /* 0x0000006c776c723e */ /* 0x000fe200000000ff */
[----:B------:R-:W-:Y:S06]  /*1ef0*/  BRA `(.L_x_8601) ;  /* 0x0000000000f47947 */ /* 0x000fec0003800000 */
.L_x_8600:
[-CC-:B------:R-:W-:Y:S01]  /*1f00*/  FFMA.FTZ R101, R140, R114.reuse, R115.reuse ;  /* 0x000000728c657223 */ /* 0x180fe20000010073 */
[-CC-:B------:R-:W-:Y:S01]  /*1f10*/  FFMA.FTZ R102, R138, R114.reuse, R115.reuse ;  /* 0x000000728a667223 */ /* 0x180fe20000010073 */
[----:B------:R-:W-:Y:S01]  /*1f20*/  LOP3.LUT P2, RZ, R14, 0xff, RZ, 0xc0, !PT ;  /* 0x000000ff0eff7812 */ /* 0x000fe2000784c0ff */
[-C--:B------:R-:W-:Y:S01]  /*1f30*/  FFMA.FTZ R104, R3, R114.reuse, R115 ;  /* 0x0000007203687223 */ /* 0x080fe20000010073 */
[----:B------:R-:W-:Y:S01]  /*1f40*/  FADD.FTZ R100, R162, -R101 ;  /* 0x80000065a2647221 */ /* 0x000fe20000010000 */
[----:B-----5:R-:W-:Y:S01]  /*1f50*/  FADD.FTZ R102, R129, -R102 ;  /* 0x8000006681667221 */ /* 0x020fe20000010000 */
[----:B------:R-:W-:Y:S01]  /*1f60*/  LOP3.LUT P5, RZ, R14, 0xff00, RZ, 0xc0, !PT ;  /* 0x0000ff000eff7812 */ /* 0x000fe200078ac0ff */
[----:B------:R-:W-:Y:S01]  /*1f70*/  FFMA.FTZ R106, R5, R114, R115 ;  /* 0x00000072056a7223 */ /* 0x000fe20000010073 */
[C---:B------:R-:W-:Y:S01]  /*1f80*/  FMUL.FTZ R100, R13.reuse, R100 ;  /* 0x000000640d647220 */ /* 0x040fe20000410000 */
[----:B------:R-:W-:Y:S01]  /*1f90*/  FMUL.FTZ R101, R13, R102 ;  /* 0x000000660d657220 */ /* 0x000fe20000410000 */
[----:B------:R-:W-:Y:S01]  /*1fa0*/  FADD.FTZ R104, R161, -R104 ;  /* 0x80000068a1687221 */ /* 0x000fe20000010000 */
[----:B------:R-:W-:Y:S01]  /*1fb0*/  FADD.FTZ R110, R155, -R106 ;  /* 0x8000006a9b6e7221 */ /* 0x000fe20000010000 */
[-C--:B------:R-:W-:Y:S01]  /*1fc0*/  FMUL.FTZ R102, R100, R4.reuse ;  /* 0x0000000464667220 */ /* 0x080fe20000410000 */
[----:B------:R-:W-:Y:S01]  /*1fd0*/  FMUL.FTZ R103, R101, R4 ;  /* 0x0000000465677220 */ /* 0x000fe20000410000 */
[----:B------:R-:W-:-:S02]  /*1fe0*/  LOP3.LUT P6, RZ, R14, 0xff0000, RZ, 0xc0, !PT ;  /* 0x00ff00000eff7812 */ /* 0x000fc400078cc0ff */
[----:B------:R-:W-:Y:S01]  /*1ff0*/  FMUL.FTZ R102, R102, UR14 ;  /* 0x0000000e66667c20 */ /* 0x000fe20008410000 */
[----:B------:R-:W-:-:S04]  /*2000*/  FMUL.FTZ R103, R103, UR14 ;  /* 0x0000000e67677c20 */ /* 0x000fc80008410000 */
[----:B------:R-:W-:Y:S02]  /*2010*/  FSEL R102, R102, RZ, P2 ;  /* 0x000000ff66667208 */ /* 0x000fe40001000000 */
[----:B------:R-:W-:Y:S02]  /*2020*/  FSEL R103, R103, RZ, P5 ;  /* 0x000000ff67677208 */ /* 0x000fe40002800000 */
[----:B------:R-:W-:Y:S02]  /*2030*/  LOP3.LUT P5, RZ, R14, 0xff000000, RZ, 0xc0, !PT ;  /* 0xff0000000eff7812 */ /* 0x000fe400078ac0ff */
[----:B------:R-:W-:Y:S01]  /*2040*/  F2FP.F16.F32.PACK_AB R108, R103, R102 ;  /* 0x00000066676c723e */ /* 0x000fe200000000ff */
[----:B------:R-:W-:Y:S01]  /*2050*/  FFMA.FTZ R103, R133, R114, R115 ;  /* 0x0000007285677223 */ /* 0x000fe20000010073 */
[----:B------:R-:W-:-:S03]  /*2060*/  LOP3.LUT P2, RZ, R15, 0xff, RZ, 0xc0, !PT ;  /* 0x000000ff0fff7812 */ /* 0x000fc6000784c0ff */
[----:B------:R-:W-:Y:S01]  /*2070*/  FADD.FTZ R102, R164, -R103 ;  /* 0x80000067a4667221 */ /* 0x000fe20000010000 */
[----:B------:R-:W-:-:S03]  /*2080*/  FFMA.FTZ R103, R7, R114, R115 ;  /* 0x0000007207677223 */ /* 0x000fc60000010073 */
[C---:B------:R-:W-:Y:S01]  /*2090*/  FMUL.FTZ R102, R13.reuse, R102 ;  /* 0x000000660d667220 */ /* 0x040fe20000410000 */
[----:B------:R-:W-:Y:S01]  /*20a0*/  FADD.FTZ R112, R152, -R103 ;  /* 0x8000006798707221 */ /* 0x000fe20000010000 */
[C---:B------:R-:W-:Y:S01]  /*20b0*/  FMUL.FTZ R103, R13.reuse, R104 ;  /* 0x000000680d677220 */ /* 0x040fe20000410000 */
[C---:B------:R-:W-:Y:S01]  /*20c0*/  FMUL.FTZ R104, R13.reuse, R110 ;  /* 0x0000006e0d687220 */ /* 0x040fe20000410000 */
[----:B------:R-:W-:Y:S01]  /*20d0*/  FMUL.FTZ R106, R102, R4 ;  /* 0x00000004666a7220 */ /* 0x000fe20000410000 */
        /* <DEDUP_REMOVED lines=8> */
[----:B------:R-:W-:Y:S01]  /*2160*/  FSEL R106, R106, RZ, P6 ;  /* 0x000000ff6a6a7208 */ /* 0x000fe20003000000 */
[----:B------:R-:W-:Y:S01]  /*2170*/  FMUL.FTZ R111, R110, UR14 ;  /* 0x0000000e6e6f7c20 */ /* 0x000fe20008410000 */
[----:B------:R-:W-:Y:S01]  /*2180*/  FSEL R107, R107, RZ, P5 ;  /* 0x000000ff6b6b7208 */ /* 0x000fe20002800000 */
[----:B------:R-:W-:Y:S01]  /*2190*/  FADD.FTZ R112, R125, -R112 ;  /* 0x800000707d707221 */ /* 0x000fe20000010000 */
[----:B------:R-:W-:-:S02]  /*21a0*/  FSEL R110, R109, RZ, P2 ;  /* 0x000000ff6d6e7208 */ /* 0x000fc40001000000 */
[----:B------:R-:W-:Y:S01]  /*21b0*/  F2FP.F16.F32.PACK_AB R109, R107, R106 ;  /* 0x0000006a6b6d723e */ /* 0x000fe200000000ff */
[----:B------:R-:W-:Y:S01]  /*21c0*/  FFMA.FTZ R106, R9, R114, R115 ;  /* 0x00000072096a7223 */ /* 0x000fe20000010073 */
[----:B------:R-:W-:Y:S01]  /*21d0*/  LOP3.LUT P6, RZ, R15, 0xff00, RZ, 0xc0, !PT ;  /* 0x0000ff000fff7812 */ /* 0x000fe200078cc0ff */
[----:B------:R-:W-:Y:S01]  /*21e0*/  FMUL.FTZ R107, R13, R112 ;  /* 0x000000700d6b7220 */ /* 0x000fe20000410000 */
[----:B------:R-:W-:Y:S01]  /*21f0*/  ISETP.GE.U32.AND P2, PT, R14, RZ, PT ;  /* 0x000000ff0e00720c */ /* 0x000fe20003f46070 */
[----:B------:R-:W-:Y:S01]  /*2200*/  FADD.FTZ R106, R151, -R106 ;  /* 0x8000006a976a7221 */ /* 0x000fe20000010000 */
[----:B------:R-:W-:Y:S01]  /*2210*/  FSEL R111, R111, RZ, P6 ;  /* 0x000000ff6f6f7208 */ /* 0x000fe20003000000 */
[----:B------:R-:W-:Y:S01]  /*2220*/  FMUL.FTZ R112, R107, R4 ;  /* 0x000000046b707220 */ /* 0x000fe20000410000 */
[----:B------:R-:W-:Y:S01]  /*2230*/  LOP3.LUT P5, RZ, R15, 0xff0000, RZ, 0xc0, !PT ;  /* 0x00ff00000fff7812 */ /* 0x000fe200078ac0ff */
[----:B------:R-:W-:Y:S01]  /*2240*/  FMUL.FTZ R106, R13, R106 ;  /* 0x0000006a0d6a7220 */ /* 0x000fe20000410000 */
[----:B------:R-:W-:Y:S01]  /*2250*/  F2FP.F16.F32.PACK_AB R110, R111, R110 ;  /* 0x0000006e6f6e723e */ /* 0x000fe200000000ff */
[----:B------:R-:W-:Y:S01]  /*2260*/  FMUL.FTZ R112, R112, UR14 ;  /* 0x0000000e70707c20 */ /* 0x000fe20008410000 */
[----:B------:R-:W-:Y:S01]  /*2270*/  ISETP.GE.U32.AND.EX P2, PT, R15, 0x1000000, PT, P2 ;  /* 0x010000000f00780c */ /* 0x000fe20003f46120 */
[----:B------:R-:W-:-:S03]  /*2280*/  FMUL.FTZ R111, R106, R4 ;  /* 0x000000046a6f7220 */ /* 0x000fc60000410000 */
[----:B------:R-:W-:Y:S01]  /*2290*/  FSEL R112, R112, RZ, P2 ;  /* 0x000000ff70707208 */ /* 0x000fe20001000000 */
[----:B------:R-:W-:-:S05]  /*22a0*/  FMUL.FTZ R111, R111, UR14 ;  /* 0x0000000e6f6f7c20 */ /* 0x000fca0008410000 */
[----:B------:R-:W-:-:S04]  /*22b0*/  FSEL R111, R111, RZ, P5 ;  /* 0x000000ff6f6f7208 */ /* 0x000fc80002800000 */
[----:B------:R-:W-:-:S07]  /*22c0*/  F2FP.F16.F32.PACK_AB R111, R112, R111 ;  /* 0x0000006f706f723e */ /* 0x000fce00000000ff */
.L_x_8601:
        /* <DEDUP_REMOVED lines=8> */
.L_x_8599:
[----:B------:R-:W-:Y:S05]  /*2350*/  BSYNC.RECONVERGENT B1 ;  /* 0x0000000000017941 */ /* 0x000fea0003800200 */
.L_x_8598:
[----:B------:R-:W-:Y:S04]  /*2360*/  BSSY.RECONVERGENT B1, `(.L_x_8602) ;  /* 0x0000089000017945 */ /* 0x000fe80003800200 */
[----:B------:R-:W-:Y:S05]  /*2370*/  @!P4 BRA `(.L_x_8603) ;  /* 0x00000008001cc947 */ /* 0x000fea0003800000 */
[----:B------:R2:W5:Y:S01]  /*2380*/  LDL R129, [R1+0x4] ;  /* 0x0000040001817983 */ /* 0x0005620000100800 */
[----:B------:R-:W-:-:S04]  /*2390*/  ISETP.NE.U32.AND P1, PT, RZ, UR12, PT ;  /* 0x0000000cff007c0c */ /* 0x000fc8000bf25070 */
[----:B------:R-:W-:-:S13]  /*23a0*/  ISETP.NE.AND.EX P1, PT, RZ, UR13, PT, P1 ;  /* 0x0000000dff007c0c */ /* 0x000fda000bf25310 */
[----:B--2---:R-:W-:Y:S05]  /*23b0*/  @!P1 BRA `(.L_x_8604) ;  /* 0x0000000000f89947 */ /* 0x004fea0003800000 */
[-CC-:B------:R-:W-:Y:S01]  /*23c0*/  FFMA.FTZ R100, R146, R114.reuse, R115.reuse ;  /* 0x0000007292647223 */ /* 0x180fe20000010073 */
[-CC-:B------:R-:W-:Y:S01]  /*23d0*/  FFMA.FTZ R102, R136, R114.reuse, R115.reuse ;  /* 0x0000007288667223 */ /* 0x180fe20000010073 */
[----:B------:R-:W-:Y:S01]  /*23e0*/  LOP3.LUT P2, RZ, R120, 0xff, RZ, 0xc0, !PT ;  /* 0x000000ff78ff7812 */ /* 0x000fe2000784c0ff */
[-CC-:B------:R-:W-:Y:S01]  /*23f0*/  FFMA.FTZ R106, R6, R114.reuse, R115.reuse ;  /* 0x00000072066a7223 */ /* 0x180fe20000010073 */
[----:B-----5:R-:W-:Y:S01]  /*2400*/  FADD.FTZ R100, R129, -R100 ;  /* 0x8000006481647221 */ /* 0x020fe20000010000 */
[----:B------:R-:W-:Y:S01]  /*2410*/  FADD.FTZ R102, R165, -R102 ;  /* 0x80000066a5667221 */ /* 0x000fe20000010000 */
[----:B------:R-:W-:Y:S01]  /*2420*/  LOP3.LUT P4, RZ, R120, 0xff00, RZ, 0xc0, !PT ;  /* 0x0000ff0078ff7812 */ /* 0x000fe2000788c0ff */
[----:B-1----:R-:W-:Y:S01]  /*2430*/  FFMA.FTZ R112, R8, R114, R115 ;  /* 0x0000007208707223 */ /* 0x002fe20000010073 */
[C---:B------:R-:W-:Y:S01]  /*2440*/  FMUL.FTZ R100, R13.reuse, R100 ;  /* 0x000000640d647220 */ /* 0x040fe20000410000 */
[----:B------:R-:W-:Y:S01]  /*2450*/  FMUL.FTZ R101, R13, R102 ;  /* 0x000000660d657220 */ /* 0x000fe20000410000 */
[----:B------:R-:W-:Y:S01]  /*2460*/  FADD.FTZ R110, R147, -R106 ;  /* 0x8000006a936e7221 */ /* 0x000fe20000010000 */
[----:B------:R-:W-:Y:S01]  /*2470*/  FADD.FTZ R112, R145, -R112 ;  /* 0x8000007091707221 */ /* 0x000fe20000010000 */
[-C--:B------:R-:W-:Y:S01]  /*2480*/  FMUL.FTZ R102, R100, R4.reuse ;  /* 0x0000000464667220 */ /* 0x080fe20000410000 */
[----:B------:R-:W-:Y:S01]  /*2490*/  FMUL.FTZ R103, R101, R4 ;  /* 0x0000000465677220 */ /* 0x000fe20000410000 */
[----:B------:R-:W-:Y:S01]  /*24a0*/  LOP3.LUT P5, RZ, R121, 0xff, RZ, 0xc0, !PT ;  /* 0x000000ff79ff7812 */ /* 0x000fe200078ac0ff */
[----:B------:R-:W-:Y:S01]  /*24b0*/  FMUL.FTZ R105, R13, R112 ;  /* 0x000000700d697220 */ /* 0x000fe20000410000 */
[----:B------:R-:W-:Y:S01]  /*24c0*/  FMUL.FTZ R102, R102, UR14 ;  /* 0x0000000e66667c20 */ /* 0x000fe20008410000 */
[----:B------:R-:W-:Y:S01]  /*24d0*/  FMUL.FTZ R103, R103, UR14 ;  /* 0x0000000e67677c20 */ /* 0x000fe20008410000 */
[----:B------:R-:W-:-:S03]  /*24e0*/  LOP3.LUT P6, RZ, R121, 0xff00, RZ, 0xc0, !PT ;  /* 0x0000ff0079ff7812 */ /* 0x000fc600078cc0ff */
[----:B------:R-:W-:Y:S02]  /*24f0*/  FSEL R102, R102, RZ, P2 ;  /* 0x000000ff66667208 */ /* 0x000fe40001000000 */
[----:B------:R-:W-:Y:S02]  /*2500*/  FSEL R103, R103, RZ, P4 ;  /* 0x000000ff67677208 */ /* 0x000fe40002000000 */
[----:B------:R-:W-:Y:S02]  /*2510*/  LOP3.LUT P2, RZ, R120, 0xff0000, RZ, 0xc0, !PT ;  /* 0x00ff000078ff7812 */ /* 0x000fe4000784c0ff */
[----:B------:R-:W-:Y:S01]  /*2520*/  F2FP.F16.F32.PACK_AB R108, R103, R102 ;  /* 0x00000066676c723e */ /* 0x000fe200000000ff */
[-CC-:B------:R-:W-:Y:S01]  /*2530*/  FFMA.FTZ R102, R127, R114.reuse, R115.reuse ;  /* 0x000000727f667223 */ /* 0x180fe20000010073 */
[----:B------:R-:W-:Y:S01]  /*2540*/  FFMA.FTZ R103, R2, R114, R115 ;  /* 0x0000007202677223 */ /* 0x000fe20000010073 */
[----:B------:R-:W-:Y:S02]  /*2550*/  LOP3.LUT P4, RZ, R120, 0xff000000, RZ, 0xc0, !PT ;  /* 0xff00000078ff7812 */ /* 0x000fe4000788c0ff */
[----:B------:R-:W-:Y:S01]  /*2560*/  FADD.FTZ R102, R163, -R102 ;  /* 0x80000066a3667221 */ /* 0x000fe20000010000 */
[----:B------:R-:W-:-:S03]  /*2570*/  FADD.FTZ R104, R160, -R103 ;  /* 0x80000067a0687221 */ /* 0x000fc60000010000 */
[C---:B------:R-:W-:Y:S01]  /*2580*/  FMUL.FTZ R102, R13.reuse, R102 ;  /* 0x000000660d667220 */ /* 0x040fe20000410000 */
        /* <DEDUP_REMOVED lines=13> */
[----:B------:R-:W-:Y:S02]  /*2660*/  FSEL R110, R109, RZ, P5 ;  /* 0x000000ff6d6e7208 */ /* 0x000fe40002800000 */
[----:B------:R-:W-:Y:S01]  /*2670*/  F2FP.F16.F32.PACK_AB R109, R107, R106 ;  /* 0x0000006a6b6d723e */ /* 0x000fe200000000ff */
[-CC-:B------:R-:W-:Y:S01]  /*2680*/  FFMA.FTZ R106, R10, R114.reuse, R115.reuse ;  /* 0x000000720a6a7223 */ /* 0x180fe20000010073 */
[----:B------:R-:W-:Y:S01]  /*2690*/  FFMA.FTZ R107, R12, R114, R115 ;  /* 0x000000720c6b7223 */ /* 0x000fe20000010073 */
[----:B------:R-:W-:-:S02]  /*26a0*/  F2FP.F16.F32.PACK_AB R110, R111, R110 ;  /* 0x0000006e6f6e723e */ /* 0x000fc400000000ff */
[----:B------:R-:W-:Y:S01]  /*26b0*/  FADD.FTZ R106, R143, -R106 ;  /* 0x8000006a8f6a7221 */ /* 0x000fe20000010000 */
[----:B------:R-:W-:Y:S01]  /*26c0*/  FADD.FTZ R112, R124, -R107 ;  /* 0x8000006b7c707221 */ /* 0x000fe20000010000 */
[----:B------:R-:W-:Y:S02]  /*26d0*/  ISETP.GE.U32.AND P2, PT, R120, RZ, PT ;  /* 0x000000ff7800720c */ /* 0x000fe40003f46070 */
[C---:B------:R-:W-:Y:S01]  /*26e0*/  FMUL.FTZ R106, R13.reuse, R106 ;  /* 0x0000006a0d6a7220 */ /* 0x040fe20000410000 */
[----:B------:R-:W-:Y:S01]  /*26f0*/  FMUL.FTZ R107, R13, R112 ;  /* 0x000000700d6b7220 */ /* 0x000fe20000410000 */
[----:B------:R-:W-:Y:S02]  /*2700*/  LOP3.LUT P4, RZ, R121, 0xff0000, RZ, 0xc0, !PT ;  /* 0x00ff000079ff7812 */ /* 0x000fe4000788c0ff */
[-C--:B------:R-:W-:Y:S01]  /*2710*/  FMUL.FTZ R111, R106, R4.reuse ;  /* 0x000000046a6f7220 */ /* 0x080fe20000410000 */
[----:B------:R-:W-:Y:S01]  /*2720*/  FMUL.FTZ R112, R107, R4 ;  /* 0x000000046b707220 */ /* 0x000fe20000410000 */
[----:B------:R-:W-:-:S02]  /*2730*/  ISETP.GE.U32.AND.EX P2, PT, R121, 0x1000000, PT, P2 ;  /* 0x010000007900780c */ /* 0x000fc40003f46120 */
[----:B------:R-:W-:Y:S01]  /*2740*/  FMUL.FTZ R111, R111, UR14 ;  /* 0x0000000e6f6f7c20 */ /* 0x000fe20008410000 */
[----:B------:R-:W-:-:S04]  /*2750*/  FMUL.FTZ R112, R112, UR14 ;  /* 0x0000000e70707c20 */ /* 0x000fc80008410000 */
[----:B------:R-:W-:Y:S02]  /*2760*/  FSEL R111, R111, RZ, P4 ;  /* 0x000000ff6f6f7208 */ /* 0x000fe40002000000 */
[----:B------:R-:W-:-:S04]  /*2770*/  FSEL R112, R112, RZ, P2 ;  /* 0x000000ff70707208 */ /* 0x000fc80001000000 */
[----:B------:R-:W-:Y:S01]  /*2780*/  F2FP.F16.F32.PACK_AB R111, R112, R111 ;  /* 0x0000006f706f723e */ /* 0x000fe200000000ff */
[----:B------:R-:W-:Y:S06]  /*2790*/  BRA `(.L_x_8605) ;  /* 0x0000000000f47947 */ /* 0x000fec0003800000 */
.L_x_8604:
[-CC-:B-1----:R-:W-:Y:S01]  /*27a0*/  FFMA.FTZ R108, R10, R114.reuse, R115.reuse ;  /* 0x000000720a6c7223 */ /* 0x182fe20000010073 */
[-CC-:B------:R-:W-:Y:S01]  /*27b0*/  FFMA.FTZ R109, R12, R114.reuse, R115.reuse ;  /* 0x000000720c6d7223 */ /* 0x180fe20000010073 */
[-CC-:B------:R-:W-:Y:S01]  /*27c0*/  FFMA.FTZ R110, R8, R114.reuse, R115.reuse ;  /* 0x00000072086e7223 */ /* 0x180fe20000010073 */
[----:B------:R-:W-:Y:S01]  /*27d0*/  ISETP.GE.U32.AND P2, PT, R120, RZ, PT ;  /* 0x000000ff7800720c */ /* 0x000fe20003f46070 */
        /* <DEDUP_REMOVED lines=16> */
[----:B------:R-:W-:Y:S01]  /*28e0*/  LOP3.LUT P5, RZ, R121, 0xff0000, RZ, 0xc0, !PT ;  /* 0x00ff000079ff7812 */ /* 0x000fe200078ac0ff */
[----:B------:R-:W-:Y:S01]  /*28f0*/  FMUL.FTZ R109, R109, UR14 ;  /* 0x0000000e6d6d7c20 */ /* 0x000fe20008410000 */
[----:B------:R-:W-:-:S02]  /*2900*/  LOP3.LUT P4, RZ, R121, 0xff, RZ, 0xc0, !PT ;  /* 0x000000ff79ff7812 */ /* 0x000fc4000788c0ff */
[C---:B------:R-:W-:Y:S02]  /*2910*/  ISETP.GE.U32.AND.EX P2, PT, R121.reuse, 0x1000000, PT, P2 ;  /* 0x010000007900780c */ /* 0x040fe40003f46120 */
[----:B------:R-:W-:Y:S02]  /*2920*/  LOP3.LUT P6, RZ, R121, 0xff00, RZ, 0xc0, !PT ;  /* 0x0000ff0079ff7812 */ /* 0x000fe400078cc0ff */
[----:B------:R-:W-:Y:S02]  /*2930*/  FSEL R113, R113, RZ, P5 ;  /* 0x000000ff71717208 */ /* 0x000fe40002800000 */
[----:B------:R-:W-:Y:S02]  /*2940*/  FSEL R108, R119, RZ, P2 ;  /* 0x000000ff776c7208 */ /* 0x000fe40001000000 */
[----:B------:R-:W-:Y:S02]  /*2950*/  FSEL R109, R109, RZ, P4 ;  /* 0x000000ff6d6d7208 */ /* 0x000fe40002000000 */
[----:B------:R-:W-:-:S02]  /*2960*/  FSEL R110, R111, RZ, P6 ;  /* 0x000000ff6f6e7208 */ /* 0x000fc40003000000 */
[----:B------:R-:W-:Y:S01]  /*2970*/  F2FP.F16.F32.PACK_AB R111, R108, R113 ;  /* 0x000000716c6f723e */ /* 0x000fe200000000ff */
[-CC-:B------:R-:W-:Y:S01]  /*2980*/  FFMA.FTZ R108, R127, R114.reuse, R115.reuse ;  /* 0x000000727f6c7223 */ /* 0x180fe20000010073 */
[----:B------:R-:W-:Y:S01]  /*2990*/  F2FP.F16.F32.PACK_AB R110, R110, R109 ;  /* 0x0000006d6e6e723e */ /* 0x000fe200000000ff */
[----:B------:R-:W-:Y:S01]  /*29a0*/  FFMA.FTZ R109, R2, R114, R115 ;  /* 0x00000072026d7223 */ /* 0x000fe20000010073 */
[C---:B------:R-:W-:Y:S01]  /*29b0*/  LOP3.LUT P2, RZ, R120.reuse, 0xff0000, RZ, 0xc0, !PT ;  /* 0x00ff000078ff7812 */ /* 0x040fe2000784c0ff */
[----:B------:R-:W-:Y:S01]  /*29c0*/  FADD.FTZ R108, R163, -R108 ;  /* 0x8000006ca36c7221 */ /* 0x000fe20000010000 */
[----:B------:R-:W-:Y:S01]  /*29d0*/  LOP3.LUT P4, RZ, R120, 0xff000000, RZ, 0xc0, !PT ;  /* 0xff00000078ff7812 */ /* 0x000fe2000788c0ff */
[----:B------:R-:W-:Y:S02]  /*29e0*/  FADD.FTZ R112, R160, -R109 ;  /* 0x8000006da0707221 */ /* 0x000fe40000010000 */
[C---:B------:R-:W-:Y:S02]  /*29f0*/  FMUL.FTZ R109, R13.reuse, R108 ;  /* 0x0000006c0d6d7220 */ /* 0x040fe40000410000 */
[----:B------:R-:W-:Y:S01]  /*2a00*/  FMUL.FTZ R113, R13, R112 ;  /* 0x000000700d717220 */ /* 0x000fe20000410000 */
[----:B------:R-:W-:Y:S01]  /*2a10*/  FFMA.FTZ R112, R136, R114, R115 ;  /* 0x0000007288707223 */ /* 0x000fe20000010073 */
[----:B------:R-:W-:-:S02]  /*2a20*/  FMUL.FTZ R109, R109, R4 ;  /* 0x000000046d6d7220 */ /* 0x000fc40000410000 */
[----:B------:R-:W-:Y:S01]  /*2a30*/  FMUL.FTZ R113, R113, R4 ;  /* 0x0000000471717220 */ /* 0x000fe20000410000 */
[----:B------:R-:W-:Y:S01]  /*2a40*/  FADD.FTZ R112, R165, -R112 ;  /* 0x80000070a5707221 */ /* 0x000fe20000010000 */
[----:B------:R-:W-:Y:S02]  /*2a50*/  FMUL.FTZ R109, R109, UR14 ;  /* 0x0000000e6d6d7c20 */ /* 0x000fe40008410000 */
[----:B------:R-:W-:Y:S01]  /*2a60*/  FMUL.FTZ R113, R113, UR14 ;  /* 0x0000000e71717c20 */ /* 0x000fe20008410000 */
[----:B------:R-:W-:Y:S02]  /*2a70*/  FMUL.FTZ R119, R13, R112 ;  /* 0x000000700d777220 */ /* 0x000fe40000410000 */
[----:B------:R-:W-:Y:S02]  /*2a80*/  FSEL R109, R109, RZ, P2 ;  /* 0x000000ff6d6d7208 */ /* 0x000fe40001000000 */
[----:B------:R-:W-:Y:S01]  /*2a90*/  FSEL R108, R113, RZ, P4 ;  /* 0x000000ff716c7208 */ /* 0x000fe20002000000 */
[----:B------:R-:W-:Y:S01]  /*2aa0*/  FMUL.FTZ R119, R119, R4 ;  /* 0x0000000477777220 */ /* 0x000fe20000410000 */
[----:B------:R-:W-:-:S02]  /*2ab0*/  LOP3.LUT P4, RZ, R120, 0xff00, RZ, 0xc0, !PT ;  /* 0x0000ff0078ff7812 */ /* 0x000fc4000788c0ff */
[----:B------:R-:W-:Y:S01]  /*2ac0*/  F2FP.F16.F32.PACK_AB R109, R108, R109 ;  /* 0x0000006d6c6d723e */ /* 0x000fe200000000ff */
[----:B------:R-:W-:Y:S01]  /*2ad0*/  FFMA.FTZ R108, R146, R114, R115 ;  /* 0x00000072926c7223 */ /* 0x000fe20000010073 */
[----:B------:R-:W-:Y:S01]  /*2ae0*/  FMUL.FTZ R119, R119, UR14 ;  /* 0x0000000e77777c20 */ /* 0x000fe20008410000 */
[----:B------:R-:W-:Y:S02]  /*2af0*/  LOP3.LUT P2, RZ, R120, 0xff, RZ, 0xc0, !PT ;  /* 0x000000ff78ff7812 */ /* 0x000fe4000784c0ff */
[----:B------:R-:W-:Y:S02]  /*2b00*/  FADD.FTZ R108, R129, -R108 ;  /* 0x8000006c816c7221 */ /* 0x000fe40000010000 */
[----:B------:R-:W-:Y:S02]  /*2b10*/  FSEL R119, R119, RZ, P4 ;  /* 0x000000ff77777208 */ /* 0x000fe40002000000 */
[----:B------:R-:W-:-:S04]  /*2b20*/  FMUL.FTZ R113, R13, R108 ;  /* 0x0000006c0d717220 */ /* 0x000fc80000410000 */
[----:B------:R-:W-:-:S04]  /*2b30*/  FMUL.FTZ R113, R113, R4 ;  /* 0x0000000471717220 */ /* 0x000fc80000410000 */
[----:B------:R-:W-:-:S05]  /*2b40*/  FMUL.FTZ R113, R113, UR14 ;  /* 0x0000000e71717c20 */ /* 0x000fca0008410000 */
[----:B------:R-:W-:-:S04]  /*2b50*/  FSEL R108, R113, RZ, P2 ;  /* 0x000000ff716c7208 */ /* 0x000fc80001000000 */
[----:B------:R-:W-:-:S07]  /*2b60*/  F2FP.F16.F32.PACK_AB R108, R119, R108 ;  /* 0x0000006c776c723e */ /* 0x000fce00000000ff */
.L_x_8605:
        /* <DEDUP_REMOVED lines=8> */
.L_x_8603:
[----:B------:R-:W-:Y:S05]  /*2bf0*/  BSYNC.RECONVERGENT B1 ;  /* 0x0000000000017941 */ /* 0x000fea0003800200 */
.L_x_8602:
        /* <DEDUP_REMOVED lines=9> */
[-CC-:B-12---:R-:W-:Y:S01]  /*2c90*/  FFMA.FTZ R108, R137, R114.reuse, R115.reuse ;  /* 0x00000072896c7223 */ /* 0x186fe20000010073 */
        /* <DEDUP_REMOVED lines=36> */
[----:B------:R-:W-:Y:S01]  /*2ee0*/  F2FP.F16.F32.PACK_AB R108, R108, R13 ;  /* 0x0000000d6c6c723e */ /* 0x000fe200000000ff */
[-C--:B------:R-:W-:Y:S01]  /*2ef0*/  FMUL.FTZ R13, R104, R4.reuse ;  /* 0x00000004680d7220 */ /* 0x080fe20000410000 */
[----:B------:R-:W-:Y:S01]  /*2f00*/  F2FP.F16.F32.PACK_AB R109, R110, R109 ;  /* 0x0000006d6e6d723e */ /* 0x000fe200000000ff */
        /* <DEDUP_REMOVED lines=14> */
[----:B------:R-:W-:Y:S02]  /*2ff0*/  F2FP.F16.F32.PACK_AB R110, R110, R13 ;  /* 0x0000000d6e6e723e */ /* 0x000fe400000000ff */
[----:B------:R-:W-:Y:S01]  /*3000*/  F2FP.F16.F32.PACK_AB R111, R111, R4 ;  /* 0x000000046f6f723e */ /* 0x000fe200000000ff */
[----:B------:R-:W-:Y:S06]  /*3010*/  BRA `(.L_x_8608) ;  /* 0x0000000000f47947 */ /* 0x000fec0003800000 */
.L_x_8607:
[-CC-:B------:R-:W-:Y:S01]  /*3020*/  FFMA.FTZ R148, R116, R114.reuse, R115.reuse ;  /* 0x0000007274947223 */ /* 0x180fe20000010073 */
[-CC-:B------:R-:W-:Y:S01]  /*3030*/  FFMA.FTZ R119, R126, R114.reuse, R115.reuse ;  /* 0x000000727e777223 */ /* 0x180fe20000010073 */
[-CC-:B0-----:R-:W-:Y:S01]  /*3040*/  FFMA.FTZ R130, R137, R114.reuse, R115.reuse ;  /* 0x0000007289827223 */ /* 0x181fe20000010073 */
[-CC-:B-12---:R-:W-:Y:S01]  /*3050*/  FFMA.FTZ R113, R134, R114.reuse, R115.reuse ;  /* 0x0000007286717223 */ /* 0x186fe20000010073 */
        /* <DEDUP_REMOVED lines=8> */
[----:B------:R-:W-:Y:S01]  /*30e0*/  FADD.FTZ R114, R144, -R111 ;  /* 0x8000006f90727221 */ /* 0x000fe20000010000 */
[----:B------:R-:W-:Y:S01]  /*30f0*/  FADD.FTZ R110, R154, -R109 ;  /* 0x8000006d9a6e7221 */ /* 0x000fe20000010000 */
[----:B------:R-:W-:Y:S01]  /*3100*/  FADD.FTZ R112, R139, -R112 ;  /* 0x800000708b707221 */ /* 0x000fe20000010000 */
[C---:B-----5:R-:W-:Y:S01]  /*3110*/  FMUL.FTZ R113, R13.reuse, R148 ;  /* 0x000000940d717220 */ /* 0x060fe20000410000 */
[C---:B------:R-:W-:Y:S01]  /*3120*/  FMUL.FTZ R111, R13.reuse, R142 ;  /* 0x0000008e0d6f7220 */ /* 0x040fe20000410000 */
[C---:B------:R-:W-:Y:S01]  /*3130*/  FMUL.FTZ R109, R13.reuse, R130 ;  /* 0x000000820d6d7220 */ /* 0x040fe20000410000 */
[----:B------:R-:W-:Y:S01]  /*3140*/  FMUL.FTZ R115, R13, R128 ;  /* 0x000000800d737220 */ /* 0x000fe20000410000 */
[----:B------:R-:W-:Y:S01]  /*3150*/  FADD.FTZ R108, R157, -R108 ;  /* 0x8000006c9d6c7221 */ /* 0x000fe20000010000 */
[C---:B------:R-:W-:Y:S01]  /*3160*/  FMUL.FTZ R119, R13.reuse, R114 ;  /* 0x000000720d777220 */ /* 0x040fe20000410000 */
[C---:B------:R-:W-:Y:S01]  /*3170*/  FMUL.FTZ R129, R13.reuse, R112 ;  /* 0x000000700d817220 */ /* 0x040fe20000410000 */
[----:B------:R-:W-:Y:S01]  /*3180*/  FMUL.FTZ R131, R13, R110 ;  /* 0x0000006e0d837220 */ /* 0x000fe20000410000 */
[-C--:B------:R-:W-:Y:S01]  /*3190*/  FMUL.FTZ R113, R113, R4.reuse ;  /* 0x0000000471717220 */ /* 0x080fe20000410000 */
[-C--:B------:R-:W-:Y:S01]  /*31a0*/  FMUL.FTZ R111, R111, R4.reuse ;  /* 0x000000046f6f7220 */ /* 0x080fe20000410000 */
[-C--:B------:R-:W-:Y:S01]  /*31b0*/  FMUL.FTZ R109, R109, R4.reuse ;  /* 0x000000046d6d7220 */ /* 0x080fe20000410000 */
[----:B------:R-:W-:Y:S01]  /*31c0*/  FMUL.FTZ R115, R115, R4 ;  /* 0x0000000473737220 */ /* 0x000fe20000410000 */
[----:B------:R-:W-:Y:S01]  /*31d0*/  FMUL.FTZ R13, R13, R108 ;  /* 0x0000006c0d0d7220 */ /* 0x000fe20000410000 */
[----:B------:R-:W-:Y:S01]  /*31e0*/  ISETP.GE.U32.AND P2, PT, R122, RZ, PT ;  /* 0x000000ff7a00720c */ /* 0x000fe20003f46070 */
[----:B------:R-:W-:Y:S01]  /*31f0*/  FMUL.FTZ R111, R111, UR14 ;  /* 0x0000000e6f6f7c20 */ /* 0x000fe20008410000 */
[----:B------:R-:W-:Y:S01]  /*3200*/  FMUL.FTZ R113, R113, UR14 ;  /* 0x0000000e71717c20 */ /* 0x000fe20008410000 */
        /* <DEDUP_REMOVED lines=8> */
[----:B------:R-:W-:Y:S01]  /*3290*/  LOP3.LUT P3, RZ, R123, 0xff, RZ, 0xc0, !PT ;  /* 0x000000ff7bff7812 */ /* 0x000fe2000786c0ff */
[----:B------:R-:W-:Y:S01]  /*32a0*/  FMUL.FTZ R129, R129, UR14 ;  /* 0x0000000e81817c20 */ /* 0x000fe20008410000 */
[----:B------:R-:W-:Y:S01]  /*32b0*/  ISETP.GE.U32.AND.EX P2, PT, R123, 0x1000000, PT, P2 ;  /* 0x010000007b00780c */ /* 0x000fe20003f46120 */
[----:B------:R-:W-:Y:S01]  /*32c0*/  FMUL.FTZ R131, R131, UR14 ;  /* 0x0000000e83837c20 */ /* 0x000fe20008410000 */
[----:B------:R-:W-:Y:S01]  /*32d0*/  LOP3.LUT P4, RZ, R123, 0xff00, RZ, 0xc0, !PT ;  /* 0x0000ff007bff7812 */ /* 0x000fe2000788c0ff */
[----:B------:R-:W-:Y:S01]  /*32e0*/  FMUL.FTZ R13, R13, UR14 ;  /* 0x0000000e0d0d7c20 */ /* 0x000fe20008410000 */
        /* <DEDUP_REMOVED lines=11> */
[----:B------:R-:W-:Y:S02]  /*33a0*/  FSEL R4, R129, RZ, P5 ;  /* 0x000000ff81047208 */ /* 0x000fe40002800000 */
[----:B------:R-:W-:-:S02]  /*33b0*/  FSEL R108, R131, RZ, P3 ;  /* 0x000000ff836c7208 */ /* 0x000fc40001800000 */
[----:B------:R-:W-:Y:S02]  /*33c0*/  FSEL R13, R13, RZ, P2 ;  /* 0x000000ff0d0d7208 */ /* 0x000fe40001000000 */
[----:B------:R-:W-:Y:S02]  /*33d0*/  F2FP.F16.F32.PACK_AB R109, R4, R109 ;  /* 0x0000006d046d723e */ /* 0x000fe400000000ff */
[----:B------:R-:W-:-:S07]  /*33e0*/  F2FP.F16.F32.PACK_AB R108, R108, R13 ;  /* 0x0000000d6c6c723e */ /* 0x000fce00000000ff */
.L_x_8608:
        /* <DEDUP_REMOVED lines=8> */
.L_x_8597:
        /* <DEDUP_REMOVED lines=10> */
[-CC-:B------:R-:W-:Y:S01]  /*3510*/  FFMA.FTZ R111, R7, R114.reuse, R115.reuse ;  /* 0x00000072076f7223 */ /* 0x180fe20000010073 */
[----:B------:R-:W-:Y:S01]  /*3520*/  ISETP.GE.U32.AND P1, PT, R14, RZ, PT ;  /* 0x000000ff0e00720c */ /* 0x000fe20003f26070 */
[----:B------:R-:W-:Y:S01]  /*3530*/  FADD.FTZ R113, R151, -R108 ;  /* 0x8000006c97717221 */ /* 0x000fe20000010000 */
[----:B------:R-:W-:Y:S01]  /*3540*/  FFMA.FTZ R108, R5, R114, R115 ;  /* 0x00000072056c7223 */ /* 0x000fe20000010073 */
[----:B------:R-:W-:Y:S01]  /*3550*/  FADD.FTZ R110, R125, -R110 ;  /* 0x8000006e7d6e7221 */ /* 0x000fe20000010000 */
[----:B------:R-:W-:Y:S01]  /*3560*/  LOP3.LUT P5, RZ, R15, 0xff0000, RZ, 0xc0, !PT ;  /* 0x00ff00000fff7812 */ /* 0x000fe200078ac0ff */
[----:B-----5:R-:W-:Y:S01]  /*3570*/  FFMA.FTZ R113, R13, R113, R26 ;  /* 0x000000710d717223 */ /* 0x020fe2000001001a */
[----:B------:R-:W-:Y:S01]  /*3580*/  FADD.FTZ R109, R155, -R108 ;  /* 0x8000006c9b6d7221 */ /* 0x000fe20000010000 */
[----:B------:R-:W-:Y:S01]  /*3590*/  FADD.FTZ R108, R152, -R111 ;  /* 0x8000006f986c7221 */ /* 0x000fe20000010000 */
[----:B------:R-:W-:Y:S01]  /*35a0*/  FFMA.FTZ R119, R13, R110, R27 ;  /* 0x0000006e0d777223 */ /* 0x000fe2000001001b */
[----:B------:R-:W-:Y:S01]  /*35b0*/  FMUL.FTZ R113, R113, R4 ;  /* 0x0000000471717220 */ /* 0x000fe20000410000 */
[C---:B------:R-:W-:Y:S01]  /*35c0*/  FFMA.FTZ R109, R13.reuse, R109, R24 ;  /* 0x0000006d0d6d7223 */ /* 0x040fe20000010018 */
[----:B------:R-:W-:Y:S01]  /*35d0*/  FFMA.FTZ R111, R13, R108, R25 ;  /* 0x0000006c0d6f7223 */ /* 0x000fe20000010019 */
[-C--:B------:R-:W-:Y:S01]  /*35e0*/  FMUL.FTZ R119, R119, R4.reuse ;  /* 0x0000000477777220 */ /* 0x080fe20000410000 */
[----:B------:R-:W-:Y:S01]  /*35f0*/  FMUL.FTZ R113, R113, UR14 ;  /* 0x0000000e71717c20 */ /* 0x000fe20008410000 */
[----:B------:R-:W-:Y:S01]  /*3600*/  ISETP.GE.U32.AND.EX P1, PT, R15, 0x1000000, PT, P1 ;  /* 0x010000000f00780c */ /* 0x000fe20003f26110 */
[-C--:B------:R-:W-:Y:S01]  /*3610*/  FMUL.FTZ R111, R111, R4.reuse ;  /* 0x000000046f6f7220 */ /* 0x080fe20000410000 */
[----:B------:R-:W-:Y:S01]  /*3620*/  FMUL.FTZ R119, R119, UR14 ;  /* 0x0000000e77777c20 */ /* 0x000fe20008410000 */
[----:B------:R-:W-:Y:S01]  /*3630*/  FMUL.FTZ R109, R109, R4 ;  /* 0x000000046d6d7220 */ /* 0x000fe20000410000 */
[----:B------:R-:W-:Y:S01]  /*3640*/  LOP3.LUT P6, RZ, R15, 0xff00, RZ, 0xc0, !PT ;  /* 0x0000ff000fff7812 */ /* 0x000fe200078cc0ff */
[----:B------:R-:W-:Y:S01]  /*3650*/  FMUL.FTZ R111, R111, UR14 ;  /* 0x0000000e6f6f7c20 */ /* 0x000fe20008410000 */
[----:B------:R-:W-:Y:S01]  /*3660*/  FSEL R113, R113, RZ, P5 ;  /* 0x000000ff71717208 */ /* 0x000fe20002800000 */
[----:B------:R-:W-:Y:S01]  /*3670*/  FMUL.FTZ R109, R109, UR14 ;  /* 0x0000000e6d6d7c20 */ /* 0x000fe20008410000 */
[----:B------:R-:W-:-:S02]  /*3680*/  FSEL R108, R119, RZ, P1 ;  /* 0x000000ff776c7208 */ /* 0x000fc40000800000 */
[----:B------:R-:W-:Y:S02]  /*3690*/  FSEL R110, R111, RZ, P6 ;  /* 0x000000ff6f6e7208 */ /* 0x000fe40003000000 */
[----:B------:R-:W-:Y:S02]  /*36a0*/  LOP3.LUT P2, RZ, R15, 0xff, RZ, 0xc0, !PT ;  /* 0x000000ff0fff7812 */ /* 0x000fe4000784c0ff */
[----:B------:R-:W-:Y:S01]  /*36b0*/  F2FP.F16.F32.PACK_AB R111, R108, R113 ;  /* 0x000000716c6f723e */ /* 0x000fe200000000ff */
[-CC-:B------:R-:W-:Y:S01]  /*36c0*/  FFMA.FTZ R108, R3, R114.reuse, R115.reuse ;  /* 0x00000072036c7223 */ /* 0x180fe20000010073 */
[----:B------:R-:W-:Y:S02]  /*36d0*/  FSEL R109, R109, RZ, P2 ;  /* 0x000000ff6d6d7208 */ /* 0x000fe40001000000 */
[----:B------:R-:W-:Y:S01]  /*36e0*/  LOP3.LUT P2, RZ, R14, 0xff000000, RZ, 0xc0, !PT ;  /* 0xff0000000eff7812 */ /* 0x000fe2000784c0ff */
[----:B------:R-:W-:Y:S01]  /*36f0*/  FADD.FTZ R108, R161, -R108 ;  /* 0x8000006ca16c7221 */ /* 0x000fe20000010000 */
[----:B------:R-:W-:Y:S01]  /*3700*/  F2FP.F16.F32.PACK_AB R110, R110, R109 ;  /* 0x0000006d6e6e723e */ /* 0x000fe200000000ff */
[----:B------:R-:W-:Y:S01]  /*3710*/  FFMA.FTZ R109, R133, R114, R115 ;  /* 0x00000072856d7223 */ /* 0x000fe20000010073 */
[----:B------:R-:W-:Y:S01]  /*3720*/  LOP3.LUT P1, RZ, R14, 0xff0000, RZ, 0xc0, !PT ;  /* 0x00ff00000eff7812 */ /* 0x000fe2000782c0ff */
[----:B------:R-:W-:-:S02]  /*3730*/  FFMA.FTZ R113, R13, R108, R31 ;  /* 0x0000006c0d717223 */ /* 0x000fc4000001001f */
[----:B------:R-:W-:Y:S02]  /*3740*/  FADD.FTZ R109, R164, -R109 ;  /* 0x8000006da46d7221 */ /* 0x000fe40000010000 */
[-C--:B------:R-:W-:Y:S02]  /*3750*/  FMUL.FTZ R113, R113, R4.reuse ;  /* 0x0000000471717220 */ /* 0x080fe40000410000 */
[----:B------:R-:W-:Y:S02]  /*3760*/  FFMA.FTZ R109, R13, R109, R30 ;  /* 0x0000006d0d6d7223 */ /* 0x000fe4000001001e */
[----:B------:R-:W-:Y:S02]  /*3770*/  FMUL.FTZ R113, R113, UR14 ;  /* 0x0000000e71717c20 */ /* 0x000fe40008410000 */
[----:B------:R-:W-:-:S03]  /*3780*/  FMUL.FTZ R109, R109, R4 ;  /* 0x000000046d6d7220 */ /* 0x000fc60000410000 */
[----:B------:R-:W-:Y:S01]  /*3790*/  FSEL R108, R113, RZ, P2 ;  /* 0x000000ff716c7208 */ /* 0x000fe20001000000 */
[----:B------:R-:W-:Y:S01]  /*37a0*/  FFMA.FTZ R113, R140, R114, R115 ;  /* 0x000000728c717223 */ /* 0x000fe20000010073 */
[----:B------:R-:W-:Y:S01]  /*37b0*/  FMUL.FTZ R109, R109, UR14 ;  /* 0x0000000e6d6d7c20 */ /* 0x000fe20008410000 */
[----:B------:R-:W-:Y:S02]  /*37c0*/  LOP3.LUT P2, RZ, R14, 0xff00, RZ, 0xc0, !PT ;  /* 0x0000ff000eff7812 */ /* 0x000fe4000784c0ff */
[----:B------:R-:W-:Y:S02]  /*37d0*/  FADD.FTZ R113, R162, -R113 ;  /* 0x80000071a2717221 */ /* 0x000fe40000010000 */
[----:B------:R-:W-:Y:S02]  /*37e0*/  FSEL R109, R109, RZ, P1 ;  /* 0x000000ff6d6d7208 */ /* 0x000fe40000800000 */
[----:B------:R-:W-:Y:S01]  /*37f0*/  FFMA.FTZ R113, R13, R113, R28 ;  /* 0x000000710d717223 */ /* 0x000fe2000001001c */
[----:B------:R-:W-:-:S02]  /*3800*/  LOP3.LUT P1, RZ, R14, 0xff, RZ, 0xc0, !PT ;  /* 0x000000ff0eff7812 */ /* 0x000fc4000782c0ff */
[----:B------:R-:W-:Y:S01]  /*3810*/  F2FP.F16.F32.PACK_AB R109, R108, R109 ;  /* 0x0000006d6c6d723e */ /* 0x000fe200000000ff */
[----:B------:R-:W-:Y:S01]  /*3820*/  FFMA.FTZ R108, R138, R114, R115 ;  /* 0x000000728a6c7223 */ /* 0x000fe20000010073 */
[----:B------:R-:W-:-:S04]  /*3830*/  FMUL.FTZ R113, R113, R4 ;  /* 0x0000000471717220 */ /* 0x000fc80000410000 */
[----:B------:R-:W-:Y:S01]  /*3840*/  FMUL.FTZ R113, R113, UR14 ;  /* 0x0000000e71717c20 */ /* 0x000fe20008410000 */
[----:B--2---:R-:W-:-:S04]  /*3850*/  FADD.FTZ R108, R112, -R108 ;  /* 0x8000006c706c7221 */ /* 0x004fc80000010000 */
[----:B------:R-:W-:Y:S01]  /*3860*/  FFMA.FTZ R119, R13, R108, R29 ;  /* 0x0000006c0d777223 */ /* 0x000fe2000001001d */
[----:B------:R-:W-:Y:S02]  /*3870*/  FSEL R108, R113, RZ, P1 ;  /* 0x000000ff716c7208 */ /* 0x000fe40000800000 */
[----:B------:R-:W1:Y:S01]  /*3880*/  LDC.64 R112, c[0x0][0x468] ;  /* 0x00011a00ff707b82 */ /* 0x000e620000000a00 */
[----:B------:R-:W-:-:S04]  /*3890*/  FMUL.FTZ R119, R119, R4 ;  /* 0x0000000477777220 */ /* 0x000fc80000410000 */
[----:B------:R-:W-:-:S05]  /*38a0*/  FMUL.FTZ R119, R119, UR14 ;  /* 0x0000000e77777c20 */ /* 0x000fca0008410000 */
[----:B------:R-:W-:-:S04]  /*38b0*/  FSEL R119, R119, RZ, P2 ;  /* 0x000000ff77777208 */ /* 0x000fc80001000000 */
[----:B------:R-:W-:Y:S01]  /*38c0*/  F2FP.F16.F32.PACK_AB R108, R119, R108 ;  /* 0x0000006c776c723e */ /* 0x000fe200000000ff */
[C---:B-1----:R-:W-:Y:S01]  /*38d0*/  IMAD.WIDE.U32 R112, R0.reuse, 0x10, R112 ;  /* 0x0000001000707825 */ /* 0x042fe200078e0070 */
[----:B------:R-:W-:-:S04]  /*38e0*/  IADD3 R0, PT, PT, R0, 0x20, RZ ;  /* 0x0000002000007810 */ /* 0x000fc80007ffe0ff */
[----:B------:R1:W-:Y:S03]  /*38f0*/  STG.E.128 desc[UR6][R112.64], R108 ;  /* 0x0000006c70007986 */ /* 0x0003e6000c101d06 */
.L_x_8611:
[----:B------:R-:W-:Y:S05]  /*3900*/  BSYNC.RECONVERGENT B1 ;  /* 0x0000000000017941 */ /* 0x000fea0003800200 */
.L_x_8610:
[----:B------:R-:W-:Y:S04]  /*3910*/  BSSY.RECONVERGENT B1, `(.L_x_8612) ;  /* 0x0000044000017945 */ /* 0x000fe80003800200 */
[----:B------:R-:W-:Y:S05]  /*3920*/  @!P4 BRA `(.L_x_8613) ;  /* 0x000000040008c947 */ /* 0x000fea0003800000 */
[----:B------:R-:W2:Y:S01]  /*3930*/  LDL R128, [R1+0x4] ;  /* 0x0000040001807983 */ /* 0x000ea20000100800 */
        /* <DEDUP_REMOVED lines=8> */
[----:B-----5:R-:W-:Y:S01]  /*39c0*/  FFMA.FTZ R113, R13, R113, R18 ;  /* 0x000000710d717223 */ /* 0x020fe20000010012 */
[----:B------:R-:W-:Y:S01]  /*39d0*/  FADD.FTZ R109, R147, -R108 ;  /* 0x8000006c936d7221 */ /* 0x000fe20000010000 */
[C---:B------:R-:W-:Y:S01]  /*39e0*/  FFMA.FTZ R119, R13.reuse, R112, R19 ;  /* 0x000000700d777223 */ /* 0x040fe20000010013 */
[----:B------:R-:W-:Y:S01]  /*39f0*/  FFMA.FTZ R111, R13, R110, R17 ;  /* 0x0000006e0d6f7223 */ /* 0x000fe20000010011 */
[-C--:B------:R-:W-:Y:S01]  /*3a00*/  FMUL.FTZ R113, R113, R4.reuse ;  /* 0x0000000471717220 */ /* 0x080fe20000410000 */
[----:B------:R-:W-:Y:S01]  /*3a10*/  FFMA.FTZ R109, R13, R109, R16 ;  /* 0x0000006d0d6d7223 */ /* 0x000fe20000010010 */
        /* <DEDUP_REMOVED lines=23> */
[C---:B------:R-:W-:Y:S02]  /*3b90*/  FFMA.FTZ R109, R13.reuse, R108, R22 ;  /* 0x0000006c0d6d7223 */ /* 0x040fe40000010016 */
[----:B------:R-:W-:Y:S01]  /*3ba0*/  FFMA.FTZ R113, R13, R112, R23 ;  /* 0x000000700d717223 */ /* 0x000fe20000010017 */
[----:B------:R-:W-:Y:S01]  /*3bb0*/  FFMA.FTZ R112, R136, R114, R115 ;  /* 0x0000007288707223 */ /* 0x000fe20000010073 */
[----:B------:R-:W-:-:S02]  /*3bc0*/  FMUL.FTZ R109, R109, R4 ;  /* 0x000000046d6d7220 */ /* 0x000fc40000410000 */
[----:B------:R-:W-:Y:S01]  /*3bd0*/  FMUL.FTZ R113, R113, R4 ;  /* 0x0000000471717220 */ /* 0x000fe20000410000 */
[----:B------:R-:W-:Y:S01]  /*3be0*/  FADD.FTZ R112, R165, -R112 ;  /* 0x80000070a5707221 */ /* 0x000fe20000010000 */
[----:B------:R-:W-:Y:S02]  /*3bf0*/  FMUL.FTZ R109, R109, UR14 ;  /* 0x0000000e6d6d7c20 */ /* 0x000fe40008410000 */
[----:B------:R-:W-:Y:S01]  /*3c00*/  FMUL.FTZ R113, R113, UR14 ;  /* 0x0000000e71717c20 */ /* 0x000fe20008410000 */
[----:B------:R-:W-:Y:S02]  /*3c10*/  FFMA.FTZ R119, R13, R112, R21 ;  /* 0x000000700d777223 */ /* 0x000fe40000010015 */
[----:B------:R-:W-:Y:S02]  /*3c20*/  FSEL R109, R109, RZ, P1 ;  /* 0x000000ff6d6d7208 */ /* 0x000fe40000800000 */
[----:B------:R-:W-:Y:S01]  /*3c30*/  FSEL R108, R113, RZ, P2 ;  /* 0x000000ff716c7208 */ /* 0x000fe20001000000 */
[----:B------:R-:W-:Y:S01]  /*3c40*/  FMUL.FTZ R119, R119, R4 ;  /* 0x0000000477777220 */ /* 0x000fe20000410000 */
[----:B------:R-:W-:-:S02]  /*3c50*/  LOP3.LUT P1, RZ, R120, 0xff, RZ, 0xc0, !PT ;  /* 0x000000ff78ff7812 */ /* 0x000fc4000782c0ff */
[----:B------:R-:W-:Y:S01]  /*3c60*/  F2FP.F16.F32.PACK_AB R109, R108, R109 ;  /* 0x0000006d6c6d723e */ /* 0x000fe200000000ff */
[----:B------:R-:W-:Y:S01]  /*3c70*/  FFMA.FTZ R108, R146, R114, R115 ;  /* 0x00000072926c7223 */ /* 0x000fe20000010073 */
[----:B------:R-:W-:Y:S01]  /*3c80*/  FMUL.FTZ R119, R119, UR14 ;  /* 0x0000000e77777c20 */ /* 0x000fe20008410000 */
[----:B------:R-:W-:-:S04]  /*3c90*/  LOP3.LUT P2, RZ, R120, 0xff00, RZ, 0xc0, !PT ;  /* 0x0000ff0078ff7812 */ /* 0x000fc8000784c0ff */
[----:B------:R-:W-:Y:S01]  /*3ca0*/  FSEL R119, R119, RZ, P2 ;  /* 0x000000ff77777208 */ /* 0x000fe20001000000 */
[----:B--2---:R-:W-:-:S04]  /*3cb0*/  FADD.FTZ R113, R128, -R108 ;  /* 0x8000006c80717221 */ /* 0x004fc80000010000 */
[----:B------:R-:W-:-:S04]  /*3cc0*/  FFMA.FTZ R113, R13, R113, R20 ;  /* 0x000000710d717223 */ /* 0x000fc80000010014 */
[----:B------:R-:W-:-:S04]  /*3cd0*/  FMUL.FTZ R113, R113, R4 ;  /* 0x0000000471717220 */ /* 0x000fc80000410000 */
[----:B------:R-:W-:-:S05]  /*3ce0*/  FMUL.FTZ R113, R113, UR14 ;  /* 0x0000000e71717c20 */ /* 0x000fca0008410000 */
[----:B------:R-:W-:Y:S02]  /*3cf0*/  FSEL R108, R113, RZ, P1 ;  /* 0x000000ff716c7208 */ /* 0x000fe40000800000 */
[----:B------:R-:W1:Y:S02]  /*3d00*/  LDC.64 R112, c[0x0][0x468] ;  /* 0x00011a00ff707b82 */ /* 0x000e640000000a00 */
[----:B------:R-:W-:Y:S01]  /*3d10*/  F2FP.F16.F32.PACK_AB R108, R119, R108 ;  /* 0x0000006c776c723e */ /* 0x000fe200000000ff */
[C---:B-1----:R-:W-:Y:S01]  /*3d20*/  IMAD.WIDE.U32 R112, R0.reuse, 0x10, R112 ;  /* 0x0000001000707825 */ /* 0x042fe200078e0070 */
[----:B------:R-:W-:-:S04]  /*3d30*/  IADD3 R0, PT, PT, R0, 0x20, RZ ;  /* 0x0000002000007810 */ /* 0x000fc80007ffe0ff */
[----:B------:R2:W-:Y:S03]  /*3d40*/  STG.E.128 desc[UR6][R112.64], R108 ;  /* 0x0000006c70007986 */ /* 0x0005e6000c101d06 */
.L_x_8613:
[----:B------:R-:W-:Y:S05]  /*3d50*/  BSYNC.RECONVERGENT B1 ;  /* 0x0000000000017941 */ /* 0x000fea0003800200 */
.L_x_8612:
        /* <DEDUP_REMOVED lines=13> */
[----:B-----5:R-:W-:Y:S01]  /*3e30*/  FFMA.FTZ R113, R13, R114, R99 ;  /* 0x000000720d717223 */ /* 0x020fe20000010063 */
[----:B------:R-:W-:Y:S01]  /*3e40*/  FADD.FTZ R112, R132, -R119 ;  /* 0x8000007784707221 */ /* 0x000fe20000010000 */
[----:B------:R-:W-:Y:S01]  /*3e50*/  FADD.FTZ R131, R144, -R131 ;  /* 0x8000008390837221 */ /* 0x000fe20000010000 */
[----:B------:R-:W-:Y:S01]  /*3e60*/  FADD.FTZ R110, R139, -R110 ;  /* 0x8000006e8b6e7221 */ /* 0x000fe20000010000 */
[----:B------:R-:W-:Y:S01]  /*3e70*/  FADD.FTZ R115, R157, -R128 ;  /* 0x800000809d737221 */ /* 0x000fe20000010000 */
[----:B------:R-:W-:Y:S01]  /*3e80*/  FMUL.FTZ R113, R113, R4 ;  /* 0x0000000471717220 */ /* 0x000fe20000410000 */
[----:B------:R-:W-:Y:S01]  /*3e90*/  ISETP.GE.U32.AND P1, PT, R122, RZ, PT ;  /* 0x000000ff7a00720c */ /* 0x000fe20003f26070 */
[C---:B------:R-:W-:Y:S01]  /*3ea0*/  FFMA.FTZ R111, R13.reuse, R111, R98 ;  /* 0x0000006f0d6f7223 */ /* 0x040fe20000010062 */
[C---:B------:R-:W-:Y:S01]  /*3eb0*/  FFMA.FTZ R109, R13.reuse, R109, R96 ;  /* 0x0000006d0d6d7223 */ /* 0x040fe20000010060 */
[C---:B------:R-:W-:Y:S01]  /*3ec0*/  FFMA.FTZ R119, R13.reuse, R112, R97 ;  /* 0x000000700d777223 */ /* 0x040fe20000010061 */
[C---:B------:R-:W-:Y:S01]  /*3ed0*/  FFMA.FTZ R131, R13.reuse, R131, R94 ;  /* 0x000000830d837223 */ /* 0x040fe2000001005e */
[C---:B------:R-:W-:Y:S01]  /*3ee0*/  FFMA.FTZ R129, R13.reuse, R110, R95 ;  /* 0x0000006e0d817223 */ /* 0x040fe2000001005f */
[C---:B------:R-:W-:Y:S01]  /*3ef0*/  FFMA.FTZ R149, R13.reuse, R108, R93 ;  /* 0x0000006c0d957223 */ /* 0x040fe2000001005d */
[----:B------:R-:W-:Y:S01]  /*3f00*/  FFMA.FTZ R115, R13, R115, R92 ;  /* 0x000000730d737223 */ /* 0x000fe2000001005c */
[----:B------:R-:W-:Y:S01]  /*3f10*/  FMUL.FTZ R113, R113, UR14 ;  /* 0x0000000e71717c20 */ /* 0x000fe20008410000 */
[----:B------:R-:W-:Y:S01]  /*3f20*/  ISETP.GE.U32.AND.EX P1, PT, R123, 0x1000000, PT, P1 ;  /* 0x010000007b00780c */ /* 0x000fe20003f26110 */
[-C--:B------:R-:W-:Y:S01]  /*3f30*/  FMUL.FTZ R111, R111, R4.reuse ;  /* 0x000000046f6f7220 */ /* 0x080fe20000410000 */
[-C--:B------:R-:W-:Y:S01]  /*3f40*/  FMUL.FTZ R109, R109, R4.reuse ;  /* 0x000000046d6d7220 */ /* 0x080fe20000410000 */
[-C--:B------:R-:W-:Y:S01]  /*3f50*/  FMUL.FTZ R119, R119, R4.reuse ;  /* 0x0000000477777220 */ /* 0x080fe20000410000 */
[-C--:B------:R-:W-:Y:S01]  /*3f60*/  FMUL.FTZ R131, R131, R4.reuse ;  /* 0x0000000483837220 */ /* 0x080fe20000410000 */
[-C--:B------:R-:W-:Y:S01]  /*3f70*/  FMUL.FTZ R129, R129, R4.reuse ;  /* 0x0000000481817220 */ /* 0x080fe20000410000 */
[-C--:B------:R-:W-:Y:S01]  /*3f80*/  FMUL.FTZ R149, R149, R4.reuse ;  /* 0x0000000495957220 */ /* 0x080fe20000410000 */
[----:B------:R-:W-:Y:S01]  /*3f90*/  FMUL.FTZ R115, R115, R4 ;  /* 0x0000000473737220 */ /* 0x000fe20000410000 */
[----:B------:R-:W-:Y:S01]  /*3fa0*/  FSEL R4, R113, RZ, P1 ;  /* 0x000000ff71047208 */ /* 0x000fe20000800000 */
[----:B------:R-:W-:Y:S01]  /*3fb0*/  FMUL.FTZ R111, R111, UR14 ;  /* 0x0000000e6f6f7c20 */ /* 0x000fe20008410000 */
[----:B------:R-:W0:Y:S01]  /*3fc0*/  LDC.64 R112, c[0x0][0x468] ;  /* 0x00011a00ff707b82 */ /* 0x000e220000000a00 */
[----:B------:R-:W-:Y:S01]  /*3fd0*/  FMUL.FTZ R109, R109, UR14 ;  /* 0x0000000e6d6d7c20 */ /* 0x000fe20008410000 */
[----:B------:R-:W-:Y:S01]  /*3fe0*/  FMUL.FTZ R119, R119, UR14 ;  /* 0x0000000e77777c20 */ /* 0x000fe20008410000 */
[----:B------:R-:W-:Y:S01]  /*3ff0*/  LOP3.LUT P4, RZ, R123, 0xff0000, RZ, 0xc0, !PT ;  /* 0x00ff00007bff7812 */ /* 0x000fe2000788c0ff */
[----:B------:R-:W-:Y:S01]  /*4000*/  FMUL.FTZ R131, R131, UR14 ;  /* 0x0000000e83837c20 */ /* 0x000fe20008410000 */
[----:B------:R-:W-:Y:S01]  /*4010*/  LOP3.LUT P2, RZ, R123, 0xff, RZ, 0xc0, !PT ;  /* 0x000000ff7bff7812 */ /* 0x000fe2000784c0ff */
[----:B------:R-:W-:Y:S01]  /*4020*/  FMUL.FTZ R129, R129, UR14 ;  /* 0x0000000e81817c20 */ /* 0x000fe20008410000 */
[----:B------:R-:W-:Y:S01]  /*4030*/  LOP3.LUT P3, RZ, R123, 0xff00, RZ, 0xc0, !PT ;  /* 0x0000ff007bff7812 */ /* 0x000fe2000786c0ff */
        /* <DEDUP_REMOVED lines=9> */
[----:B------:R-:W-:Y:S01]  /*40d0*/  F2FP.F16.F32.PACK_AB R111, R4, R111 ;  /* 0x0000006f046f723e */ /* 0x000fe200000000ff */
[----:B0-----:R-:W-:Y:S01]  /*40e0*/  IMAD.WIDE.U32 R112, R0, 0x10, R112 ;  /* 0x0000001000707825 */ /* 0x001fe200078e0070 */
[----:B------:R-:W-:-:S02]  /*40f0*/  F2FP.F16.F32.PACK_AB R110, R110, R109 ;  /* 0x0000006d6e6e723e */ /* 0x000fc400000000ff */
[----:B------:R-:W-:Y:S02]  /*4100*/  FSEL R109, R131, RZ, P3 ;  /* 0x000000ff836d7208 */ /* 0x000fe40001800000 */
[----:B------:R-:W-:Y:S02]  /*4110*/  FSEL R4, R129, RZ, P4 ;  /* 0x000000ff81047208 */ /* 0x000fe40002000000 */
[----:B------:R-:W-:Y:S02]  /*4120*/  FSEL R149, R149, RZ, P2 ;  /* 0x000000ff95957208 */ /* 0x000fe40001000000 */
[----:B------:R-:W-:Y:S02]  /*4130*/  FSEL R108, R115, RZ, P1 ;  /* 0x000000ff736c7208 */ /* 0x000fe40000800000 */
[----:B------:R-:W-:Y:S02]  /*4140*/  F2FP.F16.F32.PACK_AB R109, R4, R109 ;  /* 0x0000006d046d723e */ /* 0x000fe400000000ff */
[----:B------:R-:W-:-:S05]  /*4150*/  F2FP.F16.F32.PACK_AB R108, R149, R108 ;  /* 0x0000006c956c723e */ /* 0x000fca00000000ff */
[----:B------:R0:W-:Y:S01]  /*4160*/  STG.E.128 desc[UR6][R112.64], R108 ;  /* 0x0000006c70007986 */ /* 0x0001e2000c101d06 */
[----:B------:R-:W-:Y:S05]  /*4170*/  BRA `(.L_x_8606) ;  /* 0x0000000c005c7947 */ /* 0x000fea0003800000 */
.L_x_8609:
[----:B------:R-:W-:Y:S04]  /*4180*/  BSSY.RECONVERGENT B1, `(.L_x_8614) ;  /* 0x0000048000017945 */ /* 0x000fe80003800200 */
[----:B------:R-:W-:Y:S05]  /*4190*/  @!P5 BRA `(.L_x_8615) ;  /* 0x000000040018d947 */ /* 0x000fea0003800000 */
[----:B------:R-:W2:Y:S01]  /*41a0*/  LDL R108, [R1] ;  /* 0x00000000016c7983 */ /* 0x000ea20000100800 */
[-CC-:B------:R-:W-:Y:S01]  /*41b0*/  FFMA.FTZ R101, R140, R114.reuse, R115.reuse ;  /* 0x000000728c657223 */ /* 0x180fe20000010073 */
[-CC-:B------:R-:W-:Y:S01]  /*41c0*/  FFMA.FTZ R100, R138, R114.reuse, R115.reuse ;  /* 0x000000728a647223 */ /* 0x180fe20000010073 */
[----:B------:R-:W-:Y:S01]  /*41d0*/  LOP3.LUT P1, RZ, R14, 0xff, RZ, 0xc0, !PT ;  /* 0x000000ff0eff7812 */ /* 0x000fe2000782c0ff */
[-C--:B------:R-:W-:Y:S01]  /*41e0*/  FFMA.FTZ R106, R5, R114.reuse, R115 ;  /* 0x00000072056a7223 */ /* 0x080fe20000010073 */
[----:B------:R-:W-:Y:S01]  /*41f0*/  FADD.FTZ R101, R162, -R101 ;  /* 0x80000065a2657221 */ /* 0x000fe20000010000 */
[----:B------:R-:W-:Y:S01]  /*4200*/  LOP3.LUT P2, RZ, R14, 0xff00, RZ, 0xc0, !PT ;  /* 0x0000ff000eff7812 */ /* 0x000fe2000784c0ff */
[-CC-:B------:R-:W-:Y:S01]  /*4210*/  FFMA.FTZ R107, R7, R114.reuse, R115.reuse ;  /* 0x00000072076b7223 */ /* 0x180fe20000010073 */
[----:B------:R-:W-:Y:S01]  /*4220*/  FADD.FTZ R105, R155, -R106 ;  /* 0x8000006a9b697221 */ /* 0x000fe20000010000 */
[----:B------:R-:W-:Y:S01]  /*4230*/  LOP3.LUT P5, RZ, R15, 0xff, RZ, 0xc0, !PT ;  /* 0x000000ff0fff7812 */ /* 0x000fe200078ac0ff */
[----:B------:R-:W-:Y:S01]  /*4240*/  FFMA.FTZ R112, R11, R114, R115 ;  /* 0x000000720b707223 */ /* 0x000fe20000010073 */
[----:B------:R-:W-:Y:S01]  /*4250*/  FADD.FTZ R110, R152, -R107 ;  /* 0x8000006b986e7221 */ /* 0x000fe20000010000 */
[----:B------:R-:W-:-:S02]  /*4260*/  LOP3.LUT P6, RZ, R15, 0xff00, RZ, 0xc0, !PT ;  /* 0x0000ff000fff7812 */ /* 0x000fc400078cc0ff */
[----:B------:R-:W-:Y:S01]  /*4270*/  FADD.FTZ R112, R125, -R112 ;  /* 0x800000707d707221 */ /* 0x000fe20000010000 */
[----:B--2---:R-:W-:Y:S01]  /*4280*/  FADD.FTZ R102, R108, -R100 ;  /* 0x800000646c667221 */ /* 0x004fe20000010000 */
[----:B-----5:R-:W-:-:S03]  /*4290*/  FFMA.FTZ R100, R13, R101, R28 ;  /* 0x000000650d647223 */ /* 0x020fc6000001001c */
[----:B------:R-:W-:Y:S01]  /*42a0*/  FFMA.FTZ R101, R13, R102, R29 ;  /* 0x000000660d657223 */ /* 0x000fe2000001001d */
[----:B------:R-:W-:-:S03]  /*42b0*/  FMUL.FTZ R102, R100, R4 ;  /* 0x0000000464667220 */ /* 0x000fc60000410000 */
[----:B------:R-:W-:Y:S01]  /*42c0*/  FMUL.FTZ R103, R101, R4 ;  /* 0x0000000465677220 */ /* 0x000fe20000410000 */
[----:B------:R-:W-:-:S03]  /*42d0*/  FMUL.FTZ R102, R102, UR14 ;  /* 0x0000000e66667c20 */ /* 0x000fc60008410000 */
[----:B------:R-:W-:Y:S02]  /*42e0*/  FMUL.FTZ R103, R103, UR14 ;  /* 0x0000000e67677c20 */ /* 0x000fe40008410000 */
[----:B------:R-:W-:Y:S02]  /*42f0*/  FSEL R102, R102, RZ, P1 ;  /* 0x000000ff66667208 */ /* 0x000fe40000800000 */
[C---:B------:R-:W-:Y:S02]  /*4300*/  LOP3.LUT P1, RZ, R14.reuse, 0xff0000, RZ, 0xc0, !PT ;  /* 0x00ff00000eff7812 */ /* 0x040fe4000782c0ff */
[----:B------:R-:W-:Y:S02]  /*4310*/  FSEL R103, R103, RZ, P2 ;  /* 0x000000ff67677208 */ /* 0x000fe40001000000 */
[----:B------:R-:W-:Y:S02]  /*4320*/  LOP3.LUT P2, RZ, R14, 0xff000000, RZ, 0xc0, !PT ;  /* 0xff0000000eff7812 */ /* 0x000fe4000784c0ff */
[----:B------:R-:W-:Y:S01]  /*4330*/  F2FP.F16.F32.PACK_AB R108, R103, R102 ;  /* 0x00000066676c723e */ /* 0x000fe200000000ff */
[-CC-:B------:R-:W-:Y:S01]  /*4340*/  FFMA.FTZ R103, R133, R114.reuse, R115.reuse ;  /* 0x0000007285677223 */ /* 0x180fe20000010073 */
[----:B------:R-:W-:-:S03]  /*4350*/  FFMA.FTZ R102, R3, R114, R115 ;  /* 0x0000007203667223 */ /* 0x000fc60000010073 */
        /* <DEDUP_REMOVED lines=17> */
[----:B------:R-:W-:Y:S01]  /*4470*/  F2FP.F16.F32.PACK_AB R109, R107, R106 ;  /* 0x0000006a6b6d723e */ /* 0x000fe200000000ff */
[----:B------:R-:W-:Y:S01]  /*4480*/  FFMA.FTZ R106, R9, R114, R115 ;  /* 0x00000072096a7223 */ /* 0x000fe20000010073 */
[----:B------:R-:W-:Y:S01]  /*4490*/  FSEL R111, R111, RZ, P6 ;  /* 0x000000ff6f6f7208 */ /* 0x000fe20003000000 */
[----:B------:R-:W-:Y:S01]  /*44a0*/  FFMA.FTZ R107, R13, R112, R27 ;  /* 0x000000700d6b7223 */ /* 0x000fe2000001001b */
[----:B------:R-:W-:Y:S01]  /*44b0*/  ISETP.GE.U32.AND P1, PT, R14, RZ, PT ;  /* 0x000000ff0e00720c */ /* 0x000fe20003f26070 */
[----:B------:R-:W-:Y:S01]  /*44c0*/  FADD.FTZ R106, R151, -R106 ;  /* 0x8000006a976a7221 */ /* 0x000fe20000010000 */
[----:B------:R-:W-:Y:S01]  /*44d0*/  F2FP.F16.F32.PACK_AB R110, R111, R110 ;  /* 0x0000006e6f6e723e */ /* 0x000fe200000000ff */
        /* <DEDUP_REMOVED lines=9> */
[----:B------:R-:W-:Y:S02]  /*4570*/  F2FP.F16.F32.PACK_AB R111, R112, R111 ;  /* 0x0000006f706f723e */ /* 0x000fe400000000ff */
        /* <DEDUP_REMOVED lines=8> */
.L_x_8615:
[----:B------:R-:W-:Y:S05]  /*4600*/  BSYNC.RECONVERGENT B1 ;  /* 0x0000000000017941 */ /* 0x000fea0003800200 */
.L_x_8614:
[----:B------:R-:W-:Y:S04]  /*4610*/  BSSY.RECONVERGENT B1, `(.L_x_8616) ;  /* 0x0000048000017945 */ /* 0x000fe80003800200 */
[----:B------:R-:W-:Y:S05]  /*4620*/  @!P4 BRA `(.L_x_8617) ;  /* 0x000000040018c947 */ /* 0x000fea0003800000 */
[----:B-1----:R-:W2:Y:S01]  /*4630*/  LDL R108, [R1+0x4] ;  /* 0x00000400016c7983 */ /* 0x002ea20000100800 */
[-CC-:B------:R-:W-:Y:S01]  /*4640*/  FFMA.FTZ R100, R146, R114.reuse, R115.reuse ;  /* 0x0000007292647223 */ /* 0x180fe20000010073 */
[-CC-:B------:R-:W-:Y:S01]  /*4650*/  FFMA.FTZ R102, R136, R114.reuse, R115.reuse ;  /* 0x0000007288667223 */ /* 0x180fe20000010073 */
[----:B------:R-:W-:Y:S01]  /*4660*/  LOP3.LUT P1, RZ, R120, 0xff, RZ, 0xc0, !PT ;  /* 0x000000ff78ff7812 */ /* 0x000fe2000782c0ff */
[-CC-:B------:R-:W-:Y:S01]  /*4670*/  FFMA.FTZ R106, R6, R114.reuse, R115.reuse ;  /* 0x00000072066a7223 */ /* 0x180fe20000010073 */
[----:B------:R-:W-:Y:S01]  /*4680*/  LOP3.LUT P2, RZ, R120, 0xff00, RZ, 0xc0, !PT ;  /* 0x0000ff0078ff7812 */ /* 0x000fe2000784c0ff */
[----:B------:R-:W-:Y:S01]  /*4690*/  FADD.FTZ R102, R165, -R102 ;  /* 0x80000066a5667221 */ /* 0x000fe20000010000 */
[----:B------:R-:W-:Y:S01]  /*46a0*/  FFMA.FTZ R110, R8, R114, R115 ;  /* 0x00000072086e7223 */ /* 0x000fe20000010073 */
[----:B------:R-:W-:Y:S01]  /*46b0*/  FADD.FTZ R105, R147, -R106 ;  /* 0x8000006a93697221 */ /* 0x000fe20000010000 */
[----:B------:R-:W-:Y:S01]  /*46c0*/  LOP3.LUT P4, RZ, R121, 0xff, RZ, 0xc0, !PT ;  /* 0x000000ff79ff7812 */ /* 0x000fe2000788c0ff */
[----:B-----5:R-:W-:Y:S01]  /*46d0*/  FFMA.FTZ R101, R13, R102, R21 ;  /* 0x000000660d657223 */ /* 0x020fe20000010015 */
[----:B------:R-:W-:Y:S01]  /*46e0*/  FADD.FTZ R110, R145, -R110 ;  /* 0x8000006e916e7221 */ /* 0x000fe20000010000 */
[----:B------:R-:W-:-:S02]  /*46f0*/  LOP3.LUT P5, RZ, R121, 0xff00, RZ, 0xc0, !PT ;  /* 0x0000ff0079ff7812 */ /* 0x000fc400078ac0ff */
        /* <DEDUP_REMOVED lines=31> */
[-CC-:B------:R-:W-:Y:S01]  /*48f0*/  FFMA.FTZ R107, R12, R114.reuse, R115.reuse ;  /* 0x000000720c6b7223 */ /* 0x180fe20000010073 */
[----:B------:R-:W-:Y:S01]  /*4900*/  FFMA.FTZ R106, R10, R114, R115 ;  /* 0x000000720a6a7223 */ /* 0x000fe20000010073 */
[----:B------:R-:W-:Y:S02]  /*4910*/  FSEL R111, R111, RZ, P5 ;  /* 0x000000ff6f6f7208 */ /* 0x000fe40002800000 */
[----:B------:R-:W-:Y:S01]  /*4920*/  FADD.FTZ R112, R124, -R107 ;  /* 0x8000006b7c707221 */ /* 0x000fe20000010000 */
[----:B------:R-:W-:Y:S01]  /*4930*/  FADD.FTZ R106, R143, -R106 ;  /* 0x8000006a8f6a7221 */ /* 0x000fe20000010000 */
[----:B------:R-:W-:-:S02]  /*4940*/  F2FP.F16.F32.PACK_AB R110, R111, R110 ;  /* 0x0000006e6f6e723e */ /* 0x000fc400000000ff */
        /* <DEDUP_REMOVED lines=20> */
.L_x_8617:
[----:B------:R-:W-:Y:S05]  /*4a90*/  BSYNC.RECONVERGENT B1 ;  /* 0x0000000000017941 */ /* 0x000fea0003800200 */
.L_x_8616:
        /* <DEDUP_REMOVED lines=8> */
[----:B-12---:R-:W-:Y:S01]  /*4b20*/  FADD.FTZ R108, R117, -R102 ;  /* 0x80000066756c7221 */ /* 0x006fe20000010000 */
        /* <DEDUP_REMOVED lines=8> */
[----:B------:R-:W-:Y:S01]  /*4bb0*/  FADD.FTZ R115, R118, -R115 ;  /* 0x8000007376737221 */ /* 0x000fe20000010000 */
        /* <DEDUP_REMOVED lines=11> */
[----:B------:R-:W1:Y:S01]  /*4c70*/  LDC.64 R112, c[0x0][0x478] ;  /* 0x00011e00ff707b82 */ /* 0x000e620000000a00 */
[----:B------:R-:W-:Y:S01]  /*4c80*/  FMUL.FTZ R13, R13, UR14 ;  /* 0x0000000e0d0d7c20 */ /* 0x000fe20008410000 */
[----:B------:R-:W-:Y:S01]  /*4c90*/  FMUL.FTZ R108, R108, UR14 ;  /* 0x0000000e6c6c7c20 */ /* 0x000fe20008410000 */
[----:B------:R-:W-:Y:S01]  /*4ca0*/  FMUL.FTZ R109, R109, UR14 ;  /* 0x0000000e6d6d7c20 */ /* 0x000fe20008410000 */
[----:B------:R-:W-:Y:S01]  /*4cb0*/  FMUL.FTZ R110, R110, UR14 ;  /* 0x0000000e6e6e7c20 */ /* 0x000fe20008410000 */
[C---:B------:R-:W-:Y:S01]  /*4cc0*/  LOP3.LUT P1, RZ, R122.reuse, 0xff, RZ, 0xc0, !PT ;  /* 0x000000ff7aff7812 */ /* 0x040fe2000782c0ff */
[----:B------:R-:W-:Y:S01]  /*4cd0*/  FMUL.FTZ R111, R107, R4 ;  /* 0x000000046b6f7220 */ /* 0x000fe20000410000 */
[C---:B------:R-:W-:Y:S01]  /*4ce0*/  LOP3.LUT P2, RZ, R122.reuse, 0xff00, RZ, 0xc0, !PT ;  /* 0x0000ff007aff7812 */ /* 0x040fe2000784c0ff */
[----:B------:R-:W2:Y:S01]  /*4cf0*/  LDC.64 R114, c[0x0][0x468] ;  /* 0x00011a00ff727b82 */ /* 0x000ea20000000a00 */
[C---:B------:R-:W-:Y:S01]  /*4d00*/  LOP3.LUT P3, RZ, R122.reuse, 0xff0000, RZ, 0xc0, !PT ;  /* 0x00ff00007aff7812 */ /* 0x040fe2000786c0ff */
[----:B------:R-:W-:Y:S01]  /*4d10*/  FMUL.FTZ R111, R111, UR14 ;  /* 0x0000000e6f6f7c20 */ /* 0x000fe20008410000 */
[----:B------:R-:W-:-:S02]  /*4d20*/  LOP3.LUT P4, RZ, R122, 0xff000000, RZ, 0xc0, !PT ;  /* 0xff0000007aff7812 */ /* 0x000fc4000788c0ff */
[----:B------:R-:W-:Y:S02]  /*4d30*/  FSEL R13, R13, RZ, P1 ;  /* 0x000000ff0d0d7208 */ /* 0x000fe40000800000 */
[----:B------:R-:W-:Y:S02]  /*4d40*/  FSEL R108, R108, RZ, P2 ;  /* 0x000000ff6c6c7208 */ /* 0x000fe40001000000 */
[----:B------:R-:W-:Y:S02]  /*4d50*/  FSEL R109, R109, RZ, P3 ;  /* 0x000000ff6d6d7208 */ /* 0x000fe40001800000 */
[----:B------:R-:W-:Y:S02]  /*4d60*/  FSEL R110, R110, RZ, P4 ;  /* 0x000000ff6e6e7208 */ /* 0x000fe40002000000 */
        /* <DEDUP_REMOVED lines=9> */
[C---:B------:R-:W-:Y:S01]  /*4e00*/  LOP3.LUT P2, RZ, R123.reuse, 0xff, RZ, 0xc0, !PT ;  /* 0x000000ff7bff7812 */ /* 0x040fe2000784c0ff */
[----:B-1----:R-:W-:Y:S01]  /*4e10*/  IMAD.WIDE.U32 R112, R0, 0x20, R112 ;  /* 0x0000002000707825 */ /* 0x002fe200078e0070 */
[----:B------:R-:W-:-:S02]  /*4e20*/  LOP3.LUT P3, RZ, R123, 0xff00, RZ, 0xc0, !PT ;  /* 0x0000ff007bff7812 */ /* 0x000fc4000786c0ff */
[C---:B------:R-:W-:Y:S01]  /*4e30*/  ISETP.GE.U32.AND.EX P1, PT, R123.reuse, 0x1000000, PT, P1 ;  /* 0x010000007b00780c */ /* 0x040fe20003f26110 */
[----:B--2---:R-:W-:Y:S01]  /*4e40*/  IMAD.WIDE.U32 R114, R0, 0x10, R114 ;  /* 0x0000001000727825 */ /* 0x004fe200078e0072 */
[----:B------:R-:W-:Y:S01]  /*4e50*/  LOP3.LUT P4, RZ, R123, 0xff0000, RZ, 0xc0, !PT ;  /* 0x00ff00007bff7812 */ /* 0x000fe2000788c0ff */
[----:B------:R4:W-:Y:S01]  /*4e60*/  STG.E.128 desc[UR6][R112.64], R100 ;  /* 0x0000006470007986 */ /* 0x0009e2000c101d06 */
[----:B------:R-:W-:Y:S02]  /*4e70*/  FSEL R13, R13, RZ, P2 ;  /* 0x000000ff0d0d7208 */ /* 0x000fe40001000000 */
[----:B------:R-:W-:Y:S01]  /*4e80*/  FSEL R110, R110, RZ, P3 ;  /* 0x000000ff6e6e7208 */ /* 0x000fe20001800000 */
[----:B------:R4:W-:Y:S01]  /*4e90*/  STG.E.128 desc[UR6][R112.64+0x10], R104 ;  /* 0x0000106870007986 */ /* 0x0009e2000c101d06 */
[----:B------:R-:W-:Y:S02]  /*4ea0*/  FSEL R111, R111, RZ, P1 ;  /* 0x000000ff6f6f7208 */ /* 0x000fe40000800000 */
[----:B------:R-:W-:-:S02]  /*4eb0*/  FSEL R4, R4, RZ, P4 ;  /* 0x000000ff04047208 */ /* 0x000fc40002000000 */
[----:B------:R-:W-:Y:S02]  /*4ec0*/  F2FP.F16.F32.PACK_AB R110, R110, R13 ;  /* 0x0000000d6e6e723e */ /* 0x000fe400000000ff */
[----:B------:R-:W-:-:S05]  /*4ed0*/  F2FP.F16.F32.PACK_AB R111, R111, R4 ;  /* 0x000000046f6f723e */ /* 0x000fca00000000ff */
[----:B------:R4:W-:Y:S02]  /*4ee0*/  STG.E.128 desc[UR6][R114.64], R108 ;  /* 0x0000006c72007986 */ /* 0x0009e4000c101d06 */
.L_x_8606:
[----:B------:R-:W-:Y:S05]  /*4ef0*/  BSYNC.RECONVERGENT B0 ;  /* 0x0000000000007941 */ /* 0x000fea0003800200 */
.L_x_8596:
[----:B01234-:R-:W0:Y:S02]  /*4f00*/  LDC.64 R108, c[0x0][0x380] ;  /* 0x0000e000ff6c7b82 */ /* 0x01fe240000000a00 */
[----:B0-----:R-:W-:-:S04]  /*4f10*/  LEA R159, R108, R159, 0x2 ;  /* 0x0000009f6c9f7211 */ /* 0x001fc800078e10ff */
[----:B------:R-:W-:-:S13]  /*4f20*/  ISETP.GE.AND P1, PT, R159, R109, PT ;  /* 0x0000006d9f00720c */ /* 0x000fda0003f26270 */
[----:B------:R-:W-:Y:S05]  /*4f30*/  @!P1 BRA `(.L_x_8618) ;  /* 0xffffffb400a49947 */ /* 0x000fea000383ffff */
.L_x_8588:
[----:B------:R-:W2:Y:S04]  /*4f40*/  LDL.LU R108, [R1+0x10] ;  /* 0x00001000016c7983 */ /* 0x000ea80000300800 */
[----:B------:R-:W3:Y:S01]  /*4f50*/  LDL.LU R4, [R1+0xc] ;  /* 0x00000c0001047983 */ /* 0x000ee20000300800 */
[----:B------:R-:W-:Y:S01]  /*4f60*/  MOV R2, 0x400 ;  /* 0x0000040000027802 */ /* 0x000fe20000000f00 */
[----:B------:R-:W-:Y:S05]  /*4f70*/  WARPSYNC.ALL ;  /* 0x0000000000007948 */ /* 0x000fea0003800000 */
[----:B-----5:R-:W0:Y:S01]  /*4f80*/  S2R R13, SR_TID.X ;  /* 0x00000000000d7919 */ /* 0x020e220000002100 */
[----:B------:R-:W1:Y:S01]  /*4f90*/  S2UR UR4, SR_CTAID.X ;  /* 0x00000000000479c3 */ /* 0x000e620000002500 */
[----:B------:R-:W4:Y:S01]  /*4fa0*/  LDCU.128 UR16, c[0x0][0x440] ;  /* 0x00008800ff1077ac */ /* 0x000f220008000c00 */
[----:B------:R-:W4:Y:S01]  /*4fb0*/  S2R R3, SR_CgaCtaId ;  /* 0x0000000000037919 */ /* 0x000f220000008800 */
[----:B0-----:R-:W-:-:S02]  /*4fc0*/  SHF.R.U32.HI R0, RZ, 0x5, R13 ;  /* 0x00000005ff007819 */ /* 0x001fc4000001160d */
[----:B----4-:R-:W-:Y:S02]  /*4fd0*/  LEA R3, R3, R2, 0x18 ;  /* 0x0000000203037211 */ /* 0x010fe400078ec0ff */
[----:B------:R-:W-:Y:S01]  /*4fe0*/  LOP3.LUT R2, R13, 0x7f, RZ, 0x3c, !PT ;  /* 0x0000007f0d027812 */ /* 0x000fe200078e3cff */
[----:B--2---:R-:W-:-:S03]  /*4ff0*/  IMAD R0, R0, 0x60, R108 ;  /* 0x0000006000007824 */ /* 0x004fc600078e026c */
[----:B---3--:R-:W-:Y:S01]  /*5000*/  IADD3 R29, PT, PT, R2, R4, RZ ;  /* 0x00000004021d7210 */ /* 0x008fe20007ffe0ff */
[----:B-1----:R-:W-:Y:S01]  /*5010*/  IMAD R28, R4, UR4, RZ ;  /* 0x00000004041c7c24 */ /* 0x002fe2000f8e02ff */
[-C--:B------:R-:W-:Y:S02]  /*5020*/  LEA R0, R0, R3.reuse, 0x5 ;  /* 0x0000000300007211 */ /* 0x080fe400078e28ff */
[----:B------:R-:W-:Y:S02]  /*5030*/  LEA R4, R13, R3, 0x2 ;  /* 0x000000030d047211 */ /* 0x000fe400078e10ff */
[----:B------:R-:W-:Y:S01]  /*5040*/  IADD3 R28, P0, PT, R28, R13, RZ ;  /* 0x0000000d1c1c7210 */ /* 0x000fe20007f1e0ff */
[----:B------:R-:W-:Y:S01]  /*5050*/  STS.128 [R0], R52 ;  /* 0x0000003400007388 */ /* 0x000fe20000000c00 */
[C---:B------:R-:W-:Y:S02]  /*5060*/  ISETP.GE.U32.AND P5, PT, R29.reuse, 0x80, PT ;  /* 0x000000801d00780c */ /* 0x040fe40003fa6070 */
[C---:B------:R-:W-:Y:S01]  /*5070*/  ISETP.GE.U32.AND P4, PT, R29.reuse, 0x100, PT ;  /* 0x000001001d00780c */ /* 0x040fe20003f86070 */
[----:B------:R-:W-:Y:S01]  /*5080*/  STS.128 [R0+0x10], R48 ;  /* 0x0000103000007388 */ /* 0x000fe20000000c00 */
[----:B------:R-:W-:-:S02]  /*5090*/  ISETP.GE.U32.AND P3, PT, R29, 0x180, PT ;  /* 0x000001801d00780c */ /* 0x000fc40003f66070 */
[C---:B------:R-:W-:Y:S01]  /*50a0*/  ISETP.GE.U32.AND P2, PT, R29.reuse, 0x200, PT ;  /* 0x000002001d00780c */ /* 0x040fe20003f46070 */
[----:B------:R-:W-:Y:S01]  /*50b0*/  STS.128 [R0+0x400], R44 ;  /* 0x0004002c00007388 */ /* 0x000fe20000000c00 */
[----:B------:R-:W-:-:S03]  /*50c0*/  ISETP.GE.U32.AND P1, PT, R29, 0x280, PT ;  /* 0x000002801d00780c */ /* 0x000fc60003f26070 */
[----:B------:R-:W-:Y:S04]  /*50d0*/  STS.128 [R0+0x410], R40 ;  /* 0x0004102800007388 */ /* 0x000fe80000000c00 */
[----:B------:R0:W-:Y:S04]  /*50e0*/  STS.128 [R0+0x800], R36 ;  /* 0x0008002400007388 */ /* 0x0001e80000000c00 */
[----:B------:R-:W-:Y:S01]  /*50f0*/  STS.128 [R0+0x810], R32 ;  /* 0x0008102000007388 */ /* 0x000fe20000000c00 */
[----:B------:R-:W-:Y:S01]  /*5100*/  BAR.SYNC.DEFER_BLOCKING 0x0 ;  /* 0x0000000000007b1d */ /* 0x000fe20000010000 */
[----:B0-----:R-:W-:-:S02]  /*5110*/  IADD3.X R37, PT, PT, RZ, RZ, RZ, P0, !PT ;  /* 0x000000ffff257210 */ /* 0x001fc400007fe4ff */
[C---:B------:R-:W-:Y:S02]  /*5120*/  SHF.L.U32 R36, R28.reuse, 0x2, RZ ;  /* 0x000000021c247819 */ /* 0x040fe400000006ff */
[----:B------:R-:W-:Y:S02]  /*5130*/  SHF.L.U64.HI R37, R28, 0x2, R37 ;  /* 0x000000021c257819 */ /* 0x000fe40000010225 */
[----:B------:R-:W-:Y:S02]  /*5140*/  ISETP.GE.U32.AND P0, PT, R29, 0x300, PT ;  /* 0x000003001d00780c */ /* 0x000fe40003f06070 */
[----:B------:R-:W-:-:S04]  /*5150*/  IADD3 R38, P6, PT, R36, UR18, RZ ;  /* 0x0000001224267c10 */ /* 0x000fc8000ffde0ff */
[C---:B------:R-:W-:Y:S02]  /*5160*/  IADD3.X R39, PT, PT, R37.reuse, UR19, RZ, P6, !PT ;  /* 0x0000001325277c10 */ /* 0x040fe4000b7fe4ff */
[----:B------:R-:W-:Y:S01]  /*5170*/  IADD3 R36, P6, PT, R36, UR16, RZ ;  /* 0x0000001024247c10 */ /* 0x000fe2000ffde0ff */
[----:B------:R-:W0:Y:S03]  /*5180*/  LDS R2, [R4] ;  /* 0x0000000004027984 */ /* 0x000e260000000800 */
[----:B------:R-:W-:Y:S01]  /*5190*/  IADD3.X R37, PT, PT, R37, UR17, RZ, P6, !PT ;  /* 0x0000001125257c10 */ /* 0x000fe2000b7fe4ff */
        /* <DEDUP_REMOVED lines=161> */
.L_x_8595:
        /* <DEDUP_REMOVED lines=8> */
.L_x_8620:
[----:B------:R-:W-:Y:S05]  /*5c30*/  BSYNC B0 ;  /* 0x0000000000007941 */ /* 0x000fea0003800000 */
.L_x_8619:
[----:B------:R-:W-:Y:S01]  /*5c40*/  HFMA2 R110, -RZ, RZ, 0, 5.9604644775390625e-08 ;  /* 0x00000001ff6e7431 */ /* 0x000fe200000001ff */
[----:B------:R-:W-:Y:S01]  /*5c50*/  MOV R111, R149 ;  /* 0x00000095006f7202 */ /* 0x000fe20000000f00 */
[----:B------:R-:W-:Y:S01]  /*5c60*/  FADD.FTZ R113, R112, R150 ;  /* 0x0000009670717221 */ /* 0x000fe20000010000 */
[----:B------:R-:W-:Y:S02]  /*5c70*/  MOV R109, 0x1f ;  /* 0x0000001f006d7802 */ /* 0x000fe40000000f00 */
[----:B------:R-:W-:-:S07]  /*5c80*/  MOV R108, 0xffffffff ;  /* 0xffffffff006c7802 */ /* 0x000fce0000000f00 */
[----:B------:R-:W-:Y:S05]  /*5c90*/  WARPSYNC.COLLECTIVE R108, `(.L_x_8621) ;  /* 0x000000006c087348 */ /* 0x000fea0003c00000 */
[----:B------:R0:W1:Y:S02]  /*5ca0*/  SHFL.BFLY P6, R112, R111, R110, R109 ;  /* 0x0c00006e6f707389 */ /* 0x00006400000c006d */
[----:B01----:R-:W-:Y:S05]  /*5cb0*/  ENDCOLLECTIVE ;  /* 0x000000000000791b */ /* 0x003fea0003800000 */
.L_x_8621:
[----:B------:R-:W-:Y:S01]  /*5cc0*/  HFMA2 R110, -RZ, RZ, 0, 1.1920928955078125e-07 ;  /* 0x00000002ff6e7431 */ /* 0x000fe200000001ff */
[----:B------:R-:W-:Y:S02]  /*5cd0*/  MOV R111, R113 ;  /* 0x00000071006f7202 */ /* 0x000fe40000000f00 */
[----:B------:R-:W-:-:S07]  /*5ce0*/  MOV R114, R112 ;  /* 0x0000007000727202 */ /* 0x000fce0000000f00 */
[----:B------:R-:W-:Y:S05]  /*5cf0*/  WARPSYNC.COLLECTIVE R108, `(.L_x_8622) ;  /* 0x000000006c087348 */ /* 0x000fea0003c00000 */
[----:B------:R0:W1:Y:S02]  /*5d00*/  SHFL.BFLY P6, R112, R111, R110, R109 ;  /* 0x0c00006e6f707389 */ /* 0x00006400000c006d */
[----:B01----:R-:W-:Y:S05]  /*5d10*/  ENDCOLLECTIVE ;  /* 0x000000000000791b */ /* 0x003fea0003800000 */
.L_x_8622:
[----:B------:R-:W-:-:S05]  /*5d20*/  FADD.FTZ R114, R114, R149 ;  /* 0x0000009572727221 */ /* 0x000fca0000010000 */
[----:B------:R-:W-:Y:S01]  /*5d30*/  MOV R111, R114 ;  /* 0x00000072006f7202 */ /* 0x000fe20000000f00 */
[----:B------:R-:W-:-:S07]  /*5d40*/  FADD.FTZ R119, R113, R112 ;  /* 0x0000007071777221 */ /* 0x000fce0000010000 */
[----:B------:R-:W-:Y:S05]  /*5d50*/  WARPSYNC.COLLECTIVE R108, `(.L_x_8623) ;  /* 0x000000006c087348 */ /* 0x000fea0003c00000 */
[----:B------:R0:W1:Y:S02]  /*5d60*/  SHFL.BFLY P6, R112, R111, R110, R109 ;  /* 0x0c00006e6f707389 */ /* 0x00006400000c006d */
[----:B01----:R-:W-:Y:S05]  /*5d70*/  ENDCOLLECTIVE ;  /* 0x000000000000791b */ /* 0x003fea0003800000 */
.L_x_8623:
[----:B------:R-:W-:Y:S01]  /*5d80*/  HFMA2 R110, -RZ, RZ, 0, 2.384185791015625e-07 ;  /* 0x00000004ff6e7431 */ /* 0x000fe200000001ff */
[----:B------:R-:W-:Y:S02]  /*5d90*/  MOV R111, R119 ;  /* 0x00000077006f7202 */ /* 0x000fe40000000f00 */
[----:B------:R-:W-:-:S07]  /*5da0*/  MOV R115, R112 ;  /* 0x0000007000737202 */ /* 0x000fce0000000f00 */
[----:B------:R-:W-:Y:S05]  /*5db0*/  WARPSYNC.COLLECTIVE R108, `(.L_x_8624) ;  /* 0x000000006c087348 */ /* 0x000fea0003c00000 */
[----:B------:R0:W1:Y:S02]  /*5dc0*/  SHFL.BFLY P6, R112, R111, R110, R109 ;  /* 0x0c00006e6f707389 */ /* 0x00006400000c006d */
[----:B01----:R-:W-:Y:S05]  /*5dd0*/  ENDCOLLECTIVE ;  /* 0x000000000000791b */ /* 0x003fea0003800000 */
.L_x_8624:
[----:B------:R-:W-:-:S05]  /*5de0*/  FADD.FTZ R115, R114, R115 ;  /* 0x0000007372737221 */ /* 0x000fca0000010000 */
[----:B------:R-:W-:Y:S01]  /*5df0*/  MOV R111, R115 ;  /* 0x00000073006f7202 */ /* 0x000fe20000000f00 */
[----:B------:R-:W-:-:S07]  /*5e00*/  FADD.FTZ R129, R119, R112 ;  /* 0x0000007077817221 */ /* 0x000fce0000010000 */
[----:B------:R-:W-:Y:S05]  /*5e10*/  WARPSYNC.COLLECTIVE R108, `(.L_x_8625) ;  /* 0x000000006c087348 */ /* 0x000fea0003c00000 */
[----:B------:R0:W1:Y:S02]  /*5e20*/  SHFL.BFLY P6, R112, R111, R110, R109 ;  /* 0x0c00006e6f707389 */ /* 0x00006400000c006d */
[----:B01----:R-:W-:Y:S05]  /*5e30*/  ENDCOLLECTIVE ;  /* 0x000000000000791b */ /* 0x003fea0003800000 */
.L_x_8625:
[----:B------:R-:W-:Y:S01]  /*5e40*/  HFMA2 R110, -RZ, RZ, 0, 4.76837158203125e-07 ;  /* 0x00000008ff6e7431 */ /* 0x000fe200000001ff */
[----:B------:R-:W-:Y:S02]  /*5e50*/  MOV R111, R129 ;  /* 0x00000081006f7202 */ /* 0x000fe40000000f00 */
[----:B------:R-:W-:-:S07]  /*5e60*/  MOV R128, R112 ;  /* 0x0000007000807202 */ /* 0x000fce0000000f00 */
[----:B------:R-:W-:Y:S05]  /*5e70*/  WARPSYNC.COLLECTIVE R108, `(.L_x_8626) ;  /* 0x000000006c087348 */ /* 0x000fea0003c00000 */
[----:B------:R0:W1:Y:S02]  /*5e80*/  SHFL.BFLY P6, R112, R111, R110, R109 ;  /* 0x0c00006e6f707389 */ /* 0x00006400000c006d */
[----:B01----:R-:W-:Y:S05]  /*5e90*/  ENDCOLLECTIVE ;  /* 0x000000000000791b */ /* 0x003fea0003800000 */
.L_x_8626:
[----:B------:R-:W-:-:S05]  /*5ea0*/  FADD.FTZ R128, R115, R128 ;  /* 0x0000008073807221 */ /* 0x000fca0000010000 */
[----:B------:R-:W-:Y:S01]  /*5eb0*/  MOV R111, R128 ;  /* 0x00000080006f7202 */ /* 0x000fe20000000f00 */
[----:B------:R-:W-:-:S07]  /*5ec0*/  FADD.FTZ R130, R129, R112 ;  /* 0x0000007081827221 */ /* 0x000fce0000010000 */
[----:B------:R-:W-:Y:S05]  /*5ed0*/  WARPSYNC.COLLECTIVE R108, `(.L_x_8627) ;  /* 0x000000006c087348 */ /* 0x000fea0003c00000 */
[----:B------:R0:W1:Y:S02]  /*5ee0*/  SHFL.BFLY P6, R112, R111, R110, R109 ;  /* 0x0c00006e6f707389 */ /* 0x00006400000c006d */
[----:B01----:R-:W-:Y:S05]  /*5ef0*/  ENDCOLLECTIVE ;  /* 0x000000000000791b */ /* 0x003fea0003800000 */
.L_x_8627:
[----:B------:R-:W-:Y:S01]  /*5f00*/  HFMA2 R110, -RZ, RZ, 0, 9.5367431640625e-07 ;  /* 0x00000010ff6e7431 */ /* 0x000fe200000001ff */
[----:B------:R-:W-:Y:S02]  /*5f10*/  MOV R111, R130 ;  /* 0x00000082006f7202 */ /* 0x000fe40000000f00 */
[----:B------:R-:W-:-:S07]  /*5f20*/  MOV R131, R112 ;  /* 0x0000007000837202 */ /* 0x000fce0000000f00 */
[----:B------:R-:W-:Y:S05]  /*5f30*/  WARPSYNC.COLLECTIVE R108, `(.L_x_8628) ;  /* 0x000000006c087348 */ /* 0x000fea0003c00000 */
[----:B------:R0:W1:Y:S02]  /*5f40*/  SHFL.BFLY P6, R112, R111, R110, R109 ;  /* 0x0c00006e6f707389 */ /* 0x00006400000c006d */
[----:B01----:R-:W-:Y:S05]  /*5f50*/  ENDCOLLECTIVE ;  /* 0x000000000000791b */ /* 0x003fea0003800000 */
.L_x_8628:
[----:B------:R-:W-:-:S05]  /*5f60*/  FADD.FTZ R131, R128, R131 ;  /* 0x0000008380837221 */ /* 0x000fca0000010000 */
[----:B------:R-:W-:Y:S02]  /*5f70*/  MOV R111, R131 ;  /* 0x00000083006f7202 */ /* 0x000fe40000000f00 */
[----:B------:R-:W-:-:S07]  /*5f80*/  MOV R113, R112 ;  /* 0x0000007000717202 */ /* 0x000fce0000000f00 */
[----:B------:R-:W-:Y:S05]  /*5f90*/  WARPSYNC.COLLECTIVE R108, `(.L_x_8629) ;  /* 0x000000006c087348 */ /* 0x000fea0003c00000 */
[----:B------:R0:W1:Y:S02]  /*5fa0*/  SHFL.BFLY P6, R112, R111, R110, R109 ;  /* 0x0c00006e6f707389 */ /* 0x00006400000c006d */
[----:B01----:R-:W-:Y:S05]  /*5fb0*/  ENDCOLLECTIVE ;  /* 0x000000000000791b */ /* 0x003fea0003800000 */
.L_x_8629:
[----:B------:R-:W-:Y:S05]  /*5fc0*/  BRA `(.L_x_8630) ;  /* 0xffffffb800a07947 */ /* 0x000fea000383ffff */
.L_x_8631:
        /* <DEDUP_REMOVED lines=11> */
.L_x_14539:


//--------------------- .text._ZN10layer_norm13ln_bwd_kernelINS_13Kernel_traitsI6__halfS2_fS2_fjLj768ELj1ELj4ELj1ELj16ENS_18Kernel_traits_baseILj768ES2_S2_fS2_fjLj128EEEEELb1ELb0ELb0ELb1EEEvNS_9BwdParamsE --------------------------
	.section	.text._ZN10layer_norm13ln_bwd_kernelINS_13Kernel_traitsI6__halfS2_fS2_fjLj768ELj1ELj4ELj1ELj16ENS_18Kernel_traits_baseILj768ES2_S2_fS2_fjLj128EEEEELb1ELb0ELb0ELb1EEEvNS_9BwdParamsE,"ax",@progbits
	.align	128
        .global         _ZN10layer_norm13ln_bwd_kernelINS_13Kernel_traitsI6__halfS2_fS2_fjLj768ELj1ELj4ELj1ELj16ENS_18Kernel_traits_baseILj768ES2_S2_fS2_fjLj128EEEEELb1ELb0ELb0ELb1EEEvNS_9BwdParamsE
        .type           _ZN10layer_norm13ln_bwd_kernelINS_13Kernel_traitsI6__halfS2_fS2_fjLj768ELj1ELj4ELj1ELj16ENS_18Kernel_traits_baseILj768ES2_S2_fS2_fjLj128EEEEELb1ELb0ELb0ELb1EEEvNS_9BwdParamsE,@function
        .size           _ZN10layer_norm13ln_bwd_kernelINS_13Kernel_traitsI6__halfS2_fS2_fjLj768ELj1ELj4ELj1ELj16ENS_18Kernel_traits_baseILj768ES2_S2_fS2_fjLj128EEEEELb1ELb0ELb0ELb1EEEvNS_9BwdParamsE,(.L_x_14540 - _ZN10layer_norm13ln_bwd_kernelINS_13Kernel_traitsI6__halfS2_fS2_fjLj768ELj1ELj4ELj1ELj16ENS_18Kernel_traits_baseILj768ES2_S2_fS2_fjLj128EEEEELb1ELb0ELb0ELb1EEEvNS_9BwdParamsE)
        .other          _ZN10layer_norm13ln_bwd_kernelINS_13Kernel_traitsI6__halfS2_fS2_fjLj768ELj1ELj4ELj1ELj16ENS_18Kernel_traits_baseILj768ES2_S2_fS2_fjLj128EEEEELb1ELb0ELb0ELb1EEEvNS_9BwdParamsE,@"STO_CUDA_ENTRY STV_DEFAULT"
_ZN10layer_norm13ln_bwd_kernelINS_13Kernel_traitsI6__halfS2_fS2_fjLj768ELj1ELj4ELj1ELj16ENS_18Kernel_traits_baseILj768ES2_S2_fS2_fjLj128EEEEELb1ELb0ELb0ELb1EEEvNS_9BwdParamsE:
.text._ZN10layer_norm13ln_bwd_kernelINS_13Kernel_traitsI6__halfS2_fS2_fjLj768ELj1ELj4ELj1ELj16ENS_18Kernel_traits_baseILj768ES2_S2_fS2_fjLj128EEEEELb1ELb0ELb0ELb1EEEvNS_9BwdParamsE:
        /* <DEDUP_REMOVED lines=75> */
[----:B--2---:R-:W-:-:S02]  /*04b0*/  HADD2.F32 R148, -RZ, R12.H0_H0 ;  /* 0x2000000cff947230 */ /* 0x004fc40000004100 */
[----:B------:R-:W-:Y:S02]  /*04c0*/  HADD2.F32 R147, -RZ, R12.H1_H1 ;  /* 0x3000000cff937230 */ /* 0x000fe40000004100 */
[--C-:B------:R-:W-:Y:S02]  /*04d0*/  HADD2.F32 R146, -RZ, R13.reuse.H0_H0 ;  /* 0x2000000dff927230 */ /* 0x100fe40000004100 */
[----:B------:R-:W-:Y:S02]  /*04e0*/  HADD2.F32 R145, -RZ, R13.H1_H1 ;  /* 0x3000000dff917230 */ /* 0x000fe40000004100 */
[--C-:B------:R-:W-:Y:S02]  /*04f0*/  HADD2.F32 R144, -RZ, R14.reuse.H0_H0 ;  /* 0x2000000eff907230 */ /* 0x100fe40000004100 */
[----:B------:R-:W-:Y:S02]  /*0500*/  HADD2.F32 R143, -RZ, R14.H1_H1 ;  /* 0x3000000eff8f7230 */ /* 0x000fe40000004100 */
[----:B------:R-:W-:-:S02]  /*0510*/  HADD2.F32 R142, -RZ, R15.H0_H0 ;  /* 0x2000000fff8e7230 */ /* 0x000fc40000004100 */
        /* <DEDUP_REMOVED lines=16> */
[----:B------:R-:W-:-:S07]  /*0620*/  HADD2.F32 R125, -RZ, R7.H1_H1 ;  /* 0x30000007ff7d7230 */ /* 0x000fce0000004100 */
.L_x_8645:
        /* <DEDUP_REMOVED lines=16> */
[C---:B---3--:R-:W-:Y:S01]  /*0730*/  IMAD.WIDE.U32 R68, R159.reuse, 0x20, R74 ;  /* 0x000000209f447825 */ /* 0x048fe200078e004a */
[----:B------:R-:W-:-:S02]  /*0740*/  IADD3 R155, PT, PT, R159, 0x20, RZ ;  /* 0x000000209f9b7810 */ /* 0x000fc40007ffe0ff */
[C---:B------:R-:W-:Y:S01]  /*0750*/  IADD3 R153, PT, PT, R159.reuse, 0x40, RZ ;  /* 0x000000409f997810 */ /* 0x040fe20007ffe0ff */
[----:B----4-:R-:W-:Y:S01]  /*0760*/  IMAD.WIDE.U32 R40, R159, 0x10, R70 ;  /* 0x000000109f287825 */ /* 0x010fe200078e0046 */
[----:B------:R-:W3:Y:S03]  /*0770*/  LDG.E.128 R36, desc[UR6][R68.64] ;  /* 0x0000000644247981 */ /* 0x000ee6000c1e1d00 */
[C---:B------:R-:W-:Y:S01]  /*0780*/  IMAD.WIDE.U32 R72, R155.reuse, 0x20, R74 ;  /* 0x000000209b487825 */ /* 0x040fe200078e004a */
[----:B------:R-:W4:Y:S03]  /*0790*/  LDG.E.128 R44, desc[UR6][R68.64+0x10] ;  /* 0x00001006442c7981 */ /* 0x000f26000c1e1d00 */
[----:B------:R-:W-:Y:S01]  /*07a0*/  IMAD.WIDE.U32 R52, R155, 0x10, R70 ;  /* 0x000000109b347825 */ /* 0x000fe200078e0046 */
[----:B------:R-:W4:Y:S03]  /*07b0*/  LDG.E.128 R40, desc[UR6][R40.64] ;  /* 0x0000000628287981 */ /* 0x000f26000c1e1d00 */
[C---:B------:R-:W-:Y:S01]  /*07c0*/  IMAD.WIDE.U32 R74, R153.reuse, 0x20, R74 ;  /* 0x00000020994a7825 */ /* 0x040fe200078e004a */
[----:B------:R-:W4:Y:S03]  /*07d0*/  LDG.E.128 R48, desc[UR6][R72.64] ;  /* 0x0000000648307981 */ /* 0x000f26000c1e1d00 */
[----:B------:R-:W-:Y:S01]  /*07e0*/  IMAD.WIDE.U32 R70, R153, 0x10, R70 ;  /* 0x0000001099467825 */ /* 0x000fe200078e0046 */
[----:B------:R1:W4:Y:S03]  /*07f0*/  LDG.E.128 R56, desc[UR6][R72.64+0x10] ;  /* 0x0000100648387981 */ /* 0x000326000c1e1d00 */
[----:B0-----:R-:W-:Y:S01]  /*0800*/  IMAD.WIDE R2, R124, 0x4, R2 ;  /* 0x000000047c027825 */ /* 0x001fe200078e0202 */
[----:B------:R-:W4:Y:S04]  /*0810*/  LDG.E.128 R52, desc[UR6][R52.64] ;  /* 0x0000000634347981 */ /* 0x000f28000c1e1d00 */
[----:B------:R0:W4:Y:S04]  /*0820*/  LDG.E R157, desc[UR6][R2.64] ;  /* 0x00000006029d7981 */ /* 0x000128000c1e1900 */
[----:B------:R-:W4:Y:S04]  /*0830*/  LDG.E.128 R60, desc[UR6][R74.64] ;  /* 0x000000064a3c7981 */ /* 0x000f28000c1e1d00 */
        /* <DEDUP_REMOVED lines=16> */
[----:B------:R-:W5:Y:S04]  /*0940*/  @P1 LDG.E.128 R4, desc[UR6][R160.64] ;  /* 0x00000006a0041981 */ /* 0x000f68000c1e1d00 */
[----:B------:R0:W5:Y:S01]  /*0950*/  @P1 LDG.E.128 R8, desc[UR6][R160.64+0x10] ;  /* 0x00001006a0081981 */ /* 0x000162000c1e1d00 */
[----:B-1----:R-:W-:-:S05]  /*0960*/  @P1 IMAD.WIDE.U32 R162, R155, 0x20, R162 ;  /* 0x000000209ba21825 */ /* 0x002fca00078e00a2 */
[----:B------:R-:W5:Y:S01]  /*0970*/  @P1 LDG.E.128 R12, desc[UR6][R162.64] ;  /* 0x00000006a20c1981 */ /* 0x000f62000c1e1d00 */
[----:B------:R-:W-:-:S03]  /*0980*/  @P1 IMAD.WIDE.U32 R164, R153, 0x20, R164 ;  /* 0x0000002099a41825 */ /* 0x000fc600078e00a4 */
[----:B------:R1:W5:Y:S04]  /*0990*/  @P1 LDG.E.128 R16, desc[UR6][R162.64+0x10] ;  /* 0x00001006a2101981 */ /* 0x000368000c1e1d00 */
[----:B------:R-:W5:Y:S04]  /*09a0*/  @P1 LDG.E.128 R20, desc[UR6][R164.64] ;  /* 0x00000006a4141981 */ /* 0x000f68000c1e1d00 */
[----:B------:R1:W5:Y:S01]  /*09b0*/  @P1 LDG.E.128 R24, desc[UR6][R164.64+0x10] ;  /* 0x00001006a4181981 */ /* 0x000362000c1e1d00 */
[----:B------:R-:W-:Y:S01]  /*09c0*/  UMOV UR4, 0xffffffff ;  /* 0xffffffff00047882 */ /* 0x000fe20000000000 */
[----:B0-----:R-:W-:Y:S01]  /*09d0*/  FSEL R161, R152, RZ, !P2 ;  /* 0x000000ff98a17208 */ /* 0x001fe20005000000 */
[----:B--2---:R-:W-:-:S04]  /*09e0*/  @P0 HADD2.F32 R151, -RZ, R0.H0_H0 ;  /* 0x20000000ff970230 */ /* 0x004fc80000004100 */
[C---:B---3--:R-:W-:Y:S01]  /*09f0*/  FADD.FTZ R0, -R161.reuse, R36 ;  /* 0x00000024a1007221 */ /* 0x048fe20000010100 */
[C---:B------:R-:W-:Y:S01]  /*0a00*/  FADD.FTZ R36, -R161.reuse, R37 ;  /* 0x00000025a1247221 */ /* 0x040fe20000010100 */
[C---:B------:R-:W-:Y:S01]  /*0a10*/  FADD.FTZ R152, -R161.reuse, R39 ;  /* 0x00000027a1987221 */ /* 0x040fe20000010100 */
[--C-:B----4-:R-:W-:Y:S02]  /*0a20*/  HADD2.F32 R37, -RZ, R40.reuse.H0_H0 ;  /* 0x20000028ff257230 */ /* 0x110fe40000004100 */
[C---:B-1----:R-:W-:Y:S01]  /*0a30*/  FADD.FTZ R162, -R161.reuse, R47 ;  /* 0x0000002fa1a27221 */ /* 0x042fe20000010100 */
[----:B------:R-:W-:Y:S02]  /*0a40*/  HADD2.F32 R40, -RZ, R40.H1_H1 ;  /* 0x30000028ff287230 */ /* 0x000fe40000004100 */
[C---:B------:R-:W-:Y:S01]  /*0a50*/  FADD.FTZ R48, -R161.reuse, R48 ;  /* 0x00000030a1307221 */ /* 0x040fe20000010100 */
[C---:B------:R-:W-:Y:S01]  /*0a60*/  FADD.FTZ R166, -R161.reuse, R49 ;  /* 0x00000031a1a67221 */ /* 0x040fe20000010100 */
[C---:B------:R-:W-:Y:S01]  /*0a70*/  FADD.FTZ R46, -R161.reuse, R46 ;  /* 0x0000002ea12e7221 */ /* 0x040fe20000010100 */
[C---:B------:R-:W-:Y:S01]  /*0a80*/  FADD.FTZ R180, -R161.reuse, R59 ;  /* 0x0000003ba1b47221 */ /* 0x040fe20000010100 */
[C---:B------:R-:W-:Y:S01]  /*0a90*/  FADD.FTZ R56, -R161.reuse, R56 ;  /* 0x00000038a1387221 */ /* 0x040fe20000010100 */
[----:B------:R-:W-:Y:S01]  /*0aa0*/  FMUL.FTZ R59, R148, R37 ;  /* 0x00000025943b7220 */ /* 0x000fe20000410000 */
[----:B------:R-:W-:Y:S01]  /*0ab0*/  FADD.FTZ R168, -R161, R50 ;  /* 0x00000032a1a87221 */ /* 0x000fe20000010100 */
[----:B------:R-:W-:-:S02]  /*0ac0*/  HADD2.F32 R47, -RZ, R52.H0_H0 ;  /* 0x20000034ff2f7230 */ /* 0x000fc40000004100 */
[----:B------:R-:W-:Y:S01]  /*0ad0*/  FADD.FTZ R156, -R161, R44 ;  /* 0x0000002ca19c7221 */ /* 0x000fe20000010100 */
[--C-:B------:R-:W-:Y:S02]  /*0ae0*/  HADD2.F32 R39, -RZ, R41.reuse.H0_H0 ;  /* 0x20000029ff277230 */ /* 0x100fe40000004100 */
[----:B------:R-:W-:Y:S01]  /*0af0*/  FMUL.FTZ R0, R157, R0 ;  /* 0x000000009d007220 */ /* 0x000fe20000410000 */
[----:B------:R-:W-:Y:S02]  /*0b00*/  HADD2.F32 R154, -RZ, R41.H1_H1 ;  /* 0x30000029ff9a7230 */ /* 0x000fe40000004100 */
[C---:B------:R-:W-:Y:S01]  /*0b10*/  FADD.FTZ R170, -R161.reuse, R51 ;  /* 0x00000033a1aa7221 */ /* 0x040fe20000010100 */
[----:B------:R-:W-:Y:S02]  /*0b20*/  HADD2.F32 R50, -RZ, R52.H1_H1 ;  /* 0x30000034ff327230 */ /* 0x000fe40000004100 */
[C---:B------:R-:W-:Y:S01]  /*0b30*/  FADD.FTZ R186, -R161.reuse, R61 ;  /* 0x0000003da1ba7221 */ /* 0x040fe20000010100 */
[C---:B------:R-:W-:Y:S01]  /*0b40*/  FADD.FTZ R174, -R161.reuse, R57 ;  /* 0x00000039a1ae7221 */ /* 0x040fe20000010100 */
[----:B------:R-:W-:Y:S01]  /*0b50*/  FADD.FTZ R178, -R161, R58 ;  /* 0x0000003aa1b27221 */ /* 0x000fe20000010100 */
[----:B------:R-:W-:Y:S01]  /*0b60*/  FMUL.FTZ R61, R157, R48 ;  /* 0x000000309d3d7220 */ /* 0x000fe20000410000 */
[----:B------:R-:W-:-:S02]  /*0b70*/  HADD2.F32 R41, -RZ, R42.H0_H0 ;  /* 0x2000002aff297230 */ /* 0x000fc40000004100 */
[----:B------:R-:W-:Y:S01]  /*0b80*/  FADD.FTZ R184, -R161, R60 ;  /* 0x0000003ca1b87221 */ /* 0x000fe20000010100 */
[----:B------:R-:W-:Y:S02]  /*0b90*/  HADD2.F32 R160, -RZ, R42.H1_H1 ;  /* 0x3000002affa07230 */ /* 0x000fe40000004100 */
[----:B------:R-:W-:Y:S01]  /*0ba0*/  FMUL.FTZ R58, R157, R166 ;  /* 0x000000a69d3a7220 */ /* 0x000fe20000410000 */
        /* <DEDUP_REMOVED lines=14> */
[----:B------:R-:W-:Y:S01]  /*0c90*/  FADD.FTZ R42, -R161, R67 ;  /* 0x00000043a12a7221 */ /* 0x000fe20000010100 */
[----:B------:R-:W-:Y:S01]  /*0ca0*/  FMUL.FTZ R43, R157, R36 ;  /* 0x000000249d2b7220 */ /* 0x000fe20000410000 */
[----:B------:R-:W-:Y:S01]  /*0cb0*/  FMUL.FTZ R60, R147, R40 ;  /* 0x00000028933c7220 */ /* 0x000fe20000410000 */
[----:B------:R-:W-:Y:S01]  /*0cc0*/  FFMA.FTZ R52, R0, R59, RZ ;  /* 0x0000003b00347223 */ /* 0x000fe200000100ff */
[C---:B------:R-:W-:Y:S01]  /*0cd0*/  FMUL.FTZ R71, R157.reuse, R56 ;  /* 0x000000389d477220 */ /* 0x040fe20000410000 */
[----:B------:R-:W-:Y:S01]  /*0ce0*/  FMUL.FTZ R161, R157, R46 ;  /* 0x0000002e9da17220 */ /* 0x000fe20000410000 */
[----:B------:R-:W-:Y:S01]  /*0cf0*/  FADD.FTZ R53, RZ, R59 ;  /* 0x0000003bff357221 */ /* 0x000fe20000010000 */
        /* <DEDUP_REMOVED lines=11> */
[----:B------:R-:W-:Y:S01]  /*0db0*/  FFMA.FTZ R52, R43, R60, R52 ;  /* 0x0000003c2b347223 */ /* 0x000fe20000010034 */
[----:B------:R-:W-:Y:S01]  /*0dc0*/  FADD.FTZ R51, R60, R53 ;  /* 0x000000353c337221 */ /* 0x000fe20000010000 */
[----:B------:R-:W-:-:S02]  /*0dd0*/  HADD2.F32 R176, -RZ, R54.H1_H1 ;  /* 0x30000036ffb07230 */ /* 0x000fc40000004100 */
[----:B------:R-:W-:Y:S01]  /*0de0*/  FADD.FTZ R100, R37, R100 ;  /* 0x0000006425647221 */ /* 0x000fe20000010000 */
[----:B------:R-:W-:Y:S01]  /*0df0*/  FFMA.FTZ R77, R0, R37, R77 ;  /* 0x00000025004d7223 */ /* 0x000fe2000001004d */
        /* <DEDUP_REMOVED lines=8> */
[----:B------:R-:W-:-:S02]  /*0e80*/  HADD2.F32 R165, -RZ, R55.H0_H0 ;  /* 0x20000037ffa57230 */ /* 0x000fc40000004100 */
[----:B------:R-:W-:Y:S01]  /*0e90*/  FADD.FTZ R101, R40, R101 ;  /* 0x0000006528657221 */ /* 0x000fe20000010000 */
[----:B------:R-:W-:Y:S02]  /*0ea0*/  HADD2.F32 R182, -RZ, R55.H1_H1 ;  /* 0x30000037ffb67230 */ /* 0x000fe40000004100 */
        /* <DEDUP_REMOVED lines=17> */
[----:B------:R-:W-:-:S03]  /*0fc0*/  FADD.FTZ R62, R41, R56 ;  /* 0x00000038293e7221 */ /* 0x000fc60000010000 */
[----:B------:R-:W-:Y:S01]  /*0fd0*/  FFMA.FTZ R52, R68, R39, R55 ;  /* 0x0000002744347223 */ /* 0x000fe20000010037 */
[----:B------:R-:W-:-:S03]  /*0fe0*/  FADD.FTZ R167, R39, R62 ;  /* 0x0000003e27a77221 */ /* 0x000fc60000010000 */
        /* <DEDUP_REMOVED lines=21> */
[----:B------:R-:W-:Y:S01]  /*1140*/  FADD.FTZ R166, R67, R116 ;  /* 0x0000007443a67221 */ /* 0x000fe20000010000 */
[----:B------:R-:W-:Y:S01]  /*1150*/  FMUL.FTZ R152, R157, R174 ;  /* 0x000000ae9d987220 */ /* 0x000fe20000410000 */
[----:B------:R-:W-:Y:S01]  /*1160*/  FMUL.FTZ R51, R135, R176 ;  /* 0x000000b087337220 */ /* 0x000fe20000410000 */
[----:B------:R-:W-:Y:S01]  /*1170*/  FFMA.FTZ R116, R165, R67, R92 ;  /* 0x00000043a5747223 */ /* 0x000fe2000001005c */
[----:B------:R-:W-:Y:S01]  /*1180*/  FFMA.FTZ R55, R71, R50, R62 ;  /* 0x0000003247377223 */ /* 0x000fe2000001003e */
[----:B------:R-:W-:Y:S01]  /*1190*/  FADD.FTZ R92, R50, R173 ;  /* 0x000000ad325c7221 */ /* 0x000fe20000010000 */
[----:B------:R-:W-:Y:S01]  /*11a0*/  FADD.FTZ R103, R154, R103 ;  /* 0x000000679a677221 */ /* 0x000fe20000010000 */
[----:B------:R-:W-:Y:S01]  /*11b0*/  FFMA.FTZ R79, R54, R154, R79 ;  /* 0x0000009a364f7223 */ /* 0x000fe2000001004f */
[----:B------:R-:W-:Y:S01]  /*11c0*/  FMUL.FTZ R154, R157, R186 ;  /* 0x000000ba9d9a7220 */ /* 0x000fe20000410000 */
[----:B------:R-:W-:Y:S01]  /*11d0*/  FFMA.FTZ R62, R152, R51, R55 ;  /* 0x00000033983e7223 */ /* 0x000fe20000010037 */
[----:B------:R-:W-:Y:S01]  /*11e0*/  FADD.FTZ R92, R51, R92 ;  /* 0x0000005c335c7221 */ /* 0x000fe20000010000 */
[----:B------:R-:W-:Y:S01]  /*11f0*/  FADD.FTZ R105, R160, R105 ;  /* 0x00000069a0697221 */ /* 0x000fe20000010000 */
[----:B------:R-:W-:Y:S01]  /*1200*/  FFMA.FTZ R81, R66, R160, R81 ;  /* 0x000000a042517223 */ /* 0x000fe20000010051 */
[----:B------:R-:W-:Y:S01]  /*1210*/  FMUL.FTZ R52, R132, R67 ;  /* 0x0000004384347220 */ /* 0x000fe20000410000 */
[----:B------:R-:W-:Y:S01]  /*1220*/  FADD.FTZ R168, R188, R117 ;  /* 0x00000075bca87221 */ /* 0x000fe20000010000 */
[----:B------:R-:W-:Y:S01]  /*1230*/  FMUL.FTZ R160, R157, R180 ;  /* 0x000000b49da07220 */ /* 0x000fe20000410000 */
[----:B------:R-:W-:Y:S01]  /*1240*/  FMUL.FTZ R56, R133, R182 ;  /* 0x000000b685387220 */ /* 0x000fe20000410000 */
[----:B------:R-:W-:Y:S01]  /*1250*/  FFMA.FTZ R117, R154, R188, R93 ;  /* 0x000000bc9a757223 */ /* 0x000fe2000001005d */
[----:B------:R-:W-:Y:S01]  /*1260*/  FFMA.FTZ R67, R163, R53, R62 ;  /* 0x00000035a3437223 */ /* 0x000fe2000001003e */
[----:B------:R-:W-:-:S02]  /*1270*/  HADD2.F32 R194, -RZ, R69.H1_H1 ;  /* 0x30000045ffc27230 */ /* 0x000fc40000004100 */
[----:B------:R-:W-:Y:S01]  /*1280*/  FADD.FTZ R93, R53, R92 ;  /* 0x0000005c355d7221 */ /* 0x000fe20000010000 */
[C---:B------:R-:W-:Y:S01]  /*1290*/  FMUL.FTZ R158, R157.reuse, R192 ;  /* 0x000000c09d9e7220 */ /* 0x040fe20000410000 */
[----:B------:R-:W-:Y:S01]  /*12a0*/  FFMA.FTZ R92, R160, R56, R67 ;  /* 0x00000038a05c7223 */ /* 0x000fe20000010043 */
[----:B------:R-:W-:Y:S01]  /*12b0*/  FADD.FTZ R111, R172, R111 ;  /* 0x0000006fac6f7221 */ /* 0x000fe20000010000 */
[----:B------:R-:W-:Y:S01]  /*12c0*/  FFMA.FTZ R87, R64, R172, R87 ;  /* 0x000000ac40577223 */ /* 0x000fe20000010057 */
[----:B------:R-:W-:Y:S01]  /*12d0*/  FADD.FTZ R93, R56, R93 ;  /* 0x0000005d385d7221 */ /* 0x000fe20000010000 */
[----:B------:R-:W-:Y:S02]  /*12e0*/  HADD2.F32 R175, -RZ, R69.H0_H0 ;  /* 0x20000045ffaf7230 */ /* 0x000fe40000004100 */
[----:B------:R-:W-:Y:S01]  /*12f0*/  FADD.FTZ R172, R194, R119 ;  /* 0x00000077c2ac7221 */ /* 0x000fe20000010000 */
[----:B------:R-:W-:Y:S01]  /*1300*/  FFMA.FTZ R119, R158, R194, R95 ;  /* 0x000000c29e777223 */ /* 0x000fe2000001005f */
[----:B------:R-:W-:Y:S01]  /*1310*/  FMUL.FTZ R167, R157, R190 ;  /* 0x000000be9da77220 */ /* 0x000fe20000410000 */
        /* <DEDUP_REMOVED lines=8> */
[----:B------:R-:W-:-:S02]  /*13a0*/  HADD2.F32 R69, -RZ, R70.H0_H0 ;  /* 0x20000046ff457230 */ /* 0x000fc40000004100 */
        /* <DEDUP_REMOVED lines=17> */
[-C--:B------:R-:W-:Y:S01]  /*14c0*/  FMUL.FTZ R162, R126, R57.reuse ;  /* 0x000000397ea27220 */ /* 0x080fe20000410000 */
[----:B------:R-:W-:Y:S01]  /*14d0*/  FFMA.FTZ R92, R156, R70, R95 ;  /* 0x000000469c5c7223 */ /* 0x000fe2000001005f */
[----:B------:R-:W-:Y:S01]  /*14e0*/  FADD.FTZ R93, R93, R70 ;  /* 0x000000465d5d7221 */ /* 0x000fe20000010000 */
[----:B------:R-:W-:Y:S01]  /*14f0*/  FADD.FTZ R107, R164, R107 ;  /* 0x0000006ba46b7221 */ /* 0x000fe20000010000 */
[----:B------:R-:W-:Y:S01]  /*1500*/  FFMA.FTZ R83, R68, R164, R83 ;  /* 0x000000a444537223 */ /* 0x000fe20000010053 */
        /* <DEDUP_REMOVED lines=36> */
[----:B-1----:R-:W-:-:S04]  /*1750*/  FADD.FTZ R174, R175, R92 ;  /* 0x0000005cafae7221 */ /* 0x002fc80000010000 */
[----:B------:R0:W1:Y:S01]  /*1760*/  SHFL.BFLY PT, R177, R42, 0x10, 0x1f ;  /* 0x0e001f002ab17f89 */ /* 0x00006200000e0000 */
[----:B------:R-:W-:Y:S02]  /*1770*/  MOV R92, R116 ;  /* 0x00000074005c7202 */ /* 0x000fe40000000f00 */
[----:B------:R-:W-:Y:S01]  /*1780*/  MOV R116, R166 ;  /* 0x000000a600747202 */ /* 0x000fe20000000f00 */
[----:B------:R0:W2:Y:S06]  /*1790*/  SHFL.BFLY PT, R179, R174, 0x10, 0x1f ;  /* 0x0e001f00aeb37f89 */ /* 0x0000ac00000e0000 */
.L_x_8657:
        /* <DEDUP_REMOVED lines=15> */
[-CC-:B------:R-:W-:Y:S01]  /*1890*/  FFMA.FTZ R177, R66, R166.reuse, R173.reuse ;  /* 0x000000a642b17223 */ /* 0x180fe200000100ad */
[----:B------:R-:W-:Y:S01]  /*18a0*/  FFMA.FTZ R66, R161, R166, R173 ;  /* 0x000000a6a1427223 */ /* 0x000fe200000100ad */
[----:B-----5:R-:W-:Y:S01]  /*18b0*/  FFMA.FTZ R36, R157, R175, R6 ;  /* 0x000000af9d247223 */ /* 0x020fe20000010006 */
[----:B------:R-:W-:Y:S01]  /*18c0*/  FADD.FTZ R59, R59, -R0 ;  /* 0x800000003b3b7221 */ /* 0x000fe20000010000 */
[----:B------:R-:W-:Y:S01]  /*18d0*/  FFMA.FTZ R60, R157, R60, R5 ;  /* 0x0000003c9d3c7223 */ /* 0x000fe20000010005 */
[----:B------:R-:W-:Y:S01]  /*18e0*/  LOP3.LUT P4, RZ, R74, 0xff0000, RZ, 0xc0, !PT ;  /* 0x00ff00004aff7812 */ /* 0x000fe2000788c0ff */
[----:B------:R-:W-:Y:S01]  /*18f0*/  FMUL.FTZ R36, R36, R151 ;  /* 0x0000009724247220 */ /* 0x000fe20000410000 */
[----:B------:R-:W-:Y:S01]  /*1900*/  FADD.FTZ R54, R37, -R54 ;  /* 0x8000003625367221 */ /* 0x000fe20000010000 */
[----:B------:R-:W-:Y:S01]  /*1910*/  FADD.FTZ R37, R41, -R66 ;  /* 0x8000004229257221 */ /* 0x000fe20000010000 */
[----:B------:R-:W-:Y:S01]  /*1920*/  FADD.FTZ R44, R40, -R177 ;  /* 0x800000b1282c7221 */ /* 0x000fe20000010000 */
[----:B------:R-:W-:Y:S01]  /*1930*/  FMUL.FTZ R36, R36, UR5 ;  /* 0x0000000524247c20 */ /* 0x000fe20008410000 */
[----:B0-----:R-:W-:Y:S01]  /*1940*/  FFMA.FTZ R42, R157, R59, R4 ;  /* 0x0000003b9d2a7223 */ /* 0x001fe20000010004 */
[-C--:B------:R-:W-:Y:S01]  /*1950*/  FMUL.FTZ R60, R60, R151.reuse ;  /* 0x000000973c3c7220 */ /* 0x080fe20000410000 */
[----:B------:R-:W-:Y:S01]  /*1960*/  FFMA.FTZ R65, R65, R166, R173 ;  /* 0x000000a641417223 */ /* 0x000fe200000100ad */
[----:B------:R-:W-:Y:S01]  /*1970*/  LOP3.LUT P2, RZ, R74, 0xff00, RZ, 0xc0, !PT ;  /* 0x0000ff004aff7812 */ /* 0x000fe2000784c0ff */
[----:B------:R-:W-:Y:S01]  /*1980*/  FMUL.FTZ R42, R42, R151 ;  /* 0x000000972a2a7220 */ /* 0x000fe20000410000 */
[----:B------:R-:W-:Y:S01]  /*1990*/  FSEL R40, R36, RZ, P4 ;  /* 0x000000ff24287208 */ /* 0x000fe20002000000 */
[C---:B------:R-:W-:Y:S01]  /*19a0*/  FFMA.FTZ R36, R157.reuse, R37, R10 ;  /* 0x000000259d247223 */ /* 0x040fe2000001000a */
[----:B------:R-:W-:Y:S01]  /*19b0*/  FMUL.FTZ R45, R60, UR5 ;  /* 0x000000053c2d7c20 */ /* 0x000fe20008410000 */
[----:B------:R-:W-:Y:S01]  /*19c0*/  FFMA.FTZ R44, R157, R44, R9 ;  /* 0x0000002c9d2c7223 */ /* 0x000fe20000010009 */
[----:B------:R-:W-:Y:S01]  /*19d0*/  FADD.FTZ R65, R38, -R65 ;  /* 0x8000004126417221 */ /* 0x000fe20000010000 */
[-C--:B------:R-:W-:Y:S01]  /*19e0*/  FMUL.FTZ R36, R36, R151.reuse ;  /* 0x0000009724247220 */ /* 0x080fe20000410000 */
[-CC-:B------:R-:W-:Y:S01]  /*19f0*/  FFMA.FTZ R63, R63, R166.reuse, R173.reuse ;  /* 0x000000a63f3f7223 */ /* 0x180fe200000100ad */
[----:B------:R-:W-:Y:S01]  /*1a00*/  FMUL.FTZ R42, R42, UR5 ;  /* 0x000000052a2a7c20 */ /* 0x000fe20008410000 */
[-CC-:B------:R-:W-:Y:S01]  /*1a10*/  FFMA.FTZ R68, R68, R166.reuse, R173.reuse ;  /* 0x000000a644447223 */ /* 0x180fe200000100ad */
[----:B------:R-:W-:Y:S01]  /*1a20*/  LOP3.LUT P5, RZ, R74, 0xff, RZ, 0xc0, !PT ;  /* 0x000000ff4aff7812 */ /* 0x000fe200078ac0ff */
[----:B------:R-:W-:Y:S01]  /*1a30*/  FMUL.FTZ R44, R44, R151 ;  /* 0x000000972c2c7220 */ /* 0x000fe20000410000 */
[----:B------:R-:W-:Y:S01]  /*1a40*/  FSEL R45, R45, RZ, P2 ;  /* 0x000000ff2d2d7208 */ /* 0x000fe20001000000 */
[----:B------:R-:W-:Y:S01]  /*1a50*/  FMUL.FTZ R36, R36, UR5 ;  /* 0x0000000524247c20 */ /* 0x000fe20008410000 */
[----:B------:R-:W-:Y:S01]  /*1a60*/  LOP3.LUT P2, RZ, R75, 0xff0000, RZ, 0xc0, !PT ;  /* 0x00ff00004bff7812 */ /* 0x000fe2000784c0ff */
[----:B------:R-:W-:Y:S01]  /*1a70*/  FFMA.FTZ R38, R157, R65, R8 ;  /* 0x000000419d267223 */ /* 0x000fe20000010008 */
[-C--:B------:R-:W-:Y:S01]  /*1a80*/  FFMA.FTZ R71, R71, R166.reuse, R173 ;  /* 0x000000a647477223 */ /* 0x080fe200000100ad */
[----:B------:R-:W-:Y:S01]  /*1a90*/  FADD.FTZ R63, R48, -R63 ;  /* 0x8000003f303f7221 */ /* 0x000fe20000010000 */
[-C--:B------:R-:W-:Y:S01]  /*1aa0*/  FFMA.FTZ R58, R58, R166.reuse, R173 ;  /* 0x000000a63a3a7223 */ /* 0x080fe200000100ad */
[----:B------:R-:W-:Y:S01]  /*1ab0*/  FSEL R42, R42, RZ, P5 ;  /* 0x000000ff2a2a7208 */ /* 0x000fe20002800000 */
[----:B------:R-:W-:Y:S01]  /*1ac0*/  FADD.FTZ R68, R39, -R68 ;  /* 0x8000004427447221 */ /* 0x000fe20000010000 */
[----:B------:R-:W-:Y:S01]  /*1ad0*/  FMUL.FTZ R44, R44, UR5 ;  /* 0x000000052c2c7c20 */ /* 0x000fe20008410000 */
[----:B------:R-:W-:Y:S01]  /*1ae0*/  LOP3.LUT P5, RZ, R75, 0xff00, RZ, 0xc0, !PT ;  /* 0x0000ff004bff7812 */ /* 0x000fe200078ac0ff */
[----:B------:R-:W-:Y:S01]  /*1af0*/  FMUL.FTZ R38, R38, R151 ;  /* 0x0000009726267220 */ /* 0x000fe20000410000 */
[----:B------:R-:W-:Y:S01]  /*1b00*/  FSEL R39, R36, RZ, P2 ;  /* 0x000000ff24277208 */ /* 0x000fe20001000000 */
[----:B------:R-:W-:Y:S01]  /*1b10*/  FADD.FTZ R71, R50, -R71 ;  /* 0x8000004732477221 */ /* 0x000fe20000010000 */
[----:B------:R-:W-:Y:S01]  /*1b20*/  FFMA.FTZ R36, R157, R63, R14 ;  /* 0x0000003f9d247223 */ /* 0x000fe2000001000e */
[----:B------:R-:W-:Y:S01]  /*1b30*/  FADD.FTZ R58, R47, -R58 ;  /* 0x8000003a2f3a7221 */ /* 0x000fe20000010000 */
[----:B------:R-:W-:Y:S01]  /*1b40*/  FMUL.FTZ R38, R38, UR5 ;  /* 0x0000000526267c20 */ /* 0x000fe20008410000 */
[----:B------:R-:W-:Y:S01]  /*1b50*/  FSEL R47, R44, RZ, P5 ;  /* 0x000000ff2c2f7208 */ /* 0x000fe20002800000 */
[----:B------:R-:W-:Y:S01]  /*1b60*/  FMUL.FTZ R36, R36, R151 ;  /* 0x0000009724247220 */ /* 0x000fe20000410000 */
[----:B------:R-:W-:Y:S01]  /*1b70*/  LOP3.LUT P6, RZ, R75, 0xff, RZ, 0xc0, !PT ;  /* 0x000000ff4bff7812 */ /* 0x000fe200078cc0ff */
[----:B------:R-:W-:Y:S01]  /*1b80*/  FFMA.FTZ R44, R157, R71, R16 ;  /* 0x000000479d2c7223 */ /* 0x000fe20000010010 */
[-CC-:B------:R-:W-:Y:S01]  /*1b90*/  FFMA.FTZ R165, R165, R166.reuse, R173.reuse ;  /* 0x000000a6a5a57223 */ /* 0x180fe200000100ad */
[-CC-:B------:R-:W-:Y:S01]  /*1ba0*/  FFMA.FTZ R167, R167, R166.reuse, R173.reuse ;  /* 0x000000a6a7a77223 */ /* 0x180fe200000100ad */
[----:B------:R-:W-:Y:S01]  /*1bb0*/  FSEL R38, R38, RZ, P6 ;  /* 0x000000ff26267208 */ /* 0x000fe20003000000 */
[----:B------:R-:W-:Y:S01]  /*1bc0*/  FMUL.FTZ R36, R36, UR5 ;  /* 0x0000000524247c20 */ /* 0x000fe20008410000 */
[----:B------:R-:W-:Y:S01]  /*1bd0*/  FMUL.FTZ R37, R44, R151 ;  /* 0x000000972c257220 */ /* 0x000fe20000410000 */
[----:B------:R-:W-:Y:S01]  /*1be0*/  FFMA.FTZ R61, R61, R166, R173 ;  /* 0x000000a63d3d7223 */ /* 0x000fe200000100ad */
[----:B------:R-:W-:Y:S01]  /*1bf0*/  LOP3.LUT P6, RZ, R72, 0xff0000, RZ, 0xc0, !PT ;  /* 0x00ff000048ff7812 */ /* 0x000fe200078cc0ff */
[----:B------:R-:W-:Y:S01]  /*1c00*/  FADD.FTZ R165, R52, -R165 ;  /* 0x800000a534a57221 */ /* 0x000fe20000010000 */
[----:B------:R-:W-:Y:S01]  /*1c10*/  FADD.FTZ R167, R62, -R167 ;  /* 0x800000a73ea77221 */ /* 0x000fe20000010000 */
[----:B------:R-:W-:Y:S01]  /*1c20*/  FMUL.FTZ R37, R37, UR5 ;  /* 0x0000000525257c20 */ /* 0x000fe20008410000 */
[----:B------:R-:W-:Y:S01]  /*1c30*/  FADD.FTZ R61, R46, -R61 ;  /* 0x8000003d2e3d7221 */ /* 0x000fe20000010000 */
[----:B------:R-:W-:Y:S01]  /*1c40*/  FFMA.FTZ R68, R157, R68, R11 ;  /* 0x000000449d447223 */ /* 0x000fe2000001000b */
[----:B------:R-:W-:Y:S01]  /*1c50*/  LOP3.LUT P2, RZ, R73, 0xff, RZ, 0xc0, !PT ;  /* 0x000000ff49ff7812 */ /* 0x000fe2000784c0ff */
[-CC-:B------:R-:W-:Y:S01]  /*1c60*/  FFMA.FTZ R64, R64, R166.reuse, R173.reuse ;  /* 0x000000a640407223 */ /* 0x180fe200000100ad */
[----:B------:R-:W-:Y:S01]  /*1c70*/  FSEL R44, R36, RZ, P6 ;  /* 0x000000ff242c7208 */ /* 0x000fe20003000000 */
[-CC-:B------:R-:W-:Y:S01]  /*1c80*/  FFMA.FTZ R152, R152, R166.reuse, R173.reuse ;  /* 0x000000a698987223 */ /* 0x180fe200000100ad */
[----:B------:R-:W-:Y:S01]  /*1c90*/  FFMA.FTZ R161, R160, R166, R173 ;  /* 0x000000a6a0a17223 */ /* 0x000fe200000100ad */
[C---:B------:R-:W-:Y:S01]  /*1ca0*/  FFMA.FTZ R36, R157.reuse, R165, R20 ;  /* 0x000000a59d247223 */ /* 0x040fe20000010014 */
[C---:B------:R-:W-:Y:S01]  /*1cb0*/  FFMA.FTZ R48, R157.reuse, R167, R22 ;  /* 0x000000a79d307223 */ /* 0x040fe20000010016 */
[----:B------:R-:W-:Y:S01]  /*1cc0*/  FFMA.FTZ R46, R157, R61, R12 ;  /* 0x0000003d9d2e7223 */ /* 0x000fe2000001000c */
[-C--:B------:R-:W-:Y:S01]  /*1cd0*/  FMUL.FTZ R68, R68, R151.reuse ;  /* 0x0000009744447220 */ /* 0x080fe20000410000 */
[----:B------:R-:W-:Y:S01]  /*1ce0*/  FSEL R52, R37, RZ, P2 ;  /* 0x000000ff25347208 */ /* 0x000fe20001000000 */
[----:B------:R-:W-:Y:S01]  /*1cf0*/  FADD.FTZ R64, R49, -R64 ;  /* 0x8000004031407221 */ /* 0x000fe20000010000 */
[----:B------:R-:W-:Y:S01]  /*1d00*/  ISETP.GE.U32.AND P1, PT, R74, RZ, PT ;  /* 0x000000ff4a00720c */ /* 0x000fe20003f26070 */
[----:B------:R-:W-:Y:S01]  /*1d10*/  FADD.FTZ R152, R51, -R152 ;  /* 0x8000009833987221 */ /* 0x000fe20000010000 */
[----:B------:R-:W-:Y:S01]  /*1d20*/  FADD.FTZ R56, R56, -R161 ;  /* 0x800000a138387221 */ /* 0x000fe20000010000 */
[-C--:B------:R-:W-:Y:S01]  /*1d30*/  FMUL.FTZ R36, R36, R151.reuse ;  /* 0x0000009724247220 */ /* 0x080fe20000410000 */
[-C--:B------:R-:W-:Y:S01]  /*1d40*/  FMUL.FTZ R37, R48, R151.reuse ;  /* 0x0000009730257220 */ /* 0x080fe20000410000 */
[-C--:B------:R-:W-:Y:S01]  /*1d50*/  FMUL.FTZ R46, R46, R151.reuse ;  /* 0x000000972e2e7220 */ /* 0x080fe20000410000 */
[----:B------:R-:W-:Y:S01]  /*1d60*/  FMUL.FTZ R68, R68, UR5 ;  /* 0x0000000544447c20 */ /* 0x000fe20008410000 */
[----:B------:R-:W-:Y:S01]  /*1d70*/  ISETP.GE.U32.AND.EX P1, PT, R75, 0x1000000, PT, P1 ;  /* 0x010000004b00780c */ /* 0x000fe20003f26110 */
[C---:B------:R-:W-:Y:S01]  /*1d80*/  FFMA.FTZ R64, R157.reuse, R64, R15 ;  /* 0x000000409d407223 */ /* 0x040fe2000001000f */
[C---:B------:R-:W-:Y:S01]  /*1d90*/  FFMA.FTZ R152, R157.reuse, R152, R17 ;  /* 0x000000989d987223 */ /* 0x040fe20000010011 */
[C---:B------:R-:W-:Y:S01]  /*1da0*/  FFMA.FTZ R56, R157.reuse, R56, R19 ;  /* 0x000000389d387223 */ /* 0x040fe20000010013 */
[----:B------:R-:W-:Y:S01]  /*1db0*/  FFMA.FTZ R54, R157, R54, R7 ;  /* 0x000000369d367223 */ /* 0x000fe20000010007 */
[----:B------:R-:W-:Y:S01]  /*1dc0*/  FMUL.FTZ R48, R36, UR5 ;  /* 0x0000000524307c20 */ /* 0x000fe20008410000 */
[----:B------:R-:W-:Y:S01]  /*1dd0*/  FMUL.FTZ R49, R37, UR5 ;  /* 0x0000000525317c20 */ /* 0x000fe20008410000 */
[----:B------:R-:W-:Y:S01]  /*1de0*/  FFMA.FTZ R168, R163, R166, R173 ;  /* 0x000000a6a3a87223 */ /* 0x000fe200000100ad */
        /* <DEDUP_REMOVED lines=9> */
[----:B------:R-:W-:Y:S01]  /*1e80*/  FFMA.FTZ R58, R157, R58, R13 ;  /* 0x0000003a9d3a7223 */ /* 0x000fe2000001000d */
[-CC-:B------:R-:W-:Y:S01]  /*1e90*/  FFMA.FTZ R169, R169, R166.reuse, R173.reuse ;  /* 0x000000a6a9a97223 */ /* 0x180fe200000100ad */
[----:B------:R-:W-:Y:S01]  /*1ea0*/  FADD.FTZ R168, R53, -R168 ;  /* 0x800000a835a87221 */ /* 0x000fe20000010000 */
        /* <DEDUP_REMOVED lines=11> */
[-C--:B------:R-:W-:Y:S01]  /*1f60*/  FMUL.FTZ R58, R58, R151.reuse ;  /* 0x000000973a3a7220 */ /* 0x080fe20000410000 */
[----:B------:R-:W-:Y:S01]  /*1f70*/  LOP3.LUT P4, RZ, R73, 0xff00, RZ, 0xc0, !PT ;  /* 0x0000ff0049ff7812 */ /* 0x000fe2000788c0ff */
[----:B------:R-:W-:Y:S01]  /*1f80*/  FFMA.FTZ R168, R157, R168, R18 ;  /* 0x000000a89da87223 */ /* 0x000fe20000010012 */
[----:B------:R-:W-:Y:S01]  /*1f90*/  ISETP.GE.U32.AND.EX P1, PT, R73, 0x1000000, PT, P1 ;  /* 0x010000004900780c */ /* 0x000fe20003f26110 */
[----:B------:R-:W-:Y:S01]  /*1fa0*/  FADD.FTZ R169, R162, -R169 ;  /* 0x800000a9a2a97221 */ /* 0x000fe20000010000 */
[----:B------:R-:W-:Y:S01]  /*1fb0*/  LOP3.LUT P3, RZ, R74, 0xff000000, RZ, 0xc0, !PT ;  /* 0xff0000004aff7812 */ /* 0x000fe2000786c0ff */
[----:B------:R-:W-:Y:S01]  /*1fc0*/  FADD.FTZ R154, R55, -R154 ;  /* 0x8000009a379a7221 */ /* 0x000fe20000010000 */
[----:B------:R-:W-:Y:S01]  /*1fd0*/  FADD.FTZ R158, R67, -R158 ;  /* 0x8000009e439e7221 */ /* 0x000fe20000010000 */
[----:B------:R-:W-:Y:S01]  /*1fe0*/  FADD.FTZ R69, R69, -R0 ;  /* 0x8000000045457221 */ /* 0x000fe20000010000 */
[----:B------:R-:W-:Y:S01]  /*1ff0*/  FADD.FTZ R70, R70, -R43 ;  /* 0x8000002b46467221 */ /* 0x000fe20000010000 */
[----:B------:R-:W-:Y:S01]  /*2000*/  FADD.FTZ R164, R57, -R164 ;  /* 0x800000a439a47221 */ /* 0x000fe20000010000 */
[----:B------:R-:W-:Y:S01]  /*2010*/  FSEL R53, R64, RZ, P5 ;  /* 0x000000ff40357208 */ /* 0x000fe20002800000 */
[----:B------:R-:W-:Y:S01]  /*2020*/  FMUL.FTZ R58, R58, UR5 ;  /* 0x000000053a3a7c20 */ /* 0x000fe20008410000 */
[----:B------:R-:W-:Y:S01]  /*2030*/  FSEL R61, R152, RZ, P4 ;  /* 0x000000ff983d7208 */ /* 0x000fe20002000000 */
[----:B------:R-:W-:Y:S01]  /*2040*/  FMUL.FTZ R168, R168, R151 ;  /* 0x00000097a8a87220 */ /* 0x000fe20000410000 */
[----:B------:R-:W-:Y:S01]  /*2050*/  FSEL R63, R56, RZ, P1 ;  /* 0x000000ff383f7208 */ /* 0x000fe20000800000 */
[C---:B------:R-:W-:Y:S01]  /*2060*/  FFMA.FTZ R154, R157.reuse, R154, R21 ;  /* 0x0000009a9d9a7223 */ /* 0x040fe20000010015 */
[----:B------:R-:W-:Y:S01]  /*2070*/  FSEL R41, R54, RZ, P3 ;  /* 0x000000ff36297208 */ /* 0x000fe20001800000 */
[C---:B------:R-:W-:Y:S01]  /*2080*/  FFMA.FTZ R158, R157.reuse, R158, R23 ;  /* 0x0000009e9d9e7223 */ /* 0x040fe20000010017 */
[C---:B------:R-:W-:Y:S01]  /*2090*/  LOP3.LUT P6, RZ, R2.reuse, 0xff, RZ, 0xc0, !PT ;  /* 0x000000ff02ff7812 */ /* 0x040fe200078cc0ff */
[C---:B------:R-:W-:Y:S01]  /*20a0*/  FFMA.FTZ R0, R157.reuse, R69, R24 ;  /* 0x000000459d007223 */ /* 0x040fe20000010018 */
[C---:B------:R-:W-:Y:S01]  /*20b0*/  LOP3.LUT P5, RZ, R2.reuse, 0xff00, RZ, 0xc0, !PT ;  /* 0x0000ff0002ff7812 */ /* 0x040fe200078ac0ff */
[C---:B------:R-:W-:Y:S01]  /*20c0*/  FFMA.FTZ R70, R157.reuse, R70, R25 ;  /* 0x000000469d467223 */ /* 0x040fe20000010019 */
[C---:B------:R-:W-:Y:S01]  /*20d0*/  LOP3.LUT P2, RZ, R2.reuse, 0xff0000, RZ, 0xc0, !PT ;  /* 0x00ff000002ff7812 */ /* 0x040fe2000784c0ff */
[C---:B------:R-:W-:Y:S01]  /*20e0*/  FFMA.FTZ R164, R157.reuse, R164, R27 ;  /* 0x000000a49da47223 */ /* 0x040fe2000001001b */
[----:B------:R-:W-:Y:S01]  /*20f0*/  LOP3.LUT P4, RZ, R2, 0xff000000, RZ, 0xc0, !PT ;  /* 0xff00000002ff7812 */ /* 0x000fe2000788c0ff */
[----:B------:R-:W-:Y:S01]  /*2100*/  FMUL.FTZ R168, R168, UR5 ;  /* 0x00000005a8a87c20 */ /* 0x000fe20008410000 */
[----:B------:R-:W-:Y:S01]  /*2110*/  ISETP.GE.U32.AND P1, PT, R2, RZ, PT ;  /* 0x000000ff0200720c */ /* 0x000fe20003f26070 */
[----:B------:R-:W-:Y:S01]  /*2120*/  FFMA.FTZ R2, R157, R169, R26 ;  /* 0x000000a99d027223 */ /* 0x000fe2000001001a */
[----:B------:R-:W-:Y:S01]  /*2130*/  LOP3.LUT P3, RZ, R72, 0xff00, RZ, 0xc0, !PT ;  /* 0x0000ff0048ff7812 */ /* 0x000fe2000786c0ff */
[-C--:B------:R-:W-:Y:S01]  /*2140*/  FMUL.FTZ R154, R154, R151.reuse ;  /* 0x000000979a9a7220 */ /* 0x080fe20000410000 */
[-C--:B------:R-:W-:Y:S01]  /*2150*/  FMUL.FTZ R158, R158, R151.reuse ;  /* 0x000000979e9e7220 */ /* 0x080fe20000410000 */
[-C--:B------:R-:W-:Y:S01]  /*2160*/  FMUL.FTZ R55, R2, R151.reuse ;  /* 0x0000009702377220 */ /* 0x080fe20000410000 */
[----:B------:R-:W-:Y:S01]  /*2170*/  FSEL R59, R58, RZ, P3 ;  /* 0x000000ff3a3b7208 */ /* 0x000fe20001800000 */
        /* <DEDUP_REMOVED lines=10> */
[C---:B------:R-:W-:Y:S01]  /*2220*/  LOP3.LUT P2, RZ, R3.reuse, 0xff0000, RZ, 0xc0, !PT ;  /* 0x00ff000003ff7812 */ /* 0x040fe2000784c0ff */
[----:B------:R-:W-:Y:S01]  /*2230*/  FMUL.FTZ R164, R164, UR5 ;  /* 0x00000005a4a47c20 */ /* 0x000fe20008410000 */
[----:B------:R-:W-:Y:S01]  /*2240*/  FMUL.FTZ R70, R70, UR5 ;  /* 0x0000000546467c20 */ /* 0x000fe20008410000 */
[----:B------:R-:W-:Y:S01]  /*2250*/  FMUL.FTZ R158, R158, UR5 ;  /* 0x000000059e9e7c20 */ /* 0x000fe20008410000 */
[----:B------:R-:W-:Y:S01]  /*2260*/  LOP3.LUT P3, RZ, R3, 0xff, RZ, 0xc0, !PT ;  /* 0x000000ff03ff7812 */ /* 0x000fe2000786c0ff */
[----:B0-----:R-:W-:Y:S01]  /*2270*/  IMAD.WIDE.U32 R48, R155, 0x10, R36 ;  /* 0x000000109b307825 */ /* 0x001fe200078e0024 */
[----:B------:R-:W-:-:S02]  /*2280*/  LOP3.LUT P6, RZ, R3, 0xff00, RZ, 0xc0, !PT ;  /* 0x0000ff0003ff7812 */ /* 0x000fc400078cc0ff */
[----:B------:R-:W-:Y:S01]  /*2290*/  ISETP.GE.U32.AND.EX P1, PT, R3, 0x1000000, PT, P1 ;  /* 0x010000000300780c */ /* 0x000fe20003f26110 */
[--C-:B------:R-:W-:Y:S01]  /*22a0*/  IMAD.WIDE.U32 R2, R159, 0x10, R36.reuse ;  /* 0x000000109f027825 */ /* 0x100fe200078e0024 */
[----:B------:R-:W-:Y:S02]  /*22b0*/  F2FP.F16.F32.PACK_AB R38, R47, R38 ;  /* 0x000000262f26723e */ /* 0x000fe400000000ff */
[----:B------:R-:W-:Y:S01]  /*22c0*/  FSEL R47, R55, RZ, P2 ;  /* 0x000000ff372f7208 */ /* 0x000fe20001000000 */
[----:B------:R-:W-:Y:S01]  /*22d0*/  IMAD.WIDE.U32 R50, R153, 0x10, R36 ;  /* 0x0000001099327825 */ /* 0x000fe200078e0024 */
[----:B------:R-:W-:Y:S02]  /*22e0*/  F2FP.F16.F32.PACK_AB R37, R41, R40 ;  /* 0x000000282925723e */ /* 0x000fe400000000ff */
[----:B------:R-:W-:Y:S02]  /*22f0*/  F2FP.F16.F32.PACK_AB R36, R45, R42 ;  /* 0x0000002a2d24723e */ /* 0x000fe400000000ff */
        /* <DEDUP_REMOVED lines=8> */
[----:B------:R-:W-:Y:S01]  /*2380*/  F2FP.F16.F32.PACK_AB R42, R61, R52 ;  /* 0x000000343d2a723e */ /* 0x000fe200000000ff */
[----:B------:R1:W-:Y:S01]  /*2390*/  STG.E.128 desc[UR6][R2.64], R36 ;  /* 0x0000002402007986 */ /* 0x0003e2000c101d06 */
        /* <DEDUP_REMOVED lines=8> */
.L_x_8637:
[-CC-:B------:R-:W-:Y:S01]  /*2420*/  FFMA.FTZ R0, R0, R166.reuse, R173.reuse ;  /* 0x000000a600007223 */ /* 0x180fe200000100ad */
[-CC-:B------:R-:W-:Y:S01]  /*2430*/  FFMA.FTZ R45, R45, R166.reuse, R173.reuse ;  /* 0x000000a62d2d7223 */ /* 0x180fe200000100ad */
[-C--:B------:R-:W-:Y:S01]  /*2440*/  FFMA.FTZ R43, R43, R166.reuse, R173 ;  /* 0x000000a62b2b7223 */ /* 0x080fe200000100ad */
[----:B-----5:R-:W-:Y:S01]  /*2450*/  LOP3.LUT P3, RZ, R74, 0xff, RZ, 0xc0, !PT ;  /* 0x000000ff4aff7812 */ /* 0x020fe2000786c0ff */
[----:B------:R-:W-:Y:S01]  /*2460*/  FADD.FTZ R32, R59, -R0 ;  /* 0x800000003b207221 */ /* 0x000fe20000010000 */
[----:B------:R-:W-:Y:S01]  /*2470*/  FADD.FTZ R34, R36, -R45 ;  /* 0x8000002d24227221 */ /* 0x000fe20000010000 */
[----:B------:R-:W-:Y:S01]  /*2480*/  FADD.FTZ R60, R60, -R43 ;  /* 0x8000002b3c3c7221 */ /* 0x000fe20000010000 */
[--C-:B------:R-:W-:Y:S01]  /*2490*/  FFMA.FTZ R30, R54, R166, R173.reuse ;  /* 0x000000a6361e7223 */ /* 0x100fe200000100ad */
[C---:B------:R-:W-:Y:S01]  /*24a0*/  FFMA.FTZ R32, R157.reuse, R32, R4 ;  /* 0x000000209d207223 */ /* 0x040fe20000010004 */
[C---:B------:R-:W-:Y:S01]  /*24b0*/  FFMA.FTZ R34, R157.reuse, R34, R6 ;  /* 0x000000229d227223 */ /* 0x040fe20000010006 */
[----:B------:R-:W-:Y:S01]  /*24c0*/  FFMA.FTZ R31, R66, R166, R173 ;  /* 0x000000a6421f7223 */ /* 0x000fe200000100ad */
[----:B------:R-:W-:Y:S01]  /*24d0*/  FFMA.FTZ R33, R157, R60, R5 ;  /* 0x0000003c9d217223 */ /* 0x000fe20000010005 */
[-C--:B------:R-:W-:Y:S01]  /*24e0*/  FMUL.FTZ R28, R32, R151.reuse ;  /* 0x00000097201c7220 */ /* 0x080fe20000410000 */
[----:B------:R-:W-:Y:S01]  /*24f0*/  FFMA.FTZ R58, R58, R166, R173 ;  /* 0x000000a63a3a7223 */ /* 0x000fe200000100ad */
[----:B------:R-:W-:Y:S01]  /*2500*/  FADD.FTZ R40, R40, -R31 ;  /* 0x8000001f28287221 */ /* 0x000fe20000010000 */
[-C--:B------:R-:W-:Y:S01]  /*2510*/  FMUL.FTZ R29, R33, R151.reuse ;  /* 0x00000097211d7220 */ /* 0x080fe20000410000 */
[----:B------:R-:W-:Y:S01]  /*2520*/  FMUL.FTZ R28, R28, UR5 ;  /* 0x000000051c1c7c20 */ /* 0x000fe20008410000 */
[----:B------:R-:W-:Y:S01]  /*2530*/  LOP3.LUT P5, RZ, R74, 0xff0000, RZ, 0xc0, !PT ;  /* 0x00ff00004aff7812 */ /* 0x000fe200078ac0ff */
[----:B------:R-:W-:Y:S01]  /*2540*/  FFMA.FTZ R45, R157, R40, R9 ;  /* 0x000000289d2d7223 */ /* 0x000fe20000010009 */
[-CC-:B0-----:R-:W-:Y:S01]  /*2550*/  FFMA.FTZ R42, R161, R166.reuse, R173.reuse ;  /* 0x000000a6a12a7223 */ /* 0x181fe200000100ad */
[----:B------:R-:W-:Y:S01]  /*2560*/  FADD.FTZ R30, R37, -R30 ;  /* 0x8000001e251e7221 */ /* 0x000fe20000010000 */
[----:B------:R-:W-:Y:S01]  /*2570*/  FSEL R54, R28, RZ, P3 ;  /* 0x000000ff1c367208 */ /* 0x000fe20001800000 */
[-C--:B------:R-:W-:Y:S01]  /*2580*/  FMUL.FTZ R28, R34, R151.reuse ;  /* 0x00000097221c7220 */ /* 0x080fe20000410000 */
[-CC-:B------:R-:W-:Y:S01]  /*2590*/  FFMA.FTZ R65, R65, R166.reuse, R173.reuse ;  /* 0x000000a641417223 */ /* 0x180fe200000100ad */
[----:B------:R-:W-:Y:S01]  /*25a0*/  FADD.FTZ R36, R47, -R58 ;  /* 0x8000003a2f247221 */ /* 0x000fe20000010000 */
[----:B------:R-:W-:Y:S01]  /*25b0*/  FMUL.FTZ R29, R29, UR5 ;  /* 0x000000051d1d7c20 */ /* 0x000fe20008410000 */
[----:B------:R-:W-:Y:S01]  /*25c0*/  FMUL.FTZ R28, R28, UR5 ;  /* 0x000000051c1c7c20 */ /* 0x000fe20008410000 */
[----:B------:R-:W-:Y:S01]  /*25d0*/  FFMA.FTZ R43, R61, R166, R173 ;  /* 0x000000a63d2b7223 */ /* 0x000fe200000100ad */
[----:B------:R-:W-:Y:S01]  /*25e0*/  LOP3.LUT P2, RZ, R74, 0xff00, RZ, 0xc0, !PT ;  /* 0x0000ff004aff7812 */ /* 0x000fe2000784c0ff */
[----:B------:R-:W-:Y:S01]  /*25f0*/  FADD.FTZ R41, R41, -R42 ;  /* 0x8000002a29297221 */ /* 0x000fe20000010000 */
[----:B------:R-:W-:Y:S01]  /*2600*/  FFMA.FTZ R35, R157, R30, R7 ;  /* 0x0000001e9d237223 */ /* 0x000fe20000010007 */
[----:B------:R-:W-:Y:S01]  /*2610*/  FSEL R58, R28, RZ, P5 ;  /* 0x000000ff1c3a7208 */ /* 0x000fe20002800000 */
[-C--:B------:R-:W-:Y:S01]  /*2620*/  FMUL.FTZ R28, R45, R151.reuse ;  /* 0x000000972d1c7220 */ /* 0x080fe20000410000 */
[----:B------:R-:W-:Y:S01]  /*2630*/  FADD.FTZ R65, R38, -R65 ;  /* 0x8000004126417221 */ /* 0x000fe20000010000 */
[----:B------:R-:W-:Y:S01]  /*2640*/  FSEL R61, R29, RZ, P2 ;  /* 0x000000ff1d3d7208 */ /* 0x000fe20001000000 */
[----:B------:R-:W-:Y:S01]  /*2650*/  FADD.FTZ R43, R46, -R43 ;  /* 0x8000002b2e2b7221 */ /* 0x000fe20000010000 */
[----:B------:R-:W-:Y:S01]  /*2660*/  FMUL.FTZ R28, R28, UR5 ;  /* 0x000000051c1c7c20 */ /* 0x000fe20008410000 */
[----:B------:R-:W-:Y:S01]  /*2670*/  LOP3.LUT P3, RZ, R75, 0xff00, RZ, 0xc0, !PT ;  /* 0x0000ff004bff7812 */ /* 0x000fe2000786c0ff */
[----:B------:R-:W-:Y:S01]  /*2680*/  FMUL.FTZ R29, R35, R151 ;  /* 0x00000097231d7220 */ /* 0x000fe20000410000 */
[C---:B------:R-:W-:Y:S01]  /*2690*/  FFMA.FTZ R46, R157.reuse, R41, R10 ;  /* 0x000000299d2e7223 */ /* 0x040fe2000001000a */
[C---:B------:R-:W-:Y:S01]  /*26a0*/  FFMA.FTZ R44, R157.reuse, R65, R8 ;  /* 0x000000419d2c7223 */ /* 0x040fe20000010008 */
[----:B------:R-:W-:Y:S01]  /*26b0*/  FFMA.FTZ R41, R157, R36, R13 ;  /* 0x000000249d297223 */ /* 0x000fe2000001000d */
[-CC-:B------:R-:W-:Y:S01]  /*26c0*/  FFMA.FTZ R68, R68, R166.reuse, R173.reuse ;  /* 0x000000a644447223 */ /* 0x180fe200000100ad */
[-C--:B------:R-:W-:Y:S01]  /*26d0*/  FFMA.FTZ R161, R63, R166.reuse, R173 ;  /* 0x000000a63fa17223 */ /* 0x080fe200000100ad */
[----:B------:R-:W-:Y:S01]  /*26e0*/  FMUL.FTZ R29, R29, UR5 ;  /* 0x000000051d1d7c20 */ /* 0x000fe20008410000 */
[----:B------:R-:W-:Y:S01]  /*26f0*/  FSEL R65, R28, RZ, P3 ;  /* 0x000000ff1c417208 */ /* 0x000fe20001800000 */
[-C--:B------:R-:W-:Y:S01]  /*2700*/  FMUL.FTZ R30, R44, R151.reuse ;  /* 0x000000972c1e7220 */ /* 0x080fe20000410000 */
[----:B------:R-:W-:Y:S01]  /*2710*/  LOP3.LUT P6, RZ, R74, 0xff000000, RZ, 0xc0, !PT ;  /* 0xff0000004aff7812 */ /* 0x000fe200078cc0ff */
[-C--:B------:R-:W-:Y:S01]  /*2720*/  FMUL.FTZ R28, R41, R151.reuse ;  /* 0x00000097291c7220 */ /* 0x080fe20000410000 */
[----:B------:R-:W-:Y:S01]  /*2730*/  FADD.FTZ R68, R39, -R68 ;  /* 0x8000004427447221 */ /* 0x000fe20000010000 */
[----:B------:R-:W-:Y:S01]  /*2740*/  FADD.FTZ R42, R48, -R161 ;  /* 0x800000a1302a7221 */ /* 0x000fe20000010000 */
[----:B------:R-:W-:Y:S01]  /*2750*/  FFMA.FTZ R168, R64, R166, R173 ;  /* 0x000000a640a87223 */ /* 0x000fe200000100ad */
[----:B------:R-:W-:Y:S01]  /*2760*/  ISETP.GE.U32.AND P1, PT, R74, RZ, PT ;  /* 0x000000ff4a00720c */ /* 0x000fe20003f26070 */
[----:B------:R-:W-:Y:S01]  /*2770*/  FMUL.FTZ R30, R30, UR5 ;  /* 0x000000051e1e7c20 */ /* 0x000fe20008410000 */
[----:B------:R-:W-:Y:S01]  /*2780*/  FSEL R63, R29, RZ, P6 ;  /* 0x000000ff1d3f7208 */ /* 0x000fe20003000000 */
[----:B------:R-:W-:Y:S01]  /*2790*/  FMUL.FTZ R28, R28, UR5 ;  /* 0x000000051c1c7c20 */ /* 0x000fe20008410000 */
[----:B------:R-:W-:Y:S01]  /*27a0*/  LOP3.LUT P4, RZ, R75, 0xff, RZ, 0xc0, !PT ;  /* 0x000000ff4bff7812 */ /* 0x000fe2000788c0ff */
[C---:B------:R-:W-:Y:S01]  /*27b0*/  FFMA.FTZ R47, R157.reuse, R68, R11 ;  /* 0x000000449d2f7223 */ /* 0x040fe2000001000b */
[----:B------:R-:W-:Y:S01]  /*27c0*/  LOP3.LUT P6, RZ, R72, 0xff00, RZ, 0xc0, !PT ;  /* 0x0000ff0048ff7812 */ /* 0x000fe200078cc0ff */
[----:B------:R-:W-:Y:S01]  /*27d0*/  FMUL.FTZ R29, R46, R151 ;  /* 0x000000972e1d7220 */ /* 0x000fe20000410000 */
[----:B------:R-:W-:Y:S01]  /*27e0*/  FFMA.FTZ R42, R157, R42, R14 ;  /* 0x0000002a9d2a7223 */ /* 0x000fe2000001000e */
[-CC-:B------:R-:W-:Y:S01]  /*27f0*/  FFMA.FTZ R170, R163, R166.reuse, R173.reuse ;  /* 0x000000a6a3aa7223 */ /* 0x180fe200000100ad */
[----:B------:R-:W-:Y:S01]  /*2800*/  LOP3.LUT P2, RZ, R75, 0xff0000, RZ, 0xc0, !PT ;  /* 0x00ff00004bff7812 */ /* 0x000fe2000784c0ff */
[----:B------:R-:W-:Y:S01]  /*2810*/  FFMA.FTZ R40, R157, R43, R12 ;  /* 0x0000002b9d287223 */ /* 0x000fe2000001000c */
[----:B------:R-:W-:Y:S01]  /*2820*/  ISETP.GE.U32.AND.EX P1, PT, R75, 0x1000000, PT, P1 ;  /* 0x010000004b00780c */ /* 0x000fe20003f26110 */
[----:B------:R-:W-:Y:S01]  /*2830*/  FADD.FTZ R168, R49, -R168 ;  /* 0x800000a831a87221 */ /* 0x000fe20000010000 */
[----:B------:R-:W-:Y:S01]  /*2840*/  FSEL R60, R30, RZ, P4 ;  /* 0x000000ff1e3c7208 */ /* 0x000fe20002000000 */
[-CC-:B------:R-:W-:Y:S01]  /*2850*/  FFMA.FTZ R175, R71, R166.reuse, R173.reuse ;  /* 0x000000a647af7223 */ /* 0x180fe200000100ad */
[----:B------:R-:W-:Y:S01]  /*2860*/  FSEL R75, R28, RZ, P6 ;  /* 0x000000ff1c4b7208 */ /* 0x000fe20003000000 */
[----:B------:R-:W-:Y:S01]  /*2870*/  FFMA.FTZ R152, R152, R166, R173 ;  /* 0x000000a698987223 */ /* 0x000fe200000100ad */
[-C--:B------:R-:W-:Y:S01]  /*2880*/  FMUL.FTZ R30, R47, R151.reuse ;  /* 0x000000972f1e7220 */ /* 0x080fe20000410000 */
[----:B------:R-:W-:Y:S01]  /*2890*/  FMUL.FTZ R29, R29, UR5 ;  /* 0x000000051d1d7c20 */ /* 0x000fe20008410000 */
[-C--:B------:R-:W-:Y:S01]  /*28a0*/  FMUL.FTZ R28, R42, R151.reuse ;  /* 0x000000972a1c7220 */ /* 0x080fe20000410000 */
[-C--:B------:R-:W-:Y:S01]  /*28b0*/  FMUL.FTZ R31, R40, R151.reuse ;  /* 0x00000097281f7220 */ /* 0x080fe20000410000 */
[----:B------:R-:W-:Y:S01]  /*28c0*/  FADD.FTZ R38, R53, -R170 ;  /* 0x800000aa35267221 */ /* 0x000fe20000010000 */
[----:B------:R-:W-:Y:S01]  /*28d0*/  FFMA.FTZ R43, R157, R168, R15 ;  /* 0x000000a89d2b7223 */ /* 0x000fe2000001000f */
[----:B------:R-:W-:Y:S01]  /*28e0*/  FMUL.FTZ R30, R30, UR5 ;  /* 0x000000051e1e7c20 */ /* 0x000fe20008410000 */
[----:B------:R-:W-:Y:S01]  /*28f0*/  FADD.FTZ R175, R50, -R175 ;  /* 0x800000af32af7221 */ /* 0x000fe20000010000 */
[----:B------:R-:W-:Y:S01]  /*2900*/  FADD.FTZ R152, R51, -R152 ;  /* 0x8000009833987221 */ /* 0x000fe20000010000 */
[----:B------:R-:W-:Y:S01]  /*2910*/  FMUL.FTZ R28, R28, UR5 ;  /* 0x000000051c1c7c20 */ /* 0x000fe20008410000 */
[----:B------:R-:W-:Y:S01]  /*2920*/  LOP3.LUT P4, RZ, R72, 0xff0000, RZ, 0xc0, !PT ;  /* 0x00ff000048ff7812 */ /* 0x000fe2000788c0ff */
[--C-:B------:R-:W-:Y:S01]  /*2930*/  FFMA.FTZ R163, R160, R166, R173.reuse ;  /* 0x000000a6a0a37223 */ /* 0x100fe200000100ad */
[----:B------:R-:W-:Y:S01]  /*2940*/  FSEL R64, R29, RZ, P2 ;  /* 0x000000ff1d407208 */ /* 0x000fe20001000000 */
[----:B------:R-:W-:Y:S01]  /*2950*/  FMUL.FTZ R31, R31, UR5 ;  /* 0x000000051f1f7c20 */ /* 0x000fe20008410000 */
[----:B------:R-:W-:Y:S01]  /*2960*/  FMUL.FTZ R29, R43, R151 ;  /* 0x000000972b1d7220 */ /* 0x000fe20000410000 */
[C---:B------:R-:W-:Y:S01]  /*2970*/  FFMA.FTZ R38, R157.reuse, R38, R18 ;  /* 0x000000269d267223 */ /* 0x040fe20000010012 */
[----:B------:R-:W-:Y:S01]  /*2980*/  LOP3.LUT P5, RZ, R72, 0xff, RZ, 0xc0, !PT ;  /* 0x000000ff48ff7812 */ /* 0x000fe200078ac0ff */
[----:B------:R-:W-:Y:S01]  /*2990*/  FFMA.FTZ R164, R164, R166, R173 ;  /* 0x000000a6a4a47223 */ /* 0x000fe200000100ad */
[C---:B------:R-:W-:Y:S01]  /*29a0*/  FFMA.FTZ R36, R157.reuse, R175, R16 ;  /* 0x000000af9d247223 */ /* 0x040fe20000010010 */
[----:B------:R-:W-:Y:S01]  /*29b0*/  FFMA.FTZ R37, R157, R152, R17 ;  /* 0x000000989d257223 */ /* 0x000fe20000010011 */
[----:B------:R-:W-:Y:S01]  /*29c0*/  FSEL R71, R30, RZ, P1 ;  /* 0x000000ff1e477208 */ /* 0x000fe20000800000 */
[----:B------:R-:W-:Y:S01]  /*29d0*/  FADD.FTZ R48, R56, -R163 ;  /* 0x800000a338307221 */ /* 0x000fe20000010000 */
[----:B------:R-:W-:Y:S01]  /*29e0*/  FSEL R68, R28, RZ, P4 ;  /* 0x000000ff1c447208 */ /* 0x000fe20002000000 */
[----:B------:R-:W-:Y:S01]  /*29f0*/  FMUL.FTZ R29, R29, UR5 ;  /* 0x000000051d1d7c20 */ /* 0x000fe20008410000 */
[----:B------:R-:W-:Y:S01]  /*2a00*/  ISETP.GE.U32.AND P1, PT, R72, RZ, PT ;  /* 0x000000ff4800720c */ /* 0x000fe20003f26070 */
[-C--:B------:R-:W-:Y:S01]  /*2a10*/  FMUL.FTZ R28, R38, R151.reuse ;  /* 0x00000097261c7220 */ /* 0x080fe20000410000 */
[----:B------:R-:W-:Y:S01]  /*2a20*/  LOP3.LUT P3, RZ, R72, 0xff000000, RZ, 0xc0, !PT ;  /* 0xff00000048ff7812 */ /* 0x000fe2000786c0ff */
[-C--:B------:R-:W-:Y:S01]  /*2a30*/  FMUL.FTZ R30, R36, R151.reuse ;  /* 0x00000097241e7220 */ /* 0x080fe20000410000 */
[----:B------:R-:W-:Y:S01]  /*2a40*/  FSEL R66, R31, RZ, P5 ;  /* 0x000000ff1f427208 */ /* 0x000fe20002800000 */
[----:B------:R-:W-:Y:S01]  /*2a50*/  FADD.FTZ R164, R57, -R164 ;  /* 0x800000a439a47221 */ /* 0x000fe20000010000 */
[-C--:B------:R-:W-:Y:S01]  /*2a60*/  FMUL.FTZ R31, R37, R151.reuse ;  /* 0x00000097251f7220 */ /* 0x080fe20000410000 */
[----:B------:R-:W0:Y:S01]  /*2a70*/  LDC.64 R56, c[0x0][0x478] ;  /* 0x00011e00ff387b82 */ /* 0x000e220000000a00 */
[----:B------:R-:W-:Y:S01]  /*2a80*/  FFMA.FTZ R169, R169, R166, R173 ;  /* 0x000000a6a9a97223 */ /* 0x000fe200000100ad */
[----:B------:R-:W-:Y:S01]  /*2a90*/  LOP3.LUT P2, RZ, R73, 0xff, RZ, 0xc0, !PT ;  /* 0x000000ff49ff7812 */ /* 0x000fe2000784c0ff */
[----:B------:R-:W-:Y:S01]  /*2aa0*/  FFMA.FTZ R39, R157, R48, R19 ;  /* 0x000000309d277223 */ /* 0x000fe20000010013 */
[C---:B------:R-:W-:Y:S01]  /*2ab0*/  LOP3.LUT P5, RZ, R73.reuse, 0xff00, RZ, 0xc0, !PT ;  /* 0x0000ff0049ff7812 */ /* 0x040fe200078ac0ff */
[----:B------:R-:W-:Y:S01]  /*2ac0*/  FMUL.FTZ R48, R28, UR5 ;  /* 0x000000051c307c20 */ /* 0x000fe20008410000 */
[C---:B------:R-:W-:Y:S01]  /*2ad0*/  LOP3.LUT P6, RZ, R73.reuse, 0xff0000, RZ, 0xc0, !PT ;  /* 0x00ff000049ff7812 */ /* 0x040fe200078cc0ff */
[----:B------:R-:W-:Y:S01]  /*2ae0*/  FMUL.FTZ R30, R30, UR5 ;  /* 0x000000051e1e7c20 */ /* 0x000fe20008410000 */
[----:B------:R-:W-:Y:S01]  /*2af0*/  ISETP.GE.U32.AND.EX P1, PT, R73, 0x1000000, PT, P1 ;  /* 0x010000004900780c */ /* 0x000fe20003f26110 */
[----:B------:R-:W-:Y:S01]  /*2b00*/  FMUL.FTZ R31, R31, UR5 ;  /* 0x000000051f1f7c20 */ /* 0x000fe20008410000 */
[----:B------:R-:W-:Y:S01]  /*2b10*/  FSEL R73, R29, RZ, P3 ;  /* 0x000000ff1d497208 */ /* 0x000fe20001800000 */
[----:B------:R-:W-:Y:S01]  /*2b20*/  FADD.FTZ R169, R162, -R169 ;  /* 0x800000a9a2a97221 */ /* 0x000fe20000010000 */
[----:B------:R-:W1:Y:S01]  /*2b30*/  LDC.64 R28, c[0x0][0x468] ;  /* 0x00011a00ff1c7b82 */ /* 0x000e620000000a00 */
[----:B------:R-:W-:Y:S01]  /*2b40*/  FSEL R72, R30, RZ, P2 ;  /* 0x000000ff1e487208 */ /* 0x000fe20001000000 */
[----:B------:R-:W-:Y:S01]  /*2b50*/  FMUL.FTZ R49, R39, R151 ;  /* 0x0000009727317220 */ /* 0x000fe20000410000 */
[----:B------:R-:W-:Y:S01]  /*2b60*/  FSEL R161, R31, RZ, P5 ;  /* 0x000000ff1fa17208 */ /* 0x000fe20002800000 */
[C---:B------:R-:W-:Y:S01]  /*2b70*/  FFMA.FTZ R30, R157.reuse, R169, R26 ;  /* 0x000000a99d1e7223 */ /* 0x040fe2000001001a */
[----:B------:R-:W-:Y:S01]  /*2b80*/  FFMA.FTZ R31, R157, R164, R27 ;  /* 0x000000a49d1f7223 */ /* 0x000fe2000001001b */
[----:B------:R-:W-:Y:S01]  /*2b90*/  ISETP.GE.U32.AND P5, PT, R2, RZ, PT ;  /* 0x000000ff0200720c */ /* 0x000fe20003fa6070 */
[----:B------:R-:W-:Y:S01]  /*2ba0*/  FMUL.FTZ R49, R49, UR5 ;  /* 0x0000000531317c20 */ /* 0x000fe20008410000 */
[-C--:B------:R-:W-:Y:S01]  /*2bb0*/  FMUL.FTZ R50, R30, R151.reuse ;  /* 0x000000971e327220 */ /* 0x080fe20000410000 */
[----:B------:R-:W-:Y:S01]  /*2bc0*/  FMUL.FTZ R51, R31, R151 ;  /* 0x000000971f337220 */ /* 0x000fe20000410000 */
[----:B------:R-:W-:Y:S01]  /*2bd0*/  FSEL R74, R48, RZ, P6 ;  /* 0x000000ff304a7208 */ /* 0x000fe20003000000 */
[-CC-:B------:R-:W-:Y:S01]  /*2be0*/  FFMA.FTZ R165, R165, R166.reuse, R173.reuse ;  /* 0x000000a6a5a57223 */ /* 0x180fe200000100ad */
        /* <DEDUP_REMOVED lines=21> */
[----:B------:R-:W-:Y:S01]  /*2d40*/  FADD.FTZ R154, R55, -R154 ;  /* 0x8000009a379a7221 */ /* 0x000fe20000010000 */
[----:B------:R-:W-:Y:S01]  /*2d50*/  LOP3.LUT P5, RZ, R3, 0xff, RZ, 0xc0, !PT ;  /* 0x000000ff03ff7812 */ /* 0x000fe200078ac0ff */
[----:B0-----:R-:W-:Y:S01]  /*2d60*/  IMAD.WIDE.U32 R52, R155, 0x20, R56 ;  /* 0x000000209b347825 */ /* 0x001fe200078e0038 */
[----:B------:R-:W-:-:S02]  /*2d70*/  LOP3.LUT P6, RZ, R3, 0xff00, RZ, 0xc0, !PT ;  /* 0x0000ff0003ff7812 */ /* 0x000fc400078cc0ff */
[----:B------:R-:W-:Y:S01]  /*2d80*/  F2FP.F16.F32.PACK_AB R50, R65, R60 ;  /* 0x0000003c4132723e */ /* 0x000fe200000000ff */
[----:B------:R-:W-:Y:S01]  /*2d90*/  IMAD.WIDE.U32 R2, R159, 0x20, R56 ;  /* 0x000000209f027825 */ /* 0x000fe200078e0038 */
[----:B------:R-:W-:Y:S02]  /*2da0*/  F2FP.F16.F32.PACK_AB R48, R61, R54 ;  /* 0x000000363d30723e */ /* 0x000fe400000000ff */
[----:B------:R-:W-:Y:S01]  /*2db0*/  F2FP.F16.F32.PACK_AB R51, R71, R64 ;  /* 0x000000404733723e */ /* 0x000fe200000000ff */
[--C-:B-1----:R-:W-:Y:S01]  /*2dc0*/  IMAD.WIDE.U32 R60, R159, 0x10, R28.reuse ;  /* 0x000000109f3c7825 */ /* 0x102fe200078e001c */
[----:B------:R-:W-:Y:S01]  /*2dd0*/  F2FP.F16.F32.PACK_AB R49, R63, R58 ;  /* 0x0000003a3f31723e */ /* 0x000fe200000000ff */
        /* <DEDUP_REMOVED lines=16> */
[-C--:B------:R-:W-:Y:S01]  /*2ee0*/  FMUL.FTZ R3, R35, R151.reuse ;  /* 0x0000009723037220 */ /* 0x080fe20000410000 */
[----:B------:R-:W-:Y:S01]  /*2ef0*/  F2FP.F16.F32.PACK_AB R47, R163, R74 ;  /* 0x0000004aa32f723e */ /* 0x000fe200000000ff */
[----:B------:R-:W-:Y:S01]  /*2f00*/  FMUL.FTZ R0, R0, UR5 ;  /* 0x0000000500007c20 */ /* 0x000fe20008410000 */
[----:B------:R-:W-:Y:S01]  /*2f10*/  FMUL.FTZ R2, R2, UR5 ;  /* 0x0000000502027c20 */ /* 0x000fe20008410000 */
[----:B------:R-:W-:Y:S01]  /*2f20*/  FMUL.FTZ R3, R3, UR5 ;  /* 0x0000000503037c20 */ /* 0x000fe20008410000 */
[----:B------:R-:W-:Y:S01]  /*2f30*/  F2FP.F16.F32.PACK_AB R46, R161, R72 ;  /* 0x00000048a12e723e */ /* 0x000fe200000000ff */
        /* <DEDUP_REMOVED lines=16> */
[----:B------:R3:W-:Y:S01]  /*3040*/  STG.E.128 desc[UR6][R54.64], R44 ;  /* 0x0000002c36007986 */ /* 0x0007e2000c101d06 */
[----:B------:R-:W-:Y:S02]  /*3050*/  F2FP.F16.F32.PACK_AB R41, R3, R2 ;  /* 0x000000020329723e */ /* 0x000fe400000000ff */
[----:B------:R-:W-:Y:S01]  /*3060*/  F2FP.F16.F32.PACK_AB R40, R151, R0 ;  /* 0x000000009728723e */ /* 0x000fe200000000ff */
[----:B------:R3:W-:Y:S04]  /*3070*/  STG.E.128 desc[UR6][R56.64], R32 ;  /* 0x0000002038007986 */ /* 0x0007e8000c101d06 */
[----:B------:R3:W-:Y:S04]  /*3080*/  STG.E.128 desc[UR6][R56.64+0x10], R28 ;  /* 0x0000101c38007986 */ /* 0x0007e8000c101d06 */
[----:B------:R3:W-:Y:S01]  /*3090*/  STG.E.128 desc[UR6][R58.64], R40 ;  /* 0x000000283a007986 */ /* 0x0007e2000c101d06 */
[----:B------:R-:W-:Y:S05]  /*30a0*/  BRA `(.L_x_8638) ;  /* 0x0000001800247947 */ /* 0x000fea0003800000 */
.L_x_8636:
[----:B------:R-:W-:-:S04]  /*30b0*/  ISETP.NE.U32.AND P1, PT, RZ, UR16, PT ;  /* 0x00000010ff007c0c */ /* 0x000fc8000bf25070 */
[----:B------:R-:W-:-:S13]  /*30c0*/  ISETP.NE.AND.EX P1, PT, RZ, UR17, PT, P1 ;  /* 0x00000011ff007c0c */ /* 0x000fda000bf25310 */
[----:B------:R-:W-:Y:S05]  /*30d0*/  @P1 BRA `(.L_x_8639) ;  /* 0x0000000000f81947 */ /* 0x000fea0003800000 */
[-CC-:B------:R-:W-:Y:S01]  /*30e0*/  FFMA.FTZ R43, R43, R166.reuse, R173.reuse ;  /* 0x000000a62b2b7223 */ /* 0x180fe200000100ad */
[-CC-:B------:R-:W-:Y:S01]  /*30f0*/  FFMA.FTZ R45, R45, R166.reuse, R173.reuse ;  /* 0x000000a62d2d7223 */ /* 0x180fe200000100ad */
[----:B------:R-:W-:Y:S01]  /*3100*/  FFMA.FTZ R65, R65, R166, R173 ;  /* 0x000000a641417223 */ /* 0x000fe200000100ad */
[----:B-----5:R-:W-:Y:S01]  /*3110*/  LOP3.LUT P2, RZ, R74, 0xff00, RZ, 0xc0, !PT ;  /* 0x0000ff004aff7812 */ /* 0x020fe2000784c0ff */
[----:B------:R-:W-:Y:S01]  /*3120*/  FADD.FTZ R60, R60, -R43 ;  /* 0x8000002b3c3c7221 */ /* 0x000fe20000010000 */
[----:B0-----:R-:W-:Y:S01]  /*3130*/  FADD.FTZ R42, R36, -R45 ;  /* 0x8000002d242a7221 */ /* 0x001fe20000010000 */
[----:B------:R-:W-:Y:S01]  /*3140*/  FADD.FTZ R44, R38, -R65 ;  /* 0x80000041262c7221 */ /* 0x000fe20000010000 */
[----:B------:R-:W-:Y:S01]  /*3150*/  LOP3.LUT P6, RZ, R74, 0xff0000, RZ, 0xc0, !PT ;  /* 0x00ff00004aff7812 */ /* 0x000fe200078cc0ff */
[C---:B------:R-:W-:Y:S01]  /*3160*/  FMUL.FTZ R36, R157.reuse, R60 ;  /* 0x0000003c9d247220 */ /* 0x040fe20000410000 */
[C---:B------:R-:W-:Y:S01]  /*3170*/  FMUL.FTZ R38, R157.reuse, R42 ;  /* 0x0000002a9d267220 */ /* 0x040fe20000410000 */
[--C-:B------:R-:W-:Y:S01]  /*3180*/  FFMA.FTZ R54, R54, R166, R173.reuse ;  /* 0x000000a636367223 */ /* 0x100fe200000100ad */
[----:B------:R-:W-:Y:S01]  /*3190*/  FMUL.FTZ R42, R157, R44 ;  /* 0x0000002c9d2a7220 */ /* 0x000fe20000410000 */
[-C--:B------:R-:W-:Y:S01]  /*31a0*/  FMUL.FTZ R36, R36, R151.reuse ;  /* 0x0000009724247220 */ /* 0x080fe20000410000 */
[-C--:B------:R-:W-:Y:S01]  /*31b0*/  FMUL.FTZ R38, R38, R151.reuse ;  /* 0x0000009726267220 */ /* 0x080fe20000410000 */
[-CC-:B------:R-:W-:Y:S01]  /*31c0*/  FFMA.FTZ R44, R161, R166.reuse, R173.reuse ;  /* 0x000000a6a12c7223 */ /* 0x180fe200000100ad */
[-CC-:B------:R-:W-:Y:S01]  /*31d0*/  FFMA.FTZ R68, R68, R166.reuse, R173.reuse ;  /* 0x000000a644447223 */ /* 0x180fe200000100ad */
[----:B------:R-:W-:Y:S01]  /*31e0*/  FMUL.FTZ R36, R36, UR5 ;  /* 0x0000000524247c20 */ /* 0x000fe20008410000 */
[----:B------:R-:W-:Y:S01]  /*31f0*/  FMUL.FTZ R38, R38, UR5 ;  /* 0x0000000526267c20 */ /* 0x000fe20008410000 */
[-CC-:B------:R-:W-:Y:S01]  /*3200*/  FFMA.FTZ R0, R0, R166.reuse, R173.reuse ;  /* 0x000000a600007223 */ /* 0x180fe200000100ad */
[----:B------:R-:W-:Y:S01]  /*3210*/  FADD.FTZ R44, R41, -R44 ;  /* 0x8000002c292c7221 */ /* 0x000fe20000010000 */
[-C--:B------:R-:W-:Y:S01]  /*3220*/  FMUL.FTZ R42, R42, R151.reuse ;  /* 0x000000972a2a7220 */ /* 0x080fe20000410000 */
[----:B------:R-:W-:Y:S01]  /*3230*/  FSEL R43, R36, RZ, P2 ;  /* 0x000000ff242b7208 */ /* 0x000fe20001000000 */
[----:B------:R-:W-:Y:S01]  /*3240*/  FADD.FTZ R0, R59, -R0 ;  /* 0x800000003b007221 */ /* 0x000fe20000010000 */
[----:B------:R-:W-:Y:S01]  /*3250*/  FSEL R36, R38, RZ, P6 ;  /* 0x000000ff26247208 */ /* 0x000fe20003000000 */
[----:B------:R-:W-:Y:S01]  /*3260*/  FADD.FTZ R38, R37, -R54 ;  /* 0x8000003625267221 */ /* 0x000fe20000010000 */
[----:B------:R-:W-:Y:S01]  /*3270*/  FFMA.FTZ R37, R66, R166, R173 ;  /* 0x000000a642257223 */ /* 0x000fe200000100ad */
[----:B------:R-:W-:Y:S01]  /*3280*/  FADD.FTZ R54, R39, -R68 ;  /* 0x8000004427367221 */ /* 0x000fe20000010000 */
[C---:B------:R-:W-:Y:S01]  /*3290*/  FMUL.FTZ R44, R157.reuse, R44 ;  /* 0x0000002c9d2c7220 */ /* 0x040fe20000410000 */
[C---:B------:R-:W-:Y:S01]  /*32a0*/  FMUL.FTZ R38, R157.reuse, R38 ;  /* 0x000000269d267220 */ /* 0x040fe20000410000 */
[----:B------:R-:W-:Y:S01]  /*32b0*/  FADD.FTZ R40, R40, -R37 ;  /* 0x8000002528287221 */ /* 0x000fe20000010000 */
[C---:B------:R-:W-:Y:S01]  /*32c0*/  FMUL.FTZ R54, R157.reuse, R54 ;  /* 0x000000369d367220 */ /* 0x040fe20000410000 */
[C---:B------:R-:W-:Y:S01]  /*32d0*/  FMUL.FTZ R0, R157.reuse, R0 ;  /* 0x000000009d007220 */ /* 0x040fe20000410000 */
[----:B------:R-:W-:Y:S01]  /*32e0*/  FMUL.FTZ R42, R42, UR5 ;  /* 0x000000052a2a7c20 */ /* 0x000fe20008410000 */
[----:B------:R-:W-:Y:S01]  /*32f0*/  FMUL.FTZ R40, R157, R40 ;  /* 0x000000289d287220 */ /* 0x000fe20000410000 */
        /* <DEDUP_REMOVED lines=28> */
.L_x_8639:
        /* <DEDUP_REMOVED lines=61> */
.L_x_8640:
        /* <DEDUP_REMOVED lines=8> */
[-CC-:B0-----:R-:W-:Y:S01]  /*3910*/  FFMA.FTZ R29, R160, R166.reuse, R173.reuse ;  /* 0x000000a6a01d7223 */ /* 0x181fe200000100ad */
[-CC-:B------:R-:W-:Y:S01]  /*3920*/  FFMA.FTZ R0, R163, R166.reuse, R173.reuse ;  /* 0x000000a6a3007223 */ /* 0x180fe200000100ad */
[----:B------:R-:W-:Y:S01]  /*3930*/  FFMA.FTZ R71, R71, R166, R173 ;  /* 0x000000a647477223 */ /* 0x000fe200000100ad */
[----:B------:R-:W-:Y:S01]  /*3940*/  ISETP.GE.U32.AND P2, PT, R72, RZ, PT ;  /* 0x000000ff4800720c */ /* 0x000fe20003f46070 */
[----:B------:R-:W-:Y:S01]  /*3950*/  FADD.FTZ R56, R56, -R29 ;  /* 0x8000001d38387221 */ /* 0x000fe20000010000 */
[----:B------:R-:W-:Y:S01]  /*3960*/  FADD.FTZ R0, R53, -R0 ;  /* 0x8000000035007221 */ /* 0x000fe20000010000 */
[----:B------:R-:W-:Y:S01]  /*3970*/  FADD.FTZ R28, R50, -R71 ;  /* 0x80000047321c7221 */ /* 0x000fe20000010000 */
[----:B------:R-:W-:Y:S01]  /*3980*/  ISETP.GE.U32.AND.EX P2, PT, R73, 0x1000000, PT, P2 ;  /* 0x010000004900780c */ /* 0x000fe20003f46120 */
[C---:B------:R-:W-:Y:S01]  /*3990*/  FMUL.FTZ R31, R157.reuse, R56 ;  /* 0x000000389d1f7220 */ /* 0x040fe20000410000 */
[C---:B------:R-:W-:Y:S01]  /*39a0*/  FMUL.FTZ R30, R157.reuse, R0 ;  /* 0x000000009d1e7220 */ /* 0x040fe20000410000 */
[----:B------:R-:W-:Y:S01]  /*39b0*/  FMUL.FTZ R28, R157, R28 ;  /* 0x0000001c9d1c7220 */ /* 0x000fe20000410000 */
[-CC-:B------:R-:W-:Y:S01]  /*39c0*/  FFMA.FTZ R58, R58, R166.reuse, R173.reuse ;  /* 0x000000a63a3a7223 */ /* 0x180fe200000100ad */
[-C--:B------:R-:W-:Y:S01]  /*39d0*/  FMUL.FTZ R32, R31, R151.reuse ;  /* 0x000000971f207220 */ /* 0x080fe20000410000 */
[-C--:B------:R-:W-:Y:S01]  /*39e0*/  FMUL.FTZ R29, R30, R151.reuse ;  /* 0x000000971e1d7220 */ /* 0x080fe20000410000 */
[-CC-:B------:R-:W-:Y:S01]  /*39f0*/  FFMA.FTZ R63, R63, R166.reuse, R173.reuse ;  /* 0x000000a63f3f7223 */ /* 0x180fe200000100ad */
[-CC-:B------:R-:W-:Y:S01]  /*3a00*/  FFMA.FTZ R152, R152, R166.reuse, R173.reuse ;  /* 0x000000a698987223 */ /* 0x180fe200000100ad */
[----:B------:R-:W-:Y:S01]  /*3a10*/  FMUL.FTZ R32, R32, UR5 ;  /* 0x0000000520207c20 */ /* 0x000fe20008410000 */
[-CC-:B------:R-:W-:Y:S01]  /*3a20*/  FFMA.FTZ R64, R64, R166.reuse, R173.reuse ;  /* 0x000000a640407223 */ /* 0x180fe200000100ad */
[----:B------:R-:W-:Y:S01]  /*3a30*/  FFMA.FTZ R61, R61, R166, R173 ;  /* 0x000000a63d3d7223 */ /* 0x000fe200000100ad */
[-C--:B------:R-:W-:Y:S01]  /*3a40*/  FMUL.FTZ R0, R28, R151.reuse ;  /* 0x000000971c007220 */ /* 0x080fe20000410000 */
        /* <DEDUP_REMOVED lines=8> */
[----:B------:R-:W-:Y:S01]  /*3ad0*/  FMUL.FTZ R0, R0, UR5 ;  /* 0x0000000500007c20 */ /* 0x000fe20008410000 */
[----:B------:R-:W-:Y:S01]  /*3ae0*/  LOP3.LUT P5, RZ, R73, 0xff, RZ, 0xc0, !PT ;  /* 0x000000ff49ff7812 */ /* 0x000fe200078ac0ff */
[----:B------:R-:W-:Y:S01]  /*3af0*/  FMUL.FTZ R33, R157, R58 ;  /* 0x0000003a9d217220 */ /* 0x000fe20000410000 */
[----:B------:R-:W-:Y:S01]  /*3b00*/  FSEL R50, R29, RZ, P6 ;  /* 0x000000ff1d327208 */ /* 0x000fe20003000000 */
[C---:B------:R-:W-:Y:S01]  /*3b10*/  FMUL.FTZ R29, R157.reuse, R152 ;  /* 0x000000989d1d7220 */ /* 0x040fe20000410000 */
[C---:B------:R-:W-:Y:S01]  /*3b20*/  FMUL.FTZ R34, R157.reuse, R34 ;  /* 0x000000229d227220 */ /* 0x040fe20000410000 */
[C---:B------:R-:W-:Y:S01]  /*3b30*/  FMUL.FTZ R35, R157.reuse, R64 ;  /* 0x000000409d237220 */ /* 0x040fe20000410000 */
[----:B------:R-:W-:Y:S01]  /*3b40*/  FMUL.FTZ R32, R157, R32 ;  /* 0x000000209d207220 */ /* 0x000fe20000410000 */
[----:B------:R-:W-:Y:S01]  /*3b50*/  FSEL R44, R0, RZ, P5 ;  /* 0x000000ff002c7208 */ /* 0x000fe20002800000 */
        /* <DEDUP_REMOVED lines=23> */
[----:B------:R-:W-:Y:S01]  /*3cd0*/  F2FP.F16.F32.PACK_AB R36, R43, R0 ;  /* 0x000000002b24723e */ /* 0x000fe200000000ff */
[----:B------:R-:W-:Y:S06]  /*3ce0*/  BRA `(.L_x_8642) ;  /* 0x0000000000f47947 */ /* 0x000fec0003800000 */
.L_x_8641:
        /* <DEDUP_REMOVED lines=61> */
.L_x_8642:
        /* <DEDUP_REMOVED lines=11> */
[----:B------:R-:W-:Y:S01]  /*4170*/  FADD.FTZ R0, R69, -R0 ;  /* 0x8000000045007221 */ /* 0x000fe20000010000 */
[----:B------:R-:W-:Y:S01]  /*4180*/  FADD.FTZ R154, R55, -R154 ;  /* 0x8000009a379a7221 */ /* 0x000fe20000010000 */
[----:B0-----:R-:W-:Y:S01]  /*4190*/  FADD.FTZ R34, R62, -R167 ;  /* 0x800000a73e227221 */ /* 0x001fe20000010000 */
        /* <DEDUP_REMOVED lines=55> */
.L_x_8643:
[-CC-:B------:R-:W-:Y:S01]  /*4510*/  FFMA.FTZ R154, R154, R166.reuse, R173.reuse ;  /* 0x000000a69a9a7223 */ /* 0x180fe200000100ad */
[-CC-:B------:R-:W-:Y:S01]  /*4520*/  FFMA.FTZ R167, R167, R166.reuse, R173.reuse ;  /* 0x000000a6a7a77223 */ /* 0x180fe200000100ad */
[-CC-:B------:R-:W-:Y:S01]  /*4530*/  FFMA.FTZ R0, R171, R166.reuse, R173.reuse ;  /* 0x000000a6ab007223 */ /* 0x180fe200000100ad */
[-C--:B------:R-:W-:Y:S01]  /*4540*/  FFMA.FTZ R158, R158, R166.reuse, R173 ;  /* 0x000000a69e9e7223 */ /* 0x080fe200000100ad */
[----:B------:R-:W-:Y:S01]  /*4550*/  FADD.FTZ R154, R55, -R154 ;  /* 0x8000009a379a7221 */ /* 0x000fe20000010000 */
[----:B------:R-:W-:Y:S01]  /*4560*/  FADD.FTZ R62, R62, -R167 ;  /* 0x800000a73e3e7221 */ /* 0x000fe20000010000 */
[----:B------:R-:W-:Y:S01]  /*4570*/  FADD.FTZ R0, R69, -R0 ;  /* 0x8000000045007221 */ /* 0x000fe20000010000 */
[--C-:B0-----:R-:W-:Y:S01]  /*4580*/  FFMA.FTZ R39, R156, R166, R173.reuse ;  /* 0x000000a69c277223 */ /* 0x101fe200000100ad */
        /* <DEDUP_REMOVED lines=53> */
.L_x_8644:
[----:B------:R-:W0:Y:S01]  /*48e0*/  @P1 LDC.64 R2, c[0x0][0x478] ;  /* 0x00011e00ff021b82 */ /* 0x000e220000000a00 */
[----:B------:R-:W-:-:S04]  /*48f0*/  IMAD.WIDE.U32 R40, R153, 0x10, R40 ;  /* 0x0000001099287825 */ /* 0x000fc800078e0028 */
[----:B0-----:R-:W-:-:S05]  /*4900*/  @P1 IMAD.WIDE.U32 R2, R153, 0x20, R2 ;  /* 0x0000002099021825 */ /* 0x001fca00078e0002 */
[----:B------:R0:W-:Y:S04]  /*4910*/  @P1 STG.E.128 desc[UR6][R2.64], R32 ;  /* 0x0000002002001986 */ /* 0x0001e8000c101d06 */
[----:B------:R0:W-:Y:S04]  /*4920*/  @P1 STG.E.128 desc[UR6][R2.64+0x10], R28 ;  /* 0x0000101c02001986 */ /* 0x0001e8000c101d06 */
[----:B------:R0:W-:Y:S02]  /*4930*/  STG.E.128 desc[UR6][R40.64], R36 ;  /* 0x0000002428007986 */ /* 0x0001e4000c101d06 */
.L_x_8638:
[----:B01----:R-:W0:Y:S02]  /*4940*/  LDC.64 R2, c[0x0][0x380] ;  /* 0x0000e000ff027b82 */ /* 0x003e240000000a00 */
[----:B0-----:R-:W-:-:S04]  /*4950*/  LEA R124, R2, R124, 0x2 ;  /* 0x0000007c027c7211 */ /* 0x001fc800078e10ff */
[----:B------:R-:W-:-:S13]  /*4960*/  ISETP.GE.AND P1, PT, R124, R3, PT ;  /* 0x000000037c00720c */ /* 0x000fda0003f26270 */
[----:B------:R-:W-:Y:S05]  /*4970*/  @!P1 BRA `(.L_x_8645) ;  /* 0xffffffbc002c9947 */ /* 0x000fea000383ffff */
[----:B------:R-:W-:Y:S05]  /*4980*/  BSYNC B1 ;  /* 0x0000000000017941 */ /* 0x000fea0003800000 */
.L_x_8634:
[----:B------:R-:W-:Y:S02]  /*4990*/  MOV R4, R77 ;  /* 0x0000004d00047202 */ /* 0x000fe40000000f00 */
[----:B------:R-:W-:Y:S02]  /*49a0*/  MOV R5, R76 ;  /* 0x0000004c00057202 */ /* 0x000fe40000000f00 */
[----:B------:R-:W-:Y:S02]  /*49b0*/  MOV R6, R78 ;  /* 0x0000004e00067202 */ /* 0x000fe40000000f00 */
[----:B------:R-:W-:-:S07]  /*49c0*/  MOV R7, R79 ;  /* 0x0000004f00077202 */ /* 0x000fce0000000f00 */
.L_x_8633:
[----:B------:R-:W-:Y:S05]  /*49d0*/  BSYNC B0 ;  /* 0x0000000000007941 */ /* 0x000fea0003800000 */
.L_x_8632:
        /* <DEDUP_REMOVED lines=144> */
.L_x_8635:
        /* <DEDUP_REMOVED lines=8> */
.L_x_8647:
[----:B------:R-:W-:Y:S05]  /*5360*/  BSYNC B2 ;  /* 0x0000000000027941 */ /* 0x000fea0003800000 */
.L_x_8646:
        /* <DEDUP_REMOVED lines=8> */
.L_x_8648:
[----:B------:R-:W-:Y:S01]  /*53f0*/  FADD.FTZ R93, R42, R93 ;  /* 0x0000005d2a5d7221 */ /* 0x000fe20000010000 */
[----:B------:R-:W-:-:S04]  /*5400*/  HFMA2 R178, -RZ, RZ, 0, 1.1920928955078125e-07 ;  /* 0x00000002ffb27431 */ /* 0x000fc800000001ff */
[----:B------:R-:W-:Y:S02]  /*5410*/  MOV R181, R93 ;  /* 0x0000005d00b57202 */ /* 0x000fe40000000f00 */
[----:B------:R-:W-:-:S07]  /*5420*/  MOV R95, R179 ;  /* 0x000000b3005f7202 */ /* 0x000fce0000000f00 */
[----:B------:R-:W-:Y:S05]  /*5430*/  WARPSYNC.COLLECTIVE R176, `(.L_x_8649) ;  /* 0x00000000b0087348 */ /* 0x000fea0003c00000 */
[----:B------:R0:W1:Y:S02]  /*5440*/  SHFL.BFLY P3, R179, R181, R178, R183 ;  /* 0x0c0000b2b5b37389 */ /* 0x00006400000600b7 */
[----:B01----:R-:W-:Y:S05]  /*5450*/  ENDCOLLECTIVE ;  /* 0x000000000000791b */ /* 0x003fea0003800000 */
.L_x_8649:
[----:B------:R-:W-:-:S05]  /*5460*/  FADD.FTZ R95, R92, R95 ;  /* 0x0000005f5c5f7221 */ /* 0x000fca0000010000 */
[----:B------:R-:W-:Y:S02]  /*5470*/  MOV R181, R95 ;  /* 0x0000005f00b57202 */ /* 0x000fe40000000f00 */
[----:B------:R-:W-:-:S07]  /*5480*/  MOV R44, R179 ;  /* 0x000000b3002c7202 */ /* 0x000fce0000000f00 */
[----:B------:R-:W-:Y:S05]  /*5490*/  WARPSYNC.COLLECTIVE R176, `(.L_x_8650) ;  /* 0x00000000b0087348 */ /* 0x000fea0003c00000 */
[----:B------:R0:W1:Y:S02]  /*54a0*/  SHFL.BFLY P3, R179, R181, R178, R183 ;  /* 0x0c0000b2b5b37389 */ /* 0x00006400000600b7 */
[----:B01----:R-:W-:Y:S05]  /*54b0*/  ENDCOLLECTIVE ;  /* 0x000000000000791b */ /* 0x003fea0003800000 */
.L_x_8650:
[----:B------:R-:W-:Y:S01]  /*54c0*/  FADD.FTZ R44, R93, R44 ;  /* 0x0000002c5d2c7221 */ /* 0x000fe20000010000 */
[----:B------:R-:W-:Y:S02]  /*54d0*/  MOV R93, R117 ;  /* 0x00000075005d7202 */ /* 0x000fe40000000f00 */
[----:B------:R-:W-:Y:S01]  /*54e0*/  MOV R117, R168 ;  /* 0x000000a800757202 */ /* 0x000fe20000000f00 */
[----:B------:R-:W-:Y:S01]  /*54f0*/  HFMA2 R178, -RZ, RZ, 0, 2.384185791015625e-07 ;  /* 0x00000004ffb27431 */ /* 0x000fe200000001ff */
[----:B------:R-:W-:Y:S02]  /*5500*/  MOV R181, R44 ;  /* 0x0000002c00b57202 */ /* 0x000fe40000000f00 */
[----:B------:R-:W-:-:S07]  /*5510*/  MOV R94, R179 ;  /* 0x000000b3005e7202 */ /* 0x000fce0000000f00 */
[----:B------:R-:W-:Y:S05]  /*5520*/  WARPSYNC.COLLECTIVE R176, `(.L_x_8651) ;  /* 0x00000000b0087348 */ /* 0x000fea0003c00000 */
[----:B------:R0:W1:Y:S02]  /*5530*/  SHFL.BFLY P3, R179, R181, R178, R183 ;  /* 0x0c0000b2b5b37389 */ /* 0x00006400000600b7 */
[----:B01----:R-:W-:Y:S05]  /*5540*/  ENDCOLLECTIVE ;  /* 0x000000000000791b */ /* 0x003fea0003800000 */
.L_x_8651:
        /* <DEDUP_REMOVED lines=8> */
.L_x_8652:
[----:B------:R-:W-:Y:S01]  /*55d0*/  FADD.FTZ R173, R44, R173 ;  /* 0x000000ad2cad7221 */ /* 0x000fe20000010000 */
[----:B------:R-:W-:-:S04]  /*55e0*/  HFMA2 R178, -RZ, RZ, 0, 4.76837158203125e-07 ;  /* 0x00000008ffb27431 */ /* 0x000fc800000001ff */
[----:B------:R-:W-:Y:S02]  /*55f0*/  MOV R181, R173 ;  /* 0x000000ad00b57202 */ /* 0x000fe40000000f00 */
[----:B------:R-:W-:-:S07]  /*5600*/  MOV R175, R179 ;  /* 0x000000b300af7202 */ /* 0x000fce0000000f00 */
[----:B------:R-:W-:Y:S05]  /*5610*/  WARPSYNC.COLLECTIVE R176, `(.L_x_8653) ;  /* 0x00000000b0087348 */ /* 0x000fea0003c00000 */
[----:B------:R0:W1:Y:S02]  /*5620*/  SHFL.BFLY P3, R179, R181, R178, R183 ;  /* 0x0c0000b2b5b37389 */ /* 0x00006400000600b7 */
[----:B01----:R-:W-:Y:S05]  /*5630*/  ENDCOLLECTIVE ;  /* 0x000000000000791b */ /* 0x003fea0003800000 */
.L_x_8653:
        /* <DEDUP_REMOVED lines=8> */
.L_x_8654:
[----:B------:R-:W-:Y:S01]  /*56c0*/  FADD.FTZ R42, R173, R42 ;  /* 0x0000002aad2a7221 */ /* 0x000fe20000010000 */
[----:B------:R-:W-:-:S04]  /*56d0*/  HFMA2 R178, -RZ, RZ, 0, 9.5367431640625e-07 ;  /* 0x00000010ffb27431 */ /* 0x000fc800000001ff */
[----:B------:R-:W-:Y:S02]  /*56e0*/  MOV R181, R42 ;  /* 0x0000002a00b57202 */ /* 0x000fe40000000f00 */
[----:B------:R-:W-:-:S07]  /*56f0*/  MOV R92, R179 ;  /* 0x000000b3005c7202 */ /* 0x000fce0000000f00 */
[----:B------:R-:W-:Y:S05]  /*5700*/  WARPSYNC.COLLECTIVE R176, `(.L_x_8655) ;  /* 0x00000000b0087348 */ /* 0x000fea0003c00000 */
[----:B------:R0:W1:Y:S02]  /*5710*/  SHFL.BFLY P3, R179, R181, R178, R183 ;  /* 0x0c0000b2b5b37389 */ /* 0x00006400000600b7 */
[----:B01----:R-:W-:Y:S05]  /*5720*/  ENDCOLLECTIVE ;  /* 0x000000000000791b */ /* 0x003fea0003800000 */
.L_x_8655:
        /* <DEDUP_REMOVED lines=8> */
.L_x_8656:
[----:B------:R-:W-:Y:S05]  /*57b0*/  BRA `(.L_x_8657) ;  /* 0xffffffbc00f87947 */ /* 0x000fea000383ffff */
.L_x_8658:
        /* <DEDUP_REMOVED lines=12> */
.L_x_14540:


//--------------------- .text._ZN10layer_norm22ln_bwd_finalize_kernelINS_22Kernel_traits_finalizeILj768E6__halfS2_fS2_fjLb0ELj1024ELj4ENS_18Kernel_traits_baseILj768ES2_S2_fS2_fjLj1024EEEEELb0ELb0EEEvNS_9BwdParamsE --------------------------
	.section	.text._ZN10layer_norm22ln_bwd_finalize_kernelINS_22Kernel_traits_finalizeILj768E6__halfS2_fS2_fjLb0ELj1024ELj4ENS_18Kernel_traits_baseILj768ES2_S2_fS2_fjLj1024EEEEELb0ELb0EEEvNS_9BwdParamsE,"ax",@progbits
	.align	128
        .global         _ZN10layer_norm22ln_bwd_finalize_kernelINS_22Kernel_traits_finalizeILj768E6__halfS2_fS2_fjLb0ELj1024ELj4ENS_18Kernel_traits_baseILj768ES2_S2_fS2_fjLj1024EEEEELb0ELb0EEEvNS_9BwdParamsE
        .type           _ZN10layer_norm22ln_bwd_finalize_kernelINS_22Kernel_traits_finalizeILj768E6__halfS2_fS2_fjLb0ELj1024ELj4ENS_18Kernel_traits_baseILj768ES2_S2_fS2_fjLj1024EEEEELb0ELb0EEEvNS_9BwdParamsE,@function
        .size           _ZN10layer_norm22ln_bwd_finalize_kernelINS_22Kernel_traits_finalizeILj768E6__halfS2_fS2_fjLb0ELj1024ELj4ENS_18Kernel_traits_baseILj768ES2_S2_fS2_fjLj1024EEEEELb0ELb0EEEvNS_9BwdParamsE,(.L_x_14541 - _ZN10layer_norm22ln_bwd_finalize_kernelINS_22Kernel_traits_finalizeILj768E6__halfS2_fS2_fjLb0ELj1024ELj4ENS_18Kernel_traits_baseILj768ES2_S2_fS2_fjLj1024EEEEELb0ELb0EEEvNS_9BwdParamsE)
        .other          _ZN10layer_norm22ln_bwd_finalize_kernelINS_22Kernel_traits_finalizeILj768E6__halfS2_fS2_fjLb0ELj1024ELj4ENS_18Kernel_traits_baseILj768ES2_S2_fS2_fjLj1024EEEEELb0ELb0EEEvNS_9BwdParamsE,@"STO_CUDA_ENTRY STV_DEFAULT"
_ZN10layer_norm22ln_bwd_finalize_kernelINS_22Kernel_traits_finalizeILj768E6__halfS2_fS2_fjLb0ELj1024ELj4ENS_18Kernel_traits_baseILj768ES2_S2_fS2_fjLj1024EEEEELb0ELb0EEEvNS_9BwdParamsE:
.text._ZN10layer_norm22ln_bwd_finalize_kernelINS_22Kernel_traits_finalizeILj768E6__halfS2_fS2_fjLb0ELj1024ELj4ENS_18Kernel_traits_baseILj768ES2_S2_fS2_fjLj1024EEEEELb0ELb0EEEvNS_9BwdParamsE:
        /* <DEDUP_REMOVED lines=78> */
.L_x_8663:
        /* <DEDUP_REMOVED lines=118> */
.L_x_8662:
[----:B------:R-:W-:Y:S05]  /*0c40*/  BSYNC.RECONVERGENT B1 ;  /* 0x0000000000017941 */ /* 0x000fea0003800200 */
.L_x_8661:
        /* <DEDUP_REMOVED lines=68> */
.L_x_8665:
[----:B------:R-:W-:Y:S05]  /*1090*/  BSYNC.RECONVERGENT B1 ;  /* 0x0000000000017941 */ /* 0x000fea0003800200 */
.L_x_8664:
        /* <DEDUP_REMOVED lines=37> */
.L_x_8667:
[----:B------:R-:W-:Y:S05]  /*12f0*/  BSYNC.RECONVERGENT B1 ;  /* 0x0000000000017941 */ /* 0x000fea0003800200 */
.L_x_8666:
[----:B------:R-:W-:Y:S05]  /*1300*/  @!P1 BRA `(.L_x_8660) ;  /* 0x00000000003c9947 */ /* 0x000fea0003800000 */
[----:B------:R-:W0:Y:S01]  /*1310*/  LDC.64 R8, c[0x0][0x440] ;  /* 0x00011000ff087b82 */ /* 0x000e220000000a00 */
[----:B------:R-:W-:Y:S01]  /*1320*/  IMAD R2, R2, R54, R7 ;  /* 0x0000003602027224 */ /* 0x000fe200078e0207 */
[----:B------:R-:W-:-:S04]  /*1330*/  IADD3 R0, PT, PT, -R0, RZ, RZ ;  /* 0x000000ff00007210 */ /* 0x000fc80007ffe1ff */
[----:B------:R-:W-:Y:S02]  /*1340*/  IADD3 R13, PT, PT, R57, R2, RZ ;  /* 0x00000002390d7210 */ /* 0x000fe40007ffe0ff */
[----:B------:R-:W1:Y:S05]  /*1350*/  LDC.64 R10, c[0x0][0x448] ;  /* 0x00011200ff0a7b82 */ /* 0x000e6a0000000a00 */
.L_x_8668:
        /* <DEDUP_REMOVED lines=10> */
.L_x_8660:
[----:B------:R-:W-:Y:S05]  /*1400*/  BSYNC.RECONVERGENT B0 ;  /* 0x0000000000007941 */ /* 0x000fea0003800200 */
.L_x_8659:
        /* <DEDUP_REMOVED lines=62> */
.L_x_8669:
        /* <DEDUP_REMOVED lines=9> */
.L_x_14541:


//--------------------- .text._ZN10layer_norm13ln_bwd_kernelINS_13Kernel_traitsI6__halfS2_fS2_fjLj768ELj1ELj4ELj1ELj16ENS_18Kernel_traits_baseILj768ES2_S2_fS2_fjLj128EEEEELb1ELb0ELb1ELb0EEEvNS_9BwdParamsE --------------------------
	.section	.text._ZN10layer_norm13ln_bwd_kernelINS_13Kernel_traitsI6__halfS2_fS2_fjLj768ELj1ELj4ELj1ELj16ENS_18Kernel_traits_baseILj768ES2_S2_fS2_fjLj128EEEEELb1ELb0ELb1ELb0EEEvNS_9BwdParamsE,"ax",@progbits
	.align	128
        .global         _ZN10layer_norm13ln_bwd_kernelINS_13Kernel_traitsI6__halfS2_fS2_fjLj768ELj1ELj4ELj1ELj16ENS_18Kernel_traits_baseILj768ES2_S2_fS2_fjLj128EEEEELb1ELb0ELb1ELb0EEEvNS_9BwdParamsE
        .type           _ZN10layer_norm13ln_bwd_kernelINS_13Kernel_traitsI6__halfS2_fS2_fjLj768ELj1ELj4ELj1ELj16ENS_18Kernel_traits_baseILj768ES2_S2_fS2_fjLj128EEEEELb1ELb0ELb1ELb0EEEvNS_9BwdParamsE,@function
        .size           _ZN10layer_norm13ln_bwd_kernelINS_13Kernel_traitsI6__halfS2_fS2_fjLj768ELj1ELj4ELj1ELj16ENS_18Kernel_traits_baseILj768ES2_S2_fS2_fjLj128EEEEELb1ELb0ELb1ELb0EEEvNS_9BwdParamsE,(.L_x_14542 - _ZN10layer_norm13ln_bwd_kernelINS_13Kernel_traitsI6__halfS2_fS2_fjLj768ELj1ELj4ELj1ELj16ENS_18Kernel_traits_baseILj768ES2_S2_fS2_fjLj128EEEEELb1ELb0ELb1ELb0EEEvNS_9BwdParamsE)
        .other          _ZN10layer_norm13ln_bwd_kernelINS_13Kernel_traitsI6__halfS2_fS2_fjLj768ELj1ELj4ELj1ELj16ENS_18Kernel_traits_baseILj768ES2_S2_fS2_fjLj128EEEEELb1ELb0ELb1ELb0EEEvNS_9BwdParamsE,@"STO_CUDA_ENTRY STV_DEFAULT"
_ZN10layer_norm13ln_bwd_kernelINS_13Kernel_traitsI6__halfS2_fS2_fjLj768ELj1ELj4ELj1ELj16ENS_18Kernel_traits_baseILj768ES2_S2_fS2_fjLj128EEEEELb1ELb0ELb1ELb0EEEvNS_9BwdParamsE:
.text._ZN10layer_norm13ln_bwd_kernelINS_13Kernel_traitsI6__halfS2_fS2_fjLj768ELj1ELj4ELj1ELj16ENS_18Kernel_traits_baseILj768ES2_S2_fS2_fjLj128EEEEELb1ELb0ELb1ELb0EEEvNS_9BwdParamsE:
        /* <DEDUP_REMOVED lines=86> */
.L_x_8785:
        /* <DEDUP_REMOVED lines=56> */
[----:B------:R-:W-:Y:S02]  /*08e0*/  HADD2.F32 R126, -RZ, R142.H0_H0 ;  /* 0x2000008eff7e7230 */ /* 0x000fe40000004100 */
[----:B------:R-:W-:Y:S02]  /*08f0*/  HADD2.F32 R122, -RZ, R141.H0_H0 ;  /* 0x2000008dff7a7230 */ /* 0x000fe40000004100 */
[----:B0-----:R-:W-:-:S05]  /*0900*/  @P0 IMAD.WIDE.U32 R118, R174, 0x20, R118 ;  /* 0x00000020ae760825 */ /* 0x001fca00078e0076 */
[----:B------:R-:W5:Y:S04]  /*0910*/  @P0 LDG.E.128 R16, desc[UR6][R118.64] ;  /* 0x0000000676100981 */ /* 0x000f68000c1e1d00 */
[----:B------:R0:W5:Y:S02]  /*0920*/  @P0 LDG.E.128 R12, desc[UR6][R118.64+0x10] ;  /* 0x00001006760c0981 */ /* 0x000164000c1e1d00 */
[--C-:B0-----:R-:W-:Y:S02]  /*0930*/  HADD2.F32 R118, -RZ, R140.reuse.H0_H0 ;  /* 0x2000008cff767230 */ /* 0x101fe40000004100 */
[----:B------:R-:W-:Y:S02]  /*0940*/  HADD2.F32 R119, -RZ, R140.H1_H1 ;  /* 0x3000008cff777230 */ /* 0x000fe40000004100 */
[----:B------:R-:W-:Y:S01]  /*0950*/  HADD2.F32 R129, -RZ, R143.H0_H0 ;  /* 0x2000008fff817230 */ /* 0x000fe20000004100 */
[----:B------:R-:W-:-:S02]  /*0960*/  IADD3 R175, PT, PT, R175, 0x20, RZ ;  /* 0x00000020afaf7810 */ /* 0x000fc40007ffe0ff */
[----:B------:R-:W-:Y:S02]  /*0970*/  IADD3 R172, PT, PT, R172, 0x20, RZ ;  /* 0x00000020acac7810 */ /* 0x000fe40007ffe0ff */
[----:B------:R-:W-:Y:S01]  /*0980*/  IADD3 R174, PT, PT, R174, 0x20, RZ ;  /* 0x00000020aeae7810 */ /* 0x000fe20007ffe0ff */
[C---:B---3--:R-:W-:Y:S01]  /*0990*/  FADD.FTZ R121, -R173.reuse, R97 ;  /* 0x00000061ad797221 */ /* 0x048fe20000010100 */
[C---:B------:R-:W-:Y:S01]  /*09a0*/  FADD.FTZ R123, -R173.reuse, R98 ;  /* 0x00000062ad7b7221 */ /* 0x040fe20000010100 */
[C---:B------:R-:W-:Y:S01]  /*09b0*/  FADD.FTZ R125, -R173.reuse, R99 ;  /* 0x00000063ad7d7221 */ /* 0x040fe20000010100 */
[----:B------:R-:W-:Y:S01]  /*09c0*/  FADD.FTZ R3, -R173, R96 ;  /* 0x00000060ad037221 */ /* 0x000fe20000010100 */
[C---:B------:R-:W-:Y:S01]  /*09d0*/  FMUL.FTZ R120, R116.reuse, R121 ;  /* 0x0000007974787220 */ /* 0x040fe20000410000 */
[C---:B------:R-:W-:Y:S01]  /*09e0*/  FMUL.FTZ R121, R116.reuse, R123 ;  /* 0x0000007b74797220 */ /* 0x040fe20000410000 */
[----:B------:R-:W-:Y:S02]  /*09f0*/  HADD2.F32 R123, -RZ, R141.H1_H1 ;  /* 0x3000008dff7b7230 */ /* 0x000fe40000004100 */
[----:B------:R-:W-:Y:S01]  /*0a00*/  FMUL.FTZ R124, R116, R125 ;  /* 0x0000007d747c7220 */ /* 0x000fe20000410000 */
[----:B----4-:R-:W-:-:S02]  /*0a10*/  HADD2.F32 R96, -RZ, R101.H1_H1 ;  /* 0x30000065ff607230 */ /* 0x010fc40000004100 */
[----:B------:R-:W-:Y:S02]  /*0a20*/  HADD2.F32 R99, -RZ, R101.H0_H0 ;  /* 0x20000065ff637230 */ /* 0x000fe40000004100 */
[----:B------:R-:W-:Y:S01]  /*0a30*/  FADD.FTZ R101, -R173, R104 ;  /* 0x00000068ad657221 */ /* 0x000fe20000010100 */
[----:B------:R-:W-:Y:S02]  /*0a40*/  HADD2.F32 R97, -RZ, R100.H0_H0 ;  /* 0x20000064ff617230 */ /* 0x000fe40000004100 */
[-C--:B------:R-:W-:Y:S01]  /*0a50*/  FMUL.FTZ R123, R123, R96.reuse ;  /* 0x000000607b7b7220 */ /* 0x080fe20000410000 */
[--C-:B------:R-:W-:Y:S02]  /*0a60*/  HADD2.F32 R127, -RZ, R102.reuse.H0_H0 ;  /* 0x20000066ff7f7230 */ /* 0x100fe40000004100 */
[----:B------:R-:W-:Y:S01]  /*0a70*/  FADD.FTZ R43, R43, R96 ;  /* 0x000000602b2b7221 */ /* 0x000fe20000010000 */
[----:B------:R-:W-:Y:S01]  /*0a80*/  FFMA.FTZ R67, R124, R96, R67 ;  /* 0x000000607c437223 */ /* 0x000fe20000010043 */
[----:B------:R-:W-:-:S02]  /*0a90*/  HADD2.F32 R102, -RZ, R102.H1_H1 ;  /* 0x30000066ff667230 */ /* 0x000fc40000004100 */
[C---:B------:R-:W-:Y:S01]  /*0aa0*/  FMUL.FTZ R125, R116.reuse, R101 ;  /* 0x00000065747d7220 */ /* 0x040fe20000410000 */
[----:B------:R-:W-:Y:S02]  /*0ab0*/  HADD2.F32 R96, -RZ, R142.H1_H1 ;  /* 0x3000008eff607230 */ /* 0x000fe40000004100 */
[----:B------:R-:W-:Y:S01]  /*0ac0*/  FMUL.FTZ R3, R116, R3 ;  /* 0x0000000374037220 */ /* 0x000fe20000410000 */
[----:B------:R-:W-:Y:S02]  /*0ad0*/  HADD2.F32 R100, -RZ, R100.H1_H1 ;  /* 0x30000064ff647230 */ /* 0x000fe40000004100 */
[----:B------:R-:W-:Y:S01]  /*0ae0*/  FMUL.FTZ R118, R118, R97 ;  /* 0x0000006176767220 */ /* 0x000fe20000410000 */
[-C--:B------:R-:W-:Y:S01]  /*0af0*/  FMUL.FTZ R126, R126, R127.reuse ;  /* 0x0000007f7e7e7220 */ /* 0x080fe20000410000 */
[----:B------:R-:W-:Y:S01]  /*0b00*/  FADD.FTZ R36, R36, R127 ;  /* 0x0000007f24247221 */ /* 0x000fe20000010000 */
[----:B------:R-:W-:Y:S01]  /*0b10*/  FFMA.FTZ R60, R125, R127, R60 ;  /* 0x0000007f7d3c7223 */ /* 0x000fe2000001003c */
[----:B------:R-:W-:Y:S01]  /*0b20*/  FMUL.FTZ R127, R96, R102 ;  /* 0x00000066607f7220 */ /* 0x000fe20000410000 */
[----:B------:R-:W-:Y:S01]  /*0b30*/  FADD.FTZ R40, R40, R97 ;  /* 0x0000006128287221 */ /* 0x000fe20000010000 */
[----:B------:R-:W-:Y:S01]  /*0b40*/  FFMA.FTZ R64, R3, R97, R64 ;  /* 0x0000006103407223 */ /* 0x000fe20000010040 */
[----:B------:R-:W-:Y:S01]  /*0b50*/  FMUL.FTZ R119, R119, R100 ;  /* 0x0000006477777220 */ /* 0x000fe20000410000 */
[----:B------:R-:W-:Y:S01]  /*0b60*/  FADD.FTZ R96, RZ, R118 ;  /* 0x00000076ff607221 */ /* 0x000fe20000010000 */
[----:B------:R-:W-:Y:S01]  /*0b70*/  FFMA.FTZ R97, R3, R118, RZ ;  /* 0x0000007603617223 */ /* 0x000fe200000100ff */
[-C--:B------:R-:W-:Y:S01]  /*0b80*/  FMUL.FTZ R122, R122, R99.reuse ;  /* 0x000000637a7a7220 */ /* 0x080fe20000410000 */
[----:B------:R-:W-:Y:S01]  /*0b90*/  FADD.FTZ R42, R42, R99 ;  /* 0x000000632a2a7221 */ /* 0x000fe20000010000 */
[----:B------:R-:W-:Y:S01]  /*0ba0*/  FFMA.FTZ R66, R121, R99, R66 ;  /* 0x0000006379427223 */ /* 0x000fe20000010042 */
[----:B------:R-:W-:Y:S01]  /*0bb0*/  FADD.FTZ R99, R96, R119 ;  /* 0x0000007760637221 */ /* 0x000fe20000010000 */
[----:B------:R-:W-:-:S03]  /*0bc0*/  FFMA.FTZ R96, R120, R119, R97 ;  /* 0x0000007778607223 */ /* 0x000fc60000010061 */
[----:B------:R-:W-:Y:S01]  /*0bd0*/  FADD.FTZ R98, R99, R122 ;  /* 0x0000007a63627221 */ /* 0x000fe20000010000 */
[----:B------:R-:W-:Y:S01]  /*0be0*/  FFMA.FTZ R97, R121, R122, R96 ;  /* 0x0000007a79617223 */ /* 0x000fe20000010060 */
[C---:B------:R-:W-:Y:S02]  /*0bf0*/  FADD.FTZ R105, -R173.reuse, R105 ;  /* 0x00000069ad697221 */ /* 0x040fe40000010100 */
[----:B------:R-:W-:Y:S01]  /*0c00*/  FADD.FTZ R99, R98, R123 ;  /* 0x0000007b62637221 */ /* 0x000fe20000010000 */
[----:B------:R-:W-:Y:S01]  /*0c10*/  FFMA.FTZ R96, R124, R123, R97 ;  /* 0x0000007b7c607223 */ /* 0x000fe20000010061 */
[--C-:B------:R-:W-:Y:S02]  /*0c20*/  HADD2.F32 R130, -RZ, R103.reuse.H0_H0 ;  /* 0x20000067ff827230 */ /* 0x100fe40000004100 */
[----:B------:R-:W-:Y:S01]  /*0c30*/  FADD.FTZ R131, -R173, R106 ;  /* 0x0000006aad837221 */ /* 0x000fe20000010100 */
        /* <DEDUP_REMOVED lines=24> */
.L_x_8674:
[----:B------:R-:W-:Y:S05]  /*0dc0*/  BSYNC.RECONVERGENT B1 ;  /* 0x0000000000017941 */ /* 0x000fea0003800200 */
.L_x_8673:
        /* <DEDUP_REMOVED lines=18> */
[----:B0-----:R-:W-:-:S02]  /*0ef0*/  HADD2.F32 R139, -RZ, R73.H1_H1 ;  /* 0x30000049ff8b7230 */ /* 0x001fc40000004100 */
[--C-:B-1----:R-:W-:Y:S02]  /*0f00*/  HADD2.F32 R134, -RZ, R72.reuse.H0_H0 ;  /* 0x20000048ff867230 */ /* 0x102fe40000004100 */
[----:B------:R-:W-:Y:S02]  /*0f10*/  HADD2.F32 R135, -RZ, R72.H1_H1 ;  /* 0x30000048ff877230 */ /* 0x000fe40000004100 */
[----:B------:R-:W-:Y:S02]  /*0f20*/  HADD2.F32 R138, -RZ, R73.H0_H0 ;  /* 0x20000049ff8a7230 */ /* 0x000fe40000004100 */
[----:B------:R-:W-:Y:S01]  /*0f30*/  HADD2.F32 R146, -RZ, R74.H0_H0 ;  /* 0x2000004aff927230 */ /* 0x000fe20000004100 */
[----:B------:R-:W-:Y:S02]  /*0f40*/  IADD3 R175, PT, PT, R175, 0x20, RZ ;  /* 0x00000020afaf7810 */ /* 0x000fe40007ffe0ff */
[----:B------:R-:W-:Y:S02]  /*0f50*/  IADD3 R172, PT, PT, R172, 0x20, RZ ;  /* 0x00000020acac7810 */ /* 0x000fe40007ffe0ff */
[----:B------:R-:W-:Y:S01]  /*0f60*/  IADD3 R174, PT, PT, R174, 0x20, RZ ;  /* 0x00000020aeae7810 */ /* 0x000fe20007ffe0ff */
[C---:B----4-:R-:W-:Y:S01]  /*0f70*/  FADD.FTZ R137, -R173.reuse, R97 ;  /* 0x00000061ad897221 */ /* 0x050fe20000010100 */
[C---:B------:R-:W-:Y:S01]  /*0f80*/  FADD.FTZ R147, -R173.reuse, R99 ;  /* 0x00000063ad937221 */ /* 0x040fe20000010100 */
[----:B------:R-:W-:Y:S01]  /*0f90*/  FADD.FTZ R133, -R173, R96 ;  /* 0x00000060ad857221 */ /* 0x000fe20000010100 */
[----:B---3--:R-:W-:-:S02]  /*0fa0*/  HADD2.F32 R97, -RZ, R100.H0_H0 ;  /* 0x20000064ff617230 */ /* 0x008fc40000004100 */
[----:B------:R-:W-:Y:S01]  /*0fb0*/  FADD.FTZ R145, -R173, R98 ;  /* 0x00000062ad917221 */ /* 0x000fe20000010100 */
[--C-:B------:R-:W-:Y:S02]  /*0fc0*/  HADD2.F32 R96, -RZ, R101.reuse.H1_H1 ;  /* 0x30000065ff607230 */ /* 0x100fe40000004100 */
[C---:B------:R-:W-:Y:S01]  /*0fd0*/  FMUL.FTZ R144, R116.reuse, R147 ;  /* 0x0000009374907220 */ /* 0x040fe20000410000 */
[----:B------:R-:W-:Y:S02]  /*0fe0*/  HADD2.F32 R100, -RZ, R100.H1_H1 ;  /* 0x30000064ff647230 */ /* 0x000fe40000004100 */
[----:B------:R-:W-:Y:S01]  /*0ff0*/  FMUL.FTZ R133, R116, R133 ;  /* 0x0000008574857220 */ /* 0x000fe20000410000 */
[----:B------:R-:W-:Y:S01]  /*1000*/  FMUL.FTZ R134, R134, R97 ;  /* 0x0000006186867220 */ /* 0x000fe20000410000 */
[----:B------:R-:W-:Y:S02]  /*1010*/  HADD2.F32 R99, -RZ, R101.H0_H0 ;  /* 0x20000065ff637230 */ /* 0x000fe40000004100 */
[C---:B------:R-:W-:Y:S01]  /*1020*/  FMUL.FTZ R136, R116.reuse, R137 ;  /* 0x0000008974887220 */ /* 0x040fe20000410000 */
        /* <DEDUP_REMOVED lines=16> */
[----:B------:R-:W-:Y:S01]  /*1130*/  FADD.FTZ R98, R99, R138 ;  /* 0x0000008a63627221 */ /* 0x000fe20000010000 */
[----:B------:R-:W-:Y:S01]  /*1140*/  FFMA.FTZ R97, R137, R138, R96 ;  /* 0x0000008a89617223 */ /* 0x000fe20000010060 */
[----:B------:R-:W-:Y:S02]  /*1150*/  HADD2.F32 R102, -RZ, R102.H1_H1 ;  /* 0x30000066ff667230 */ /* 0x000fe40000004100 */
[----:B------:R-:W-:Y:S01]  /*1160*/  FADD.FTZ R105, -R173, R105 ;  /* 0x00000069ad697221 */ /* 0x000fe20000010100 */
[----:B------:R-:W-:Y:S02]  /*1170*/  HADD2.F32 R147, -RZ, R74.H1_H1 ;  /* 0x3000004aff937230 */ /* 0x000fe40000004100 */
[----:B------:R-:W-:Y:S01]  /*1180*/  FMUL.FTZ R145, R116, R149 ;  /* 0x0000009574917220 */ /* 0x000fe20000410000 */
[----:B------:R-:W-:Y:S01]  /*1190*/  FMUL.FTZ R146, R146, R101 ;  /* 0x0000006592927220 */ /* 0x000fe20000410000 */
[----:B------:R-:W-:Y:S01]  /*11a0*/  FADD.FTZ R99, R98, R139 ;  /* 0x0000008b62637221 */ /* 0x000fe20000010000 */
[----:B------:R-:W-:Y:S01]  /*11b0*/  FFMA.FTZ R96, R144, R139, R97 ;  /* 0x0000008b90607223 */ /* 0x000fe20000010061 */
[----:B------:R-:W-:-:S02]  /*11c0*/  HADD2.F32 R150, -RZ, R103.H0_H0 ;  /* 0x20000067ff967230 */ /* 0x000fc40000004100 */
[----:B------:R-:W-:Y:S01]  /*11d0*/  FADD.FTZ R151, -R173, R106 ;  /* 0x0000006aad977221 */ /* 0x000fe20000010100 */
[----:B------:R-:W-:Y:S02]  /*11e0*/  HADD2.F32 R149, -RZ, R75.H0_H0 ;  /* 0x2000004bff957230 */ /* 0x000fe40000004100 */
[----:B------:R-:W-:Y:S01]  /*11f0*/  FMUL.FTZ R147, R147, R102 ;  /* 0x0000006693937220 */ /* 0x000fe20000410000 */
[----:B------:R-:W-:Y:S01]  /*1200*/  FMUL.FTZ R148, R116, R105 ;  /* 0x0000006974947220 */ /* 0x000fe20000410000 */
        /* <DEDUP_REMOVED lines=25> */
.L_x_8676:
[----:B------:R-:W-:Y:S05]  /*13a0*/  BSYNC.RECONVERGENT B1 ;  /* 0x0000000000017941 */ /* 0x000fea0003800200 */
.L_x_8675:
        /* <DEDUP_REMOVED lines=17> */
[----:B------:R-:W5:Y:S04]  /*14c0*/  @P0 LDG.E.128 R76, desc[UR6][R154.64] ;  /* 0x000000069a4c0981 */ /* 0x000f68000c1e1d00 */
[----:B------:R0:W5:Y:S02]  /*14d0*/  @P0 LDG.E.128 R80, desc[UR6][R154.64+0x10] ;  /* 0x000010069a500981 */ /* 0x000164000c1e1d00 */
[--C-:B0-----:R-:W-:Y:S02]  /*14e0*/  HADD2.F32 R155, -RZ, R68.reuse.H1_H1 ;  /* 0x30000044ff9b7230 */ /* 0x101fe40000004100 */
[----:B------:R-:W-:Y:S02]  /*14f0*/  HADD2.F32 R166, -RZ, R71.H0_H0 ;  /* 0x20000047ffa67230 */ /* 0x000fe40000004100 */
[C---:B---3--:R-:W-:Y:S01]  /*1500*/  FADD.FTZ R153, -R173.reuse, R96 ;  /* 0x00000060ad997221 */ /* 0x048fe20000010100 */
[----:B------:R-:W-:Y:S01]  /*1510*/  FADD.FTZ R157, -R173, R97 ;  /* 0x00000061ad9d7221 */ /* 0x000fe20000010100 */
[----:B------:R-:W-:-:S02]  /*1520*/  HADD2.F32 R96, -RZ, R68.H0_H0 ;  /* 0x20000044ff607230 */ /* 0x000fc40000004100 */
[C---:B------:R-:W-:Y:S01]  /*1530*/  FADD.FTZ R159, -R173.reuse, R98 ;  /* 0x00000062ad9f7221 */ /* 0x040fe20000010100 */
[----:B------:R-:W-:Y:S01]  /*1540*/  FMUL.FTZ R153, R116, R153 ;  /* 0x0000009974997220 */ /* 0x000fe20000410000 */
[--C-:B----4-:R-:W-:Y:S02]  /*1550*/  HADD2.F32 R97, -RZ, R104.reuse.H0_H0 ;  /* 0x20000068ff617230 */ /* 0x110fe40000004100 */
[----:B------:R-:W-:Y:S02]  /*1560*/  HADD2.F32 R104, -RZ, R104.H1_H1 ;  /* 0x30000068ff687230 */ /* 0x000fe40000004100 */
[----:B------:R-:W-:Y:S01]  /*1570*/  FADD.FTZ R161, -R173, R99 ;  /* 0x00000063ada17221 */ /* 0x000fe20000010100 */
[----:B------:R-:W-:Y:S01]  /*1580*/  FMUL.FTZ R154, R96, R97 ;  /* 0x00000061609a7220 */ /* 0x000fe20000410000 */
[--C-:B------:R-:W-:Y:S02]  /*1590*/  HADD2.F32 R99, -RZ, R105.reuse.H0_H0 ;  /* 0x20000069ff637230 */ /* 0x100fe40000004100 */
[C---:B------:R-:W-:Y:S01]  /*15a0*/  FMUL.FTZ R156, R116.reuse, R157 ;  /* 0x0000009d749c7220 */ /* 0x040fe20000410000 */
[----:B------:R-:W-:Y:S01]  /*15b0*/  FMUL.FTZ R157, R116, R159 ;  /* 0x0000009f749d7220 */ /* 0x000fe20000410000 */
[----:B------:R-:W-:Y:S01]  /*15c0*/  FADD.FTZ R24, R24, R97 ;  /* 0x0000006118187221 */ /* 0x000fe20000010000 */
[----:B------:R-:W-:Y:S01]  /*15d0*/  FFMA.FTZ R48, R153, R97, R48 ;  /* 0x0000006199307223 */ /* 0x000fe20000010030 */
[----:B------:R-:W-:Y:S01]  /*15e0*/  FMUL.FTZ R155, R155, R104 ;  /* 0x000000689b9b7220 */ /* 0x000fe20000410000 */
[----:B------:R-:W-:Y:S01]  /*15f0*/  FADD.FTZ R96, R177, R154 ;  /* 0x0000009ab1607221 */ /* 0x000fe20000010000 */
[----:B------:R-:W-:Y:S01]  /*1600*/  FFMA.FTZ R97, R153, R154, R176 ;  /* 0x0000009a99617223 */ /* 0x000fe200000100b0 */
[----:B------:R-:W-:-:S02]  /*1610*/  HADD2.F32 R98, -RZ, R105.H1_H1 ;  /* 0x30000069ff627230 */ /* 0x000fc40000004100 */
[-C--:B------:R-:W-:Y:S01]  /*1620*/  FMUL.FTZ R158, R158, R99.reuse ;  /* 0x000000639e9e7220 */ /* 0x080fe20000410000 */
[----:B------:R-:W-:Y:S02]  /*1630*/  HADD2.F32 R159, -RZ, R69.H1_H1 ;  /* 0x30000045ff9f7230 */ /* 0x000fe40000004100 */
[----:B------:R-:W-:Y:S01]  /*1640*/  FADD.FTZ R26, R26, R99 ;  /* 0x000000631a1a7221 */ /* 0x000fe20000010000 */
[----:B------:R-:W-:Y:S01]  /*1650*/  FFMA.FTZ R50, R157, R99, R50 ;  /* 0x000000639d327223 */ /* 0x000fe20000010032 */
[----:B------:R-:W-:Y:S01]  /*1660*/  FMUL.FTZ R160, R116, R161 ;  /* 0x000000a174a07220 */ /* 0x000fe20000410000 */
[----:B------:R-:W-:Y:S01]  /*1670*/  FADD.FTZ R99, R96, R155 ;  /* 0x0000009b60637221 */ /* 0x000fe20000010000 */
[----:B------:R-:W-:Y:S01]  /*1680*/  FFMA.FTZ R96, R156, R155, R97 ;  /* 0x0000009b9c607223 */ /* 0x000fe20000010061 */
[C---:B------:R-:W-:Y:S01]  /*1690*/  FADD.FTZ R163, -R173.reuse, R100 ;  /* 0x00000064ada37221 */ /* 0x040fe20000010100 */
[----:B------:R-:W-:Y:S01]  /*16a0*/  FADD.FTZ R165, -R173, R101 ;  /* 0x00000065ada57221 */ /* 0x000fe20000010100 */
[----:B------:R-:W-:-:S02]  /*16b0*/  HADD2.F32 R101, -RZ, R106.H0_H0 ;  /* 0x2000006aff657230 */ /* 0x000fc40000004100 */
[-C--:B------:R-:W-:Y:S01]  /*16c0*/  FMUL.FTZ R159, R159, R98.reuse ;  /* 0x000000629f9f7220 */ /* 0x080fe20000410000 */
[----:B------:R-:W-:Y:S01]  /*16d0*/  FADD.FTZ R27, R27, R98 ;  /* 0x000000621b1b7221 */ /* 0x000fe20000010000 */
[----:B------:R-:W-:Y:S01]  /*16e0*/  FFMA.FTZ R51, R160, R98, R51 ;  /* 0x00000062a0337223 */ /* 0x000fe20000010033 */
[----:B------:R-:W-:Y:S01]  /*16f0*/  FADD.FTZ R98, R99, R158 ;  /* 0x0000009e63627221 */ /* 0x000fe20000010000 */
[----:B------:R-:W-:Y:S01]  /*1700*/  FFMA.FTZ R97, R157, R158, R96 ;  /* 0x0000009e9d617223 */ /* 0x000fe20000010060 */
[----:B------:R-:W-:Y:S01]  /*1710*/  FMUL.FTZ R161, R116, R163 ;  /* 0x000000a374a17220 */ /* 0x000fe20000410000 */
[----:B------:R-:W-:Y:S02]  /*1720*/  HADD2.F32 R106, -RZ, R106.H1_H1 ;  /* 0x3000006aff6a7230 */ /* 0x000fe40000004100 */
[----:B------:R-:W-:Y:S01]  /*1730*/  FMUL.FTZ R162, R162, R101 ;  /* 0x00000065a2a27220 */ /* 0x000fe20000410000 */
[----:B------:R-:W-:Y:S02]  /*1740*/  HADD2.F32 R163, -RZ, R70.H1_H1 ;  /* 0x30000046ffa37230 */ /* 0x000fe40000004100 */
[----:B------:R-:W-:Y:S01]  /*1750*/  FADD.FTZ R99, R98, R159 ;  /* 0x0000009f62637221 */ /* 0x000fe20000010000 */
[----:B------:R-:W-:Y:S01]  /*1760*/  FFMA.FTZ R96, R160, R159, R97 ;  /* 0x0000009fa0607223 */ /* 0x000fe20000010061 */
[C---:B------:R-:W-:Y:S01]  /*1770*/  FADD.FTZ R167, -R173.reuse, R102 ;  /* 0x00000066ada77221 */ /* 0x040fe20000010100 */
[----:B------:R-:W-:Y:S01]  /*1780*/  FADD.FTZ R173, -R173, R103 ;  /* 0x00000067adad7221 */ /* 0x000fe20000010100 */
[----:B------:R-:W-:-:S02]  /*1790*/  HADD2.F32 R103, -RZ, R107.H0_H0 ;  /* 0x2000006bff677230 */ /* 0x000fc40000004100 */
[C---:B------:R-:W-:Y:S01]  /*17a0*/  FMUL.FTZ R164, R116.reuse, R165 ;  /* 0x000000a574a47220 */ /* 0x040fe20000410000 */
[----:B------:R-:W-:Y:S01]  /*17b0*/  FMUL.FTZ R163, R163, R106 ;  /* 0x0000006aa3a37220 */ /* 0x000fe20000410000 */
[----:B------:R-:W-:Y:S01]  /*17c0*/  FADD.FTZ R98, R99, R162 ;  /* 0x000000a263627221 */ /* 0x000fe20000010000 */
[----:B------:R-:W-:Y:S01]  /*17d0*/  FFMA.FTZ R97, R161, R162, R96 ;  /* 0x000000a2a1617223 */ /* 0x000fe20000010060 */
[----:B------:R-:W-:Y:S02]  /*17e0*/  HADD2.F32 R107, -RZ, R107.H1_H1 ;  /* 0x3000006bff6b7230 */ /* 0x000fe40000004100 */
        /* <DEDUP_REMOVED lines=22> */
.L_x_8672:
        /* <DEDUP_REMOVED lines=35> */
.L_x_8678:
        /* <DEDUP_REMOVED lines=29> */
.L_x_8677:
[----:B------:R-:W-:Y:S05]  /*1d50*/  BSYNC.RECONVERGENT B0 ;  /* 0x0000000000007941 */ /* 0x000fea0003800200 */
.L_x_8671:
        /* <DEDUP_REMOVED lines=20> */
.L_x_8797:
[----:B------:R-:W-:Y:S01]  /*1ea0*/  @P2 IADD3 R99, PT, PT, R170, -0x1, RZ ;  /* 0xffffffffaa632810 */ /* 0x000fe20007ffe0ff */
[----:B--2---:R-:W-:Y:S01]  /*1eb0*/  FADD.FTZ R98, R102, R97 ;  /* 0x0000006166627221 */ /* 0x004fe20000010000 */
[----:B------:R-:W-:Y:S01]  /*1ec0*/  ISETP.NE.AND P0, PT, RZ, UR8, PT ;  /* 0x00000008ff007c0c */ /* 0x000fe2000bf05270 */
[----:B------:R-:W-:Y:S01]  /*1ed0*/  BSSY.RECONVERGENT B1, `(.L_x_8680) ;  /* 0x00001d6000017945 */ /* 0x000fe20003800200 */
[----:B------:R-:W-:Y:S01]  /*1ee0*/  MOV R97, R171 ;  /* 0x000000ab00617202 */ /* 0x000fe20000000f00 */
[----:B------:R-:W-:Y:S02]  /*1ef0*/  @P2 IMAD R100, R99, R2, RZ ;  /* 0x0000000263642224 */ /* 0x000fe400078e02ff */
[----:B-1----:R-:W-:Y:S01]  /*1f00*/  FADD.FTZ R99, R103, R96 ;  /* 0x0000006067637221 */ /* 0x002fe20000010000 */
[----:B------:R-:W-:Y:S02]  /*1f10*/  HFMA2 R96, -RZ, RZ, 0, 0 ;  /* 0x00000000ff607431 */ /* 0x000fe400000001ff */
[----:B------:R-:W-:Y:S01]  /*1f20*/  FMUL.FTZ R98, R98, UR9 ;  /* 0x0000000962627c20 */ /* 0x000fe20008410000 */
[----:B------:R-:W-:Y:S01]  /*1f30*/  @P2 SHF.R.S32.HI R101, RZ, 0x1f, R100 ;  /* 0x0000001fff652819 */ /* 0x000fe20000011464 */
[----:B------:R-:W-:-:S03]  /*1f40*/  FMUL.FTZ R99, R99, UR9 ;  /* 0x0000000963637c20 */ /* 0x000fc60008410000 */
[----:B------:R-:W-:Y:S02]  /*1f50*/  @P2 LEA.HI R101, R101, R100, RZ, 0x3 ;  /* 0x0000006465652211 */ /* 0x000fe400078f18ff */
        /* <DEDUP_REMOVED lines=25> */
.L_x_8686:
[----:B------:R-:W-:Y:S05]  /*20f0*/  BSYNC.RECONVERGENT B2 ;  /* 0x0000000000027941 */ /* 0x000fea0003800200 */
.L_x_8685:
        /* <DEDUP_REMOVED lines=13> */
.L_x_8688:
[----:B------:R-:W-:Y:S05]  /*21d0*/  BSYNC.RECONVERGENT B2 ;  /* 0x0000000000027941 */ /* 0x000fea0003800200 */
.L_x_8687:
        /* <DEDUP_REMOVED lines=13> */
.L_x_8690:
[----:B------:R-:W-:Y:S05]  /*22b0*/  BSYNC.RECONVERGENT B2 ;  /* 0x0000000000027941 */ /* 0x000fea0003800200 */
.L_x_8689:
        /* <DEDUP_REMOVED lines=13> */
.L_x_8692:
[----:B------:R-:W-:Y:S05]  /*2390*/  BSYNC.RECONVERGENT B2 ;  /* 0x0000000000027941 */ /* 0x000fea0003800200 */
.L_x_8691:
        /* <DEDUP_REMOVED lines=13> */
.L_x_8694:
[----:B------:R-:W-:Y:S05]  /*2470*/  BSYNC.RECONVERGENT B2 ;  /* 0x0000000000027941 */ /* 0x000fea0003800200 */
.L_x_8693:
        /* <DEDUP_REMOVED lines=13> */
.L_x_8696:
[----:B------:R-:W-:Y:S05]  /*2550*/  BSYNC.RECONVERGENT B2 ;  /* 0x0000000000027941 */ /* 0x000fea0003800200 */
.L_x_8695:
        /* <DEDUP_REMOVED lines=13> */
.L_x_8698:
[----:B------:R-:W-:Y:S05]  /*2630*/  BSYNC.RECONVERGENT B2 ;  /* 0x0000000000027941 */ /* 0x000fea0003800200 */
.L_x_8697:
        /* <DEDUP_REMOVED lines=14> */
.L_x_8684:
        /* <DEDUP_REMOVED lines=46> */
.L_x_8701:
[----:B------:R-:W-:Y:S05]  /*2a00*/  BSYNC.RECONVERGENT B2 ;  /* 0x0000000000027941 */ /* 0x000fea0003800200 */
.L_x_8700:
        /* <DEDUP_REMOVED lines=13> */
.L_x_8703:
[----:B------:R-:W-:Y:S05]  /*2ae0*/  BSYNC.RECONVERGENT B2 ;  /* 0x0000000000027941 */ /* 0x000fea0003800200 */
.L_x_8702:
        /* <DEDUP_REMOVED lines=13> */
.L_x_8705:
[----:B------:R-:W-:Y:S05]  /*2bc0*/  BSYNC.RECONVERGENT B2 ;  /* 0x0000000000027941 */ /* 0x000fea0003800200 */
.L_x_8704:
        /* <DEDUP_REMOVED lines=13> */
.L_x_8707:
[----:B------:R-:W-:Y:S05]  /*2ca0*/  BSYNC.RECONVERGENT B2 ;  /* 0x0000000000027941 */ /* 0x000fea0003800200 */
.L_x_8706:
        /* <DEDUP_REMOVED lines=13> */
.L_x_8709:
[----:B------:R-:W-:Y:S05]  /*2d80*/  BSYNC.RECONVERGENT B2 ;  /* 0x0000000000027941 */ /* 0x000fea0003800200 */
.L_x_8708:
        /* <DEDUP_REMOVED lines=13> */
.L_x_8711:
[----:B------:R-:W-:Y:S05]  /*2e60*/  BSYNC.RECONVERGENT B2 ;  /* 0x0000000000027941 */ /* 0x000fea0003800200 */
.L_x_8710:
        /* <DEDUP_REMOVED lines=13> */
.L_x_8713:
[----:B------:R-:W-:Y:S05]  /*2f40*/  BSYNC.RECONVERGENT B2 ;  /* 0x0000000000027941 */ /* 0x000fea0003800200 */
.L_x_8712:
[----:B------:R-:W-:Y:S05]  /*2f50*/  @!P2 BRA `(.L_x_8699) ;  /* 0x0000000c0004a947 */ /* 0x000fea0003800000 */
[----:B------:R-:W-:Y:S01]  /*2f60*/  FMUL.FTZ R100, R95, UR13 ;  /* 0x0000000d5f647c20 */ /* 0x000fe20008410000 */
[----:B-----5:R-:W-:-:S03]  /*2f70*/  ISETP.GE.U32.AND P0, PT, R112, RZ, PT ;  /* 0x000000ff7000720c */ /* 0x020fc60003f06070 */
[----:B------:R-:W-:Y:S01]  /*2f80*/  FMUL.FTZ R100, R100, UR12 ;  /* 0x0000000c64647c20 */ /* 0x000fe20008410000 */
[----:B------:R-:W-:-:S04]  /*2f90*/  ISETP.GE.U32.AND.EX P0, PT, R113, 0x1000000, PT, P0 ;  /* 0x010000007100780c */ /* 0x000fc80003f06100 */
[----:B------:R-:W-:-:S04]  /*2fa0*/  FSEL R100, R100, RZ, P0 ;  /* 0x000000ff64647208 */ /* 0x000fc80000000000 */
[----:B------:R-:W-:-:S04]  /*2fb0*/  F2FP.F16.F32.PACK_AB R100, RZ, R100 ;  /* 0x00000064ff64723e */ /* 0x000fc800000000ff */
[----:B------:R-:W-:Y:S01]  /*2fc0*/  PRMT R87, R87, 0x5410, R100 ;  /* 0x0000541057577816 */ /* 0x000fe20000000064 */
[----:B------:R-:W-:Y:S06]  /*2fd0*/  BRA `(.L_x_8699) ;  /* 0x0000000800e47947 */ /* 0x000fec0003800000 */
.L_x_8683:
[----:B------:R-:W-:Y:S02]  /*2fe0*/  MOV R174, UR20 ;  /* 0x0000001400ae7c02 */ /* 0x000fe40008000f00 */
[----:B------:R-:W-:Y:S02]  /*2ff0*/  MOV R175, UR21 ;  /* 0x0000001500af7c02 */ /* 0x000fe40008000f00 */
        /* <DEDUP_REMOVED lines=31> */
[----:B------:R-:W-:-:S02]  /*31f0*/  @P2 LOP3.LUT P0, RZ, R112, 0xff, RZ, 0xc0, !PT ;  /* 0x000000ff70ff2812 */ /* 0x000fc4000780c0ff */
[----:B------:R-:W-:Y:S01]  /*3200*/  MOV R182, R13 ;  /* 0x0000000d00b67202 */ /* 0x000fe20000000f00 */
[----:B------:R-:W-:Y:S01]  /*3210*/  @P1 FFMA.FTZ R182, R116, R186, R13 ;  /* 0x000000ba74b61223 */ /* 0x000fe2000001000d */
[----:B0-----:R-:W-:Y:S01]  /*3220*/  @P2 FMUL.FTZ R177, R104, R173 ;  /* 0x000000ad68b12220 */ /* 0x001fe20000410000 */
[----:B------:R-:W-:Y:S01]  /*3230*/  @P2 FMUL.FTZ R173, R171, R170 ;  /* 0x000000aaabad2220 */ /* 0x000fe20000410000 */
[----:B------:R-:W0:Y:S01]  /*3240*/  @P2 LDC.64 R102, c[0x0][0x408] ;  /* 0x00010200ff662b82 */ /* 0x000e220000000a00 */
[----:B------:R-:W-:Y:S01]  /*3250*/  MOV R184, R14 ;  /* 0x0000000e00b87202 */ /* 0x000fe20000000f00 */
[----:B------:R-:W-:Y:S01]  /*3260*/  @P2 FMUL.FTZ R172, R177, R172 ;  /* 0x000000acb1ac2220 */ /* 0x000fe20000410000 */
[----:B------:R-:W-:Y:S01]  /*3270*/  @P1 FADD.FTZ R177, R129, -R188 ;  /* 0x800000bc81b11221 */ /* 0x000fe20000010000 */
[----:B------:R-:W-:Y:S02]  /*3280*/  @P2 LOP3.LUT P5, RZ, R112, 0xff00, RZ, 0xc0, !PT ;  /* 0x0000ff0070ff2812 */ /* 0x000fe400078ac0ff */
[----:B------:R-:W-:Y:S01]  /*3290*/  @P2 FSEL R173, R173, RZ, P0 ;  /* 0x000000ffadad2208 */ /* 0x000fe20000000000 */
[----:B------:R-:W-:Y:S01]  /*32a0*/  @P1 FFMA.FTZ R184, R116, R177, R14 ;  /* 0x000000b174b81223 */ /* 0x000fe2000001000e */
        /* <DEDUP_REMOVED lines=9> */
[----:B------:R-:W-:Y:S02]  /*3340*/  @P2 F2FP.F16.F32.PACK_AB R173, RZ, R173 ;  /* 0x000000adffad223e */ /* 0x000fe400000000ff */
[----:B------:R-:W-:Y:S01]  /*3350*/  @P2 F2FP.F16.F32.PACK_AB R172, RZ, R172 ;  /* 0x000000acffac223e */ /* 0x000fe200000000ff */
[----:B------:R-:W-:Y:S01]  /*3360*/  @P2 FMUL.FTZ R100, R101, R100 ;  /* 0x0000006465642220 */ /* 0x000fe20000410000 */
[----:B------:R-:W-:Y:S01]  /*3370*/  @P2 PRMT R84, R173, 0x7610, R84 ;  /* 0x00007610ad542816 */ /* 0x000fe20000000054 */
[----:B0-----:R-:W-:-:S03]  /*3380*/  @P2 FMUL.FTZ R103, R178, R103 ;  /* 0x00000067b2672220 */ /* 0x001fc60000410000 */
[----:B------:R-:W-:Y:S01]  /*3390*/  @P2 FSEL R100, R100, RZ, P6 ;  /* 0x000000ff64642208 */ /* 0x000fe20003000000 */
[----:B------:R-:W-:Y:S01]  /*33a0*/  @P2 FMUL.FTZ R102, R103, R102 ;  /* 0x0000006667662220 */ /* 0x000fe20000410000 */
[C---:B------:R-:W-:Y:S02]  /*33b0*/  @P2 LOP3.LUT P6, RZ, R113.reuse, 0xff00, RZ, 0xc0, !PT ;  /* 0x0000ff0071ff2812 */ /* 0x040fe400078cc0ff */
[----:B------:R-:W-:Y:S01]  /*33c0*/  @P2 F2FP.F16.F32.PACK_AB R100, RZ, R100 ;  /* 0x00000064ff64223e */ /* 0x000fe200000000ff */
[----:B---3--:R-:W-:Y:S01]  /*33d0*/  @P2 FMUL.FTZ R105, R180, R105 ;  /* 0x00000069b4692220 */ /* 0x008fe20000410000 */
[----:B------:R-:W-:Y:S02]  /*33e0*/  @P2 FSEL R102, R102, RZ, P0 ;  /* 0x000000ff66662208 */ /* 0x000fe40000000000 */
[----:B------:R-:W-:Y:S01]  /*33f0*/  @P2 LOP3.LUT P0, RZ, R113, 0xff0000, RZ, 0xc0, !PT ;  /* 0x00ff000071ff2812 */ /* 0x000fe2000780c0ff */
[----:B------:R-:W-:Y:S01]  /*3400*/  @P2 FMUL.FTZ R104, R105, R104 ;  /* 0x0000006869682220 */ /* 0x000fe20000410000 */
[----:B------:R-:W-:-:S02]  /*3410*/  @P2 FSEL R106, R106, RZ, P6 ;  /* 0x000000ff6a6a2208 */ /* 0x000fc40003000000 */
[----:B------:R-:W-:Y:S01]  /*3420*/  @P2 F2FP.F16.F32.PACK_AB R102, RZ, R102 ;  /* 0x00000066ff66223e */ /* 0x000fe200000000ff */
[----:B--2---:R-:W-:Y:S01]  /*3430*/  @P2 FMUL.FTZ R171, R184, R171 ;  /* 0x000000abb8ab2220 */ /* 0x004fe20000410000 */
[----:B------:R-:W-:Y:S02]  /*3440*/  @P2 FSEL R104, R104, RZ, P5 ;  /* 0x000000ff68682208 */ /* 0x000fe40002800000 */
[----:B------:R-:W-:Y:S01]  /*3450*/  @P2 F2FP.F16.F32.PACK_AB R106, RZ, R106 ;  /* 0x0000006aff6a223e */ /* 0x000fe200000000ff */
[----:B------:R-:W-:Y:S01]  /*3460*/  @P2 FMUL.FTZ R170, R171, R170 ;  /* 0x000000aaabaa2220 */ /* 0x000fe20000410000 */
[----:B------:R-:W-:Y:S02]  /*3470*/  @P2 F2FP.F16.F32.PACK_AB R104, RZ, R104 ;  /* 0x00000068ff68223e */ /* 0x000fe400000000ff */
[----:B------:R-:W-:Y:S02]  /*3480*/  @P2 PRMT R85, R100, 0x7610, R85 ;  /* 0x0000761064552816 */ /* 0x000fe40000000055 */
[----:B------:R-:W-:-:S02]  /*3490*/  @P2 FSEL R170, R170, RZ, P0 ;  /* 0x000000ffaaaa2208 */ /* 0x000fc40000000000 */
[----:B------:R-:W-:Y:S02]  /*34a0*/  @P2 PRMT R86, R104, 0x7610, R86 ;  /* 0x0000761068562816 */ /* 0x000fe40000000056 */
[----:B------:R-:W-:Y:S02]  /*34b0*/  @P2 F2FP.F16.F32.PACK_AB R170, RZ, R170 ;  /* 0x000000aaffaa223e */ /* 0x000fe400000000ff */
        /* <DEDUP_REMOVED lines=14> */
[----:B------:R-:W-:-:S04]  /*35a0*/  F2FP.F16.F32.PACK_AB R100, RZ, R100 ;  /* 0x00000064ff64723e */ /* 0x000fc800000000ff */
[----:B------:R-:W-:Y:S01]  /*35b0*/  PRMT R87, R87, 0x5410, R100 ;  /* 0x0000541057577816 */ /* 0x000fe20000000064 */
[----:B------:R-:W-:Y:S06]  /*35c0*/  BRA `(.L_x_8699) ;  /* 0x0000000400687947 */ /* 0x000fec0003800000 */
.L_x_8714:
[----:B------:R-:W1:Y:S01]  /*35d0*/  @P2 LDC.64 R94, c[0x0][0x408] ;  /* 0x00010200ff5e2b82 */ /* 0x000e620000000a00 */
[-CC-:B------:R-:W-:Y:S01]  /*35e0*/  @P1 FFMA.FTZ R88, R124, R98.reuse, R99.reuse ;  /* 0x000000627c581223 */ /* 0x180fe20000010063 */
[-CC-:B------:R-:W-:Y:S01]  /*35f0*/  @P1 FFMA.FTZ R89, R121, R98.reuse, R99.reuse ;  /* 0x0000006279591223 */ /* 0x180fe20000010063 */
[-CC-:B------:R-:W-:Y:S01]  /*3600*/  @P1 FFMA.FTZ R93, R132, R98.reuse, R99.reuse ;  /* 0x00000062845d1223 */ /* 0x180fe20000010063 */
[----:B-----5:R-:W-:Y:S01]  /*3610*/  MOV R91, R19 ;  /* 0x00000013005b7202 */ /* 0x020fe20000000f00 */
[----:B------:R-:W-:Y:S01]  /*3620*/  @P1 FADD.FTZ R92, R123, -R88 ;  /* 0x800000587b5c1221 */ /* 0x000fe20000010000 */
[----:B------:R-:W-:Y:S01]  /*3630*/  @P1 FFMA.FTZ R106, R128, R98, R99 ;  /* 0x00000062806a1223 */ /* 0x000fe20000010063 */
[----:B------:R-:W-:Y:S01]  /*3640*/  @P1 FADD.FTZ R100, R130, -R93 ;  /* 0x8000005d82641221 */ /* 0x000fe20000010000 */
[----:B------:R-:W2:Y:S01]  /*3650*/  @P2 LDC.64 R104, c[0x0][0x408] ;  /* 0x00010200ff682b82 */ /* 0x000ea20000000a00 */
[----:B------:R-:W-:Y:S01]  /*3660*/  @P1 FADD.FTZ R93, R122, -R89 ;  /* 0x800000597a5d1221 */ /* 0x000fe20000010000 */
[C---:B------:R-:W-:Y:S01]  /*3670*/  @P1 FFMA.FTZ R91, R116.reuse, R92, R19 ;  /* 0x0000005c745b1223 */ /* 0x040fe20000010013 */
[----:B------:R-:W-:Y:S01]  /*3680*/  MOV R90, R18 ;  /* 0x00000012005a7202 */ /* 0x000fe20000000f00 */
[----:B------:R-:W-:Y:S01]  /*3690*/  @P1 FADD.FTZ R106, R127, -R106 ;  /* 0x8000006a7f6a1221 */ /* 0x000fe20000010000 */
[C---:B------:R-:W-:Y:S01]  /*36a0*/  @P1 FFMA.FTZ R90, R116.reuse, R93, R18 ;  /* 0x0000005d745a1223 */ /* 0x040fe20000010012 */
[----:B------:R-:W-:Y:S01]  /*36b0*/  @P1 FFMA.FTZ R173, R125, R98, R99 ;  /* 0x000000627dad1223 */ /* 0x000fe20000010063 */
[----:B------:R-:W-:Y:S01]  /*36c0*/  MOV R93, R13 ;  /* 0x0000000d005d7202 */ /* 0x000fe20000000f00 */
[----:B------:R-:W3:Y:S01]  /*36d0*/  @P2 LDC.64 R170, c[0x0][0x408] ;  /* 0x00010200ffaa2b82 */ /* 0x000ee20000000a00 */
[----:B------:R-:W-:Y:S01]  /*36e0*/  @P1 FFMA.FTZ R93, R116, R106, R13 ;  /* 0x0000006a745d1223 */ /* 0x000fe2000001000d */
[----:B------:R-:W-:Y:S01]  /*36f0*/  MOV R176, R15 ;  /* 0x0000000f00b07202 */ /* 0x000fe20000000f00 */
[----:B------:R-:W-:Y:S01]  /*3700*/  @P1 FADD.FTZ R173, R126, -R173 ;  /* 0x800000ad7ead1221 */ /* 0x000fe20000010000 */
[C---:B------:R-:W-:Y:S01]  /*3710*/  @P1 FFMA.FTZ R176, R116.reuse, R100, R15 ;  /* 0x0000006474b01223 */ /* 0x040fe2000001000f */
[--C-:B------:R-:W-:Y:S01]  /*3720*/  @P1 FFMA.FTZ R178, R131, R98, R99.reuse ;  /* 0x0000006283b21223 */ /* 0x100fe20000010063 */
[----:B------:R-:W-:Y:S01]  /*3730*/  MOV R92, R12 ;  /* 0x0000000c005c7202 */ /* 0x000fe20000000f00 */
[----:B------:R-:W-:Y:S01]  /*3740*/  @P1 FFMA.FTZ R92, R116, R173, R12 ;  /* 0x000000ad745c1223 */ /* 0x000fe2000001000c */
[----:B------:R-:W4:Y:S01]  /*3750*/  @P2 LDC.64 R88, c[0x0][0x408] ;  /* 0x00010200ff582b82 */ /* 0x000f220000000a00 */
[----:B-1----:R-:W-:Y:S01]  /*3760*/  @P2 FMUL.FTZ R107, R91, R95 ;  /* 0x0000005f5b6b2220 */ /* 0x002fe20000410000 */
[----:B------:R-:W-:Y:S01]  /*3770*/  @P1 FADD.FTZ R173, R129, -R178 ;  /* 0x800000b281ad1221 */ /* 0x000fe20000010000 */
[--C-:B------:R-:W-:Y:S01]  /*3780*/  @P1 FFMA.FTZ R178, R120, R98, R99.reuse ;  /* 0x0000006278b21223 */ /* 0x100fe20000010063 */
[----:B------:R-:W-:Y:S01]  /*3790*/  @P2 LOP3.LUT P0, RZ, R112, 0xff0000, RZ, 0xc0, !PT ;  /* 0x00ff000070ff2812 */ /* 0x000fe2000780c0ff */
[----:B------:R-:W-:Y:S01]  /*37a0*/  @P2 FMUL.FTZ R172, R107, R94 ;  /* 0x0000005e6bac2220 */ /* 0x000fe20000410000 */
[----:B------:R-:W-:Y:S01]  /*37b0*/  MOV R94, R14 ;  /* 0x0000000e005e7202 */ /* 0x000fe20000000f00 */
[----:B------:R-:W-:Y:S01]  /*37c0*/  @P1 FFMA.FTZ R94, R116, R173, R14 ;  /* 0x000000ad745e1223 */ /* 0x000fe2000001000e */
[----:B--2---:R-:W-:Y:S01]  /*37d0*/  @P2 FMUL.FTZ R105, R90, R105 ;  /* 0x000000695a692220 */ /* 0x004fe20000410000 */
[----:B0-----:R-:W0:Y:S01]  /*37e0*/  @P2 LDC.64 R102, c[0x0][0x408] ;  /* 0x00010200ff662b82 */ /* 0x001e220000000a00 */
[----:B------:R-:W-:Y:S01]  /*37f0*/  @P1 FFMA.FTZ R173, R3, R98, R99 ;  /* 0x0000006203ad1223 */ /* 0x000fe20000010063 */
[----:B------:R-:W-:Y:S01]  /*3800*/  @P1 FADD.FTZ R178, R119, -R178 ;  /* 0x800000b277b21221 */ /* 0x000fe20000010000 */
[----:B------:R-:W-:Y:S01]  /*3810*/  @P2 FMUL.FTZ R95, R105, R104 ;  /* 0x00000068695f2220 */ /* 0x000fe20000410000 */
[C---:B------:R-:W-:Y:S01]  /*3820*/  @P2 LOP3.LUT P5, RZ, R113.reuse, 0xff, RZ, 0xc0, !PT ;  /* 0x000000ff71ff2812 */ /* 0x040fe200078ac0ff */
[----:B------:R-:W-:Y:S01]  /*3830*/  @P1 FADD.FTZ R173, R118, -R173 ;  /* 0x800000ad76ad1221 */ /* 0x000fe20000010000 */
[----:B------:R-:W-:Y:S01]  /*3840*/  @P2 LOP3.LUT P6, RZ, R113, 0xff00, RZ, 0xc0, !PT ;  /* 0x0000ff0071ff2812 */ /* 0x000fe200078cc0ff */
[----:B---3--:R-:W-:Y:S01]  /*3850*/  @P2 FMUL.FTZ R171, R92, R171 ;  /* 0x000000ab5cab2220 */ /* 0x008fe20000410000 */
[----:B------:R-:W1:Y:S01]  /*3860*/  @P2 LDC.64 R106, c[0x0][0x408] ;  /* 0x00010200ff6a2b82 */ /* 0x000e620000000a00 */
[----:B------:R-:W-:-:S02]  /*3870*/  @P2 FSEL R95, R95, RZ, P0 ;  /* 0x000000ff5f5f2208 */ /* 0x000fc40000000000 */
[----:B------:R-:W-:Y:S01]  /*3880*/  @P2 FMUL.FTZ R170, R171, R170 ;  /* 0x000000aaabaa2220 */ /* 0x000fe20000410000 */
[----:B------:R-:W-:Y:S02]  /*3890*/  @P2 LOP3.LUT P0, RZ, R112, 0xff000000, RZ, 0xc0, !PT ;  /* 0xff00000070ff2812 */ /* 0x000fe4000780c0ff */
[----:B------:R-:W-:Y:S01]  /*38a0*/  @P2 F2FP.F16.F32.PACK_AB R95, RZ, R95 ;  /* 0x0000005fff5f223e */ /* 0x000fe200000000ff */
[----:B----4-:R-:W-:Y:S01]  /*38b0*/  @P2 FMUL.FTZ R89, R93, R89 ;  /* 0x000000595d592220 */ /* 0x010fe20000410000 */
[----:B------:R-:W2:Y:S01]  /*38c0*/  @P2 LDC.64 R100, c[0x0][0x408] ;  /* 0x00010200ff642b82 */ /* 0x000ea20000000a00 */
[----:B------:R-:W-:Y:S02]  /*38d0*/  @P2 FSEL R170, R170, RZ, P5 ;  /* 0x000000ffaaaa2208 */ /* 0x000fe40002800000 */
        /* <DEDUP_REMOVED lines=21> */
[----:B------:R-:W-:Y:S02]  /*3a30*/  @P2 F2FP.F16.F32.PACK_AB R170, RZ, R170 ;  /* 0x000000aaffaa223e */ /* 0x000fe400000000ff */
[----:B------:R-:W-:Y:S01]  /*3a40*/  @P2 F2FP.F16.F32.PACK_AB R102, RZ, R102 ;  /* 0x00000066ff66223e */ /* 0x000fe200000000ff */
[----:B---3--:R-:W-:Y:S01]  /*3a50*/  @P2 FMUL.FTZ R105, R89, R105 ;  /* 0x0000006959692220 */ /* 0x008fe20000410000 */
        /* <DEDUP_REMOVED lines=8> */
[----:B------:R-:W-:Y:S02]  /*3ae0*/  @P2 F2FP.F16.F32.PACK_AB R104, RZ, R104 ;  /* 0x00000068ff68223e */ /* 0x000fe400000000ff */
        /* <DEDUP_REMOVED lines=8> */
.L_x_8699:
[----:B------:R-:W-:Y:S05]  /*3b70*/  BSYNC.RECONVERGENT B0 ;  /* 0x0000000000007941 */ /* 0x000fea0003800200 */
.L_x_8682:
        /* <DEDUP_REMOVED lines=11> */
.L_x_8681:
[----:B------:R-:W-:Y:S05]  /*3c30*/  BSYNC.RECONVERGENT B1 ;  /* 0x0000000000017941 */ /* 0x000fea0003800200 */
.L_x_8680:
        /* <DEDUP_REMOVED lines=10> */
[----:B------:R-:W2:Y:S01]  /*3ce0*/  @P2 LDC.64 R106, c[0x0][0x408] ;  /* 0x00010200ff6a2b82 */ /* 0x000ea20000000a00 */
[-CC-:B-1----:R-:W-:Y:S01]  /*3cf0*/  @P1 FFMA.FTZ R91, R133, R98.reuse, R99.reuse ;  /* 0x00000062855b1223 */ /* 0x182fe20000010063 */
[-CC-:B0-----:R-:W-:Y:S01]  /*3d00*/  @P1 FFMA.FTZ R103, R152, R98.reuse, R99.reuse ;  /* 0x0000006298671223 */ /* 0x181fe20000010063 */
[----:B------:R-:W-:Y:S01]  /*3d10*/  @P1 FFMA.FTZ R90, R136, R98, R99 ;  /* 0x00000062885a1223 */ /* 0x000fe20000010063 */
[----:B-----5:R-:W-:Y:S01]  /*3d20*/  MOV R88, R8 ;  /* 0x0000000800587202 */ /* 0x020fe20000000f00 */
[----:B------:R-:W-:Y:S01]  /*3d30*/  @P1 FADD.FTZ R91, R134, -R91 ;  /* 0x8000005b865b1221 */ /* 0x000fe20000010000 */
[----:B------:R-:W-:Y:S01]  /*3d40*/  @P1 FADD.FTZ R103, R150, -R103 ;  /* 0x8000006796671221 */ /* 0x000fe20000010000 */
[----:B------:R-:W-:Y:S01]  /*3d50*/  @P1 FADD.FTZ R90, R135, -R90 ;  /* 0x8000005a875a1221 */ /* 0x000fe20000010000 */
[----:B------:R-:W0:Y:S01]  /*3d60*/  @P2 LDC.64 R100, c[0x0][0x408] ;  /* 0x00010200ff642b82 */ /* 0x000e220000000a00 */
[----:B------:R-:W-:Y:S01]  /*3d70*/  @P1 FFMA.FTZ R88, R116, R91, R8 ;  /* 0x0000005b74581223 */ /* 0x000fe20000010008 */
[----:B------:R-:W-:Y:S01]  /*3d80*/  @P1 FFMA.FTZ R102, R144, R98, R99 ;  /* 0x0000006290661223 */ /* 0x000fe20000010063 */
[----:B------:R-:W-:Y:S01]  /*3d90*/  MOV R174, R7 ;  /* 0x0000000700ae7202 */ /* 0x000fe20000000f00 */
[C---:B------:R-:W-:Y:S01]  /*3da0*/  @P1 FFMA.FTZ R174, R116.reuse, R103, R7 ;  /* 0x0000006774ae1223 */ /* 0x040fe20000010007 */
[----:B------:R-:W-:Y:S01]  /*3db0*/  MOV R89, R9 ;  /* 0x0000000900597202 */ /* 0x000fe20000000f00 */
[----:B------:R-:W-:Y:S01]  /*3dc0*/  @P1 FFMA.FTZ R89, R116, R90, R9 ;  /* 0x0000005a74591223 */ /* 0x000fe20000010009 */
[----:B------:R-:W-:Y:S01]  /*3dd0*/  @P1 FFMA.FTZ R105, R137, R98, R99 ;  /* 0x0000006289691223 */ /* 0x000fe20000010063 */
[----:B------:R-:W1:Y:S01]  /*3de0*/  @P2 LDC.64 R92, c[0x0][0x408] ;  /* 0x00010200ff5c2b82 */ /* 0x000e620000000a00 */
        /* <DEDUP_REMOVED lines=8> */
[----:B--2---:R-:W-:Y:S01]  /*3e70*/  @P2 FMUL.FTZ R103, R88, R107 ;  /* 0x0000006b58672220 */ /* 0x004fe20000410000 */
        /* <DEDUP_REMOVED lines=12> */
[----:B-1----:R-:W-:Y:S01]  /*3f40*/  @P2 FMUL.FTZ R171, R91, R93 ;  /* 0x0000005d5bab2220 */ /* 0x002fe20000410000 */
        /* <DEDUP_REMOVED lines=12> */
[----:B------:R-:W-:-:S02]  /*4010*/  @P2 F2FP.F16.F32.PACK_AB R95, RZ, R93 ;  /* 0x0000005dff5f223e */ /* 0x000fc400000000ff */
        /* <DEDUP_REMOVED lines=10> */
[----:B------:R-:W-:-:S02]  /*40c0*/  @P2 F2FP.F16.F32.PACK_AB R107, RZ, R107 ;  /* 0x0000006bff6b223e */ /* 0x000fc400000000ff */
[----:B------:R-:W-:Y:S01]  /*40d0*/  @P2 FSEL R102, R102, RZ, P0 ;  /* 0x000000ff66662208 */ /* 0x000fe20000000000 */
[----:B------:R-:W-:Y:S01]  /*40e0*/  @P2 FMUL.FTZ R100, R101, R100 ;  /* 0x0000006465642220 */ /* 0x000fe20000410000 */
[----:B------:R-:W-:Y:S02]  /*40f0*/  @P2 F2FP.F16.F32.PACK_AB R106, RZ, R106 ;  /* 0x0000006aff6a223e */ /* 0x000fe400000000ff */
[----:B------:R-:W-:Y:S01]  /*4100*/  @P2 F2FP.F16.F32.PACK_AB R102, RZ, R102 ;  /* 0x00000066ff66223e */ /* 0x000fe200000000ff */
[----:B--2---:R-:W-:Y:S01]  /*4110*/  @P2 FMUL.FTZ R105, R94, R105 ;  /* 0x000000695e692220 */ /* 0x004fe20000410000 */
[----:B------:R-:W-:Y:S02]  /*4120*/  @P2 FSEL R100, R100, RZ, P5 ;  /* 0x000000ff64642208 */ /* 0x000fe40002800000 */
[----:B------:R-:W-:Y:S01]  /*4130*/  @P2 PRMT R84, R95, 0x7610, R84 ;  /* 0x000076105f542816 */ /* 0x000fe20000000054 */
[----:B------:R-:W-:Y:S01]  /*4140*/  @P2 FMUL.FTZ R104, R105, R104 ;  /* 0x0000006869682220 */ /* 0x000fe20000410000 */
[----:B------:R-:W-:-:S02]  /*4150*/  @P2 F2FP.F16.F32.PACK_AB R171, RZ, R171 ;  /* 0x000000abffab223e */ /* 0x000fc400000000ff */
[----:B------:R-:W-:Y:S02]  /*4160*/  @P2 PRMT R85, R107, 0x7610, R85 ;  /* 0x000076106b552816 */ /* 0x000fe40000000055 */
[----:B------:R-:W-:Y:S02]  /*4170*/  @P2 FSEL R104, R104, RZ, P6 ;  /* 0x000000ff68682208 */ /* 0x000fe40003000000 */
[----:B------:R-:W-:Y:S02]  /*4180*/  @P2 F2FP.F16.F32.PACK_AB R100, RZ, R100 ;  /* 0x00000064ff64223e */ /* 0x000fe400000000ff */
[----:B------:R-:W-:Y:S02]  /*4190*/  @P2 F2FP.F16.F32.PACK_AB R104, RZ, R104 ;  /* 0x00000068ff68223e */ /* 0x000fe400000000ff */
        /* <DEDUP_REMOVED lines=15> */
.L_x_8719:
[----:B------:R-:W2:Y:S01]  /*4290*/  @P2 LDC.64 R170, c[0x0][0x408] ;  /* 0x00010200ffaa2b82 */ /* 0x000ea20000000a00 */
[-CC-:B-1----:R-:W-:Y:S01]  /*42a0*/  @P1 FFMA.FTZ R101, R133, R98.reuse, R99.reuse ;  /* 0x0000006285651223 */ /* 0x182fe20000010063 */
        /* <DEDUP_REMOVED lines=21> */
[-CC-:B------:R-:W-:Y:S01]  /*4400*/  @P1 FFMA.FTZ R184, R148, R98.reuse, R99.reuse ;  /* 0x0000006294b81223 */ /* 0x180fe20000010063 */
[----:B--2---:R-:W-:Y:S01]  /*4410*/  @P2 FMUL.FTZ R171, R102, R171 ;  /* 0x000000ab66ab2220 */ /* 0x004fe20000410000 */
[----:B------:R-:W-:Y:S01]  /*4420*/  @P1 FFMA.FTZ R186, R151, R98, R99 ;  /* 0x0000006297ba1223 */ /* 0x000fe20000010063 */
[----:B------:R-:W2:Y:S01]  /*4430*/  @P2 LDC.64 R100, c[0x0][0x408] ;  /* 0x00010200ff642b82 */ /* 0x000ea20000000a00 */
        /* <DEDUP_REMOVED lines=15> */
[----:B-1----:R-:W-:Y:S01]  /*4530*/  @P2 FMUL.FTZ R107, R180, R107 ;  /* 0x0000006bb46b2220 */ /* 0x002fe20000410000 */
[----:B------:R-:W-:-:S02]  /*4540*/  @P2 LOP3.LUT P6, RZ, R110, 0xff0000, RZ, 0xc0, !PT ;  /* 0x00ff00006eff2812 */ /* 0x000fc400078cc0ff */
[----:B------:R-:W-:Y:S01]  /*4550*/  @P2 LOP3.LUT P0, RZ, R110, 0xff000000, RZ, 0xc0, !PT ;  /* 0xff0000006eff2812 */ /* 0x000fe2000780c0ff */
[----:B------:R-:W-:Y:S01]  /*4560*/  @P2 FMUL.FTZ R106, R107, R106 ;  /* 0x0000006a6b6a2220 */ /* 0x000fe20000410000 */
[----:B------:R-:W-:Y:S01]  /*4570*/  @P2 LOP3.LUT P5, RZ, R111, 0xff, RZ, 0xc0, !PT ;  /* 0x000000ff6fff2812 */ /* 0x000fe200078ac0ff */
[----:B------:R-:W1:Y:S01]  /*4580*/  @P2 LDC.64 R170, c[0x0][0x408] ;  /* 0x00010200ffaa2b82 */ /* 0x000e620000000a00 */
[----:B--2---:R-:W-:Y:S01]  /*4590*/  @P2 FMUL.FTZ R101, R174, R101 ;  /* 0x00000065ae652220 */ /* 0x004fe20000410000 */
        /* <DEDUP_REMOVED lines=15> */
[----:B-1----:R-:W-:Y:S01]  /*4690*/  @P2 FMUL.FTZ R171, R182, R171 ;  /* 0x000000abb6ab2220 */ /* 0x002fe20000410000 */
        /* <DEDUP_REMOVED lines=25> */
.L_x_8718:
        /* <DEDUP_REMOVED lines=50> */
.L_x_8723:
[----:B------:R-:W-:Y:S05]  /*4b50*/  BSYNC.RECONVERGENT B2 ;  /* 0x0000000000027941 */ /* 0x000fea0003800200 */
.L_x_8722:
        /* <DEDUP_REMOVED lines=13> */
.L_x_8725:
[----:B------:R-:W-:Y:S05]  /*4c30*/  BSYNC.RECONVERGENT B2 ;  /* 0x0000000000027941 */ /* 0x000fea0003800200 */
.L_x_8724:
        /* <DEDUP_REMOVED lines=13> */
.L_x_8727:
[----:B------:R-:W-:Y:S05]  /*4d10*/  BSYNC.RECONVERGENT B2 ;  /* 0x0000000000027941 */ /* 0x000fea0003800200 */
.L_x_8726:
        /* <DEDUP_REMOVED lines=13> */
.L_x_8729:
[----:B------:R-:W-:Y:S05]  /*4df0*/  BSYNC.RECONVERGENT B2 ;  /* 0x0000000000027941 */ /* 0x000fea0003800200 */
.L_x_8728:
        /* <DEDUP_REMOVED lines=13> */
.L_x_8731:
[----:B------:R-:W-:Y:S05]  /*4ed0*/  BSYNC.RECONVERGENT B2 ;  /* 0x0000000000027941 */ /* 0x000fea0003800200 */
.L_x_8730:
        /* <DEDUP_REMOVED lines=13> */
.L_x_8733:
[----:B------:R-:W-:Y:S05]  /*4fb0*/  BSYNC.RECONVERGENT B2 ;  /* 0x0000000000027941 */ /* 0x000fea0003800200 */
.L_x_8732:
        /* <DEDUP_REMOVED lines=13> */
.L_x_8735:
[----:B------:R-:W-:Y:S05]  /*5090*/  BSYNC.RECONVERGENT B2 ;  /* 0x0000000000027941 */ /* 0x000fea0003800200 */
.L_x_8734:
[----:B------:R-:W-:Y:S01]  /*50a0*/  MOV R88, R100 ;  /* 0x0000006400587202 */ /* 0x000fe20000000f00 */
[----:B------:R-:W-:Y:S06]  /*50b0*/  @!P2 BRA `(.L_x_8720) ;  /* 0x0000000400e0a947 */ /* 0x000fec0003800000 */
[----:B------:R-:W-:Y:S01]  /*50c0*/  FMUL.FTZ R88, R95, UR13 ;  /* 0x0000000d5f587c20 */ /* 0x000fe20008410000 */
[----:B-----5:R-:W-:-:S03]  /*50d0*/  ISETP.GE.U32.AND P0, PT, R110, RZ, PT ;  /* 0x000000ff6e00720c */ /* 0x020fc60003f06070 */
[----:B------:R-:W-:Y:S01]  /*50e0*/  FMUL.FTZ R88, R88, UR12 ;  /* 0x0000000c58587c20 */ /* 0x000fe20008410000 */
[----:B------:R-:W-:-:S04]  /*50f0*/  ISETP.GE.U32.AND.EX P0, PT, R111, 0x1000000, PT, P0 ;  /* 0x010000006f00780c */ /* 0x000fc80003f06100 */
[----:B------:R-:W-:-:S04]  /*5100*/  FSEL R88, R88, RZ, P0 ;  /* 0x000000ff58587208 */ /* 0x000fc80000000000 */
[----:B------:R-:W-:Y:S02]  /*5110*/  F2FP.F16.F32.PACK_AB R101, RZ, R88 ;  /* 0x00000058ff65723e */ /* 0x000fe400000000ff */
[----:B------:R-:W-:Y:S02]  /*5120*/  MOV R88, R100 ;  /* 0x0000006400587202 */ /* 0x000fe40000000f00 */
[----:B------:R-:W-:Y:S01]  /*5130*/  PRMT R87, R87, 0x5410, R101 ;  /* 0x0000541057577816 */ /* 0x000fe20000000065 */
[----:B------:R-:W-:Y:S06]  /*5140*/  BRA `(.L_x_8720) ;  /* 0x0000000400bc7947 */ /* 0x000fec0003800000 */
.L_x_8721:
        /* <DEDUP_REMOVED lines=13> */
.L_x_8737:
[----:B------:R-:W-:Y:S05]  /*5220*/  BSYNC.RECONVERGENT B2 ;  /* 0x0000000000027941 */ /* 0x000fea0003800200 */
.L_x_8736:
        /* <DEDUP_REMOVED lines=13> */
.L_x_8739:
[----:B------:R-:W-:Y:S05]  /*5300*/  BSYNC.RECONVERGENT B2 ;  /* 0x0000000000027941 */ /* 0x000fea0003800200 */
.L_x_8738:
        /* <DEDUP_REMOVED lines=13> */
.L_x_8741:
[----:B------:R-:W-:Y:S05]  /*53e0*/  BSYNC.RECONVERGENT B2 ;  /* 0x0000000000027941 */ /* 0x000fea0003800200 */
.L_x_8740:
        /* <DEDUP_REMOVED lines=13> */
.L_x_8743:
[----:B------:R-:W-:Y:S05]  /*54c0*/  BSYNC.RECONVERGENT B2 ;  /* 0x0000000000027941 */ /* 0x000fea0003800200 */
.L_x_8742:
        /* <DEDUP_REMOVED lines=13> */
.L_x_8745:
[----:B------:R-:W-:Y:S05]  /*55a0*/  BSYNC.RECONVERGENT B2 ;  /* 0x0000000000027941 */ /* 0x000fea0003800200 */
.L_x_8744:
        /* <DEDUP_REMOVED lines=13> */
.L_x_8747:
[----:B------:R-:W-:Y:S05]  /*5680*/  BSYNC.RECONVERGENT B2 ;  /* 0x0000000000027941 */ /* 0x000fea0003800200 */
.L_x_8746:
        /* <DEDUP_REMOVED lines=13> */
.L_x_8749:
[----:B------:R-:W-:Y:S05]  /*5760*/  BSYNC.RECONVERGENT B2 ;  /* 0x0000000000027941 */ /* 0x000fea0003800200 */
.L_x_8748:
        /* <DEDUP_REMOVED lines=13> */
.L_x_8720:
[----:B------:R-:W-:Y:S05]  /*5840*/  BSYNC.RECONVERGENT B0 ;  /* 0x0000000000007941 */ /* 0x000fea0003800200 */
.L_x_8717:
        /* <DEDUP_REMOVED lines=9> */
.L_x_8716:
[----:B------:R-:W-:Y:S05]  /*58e0*/  BSYNC.RECONVERGENT B1 ;  /* 0x0000000000017941 */ /* 0x000fea0003800200 */
.L_x_8715:
        /* <DEDUP_REMOVED lines=53> */
[----:B------:R-:W-:Y:S02]  /*5c40*/  @P2 F2FP.F16.F32.PACK_AB R106, RZ, R106 ;  /* 0x0000006aff6a223e */ /* 0x000fe400000000ff */
        /* <DEDUP_REMOVED lines=20> */
[----:B------:R-:W-:Y:S01]  /*5d90*/  @P2 F2FP.F16.F32.PACK_AB R95, RZ, R95 ;  /* 0x0000005fff5f223e */ /* 0x000fe200000000ff */
[----:B--2---:R-:W-:Y:S01]  /*5da0*/  @P2 FMUL.FTZ R103, R94, R103 ;  /* 0x000000675e672220 */ /* 0x004fe20000410000 */
[----:B------:R-:W-:-:S02]  /*5db0*/  @P2 FSEL R98, R98, RZ, P0 ;  /* 0x000000ff62622208 */ /* 0x000fc40000000000 */
[----:B------:R-:W-:Y:S01]  /*5dc0*/  @P2 F2FP.F16.F32.PACK_AB R104, RZ, R104 ;  /* 0x00000068ff68223e */ /* 0x000fe200000000ff */
[----:B------:R-:W-:Y:S01]  /*5dd0*/  @P2 FMUL.FTZ R102, R103, R102 ;  /* 0x0000006667662220 */ /* 0x000fe20000410000 */
[----:B------:R-:W-:Y:S02]  /*5de0*/  @P2 F2FP.F16.F32.PACK_AB R100, RZ, R100 ;  /* 0x00000064ff64223e */ /* 0x000fe400000000ff */
[----:B------:R-:W-:Y:S02]  /*5df0*/  @P2 PRMT R84, R106, 0x7610, R84 ;  /* 0x000076106a542816 */ /* 0x000fe40000000054 */
[----:B------:R-:W-:Y:S02]  /*5e00*/  @P2 FSEL R102, R102, RZ, P4 ;  /* 0x000000ff66662208 */ /* 0x000fe40002000000 */
[----:B------:R-:W-:Y:S02]  /*5e10*/  @P2 F2FP.F16.F32.PACK_AB R107, RZ, R107 ;  /* 0x0000006bff6b223e */ /* 0x000fe400000000ff */
[----:B------:R-:W-:-:S02]  /*5e20*/  @P2 PRMT R85, R95, 0x7610, R85 ;  /* 0x000076105f552816 */ /* 0x000fc40000000055 */
[----:B------:R-:W-:Y:S02]  /*5e30*/  @P2 F2FP.F16.F32.PACK_AB R98, RZ, R98 ;  /* 0x00000062ff62223e */ /* 0x000fe400000000ff */
[----:B------:R-:W-:Y:S02]  /*5e40*/  @P2 F2FP.F16.F32.PACK_AB R102, RZ, R102 ;  /* 0x00000066ff66223e */ /* 0x000fe400000000ff */
        /* <DEDUP_REMOVED lines=15> */
.L_x_8754:
[----:B------:R-:W3:Y:S01]  /*5f40*/  @P2 LDC.64 R104, c[0x0][0x408] ;  /* 0x00010200ff682b82 */ /* 0x000ee20000000a00 */
[-CC-:B012---:R-:W-:Y:S01]  /*5f50*/  @P1 FFMA.FTZ R102, R156, R98.reuse, R99.reuse ;  /* 0x000000629c661223 */ /* 0x187fe20000010063 */
[-CC-:B------:R-:W-:Y:S01]  /*5f60*/  @P1 FFMA.FTZ R101, R153, R98.reuse, R99.reuse ;  /* 0x0000006299651223 */ /* 0x180fe20000010063 */
[----:B------:R-:W-:Y:S01]  /*5f70*/  @P1 FFMA.FTZ R103, R157, R98, R99 ;  /* 0x000000629d671223 */ /* 0x000fe20000010063 */
[----:B-----5:R-:W-:Y:S01]  /*5f80*/  MOV R170, R77 ;  /* 0x0000004d00aa7202 */ /* 0x020fe20000000f00 */
[----:B------:R-:W-:Y:S01]  /*5f90*/  @P1 FADD.FTZ R102, R155, -R102 ;  /* 0x800000669b661221 */ /* 0x000fe20000010000 */
[----:B------:R-:W-:Y:S01]  /*5fa0*/  @P1 FADD.FTZ R101, R154, -R101 ;  /* 0x800000659a651221 */ /* 0x000fe20000010000 */
[----:B------:R-:W-:Y:S01]  /*5fb0*/  @P1 FADD.FTZ R103, R158, -R103 ;  /* 0x800000679e671221 */ /* 0x000fe20000010000 */
[----:B------:R-:W0:Y:S01]  /*5fc0*/  @P2 LDC.64 R106, c[0x0][0x408] ;  /* 0x00010200ff6a2b82 */ /* 0x000e220000000a00 */
[C---:B------:R-:W-:Y:S01]  /*5fd0*/  @P1 FFMA.FTZ R170, R116.reuse, R102, R77 ;  /* 0x0000006674aa1223 */ /* 0x040fe2000001004d */
[----:B------:R-:W-:Y:S01]  /*5fe0*/  MOV R100, R76 ;  /* 0x0000004c00647202 */ /* 0x000fe20000000f00 */
[C---:B------:R-:W-:Y:S01]  /*5ff0*/  @P1 FFMA.FTZ R100, R116.reuse, R101, R76 ;  /* 0x0000006574641223 */ /* 0x040fe2000001004c */
[----:B------:R-:W-:Y:S01]  /*6000*/  MOV R174, R78 ;  /* 0x0000004e00ae7202 */ /* 0x000fe20000000f00 */
[----:B------:R-:W-:Y:S01]  /*6010*/  @P1 FFMA.FTZ R174, R116, R103, R78 ;  /* 0x0000006774ae1223 */ /* 0x000fe2000001004e */
[-CC-:B------:R-:W-:Y:S01]  /*6020*/  @P1 FFMA.FTZ R102, R160, R98.reuse, R99.reuse ;  /* 0x00000062a0661223 */ /* 0x180fe20000010063 */
[-CC-:B------:R-:W-:Y:S01]  /*6030*/  @P1 FFMA.FTZ R103, R161, R98.reuse, R99.reuse ;  /* 0x00000062a1671223 */ /* 0x180fe20000010063 */
[----:B------:R-:W-:Y:S01]  /*6040*/  MOV R176, R79 ;  /* 0x0000004f00b07202 */ /* 0x000fe20000000f00 */
[----:B------:R-:W-:Y:S01]  /*6050*/  @P1 FFMA.FTZ R184, R164, R98, R99 ;  /* 0x00000062a4b81223 */ /* 0x000fe20000010063 */
[----:B------:R-:W-:Y:S01]  /*6060*/  @P1 FADD.FTZ R169, R159, -R102 ;  /* 0x800000669fa91221 */ /* 0x000fe20000010000 */
[----:B------:R-:W-:Y:S01]  /*6070*/  @P1 FADD.FTZ R171, R162, -R103 ;  /* 0x80000067a2ab1221 */ /* 0x000fe20000010000 */
[----:B------:R-:W-:Y:S01]  /*6080*/  MOV R178, R80 ;  /* 0x0000005000b27202 */ /* 0x000fe20000000f00 */
[----:B------:R-:W1:Y:S01]  /*6090*/  @P2 LDC.64 R102, c[0x0][0x408] ;  /* 0x00010200ff662b82 */ /* 0x000e620000000a00 */
[C---:B------:R-:W-:Y:S01]  /*60a0*/  @P1 FFMA.FTZ R176, R116.reuse, R169, R79 ;  /* 0x000000a974b01223 */ /* 0x040fe2000001004f */
[----:B------:R-:W-:Y:S01]  /*60b0*/  @P1 FFMA.FTZ R178, R116, R171, R80 ;  /* 0x000000ab74b21223 */ /* 0x000fe20000010050 */
[----:B---3--:R-:W-:Y:S01]  /*60c0*/  @P2 FMUL.FTZ R105, R170, R105 ;  /* 0x00000069aa692220 */ /* 0x008fe20000410000 */
[----:B------:R-:W-:Y:S01]  /*60d0*/  @P1 FFMA.FTZ R173, R165, R98, R99 ;  /* 0x00000062a5ad1223 */ /* 0x000fe20000010063 */
[----:B------:R-:W-:Y:S01]  /*60e0*/  @P1 FADD.FTZ R184, R163, -R184 ;  /* 0x800000b8a3b81221 */ /* 0x000fe20000010000 */
[----:B------:R-:W-:Y:S01]  /*60f0*/  @P2 LOP3.LUT P0, RZ, R108, 0xff, RZ, 0xc0, !PT ;  /* 0x000000ff6cff2812 */ /* 0x000fe2000780c0ff */
[----:B------:R-:W-:Y:S01]  /*6100*/  @P2 FMUL.FTZ R172, R105, R104 ;  /* 0x0000006869ac2220 */ /* 0x000fe20000410000 */
[----:B------:R-:W2:Y:S01]  /*6110*/  @P2 LDC.64 R170, c[0x0][0x408] ;  /* 0x00010200ffaa2b82 */ /* 0x000ea20000000a00 */
[----:B------:R-:W-:Y:S01]  /*6120*/  @P1 FADD.FTZ R173, R166, -R173 ;  /* 0x800000ada6ad1221 */ /* 0x000fe20000010000 */
[----:B------:R-:W-:Y:S01]  /*6130*/  MOV R180, R81 ;  /* 0x0000005100b47202 */ /* 0x000fe20000000f00 */
[----:B0-----:R-:W-:Y:S01]  /*6140*/  @P2 FMUL.FTZ R107, R100, R107 ;  /* 0x0000006b646b2220 */ /* 0x001fe20000410000 */
[----:B------:R-:W-:Y:S01]  /*6150*/  MOV R182, R82 ;  /* 0x0000005200b67202 */ /* 0x000fe20000000f00 */
[----:B------:R-:W-:Y:S01]  /*6160*/  @P1 FFMA.FTZ R180, R116, R184, R81 ;  /* 0x000000b874b41223 */ /* 0x000fe20000010051 */
[----:B------:R-:W-:Y:S01]  /*6170*/  @P2 LOP3.LUT P4, RZ, R108, 0xff00, RZ, 0xc0, !PT ;  /* 0x0000ff006cff2812 */ /* 0x000fe2000788c0ff */
[----:B------:R-:W-:Y:S01]  /*6180*/  @P2 FMUL.FTZ R169, R107, R106 ;  /* 0x0000006a6ba92220 */ /* 0x000fe20000410000 */
[----:B------:R-:W0:Y:S01]  /*6190*/  @P2 LDC.64 R100, c[0x0][0x408] ;  /* 0x00010200ff642b82 */ /* 0x000e220000000a00 */
[----:B------:R-:W-:Y:S01]  /*61a0*/  @P1 FFMA.FTZ R182, R116, R173, R82 ;  /* 0x000000ad74b61223 */ /* 0x000fe20000010052 */
[----:B------:R-:W-:-:S02]  /*61b0*/  @P2 FSEL R172, R172, RZ, P4 ;  /* 0x000000ffacac2208 */ /* 0x000fc40002000000 */
[----:B------:R-:W-:Y:S02]  /*61c0*/  @P2 FSEL R169, R169, RZ, P0 ;  /* 0x000000ffa9a92208 */ /* 0x000fe40000000000 */
[----:B------:R-:W-:Y:S02]  /*61d0*/  @P2 LOP3.LUT P0, RZ, R108, 0xff0000, RZ, 0xc0, !PT ;  /* 0x00ff00006cff2812 */ /* 0x000fe4000780c0ff */
[----:B------:R-:W3:Y:S01]  /*61e0*/  @P2 LDC.64 R104, c[0x0][0x408] ;  /* 0x00010200ff682b82 */ /* 0x000ee20000000a00 */
[----:B-1----:R-:W-:Y:S01]  /*61f0*/  @P2 FMUL.FTZ R103, R176, R103 ;  /* 0x00000067b0672220 */ /* 0x002fe20000410000 */
[C---:B------:R-:W-:Y:S02]  /*6200*/  @P2 LOP3.LUT P4, RZ, R109.reuse, 0xff, RZ, 0xc0, !PT ;  /* 0x000000ff6dff2812 */ /* 0x040fe4000788c0ff */
[----:B------:R-:W-:Y:S01]  /*6210*/  @P2 LOP3.LUT P5, RZ, R109, 0xff00, RZ, 0xc0, !PT ;  /* 0x0000ff006dff2812 */ /* 0x000fe200078ac0ff */
[----:B------:R-:W-:Y:S01]  /*6220*/  @P2 FMUL.FTZ R102, R103, R102 ;  /* 0x0000006667662220 */ /* 0x000fe20000410000 */
[----:B------:R-:W-:-:S02]  /*6230*/  @P2 LOP3.LUT P6, RZ, R109, 0xff0000, RZ, 0xc0, !PT ;  /* 0x00ff00006dff2812 */ /* 0x000fc400078cc0ff */
        /* <DEDUP_REMOVED lines=9> */
[----:B------:R-:W-:Y:S02]  /*62d0*/  @P2 PRMT R84, R84, 0x5410, R172 ;  /* 0x0000541054542816 */ /* 0x000fe400000000ac */
        /* <DEDUP_REMOVED lines=32> */
.L_x_8753:
        /* <DEDUP_REMOVED lines=42> */
.L_x_8758:
[----:B------:R-:W-:Y:S05]  /*6780*/  BSYNC.RECONVERGENT B2 ;  /* 0x0000000000027941 */ /* 0x000fea0003800200 */
.L_x_8757:
        /* <DEDUP_REMOVED lines=13> */
.L_x_8760:
[----:B------:R-:W-:Y:S05]  /*6860*/  BSYNC.RECONVERGENT B2 ;  /* 0x0000000000027941 */ /* 0x000fea0003800200 */
.L_x_8759:
        /* <DEDUP_REMOVED lines=13> */
.L_x_8762:
[----:B------:R-:W-:Y:S05]  /*6940*/  BSYNC.RECONVERGENT B2 ;  /* 0x0000000000027941 */ /* 0x000fea0003800200 */
.L_x_8761:
        /* <DEDUP_REMOVED lines=13> */
.L_x_8764:
[----:B------:R-:W-:Y:S05]  /*6a20*/  BSYNC.RECONVERGENT B2 ;  /* 0x0000000000027941 */ /* 0x000fea0003800200 */
.L_x_8763:
        /* <DEDUP_REMOVED lines=13> */
.L_x_8766:
[----:B------:R-:W-:Y:S05]  /*6b00*/  BSYNC.RECONVERGENT B2 ;  /* 0x0000000000027941 */ /* 0x000fea0003800200 */
.L_x_8765:
        /* <DEDUP_REMOVED lines=13> */
.L_x_8768:
[----:B------:R-:W-:Y:S05]  /*6be0*/  BSYNC.RECONVERGENT B2 ;  /* 0x0000000000027941 */ /* 0x000fea0003800200 */
.L_x_8767:
        /* <DEDUP_REMOVED lines=13> */
.L_x_8770:
[----:B------:R-:W-:Y:S05]  /*6cc0*/  BSYNC.RECONVERGENT B2 ;  /* 0x0000000000027941 */ /* 0x000fea0003800200 */
.L_x_8769:
        /* <DEDUP_REMOVED lines=17> */
.L_x_8756:
        /* <DEDUP_REMOVED lines=24> */
.L_x_8772:
[----:B------:R-:W-:Y:S05]  /*6f60*/  BSYNC.RECONVERGENT B2 ;  /* 0x0000000000027941 */ /* 0x000fea0003800200 */
.L_x_8771:
        /* <DEDUP_REMOVED lines=13> */
.L_x_8774:
[----:B------:R-:W-:Y:S05]  /*7040*/  BSYNC.RECONVERGENT B2 ;  /* 0x0000000000027941 */ /* 0x000fea0003800200 */
.L_x_8773:
        /* <DEDUP_REMOVED lines=13> */
.L_x_8776:
[----:B------:R-:W-:Y:S05]  /*7120*/  BSYNC.RECONVERGENT B2 ;  /* 0x0000000000027941 */ /* 0x000fea0003800200 */
.L_x_8775:
        /* <DEDUP_REMOVED lines=13> */
.L_x_8778:
[----:B------:R-:W-:Y:S05]  /*7200*/  BSYNC.RECONVERGENT B2 ;  /* 0x0000000000027941 */ /* 0x000fea0003800200 */
.L_x_8777:
        /* <DEDUP_REMOVED lines=13> */
.L_x_8780:
[----:B------:R-:W-:Y:S05]  /*72e0*/  BSYNC.RECONVERGENT B2 ;  /* 0x0000000000027941 */ /* 0x000fea0003800200 */
.L_x_8779:
        /* <DEDUP_REMOVED lines=13> */
.L_x_8782:
[----:B------:R-:W-:Y:S05]  /*73c0*/  BSYNC.RECONVERGENT B2 ;  /* 0x0000000000027941 */ /* 0x000fea0003800200 */
.L_x_8781:
        /* <DEDUP_REMOVED lines=13> */
.L_x_8784:
[----:B------:R-:W-:Y:S05]  /*74a0*/  BSYNC.RECONVERGENT B2 ;  /* 0x0000000000027941 */ /* 0x000fea0003800200 */
.L_x_8783:
[----:B------:R-:W-:-:S04]  /*74b0*/  @P2 F2FP.F16.F32.PACK_AB R101, RZ, R101 ;  /* 0x00000065ff65223e */ /* 0x000fc800000000ff */
[----:B------:R-:W-:-:S07]  /*74c0*/  @P2 PRMT R87, R87, 0x5410, R101 ;  /* 0x0000541057572816 */ /* 0x000fce0000000065 */
.L_x_8755:
[----:B------:R-:W-:Y:S05]  /*74d0*/  BSYNC.RECONVERGENT B0 ;  /* 0x0000000000007941 */ /* 0x000fea0003800200 */
.L_x_8752:
[----:B------:R-:W0:Y:S08]  /*74e0*/  @P3 LDC.64 R98, c[0x0][0x478] ;  /* 0x00011e00ff623b82 */ /* 0x000e300000000a00 */
[----:B------:R-:W1:Y:S01]  /*74f0*/  @P2 LDC.64 R100, c[0x0][0x468] ;  /* 0x00011a00ff642b82 */ /* 0x000e620000000a00 */
[----:B0-----:R-:W-:-:S05]  /*7500*/  @P3 IMAD.WIDE.U32 R98, R97, 0x20, R98 ;  /* 0x0000002061623825 */ /* 0x001fca00078e0062 */
[----:B------:R3:W-:Y:S01]  /*7510*/  @P3 STG.E.128 desc[UR6][R98.64], R88 ;  /* 0x0000005862003986 */ /* 0x0007e2000c101d06 */
[----:B-1----:R-:W-:-:S03]  /*7520*/  @P2 IMAD.WIDE.U32 R96, R96, 0x10, R100 ;  /* 0x0000001060602825 */ /* 0x002fc600078e0064 */
[----:B------:R3:W-:Y:S04]  /*7530*/  @P3 STG.E.128 desc[UR6][R98.64+0x10], R92 ;  /* 0x0000105c62003986 */ /* 0x0007e8000c101d06 */
[----:B------:R3:W-:Y:S02]  /*7540*/  @P2 STG.E.128 desc[UR6][R96.64], R84 ;  /* 0x0000005460002986 */ /* 0x0007e4000c101d06 */
.L_x_8751:
[----:B------:R-:W-:Y:S05]  /*7550*/  BSYNC.RECONVERGENT B1 ;  /* 0x0000000000017941 */ /* 0x000fea0003800200 */
.L_x_8750:
[----:B---3--:R-:W3:Y:S02]  /*7560*/  LDC.64 R96, c[0x0][0x380] ;  /* 0x0000e000ff607b82 */ /* 0x008ee40000000a00 */
[----:B---3--:R-:W-:-:S04]  /*7570*/  LEA R117, R96, R117, 0x2 ;  /* 0x0000007560757211 */ /* 0x008fc800078e10ff */
[----:B------:R-:W-:-:S13]  /*7580*/  ISETP.GE.AND P0, PT, R117, R97, PT ;  /* 0x000000617500720c */ /* 0x000fda0003f06270 */
[----:B------:R-:W-:Y:S05]  /*7590*/  @!P0 BRA `(.L_x_8785) ;  /* 0xffffff8c00f08947 */ /* 0x000fea000383ffff */
.L_x_8670:
        /* <DEDUP_REMOVED lines=196> */
.L_x_8679:
        /* <DEDUP_REMOVED lines=8> */
.L_x_8787:
[----:B------:R-:W-:Y:S05]  /*8260*/  BSYNC B0 ;  /* 0x0000000000007941 */ /* 0x000fea0003800000 */
.L_x_8786:
        /* <DEDUP_REMOVED lines=8> */
.L_x_8788:
[----:B------:R-:W-:Y:S01]  /*82f0*/  FADD.FTZ R96, R96, R177 ;  /* 0x000000b160607221 */ /* 0x000fe20000010000 */
[----:B------:R-:W-:-:S04]  /*8300*/  HFMA2 R106, -RZ, RZ, 0, 1.1920928955078125e-07 ;  /* 0x00000002ff6a7431 */ /* 0x000fc800000001ff */
[----:B------:R-:W-:Y:S02]  /*8310*/  MOV R107, R96 ;  /* 0x00000060006b7202 */ /* 0x000fe40000000f00 */
[----:B------:R-:W-:-:S07]  /*8320*/  MOV R97, R105 ;  /* 0x0000006900617202 */ /* 0x000fce0000000f00 */
[----:B------:R-:W-:Y:S05]  /*8330*/  WARPSYNC.COLLECTIVE R104, `(.L_x_8789) ;  /* 0x0000000068087348 */ /* 0x000fea0003c00000 */
[----:B------:R0:W1:Y:S02]  /*8340*/  SHFL.BFLY P0, R105, R107, R106, R173 ;  /* 0x0c00006a6b697389 */ /* 0x00006400000000ad */
[----:B01----:R-:W-:Y:S05]  /*8350*/  ENDCOLLECTIVE ;  /* 0x000000000000791b */ /* 0x003fea0003800000 */
.L_x_8789:
[----:B------:R-:W-:-:S05]  /*8360*/  FADD.FTZ R97, R97, R176 ;  /* 0x000000b061617221 */ /* 0x000fca0000010000 */
[----:B------:R-:W-:Y:S02]  /*8370*/  MOV R107, R97 ;  /* 0x00000061006b7202 */ /* 0x000fe40000000f00 */
[----:B------:R-:W-:-:S07]  /*8380*/  MOV R99, R105 ;  /* 0x0000006900637202 */ /* 0x000fce0000000f00 */
[----:B------:R-:W-:Y:S05]  /*8390*/  WARPSYNC.COLLECTIVE R104, `(.L_x_8790) ;  /* 0x0000000068087348 */ /* 0x000fea0003c00000 */
[----:B------:R0:W1:Y:S02]  /*83a0*/  SHFL.BFLY P0, R105, R107, R106, R173 ;  /* 0x0c00006a6b697389 */ /* 0x00006400000000ad */
[----:B01----:R-:W-:Y:S05]  /*83b0*/  ENDCOLLECTIVE ;  /* 0x000000000000791b */ /* 0x003fea0003800000 */
.L_x_8790:
[----:B------:R-:W-:Y:S01]  /*83c0*/  FADD.FTZ R99, R96, R99 ;  /* 0x0000006360637221 */ /* 0x000fe20000010000 */
[----:B------:R-:W-:-:S04]  /*83d0*/  HFMA2 R106, -RZ, RZ, 0, 2.384185791015625e-07 ;  /* 0x00000004ff6a7431 */ /* 0x000fc800000001ff */
[----:B------:R-:W-:Y:S02]  /*83e0*/  MOV R107, R99 ;  /* 0x00000063006b7202 */ /* 0x000fe40000000f00 */
[----:B------:R-:W-:-:S07]  /*83f0*/  MOV R98, R105 ;  /* 0x0000006900627202 */ /* 0x000fce0000000f00 */
[----:B------:R-:W-:Y:S05]  /*8400*/  WARPSYNC.COLLECTIVE R104, `(.L_x_8791) ;  /* 0x0000000068087348 */ /* 0x000fea0003c00000 */
[----:B------:R0:W1:Y:S02]  /*8410*/  SHFL.BFLY P0, R105, R107, R106, R173 ;  /* 0x0c00006a6b697389 */ /* 0x00006400000000ad */
[----:B01----:R-:W-:Y:S05]  /*8420*/  ENDCOLLECTIVE ;  /* 0x000000000000791b */ /* 0x003fea0003800000 */
.L_x_8791:
[----:B------:R-:W-:-:S05]  /*8430*/  FADD.FTZ R98, R97, R98 ;  /* 0x0000006261627221 */ /* 0x000fca0000010000 */
[----:B------:R-:W-:Y:S02]  /*8440*/  MOV R107, R98 ;  /* 0x00000062006b7202 */ /* 0x000fe40000000f00 */
[----:B------:R-:W-:-:S07]  /*8450*/  MOV R100, R105 ;  /* 0x0000006900647202 */ /* 0x000fce0000000f00 */
[----:B------:R-:W-:Y:S05]  /*8460*/  WARPSYNC.COLLECTIVE R104, `(.L_x_8792) ;  /* 0x0000000068087348 */ /* 0x000fea0003c00000 */
[----:B------:R0:W1:Y:S02]  /*8470*/  SHFL.BFLY P0, R105, R107, R106, R173 ;  /* 0x0c00006a6b697389 */ /* 0x00006400000000ad */
[----:B01----:R-:W-:Y:S05]  /*8480*/  ENDCOLLECTIVE ;  /* 0x000000000000791b */ /* 0x003fea0003800000 */
.L_x_8792:
[----:B------:R-:W-:Y:S01]  /*8490*/  FADD.FTZ R100, R99, R100 ;  /* 0x0000006463647221 */ /* 0x000fe20000010000 */
[----:B------:R-:W-:-:S04]  /*84a0*/  HFMA2 R106, -RZ, RZ, 0, 4.76837158203125e-07 ;  /* 0x00000008ff6a7431 */ /* 0x000fc800000001ff */
[----:B------:R-:W-:Y:S02]  /*84b0*/  MOV R107, R100 ;  /* 0x00000064006b7202 */ /* 0x000fe40000000f00 */
[----:B------:R-:W-:-:S07]  /*84c0*/  MOV R101, R105 ;  /* 0x0000006900657202 */ /* 0x000fce0000000f00 */
[----:B------:R-:W-:Y:S05]  /*84d0*/  WARPSYNC.COLLECTIVE R104, `(.L_x_8793) ;  /* 0x0000000068087348 */ /* 0x000fea0003c00000 */
[----:B------:R0:W1:Y:S02]  /*84e0*/  SHFL.BFLY P0, R105, R107, R106, R173 ;  /* 0x0c00006a6b697389 */ /* 0x00006400000000ad */
[----:B01----:R-:W-:Y:S05]  /*84f0*/  ENDCOLLECTIVE ;  /* 0x000000000000791b */ /* 0x003fea0003800000 */
.L_x_8793:
[----:B------:R-:W-:-:S05]  /*8500*/  FADD.FTZ R101, R98, R101 ;  /* 0x0000006562657221 */ /* 0x000fca0000010000 */
[----:B------:R-:W-:Y:S02]  /*8510*/  MOV R107, R101 ;  /* 0x00000065006b7202 */ /* 0x000fe40000000f00 */
[----:B------:R-:W-:-:S07]  /*8520*/  MOV R103, R105 ;  /* 0x0000006900677202 */ /* 0x000fce0000000f00 */
[----:B------:R-:W-:Y:S05]  /*8530*/  WARPSYNC.COLLECTIVE R104, `(.L_x_8794) ;  /* 0x0000000068087348 */ /* 0x000fea0003c00000 */
[----:B------:R0:W1:Y:S02]  /*8540*/  SHFL.BFLY P0, R105, R107, R106, R173 ;  /* 0x0c00006a6b697389 */ /* 0x00006400000000ad */
[----:B01----:R-:W-:Y:S05]  /*8550*/  ENDCOLLECTIVE ;  /* 0x000000000000791b */ /* 0x003fea0003800000 */
.L_x_8794:
[----:B------:R-:W-:Y:S01]  /*8560*/  FADD.FTZ R103, R100, R103 ;  /* 0x0000006764677221 */ /* 0x000fe20000010000 */
[----:B------:R-:W-:-:S04]  /*8570*/  HFMA2 R106, -RZ, RZ, 0, 9.5367431640625e-07 ;  /* 0x00000010ff6a7431 */ /* 0x000fc800000001ff */
[----:B------:R-:W-:Y:S02]  /*8580*/  MOV R107, R103 ;  /* 0x00000067006b7202 */ /* 0x000fe40000000f00 */
[----:B------:R-:W-:-:S07]  /*8590*/  MOV R102, R105 ;  /* 0x0000006900667202 */ /* 0x000fce0000000f00 */
[----:B------:R-:W-:Y:S05]  /*85a0*/  WARPSYNC.COLLECTIVE R104, `(.L_x_8795) ;  /* 0x0000000068087348 */ /* 0x000fea0003c00000 */
[----:B------:R0:W1:Y:S02]  /*85b0*/  SHFL.BFLY P0, R105, R107, R106, R173 ;  /* 0x0c00006a6b697389 */ /* 0x00006400000000ad */
[----:B01----:R-:W-:Y:S05]  /*85c0*/  ENDCOLLECTIVE ;  /* 0x000000000000791b */ /* 0x003fea0003800000 */
.L_x_8795:
[----:B------:R-:W-:-:S05]  /*85d0*/  FADD.FTZ R102, R101, R102 ;  /* 0x0000006665667221 */ /* 0x000fca0000010000 */
[----:B------:R-:W-:Y:S02]  /*85e0*/  MOV R107, R102 ;  /* 0x00000066006b7202 */ /* 0x000fe40000000f00 */
[----:B------:R-:W-:-:S07]  /*85f0*/  MOV R96, R105 ;  /* 0x0000006900607202 */ /* 0x000fce0000000f00 */
[----:B------:R-:W-:Y:S05]  /*8600*/  WARPSYNC.COLLECTIVE R104, `(.L_x_8796) ;  /* 0x0000000068087348 */ /* 0x000fea0003c00000 */
[----:B------:R0:W1:Y:S02]  /*8610*/  SHFL.BFLY P0, R105, R107, R106, R173 ;  /* 0x0c00006a6b697389 */ /* 0x00006400000000ad */
[----:B01----:R-:W-:Y:S05]  /*8620*/  ENDCOLLECTIVE ;  /* 0x000000000000791b */ /* 0x003fea0003800000 */
.L_x_8796:
[----:B------:R-:W-:Y:S01]  /*8630*/  MOV R97, R105 ;  /* 0x0000006900617202 */ /* 0x000fe20000000f00 */
[----:B------:R-:W-:Y:S06]  /*8640*/  BRA `(.L_x_8797) ;  /* 0xffffff9800147947 */ /* 0x000fec000383ffff */
.L_x_8798:
        /* <DEDUP_REMOVED lines=11> */
.L_x_14542:


//--------------------- .text._ZN10layer_norm22ln_bwd_finalize_kernelINS_22Kernel_traits_finalizeILj768E6__halfS2_fS2_fjLb0ELj1024ELj4ENS_18Kernel_traits_baseILj768ES2_S2_fS2_fjLj1024EEEEELb0ELb1EEEvNS_9BwdParamsE --------------------------
	.section	.text._ZN10layer_norm22ln_bwd_finalize_kernelINS_22Kernel_traits_finalizeILj768E6__halfS2_fS2_fjLb0ELj1024ELj4ENS_18Kernel_traits_baseILj768ES2_S2_fS2_fjLj1024EEEEELb0ELb1EEEvNS_9BwdParamsE,"ax",@progbits
	.align	128
        .global         _ZN10layer_norm22ln_bwd_finalize_kernelINS_22Kernel_traits_finalizeILj768E6__halfS2_fS2_fjLb0ELj1024ELj4ENS_18Kernel_traits_baseILj768ES2_S2_fS2_fjLj1024EEEEELb0ELb1EEEvNS_9BwdParamsE
        .type           _ZN10layer_norm22ln_bwd_finalize_kernelINS_22Kernel_traits_finalizeILj768E6__halfS2_fS2_fjLb0ELj1024ELj4ENS_18Kernel_traits_baseILj768ES2_S2_fS2_fjLj1024EEEEELb0ELb1EEEvNS_9BwdParamsE,@function
        .size           _ZN10layer_norm22ln_bwd_finalize_kernelINS_22Kernel_traits_finalizeILj768E6__halfS2_fS2_fjLb0ELj1024ELj4ENS_18Kernel_traits_baseILj768ES2_S2_fS2_fjLj1024EEEEELb0ELb1EEEvNS_9BwdParamsE,(.L_x_14543 - _ZN10layer_norm22ln_bwd_finalize_kernelINS_22Kernel_traits_finalizeILj768E6__halfS2_fS2_fjLb0ELj1024ELj4ENS_18Kernel_traits_baseILj768ES2_S2_fS2_fjLj1024EEEEELb0ELb1EEEvNS_9BwdParamsE)
        .other          _ZN10layer_norm22ln_bwd_finalize_kernelINS_22Kernel_traits_finalizeILj768E6__halfS2_fS2_fjLb0ELj1024ELj4ENS_18Kernel_traits_baseILj768ES2_S2_fS2_fjLj1024EEEEELb0ELb1EEEvNS_9BwdParamsE,@"STO_CUDA_ENTRY STV_DEFAULT"
_ZN10layer_norm22ln_bwd_finalize_kernelINS_22Kernel_traits_finalizeILj768E6__halfS2_fS2_fjLb0ELj1024ELj4ENS_18Kernel_traits_baseILj768ES2_S2_fS2_fjLj1024EEEEELb0ELb1EEEvNS_9BwdParamsE:
.text._ZN10layer_norm22ln_bwd_finalize_kernelINS_22Kernel_traits_finalizeILj768E6__halfS2_fS2_fjLb0ELj1024ELj4ENS_18Kernel_traits_baseILj768ES2_S2_fS2_fjLj1024EEEEELb0ELb1EEEvNS_9BwdParamsE:
        /* <DEDUP_REMOVED lines=77> */
.L_x_8803:
        /* <DEDUP_REMOVED lines=118> */
.L_x_8802:
[----:B------:R-:W-:Y:S05]  /*0c30*/  BSYNC.RECONVERGENT B1 ;  /* 0x0000000000017941 */ /* 0x000fea0003800200 */
.L_x_8801:
        /* <DEDUP_REMOVED lines=69> */
.L_x_8805:
[----:B------:R-:W-:Y:S05]  /*1090*/  BSYNC.RECONVERGENT B1 ;  /* 0x0000000000017941 */ /* 0x000fea0003800200 */
.L_x_8804:
        /* <DEDUP_REMOVED lines=38> */
.L_x_8807:
[----:B------:R-:W-:Y:S05]  /*1300*/  BSYNC.RECONVERGENT B1 ;  /* 0x0000000000017941 */ /* 0x000fea0003800200 */
.L_x_8806:
[----:B------:R-:W-:Y:S05]  /*1310*/  @!P1 BRA `(.L_x_8800) ;  /* 0x0000000000409947 */ /* 0x000fea0003800000 */
[----:B------:R-:W0:Y:S01]  /*1320*/  LDC R12, c[0x0][0x388] ;  /* 0x0000e200ff0c7b82 */ /* 0x000e220000000800 */
[----:B------:R-:W-:-:S07]  /*1330*/  IADD3 R0, PT, PT, -R0, RZ, RZ ;  /* 0x000000ff00007210 */ /* 0x000fce0007ffe1ff */
[----:B------:R-:W1:Y:S08]  /*1340*/  LDC.64 R8, c[0x0][0x440] ;  /* 0x00011000ff087b82 */ /* 0x000e700000000a00 */
[----:B------:R-:W2:Y:S01]  /*1350*/  LDC.64 R10, c[0x0][0x448] ;  /* 0x00011200ff0a7b82 */ /* 0x000ea20000000a00 */
[----:B0-----:R-:W-:-:S05]  /*1360*/  IMAD R2, R2, R12, R5 ;  /* 0x0000000c02027224 */ /* 0x001fca00078e0205 */
[----:B------:R-:W-:-:S07]  /*1370*/  IADD3 R13, PT, PT, R57, R2, RZ ;  /* 0x00000002390d7210 */ /* 0x000fce0007ffe0ff */
.L_x_8808:
        /* <DEDUP_REMOVED lines=10> */
.L_x_8800:
[----:B------:R-:W-:Y:S05]  /*1420*/  BSYNC.RECONVERGENT B0 ;  /* 0x0000000000007941 */ /* 0x000fea0003800200 */
.L_x_8799:
        /* <DEDUP_REMOVED lines=59> */
.L_x_8809:
        /* <DEDUP_REMOVED lines=10> */
.L_x_14543:


//--------------------- .text._ZN10layer_norm13ln_bwd_kernelINS_13Kernel_traitsI6__halfS2_fS2_fjLj768ELj1ELj4ELj1ELj16ENS_18Kernel_traits_baseILj768ES2_S2_fS2_fjLj128EEEEELb1ELb0ELb1ELb1EEEvNS_9BwdParamsE --------------------------
	.section	.text._ZN10layer_norm13ln_bwd_kernelINS_13Kernel_traitsI6__halfS2_fS2_fjLj768ELj1ELj4ELj1ELj16ENS_18Kernel_traits_baseILj768ES2_S2_fS2_fjLj128EEEEELb1ELb0ELb1ELb1EEEvNS_9BwdParamsE,"ax",@progbits
	.align	128
        .global         _ZN10layer_norm13ln_bwd_kernelINS_13Kernel_traitsI6__halfS2_fS2_fjLj768ELj1ELj4ELj1ELj16ENS_18Kernel_traits_baseILj768ES2_S2_fS2_fjLj128EEEEELb1ELb0ELb1ELb1EEEvNS_9BwdParamsE
        .type           _ZN10layer_norm13ln_bwd_kernelINS_13Kernel_traitsI6__halfS2_fS2_fjLj768ELj1ELj4ELj1ELj16ENS_18Kernel_traits_baseILj768ES2_S2_fS2_fjLj128EEEEELb1ELb0ELb1ELb1EEEvNS_9BwdParamsE,@function
        .size           _ZN10layer_norm13ln_bwd_kernelINS_13Kernel_traitsI6__halfS2_fS2_fjLj768ELj1ELj4ELj1ELj16ENS_18Kernel_traits_baseILj768ES2_S2_fS2_fjLj128EEEEELb1ELb0ELb1ELb1EEEvNS_9BwdParamsE,(.L_x_14544 - _ZN10layer_norm13ln_bwd_kernelINS_13Kernel_traitsI6__halfS2_fS2_fjLj768ELj1ELj4ELj1ELj16ENS_18Kernel_traits_baseILj768ES2_S2_fS2_fjLj128EEEEELb1ELb0ELb1ELb1EEEvNS_9BwdParamsE)
        .other          _ZN10layer_norm13ln_bwd_kernelINS_13Kernel_traitsI6__halfS2_fS2_fjLj768ELj1ELj4ELj1ELj16ENS_18Kernel_traits_baseILj768ES2_S2_fS2_fjLj128EEEEELb1ELb0ELb1ELb1EEEvNS_9BwdParamsE,@"STO_CUDA_ENTRY STV_DEFAULT"
_ZN10layer_norm13ln_bwd_kernelINS_13Kernel_traitsI6__halfS2_fS2_fjLj768ELj1ELj4ELj1ELj16ENS_18Kernel_traits_baseILj768ES2_S2_fS2_fjLj128EEEEELb1ELb0ELb1ELb1EEEvNS_9BwdParamsE:
.text._ZN10layer_norm13ln_bwd_kernelINS_13Kernel_traitsI6__halfS2_fS2_fjLj768ELj1ELj4ELj1ELj16ENS_18Kernel_traits_baseILj768ES2_S2_fS2_fjLj128EEEEELb1ELb0ELb1ELb1EEEvNS_9BwdParamsE:
        /* <DEDUP_REMOVED lines=48> */
.L_x_8915:
[----:B------:R-:W1:Y:S08]  /*0300*/  LDC.64 R98, c[0x0][0x3f8] ;  /* 0x0000fe00ff627b82 */ /* 0x000e700000000a00 */
[----:B0-----:R-:W0:Y:S08]  /*0310*/  LDC.64 R156, c[0x0][0x3f0] ;  /* 0x0000fc00ff9c7b82 */ /* 0x001e300000000a00 */
[----:B------:R-:W2:Y:S01]  /*0320*/  LDC.64 R96, c[0x0][0x3c8] ;  /* 0x0000f200ff607b82 */ /* 0x000ea20000000a00 */
[----:B-1----:R-:W-:-:S07]  /*0330*/  IMAD.WIDE R98, R0, 0x4, R98 ;  /* 0x0000000400627825 */ /* 0x002fce00078e0262 */
[----:B------:R-:W1:Y:S01]  /*0340*/  LDC.64 R100, c[0x0][0x3c0] ;  /* 0x0000f000ff647b82 */ /* 0x000e620000000a00 */
[----:B------:R-:W3:Y:S01]  /*0350*/  LDG.E R102, desc[UR6][R98.64] ;  /* 0x0000000662667981 */ /* 0x000ee2000c1e1900 */
[----:B0-----:R-:W-:-:S06]  /*0360*/  IMAD.WIDE R156, R0, 0x4, R156 ;  /* 0x00000004009c7825 */ /* 0x001fcc00078e029c */
[----:B-----5:R0:W5:Y:S01]  /*0370*/  LDG.E R156, desc[UR6][R156.64] ;  /* 0x000000069c9c7981 */ /* 0x020162000c1e1900 */
[----:B--2---:R-:W-:-:S05]  /*0380*/  IMAD.WIDE R96, R0, 0x4, R96 ;  /* 0x0000000400607825 */ /* 0x004fca00078e0260 */
[----:B------:R0:W5:Y:S01]  /*0390*/  LDG.E R2, desc[UR6][R96.64] ;  /* 0x0000000660027981 */ /* 0x000162000c1e1900 */
[----:B------:R-:W-:Y:S01]  /*03a0*/  BSSY.RECONVERGENT B1, `(.L_x_8812) ;  /* 0x0000155000017945 */ /* 0x000fe20003800200 */
[----:B---3--:R-:W-:-:S13]  /*03b0*/  ISETP.GE.AND P2, PT, R102, 0x1, PT ;  /* 0x000000016600780c */ /* 0x008fda0003f46270 */
        /* <DEDUP_REMOVED lines=15> */
[----:B------:R0:W3:Y:S02]  /*04b0*/  LDG.E R150, desc[UR6][R96.64] ;  /* 0x0000000660967981 */ /* 0x0000e4000c1e1900 */
[----:B-1----:R-:W-:Y:S01]  /*04c0*/  IMAD.WIDE.U32 R98, R151, 0x20, R110 ;  /* 0x0000002097627825 */ /* 0x002fe200078e006e */
[----:B------:R-:W-:-:S03]  /*04d0*/  IADD3 R125, PT, PT, R3, 0x20, RZ ;  /* 0x00000020037d7810 */ /* 0x000fc60007ffe0ff */
[C-C-:B--2---:R-:W-:Y:S01]  /*04e0*/  IMAD.WIDE.U32 R112, R3.reuse, 0x10, R108.reuse ;  /* 0x0000001003707825 */ /* 0x144fe200078e006c */
[----:B------:R-:W-:Y:S01]  /*04f0*/  IADD3 R3, PT, PT, R3, 0x40, RZ ;  /* 0x0000004003037810 */ /* 0x000fe20007ffe0ff */
[----:B------:R-:W2:Y:S01]  /*0500*/  LDG.E.128 R104, desc[UR6][R98.64] ;  /* 0x0000000662687981 */ /* 0x000ea2000c1e1d00 */
[C---:B------:R-:W-:Y:S02]  /*0510*/  IADD3 R103, PT, PT, R151.reuse, 0x20, RZ ;  /* 0x0000002097677810 */ /* 0x040fe40007ffe0ff */
[----:B------:R-:W-:Y:S01]  /*0520*/  IADD3 R157, PT, PT, R151, 0x40, RZ ;  /* 0x00000040979d7810 */ /* 0x000fe20007ffe0ff */
[----:B------:R-:W4:Y:S01]  /*0530*/  LDG.E.128 R112, desc[UR6][R112.64] ;  /* 0x0000000670707981 */ /* 0x000f22000c1e1d00 */
[----:B------:R-:W-:-:S03]  /*0540*/  IMAD.WIDE.U32 R124, R125, 0x10, R108 ;  /* 0x000000107d7c7825 */ /* 0x000fc600078e006c */
[----:B------:R-:W4:Y:S01]  /*0550*/  LDG.E.128 R116, desc[UR6][R98.64+0x10] ;  /* 0x0000100662747981 */ /* 0x000f22000c1e1d00 */
[----:B------:R-:W-:-:S03]  /*0560*/  IMAD.WIDE.U32 R108, R3, 0x10, R108 ;  /* 0x00000010036c7825 */ /* 0x000fc600078e006c */
[----:B------:R-:W4:Y:S01]  /*0570*/  LDG.E.128 R124, desc[UR6][R124.64] ;  /* 0x000000067c7c7981 */ /* 0x000f22000c1e1d00 */
[----:B------:R-:W-:-:S04]  /*0580*/  IMAD.WIDE.U32 R100, R103, 0x20, R110 ;  /* 0x0000002067647825 */ /* 0x000fc800078e006e */
[----:B0-----:R-:W-:Y:S01]  /*0590*/  IMAD.WIDE.U32 R96, R157, 0x20, R110 ;  /* 0x000000209d607825 */ /* 0x001fe200078e006e */
        /* <DEDUP_REMOVED lines=34> */
[----:B------:R-:W5:Y:S04]  /*07c0*/  @P0 LDG.E.128 R12, desc[UR6][R146.64+0x10] ;  /* 0x00001006920c0981 */ /* 0x000f68000c1e1d00 */
[----:B------:R-:W5:Y:S04]  /*07d0*/  @P0 LDG.E.128 R8, desc[UR6][R148.64] ;  /* 0x0000000694080981 */ /* 0x000f68000c1e1d00 */
[----:B------:R1:W5:Y:S01]  /*07e0*/  @P0 LDG.E.128 R4, desc[UR6][R148.64+0x10] ;  /* 0x0000100694040981 */ /* 0x000362000c1e1d00 */
[----:B------:R-:W-:-:S04]  /*07f0*/  ISETP.NE.AND P0, PT, RZ, UR9, PT ;  /* 0x00000009ff007c0c */ /* 0x000fc8000bf05270 */
[----:B---3--:R-:W-:-:S05]  /*0800*/  FSEL R157, R150, RZ, !P0 ;  /* 0x000000ff969d7208 */ /* 0x008fca0004000000 */
[C---:B--2---:R-:W-:Y:S01]  /*0810*/  FADD.FTZ R161, -R157.reuse, R106 ;  /* 0x0000006a9da17221 */ /* 0x044fe20000010100 */
[C---:B------:R-:W-:Y:S01]  /*0820*/  FADD.FTZ R3, -R157.reuse, R104 ;  /* 0x000000689d037221 */ /* 0x040fe20000010100 */
[----:B------:R-:W-:Y:S02]  /*0830*/  HADD2.F32 R106, -RZ, R28.H0_H0 ;  /* 0x2000001cff6a7230 */ /* 0x000fe40000004100 */
[--C-:B----4-:R-:W-:Y:S02]  /*0840*/  HADD2.F32 R103, -RZ, R112.reuse.H0_H0 ;  /* 0x20000070ff677230 */ /* 0x110fe40000004100 */
[----:B------:R-:W-:Y:S01]  /*0850*/  FADD.FTZ R165, -R157, R107 ;  /* 0x0000006b9da57221 */ /* 0x000fe20000010100 */
[----:B------:R-:W-:Y:S02]  /*0860*/  HADD2.F32 R112, -RZ, R112.H1_H1 ;  /* 0x30000070ff707230 */ /* 0x000fe40000004100 */
[----:B------:R-:W-:Y:S01]  /*0870*/  FMUL.FTZ R3, R2, R3 ;  /* 0x0000000302037220 */ /* 0x000fe20000410000 */
[----:B------:R-:W-:-:S02]  /*0880*/  HADD2.F32 R107, -RZ, R28.H1_H1 ;  /* 0x3000001cff6b7230 */ /* 0x000fc40000004100 */
[C---:B------:R-:W-:Y:S01]  /*0890*/  FADD.FTZ R105, -R157.reuse, R105 ;  /* 0x000000699d697221 */ /* 0x040fe20000010100 */
[----:B------:R-:W-:Y:S01]  /*08a0*/  FMUL.FTZ R106, R106, R103 ;  /* 0x000000676a6a7220 */ /* 0x000fe20000410000 */
[--C-:B------:R-:W-:Y:S02]  /*08b0*/  HADD2.F32 R163, -RZ, R113.reuse.H0_H0 ;  /* 0x20000071ffa37230 */ /* 0x100fe40000004100 */
[C---:B------:R-:W-:Y:S01]  /*08c0*/  FADD.FTZ R117, -R157.reuse, R117 ;  /* 0x000000759d757221 */ /* 0x040fe20000010100 */
[----:B0-----:R-:W-:Y:S02]  /*08d0*/  HADD2.F32 R144, -RZ, R113.H1_H1 ;  /* 0x30000071ff907230 */ /* 0x001fe40000004100 */
[C---:B------:R-:W-:Y:S01]  /*08e0*/  FADD.FTZ R113, -R157.reuse, R116 ;  /* 0x000000749d717221 */ /* 0x040fe20000010100 */
[--C-:B------:R-:W-:Y:S02]  /*08f0*/  HADD2.F32 R169, -RZ, R115.reuse.H0_H0 ;  /* 0x20000073ffa97230 */ /* 0x100fe40000004100 */
[----:B------:R-:W-:Y:S01]  /*0900*/  FADD.FTZ R119, -R157, R119 ;  /* 0x000000779d777221 */ /* 0x000fe20000010100 */
[----:B-1----:R-:W-:-:S02]  /*0910*/  HADD2.F32 R148, -RZ, R115.H1_H1 ;  /* 0x30000073ff947230 */ /* 0x002fc40000004100 */
        /* <DEDUP_REMOVED lines=19> */
[----:B------:R-:W-:Y:S01]  /*0a50*/  FADD.FTZ R157, -R157, R131 ;  /* 0x000000839d9d7221 */ /* 0x000fe20000010100 */
[----:B------:R-:W-:Y:S02]  /*0a60*/  HADD2.F32 R152, -RZ, R110.H1_H1 ;  /* 0x3000006eff987230 */ /* 0x000fe40000004100 */
[----:B------:R-:W-:Y:S01]  /*0a70*/  FFMA.FTZ R36, R3, R103, R36 ;  /* 0x0000006703247223 */ /* 0x000fe20000010024 */
[----:B------:R-:W-:Y:S01]  /*0a80*/  FADD.FTZ R68, R68, R103 ;  /* 0x0000006744447221 */ /* 0x000fe20000010000 */
[----:B------:R-:W-:Y:S02]  /*0a90*/  HADD2.F32 R110, -RZ, R29.H0_H0 ;  /* 0x2000001dff6e7230 */ /* 0x000fe40000004100 */
[----:B------:R-:W-:Y:S01]  /*0aa0*/  FMUL.FTZ R104, R2, R105 ;  /* 0x0000006902687220 */ /* 0x000fe20000410000 */
[----:B------:R-:W-:Y:S01]  /*0ab0*/  FMUL.FTZ R103, R107, R112 ;  /* 0x000000706b677220 */ /* 0x000fe20000410000 */
[----:B------:R-:W-:Y:S01]  /*0ac0*/  FFMA.FTZ R131, R3, R106, RZ ;  /* 0x0000006a03837223 */ /* 0x000fe200000100ff */
[----:B------:R-:W-:Y:S01]  /*0ad0*/  FADD.FTZ R134, RZ, R106 ;  /* 0x0000006aff867221 */ /* 0x000fe20000010000 */
[----:B------:R-:W-:-:S02]  /*0ae0*/  HADD2.F32 R133, -RZ, R35.H1_H1 ;  /* 0x30000023ff857230 */ /* 0x000fc40000004100 */
[----:B------:R-:W-:Y:S01]  /*0af0*/  FMUL.FTZ R105, R2, R161 ;  /* 0x000000a102697220 */ /* 0x000fe20000410000 */
[----:B------:R-:W-:Y:S02]  /*0b00*/  HADD2.F32 R107, -RZ, R29.H1_H1 ;  /* 0x3000001dff6b7230 */ /* 0x000fe40000004100 */
[----:B------:R-:W-:Y:S01]  /*0b10*/  FMUL.FTZ R110, R110, R163 ;  /* 0x000000a36e6e7220 */ /* 0x000fe20000410000 */
[C---:B------:R-:W-:Y:S01]  /*0b20*/  FFMA.FTZ R140, R104.reuse, R103, R131 ;  /* 0x00000067688c7223 */ /* 0x040fe20000010083 */
[----:B------:R-:W-:Y:S01]  /*0b30*/  FADD.FTZ R135, R103, R134 ;  /* 0x0000008667877221 */ /* 0x000fe20000010000 */
[----:B------:R-:W-:Y:S01]  /*0b40*/  FFMA.FTZ R37, R104, R112, R37 ;  /* 0x0000007068257223 */ /* 0x000fe20000010025 */
[----:B------:R-:W-:Y:S01]  /*0b50*/  FADD.FTZ R69, R69, R112 ;  /* 0x0000007045457221 */ /* 0x000fe20000010000 */
[----:B------:R-:W-:Y:S02]  /*0b60*/  HADD2.F32 R167, -RZ, R114.H0_H0 ;  /* 0x20000072ffa77230 */ /* 0x000fe40000004100 */
[----:B------:R-:W-:Y:S01]  /*0b70*/  FMUL.FTZ R131, R133, R160 ;  /* 0x000000a085837220 */ /* 0x000fe20000410000 */
[----:B------:R-:W-:-:S02]  /*0b80*/  HADD2.F32 R162, -RZ, R108.H0_H0 ;  /* 0x2000006cffa27230 */ /* 0x000fc40000004100 */
[----:B------:R-:W-:Y:S01]  /*0b90*/  FMUL.FTZ R107, R107, R144 ;  /* 0x000000906b6b7220 */ /* 0x000fe20000410000 */
[----:B------:R-:W-:Y:S02]  /*0ba0*/  HADD2.F32 R164, -RZ, R108.H1_H1 ;  /* 0x3000006cffa47230 */ /* 0x000fe40000004100 */
[----:B------:R-:W-:Y:S01]  /*0bb0*/  FMUL.FTZ R108, R2, R165 ;  /* 0x000000a5026c7220 */ /* 0x000fe20000410000 */
[----:B------:R-:W-:Y:S02]  /*0bc0*/  HADD2.F32 R112, -RZ, R30.H0_H0 ;  /* 0x2000001eff707230 */ /* 0x000fe40000004100 */
[----:B------:R-:W-:Y:S01]  /*0bd0*/  FFMA.FTZ R133, R105, R110, R140 ;  /* 0x0000006e69857223 */ /* 0x000fe2000001008c */
[----:B------:R-:W-:Y:S01]  /*0be0*/  FADD.FTZ R142, R110, R135 ;  /* 0x000000876e8e7221 */ /* 0x000fe20000010000 */
[--C-:B------:R-:W-:Y:S02]  /*0bf0*/  HADD2.F32 R159, -RZ, R111.reuse.H0_H0 ;  /* 0x2000006fff9f7230 */ /* 0x100fe40000004100 */
[----:B------:R-:W-:-:S02]  /*0c00*/  HADD2.F32 R158, -RZ, R111.H1_H1 ;  /* 0x3000006fff9e7230 */ /* 0x000fc40000004100 */
[----:B------:R-:W-:Y:S01]  /*0c10*/  FMUL.FTZ R112, R112, R167 ;  /* 0x000000a770707220 */ /* 0x000fe20000410000 */
[----:B------:R-:W-:Y:S02]  /*0c20*/  HADD2.F32 R146, -RZ, R114.H1_H1 ;  /* 0x30000072ff927230 */ /* 0x000fe40000004100 */
[----:B------:R-:W-:Y:S01]  /*0c30*/  FFMA.FTZ R140, R108, R107, R133 ;  /* 0x0000006b6c8c7223 */ /* 0x000fe20000010085 */
[--C-:B------:R-:W-:Y:S02]  /*0c40*/  HADD2.F32 R166, -RZ, R109.reuse.H0_H0 ;  /* 0x2000006dffa67230 */ /* 0x100fe40000004100 */
[----:B------:R-:W-:Y:S02]  /*0c50*/  HADD2.F32 R168, -RZ, R109.H1_H1 ;  /* 0x3000006dffa87230 */ /* 0x000fe40000004100 */
[----:B------:R-:W-:Y:S01]  /*0c60*/  FMUL.FTZ R109, R2, R113 ;  /* 0x00000071026d7220 */ /* 0x000fe20000410000 */
[----:B------:R-:W-:Y:S02]  /*0c70*/  HADD2.F32 R111, -RZ, R30.H1_H1 ;  /* 0x3000001eff6f7230 */ /* 0x000fe40000004100 */
[----:B------:R-:W-:Y:S01]  /*0c80*/  FADD.FTZ R133, R107, R142 ;  /* 0x0000008e6b857221 */ /* 0x000fe20000010000 */
[----:B------:R-:W-:-:S02]  /*0c90*/  HADD2.F32 R116, -RZ, R31.H0_H0 ;  /* 0x2000001fff747230 */ /* 0x000fc40000004100 */
[----:B------:R-:W-:Y:S01]  /*0ca0*/  FFMA.FTZ R39, R108, R144, R39 ;  /* 0x000000906c277223 */ /* 0x000fe20000010027 */
[----:B------:R-:W-:Y:S01]  /*0cb0*/  FADD.FTZ R71, R71, R144 ;  /* 0x0000009047477221 */ /* 0x000fe20000010000 */
[C---:B------:R-:W-:Y:S01]  /*0cc0*/  FMUL.FTZ R114, R2.reuse, R117 ;  /* 0x0000007502727220 */ /* 0x040fe20000410000 */
[----:B------:R-:W-:Y:S01]  /*0cd0*/  FMUL.FTZ R111, R111, R146 ;  /* 0x000000926f6f7220 */ /* 0x000fe20000410000 */
[----:B------:R-:W-:Y:S01]  /*0ce0*/  FFMA.FTZ R135, R109, R112, R140 ;  /* 0x000000706d877223 */ /* 0x000fe2000001008c */
[----:B------:R-:W-:Y:S01]  /*0cf0*/  FMUL.FTZ R128, R2, R141 ;  /* 0x0000008d02807220 */ /* 0x000fe20000410000 */
[----:B------:R-:W-:Y:S01]  /*0d00*/  FADD.FTZ R144, R112, R133 ;  /* 0x0000008570907221 */ /* 0x000fe20000010000 */
[----:B------:R-:W-:Y:S01]  /*0d10*/  FMUL.FTZ R113, R2, R115 ;  /* 0x0000007302717220 */ /* 0x000fe20000410000 */
[----:B------:R-:W-:Y:S02]  /*0d20*/  HADD2.F32 R141, -RZ, R136.H0_H0 ;  /* 0x20000088ff8d7230 */ /* 0x000fe40000004100 */
[----:B------:R-:W-:Y:S01]  /*0d30*/  FMUL.FTZ R116, R116, R169 ;  /* 0x000000a974747220 */ /* 0x000fe20000410000 */
[----:B------:R-:W-:-:S02]  /*0d40*/  HADD2.F32 R115, -RZ, R31.H1_H1 ;  /* 0x3000001fff737230 */ /* 0x000fc40000004100 */
[----:B------:R-:W-:Y:S01]  /*0d50*/  FFMA.FTZ R142, R114, R111, R135 ;  /* 0x0000006f728e7223 */ /* 0x000fe20000010087 */
[----:B------:R-:W-:Y:S01]  /*0d60*/  FADD.FTZ R135, R111, R144 ;  /* 0x000000906f877221 */ /* 0x000fe20000010000 */
[----:B------:R-:W-:Y:S01]  /*0d70*/  FMUL.FTZ R134, R2, R143 ;  /* 0x0000008f02867220 */ /* 0x000fe20000410000 */
[----:B------:R-:W-:Y:S02]  /*0d80*/  HADD2.F32 R121, -RZ, R124.H0_H0 ;  /* 0x2000007cff797230 */ /* 0x000fe40000004100 */
[----:B------:R-:W-:Y:S01]  /*0d90*/  FMUL.FTZ R140, R141, R162 ;  /* 0x000000a28d8c7220 */ /* 0x000fe20000410000 */
[----:B------:R-:W-:Y:S02]  /*0da0*/  HADD2.F32 R122, -RZ, R32.H0_H0 ;  /* 0x20000020ff7a7230 */ /* 0x000fe40000004100 */
[----:B------:R-:W-:Y:S01]  /*0db0*/  FADD.FTZ R65, R65, R146 ;  /* 0x0000009241417221 */ /* 0x000fe20000010000 */
[----:B------:R-:W-:Y:S02]  /*0dc0*/  HADD2.F32 R143, -RZ, R136.H1_H1 ;  /* 0x30000088ff8f7230 */ /* 0x000fe40000004100 */
[----:B------:R-:W-:Y:S01]  /*0dd0*/  FFMA.FTZ R41, R114, R146, R41 ;  /* 0x0000009272297223 */ /* 0x000fe20000010029 */
[----:B------:R-:W-:Y:S01]  /*0de0*/  FMUL.FTZ R118, R2, R119 ;  /* 0x0000007702767220 */ /* 0x000fe20000410000 */
[----:B------:R-:W-:Y:S01]  /*0df0*/  FMUL.FTZ R115, R115, R148 ;  /* 0x0000009473737220 */ /* 0x000fe20000410000 */
[----:B------:R-:W-:Y:S01]  /*0e00*/  FFMA.FTZ R141, R113, R116, R142 ;  /* 0x00000074718d7223 */ /* 0x000fe2000001008e */
[----:B------:R-:W-:Y:S01]  /*0e10*/  FADD.FTZ R146, R116, R135 ;  /* 0x0000008774927221 */ /* 0x000fe20000010000 */
[----:B------:R-:W-:-:S02]  /*0e20*/  HADD2.F32 R124, -RZ, R124.H1_H1 ;  /* 0x3000007cff7c7230 */ /* 0x000fc40000004100 */
[----:B------:R-:W-:Y:S01]  /*0e30*/  FMUL.FTZ R117, R2, R171 ;  /* 0x000000ab02757220 */ /* 0x000fe20000410000 */
[----:B------:R-:W-:Y:S02]  /*0e40*/  HADD2.F32 R119, -RZ, R32.H1_H1 ;  /* 0x30000020ff777230 */ /* 0x000fe40000004100 */
[----:B------:R-:W-:Y:S01]  /*0e50*/  FMUL.FTZ R122, R122, R121 ;  /* 0x000000797a7a7220 */ /* 0x000fe20000410000 */
[----:B------:R-:W-:Y:S01]  /*0e60*/  FMUL.FTZ R135, R143, R164 ;  /* 0x000000a48f877220 */ /* 0x000fe20000410000 */
[----:B------:R-:W-:Y:S01]  /*0e70*/  FFMA.FTZ R144, R118, R115, R141 ;  /* 0x0000007376907223 */ /* 0x000fe2000001008d */
[----:B------:R-:W-:Y:S01]  /*0e80*/  FADD.FTZ R143, R115, R146 ;  /* 0x00000092738f7221 */ /* 0x000fe20000010000 */
[--C-:B------:R-:W-:Y:S02]  /*0e90*/  HADD2.F32 R179, -RZ, R126.reuse.H0_H0 ;  /* 0x2000007effb37230 */ /* 0x100fe40000004100 */
[----:B------:R-:W-:Y:S02]  /*0ea0*/  HADD2.F32 R154, -RZ, R126.H1_H1 ;  /* 0x3000007eff9a7230 */ /* 0x000fe40000004100 */
[----:B------:R-:W-:Y:S01]  /*0eb0*/  FMUL.FTZ R120, R2, R173 ;  /* 0x000000ad02787220 */ /* 0x000fe20000410000 */
[----:B------:R-:W-:-:S02]  /*0ec0*/  HADD2.F32 R123, -RZ, R125.H0_H0 ;  /* 0x2000007dff7b7230 */ /* 0x000fc40000004100 */
[----:B------:R-:W-:Y:S01]  /*0ed0*/  FMUL.FTZ R119, R119, R124 ;  /* 0x0000007c77777220 */ /* 0x000fe20000410000 */
[----:B------:R-:W-:Y:S02]  /*0ee0*/  HADD2.F32 R126, -RZ, R33.H0_H0 ;  /* 0x20000021ff7e7230 */ /* 0x000fe40000004100 */
[C---:B------:R-:W-:Y:S01]  /*0ef0*/  FFMA.FTZ R141, R117.reuse, R122, R144 ;  /* 0x0000007a758d7223 */ /* 0x040fe20000010090 */
[----:B------:R-:W-:Y:S01]  /*0f00*/  FADD.FTZ R144, R122, R143 ;  /* 0x0000008f7a907221 */ /* 0x000fe20000010000 */
[----:B------:R-:W-:Y:S02]  /*0f10*/  HADD2.F32 R150, -RZ, R125.H1_H1 ;  /* 0x3000007dff967230 */ /* 0x000fe40000004100 */
[----:B------:R-:W-:Y:S01]  /*0f20*/  FFMA.FTZ R44, R117, R121, R44 ;  /* 0x00000079752c7223 */ /* 0x000fe2000001002c */
[----:B------:R-:W-:Y:S01]  /*0f30*/  FADD.FTZ R60, R60, R121 ;  /* 0x000000793c3c7221 */ /* 0x000fe20000010000 */
[----:B------:R-:W-:Y:S02]  /*0f40*/  HADD2.F32 R143, -RZ, R137.H0_H0 ;  /* 0x20000089ff8f7230 */ /* 0x000fe40000004100 */
[----:B------:R-:W-:Y:S01]  /*0f50*/  FMUL.FTZ R121, R2, R175 ;  /* 0x000000af02797220 */ /* 0x000fe20000410000 */
[----:B------:R-:W-:-:S02]  /*0f60*/  HADD2.F32 R125, -RZ, R33.H1_H1 ;  /* 0x30000021ff7d7230 */ /* 0x000fc40000004100 */
[----:B------:R-:W-:Y:S01]  /*0f70*/  FMUL.FTZ R126, R126, R123 ;  /* 0x0000007b7e7e7220 */ /* 0x000fe20000410000 */
[C---:B------:R-:W-:Y:S01]  /*0f80*/  FFMA.FTZ R146, R120.reuse, R119, R141 ;  /* 0x0000007778927223 */ /* 0x040fe2000001008d */
[----:B------:R-:W-:Y:S01]  /*0f90*/  FFMA.FTZ R45, R120, R124, R45 ;  /* 0x0000007c782d7223 */ /* 0x000fe2000001002d */
[----:B------:R-:W-:Y:S01]  /*0fa0*/  FADD.FTZ R61, R61, R124 ;  /* 0x0000007c3d3d7221 */ /* 0x000fe20000010000 */
[----:B------:R-:W-:Y:S01]  /*0fb0*/  FADD.FTZ R161, R119, R144 ;  /* 0x0000009077a17221 */ /* 0x000fe20000010000 */
[----:B------:R-:W-:Y:S01]  /*0fc0*/  FMUL.FTZ R124, R2, R177 ;  /* 0x000000b1027c7220 */ /* 0x000fe20000410000 */
[----:B------:R-:W-:Y:S01]  /*0fd0*/  FFMA.FTZ R46, R121, R123, R46 ;  /* 0x0000007b792e7223 */ /* 0x000fe2000001002e */
[----:B------:R-:W-:Y:S01]  /*0fe0*/  FADD.FTZ R62, R62, R123 ;  /* 0x0000007b3e3e7221 */ /* 0x000fe20000010000 */
[--C-:B------:R-:W-:Y:S02]  /*0ff0*/  HADD2.F32 R130, -RZ, R34.reuse.H0_H0 ;  /* 0x20000022ff827230 */ /* 0x100fe40000004100 */
[----:B------:R-:W-:Y:S01]  /*1000*/  FMUL.FTZ R144, R143, R166 ;  /* 0x000000a68f907220 */ /* 0x000fe20000410000 */
[----:B------:R-:W-:Y:S01]  /*1010*/  FMUL.FTZ R123, R125, R150 ;  /* 0x000000967d7b7220 */ /* 0x000fe20000410000 */
[----:B------:R-:W-:Y:S01]  /*1020*/  FFMA.FTZ R143, R121, R126, R146 ;  /* 0x0000007e798f7223 */ /* 0x000fe20000010092 */
[----:B------:R-:W-:Y:S01]  /*1030*/  FADD.FTZ R146, R126, R161 ;  /* 0x000000a17e927221 */ /* 0x000fe20000010000 */
[----:B------:R-:W-:Y:S01]  /*1040*/  FFMA.FTZ R47, R124, R150, R47 ;  /* 0x000000967c2f7223 */ /* 0x000fe2000001002f */
[----:B------:R-:W-:Y:S01]  /*1050*/  FADD.FTZ R63, R63, R150 ;  /* 0x000000963f3f7221 */ /* 0x000fe20000010000 */
[----:B------:R-:W-:Y:S01]  /*1060*/  FADD.FTZ R67, R67, R148 ;  /* 0x0000009443437221 */ /* 0x000fe20000010000 */
[----:B------:R-:W-:Y:S01]  /*1070*/  FFMA.FTZ R43, R118, R148, R43 ;  /* 0x00000094762b7223 */ /* 0x000fe2000001002b */
[----:B------:R-:W-:-:S02]  /*1080*/  HADD2.F32 R129, -RZ, R34.H1_H1 ;  /* 0x30000022ff817230 */ /* 0x000fc40000004100 */
[----:B------:R-:W-:Y:S01]  /*1090*/  FFMA.FTZ R38, R105, R163, R38 ;  /* 0x000000a369267223 */ /* 0x000fe20000010026 */
[----:B------:R-:W-:Y:S02]  /*10a0*/  HADD2.F32 R150, -RZ, R137.H1_H1 ;  /* 0x30000089ff967230 */ /* 0x000fe40000004100 */
[----:B------:R-:W-:Y:S01]  /*10b0*/  FADD.FTZ R70, R70, R163 ;  /* 0x000000a346467221 */ /* 0x000fe20000010000 */
[----:B------:R-:W-:Y:S01]  /*10c0*/  FMUL.FTZ R125, R2, R127 ;  /* 0x0000007f027d7220 */ /* 0x000fe20000410000 */
[----:B------:R-:W-:Y:S01]  /*10d0*/  FMUL.FTZ R130, R130, R179 ;  /* 0x000000b382827220 */ /* 0x000fe20000410000 */
[----:B------:R-:W-:Y:S01]  /*10e0*/  FFMA.FTZ R148, R124, R123, R143 ;  /* 0x0000007b7c947223 */ /* 0x000fe2000001008f */
[----:B------:R-:W-:Y:S01]  /*10f0*/  FADD.FTZ R163, R123, R146 ;  /* 0x000000927ba37221 */ /* 0x000fe20000010000 */
[----:B------:R-:W-:Y:S02]  /*1100*/  HADD2.F32 R132, -RZ, R35.H0_H0 ;  /* 0x20000023ff847230 */ /* 0x000fe40000004100 */
        /* <DEDUP_REMOVED lines=10> */
[----:B------:R-:W-:-:S02]  /*11b0*/  HADD2.F32 R154, -RZ, R138.H0_H0 ;  /* 0x2000008aff9a7230 */ /* 0x000fc40000004100 */
[----:B------:R-:W-:Y:S01]  /*11c0*/  FFMA.FTZ R161, R129, R132, R148 ;  /* 0x0000008481a17223 */ /* 0x000fe20000010094 */
[----:B------:R-:W-:Y:S01]  /*11d0*/  FADD.FTZ R150, R132, R163 ;  /* 0x000000a384967221 */ /* 0x000fe20000010000 */
[----:B------:R-:W-:Y:S01]  /*11e0*/  FMUL.FTZ R145, R2, R145 ;  /* 0x0000009102917220 */ /* 0x000fe20000410000 */
[----:B------:R-:W-:Y:S01]  /*11f0*/  FMUL.FTZ R148, R154, R149 ;  /* 0x000000959a947220 */ /* 0x000fe20000410000 */
[----:B------:R-:W-:Y:S01]  /*1200*/  FMUL.FTZ R133, R2, R185 ;  /* 0x000000b902857220 */ /* 0x000fe20000410000 */
[----:B------:R-:W-:Y:S01]  /*1210*/  FFMA.FTZ R154, R134, R131, R161 ;  /* 0x00000083869a7223 */ /* 0x000fe200000100a1 */
[----:B------:R-:W-:Y:S01]  /*1220*/  FADD.FTZ R161, R131, R150 ;  /* 0x0000009683a17221 */ /* 0x000fe20000010000 */
[----:B------:R-:W-:Y:S01]  /*1230*/  FFMA.FTZ R72, R145, R149, R72 ;  /* 0x0000009591487223 */ /* 0x000fe20000010048 */
[----:B------:R-:W-:Y:S01]  /*1240*/  FADD.FTZ R48, R48, R149 ;  /* 0x0000009530307221 */ /* 0x000fe20000010000 */
[----:B------:R-:W-:Y:S01]  /*1250*/  FMUL.FTZ R142, R2, R187 ;  /* 0x000000bb028e7220 */ /* 0x000fe20000410000 */
[----:B------:R-:W-:Y:S01]  /*1260*/  FFMA.FTZ R149, R133, R140, R154 ;  /* 0x0000008c85957223 */ /* 0x000fe2000001009a */
[----:B------:R-:W-:Y:S01]  /*1270*/  FADD.FTZ R154, R140, R161 ;  /* 0x000000a18c9a7221 */ /* 0x000fe20000010000 */
[----:B------:R-:W-:Y:S01]  /*1280*/  FADD.FTZ R59, R59, R160 ;  /* 0x000000a03b3b7221 */ /* 0x000fe20000010000 */
[----:B------:R-:W-:Y:S01]  /*1290*/  FFMA.FTZ R83, R134, R160, R83 ;  /* 0x000000a086537223 */ /* 0x000fe20000010053 */
[----:B------:R-:W-:-:S02]  /*12a0*/  HADD2.F32 R165, -RZ, R138.H1_H1 ;  /* 0x3000008affa57230 */ /* 0x000fc40000004100 */
[C---:B------:R-:W-:Y:S01]  /*12b0*/  FMUL.FTZ R141, R2.reuse, R189 ;  /* 0x000000bd028d7220 */ /* 0x040fe20000410000 */
[----:B------:R-:W-:Y:S01]  /*12c0*/  FMUL.FTZ R150, R2, R147 ;  /* 0x0000009302967220 */ /* 0x000fe20000410000 */
[----:B------:R-:W-:Y:S01]  /*12d0*/  FFMA.FTZ R160, R142, R135, R149 ;  /* 0x000000878ea07223 */ /* 0x000fe20000010095 */
[----:B------:R-:W-:Y:S01]  /*12e0*/  FADD.FTZ R149, R154, R135 ;  /* 0x000000879a957221 */ /* 0x000fe20000010000 */
[----:B------:R-:W-:Y:S01]  /*12f0*/  FMUL.FTZ R146, R2, R191 ;  /* 0x000000bf02927220 */ /* 0x000fe20000410000 */
[-C--:B------:R-:W-:Y:S01]  /*1300*/  FMUL.FTZ R147, R165, R152.reuse ;  /* 0x00000098a5937220 */ /* 0x080fe20000410000 */
[----:B------:R-:W-:Y:S01]  /*1310*/  FFMA.FTZ R73, R150, R152, R73 ;  /* 0x0000009896497223 */ /* 0x000fe20000010049 */
[----:B------:R-:W-:Y:S01]  /*1320*/  FADD.FTZ R49, R49, R152 ;  /* 0x0000009831317221 */ /* 0x000fe20000010000 */
[----:B------:R-:W-:Y:S01]  /*1330*/  FFMA.FTZ R161, R141, R144, R160 ;  /* 0x000000908da17223 */ /* 0x000fe200000100a0 */
[----:B------:R-:W-:-:S03]  /*1340*/  FADD.FTZ R152, R149, R144 ;  /* 0x0000009095987221 */ /* 0x000fc60000010000 */
[----:B------:R-:W-:Y:S01]  /*1350*/  FFMA.FTZ R154, R146, R143, R161 ;  /* 0x0000008f929a7223 */ /* 0x000fe200000100a1 */
[----:B------:R-:W-:Y:S01]  /*1360*/  FADD.FTZ R161, R152, R143 ;  /* 0x0000008f98a17221 */ /* 0x000fe20000010000 */
[--C-:B------:R-:W-:Y:S02]  /*1370*/  HADD2.F32 R160, -RZ, R139.reuse.H0_H0 ;  /* 0x2000008bffa07230 */ /* 0x100fe40000004100 */
[----:B------:R-:W-:Y:S01]  /*1380*/  FFMA.FTZ R163, R145, R148, R154 ;  /* 0x0000009491a37223 */ /* 0x000fe2000001009a */
[----:B------:R-:W-:Y:S01]  /*1390*/  FADD.FTZ R152, R161, R148 ;  /* 0x00000094a1987221 */ /* 0x000fe20000010000 */
[----:B------:R-:W-:Y:S01]  /*13a0*/  FFMA.FTZ R76, R133, R162, R76 ;  /* 0x000000a2854c7223 */ /* 0x000fe2000001004c */
[----:B------:R-:W-:Y:S01]  /*13b0*/  FADD.FTZ R52, R52, R162 ;  /* 0x000000a234347221 */ /* 0x000fe20000010000 */
[----:B------:R-:W-:Y:S02]  /*13c0*/  HADD2.F32 R165, -RZ, R139.H1_H1 ;  /* 0x3000008bffa57230 */ /* 0x000fe40000004100 */
[----:B------:R-:W-:Y:S01]  /*13d0*/  FMUL.FTZ R151, R2, R151 ;  /* 0x0000009702977220 */ /* 0x000fe20000410000 */
        /* <DEDUP_REMOVED lines=28> */
.L_x_8813:
        /* <DEDUP_REMOVED lines=53> */
.L_x_8814:
[----:B------:R-:W-:Y:S05]  /*18f0*/  BSYNC.RECONVERGENT B1 ;  /* 0x0000000000017941 */ /* 0x000fea0003800200 */
.L_x_8812:
        /* <DEDUP_REMOVED lines=20> */
.L_x_8927:
[----:B------:R-:W3:Y:S01]  /*1a40*/  S2R R157, SR_TID.X ;  /* 0x00000000009d7919 */ /* 0x000ee20000002100 */
[----:B------:R-:W-:Y:S01]  /*1a50*/  @P3 IADD3 R156, PT, PT, R156, -0x1, RZ ;  /* 0xffffffff9c9c3810 */ /* 0x000fe20007ffe0ff */
[----:B------:R-:W-:Y:S01]  /*1a60*/  IMAD R160, R0, UR8, RZ ;  /* 0x0000000800a07c24 */ /* 0x000fe2000f8e02ff */
[----:B------:R-:W-:Y:S01]  /*1a70*/  ISETP.NE.U32.AND P0, PT, R153, RZ, PT ;  /* 0x000000ff9900720c */ /* 0x000fe20003f05070 */
[----:B-1----:R-:W-:Y:S01]  /*1a80*/  FADD.FTZ R161, R165, R158 ;  /* 0x0000009ea5a17221 */ /* 0x002fe20000010000 */
[----:B------:R-:W-:Y:S02]  /*1a90*/  HFMA2 R158, -RZ, RZ, 0, 0 ;  /* 0x00000000ff9e7431 */ /* 0x000fe400000001ff */
[----:B------:R-:W-:Y:S01]  /*1aa0*/  @P3 IMAD R156, R156, UR8, RZ ;  /* 0x000000089c9c3c24 */ /* 0x000fe2000f8e02ff */
[----:B------:R-:W-:Y:S01]  /*1ab0*/  ISETP.NE.AND.EX P0, PT, R155, RZ, PT, P0 ;  /* 0x000000ff9b00720c */ /* 0x000fe20003f05300 */
[----:B--2---:R-:W-:Y:S01]  /*1ac0*/  FADD.FTZ R159, R164, R159 ;  /* 0x0000009fa49f7221 */ /* 0x004fe20000010000 */
[----:B------:R-:W-:Y:S01]  /*1ad0*/  FMUL.FTZ R161, R161, UR10 ;  /* 0x0000000aa1a17c20 */ /* 0x000fe20008410000 */
[----:B------:R-:W-:Y:S01]  /*1ae0*/  ISETP.NE.AND P1, PT, RZ, UR9, PT ;  /* 0x00000009ff007c0c */ /* 0x000fe2000bf25270 */
[----:B------:R-:W-:Y:S01]  /*1af0*/  BSSY.RECONVERGENT B1, `(.L_x_8816) ;  /* 0x00001c5000017945 */ /* 0x000fe20003800200 */
[----:B------:R-:W-:-:S02]  /*1b00*/  @P3 SHF.R.S32.HI R163, RZ, 0x1f, R156 ;  /* 0x0000001fffa33819 */ /* 0x000fc4000001149c */
[----:B------:R-:W-:Y:S02]  /*1b10*/  FSEL R161, R161, RZ, !P1 ;  /* 0x000000ffa1a17208 */ /* 0x000fe40004800000 */
[----:B0-----:R-:W-:Y:S02]  /*1b20*/  @P3 LEA.HI R165, R163, R156, RZ, 0x3 ;  /* 0x0000009ca3a53211 */ /* 0x001fe400078f18ff */
[----:B------:R-:W-:-:S04]  /*1b30*/  SHF.R.S32.HI R163, RZ, 0x1f, R160 ;  /* 0x0000001fffa37819 */ /* 0x000fc800000114a0 */
[----:B------:R-:W-:Y:S01]  /*1b40*/  LEA.HI R163, R163, R160, RZ, 0x3 ;  /* 0x000000a0a3a37211 */ /* 0x000fe200078f18ff */
[----:B------:R-:W-:Y:S01]  /*1b50*/  FMUL.FTZ R160, R159, UR10 ;  /* 0x0000000a9fa07c20 */ /* 0x000fe20008410000 */
        /* <DEDUP_REMOVED lines=22> */
.L_x_8820:
[----:B------:R-:W-:Y:S05]  /*1cc0*/  BSYNC.RECONVERGENT B2 ;  /* 0x0000000000027941 */ /* 0x000fea0003800200 */
.L_x_8819:
        /* <DEDUP_REMOVED lines=13> */
.L_x_8822:
[----:B------:R-:W-:Y:S05]  /*1da0*/  BSYNC.RECONVERGENT B2 ;  /* 0x0000000000027941 */ /* 0x000fea0003800200 */
.L_x_8821:
        /* <DEDUP_REMOVED lines=13> */
.L_x_8824:
[----:B------:R-:W-:Y:S05]  /*1e80*/  BSYNC.RECONVERGENT B2 ;  /* 0x0000000000027941 */ /* 0x000fea0003800200 */
.L_x_8823:
        /* <DEDUP_REMOVED lines=13> */
.L_x_8826:
[----:B------:R-:W-:Y:S05]  /*1f60*/  BSYNC.RECONVERGENT B2 ;  /* 0x0000000000027941 */ /* 0x000fea0003800200 */
.L_x_8825:
        /* <DEDUP_REMOVED lines=13> */
.L_x_8828:
[----:B------:R-:W-:Y:S05]  /*2040*/  BSYNC.RECONVERGENT B2 ;  /* 0x0000000000027941 */ /* 0x000fea0003800200 */
.L_x_8827:
        /* <DEDUP_REMOVED lines=13> */
.L_x_8830:
[----:B------:R-:W-:Y:S05]  /*2120*/  BSYNC.RECONVERGENT B2 ;  /* 0x0000000000027941 */ /* 0x000fea0003800200 */
.L_x_8829:
        /* <DEDUP_REMOVED lines=13> */
.L_x_8832:
[----:B------:R-:W-:Y:S05]  /*2200*/  BSYNC.RECONVERGENT B2 ;  /* 0x0000000000027941 */ /* 0x000fea0003800200 */
.L_x_8831:
        /* <DEDUP_REMOVED lines=14> */
.L_x_8818:
        /* <DEDUP_REMOVED lines=46> */
.L_x_8835:
[----:B------:R-:W-:Y:S05]  /*25d0*/  BSYNC.RECONVERGENT B2 ;  /* 0x0000000000027941 */ /* 0x000fea0003800200 */
.L_x_8834:
        /* <DEDUP_REMOVED lines=13> */
.L_x_8837:
[----:B------:R-:W-:Y:S05]  /*26b0*/  BSYNC.RECONVERGENT B2 ;  /* 0x0000000000027941 */ /* 0x000fea0003800200 */
.L_x_8836:
        /* <DEDUP_REMOVED lines=13> */
.L_x_8839:
[----:B------:R-:W-:Y:S05]  /*2790*/  BSYNC.RECONVERGENT B2 ;  /* 0x0000000000027941 */ /* 0x000fea0003800200 */
.L_x_8838:
        /* <DEDUP_REMOVED lines=13> */
.L_x_8841:
[----:B------:R-:W-:Y:S05]  /*2870*/  BSYNC.RECONVERGENT B2 ;  /* 0x0000000000027941 */ /* 0x000fea0003800200 */
.L_x_8840:
        /* <DEDUP_REMOVED lines=13> */
.L_x_8843:
[----:B------:R-:W-:Y:S05]  /*2950*/  BSYNC.RECONVERGENT B2 ;  /* 0x0000000000027941 */ /* 0x000fea0003800200 */
.L_x_8842:
        /* <DEDUP_REMOVED lines=13> */
.L_x_8845:
[----:B------:R-:W-:Y:S05]  /*2a30*/  BSYNC.RECONVERGENT B2 ;  /* 0x0000000000027941 */ /* 0x000fea0003800200 */
.L_x_8844:
        /* <DEDUP_REMOVED lines=13> */
.L_x_8847:
[----:B------:R-:W-:Y:S05]  /*2b10*/  BSYNC.RECONVERGENT B2 ;  /* 0x0000000000027941 */ /* 0x000fea0003800200 */
.L_x_8846:
        /* <DEDUP_REMOVED lines=9> */
.L_x_8817:
[----:B------:R-:W-:Y:S02]  /*2bb0*/  MOV R173, UR20 ;  /* 0x0000001400ad7c02 */ /* 0x000fe40008000f00 */
[----:B------:R-:W-:Y:S02]  /*2bc0*/  MOV R172, UR21 ;  /* 0x0000001500ac7c02 */ /* 0x000fe40008000f00 */
[----:B------:R-:W-:-:S04]  /*2bd0*/  ISETP.NE.U32.AND P0, PT, R173, RZ, PT ;  /* 0x000000ffad00720c */ /* 0x000fc80003f05070 */
[----:B------:R-:W-:-:S13]  /*2be0*/  ISETP.NE.AND.EX P0, PT, R172, RZ, PT, P0 ;  /* 0x000000ffac00720c */ /* 0x000fda0003f05300 */
[----:B------:R-:W-:Y:S05]  /*2bf0*/  @P0 BRA `(.L_x_8848) ;  /* 0x0000000400680947 */ /* 0x000fea0003800000 */
[----:B------:R-:W0:Y:S01]  /*2c00*/  @P3 LDC.64 R168, c[0x0][0x408] ;  /* 0x00010200ffa83b82 */ /* 0x000e220000000a00 */
[-CC-:B------:R-:W-:Y:S01]  /*2c10*/  @P2 FFMA.FTZ R163, R3, R160.reuse, R161.reuse ;  /* 0x000000a003a32223 */ /* 0x180fe200000100a1 */
[--C-:B------:R-:W-:Y:S01]  /*2c20*/  @P2 FFMA.FTZ R164, R104, R160, R161.reuse ;  /* 0x000000a068a42223 */ /* 0x100fe200000100a1 */
[----:B-----5:R-:W-:Y:S01]  /*2c30*/  MOV R162, R24 ;  /* 0x0000001800a27202 */ /* 0x020fe20000000f00 */
[----:B------:R-:W-:Y:S01]  /*2c40*/  @P2 FFMA.FTZ R165, R105, R160, R161 ;  /* 0x000000a069a52223 */ /* 0x000fe200000100a1 */
[----:B------:R-:W-:Y:S01]  /*2c50*/  @P2 FADD.FTZ R163, R106, -R163 ;  /* 0x800000a36aa32221 */ /* 0x000fe20000010000 */
[----:B------:R-:W-:Y:S01]  /*2c60*/  @P2 FADD.FTZ R164, R103, -R164 ;  /* 0x800000a467a42221 */ /* 0x000fe20000010000 */
[----:B------:R-:W-:Y:S01]  /*2c70*/  MOV R170, R25 ;  /* 0x0000001900aa7202 */ /* 0x000fe20000000f00 */
[----:B------:R-:W1:Y:S01]  /*2c80*/  @P3 LDC.64 R166, c[0x0][0x408] ;  /* 0x00010200ffa63b82 */ /* 0x000e620000000a00 */
[C---:B------:R-:W-:Y:S01]  /*2c90*/  @P2 FFMA.FTZ R162, R2.reuse, R163, R24 ;  /* 0x000000a302a22223 */ /* 0x040fe20000010018 */
[----:B------:R-:W-:Y:S01]  /*2ca0*/  @P2 FFMA.FTZ R170, R2, R164, R25 ;  /* 0x000000a402aa2223 */ /* 0x000fe20000010019 */
[----:B------:R-:W-:Y:S01]  /*2cb0*/  @P2 FFMA.FTZ R163, R109, R160, R161 ;  /* 0x000000a06da32223 */ /* 0x000fe200000100a1 */
[----:B------:R-:W-:Y:S01]  /*2cc0*/  @P2 FADD.FTZ R165, R110, -R165 ;  /* 0x800000a56ea52221 */ /* 0x000fe20000010000 */
[----:B------:R-:W-:Y:S01]  /*2cd0*/  MOV R176, R26 ;  /* 0x0000001a00b07202 */ /* 0x000fe20000000f00 */
[----:B------:R-:W-:Y:S01]  /*2ce0*/  @P2 FFMA.FTZ R186, R114, R160, R161 ;  /* 0x000000a072ba2223 */ /* 0x000fe200000100a1 */
[----:B------:R-:W-:Y:S01]  /*2cf0*/  @P2 FADD.FTZ R175, R112, -R163 ;  /* 0x800000a370af2221 */ /* 0x000fe20000010000 */
[----:B------:R-:W-:Y:S01]  /*2d00*/  MOV R180, R20 ;  /* 0x0000001400b47202 */ /* 0x000fe20000000f00 */
[C---:B------:R-:W-:Y:S01]  /*2d10*/  @P2 FFMA.FTZ R176, R2.reuse, R165, R26 ;  /* 0x000000a502b02223 */ /* 0x040fe2000001001a */
[----:B------:R-:W-:Y:S01]  /*2d20*/  MOV R178, R27 ;  /* 0x0000001b00b27202 */ /* 0x000fe20000000f00 */
[----:B------:R-:W-:Y:S01]  /*2d30*/  @P2 FFMA.FTZ R180, R2, R175, R20 ;  /* 0x000000af02b42223 */ /* 0x000fe20000010014 */
[----:B------:R-:W2:Y:S01]  /*2d40*/  @P3 LDC.64 R164, c[0x0][0x408] ;  /* 0x00010200ffa43b82 */ /* 0x000ea20000000a00 */
[-CC-:B------:R-:W-:Y:S01]  /*2d50*/  @P2 FFMA.FTZ R177, R113, R160.reuse, R161.reuse ;  /* 0x000000a071b12223 */ /* 0x180fe200000100a1 */
[----:B------:R-:W-:Y:S01]  /*2d60*/  @P2 FADD.FTZ R186, R111, -R186 ;  /* 0x800000ba6fba2221 */ /* 0x000fe20000010000 */
[----:B------:R-:W-:Y:S01]  /*2d70*/  @P3 LOP3.LUT P0, RZ, R100, 0xff, RZ, 0xc0, !PT ;  /* 0x000000ff64ff3812 */ /* 0x000fe2000780c0ff */
[----:B0-----:R-:W-:Y:S01]  /*2d80*/  @P3 FMUL.FTZ R169, R162, R169 ;  /* 0x000000a9a2a93220 */ /* 0x001fe20000410000 */
[----:B------:R-:W-:Y:S01]  /*2d90*/  @P2 FFMA.FTZ R162, R108, R160, R161 ;  /* 0x000000a06ca22223 */ /* 0x000fe200000100a1 */
[----:B------:R-:W-:Y:S01]  /*2da0*/  @P2 FADD.FTZ R177, R116, -R177 ;  /* 0x800000b174b12221 */ /* 0x000fe20000010000 */
[----:B------:R-:W-:Y:S01]  /*2db0*/  MOV R182, R21 ;  /* 0x0000001500b67202 */ /* 0x000fe20000000f00 */
[----:B------:R-:W-:Y:S01]  /*2dc0*/  @P3 FMUL.FTZ R174, R169, R168 ;  /* 0x000000a8a9ae3220 */ /* 0x000fe20000410000 */
[----:B------:R-:W-:Y:S01]  /*2dd0*/  @P2 FADD.FTZ R171, R107, -R162 ;  /* 0x800000a26bab2221 */ /* 0x000fe20000010000 */
[----:B------:R-:W0:Y:S01]  /*2de0*/  @P3 LDC.64 R168, c[0x0][0x408] ;  /* 0x00010200ffa83b82 */ /* 0x000e220000000a00 */
[----:B------:R-:W-:Y:S01]  /*2df0*/  MOV R184, R22 ;  /* 0x0000001600b87202 */ /* 0x000fe20000000f00 */
[----:B-1----:R-:W-:Y:S01]  /*2e00*/  @P3 FMUL.FTZ R167, R170, R167 ;  /* 0x000000a7aaa73220 */ /* 0x002fe20000410000 */
[----:B------:R-:W-:Y:S01]  /*2e10*/  @P2 FFMA.FTZ R178, R2, R171, R27 ;  /* 0x000000ab02b22223 */ /* 0x000fe2000001001b */
[----:B------:R-:W-:Y:S01]  /*2e20*/  @P3 LOP3.LUT P1, RZ, R100, 0xff00, RZ, 0xc0, !PT ;  /* 0x0000ff0064ff3812 */ /* 0x000fe2000782c0ff */
[C---:B------:R-:W-:Y:S01]  /*2e30*/  @P2 FFMA.FTZ R182, R2.reuse, R186, R21 ;  /* 0x000000ba02b62223 */ /* 0x040fe20000010015 */
[----:B------:R-:W-:Y:S01]  /*2e40*/  @P3 FMUL.FTZ R175, R167, R166 ;  /* 0x000000a6a7af3220 */ /* 0x000fe20000410000 */
[----:B------:R-:W-:Y:S01]  /*2e50*/  @P2 FFMA.FTZ R184, R2, R177, R22 ;  /* 0x000000b102b82223 */ /* 0x000fe20000010016 */
[----:B------:R-:W1:Y:S01]  /*2e60*/  @P3 LDC.64 R166, c[0x0][0x408] ;  /* 0x00010200ffa63b82 */ /* 0x000e620000000a00 */
[----:B------:R-:W-:-:S02]  /*2e70*/  @P3 FSEL R174, R174, RZ, P0 ;  /* 0x000000ffaeae3208 */ /* 0x000fc40000000000 */
[----:B------:R-:W-:Y:S02]  /*2e80*/  @P3 FSEL R175, R175, RZ, P1 ;  /* 0x000000ffafaf3208 */ /* 0x000fe40000800000 */
[----:B------:R-:W-:Y:S01]  /*2e90*/  @P3 LOP3.LUT P0, RZ, R100, 0xff0000, RZ, 0xc0, !PT ;  /* 0x00ff000064ff3812 */ /* 0x000fe2000780c0ff */
[----:B--2---:R-:W-:Y:S01]  /*2ea0*/  @P3 FMUL.FTZ R165, R176, R165 ;  /* 0x000000a5b0a53220 */ /* 0x004fe20000410000 */
[C---:B------:R-:W-:Y:S01]  /*2eb0*/  @P3 LOP3.LUT P1, RZ, R101.reuse, 0xff, RZ, 0xc0, !PT ;  /* 0x000000ff65ff3812 */ /* 0x040fe2000782c0ff */
[----:B------:R-:W2:Y:S01]  /*2ec0*/  @P3 LDC.64 R162, c[0x0][0x408] ;  /* 0x00010200ffa23b82 */ /* 0x000ea20000000a00 */
[----:B------:R-:W-:Y:S01]  /*2ed0*/  @P3 LOP3.LUT P4, RZ, R101, 0xff00, RZ, 0xc0, !PT ;  /* 0x0000ff0065ff3812 */ /* 0x000fe2000788c0ff */
[----:B------:R-:W-:Y:S01]  /*2ee0*/  @P3 FMUL.FTZ R164, R165, R164 ;  /* 0x000000a4a5a43220 */ /* 0x000fe20000410000 */
[----:B------:R-:W-:Y:S02]  /*2ef0*/  @P3 LOP3.LUT P5, RZ, R101, 0xff0000, RZ, 0xc0, !PT ;  /* 0x00ff000065ff3812 */ /* 0x000fe400078ac0ff */
[----:B------:R-:W-:-:S02]  /*2f00*/  @P3 F2FP.F16.F32.PACK_AB R174, RZ, R174 ;  /* 0x000000aeffae323e */ /* 0x000fc400000000ff */
[----:B------:R-:W-:Y:S01]  /*2f10*/  @P3 FSEL R164, R164, RZ, P0 ;  /* 0x000000ffa4a43208 */ /* 0x000fe20000000000 */
[----:B------:R-:W3:Y:S01]  /*2f20*/  @P3 LDC.64 R170, c[0x0][0x408] ;  /* 0x00010200ffaa3b82 */ /* 0x000ee20000000a00 */
[----:B0-----:R-:W-:Y:S01]  /*2f30*/  @P3 FMUL.FTZ R169, R184, R169 ;  /* 0x000000a9b8a93220 */ /* 0x001fe20000410000 */
[----:B------:R-:W-:Y:S02]  /*2f40*/  @P3 LOP3.LUT P0, RZ, R100, 0xff000000, RZ, 0xc0, !PT ;  /* 0xff00000064ff3812 */ /* 0x000fe4000780c0ff */
[----:B------:R-:W-:Y:S01]  /*2f50*/  @P3 F2FP.F16.F32.PACK_AB R164, RZ, R164 ;  /* 0x000000a4ffa4323e */ /* 0x000fe200000000ff */
[----:B------:R-:W-:Y:S01]  /*2f60*/  @P3 FMUL.FTZ R168, R169, R168 ;  /* 0x000000a8a9a83220 */ /* 0x000fe20000410000 */
[----:B------:R-:W-:Y:S01]  /*2f70*/  @P3 F2FP.F16.F32.PACK_AB R175, RZ, R175 ;  /* 0x000000afffaf323e */ /* 0x000fe200000000ff */
[----:B-1----:R-:W-:Y:S01]  /*2f80*/  @P3 FMUL.FTZ R167, R180, R167 ;  /* 0x000000a7b4a73220 */ /* 0x002fe20000410000 */
[----:B------:R-:W-:Y:S02]  /*2f90*/  @P3 PRMT R84, R174, 0x7610, R84 ;  /* 0x00007610ae543816 */ /* 0x000fe40000000054 */
[----:B------:R-:W-:Y:S01]  /*2fa0*/  @P3 FSEL R168, R168, RZ, P5 ;  /* 0x000000ffa8a83208 */ /* 0x000fe20002800000 */
[----:B------:R-:W-:Y:S01]  /*2fb0*/  @P3 FMUL.FTZ R166, R167, R166 ;  /* 0x000000a6a7a63220 */ /* 0x000fe20000410000 */
[----:B------:R-:W-:-:S02]  /*2fc0*/  @P3 PRMT R85, R164, 0x7610, R85 ;  /* 0x00007610a4553816 */ /* 0x000fc40000000055 */
[----:B------:R-:W-:Y:S01]  /*2fd0*/  @P3 F2FP.F16.F32.PACK_AB R168, RZ, R168 ;  /* 0x000000a8ffa8323e */ /* 0x000fe200000000ff */
[----:B--2---:R-:W-:Y:S01]  /*2fe0*/  @P3 FMUL.FTZ R163, R178, R163 ;  /* 0x000000a3b2a33220 */ /* 0x004fe20000410000 */
[----:B------:R-:W-:Y:S02]  /*2ff0*/  @P3 FSEL R166, R166, RZ, P1 ;  /* 0x000000ffa6a63208 */ /* 0x000fe40000800000 */
[----:B------:R-:W-:Y:S01]  /*3000*/  @P3 PRMT R84, R84, 0x5410, R175 ;  /* 0x0000541054543816 */ /* 0x000fe200000000af */
[----:B------:R-:W-:Y:S01]  /*3010*/  @P3 FMUL.FTZ R162, R163, R162 ;  /* 0x000000a2a3a23220 */ /* 0x000fe20000410000 */
[----:B------:R-:W-:Y:S02]  /*3020*/  @P3 F2FP.F16.F32.PACK_AB R166, RZ, R166 ;  /* 0x000000a6ffa6323e */ /* 0x000fe400000000ff */
[----:B------:R-:W-:Y:S01]  /*3030*/  @P3 PRMT R87, R168, 0x7610, R87 ;  /* 0x00007610a8573816 */ /* 0x000fe20000000057 */
[----:B---3--:R-:W-:Y:S01]  /*3040*/  @P3 FMUL.FTZ R171, R182, R171 ;  /* 0x000000abb6ab3220 */ /* 0x008fe20000410000 */
[----:B------:R-:W-:-:S02]  /*3050*/  @P3 FSEL R162, R162, RZ, P0 ;  /* 0x000000ffa2a23208 */ /* 0x000fc40000000000 */
        /* <DEDUP_REMOVED lines=20> */
.L_x_8848:
        /* <DEDUP_REMOVED lines=11> */
[----:B------:R-:W-:Y:S01]  /*3250*/  MOV R89, R25 ;  /* 0x0000001900597202 */ /* 0x000fe20000000f00 */
[C---:B------:R-:W-:Y:S01]  /*3260*/  @P2 FFMA.FTZ R88, R2.reuse, R91, R24 ;  /* 0x0000005b02582223 */ /* 0x040fe20000010018 */
[----:B------:R-:W-:Y:S01]  /*3270*/  @P2 FFMA.FTZ R89, R2, R94, R25 ;  /* 0x0000005e02592223 */ /* 0x000fe20000010019 */
[----:B------:R-:W-:Y:S01]  /*3280*/  @P3 LOP3.LUT P0, RZ, R100, 0xff0000, RZ, 0xc0, !PT ;  /* 0x00ff000064ff3812 */ /* 0x000fe2000780c0ff */
[-CC-:B------:R-:W-:Y:S01]  /*3290*/  @P2 FFMA.FTZ R94, R108, R160.reuse, R161.reuse ;  /* 0x000000a06c5e2223 */ /* 0x180fe200000100a1 */
[----:B------:R-:W2:Y:S01]  /*32a0*/  @P3 LDC.64 R162, c[0x0][0x408] ;  /* 0x00010200ffa23b82 */ /* 0x000ea20000000a00 */
[----:B------:R-:W-:Y:S01]  /*32b0*/  @P3 LOP3.LUT P4, RZ, R100, 0xff, RZ, 0xc0, !PT ;  /* 0x000000ff64ff3812 */ /* 0x000fe2000788c0ff */
[-CC-:B------:R-:W-:Y:S01]  /*32c0*/  @P2 FFMA.FTZ R176, R118, R160.reuse, R161.reuse ;  /* 0x000000a076b02223 */ /* 0x180fe200000100a1 */
[----:B------:R-:W-:Y:S01]  /*32d0*/  @P3 LOP3.LUT P1, RZ, R100, 0xff00, RZ, 0xc0, !PT ;  /* 0x0000ff0064ff3812 */ /* 0x000fe2000782c0ff */
[----:B------:R-:W-:Y:S01]  /*32e0*/  @P2 FADD.FTZ R94, R107, -R94 ;  /* 0x8000005e6b5e2221 */ /* 0x000fe20000010000 */
[----:B------:R-:W-:Y:S01]  /*32f0*/  @P3 LOP3.LUT P5, RZ, R101, 0xff, RZ, 0xc0, !PT ;  /* 0x000000ff65ff3812 */ /* 0x000fe200078ac0ff */
[----:B------:R-:W-:Y:S01]  /*3300*/  @P2 FFMA.FTZ R177, R113, R160, R161 ;  /* 0x000000a071b12223 */ /* 0x000fe200000100a1 */
[----:B------:R-:W-:Y:S01]  /*3310*/  @P2 FADD.FTZ R176, R115, -R176 ;  /* 0x800000b073b02221 */ /* 0x000fe20000010000 */
[----:B0-----:R-:W-:Y:S01]  /*3320*/  @P3 FMUL.FTZ R95, R90, R165 ;  /* 0x000000a55a5f3220 */ /* 0x001fe20000410000 */
[----:B------:R-:W0:Y:S01]  /*3330*/  @P3 LDC.64 R168, c[0x0][0x408] ;  /* 0x00010200ffa83b82 */ /* 0x000e220000000a00 */
[----:B------:R-:W-:Y:S01]  /*3340*/  @P3 LOP3.LUT P6, RZ, R100, 0xff000000, RZ, 0xc0, !PT ;  /* 0xff00000064ff3812 */ /* 0x000fe200078cc0ff */
[----:B------:R-:W-:Y:S01]  /*3350*/  @P2 FADD.FTZ R177, R116, -R177 ;  /* 0x800000b174b12221 */ /* 0x000fe20000010000 */
[----:B------:R-:W-:Y:S01]  /*3360*/  @P3 FMUL.FTZ R95, R95, R164 ;  /* 0x000000a45f5f3220 */ /* 0x000fe20000410000 */
[----:B-1----:R-:W-:-:S04]  /*3370*/  @P3 FMUL.FTZ R91, R88, R93 ;  /* 0x0000005d585b3220 */ /* 0x002fc80000410000 */
[----:B------:R-:W1:Y:S01]  /*3380*/  @P3 LDC.64 R166, c[0x0][0x408] ;  /* 0x00010200ffa63b82 */ /* 0x000e620000000a00 */
[----:B------:R-:W-:Y:S01]  /*3390*/  @P3 FSEL R175, R95, RZ, P0 ;  /* 0x000000ff5faf3208 */ /* 0x000fe20000000000 */
[----:B------:R-:W-:Y:S01]  /*33a0*/  @P3 FMUL.FTZ R91, R91, R92 ;  /* 0x0000005c5b5b3220 */ /* 0x000fe20000410000 */
[----:B------:R-:W-:Y:S02]  /*33b0*/  @P3 ISETP.GE.U32.AND P0, PT, R100, RZ, PT ;  /* 0x000000ff6400320c */ /* 0x000fe40003f06070 */
[----:B------:R-:W-:Y:S01]  /*33c0*/  MOV R100, R23 ;  /* 0x0000001700647202 */ /* 0x000fe20000000f00 */
[----:B--2---:R-:W-:Y:S02]  /*33d0*/  @P3 FMUL.FTZ R93, R89, R163 ;  /* 0x000000a3595d3220 */ /* 0x004fe40000410000 */
[----:B------:R-:W2:Y:S01]  /*33e0*/  @P3 LDC.64 R170, c[0x0][0x408] ;  /* 0x00010200ffaa3b82 */ /* 0x000ea20000000a00 */
[----:B------:R-:W-:Y:S01]  /*33f0*/  @P3 FSEL R92, R91, RZ, P4 ;  /* 0x000000ff5b5c3208 */ /* 0x000fe20002000000 */
[----:B------:R-:W-:Y:S01]  /*3400*/  @P2 FFMA.FTZ R100, R2, R176, R23 ;  /* 0x000000b002642223 */ /* 0x000fe20000010017 */
[----:B------:R-:W-:Y:S01]  /*3410*/  @P3 FMUL.FTZ R93, R93, R162 ;  /* 0x000000a25d5d3220 */ /* 0x000fe20000410000 */
[----:B------:R-:W-:-:S02]  /*3420*/  @P3 LOP3.LUT P4, RZ, R101, 0xff00, RZ, 0xc0, !PT ;  /* 0x0000ff0065ff3812 */ /* 0x000fc4000788c0ff */
[----:B------:R-:W-:Y:S02]  /*3430*/  @P3 ISETP.GE.U32.AND.EX P0, PT, R101, 0x1000000, PT, P0 ;  /* 0x010000006500380c */ /* 0x000fe40003f06100 */
[----:B------:R-:W3:Y:S01]  /*3440*/  @P3 LDC.64 R164, c[0x0][0x408] ;  /* 0x00010200ffa43b82 */ /* 0x000ee20000000a00 */
[----:B------:R-:W-:Y:S02]  /*3450*/  @P3 FSEL R174, R93, RZ, P1 ;  /* 0x000000ff5dae3208 */ /* 0x000fe40000800000 */
[----:B------:R-:W-:Y:S01]  /*3460*/  @P3 LOP3.LUT P1, RZ, R101, 0xff0000, RZ, 0xc0, !PT ;  /* 0x00ff000065ff3812 */ /* 0x000fe2000782c0ff */
[----:B------:R-:W-:Y:S01]  /*3470*/  @P2 FFMA.FTZ R101, R109, R160, R161 ;  /* 0x000000a06d652223 */ /* 0x000fe200000100a1 */
[----:B------:R-:W-:Y:S01]  /*3480*/  MOV R91, R27 ;  /* 0x0000001b005b7202 */ /* 0x000fe20000000f00 */
[----:B------:R-:W-:Y:S01]  /*3490*/  @P2 FFMA.FTZ R91, R2, R94, R27 ;  /* 0x0000005e025b2223 */ /* 0x000fe2000001001b */
[----:B------:R-:W-:Y:S01]  /*34a0*/  @P2 FFMA.FTZ R94, R114, R160, R161 ;  /* 0x000000a0725e2223 */ /* 0x000fe200000100a1 */
[----:B------:R-:W4:Y:S01]  /*34b0*/  @P3 LDC.64 R162, c[0x0][0x408] ;  /* 0x00010200ffa23b82 */ /* 0x000f220000000a00 */
[----:B------:R-:W-:Y:S01]  /*34c0*/  @P2 FADD.FTZ R101, R112, -R101 ;  /* 0x8000006570652221 */ /* 0x000fe20000010000 */
[----:B------:R-:W-:Y:S01]  /*34d0*/  @P3 F2FP.F16.F32.PACK_AB R95, RZ, R92 ;  /* 0x0000005cff5f323e */ /* 0x000fe200000000ff */
        /* <DEDUP_REMOVED lines=10> */
[----:B------:R-:W-:Y:S01]  /*3580*/  @P3 F2FP.F16.F32.PACK_AB R175, RZ, R175 ;  /* 0x000000afffaf323e */ /* 0x000fe200000000ff */
[----:B------:R-:W-:Y:S01]  /*3590*/  @P3 FMUL.FTZ R168, R169, R168 ;  /* 0x000000a8a9a83220 */ /* 0x000fe20000410000 */
[----:B------:R-:W-:Y:S01]  /*35a0*/  @P3 FMUL.FTZ R166, R167, R166 ;  /* 0x000000a6a7a63220 */ /* 0x000fe20000410000 */
[----:B---3--:R-:W-:Y:S01]  /*35b0*/  @P3 FMUL.FTZ R165, R93, R165 ;  /* 0x000000a55da53220 */ /* 0x008fe20000410000 */
[----:B------:R-:W-:Y:S01]  /*35c0*/  @P3 FMUL.FTZ R170, R171, R170 ;  /* 0x000000aaabaa3220 */ /* 0x000fe20000410000 */
[----:B------:R-:W-:-:S02]  /*35d0*/  @P3 PRMT R84, R95, 0x7610, R84 ;  /* 0x000076105f543816 */ /* 0x000fc40000000054 */
[----:B------:R-:W-:Y:S01]  /*35e0*/  @P3 FMUL.FTZ R164, R165, R164 ;  /* 0x000000a4a5a43220 */ /* 0x000fe20000410000 */
[----:B------:R-:W-:Y:S02]  /*35f0*/  @P3 FSEL R168, R168, RZ, P5 ;  /* 0x000000ffa8a83208 */ /* 0x000fe40002800000 */
[----:B------:R-:W-:Y:S01]  /*3600*/  @P3 FSEL R166, R166, RZ, P1 ;  /* 0x000000ffa6a63208 */ /* 0x000fe20000800000 */
[----:B----4-:R-:W-:Y:S01]  /*3610*/  @P3 FMUL.FTZ R163, R100, R163 ;  /* 0x000000a364a33220 */ /* 0x010fe20000410000 */
[----:B------:R-:W-:Y:S02]  /*3620*/  @P3 FSEL R170, R170, RZ, P6 ;  /* 0x000000ffaaaa3208 */ /* 0x000fe40003000000 */
[----:B------:R-:W-:Y:S01]  /*3630*/  @P3 FSEL R164, R164, RZ, P4 ;  /* 0x000000ffa4a43208 */ /* 0x000fe20002000000 */
[----:B------:R-:W-:Y:S01]  /*3640*/  @P3 FMUL.FTZ R162, R163, R162 ;  /* 0x000000a2a3a23220 */ /* 0x000fe20000410000 */
[----:B------:R-:W-:Y:S02]  /*3650*/  @P3 F2FP.F16.F32.PACK_AB R168, RZ, R168 ;  /* 0x000000a8ffa8323e */ /* 0x000fe400000000ff */
[----:B------:R-:W-:-:S02]  /*3660*/  @P3 F2FP.F16.F32.PACK_AB R166, RZ, R166 ;  /* 0x000000a6ffa6323e */ /* 0x000fc400000000ff */
[----:B------:R-:W-:Y:S02]  /*3670*/  @P3 FSEL R162, R162, RZ, P0 ;  /* 0x000000ffa2a23208 */ /* 0x000fe40000000000 */
[----:B------:R-:W-:Y:S02]  /*3680*/  @P3 F2FP.F16.F32.PACK_AB R174, RZ, R174 ;  /* 0x000000aeffae323e */ /* 0x000fe400000000ff */
        /* <DEDUP_REMOVED lines=11> */
.L_x_8833:
[----:B------:R-:W-:Y:S05]  /*3740*/  BSYNC.RECONVERGENT B1 ;  /* 0x0000000000017941 */ /* 0x000fea0003800200 */
.L_x_8816:
        /* <DEDUP_REMOVED lines=21> */
[----:B------:R-:W-:Y:S01]  /*38a0*/  @P2 FFMA.FTZ R153, R121, R160, R161 ;  /* 0x000000a079992223 */ /* 0x000fe200000100a1 */
[----:B------:R-:W1:Y:S01]  /*38b0*/  @P3 LDC.64 R164, c[0x0][0x408] ;  /* 0x00010200ffa43b82 */ /* 0x000e620000000a00 */
[C---:B------:R-:W-:Y:S01]  /*38c0*/  @P2 FFMA.FTZ R88, R2.reuse, R91, R16 ;  /* 0x0000005b02582223 */ /* 0x040fe20000010010 */
[----:B------:R-:W-:Y:S01]  /*38d0*/  @P2 FADD.FTZ R90, R119, -R90 ;  /* 0x8000005a775a2221 */ /* 0x000fe20000010000 */
[----:B------:R-:W-:Y:S01]  /*38e0*/  MOV R170, R15 ;  /* 0x0000000f00aa7202 */ /* 0x000fe20000000f00 */
[----:B------:R-:W-:Y:S01]  /*38f0*/  @P2 FFMA.FTZ R170, R2, R100, R15 ;  /* 0x0000006402aa2223 */ /* 0x000fe2000001000f */
[----:B------:R-:W-:Y:S01]  /*3900*/  MOV R89, R17 ;  /* 0x0000001100597202 */ /* 0x000fe20000000f00 */
[----:B------:R-:W-:Y:S01]  /*3910*/  @P2 FFMA.FTZ R100, R124, R160, R161 ;  /* 0x000000a07c642223 */ /* 0x000fe200000100a1 */
[----:B------:R-:W-:Y:S01]  /*3920*/  @P2 FFMA.FTZ R89, R2, R90, R17 ;  /* 0x0000005a02592223 */ /* 0x000fe20000010011 */
[----:B------:R-:W2:Y:S01]  /*3930*/  @P3 LDC.64 R92, c[0x0][0x408] ;  /* 0x00010200ff5c3b82 */ /* 0x000ea20000000a00 */
[----:B------:R-:W-:Y:S01]  /*3940*/  MOV R90, R18 ;  /* 0x00000012005a7202 */ /* 0x000fe20000000f00 */
[----:B------:R-:W-:Y:S01]  /*3950*/  @P2 FADD.FTZ R100, R123, -R100 ;  /* 0x800000647b642221 */ /* 0x000fe20000010000 */
[----:B------:R-:W-:Y:S01]  /*3960*/  MOV R91, R19 ;  /* 0x00000013005b7202 */ /* 0x000fe20000000f00 */
[----:B------:R-:W-:Y:S01]  /*3970*/  @P2 FFMA.FTZ R167, R125, R160, R161 ;  /* 0x000000a07da72223 */ /* 0x000fe200000100a1 */
[----:B------:R-:W-:Y:S01]  /*3980*/  @P3 LOP3.LUT P4, RZ, R98, 0xff, RZ, 0xc0, !PT ;  /* 0x000000ff62ff3812 */ /* 0x000fe2000788c0ff */
[----:B------:R-:W-:Y:S01]  /*3990*/  @P2 FFMA.FTZ R91, R2, R100, R19 ;  /* 0x00000064025b2223 */ /* 0x000fe20000010013 */
[-C--:B------:R-:W-:Y:S01]  /*39a0*/  @P2 FFMA.FTZ R168, R128, R160.reuse, R161 ;  /* 0x000000a080a82223 */ /* 0x080fe200000100a1 */
[----:B0-----:R-:W-:Y:S01]  /*39b0*/  @P3 FMUL.FTZ R101, R88, R163 ;  /* 0x000000a358653220 */ /* 0x001fe20000410000 */
[----:B------:R-:W0:Y:S01]  /*39c0*/  @P3 LDC.64 R94, c[0x0][0x408] ;  /* 0x00010200ff5e3b82 */ /* 0x000e220000000a00 */
[----:B------:R-:W-:Y:S01]  /*39d0*/  @P2 FADD.FTZ R163, R126, -R153 ;  /* 0x800000997ea32221 */ /* 0x000fe20000010000 */
[----:B------:R-:W-:Y:S01]  /*39e0*/  @P2 FFMA.FTZ R169, R129, R160, R161 ;  /* 0x000000a081a92223 */ /* 0x000fe200000100a1 */
[----:B------:R-:W-:Y:S01]  /*39f0*/  @P3 FMUL.FTZ R153, R101, R162 ;  /* 0x000000a265993220 */ /* 0x000fe20000410000 */
[----:B------:R-:W-:Y:S01]  /*3a00*/  @P2 FADD.FTZ R167, R130, -R167 ;  /* 0x800000a782a72221 */ /* 0x000fe20000010000 */
[----:B------:R-:W-:Y:S01]  /*3a10*/  @P2 FFMA.FTZ R90, R2, R163, R18 ;  /* 0x000000a3025a2223 */ /* 0x000fe20000010012 */
[----:B------:R-:W-:Y:S01]  /*3a20*/  @P2 FADD.FTZ R168, R127, -R168 ;  /* 0x800000a87fa82221 */ /* 0x000fe20000010000 */
[----:B-1----:R-:W-:Y:S01]  /*3a30*/  @P3 FMUL.FTZ R155, R89, R165 ;  /* 0x000000a5599b3220 */ /* 0x002fe20000410000 */
[----:B------:R-:W1:Y:S01]  /*3a40*/  @P3 LDC.64 R162, c[0x0][0x408] ;  /* 0x00010200ffa23b82 */ /* 0x000e620000000a00 */
[----:B------:R-:W-:Y:S01]  /*3a50*/  @P3 FSEL R153, R153, RZ, P4 ;  /* 0x000000ff99993208 */ /* 0x000fe20002000000 */
[----:B------:R-:W-:Y:S01]  /*3a60*/  @P2 FADD.FTZ R169, R132, -R169 ;  /* 0x800000a984a92221 */ /* 0x000fe20000010000 */
[----:B------:R-:W-:Y:S01]  /*3a70*/  @P3 FMUL.FTZ R155, R155, R164 ;  /* 0x000000a49b9b3220 */ /* 0x000fe20000410000 */
[----:B------:R-:W-:-:S02]  /*3a80*/  @P3 LOP3.LUT P4, RZ, R98, 0xff00, RZ, 0xc0, !PT ;  /* 0x0000ff0062ff3812 */ /* 0x000fc4000788c0ff */
[----:B------:R-:W-:Y:S01]  /*3a90*/  @P3 LOP3.LUT P5, RZ, R98, 0xff000000, RZ, 0xc0, !PT ;  /* 0xff00000062ff3812 */ /* 0x000fe200078ac0ff */
[----:B--2---:R-:W-:Y:S01]  /*3aa0*/  @P3 FMUL.FTZ R93, R91, R93 ;  /* 0x0000005d5b5d3220 */ /* 0x004fe20000410000 */
        /* <DEDUP_REMOVED lines=9> */
[----:B------:R-:W-:-:S02]  /*3b40*/  @P3 LOP3.LUT P4, RZ, R98, 0xff0000, RZ, 0xc0, !PT ;  /* 0x00ff000062ff3812 */ /* 0x000fc4000788c0ff */
[----:B------:R-:W-:Y:S01]  /*3b50*/  @P3 FSEL R166, R166, RZ, P5 ;  /* 0x000000ffa6a63208 */ /* 0x000fe20002800000 */
[----:B------:R-:W-:Y:S01]  /*3b60*/  @P3 FMUL.FTZ R95, R95, R94 ;  /* 0x0000005e5f5f3220 */ /* 0x000fe20000410000 */
[----:B------:R-:W-:Y:S01]  /*3b70*/  MOV R94, R14 ;  /* 0x0000000e005e7202 */ /* 0x000fe20000000f00 */
[----:B------:R-:W-:Y:S01]  /*3b80*/  @P2 FFMA.FTZ R94, R2, R169, R14 ;  /* 0x000000a9025e2223 */ /* 0x000fe2000001000e */
[----:B-1----:R-:W-:Y:S01]  /*3b90*/  @P3 FMUL.FTZ R163, R92, R163 ;  /* 0x000000a35ca33220 */ /* 0x002fe20000410000 */
[----:B------:R-:W-:Y:S02]  /*3ba0*/  @P3 LOP3.LUT P5, RZ, R99, 0xff00, RZ, 0xc0, !PT ;  /* 0x0000ff0063ff3812 */ /* 0x000fe400078ac0ff */
[----:B------:R-:W-:Y:S01]  /*3bb0*/  @P3 FSEL R95, R95, RZ, P4 ;  /* 0x000000ff5f5f3208 */ /* 0x000fe20002000000 */
[----:B------:R-:W-:Y:S01]  /*3bc0*/  @P3 FMUL.FTZ R162, R163, R162 ;  /* 0x000000a2a3a23220 */ /* 0x000fe20000410000 */
[C---:B------:R-:W-:Y:S02]  /*3bd0*/  @P3 LOP3.LUT P4, RZ, R99.reuse, 0xff, RZ, 0xc0, !PT ;  /* 0x000000ff63ff3812 */ /* 0x040fe4000788c0ff */
[----:B------:R-:W-:Y:S01]  /*3be0*/  @P3 LOP3.LUT P6, RZ, R99, 0xff0000, RZ, 0xc0, !PT ;  /* 0x00ff000063ff3812 */ /* 0x000fe200078cc0ff */
[----:B--2---:R-:W-:Y:S01]  /*3bf0*/  @P3 FMUL.FTZ R101, R93, R101 ;  /* 0x000000655d653220 */ /* 0x004fe20000410000 */
[----:B------:R-:W-:-:S02]  /*3c00*/  @P3 FSEL R162, R162, RZ, P4 ;  /* 0x000000ffa2a23208 */ /* 0x000fc40002000000 */
[----:B------:R-:W-:Y:S01]  /*3c10*/  @P3 F2FP.F16.F32.PACK_AB R153, RZ, R153 ;  /* 0x00000099ff99323e */ /* 0x000fe200000000ff */
        /* <DEDUP_REMOVED lines=10> */
[----:B------:R-:W-:Y:S02]  /*3cc0*/  @P3 PRMT R85, R95, 0x7610, R85 ;  /* 0x000076105f553816 */ /* 0x000fe40000000055 */
[----:B------:R-:W-:Y:S02]  /*3cd0*/  @P3 F2FP.F16.F32.PACK_AB R100, RZ, R100 ;  /* 0x00000064ff64323e */ /* 0x000fe400000000ff */
[----:B------:R-:W-:Y:S02]  /*3ce0*/  @P3 F2FP.F16.F32.PACK_AB R164, RZ, R164 ;  /* 0x000000a4ffa4323e */ /* 0x000fe400000000ff */
[----:B------:R-:W-:-:S02]  /*3cf0*/  @P3 PRMT R86, R162, 0x7610, R86 ;  /* 0x00007610a2563816 */ /* 0x000fc40000000056 */
[----:B------:R-:W-:Y:S02]  /*3d00*/  @P3 PRMT R84, R84, 0x5410, R155 ;  /* 0x0000541054543816 */ /* 0x000fe4000000009b */
        /* <DEDUP_REMOVED lines=13> */
.L_x_8851:
        /* <DEDUP_REMOVED lines=90> */
.L_x_8850:
        /* <DEDUP_REMOVED lines=47> */
.L_x_8855:
[----:B------:R-:W-:Y:S05]  /*4670*/  BSYNC.RECONVERGENT B2 ;  /* 0x0000000000027941 */ /* 0x000fea0003800200 */
.L_x_8854:
        /* <DEDUP_REMOVED lines=13> */
.L_x_8857:
[----:B------:R-:W-:Y:S05]  /*4750*/  BSYNC.RECONVERGENT B2 ;  /* 0x0000000000027941 */ /* 0x000fea0003800200 */
.L_x_8856:
        /* <DEDUP_REMOVED lines=13> */
.L_x_8859:
[----:B------:R-:W-:Y:S05]  /*4830*/  BSYNC.RECONVERGENT B2 ;  /* 0x0000000000027941 */ /* 0x000fea0003800200 */
.L_x_8858:
        /* <DEDUP_REMOVED lines=13> */
.L_x_8861:
[----:B------:R-:W-:Y:S05]  /*4910*/  BSYNC.RECONVERGENT B2 ;  /* 0x0000000000027941 */ /* 0x000fea0003800200 */
.L_x_8860:
        /* <DEDUP_REMOVED lines=13> */
.L_x_8863:
[----:B------:R-:W-:Y:S05]  /*49f0*/  BSYNC.RECONVERGENT B2 ;  /* 0x0000000000027941 */ /* 0x000fea0003800200 */
.L_x_8862:
        /* <DEDUP_REMOVED lines=13> */
.L_x_8865:
[----:B------:R-:W-:Y:S05]  /*4ad0*/  BSYNC.RECONVERGENT B2 ;  /* 0x0000000000027941 */ /* 0x000fea0003800200 */
.L_x_8864:
        /* <DEDUP_REMOVED lines=13> */
.L_x_8867:
[----:B------:R-:W-:Y:S05]  /*4bb0*/  BSYNC.RECONVERGENT B2 ;  /* 0x0000000000027941 */ /* 0x000fea0003800200 */
.L_x_8866:
[----:B------:R-:W-:Y:S01]  /*4bc0*/  MOV R88, R100 ;  /* 0x0000006400587202 */ /* 0x000fe20000000f00 */
[----:B------:R-:W-:Y:S06]  /*4bd0*/  @!P3 BRA `(.L_x_8852) ;  /* 0x0000000400e0b947 */ /* 0x000fec0003800000 */
[----:B------:R-:W-:Y:S01]  /*4be0*/  FMUL.FTZ R88, R95, UR13 ;  /* 0x0000000d5f587c20 */ /* 0x000fe20008410000 */
[----:B------:R-:W-:-:S03]  /*4bf0*/  ISETP.GE.U32.AND P4, PT, R98, RZ, PT ;  /* 0x000000ff6200720c */ /* 0x000fc60003f86070 */
[----:B------:R-:W-:Y:S01]  /*4c00*/  FMUL.FTZ R88, R88, UR12 ;  /* 0x0000000c58587c20 */ /* 0x000fe20008410000 */
[----:B------:R-:W-:-:S04]  /*4c10*/  ISETP.GE.U32.AND.EX P4, PT, R99, 0x1000000, PT, P4 ;  /* 0x010000006300780c */ /* 0x000fc80003f86140 */
[----:B------:R-:W-:-:S04]  /*4c20*/  FSEL R88, R88, RZ, P4 ;  /* 0x000000ff58587208 */ /* 0x000fc80002000000 */
[----:B------:R-:W-:Y:S02]  /*4c30*/  F2FP.F16.F32.PACK_AB R98, RZ, R88 ;  /* 0x00000058ff62723e */ /* 0x000fe400000000ff */
[----:B------:R-:W-:Y:S02]  /*4c40*/  MOV R88, R100 ;  /* 0x0000006400587202 */ /* 0x000fe40000000f00 */
[----:B------:R-:W-:Y:S01]  /*4c50*/  PRMT R87, R87, 0x5410, R98 ;  /* 0x0000541057577816 */ /* 0x000fe20000000062 */
[----:B------:R-:W-:Y:S06]  /*4c60*/  BRA `(.L_x_8852) ;  /* 0x0000000400bc7947 */ /* 0x000fec0003800000 */
.L_x_8853:
        /* <DEDUP_REMOVED lines=13> */
.L_x_8869:
[----:B------:R-:W-:Y:S05]  /*4d40*/  BSYNC.RECONVERGENT B2 ;  /* 0x0000000000027941 */ /* 0x000fea0003800200 */
.L_x_8868:
        /* <DEDUP_REMOVED lines=13> */
.L_x_8871:
[----:B------:R-:W-:Y:S05]  /*4e20*/  BSYNC.RECONVERGENT B2 ;  /* 0x0000000000027941 */ /* 0x000fea0003800200 */
.L_x_8870:
        /* <DEDUP_REMOVED lines=13> */
.L_x_8873:
[----:B------:R-:W-:Y:S05]  /*4f00*/  BSYNC.RECONVERGENT B2 ;  /* 0x0000000000027941 */ /* 0x000fea0003800200 */
.L_x_8872:
        /* <DEDUP_REMOVED lines=13> */
.L_x_8875:
[----:B------:R-:W-:Y:S05]  /*4fe0*/  BSYNC.RECONVERGENT B2 ;  /* 0x0000000000027941 */ /* 0x000fea0003800200 */
.L_x_8874:
        /* <DEDUP_REMOVED lines=13> */
.L_x_8877:
[----:B------:R-:W-:Y:S05]  /*50c0*/  BSYNC.RECONVERGENT B2 ;  /* 0x0000000000027941 */ /* 0x000fea0003800200 */
.L_x_8876:
        /* <DEDUP_REMOVED lines=13> */
.L_x_8879:
[----:B------:R-:W-:Y:S05]  /*51a0*/  BSYNC.RECONVERGENT B2 ;  /* 0x0000000000027941 */ /* 0x000fea0003800200 */
.L_x_8878:
        /* <DEDUP_REMOVED lines=13> */
.L_x_8881:
[----:B------:R-:W-:Y:S05]  /*5280*/  BSYNC.RECONVERGENT B2 ;  /* 0x0000000000027941 */ /* 0x000fea0003800200 */
.L_x_8880:
        /* <DEDUP_REMOVED lines=11> */
[----:B------:R-:W-:-:S04]  /*5340*/  F2FP.F16.F32.PACK_AB R100, RZ, R100 ;  /* 0x00000064ff64723e */ /* 0x000fc800000000ff */
[----:B------:R-:W-:-:S07]  /*5350*/  PRMT R87, R87, 0x5410, R100 ;  /* 0x0000541057577816 */ /* 0x000fce0000000064 */
.L_x_8852:
[----:B------:R-:W-:Y:S05]  /*5360*/  BSYNC.RECONVERGENT B1 ;  /* 0x0000000000017941 */ /* 0x000fea0003800200 */
.L_x_8849:
        /* <DEDUP_REMOVED lines=13> */
[-CC-:B-1----:R-:W-:Y:S01]  /*5440*/  @P2 FFMA.FTZ R89, R133, R160.reuse, R161.reuse ;  /* 0x000000a085592223 */ /* 0x182fe200000100a1 */
[--C-:B------:R-:W-:Y:S01]  /*5450*/  @P2 FFMA.FTZ R91, R154, R160, R161.reuse ;  /* 0x000000a09a5b2223 */ /* 0x100fe200000100a1 */
[----:B------:R-:W-:Y:S01]  /*5460*/  MOV R88, R8 ;  /* 0x0000000800587202 */ /* 0x000fe20000000f00 */
[-C--:B------:R-:W-:Y:S01]  /*5470*/  @P2 FFMA.FTZ R98, R142, R160.reuse, R161 ;  /* 0x000000a08e622223 */ /* 0x080fe200000100a1 */
[----:B------:R-:W-:Y:S01]  /*5480*/  @P2 FADD.FTZ R89, R140, -R89 ;  /* 0x800000598c592221 */ /* 0x000fe20000010000 */
[-CC-:B------:R-:W-:Y:S01]  /*5490*/  @P2 FFMA.FTZ R101, R141, R160.reuse, R161.reuse ;  /* 0x000000a08d652223 */ /* 0x180fe200000100a1 */
[-C--:B------:R-:W-:Y:S01]  /*54a0*/  @P2 FFMA.FTZ R100, R146, R160.reuse, R161 ;  /* 0x000000a092642223 */ /* 0x080fe200000100a1 */
[----:B------:R-:W1:Y:S01]  /*54b0*/  @P3 LDC.64 R162, c[0x0][0x408] ;  /* 0x00010200ffa23b82 */ /* 0x000e620000000a00 */
[----:B------:R-:W-:Y:S01]  /*54c0*/  @P2 FFMA.FTZ R88, R2, R89, R8 ;  /* 0x0000005902582223 */ /* 0x000fe20000010008 */
[----:B------:R-:W-:Y:S01]  /*54d0*/  @P2 FADD.FTZ R91, R152, -R91 ;  /* 0x8000005b985b2221 */ /* 0x000fe20000010000 */
[----:B------:R-:W-:Y:S01]  /*54e0*/  @P2 FADD.FTZ R98, R135, -R98 ;  /* 0x8000006287622221 */ /* 0x000fe20000010000 */
[----:B------:R-:W-:Y:S01]  /*54f0*/  @P2 FADD.FTZ R101, R144, -R101 ;  /* 0x8000006590652221 */ /* 0x000fe20000010000 */
[----:B------:R-:W-:Y:S01]  /*5500*/  @P2 FADD.FTZ R100, R143, -R100 ;  /* 0x800000648f642221 */ /* 0x000fe20000010000 */
[-CC-:B------:R-:W-:Y:S01]  /*5510*/  @P2 FFMA.FTZ R155, R145, R160.reuse, R161.reuse ;  /* 0x000000a0919b2223 */ /* 0x180fe200000100a1 */
[-CC-:B------:R-:W-:Y:S01]  /*5520*/  @P2 FFMA.FTZ R164, R150, R160.reuse, R161.reuse ;  /* 0x000000a096a42223 */ /* 0x180fe200000100a1 */
[----:B------:R-:W2:Y:S01]  /*5530*/  @P3 LDC.64 R92, c[0x0][0x408] ;  /* 0x00010200ff5c3b82 */ /* 0x000ea20000000a00 */
[----:B------:R-:W-:Y:S01]  /*5540*/  @P2 FFMA.FTZ R166, R151, R160, R161 ;  /* 0x000000a097a62223 */ /* 0x000fe200000100a1 */
[----:B------:R-:W-:Y:S01]  /*5550*/  MOV R165, R7 ;  /* 0x0000000700a57202 */ /* 0x000fe20000000f00 */
[C---:B------:R-:W-:Y:S01]  /*5560*/  @P2 FFMA.FTZ R165, R2.reuse, R91, R7 ;  /* 0x0000005b02a52223 */ /* 0x040fe20000010007 */
[----:B------:R-:W-:Y:S01]  /*5570*/  MOV R89, R9 ;  /* 0x0000000900597202 */ /* 0x000fe20000000f00 */
[C---:B------:R-:W-:Y:S01]  /*5580*/  @P2 FFMA.FTZ R89, R2.reuse, R98, R9 ;  /* 0x0000006202592223 */ /* 0x040fe20000010009 */
[----:B------:R-:W-:Y:S01]  /*5590*/  MOV R90, R10 ;  /* 0x0000000a005a7202 */ /* 0x000fe20000000f00 */
        /* <DEDUP_REMOVED lines=11> */
[----:B------:R-:W-:-:S02]  /*5650*/  @P3 FSEL R102, R102, RZ, P1 ;  /* 0x000000ff66663208 */ /* 0x000fc40000800000 */
[----:B------:R-:W-:Y:S01]  /*5660*/  @P3 LOP3.LUT P1, RZ, R96, 0xff00, RZ, 0xc0, !PT ;  /* 0x0000ff0060ff3812 */ /* 0x000fe2000782c0ff */
[----:B------:R-:W-:Y:S01]  /*5670*/  @P3 FMUL.FTZ R162, R163, R162 ;  /* 0x000000a2a3a23220 */ /* 0x000fe20000410000 */
[----:B------:R-:W-:Y:S01]  /*5680*/  @P2 FADD.FTZ R163, R149, -R166 ;  /* 0x800000a695a32221 */ /* 0x000fe20000010000 */
[----:B------:R-:W-:Y:S01]  /*5690*/  @P3 LOP3.LUT P4, RZ, R97, 0xff0000, RZ, 0xc0, !PT ;  /* 0x00ff000061ff3812 */ /* 0x000fe2000788c0ff */
        /* <DEDUP_REMOVED lines=11> */
[----:B------:R-:W-:Y:S01]  /*5750*/  @P3 F2FP.F16.F32.PACK_AB R102, RZ, R102 ;  /* 0x00000066ff66323e */ /* 0x000fe200000000ff */
        /* <DEDUP_REMOVED lines=8> */
[----:B------:R-:W-:Y:S01]  /*57e0*/  @P3 F2FP.F16.F32.PACK_AB R95, RZ, R95 ;  /* 0x0000005fff5f323e */ /* 0x000fe200000000ff */
[----:B-1----:R-:W-:Y:S01]  /*57f0*/  @P3 FMUL.FTZ R99, R93, R99 ;  /* 0x000000635d633220 */ /* 0x002fe20000410000 */
        /* <DEDUP_REMOVED lines=9> */
[----:B------:R-:W-:Y:S02]  /*5890*/  @P3 PRMT R84, R102, 0x7610, R84 ;  /* 0x0000761066543816 */ /* 0x000fe40000000054 */
[----:B------:R-:W-:Y:S02]  /*58a0*/  @P3 F2FP.F16.F32.PACK_AB R153, RZ, R153 ;  /* 0x00000099ff99323e */ /* 0x000fe400000000ff */
[----:B------:R-:W-:-:S02]  /*58b0*/  @P3 FSEL R100, R100, RZ, P4 ;  /* 0x000000ff64643208 */ /* 0x000fc40002000000 */
[----:B------:R-:W-:Y:S02]  /*58c0*/  @P3 PRMT R85, R95, 0x7610, R85 ;  /* 0x000076105f553816 */ /* 0x000fe40000000055 */
[----:B------:R-:W-:Y:S02]  /*58d0*/  @P3 F2FP.F16.F32.PACK_AB R98, RZ, R98 ;  /* 0x00000062ff62323e */ /* 0x000fe400000000ff */
[----:B------:R-:W-:Y:S02]  /*58e0*/  @P3 F2FP.F16.F32.PACK_AB R100, RZ, R100 ;  /* 0x00000064ff64323e */ /* 0x000fe400000000ff */
        /* <DEDUP_REMOVED lines=15> */
.L_x_8884:
[----:B------:R-:W0:Y:S01]  /*59e0*/  @P3 LDC.64 R164, c[0x0][0x408] ;  /* 0x00010200ffa43b82 */ /* 0x000e220000000a00 */
[-CC-:B-1----:R-:W-:Y:S01]  /*59f0*/  @P2 FFMA.FTZ R99, R133, R160.reuse, R161.reuse ;  /* 0x000000a085632223 */ /* 0x182fe200000100a1 */
[--C-:B------:R-:W-:Y:S01]  /*5a00*/  @P2 FFMA.FTZ R100, R142, R160, R161.reuse ;  /* 0x000000a08e642223 */ /* 0x100fe200000100a1 */
[----:B------:R-:W-:Y:S01]  /*5a10*/  MOV R98, R8 ;  /* 0x0000000800627202 */ /* 0x000fe20000000f00 */
[----:B------:R-:W-:Y:S01]  /*5a20*/  @P2 FFMA.FTZ R101, R141, R160, R161 ;  /* 0x000000a08d652223 */ /* 0x000fe200000100a1 */
[----:B------:R-:W-:Y:S01]  /*5a30*/  @P2 FADD.FTZ R99, R140, -R99 ;  /* 0x800000638c632221 */ /* 0x000fe20000010000 */
[----:B------:R-:W-:Y:S01]  /*5a40*/  @P2 FADD.FTZ R100, R135, -R100 ;  /* 0x8000006487642221 */ /* 0x000fe20000010000 */
[----:B------:R-:W-:Y:S01]  /*5a50*/  MOV R102, R9 ;  /* 0x0000000900667202 */ /* 0x000fe20000000f00 */
[----:B------:R-:W1:Y:S01]  /*5a60*/  @P3 LDC.64 R162, c[0x0][0x408] ;  /* 0x00010200ffa23b82 */ /* 0x000e620000000a00 */
[----:B------:R-:W-:Y:S01]  /*5a70*/  @P2 FFMA.FTZ R98, R2, R99, R8 ;  /* 0x0000006302622223 */ /* 0x000fe20000010008 */
[----:B------:R-:W-:Y:S01]  /*5a80*/  @P2 FADD.FTZ R101, R144, -R101 ;  /* 0x8000006590652221 */ /* 0x000fe20000010000 */
[C---:B------:R-:W-:Y:S01]  /*5a90*/  @P2 FFMA.FTZ R102, R2.reuse, R100, R9 ;  /* 0x0000006402662223 */ /* 0x040fe20000010009 */
[----:B------:R-:W-:Y:S01]  /*5aa0*/  MOV R168, R10 ;  /* 0x0000000a00a87202 */ /* 0x000fe20000000f00 */
[-C--:B------:R-:W-:Y:S01]  /*5ab0*/  @P2 FFMA.FTZ R99, R145, R160.reuse, R161 ;  /* 0x000000a091632223 */ /* 0x080fe200000100a1 */
[----:B------:R-:W-:Y:S01]  /*5ac0*/  @P2 FFMA.FTZ R168, R2, R101, R10 ;  /* 0x0000006502a82223 */ /* 0x000fe2000001000a */
[----:B------:R-:W-:Y:S01]  /*5ad0*/  MOV R170, R11 ;  /* 0x0000000b00aa7202 */ /* 0x000fe20000000f00 */
[----:B------:R-:W2:Y:S01]  /*5ae0*/  @P3 LDC.64 R100, c[0x0][0x408] ;  /* 0x00010200ff643b82 */ /* 0x000ea20000000a00 */
[----:B------:R-:W-:Y:S01]  /*5af0*/  @P2 FADD.FTZ R155, R148, -R99 ;  /* 0x80000063949b2221 */ /* 0x000fe20000010000 */
[-CC-:B------:R-:W-:Y:S01]  /*5b00*/  @P2 FFMA.FTZ R178, R150, R160.reuse, R161.reuse ;  /* 0x000000a096b22223 */ /* 0x180fe200000100a1 */
[--C-:B------:R-:W-:Y:S01]  /*5b10*/  @P2 FFMA.FTZ R180, R151, R160, R161.reuse ;  /* 0x000000a097b42223 */ /* 0x100fe200000100a1 */
[----:B------:R-:W-:Y:S01]  /*5b20*/  MOV R172, R4 ;  /* 0x0000000400ac7202 */ /* 0x000fe20000000f00 */
[----:B------:R-:W-:Y:S01]  /*5b30*/  @P2 FFMA.FTZ R172, R2, R155, R4 ;  /* 0x0000009b02ac2223 */ /* 0x000fe20000010004 */
[----:B------:R-:W-:Y:S01]  /*5b40*/  @P2 FADD.FTZ R178, R147, -R178 ;  /* 0x800000b293b22221 */ /* 0x000fe20000010000 */
[----:B------:R-:W-:Y:S01]  /*5b50*/  @P2 FADD.FTZ R155, R149, -R180 ;  /* 0x800000b4959b2221 */ /* 0x000fe20000010000 */
[----:B0-----:R-:W-:Y:S01]  /*5b60*/  @P3 FMUL.FTZ R165, R98, R165 ;  /* 0x000000a562a53220 */ /* 0x001fe20000410000 */
[----:B------:R-:W-:Y:S01]  /*5b70*/  @P2 FFMA.FTZ R98, R146, R160, R161 ;  /* 0x000000a092622223 */ /* 0x000fe200000100a1 */
[----:B------:R-:W0:Y:S01]  /*5b80*/  @P3 LDC.64 R166, c[0x0][0x408] ;  /* 0x00010200ffa63b82 */ /* 0x000e220000000a00 */
[----:B------:R-:W-:-:S02]  /*5b90*/  @P3 LOP3.LUT P1, RZ, R96, 0xff, RZ, 0xc0, !PT ;  /* 0x000000ff60ff3812 */ /* 0x000fc4000782c0ff */
[----:B------:R-:W-:Y:S01]  /*5ba0*/  @P2 FADD.FTZ R153, R143, -R98 ;  /* 0x800000628f992221 */ /* 0x000fe20000010000 */
[----:B------:R-:W-:Y:S01]  /*5bb0*/  MOV R174, R5 ;  /* 0x0000000500ae7202 */ /* 0x000fe20000000f00 */
[----:B------:R-:W-:Y:S01]  /*5bc0*/  @P2 FFMA.FTZ R174, R2, R178, R5 ;  /* 0x000000b202ae2223 */ /* 0x000fe20000010005 */
[----:B-1----:R-:W-:Y:S01]  /*5bd0*/  @P3 FMUL.FTZ R163, R102, R163 ;  /* 0x000000a366a33220 */ /* 0x002fe20000410000 */
[C---:B------:R-:W-:Y:S01]  /*5be0*/  @P2 FFMA.FTZ R170, R2.reuse, R153, R11 ;  /* 0x0000009902aa2223 */ /* 0x040fe2000001000b */
[----:B------:R-:W-:Y:S01]  /*5bf0*/  @P3 FMUL.FTZ R102, R165, R164 ;  /* 0x000000a4a5663220 */ /* 0x000fe20000410000 */
[----:B------:R-:W1:Y:S01]  /*5c00*/  @P3 LDC.64 R98, c[0x0][0x408] ;  /* 0x00010200ff623b82 */ /* 0x000e620000000a00 */
[----:B------:R-:W-:Y:S01]  /*5c10*/  @P3 FMUL.FTZ R153, R163, R162 ;  /* 0x000000a2a3993220 */ /* 0x000fe20000410000 */
[----:B------:R-:W-:Y:S01]  /*5c20*/  MOV R176, R6 ;  /* 0x0000000600b07202 */ /* 0x000fe20000000f00 */
[----:B------:R-:W-:Y:S01]  /*5c30*/  @P2 FFMA.FTZ R176, R2, R155, R6 ;  /* 0x0000009b02b02223 */ /* 0x000fe20000010006 */
[----:B------:R-:W-:Y:S01]  /*5c40*/  @P3 LOP3.LUT P4, RZ, R96, 0xff00, RZ, 0xc0, !PT ;  /* 0x0000ff0060ff3812 */ /* 0x000fe2000788c0ff */
[----:B--2---:R-:W-:Y:S01]  /*5c50*/  @P3 FMUL.FTZ R101, R168, R101 ;  /* 0x00000065a8653220 */ /* 0x004fe20000410000 */
[----:B------:R-:W-:-:S02]  /*5c60*/  @P3 FSEL R102, R102, RZ, P1 ;  /* 0x000000ff66663208 */ /* 0x000fc40000800000 */
[----:B------:R-:W2:Y:S01]  /*5c70*/  @P3 LDC.64 R164, c[0x0][0x408] ;  /* 0x00010200ffa43b82 */ /* 0x000ea20000000a00 */
[----:B------:R-:W-:Y:S01]  /*5c80*/  @P3 FMUL.FTZ R100, R101, R100 ;  /* 0x0000006465643220 */ /* 0x000fe20000410000 */
[----:B------:R-:W-:Y:S02]  /*5c90*/  @P3 FSEL R153, R153, RZ, P4 ;  /* 0x000000ff99993208 */ /* 0x000fe40002000000 */
[----:B------:R-:W-:Y:S02]  /*5ca0*/  @P3 LOP3.LUT P1, RZ, R96, 0xff0000, RZ, 0xc0, !PT ;  /* 0x00ff000060ff3812 */ /* 0x000fe4000782c0ff */
[----:B------:R-:W-:Y:S01]  /*5cb0*/  @P3 LOP3.LUT P4, RZ, R97, 0xff, RZ, 0xc0, !PT ;  /* 0x000000ff61ff3812 */ /* 0x000fe2000788c0ff */
[----:B0-----:R-:W-:Y:S01]  /*5cc0*/  @P3 FMUL.FTZ R167, R172, R167 ;  /* 0x000000a7aca73220 */ /* 0x001fe20000410000 */
[----:B------:R-:W0:Y:S01]  /*5cd0*/  @P3 LDC.64 R162, c[0x0][0x408] ;  /* 0x00010200ffa23b82 */ /* 0x000e220000000a00 */
[----:B------:R-:W-:Y:S02]  /*5ce0*/  @P3 FSEL R100, R100, RZ, P1 ;  /* 0x000000ff64643208 */ /* 0x000fe40000800000 */
[----:B------:R-:W-:Y:S01]  /*5cf0*/  @P3 FMUL.FTZ R166, R167, R166 ;  /* 0x000000a6a7a63220 */ /* 0x000fe20000410000 */
[----:B------:R-:W-:-:S02]  /*5d00*/  @P3 LOP3.LUT P1, RZ, R96, 0xff000000, RZ, 0xc0, !PT ;  /* 0xff00000060ff3812 */ /* 0x000fc4000782c0ff */
[C---:B------:R-:W-:Y:S01]  /*5d10*/  @P3 LOP3.LUT P5, RZ, R97.reuse, 0xff00, RZ, 0xc0, !PT ;  /* 0x0000ff0061ff3812 */ /* 0x040fe200078ac0ff */
[----:B-1----:R-:W-:Y:S01]  /*5d20*/  @P3 FMUL.FTZ R99, R170, R99 ;  /* 0x00000063aa633220 */ /* 0x002fe20000410000 */
[----:B------:R-:W-:Y:S02]  /*5d30*/  @P3 LOP3.LUT P6, RZ, R97, 0xff0000, RZ, 0xc0, !PT ;  /* 0x00ff000061ff3812 */ /* 0x000fe400078cc0ff */
[----:B------:R-:W-:Y:S01]  /*5d40*/  @P3 FSEL R166, R166, RZ, P4 ;  /* 0x000000ffa6a63208 */ /* 0x000fe20002000000 */
[----:B------:R-:W-:Y:S01]  /*5d50*/  @P3 FMUL.FTZ R98, R99, R98 ;  /* 0x0000006263623220 */ /* 0x000fe20000410000 */
[----:B------:R-:W-:Y:S02]  /*5d60*/  @P3 F2FP.F16.F32.PACK_AB R102, RZ, R102 ;  /* 0x00000066ff66323e */ /* 0x000fe400000000ff */
[----:B------:R-:W-:Y:S01]  /*5d70*/  @P3 F2FP.F16.F32.PACK_AB R100, RZ, R100 ;  /* 0x00000064ff64323e */ /* 0x000fe200000000ff */
[----:B--2---:R-:W-:Y:S01]  /*5d80*/  @P3 FMUL.FTZ R165, R174, R165 ;  /* 0x000000a5aea53220 */ /* 0x004fe20000410000 */
[----:B------:R-:W-:-:S02]  /*5d90*/  @P3 FSEL R98, R98, RZ, P1 ;  /* 0x000000ff62623208 */ /* 0x000fc40000800000 */
[----:B------:R-:W-:Y:S01]  /*5da0*/  @P3 F2FP.F16.F32.PACK_AB R166, RZ, R166 ;  /* 0x000000a6ffa6323e */ /* 0x000fe200000000ff */
[----:B------:R-:W-:Y:S01]  /*5db0*/  @P3 FMUL.FTZ R164, R165, R164 ;  /* 0x000000a4a5a43220 */ /* 0x000fe20000410000 */
[----:B------:R-:W-:Y:S02]  /*5dc0*/  @P3 F2FP.F16.F32.PACK_AB R153, RZ, R153 ;  /* 0x00000099ff99323e */ /* 0x000fe400000000ff */
[----:B------:R-:W-:Y:S01]  /*5dd0*/  @P3 PRMT R84, R102, 0x7610, R84 ;  /* 0x0000761066543816 */ /* 0x000fe20000000054 */
[----:B0-----:R-:W-:Y:S01]  /*5de0*/  @P3 FMUL.FTZ R163, R176, R163 ;  /* 0x000000a3b0a33220 */ /* 0x001fe20000410000 */
        /* <DEDUP_REMOVED lines=25> */
.L_x_8883:
        /* <DEDUP_REMOVED lines=39> */
.L_x_8888:
[----:B------:R-:W-:Y:S05]  /*61f0*/  BSYNC.RECONVERGENT B2 ;  /* 0x0000000000027941 */ /* 0x000fea0003800200 */
.L_x_8887:
        /* <DEDUP_REMOVED lines=13> */
.L_x_8890:
[----:B------:R-:W-:Y:S05]  /*62d0*/  BSYNC.RECONVERGENT B2 ;  /* 0x0000000000027941 */ /* 0x000fea0003800200 */
.L_x_8889:
        /* <DEDUP_REMOVED lines=13> */
.L_x_8892:
[----:B------:R-:W-:Y:S05]  /*63b0*/  BSYNC.RECONVERGENT B2 ;  /* 0x0000000000027941 */ /* 0x000fea0003800200 */
.L_x_8891:
        /* <DEDUP_REMOVED lines=13> */
.L_x_8894:
[----:B------:R-:W-:Y:S05]  /*6490*/  BSYNC.RECONVERGENT B2 ;  /* 0x0000000000027941 */ /* 0x000fea0003800200 */
.L_x_8893:
        /* <DEDUP_REMOVED lines=13> */
.L_x_8896:
[----:B------:R-:W-:Y:S05]  /*6570*/  BSYNC.RECONVERGENT B2 ;  /* 0x0000000000027941 */ /* 0x000fea0003800200 */
.L_x_8895:
        /* <DEDUP_REMOVED lines=13> */
.L_x_8898:
[----:B------:R-:W-:Y:S05]  /*6650*/  BSYNC.RECONVERGENT B2 ;  /* 0x0000000000027941 */ /* 0x000fea0003800200 */
.L_x_8897:
        /* <DEDUP_REMOVED lines=13> */
.L_x_8900:
[----:B------:R-:W-:Y:S05]  /*6730*/  BSYNC.RECONVERGENT B2 ;  /* 0x0000000000027941 */ /* 0x000fea0003800200 */
.L_x_8899:
        /* <DEDUP_REMOVED lines=17> */
.L_x_8886:
        /* <DEDUP_REMOVED lines=24> */
.L_x_8902:
[----:B------:R-:W-:Y:S05]  /*69d0*/  BSYNC.RECONVERGENT B2 ;  /* 0x0000000000027941 */ /* 0x000fea0003800200 */
.L_x_8901:
        /* <DEDUP_REMOVED lines=13> */
.L_x_8904:
[----:B------:R-:W-:Y:S05]  /*6ab0*/  BSYNC.RECONVERGENT B2 ;  /* 0x0000000000027941 */ /* 0x000fea0003800200 */
.L_x_8903:
        /* <DEDUP_REMOVED lines=13> */
.L_x_8906:
[----:B------:R-:W-:Y:S05]  /*6b90*/  BSYNC.RECONVERGENT B2 ;  /* 0x0000000000027941 */ /* 0x000fea0003800200 */
.L_x_8905:
        /* <DEDUP_REMOVED lines=13> */
.L_x_8908:
[----:B------:R-:W-:Y:S05]  /*6c70*/  BSYNC.RECONVERGENT B2 ;  /* 0x0000000000027941 */ /* 0x000fea0003800200 */
.L_x_8907:
        /* <DEDUP_REMOVED lines=13> */
.L_x_8910:
[----:B------:R-:W-:Y:S05]  /*6d50*/  BSYNC.RECONVERGENT B2 ;  /* 0x0000000000027941 */ /* 0x000fea0003800200 */
.L_x_8909:
        /* <DEDUP_REMOVED lines=13> */
.L_x_8912:
[----:B------:R-:W-:Y:S05]  /*6e30*/  BSYNC.RECONVERGENT B2 ;  /* 0x0000000000027941 */ /* 0x000fea0003800200 */
.L_x_8911:
        /* <DEDUP_REMOVED lines=13> */
.L_x_8914:
[----:B------:R-:W-:Y:S05]  /*6f10*/  BSYNC.RECONVERGENT B2 ;  /* 0x0000000000027941 */ /* 0x000fea0003800200 */
.L_x_8913:
[----:B------:R-:W-:-:S04]  /*6f20*/  @P3 F2FP.F16.F32.PACK_AB R99, RZ, R99 ;  /* 0x00000063ff63323e */ /* 0x000fc800000000ff */
[----:B------:R-:W-:-:S07]  /*6f30*/  @P3 PRMT R87, R87, 0x5410, R99 ;  /* 0x0000541057573816 */ /* 0x000fce0000000063 */
.L_x_8885:
[----:B------:R-:W-:Y:S05]  /*6f40*/  BSYNC.RECONVERGENT B1 ;  /* 0x0000000000017941 */ /* 0x000fea0003800200 */
.L_x_8882:
        /* <DEDUP_REMOVED lines=13> */
.L_x_8811:
[----:B------:R-:W-:Y:S05]  /*7020*/  BSYNC B0 ;  /* 0x0000000000007941 */ /* 0x000fea0003800000 */
.L_x_8810:
        /* <DEDUP_REMOVED lines=144> */
.L_x_8815:
        /* <DEDUP_REMOVED lines=8> */
.L_x_8917:
[----:B------:R-:W-:Y:S05]  /*79b0*/  BSYNC B1 ;  /* 0x0000000000017941 */ /* 0x000fea0003800000 */
.L_x_8916:
        /* <DEDUP_REMOVED lines=8> */
.L_x_8918:
[----:B------:R-:W-:Y:S01]  /*7a40*/  FADD.FTZ R158, R158, R157 ;  /* 0x0000009d9e9e7221 */ /* 0x000fe20000010000 */
[----:B------:R-:W-:-:S04]  /*7a50*/  HFMA2 R168, -RZ, RZ, 0, 1.1920928955078125e-07 ;  /* 0x00000002ffa87431 */ /* 0x000fc800000001ff */
[----:B------:R-:W-:Y:S02]  /*7a60*/  MOV R169, R158 ;  /* 0x0000009e00a97202 */ /* 0x000fe40000000f00 */
[----:B------:R-:W-:-:S07]  /*7a70*/  MOV R159, R167 ;  /* 0x000000a7009f7202 */ /* 0x000fce0000000f00 */
[----:B------:R-:W-:Y:S05]  /*7a80*/  WARPSYNC.COLLECTIVE R166, `(.L_x_8919) ;  /* 0x00000000a6087348 */ /* 0x000fea0003c00000 */
[----:B------:R0:W1:Y:S02]  /*7a90*/  SHFL.BFLY P0, R167, R169, R168, R171 ;  /* 0x0c0000a8a9a77389 */ /* 0x00006400000000ab */
[----:B01----:R-:W-:Y:S05]  /*7aa0*/  ENDCOLLECTIVE ;  /* 0x000000000000791b */ /* 0x003fea0003800000 */
.L_x_8919:
[----:B------:R-:W-:-:S05]  /*7ab0*/  FADD.FTZ R159, R159, R164 ;  /* 0x000000a49f9f7221 */ /* 0x000fca0000010000 */
[----:B------:R-:W-:Y:S02]  /*7ac0*/  MOV R169, R159 ;  /* 0x0000009f00a97202 */ /* 0x000fe40000000f00 */
[----:B------:R-:W-:-:S07]  /*7ad0*/  MOV R161, R167 ;  /* 0x000000a700a17202 */ /* 0x000fce0000000f00 */
[----:B------:R-:W-:Y:S05]  /*7ae0*/  WARPSYNC.COLLECTIVE R166, `(.L_x_8920) ;  /* 0x00000000a6087348 */ /* 0x000fea0003c00000 */
[----:B------:R0:W1:Y:S02]  /*7af0*/  SHFL.BFLY P0, R167, R169, R168, R171 ;  /* 0x0c0000a8a9a77389 */ /* 0x00006400000000ab */
[----:B01----:R-:W-:Y:S05]  /*7b00*/  ENDCOLLECTIVE ;  /* 0x000000000000791b */ /* 0x003fea0003800000 */
.L_x_8920:
[----:B------:R-:W-:Y:S01]  /*7b10*/  FADD.FTZ R161, R158, R161 ;  /* 0x000000a19ea17221 */ /* 0x000fe20000010000 */
[----:B------:R-:W-:-:S04]  /*7b20*/  HFMA2 R168, -RZ, RZ, 0, 2.384185791015625e-07 ;  /* 0x00000004ffa87431 */ /* 0x000fc800000001ff */
[----:B------:R-:W-:Y:S02]  /*7b30*/  MOV R169, R161 ;  /* 0x000000a100a97202 */ /* 0x000fe40000000f00 */
[----:B------:R-:W-:-:S07]  /*7b40*/  MOV R160, R167 ;  /* 0x000000a700a07202 */ /* 0x000fce0000000f00 */
[----:B------:R-:W-:Y:S05]  /*7b50*/  WARPSYNC.COLLECTIVE R166, `(.L_x_8921) ;  /* 0x00000000a6087348 */ /* 0x000fea0003c00000 */
[----:B------:R0:W1:Y:S02]  /*7b60*/  SHFL.BFLY P0, R167, R169, R168, R171 ;  /* 0x0c0000a8a9a77389 */ /* 0x00006400000000ab */
[----:B01----:R-:W-:Y:S05]  /*7b70*/  ENDCOLLECTIVE ;  /* 0x000000000000791b */ /* 0x003fea0003800000 */
.L_x_8921:
[----:B------:R-:W-:-:S05]  /*7b80*/  FADD.FTZ R160, R159, R160 ;  /* 0x000000a09fa07221 */ /* 0x000fca0000010000 */
[----:B------:R-:W-:Y:S02]  /*7b90*/  MOV R169, R160 ;  /* 0x000000a000a97202 */ /* 0x000fe40000000f00 */
[----:B------:R-:W-:-:S07]  /*7ba0*/  MOV R162, R167 ;  /* 0x000000a700a27202 */ /* 0x000fce0000000f00 */
[----:B------:R-:W-:Y:S05]  /*7bb0*/  WARPSYNC.COLLECTIVE R166, `(.L_x_8922) ;  /* 0x00000000a6087348 */ /* 0x000fea0003c00000 */
[----:B------:R0:W1:Y:S02]  /*7bc0*/  SHFL.BFLY P0, R167, R169, R168, R171 ;  /* 0x0c0000a8a9a77389 */ /* 0x00006400000000ab */
[----:B01----:R-:W-:Y:S05]  /*7bd0*/  ENDCOLLECTIVE ;  /* 0x000000000000791b */ /* 0x003fea0003800000 */
.L_x_8922:
[----:B------:R-:W-:Y:S01]  /*7be0*/  FADD.FTZ R162, R161, R162 ;  /* 0x000000a2a1a27221 */ /* 0x000fe20000010000 */
[----:B------:R-:W-:-:S04]  /*7bf0*/  HFMA2 R168, -RZ, RZ, 0, 4.76837158203125e-07 ;  /* 0x00000008ffa87431 */ /* 0x000fc800000001ff */
[----:B------:R-:W-:Y:S02]  /*7c00*/  MOV R169, R162 ;  /* 0x000000a200a97202 */ /* 0x000fe40000000f00 */
[----:B------:R-:W-:-:S07]  /*7c10*/  MOV R163, R167 ;  /* 0x000000a700a37202 */ /* 0x000fce0000000f00 */
[----:B------:R-:W-:Y:S05]  /*7c20*/  WARPSYNC.COLLECTIVE R166, `(.L_x_8923) ;  /* 0x00000000a6087348 */ /* 0x000fea0003c00000 */
[----:B------:R0:W1:Y:S02]  /*7c30*/  SHFL.BFLY P0, R167, R169, R168, R171 ;  /* 0x0c0000a8a9a77389 */ /* 0x00006400000000ab */
[----:B01----:R-:W-:Y:S05]  /*7c40*/  ENDCOLLECTIVE ;  /* 0x000000000000791b */ /* 0x003fea0003800000 */
.L_x_8923:
[----:B------:R-:W-:-:S05]  /*7c50*/  FADD.FTZ R163, R160, R163 ;  /* 0x000000a3a0a37221 */ /* 0x000fca0000010000 */
[----:B------:R-:W-:Y:S02]  /*7c60*/  MOV R169, R163 ;  /* 0x000000a300a97202 */ /* 0x000fe40000000f00 */
[----:B------:R-:W-:-:S07]  /*7c70*/  MOV R157, R167 ;  /* 0x000000a7009d7202 */ /* 0x000fce0000000f00 */
[----:B------:R-:W-:Y:S05]  /*7c80*/  WARPSYNC.COLLECTIVE R166, `(.L_x_8924) ;  /* 0x00000000a6087348 */ /* 0x000fea0003c00000 */
[----:B------:R0:W1:Y:S02]  /*7c90*/  SHFL.BFLY P0, R167, R169, R168, R171 ;  /* 0x0c0000a8a9a77389 */ /* 0x00006400000000ab */
[----:B01----:R-:W-:Y:S05]  /*7ca0*/  ENDCOLLECTIVE ;  /* 0x000000000000791b */ /* 0x003fea0003800000 */
.L_x_8924:
[----:B------:R-:W-:Y:S01]  /*7cb0*/  FADD.FTZ R165, R162, R157 ;  /* 0x0000009da2a57221 */ /* 0x000fe20000010000 */
[----:B------:R-:W-:-:S04]  /*7cc0*/  HFMA2 R168, -RZ, RZ, 0, 9.5367431640625e-07 ;  /* 0x00000010ffa87431 */ /* 0x000fc800000001ff */
[----:B------:R-:W-:Y:S02]  /*7cd0*/  MOV R169, R165 ;  /* 0x000000a500a97202 */ /* 0x000fe40000000f00 */
[----:B------:R-:W-:-:S07]  /*7ce0*/  MOV R164, R167 ;  /* 0x000000a700a47202 */ /* 0x000fce0000000f00 */
[----:B------:R-:W-:Y:S05]  /*7cf0*/  WARPSYNC.COLLECTIVE R166, `(.L_x_8925) ;  /* 0x00000000a6087348 */ /* 0x000fea0003c00000 */
[----:B------:R0:W1:Y:S02]  /*7d00*/  SHFL.BFLY P0, R167, R169, R168, R171 ;  /* 0x0c0000a8a9a77389 */ /* 0x00006400000000ab */
[----:B01----:R-:W-:Y:S05]  /*7d10*/  ENDCOLLECTIVE ;  /* 0x000000000000791b */ /* 0x003fea0003800000 */
.L_x_8925:
[----:B------:R-:W-:-:S05]  /*7d20*/  FADD.FTZ R164, R163, R164 ;  /* 0x000000a4a3a47221 */ /* 0x000fca0000010000 */
[----:B------:R-:W-:Y:S02]  /*7d30*/  MOV R169, R164 ;  /* 0x000000a400a97202 */ /* 0x000fe40000000f00 */
[----:B------:R-:W-:-:S07]  /*7d40*/  MOV R158, R167 ;  /* 0x000000a7009e7202 */ /* 0x000fce0000000f00 */
[----:B------:R-:W-:Y:S05]  /*7d50*/  WARPSYNC.COLLECTIVE R166, `(.L_x_8926) ;  /* 0x00000000a6087348 */ /* 0x000fea0003c00000 */
[----:B------:R0:W1:Y:S02]  /*7d60*/  SHFL.BFLY P0, R167, R169, R168, R171 ;  /* 0x0c0000a8a9a77389 */ /* 0x00006400000000ab */
[----:B01----:R-:W-:Y:S05]  /*7d70*/  ENDCOLLECTIVE ;  /* 0x000000000000791b */ /* 0x003fea0003800000 */
.L_x_8926:
[----:B------:R-:W-:Y:S01]  /*7d80*/  MOV R159, R167 ;  /* 0x000000a7009f7202 */ /* 0x000fe20000000f00 */
[----:B------:R-:W-:Y:S06]  /*7d90*/  BRA `(.L_x_8927) ;  /* 0xffffff9c00287947 */ /* 0x000fec000383ffff */
.L_x_8928:
        /* <DEDUP_REMOVED lines=14> */
.L_x_14544:


//--------------------- .text._ZN10layer_norm13ln_bwd_kernelINS_13Kernel_traitsI6__halfS2_fS2_fjLj768ELj1ELj4ELj1ELj16ENS_18Kernel_traits_baseILj768ES2_S2_fS2_fjLj128EEEEELb1ELb1ELb0ELb0EEEvNS_9BwdParamsE --------------------------
	.section	.text._ZN10layer_norm13ln_bwd_kernelINS_13Kernel_traitsI6__halfS2_fS2_fjLj768ELj1ELj4ELj1ELj16ENS_18Kernel_traits_baseILj768ES2_S2_fS2_fjLj128EEEEELb1ELb1ELb0ELb0EEEvNS_9BwdParamsE,"ax",@progbits
	.align	128
        .global         _ZN10layer_norm13ln_bwd_kernelINS_13Kernel_traitsI6__halfS2_fS2_fjLj768ELj1ELj4ELj1ELj16ENS_18Kernel_traits_baseILj768ES2_S2_fS2_fjLj128EEEEELb1ELb1ELb0ELb0EEEvNS_9BwdParamsE
        .type           _ZN10layer_norm13ln_bwd_kernelINS_13Kernel_traitsI6__halfS2_fS2_fjLj768ELj1ELj4ELj1ELj16ENS_18Kernel_traits_baseILj768ES2_S2_fS2_fjLj128EEEEELb1ELb1ELb0ELb0EEEvNS_9BwdParamsE,@function
        .size           _ZN10layer_norm13ln_bwd_kernelINS_13Kernel_traitsI6__halfS2_fS2_fjLj768ELj1ELj4ELj1ELj16ENS_18Kernel_traits_baseILj768ES2_S2_fS2_fjLj128EEEEELb1ELb1ELb0ELb0EEEvNS_9BwdParamsE,(.L_x_14545 - _ZN10layer_norm13ln_bwd_kernelINS_13Kernel_traitsI6__halfS2_fS2_fjLj768ELj1ELj4ELj1ELj16ENS_18Kernel_traits_baseILj768ES2_S2_fS2_fjLj128EEEEELb1ELb1ELb0ELb0EEEvNS_9BwdParamsE)
        .other          _ZN10layer_norm13ln_bwd_kernelINS_13Kernel_traitsI6__halfS2_fS2_fjLj768ELj1ELj4ELj1ELj16ENS_18Kernel_traits_baseILj768ES2_S2_fS2_fjLj128EEEEELb1ELb1ELb0ELb0EEEvNS_9BwdParamsE,@"STO_CUDA_ENTRY STV_DEFAULT"
_ZN10layer_norm13ln_bwd_kernelINS_13Kernel_traitsI6__halfS2_fS2_fjLj768ELj1ELj4ELj1ELj16ENS_18Kernel_traits_baseILj768ES2_S2_fS2_fjLj128EEEEELb1ELb1ELb0ELb0EEEvNS_9BwdParamsE:
.text._ZN10layer_norm13ln_bwd_kernelINS_13Kernel_traitsI6__halfS2_fS2_fjLj768ELj1ELj4ELj1ELj16ENS_18Kernel_traits_baseILj768ES2_S2_fS2_fjLj128EEEEELb1ELb1ELb0ELb0EEEvNS_9BwdParamsE:
        /* <DEDUP_REMOVED lines=123> */
.L_x_8961:
[----:B------:R-:W0:Y:S08]  /*07b0*/  LDC.64 R156, c[0x0][0x3c0] ;  /* 0x0000f000ff9c7b82 */ /* 0x000e300000000a00 */
[----:B------:R-:W1:Y:S08]  /*07c0*/  LDC.64 R158, c[0x0][0x3c8] ;  /* 0x0000f200ff9e7b82 */ /* 0x000e700000000a00 */
[----:B------:R-:W2:Y:S01]  /*07d0*/  @P0 LDC.64 R196, c[0x0][0x3e0] ;  /* 0x0000f800ffc40b82 */ /* 0x000ea20000000a00 */
[----:B0-----:R-:W-:-:S06]  /*07e0*/  IMAD.WIDE R156, R5, 0x4, R156 ;  /* 0x00000004059c7825 */ /* 0x001fcc00078e029c */
[----:B------:R-:W3:Y:S01]  /*07f0*/  LDG.E R156, desc[UR6][R156.64] ;  /* 0x000000069c9c7981 */ /* 0x000ee2000c1e1900 */
[----:B-1----:R-:W-:-:S05]  /*0800*/  IMAD.WIDE R158, R5, 0x4, R158 ;  /* 0x00000004059e7825 */ /* 0x002fca00078e029e */
[----:B-----5:R-:W5:Y:S01]  /*0810*/  LDG.E R177, desc[UR6][R158.64] ;  /* 0x000000069eb17981 */ /* 0x020f62000c1e1900 */
[----:B------:R-:W-:Y:S02]  /*0820*/  MOV R0, UR20 ;  /* 0x0000001400007c02 */ /* 0x000fe40008000f00 */
[----:B------:R-:W-:Y:S01]  /*0830*/  ISETP.GE.U32.AND P5, PT, R2, 0x20, PT ;  /* 0x000000200200780c */ /* 0x000fe20003fa6070 */
[----:B--2---:R-:W-:-:S04]  /*0840*/  @P0 IMAD.WIDE R196, R5, 0x2, R196 ;  /* 0x0000000205c40825 */ /* 0x004fc800078e02c4 */
[----:B------:R-:W-:Y:S01]  /*0850*/  IMAD R6, R5, R0, RZ ;  /* 0x0000000005067224 */ /* 0x000fe200078e02ff */
[----:B------:R-:W-:Y:S01]  /*0860*/  ISETP.NE.U32.AND P1, PT, RZ, UR10, PT ;  /* 0x0000000aff007c0c */ /* 0x000fe2000bf25070 */
[----:B------:R-:W-:Y:S01]  /*0870*/  BSSY.RECONVERGENT B1, `(.L_x_8931) ;  /* 0x0000068000017945 */ /* 0x000fe20003800200 */
[----:B------:R-:W-:Y:S01]  /*0880*/  ISETP.NE.AND P6, PT, R4, RZ, PT ;  /* 0x000000ff0400720c */ /* 0x000fe20003fc5270 */
[----:B------:R-:W-:Y:S01]  /*0890*/  HFMA2 R200, -RZ, RZ, 0, 0 ;  /* 0x00000000ffc87431 */ /* 0x000fe200000001ff */
[----:B------:R-:W-:Y:S01]  /*08a0*/  SHF.R.S32.HI R175, RZ, 0x1f, R6 ;  /* 0x0000001fffaf7819 */ /* 0x000fe20000011406 */
[----:B------:R0:W5:Y:S03]  /*08b0*/  @P0 LDG.E.U16 R188, desc[UR6][R196.64] ;  /* 0x00000006c4bc0981 */ /* 0x000166000c1e1500 */
[----:B------:R-:W-:Y:S01]  /*08c0*/  LEA.HI R6, R175, R6, RZ, 0x3 ;  /* 0x00000006af067211 */ /* 0x000fe200078f18ff */
[----:B------:R-:W-:-:S03]  /*08d0*/  HFMA2 R175, -RZ, RZ, 1.875, 0 ;  /* 0x3f800000ffaf7431 */ /* 0x000fc600000001ff */
[----:B------:R-:W-:Y:S02]  /*08e0*/  LEA.HI.SX32 R6, R6, R3, 0x1d ;  /* 0x0000000306067211 */ /* 0x000fe400078feaff */
[C---:B------:R-:W-:Y:S02]  /*08f0*/  ISETP.GE.U32.AND P4, PT, R2.reuse, 0x40, PT ;  /* 0x000000400200780c */ /* 0x040fe40003f86070 */
[----:B------:R-:W-:Y:S02]  /*0900*/  ISETP.GE.U32.AND P3, PT, R2, 0x60, PT ;  /* 0x000000600200780c */ /* 0x000fe40003f66070 */
[----:B------:R-:W-:Y:S02]  /*0910*/  ISETP.NE.AND.EX P1, PT, RZ, UR11, PT, P1 ;  /* 0x0000000bff007c0c */ /* 0x000fe4000bf25310 */
[----:B0-----:R-:W-:Y:S02]  /*0920*/  MOV R197, RZ ;  /* 0x000000ff00c57202 */ /* 0x001fe40000000f00 */
[----:B------:R-:W-:-:S02]  /*0930*/  MOV R198, R6 ;  /* 0x0000000600c67202 */ /* 0x000fc40000000f00 */
[----:B---3--:R-:W-:Y:S01]  /*0940*/  FSEL R196, R156, RZ, !P6 ;  /* 0x000000ff9cc47208 */ /* 0x008fe20007000000 */
[----:B------:R-:W-:Y:S06]  /*0950*/  @!P5 BRA `(.L_x_8932) ;  /* 0x000000040064d947 */ /* 0x000fec0003800000 */
        /* <DEDUP_REMOVED lines=12> */
[----:B------:R-:W1:Y:S01]  /*0a20*/  @P2 LDC.64 R16, c[0x0][0x438] ;  /* 0x00010e00ff102b82 */ /* 0x000e620000000a00 */
[--C-:B0-----:R-:W-:Y:S02]  /*0a30*/  HADD2.F32 R187, -RZ, R136.reuse.H0_H0 ;  /* 0x20000088ffbb7230 */ /* 0x101fe40000004100 */
[----:B------:R-:W-:Y:S02]  /*0a40*/  HADD2.F32 R184, -RZ, R136.H1_H1 ;  /* 0x30000088ffb87230 */ /* 0x000fe40000004100 */
[----:B-1----:R-:W-:-:S05]  /*0a50*/  @P2 IMAD.WIDE.U32 R16, R6, 0x20, R16 ;  /* 0x0000002006102825 */ /* 0x002fca00078e0010 */
[----:B------:R-:W5:Y:S04]  /*0a60*/  @P2 LDG.E.128 R40, desc[UR6][R16.64] ;  /* 0x0000000610282981 */ /* 0x000f68000c1e1d00 */
[----:B------:R0:W5:Y:S02]  /*0a70*/  @P2 LDG.E.128 R36, desc[UR6][R16.64+0x10] ;  /* 0x0000100610242981 */ /* 0x000164000c1e1d00 */
[----:B0-----:R-:W-:Y:S02]  /*0a80*/  HADD2.F32 R16, -RZ, R138.H1_H1 ;  /* 0x3000008aff107230 */ /* 0x001fe40000004100 */
        /* <DEDUP_REMOVED lines=8> */
[----:B------:R-:W-:Y:S02]  /*0b10*/  HADD2.F32 R9, -RZ, R13.H0_H0 ;  /* 0x2000000dff097230 */ /* 0x000fe40000004100 */
[-C--:B------:R-:W-:Y:S01]  /*0b20*/  FMUL.FTZ R187, R187, R7.reuse ;  /* 0x00000007bbbb7220 */ /* 0x080fe20000410000 */
[----:B------:R-:W-:Y:S01]  /*0b30*/  FADD.FTZ R88, R88, R7 ;  /* 0x0000000758587221 */ /* 0x000fe20000010000 */
[----:B------:R-:W-:Y:S01]  /*0b40*/  FFMA.FTZ R112, R189, R7, R112 ;  /* 0x00000007bd707223 */ /* 0x000fe20000010070 */
[----:B------:R-:W-:-:S02]  /*0b50*/  HADD2.F32 R8, -RZ, R137.H0_H0 ;  /* 0x20000089ff087230 */ /* 0x000fc40000004100 */
[----:B------:R-:W-:Y:S01]  /*0b60*/  FMUL.FTZ R7, R177, R10 ;  /* 0x0000000ab1077220 */ /* 0x000fe20000410000 */
[----:B------:R-:W-:Y:S02]  /*0b70*/  HADD2.F32 R198, -RZ, R13.H1_H1 ;  /* 0x3000000dffc67230 */ /* 0x000fe40000004100 */
[----:B------:R-:W-:Y:S02]  /*0b80*/  HADD2.F32 R11, -RZ, R137.H1_H1 ;  /* 0x30000089ff0b7230 */ /* 0x000fe40000004100 */
[----:B------:R-:W-:Y:S01]  /*0b90*/  FADD.FTZ R156, -R196, R156 ;  /* 0x0000009cc49c7221 */ /* 0x000fe20000010100 */
        /* <DEDUP_REMOVED lines=8> */
[----:B------:R-:W-:Y:S02]  /*0c20*/  HADD2.F32 R12, -RZ, R138.H0_H0 ;  /* 0x2000008aff0c7230 */ /* 0x000fe40000004100 */
[----:B------:R-:W-:Y:S01]  /*0c30*/  FMUL.FTZ R11, R177, R156 ;  /* 0x0000009cb10b7220 */ /* 0x000fe20000410000 */
[----:B------:R-:W-:Y:S02]  /*0c40*/  HADD2.F32 R197, -RZ, R14.H1_H1 ;  /* 0x3000000effc57230 */ /* 0x000fe40000004100 */
[--C-:B------:R-:W-:Y:S02]  /*0c50*/  HADD2.F32 R199, -RZ, R15.reuse.H0_H0 ;  /* 0x2000000fffc77230 */ /* 0x100fe40000004100 */
[----:B------:R-:W-:Y:S02]  /*0c60*/  HADD2.F32 R202, -RZ, R15.H1_H1 ;  /* 0x3000000fffca7230 */ /* 0x000fe40000004100 */
[----:B------:R-:W-:Y:S01]  /*0c70*/  FADD.FTZ R15, RZ, R187 ;  /* 0x000000bbff0f7221 */ /* 0x000fe20000010000 */
[----:B------:R-:W-:Y:S01]  /*0c80*/  FFMA.FTZ R17, R189, R187, RZ ;  /* 0x000000bbbd117223 */ /* 0x000fe200000100ff */
[-C--:B------:R-:W-:Y:S01]  /*0c90*/  FMUL.FTZ R12, R12, R13.reuse ;  /* 0x0000000d0c0c7220 */ /* 0x080fe20000410000 */
[----:B------:R-:W-:Y:S01]  /*0ca0*/  FADD.FTZ R84, R84, R13 ;  /* 0x0000000d54547221 */ /* 0x000fe20000010000 */
[----:B------:R-:W-:Y:S01]  /*0cb0*/  FFMA.FTZ R108, R11, R13, R108 ;  /* 0x0000000d0b6c7223 */ /* 0x000fe2000001006c */
[----:B------:R-:W-:Y:S01]  /*0cc0*/  FMUL.FTZ R13, R16, R197 ;  /* 0x000000c5100d7220 */ /* 0x000fe20000410000 */
[----:B------:R-:W-:Y:S01]  /*0cd0*/  FADD.FTZ R15, R15, R184 ;  /* 0x000000b80f0f7221 */ /* 0x000fe20000010000 */
[----:B------:R-:W-:Y:S01]  /*0ce0*/  FFMA.FTZ R16, R186, R184, R17 ;  /* 0x000000b8ba107223 */ /* 0x000fe20000010011 */
[----:B------:R-:W-:-:S02]  /*0cf0*/  FMUL.FTZ R10, R177, R18 ;  /* 0x00000012b10a7220 */ /* 0x000fc40000410000 */
[----:B------:R-:W-:Y:S01]  /*0d00*/  FADD.FTZ R18, R15, R8 ;  /* 0x000000080f127221 */ /* 0x000fe20000010000 */
[----:B------:R-:W-:Y:S01]  /*0d10*/  FFMA.FTZ R17, R7, R8, R16 ;  /* 0x0000000807117223 */ /* 0x000fe20000010010 */
[----:B------:R-:W-:Y:S02]  /*0d20*/  FADD.FTZ R14, -R196, R157 ;  /* 0x0000009dc40e7221 */ /* 0x000fe40000010100 */
[----:B------:R-:W-:Y:S01]  /*0d30*/  FADD.FTZ R157, R18, R9 ;  /* 0x00000009129d7221 */ /* 0x000fe20000010000 */
[----:B------:R-:W-:Y:S01]  /*0d40*/  FFMA.FTZ R16, R10, R9, R17 ;  /* 0x000000090a107223 */ /* 0x000fe20000010011 */
[--C-:B------:R-:W-:Y:S02]  /*0d50*/  HADD2.F32 R156, -RZ, R139.reuse.H0_H0 ;  /* 0x2000008bff9c7230 */ /* 0x100fe40000004100 */
[C---:B------:R-:W-:Y:S01]  /*0d60*/  FADD.FTZ R158, -R196.reuse, R158 ;  /* 0x0000009ec49e7221 */ /* 0x040fe20000010100 */
[----:B------:R-:W-:Y:S01]  /*0d70*/  FADD.FTZ R18, R157, R12 ;  /* 0x0000000c9d127221 */ /* 0x000fe20000010000 */
[----:B------:R-:W-:Y:S01]  /*0d80*/  FMUL.FTZ R14, R177, R14 ;  /* 0x0000000eb10e7220 */ /* 0x000fe20000410000 */
[----:B------:R-:W-:Y:S01]  /*0d90*/  FFMA.FTZ R157, R11, R12, R16 ;  /* 0x0000000c0b9d7223 */ /* 0x000fe20000010010 */
[----:B------:R-:W-:Y:S01]  /*0da0*/  FADD.FTZ R200, -R196, R159 ;  /* 0x0000009fc4c87221 */ /* 0x000fe20000010100 */
        /* <DEDUP_REMOVED lines=20> */
.L_x_8932:
[----:B------:R-:W-:Y:S05]  /*0ef0*/  BSYNC.RECONVERGENT B1 ;  /* 0x0000000000017941 */ /* 0x000fea0003800200 */
.L_x_8931:
        /* <DEDUP_REMOVED lines=18> */
[--C-:B0-----:R-:W-:Y:S02]  /*1020*/  HADD2.F32 R168, -RZ, R130.reuse.H0_H0 ;  /* 0x20000082ffa87230 */ /* 0x101fe40000004100 */
[----:B------:R-:W-:Y:S01]  /*1030*/  HADD2.F32 R169, -RZ, R130.H1_H1 ;  /* 0x30000082ffa97230 */ /* 0x000fe20000004100 */
[----:B------:R-:W-:Y:S01]  /*1040*/  IADD3 R198, PT, PT, R198, 0x20, RZ ;  /* 0x00000020c6c67810 */ /* 0x000fe20007ffe0ff */
[C---:B---3--:R-:W-:Y:S01]  /*1050*/  FADD.FTZ R20, -R196.reuse, R20 ;  /* 0x00000014c4147221 */ /* 0x048fe20000010100 */
[C---:B------:R-:W-:Y:S01]  /*1060*/  FADD.FTZ R170, -R196.reuse, R21 ;  /* 0x00000015c4aa7221 */ /* 0x040fe20000010100 */
[----:B------:R-:W-:Y:S01]  /*1070*/  FADD.FTZ R172, -R196, R22 ;  /* 0x00000016c4ac7221 */ /* 0x000fe20000010100 */
[----:B------:R-:W-:-:S02]  /*1080*/  HADD2.F32 R21, -RZ, R128.H0_H0 ;  /* 0x20000080ff157230 */ /* 0x000fc40000004100 */
[----:B-----5:R-:W-:Y:S01]  /*1090*/  FMUL.FTZ R19, R177, R20 ;  /* 0x00000014b1137220 */ /* 0x020fe20000410000 */
[----:B------:R-:W-:Y:S01]  /*10a0*/  FADD.FTZ R174, -R196, R23 ;  /* 0x00000017c4ae7221 */ /* 0x000fe20000010100 */
[--C-:B----4-:R-:W-:Y:S02]  /*10b0*/  HADD2.F32 R22, -RZ, R24.reuse.H0_H0 ;  /* 0x20000018ff167230 */ /* 0x110fe40000004100 */
[----:B------:R-:W-:Y:S02]  /*10c0*/  HADD2.F32 R24, -RZ, R24.H1_H1 ;  /* 0x30000018ff187230 */ /* 0x000fe40000004100 */
[--C-:B------:R-:W-:Y:S02]  /*10d0*/  HADD2.F32 R171, -RZ, R25.reuse.H0_H0 ;  /* 0x20000019ffab7230 */ /* 0x100fe40000004100 */
[----:B------:R-:W-:Y:S01]  /*10e0*/  FMUL.FTZ R20, R21, R22 ;  /* 0x0000001615147220 */ /* 0x000fe20000410000 */
[----:B------:R-:W-:Y:S02]  /*10f0*/  HADD2.F32 R202, -RZ, R25.H1_H1 ;  /* 0x30000019ffca7230 */ /* 0x000fe40000004100 */
[----:B------:R-:W-:Y:S01]  /*1100*/  FADD.FTZ R80, R80, R22 ;  /* 0x0000001650507221 */ /* 0x000fe20000010000 */
[----:B------:R-:W-:-:S02]  /*1110*/  HADD2.F32 R23, -RZ, R128.H1_H1 ;  /* 0x30000080ff177230 */ /* 0x000fc40000004100 */
[----:B------:R-:W-:Y:S01]  /*1120*/  FFMA.FTZ R104, R19, R22, R104 ;  /* 0x0000001613687223 */ /* 0x000fe20000010068 */
[--C-:B------:R-:W-:Y:S02]  /*1130*/  HADD2.F32 R199, -RZ, R27.reuse.H0_H0 ;  /* 0x2000001bffc77230 */ /* 0x100fe40000004100 */
[----:B------:R-:W-:Y:S01]  /*1140*/  FMUL.FTZ R22, R177, R170 ;  /* 0x000000aab1167220 */ /* 0x000fe20000410000 */
[----:B------:R-:W-:Y:S02]  /*1150*/  HADD2.F32 R201, -RZ, R27.H1_H1 ;  /* 0x3000001bffc97230 */ /* 0x000fe40000004100 */
[--C-:B------:R-:W-:Y:S02]  /*1160*/  HADD2.F32 R25, -RZ, R129.reuse.H0_H0 ;  /* 0x20000081ff197230 */ /* 0x100fe40000004100 */
[----:B------:R-:W-:Y:S02]  /*1170*/  HADD2.F32 R27, -RZ, R129.H1_H1 ;  /* 0x30000081ff1b7230 */ /* 0x000fe40000004100 */
[----:B------:R-:W-:Y:S01]  /*1180*/  FADD.FTZ R156, -R196, R156 ;  /* 0x0000009cc49c7221 */ /* 0x000fe20000010100 */
[-C--:B------:R-:W-:Y:S01]  /*1190*/  FMUL.FTZ R21, R23, R24.reuse ;  /* 0x0000001817157220 */ /* 0x080fe20000410000 */
[----:B------:R-:W-:Y:S01]  /*11a0*/  FADD.FTZ R81, R81, R24 ;  /* 0x0000001851517221 */ /* 0x000fe20000010000 */
[----:B------:R-:W-:Y:S01]  /*11b0*/  FFMA.FTZ R105, R22, R24, R105 ;  /* 0x0000001816697223 */ /* 0x000fe20000010069 */
[----:B------:R-:W-:Y:S01]  /*11c0*/  FMUL.FTZ R24, R25, R171 ;  /* 0x000000ab19187220 */ /* 0x000fe20000410000 */
[----:B------:R-:W-:Y:S01]  /*11d0*/  FMUL.FTZ R25, R27, R202 ;  /* 0x000000ca1b197220 */ /* 0x000fe20000410000 */
[----:B------:R-:W-:Y:S01]  /*11e0*/  FMUL.FTZ R27, R177, R156 ;  /* 0x0000009cb11b7220 */ /* 0x000fe20000410000 */
[C---:B------:R-:W-:Y:S01]  /*11f0*/  FADD.FTZ R204, -R196.reuse, R157 ;  /* 0x0000009dc4cc7221 */ /* 0x040fe20000010100 */
[----:B------:R-:W-:Y:S01]  /*1200*/  FADD.FTZ R156, R197, R20 ;  /* 0x00000014c59c7221 */ /* 0x000fe20000010000 */
[----:B------:R-:W-:Y:S01]  /*1210*/  FFMA.FTZ R157, R19, R20, R200 ;  /* 0x00000014139d7223 */ /* 0x000fe200000100c8 */
[----:B------:R-:W-:Y:S01]  /*1220*/  FADD.FTZ R210, -R196, R159 ;  /* 0x0000009fc4d27221 */ /* 0x000fe20000010100 */
[----:B------:R-:W-:Y:S01]  /*1230*/  FMUL.FTZ R23, R177, R172 ;  /* 0x000000acb1177220 */ /* 0x000fe20000410000 */
[----:B------:R-:W-:Y:S01]  /*1240*/  FADD.FTZ R159, R156, R21 ;  /* 0x000000159c9f7221 */ /* 0x000fe20000010000 */
[----:B------:R-:W-:Y:S01]  /*1250*/  FFMA.FTZ R156, R22, R21, R157 ;  /* 0x00000015169c7223 */ /* 0x000fe2000001009d */
[----:B------:R-:W-:-:S02]  /*1260*/  HADD2.F32 R173, -RZ, R26.H0_H0 ;  /* 0x2000001affad7230 */ /* 0x000fc40000004100 */
[----:B------:R-:W-:Y:S01]  /*1270*/  FADD.FTZ R208, -R196, R158 ;  /* 0x0000009ec4d07221 */ /* 0x000fe20000010100 */
[----:B------:R-:W-:Y:S02]  /*1280*/  HADD2.F32 R206, -RZ, R26.H1_H1 ;  /* 0x3000001affce7230 */ /* 0x000fe40000004100 */
[----:B------:R-:W-:Y:S01]  /*1290*/  FMUL.FTZ R26, R177, R174 ;  /* 0x000000aeb11a7220 */ /* 0x000fe20000410000 */
[----:B------:R-:W-:Y:S01]  /*12a0*/  FADD.FTZ R158, R159, R24 ;  /* 0x000000189f9e7221 */ /* 0x000fe20000010000 */
[C---:B------:R-:W-:Y:S01]  /*12b0*/  FFMA.FTZ R157, R23.reuse, R24, R156 ;  /* 0x00000018179d7223 */ /* 0x040fe2000001009c */
[----:B------:R-:W-:Y:S02]  /*12c0*/  FMUL.FTZ R168, R168, R173 ;  /* 0x000000ada8a87220 */ /* 0x000fe40000410000 */
        /* <DEDUP_REMOVED lines=8> */
[C---:B------:R-:W-:Y:S01]  /*1350*/  FFMA.FTZ R157, R27.reuse, R168, R156 ;  /* 0x000000a81b9d7223 */ /* 0x040fe2000001009c */
[----:B------:R-:W-:Y:S01]  /*1360*/  FADD.FTZ R76, R76, R173 ;  /* 0x000000ad4c4c7221 */ /* 0x000fe20000010000 */
[----:B------:R-:W-:Y:S01]  /*1370*/  FFMA.FTZ R100, R27, R173, R100 ;  /* 0x000000ad1b647223 */ /* 0x000fe20000010064 */
[----:B------:R-:W-:Y:S02]  /*1380*/  HADD2.F32 R172, -RZ, R131.H1_H1 ;  /* 0x30000083ffac7230 */ /* 0x000fe40000004100 */
        /* <DEDUP_REMOVED lines=18> */
.L_x_8934:
[----:B------:R-:W-:Y:S05]  /*14b0*/  BSYNC.RECONVERGENT B1 ;  /* 0x0000000000017941 */ /* 0x000fea0003800200 */
.L_x_8933:
        /* <DEDUP_REMOVED lines=20> */
[C---:B------:R-:W-:Y:S01]  /*1600*/  FADD.FTZ R158, -R196.reuse, R158 ;  /* 0x0000009ec49e7221 */ /* 0x040fe20000010100 */
[C---:B0-----:R-:W-:Y:S01]  /*1610*/  FADD.FTZ R180, -R196.reuse, R159 ;  /* 0x0000009fc4b47221 */ /* 0x041fe20000010100 */
[C---:B----4-:R-:W-:Y:S01]  /*1620*/  FADD.FTZ R182, -R196.reuse, R160 ;  /* 0x000000a0c4b67221 */ /* 0x050fe20000010100 */
[C---:B------:R-:W-:Y:S01]  /*1630*/  FADD.FTZ R198, -R196.reuse, R161 ;  /* 0x000000a1c4c67221 */ /* 0x040fe20000010100 */
[----:B------:R-:W-:Y:S01]  /*1640*/  FADD.FTZ R202, -R196, R162 ;  /* 0x000000a2c4ca7221 */ /* 0x000fe20000010100 */
[----:B------:R-:W-:-:S02]  /*1650*/  HADD2.F32 R160, -RZ, R120.H0_H0 ;  /* 0x20000078ffa07230 */ /* 0x000fc40000004100 */
[----:B------:R-:W-:Y:S01]  /*1660*/  FADD.FTZ R196, -R196, R163 ;  /* 0x000000a3c4c47221 */ /* 0x000fe20000010100 */
[--C-:B------:R-:W-:Y:S02]  /*1670*/  HADD2.F32 R157, -RZ, R164.reuse.H0_H0 ;  /* 0x200000a4ff9d7230 */ /* 0x100fe40000004100 */
[C---:B-----5:R-:W-:Y:S01]  /*1680*/  FMUL.FTZ R161, R177.reuse, R156 ;  /* 0x0000009cb1a17220 */ /* 0x060fe20000410000 */
[----:B------:R-:W-:Y:S02]  /*1690*/  HADD2.F32 R164, -RZ, R164.H1_H1 ;  /* 0x300000a4ffa47230 */ /* 0x000fe40000004100 */
[----:B------:R-:W-:Y:S01]  /*16a0*/  FMUL.FTZ R162, R177, R176 ;  /* 0x000000b0b1a27220 */ /* 0x000fe20000410000 */
[----:B------:R-:W-:Y:S02]  /*16b0*/  HADD2.F32 R163, -RZ, R120.H1_H1 ;  /* 0x30000078ffa37230 */ /* 0x000fe40000004100 */
[----:B------:R-:W-:Y:S02]  /*16c0*/  HADD2.F32 R159, -RZ, R165.H0_H0 ;  /* 0x200000a5ff9f7230 */ /* 0x000fe40000004100 */
[----:B------:R-:W-:-:S02]  /*16d0*/  HADD2.F32 R156, -RZ, R121.H0_H0 ;  /* 0x20000079ff9c7230 */ /* 0x000fc40000004100 */
[----:B------:R-:W-:Y:S01]  /*16e0*/  FMUL.FTZ R160, R160, R157 ;  /* 0x0000009da0a07220 */ /* 0x000fe20000410000 */
[----:B-1----:R-:W-:Y:S02]  /*16f0*/  HADD2.F32 R178, -RZ, R165.H1_H1 ;  /* 0x300000a5ffb27230 */ /* 0x002fe40000004100 */
[-C--:B------:R-:W-:Y:S01]  /*1700*/  FMUL.FTZ R163, R163, R164.reuse ;  /* 0x000000a4a3a37220 */ /* 0x080fe20000410000 */
        /* <DEDUP_REMOVED lines=8> */
[----:B------:R-:W-:-:S02]  /*1790*/  HADD2.F32 R181, -RZ, R166.H0_H0 ;  /* 0x200000a6ffb57230 */ /* 0x000fc40000004100 */
[----:B------:R-:W-:Y:S01]  /*17a0*/  FADD.FTZ R74, R74, R159 ;  /* 0x0000009f4a4a7221 */ /* 0x000fe20000010000 */
[----:B------:R-:W-:Y:S02]  /*17b0*/  HADD2.F32 R176, -RZ, R122.H0_H0 ;  /* 0x2000007affb07230 */ /* 0x000fe40000004100 */
[----:B------:R-:W-:Y:S01]  /*17c0*/  FFMA.FTZ R98, R165, R159, R98 ;  /* 0x0000009fa5627223 */ /* 0x000fe20000010062 */
[----:B------:R-:W-:Y:S02]  /*17d0*/  HADD2.F32 R183, -RZ, R166.H1_H1 ;  /* 0x300000a6ffb77230 */ /* 0x000fe40000004100 */
[----:B------:R-:W-:Y:S01]  /*17e0*/  FMUL.FTZ R179, R177, R182 ;  /* 0x000000b6b1b37220 */ /* 0x000fe20000410000 */
[--C-:B------:R-:W-:Y:S02]  /*17f0*/  HADD2.F32 R185, -RZ, R167.reuse.H0_H0 ;  /* 0x200000a7ffb97230 */ /* 0x100fe40000004100 */
[----:B------:R-:W-:Y:S01]  /*1800*/  FADD.FTZ R159, R156, R163 ;  /* 0x000000a39c9f7221 */ /* 0x000fe20000010000 */
[----:B------:R-:W-:-:S02]  /*1810*/  HADD2.F32 R204, -RZ, R167.H1_H1 ;  /* 0x300000a7ffcc7230 */ /* 0x000fc40000004100 */
[----:B------:R-:W-:Y:S02]  /*1820*/  HADD2.F32 R158, -RZ, R122.H1_H1 ;  /* 0x3000007aff9e7230 */ /* 0x000fe40000004100 */
[----:B------:R-:W-:Y:S01]  /*1830*/  FFMA.FTZ R156, R162, R163, R157 ;  /* 0x000000a3a29c7223 */ /* 0x000fe2000001009d */
[----:B------:R-:W-:Y:S02]  /*1840*/  HADD2.F32 R167, -RZ, R121.H1_H1 ;  /* 0x30000079ffa77230 */ /* 0x000fe40000004100 */
[-C--:B------:R-:W-:Y:S01]  /*1850*/  FMUL.FTZ R176, R176, R181.reuse ;  /* 0x000000b5b0b07220 */ /* 0x080fe20000410000 */
[----:B------:R-:W-:Y:S01]  /*1860*/  FADD.FTZ R68, R68, R181 ;  /* 0x000000b544447221 */ /* 0x000fe20000010000 */
[----:B------:R-:W-:Y:S01]  /*1870*/  FFMA.FTZ R92, R179, R181, R92 ;  /* 0x000000b5b35c7223 */ /* 0x000fe2000001005c */
        /* <DEDUP_REMOVED lines=10> */
[----:B------:R-:W-:-:S02]  /*1920*/  HADD2.F32 R180, -RZ, R123.H0_H0 ;  /* 0x2000007bffb47230 */ /* 0x000fc40000004100 */
[----:B------:R-:W-:Y:S01]  /*1930*/  FADD.FTZ R158, R159, R176 ;  /* 0x000000b09f9e7221 */ /* 0x000fe20000010000 */
        /* <DEDUP_REMOVED lines=18> */
.L_x_8936:
[----:B------:R-:W-:Y:S05]  /*1a60*/  BSYNC.RECONVERGENT B1 ;  /* 0x0000000000017941 */ /* 0x000fea0003800200 */
.L_x_8935:
        /* <DEDUP_REMOVED lines=21> */
.L_x_8983:
        /* <DEDUP_REMOVED lines=20> */
[-CC-:B------:R-:W-:Y:S01]  /*1d00*/  FFMA.FTZ R205, R7, R188.reuse, R197.reuse ;  /* 0x000000bc07cd7223 */ /* 0x180fe200000100c5 */
[----:B------:R-:W-:Y:S01]  /*1d10*/  LOP3.LUT P2, RZ, R194, 0xff0000, RZ, 0xc0, !PT ;  /* 0x00ff0000c2ff7812 */ /* 0x000fe2000784c0ff */
[----:B------:R-:W-:Y:S01]  /*1d20*/  FFMA.FTZ R207, R11, R188, R197 ;  /* 0x000000bc0bcf7223 */ /* 0x000fe200000100c5 */
[----:B------:R-:W-:Y:S01]  /*1d30*/  FMUL.FTZ R196, R177, R196 ;  /* 0x000000c4b1c47220 */ /* 0x000fe20000410000 */
[----:B------:R-:W-:Y:S01]  /*1d40*/  FADD.FTZ R202, R8, -R205 ;  /* 0x800000cd08ca7221 */ /* 0x000fe20000010000 */
[----:B------:R-:W-:Y:S01]  /*1d50*/  LOP3.LUT P6, RZ, R194, 0xff00, RZ, 0xc0, !PT ;  /* 0x0000ff00c2ff7812 */ /* 0x000fe200078cc0ff */
[----:B------:R-:W-:-:S02]  /*1d60*/  HFMA2 R205, -RZ, RZ, 0, 0 ;  /* 0x00000000ffcd7431 */ /* 0x000fc400000001ff */
[-C--:B------:R-:W-:Y:S01]  /*1d70*/  FMUL.FTZ R196, R196, R175.reuse ;  /* 0x000000afc4c47220 */ /* 0x080fe20000410000 */
[----:B------:R-:W-:Y:S01]  /*1d80*/  FMUL.FTZ R204, R177, R202 ;  /* 0x000000cab1cc7220 */ /* 0x000fe20000410000 */
[----:B-----5:R-:W-:Y:S02]  /*1d90*/  @P5 HADD2.F32 R198, -RZ, R156.H0_H0 ;  /* 0x2000009cffc65230 */ /* 0x020fe40000004100 */
[----:B------:R-:W-:Y:S01]  /*1da0*/  FADD.FTZ R208, R12, -R207 ;  /* 0x800000cf0cd07221 */ /* 0x000fe20000010000 */
        /* <DEDUP_REMOVED lines=8> */
[----:B------:R-:W-:-:S02]  /*1e30*/  @P6 HADD2.F32 R156, -RZ, R156.H1_H1 ;  /* 0x3000009cff9c6230 */ /* 0x000fc40000004100 */
[C---:B------:R-:W-:Y:S01]  /*1e40*/  FMUL.FTZ R200, R177.reuse, R198 ;  /* 0x000000c6b1c87220 */ /* 0x040fe20000410000 */
[----:B------:R-:W-:Y:S01]  /*1e50*/  @P6 HADD2.F32 R202, -RZ, R132.H1_H1 ;  /* 0x30000084ffca6230 */ /* 0x000fe20000004100 */
[----:B------:R-:W-:Y:S01]  /*1e60*/  CS2R R198, SRZ ;  /* 0x0000000000c67805 */ /* 0x000fe2000001ff00 */
[----:B------:R-:W-:Y:S01]  /*1e70*/  FMUL.FTZ R208, R177, R208 ;  /* 0x000000d0b1d07220 */ /* 0x000fe20000410000 */
[-C--:B------:R-:W-:Y:S01]  /*1e80*/  FMUL.FTZ R200, R200, R175.reuse ;  /* 0x000000afc8c87220 */ /* 0x080fe20000410000 */
[----:B------:R-:W-:Y:S01]  /*1e90*/  LOP3.LUT P5, RZ, R194, 0xff000000, RZ, 0xc0, !PT ;  /* 0xff000000c2ff7812 */ /* 0x000fe200078ac0ff */
[----:B------:R-:W-:Y:S02]  /*1ea0*/  HFMA2 R209, -RZ, RZ, 0, 0 ;  /* 0x00000000ffd17431 */ /* 0x000fe400000001ff */
[----:B------:R-:W-:Y:S01]  /*1eb0*/  FMUL.FTZ R208, R208, R175 ;  /* 0x000000afd0d07220 */ /* 0x000fe20000410000 */
[----:B------:R-:W-:Y:S01]  /*1ec0*/  FMUL.FTZ R203, R200, UR13 ;  /* 0x0000000dc8cb7c20 */ /* 0x000fe20008410000 */
[----:B------:R-:W-:-:S02]  /*1ed0*/  @P2 HADD2.F32 R200, -RZ, R157.H0_H0 ;  /* 0x2000009dffc82230 */ /* 0x000fc40000004100 */
[----:B------:R-:W-:Y:S02]  /*1ee0*/  HFMA2 R204, -RZ, RZ, 0, 0 ;  /* 0x00000000ffcc7431 */ /* 0x000fe400000001ff */
[----:B------:R-:W-:Y:S01]  /*1ef0*/  FMUL.FTZ R213, R208, UR13 ;  /* 0x0000000dd0d57c20 */ /* 0x000fe20008410000 */
[C---:B------:R-:W-:Y:S01]  /*1f00*/  @P6 FMUL.FTZ R198, R203.reuse, R156 ;  /* 0x0000009ccbc66220 */ /* 0x040fe20000410000 */
[----:B------:R-:W-:Y:S01]  /*1f10*/  @P6 FMUL.FTZ R199, R203, R202 ;  /* 0x000000cacbc76220 */ /* 0x000fe20000410000 */
[----:B------:R-:W-:Y:S01]  /*1f20*/  @P2 FMUL.FTZ R205, R211, R200 ;  /* 0x000000c8d3cd2220 */ /* 0x000fe20000410000 */
[----:B------:R-:W-:Y:S01]  /*1f30*/  FFMA.FTZ R200, R10, R188, R197 ;  /* 0x000000bc0ac87223 */ /* 0x000fe200000100c5 */
[----:B------:R-:W-:Y:S01]  /*1f40*/  LOP3.LUT P6, RZ, R195, 0xff, RZ, 0xc0, !PT ;  /* 0x000000ffc3ff7812 */ /* 0x000fe200078cc0ff */
[----:B------:R-:W-:Y:S01]  /*1f50*/  FADD.FTZ R64, R64, R201 ;  /* 0x000000c940407221 */ /* 0x000fe20000010000 */
[----:B------:R-:W-:Y:S02]  /*1f60*/  @P5 HADD2.F32 R206, -RZ, R157.H1_H1 ;  /* 0x3000009dffce5230 */ /* 0x000fe40000004100 */
[----:B------:R-:W-:Y:S01]  /*1f70*/  FADD.FTZ R202, R9, -R200 ;  /* 0x800000c809ca7221 */ /* 0x000fe20000010000 */
[----:B------:R-:W-:Y:S01]  /*1f80*/  MOV R200, RZ ;  /* 0x000000ff00c87202 */ /* 0x000fe20000000f00 */
[--C-:B------:R-:W-:Y:S01]  /*1f90*/  @P2 HADD2.F32 R157, -RZ, R133.reuse.H0_H0 ;  /* 0x20000085ff9d2230 */ /* 0x100fe20000004100 */
[----:B------:R-:W-:Y:S01]  /*1fa0*/  MOV R156, RZ ;  /* 0x000000ff009c7202 */ /* 0x000fe20000000f00 */
[----:B------:R-:W-:Y:S01]  /*1fb0*/  FMUL.FTZ R202, R177, R202 ;  /* 0x000000cab1ca7220 */ /* 0x000fe20000410000 */
[----:B------:R-:W-:Y:S01]  /*1fc0*/  @P5 HADD2.F32 R207, -RZ, R133.H1_H1 ;  /* 0x30000085ffcf5230 */ /* 0x000fe20000004100 */
[----:B------:R-:W-:Y:S01]  /*1fd0*/  MOV R203, RZ ;  /* 0x000000ff00cb7202 */ /* 0x000fe20000000f00 */
[----:B------:R-:W-:Y:S01]  /*1fe0*/  @P2 FMUL.FTZ R156, R211, R157 ;  /* 0x0000009dd39c2220 */ /* 0x000fe20000410000 */
[----:B------:R-:W-:Y:S01]  /*1ff0*/  FMUL.FTZ R202, R202, R175 ;  /* 0x000000afcaca7220 */ /* 0x000fe20000410000 */
[----:B------:R-:W-:Y:S01]  /*2000*/  ISETP.GE.U32.AND P2, PT, R194, RZ, PT ;  /* 0x000000ffc200720c */ /* 0x000fe20003f46070 */
[----:B------:R-:W-:-:S02]  /*2010*/  @P6 HADD2.F32 R210, -RZ, R158.H0_H0 ;  /* 0x2000009effd26230 */ /* 0x000fc40000004100 */
[--C-:B------:R-:W-:Y:S01]  /*2020*/  FFMA.FTZ R211, R18, R188, R197.reuse ;  /* 0x000000bc12d37223 */ /* 0x100fe200000100c5 */
[----:B------:R-:W-:Y:S01]  /*2030*/  FMUL.FTZ R212, R202, UR13 ;  /* 0x0000000dcad47c20 */ /* 0x000fe20008410000 */
[----:B------:R-:W-:Y:S01]  /*2040*/  @P6 HADD2.F32 R202, -RZ, R134.H0_H0 ;  /* 0x20000086ffca6230 */ /* 0x000fe20000004100 */
[----:B------:R-:W-:Y:S01]  /*2050*/  ISETP.GE.U32.AND.EX P2, PT, R195, 0x1000000, PT, P2 ;  /* 0x01000000c300780c */ /* 0x000fe20003f46120 */
[C---:B------:R-:W-:Y:S01]  /*2060*/  @P6 FMUL.FTZ R209, R213.reuse, R210 ;  /* 0x000000d2d5d16220 */ /* 0x040fe20000410000 */
[----:B------:R-:W-:Y:S01]  /*2070*/  @P5 FMUL.FTZ R204, R212, R206 ;  /* 0x000000ced4cc5220 */ /* 0x000fe20000410000 */
[----:B------:R-:W-:Y:S02]  /*2080*/  HFMA2 R206, -RZ, RZ, 0, 0 ;  /* 0x00000000ffce7431 */ /* 0x000fe400000001ff */
[----:B------:R-:W-:Y:S01]  /*2090*/  @P6 FMUL.FTZ R200, R213, R202 ;  /* 0x000000cad5c86220 */ /* 0x000fe20000410000 */
[----:B------:R-:W-:Y:S01]  /*20a0*/  FFMA.FTZ R202, R14, R188, R197 ;  /* 0x000000bc0eca7223 */ /* 0x000fe200000100c5 */
[C---:B------:R-:W-:Y:S01]  /*20b0*/  LOP3.LUT P6, RZ, R195.reuse, 0xff00, RZ, 0xc0, !PT ;  /* 0x0000ff00c3ff7812 */ /* 0x040fe200078cc0ff */
[----:B------:R-:W-:Y:S01]  /*20c0*/  @P5 FMUL.FTZ R203, R212, R207 ;  /* 0x000000cfd4cb5220 */ /* 0x000fe20000410000 */
[----:B------:R-:W-:Y:S01]  /*20d0*/  LOP3.LUT P5, RZ, R195, 0xff0000, RZ, 0xc0, !PT ;  /* 0x00ff0000c3ff7812 */ /* 0x000fe200078ac0ff */
[----:B------:R-:W-:Y:S01]  /*20e0*/  FADD.FTZ R202, R13, -R202 ;  /* 0x800000ca0dca7221 */ /* 0x000fe20000010000 */
[----:B------:R-:W-:Y:S01]  /*20f0*/  HFMA2 R212, -RZ, RZ, 0, 0 ;  /* 0x00000000ffd47431 */ /* 0x000fe200000001ff */
[----:B------:R-:W-:Y:S01]  /*2100*/  MOV R157, RZ ;  /* 0x000000ff009d7202 */ /* 0x000fe20000000f00 */
[----:B------:R-:W-:Y:S01]  /*2110*/  FADD.FTZ R67, R67, R204 ;  /* 0x000000cc43437221 */ /* 0x000fe20000010000 */
[----:B------:R-:W-:Y:S01]  /*2120*/  FMUL.FTZ R202, R177, R202 ;  /* 0x000000cab1ca7220 */ /* 0x000fe20000410000 */
[----:B------:R-:W-:Y:S01]  /*2130*/  @P2 HADD2.F32 R213, -RZ, R159.H1_H1 ;  /* 0x3000009fffd52230 */ /* 0x000fe20000004100 */
[----:B------:R-:W-:Y:S01]  /*2140*/  MOV R208, RZ ;  /* 0x000000ff00d07202 */ /* 0x000fe20000000f00 */
[----:B------:R-:W-:Y:S01]  /*2150*/  FADD.FTZ R65, R65, R198 ;  /* 0x000000c641417221 */ /* 0x000fe20000010000 */
[----:B------:R-:W-:Y:S01]  /*2160*/  FMUL.FTZ R202, R202, R175 ;  /* 0x000000afcaca7220 */ /* 0x000fe20000410000 */
[----:B------:R-:W-:Y:S01]  /*2170*/  MOV R215, RZ ;  /* 0x000000ff00d77202 */ /* 0x000fe20000000f00 */
[----:B------:R-:W-:-:S02]  /*2180*/  @P6 HADD2.F32 R158, -RZ, R158.H1_H1 ;  /* 0x3000009eff9e6230 */ /* 0x000fc40000004100 */
[----:B------:R-:W-:Y:S01]  /*2190*/  FADD.FTZ R66, R66, R205 ;  /* 0x000000cd42427221 */ /* 0x000fe20000010000 */
[----:B------:R-:W-:Y:S01]  /*21a0*/  FMUL.FTZ R217, R202, UR13 ;  /* 0x0000000dcad97c20 */ /* 0x000fe20008410000 */
[----:B------:R-:W-:Y:S01]  /*21b0*/  FFMA.FTZ R202, R17, R188, R197 ;  /* 0x000000bc11ca7223 */ /* 0x000fe200000100c5 */
[----:B------:R-:W-:Y:S02]  /*21c0*/  @P5 HADD2.F32 R207, -RZ, R159.H0_H0 ;  /* 0x2000009fffcf5230 */ /* 0x000fe40000004100 */
[----:B------:R-:W-:Y:S02]  /*21d0*/  HFMA2 R159, -RZ, RZ, 0, 0 ;  /* 0x00000000ff9f7431 */ /* 0x000fe400000001ff */
[----:B------:R-:W-:Y:S01]  /*21e0*/  @P6 FMUL.FTZ R206, R217, R158 ;  /* 0x0000009ed9ce6220 */ /* 0x000fe20000410000 */
[----:B------:R-:W-:Y:S01]  /*21f0*/  FADD.FTZ R202, R15, -R202 ;  /* 0x800000ca0fca7221 */ /* 0x000fe20000010000 */
[----:B------:R-:W-:Y:S02]  /*2200*/  FADD.FTZ R158, R16, -R211 ;  /* 0x800000d3109e7221 */ /* 0x000fe40000010000 */
[----:B------:R-:W-:Y:S01]  /*2210*/  FADD.FTZ R204, R61, R206 ;  /* 0x000000ce3dcc7221 */ /* 0x000fe20000010000 */
[C---:B------:R-:W-:Y:S01]  /*2220*/  FMUL.FTZ R202, R177.reuse, R202 ;  /* 0x000000cab1ca7220 */ /* 0x040fe20000410000 */
[----:B------:R-:W-:Y:S01]  /*2230*/  FMUL.FTZ R210, R177, R158 ;  /* 0x0000009eb1d27220 */ /* 0x000fe20000410000 */
[----:B------:R-:W-:-:S02]  /*2240*/  @P6 HADD2.F32 R158, -RZ, R134.H1_H1 ;  /* 0x30000086ff9e6230 */ /* 0x000fc40000004100 */
[-C--:B------:R-:W-:Y:S01]  /*2250*/  FMUL.FTZ R202, R202, R175.reuse ;  /* 0x000000afcaca7220 */ /* 0x080fe20000410000 */
[----:B------:R-:W-:Y:S01]  /*2260*/  FMUL.FTZ R211, R210, R175 ;  /* 0x000000afd2d37220 */ /* 0x000fe20000410000 */
[--C-:B------:R-:W-:Y:S02]  /*2270*/  @P5 HADD2.F32 R210, -RZ, R135.reuse.H0_H0 ;  /* 0x20000087ffd25230 */ /* 0x100fe40000004100 */
[----:B------:R-:W-:Y:S01]  /*2280*/  @P6 FMUL.FTZ R157, R217, R158 ;  /* 0x0000009ed99d6220 */ /* 0x000fe20000410000 */
[----:B------:R-:W-:Y:S01]  /*2290*/  FMUL.FTZ R214, R202, UR13 ;  /* 0x0000000dcad67c20 */ /* 0x000fe20008410000 */
[----:B------:R-:W-:Y:S02]  /*22a0*/  @P2 HADD2.F32 R202, -RZ, R135.H1_H1 ;  /* 0x30000087ffca2230 */ /* 0x000fe40000004100 */
[----:B------:R-:W-:Y:S01]  /*22b0*/  FMUL.FTZ R211, R211, UR13 ;  /* 0x0000000dd3d37c20 */ /* 0x000fe20008410000 */
[C---:B------:R-:W-:Y:S01]  /*22c0*/  @P5 FMUL.FTZ R159, R214.reuse, R207 ;  /* 0x000000cfd69f5220 */ /* 0x040fe20000410000 */
[----:B------:R-:W-:-:S02]  /*22d0*/  @P5 FMUL.FTZ R208, R214, R210 ;  /* 0x000000d2d6d05220 */ /* 0x000fc40000410000 */
[C---:B------:R-:W-:Y:S01]  /*22e0*/  @P2 FMUL.FTZ R215, R211.reuse, R202 ;  /* 0x000000cad3d72220 */ /* 0x040fe20000410000 */
[----:B------:R-:W-:Y:S01]  /*22f0*/  @P2 FMUL.FTZ R212, R211, R213 ;  /* 0x000000d5d3d42220 */ /* 0x000fe20000410000 */
[----:B------:R-:W-:Y:S01]  /*2300*/  F2FP.F16.F32.PACK_AB R158, R157, R200 ;  /* 0x000000c89d9e723e */ /* 0x000fe200000000ff */
[----:B------:R-:W-:Y:S01]  /*2310*/  FADD.FTZ R62, R62, R159 ;  /* 0x0000009f3e3e7221 */ /* 0x000fe20000010000 */
[----:B------:R-:W-:Y:S01]  /*2320*/  F2FP.F16.F32.PACK_AB R157, R203, R156 ;  /* 0x0000009ccb9d723e */ /* 0x000fe200000000ff */
[----:B------:R-:W-:Y:S01]  /*2330*/  FADD.FTZ R207, R60, R209 ;  /* 0x000000d13ccf7221 */ /* 0x000fe20000010000 */
[----:B------:R-:W-:Y:S01]  /*2340*/  FADD.FTZ R63, R63, R212 ;  /* 0x000000d43f3f7221 */ /* 0x000fe20000010000 */
[----:B------:R-:W-:Y:S02]  /*2350*/  F2FP.F16.F32.PACK_AB R159, R215, R208 ;  /* 0x000000d0d79f723e */ /* 0x000fe400000000ff */
[----:B------:R-:W-:Y:S01]  /*2360*/  F2FP.F16.F32.PACK_AB R156, R199, R196 ;  /* 0x000000c4c79c723e */ /* 0x000fe200000000ff */
[----:B------:R-:W-:Y:S06]  /*2370*/  BRA `(.L_x_8943) ;  /* 0x0000000400ac7947 */ /* 0x000fec0003800000 */
.L_x_8942:
[-CC-:B------:R-:W-:Y:S01]  /*2380*/  FFMA.FTZ R148, R189, R188.reuse, R197.reuse ;  /* 0x000000bcbd947223 */ /* 0x180fe200000100c5 */
[----:B------:R-:W-:Y:S01]  /*2390*/  LOP3.LUT P5, RZ, R194, 0xff, RZ, 0xc0, !PT ;  /* 0x000000ffc2ff7812 */ /* 0x000fe200078ac0ff */
[----:B------:R-:W-:Y:S02]  /*23a0*/  HFMA2 R201, -RZ, RZ, 0, 0 ;  /* 0x00000000ffc97431 */ /* 0x000fe400000001ff */
[-CC-:B------:R-:W-:Y:S01]  /*23b0*/  FFMA.FTZ R151, R186, R188.reuse, R197.reuse ;  /* 0x000000bcba977223 */ /* 0x180fe200000100c5 */
[----:B------:R-:W-:Y:S01]  /*23c0*/  FADD.FTZ R148, R187, -R148 ;  /* 0x80000094bb947221 */ /* 0x000fe20000010000 */
[----:B------:R-:W-:Y:S01]  /*23d0*/  LOP3.LUT P6, RZ, R194, 0xff00, RZ, 0xc0, !PT ;  /* 0x0000ff00c2ff7812 */ /* 0x000fe200078cc0ff */
[----:B------:R-:W-:Y:S01]  /*23e0*/  FFMA.FTZ R153, R7, R188, R197 ;  /* 0x000000bc07997223 */ /* 0x000fe200000100c5 */
[----:B------:R-:W-:Y:S01]  /*23f0*/  MOV R196, RZ ;  /* 0x000000ff00c47202 */ /* 0x000fe20000000f00 */
[----:B------:R-:W-:Y:S01]  /*2400*/  FMUL.FTZ R148, R177, R148 ;  /* 0x00000094b1947220 */ /* 0x000fe20000410000 */
[----:B------:R-:W-:-:S02]  /*2410*/  CS2R R198, SRZ ;  /* 0x0000000000c67805 */ /* 0x000fc4000001ff00 */
[----:B------:R-:W-:Y:S02]  /*2420*/  LOP3.LUT P2, RZ, R194, 0xff0000, RZ, 0xc0, !PT ;  /* 0x00ff0000c2ff7812 */ /* 0x000fe4000784c0ff */
[----:B------:R-:W-:Y:S01]  /*2430*/  CS2R R202, SRZ ;  /* 0x0000000000ca7805 */ /* 0x000fe2000001ff00 */
[----:B------:R-:W-:Y:S01]  /*2440*/  FMUL.FTZ R149, R148, R175 ;  /* 0x000000af94957220 */ /* 0x000fe20000410000 */
[----:B------:R-:W-:Y:S01]  /*2450*/  MOV R207, RZ ;  /* 0x000000ff00cf7202 */ /* 0x000fe20000000f00 */
[----:B-----5:R-:W-:Y:S02]  /*2460*/  @P5 HADD2.F32 R150, -RZ, R156.H0_H0 ;  /* 0x2000009cff965230 */ /* 0x020fe40000004100 */
[----:B------:R-:W-:Y:S02]  /*2470*/  HFMA2 R205, -RZ, RZ, 0, 0 ;  /* 0x00000000ffcd7431 */ /* 0x000fe400000001ff */
[----:B------:R-:W-:Y:S01]  /*2480*/  FMUL.FTZ R149, R149, UR13 ;  /* 0x0000000d95957c20 */ /* 0x000fe20008410000 */
[----:B------:R-:W-:-:S02]  /*2490*/  @P5 HADD2.F32 R152, -RZ, R132.H0_H0 ;  /* 0x20000084ff985230 */ /* 0x000fc40000004100 */
[----:B------:R-:W-:Y:S02]  /*24a0*/  HFMA2 R210, -RZ, RZ, 0, 0 ;  /* 0x00000000ffd27431 */ /* 0x000fe400000001ff */
[----:B------:R-:W-:Y:S02]  /*24b0*/  @P6 HADD2.F32 R156, -RZ, R156.H1_H1 ;  /* 0x3000009cff9c6230 */ /* 0x000fe40000004100 */
[C---:B------:R-:W-:Y:S01]  /*24c0*/  @P5 FMUL.FTZ R201, R149.reuse, R150 ;  /* 0x0000009695c95220 */ /* 0x040fe20000410000 */
[----:B------:R-:W-:Y:S01]  /*24d0*/  FADD.FTZ R150, R184, -R151 ;  /* 0x80000097b8967221 */ /* 0x000fe20000010000 */
[----:B------:R-:W-:Y:S01]  /*24e0*/  @P5 FMUL.FTZ R196, R149, R152 ;  /* 0x0000009895c45220 */ /* 0x000fe20000410000 */
[----:B------:R-:W-:Y:S01]  /*24f0*/  FADD.FTZ R152, R8, -R153 ;  /* 0x8000009908987221 */ /* 0x000fe20000010000 */
[----:B------:R-:W-:Y:S02]  /*2500*/  @P6 HADD2.F32 R154, -RZ, R132.H1_H1 ;  /* 0x30000084ff9a6230 */ /* 0x000fe40000004100 */
[C---:B------:R-:W-:Y:S01]  /*2510*/  FMUL.FTZ R149, R177.reuse, R150 ;  /* 0x00000096b1957220 */ /* 0x040fe20000410000 */
[----:B------:R-:W-:Y:S01]  /*2520*/  LOP3.LUT P5, RZ, R194, 0xff000000, RZ, 0xc0, !PT ;  /* 0xff000000c2ff7812 */ /* 0x000fe200078ac0ff */
[----:B------:R-:W-:Y:S01]  /*2530*/  FMUL.FTZ R150, R177, R152 ;  /* 0x00000098b1967220 */ /* 0x000fe20000410000 */
[----:B------:R-:W-:-:S02]  /*2540*/  @P2 HADD2.F32 R200, -RZ, R157.H0_H0 ;  /* 0x2000009dffc82230 */ /* 0x000fc40000004100 */
[-C--:B------:R-:W-:Y:S01]  /*2550*/  FMUL.FTZ R151, R149, R175.reuse ;  /* 0x000000af95977220 */ /* 0x080fe20000410000 */
[----:B------:R-:W-:Y:S02]  /*2560*/  @P2 HADD2.F32 R204, -RZ, R133.H0_H0 ;  /* 0x20000085ffcc2230 */ /* 0x000fe40000004100 */
[----:B------:R-:W-:Y:S01]  /*2570*/  FMUL.FTZ R152, R150, R175 ;  /* 0x000000af96987220 */ /* 0x000fe20000410000 */
[----:B------:R-:W-:Y:S01]  /*2580*/  FADD.FTZ R64, R64, R201 ;  /* 0x000000c940407221 */ /* 0x000fe20000010000 */
[----:B------:R-:W-:Y:S02]  /*2590*/  FMUL.FTZ R151, R151, UR13 ;  /* 0x0000000d97977c20 */ /* 0x000fe40008410000 */
[----:B------:R-:W-:Y:S01]  /*25a0*/  FMUL.FTZ R155, R152, UR13 ;  /* 0x0000000d989b7c20 */ /* 0x000fe20008410000 */
[--C-:B------:R-:W-:Y:S01]  /*25b0*/  FFMA.FTZ R152, R10, R188, R197.reuse ;  /* 0x000000bc0a987223 */ /* 0x100fe200000100c5 */
[C---:B------:R-:W-:Y:S01]  /*25c0*/  @P6 FMUL.FTZ R198, R151.reuse, R156 ;  /* 0x0000009c97c66220 */ /* 0x040fe20000410000 */
[----:B------:R-:W-:Y:S01]  /*25d0*/  @P6 FMUL.FTZ R199, R151, R154 ;  /* 0x0000009a97c76220 */ /* 0x000fe20000410000 */
[----:B------:R-:W-:Y:S01]  /*25e0*/  FFMA.FTZ R151, R11, R188, R197 ;  /* 0x000000bc0b977223 */ /* 0x000fe200000100c5 */
[----:B------:R-:W-:Y:S01]  /*25f0*/  LOP3.LUT P6, RZ, R195, 0xff, RZ, 0xc0, !PT ;  /* 0x000000ffc3ff7812 */ /* 0x000fe200078cc0ff */
[----:B------:R-:W-:Y:S01]  /*2600*/  FADD.FTZ R152, R9, -R152 ;  /* 0x8000009809987221 */ /* 0x000fe20000010000 */
[----:B------:R-:W-:-:S02]  /*2610*/  @P5 HADD2.F32 R206, -RZ, R157.H1_H1 ;  /* 0x3000009dffce5230 */ /* 0x000fc40000004100 */
[----:B------:R-:W-:Y:S01]  /*2620*/  FADD.FTZ R154, R12, -R151 ;  /* 0x800000970c9a7221 */ /* 0x000fe20000010000 */
[----:B------:R-:W-:Y:S02]  /*2630*/  HFMA2 R156, -RZ, RZ, 0, 0 ;  /* 0x00000000ff9c7431 */ /* 0x000fe400000001ff */
[C---:B------:R-:W-:Y:S01]  /*2640*/  FMUL.FTZ R151, R177.reuse, R152 ;  /* 0x00000098b1977220 */ /* 0x040fe20000410000 */
[----:B------:R-:W-:Y:S02]  /*2650*/  @P5 HADD2.F32 R208, -RZ, R133.H1_H1 ;  /* 0x30000085ffd05230 */ /* 0x000fe40000004100 */
[----:B------:R-:W-:Y:S01]  /*2660*/  FMUL.FTZ R152, R177, R154 ;  /* 0x0000009ab1987220 */ /* 0x000fe20000410000 */
[----:B------:R-:W-:Y:S01]  /*2670*/  @P2 FMUL.FTZ R205, R155, R200 ;  /* 0x000000c89bcd2220 */ /* 0x000fe20000410000 */
[-C--:B------:R-:W-:Y:S01]  /*2680*/  FMUL.FTZ R153, R151, R175.reuse ;  /* 0x000000af97997220 */ /* 0x080fe20000410000 */
[----:B------:R-:W-:Y:S01]  /*2690*/  MOV R200, RZ ;  /* 0x000000ff00c87202 */ /* 0x000fe20000000f00 */
[----:B------:R-:W-:Y:S01]  /*26a0*/  FMUL.FTZ R154, R152, R175 ;  /* 0x000000af989a7220 */ /* 0x000fe20000410000 */
[----:B------:R-:W-:Y:S01]  /*26b0*/  @P2 FMUL.FTZ R203, R155, R204 ;  /* 0x000000cc9bcb2220 */ /* 0x000fe20000410000 */
[----:B------:R-:W-:-:S02]  /*26c0*/  @P6 HADD2.F32 R157, -RZ, R158.H0_H0 ;  /* 0x2000009eff9d6230 */ /* 0x000fc40000004100 */
[----:B------:R-:W-:Y:S01]  /*26d0*/  FMUL.FTZ R153, R153, UR13 ;  /* 0x0000000d99997c20 */ /* 0x000fe20008410000 */
[----:B------:R-:W-:Y:S02]  /*26e0*/  @P6 HADD2.F32 R209, -RZ, R134.H0_H0 ;  /* 0x20000086ffd16230 */ /* 0x000fe40000004100 */
[----:B------:R-:W-:Y:S01]  /*26f0*/  FMUL.FTZ R154, R154, UR13 ;  /* 0x0000000d9a9a7c20 */ /* 0x000fe20008410000 */
[----:B------:R-:W-:Y:S01]  /*2700*/  ISETP.GE.U32.AND P2, PT, R194, RZ, PT ;  /* 0x000000ffc200720c */ /* 0x000fe20003f46070 */
[C---:B------:R-:W-:Y:S01]  /*2710*/  @P5 FMUL.FTZ R200, R153.reuse, R206 ;  /* 0x000000ce99c85220 */ /* 0x040fe20000410000 */
[----:B------:R-:W-:Y:S01]  /*2720*/  @P5 FMUL.FTZ R156, R153, R208 ;  /* 0x000000d0999c5220 */ /* 0x000fe20000410000 */
[C---:B------:R-:W-:Y:S01]  /*2730*/  @P6 FMUL.FTZ R207, R154.reuse, R157 ;  /* 0x0000009d9acf6220 */ /* 0x040fe20000410000 */
[----:B------:R-:W-:Y:S01]  /*2740*/  @P6 FMUL.FTZ R202, R154, R209 ;  /* 0x000000d19aca6220 */ /* 0x000fe20000410000 */
[-CC-:B------:R-:W-:Y:S01]  /*2750*/  FFMA.FTZ R154, R14, R188.reuse, R197.reuse ;  /* 0x000000bc0e9a7223 */ /* 0x180fe200000100c5 */
[C---:B------:R-:W-:Y:S01]  /*2760*/  LOP3.LUT P6, RZ, R195.reuse, 0xff00, RZ, 0xc0, !PT ;  /* 0x0000ff00c3ff7812 */ /* 0x040fe200078cc0ff */
[----:B------:R-:W-:Y:S01]  /*2770*/  HFMA2 R204, -RZ, RZ, 0, 0 ;  /* 0x00000000ffcc7431 */ /* 0x000fe200000001ff */
[----:B------:R-:W-:Y:S01]  /*2780*/  LOP3.LUT P5, RZ, R195, 0xff0000, RZ, 0xc0, !PT ;  /* 0x00ff0000c3ff7812 */ /* 0x000fe200078ac0ff */
[----:B------:R-:W-:Y:S01]  /*2790*/  FADD.FTZ R154, R13, -R154 ;  /* 0x8000009a0d9a7221 */ /* 0x000fe20000010000 */
[----:B------:R-:W-:Y:S01]  /*27a0*/  ISETP.GE.U32.AND.EX P2, PT, R195, 0x1000000, PT, P2 ;  /* 0x01000000c300780c */ /* 0x000fe20003f46120 */
[----:B------:R-:W-:Y:S01]  /*27b0*/  FFMA.FTZ R155, R18, R188, R197 ;  /* 0x000000bc129b7223 */ /* 0x000fe200000100c5 */
[----:B------:R-:W-:Y:S01]  /*27c0*/  MOV R157, RZ ;  /* 0x000000ff009d7202 */ /* 0x000fe20000000f00 */
[----:B------:R-:W-:Y:S01]  /*27d0*/  FMUL.FTZ R153, R177, R154 ;  /* 0x0000009ab1997220 */ /* 0x000fe20000410000 */
[----:B------:R-:W-:Y:S01]  /*27e0*/  MOV R206, RZ ;  /* 0x000000ff00ce7202 */ /* 0x000fe20000000f00 */
[----:B------:R-:W-:Y:S01]  /*27f0*/  FADD.FTZ R65, R65, R198 ;  /* 0x000000c641417221 */ /* 0x000fe20000010000 */
[----:B------:R-:W-:Y:S01]  /*2800*/  MOV R209, RZ ;  /* 0x000000ff00d17202 */ /* 0x000fe20000000f00 */
[----:B------:R-:W-:Y:S01]  /*2810*/  FMUL.FTZ R154, R153, R175 ;  /* 0x000000af999a7220 */ /* 0x000fe20000410000 */
[----:B------:R-:W-:Y:S01]  /*2820*/  FADD.FTZ R66, R66, R205 ;  /* 0x000000cd42427221 */ /* 0x000fe20000010000 */
[----:B------:R-:W-:-:S02]  /*2830*/  @P6 HADD2.F32 R158, -RZ, R158.H1_H1 ;  /* 0x3000009eff9e6230 */ /* 0x000fc40000004100 */
[----:B------:R-:W-:Y:S01]  /*2840*/  FADD.FTZ R67, R67, R200 ;  /* 0x000000c843437221 */ /* 0x000fe20000010000 */
[----:B------:R-:W-:Y:S01]  /*2850*/  FMUL.FTZ R211, R154, UR13 ;  /* 0x0000000d9ad37c20 */ /* 0x000fe20008410000 */
[----:B------:R-:W-:Y:S01]  /*2860*/  FFMA.FTZ R154, R17, R188, R197 ;  /* 0x000000bc119a7223 */ /* 0x000fe200000100c5 */
[--C-:B------:R-:W-:Y:S02]  /*2870*/  @P5 HADD2.F32 R213, -RZ, R159.reuse.H0_H0 ;  /* 0x2000009fffd55230 */ /* 0x100fe40000004100 */
[----:B------:R-:W-:Y:S01]  /*2880*/  FADD.FTZ R207, R60, R207 ;  /* 0x000000cf3ccf7221 */ /* 0x000fe20000010000 */
[----:B------:R-:W-:Y:S01]  /*2890*/  @P6 FMUL.FTZ R204, R211, R158 ;  /* 0x0000009ed3cc6220 */ /* 0x000fe20000410000 */
[----:B------:R-:W-:Y:S01]  /*28a0*/  FADD.FTZ R154, R15, -R154 ;  /* 0x8000009a0f9a7221 */ /* 0x000fe20000010000 */
[----:B------:R-:W-:Y:S01]  /*28b0*/  FADD.FTZ R158, R16, -R155 ;  /* 0x8000009b109e7221 */ /* 0x000fe20000010000 */
[----:B------:R-:W-:Y:S02]  /*28c0*/  @P2 HADD2.F32 R217, -RZ, R159.H1_H1 ;  /* 0x3000009fffd92230 */ /* 0x000fe40000004100 */
[----:B------:R-:W-:-:S02]  /*28d0*/  HFMA2 R159, -RZ, RZ, 0, 0 ;  /* 0x00000000ff9f7431 */ /* 0x000fc400000001ff */
[C---:B------:R-:W-:Y:S01]  /*28e0*/  FMUL.FTZ R154, R177.reuse, R154 ;  /* 0x0000009ab19a7220 */ /* 0x040fe20000410000 */
[----:B------:R-:W-:Y:S01]  /*28f0*/  FMUL.FTZ R155, R177, R158 ;  /* 0x0000009eb19b7220 */ /* 0x000fe20000410000 */
[----:B------:R-:W-:Y:S02]  /*2900*/  @P6 HADD2.F32 R212, -RZ, R134.H1_H1 ;  /* 0x30000086ffd46230 */ /* 0x000fe40000004100 */
[----:B------:R-:W-:Y:S01]  /*2910*/  FADD.FTZ R204, R61, R204 ;  /* 0x000000cc3dcc7221 */ /* 0x000fe20000010000 */
[-C--:B------:R-:W-:Y:S01]  /*2920*/  FMUL.FTZ R158, R154, R175.reuse ;  /* 0x000000af9a9e7220 */ /* 0x080fe20000410000 */
[----:B------:R-:W-:Y:S01]  /*2930*/  FMUL.FTZ R208, R155, R175 ;  /* 0x000000af9bd07220 */ /* 0x000fe20000410000 */
[--C-:B------:R-:W-:Y:S02]  /*2940*/  @P5 HADD2.F32 R215, -RZ, R135.reuse.H0_H0 ;  /* 0x20000087ffd75230 */ /* 0x100fe40000004100 */
[----:B------:R-:W-:Y:S01]  /*2950*/  @P6 FMUL.FTZ R157, R211, R212 ;  /* 0x000000d4d39d6220 */ /* 0x000fe20000410000 */
[----:B------:R-:W-:-:S02]  /*2960*/  @P2 HADD2.F32 R219, -RZ, R135.H1_H1 ;  /* 0x30000087ffdb2230 */ /* 0x000fc40000004100 */
[----:B------:R-:W-:Y:S01]  /*2970*/  FMUL.FTZ R158, R158, UR13 ;  /* 0x0000000d9e9e7c20 */ /* 0x000fe20008410000 */
[----:B------:R-:W-:-:S03]  /*2980*/  FMUL.FTZ R208, R208, UR13 ;  /* 0x0000000dd0d07c20 */ /* 0x000fc60008410000 */
[C---:B------:R-:W-:Y:S01]  /*2990*/  @P5 FMUL.FTZ R159, R158.reuse, R213 ;  /* 0x000000d59e9f5220 */ /* 0x040fe20000410000 */
[----:B------:R-:W-:Y:S01]  /*29a0*/  @P5 FMUL.FTZ R206, R158, R215 ;  /* 0x000000d79ece5220 */ /* 0x000fe20000410000 */
[C---:B------:R-:W-:Y:S01]  /*29b0*/  @P2 FMUL.FTZ R209, R208.reuse, R219 ;  /* 0x000000dbd0d12220 */ /* 0x040fe20000410000 */
[----:B------:R-:W-:Y:S01]  /*29c0*/  @P2 FMUL.FTZ R210, R208, R217 ;  /* 0x000000d9d0d22220 */ /* 0x000fe20000410000 */
[----:B------:R-:W-:Y:S01]  /*29d0*/  F2FP.F16.F32.PACK_AB R158, R157, R202 ;  /* 0x000000ca9d9e723e */ /* 0x000fe200000000ff */
[----:B------:R-:W-:Y:S01]  /*29e0*/  FADD.FTZ R62, R62, R159 ;  /* 0x0000009f3e3e7221 */ /* 0x000fe20000010000 */
[----:B------:R-:W-:Y:S01]  /*29f0*/  F2FP.F16.F32.PACK_AB R157, R156, R203 ;  /* 0x000000cb9c9d723e */ /* 0x000fe200000000ff */
[----:B------:R-:W-:Y:S01]  /*2a00*/  FADD.FTZ R63, R63, R210 ;  /* 0x000000d23f3f7221 */ /* 0x000fe20000010000 */
[----:B------:R-:W-:Y:S02]  /*2a10*/  F2FP.F16.F32.PACK_AB R159, R209, R206 ;  /* 0x000000ced19f723e */ /* 0x000fe400000000ff */
[----:B------:R-:W-:-:S07]  /*2a20*/  F2FP.F16.F32.PACK_AB R156, R199, R196 ;  /* 0x000000c4c79c723e */ /* 0x000fce00000000ff */
.L_x_8943:
        /* <DEDUP_REMOVED lines=10> */
.L_x_8941:
[----:B------:R-:W-:Y:S05]  /*2ad0*/  BSYNC.RECONVERGENT B2 ;  /* 0x0000000000027941 */ /* 0x000fea0003800200 */
.L_x_8940:
        /* <DEDUP_REMOVED lines=8> */
[-C--:B------:R-:W-:Y:S01]  /*2b60*/  FFMA.FTZ R149, R19, R188.reuse, R197 ;  /* 0x000000bc13957223 */ /* 0x080fe200000100c5 */
[----:B------:R-:W-:Y:S01]  /*2b70*/  LOP3.LUT P2, RZ, R192, 0xff, RZ, 0xc0, !PT ;  /* 0x000000ffc0ff7812 */ /* 0x000fe2000784c0ff */
[----:B------:R-:W-:Y:S01]  /*2b80*/  HFMA2 R201, -RZ, RZ, 0, 0 ;  /* 0x00000000ffc97431 */ /* 0x000fe200000001ff */
[----:B------:R-:W-:Y:S01]  /*2b90*/  MOV R196, RZ ;  /* 0x000000ff00c47202 */ /* 0x000fe20000000f00 */
[----:B------:R-:W-:Y:S01]  /*2ba0*/  FADD.FTZ R148, R20, -R149 ;  /* 0x8000009514947221 */ /* 0x000fe20000010000 */
[----:B------:R-:W-:Y:S01]  /*2bb0*/  LOP3.LUT P5, RZ, R192, 0xff0000, RZ, 0xc0, !PT ;  /* 0x00ff0000c0ff7812 */ /* 0x000fe200078ac0ff */
[----:B------:R-:W-:Y:S01]  /*2bc0*/  FFMA.FTZ R154, R26, R188, R197 ;  /* 0x000000bc1a9a7223 */ /* 0x000fe200000100c5 */
[----:B------:R-:W-:Y:S01]  /*2bd0*/  LOP3.LUT P4, RZ, R192, 0xff00, RZ, 0xc0, !PT ;  /* 0x0000ff00c0ff7812 */ /* 0x000fe2000788c0ff */
[----:B------:R-:W-:Y:S01]  /*2be0*/  FMUL.FTZ R148, R177, R148 ;  /* 0x00000094b1947220 */ /* 0x000fe20000410000 */
[----:B------:R-:W-:Y:S02]  /*2bf0*/  HFMA2 R203, -RZ, RZ, 0, 0 ;  /* 0x00000000ffcb7431 */ /* 0x000fe400000001ff */
[----:B------:R-:W-:Y:S01]  /*2c00*/  FADD.FTZ R200, R25, -R154 ;  /* 0x8000009a19c87221 */ /* 0x000fe20000010000 */
[----:B------:R-:W-:Y:S01]  /*2c10*/  CS2R R198, SRZ ;  /* 0x0000000000c67805 */ /* 0x000fe2000001ff00 */
[----:B------:R-:W-:Y:S01]  /*2c20*/  FMUL.FTZ R149, R148, R175 ;  /* 0x000000af94957220 */ /* 0x000fe20000410000 */
[----:B------:R-:W-:Y:S01]  /*2c30*/  CS2R R204, SRZ ;  /* 0x0000000000cc7805 */ /* 0x000fe2000001ff00 */
[----:B-----5:R-:W-:Y:S01]  /*2c40*/  @P2 HADD2.F32 R150, -RZ, R156.H0_H0 ;  /* 0x2000009cff962230 */ /* 0x020fe20000004100 */
[----:B------:R-:W-:Y:S01]  /*2c50*/  LOP3.LUT P6, RZ, R193, 0xff, RZ, 0xc0, !PT ;  /* 0x000000ffc1ff7812 */ /* 0x000fe200078cc0ff */
[----:B------:R-:W-:Y:S01]  /*2c60*/  FMUL.FTZ R151, R149, UR13 ;  /* 0x0000000d95977c20 */ /* 0x000fe20008410000 */
[----:B------:R-:W-:-:S02]  /*2c70*/  @P2 HADD2.F32 R149, -RZ, R124.H0_H0 ;  /* 0x2000007cff952230 */ /* 0x000fc40000004100 */
[----:B------:R-:W-:Y:S02]  /*2c80*/  HFMA2 R206, -RZ, RZ, 0, 0 ;  /* 0x00000000ffce7431 */ /* 0x000fe400000001ff */
[----:B------:R-:W-:Y:S02]  /*2c90*/  @P5 HADD2.F32 R154, -RZ, R157.H0_H0 ;  /* 0x2000009dff9a5230 */ /* 0x000fe40000004100 */
[C---:B------:R-:W-:Y:S01]  /*2ca0*/  @P2 FMUL.FTZ R201, R151.reuse, R150 ;  /* 0x0000009697c92220 */ /* 0x040fe20000410000 */
[-CC-:B------:R-:W-:Y:S01]  /*2cb0*/  FFMA.FTZ R150, R22, R188.reuse, R197.reuse ;  /* 0x000000bc16967223 */ /* 0x180fe200000100c5 */
        /* <DEDUP_REMOVED lines=8> */
[----:B------:R-:W-:Y:S02]  /*2d40*/  HFMA2 R212, -RZ, RZ, 0, 0 ;  /* 0x00000000ffd47431 */ /* 0x000fe400000001ff */
[----:B------:R-:W-:Y:S01]  /*2d50*/  FMUL.FTZ R150, R177, R152 ;  /* 0x00000098b1967220 */ /* 0x000fe20000410000 */
[----:B------:R-:W-:Y:S02]  /*2d60*/  @P4 HADD2.F32 R152, -RZ, R124.H1_H1 ;  /* 0x3000007cff984230 */ /* 0x000fe40000004100 */
[-C--:B------:R-:W-:Y:S01]  /*2d70*/  FMUL.FTZ R151, R149, R175.reuse ;  /* 0x000000af95977220 */ /* 0x080fe20000410000 */
[----:B------:R-:W-:Y:S01]  /*2d80*/  MOV R210, RZ ;  /* 0x000000ff00d27202 */ /* 0x000fe20000000f00 */
[----:B------:R-:W-:Y:S01]  /*2d90*/  FMUL.FTZ R153, R150, R175 ;  /* 0x000000af96997220 */ /* 0x000fe20000410000 */
[----:B------:R-:W-:Y:S01]  /*2da0*/  MOV R215, RZ ;  /* 0x000000ff00d77202 */ /* 0x000fe20000000f00 */
[----:B------:R-:W-:Y:S01]  /*2db0*/  FMUL.FTZ R155, R151, UR13 ;  /* 0x0000000d979b7c20 */ /* 0x000fe20008410000 */
[----:B------:R-:W-:Y:S01]  /*2dc0*/  FMUL.FTZ R151, R177, R200 ;  /* 0x000000c8b1977220 */ /* 0x000fe20000410000 */
[----:B------:R-:W-:Y:S01]  /*2dd0*/  FMUL.FTZ R207, R153, UR13 ;  /* 0x0000000d99cf7c20 */ /* 0x000fe20008410000 */
[----:B------:R-:W-:-:S02]  /*2de0*/  HFMA2 R200, -RZ, RZ, 0, 0 ;  /* 0x00000000ffc87431 */ /* 0x000fc400000001ff */
[----:B------:R-:W-:Y:S01]  /*2df0*/  @P4 FMUL.FTZ R199, R155, R152 ;  /* 0x000000989bc74220 */ /* 0x000fe20000410000 */
[----:B------:R-:W-:Y:S01]  /*2e00*/  FMUL.FTZ R153, R151, R175 ;  /* 0x000000af97997220 */ /* 0x000fe20000410000 */
[----:B------:R-:W-:Y:S01]  /*2e10*/  @P5 FMUL.FTZ R203, R207, R154 ;  /* 0x0000009acfcb5220 */ /* 0x000fe20000410000 */
[--C-:B------:R-:W-:Y:S02]  /*2e20*/  @P5 HADD2.F32 R152, -RZ, R125.reuse.H0_H0 ;  /* 0x2000007dff985230 */ /* 0x100fe40000004100 */
[----:B------:R-:W-:Y:S01]  /*2e30*/  @P4 FMUL.FTZ R198, R155, R156 ;  /* 0x0000009c9bc64220 */ /* 0x000fe20000410000 */
[----:B------:R-:W-:Y:S01]  /*2e40*/  FMUL.FTZ R154, R153, UR13 ;  /* 0x0000000d999a7c20 */ /* 0x000fe20008410000 */
[----:B------:R-:W-:Y:S01]  /*2e50*/  @P2 HADD2.F32 R153, -RZ, R125.H1_H1 ;  /* 0x3000007dff992230 */ /* 0x000fe20000004100 */
[----:B------:R-:W-:Y:S01]  /*2e60*/  MOV R156, RZ ;  /* 0x000000ff009c7202 */ /* 0x000fe20000000f00 */
[----:B------:R-:W-:Y:S02]  /*2e70*/  @P2 HADD2.F32 R157, -RZ, R157.H1_H1 ;  /* 0x3000009dff9d2230 */ /* 0x000fe40000004100 */
[----:B------:R-:W-:Y:S01]  /*2e80*/  @P5 FMUL.FTZ R156, R207, R152 ;  /* 0x00000098cf9c5220 */ /* 0x000fe20000410000 */
[----:B------:R-:W-:Y:S01]  /*2e90*/  LOP3.LUT P5, RZ, R193, 0xff00, RZ, 0xc0, !PT ;  /* 0x0000ff00c1ff7812 */ /* 0x000fe200078ac0ff */
[C---:B------:R-:W-:Y:S01]  /*2ea0*/  @P2 FMUL.FTZ R205, R154.reuse, R153 ;  /* 0x000000999acd2220 */ /* 0x040fe20000410000 */
[-CC-:B------:R-:W-:Y:S01]  /*2eb0*/  FFMA.FTZ R153, R27, R188.reuse, R197.reuse ;  /* 0x000000bc1b997223 */ /* 0x180fe200000100c5 */
[----:B------:R-:W-:Y:S01]  /*2ec0*/  @P2 FMUL.FTZ R200, R154, R157 ;  /* 0x0000009d9ac82220 */ /* 0x000fe20000410000 */
[----:B------:R-:W-:Y:S01]  /*2ed0*/  FFMA.FTZ R154, R170, R188, R197 ;  /* 0x000000bcaa9a7223 */ /* 0x000fe200000100c5 */
[----:B------:R-:W-:-:S02]  /*2ee0*/  @P6 HADD2.F32 R155, -RZ, R158.H0_H0 ;  /* 0x2000009eff9b6230 */ /* 0x000fc40000004100 */
[----:B------:R-:W-:Y:S01]  /*2ef0*/  FADD.FTZ R152, R168, -R153 ;  /* 0x80000099a8987221 */ /* 0x000fe20000010000 */
[----:B------:R-:W-:Y:S01]  /*2f00*/  ISETP.GE.U32.AND P2, PT, R192, RZ, PT ;  /* 0x000000ffc000720c */ /* 0x000fe20003f46070 */
[----:B------:R-:W-:Y:S01]  /*2f10*/  FADD.FTZ R154, R169, -R154 ;  /* 0x8000009aa99a7221 */ /* 0x000fe20000010000 */
[----:B------:R-:W-:Y:S01]  /*2f20*/  LOP3.LUT P4, RZ, R193, 0xff0000, RZ, 0xc0, !PT ;  /* 0x00ff0000c1ff7812 */ /* 0x000fe2000788c0ff */
[----:B------:R-:W-:Y:S01]  /*2f30*/  FMUL.FTZ R152, R177, R152 ;  /* 0x00000098b1987220 */ /* 0x000fe20000410000 */
[----:B------:R-:W-:Y:S01]  /*2f40*/  ISETP.GE.U32.AND.EX P2, PT, R193, 0x1000000, PT, P2 ;  /* 0x01000000c100780c */ /* 0x000fe20003f46120 */
[----:B------:R-:W-:Y:S01]  /*2f50*/  FMUL.FTZ R153, R177, R154 ;  /* 0x0000009ab1997220 */ /* 0x000fe20000410000 */
[----:B------:R-:W-:Y:S02]  /*2f60*/  @P5 HADD2.F32 R207, -RZ, R158.H1_H1 ;  /* 0x3000009effcf5230 */ /* 0x000fe40000004100 */
[-C--:B------:R-:W-:Y:S01]  /*2f70*/  FMUL.FTZ R154, R152, R175.reuse ;  /* 0x000000af989a7220 */ /* 0x080fe20000410000 */
[----:B------:R-:W-:Y:S01]  /*2f80*/  @P6 HADD2.F32 R158, -RZ, R126.H0_H0 ;  /* 0x2000007eff9e6230 */ /* 0x000fe20000004100 */
[----:B------:R-:W-:Y:S01]  /*2f90*/  MOV R157, RZ ;  /* 0x000000ff009d7202 */ /* 0x000fe20000000f00 */
[----:B------:R-:W-:Y:S01]  /*2fa0*/  FMUL.FTZ R202, R153, R175 ;  /* 0x000000af99ca7220 */ /* 0x000fe20000410000 */
[----:B------:R-:W-:Y:S01]  /*2fb0*/  FMUL.FTZ R154, R154, UR13 ;  /* 0x0000000d9a9a7c20 */ /* 0x000fe20008410000 */
[----:B------:R-:W-:Y:S01]  /*2fc0*/  FADD.FTZ R56, R56, R201 ;  /* 0x000000c938387221 */ /* 0x000fe20000010000 */
[----:B------:R-:W-:Y:S01]  /*2fd0*/  FADD.FTZ R57, R57, R198 ;  /* 0x000000c639397221 */ /* 0x000fe20000010000 */
[----:B------:R-:W-:Y:S01]  /*2fe0*/  FMUL.FTZ R214, R202, UR13 ;  /* 0x0000000dcad67c20 */ /* 0x000fe20008410000 */
[C---:B------:R-:W-:Y:S01]  /*2ff0*/  @P6 FMUL.FTZ R157, R154.reuse, R155 ;  /* 0x0000009b9a9d6220 */ /* 0x040fe20000410000 */
[----:B------:R-:W-:Y:S01]  /*3000*/  @P6 FMUL.FTZ R204, R154, R158 ;  /* 0x0000009e9acc6220 */ /* 0x000fe20000410000 */
[-CC-:B------:R-:W-:Y:S01]  /*3010*/  FFMA.FTZ R154, R173, R188.reuse, R197.reuse ;  /* 0x000000bcad9a7223 */ /* 0x180fe200000100c5 */
[----:B------:R-:W-:Y:S01]  /*3020*/  FFMA.FTZ R155, R174, R188, R197 ;  /* 0x000000bcae9b7223 */ /* 0x000fe200000100c5 */
[----:B------:R-:W-:-:S02]  /*3030*/  @P4 HADD2.F32 R208, -RZ, R159.H0_H0 ;  /* 0x2000009fffd04230 */ /* 0x000fc40000004100 */
[----:B------:R-:W-:Y:S01]  /*3040*/  @P5 FMUL.FTZ R206, R214, R207 ;  /* 0x000000cfd6ce5220 */ /* 0x000fe20000410000 */
[----:B------:R-:W-:Y:S01]  /*3050*/  FADD.FTZ R154, R171, -R154 ;  /* 0x8000009aab9a7221 */ /* 0x000fe20000010000 */
[----:B------:R-:W-:Y:S01]  /*3060*/  FADD.FTZ R158, R172, -R155 ;  /* 0x8000009bac9e7221 */ /* 0x000fe20000010000 */
[----:B------:R-:W-:Y:S01]  /*3070*/  @P2 HADD2.F32 R213, -RZ, R159.H1_H1 ;  /* 0x3000009fffd52230 */ /* 0x000fe20000004100 */
[----:B------:R-:W-:Y:S01]  /*3080*/  MOV R207, RZ ;  /* 0x000000ff00cf7202 */ /* 0x000fe20000000f00 */
[C---:B------:R-:W-:Y:S01]  /*3090*/  FMUL.FTZ R154, R177.reuse, R154 ;  /* 0x0000009ab19a7220 */ /* 0x040fe20000410000 */
[----:B------:R-:W-:Y:S01]  /*30a0*/  FMUL.FTZ R155, R177, R158 ;  /* 0x0000009eb19b7220 */ /* 0x000fe20000410000 */
[----:B------:R-:W-:Y:S02]  /*30b0*/  @P5 HADD2.F32 R158, -RZ, R126.H1_H1 ;  /* 0x3000007eff9e5230 */ /* 0x000fe40000004100 */
[----:B------:R-:W-:Y:S01]  /*30c0*/  FADD.FTZ R58, R58, R203 ;  /* 0x000000cb3a3a7221 */ /* 0x000fe20000010000 */
[-C--:B------:R-:W-:Y:S01]  /*30d0*/  FMUL.FTZ R159, R154, R175.reuse ;  /* 0x000000af9a9f7220 */ /* 0x080fe20000410000 */
[----:B------:R-:W-:Y:S01]  /*30e0*/  FMUL.FTZ R211, R155, R175 ;  /* 0x000000af9bd37220 */ /* 0x000fe20000410000 */
[----:B------:R-:W-:-:S02]  /*30f0*/  @P4 HADD2.F32 R202, -RZ, R127.H0_H0 ;  /* 0x2000007fffca4230 */ /* 0x000fc40000004100 */
[----:B------:R-:W-:Y:S01]  /*3100*/  @P5 FMUL.FTZ R207, R214, R158 ;  /* 0x0000009ed6cf5220 */ /* 0x000fe20000410000 */
[----:B------:R-:W-:Y:S01]  /*3110*/  FMUL.FTZ R217, R159, UR13 ;  /* 0x0000000d9fd97c20 */ /* 0x000fe20008410000 */
[----:B------:R-:W-:Y:S02]  /*3120*/  @P2 HADD2.F32 R159, -RZ, R127.H1_H1 ;  /* 0x3000007fff9f2230 */ /* 0x000fe40000004100 */
[----:B------:R-:W-:Y:S01]  /*3130*/  FMUL.FTZ R216, R211, UR13 ;  /* 0x0000000dd3d87c20 */ /* 0x000fe20008410000 */
[----:B------:R-:W-:Y:S01]  /*3140*/  FADD.FTZ R59, R59, R200 ;  /* 0x000000c83b3b7221 */ /* 0x000fe20000010000 */
[C---:B------:R-:W-:Y:S01]  /*3150*/  @P4 FMUL.FTZ R210, R217.reuse, R202 ;  /* 0x000000cad9d24220 */ /* 0x040fe20000410000 */
[----:B------:R-:W-:Y:S01]  /*3160*/  @P4 FMUL.FTZ R209, R217, R208 ;  /* 0x000000d0d9d14220 */ /* 0x000fe20000410000 */
[C---:B------:R-:W-:Y:S01]  /*3170*/  @P2 FMUL.FTZ R215, R216.reuse, R159 ;  /* 0x0000009fd8d72220 */ /* 0x040fe20000410000 */
[----:B------:R-:W-:Y:S01]  /*3180*/  @P2 FMUL.FTZ R212, R216, R213 ;  /* 0x000000d5d8d42220 */ /* 0x000fe20000410000 */
[----:B------:R-:W-:Y:S01]  /*3190*/  FADD.FTZ R202, R52, R157 ;  /* 0x0000009d34ca7221 */ /* 0x000fe20000010000 */
[----:B------:R-:W-:Y:S01]  /*31a0*/  F2FP.F16.F32.PACK_AB R157, R205, R156 ;  /* 0x0000009ccd9d723e */ /* 0x000fe200000000ff */
[----:B------:R-:W-:Y:S01]  /*31b0*/  FADD.FTZ R206, R53, R206 ;  /* 0x000000ce35ce7221 */ /* 0x000fe20000010000 */
[----:B------:R-:W-:Y:S01]  /*31c0*/  FADD.FTZ R54, R54, R209 ;  /* 0x000000d136367221 */ /* 0x000fe20000010000 */
[----:B------:R-:W-:Y:S01]  /*31d0*/  FADD.FTZ R55, R55, R212 ;  /* 0x000000d437377221 */ /* 0x000fe20000010000 */
[----:B------:R-:W-:-:S02]  /*31e0*/  F2FP.F16.F32.PACK_AB R159, R215, R210 ;  /* 0x000000d2d79f723e */ /* 0x000fc400000000ff */
[----:B------:R-:W-:Y:S02]  /*31f0*/  F2FP.F16.F32.PACK_AB R158, R207, R204 ;  /* 0x000000cccf9e723e */ /* 0x000fe400000000ff */
[----:B------:R-:W-:Y:S01]  /*3200*/  F2FP.F16.F32.PACK_AB R156, R199, R196 ;  /* 0x000000c4c79c723e */ /* 0x000fe200000000ff */
[----:B------:R-:W-:Y:S06]  /*3210*/  BRA `(.L_x_8947) ;  /* 0x0000000400ac7947 */ /* 0x000fec0003800000 */
.L_x_8946:
[-C--:B------:R-:W-:Y:S01]  /*3220*/  FFMA.FTZ R199, R19, R188.reuse, R197 ;  /* 0x000000bc13c77223 */ /* 0x080fe200000100c5 */
[C---:B------:R-:W-:Y:S01]  /*3230*/  LOP3.LUT P2, RZ, R192.reuse, 0xff, RZ, 0xc0, !PT ;  /* 0x000000ffc0ff7812 */ /* 0x040fe2000784c0ff */
[----:B------:R-:W-:Y:S01]  /*3240*/  HFMA2 R201, -RZ, RZ, 0, 0 ;  /* 0x00000000ffc97431 */ /* 0x000fe200000001ff */
[----:B------:R-:W-:Y:S01]  /*3250*/  LOP3.LUT P4, RZ, R192, 0xff00, RZ, 0xc0, !PT ;  /* 0x0000ff00c0ff7812 */ /* 0x000fe2000788c0ff */
[----:B------:R-:W-:Y:S01]  /*3260*/  FADD.FTZ R196, R20, -R199 ;  /* 0x800000c714c47221 */ /* 0x000fe20000010000 */
[----:B------:R-:W-:Y:S01]  /*3270*/  LOP3.LUT P5, RZ, R192, 0xff0000, RZ, 0xc0, !PT ;  /* 0x00ff0000c0ff7812 */ /* 0x000fe200078ac0ff */
[----:B------:R-:W-:Y:S01]  /*3280*/  FFMA.FTZ R204, R26, R188, R197 ;  /* 0x000000bc1acc7223 */ /* 0x000fe200000100c5 */
[----:B------:R-:W-:Y:S01]  /*3290*/  LOP3.LUT P6, RZ, R193, 0xff, RZ, 0xc0, !PT ;  /* 0x000000ffc1ff7812 */ /* 0x000fe200078cc0ff */
[----:B------:R-:W-:Y:S01]  /*32a0*/  FMUL.FTZ R196, R177, R196 ;  /* 0x000000c4b1c47220 */ /* 0x000fe20000410000 */
[----:B------:R-:W-:Y:S02]  /*32b0*/  HFMA2 R210, -RZ, RZ, 0, 0 ;  /* 0x00000000ffd27431 */ /* 0x000fe400000001ff */
[----:B------:R-:W-:Y:S01]  /*32c0*/  FADD.FTZ R206, R25, -R204 ;  /* 0x800000cc19ce7221 */ /* 0x000fe20000010000 */
[----:B------:R-:W-:Y:S01]  /*32d0*/  FMUL.FTZ R198, R175, R196 ;  /* 0x000000c4afc67220 */ /* 0x000fe20000410000 */
[----:B------:R-:W-:Y:S01]  /*32e0*/  MOV R196, RZ ;  /* 0x000000ff00c47202 */ /* 0x000fe20000000f00 */
[----:B-----5:R-:W-:-:S02]  /*32f0*/  @P2 HADD2.F32 R199, -RZ, R156.H0_H0 ;  /* 0x2000009cffc72230 */ /* 0x020fc40000004100 */
[----:B------:R-:W-:Y:S01]  /*3300*/  FMUL.FTZ R206, R177, R206 ;  /* 0x000000ceb1ce7220 */ /* 0x000fe20000410000 */
[----:B------:R-:W-:Y:S02]  /*3310*/  @P2 HADD2.F32 R203, -RZ, R124.H0_H0 ;  /* 0x2000007cffcb2230 */ /* 0x000fe40000004100 */
[----:B------:R-:W-:Y:S01]  /*3320*/  FMUL.FTZ R198, R198, UR13 ;  /* 0x0000000dc6c67c20 */ /* 0x000fe20008410000 */
[----:B------:R-:W-:Y:S02]  /*3330*/  @P4 HADD2.F32 R205, -RZ, R156.H1_H1 ;  /* 0x3000009cffcd4230 */ /* 0x000fe40000004100 */
[----:B------:R-:W-:Y:S02]  /*3340*/  @P4 HADD2.F32 R207, -RZ, R124.H1_H1 ;  /* 0x3000007cffcf4230 */ /* 0x000fe40000004100 */
[-C--:B------:R-:W-:Y:S01]  /*3350*/  @P2 FMUL.FTZ R201, R199, R198.reuse ;  /* 0x000000c6c7c92220 */ /* 0x080fe20000410000 */
[----:B------:R-:W-:Y:S01]  /*3360*/  @P2 FMUL.FTZ R196, R203, R198 ;  /* 0x000000c6cbc42220 */ /* 0x000fe20000410000 */
[-CC-:B------:R-:W-:Y:S01]  /*3370*/  FFMA.FTZ R198, R22, R188.reuse, R197.reuse ;  /* 0x000000bc16c67223 */ /* 0x180fe200000100c5 */
[----:B------:R-:W-:Y:S01]  /*3380*/  FFMA.FTZ R203, R23, R188, R197 ;  /* 0x000000bc17cb7223 */ /* 0x000fe200000100c5 */
[----:B------:R-:W-:Y:S01]  /*3390*/  LOP3.LUT P2, RZ, R192, 0xff000000, RZ, 0xc0, !PT ;  /* 0xff000000c0ff7812 */ /* 0x000fe2000784c0ff */
[----:B------:R-:W-:-:S02]  /*33a0*/  @P5 HADD2.F32 R209, -RZ, R157.H0_H0 ;  /* 0x2000009dffd15230 */ /* 0x000fc40000004100 */
[----:B------:R-:W-:Y:S01]  /*33b0*/  FADD.FTZ R200, R21, -R198 ;  /* 0x800000c615c87221 */ /* 0x000fe20000010000 */
[----:B------:R-:W-:Y:S01]  /*33c0*/  FADD.FTZ R202, R24, -R203 ;  /* 0x800000cb18ca7221 */ /* 0x000fe20000010000 */
[----:B------:R-:W-:Y:S01]  /*33d0*/  CS2R R198, SRZ ;  /* 0x0000000000c67805 */ /* 0x000fe2000001ff00 */
[----:B------:R-:W-:Y:S02]  /*33e0*/  HFMA2 R203, -RZ, RZ, 0, 0 ;  /* 0x00000000ffcb7431 */ /* 0x000fe400000001ff */
[C---:B------:R-:W-:Y:S01]  /*33f0*/  FMUL.FTZ R200, R177.reuse, R200 ;  /* 0x000000c8b1c87220 */ /* 0x040fe20000410000 */
[----:B------:R-:W-:Y:S01]  /*3400*/  FMUL.FTZ R202, R177, R202 ;  /* 0x000000cab1ca7220 */ /* 0x000fe20000410000 */
[----:B------:R-:W-:Y:S02]  /*3410*/  FADD.FTZ R56, R56, R201 ;  /* 0x000000c938387221 */ /* 0x000fe40000010000 */
[C---:B------:R-:W-:Y:S01]  /*3420*/  FMUL.FTZ R200, R175.reuse, R200 ;  /* 0x000000c8afc87220 */ /* 0x040fe20000410000 */
[----:B------:R-:W-:Y:S01]  /*3430*/  FMUL.FTZ R156, R175, R202 ;  /* 0x000000caaf9c7220 */ /* 0x000fe20000410000 */
[----:B------:R-:W-:-:S02]  /*3440*/  MOV R202, RZ ;  /* 0x000000ff00ca7202 */ /* 0x000fc40000000f00 */
[----:B------:R-:W-:Y:S01]  /*3450*/  FMUL.FTZ R200, R200, UR13 ;  /* 0x0000000dc8c87c20 */ /* 0x000fe20008410000 */
[----:B------:R-:W-:-:S03]  /*3460*/  FMUL.FTZ R204, R156, UR13 ;  /* 0x0000000d9ccc7c20 */ /* 0x000fc60008410000 */
[-C--:B------:R-:W-:Y:S01]  /*3470*/  @P4 FMUL.FTZ R198, R205, R200.reuse ;  /* 0x000000c8cdc64220 */ /* 0x080fe20000410000 */
[----:B------:R-:W-:Y:S02]  /*3480*/  @P5 HADD2.F32 R205, -RZ, R125.H0_H0 ;  /* 0x2000007dffcd5230 */ /* 0x000fe40000004100 */
[----:B------:R-:W-:Y:S01]  /*3490*/  @P4 FMUL.FTZ R199, R207, R200 ;  /* 0x000000c8cfc74220 */ /* 0x000fe20000410000 */
[----:B------:R-:W-:Y:S01]  /*34a0*/  @P2 HADD2.F32 R207, -RZ, R157.H1_H1 ;  /* 0x3000009dffcf2230 */ /* 0x000fe20000004100 */
[----:B------:R-:W-:Y:S01]  /*34b0*/  CS2R R156, SRZ ;  /* 0x00000000009c7805 */ /* 0x000fe2000001ff00 */
[-C--:B------:R-:W-:Y:S01]  /*34c0*/  @P5 FMUL.FTZ R203, R209, R204.reuse ;  /* 0x000000ccd1cb5220 */ /* 0x080fe20000410000 */
[----:B------:R-:W-:Y:S01]  /*34d0*/  @P5 FMUL.FTZ R156, R205, R204 ;  /* 0x000000cccd9c5220 */ /* 0x000fe20000410000 */
[----:B------:R-:W-:Y:S01]  /*34e0*/  LOP3.LUT P5, RZ, R193, 0xff00, RZ, 0xc0, !PT ;  /* 0x0000ff00c1ff7812 */ /* 0x000fe200078ac0ff */
[--C-:B------:R-:W-:Y:S01]  /*34f0*/  FFMA.FTZ R205, R27, R188, R197.reuse ;  /* 0x000000bc1bcd7223 */ /* 0x100fe200000100c5 */
[----:B------:R-:W-:Y:S01]  /*3500*/  FMUL.FTZ R200, R175, R206 ;  /* 0x000000ceafc87220 */ /* 0x000fe20000410000 */
[----:B------:R-:W-:Y:S01]  /*3510*/  FFMA.FTZ R206, R170, R188, R197 ;  /* 0x000000bcaace7223 */ /* 0x000fe200000100c5 */
[----:B------:R-:W-:-:S02]  /*3520*/  @P2 HADD2.F32 R209, -RZ, R125.H1_H1 ;  /* 0x3000007dffd12230 */ /* 0x000fc40000004100 */
[----:B------:R-:W-:Y:S01]  /*3530*/  FADD.FTZ R204, R168, -R205 ;  /* 0x800000cda8cc7221 */ /* 0x000fe20000010000 */
[----:B------:R-:W-:Y:S01]  /*3540*/  FMUL.FTZ R200, R200, UR13 ;  /* 0x0000000dc8c87c20 */ /* 0x000fe20008410000 */
[----:B------:R-:W-:Y:S01]  /*3550*/  FADD.FTZ R206, R169, -R206 ;  /* 0x800000cea9ce7221 */ /* 0x000fe20000010000 */
[----:B------:R-:W-:Y:S02]  /*3560*/  HFMA2 R205, -RZ, RZ, 0, 0 ;  /* 0x00000000ffcd7431 */ /* 0x000fe400000001ff */
[----:B------:R-:W-:Y:S01]  /*3570*/  FMUL.FTZ R204, R177, R204 ;  /* 0x000000ccb1cc7220 */ /* 0x000fe20000410000 */
[----:B------:R-:W-:Y:S01]  /*3580*/  @P2 FMUL.FTZ R202, R207, R200 ;  /* 0x000000c8cfca2220 */ /* 0x000fe20000410000 */
[--C-:B------:R-:W-:Y:S02]  /*3590*/  @P6 HADD2.F32 R207, -RZ, R158.reuse.H0_H0 ;  /* 0x2000009effcf6230 */ /* 0x100fe40000004100 */
[----:B------:R-:W-:Y:S01]  /*35a0*/  FMUL.FTZ R206, R177, R206 ;  /* 0x000000ceb1ce7220 */ /* 0x000fe20000410000 */
[----:B------:R-:W-:-:S02]  /*35b0*/  @P5 HADD2.F32 R208, -RZ, R158.H1_H1 ;  /* 0x3000009effd05230 */ /* 0x000fc40000004100 */
[----:B------:R-:W-:Y:S01]  /*35c0*/  FMUL.FTZ R158, R175, R204 ;  /* 0x000000ccaf9e7220 */ /* 0x000fe20000410000 */
[----:B------:R-:W-:Y:S01]  /*35d0*/  @P2 FMUL.FTZ R157, R209, R200 ;  /* 0x000000c8d19d2220 */ /* 0x000fe20000410000 */
[--C-:B------:R-:W-:Y:S02]  /*35e0*/  @P6 HADD2.F32 R209, -RZ, R126.reuse.H0_H0 ;  /* 0x2000007effd16230 */ /* 0x100fe40000004100 */
[----:B------:R-:W-:Y:S01]  /*35f0*/  FMUL.FTZ R204, R175, R206 ;  /* 0x000000ceafcc7220 */ /* 0x000fe20000410000 */
[----:B------:R-:W-:Y:S01]  /*3600*/  FMUL.FTZ R158, R158, UR13 ;  /* 0x0000000d9e9e7c20 */ /* 0x000fe20008410000 */
[----:B------:R-:W-:Y:S01]  /*3610*/  ISETP.GE.U32.AND P2, PT, R192, RZ, PT ;  /* 0x000000ffc000720c */ /* 0x000fe20003f46070 */
[----:B------:R-:W-:Y:S01]  /*3620*/  HFMA2 R206, -RZ, RZ, 0, 0 ;  /* 0x00000000ffce7431 */ /* 0x000fe200000001ff */
[----:B------:R-:W-:Y:S01]  /*3630*/  MOV R200, RZ ;  /* 0x000000ff00c87202 */ /* 0x000fe20000000f00 */
[----:B------:R-:W-:Y:S01]  /*3640*/  FMUL.FTZ R211, R204, UR13 ;  /* 0x0000000dccd37c20 */ /* 0x000fe20008410000 */
[-C--:B------:R-:W-:Y:S01]  /*3650*/  @P6 FMUL.FTZ R205, R207, R158.reuse ;  /* 0x0000009ecfcd6220 */ /* 0x080fe20000410000 */
[----:B------:R-:W-:Y:S01]  /*3660*/  @P6 FMUL.FTZ R200, R209, R158 ;  /* 0x0000009ed1c86220 */ /* 0x000fe20000410000 */
[----:B------:R-:W-:Y:S01]  /*3670*/  LOP3.LUT P4, RZ, R193, 0xff0000, RZ, 0xc0, !PT ;  /* 0x00ff0000c1ff7812 */ /* 0x000fe2000788c0ff */
[-CC-:B------:R-:W-:Y:S01]  /*3680*/  FFMA.FTZ R158, R173, R188.reuse, R197.reuse ;  /* 0x000000bcad9e7223 */ /* 0x180fe200000100c5 */
[----:B------:R-:W-:Y:S01]  /*3690*/  ISETP.GE.U32.AND.EX P2, PT, R193, 0x1000000, PT, P2 ;  /* 0x01000000c100780c */ /* 0x000fe20003f46120 */
[----:B------:R-:W-:Y:S01]  /*36a0*/  FFMA.FTZ R209, R174, R188, R197 ;  /* 0x000000bcaed17223 */ /* 0x000fe200000100c5 */
[----:B------:R-:W-:Y:S01]  /*36b0*/  @P5 FMUL.FTZ R206, R208, R211 ;  /* 0x000000d3d0ce5220 */ /* 0x000fe20000410000 */
[----:B------:R-:W-:Y:S01]  /*36c0*/  FADD.FTZ R158, R171, -R158 ;  /* 0x8000009eab9e7221 */ /* 0x000fe20000010000 */
[----:B------:R-:W-:-:S02]  /*36d0*/  @P5 HADD2.F32 R212, -RZ, R126.H1_H1 ;  /* 0x3000007effd45230 */ /* 0x000fc40000004100 */
[----:B------:R-:W-:Y:S01]  /*36e0*/  FADD.FTZ R208, R172, -R209 ;  /* 0x800000d1acd07221 */ /* 0x000fe20000010000 */
[----:B------:R-:W-:Y:S01]  /*36f0*/  MOV R207, RZ ;  /* 0x000000ff00cf7202 */ /* 0x000fe20000000f00 */
[C---:B------:R-:W-:Y:S01]  /*3700*/  FMUL.FTZ R158, R177.reuse, R158 ;  /* 0x0000009eb19e7220 */ /* 0x040fe20000410000 */
[----:B------:R-:W-:Y:S01]  /*3710*/  MOV R204, RZ ;  /* 0x000000ff00cc7202 */ /* 0x000fe20000000f00 */
[----:B------:R-:W-:Y:S01]  /*3720*/  FMUL.FTZ R208, R177, R208 ;  /* 0x000000d0b1d07220 */ /* 0x000fe20000410000 */
[----:B------:R-:W-:Y:S01]  /*3730*/  MOV R209, RZ ;  /* 0x000000ff00d17202 */ /* 0x000fe20000000f00 */
[C---:B------:R-:W-:Y:S01]  /*3740*/  FMUL.FTZ R158, R175.reuse, R158 ;  /* 0x0000009eaf9e7220 */ /* 0x040fe20000410000 */
[--C-:B------:R-:W-:Y:S02]  /*3750*/  @P4 HADD2.F32 R213, -RZ, R159.reuse.H0_H0 ;  /* 0x2000009fffd54230 */ /* 0x100fe40000004100 */
[----:B------:R-:W-:Y:S01]  /*3760*/  FMUL.FTZ R208, R175, R208 ;  /* 0x000000d0afd07220 */ /* 0x000fe20000410000 */
[----:B------:R-:W-:-:S02]  /*3770*/  @P2 HADD2.F32 R217, -RZ, R159.H1_H1 ;  /* 0x3000009fffd92230 */ /* 0x000fc40000004100 */
[----:B------:R-:W-:Y:S02]  /*3780*/  HFMA2 R159, -RZ, RZ, 0, 0 ;  /* 0x00000000ff9f7431 */ /* 0x000fe400000001ff */
[--C-:B------:R-:W-:Y:S02]  /*3790*/  @P4 HADD2.F32 R215, -RZ, R127.reuse.H0_H0 ;  /* 0x2000007fffd74230 */ /* 0x100fe40000004100 */
[----:B------:R-:W-:Y:S01]  /*37a0*/  FMUL.FTZ R158, R158, UR13 ;  /* 0x0000000d9e9e7c20 */ /* 0x000fe20008410000 */
[----:B------:R-:W-:Y:S02]  /*37b0*/  @P2 HADD2.F32 R219, -RZ, R127.H1_H1 ;  /* 0x3000007fffdb2230 */ /* 0x000fe40000004100 */
[----:B------:R-:W-:Y:S01]  /*37c0*/  FMUL.FTZ R208, R208, UR13 ;  /* 0x0000000dd0d07c20 */ /* 0x000fe20008410000 */
[----:B------:R-:W-:Y:S01]  /*37d0*/  @P5 FMUL.FTZ R207, R212, R211 ;  /* 0x000000d3d4cf5220 */ /* 0x000fe20000410000 */
[-C--:B------:R-:W-:Y:S01]  /*37e0*/  @P4 FMUL.FTZ R159, R213, R158.reuse ;  /* 0x0000009ed59f4220 */ /* 0x080fe20000410000 */
[----:B------:R-:W-:Y:S01]  /*37f0*/  @P4 FMUL.FTZ R204, R215, R158 ;  /* 0x0000009ed7cc4220 */ /* 0x000fe20000410000 */
[-C--:B------:R-:W-:Y:S01]  /*3800*/  @P2 FMUL.FTZ R209, R219, R208.reuse ;  /* 0x000000d0dbd12220 */ /* 0x080fe20000410000 */
        /* <DEDUP_REMOVED lines=12> */
.L_x_8947:
        /* <DEDUP_REMOVED lines=10> */
.L_x_8945:
[----:B------:R-:W-:Y:S05]  /*3970*/  BSYNC.RECONVERGENT B2 ;  /* 0x0000000000027941 */ /* 0x000fea0003800200 */
.L_x_8944:
        /* <DEDUP_REMOVED lines=13> */
[C---:B------:R-:W-:Y:S01]  /*3a50*/  LOP3.LUT P4, RZ, R190.reuse, 0xff00, RZ, 0xc0, !PT ;  /* 0x0000ff00beff7812 */ /* 0x040fe2000788c0ff */
[----:B------:R-:W-:Y:S02]  /*3a60*/  HFMA2 R201, -RZ, RZ, 0, 0 ;  /* 0x00000000ffc97431 */ /* 0x000fe400000001ff */
[C---:B------:R-:W-:Y:S01]  /*3a70*/  FMUL.FTZ R148, R177.reuse, R148 ;  /* 0x00000094b1947220 */ /* 0x040fe20000410000 */
[----:B------:R-:W-:Y:S01]  /*3a80*/  FMUL.FTZ R149, R177, R150 ;  /* 0x00000096b1957220 */ /* 0x000fe20000410000 */
[----:B------:R-:W-:Y:S01]  /*3a90*/  LOP3.LUT P3, RZ, R190, 0xff0000, RZ, 0xc0, !PT ;  /* 0x00ff0000beff7812 */ /* 0x000fe2000786c0ff */
[----:B------:R-:W-:-:S02]  /*3aa0*/  HFMA2 R203, -RZ, RZ, 0, 0 ;  /* 0x00000000ffcb7431 */ /* 0x000fc400000001ff */
[-C--:B------:R-:W-:Y:S01]  /*3ab0*/  FMUL.FTZ R150, R148, R175.reuse ;  /* 0x000000af94967220 */ /* 0x080fe20000410000 */
[----:B------:R-:W-:Y:S01]  /*3ac0*/  FMUL.FTZ R153, R149, R175 ;  /* 0x000000af95997220 */ /* 0x000fe20000410000 */
[----:B------:R-:W-:Y:S01]  /*3ad0*/  MOV R196, RZ ;  /* 0x000000ff00c47202 */ /* 0x000fe20000000f00 */
[----:B-----5:R-:W-:Y:S02]  /*3ae0*/  @P2 HADD2.F32 R151, -RZ, R156.H0_H0 ;  /* 0x2000009cff972230 */ /* 0x020fe40000004100 */
[----:B------:R-:W-:Y:S01]  /*3af0*/  FMUL.FTZ R154, R150, UR13 ;  /* 0x0000000d969a7c20 */ /* 0x000fe20008410000 */
[----:B------:R-:W-:Y:S01]  /*3b00*/  FADD.FTZ R150, R164, -R155 ;  /* 0x8000009ba4967221 */ /* 0x000fe20000010000 */
[--C-:B------:R-:W-:Y:S02]  /*3b10*/  @P2 HADD2.F32 R152, -RZ, R116.reuse.H0_H0 ;  /* 0x20000074ff982230 */ /* 0x100fe40000004100 */
[----:B------:R-:W-:Y:S01]  /*3b20*/  FMUL.FTZ R155, R153, UR13 ;  /* 0x0000000d999b7c20 */ /* 0x000fe20008410000 */
[----:B------:R-:W-:Y:S01]  /*3b30*/  @P2 FMUL.FTZ R201, R154, R151 ;  /* 0x000000979ac92220 */ /* 0x000fe20000410000 */
[----:B------:R-:W-:Y:S01]  /*3b40*/  FMUL.FTZ R150, R177, R150 ;  /* 0x00000096b1967220 */ /* 0x000fe20000410000 */
[----:B------:R-:W-:-:S02]  /*3b50*/  @P4 HADD2.F32 R153, -RZ, R116.H1_H1 ;  /* 0x30000074ff994230 */ /* 0x000fc40000004100 */
[----:B------:R-:W-:Y:S01]  /*3b60*/  @P2 FMUL.FTZ R196, R154, R152 ;  /* 0x000000989ac42220 */ /* 0x000fe20000410000 */
[----:B------:R-:W-:Y:S01]  /*3b70*/  CS2R R198, SRZ ;  /* 0x0000000000c67805 */ /* 0x000fe2000001ff00 */
[----:B------:R-:W-:Y:S01]  /*3b80*/  FMUL.FTZ R151, R150, R175 ;  /* 0x000000af96977220 */ /* 0x000fe20000410000 */
[----:B------:R-:W-:Y:S02]  /*3b90*/  @P3 HADD2.F32 R152, -RZ, R157.H0_H0 ;  /* 0x2000009dff983230 */ /* 0x000fe40000004100 */
[----:B------:R-:W-:Y:S01]  /*3ba0*/  @P4 FMUL.FTZ R199, R155, R153 ;  /* 0x000000999bc74220 */ /* 0x000fe20000410000 */
[----:B------:R-:W-:Y:S02]  /*3bb0*/  @P4 HADD2.F32 R156, -RZ, R156.H1_H1 ;  /* 0x3000009cff9c4230 */ /* 0x000fe40000004100 */
[----:B------:R-:W-:Y:S01]  /*3bc0*/  FMUL.FTZ R151, R151, UR13 ;  /* 0x0000000d97977c20 */ /* 0x000fe20008410000 */
[----:B------:R-:W-:Y:S01]  /*3bd0*/  @P3 HADD2.F32 R153, -RZ, R117.H0_H0 ;  /* 0x20000075ff993230 */ /* 0x000fe20000004100 */
[----:B------:R-:W-:Y:S01]  /*3be0*/  LOP3.LUT P6, RZ, R190, 0xff000000, RZ, 0xc0, !PT ;  /* 0xff000000beff7812 */ /* 0x000fe200078cc0ff */
[--C-:B------:R-:W-:Y:S01]  /*3bf0*/  FFMA.FTZ R200, R178, R188, R197.reuse ;  /* 0x000000bcb2c87223 */ /* 0x100fe200000100c5 */
[----:B------:R-:W-:Y:S01]  /*3c00*/  @P3 FMUL.FTZ R203, R151, R152 ;  /* 0x0000009897cb3220 */ /* 0x000fe20000410000 */
[----:B------:R-:W-:Y:S01]  /*3c10*/  @P4 FMUL.FTZ R198, R155, R156 ;  /* 0x0000009c9bc64220 */ /* 0x000fe20000410000 */
[-CC-:B------:R-:W-:Y:S01]  /*3c20*/  FFMA.FTZ R152, R166, R188.reuse, R197.reuse ;  /* 0x000000bca6987223 */ /* 0x180fe200000100c5 */
[----:B------:R-:W-:Y:S01]  /*3c30*/  MOV R156, RZ ;  /* 0x000000ff009c7202 */ /* 0x000fe20000000f00 */
[----:B------:R-:W-:Y:S01]  /*3c40*/  @P3 FMUL.FTZ R156, R151, R153 ;  /* 0x00000099979c3220 */ /* 0x000fe20000410000 */
[----:B------:R-:W-:Y:S01]  /*3c50*/  ISETP.GE.U32.AND P2, PT, R190, RZ, PT ;  /* 0x000000ffbe00720c */ /* 0x000fe20003f46070 */
[-CC-:B------:R-:W-:Y:S01]  /*3c60*/  FFMA.FTZ R151, R179, R188.reuse, R197.reuse ;  /* 0x000000bcb3977223 */ /* 0x180fe200000100c5 */
[----:B------:R-:W-:Y:S01]  /*3c70*/  FADD.FTZ R152, R167, -R152 ;  /* 0x80000098a7987221 */ /* 0x000fe20000010000 */
[----:B------:R-:W-:Y:S01]  /*3c80*/  LOP3.LUT P5, RZ, R191, 0xff, RZ, 0xc0, !PT ;  /* 0x000000ffbfff7812 */ /* 0x000fe200078ac0ff */
[----:B------:R-:W-:Y:S01]  /*3c90*/  FFMA.FTZ R205, R183, R188, R197 ;  /* 0x000000bcb7cd7223 */ /* 0x000fe200000100c5 */
[C---:B------:R-:W-:Y:S01]  /*3ca0*/  LOP3.LUT P4, RZ, R191.reuse, 0xff00, RZ, 0xc0, !PT ;  /* 0x0000ff00bfff7812 */ /* 0x040fe2000788c0ff */
[----:B------:R-:W-:Y:S01]  /*3cb0*/  FADD.FTZ R154, R176, -R151 ;  /* 0x80000097b09a7221 */ /* 0x000fe20000010000 */
[----:B------:R-:W-:Y:S01]  /*3cc0*/  LOP3.LUT P3, RZ, R191, 0xff0000, RZ, 0xc0, !PT ;  /* 0x00ff0000bfff7812 */ /* 0x000fe2000786c0ff */
[----:B------:R-:W-:Y:S01]  /*3cd0*/  FMUL.FTZ R151, R177, R152 ;  /* 0x00000098b1977220 */ /* 0x000fe20000410000 */
[----:B------:R-:W-:Y:S01]  /*3ce0*/  ISETP.GE.U32.AND.EX P2, PT, R191, 0x1000000, PT, P2 ;  /* 0x01000000bf00780c */ /* 0x000fe20003f46120 */
[----:B------:R-:W-:Y:S01]  /*3cf0*/  FMUL.FTZ R152, R177, R154 ;  /* 0x0000009ab1987220 */ /* 0x000fe20000410000 */
[----:B------:R-:W-:Y:S01]  /*3d00*/  FFMA.FTZ R206, R182, R188, R197 ;  /* 0x000000bcb6ce7223 */ /* 0x000fe200000100c5 */
[----:B------:R-:W-:Y:S01]  /*3d10*/  FMUL.FTZ R153, R151, R175 ;  /* 0x000000af97997220 */ /* 0x000fe20000410000 */
[----:B------:R-:W-:-:S02]  /*3d20*/  HFMA2 R197, -RZ, RZ, 0, 0 ;  /* 0x00000000ffc57431 */ /* 0x000fc400000001ff */
[----:B------:R-:W-:Y:S01]  /*3d30*/  FADD.FTZ R200, R181, -R200 ;  /* 0x800000c8b5c87221 */ /* 0x000fe20000010000 */
[----:B------:R-:W-:Y:S01]  /*3d40*/  FMUL.FTZ R155, R152, R175 ;  /* 0x000000af989b7220 */ /* 0x000fe20000410000 */
[----:B------:R-:W-:Y:S02]  /*3d50*/  @P6 HADD2.F32 R154, -RZ, R117.H1_H1 ;  /* 0x30000075ff9a6230 */ /* 0x000fe40000004100 */
[----:B------:R-:W-:Y:S01]  /*3d60*/  FMUL.FTZ R207, R153, UR13 ;  /* 0x0000000d99cf7c20 */ /* 0x000fe20008410000 */
[--C-:B------:R-:W-:Y:S02]  /*3d70*/  @P5 HADD2.F32 R188, -RZ, R158.reuse.H0_H0 ;  /* 0x2000009effbc5230 */ /* 0x100fe40000004100 */
[----:B------:R-:W-:Y:S01]  /*3d80*/  FMUL.FTZ R153, R177, R200 ;  /* 0x000000c8b1997220 */ /* 0x000fe20000410000 */
[----:B------:R-:W-:Y:S02]  /*3d90*/  @P6 HADD2.F32 R157, -RZ, R157.H1_H1 ;  /* 0x3000009dff9d6230 */ /* 0x000fe40000004100 */
[----:B------:R-:W-:Y:S01]  /*3da0*/  FMUL.FTZ R211, R155, UR13 ;  /* 0x0000000d9bd37c20 */ /* 0x000fe20008410000 */
[----:B------:R-:W-:-:S02]  /*3db0*/  @P4 HADD2.F32 R202, -RZ, R158.H1_H1 ;  /* 0x3000009effca4230 */ /* 0x000fc40000004100 */
[----:B------:R-:W-:Y:S01]  /*3dc0*/  @P6 FMUL.FTZ R197, R207, R154 ;  /* 0x0000009acfc56220 */ /* 0x000fe20000410000 */
[--C-:B------:R-:W-:Y:S02]  /*3dd0*/  @P3 HADD2.F32 R204, -RZ, R159.reuse.H0_H0 ;  /* 0x2000009fffcc3230 */ /* 0x100fe40000004100 */
[----:B------:R-:W-:Y:S01]  /*3de0*/  FMUL.FTZ R155, R153, R175 ;  /* 0x000000af999b7220 */ /* 0x000fe20000410000 */
[----:B------:R-:W-:Y:S01]  /*3df0*/  @P2 HADD2.F32 R209, -RZ, R159.H1_H1 ;  /* 0x3000009fffd12230 */ /* 0x000fe20000004100 */
[----:B------:R-:W-:Y:S01]  /*3e00*/  CS2R R158, SRZ ;  /* 0x00000000009e7805 */ /* 0x000fe2000001ff00 */
[--C-:B------:R-:W-:Y:S02]  /*3e10*/  @P5 HADD2.F32 R154, -RZ, R118.reuse.H0_H0 ;  /* 0x20000076ff9a5230 */ /* 0x100fe40000004100 */
[----:B------:R-:W-:Y:S01]  /*3e20*/  @P5 FMUL.FTZ R159, R211, R188 ;  /* 0x000000bcd39f5220 */ /* 0x000fe20000410000 */
[----:B------:R-:W-:Y:S01]  /*3e30*/  FADD.FTZ R200, R180, -R205 ;  /* 0x800000cdb4c87221 */ /* 0x000fe20000010000 */
[----:B------:R-:W-:Y:S01]  /*3e40*/  @P6 FMUL.FTZ R158, R207, R157 ;  /* 0x0000009dcf9e6220 */ /* 0x000fe20000410000 */
[----:B------:R-:W-:Y:S01]  /*3e50*/  HFMA2 R188, -RZ, RZ, 0, 0 ;  /* 0x00000000ffbc7431 */ /* 0x000fe200000001ff */
[----:B------:R-:W-:Y:S01]  /*3e60*/  MOV R157, RZ ;  /* 0x000000ff009d7202 */ /* 0x000fe20000000f00 */
[----:B------:R-:W-:Y:S01]  /*3e70*/  FADD.FTZ R206, R185, -R206 ;  /* 0x800000ceb9ce7221 */ /* 0x000fe20000010000 */
[----:B------:R-:W-:Y:S01]  /*3e80*/  FMUL.FTZ R210, R155, UR13 ;  /* 0x0000000d9bd27c20 */ /* 0x000fe20008410000 */
[----:B------:R-:W-:Y:S01]  /*3e90*/  @P5 FMUL.FTZ R157, R211, R154 ;  /* 0x0000009ad39d5220 */ /* 0x000fe20000410000 */
[C---:B------:R-:W-:Y:S01]  /*3ea0*/  FMUL.FTZ R154, R177.reuse, R200 ;  /* 0x000000c8b19a7220 */ /* 0x040fe20000410000 */
[----:B------:R-:W-:Y:S01]  /*3eb0*/  FMUL.FTZ R155, R177, R206 ;  /* 0x000000ceb19b7220 */ /* 0x000fe20000410000 */
[----:B------:R-:W-:Y:S01]  /*3ec0*/  @P4 FMUL.FTZ R188, R210, R202 ;  /* 0x000000cad2bc4220 */ /* 0x000fe20000410000 */
[----:B------:R-:W-:-:S02]  /*3ed0*/  @P4 HADD2.F32 R177, -RZ, R118.H1_H1 ;  /* 0x30000076ffb14230 */ /* 0x000fc40000004100 */
[-C--:B------:R-:W-:Y:S01]  /*3ee0*/  FMUL.FTZ R202, R154, R175.reuse ;  /* 0x000000af9aca7220 */ /* 0x080fe20000410000 */
[----:B------:R-:W-:Y:S01]  /*3ef0*/  FMUL.FTZ R207, R155, R175 ;  /* 0x000000af9bcf7220 */ /* 0x000fe20000410000 */
[----:B------:R-:W-:Y:S02]  /*3f00*/  HFMA2 R205, -RZ, RZ, 0, 0 ;  /* 0x00000000ffcd7431 */ /* 0x000fe400000001ff */
[--C-:B------:R-:W-:Y:S02]  /*3f10*/  @P3 HADD2.F32 R175, -RZ, R119.reuse.H0_H0 ;  /* 0x20000077ffaf3230 */ /* 0x100fe40000004100 */
[----:B------:R-:W-:Y:S01]  /*3f20*/  FMUL.FTZ R212, R202, UR13 ;  /* 0x0000000dcad47c20 */ /* 0x000fe20008410000 */
[----:B------:R-:W-:Y:S02]  /*3f30*/  HFMA2 R208, -RZ, RZ, 0, 0 ;  /* 0x00000000ffd07431 */ /* 0x000fe400000001ff */
[----:B------:R-:W-:Y:S02]  /*3f40*/  @P2 HADD2.F32 R202, -RZ, R119.H1_H1 ;  /* 0x30000077ffca2230 */ /* 0x000fe40000004100 */
[----:B------:R-:W-:Y:S01]  /*3f50*/  FMUL.FTZ R207, R207, UR13 ;  /* 0x0000000dcfcf7c20 */ /* 0x000fe20008410000 */
        /* <DEDUP_REMOVED lines=9> */
[----:B------:R-:W-:Y:S01]  /*3ff0*/  F2FP.F16.F32.PACK_AB R158, R200, R157 ;  /* 0x0000009dc89e723e */ /* 0x000fe200000000ff */
        /* <DEDUP_REMOVED lines=9> */
[----:B------:R-:W-:Y:S01]  /*4090*/  F2FP.F16.F32.PACK_AB R156, R199, R196 ;  /* 0x000000c4c79c723e */ /* 0x000fe200000000ff */
[----:B------:R-:W-:Y:S06]  /*40a0*/  BRA `(.L_x_8950) ;  /* 0x0000000400a47947 */ /* 0x000fec0003800000 */
.L_x_8949:
        /* <DEDUP_REMOVED lines=9> */
[C---:B------:R-:W-:Y:S01]  /*4140*/  FMUL.FTZ R196, R177.reuse, R196 ;  /* 0x000000c4b1c47220 */ /* 0x040fe20000410000 */
[----:B------:R-:W-:Y:S01]  /*4150*/  FFMA.FTZ R206, R166, R188, R197 ;  /* 0x000000bca6ce7223 */ /* 0x000fe200000100c5 */
[C---:B------:R-:W-:Y:S01]  /*4160*/  FMUL.FTZ R200, R177.reuse, R200 ;  /* 0x000000c8b1c87220 */ /* 0x040fe20000410000 */
[----:B------:R-:W-:Y:S01]  /*4170*/  FMUL.FTZ R204, R177, R204 ;  /* 0x000000ccb1cc7220 */ /* 0x000fe20000410000 */
[----:B------:R-:W-:Y:S01]  /*4180*/  FMUL.FTZ R196, R175, R196 ;  /* 0x000000c4afc47220 */ /* 0x000fe20000410000 */
[----:B-----5:R-:W-:-:S02]  /*4190*/  @P2 HADD2.F32 R201, -RZ, R156.H0_H0 ;  /* 0x2000009cffc92230 */ /* 0x020fc40000004100 */
[--C-:B------:R-:W-:Y:S01]  /*41a0*/  FFMA.FTZ R213, R179, R188, R197.reuse ;  /* 0x000000bcb3d57223 */ /* 0x100fe200000100c5 */
[----:B------:R-:W-:Y:S02]  /*41b0*/  @P3 HADD2.F32 R205, -RZ, R156.H1_H1 ;  /* 0x3000009cffcd3230 */ /* 0x000fe40000004100 */
[C---:B------:R-:W-:Y:S01]  /*41c0*/  FMUL.FTZ R156, R175.reuse, R200 ;  /* 0x000000c8af9c7220 */ /* 0x040fe20000410000 */
[----:B------:R-:W-:Y:S01]  /*41d0*/  FMUL.FTZ R200, R175, R204 ;  /* 0x000000ccafc87220 */ /* 0x000fe20000410000 */
[-CC-:B------:R-:W-:Y:S01]  /*41e0*/  FFMA.FTZ R208, R178, R188.reuse, R197.reuse ;  /* 0x000000bcb2d07223 */ /* 0x180fe200000100c5 */
[-CC-:B------:R-:W-:Y:S01]  /*41f0*/  FFMA.FTZ R215, R183, R188.reuse, R197.reuse ;  /* 0x000000bcb7d77223 */ /* 0x180fe200000100c5 */
[----:B------:R-:W-:Y:S01]  /*4200*/  FFMA.FTZ R210, R182, R188, R197 ;  /* 0x000000bcb6d27223 */ /* 0x000fe200000100c5 */
[----:B------:R-:W-:Y:S01]  /*4210*/  FMUL.FTZ R202, R196, UR13 ;  /* 0x0000000dc4ca7c20 */ /* 0x000fe20008410000 */
[----:B------:R-:W-:Y:S02]  /*4220*/  HFMA2 R188, -RZ, RZ, 0, 0 ;  /* 0x00000000ffbc7431 */ /* 0x000fe400000001ff */
[----:B------:R-:W-:Y:S01]  /*4230*/  @P2 HADD2.F32 R203, -RZ, R116.H0_H0 ;  /* 0x20000074ffcb2230 */ /* 0x000fe20000004100 */
[----:B------:R-:W-:Y:S01]  /*4240*/  CS2R R198, SRZ ;  /* 0x0000000000c67805 */ /* 0x000fe2000001ff00 */
[----:B------:R-:W-:-:S02]  /*4250*/  @P4 HADD2.F32 R209, -RZ, R157.H0_H0 ;  /* 0x2000009dffd14230 */ /* 0x000fc40000004100 */
[----:B------:R-:W-:Y:S01]  /*4260*/  FMUL.FTZ R200, R200, UR13 ;  /* 0x0000000dc8c87c20 */ /* 0x000fe20008410000 */
[----:B------:R-:W-:Y:S02]  /*4270*/  @P4 HADD2.F32 R211, -RZ, R117.H0_H0 ;  /* 0x20000075ffd34230 */ /* 0x000fe40000004100 */
[-C--:B------:R-:W-:Y:S01]  /*4280*/  @P2 FMUL.FTZ R199, R201, R202.reuse ;  /* 0x000000cac9c72220 */ /* 0x080fe20000410000 */
[----:B------:R-:W-:Y:S02]  /*4290*/  CS2R R196, SRZ ;  /* 0x0000000000c47805 */ /* 0x000fe4000001ff00 */
[----:B------:R-:W-:Y:S01]  /*42a0*/  MOV R201, RZ ;  /* 0x000000ff00c97202 */ /* 0x000fe20000000f00 */
[----:B------:R-:W-:Y:S02]  /*42b0*/  @P3 HADD2.F32 R207, -RZ, R116.H1_H1 ;  /* 0x30000074ffcf3230 */ /* 0x000fe40000004100 */
[----:B------:R-:W-:Y:S01]  /*42c0*/  FMUL.FTZ R156, R156, UR13 ;  /* 0x0000000d9c9c7c20 */ /* 0x000fe20008410000 */
[----:B------:R-:W-:Y:S01]  /*42d0*/  @P2 FMUL.FTZ R188, R203, R202 ;  /* 0x000000cacbbc2220 */ /* 0x000fe20000410000 */
[-C--:B------:R-:W-:Y:S01]  /*42e0*/  @P4 FMUL.FTZ R201, R209, R200.reuse ;  /* 0x000000c8d1c94220 */ /* 0x080fe20000410000 */
[----:B------:R-:W-:Y:S01]  /*42f0*/  @P4 FMUL.FTZ R196, R211, R200 ;  /* 0x000000c8d3c44220 */ /* 0x000fe20000410000 */
[----:B------:R-:W-:Y:S01]  /*4300*/  LOP3.LUT P5, RZ, R191, 0xff, RZ, 0xc0, !PT ;  /* 0x000000ffbfff7812 */ /* 0x000fe200078ac0ff */
[-C--:B------:R-:W-:Y:S01]  /*4310*/  @P3 FMUL.FTZ R198, R205, R156.reuse ;  /* 0x0000009ccdc63220 */ /* 0x080fe20000410000 */
[----:B------:R-:W-:Y:S01]  /*4320*/  LOP3.LUT P4, RZ, R191, 0xff00, RZ, 0xc0, !PT ;  /* 0x0000ff00bfff7812 */ /* 0x000fe2000788c0ff */
[----:B------:R-:W-:Y:S01]  /*4330*/  @P3 FMUL.FTZ R197, R207, R156 ;  /* 0x0000009ccfc53220 */ /* 0x000fe20000410000 */
[C---:B------:R-:W-:Y:S01]  /*4340*/  ISETP.GE.U32.AND P2, PT, R190.reuse, RZ, PT ;  /* 0x000000ffbe00720c */ /* 0x040fe20003f46070 */
[----:B------:R-:W-:Y:S01]  /*4350*/  FADD.FTZ R206, R167, -R206 ;  /* 0x800000cea7ce7221 */ /* 0x000fe20000010000 */
[----:B------:R-:W-:Y:S01]  /*4360*/  LOP3.LUT P6, RZ, R190, 0xff000000, RZ, 0xc0, !PT ;  /* 0xff000000beff7812 */ /* 0x000fe200078cc0ff */
[----:B------:R-:W-:Y:S01]  /*4370*/  FADD.FTZ R210, R185, -R210 ;  /* 0x800000d2b9d27221 */ /* 0x000fe20000010000 */
[----:B------:R-:W-:Y:S01]  /*4380*/  LOP3.LUT P3, RZ, R191, 0xff0000, RZ, 0xc0, !PT ;  /* 0x00ff0000bfff7812 */ /* 0x000fe2000786c0ff */
[----:B------:R-:W-:Y:S01]  /*4390*/  FMUL.FTZ R156, R177, R206 ;  /* 0x000000ceb19c7220 */ /* 0x000fe20000410000 */
[----:B------:R-:W-:Y:S01]  /*43a0*/  ISETP.GE.U32.AND.EX P2, PT, R191, 0x1000000, PT, P2 ;  /* 0x01000000bf00780c */ /* 0x000fe20003f46120 */
[----:B------:R-:W-:Y:S01]  /*43b0*/  FADD.FTZ R200, R176, -R213 ;  /* 0x800000d5b0c87221 */ /* 0x000fe20000010000 */
[----:B------:R-:W-:Y:S01]  /*43c0*/  FADD.FTZ R208, R181, -R208 ;  /* 0x800000d0b5d07221 */ /* 0x000fe20000010000 */
[----:B------:R-:W-:Y:S01]  /*43d0*/  FMUL.FTZ R212, R177, R210 ;  /* 0x000000d2b1d47220 */ /* 0x000fe20000410000 */
[----:B------:R-:W-:Y:S01]  /*43e0*/  FMUL.FTZ R156, R175, R156 ;  /* 0x0000009caf9c7220 */ /* 0x000fe20000410000 */
[----:B------:R-:W-:-:S02]  /*43f0*/  @P5 HADD2.F32 R206, -RZ, R158.H0_H0 ;  /* 0x2000009effce5230 */ /* 0x000fc40000004100 */
[----:B------:R-:W-:Y:S01]  /*4400*/  FADD.FTZ R204, R180, -R215 ;  /* 0x800000d7b4cc7221 */ /* 0x000fe20000010000 */
[----:B------:R-:W-:Y:S02]  /*4410*/  @P4 HADD2.F32 R210, -RZ, R158.H1_H1 ;  /* 0x3000009effd24230 */ /* 0x000fe40000004100 */
[C---:B------:R-:W-:Y:S01]  /*4420*/  FMUL.FTZ R202, R177.reuse, R200 ;  /* 0x000000c8b1ca7220 */ /* 0x040fe20000410000 */
[----:B------:R-:W-:Y:S02]  /*4430*/  HFMA2 R158, -RZ, RZ, 0, 0 ;  /* 0x00000000ff9e7431 */ /* 0x000fe400000001ff */
[----:B------:R-:W-:Y:S01]  /*4440*/  FMUL.FTZ R208, R177, R208 ;  /* 0x000000d0b1d07220 */ /* 0x000fe20000410000 */
[----:B------:R-:W-:Y:S02]  /*4450*/  @P6 HADD2.F32 R200, -RZ, R157.H1_H1 ;  /* 0x3000009dffc86230 */ /* 0x000fe40000004100 */
[----:B------:R-:W-:Y:S01]  /*4460*/  FMUL.FTZ R203, R156, UR13 ;  /* 0x0000000d9ccb7c20 */ /* 0x000fe20008410000 */
[----:B------:R-:W-:-:S02]  /*4470*/  @P3 HADD2.F32 R209, -RZ, R159.H0_H0 ;  /* 0x2000009fffd13230 */ /* 0x000fc40000004100 */
[----:B------:R-:W-:Y:S01]  /*4480*/  FMUL.FTZ R204, R177, R204 ;  /* 0x000000ccb1cc7220 */ /* 0x000fe20000410000 */
[----:B------:R-:W-:Y:S02]  /*4490*/  @P2 HADD2.F32 R214, -RZ, R159.H1_H1 ;  /* 0x3000009fffd62230 */ /* 0x000fe40000004100 */
[C---:B------:R-:W-:Y:S01]  /*44a0*/  FMUL.FTZ R159, R175.reuse, R202 ;  /* 0x000000caaf9f7220 */ /* 0x040fe20000410000 */
[----:B------:R-:W-:Y:S01]  /*44b0*/  FMUL.FTZ R177, R175, R208 ;  /* 0x000000d0afb17220 */ /* 0x000fe20000410000 */
[----:B------:R-:W-:Y:S01]  /*44c0*/  @P6 FMUL.FTZ R158, R200, R203 ;  /* 0x000000cbc89e6220 */ /* 0x000fe20000410000 */
[----:B------:R-:W-:Y:S02]  /*44d0*/  @P5 HADD2.F32 R208, -RZ, R118.H0_H0 ;  /* 0x20000076ffd05230 */ /* 0x000fe40000004100 */
[----:B------:R-:W-:Y:S02]  /*44e0*/  HFMA2 R200, -RZ, RZ, 0, 0 ;  /* 0x00000000ffc87431 */ /* 0x000fe400000001ff */
[----:B------:R-:W-:Y:S01]  /*44f0*/  FMUL.FTZ R159, R159, UR13 ;  /* 0x0000000d9f9f7c20 */ /* 0x000fe20008410000 */
[----:B------:R-:W-:Y:S01]  /*4500*/  FMUL.FTZ R177, R177, UR13 ;  /* 0x0000000db1b17c20 */ /* 0x000fe20008410000 */
[C---:B------:R-:W-:Y:S01]  /*4510*/  FMUL.FTZ R202, R175.reuse, R204 ;  /* 0x000000ccafca7220 */ /* 0x040fe20000410000 */
[----:B------:R-:W-:Y:S01]  /*4520*/  FMUL.FTZ R205, R175, R212 ;  /* 0x000000d4afcd7220 */ /* 0x000fe20000410000 */
[----:B------:R-:W-:-:S02]  /*4530*/  CS2R R156, SRZ ;  /* 0x00000000009c7805 */ /* 0x000fc4000001ff00 */
[----:B------:R-:W-:Y:S01]  /*4540*/  MOV R175, RZ ;  /* 0x000000ff00af7202 */ /* 0x000fe20000000f00 */
[----:B------:R-:W-:Y:S02]  /*4550*/  @P6 HADD2.F32 R204, -RZ, R117.H1_H1 ;  /* 0x30000075ffcc6230 */ /* 0x000fe40000004100 */
[-C--:B------:R-:W-:Y:S01]  /*4560*/  @P5 FMUL.FTZ R175, R206, R159.reuse ;  /* 0x0000009fceaf5220 */ /* 0x080fe20000410000 */
[----:B------:R-:W-:Y:S01]  /*4570*/  @P5 FMUL.FTZ R156, R208, R159 ;  /* 0x0000009fd09c5220 */ /* 0x000fe20000410000 */
[----:B------:R-:W-:Y:S01]  /*4580*/  @P4 FMUL.FTZ R200, R210, R177 ;  /* 0x000000b1d2c84220 */ /* 0x000fe20000410000 */
[----:B------:R-:W-:Y:S02]  /*4590*/  HFMA2 R159, -RZ, RZ, 0, 0 ;  /* 0x00000000ff9f7431 */ /* 0x000fe400000001ff */
[----:B------:R-:W-:Y:S02]  /*45a0*/  @P4 HADD2.F32 R208, -RZ, R118.H1_H1 ;  /* 0x30000076ffd04230 */ /* 0x000fe40000004100 */
[----:B------:R-:W-:Y:S01]  /*45b0*/  FMUL.FTZ R202, R202, UR13 ;  /* 0x0000000dcaca7c20 */ /* 0x000fe20008410000 */
[----:B------:R-:W-:-:S02]  /*45c0*/  @P3 HADD2.F32 R211, -RZ, R119.H0_H0 ;  /* 0x20000077ffd33230 */ /* 0x000fc40000004100 */
[----:B------:R-:W-:Y:S01]  /*45d0*/  FMUL.FTZ R205, R205, UR13 ;  /* 0x0000000dcdcd7c20 */ /* 0x000fe20008410000 */
[----:B------:R-:W-:Y:S02]  /*45e0*/  @P2 HADD2.F32 R210, -RZ, R119.H1_H1 ;  /* 0x30000077ffd22230 */ /* 0x000fe40000004100 */
[----:B------:R-:W-:Y:S01]  /*45f0*/  @P6 FMUL.FTZ R157, R204, R203 ;  /* 0x000000cbcc9d6220 */ /* 0x000fe20000410000 */
[----:B------:R-:W-:Y:S02]  /*4600*/  MOV R203, RZ ;  /* 0x000000ff00cb7202 */ /* 0x000fe40000000f00 */
[----:B------:R-:W-:Y:S02]  /*4610*/  CS2R R206, SRZ ;  /* 0x0000000000ce7805 */ /* 0x000fe4000001ff00 */
[----:B------:R-:W-:Y:S01]  /*4620*/  MOV R204, RZ ;  /* 0x000000ff00cc7202 */ /* 0x000fe20000000f00 */
        /* <DEDUP_REMOVED lines=17> */
.L_x_8950:
        /* <DEDUP_REMOVED lines=10> */
.L_x_8939:
        /* <DEDUP_REMOVED lines=9> */
[C---:B------:R-:W-:Y:S01]  /*4870*/  LOP3.LUT P1, RZ, R194.reuse, 0xff, RZ, 0xc0, !PT ;  /* 0x000000ffc2ff7812 */ /* 0x040fe2000782c0ff */
[----:B------:R-:W-:Y:S01]  /*4880*/  HFMA2 R201, -RZ, RZ, 0, 0 ;  /* 0x00000000ffc97431 */ /* 0x000fe200000001ff */
[----:B------:R-:W-:Y:S01]  /*4890*/  LOP3.LUT P2, RZ, R194, 0xff00, RZ, 0xc0, !PT ;  /* 0x0000ff00c2ff7812 */ /* 0x000fe2000784c0ff */
[----:B------:R-:W-:Y:S01]  /*48a0*/  FADD.FTZ R196, R187, -R196 ;  /* 0x800000c4bbc47221 */ /* 0x000fe20000010000 */
[----:B------:R-:W-:Y:S01]  /*48b0*/  FFMA.FTZ R204, R10, R188, R197 ;  /* 0x000000bc0acc7223 */ /* 0x000fe200000100c5 */
[----:B------:R-:W-:Y:S01]  /*48c0*/  LOP3.LUT P5, RZ, R194, 0xff0000, RZ, 0xc0, !PT ;  /* 0x00ff0000c2ff7812 */ /* 0x000fe200078ac0ff */
[----:B------:R-:W-:Y:S02]  /*48d0*/  HFMA2 R212, -RZ, RZ, 0, 0 ;  /* 0x00000000ffd47431 */ /* 0x000fe400000001ff */
[----:B------:R-:W-:Y:S01]  /*48e0*/  FFMA.FTZ R196, R177, R196, R40 ;  /* 0x000000c4b1c47223 */ /* 0x000fe20000010028 */
[----:B------:R-:W-:Y:S01]  /*48f0*/  FADD.FTZ R206, R9, -R204 ;  /* 0x800000cc09ce7221 */ /* 0x000fe20000010000 */
[----:B------:R-:W-:-:S02]  /*4900*/  LOP3.LUT P6, RZ, R195, 0xff, RZ, 0xc0, !PT ;  /* 0x000000ffc3ff7812 */ /* 0x000fc400078cc0ff */
[----:B------:R-:W-:Y:S01]  /*4910*/  FMUL.FTZ R198, R196, R175 ;  /* 0x000000afc4c67220 */ /* 0x000fe20000410000 */
[----:B------:R-:W-:Y:S01]  /*4920*/  MOV R196, RZ ;  /* 0x000000ff00c47202 */ /* 0x000fe20000000f00 */
[----:B------:R-:W-:Y:S02]  /*4930*/  @P1 HADD2.F32 R203, -RZ, R132.H0_H0 ;  /* 0x20000084ffcb1230 */ /* 0x000fe40000004100 */
[----:B------:R-:W-:Y:S01]  /*4940*/  FMUL.FTZ R198, R198, UR13 ;  /* 0x0000000dc6c67c20 */ /* 0x000fe20008410000 */
[--C-:B-----5:R-:W-:Y:S02]  /*4950*/  @P1 HADD2.F32 R199, -RZ, R156.reuse.H0_H0 ;  /* 0x2000009cffc71230 */ /* 0x120fe40000004100 */
[----:B------:R-:W-:Y:S02]  /*4960*/  @P2 HADD2.F32 R156, -RZ, R156.H1_H1 ;  /* 0x3000009cff9c2230 */ /* 0x000fe40000004100 */
[----:B------:R-:W-:Y:S01]  /*4970*/  @P1 FMUL.FTZ R196, R203, R198 ;  /* 0x000000c6cbc41220 */ /* 0x000fe20000410000 */
[-CC-:B------:R-:W-:Y:S01]  /*4980*/  FFMA.FTZ R203, R7, R188.reuse, R197.reuse ;  /* 0x000000bc07cb7223 */ /* 0x180fe200000100c5 */
[----:B------:R-:W-:Y:S01]  /*4990*/  @P1 FMUL.FTZ R201, R198, R199 ;  /* 0x000000c7c6c91220 */ /* 0x000fe20000410000 */
[----:B------:R-:W-:Y:S01]  /*49a0*/  FFMA.FTZ R199, R186, R188, R197 ;  /* 0x000000bcbac77223 */ /* 0x000fe200000100c5 */
[----:B------:R-:W-:Y:S01]  /*49b0*/  LOP3.LUT P1, RZ, R194, 0xff000000, RZ, 0xc0, !PT ;  /* 0xff000000c2ff7812 */ /* 0x000fe2000782c0ff */
[----:B------:R-:W-:Y:S01]  /*49c0*/  FADD.FTZ R205, R8, -R203 ;  /* 0x800000cb08cd7221 */ /* 0x000fe20000010000 */
[----:B------:R-:W-:-:S02]  /*49d0*/  @P2 HADD2.F32 R204, -RZ, R132.H1_H1 ;  /* 0x30000084ffcc2230 */ /* 0x000fc40000004100 */
[----:B------:R-:W-:Y:S01]  /*49e0*/  FADD.FTZ R200, R184, -R199 ;  /* 0x800000c7b8c87221 */ /* 0x000fe20000010000 */
[----:B------:R-:W-:Y:S01]  /*49f0*/  CS2R R198, SRZ ;  /* 0x0000000000c67805 */ /* 0x000fe2000001ff00 */
[C---:B------:R-:W-:Y:S01]  /*4a00*/  FFMA.FTZ R202, R177.reuse, R205, R42 ;  /* 0x000000cdb1ca7223 */ /* 0x040fe2000001002a */
[----:B------:R-:W-:Y:S02]  /*4a10*/  HFMA2 R203, -RZ, RZ, 0, 0 ;  /* 0x00000000ffcb7431 */ /* 0x000fe400000001ff */
[----:B------:R-:W-:Y:S01]  /*4a20*/  FFMA.FTZ R200, R177, R200, R41 ;  /* 0x000000c8b1c87223 */ /* 0x000fe20000010029 */
[----:B------:R-:W-:Y:S02]  /*4a30*/  @P6 HADD2.F32 R210, -RZ, R134.H0_H0 ;  /* 0x20000086ffd26230 */ /* 0x000fe40000004100 */
[-C--:B------:R-:W-:Y:S01]  /*4a40*/  FMUL.FTZ R202, R202, R175.reuse ;  /* 0x000000afcaca7220 */ /* 0x080fe20000410000 */
[----:B------:R-:W-:Y:S01]  /*4a50*/  FADD.FTZ R64, R64, R201 ;  /* 0x000000c940407221 */ /* 0x000fe20000010000 */
[----:B------:R-:W-:-:S02]  /*4a60*/  FMUL.FTZ R200, R200, R175 ;  /* 0x000000afc8c87220 */ /* 0x000fc40000410000 */
[----:B------:R-:W-:Y:S01]  /*4a70*/  FMUL.FTZ R207, R202, UR13 ;  /* 0x0000000dcacf7c20 */ /* 0x000fe20008410000 */
[----:B------:R-:W-:Y:S01]  /*4a80*/  FFMA.FTZ R202, R177, R206, R43 ;  /* 0x000000ceb1ca7223 */ /* 0x000fe2000001002b */
[----:B------:R-:W-:Y:S01]  /*4a90*/  FMUL.FTZ R205, R200, UR13 ;  /* 0x0000000dc8cd7c20 */ /* 0x000fe20008410000 */
[----:B------:R-:W-:Y:S02]  /*4aa0*/  @P5 HADD2.F32 R200, -RZ, R157.H0_H0 ;  /* 0x2000009dffc85230 */ /* 0x000fe40000004100 */
[----:B------:R-:W-:Y:S01]  /*4ab0*/  FMUL.FTZ R202, R202, R175 ;  /* 0x000000afcaca7220 */ /* 0x000fe20000410000 */
[----:B------:R-:W-:Y:S01]  /*4ac0*/  @P2 FMUL.FTZ R198, R205, R156 ;  /* 0x0000009ccdc62220 */ /* 0x000fe20000410000 */
[----:B------:R-:W-:Y:S01]  /*4ad0*/  @P2 FMUL.FTZ R199, R204, R205 ;  /* 0x000000cdccc72220 */ /* 0x000fe20000410000 */
[----:B------:R-:W-:Y:S02]  /*4ae0*/  @P5 HADD2.F32 R206, -RZ, R133.H0_H0 ;  /* 0x20000085ffce5230 */ /* 0x000fe40000004100 */
[----:B------:R-:W-:Y:S01]  /*4af0*/  FMUL.FTZ R205, R202, UR13 ;  /* 0x0000000dcacd7c20 */ /* 0x000fe20008410000 */
[----:B------:R-:W-:Y:S01]  /*4b00*/  @P1 HADD2.F32 R204, -RZ, R157.H1_H1 ;  /* 0x3000009dffcc1230 */ /* 0x000fe20000004100 */
[----:B------:R-:W-:Y:S01]  /*4b10*/  CS2R R156, SRZ ;  /* 0x00000000009c7805 */ /* 0x000fe2000001ff00 */
[----:B------:R-:W-:-:S02]  /*4b20*/  @P1 HADD2.F32 R202, -RZ, R133.H1_H1 ;  /* 0x30000085ffca1230 */ /* 0x000fc40000004100 */
[----:B------:R-:W-:Y:S01]  /*4b30*/  @P5 FMUL.FTZ R203, R207, R200 ;  /* 0x000000c8cfcb5220 */ /* 0x000fe20000410000 */
[----:B------:R-:W-:Y:S01]  /*4b40*/  @P5 FMUL.FTZ R156, R206, R207 ;  /* 0x000000cfce9c5220 */ /* 0x000fe20000410000 */
[----:B------:R-:W-:Y:S01]  /*4b50*/  MOV R200, RZ ;  /* 0x000000ff00c87202 */ /* 0x000fe20000000f00 */
[----:B------:R-:W-:Y:S01]  /*4b60*/  @P1 FMUL.FTZ R200, R205, R204 ;  /* 0x000000cccdc81220 */ /* 0x000fe20000410000 */
[----:B------:R-:W-:Y:S01]  /*4b70*/  LOP3.LUT P5, RZ, R195, 0xff00, RZ, 0xc0, !PT ;  /* 0x0000ff00c3ff7812 */ /* 0x000fe200078ac0ff */
[----:B------:R-:W-:Y:S01]  /*4b80*/  @P1 FMUL.FTZ R157, R202, R205 ;  /* 0x000000cdca9d1220 */ /* 0x000fe20000410000 */
[-CC-:B------:R-:W-:Y:S01]  /*4b90*/  FFMA.FTZ R205, R11, R188.reuse, R197.reuse ;  /* 0x000000bc0bcd7223 */ /* 0x180fe200000100c5 */
[----:B------:R-:W-:Y:S01]  /*4ba0*/  FFMA.FTZ R204, R14, R188, R197 ;  /* 0x000000bc0ecc7223 */ /* 0x000fe200000100c5 */
[----:B------:R-:W-:Y:S01]  /*4bb0*/  ISETP.GE.U32.AND P1, PT, R194, RZ, PT ;  /* 0x000000ffc200720c */ /* 0x000fe20003f26070 */
[----:B------:R-:W-:Y:S01]  /*4bc0*/  FADD.FTZ R65, R65, R198 ;  /* 0x000000c641417221 */ /* 0x000fe20000010000 */
[----:B------:R-:W-:Y:S01]  /*4bd0*/  FADD.FTZ R202, R12, -R205 ;  /* 0x800000cd0cca7221 */ /* 0x000fe20000010000 */
[----:B------:R-:W-:Y:S01]  /*4be0*/  FADD.FTZ R208, R13, -R204 ;  /* 0x800000cc0dd07221 */ /* 0x000fe20000010000 */
[----:B------:R-:W-:-:S02]  /*4bf0*/  @P6 HADD2.F32 R204, -RZ, R158.H0_H0 ;  /* 0x2000009effcc6230 */ /* 0x000fc40000004100 */
[----:B------:R-:W-:Y:S02]  /*4c00*/  HFMA2 R205, -RZ, RZ, 0, 0 ;  /* 0x00000000ffcd7431 */ /* 0x000fe400000001ff */
[C---:B------:R-:W-:Y:S01]  /*4c10*/  FFMA.FTZ R202, R177.reuse, R202, R36 ;  /* 0x000000cab1ca7223 */ /* 0x040fe20000010024 */
[----:B------:R-:W-:Y:S01]  /*4c20*/  MOV R206, RZ ;  /* 0x000000ff00ce7202 */ /* 0x000fe20000000f00 */
[----:B------:R-:W-:Y:S01]  /*4c30*/  FADD.FTZ R66, R66, R203 ;  /* 0x000000cb42427221 */ /* 0x000fe20000010000 */
[----:B------:R-:W-:Y:S02]  /*4c40*/  @P5 HADD2.F32 R207, -RZ, R158.H1_H1 ;  /* 0x3000009effcf5230 */ /* 0x000fe40000004100 */
[----:B------:R-:W-:Y:S01]  /*4c50*/  FFMA.FTZ R158, R177, R208, R37 ;  /* 0x000000d0b19e7223 */ /* 0x000fe20000010025 */
[----:B------:R-:W-:Y:S01]  /*4c60*/  FMUL.FTZ R202, R202, R175 ;  /* 0x000000afcaca7220 */ /* 0x000fe20000410000 */
[----:B------:R-:W-:Y:S01]  /*4c70*/  LOP3.LUT P2, RZ, R195, 0xff0000, RZ, 0xc0, !PT ;  /* 0x00ff0000c3ff7812 */ /* 0x000fe2000784c0ff */
[----:B------:R-:W-:-:S02]  /*4c80*/  @P5 HADD2.F32 R215, -RZ, R134.H1_H1 ;  /* 0x30000086ffd75230 */ /* 0x000fc40000004100 */
[----:B------:R-:W-:Y:S01]  /*4c90*/  FMUL.FTZ R158, R158, R175 ;  /* 0x000000af9e9e7220 */ /* 0x000fe20000410000 */
[----:B------:R-:W-:Y:S01]  /*4ca0*/  FMUL.FTZ R211, R202, UR13 ;  /* 0x0000000dcad37c20 */ /* 0x000fe20008410000 */
[----:B------:R-:W-:Y:S01]  /*4cb0*/  ISETP.GE.U32.AND.EX P1, PT, R195, 0x1000000, PT, P1 ;  /* 0x01000000c300780c */ /* 0x000fe20003f26110 */
[----:B------:R-:W-:Y:S02]  /*4cc0*/  HFMA2 R202, -RZ, RZ, 0, 0 ;  /* 0x00000000ffca7431 */ /* 0x000fe400000001ff */
[----:B------:R-:W-:Y:S01]  /*4cd0*/  FMUL.FTZ R214, R158, UR13 ;  /* 0x0000000d9ed67c20 */ /* 0x000fe20008410000 */
[----:B------:R-:W-:Y:S01]  /*4ce0*/  @P6 FMUL.FTZ R205, R211, R204 ;  /* 0x000000ccd3cd6220 */ /* 0x000fe20000410000 */
[----:B------:R-:W-:Y:S01]  /*4cf0*/  @P6 FMUL.FTZ R206, R210, R211 ;  /* 0x000000d3d2ce6220 */ /* 0x000fe20000410000 */
[-CC-:B------:R-:W-:Y:S01]  /*4d00*/  FFMA.FTZ R158, R17, R188.reuse, R197.reuse ;  /* 0x000000bc119e7223 */ /* 0x180fe200000100c5 */
[----:B------:R-:W-:Y:S01]  /*4d10*/  FFMA.FTZ R211, R18, R188, R197 ;  /* 0x000000bc12d37223 */ /* 0x000fe200000100c5 */
[----:B------:R-:W-:Y:S01]  /*4d20*/  @P5 FMUL.FTZ R202, R214, R207 ;  /* 0x000000cfd6ca5220 */ /* 0x000fe20000410000 */
[----:B------:R-:W-:Y:S01]  /*4d30*/  MOV R207, RZ ;  /* 0x000000ff00cf7202 */ /* 0x000fe20000000f00 */
[----:B------:R-:W-:Y:S01]  /*4d40*/  FADD.FTZ R158, R15, -R158 ;  /* 0x8000009e0f9e7221 */ /* 0x000fe20000010000 */
[----:B------:R-:W-:Y:S01]  /*4d50*/  FADD.FTZ R210, R16, -R211 ;  /* 0x800000d310d27221 */ /* 0x000fe20000010000 */
[--C-:B------:R-:W-:Y:S01]  /*4d60*/  @P2 HADD2.F32 R208, -RZ, R159.reuse.H0_H0 ;  /* 0x2000009fffd02230 */ /* 0x100fe20000004100 */
[----:B------:R-:W-:Y:S01]  /*4d70*/  MOV R204, RZ ;  /* 0x000000ff00cc7202 */ /* 0x000fe20000000f00 */
[C---:B------:R-:W-:Y:S01]  /*4d80*/  FFMA.FTZ R158, R177.reuse, R158, R38 ;  /* 0x0000009eb19e7223 */ /* 0x040fe20000010026 */
[----:B------:R-:W-:Y:S01]  /*4d90*/  FFMA.FTZ R210, R177, R210, R39 ;  /* 0x000000d2b1d27223 */ /* 0x000fe20000010027 */
[----:B------:R-:W-:-:S02]  /*4da0*/  @P1 HADD2.F32 R209, -RZ, R159.H1_H1 ;  /* 0x3000009fffd11230 */ /* 0x000fc40000004100 */
[----:B------:R-:W-:Y:S02]  /*4db0*/  HFMA2 R159, -RZ, RZ, 0, 0 ;  /* 0x00000000ff9f7431 */ /* 0x000fe400000001ff */
[-C--:B------:R-:W-:Y:S01]  /*4dc0*/  FMUL.FTZ R158, R158, R175.reuse ;  /* 0x000000af9e9e7220 */ /* 0x080fe20000410000 */
[----:B------:R-:W-:Y:S01]  /*4dd0*/  FMUL.FTZ R210, R210, R175 ;  /* 0x000000afd2d27220 */ /* 0x000fe20000410000 */
[--C-:B------:R-:W-:Y:S01]  /*4de0*/  @P2 HADD2.F32 R216, -RZ, R135.reuse.H0_H0 ;  /* 0x20000087ffd82230 */ /* 0x100fe20000004100 */
[----:B------:R-:W-:Y:S01]  /*4df0*/  MOV R211, RZ ;  /* 0x000000ff00d37202 */ /* 0x000fe20000000f00 */
[----:B------:R-:W-:Y:S02]  /*4e00*/  @P1 HADD2.F32 R217, -RZ, R135.H1_H1 ;  /* 0x30000087ffd91230 */ /* 0x000fe40000004100 */
[----:B------:R-:W-:Y:S01]  /*4e10*/  FMUL.FTZ R213, R158, UR13 ;  /* 0x0000000d9ed57c20 */ /* 0x000fe20008410000 */
[----:B------:R-:W-:Y:S01]  /*4e20*/  FMUL.FTZ R210, R210, UR13 ;  /* 0x0000000dd2d27c20 */ /* 0x000fe20008410000 */
[----:B------:R-:W-:Y:S01]  /*4e30*/  @P5 FMUL.FTZ R207, R215, R214 ;  /* 0x000000d6d7cf5220 */ /* 0x000fe20000410000 */
[----:B------:R-:W-:Y:S01]  /*4e40*/  F2FP.F16.F32.PACK_AB R157, R157, R156 ;  /* 0x0000009c9d9d723e */ /* 0x000fe200000000ff */
        /* <DEDUP_REMOVED lines=9> */
[----:B------:R-:W-:-:S02]  /*4ee0*/  F2FP.F16.F32.PACK_AB R159, R211, R204 ;  /* 0x000000ccd39f723e */ /* 0x000fc400000000ff */
[----:B------:R-:W-:Y:S02]  /*4ef0*/  F2FP.F16.F32.PACK_AB R158, R207, R206 ;  /* 0x000000cecf9e723e */ /* 0x000fe400000000ff */
[----:B------:R-:W-:Y:S01]  /*4f00*/  F2FP.F16.F32.PACK_AB R156, R199, R196 ;  /* 0x000000c4c79c723e */ /* 0x000fe200000000ff */
[----:B------:R-:W-:Y:S06]  /*4f10*/  BRA `(.L_x_8954) ;  /* 0x0000000400a47947 */ /* 0x000fec0003800000 */
.L_x_8953:
[-CC-:B------:R-:W-:Y:S01]  /*4f20*/  FFMA.FTZ R148, R189, R188.reuse, R197.reuse ;  /* 0x000000bcbd947223 */ /* 0x180fe200000100c5 */
[C---:B------:R-:W-:Y:S01]  /*4f30*/  LOP3.LUT P1, RZ, R194.reuse, 0xff, RZ, 0xc0, !PT ;  /* 0x000000ffc2ff7812 */ /* 0x040fe2000782c0ff */
[----:B------:R-:W-:Y:S01]  /*4f40*/  HFMA2 R201, -RZ, RZ, 0, 0 ;  /* 0x00000000ffc97431 */ /* 0x000fe200000001ff */
[----:B------:R-:W-:Y:S01]  /*4f50*/  MOV R196, RZ ;  /* 0x000000ff00c47202 */ /* 0x000fe20000000f00 */
[----:B------:R-:W-:Y:S01]  /*4f60*/  FADD.FTZ R148, R187, -R148 ;  /* 0x80000094bb947221 */ /* 0x000fe20000010000 */
[C---:B------:R-:W-:Y:S01]  /*4f70*/  LOP3.LUT P2, RZ, R194.reuse, 0xff00, RZ, 0xc0, !PT ;  /* 0x0000ff00c2ff7812 */ /* 0x040fe2000784c0ff */
[----:B------:R-:W-:Y:S01]  /*4f80*/  FFMA.FTZ R151, R7, R188, R197 ;  /* 0x000000bc07977223 */ /* 0x000fe200000100c5 */
[----:B------:R-:W-:Y:S01]  /*4f90*/  LOP3.LUT P5, RZ, R194, 0xff0000, RZ, 0xc0, !PT ;  /* 0x00ff0000c2ff7812 */ /* 0x000fe200078ac0ff */
[----:B------:R-:W-:Y:S01]  /*4fa0*/  FFMA.FTZ R148, R177, R148, R40 ;  /* 0x00000094b1947223 */ /* 0x000fe20000010028 */
[----:B------:R-:W-:Y:S02]  /*4fb0*/  HFMA2 R203, -RZ, RZ, 0, 0 ;  /* 0x00000000ffcb7431 */ /* 0x000fe400000001ff */
[----:B------:R-:W-:Y:S01]  /*4fc0*/  FADD.FTZ R151, R8, -R151 ;  /* 0x8000009708977221 */ /* 0x000fe20000010000 */
[----:B------:R-:W-:Y:S01]  /*4fd0*/  CS2R R198, SRZ ;  /* 0x0000000000c67805 */ /* 0x000fe2000001ff00 */
[----:B------:R-:W-:Y:S01]  /*4fe0*/  FMUL.FTZ R149, R148, R175 ;  /* 0x000000af94957220 */ /* 0x000fe20000410000 */
[----:B------:R-:W-:Y:S01]  /*4ff0*/  LOP3.LUT P6, RZ, R195, 0xff, RZ, 0xc0, !PT ;  /* 0x000000ffc3ff7812 */ /* 0x000fe200078cc0ff */
[----:B-----5:R-:W-:-:S02]  /*5000*/  @P1 HADD2.F32 R150, -RZ, R156.H0_H0 ;  /* 0x2000009cff961230 */ /* 0x020fc40000004100 */
[----:B------:R-:W-:Y:S02]  /*5010*/  HFMA2 R210, -RZ, RZ, 0, 0 ;  /* 0x00000000ffd27431 */ /* 0x000fe400000001ff */
        /* <DEDUP_REMOVED lines=12> */
[----:B------:R-:W-:Y:S02]  /*50e0*/  @P6 HADD2.F32 R207, -RZ, R158.H0_H0 ;  /* 0x2000009effcf6230 */ /* 0x000fe40000004100 */
[----:B------:R-:W-:Y:S01]  /*50f0*/  FADD.FTZ R64, R64, R201 ;  /* 0x000000c940407221 */ /* 0x000fe20000010000 */
[C---:B------:R-:W-:Y:S01]  /*5100*/  FFMA.FTZ R149, R177.reuse, R150, R41 ;  /* 0x00000096b1957223 */ /* 0x040fe20000010029 */
[----:B------:R-:W-:Y:S01]  /*5110*/  FFMA.FTZ R150, R177, R151, R42 ;  /* 0x00000097b1967223 */ /* 0x000fe2000001002a */
[----:B------:R-:W-:Y:S02]  /*5120*/  @P6 HADD2.F32 R209, -RZ, R134.H0_H0 ;  /* 0x20000086ffd16230 */ /* 0x000fe40000004100 */
[-C--:B------:R-:W-:Y:S01]  /*5130*/  FMUL.FTZ R151, R149, R175.reuse ;  /* 0x000000af95977220 */ /* 0x080fe20000410000 */
[----:B------:R-:W-:Y:S01]  /*5140*/  FMUL.FTZ R152, R150, R175 ;  /* 0x000000af96987220 */ /* 0x000fe20000410000 */
[----:B------:R-:W-:-:S02]  /*5150*/  @P1 HADD2.F32 R205, -RZ, R133.H1_H1 ;  /* 0x30000085ffcd1230 */ /* 0x000fc40000004100 */
[----:B------:R-:W-:Y:S01]  /*5160*/  FMUL.FTZ R153, R151, UR13 ;  /* 0x0000000d97997c20 */ /* 0x000fe20008410000 */
[----:B------:R-:W-:Y:S01]  /*5170*/  FFMA.FTZ R151, R177, R202, R43 ;  /* 0x000000cab1977223 */ /* 0x000fe2000001002b */
[----:B------:R-:W-:Y:S01]  /*5180*/  FMUL.FTZ R154, R152, UR13 ;  /* 0x0000000d989a7c20 */ /* 0x000fe20008410000 */
[----:B------:R-:W-:Y:S02]  /*5190*/  HFMA2 R202, -RZ, RZ, 0, 0 ;  /* 0x00000000ffca7431 */ /* 0x000fe400000001ff */
[-C--:B------:R-:W-:Y:S01]  /*51a0*/  @P2 FMUL.FTZ R198, R156, R153.reuse ;  /* 0x000000999cc62220 */ /* 0x080fe20000410000 */
[----:B------:R-:W-:Y:S01]  /*51b0*/  @P2 FMUL.FTZ R199, R200, R153 ;  /* 0x00000099c8c72220 */ /* 0x000fe20000410000 */
[----:B------:R-:W-:Y:S01]  /*51c0*/  FMUL.FTZ R152, R151, R175 ;  /* 0x000000af97987220 */ /* 0x000fe20000410000 */
[----:B------:R-:W-:Y:S02]  /*51d0*/  @P5 HADD2.F32 R153, -RZ, R133.H0_H0 ;  /* 0x20000085ff995230 */ /* 0x000fe40000004100 */
[-C--:B------:R-:W-:Y:S01]  /*51e0*/  @P5 FMUL.FTZ R203, R155, R154.reuse ;  /* 0x0000009a9bcb5220 */ /* 0x080fe20000410000 */
[----:B------:R-:W-:Y:S01]  /*51f0*/  @P1 HADD2.F32 R155, -RZ, R157.H1_H1 ;  /* 0x3000009dff9b1230 */ /* 0x000fe20000004100 */
[----:B------:R-:W-:Y:S01]  /*5200*/  CS2R R156, SRZ ;  /* 0x00000000009c7805 */ /* 0x000fe2000001ff00 */
[----:B------:R-:W-:Y:S01]  /*5210*/  FMUL.FTZ R152, R152, UR13 ;  /* 0x0000000d98987c20 */ /* 0x000fe20008410000 */
[----:B------:R-:W-:Y:S01]  /*5220*/  @P5 FMUL.FTZ R156, R153, R154 ;  /* 0x0000009a999c5220 */ /* 0x000fe20000410000 */
[--C-:B------:R-:W-:Y:S01]  /*5230*/  FFMA.FTZ R153, R11, R188, R197.reuse ;  /* 0x000000bc0b997223 */ /* 0x100fe200000100c5 */
[----:B------:R-:W-:Y:S01]  /*5240*/  MOV R200, RZ ;  /* 0x000000ff00c87202 */ /* 0x000fe20000000f00 */
[-C--:B------:R-:W-:Y:S01]  /*5250*/  @P1 FMUL.FTZ R200, R155, R152.reuse ;  /* 0x000000989bc81220 */ /* 0x080fe20000410000 */
[----:B------:R-:W-:Y:S01]  /*5260*/  @P1 FMUL.FTZ R157, R205, R152 ;  /* 0x00000098cd9d1220 */ /* 0x000fe20000410000 */
[----:B------:R-:W-:Y:S01]  /*5270*/  FFMA.FTZ R152, R14, R188, R197 ;  /* 0x000000bc0e987223 */ /* 0x000fe200000100c5 */
[----:B------:R-:W-:Y:S01]  /*5280*/  FADD.FTZ R153, R12, -R153 ;  /* 0x800000990c997221 */ /* 0x000fe20000010000 */
[----:B------:R-:W-:-:S02]  /*5290*/  LOP3.LUT P5, RZ, R195, 0xff00, RZ, 0xc0, !PT ;  /* 0x0000ff00c3ff7812 */ /* 0x000fc400078ac0ff */
[----:B------:R-:W-:Y:S01]  /*52a0*/  CS2R R204, SRZ ;  /* 0x0000000000cc7805 */ /* 0x000fe2000001ff00 */
[----:B------:R-:W-:Y:S01]  /*52b0*/  FADD.FTZ R154, R13, -R152 ;  /* 0x800000980d9a7221 */ /* 0x000fe20000010000 */
[----:B------:R-:W-:Y:S01]  /*52c0*/  FFMA.FTZ R152, R177, R153, R36 ;  /* 0x00000099b1987223 */ /* 0x000fe20000010024 */
[----:B------:R-:W-:Y:S01]  /*52d0*/  ISETP.GE.U32.AND P1, PT, R194, RZ, PT ;  /* 0x000000ffc200720c */ /* 0x000fe20003f26070 */
[----:B------:R-:W-:Y:S01]  /*52e0*/  FADD.FTZ R65, R65, R198 ;  /* 0x000000c641417221 */ /* 0x000fe20000010000 */
[----:B------:R-:W-:Y:S01]  /*52f0*/  FFMA.FTZ R153, R177, R154, R37 ;  /* 0x0000009ab1997223 */ /* 0x000fe20000010025 */
[-C--:B------:R-:W-:Y:S01]  /*5300*/  FMUL.FTZ R154, R152, R175.reuse ;  /* 0x000000af989a7220 */ /* 0x080fe20000410000 */
[----:B------:R-:W-:Y:S01]  /*5310*/  LOP3.LUT P2, RZ, R195, 0xff0000, RZ, 0xc0, !PT ;  /* 0x00ff0000c3ff7812 */ /* 0x000fe2000784c0ff */
[----:B------:R-:W-:Y:S01]  /*5320*/  FADD.FTZ R66, R66, R203 ;  /* 0x000000cb42427221 */ /* 0x000fe20000010000 */
[----:B------:R-:W-:Y:S01]  /*5330*/  FMUL.FTZ R155, R153, R175 ;  /* 0x000000af999b7220 */ /* 0x000fe20000410000 */
[----:B------:R-:W-:Y:S01]  /*5340*/  FMUL.FTZ R154, R154, UR13 ;  /* 0x0000000d9a9a7c20 */ /* 0x000fe20008410000 */
[----:B------:R-:W-:Y:S01]  /*5350*/  ISETP.GE.U32.AND.EX P1, PT, R195, 0x1000000, PT, P1 ;  /* 0x01000000c300780c */ /* 0x000fe20003f26110 */
[----:B------:R-:W-:-:S02]  /*5360*/  @P5 HADD2.F32 R158, -RZ, R158.H1_H1 ;  /* 0x3000009eff9e5230 */ /* 0x000fc40000004100 */
[----:B------:R-:W-:Y:S01]  /*5370*/  FMUL.FTZ R211, R155, UR13 ;  /* 0x0000000d9bd37c20 */ /* 0x000fe20008410000 */
[-C--:B------:R-:W-:Y:S01]  /*5380*/  @P6 FMUL.FTZ R205, R207, R154.reuse ;  /* 0x0000009acfcd6220 */ /* 0x080fe20000410000 */
[----:B------:R-:W-:Y:S01]  /*5390*/  @P6 FMUL.FTZ R204, R209, R154 ;  /* 0x0000009ad1cc6220 */ /* 0x000fe20000410000 */
[-CC-:B------:R-:W-:Y:S01]  /*53a0*/  FFMA.FTZ R154, R17, R188.reuse, R197.reuse ;  /* 0x000000bc119a7223 */ /* 0x180fe200000100c5 */
[----:B------:R-:W-:Y:S01]  /*53b0*/  FFMA.FTZ R155, R18, R188, R197 ;  /* 0x000000bc129b7223 */ /* 0x000fe200000100c5 */
[----:B------:R-:W-:Y:S01]  /*53c0*/  @P5 FMUL.FTZ R202, R158, R211 ;  /* 0x000000d39eca5220 */ /* 0x000fe20000410000 */
[----:B------:R-:W-:Y:S02]  /*53d0*/  @P5 HADD2.F32 R212, -RZ, R134.H1_H1 ;  /* 0x30000086ffd45230 */ /* 0x000fe40000004100 */
[----:B------:R-:W-:Y:S01]  /*53e0*/  FADD.FTZ R154, R15, -R154 ;  /* 0x8000009a0f9a7221 */ /* 0x000fe20000010000 */
[----:B------:R-:W-:Y:S01]  /*53f0*/  FADD.FTZ R158, R16, -R155 ;  /* 0x8000009b109e7221 */ /* 0x000fe20000010000 */
[----:B------:R-:W-:Y:S01]  /*5400*/  @P2 HADD2.F32 R213, -RZ, R159.H0_H0 ;  /* 0x2000009fffd52230 */ /* 0x000fe20000004100 */
[----:B------:R-:W-:Y:S01]  /*5410*/  CS2R R206, SRZ ;  /* 0x0000000000ce7805 */ /* 0x000fe2000001ff00 */
[C---:B------:R-:W-:Y:S01]  /*5420*/  FFMA.FTZ R154, R177.reuse, R154, R38 ;  /* 0x0000009ab19a7223 */ /* 0x040fe20000010026 */
[----:B------:R-:W-:Y:S01]  /*5430*/  FFMA.FTZ R155, R177, R158, R39 ;  /* 0x0000009eb19b7223 */ /* 0x000fe20000010027 */
[--C-:B------:R-:W-:Y:S01]  /*5440*/  @P2 HADD2.F32 R215, -RZ, R135.reuse.H0_H0 ;  /* 0x20000087ffd72230 */ /* 0x100fe20000004100 */
[----:B------:R-:W-:Y:S01]  /*5450*/  MOV R209, RZ ;  /* 0x000000ff00d17202 */ /* 0x000fe20000000f00 */
[-C--:B------:R-:W-:Y:S01]  /*5460*/  FMUL.FTZ R158, R154, R175.reuse ;  /* 0x000000af9a9e7220 */ /* 0x080fe20000410000 */
[----:B------:R-:W-:Y:S01]  /*5470*/  FMUL.FTZ R208, R155, R175 ;  /* 0x000000af9bd07220 */ /* 0x000fe20000410000 */
[----:B------:R-:W-:-:S02]  /*5480*/  @P1 HADD2.F32 R219, -RZ, R135.H1_H1 ;  /* 0x30000087ffdb1230 */ /* 0x000fc40000004100 */
[----:B------:R-:W-:Y:S01]  /*5490*/  @P5 FMUL.FTZ R207, R212, R211 ;  /* 0x000000d3d4cf5220 */ /* 0x000fe20000410000 */
[----:B------:R-:W-:Y:S02]  /*54a0*/  @P1 HADD2.F32 R217, -RZ, R159.H1_H1 ;  /* 0x3000009fffd91230 */ /* 0x000fe40000004100 */
[----:B------:R-:W-:Y:S01]  /*54b0*/  FMUL.FTZ R158, R158, UR13 ;  /* 0x0000000d9e9e7c20 */ /* 0x000fe20008410000 */
[----:B------:R-:W-:Y:S01]  /*54c0*/  FMUL.FTZ R208, R208, UR13 ;  /* 0x0000000dd0d07c20 */ /* 0x000fe20008410000 */
[----:B------:R-:W-:Y:S01]  /*54d0*/  MOV R159, RZ ;  /* 0x000000ff009f7202 */ /* 0x000fe20000000f00 */
[----:B------:R-:W-:Y:S01]  /*54e0*/  FADD.FTZ R67, R67, R200 ;  /* 0x000000c843437221 */ /* 0x000fe20000010000 */
[-C--:B------:R-:W-:Y:S01]  /*54f0*/  @P2 FMUL.FTZ R159, R213, R158.reuse ;  /* 0x0000009ed59f2220 */ /* 0x080fe20000410000 */
[----:B------:R-:W-:Y:S01]  /*5500*/  @P2 FMUL.FTZ R206, R215, R158 ;  /* 0x0000009ed7ce2220 */ /* 0x000fe20000410000 */
[-C--:B------:R-:W-:Y:S01]  /*5510*/  @P1 FMUL.FTZ R209, R219, R208.reuse ;  /* 0x000000d0dbd11220 */ /* 0x080fe20000410000 */
        /* <DEDUP_REMOVED lines=8> */
[----:B------:R-:W-:-:S07]  /*55a0*/  F2FP.F16.F32.PACK_AB R156, R199, R196 ;  /* 0x000000c4c79c723e */ /* 0x000fce00000000ff */
.L_x_8954:
        /* <DEDUP_REMOVED lines=12> */
.L_x_8952:
[----:B------:R-:W-:Y:S05]  /*5670*/  BSYNC.RECONVERGENT B2 ;  /* 0x0000000000027941 */ /* 0x000fea0003800200 */
.L_x_8951:
        /* <DEDUP_REMOVED lines=8> */
[----:B------:R-:W-:Y:S01]  /*5700*/  FFMA.FTZ R149, R19, R188, R197 ;  /* 0x000000bc13957223 */ /* 0x000fe200000100c5 */
[----:B------:R-:W-:Y:S01]  /*5710*/  LOP3.LUT P2, RZ, R192, 0xff, RZ, 0xc0, !PT ;  /* 0x000000ffc0ff7812 */ /* 0x000fe2000784c0ff */
[----:B------:R-:W-:Y:S01]  /*5720*/  HFMA2 R201, -RZ, RZ, 0, 0 ;  /* 0x00000000ffc97431 */ /* 0x000fe200000001ff */
[----:B------:R-:W-:Y:S01]  /*5730*/  MOV R196, RZ ;  /* 0x000000ff00c47202 */ /* 0x000fe20000000f00 */
[----:B------:R-:W-:Y:S01]  /*5740*/  FADD.FTZ R149, R20, -R149 ;  /* 0x8000009514957221 */ /* 0x000fe20000010000 */
[C---:B------:R-:W-:Y:S01]  /*5750*/  LOP3.LUT P5, RZ, R192.reuse, 0xff0000, RZ, 0xc0, !PT ;  /* 0x00ff0000c0ff7812 */ /* 0x040fe200078ac0ff */
[----:B------:R-:W-:Y:S01]  /*5760*/  HFMA2 R203, -RZ, RZ, 0, 0 ;  /* 0x00000000ffcb7431 */ /* 0x000fe200000001ff */
[----:B------:R-:W-:Y:S01]  /*5770*/  LOP3.LUT P4, RZ, R192, 0xff00, RZ, 0xc0, !PT ;  /* 0x0000ff00c0ff7812 */ /* 0x000fe2000788c0ff */
[----:B------:R-:W-:Y:S01]  /*5780*/  FFMA.FTZ R148, R177, R149, R32 ;  /* 0x00000095b1947223 */ /* 0x000fe20000010020 */
[----:B------:R-:W-:Y:S02]  /*5790*/  CS2R R198, SRZ ;  /* 0x0000000000c67805 */ /* 0x000fe4000001ff00 */
[----:B------:R-:W-:-:S02]  /*57a0*/  CS2R R204, SRZ ;  /* 0x0000000000cc7805 */ /* 0x000fc4000001ff00 */
[----:B------:R-:W-:Y:S01]  /*57b0*/  LOP3.LUT P6, RZ, R193, 0xff, RZ, 0xc0, !PT ;  /* 0x000000ffc1ff7812 */ /* 0x000fe200078cc0ff */
[----:B------:R-:W-:Y:S01]  /*57c0*/  FMUL.FTZ R149, R148, R175 ;  /* 0x000000af94957220 */ /* 0x000fe20000410000 */
[----:B------:R-:W-:Y:S02]  /*57d0*/  HFMA2 R206, -RZ, RZ, 0, 0 ;  /* 0x00000000ffce7431 */ /* 0x000fe400000001ff */
[----:B-----5:R-:W-:Y:S02]  /*57e0*/  @P2 HADD2.F32 R150, -RZ, R156.H0_H0 ;  /* 0x2000009cff962230 */ /* 0x020fe40000004100 */
[----:B------:R-:W-:Y:S02]  /*57f0*/  HFMA2 R210, -RZ, RZ, 0, 0 ;  /* 0x00000000ffd27431 */ /* 0x000fe400000001ff */
[----:B------:R-:W-:Y:S01]  /*5800*/  FMUL.FTZ R149, R149, UR13 ;  /* 0x0000000d95957c20 */ /* 0x000fe20008410000 */
[----:B------:R-:W-:Y:S01]  /*5810*/  @P2 HADD2.F32 R152, -RZ, R124.H0_H0 ;  /* 0x2000007cff982230 */ /* 0x000fe20000004100 */
[----:B------:R-:W-:Y:S01]  /*5820*/  MOV R209, RZ ;  /* 0x000000ff00d17202 */ /* 0x000fe20000000f00 */
[----:B------:R-:W-:-:S02]  /*5830*/  @P5 HADD2.F32 R153, -RZ, R157.H0_H0 ;  /* 0x2000009dff995230 */ /* 0x000fc40000004100 */
[----:B------:R-:W-:Y:S01]  /*5840*/  @P2 FMUL.FTZ R201, R149, R150 ;  /* 0x0000009695c92220 */ /* 0x000fe20000410000 */
[-CC-:B------:R-:W-:Y:S01]  /*5850*/  FFMA.FTZ R150, R22, R188.reuse, R197.reuse ;  /* 0x000000bc16967223 */ /* 0x180fe200000100c5 */
[----:B------:R-:W-:Y:S01]  /*5860*/  @P2 FMUL.FTZ R196, R152, R149 ;  /* 0x0000009598c42220 */ /* 0x000fe20000410000 */
[-CC-:B------:R-:W-:Y:S01]  /*5870*/  FFMA.FTZ R149, R23, R188.reuse, R197.reuse ;  /* 0x000000bc17957223 */ /* 0x180fe200000100c5 */
[----:B------:R-:W-:Y:S01]  /*5880*/  FFMA.FTZ R152, R26, R188, R197 ;  /* 0x000000bc1a987223 */ /* 0x000fe200000100c5 */
[----:B------:R-:W-:Y:S01]  /*5890*/  FADD.FTZ R150, R21, -R150 ;  /* 0x8000009615967221 */ /* 0x000fe20000010000 */
[----:B------:R-:W-:Y:S01]  /*58a0*/  LOP3.LUT P2, RZ, R192, 0xff000000, RZ, 0xc0, !PT ;  /* 0xff000000c0ff7812 */ /* 0x000fe2000784c0ff */
[----:B------:R-:W-:Y:S01]  /*58b0*/  FADD.FTZ R151, R24, -R149 ;  /* 0x8000009518977221 */ /* 0x000fe20000010000 */
[----:B------:R-:W-:Y:S01]  /*58c0*/  FADD.FTZ R202, R25, -R152 ;  /* 0x8000009819ca7221 */ /* 0x000fe20000010000 */
[----:B------:R-:W-:Y:S01]  /*58d0*/  FFMA.FTZ R149, R177, R150, R33 ;  /* 0x00000096b1957223 */ /* 0x000fe20000010021 */
[----:B------:R-:W-:-:S02]  /*58e0*/  @P4 HADD2.F32 R200, -RZ, R124.H1_H1 ;  /* 0x3000007cffc84230 */ /* 0x000fc40000004100 */
[----:B------:R-:W-:Y:S01]  /*58f0*/  FFMA.FTZ R150, R177, R151, R34 ;  /* 0x00000097b1967223 */ /* 0x000fe20000010022 */
[----:B------:R-:W-:Y:S02]  /*5900*/  @P4 HADD2.F32 R156, -RZ, R156.H1_H1 ;  /* 0x3000009cff9c4230 */ /* 0x000fe40000004100 */
[-C--:B------:R-:W-:Y:S01]  /*5910*/  FMUL.FTZ R151, R149, R175.reuse ;  /* 0x000000af95977220 */ /* 0x080fe20000410000 */
[----:B------:R-:W-:Y:S02]  /*5920*/  @P6 HADD2.F32 R207, -RZ, R126.H0_H0 ;  /* 0x2000007effcf6230 */ /* 0x000fe40000004100 */
[----:B------:R-:W-:Y:S01]  /*5930*/  FMUL.FTZ R152, R150, R175 ;  /* 0x000000af96987220 */ /* 0x000fe20000410000 */
[----:B------:R-:W-:Y:S01]  /*5940*/  MOV R212, RZ ;  /* 0x000000ff00d47202 */ /* 0x000fe20000000f00 */
[----:B------:R-:W-:Y:S01]  /*5950*/  FMUL.FTZ R155, R151, UR13 ;  /* 0x0000000d979b7c20 */ /* 0x000fe20008410000 */
[----:B------:R-:W-:Y:S01]  /*5960*/  FFMA.FTZ R151, R177, R202, R35 ;  /* 0x000000cab1977223 */ /* 0x000fe20000010023 */
[----:B------:R-:W-:Y:S01]  /*5970*/  FMUL.FTZ R154, R152, UR13 ;  /* 0x0000000d989a7c20 */ /* 0x000fe20008410000 */
[----:B------:R-:W-:-:S02]  /*5980*/  @P2 HADD2.F32 R157, -RZ, R157.H1_H1 ;  /* 0x3000009dff9d2230 */ /* 0x000fc40000004100 */
[----:B------:R-:W-:Y:S01]  /*5990*/  @P4 FMUL.FTZ R199, R200, R155 ;  /* 0x0000009bc8c74220 */ /* 0x000fe20000410000 */
[----:B------:R-:W-:Y:S01]  /*59a0*/  FMUL.FTZ R152, R151, R175 ;  /* 0x000000af97987220 */ /* 0x000fe20000410000 */
[----:B------:R-:W-:Y:S01]  /*59b0*/  @P5 FMUL.FTZ R203, R154, R153 ;  /* 0x000000999acb5220 */ /* 0x000fe20000410000 */
[--C-:B------:R-:W-:Y:S02]  /*59c0*/  @P5 HADD2.F32 R153, -RZ, R125.reuse.H0_H0 ;  /* 0x2000007dff995230 */ /* 0x100fe40000004100 */
[----:B------:R-:W-:Y:S01]  /*59d0*/  @P4 FMUL.FTZ R198, R155, R156 ;  /* 0x0000009c9bc64220 */ /* 0x000fe20000410000 */
[----:B------:R-:W-:Y:S02]  /*59e0*/  HFMA2 R200, -RZ, RZ, 0, 0 ;  /* 0x00000000ffc87431 */ /* 0x000fe400000001ff */
[----:B------:R-:W-:Y:S01]  /*59f0*/  @P2 HADD2.F32 R155, -RZ, R125.H1_H1 ;  /* 0x3000007dff9b2230 */ /* 0x000fe20000004100 */
[----:B------:R-:W-:Y:S01]  /*5a00*/  MOV R156, RZ ;  /* 0x000000ff009c7202 */ /* 0x000fe20000000f00 */
[----:B------:R-:W-:Y:S01]  /*5a10*/  FMUL.FTZ R152, R152, UR13 ;  /* 0x0000000d98987c20 */ /* 0x000fe20008410000 */
[----:B------:R-:W-:Y:S01]  /*5a20*/  @P5 FMUL.FTZ R156, R153, R154 ;  /* 0x0000009a999c5220 */ /* 0x000fe20000410000 */
[--C-:B------:R-:W-:Y:S01]  /*5a30*/  FFMA.FTZ R153, R27, R188, R197.reuse ;  /* 0x000000bc1b997223 */ /* 0x100fe200000100c5 */
[----:B------:R-:W-:Y:S01]  /*5a40*/  LOP3.LUT P5, RZ, R193, 0xff00, RZ, 0xc0, !PT ;  /* 0x0000ff00c1ff7812 */ /* 0x000fe200078ac0ff */
[----:B------:R-:W-:Y:S01]  /*5a50*/  @P2 FMUL.FTZ R200, R152, R157 ;  /* 0x0000009d98c82220 */ /* 0x000fe20000410000 */
[----:B------:R-:W-:Y:S01]  /*5a60*/  @P2 FMUL.FTZ R205, R155, R152 ;  /* 0x000000989bcd2220 */ /* 0x000fe20000410000 */
[----:B------:R-:W-:Y:S01]  /*5a70*/  FFMA.FTZ R152, R170, R188, R197 ;  /* 0x000000bcaa987223 */ /* 0x000fe200000100c5 */
[----:B------:R-:W-:Y:S01]  /*5a80*/  FADD.FTZ R153, R168, -R153 ;  /* 0x80000099a8997221 */ /* 0x000fe20000010000 */
[--C-:B------:R-:W-:Y:S01]  /*5a90*/  @P6 HADD2.F32 R155, -RZ, R158.reuse.H0_H0 ;  /* 0x2000009eff9b6230 */ /* 0x100fe20000004100 */
[----:B------:R-:W-:Y:S01]  /*5aa0*/  ISETP.GE.U32.AND P2, PT, R192, RZ, PT ;  /* 0x000000ffc000720c */ /* 0x000fe20003f46070 */
[----:B------:R-:W-:Y:S01]  /*5ab0*/  FADD.FTZ R154, R169, -R152 ;  /* 0x80000098a99a7221 */ /* 0x000fe20000010000 */
[C---:B------:R-:W-:Y:S01]  /*5ac0*/  FFMA.FTZ R152, R177.reuse, R153, R28 ;  /* 0x00000099b1987223 */ /* 0x040fe2000001001c */
[----:B------:R-:W-:Y:S01]  /*5ad0*/  MOV R157, RZ ;  /* 0x000000ff009d7202 */ /* 0x000fe20000000f00 */
[----:B------:R-:W-:Y:S01]  /*5ae0*/  FADD.FTZ R56, R56, R201 ;  /* 0x000000c938387221 */ /* 0x000fe20000010000 */
[----:B------:R-:W-:Y:S01]  /*5af0*/  FFMA.FTZ R153, R177, R154, R29 ;  /* 0x0000009ab1997223 */ /* 0x000fe2000001001d */
[-C--:B------:R-:W-:Y:S01]  /*5b00*/  FMUL.FTZ R154, R152, R175.reuse ;  /* 0x000000af989a7220 */ /* 0x080fe20000410000 */
[----:B------:R-:W-:Y:S01]  /*5b10*/  @P5 HADD2.F32 R202, -RZ, R158.H1_H1 ;  /* 0x3000009effca5230 */ /* 0x000fe20000004100 */
[----:B------:R-:W-:Y:S01]  /*5b20*/  LOP3.LUT P4, RZ, R193, 0xff0000, RZ, 0xc0, !PT ;  /* 0x00ff0000c1ff7812 */ /* 0x000fe2000788c0ff */
[----:B------:R-:W-:Y:S01]  /*5b30*/  FMUL.FTZ R158, R153, R175 ;  /* 0x000000af999e7220 */ /* 0x000fe20000410000 */
[----:B------:R-:W-:Y:S01]  /*5b40*/  FMUL.FTZ R154, R154, UR13 ;  /* 0x0000000d9a9a7c20 */ /* 0x000fe20008410000 */
[----:B------:R-:W-:Y:S01]  /*5b50*/  ISETP.GE.U32.AND.EX P2, PT, R193, 0x1000000, PT, P2 ;  /* 0x01000000c100780c */ /* 0x000fe20003f46120 */
[----:B------:R-:W-:-:S02]  /*5b60*/  @P5 HADD2.F32 R214, -RZ, R126.H1_H1 ;  /* 0x3000007effd65230 */ /* 0x000fc40000004100 */
        /* <DEDUP_REMOVED lines=9> */
[--C-:B------:R-:W-:Y:S02]  /*5c00*/  @P4 HADD2.F32 R208, -RZ, R159.reuse.H0_H0 ;  /* 0x2000009fffd04230 */ /* 0x100fe40000004100 */
[----:B------:R-:W-:Y:S01]  /*5c10*/  @P5 FMUL.FTZ R207, R214, R213 ;  /* 0x000000d5d6cf5220 */ /* 0x000fe20000410000 */
[C---:B------:R-:W-:Y:S01]  /*5c20*/  FFMA.FTZ R154, R177.reuse, R154, R30 ;  /* 0x0000009ab19a7223 */ /* 0x040fe2000001001e */
[----:B------:R-:W-:Y:S01]  /*5c30*/  FFMA.FTZ R155, R177, R158, R31 ;  /* 0x0000009eb19b7223 */ /* 0x000fe2000001001f */
[----:B------:R-:W-:-:S02]  /*5c40*/  @P2 HADD2.F32 R211, -RZ, R159.H1_H1 ;  /* 0x3000009fffd32230 */ /* 0x000fc40000004100 */
[----:B------:R-:W-:Y:S02]  /*5c50*/  HFMA2 R159, -RZ, RZ, 0, 0 ;  /* 0x00000000ff9f7431 */ /* 0x000fe400000001ff */
[-C--:B------:R-:W-:Y:S01]  /*5c60*/  FMUL.FTZ R158, R154, R175.reuse ;  /* 0x000000af9a9e7220 */ /* 0x080fe20000410000 */
[----:B------:R-:W-:Y:S01]  /*5c70*/  FMUL.FTZ R202, R155, R175 ;  /* 0x000000af9bca7220 */ /* 0x000fe20000410000 */
[--C-:B------:R-:W-:Y:S02]  /*5c80*/  @P4 HADD2.F32 R216, -RZ, R127.reuse.H0_H0 ;  /* 0x2000007fffd84230 */ /* 0x100fe40000004100 */
[----:B------:R-:W-:Y:S01]  /*5c90*/  FADD.FTZ R57, R57, R198 ;  /* 0x000000c639397221 */ /* 0x000fe20000010000 */
[----:B------:R-:W-:Y:S02]  /*5ca0*/  @P2 HADD2.F32 R217, -RZ, R127.H1_H1 ;  /* 0x3000007fffd92230 */ /* 0x000fe40000004100 */
[----:B------:R-:W-:Y:S01]  /*5cb0*/  FMUL.FTZ R215, R158, UR13 ;  /* 0x0000000d9ed77c20 */ /* 0x000fe20008410000 */
[----:B------:R-:W-:Y:S01]  /*5cc0*/  FMUL.FTZ R202, R202, UR13 ;  /* 0x0000000dcaca7c20 */ /* 0x000fe20008410000 */
[----:B------:R-:W-:Y:S01]  /*5cd0*/  FADD.FTZ R58, R58, R203 ;  /* 0x000000cb3a3a7221 */ /* 0x000fe20000010000 */
[----:B------:R-:W-:Y:S01]  /*5ce0*/  FADD.FTZ R59, R59, R200 ;  /* 0x000000c83b3b7221 */ /* 0x000fe20000010000 */
[----:B------:R-:W-:Y:S01]  /*5cf0*/  @P4 FMUL.FTZ R159, R215, R208 ;  /* 0x000000d0d79f4220 */ /* 0x000fe20000410000 */
[----:B------:R-:W-:Y:S01]  /*5d00*/  @P4 FMUL.FTZ R209, R216, R215 ;  /* 0x000000d7d8d14220 */ /* 0x000fe20000410000 */
[----:B------:R-:W-:Y:S01]  /*5d10*/  @P2 FMUL.FTZ R212, R217, R202 ;  /* 0x000000cad9d42220 */ /* 0x000fe20000410000 */
[----:B------:R-:W-:Y:S01]  /*5d20*/  @P2 FMUL.FTZ R210, R202, R211 ;  /* 0x000000d3cad22220 */ /* 0x000fe20000410000 */
[----:B------:R-:W-:Y:S01]  /*5d30*/  FADD.FTZ R202, R52, R157 ;  /* 0x0000009d34ca7221 */ /* 0x000fe20000010000 */
[----:B------:R-:W-:Y:S01]  /*5d40*/  FADD.FTZ R54, R54, R159 ;  /* 0x0000009f36367221 */ /* 0x000fe20000010000 */
[----:B------:R-:W-:Y:S01]  /*5d50*/  F2FP.F16.F32.PACK_AB R157, R205, R156 ;  /* 0x0000009ccd9d723e */ /* 0x000fe200000000ff */
[----:B------:R-:W-:Y:S01]  /*5d60*/  FADD.FTZ R206, R53, R206 ;  /* 0x000000ce35ce7221 */ /* 0x000fe20000010000 */
[----:B------:R-:W-:Y:S01]  /*5d70*/  FADD.FTZ R55, R55, R210 ;  /* 0x000000d237377221 */ /* 0x000fe20000010000 */
[----:B------:R-:W-:-:S02]  /*5d80*/  F2FP.F16.F32.PACK_AB R159, R212, R209 ;  /* 0x000000d1d49f723e */ /* 0x000fc400000000ff */
[----:B------:R-:W-:Y:S02]  /*5d90*/  F2FP.F16.F32.PACK_AB R158, R207, R204 ;  /* 0x000000cccf9e723e */ /* 0x000fe400000000ff */
[----:B------:R-:W-:Y:S01]  /*5da0*/  F2FP.F16.F32.PACK_AB R156, R199, R196 ;  /* 0x000000c4c79c723e */ /* 0x000fe200000000ff */
[----:B------:R-:W-:Y:S06]  /*5db0*/  BRA `(.L_x_8958) ;  /* 0x0000000400ac7947 */ /* 0x000fec0003800000 */
.L_x_8957:
        /* <DEDUP_REMOVED lines=8> */
[----:B------:R-:W-:Y:S01]  /*5e40*/  FFMA.FTZ R198, R177, R199, R32 ;  /* 0x000000c7b1c67223 */ /* 0x000fe20000010020 */
[----:B------:R-:W-:Y:S01]  /*5e50*/  LOP3.LUT P6, RZ, R193, 0xff, RZ, 0xc0, !PT ;  /* 0x000000ffc1ff7812 */ /* 0x000fe200078cc0ff */
[----:B------:R-:W-:Y:S01]  /*5e60*/  FADD.FTZ R206, R25, -R204 ;  /* 0x800000cc19ce7221 */ /* 0x000fe20000010000 */
[----:B------:R-:W-:-:S02]  /*5e70*/  HFMA2 R210, -RZ, RZ, 0, 0 ;  /* 0x00000000ffd27431 */ /* 0x000fc400000001ff */
[----:B------:R-:W-:Y:S01]  /*5e80*/  FMUL.FTZ R198, R175, R198 ;  /* 0x000000c6afc67220 */ /* 0x000fe20000410000 */
[----:B-----5:R-:W-:Y:S02]  /*5e90*/  @P2 HADD2.F32 R199, -RZ, R156.H0_H0 ;  /* 0x2000009cffc72230 */ /* 0x020fe40000004100 */
[----:B------:R-:W-:Y:S01]  /*5ea0*/  FFMA.FTZ R206, R177, R206, R35 ;  /* 0x000000ceb1ce7223 */ /* 0x000fe20000010023 */
[--C-:B------:R-:W-:Y:S02]  /*5eb0*/  @P2 HADD2.F32 R203, -RZ, R124.reuse.H0_H0 ;  /* 0x2000007cffcb2230 */ /* 0x100fe40000004100 */
[----:B------:R-:W-:Y:S01]  /*5ec0*/  FMUL.FTZ R198, R198, UR13 ;  /* 0x0000000dc6c67c20 */ /* 0x000fe20008410000 */
[----:B------:R-:W-:Y:S02]  /*5ed0*/  @P4 HADD2.F32 R207, -RZ, R124.H1_H1 ;  /* 0x3000007cffcf4230 */ /* 0x000fe40000004100 */
[----:B------:R-:W-:Y:S02]  /*5ee0*/  @P5 HADD2.F32 R209, -RZ, R157.H0_H0 ;  /* 0x2000009dffd15230 */ /* 0x000fe40000004100 */
        /* <DEDUP_REMOVED lines=8> */
[----:B------:R-:W-:Y:S01]  /*5f70*/  CS2R R198, SRZ ;  /* 0x0000000000c67805 */ /* 0x000fe2000001ff00 */
[----:B------:R-:W-:-:S02]  /*5f80*/  HFMA2 R203, -RZ, RZ, 0, 0 ;  /* 0x00000000ffcb7431 */ /* 0x000fc400000001ff */
[C---:B------:R-:W-:Y:S01]  /*5f90*/  FFMA.FTZ R200, R177.reuse, R200, R33 ;  /* 0x000000c8b1c87223 */ /* 0x040fe20000010021 */
[----:B------:R-:W-:Y:S01]  /*5fa0*/  FFMA.FTZ R202, R177, R205, R34 ;  /* 0x000000cdb1ca7223 */ /* 0x000fe20000010022 */
[----:B------:R-:W-:Y:S02]  /*5fb0*/  @P4 HADD2.F32 R205, -RZ, R156.H1_H1 ;  /* 0x3000009cffcd4230 */ /* 0x000fe40000004100 */
[C---:B------:R-:W-:Y:S01]  /*5fc0*/  FMUL.FTZ R200, R175.reuse, R200 ;  /* 0x000000c8afc87220 */ /* 0x040fe20000410000 */
[----:B------:R-:W-:Y:S01]  /*5fd0*/  FMUL.FTZ R156, R175, R202 ;  /* 0x000000caaf9c7220 */ /* 0x000fe20000410000 */
[----:B------:R-:W-:Y:S02]  /*5fe0*/  MOV R202, RZ ;  /* 0x000000ff00ca7202 */ /* 0x000fe40000000f00 */
        /* <DEDUP_REMOVED lines=18> */
[----:B------:R-:W-:Y:S01]  /*6110*/  FFMA.FTZ R204, R177, R204, R28 ;  /* 0x000000ccb1cc7223 */ /* 0x000fe2000001001c */
[----:B------:R-:W-:Y:S01]  /*6120*/  @P2 FMUL.FTZ R202, R207, R200 ;  /* 0x000000c8cfca2220 */ /* 0x000fe20000410000 */
[--C-:B------:R-:W-:Y:S02]  /*6130*/  @P6 HADD2.F32 R207, -RZ, R158.reuse.H0_H0 ;  /* 0x2000009effcf6230 */ /* 0x100fe40000004100 */
[----:B------:R-:W-:Y:S01]  /*6140*/  FFMA.FTZ R206, R177, R206, R29 ;  /* 0x000000ceb1ce7223 */ /* 0x000fe2000001001d */
        /* <DEDUP_REMOVED lines=21> */
[C---:B------:R-:W-:Y:S01]  /*62a0*/  FFMA.FTZ R158, R177.reuse, R158, R30 ;  /* 0x0000009eb19e7223 */ /* 0x040fe2000001001e */
[----:B------:R-:W-:Y:S01]  /*62b0*/  MOV R204, RZ ;  /* 0x000000ff00cc7202 */ /* 0x000fe20000000f00 */
[----:B------:R-:W-:Y:S01]  /*62c0*/  FFMA.FTZ R208, R177, R208, R31 ;  /* 0x000000d0b1d07223 */ /* 0x000fe2000001001f */
        /* <DEDUP_REMOVED lines=26> */
.L_x_8958:
        /* <DEDUP_REMOVED lines=10> */
.L_x_8956:
[----:B------:R-:W-:Y:S05]  /*6510*/  BSYNC.RECONVERGENT B2 ;  /* 0x0000000000027941 */ /* 0x000fea0003800200 */
.L_x_8955:
        /* <DEDUP_REMOVED lines=14> */
[----:B------:R-:W-:Y:S02]  /*6600*/  HFMA2 R201, -RZ, RZ, 0, 0 ;  /* 0x00000000ffc97431 */ /* 0x000fe400000001ff */
[C---:B------:R-:W-:Y:S01]  /*6610*/  FFMA.FTZ R148, R177.reuse, R149, R140 ;  /* 0x00000095b1947223 */ /* 0x040fe2000001008c */
[----:B------:R-:W-:Y:S01]  /*6620*/  LOP3.LUT P3, RZ, R190, 0xff0000, RZ, 0xc0, !PT ;  /* 0x00ff0000beff7812 */ /* 0x000fe2000786c0ff */
[----:B------:R-:W-:Y:S01]  /*6630*/  FFMA.FTZ R149, R177, R150, R141 ;  /* 0x00000096b1957223 */ /* 0x000fe2000001008d */
[----:B------:R-:W-:Y:S01]  /*6640*/  FADD.FTZ R154, R164, -R153 ;  /* 0x80000099a49a7221 */ /* 0x000fe20000010000 */
[----:B------:R-:W-:Y:S01]  /*6650*/  FMUL.FTZ R150, R148, R175 ;  /* 0x000000af94967220 */ /* 0x000fe20000410000 */
[----:B------:R-:W-:Y:S01]  /*6660*/  MOV R196, RZ ;  /* 0x000000ff00c47202 */ /* 0x000fe20000000f00 */
[----:B-----5:R-:W-:-:S02]  /*6670*/  @P2 HADD2.F32 R151, -RZ, R156.H0_H0 ;  /* 0x2000009cff972230 */ /* 0x020fc40000004100 */
[----:B------:R-:W-:Y:S01]  /*6680*/  FMUL.FTZ R152, R149, R175 ;  /* 0x000000af95987220 */ /* 0x000fe20000410000 */
[--C-:B------:R-:W-:Y:S02]  /*6690*/  @P2 HADD2.F32 R155, -RZ, R116.reuse.H0_H0 ;  /* 0x20000074ff9b2230 */ /* 0x100fe40000004100 */
[----:B------:R-:W-:Y:S01]  /*66a0*/  FMUL.FTZ R150, R150, UR13 ;  /* 0x0000000d96967c20 */ /* 0x000fe20008410000 */
[----:B------:R-:W-:Y:S01]  /*66b0*/  CS2R R198, SRZ ;  /* 0x0000000000c67805 */ /* 0x000fe2000001ff00 */
[----:B------:R-:W-:Y:S01]  /*66c0*/  FMUL.FTZ R153, R152, UR13 ;  /* 0x0000000d98997c20 */ /* 0x000fe20008410000 */
[----:B------:R-:W-:Y:S02]  /*66d0*/  @P4 HADD2.F32 R152, -RZ, R116.H1_H1 ;  /* 0x30000074ff984230 */ /* 0x000fe40000004100 */
[----:B------:R-:W-:Y:S01]  /*66e0*/  @P2 FMUL.FTZ R201, R150, R151 ;  /* 0x0000009796c92220 */ /* 0x000fe20000410000 */
[----:B------:R-:W-:Y:S01]  /*66f0*/  @P2 FMUL.FTZ R196, R155, R150 ;  /* 0x000000969bc42220 */ /* 0x000fe20000410000 */
[----:B------:R-:W-:Y:S01]  /*6700*/  FFMA.FTZ R150, R177, R154, R142 ;  /* 0x0000009ab1967223 */ /* 0x000fe2000001008e */
[----:B------:R-:W-:-:S02]  /*6710*/  @P4 HADD2.F32 R156, -RZ, R156.H1_H1 ;  /* 0x3000009cff9c4230 */ /* 0x000fc40000004100 */
[----:B------:R-:W-:Y:S01]  /*6720*/  @P4 FMUL.FTZ R199, R152, R153 ;  /* 0x0000009998c74220 */ /* 0x000fe20000410000 */
[----:B------:R-:W-:Y:S02]  /*6730*/  HFMA2 R203, -RZ, RZ, 0, 0 ;  /* 0x00000000ffcb7431 */ /* 0x000fe400000001ff */
[----:B------:R-:W-:Y:S01]  /*6740*/  FMUL.FTZ R151, R150, R175 ;  /* 0x000000af96977220 */ /* 0x000fe20000410000 */
[----:B------:R-:W-:Y:S02]  /*6750*/  @P3 HADD2.F32 R152, -RZ, R157.H0_H0 ;  /* 0x2000009dff983230 */ /* 0x000fe40000004100 */
[----:B------:R-:W-:Y:S01]  /*6760*/  @P4 FMUL.FTZ R198, R153, R156 ;  /* 0x0000009c99c64220 */ /* 0x000fe20000410000 */
[----:B------:R-:W-:Y:S02]  /*6770*/  @P3 HADD2.F32 R154, -RZ, R117.H0_H0 ;  /* 0x20000075ff9a3230 */ /* 0x000fe40000004100 */
[----:B------:R-:W-:Y:S01]  /*6780*/  FMUL.FTZ R151, R151, UR13 ;  /* 0x0000000d97977c20 */ /* 0x000fe20008410000 */
[----:B------:R-:W-:Y:S01]  /*6790*/  MOV R156, RZ ;  /* 0x000000ff009c7202 */ /* 0x000fe20000000f00 */
[--C-:B------:R-:W-:Y:S01]  /*67a0*/  FFMA.FTZ R209, R183, R188, R197.reuse ;  /* 0x000000bcb7d17223 */ /* 0x100fe200000100c5 */
[----:B------:R-:W-:Y:S01]  /*67b0*/  ISETP.GE.U32.AND P2, PT, R190, RZ, PT ;  /* 0x000000ffbe00720c */ /* 0x000fe20003f46070 */
[----:B------:R-:W-:Y:S01]  /*67c0*/  @P3 FMUL.FTZ R203, R151, R152 ;  /* 0x0000009897cb3220 */ /* 0x000fe20000410000 */
[----:B------:R-:W-:Y:S01]  /*67d0*/  @P3 FMUL.FTZ R156, R154, R151 ;  /* 0x000000979a9c3220 */ /* 0x000fe20000410000 */
[-CC-:B------:R-:W-:Y:S01]  /*67e0*/  FFMA.FTZ R152, R166, R188.reuse, R197.reuse ;  /* 0x000000bca6987223 */ /* 0x180fe200000100c5 */
[-CC-:B------:R-:W-:Y:S01]  /*67f0*/  FFMA.FTZ R151, R179, R188.reuse, R197.reuse ;  /* 0x000000bcb3977223 */ /* 0x180fe200000100c5 */
[----:B------:R-:W-:Y:S01]  /*6800*/  LOP3.LUT P5, RZ, R191, 0xff, RZ, 0xc0, !PT ;  /* 0x000000ffbfff7812 */ /* 0x000fe200078ac0ff */
[----:B------:R-:W-:Y:S01]  /*6810*/  FFMA.FTZ R154, R178, R188, R197 ;  /* 0x000000bcb29a7223 */ /* 0x000fe200000100c5 */
[----:B------:R-:W-:Y:S01]  /*6820*/  FADD.FTZ R152, R167, -R152 ;  /* 0x80000098a7987221 */ /* 0x000fe20000010000 */
[C---:B------:R-:W-:Y:S01]  /*6830*/  LOP3.LUT P4, RZ, R191.reuse, 0xff00, RZ, 0xc0, !PT ;  /* 0x0000ff00bfff7812 */ /* 0x040fe2000788c0ff */
[----:B------:R-:W-:Y:S01]  /*6840*/  FADD.FTZ R153, R176, -R151 ;  /* 0x80000097b0997221 */ /* 0x000fe20000010000 */
[----:B------:R-:W-:Y:S01]  /*6850*/  LOP3.LUT P3, RZ, R191, 0xff0000, RZ, 0xc0, !PT ;  /* 0x00ff0000bfff7812 */ /* 0x000fe2000786c0ff */
[----:B------:R-:W-:Y:S01]  /*6860*/  FFMA.FTZ R151, R177, R152, R143 ;  /* 0x00000098b1977223 */ /* 0x000fe2000001008f */
[----:B------:R-:W-:Y:S01]  /*6870*/  ISETP.GE.U32.AND.EX P2, PT, R191, 0x1000000, PT, P2 ;  /* 0x01000000bf00780c */ /* 0x000fe20003f46120 */
[----:B------:R-:W-:Y:S01]  /*6880*/  FFMA.FTZ R152, R177, R153, R144 ;  /* 0x00000099b1987223 */ /* 0x000fe20000010090 */
[----:B------:R-:W-:Y:S01]  /*6890*/  LOP3.LUT P6, RZ, R190, 0xff000000, RZ, 0xc0, !PT ;  /* 0xff000000beff7812 */ /* 0x000fe200078cc0ff */
[----:B------:R-:W-:Y:S01]  /*68a0*/  FADD.FTZ R206, R181, -R154 ;  /* 0x8000009ab5ce7221 */ /* 0x000fe20000010000 */
[-C--:B------:R-:W-:Y:S01]  /*68b0*/  FMUL.FTZ R153, R151, R175.reuse ;  /* 0x000000af97997220 */ /* 0x080fe20000410000 */
[----:B------:R-:W-:Y:S01]  /*68c0*/  FMUL.FTZ R154, R152, R175 ;  /* 0x000000af989a7220 */ /* 0x000fe20000410000 */
[----:B------:R-:W-:Y:S01]  /*68d0*/  FFMA.FTZ R208, R182, R188, R197 ;  /* 0x000000bcb6d07223 */ /* 0x000fe200000100c5 */
[----:B------:R-:W-:-:S02]  /*68e0*/  @P5 HADD2.F32 R155, -RZ, R158.H0_H0 ;  /* 0x2000009eff9b5230 */ /* 0x000fc40000004100 */
[----:B------:R-:W-:Y:S01]  /*68f0*/  FMUL.FTZ R188, R153, UR13 ;  /* 0x0000000d99bc7c20 */ /* 0x000fe20008410000 */
[----:B------:R-:W-:Y:S01]  /*6900*/  FMUL.FTZ R204, R154, UR13 ;  /* 0x0000000d9acc7c20 */ /* 0x000fe20008410000 */
[----:B------:R-:W-:Y:S02]  /*6910*/  @P4 HADD2.F32 R200, -RZ, R158.H1_H1 ;  /* 0x3000009effc84230 */ /* 0x000fe40000004100 */
[----:B------:R-:W-:Y:S01]  /*6920*/  FFMA.FTZ R153, R177, R206, R145 ;  /* 0x000000ceb1997223 */ /* 0x000fe20000010091 */
[--C-:B------:R-:W-:Y:S02]  /*6930*/  @P3 HADD2.F32 R202, -RZ, R159.reuse.H0_H0 ;  /* 0x2000009fffca3230 */ /* 0x100fe40000004100 */
[----:B------:R-:W-:Y:S02]  /*6940*/  HFMA2 R197, -RZ, RZ, 0, 0 ;  /* 0x00000000ffc57431 */ /* 0x000fe400000001ff */
[----:B------:R-:W-:Y:S01]  /*6950*/  @P2 HADD2.F32 R207, -RZ, R159.H1_H1 ;  /* 0x3000009fffcf2230 */ /* 0x000fe20000004100 */
[----:B------:R-:W-:Y:S01]  /*6960*/  CS2R R158, SRZ ;  /* 0x00000000009e7805 */ /* 0x000fe2000001ff00 */
[----:B------:R-:W-:-:S02]  /*6970*/  @P6 HADD2.F32 R157, -RZ, R157.H1_H1 ;  /* 0x3000009dff9d6230 */ /* 0x000fc40000004100 */
[----:B------:R-:W-:Y:S01]  /*6980*/  @P5 FMUL.FTZ R159, R204, R155 ;  /* 0x0000009bcc9f5220 */ /* 0x000fe20000410000 */
[----:B------:R-:W-:Y:S01]  /*6990*/  FMUL.FTZ R154, R153, R175 ;  /* 0x000000af999a7220 */ /* 0x000fe20000410000 */
[----:B------:R-:W-:Y:S02]  /*69a0*/  @P5 HADD2.F32 R155, -RZ, R118.H0_H0 ;  /* 0x20000076ff9b5230 */ /* 0x000fe40000004100 */
[----:B------:R-:W-:Y:S01]  /*69b0*/  FADD.FTZ R209, R180, -R209 ;  /* 0x800000d1b4d17221 */ /* 0x000fe20000010000 */
[----:B------:R-:W-:Y:S02]  /*69c0*/  @P6 HADD2.F32 R205, -RZ, R117.H1_H1 ;  /* 0x30000075ffcd6230 */ /* 0x000fe40000004100 */
[----:B------:R-:W-:Y:S01]  /*69d0*/  FADD.FTZ R208, R185, -R208 ;  /* 0x800000d0b9d07221 */ /* 0x000fe20000010000 */
[----:B------:R-:W-:Y:S01]  /*69e0*/  @P6 FMUL.FTZ R158, R188, R157 ;  /* 0x0000009dbc9e6220 */ /* 0x000fe20000410000 */
[----:B------:R-:W-:Y:S01]  /*69f0*/  MOV R157, RZ ;  /* 0x000000ff009d7202 */ /* 0x000fe20000000f00 */
[----:B------:R-:W-:Y:S01]  /*6a00*/  FMUL.FTZ R211, R154, UR13 ;  /* 0x0000000d9ad37c20 */ /* 0x000fe20008410000 */
[----:B------:R-:W-:Y:S01]  /*6a10*/  @P5 FMUL.FTZ R157, R155, R204 ;  /* 0x000000cc9b9d5220 */ /* 0x000fe20000410000 */
[C---:B------:R-:W-:Y:S01]  /*6a20*/  FFMA.FTZ R154, R177.reuse, R209, R146 ;  /* 0x000000d1b19a7223 */ /* 0x040fe20000010092 */
[----:B------:R-:W-:Y:S01]  /*6a30*/  FFMA.FTZ R155, R177, R208, R147 ;  /* 0x000000d0b19b7223 */ /* 0x000fe20000010093 */
[----:B------:R-:W-:Y:S01]  /*6a40*/  @P6 FMUL.FTZ R197, R205, R188 ;  /* 0x000000bccdc56220 */ /* 0x000fe20000410000 */
[----:B------:R-:W-:-:S02]  /*6a50*/  HFMA2 R188, -RZ, RZ, 0, 0 ;  /* 0x00000000ffbc7431 */ /* 0x000fc400000001ff */
[-C--:B------:R-:W-:Y:S01]  /*6a60*/  FMUL.FTZ R177, R154, R175.reuse ;  /* 0x000000af9ab17220 */ /* 0x080fe20000410000 */
[----:B------:R-:W-:Y:S01]  /*6a70*/  FMUL.FTZ R175, R155, R175 ;  /* 0x000000af9baf7220 */ /* 0x000fe20000410000 */
[----:B------:R-:W-:Y:S02]  /*6a80*/  @P4 HADD2.F32 R210, -RZ, R118.H1_H1 ;  /* 0x30000076ffd24230 */ /* 0x000fe40000004100 */
[----:B------:R-:W-:Y:S02]  /*6a90*/  HFMA2 R206, -RZ, RZ, 0, 0 ;  /* 0x00000000ffce7431 */ /* 0x000fe400000001ff */
[--C-:B------:R-:W-:Y:S02]  /*6aa0*/  @P3 HADD2.F32 R212, -RZ, R119.reuse.H0_H0 ;  /* 0x20000077ffd43230 */ /* 0x100fe40000004100 */
[----:B------:R-:W-:Y:S01]  /*6ab0*/  @P4 FMUL.FTZ R188, R211, R200 ;  /* 0x000000c8d3bc4220 */ /* 0x000fe20000410000 */
[----:B------:R-:W-:Y:S02]  /*6ac0*/  @P2 HADD2.F32 R213, -RZ, R119.H1_H1 ;  /* 0x30000077ffd52230 */ /* 0x000fe40000004100 */
[----:B------:R-:W-:Y:S01]  /*6ad0*/  FMUL.FTZ R177, R177, UR13 ;  /* 0x0000000db1b17c20 */ /* 0x000fe20008410000 */
[----:B------:R-:W-:Y:S01]  /*6ae0*/  FMUL.FTZ R208, R175, UR13 ;  /* 0x0000000dafd07c20 */ /* 0x000fe20008410000 */
[----:B------:R-:W-:-:S02]  /*6af0*/  MOV R200, RZ ;  /* 0x000000ff00c87202 */ /* 0x000fc40000000f00 */
[----:B------:R-:W-:Y:S01]  /*6b00*/  CS2R R204, SRZ ;  /* 0x0000000000cc7805 */ /* 0x000fe2000001ff00 */
[----:B------:R-:W-:Y:S01]  /*6b10*/  @P4 FMUL.FTZ R200, R210, R211 ;  /* 0x000000d3d2c84220 */ /* 0x000fe20000410000 */
[----:B------:R-:W-:Y:S01]  /*6b20*/  MOV R209, RZ ;  /* 0x000000ff00d17202 */ /* 0x000fe20000000f00 */
[----:B------:R-:W-:Y:S01]  /*6b30*/  @P3 FMUL.FTZ R204, R212, R177 ;  /* 0x000000b1d4cc3220 */ /* 0x000fe20000410000 */
[----:B------:R-:W-:Y:S01]  /*6b40*/  @P2 FMUL.FTZ R209, R213, R208 ;  /* 0x000000d0d5d12220 */ /* 0x000fe20000410000 */
        /* <DEDUP_REMOVED lines=15> */
.L_x_8959:
[C---:B------:R-:W-:Y:S01]  /*6c40*/  LOP3.LUT P2, RZ, R190.reuse, 0xff, RZ, 0xc0, !PT ;  /* 0x000000ffbeff7812 */ /* 0x040fe2000784c0ff */
        /* <DEDUP_REMOVED lines=8> */
[C---:B------:R-:W-:Y:S01]  /*6cd0*/  FFMA.FTZ R196, R177.reuse, R199, R140 ;  /* 0x000000c7b1c47223 */ /* 0x040fe2000001008c */
[----:B------:R-:W-:Y:S01]  /*6ce0*/  FFMA.FTZ R206, R166, R188, R197 ;  /* 0x000000bca6ce7223 */ /* 0x000fe200000100c5 */
[C---:B------:R-:W-:Y:S01]  /*6cf0*/  FFMA.FTZ R200, R177.reuse, R200, R141 ;  /* 0x000000c8b1c87223 */ /* 0x040fe2000001008d */
[----:B------:R-:W-:Y:S01]  /*6d00*/  FFMA.FTZ R204, R177, R203, R142 ;  /* 0x000000cbb1cc7223 */ /* 0x000fe2000001008e */
        /* <DEDUP_REMOVED lines=33> */
[----:B------:R-:W-:Y:S01]  /*6f20*/  FFMA.FTZ R156, R177, R206, R143 ;  /* 0x000000ceb19c7223 */ /* 0x000fe2000001008f */
[----:B------:R-:W-:Y:S01]  /*6f30*/  ISETP.GE.U32.AND.EX P2, PT, R191, 0x1000000, PT, P2 ;  /* 0x01000000bf00780c */ /* 0x000fe20003f46120 */
[----:B------:R-:W-:Y:S01]  /*6f40*/  FADD.FTZ R213, R176, -R213 ;  /* 0x800000d5b0d57221 */ /* 0x000fe20000010000 */
[----:B------:R-:W-:Y:S01]  /*6f50*/  FADD.FTZ R208, R181, -R208 ;  /* 0x800000d0b5d07221 */ /* 0x000fe20000010000 */
[----:B------:R-:W-:Y:S01]  /*6f60*/  FFMA.FTZ R212, R177, R210, R147 ;  /* 0x000000d2b1d47223 */ /* 0x000fe20000010093 */
[----:B------:R-:W-:Y:S01]  /*6f70*/  FMUL.FTZ R156, R175, R156 ;  /* 0x0000009caf9c7220 */ /* 0x000fe20000410000 */
[----:B------:R-:W-:-:S02]  /*6f80*/  @P5 HADD2.F32 R206, -RZ, R158.H0_H0 ;  /* 0x2000009effce5230 */ /* 0x000fc40000004100 */
[----:B------:R-:W-:Y:S01]  /*6f90*/  FADD.FTZ R215, R180, -R215 ;  /* 0x800000d7b4d77221 */ /* 0x000fe20000010000 */
[----:B------:R-:W-:Y:S02]  /*6fa0*/  @P4 HADD2.F32 R210, -RZ, R158.H1_H1 ;  /* 0x3000009effd24230 */ /* 0x000fe40000004100 */
[C---:B------:R-:W-:Y:S01]  /*6fb0*/  FFMA.FTZ R202, R177.reuse, R213, R144 ;  /* 0x000000d5b1ca7223 */ /* 0x040fe20000010090 */
[----:B------:R-:W-:Y:S02]  /*6fc0*/  HFMA2 R158, -RZ, RZ, 0, 0 ;  /* 0x00000000ff9e7431 */ /* 0x000fe400000001ff */
[----:B------:R-:W-:Y:S01]  /*6fd0*/  FFMA.FTZ R208, R177, R208, R145 ;  /* 0x000000d0b1d07223 */ /* 0x000fe20000010091 */
[----:B------:R-:W-:Y:S02]  /*6fe0*/  @P6 HADD2.F32 R200, -RZ, R157.H1_H1 ;  /* 0x3000009dffc86230 */ /* 0x000fe40000004100 */
[----:B------:R-:W-:Y:S01]  /*6ff0*/  FMUL.FTZ R203, R156, UR13 ;  /* 0x0000000d9ccb7c20 */ /* 0x000fe20008410000 */
[----:B------:R-:W-:-:S02]  /*7000*/  @P3 HADD2.F32 R209, -RZ, R159.H0_H0 ;  /* 0x2000009fffd13230 */ /* 0x000fc40000004100 */
[----:B------:R-:W-:Y:S01]  /*7010*/  FFMA.FTZ R204, R177, R215, R146 ;  /* 0x000000d7b1cc7223 */ /* 0x000fe20000010092 */
        /* <DEDUP_REMOVED lines=43> */
.L_x_8960:
        /* <DEDUP_REMOVED lines=9> */
.L_x_8948:
[----:B------:R-:W-:Y:S05]  /*7360*/  BSYNC.RECONVERGENT B1 ;  /* 0x0000000000017941 */ /* 0x000fea0003800200 */
.L_x_8938:
[----:B0-234-:R-:W0:Y:S02]  /*7370*/  LDC.64 R156, c[0x0][0x380] ;  /* 0x0000e000ff9c7b82 */ /* 0x01de240000000a00 */
[----:B0-----:R-:W-:-:S04]  /*7380*/  LEA R5, R156, R5, 0x2 ;  /* 0x000000059c057211 */ /* 0x001fc800078e10ff */
[----:B------:R-:W-:-:S13]  /*7390*/  ISETP.GE.AND P1, PT, R5, R157, PT ;  /* 0x0000009d0500720c */ /* 0x000fda0003f26270 */
[----:B------:R-:W-:Y:S05]  /*73a0*/  @!P1 BRA `(.L_x_8961) ;  /* 0xffffff9400009947 */ /* 0x000fea000383ffff */
.L_x_8930:
[----:B------:R-:W-:Y:S05]  /*73b0*/  BSYNC B0 ;  /* 0x0000000000007941 */ /* 0x000fea0003800000 */
.L_x_8929:
        /* <DEDUP_REMOVED lines=10> */
[----:B------:R-:W-:Y:S01]  /*7460*/  IADD3 R40, P6, PT, R40, R9, RZ ;  /* 0x0000000928287210 */ /* 0x000fe20007fde0ff */
        /* <DEDUP_REMOVED lines=199> */
.L_x_8963:
[----:B------:R-:W-:Y:S05]  /*80e0*/  BSYNC.RECONVERGENT B0 ;  /* 0x0000000000007941 */ /* 0x000fea0003800200 */
.L_x_8962:
        /* <DEDUP_REMOVED lines=18> */
.L_x_8965:
[----:B------:R-:W-:Y:S05]  /*8210*/  BSYNC.RECONVERGENT B0 ;  /* 0x0000000000007941 */ /* 0x000fea0003800200 */
.L_x_8964:
        /* <DEDUP_REMOVED lines=18> */
.L_x_8967:
[----:B------:R-:W-:Y:S05]  /*8340*/  BSYNC.RECONVERGENT B0 ;  /* 0x0000000000007941 */ /* 0x000fea0003800200 */
.L_x_8966:
        /* <DEDUP_REMOVED lines=18> */
.L_x_8969:
[----:B------:R-:W-:Y:S05]  /*8470*/  BSYNC.RECONVERGENT B0 ;  /* 0x0000000000007941 */ /* 0x000fea0003800200 */
.L_x_8968:
        /* <DEDUP_REMOVED lines=18> */
.L_x_8971:
[----:B------:R-:W-:Y:S05]  /*85a0*/  BSYNC.RECONVERGENT B0 ;  /* 0x0000000000007941 */ /* 0x000fea0003800200 */
.L_x_8970:
        /* <DEDUP_REMOVED lines=11> */
.L_x_8937:
        /* <DEDUP_REMOVED lines=8> */
.L_x_8973:
[----:B------:R-:W-:Y:S05]  /*86e0*/  BSYNC B1 ;  /* 0x0000000000017941 */ /* 0x000fea0003800000 */
.L_x_8972:
        /* <DEDUP_REMOVED lines=8> */
.L_x_8974:
[----:B------:R-:W-:Y:S01]  /*8770*/  FADD.FTZ R156, R156, R197 ;  /* 0x000000c59c9c7221 */ /* 0x000fe20000010000 */
[----:B------:R-:W-:-:S04]  /*8780*/  HFMA2 R202, -RZ, RZ, 0, 1.1920928955078125e-07 ;  /* 0x00000002ffca7431 */ /* 0x000fc800000001ff */
[----:B------:R-:W-:Y:S02]  /*8790*/  MOV R203, R156 ;  /* 0x0000009c00cb7202 */ /* 0x000fe40000000f00 */
[----:B------:R-:W-:-:S07]  /*87a0*/  MOV R157, R201 ;  /* 0x000000c9009d7202 */ /* 0x000fce0000000f00 */
[----:B------:R-:W-:Y:S05]  /*87b0*/  WARPSYNC.COLLECTIVE R198, `(.L_x_8975) ;  /* 0x00000000c6087348 */ /* 0x000fea0003c00000 */
[----:B------:R0:W1:Y:S02]  /*87c0*/  SHFL.BFLY P2, R201, R203, R202, R205 ;  /* 0x0c0000cacbc97389 */ /* 0x00006400000400cd */
[----:B01----:R-:W-:Y:S05]  /*87d0*/  ENDCOLLECTIVE ;  /* 0x000000000000791b */ /* 0x003fea0003800000 */
.L_x_8975:
[----:B------:R-:W-:-:S05]  /*87e0*/  FADD.FTZ R157, R157, R200 ;  /* 0x000000c89d9d7221 */ /* 0x000fca0000010000 */
[----:B------:R-:W-:Y:S02]  /*87f0*/  MOV R203, R157 ;  /* 0x0000009d00cb7202 */ /* 0x000fe40000000f00 */
[----:B------:R-:W-:-:S07]  /*8800*/  MOV R159, R201 ;  /* 0x000000c9009f7202 */ /* 0x000fce0000000f00 */
[----:B------:R-:W-:Y:S05]  /*8810*/  WARPSYNC.COLLECTIVE R198, `(.L_x_8976) ;  /* 0x00000000c6087348 */ /* 0x000fea0003c00000 */
[----:B------:R0:W1:Y:S02]  /*8820*/  SHFL.BFLY P2, R201, R203, R202, R205 ;  /* 0x0c0000cacbc97389 */ /* 0x00006400000400cd */
[----:B01----:R-:W-:Y:S05]  /*8830*/  ENDCOLLECTIVE ;  /* 0x000000000000791b */ /* 0x003fea0003800000 */
.L_x_8976:
[----:B------:R-:W-:Y:S01]  /*8840*/  FADD.FTZ R159, R156, R159 ;  /* 0x0000009f9c9f7221 */ /* 0x000fe20000010000 */
[----:B------:R-:W-:-:S04]  /*8850*/  HFMA2 R202, -RZ, RZ, 0, 2.384185791015625e-07 ;  /* 0x00000004ffca7431 */ /* 0x000fc800000001ff */
[----:B------:R-:W-:Y:S02]  /*8860*/  MOV R203, R159 ;  /* 0x0000009f00cb7202 */ /* 0x000fe40000000f00 */
[----:B------:R-:W-:-:S07]  /*8870*/  MOV R158, R201 ;  /* 0x000000c9009e7202 */ /* 0x000fce0000000f00 */
[----:B------:R-:W-:Y:S05]  /*8880*/  WARPSYNC.COLLECTIVE R198, `(.L_x_8977) ;  /* 0x00000000c6087348 */ /* 0x000fea0003c00000 */
[----:B------:R0:W1:Y:S02]  /*8890*/  SHFL.BFLY P2, R201, R203, R202, R205 ;  /* 0x0c0000cacbc97389 */ /* 0x00006400000400cd */
[----:B01----:R-:W-:Y:S05]  /*88a0*/  ENDCOLLECTIVE ;  /* 0x000000000000791b */ /* 0x003fea0003800000 */
.L_x_8977:
[----:B------:R-:W-:-:S05]  /*88b0*/  FADD.FTZ R158, R157, R158 ;  /* 0x0000009e9d9e7221 */ /* 0x000fca0000010000 */
[----:B------:R-:W-:Y:S02]  /*88c0*/  MOV R203, R158 ;  /* 0x0000009e00cb7202 */ /* 0x000fe40000000f00 */
[----:B------:R-:W-:-:S07]  /*88d0*/  MOV R188, R201 ;  /* 0x000000c900bc7202 */ /* 0x000fce0000000f00 */
[----:B------:R-:W-:Y:S05]  /*88e0*/  WARPSYNC.COLLECTIVE R198, `(.L_x_8978) ;  /* 0x00000000c6087348 */ /* 0x000fea0003c00000 */
[----:B------:R0:W1:Y:S02]  /*88f0*/  SHFL.BFLY P2, R201, R203, R202, R205 ;  /* 0x0c0000cacbc97389 */ /* 0x00006400000400cd */
[----:B01----:R-:W-:Y:S05]  /*8900*/  ENDCOLLECTIVE ;  /* 0x000000000000791b */ /* 0x003fea0003800000 */
.L_x_8978:
[----:B------:R-:W-:Y:S01]  /*8910*/  FADD.FTZ R188, R159, R188 ;  /* 0x000000bc9fbc7221 */ /* 0x000fe20000010000 */
[----:B------:R-:W-:-:S04]  /*8920*/  HFMA2 R202, -RZ, RZ, 0, 4.76837158203125e-07 ;  /* 0x00000008ffca7431 */ /* 0x000fc800000001ff */
[----:B------:R-:W-:Y:S02]  /*8930*/  MOV R203, R188 ;  /* 0x000000bc00cb7202 */ /* 0x000fe40000000f00 */
[----:B------:R-:W-:-:S07]  /*8940*/  MOV R199, R201 ;  /* 0x000000c900c77202 */ /* 0x000fce0000000f00 */
[----:B------:R-:W-:Y:S05]  /*8950*/  WARPSYNC.COLLECTIVE R198, `(.L_x_8979) ;  /* 0x00000000c6087348 */ /* 0x000fea0003c00000 */
[----:B------:R0:W1:Y:S02]  /*8960*/  SHFL.BFLY P2, R201, R203, R202, R205 ;  /* 0x0c0000cacbc97389 */ /* 0x00006400000400cd */
[----:B01----:R-:W-:Y:S05]  /*8970*/  ENDCOLLECTIVE ;  /* 0x000000000000791b */ /* 0x003fea0003800000 */
.L_x_8979:
[----:B------:R-:W-:-:S05]  /*8980*/  FADD.FTZ R199, R158, R199 ;  /* 0x000000c79ec77221 */ /* 0x000fca0000010000 */
[----:B------:R-:W-:Y:S02]  /*8990*/  MOV R203, R199 ;  /* 0x000000c700cb7202 */ /* 0x000fe40000000f00 */
[----:B------:R-:W-:-:S07]  /*89a0*/  MOV R197, R201 ;  /* 0x000000c900c57202 */ /* 0x000fce0000000f00 */
[----:B------:R-:W-:Y:S05]  /*89b0*/  WARPSYNC.COLLECTIVE R198, `(.L_x_8980) ;  /* 0x00000000c6087348 */ /* 0x000fea0003c00000 */
[----:B------:R0:W1:Y:S02]  /*89c0*/  SHFL.BFLY P2, R201, R203, R202, R205 ;  /* 0x0c0000cacbc97389 */ /* 0x00006400000400cd */
[----:B01----:R-:W-:Y:S05]  /*89d0*/  ENDCOLLECTIVE ;  /* 0x000000000000791b */ /* 0x003fea0003800000 */
.L_x_8980:
[----:B------:R-:W-:Y:S01]  /*89e0*/  FADD.FTZ R197, R188, R197 ;  /* 0x000000c5bcc57221 */ /* 0x000fe20000010000 */
[----:B------:R-:W-:-:S04]  /*89f0*/  HFMA2 R202, -RZ, RZ, 0, 9.5367431640625e-07 ;  /* 0x00000010ffca7431 */ /* 0x000fc800000001ff */
[----:B------:R-:W-:Y:S02]  /*8a00*/  MOV R203, R197 ;  /* 0x000000c500cb7202 */ /* 0x000fe40000000f00 */
[----:B------:R-:W-:-:S07]  /*8a10*/  MOV R196, R201 ;  /* 0x000000c900c47202 */ /* 0x000fce0000000f00 */
[----:B------:R-:W-:Y:S05]  /*8a20*/  WARPSYNC.COLLECTIVE R198, `(.L_x_8981) ;  /* 0x00000000c6087348 */ /* 0x000fea0003c00000 */
[----:B------:R0:W1:Y:S02]  /*8a30*/  SHFL.BFLY P2, R201, R203, R202, R205 ;  /* 0x0c0000cacbc97389 */ /* 0x00006400000400cd */
[----:B01----:R-:W-:Y:S05]  /*8a40*/  ENDCOLLECTIVE ;  /* 0x000000000000791b */ /* 0x003fea0003800000 */
.L_x_8981:
[----:B------:R-:W-:-:S05]  /*8a50*/  FADD.FTZ R196, R199, R196 ;  /* 0x000000c4c7c47221 */ /* 0x000fca0000010000 */
[----:B------:R-:W-:Y:S02]  /*8a60*/  MOV R203, R196 ;  /* 0x000000c400cb7202 */ /* 0x000fe40000000f00 */
[----:B------:R-:W-:-:S07]  /*8a70*/  MOV R156, R201 ;  /* 0x000000c9009c7202 */ /* 0x000fce0000000f00 */
[----:B------:R-:W-:Y:S05]  /*8a80*/  WARPSYNC.COLLECTIVE R198, `(.L_x_8982) ;  /* 0x00000000c6087348 */ /* 0x000fea0003c00000 */
[----:B------:R0:W1:Y:S02]  /*8a90*/  SHFL.BFLY P2, R201, R203, R202, R205 ;  /* 0x0c0000cacbc97389 */ /* 0x00006400000400cd */
[----:B01----:R-:W-:Y:S05]  /*8aa0*/  ENDCOLLECTIVE ;  /* 0x000000000000791b */ /* 0x003fea0003800000 */
.L_x_8982:
[----:B------:R-:W-:Y:S01]  /*8ab0*/  MOV R157, R201 ;  /* 0x000000c9009d7202 */ /* 0x000fe20000000f00 */
[----:B------:R-:W-:Y:S06]  /*8ac0*/  BRA `(.L_x_8983) ;  /* 0xffffff90003c7947 */ /* 0x000fec000383ffff */
.L_x_8984:
        /* <DEDUP_REMOVED lines=11> */
.L_x_14545:


//--------------------- .text._ZN10layer_norm13ln_bwd_kernelINS_13Kernel_traitsI6__halfS2_fS2_fjLj768ELj1ELj4ELj1ELj16ENS_18Kernel_traits_baseILj768ES2_S2_fS2_fjLj128EEEEELb1ELb1ELb0ELb1EEEvNS_9BwdParamsE --------------------------
	.section	.text._ZN10layer_norm13ln_bwd_kernelINS_13Kernel_traitsI6__halfS2_fS2_fjLj768ELj1ELj4ELj1ELj16ENS_18Kernel_traits_baseILj768ES2_S2_fS2_fjLj128EEEEELb1ELb1ELb0ELb1EEEvNS_9BwdParamsE,"ax",@progbits
	.align	128
        .global         _ZN10layer_norm13ln_bwd_kernelINS_13Kernel_traitsI6__halfS2_fS2_fjLj768ELj1ELj4ELj1ELj16ENS_18Kernel_traits_baseILj768ES2_S2_fS2_fjLj128EEEEELb1ELb1ELb0ELb1EEEvNS_9BwdParamsE
        .type           _ZN10layer_norm13ln_bwd_kernelINS_13Kernel_traitsI6__halfS2_fS2_fjLj768ELj1ELj4ELj1ELj16ENS_18Kernel_traits_baseILj768ES2_S2_fS2_fjLj128EEEEELb1ELb1ELb0ELb1EEEvNS_9BwdParamsE,@function
        .size           _ZN10layer_norm13ln_bwd_kernelINS_13Kernel_traitsI6__halfS2_fS2_fjLj768ELj1ELj4ELj1ELj16ENS_18Kernel_traits_baseILj768ES2_S2_fS2_fjLj128EEEEELb1ELb1ELb0ELb1EEEvNS_9BwdParamsE,(.L_x_14546 - _ZN10layer_norm13ln_bwd_kernelINS_13Kernel_traitsI6__halfS2_fS2_fjLj768ELj1ELj4ELj1ELj16ENS_18Kernel_traits_baseILj768ES2_S2_fS2_fjLj128EEEEELb1ELb1ELb0ELb1EEEvNS_9BwdParamsE)
        .other          _ZN10layer_norm13ln_bwd_kernelINS_13Kernel_traitsI6__halfS2_fS2_fjLj768ELj1ELj4ELj1ELj16ENS_18Kernel_traits_baseILj768ES2_S2_fS2_fjLj128EEEEELb1ELb1ELb0ELb1EEEvNS_9BwdParamsE,@"STO_CUDA_ENTRY STV_DEFAULT"
_ZN10layer_norm13ln_bwd_kernelINS_13Kernel_traitsI6__halfS2_fS2_fjLj768ELj1ELj4ELj1ELj16ENS_18Kernel_traits_baseILj768ES2_S2_fS2_fjLj128EEEEELb1ELb1ELb0ELb1EEEvNS_9BwdParamsE:
.text._ZN10layer_norm13ln_bwd_kernelINS_13Kernel_traitsI6__halfS2_fS2_fjLj768ELj1ELj4ELj1ELj16ENS_18Kernel_traits_baseILj768ES2_S2_fS2_fjLj128EEEEELb1ELb1ELb0ELb1EEEvNS_9BwdParamsE:
        /* <DEDUP_REMOVED lines=58> */
[----:B------:R-:W4:Y:S04]  /*03a0*/  LDG.E.128 R172, desc[UR6][R4.64+0x200] ;  /* 0x0002000604ac7981 */ /* 0x000f28000c1e1d00 */
[----:B------:R-:W3:Y:S04]  /*03b0*/  LDG.E.128 R180, desc[UR6][R4.64+0x400] ;  /* 0x0004000604b47981 */ /* 0x000ee8000c1e1d00 */
[----:B------:R0:W3:Y:S01]  /*03c0*/  LDG.E.128 R164, desc[UR6][R4.64] ;  /* 0x0000000604a47981 */ /* 0x0000e2000c1e1d00 */
        /* <DEDUP_REMOVED lines=44> */
[--C-:B----4-:R-:W-:Y:S02]  /*0690*/  HADD2.F32 R168, -RZ, R172.reuse.H0_H0 ;  /* 0x200000acffa87230 */ /* 0x110fe40000004100 */
[----:B------:R-:W-:Y:S02]  /*06a0*/  HADD2.F32 R169, -RZ, R172.H1_H1 ;  /* 0x300000acffa97230 */ /* 0x000fe40000004100 */
[--C-:B------:R-:W-:Y:S02]  /*06b0*/  HADD2.F32 R170, -RZ, R173.reuse.H0_H0 ;  /* 0x200000adffaa7230 */ /* 0x100fe40000004100 */
[----:B------:R-:W-:Y:S02]  /*06c0*/  HADD2.F32 R171, -RZ, R173.H1_H1 ;  /* 0x300000adffab7230 */ /* 0x000fe40000004100 */
[----:B---3--:R-:W-:-:S02]  /*06d0*/  HADD2.F32 R176, -RZ, R180.H0_H0 ;  /* 0x200000b4ffb07230 */ /* 0x008fc40000004100 */
[----:B------:R-:W-:Y:S02]  /*06e0*/  HADD2.F32 R177, -RZ, R180.H1_H1 ;  /* 0x300000b4ffb17230 */ /* 0x000fe40000004100 */
[--C-:B------:R-:W-:Y:S02]  /*06f0*/  HADD2.F32 R178, -RZ, R181.reuse.H0_H0 ;  /* 0x200000b5ffb27230 */ /* 0x100fe40000004100 */
[----:B------:R-:W-:Y:S02]  /*0700*/  HADD2.F32 R179, -RZ, R181.H1_H1 ;  /* 0x300000b5ffb37230 */ /* 0x000fe40000004100 */
[--C-:B------:R-:W-:Y:S02]  /*0710*/  HADD2.F32 R162, -RZ, R166.reuse.H0_H0 ;  /* 0x200000a6ffa27230 */ /* 0x100fe40000004100 */
[----:B------:R-:W-:Y:S02]  /*0720*/  HADD2.F32 R163, -RZ, R166.H1_H1 ;  /* 0x300000a6ffa37230 */ /* 0x000fe40000004100 */
[----:B------:R-:W-:-:S02]  /*0730*/  HADD2.F32 R172, -RZ, R174.H0_H0 ;  /* 0x200000aeffac7230 */ /* 0x000fc40000004100 */
[----:B------:R-:W-:Y:S02]  /*0740*/  HADD2.F32 R173, -RZ, R174.H1_H1 ;  /* 0x300000aeffad7230 */ /* 0x000fe40000004100 */
[--C-:B------:R-:W-:Y:S02]  /*0750*/  HADD2.F32 R180, -RZ, R182.reuse.H0_H0 ;  /* 0x200000b6ffb47230 */ /* 0x100fe40000004100 */
[----:B------:R-:W-:Y:S02]  /*0760*/  HADD2.F32 R181, -RZ, R182.H1_H1 ;  /* 0x300000b6ffb57230 */ /* 0x000fe40000004100 */
[----:B------:R-:W-:Y:S02]  /*0770*/  HADD2.F32 R166, -RZ, R167.H0_H0 ;  /* 0x200000a7ffa67230 */ /* 0x000fe40000004100 */
[----:B------:R-:W-:Y:S02]  /*0780*/  HADD2.F32 R174, -RZ, R175.H0_H0 ;  /* 0x200000afffae7230 */ /* 0x000fe40000004100 */
[----:B------:R-:W-:-:S02]  /*0790*/  HADD2.F32 R182, -RZ, R183.H0_H0 ;  /* 0x200000b7ffb67230 */ /* 0x000fc40000004100 */
[--C-:B------:R-:W-:Y:S02]  /*07a0*/  HADD2.F32 R158, -RZ, R164.reuse.H0_H0 ;  /* 0x200000a4ff9e7230 */ /* 0x100fe40000004100 */
[----:B------:R-:W-:Y:S02]  /*07b0*/  HADD2.F32 R159, -RZ, R164.H1_H1 ;  /* 0x300000a4ff9f7230 */ /* 0x000fe40000004100 */
[--C-:B------:R-:W-:Y:S02]  /*07c0*/  HADD2.F32 R160, -RZ, R165.reuse.H0_H0 ;  /* 0x200000a5ffa07230 */ /* 0x100fe40000004100 */
[----:B------:R-:W-:Y:S02]  /*07d0*/  HADD2.F32 R161, -RZ, R165.H1_H1 ;  /* 0x300000a5ffa17230 */ /* 0x000fe40000004100 */
[----:B------:R-:W-:Y:S02]  /*07e0*/  HADD2.F32 R167, -RZ, R167.H1_H1 ;  /* 0x300000a7ffa77230 */ /* 0x000fe40000004100 */
[----:B------:R-:W-:-:S02]  /*07f0*/  HADD2.F32 R175, -RZ, R175.H1_H1 ;  /* 0x300000afffaf7230 */ /* 0x000fc40000004100 */
[----:B------:R-:W-:-:S07]  /*0800*/  HADD2.F32 R183, -RZ, R183.H1_H1 ;  /* 0x300000b7ffb77230 */ /* 0x000fce0000004100 */
.L_x_9003:
        /* <DEDUP_REMOVED lines=12> */
[--C-:B-1----:R-:W-:Y:S01]  /*08d0*/  IMAD.WIDE.U32 R92, R197, 0x10, R120.reuse ;  /* 0x00000010c55c7825 */ /* 0x102fe200078e0078 */
[----:B------:R-:W4:Y:S03]  /*08e0*/  LDG.E R196, desc[UR6][R106.64] ;  /* 0x000000066ac47981 */ /* 0x000f26000c1e1900 */
[----:B------:R-:W-:Y:S02]  /*08f0*/  IMAD.WIDE.U32 R104, R191, 0x10, R120 ;  /* 0x00000010bf687825 */ /* 0x000fe400078e0078 */
[----:B------:R-:W4:Y:S02]  /*0900*/  LDG.E.128 R92, desc[UR6][R92.64] ;  /* 0x000000065c5c7981 */ /* 0x000f24000c1e1d00 */
[----:B--2---:R-:W-:-:S02]  /*0910*/  IMAD.WIDE.U32 R122, R197, 0x20, R164 ;  /* 0x00000020c57a7825 */ /* 0x004fc400078e00a4 */
[----:B------:R-:W2:Y:S02]  /*0920*/  LDG.E.128 R104, desc[UR6][R104.64] ;  /* 0x0000000668687981 */ /* 0x000ea4000c1e1d00 */
[----:B------:R-:W-:Y:S02]  /*0930*/  IMAD.WIDE.U32 R192, R191, 0x20, R164 ;  /* 0x00000020bfc07825 */ /* 0x000fe400078e00a4 */
[----:B------:R-:W2:Y:S02]  /*0940*/  LDG.E.128 R88, desc[UR6][R122.64] ;  /* 0x000000067a587981 */ /* 0x000ea4000c1e1d00 */
[C---:B---3--:R-:W-:Y:S01]  /*0950*/  IMAD.WIDE R154, R184.reuse, 0x4, R146 ;  /* 0x00000004b89a7825 */ /* 0x048fe200078e0292 */
[----:B------:R-:W-:Y:S01]  /*0960*/  IADD3 R187, PT, PT, R197, 0x40, RZ ;  /* 0x00000040c5bb7810 */ /* 0x000fe20007ffe0ff */
[----:B------:R-:W1:Y:S01]  /*0970*/  LDC.64 R146, c[0x0][0x3b0] ;  /* 0x0000ec00ff927b82 */ /* 0x000e620000000a00 */
[----:B------:R-:W3:Y:S01]  /*0980*/  LDG.E.128 R96, desc[UR6][R122.64+0x10] ;  /* 0x000010067a607981 */ /* 0x000ee2000c1e1d00 */
[----:B0-----:R-:W-:-:S03]  /*0990*/  @P0 IMAD.WIDE R108, R184, 0x2, R108 ;  /* 0x00000002b86c0825 */ /* 0x001fc600078e026c */
[----:B------:R1:W3:Y:S04]  /*09a0*/  LDG.E R189, desc[UR6][R154.64] ;  /* 0x000000069abd7981 */ /* 0x0002e8000c1e1900 */
[----:B------:R-:W3:Y:S04]  /*09b0*/  @P0 LDG.E.U16 R190, desc[UR6][R108.64] ;  /* 0x000000066cbe0981 */ /* 0x000ee8000c1e1500 */
[----:B------:R-:W3:Y:S04]  /*09c0*/  LDG.E.128 R100, desc[UR6][R192.64] ;  /* 0x00000006c0647981 */ /* 0x000ee8000c1e1d00 */
[----:B------:R-:W3:Y:S01]  /*09d0*/  LDG.E.128 R108, desc[UR6][R192.64+0x10] ;  /* 0x00001006c06c7981 */ /* 0x000ee2000c1e1d00 */
[----:B------:R-:W-:-:S05]  /*09e0*/  IMAD.WIDE.U32 R164, R187, 0x20, R164 ;  /* 0x00000020bba47825 */ /* 0x000fca00078e00a4 */
[----:B------:R-:W3:Y:S04]  /*09f0*/  LDG.E.128 R112, desc[UR6][R164.64] ;  /* 0x00000006a4707981 */ /* 0x000ee8000c1e1d00 */
[----:B------:R0:W3:Y:S01]  /*0a00*/  LDG.E.128 R116, desc[UR6][R164.64+0x10] ;  /* 0x00001006a4747981 */ /* 0x0000e2000c1e1d00 */
[----:B------:R-:W-:-:S06]  /*0a10*/  IMAD.WIDE.U32 R120, R187, 0x10, R120 ;  /* 0x00000010bb787825 */ /* 0x000fcc00078e0078 */
        /* <DEDUP_REMOVED lines=26> */
[----:B----4-:R-:W-:Y:S01]  /*0bc0*/  FSEL R207, R196, RZ, !P2 ;  /* 0x000000ffc4cf7208 */ /* 0x010fe20005000000 */
[--C-:B0-----:R-:W-:Y:S02]  /*0bd0*/  HADD2.F32 R193, -RZ, R92.reuse.H0_H0 ;  /* 0x2000005cffc17230 */ /* 0x101fe40000004100 */
[----:B------:R-:W-:Y:S02]  /*0be0*/  HADD2.F32 R196, -RZ, R92.H1_H1 ;  /* 0x3000005cffc47230 */ /* 0x000fe40000004100 */
[--C-:B-1----:R-:W-:Y:S02]  /*0bf0*/  HADD2.F32 R195, -RZ, R93.reuse.H0_H0 ;  /* 0x2000005dffc37230 */ /* 0x102fe40000004100 */
[----:B------:R-:W-:Y:S02]  /*0c00*/  HADD2.F32 R198, -RZ, R93.H1_H1 ;  /* 0x3000005dffc67230 */ /* 0x000fe40000004100 */
[----:B--2---:R-:W-:Y:S01]  /*0c10*/  FADD.FTZ R194, -R207, R88 ;  /* 0x00000058cfc27221 */ /* 0x004fe20000010100 */
[----:B------:R-:W-:-:S02]  /*0c20*/  HADD2.F32 R201, -RZ, R105.H0_H0 ;  /* 0x20000069ffc97230 */ /* 0x000fc40000004100 */
[C---:B---3--:R-:W-:Y:S01]  /*0c30*/  FADD.FTZ R96, -R207.reuse, R96 ;  /* 0x00000060cf607221 */ /* 0x048fe20000010100 */
[C---:B------:R-:W-:Y:S01]  /*0c40*/  FADD.FTZ R208, -R207.reuse, R99 ;  /* 0x00000063cfd07221 */ /* 0x040fe20000010100 */
[----:B------:R-:W-:Y:S02]  /*0c50*/  HADD2.F32 R230, -RZ, R105.H1_H1 ;  /* 0x30000069ffe67230 */ /* 0x000fe40000004100 */
[----:B------:R-:W-:Y:S01]  /*0c60*/  FMUL.FTZ R105, R158, R193 ;  /* 0x000000c19e697220 */ /* 0x000fe20000410000 */
[----:B------:R-:W-:Y:S02]  /*0c70*/  HADD2.F32 R93, -RZ, R94.H0_H0 ;  /* 0x2000005eff5d7230 */ /* 0x000fe40000004100 */
[----:B------:R-:W-:Y:S01]  /*0c80*/  FADD.FTZ R216, -R207, R89 ;  /* 0x00000059cfd87221 */ /* 0x000fe20000010100 */
[--C-:B------:R-:W-:Y:S02]  /*0c90*/  HADD2.F32 R203, -RZ, R106.reuse.H0_H0 ;  /* 0x2000006affcb7230 */ /* 0x100fe40000004100 */
[----:B------:R-:W-:Y:S01]  /*0ca0*/  FMUL.FTZ R92, R189, R194 ;  /* 0x000000c2bd5c7220 */ /* 0x000fe20000410000 */
[----:B------:R-:W-:-:S02]  /*0cb0*/  HADD2.F32 R204, -RZ, R106.H1_H1 ;  /* 0x3000006affcc7230 */ /* 0x000fc40000004100 */
[C---:B------:R-:W-:Y:S01]  /*0cc0*/  FMUL.FTZ R106, R189.reuse, R96 ;  /* 0x00000060bd6a7220 */ /* 0x040fe20000410000 */
[----:B------:R-:W-:Y:S02]  /*0cd0*/  HADD2.F32 R210, -RZ, R95.H1_H1 ;  /* 0x3000005fffd27230 */ /* 0x000fe40000004100 */
[----:B------:R-:W-:Y:S01]  /*0ce0*/  FMUL.FTZ R96, R189, R208 ;  /* 0x000000d0bd607220 */ /* 0x000fe20000410000 */
[----:B------:R-:W-:Y:S02]  /*0cf0*/  HADD2.F32 R200, -RZ, R94.H1_H1 ;  /* 0x3000005effc87230 */ /* 0x000fe40000004100 */
[C---:B------:R-:W-:Y:S01]  /*0d00*/  FADD.FTZ R222, -R207.reuse, R101 ;  /* 0x00000065cfde7221 */ /* 0x040fe20000010100 */
[--C-:B------:R-:W-:Y:S02]  /*0d10*/  HADD2.F32 R209, -RZ, R104.reuse.H0_H0 ;  /* 0x20000068ffd17230 */ /* 0x100fe40000004100 */
[----:B------:R-:W-:Y:S01]  /*0d20*/  FADD.FTZ R94, -R207, R97 ;  /* 0x00000061cf5e7221 */ /* 0x000fe20000010100 */
[----:B------:R-:W-:-:S02]  /*0d30*/  HADD2.F32 R224, -RZ, R104.H1_H1 ;  /* 0x30000068ffe07230 */ /* 0x000fc40000004100 */
[----:B------:R-:W-:Y:S01]  /*0d40*/  FMUL.FTZ R104, R159, R196 ;  /* 0x000000c49f687220 */ /* 0x000fe20000410000 */
[C---:B------:R-:W-:Y:S01]  /*0d50*/  FADD.FTZ R234, -R207.reuse, R109 ;  /* 0x0000006dcfea7221 */ /* 0x040fe20000010100 */
[C---:B------:R-:W-:Y:S01]  /*0d60*/  FADD.FTZ R206, -R207.reuse, R111 ;  /* 0x0000006fcfce7221 */ /* 0x040fe20000010100 */
[----:B------:R-:W-:Y:S01]  /*0d70*/  FADD.FTZ R109, RZ, R105 ;  /* 0x00000069ff6d7221 */ /* 0x000fe20000010000 */
[----:B------:R-:W-:Y:S01]  /*0d80*/  FADD.FTZ R214, -R207, R90 ;  /* 0x0000005acfd67221 */ /* 0x000fe20000010100 */
[----:B------:R-:W-:Y:S01]  /*0d90*/  FMUL.FTZ R216, R189, R216 ;  /* 0x000000d8bdd87220 */ /* 0x000fe20000410000 */
[----:B------:R-:W-:Y:S01]  /*0da0*/  FADD.FTZ R30, R93, R30 ;  /* 0x0000001e5d1e7221 */ /* 0x000fe20000010000 */
[-C--:B------:R-:W-:Y:S01]  /*0db0*/  FFMA.FTZ R134, R106, R93.reuse, R134 ;  /* 0x0000005d6a867223 */ /* 0x080fe20000010086 */
[----:B------:R-:W-:Y:S01]  /*0dc0*/  FMUL.FTZ R97, R162, R93 ;  /* 0x0000005da2617220 */ /* 0x000fe20000410000 */
[----:B------:R-:W-:Y:S01]  /*0dd0*/  FFMA.FTZ R111, R92, R105, RZ ;  /* 0x000000695c6f7223 */ /* 0x000fe200000100ff */
[----:B------:R-:W-:Y:S01]  /*0de0*/  FADD.FTZ R27, R210, R27 ;  /* 0x0000001bd21b7221 */ /* 0x000fe20000010000 */
[-C--:B------:R-:W-:Y:S01]  /*0df0*/  FFMA.FTZ R131, R96, R210.reuse, R131 ;  /* 0x000000d260837223 */ /* 0x080fe20000010083 */
[----:B------:R-:W-:Y:S01]  /*0e00*/  FMUL.FTZ R93, R167, R210 ;  /* 0x000000d2a75d7220 */ /* 0x000fe20000410000 */
[----:B------:R-:W-:Y:S01]  /*0e10*/  FADD.FTZ R228, -R207, R103 ;  /* 0x00000067cfe47221 */ /* 0x000fe20000010100 */
[----:B------:R-:W-:Y:S01]  /*0e20*/  FMUL.FTZ R210, R189, R222 ;  /* 0x000000debdd27220 */ /* 0x000fe20000410000 */
[----:B------:R-:W-:Y:S01]  /*0e30*/  FMUL.FTZ R103, R160, R195 ;  /* 0x000000c3a0677220 */ /* 0x000fe20000410000 */
[----:B------:R-:W-:Y:S01]  /*0e40*/  FADD.FTZ R222, R109, R104 ;  /* 0x000000686dde7221 */ /* 0x000fe20000010000 */
[----:B------:R-:W-:Y:S01]  /*0e50*/  FADD.FTZ R192, -R207, R91 ;  /* 0x0000005bcfc07221 */ /* 0x000fe20000010100 */
[----:B------:R-:W-:Y:S01]  /*0e60*/  FMUL.FTZ R214, R189, R214 ;  /* 0x000000d6bdd67220 */ /* 0x000fe20000410000 */
[----:B------:R-:W-:Y:S01]  /*0e70*/  FFMA.FTZ R111, R216, R104, R111 ;  /* 0x00000068d86f7223 */ /* 0x000fe2000001006f */
[----:B------:R-:W-:Y:S01]  /*0e80*/  FMUL.FTZ R101, R161, R198 ;  /* 0x000000c6a1657220 */ /* 0x000fe20000410000 */
[----:B------:R-:W-:Y:S01]  /*0e90*/  FADD.FTZ R222, R222, R103 ;  /* 0x00000067dede7221 */ /* 0x000fe20000010000 */
[----:B------:R-:W-:Y:S01]  /*0ea0*/  FMUL.FTZ R192, R189, R192 ;  /* 0x000000c0bdc07220 */ /* 0x000fe20000410000 */
[----:B------:R-:W-:Y:S01]  /*0eb0*/  FFMA.FTZ R111, R214, R103, R111 ;  /* 0x00000067d66f7223 */ /* 0x000fe2000001006f */
[C---:B------:R-:W-:Y:S01]  /*0ec0*/  FADD.FTZ R212, -R207.reuse, R100 ;  /* 0x00000064cfd47221 */ /* 0x040fe20000010100 */
[----:B------:R-:W-:Y:S01]  /*0ed0*/  FADD.FTZ R226, -R207, R102 ;  /* 0x00000066cfe27221 */ /* 0x000fe20000010100 */
[----:B------:R-:W-:Y:S01]  /*0ee0*/  FMUL.FTZ R102, R189, R94 ;  /* 0x0000005ebd667220 */ /* 0x000fe20000410000 */
[----:B------:R-:W-:Y:S01]  /*0ef0*/  FADD.FTZ R222, R222, R101 ;  /* 0x00000065dede7221 */ /* 0x000fe20000010000 */
[C---:B------:R-:W-:Y:S01]  /*0f00*/  FADD.FTZ R202, -R207.reuse, R98 ;  /* 0x00000062cfca7221 */ /* 0x040fe20000010100 */
[----:B------:R-:W-:Y:S01]  /*0f10*/  FADD.FTZ R232, -R207, R108 ;  /* 0x0000006ccfe87221 */ /* 0x000fe20000010100 */
[----:B------:R-:W-:Y:S01]  /*0f20*/  FFMA.FTZ R111, R192, R101, R111 ;  /* 0x00000065c06f7223 */ /* 0x000fe2000001006f */
[----:B------:R-:W-:-:S02]  /*0f30*/  HADD2.F32 R199, -RZ, R95.H0_H0 ;  /* 0x2000005fffc77230 */ /* 0x000fc40000004100 */
[----:B------:R-:W-:Y:S01]  /*0f40*/  FMUL.FTZ R194, R189, R212 ;  /* 0x000000d4bdc27220 */ /* 0x000fe20000410000 */
[----:B------:R-:W-:Y:S01]  /*0f50*/  FADD.FTZ R29, R200, R29 ;  /* 0x0000001dc81d7221 */ /* 0x000fe20000010000 */
[-C--:B------:R-:W-:Y:S01]  /*0f60*/  FFMA.FTZ R133, R102, R200.reuse, R133 ;  /* 0x000000c866857223 */ /* 0x080fe20000010085 */
[----:B------:R-:W-:Y:S01]  /*0f70*/  FMUL.FTZ R95, R163, R200 ;  /* 0x000000c8a35f7220 */ /* 0x000fe20000410000 */
[C---:B------:R-:W-:Y:S01]  /*0f80*/  FMUL.FTZ R212, R189.reuse, R226 ;  /* 0x000000e2bdd47220 */ /* 0x040fe20000410000 */
[----:B------:R-:W-:Y:S01]  /*0f90*/  FADD.FTZ R222, R222, R97 ;  /* 0x00000061dede7221 */ /* 0x000fe20000010000 */
[C---:B------:R-:W-:Y:S01]  /*0fa0*/  FMUL.FTZ R100, R189.reuse, R202 ;  /* 0x000000cabd647220 */ /* 0x040fe20000410000 */
[C---:B------:R-:W-:Y:S01]  /*0fb0*/  FMUL.FTZ R200, R189.reuse, R232 ;  /* 0x000000e8bdc87220 */ /* 0x040fe20000410000 */
[----:B------:R-:W-:Y:S01]  /*0fc0*/  FFMA.FTZ R111, R106, R97, R111 ;  /* 0x000000616a6f7223 */ /* 0x000fe2000001006f */
[----:B------:R-:W-:Y:S01]  /*0fd0*/  FMUL.FTZ R202, R189, R234 ;  /* 0x000000eabdca7220 */ /* 0x000fe20000410000 */
[----:B------:R-:W-:Y:S01]  /*0fe0*/  FADD.FTZ R220, -R207, R110 ;  /* 0x0000006ecfdc7221 */ /* 0x000fe20000010100 */
        /* <DEDUP_REMOVED lines=20> */
[C---:B------:R-:W-:Y:S01]  /*1130*/  FADD.FTZ R218, -R207.reuse, R113 ;  /* 0x00000071cfda7221 */ /* 0x040fe20000010100 */
[----:B------:R-:W-:Y:S01]  /*1140*/  FADD.FTZ R33, R196, R33 ;  /* 0x00000021c4217221 */ /* 0x000fe20000010000 */
[----:B------:R-:W-:Y:S01]  /*1150*/  FFMA.FTZ R137, R216, R196, R137 ;  /* 0x000000c4d8897223 */ /* 0x000fe20000010089 */
[----:B------:R-:W-:Y:S01]  /*1160*/  FADD.FTZ R110, -R207, R115 ;  /* 0x00000073cf6e7221 */ /* 0x000fe20000010100 */
[----:B------:R-:W-:Y:S01]  /*1170*/  FMUL.FTZ R196, R169, R224 ;  /* 0x000000e0a9c47220 */ /* 0x000fe20000410000 */
[----:B------:R-:W-:Y:S01]  /*1180*/  FADD.FTZ R113, R220, R209 ;  /* 0x000000d1dc717221 */ /* 0x000fe20000010000 */
[----:B------:R-:W-:Y:S01]  /*1190*/  FFMA.FTZ R115, R194, R209, R111 ;  /* 0x000000d1c2737223 */ /* 0x000fe2000001006f */
[C---:B------:R-:W-:Y:S01]  /*11a0*/  FADD.FTZ R108, -R207.reuse, R112 ;  /* 0x00000070cf6c7221 */ /* 0x040fe20000010100 */
[C---:B------:R-:W-:Y:S01]  /*11b0*/  FADD.FTZ R114, -R207.reuse, R114 ;  /* 0x00000072cf727221 */ /* 0x040fe20000010100 */
[----:B------:R-:W-:Y:S01]  /*11c0*/  FADD.FTZ R112, -R207, R117 ;  /* 0x00000075cf707221 */ /* 0x000fe20000010100 */
[----:B------:R-:W-:Y:S01]  /*11d0*/  FADD.FTZ R117, R113, R196 ;  /* 0x000000c471757221 */ /* 0x000fe20000010000 */
[----:B------:R-:W-:Y:S01]  /*11e0*/  FFMA.FTZ R115, R210, R196, R115 ;  /* 0x000000c4d2737223 */ /* 0x000fe20000010073 */
[----:B------:R-:W-:Y:S01]  /*11f0*/  FADD.FTZ R116, -R207, R116 ;  /* 0x00000074cf747221 */ /* 0x000fe20000010100 */
[----:B------:R-:W-:Y:S01]  /*1200*/  FADD.FTZ R28, R199, R28 ;  /* 0x0000001cc71c7221 */ /* 0x000fe20000010000 */
[----:B------:R-:W-:Y:S01]  /*1210*/  FFMA.FTZ R132, R100, R199, R132 ;  /* 0x000000c764847223 */ /* 0x000fe20000010084 */
[----:B------:R-:W-:Y:S01]  /*1220*/  FMUL.FTZ R111, R189, R114 ;  /* 0x00000072bd6f7220 */ /* 0x000fe20000410000 */
[----:B------:R-:W-:Y:S01]  /*1230*/  FADD.FTZ R31, R198, R31 ;  /* 0x0000001fc61f7221 */ /* 0x000fe20000010000 */
[----:B------:R-:W-:Y:S01]  /*1240*/  FFMA.FTZ R135, R192, R198, R135 ;  /* 0x000000c6c0877223 */ /* 0x000fe20000010087 */
[----:B------:R-:W-:Y:S01]  /*1250*/  FMUL.FTZ R199, R171, R230 ;  /* 0x000000e6abc77220 */ /* 0x000fe20000410000 */
[----:B------:R-:W-:Y:S01]  /*1260*/  FADD.FTZ R114, R117, R208 ;  /* 0x000000d075727221 */ /* 0x000fe20000010000 */
[C---:B------:R-:W-:Y:S01]  /*1270*/  FMUL.FTZ R198, R189.reuse, R228 ;  /* 0x000000e4bdc67220 */ /* 0x040fe20000410000 */
[----:B------:R-:W-:Y:S01]  /*1280*/  FFMA.FTZ R117, R212, R208, R115 ;  /* 0x000000d0d4757223 */ /* 0x000fe20000010073 */
[----:B------:R-:W-:Y:S01]  /*1290*/  FMUL.FTZ R113, R189, R116 ;  /* 0x00000074bd717220 */ /* 0x000fe20000410000 */
[----:B------:R-:W-:Y:S01]  /*12a0*/  FADD.FTZ R116, R114, R199 ;  /* 0x000000c772747221 */ /* 0x000fe20000010000 */
[----:B------:R-:W-:-:S02]  /*12b0*/  @P0 HADD2.F32 R188, -RZ, R190.H0_H0 ;  /* 0x200000beffbc0230 */ /* 0x000fc40000004100 */
[----:B------:R-:W-:Y:S01]  /*12c0*/  FFMA.FTZ R117, R198, R199, R117 ;  /* 0x000000c7c6757223 */ /* 0x000fe20000010075 */
[--C-:B------:R-:W-:Y:S02]  /*12d0*/  HADD2.F32 R205, -RZ, R107.reuse.H0_H0 ;  /* 0x2000006bffcd7230 */ /* 0x100fe40000004100 */
[----:B------:R-:W-:Y:S02]  /*12e0*/  HADD2.F32 R190, -RZ, R107.H1_H1 ;  /* 0x3000006bffbe7230 */ /* 0x000fe40000004100 */
[----:B------:R-:W-:Y:S01]  /*12f0*/  FMUL.FTZ R109, R189, R108 ;  /* 0x0000006cbd6d7220 */ /* 0x000fe20000410000 */
[----:B------:R-:W-:Y:S02]  /*1300*/  HADD2.F32 R107, -RZ, R120.H0_H0 ;  /* 0x20000078ff6b7230 */ /* 0x000fe40000004100 */
[----:B------:R-:W-:Y:S01]  /*1310*/  FADD.FTZ R116, R116, R201 ;  /* 0x000000c974747221 */ /* 0x000fe20000010000 */
[----:B------:R-:W-:Y:S01]  /*1320*/  FFMA.FTZ R117, R200, R201, R117 ;  /* 0x000000c9c8757223 */ /* 0x000fe20000010075 */
[----:B------:R-:W-:Y:S01]  /*1330*/  FADD.FTZ R118, -R207, R118 ;  /* 0x00000076cf767221 */ /* 0x000fe20000010100 */
        /* <DEDUP_REMOVED lines=8> */
[----:B------:R-:W-:-:S02]  /*13c0*/  HADD2.F32 R99, -RZ, R121.H0_H0 ;  /* 0x20000079ff637230 */ /* 0x000fc40000004100 */
[----:B------:R-:W-:Y:S01]  /*13d0*/  FADD.FTZ R88, -R207, R119 ;  /* 0x00000077cf587221 */ /* 0x000fe20000010100 */
[----:B------:R-:W-:Y:S02]  /*13e0*/  HADD2.F32 R120, -RZ, R120.H1_H1 ;  /* 0x30000078ff787230 */ /* 0x000fe40000004100 */
[----:B------:R-:W-:Y:S01]  /*13f0*/  FMUL.FTZ R115, R189, R118 ;  /* 0x00000076bd737220 */ /* 0x000fe20000410000 */
[----:B------:R-:W-:Y:S01]  /*1400*/  FMUL.FTZ R207, R175, R190 ;  /* 0x000000beafcf7220 */ /* 0x000fe20000410000 */
[C---:B------:R-:W-:Y:S01]  /*1410*/  FMUL.FTZ R108, R189.reuse, R218 ;  /* 0x000000dabd6c7220 */ /* 0x040fe20000410000 */
[----:B------:R-:W-:Y:S01]  /*1420*/  FADD.FTZ R118, R116, R205 ;  /* 0x000000cd74767221 */ /* 0x000fe20000010000 */
        /* <DEDUP_REMOVED lines=77> */
[----:B------:R0:W1:Y:S04]  /*1900*/  SHFL.BFLY PT, R218, R193, 0x10, 0x1f ;  /* 0x0e001f00c1da7f89 */ /* 0x00006800000e0000 */
[----:B------:R0:W2:Y:S02]  /*1910*/  SHFL.BFLY PT, R89, R88, 0x10, 0x1f ;  /* 0x0e001f0058597f89 */ /* 0x0000a400000e0000 */
.L_x_9015:
[----:B-1----:R-:W-:Y:S01]  /*1920*/  FADD.FTZ R218, R193, R218 ;  /* 0x000000dac1da7221 */ /* 0x002fe20000010000 */
[----:B--2---:R-:W-:-:S03]  /*1930*/  FADD.FTZ R89, R88, R89 ;  /* 0x0000005958597221 */ /* 0x004fc60000010000 */
[----:B0-----:R-:W-:Y:S01]  /*1940*/  FMUL.FTZ R193, R218, UR15 ;  /* 0x0000000fdac17c20 */ /* 0x001fe20008410000 */
        /* <DEDUP_REMOVED lines=20> */
[----:B------:R-:W-:Y:S01]  /*1a90*/  FFMA.FTZ R192, R192, R190, R193 ;  /* 0x000000bec0c07223 */ /* 0x000fe200000100c1 */
[----:B------:R-:W-:Y:S01]  /*1aa0*/  FMUL.FTZ R92, R105, R188 ;  /* 0x000000bc695c7220 */ /* 0x000fe20000410000 */
[----:B------:R-:W-:-:S02]  /*1ab0*/  HFMA2 R105, -RZ, RZ, 0, 0 ;  /* 0x00000000ff697431 */ /* 0x000fc400000001ff */
[--C-:B------:R-:W-:Y:S02]  /*1ac0*/  @P2 HADD2.F32 R107, -RZ, R88.reuse.H0_H0 ;  /* 0x20000058ff6b2230 */ /* 0x100fe40000004100 */
[----:B------:R-:W-:Y:S01]  /*1ad0*/  FMUL.FTZ R215, R189, R216 ;  /* 0x000000d8bdd77220 */ /* 0x000fe20000410000 */
[----:B------:R-:W-:Y:S01]  /*1ae0*/  FMUL.FTZ R217, R92, UR4 ;  /* 0x000000045cd97c20 */ /* 0x000fe20008410000 */
[----:B------:R-:W-:Y:S02]  /*1af0*/  @P3 HADD2.F32 R213, -RZ, R88.H1_H1 ;  /* 0x30000058ffd53230 */ /* 0x000fe40000004100 */
[-C--:B------:R-:W-:Y:S01]  /*1b00*/  FMUL.FTZ R195, R195, R188.reuse ;  /* 0x000000bcc3c37220 */ /* 0x080fe20000410000 */
[----:B------:R-:W-:Y:S02]  /*1b10*/  @P2 HADD2.F32 R88, -RZ, R44.H0_H0 ;  /* 0x2000002cff582230 */ /* 0x000fe40000004100 */
[----:B------:R-:W-:Y:S01]  /*1b20*/  FMUL.FTZ R215, R215, R188 ;  /* 0x000000bcd7d77220 */ /* 0x000fe20000410000 */
[----:B------:R-:W-:Y:S01]  /*1b30*/  LOP3.LUT P6, RZ, R164, 0xff000000, RZ, 0xc0, !PT ;  /* 0xff000000a4ff7812 */ /* 0x000fe200078cc0ff */
[----:B------:R-:W-:Y:S01]  /*1b40*/  @P2 FMUL.FTZ R105, R217, R107 ;  /* 0x0000006bd9692220 */ /* 0x000fe20000410000 */
[----:B------:R-:W-:Y:S01]  /*1b50*/  FFMA.FTZ R106, R106, R190, R193 ;  /* 0x000000be6a6a7223 */ /* 0x000fe200000100c1 */
[----:B------:R-:W-:Y:S01]  /*1b60*/  MOV R103, RZ ;  /* 0x000000ff00677202 */ /* 0x000fe20000000f00 */
[----:B------:R-:W-:-:S02]  /*1b70*/  HFMA2 R107, -RZ, RZ, 0, 0 ;  /* 0x00000000ff6b7431 */ /* 0x000fc400000001ff */
[----:B------:R-:W-:Y:S01]  /*1b80*/  FMUL.FTZ R218, R195, UR4 ;  /* 0x00000004c3da7c20 */ /* 0x000fe20008410000 */
[----:B------:R-:W-:Y:S01]  /*1b90*/  FADD.FTZ R192, R101, -R192 ;  /* 0x800000c065c07221 */ /* 0x000fe20000010000 */
[----:B------:R-:W-:Y:S02]  /*1ba0*/  @P4 HADD2.F32 R216, -RZ, R89.H0_H0 ;  /* 0x20000059ffd84230 */ /* 0x000fe40000004100 */
[----:B------:R-:W-:Y:S01]  /*1bb0*/  @P2 FMUL.FTZ R103, R217, R88 ;  /* 0x00000058d9672220 */ /* 0x000fe20000410000 */
[----:B------:R-:W-:Y:S02]  /*1bc0*/  @P4 HADD2.F32 R195, -RZ, R45.H0_H0 ;  /* 0x2000002dffc34230 */ /* 0x000fe40000004100 */
[----:B------:R-:W-:Y:S01]  /*1bd0*/  FMUL.FTZ R215, R215, UR4 ;  /* 0x00000004d7d77c20 */ /* 0x000fe20008410000 */
[----:B------:R-:W-:Y:S01]  /*1be0*/  ISETP.GE.U32.AND P2, PT, R164, RZ, PT ;  /* 0x000000ffa400720c */ /* 0x000fe20003f46070 */
[----:B------:R-:W-:Y:S01]  /*1bf0*/  FADD.FTZ R164, R97, -R106 ;  /* 0x8000006a61a47221 */ /* 0x000fe20000010000 */
[----:B------:R-:W-:Y:S01]  /*1c00*/  FMUL.FTZ R97, R189, R192 ;  /* 0x000000c0bd617220 */ /* 0x000fe20000410000 */
[----:B------:R-:W-:Y:S01]  /*1c10*/  MOV R211, RZ ;  /* 0x000000ff00d37202 */ /* 0x000fe20000000f00 */
[C---:B------:R-:W-:Y:S01]  /*1c20*/  @P4 FMUL.FTZ R107, R215.reuse, R216 ;  /* 0x000000d8d76b4220 */ /* 0x040fe20000410000 */
[----:B------:R-:W-:Y:S01]  /*1c30*/  @P4 FMUL.FTZ R211, R215, R195 ;  /* 0x000000c3d7d34220 */ /* 0x000fe20000410000 */
[----:B------:R-:W-:Y:S01]  /*1c40*/  LOP3.LUT P5, RZ, R165, 0xff, RZ, 0xc0, !PT ;  /* 0x000000ffa5ff7812 */ /* 0x000fe200078ac0ff */
[----:B------:R-:W-:Y:S01]  /*1c50*/  FMUL.FTZ R97, R97, R188 ;  /* 0x000000bc61617220 */ /* 0x000fe20000410000 */
[----:B------:R-:W-:Y:S01]  /*1c60*/  LOP3.LUT P4, RZ, R165, 0xff00, RZ, 0xc0, !PT ;  /* 0x0000ff00a5ff7812 */ /* 0x000fe2000788c0ff */
[----:B------:R-:W-:-:S02]  /*1c70*/  HFMA2 R106, -RZ, RZ, 0, 0 ;  /* 0x00000000ff6a7431 */ /* 0x000fc400000001ff */
[----:B------:R-:W-:Y:S02]  /*1c80*/  @P6 HADD2.F32 R89, -RZ, R89.H1_H1 ;  /* 0x30000059ff596230 */ /* 0x000fe40000004100 */
[----:B------:R-:W-:Y:S02]  /*1c90*/  HFMA2 R104, -RZ, RZ, 0, 0 ;  /* 0x00000000ff687431 */ /* 0x000fe400000001ff */
[----:B------:R-:W-:Y:S01]  /*1ca0*/  FMUL.FTZ R192, R97, UR4 ;  /* 0x0000000461c07c20 */ /* 0x000fe20008410000 */
[----:B------:R-:W-:Y:S02]  /*1cb0*/  @P3 HADD2.F32 R214, -RZ, R44.H1_H1 ;  /* 0x3000002cffd63230 */ /* 0x000fe40000004100 */
[-CC-:B------:R-:W-:Y:S01]  /*1cc0*/  FFMA.FTZ R102, R102, R190.reuse, R193.reuse ;  /* 0x000000be66667223 */ /* 0x180fe200000100c1 */
[--C-:B------:R-:W-:Y:S01]  /*1cd0*/  FFMA.FTZ R96, R96, R190, R193.reuse ;  /* 0x000000be60607223 */ /* 0x100fe200000100c1 */
[----:B------:R-:W-:Y:S01]  /*1ce0*/  @P6 FMUL.FTZ R106, R192, R89 ;  /* 0x00000059c06a6220 */ /* 0x000fe20000410000 */
[----:B------:R-:W-:Y:S01]  /*1cf0*/  MOV R92, RZ ;  /* 0x000000ff005c7202 */ /* 0x000fe20000000f00 */
[----:B------:R-:W-:Y:S01]  /*1d00*/  FADD.FTZ R102, R95, -R102 ;  /* 0x800000665f667221 */ /* 0x000fe20000010000 */
[----:B------:R-:W-:Y:S01]  /*1d10*/  FMUL.FTZ R89, R189, R164 ;  /* 0x000000a4bd597220 */ /* 0x000fe20000410000 */
[C---:B------:R-:W-:Y:S01]  /*1d20*/  @P3 FMUL.FTZ R104, R218.reuse, R213 ;  /* 0x000000d5da683220 */ /* 0x040fe20000410000 */
[----:B------:R-:W-:Y:S01]  /*1d30*/  @P3 FMUL.FTZ R92, R218, R214 ;  /* 0x000000d6da5c3220 */ /* 0x000fe20000410000 */
[----:B------:R-:W-:Y:S01]  /*1d40*/  LOP3.LUT P3, RZ, R165, 0xff0000, RZ, 0xc0, !PT ;  /* 0x00ff0000a5ff7812 */ /* 0x000fe2000786c0ff */
[----:B------:R-:W-:Y:S01]  /*1d50*/  FADD.FTZ R214, R93, -R96 ;  /* 0x800000605dd67221 */ /* 0x000fe20000010000 */
[----:B------:R-:W-:Y:S01]  /*1d60*/  ISETP.GE.U32.AND.EX P2, PT, R165, 0x1000000, PT, P2 ;  /* 0x01000000a500780c */ /* 0x000fe20003f46120 */
[----:B------:R-:W-:Y:S01]  /*1d70*/  FFMA.FTZ R101, R100, R190, R193 ;  /* 0x000000be64657223 */ /* 0x000fe200000100c1 */
[----:B------:R-:W-:-:S02]  /*1d80*/  @P5 HADD2.F32 R93, -RZ, R90.H0_H0 ;  /* 0x2000005aff5d5230 */ /* 0x000fc40000004100 */
[----:B------:R-:W-:Y:S01]  /*1d90*/  FMUL.FTZ R95, R189, R102 ;  /* 0x00000066bd5f7220 */ /* 0x000fe20000410000 */
[----:B------:R-:W-:Y:S02]  /*1da0*/  @P4 HADD2.F32 R96, -RZ, R90.H1_H1 ;  /* 0x3000005aff604230 */ /* 0x000fe40000004100 */
[-C--:B------:R-:W-:Y:S01]  /*1db0*/  FMUL.FTZ R90, R89, R188.reuse ;  /* 0x000000bc595a7220 */ /* 0x080fe20000410000 */
[----:B------:R-:W-:Y:S02]  /*1dc0*/  @P6 HADD2.F32 R89, -RZ, R45.H1_H1 ;  /* 0x3000002dff596230 */ /* 0x000fe40000004100 */
[----:B------:R-:W-:Y:S01]  /*1dd0*/  FADD.FTZ R100, R94, -R101 ;  /* 0x800000655e647221 */ /* 0x000fe20000010000 */
[----:B------:R-:W-:Y:S01]  /*1de0*/  FMUL.FTZ R95, R95, R188 ;  /* 0x000000bc5f5f7220 */ /* 0x000fe20000410000 */
[----:B------:R-:W-:Y:S01]  /*1df0*/  MOV R88, RZ ;  /* 0x000000ff00587202 */ /* 0x000fe20000000f00 */
[----:B------:R-:W-:Y:S01]  /*1e00*/  FMUL.FTZ R90, R90, UR4 ;  /* 0x000000045a5a7c20 */ /* 0x000fe20008410000 */
[----:B------:R-:W-:Y:S01]  /*1e10*/  @P6 FMUL.FTZ R88, R192, R89 ;  /* 0x00000059c0586220 */ /* 0x000fe20000410000 */
[----:B------:R-:W-:Y:S01]  /*1e20*/  FMUL.FTZ R89, R189, R100 ;  /* 0x00000064bd597220 */ /* 0x000fe20000410000 */
[----:B------:R-:W-:Y:S01]  /*1e30*/  CS2R R164, SRZ ;  /* 0x0000000000a47805 */ /* 0x000fe2000001ff00 */
[----:B------:R-:W-:Y:S01]  /*1e40*/  FMUL.FTZ R102, R95, UR4 ;  /* 0x000000045f667c20 */ /* 0x000fe20008410000 */
[----:B------:R-:W-:Y:S01]  /*1e50*/  FMUL.FTZ R95, R189, R214 ;  /* 0x000000d6bd5f7220 */ /* 0x000fe20000410000 */
[----:B------:R-:W-:Y:S01]  /*1e60*/  @P5 FMUL.FTZ R165, R90, R93 ;  /* 0x0000005d5aa55220 */ /* 0x000fe20000410000 */
[----:B------:R-:W-:-:S02]  /*1e70*/  @P3 HADD2.F32 R97, -RZ, R91.H0_H0 ;  /* 0x2000005bff613230 */ /* 0x000fc40000004100 */
[----:B------:R-:W-:Y:S01]  /*1e80*/  FMUL.FTZ R93, R89, R188 ;  /* 0x000000bc595d7220 */ /* 0x000fe20000410000 */
[----:B------:R-:W-:Y:S02]  /*1e90*/  @P2 HADD2.F32 R101, -RZ, R91.H1_H1 ;  /* 0x3000005bff652230 */ /* 0x000fe40000004100 */
[----:B------:R-:W-:Y:S02]  /*1ea0*/  HFMA2 R91, -RZ, RZ, 0, 0 ;  /* 0x00000000ff5b7431 */ /* 0x000fe400000001ff */
[----:B------:R-:W-:Y:S01]  /*1eb0*/  @P4 FMUL.FTZ R164, R102, R96 ;  /* 0x0000006066a44220 */ /* 0x000fe20000410000 */
[--C-:B------:R-:W-:Y:S02]  /*1ec0*/  @P5 HADD2.F32 R94, -RZ, R46.reuse.H0_H0 ;  /* 0x2000002eff5e5230 */ /* 0x100fe40000004100 */
[----:B------:R-:W-:Y:S01]  /*1ed0*/  FMUL.FTZ R96, R95, R188 ;  /* 0x000000bc5f607220 */ /* 0x000fe20000410000 */
[----:B------:R-:W-:Y:S02]  /*1ee0*/  @P4 HADD2.F32 R89, -RZ, R46.H1_H1 ;  /* 0x3000002eff594230 */ /* 0x000fe40000004100 */
[----:B------:R-:W-:Y:S01]  /*1ef0*/  FMUL.FTZ R100, R93, UR4 ;  /* 0x000000045d647c20 */ /* 0x000fe20008410000 */
[----:B------:R-:W-:-:S02]  /*1f00*/  @P3 HADD2.F32 R95, -RZ, R47.H0_H0 ;  /* 0x2000002fff5f3230 */ /* 0x000fc40000004100 */
[----:B------:R-:W-:Y:S01]  /*1f10*/  FMUL.FTZ R96, R96, UR4 ;  /* 0x0000000460607c20 */ /* 0x000fe20008410000 */
[----:B------:R-:W-:Y:S02]  /*1f20*/  @P2 HADD2.F32 R93, -RZ, R47.H1_H1 ;  /* 0x3000002fff5d2230 */ /* 0x000fe40000004100 */
[----:B------:R-:W-:Y:S01]  /*1f30*/  @P5 FMUL.FTZ R91, R90, R94 ;  /* 0x0000005e5a5b5220 */ /* 0x000fe20000410000 */
        /* <DEDUP_REMOVED lines=15> */
.L_x_8990:
[-CC-:B------:R-:W-:Y:S01]  /*2030*/  FFMA.FTZ R92, R92, R190.reuse, R193.reuse ;  /* 0x000000be5c5c7223 */ /* 0x180fe200000100c1 */
[----:B-----5:R-:W-:Y:S01]  /*2040*/  LOP3.LUT P2, RZ, R164, 0xff, RZ, 0xc0, !PT ;  /* 0x000000ffa4ff7812 */ /* 0x020fe2000784c0ff */
[-CC-:B------:R-:W-:Y:S01]  /*2050*/  FFMA.FTZ R83, R216, R190.reuse, R193.reuse ;  /* 0x000000bed8537223 */ /* 0x180fe200000100c1 */
[----:B------:R-:W-:Y:S01]  /*2060*/  FFMA.FTZ R214, R214, R190, R193 ;  /* 0x000000bed6d67223 */ /* 0x000fe200000100c1 */
[----:B------:R-:W-:Y:S01]  /*2070*/  FADD.FTZ R92, R105, -R92 ;  /* 0x8000005c695c7221 */ /* 0x000fe20000010000 */
[C---:B------:R-:W-:Y:S01]  /*2080*/  LOP3.LUT P3, RZ, R164.reuse, 0xff00, RZ, 0xc0, !PT ;  /* 0x0000ff00a4ff7812 */ /* 0x040fe2000786c0ff */
[----:B------:R-:W-:Y:S01]  /*2090*/  HFMA2 R105, -RZ, RZ, 0, 0 ;  /* 0x00000000ff697431 */ /* 0x000fe200000001ff */
[----:B------:R-:W-:Y:S01]  /*20a0*/  LOP3.LUT P4, RZ, R164, 0xff0000, RZ, 0xc0, !PT ;  /* 0x00ff0000a4ff7812 */ /* 0x000fe2000788c0ff */
[----:B------:R-:W-:Y:S01]  /*20b0*/  FMUL.FTZ R80, R189, R92 ;  /* 0x0000005cbd507220 */ /* 0x000fe20000410000 */
[----:B------:R-:W-:Y:S01]  /*20c0*/  FADD.FTZ R84, R104, -R83 ;  /* 0x8000005368547221 */ /* 0x000fe20000010000 */
[----:B------:R-:W-:Y:S01]  /*20d0*/  FADD.FTZ R214, R103, -R214 ;  /* 0x800000d667d67221 */ /* 0x000fe20000010000 */
[----:B------:R-:W-:Y:S01]  /*20e0*/  FFMA.FTZ R192, R192, R190, R193 ;  /* 0x000000bec0c07223 */ /* 0x000fe200000100c1 */
[----:B------:R-:W-:Y:S01]  /*20f0*/  FMUL.FTZ R81, R80, R188 ;  /* 0x000000bc50517220 */ /* 0x000fe20000410000 */
[----:B------:R-:W-:-:S02]  /*2100*/  HFMA2 R104, -RZ, RZ, 0, 0 ;  /* 0x00000000ff687431 */ /* 0x000fc400000001ff */
[----:B------:R-:W-:Y:S02]  /*2110*/  @P2 HADD2.F32 R82, -RZ, R88.H0_H0 ;  /* 0x20000058ff522230 */ /* 0x000fe40000004100 */
[----:B------:R-:W-:Y:S02]  /*2120*/  HFMA2 R107, -RZ, RZ, 0, 0 ;  /* 0x00000000ff6b7431 */ /* 0x000fe400000001ff */
[----:B------:R-:W-:Y:S01]  /*2130*/  FMUL.FTZ R85, R81, UR4 ;  /* 0x0000000451557c20 */ /* 0x000fe20008410000 */
[----:B------:R-:W-:Y:S01]  /*2140*/  FMUL.FTZ R81, R189, R84 ;  /* 0x00000054bd517220 */ /* 0x000fe20000410000 */
[----:B------:R-:W-:Y:S01]  /*2150*/  @P2 HADD2.F32 R86, -RZ, R44.H0_H0 ;  /* 0x2000002cff562230 */ /* 0x000fe20000004100 */
[----:B------:R-:W-:Y:S01]  /*2160*/  LOP3.LUT P6, RZ, R164, 0xff000000, RZ, 0xc0, !PT ;  /* 0xff000000a4ff7812 */ /* 0x000fe200078cc0ff */
[----:B------:R-:W-:Y:S01]  /*2170*/  @P2 FMUL.FTZ R105, R85, R82 ;  /* 0x0000005255692220 */ /* 0x000fe20000410000 */
[----:B------:R-:W-:Y:S01]  /*2180*/  FMUL.FTZ R82, R189, R214 ;  /* 0x000000d6bd527220 */ /* 0x000fe20000410000 */
[-C--:B------:R-:W-:Y:S01]  /*2190*/  FMUL.FTZ R83, R81, R188.reuse ;  /* 0x000000bc51537220 */ /* 0x080fe20000410000 */
[----:B------:R-:W-:Y:S01]  /*21a0*/  @P3 HADD2.F32 R88, -RZ, R88.H1_H1 ;  /* 0x30000058ff583230 */ /* 0x000fe20000004100 */
[----:B------:R-:W-:Y:S01]  /*21b0*/  MOV R103, RZ ;  /* 0x000000ff00677202 */ /* 0x000fe20000000f00 */
[----:B------:R-:W-:Y:S01]  /*21c0*/  FMUL.FTZ R84, R82, R188 ;  /* 0x000000bc52547220 */ /* 0x000fe20000410000 */
[----:B------:R-:W-:-:S02]  /*21d0*/  @P3 HADD2.F32 R214, -RZ, R44.H1_H1 ;  /* 0x3000002cffd63230 */ /* 0x000fc40000004100 */
[----:B------:R-:W-:Y:S01]  /*21e0*/  FMUL.FTZ R83, R83, UR4 ;  /* 0x0000000453537c20 */ /* 0x000fe20008410000 */
[----:B------:R-:W-:Y:S02]  /*21f0*/  @P4 HADD2.F32 R87, -RZ, R89.H0_H0 ;  /* 0x20000059ff574230 */ /* 0x000fe40000004100 */
[----:B------:R-:W-:Y:S01]  /*2200*/  FMUL.FTZ R84, R84, UR4 ;  /* 0x0000000454547c20 */ /* 0x000fe20008410000 */
[----:B------:R-:W-:Y:S02]  /*2210*/  @P4 HADD2.F32 R195, -RZ, R45.H0_H0 ;  /* 0x2000002dffc34230 */ /* 0x000fe40000004100 */
[----:B------:R-:W-:Y:S01]  /*2220*/  FADD.FTZ R192, R101, -R192 ;  /* 0x800000c065c07221 */ /* 0x000fe20000010000 */
[----:B------:R-:W-:Y:S01]  /*2230*/  @P2 FMUL.FTZ R103, R85, R86 ;  /* 0x0000005655672220 */ /* 0x000fe20000410000 */
[----:B------:R-:W-:Y:S01]  /*2240*/  MOV R92, RZ ;  /* 0x000000ff005c7202 */ /* 0x000fe20000000f00 */
[C---:B------:R-:W-:Y:S01]  /*2250*/  @P3 FMUL.FTZ R104, R83.reuse, R88 ;  /* 0x0000005853683220 */ /* 0x040fe20000410000 */
[----:B------:R-:W-:Y:S01]  /*2260*/  ISETP.GE.U32.AND P2, PT, R164, RZ, PT ;  /* 0x000000ffa400720c */ /* 0x000fe20003f46070 */
[----:B------:R-:W-:Y:S01]  /*2270*/  @P3 FMUL.FTZ R92, R83, R214 ;  /* 0x000000d6535c3220 */ /* 0x000fe20000410000 */
[----:B------:R-:W-:Y:S01]  /*2280*/  MOV R211, RZ ;  /* 0x000000ff00d37202 */ /* 0x000fe20000000f00 */
[C---:B------:R-:W-:Y:S01]  /*2290*/  @P4 FMUL.FTZ R107, R84.reuse, R87 ;  /* 0x00000057546b4220 */ /* 0x040fe20000410000 */
[----:B------:R-:W-:Y:S01]  /*22a0*/  @P4 FMUL.FTZ R211, R84, R195 ;  /* 0x000000c354d34220 */ /* 0x000fe20000410000 */
[----:B------:R-:W-:Y:S01]  /*22b0*/  FMUL.FTZ R83, R189, R192 ;  /* 0x000000c0bd537220 */ /* 0x000fe20000410000 */
[-CC-:B------:R-:W-:Y:S01]  /*22c0*/  FFMA.FTZ R106, R106, R190.reuse, R193.reuse ;  /* 0x000000be6a6a7223 */ /* 0x180fe200000100c1 */
[C---:B------:R-:W-:Y:S01]  /*22d0*/  LOP3.LUT P5, RZ, R165.reuse, 0xff, RZ, 0xc0, !PT ;  /* 0x000000ffa5ff7812 */ /* 0x040fe200078ac0ff */
[----:B------:R-:W-:Y:S01]  /*22e0*/  FFMA.FTZ R102, R102, R190, R193 ;  /* 0x000000be66667223 */ /* 0x000fe200000100c1 */
[----:B------:R-:W-:Y:S01]  /*22f0*/  LOP3.LUT P4, RZ, R165, 0xff00, RZ, 0xc0, !PT ;  /* 0x0000ff00a5ff7812 */ /* 0x000fe2000788c0ff */
[----:B------:R-:W-:Y:S01]  /*2300*/  FMUL.FTZ R84, R83, R188 ;  /* 0x000000bc53547220 */ /* 0x000fe20000410000 */
[----:B------:R-:W-:Y:S01]  /*2310*/  LOP3.LUT P3, RZ, R165, 0xff0000, RZ, 0xc0, !PT ;  /* 0x00ff0000a5ff7812 */ /* 0x000fe2000786c0ff */
[----:B------:R-:W-:Y:S01]  /*2320*/  FADD.FTZ R164, R97, -R106 ;  /* 0x8000006a61a47221 */ /* 0x000fe20000010000 */
[----:B------:R-:W-:Y:S01]  /*2330*/  ISETP.GE.U32.AND.EX P2, PT, R165, 0x1000000, PT, P2 ;  /* 0x01000000a500780c */ /* 0x000fe20003f46120 */
[----:B------:R-:W-:-:S02]  /*2340*/  HFMA2 R106, -RZ, RZ, 0, 0 ;  /* 0x00000000ff6a7431 */ /* 0x000fc400000001ff */
[----:B------:R-:W-:Y:S02]  /*2350*/  @P6 HADD2.F32 R86, -RZ, R89.H1_H1 ;  /* 0x30000059ff566230 */ /* 0x000fe40000004100 */
[-CC-:B------:R-:W-:Y:S01]  /*2360*/  FFMA.FTZ R85, R100, R190.reuse, R193.reuse ;  /* 0x000000be64557223 */ /* 0x180fe200000100c1 */
[----:B------:R-:W-:Y:S01]  /*2370*/  FMUL.FTZ R89, R84, UR4 ;  /* 0x0000000454597c20 */ /* 0x000fe20008410000 */
[----:B------:R-:W-:Y:S01]  /*2380*/  FFMA.FTZ R96, R96, R190, R193 ;  /* 0x000000be60607223 */ /* 0x000fe200000100c1 */
[----:B------:R-:W-:Y:S01]  /*2390*/  FADD.FTZ R102, R95, -R102 ;  /* 0x800000665f667221 */ /* 0x000fe20000010000 */
[----:B------:R-:W-:Y:S01]  /*23a0*/  FMUL.FTZ R84, R189, R164 ;  /* 0x000000a4bd547220 */ /* 0x000fe20000410000 */
[----:B------:R-:W-:Y:S01]  /*23b0*/  FADD.FTZ R100, R94, -R85 ;  /* 0x800000555e647221 */ /* 0x000fe20000010000 */
[----:B------:R-:W-:Y:S01]  /*23c0*/  @P6 FMUL.FTZ R106, R89, R86 ;  /* 0x00000056596a6220 */ /* 0x000fe20000410000 */
[----:B------:R-:W-:Y:S01]  /*23d0*/  FADD.FTZ R216, R93, -R96 ;  /* 0x800000605dd87221 */ /* 0x000fe20000010000 */
[----:B------:R-:W-:Y:S01]  /*23e0*/  FMUL.FTZ R85, R189, R102 ;  /* 0x00000066bd557220 */ /* 0x000fe20000410000 */
[----:B------:R-:W-:Y:S01]  /*23f0*/  FMUL.FTZ R86, R84, R188 ;  /* 0x000000bc54567220 */ /* 0x000fe20000410000 */
[--C-:B------:R-:W-:Y:S01]  /*2400*/  @P5 HADD2.F32 R93, -RZ, R90.reuse.H0_H0 ;  /* 0x2000005aff5d5230 */ /* 0x100fe20000004100 */
[----:B------:R-:W-:Y:S01]  /*2410*/  CS2R R164, SRZ ;  /* 0x0000000000a47805 */ /* 0x000fe2000001ff00 */
[----:B------:R-:W-:-:S02]  /*2420*/  @P4 HADD2.F32 R96, -RZ, R90.H1_H1 ;  /* 0x3000005aff604230 */ /* 0x000fc40000004100 */
[----:B------:R-:W-:Y:S02]  /*2430*/  HFMA2 R90, -RZ, RZ, 0, 0 ;  /* 0x00000000ff5a7431 */ /* 0x000fe400000001ff */
[--C-:B------:R-:W-:Y:S02]  /*2440*/  @P3 HADD2.F32 R214, -RZ, R91.reuse.H0_H0 ;  /* 0x2000005bffd63230 */ /* 0x100fe40000004100 */
[----:B------:R-:W-:Y:S01]  /*2450*/  FMUL.FTZ R87, R85, R188 ;  /* 0x000000bc55577220 */ /* 0x000fe20000410000 */
[----:B------:R-:W-:Y:S02]  /*2460*/  @P2 HADD2.F32 R97, -RZ, R91.H1_H1 ;  /* 0x3000005bff612230 */ /* 0x000fe40000004100 */
[----:B------:R-:W-:Y:S01]  /*2470*/  FMUL.FTZ R86, R86, UR4 ;  /* 0x0000000456567c20 */ /* 0x000fe20008410000 */
[----:B------:R-:W-:Y:S02]  /*2480*/  @P5 HADD2.F32 R91, -RZ, R46.H0_H0 ;  /* 0x2000002eff5b5230 */ /* 0x000fe40000004100 */
[----:B------:R-:W-:Y:S01]  /*2490*/  FMUL.FTZ R95, R87, UR4 ;  /* 0x00000004575f7c20 */ /* 0x000fe20008410000 */
[----:B------:R-:W-:-:S02]  /*24a0*/  @P6 HADD2.F32 R94, -RZ, R45.H1_H1 ;  /* 0x3000002dff5e6230 */ /* 0x000fc40000004100 */
[C---:B------:R-:W-:Y:S01]  /*24b0*/  @P5 FMUL.FTZ R165, R86.reuse, R93 ;  /* 0x0000005d56a55220 */ /* 0x040fe20000410000 */
[C---:B------:R-:W-:Y:S01]  /*24c0*/  FMUL.FTZ R87, R189.reuse, R216 ;  /* 0x000000d8bd577220 */ /* 0x040fe20000410000 */
[----:B------:R-:W-:Y:S01]  /*24d0*/  @P5 FMUL.FTZ R90, R86, R91 ;  /* 0x0000005b565a5220 */ /* 0x000fe20000410000 */
[----:B------:R-:W-:Y:S01]  /*24e0*/  FMUL.FTZ R86, R189, R100 ;  /* 0x00000064bd567220 */ /* 0x000fe20000410000 */
[----:B------:R-:W-:Y:S01]  /*24f0*/  MOV R88, RZ ;  /* 0x000000ff00587202 */ /* 0x000fe20000000f00 */
[----:B------:R-:W-:Y:S01]  /*2500*/  @P6 FMUL.FTZ R88, R89, R94 ;  /* 0x0000005e59586220 */ /* 0x000fe20000410000 */
        /* <DEDUP_REMOVED lines=21> */
[----:B------:R-:W-:-:S07]  /*2660*/  F2FP.F16.F32.PACK_AB R91, R96, R93 ;  /* 0x0000005d605b723e */ /* 0x000fce00000000ff */
.L_x_8991:
        /* <DEDUP_REMOVED lines=12> */
[-CC-:B0-----:R-:W-:Y:S01]  /*2730*/  FFMA.FTZ R83, R210, R190.reuse, R193.reuse ;  /* 0x000000bed2537223 */ /* 0x181fe200000100c1 */
[----:B------:R-:W-:Y:S01]  /*2740*/  FFMA.FTZ R85, R212, R190, R193 ;  /* 0x000000bed4557223 */ /* 0x000fe200000100c1 */
[----:B------:R-:W-:Y:S01]  /*2750*/  FADD.FTZ R194, R209, -R194 ;  /* 0x800000c2d1c27221 */ /* 0x000fe20000010000 */
[----:B------:R-:W-:Y:S01]  /*2760*/  LOP3.LUT P4, RZ, R154, 0xff0000, RZ, 0xc0, !PT ;  /* 0x00ff00009aff7812 */ /* 0x000fe2000788c0ff */
[----:B------:R-:W-:Y:S01]  /*2770*/  FADD.FTZ R84, R196, -R83 ;  /* 0x80000053c4547221 */ /* 0x000fe20000010000 */
[----:B------:R-:W-:Y:S01]  /*2780*/  FADD.FTZ R208, R208, -R85 ;  /* 0x80000055d0d07221 */ /* 0x000fe20000010000 */
[----:B------:R-:W-:Y:S01]  /*2790*/  FMUL.FTZ R80, R189, R194 ;  /* 0x000000c2bd507220 */ /* 0x000fe20000410000 */
[----:B------:R-:W-:Y:S01]  /*27a0*/  HFMA2 R194, -RZ, RZ, 0, 0 ;  /* 0x00000000ffc27431 */ /* 0x000fe200000001ff */
[----:B------:R-:W-:Y:S01]  /*27b0*/  LOP3.LUT P3, RZ, R154, 0xff00, RZ, 0xc0, !PT ;  /* 0x0000ff009aff7812 */ /* 0x000fe2000786c0ff */
[----:B------:R-:W-:Y:S01]  /*27c0*/  FFMA.FTZ R198, R198, R190, R193 ;  /* 0x000000bec6c67223 */ /* 0x000fe200000100c1 */
[----:B------:R-:W-:Y:S01]  /*27d0*/  FMUL.FTZ R81, R80, R188 ;  /* 0x000000bc50517220 */ /* 0x000fe20000410000 */
[----:B------:R-:W-:Y:S01]  /*27e0*/  MOV R91, RZ ;  /* 0x000000ff005b7202 */ /* 0x000fe20000000f00 */
[----:B-----5:R-:W-:-:S02]  /*27f0*/  @P2 HADD2.F32 R82, -RZ, R92.H0_H0 ;  /* 0x2000005cff522230 */ /* 0x020fc40000004100 */
[----:B------:R-:W-:Y:S01]  /*2800*/  FADD.FTZ R198, R199, -R198 ;  /* 0x800000c6c7c67221 */ /* 0x000fe20000010000 */
[----:B------:R-:W-:Y:S01]  /*2810*/  FMUL.FTZ R90, R81, UR4 ;  /* 0x00000004515a7c20 */ /* 0x000fe20008410000 */
[C---:B------:R-:W-:Y:S01]  /*2820*/  FMUL.FTZ R81, R189.reuse, R84 ;  /* 0x00000054bd517220 */ /* 0x040fe20000410000 */
[----:B------:R-:W-:Y:S01]  /*2830*/  @P2 HADD2.F32 R83, -RZ, R48.H0_H0 ;  /* 0x20000030ff532230 */ /* 0x000fe20000004100 */
[----:B------:R-:W-:Y:S01]  /*2840*/  LOP3.LUT P6, RZ, R154, 0xff000000, RZ, 0xc0, !PT ;  /* 0xff0000009aff7812 */ /* 0x000fe200078cc0ff */
[----:B------:R-:W-:Y:S01]  /*2850*/  @P2 FMUL.FTZ R194, R90, R82 ;  /* 0x000000525ac22220 */ /* 0x000fe20000410000 */
[----:B------:R-:W-:Y:S01]  /*2860*/  FMUL.FTZ R82, R189, R208 ;  /* 0x000000d0bd527220 */ /* 0x000fe20000410000 */
[-C--:B------:R-:W-:Y:S01]  /*2870*/  FMUL.FTZ R84, R81, R188.reuse ;  /* 0x000000bc51547220 */ /* 0x080fe20000410000 */
[----:B------:R-:W-:Y:S01]  /*2880*/  @P4 HADD2.F32 R87, -RZ, R93.H0_H0 ;  /* 0x2000005dff574230 */ /* 0x000fe20000004100 */
[----:B------:R-:W-:Y:S01]  /*2890*/  CS2R R196, SRZ ;  /* 0x0000000000c47805 */ /* 0x000fe2000001ff00 */
[----:B------:R-:W-:Y:S01]  /*28a0*/  FMUL.FTZ R86, R82, R188 ;  /* 0x000000bc52567220 */ /* 0x000fe20000410000 */
[----:B------:R-:W-:Y:S01]  /*28b0*/  FMUL.FTZ R100, R84, UR4 ;  /* 0x0000000454647c20 */ /* 0x000fe20008410000 */
[----:B------:R-:W-:Y:S01]  /*28c0*/  @P4 HADD2.F32 R84, -RZ, R49.H0_H0 ;  /* 0x20000031ff544230 */ /* 0x000fe20000004100 */
[----:B------:R-:W-:Y:S01]  /*28d0*/  CS2R R88, SRZ ;  /* 0x0000000000587805 */ /* 0x000fe2000001ff00 */
[----:B------:R-:W-:Y:S01]  /*28e0*/  FMUL.FTZ R86, R86, UR4 ;  /* 0x0000000456567c20 */ /* 0x000fe20008410000 */
[----:B------:R-:W-:-:S02]  /*28f0*/  @P3 HADD2.F32 R92, -RZ, R92.H1_H1 ;  /* 0x3000005cff5c3230 */ /* 0x000fc40000004100 */
[----:B------:R-:W-:Y:S01]  /*2900*/  @P2 FMUL.FTZ R91, R90, R83 ;  /* 0x000000535a5b2220 */ /* 0x000fe20000410000 */
[----:B------:R-:W-:Y:S02]  /*2910*/  @P3 HADD2.F32 R85, -RZ, R48.H1_H1 ;  /* 0x30000030ff553230 */ /* 0x000fe40000004100 */
[----:B------:R-:W-:Y:S01]  /*2920*/  FMUL.FTZ R83, R189, R198 ;  /* 0x000000c6bd537220 */ /* 0x000fe20000410000 */
[C---:B------:R-:W-:Y:S01]  /*2930*/  @P4 FMUL.FTZ R196, R86.reuse, R87 ;  /* 0x0000005756c44220 */ /* 0x040fe20000410000 */
[----:B------:R-:W-:Y:S01]  /*2940*/  @P4 FMUL.FTZ R89, R86, R84 ;  /* 0x0000005456594220 */ /* 0x000fe20000410000 */
[--C-:B------:R-:W-:Y:S01]  /*2950*/  FFMA.FTZ R200, R200, R190, R193.reuse ;  /* 0x000000bec8c87223 */ /* 0x100fe200000100c1 */
[----:B------:R-:W-:Y:S01]  /*2960*/  ISETP.GE.U32.AND P2, PT, R154, RZ, PT ;  /* 0x000000ff9a00720c */ /* 0x000fe20003f46070 */
[C---:B------:R-:W-:Y:S01]  /*2970*/  @P3 FMUL.FTZ R197, R100.reuse, R92 ;  /* 0x0000005c64c53220 */ /* 0x040fe20000410000 */
[C---:B------:R-:W-:Y:S01]  /*2980*/  LOP3.LUT P5, RZ, R155.reuse, 0xff, RZ, 0xc0, !PT ;  /* 0x000000ff9bff7812 */ /* 0x040fe200078ac0ff */
[----:B------:R-:W-:Y:S01]  /*2990*/  @P3 FMUL.FTZ R88, R100, R85 ;  /* 0x0000005564583220 */ /* 0x000fe20000410000 */
[----:B------:R-:W-:Y:S01]  /*29a0*/  LOP3.LUT P4, RZ, R155, 0xff00, RZ, 0xc0, !PT ;  /* 0x0000ff009bff7812 */ /* 0x000fe2000788c0ff */
[----:B------:R-:W-:Y:S01]  /*29b0*/  FMUL.FTZ R84, R83, R188 ;  /* 0x000000bc53547220 */ /* 0x000fe20000410000 */
[----:B------:R-:W-:Y:S01]  /*29c0*/  LOP3.LUT P3, RZ, R155, 0xff0000, RZ, 0xc0, !PT ;  /* 0x00ff00009bff7812 */ /* 0x000fe2000786c0ff */
[----:B------:R-:W-:Y:S01]  /*29d0*/  FADD.FTZ R200, R201, -R200 ;  /* 0x800000c8c9c87221 */ /* 0x000fe20000010000 */
[----:B------:R-:W-:Y:S01]  /*29e0*/  ISETP.GE.U32.AND.EX P2, PT, R155, 0x1000000, PT, P2 ;  /* 0x010000009b00780c */ /* 0x000fe20003f46120 */
[----:B------:R-:W-:Y:S01]  /*29f0*/  FFMA.FTZ R202, R202, R190, R193 ;  /* 0x000000becaca7223 */ /* 0x000fe200000100c1 */
[----:B------:R-:W-:Y:S01]  /*2a00*/  FMUL.FTZ R102, R84, UR4 ;  /* 0x0000000454667c20 */ /* 0x000fe20008410000 */
[----:B------:R-:W-:Y:S01]  /*2a10*/  FMUL.FTZ R84, R189, R200 ;  /* 0x000000c8bd547220 */ /* 0x000fe20000410000 */
[----:B------:R-:W-:-:S02]  /*2a20*/  @P6 HADD2.F32 R93, -RZ, R93.H1_H1 ;  /* 0x3000005dff5d6230 */ /* 0x000fc40000004100 */
[----:B------:R-:W-:Y:S01]  /*2a30*/  FADD.FTZ R202, R203, -R202 ;  /* 0x800000cacbca7221 */ /* 0x000fe20000010000 */
[--C-:B------:R-:W-:Y:S01]  /*2a40*/  FFMA.FTZ R204, R204, R190, R193.reuse ;  /* 0x000000becccc7223 */ /* 0x100fe200000100c1 */
[----:B------:R-:W-:Y:S01]  /*2a50*/  FMUL.FTZ R87, R84, R188 ;  /* 0x000000bc54577220 */ /* 0x000fe20000410000 */
[----:B------:R-:W-:Y:S01]  /*2a60*/  FFMA.FTZ R206, R206, R190, R193 ;  /* 0x000000becece7223 */ /* 0x000fe200000100c1 */
[----:B------:R-:W-:Y:S01]  /*2a70*/  CS2R R154, SRZ ;  /* 0x00000000009a7805 */ /* 0x000fe2000001ff00 */
[----:B------:R-:W-:Y:S02]  /*2a80*/  @P6 HADD2.F32 R86, -RZ, R49.H1_H1 ;  /* 0x30000031ff566230 */ /* 0x000fe40000004100 */
[----:B------:R-:W-:Y:S01]  /*2a90*/  FMUL.FTZ R85, R189, R202 ;  /* 0x000000cabd557220 */ /* 0x000fe20000410000 */
[--C-:B------:R-:W-:Y:S02]  /*2aa0*/  @P5 HADD2.F32 R90, -RZ, R94.reuse.H0_H0 ;  /* 0x2000005eff5a5230 */ /* 0x100fe40000004100 */
[----:B------:R-:W-:Y:S01]  /*2ab0*/  FADD.FTZ R204, R205, -R204 ;  /* 0x800000cccdcc7221 */ /* 0x000fe20000010000 */
[----:B------:R-:W-:-:S02]  /*2ac0*/  @P4 HADD2.F32 R100, -RZ, R94.H1_H1 ;  /* 0x3000005eff644230 */ /* 0x000fc40000004100 */
[C---:B------:R-:W-:Y:S01]  /*2ad0*/  @P6 FMUL.FTZ R155, R102.reuse, R93 ;  /* 0x0000005d669b6220 */ /* 0x040fe20000410000 */
[----:B------:R-:W-:Y:S01]  /*2ae0*/  @P5 HADD2.F32 R94, -RZ, R50.H0_H0 ;  /* 0x20000032ff5e5230 */ /* 0x000fe20000004100 */
[----:B------:R-:W-:Y:S01]  /*2af0*/  CS2R R92, SRZ ;  /* 0x00000000005c7805 */ /* 0x000fe2000001ff00 */
[----:B------:R-:W-:Y:S01]  /*2b00*/  FMUL.FTZ R87, R87, UR4 ;  /* 0x0000000457577c20 */ /* 0x000fe20008410000 */
[----:B------:R-:W-:Y:S01]  /*2b10*/  FADD.FTZ R206, R207, -R206 ;  /* 0x800000cecfce7221 */ /* 0x000fe20000010000 */
[--C-:B------:R-:W-:Y:S01]  /*2b20*/  @P3 HADD2.F32 R101, -RZ, R95.reuse.H0_H0 ;  /* 0x2000005fff653230 */ /* 0x100fe20000004100 */
[----:B------:R-:W-:Y:S01]  /*2b30*/  CS2R R198, SRZ ;  /* 0x0000000000c67805 */ /* 0x000fe2000001ff00 */
[----:B------:R-:W-:Y:S02]  /*2b40*/  @P2 HADD2.F32 R203, -RZ, R95.H1_H1 ;  /* 0x3000005fffcb2230 */ /* 0x000fe40000004100 */
[----:B------:R-:W-:Y:S01]  /*2b50*/  FMUL.FTZ R95, R85, R188 ;  /* 0x000000bc555f7220 */ /* 0x000fe20000410000 */
[----:B------:R-:W-:Y:S01]  /*2b60*/  @P6 FMUL.FTZ R92, R102, R86 ;  /* 0x00000056665c6220 */ /* 0x000fe20000410000 */
[----:B------:R-:W-:Y:S01]  /*2b70*/  FMUL.FTZ R86, R189, R204 ;  /* 0x000000ccbd567220 */ /* 0x000fe20000410000 */
[----:B------:R-:W-:-:S02]  /*2b80*/  HFMA2 R201, -RZ, RZ, 0, 0 ;  /* 0x00000000ffc97431 */ /* 0x000fc400000001ff */
[C---:B------:R-:W-:Y:S01]  /*2b90*/  @P5 FMUL.FTZ R198, R87.reuse, R90 ;  /* 0x0000005a57c65220 */ /* 0x040fe20000410000 */
[----:B------:R-:W-:Y:S01]  /*2ba0*/  @P5 FMUL.FTZ R93, R87, R94 ;  /* 0x0000005e575d5220 */ /* 0x000fe20000410000 */
[----:B------:R-:W-:Y:S01]  /*2bb0*/  FMUL.FTZ R87, R189, R206 ;  /* 0x000000cebd577220 */ /* 0x000fe20000410000 */
[----:B------:R-:W-:Y:S01]  /*2bc0*/  FMUL.FTZ R207, R95, UR4 ;  /* 0x000000045fcf7c20 */ /* 0x000fe20008410000 */
[-C--:B------:R-:W-:Y:S01]  /*2bd0*/  FMUL.FTZ R95, R86, R188.reuse ;  /* 0x000000bc565f7220 */ /* 0x080fe20000410000 */
[----:B------:R-:W-:Y:S02]  /*2be0*/  @P4 HADD2.F32 R94, -RZ, R50.H1_H1 ;  /* 0x30000032ff5e4230 */ /* 0x000fe40000004100 */
[----:B------:R-:W-:Y:S01]  /*2bf0*/  FMUL.FTZ R103, R87, R188 ;  /* 0x000000bc57677220 */ /* 0x000fe20000410000 */
[----:B------:R-:W-:Y:S01]  /*2c00*/  @P4 FMUL.FTZ R201, R207, R100 ;  /* 0x00000064cfc94220 */ /* 0x000fe20000410000 */
[----:B------:R-:W-:Y:S02]  /*2c10*/  HFMA2 R100, -RZ, RZ, 0, 0 ;  /* 0x00000000ff647431 */ /* 0x000fe400000001ff */
[----:B------:R-:W-:Y:S01]  /*2c20*/  FMUL.FTZ R200, R95, UR4 ;  /* 0x000000045fc87c20 */ /* 0x000fe20008410000 */
[----:B------:R-:W-:-:S02]  /*2c30*/  @P3 HADD2.F32 R102, -RZ, R51.H0_H0 ;  /* 0x20000033ff663230 */ /* 0x000fc40000004100 */
[----:B------:R-:W-:Y:S01]  /*2c40*/  FMUL.FTZ R202, R103, UR4 ;  /* 0x0000000467ca7c20 */ /* 0x000fe20008410000 */
[----:B------:R-:W-:Y:S01]  /*2c50*/  @P2 HADD2.F32 R95, -RZ, R51.H1_H1 ;  /* 0x30000033ff5f2230 */ /* 0x000fe20000004100 */
[----:B------:R-:W-:Y:S01]  /*2c60*/  MOV R90, RZ ;  /* 0x000000ff005a7202 */ /* 0x000fe20000000f00 */
[----:B------:R-:W-:Y:S01]  /*2c70*/  @P4 FMUL.FTZ R90, R207, R94 ;  /* 0x0000005ecf5a4220 */ /* 0x000fe20000410000 */
[----:B------:R-:W-:Y:S01]  /*2c80*/  MOV R205, RZ ;  /* 0x000000ff00cd7202 */ /* 0x000fe20000000f00 */
[----:B------:R-:W-:Y:S01]  /*2c90*/  @P3 FMUL.FTZ R100, R200, R102 ;  /* 0x00000066c8643220 */ /* 0x000fe20000410000 */
[----:B------:R-:W-:Y:S01]  /*2ca0*/  @P2 FMUL.FTZ R205, R202, R95 ;  /* 0x0000005fcacd2220 */ /* 0x000fe20000410000 */
[----:B------:R-:W-:Y:S01]  /*2cb0*/  F2FP.F16.F32.PACK_AB R88, R88, R91 ;  /* 0x0000005b5858723e */ /* 0x000fe200000000ff */
[----:B------:R-:W-:Y:S01]  /*2cc0*/  @P3 FMUL.FTZ R154, R200, R101 ;  /* 0x00000065c89a3220 */ /* 0x000fe20000410000 */
[----:B------:R-:W-:Y:S01]  /*2cd0*/  @P2 FMUL.FTZ R199, R202, R203 ;  /* 0x000000cbcac72220 */ /* 0x000fe20000410000 */
[----:B------:R-:W-:-:S02]  /*2ce0*/  F2FP.F16.F32.PACK_AB R90, R90, R93 ;  /* 0x0000005d5a5a723e */ /* 0x000fc400000000ff */
[----:B------:R-:W-:Y:S02]  /*2cf0*/  F2FP.F16.F32.PACK_AB R89, R92, R89 ;  /* 0x000000595c59723e */ /* 0x000fe400000000ff */
[----:B------:R-:W-:Y:S01]  /*2d00*/  F2FP.F16.F32.PACK_AB R91, R205, R100 ;  /* 0x00000064cd5b723e */ /* 0x000fe200000000ff */
[----:B------:R-:W-:Y:S06]  /*2d10*/  BRA `(.L_x_8993) ;  /* 0x0000000400847947 */ /* 0x000fec0003800000 */
.L_x_8992:
[-CC-:B------:R-:W-:Y:S01]  /*2d20*/  FFMA.FTZ R194, R194, R190.reuse, R193.reuse ;  /* 0x000000bec2c27223 */ /* 0x180fe200000100c1 */
[----:B------:R-:W-:Y:S01]  /*2d30*/  LOP3.LUT P2, RZ, R154, 0xff, RZ, 0xc0, !PT ;  /* 0x000000ff9aff7812 */ /* 0x000fe2000784c0ff */
[-CC-:B0-----:R-:W-:Y:S01]  /*2d40*/  FFMA.FTZ R91, R210, R190.reuse, R193.reuse ;  /* 0x000000bed25b7223 */ /* 0x181fe200000100c1 */
[----:B------:R-:W-:Y:S01]  /*2d50*/  LOP3.LUT P3, RZ, R154, 0xff00, RZ, 0xc0, !PT ;  /* 0x0000ff009aff7812 */ /* 0x000fe2000786c0ff */
[----:B------:R-:W-:Y:S01]  /*2d60*/  FADD.FTZ R194, R209, -R194 ;  /* 0x800000c2d1c27221 */ /* 0x000fe20000010000 */
[----:B------:R-:W-:Y:S01]  /*2d70*/  FFMA.FTZ R101, R212, R190, R193 ;  /* 0x000000bed4657223 */ /* 0x000fe200000100c1 */
[----:B------:R-:W-:Y:S01]  /*2d80*/  FADD.FTZ R90, R196, -R91 ;  /* 0x8000005bc45a7221 */ /* 0x000fe20000010000 */
[----:B------:R-:W-:Y:S01]  /*2d90*/  LOP3.LUT P4, RZ, R154, 0xff0000, RZ, 0xc0, !PT ;  /* 0x00ff00009aff7812 */ /* 0x000fe2000788c0ff */
[C---:B------:R-:W-:Y:S01]  /*2da0*/  FMUL.FTZ R89, R189.reuse, R194 ;  /* 0x000000c2bd597220 */ /* 0x040fe20000410000 */
[----:B------:R-:W-:Y:S02]  /*2db0*/  HFMA2 R194, -RZ, RZ, 0, 0 ;  /* 0x00000000ffc27431 */ /* 0x000fe400000001ff */
[----:B------:R-:W-:Y:S01]  /*2dc0*/  FMUL.FTZ R103, R189, R90 ;  /* 0x0000005abd677220 */ /* 0x000fe20000410000 */
        /* <DEDUP_REMOVED lines=8> */
[----:B------:R-:W-:Y:S01]  /*2e50*/  FMUL.FTZ R90, R90, UR4 ;  /* 0x000000045a5a7c20 */ /* 0x000fe20008410000 */
[----:B------:R-:W-:Y:S02]  /*2e60*/  @P3 HADD2.F32 R103, -RZ, R48.H1_H1 ;  /* 0x30000030ff673230 */ /* 0x000fe40000004100 */
[-C--:B------:R-:W-:Y:S01]  /*2e70*/  @P2 FMUL.FTZ R194, R89, R100.reuse ;  /* 0x0000006459c22220 */ /* 0x080fe20000410000 */
[----:B------:R-:W-:Y:S01]  /*2e80*/  @P2 FMUL.FTZ R91, R101, R100 ;  /* 0x00000064655b2220 */ /* 0x000fe20000410000 */
[----:B------:R-:W-:-:S02]  /*2e90*/  ISETP.GE.U32.AND P2, PT, R154, RZ, PT ;  /* 0x000000ff9a00720c */ /* 0x000fc40003f46070 */
[----:B------:R-:W-:Y:S02]  /*2ea0*/  CS2R R196, SRZ ;  /* 0x0000000000c47805 */ /* 0x000fe4000001ff00 */
[----:B------:R-:W-:Y:S01]  /*2eb0*/  CS2R R88, SRZ ;  /* 0x0000000000587805 */ /* 0x000fe2000001ff00 */
[----:B------:R-:W-:Y:S01]  /*2ec0*/  FMUL.FTZ R211, R189, R208 ;  /* 0x000000d0bdd37220 */ /* 0x000fe20000410000 */
[-C--:B------:R-:W-:Y:S01]  /*2ed0*/  @P3 FMUL.FTZ R197, R209, R90.reuse ;  /* 0x0000005ad1c53220 */ /* 0x080fe20000410000 */
[----:B------:R-:W-:Y:S01]  /*2ee0*/  @P3 FMUL.FTZ R88, R103, R90 ;  /* 0x0000005a67583220 */ /* 0x000fe20000410000 */
[C---:B------:R-:W-:Y:S01]  /*2ef0*/  LOP3.LUT P3, RZ, R155.reuse, 0xff0000, RZ, 0xc0, !PT ;  /* 0x00ff00009bff7812 */ /* 0x040fe2000786c0ff */
[----:B------:R-:W-:Y:S01]  /*2f00*/  FFMA.FTZ R198, R198, R190, R193 ;  /* 0x000000bec6c67223 */ /* 0x000fe200000100c1 */
[----:B------:R-:W-:Y:S01]  /*2f10*/  ISETP.GE.U32.AND.EX P2, PT, R155, 0x1000000, PT, P2 ;  /* 0x010000009b00780c */ /* 0x000fe20003f46120 */
[----:B------:R-:W-:Y:S01]  /*2f20*/  FMUL.FTZ R92, R188, R211 ;  /* 0x000000d3bc5c7220 */ /* 0x000fe20000410000 */
[----:B------:R-:W-:-:S02]  /*2f30*/  @P4 HADD2.F32 R211, -RZ, R93.H0_H0 ;  /* 0x2000005dffd34230 */ /* 0x000fc40000004100 */
[----:B------:R-:W-:Y:S01]  /*2f40*/  FADD.FTZ R198, R199, -R198 ;  /* 0x800000c6c7c67221 */ /* 0x000fe20000010000 */
[----:B------:R-:W-:Y:S02]  /*2f50*/  @P4 HADD2.F32 R213, -RZ, R49.H0_H0 ;  /* 0x20000031ffd54230 */ /* 0x000fe40000004100 */
[-CC-:B------:R-:W-:Y:S01]  /*2f60*/  FFMA.FTZ R200, R200, R190.reuse, R193.reuse ;  /* 0x000000bec8c87223 */ /* 0x180fe200000100c1 */
[----:B------:R-:W-:Y:S01]  /*2f70*/  FMUL.FTZ R92, R92, UR4 ;  /* 0x000000045c5c7c20 */ /* 0x000fe20008410000 */
[----:B------:R-:W-:Y:S01]  /*2f80*/  LOP3.LUT P5, RZ, R155, 0xff, RZ, 0xc0, !PT ;  /* 0x000000ff9bff7812 */ /* 0x000fe200078ac0ff */
[-CC-:B------:R-:W-:Y:S01]  /*2f90*/  FFMA.FTZ R202, R202, R190.reuse, R193.reuse ;  /* 0x000000becaca7223 */ /* 0x180fe200000100c1 */
[----:B------:R-:W-:Y:S01]  /*2fa0*/  FFMA.FTZ R206, R206, R190, R193 ;  /* 0x000000becece7223 */ /* 0x000fe200000100c1 */
[----:B------:R-:W-:Y:S01]  /*2fb0*/  LOP3.LUT P6, RZ, R154, 0xff000000, RZ, 0xc0, !PT ;  /* 0xff0000009aff7812 */ /* 0x000fe200078cc0ff */
[----:B------:R-:W-:Y:S01]  /*2fc0*/  FMUL.FTZ R101, R189, R198 ;  /* 0x000000c6bd657220 */ /* 0x000fe20000410000 */
[----:B------:R-:W-:Y:S01]  /*2fd0*/  FADD.FTZ R200, R201, -R200 ;  /* 0x800000c8c9c87221 */ /* 0x000fe20000010000 */
[-C--:B------:R-:W-:Y:S01]  /*2fe0*/  @P4 FMUL.FTZ R196, R211, R92.reuse ;  /* 0x0000005cd3c44220 */ /* 0x080fe20000410000 */
[----:B------:R-:W-:Y:S01]  /*2ff0*/  @P4 FMUL.FTZ R89, R213, R92 ;  /* 0x0000005cd5594220 */ /* 0x000fe20000410000 */
[----:B------:R-:W-:Y:S01]  /*3000*/  LOP3.LUT P4, RZ, R155, 0xff00, RZ, 0xc0, !PT ;  /* 0x0000ff009bff7812 */ /* 0x000fe2000788c0ff */
[----:B------:R-:W-:Y:S01]  /*3010*/  FADD.FTZ R202, R203, -R202 ;  /* 0x800000cacbca7221 */ /* 0x000fe20000010000 */
[----:B------:R-:W-:Y:S01]  /*3020*/  FADD.FTZ R206, R207, -R206 ;  /* 0x800000cecfce7221 */ /* 0x000fe20000010000 */
[----:B------:R-:W-:Y:S01]  /*3030*/  FMUL.FTZ R90, R188, R101 ;  /* 0x00000065bc5a7220 */ /* 0x000fe20000410000 */
[----:B------:R-:W-:-:S02]  /*3040*/  @P3 HADD2.F32 R203, -RZ, R95.H0_H0 ;  /* 0x2000005fffcb3230 */ /* 0x000fc40000004100 */
[----:B------:R-:W-:Y:S01]  /*3050*/  FFMA.FTZ R204, R204, R190, R193 ;  /* 0x000000becccc7223 */ /* 0x000fe200000100c1 */
[----:B------:R-:W-:Y:S02]  /*3060*/  @P2 HADD2.F32 R207, -RZ, R95.H1_H1 ;  /* 0x3000005fffcf2230 */ /* 0x000fe40000004100 */
[----:B------:R-:W-:Y:S01]  /*3070*/  FMUL.FTZ R95, R189, R200 ;  /* 0x000000c8bd5f7220 */ /* 0x000fe20000410000 */
[----:B------:R-:W-:Y:S01]  /*3080*/  FMUL.FTZ R100, R90, UR4 ;  /* 0x000000045a647c20 */ /* 0x000fe20008410000 */
[----:B------:R-:W-:Y:S02]  /*3090*/  HFMA2 R198, -RZ, RZ, 0, 0 ;  /* 0x00000000ffc67431 */ /* 0x000fe400000001ff */
[----:B------:R-:W-:Y:S02]  /*30a0*/  @P5 HADD2.F32 R103, -RZ, R94.H0_H0 ;  /* 0x2000005eff675230 */ /* 0x000fe40000004100 */
[----:B------:R-:W-:Y:S01]  /*30b0*/  FMUL.FTZ R90, R188, R95 ;  /* 0x0000005fbc5a7220 */ /* 0x000fe20000410000 */
[----:B------:R-:W-:-:S02]  /*30c0*/  @P6 HADD2.F32 R93, -RZ, R93.H1_H1 ;  /* 0x3000005dff5d6230 */ /* 0x000fc40000004100 */
[----:B------:R-:W-:Y:S01]  /*30d0*/  FMUL.FTZ R101, R189, R202 ;  /* 0x000000cabd657220 */ /* 0x000fe20000410000 */
[----:B------:R-:W-:Y:S01]  /*30e0*/  FADD.FTZ R204, R205, -R204 ;  /* 0x800000cccdcc7221 */ /* 0x000fe20000010000 */
[----:B------:R-:W-:Y:S01]  /*30f0*/  FMUL.FTZ R90, R90, UR4 ;  /* 0x000000045a5a7c20 */ /* 0x000fe20008410000 */
[----:B------:R-:W-:Y:S01]  /*3100*/  CS2R R154, SRZ ;  /* 0x00000000009a7805 */ /* 0x000fe2000001ff00 */
[----:B------:R-:W-:Y:S02]  /*3110*/  @P4 HADD2.F32 R102, -RZ, R94.H1_H1 ;  /* 0x3000005eff664230 */ /* 0x000fe40000004100 */
[----:B------:R-:W-:Y:S01]  /*3120*/  FMUL.FTZ R94, R188, R101 ;  /* 0x00000065bc5e7220 */ /* 0x000fe20000410000 */
[----:B------:R-:W-:Y:S02]  /*3130*/  @P6 HADD2.F32 R95, -RZ, R49.H1_H1 ;  /* 0x30000031ff5f6230 */ /* 0x000fe40000004100 */
[----:B------:R-:W-:Y:S01]  /*3140*/  @P5 FMUL.FTZ R198, R103, R90 ;  /* 0x0000005a67c65220 */ /* 0x000fe20000410000 */
[----:B------:R-:W-:Y:S01]  /*3150*/  @P6 FMUL.FTZ R155, R93, R100 ;  /* 0x000000645d9b6220 */ /* 0x000fe20000410000 */
[----:B------:R-:W-:-:S02]  /*3160*/  @P5 HADD2.F32 R199, -RZ, R50.H0_H0 ;  /* 0x20000032ffc75230 */ /* 0x000fc40000004100 */
[C---:B------:R-:W-:Y:S01]  /*3170*/  FMUL.FTZ R103, R189.reuse, R204 ;  /* 0x000000ccbd677220 */ /* 0x040fe20000410000 */
[----:B------:R-:W-:Y:S01]  /*3180*/  FMUL.FTZ R205, R189, R206 ;  /* 0x000000cebdcd7220 */ /* 0x000fe20000410000 */
[----:B------:R-:W-:Y:S01]  /*3190*/  CS2R R92, SRZ ;  /* 0x00000000005c7805 */ /* 0x000fe2000001ff00 */
[----:B------:R-:W-:Y:S01]  /*31a0*/  FMUL.FTZ R101, R94, UR4 ;  /* 0x000000045e657c20 */ /* 0x000fe20008410000 */
[----:B------:R-:W-:Y:S01]  /*31b0*/  @P6 FMUL.FTZ R92, R95, R100 ;  /* 0x000000645f5c6220 */ /* 0x000fe20000410000 */
[C---:B------:R-:W-:Y:S01]  /*31c0*/  FMUL.FTZ R94, R188.reuse, R103 ;  /* 0x00000067bc5e7220 */ /* 0x040fe20000410000 */
[----:B------:R-:W-:Y:S01]  /*31d0*/  FMUL.FTZ R100, R188, R205 ;  /* 0x000000cdbc647220 */ /* 0x000fe20000410000 */
[----:B------:R-:W-:Y:S01]  /*31e0*/  @P5 FMUL.FTZ R93, R199, R90 ;  /* 0x0000005ac75d5220 */ /* 0x000fe20000410000 */
[----:B------:R-:W-:Y:S02]  /*31f0*/  HFMA2 R90, -RZ, RZ, 0, 0 ;  /* 0x00000000ff5a7431 */ /* 0x000fe400000001ff */
[----:B------:R-:W-:-:S02]  /*3200*/  @P4 HADD2.F32 R200, -RZ, R50.H1_H1 ;  /* 0x30000032ffc84230 */ /* 0x000fc40000004100 */
[----:B------:R-:W-:Y:S01]  /*3210*/  FMUL.FTZ R94, R94, UR4 ;  /* 0x000000045e5e7c20 */ /* 0x000fe20008410000 */
[--C-:B------:R-:W-:Y:S02]  /*3220*/  @P3 HADD2.F32 R103, -RZ, R51.reuse.H0_H0 ;  /* 0x20000033ff673230 */ /* 0x100fe40000004100 */
[----:B------:R-:W-:Y:S01]  /*3230*/  FMUL.FTZ R100, R100, UR4 ;  /* 0x0000000464647c20 */ /* 0x000fe20008410000 */
[----:B------:R-:W-:Y:S01]  /*3240*/  @P2 HADD2.F32 R205, -RZ, R51.H1_H1 ;  /* 0x30000033ffcd2230 */ /* 0x000fe20000004100 */
[----:B------:R-:W-:Y:S01]  /*3250*/  MOV R201, RZ ;  /* 0x000000ff00c97202 */ /* 0x000fe20000000f00 */
[-C--:B------:R-:W-:Y:S01]  /*3260*/  @P4 FMUL.FTZ R201, R102, R101.reuse ;  /* 0x0000006566c94220 */ /* 0x080fe20000410000 */
        /* <DEDUP_REMOVED lines=8> */
[----:B------:R-:W-:Y:S01]  /*32f0*/  @P2 FMUL.FTZ R199, R207, R100 ;  /* 0x00000064cfc72220 */ /* 0x000fe20000410000 */
[----:B------:R-:W-:-:S02]  /*3300*/  F2FP.F16.F32.PACK_AB R90, R90, R93 ;  /* 0x0000005d5a5a723e */ /* 0x000fc400000000ff */
[----:B------:R-:W-:Y:S02]  /*3310*/  F2FP.F16.F32.PACK_AB R89, R92, R89 ;  /* 0x000000595c59723e */ /* 0x000fe400000000ff */
[----:B------:R-:W-:-:S07]  /*3320*/  F2FP.F16.F32.PACK_AB R91, R102, R95 ;  /* 0x0000005f665b723e */ /* 0x000fce00000000ff */
.L_x_8993:
        /* <DEDUP_REMOVED lines=16> */
[----:B------:R-:W-:Y:S01]  /*3430*/  CS2R R88, SRZ ;  /* 0x0000000000587805 */ /* 0x000fe2000001ff00 */
[----:B------:R-:W-:Y:S01]  /*3440*/  FMUL.FTZ R80, R189, R80 ;  /* 0x00000050bd507220 */ /* 0x000fe20000410000 */
[----:B------:R-:W-:Y:S01]  /*3450*/  LOP3.LUT P3, RZ, R146, 0xff0000, RZ, 0xc0, !PT ;  /* 0x00ff000092ff7812 */ /* 0x000fe2000786c0ff */
[----:B------:R-:W-:Y:S01]  /*3460*/  FADD.FTZ R116, R116, -R111 ;  /* 0x8000006f74747221 */ /* 0x000fe20000010000 */
[----:B------:R-:W-:Y:S01]  /*3470*/  CS2R R98, SRZ ;  /* 0x0000000000627805 */ /* 0x000fe2000001ff00 */
[----:B------:R-:W-:Y:S01]  /*3480*/  FMUL.FTZ R81, R80, R188 ;  /* 0x000000bc50517220 */ /* 0x000fe20000410000 */
[----:B------:R-:W-:-:S02]  /*3490*/  HFMA2 R91, -RZ, RZ, 0, 0 ;  /* 0x00000000ff5b7431 */ /* 0x000fc400000001ff */
[----:B------:R-:W-:Y:S02]  /*34a0*/  @P2 HADD2.F32 R83, -RZ, R52.H0_H0 ;  /* 0x20000034ff532230 */ /* 0x000fe40000004100 */
[----:B------:R-:W-:Y:S01]  /*34b0*/  FFMA.FTZ R110, R110, R190, R193 ;  /* 0x000000be6e6e7223 */ /* 0x000fe200000100c1 */
[----:B------:R-:W-:Y:S01]  /*34c0*/  FMUL.FTZ R84, R81, UR4 ;  /* 0x0000000451547c20 */ /* 0x000fe20008410000 */
[----:B------:R-:W-:Y:S01]  /*34d0*/  FMUL.FTZ R81, R189, R108 ;  /* 0x0000006cbd517220 */ /* 0x000fe20000410000 */
[----:B-----5:R-:W-:Y:S02]  /*34e0*/  @P2 HADD2.F32 R82, -RZ, R92.H0_H0 ;  /* 0x2000005cff522230 */ /* 0x020fe40000004100 */
[----:B------:R-:W-:Y:S01]  /*34f0*/  FADD.FTZ R110, R119, -R110 ;  /* 0x8000006e776e7221 */ /* 0x000fe20000010000 */
[----:B------:R-:W-:Y:S01]  /*3500*/  @P2 FMUL.FTZ R88, R84, R83 ;  /* 0x0000005354582220 */ /* 0x000fe20000410000 */
[----:B------:R-:W-:Y:S01]  /*3510*/  FMUL.FTZ R83, R81, R188 ;  /* 0x000000bc51537220 */ /* 0x000fe20000410000 */
[----:B------:R-:W-:-:S02]  /*3520*/  @P3 HADD2.F32 R85, -RZ, R93.H0_H0 ;  /* 0x2000005dff553230 */ /* 0x000fc40000004100 */
[----:B------:R-:W-:Y:S01]  /*3530*/  @P2 FMUL.FTZ R98, R84, R82 ;  /* 0x0000005254622220 */ /* 0x000fe20000410000 */
[----:B------:R-:W-:Y:S01]  /*3540*/  FMUL.FTZ R82, R189, R116 ;  /* 0x00000074bd527220 */ /* 0x000fe20000410000 */
[----:B------:R-:W-:Y:S01]  /*3550*/  FMUL.FTZ R86, R83, UR4 ;  /* 0x0000000453567c20 */ /* 0x000fe20008410000 */
[----:B------:R-:W-:Y:S01]  /*3560*/  @P4 HADD2.F32 R83, -RZ, R52.H1_H1 ;  /* 0x30000034ff534230 */ /* 0x000fe20000004100 */
[----:B------:R-:W-:Y:S01]  /*3570*/  LOP3.LUT P6, RZ, R146, 0xff000000, RZ, 0xc0, !PT ;  /* 0xff00000092ff7812 */ /* 0x000fe200078cc0ff */
[----:B------:R-:W-:Y:S01]  /*3580*/  FMUL.FTZ R84, R82, R188 ;  /* 0x000000bc52547220 */ /* 0x000fe20000410000 */
[----:B------:R-:W-:Y:S02]  /*3590*/  @P4 HADD2.F32 R92, -RZ, R92.H1_H1 ;  /* 0x3000005cff5c4230 */ /* 0x000fe40000004100 */
[----:B------:R-:W-:Y:S01]  /*35a0*/  FFMA.FTZ R113, R113, R190, R193 ;  /* 0x000000be71717223 */ /* 0x000fe200000100c1 */
[----:B------:R-:W-:Y:S01]  /*35b0*/  @P4 FMUL.FTZ R91, R86, R83 ;  /* 0x00000053565b4220 */ /* 0x000fe20000410000 */
[----:B------:R-:W-:-:S02]  /*35c0*/  @P3 HADD2.F32 R83, -RZ, R53.H0_H0 ;  /* 0x20000035ff533230 */ /* 0x000fc40000004100 */
[----:B------:R-:W-:Y:S01]  /*35d0*/  FMUL.FTZ R84, R84, UR4 ;  /* 0x0000000454547c20 */ /* 0x000fe20008410000 */
[----:B------:R-:W-:Y:S02]  /*35e0*/  CS2R R100, SRZ ;  /* 0x0000000000647805 */ /* 0x000fe4000001ff00 */
[----:B------:R-:W-:Y:S01]  /*35f0*/  ISETP.GE.U32.AND P2, PT, R146, RZ, PT ;  /* 0x000000ff9200720c */ /* 0x000fe20003f46070 */
[----:B------:R-:W-:Y:S01]  /*3600*/  @P4 FMUL.FTZ R99, R86, R92 ;  /* 0x0000005c56634220 */ /* 0x000fe20000410000 */
[C---:B------:R-:W-:Y:S01]  /*3610*/  @P3 FMUL.FTZ R89, R84.reuse, R83 ;  /* 0x0000005354593220 */ /* 0x040fe20000410000 */
[----:B------:R-:W-:Y:S01]  /*3620*/  FMUL.FTZ R83, R189, R110 ;  /* 0x0000006ebd537220 */ /* 0x000fe20000410000 */
[----:B------:R-:W-:Y:S01]  /*3630*/  @P3 FMUL.FTZ R100, R84, R85 ;  /* 0x0000005554643220 */ /* 0x000fe20000410000 */
[----:B------:R-:W-:Y:S01]  /*3640*/  LOP3.LUT P5, RZ, R147, 0xff, RZ, 0xc0, !PT ;  /* 0x000000ff93ff7812 */ /* 0x000fe200078ac0ff */
[----:B------:R-:W-:Y:S01]  /*3650*/  FADD.FTZ R118, R118, -R113 ;  /* 0x8000007176767221 */ /* 0x000fe20000010000 */
[----:B------:R-:W-:Y:S01]  /*3660*/  FMUL.FTZ R84, R83, R188 ;  /* 0x000000bc53547220 */ /* 0x000fe20000410000 */
[C---:B------:R-:W-:Y:S01]  /*3670*/  LOP3.LUT P4, RZ, R147.reuse, 0xff00, RZ, 0xc0, !PT ;  /* 0x0000ff0093ff7812 */ /* 0x040fe2000788c0ff */
[----:B------:R-:W-:Y:S01]  /*3680*/  FFMA.FTZ R112, R112, R190, R193 ;  /* 0x000000be70707223 */ /* 0x000fe200000100c1 */
[C---:B------:R-:W-:Y:S01]  /*3690*/  LOP3.LUT P3, RZ, R147.reuse, 0xff0000, RZ, 0xc0, !PT ;  /* 0x00ff000093ff7812 */ /* 0x040fe2000786c0ff */
[----:B------:R-:W-:Y:S01]  /*36a0*/  FMUL.FTZ R109, R84, UR4 ;  /* 0x00000004546d7c20 */ /* 0x000fe20008410000 */
[----:B------:R-:W-:Y:S01]  /*36b0*/  ISETP.GE.U32.AND.EX P2, PT, R147, 0x1000000, PT, P2 ;  /* 0x010000009300780c */ /* 0x000fe20003f46120 */
[----:B------:R-:W-:Y:S01]  /*36c0*/  FMUL.FTZ R84, R189, R118 ;  /* 0x00000076bd547220 */ /* 0x000fe20000410000 */
[----:B------:R-:W-:-:S02]  /*36d0*/  @P6 HADD2.F32 R93, -RZ, R93.H1_H1 ;  /* 0x3000005dff5d6230 */ /* 0x000fc40000004100 */
[--C-:B------:R-:W-:Y:S01]  /*36e0*/  FFMA.FTZ R115, R115, R190, R193.reuse ;  /* 0x000000be73737223 */ /* 0x100fe200000100c1 */
[----:B------:R-:W-:Y:S01]  /*36f0*/  FADD.FTZ R112, R121, -R112 ;  /* 0x8000007079707221 */ /* 0x000fe20000010000 */
[----:B------:R-:W-:Y:S01]  /*3700*/  FMUL.FTZ R87, R84, R188 ;  /* 0x000000bc54577220 */ /* 0x000fe20000410000 */
[----:B------:R-:W-:Y:S01]  /*3710*/  FFMA.FTZ R122, R122, R190, R193 ;  /* 0x000000be7a7a7223 */ /* 0x000fe200000100c1 */
[----:B------:R-:W-:Y:S02]  /*3720*/  @P6 HADD2.F32 R86, -RZ, R53.H1_H1 ;  /* 0x30000035ff566230 */ /* 0x000fe40000004100 */
[----:B------:R-:W-:Y:S01]  /*3730*/  FADD.FTZ R120, R120, -R115 ;  /* 0x8000007378787221 */ /* 0x000fe20000010000 */
[----:B------:R-:W-:Y:S02]  /*3740*/  @P5 HADD2.F32 R90, -RZ, R94.H0_H0 ;  /* 0x2000005eff5a5230 */ /* 0x000fe40000004100 */
[----:B------:R-:W-:Y:S01]  /*3750*/  @P6 FMUL.FTZ R101, R109, R93 ;  /* 0x0000005d6d656220 */ /* 0x000fe20000410000 */
[----:B------:R-:W-:Y:S01]  /*3760*/  FMUL.FTZ R85, R189, R112 ;  /* 0x00000070bd557220 */ /* 0x000fe20000410000 */
[----:B------:R-:W-:Y:S01]  /*3770*/  @P5 HADD2.F32 R102, -RZ, R54.H0_H0 ;  /* 0x20000036ff665230 */ /* 0x000fe20000004100 */
[----:B------:R-:W-:Y:S01]  /*3780*/  CS2R R92, SRZ ;  /* 0x00000000005c7805 */ /* 0x000fe2000001ff00 */
[----:B------:R-:W-:Y:S01]  /*3790*/  FMUL.FTZ R87, R87, UR4 ;  /* 0x0000000457577c20 */ /* 0x000fe20008410000 */
[----:B------:R-:W-:Y:S01]  /*37a0*/  FADD.FTZ R122, R123, -R122 ;  /* 0x8000007a7b7a7221 */ /* 0x000fe20000010000 */
[----:B------:R-:W-:-:S02]  /*37b0*/  @P4 HADD2.F32 R108, -RZ, R94.H1_H1 ;  /* 0x3000005eff6c4230 */ /* 0x000fc40000004100 */
[----:B------:R-:W-:Y:S01]  /*37c0*/  @P6 FMUL.FTZ R92, R109, R86 ;  /* 0x000000566d5c6220 */ /* 0x000fe20000410000 */
[--C-:B------:R-:W-:Y:S02]  /*37d0*/  @P3 HADD2.F32 R110, -RZ, R95.reuse.H0_H0 ;  /* 0x2000005fff6e3230 */ /* 0x100fe40000004100 */
[----:B------:R-:W-:Y:S01]  /*37e0*/  FMUL.FTZ R103, R85, R188 ;  /* 0x000000bc55677220 */ /* 0x000fe20000410000 */
[----:B------:R-:W-:Y:S01]  /*37f0*/  @P2 HADD2.F32 R113, -RZ, R95.H1_H1 ;  /* 0x3000005fff712230 */ /* 0x000fe20000004100 */
[----:B------:R-:W-:Y:S01]  /*3800*/  CS2R R94, SRZ ;  /* 0x00000000005e7805 */ /* 0x000fe2000001ff00 */
[----:B------:R-:W-:Y:S01]  /*3810*/  FMUL.FTZ R86, R189, R120 ;  /* 0x00000078bd567220 */ /* 0x000fe20000410000 */
[C---:B------:R-:W-:Y:S01]  /*3820*/  @P5 FMUL.FTZ R94, R87.reuse, R90 ;  /* 0x0000005a575e5220 */ /* 0x040fe20000410000 */
[----:B------:R-:W-:Y:S01]  /*3830*/  @P5 FMUL.FTZ R93, R87, R102 ;  /* 0x00000066575d5220 */ /* 0x000fe20000410000 */
[----:B------:R-:W-:Y:S01]  /*3840*/  FMUL.FTZ R87, R189, R122 ;  /* 0x0000007abd577220 */ /* 0x000fe20000410000 */
[----:B------:R-:W-:Y:S01]  /*3850*/  FMUL.FTZ R115, R103, UR4 ;  /* 0x0000000467737c20 */ /* 0x000fe20008410000 */
[----:B------:R-:W-:Y:S01]  /*3860*/  FMUL.FTZ R109, R86, R188 ;  /* 0x000000bc566d7220 */ /* 0x000fe20000410000 */
[----:B------:R-:W-:-:S02]  /*3870*/  HFMA2 R111, -RZ, RZ, 0, 0 ;  /* 0x00000000ff6f7431 */ /* 0x000fc400000001ff */
[----:B------:R-:W-:Y:S01]  /*3880*/  FMUL.FTZ R188, R87, R188 ;  /* 0x000000bc57bc7220 */ /* 0x000fe20000410000 */
[----:B------:R-:W-:Y:S01]  /*3890*/  @P4 FMUL.FTZ R95, R115, R108 ;  /* 0x0000006c735f4220 */ /* 0x000fe20000410000 */
[----:B------:R-:W-:Y:S01]  /*38a0*/  FMUL.FTZ R117, R109, UR4 ;  /* 0x000000046d757c20 */ /* 0x000fe20008410000 */
[----:B------:R-:W-:Y:S02]  /*38b0*/  @P4 HADD2.F32 R108, -RZ, R54.H1_H1 ;  /* 0x30000036ff6c4230 */ /* 0x000fe40000004100 */
[----:B------:R-:W-:Y:S01]  /*38c0*/  FMUL.FTZ R188, R188, UR4 ;  /* 0x00000004bcbc7c20 */ /* 0x000fe20008410000 */
[--C-:B------:R-:W-:Y:S01]  /*38d0*/  @P3 HADD2.F32 R112, -RZ, R55.reuse.H0_H0 ;  /* 0x20000037ff703230 */ /* 0x100fe20000004100 */
[----:B------:R-:W-:Y:S01]  /*38e0*/  MOV R90, RZ ;  /* 0x000000ff005a7202 */ /* 0x000fe20000000f00 */
[----:B------:R-:W-:Y:S01]  /*38f0*/  @P2 HADD2.F32 R109, -RZ, R55.H1_H1 ;  /* 0x30000037ff6d2230 */ /* 0x000fe20000004100 */
[----:B------:R-:W-:Y:S01]  /*3900*/  MOV R114, RZ ;  /* 0x000000ff00727202 */ /* 0x000fe20000000f00 */
[----:B------:R-:W-:Y:S01]  /*3910*/  @P4 FMUL.FTZ R90, R115, R108 ;  /* 0x0000006c735a4220 */ /* 0x000fe20000410000 */
[----:B------:R-:W-:Y:S01]  /*3920*/  @P3 FMUL.FTZ R111, R117, R112 ;  /* 0x00000070756f3220 */ /* 0x000fe20000410000 */
[----:B------:R-:W-:Y:S01]  /*3930*/  CS2R R102, SRZ ;  /* 0x0000000000667805 */ /* 0x000fe2000001ff00 */
[C---:B------:R-:W-:Y:S01]  /*3940*/  @P2 FMUL.FTZ R114, R188.reuse, R109 ;  /* 0x0000006dbc722220 */ /* 0x040fe20000410000 */
[----:B------:R-:W-:Y:S01]  /*3950*/  F2FP.F16.F32.PACK_AB R88, R91, R88 ;  /* 0x000000585b58723e */ /* 0x000fe200000000ff */
[----:B------:R-:W-:Y:S01]  /*3960*/  @P3 FMUL.FTZ R102, R117, R110 ;  /* 0x0000006e75663220 */ /* 0x000fe20000410000 */
[----:B------:R-:W-:Y:S01]  /*3970*/  @P2 FMUL.FTZ R103, R188, R113 ;  /* 0x00000071bc672220 */ /* 0x000fe20000410000 */
[----:B------:R-:W-:-:S02]  /*3980*/  F2FP.F16.F32.PACK_AB R90, R90, R93 ;  /* 0x0000005d5a5a723e */ /* 0x000fc400000000ff */
[----:B------:R-:W-:Y:S02]  /*3990*/  F2FP.F16.F32.PACK_AB R89, R92, R89 ;  /* 0x000000595c59723e */ /* 0x000fe400000000ff */
[----:B------:R-:W-:Y:S01]  /*39a0*/  F2FP.F16.F32.PACK_AB R91, R114, R111 ;  /* 0x0000006f725b723e */ /* 0x000fe200000000ff */
[----:B------:R-:W-:Y:S06]  /*39b0*/  BRA `(.L_x_8995) ;  /* 0x0000000400847947 */ /* 0x000fec0003800000 */
.L_x_8994:
        /* <DEDUP_REMOVED lines=10> */
[----:B------:R-:W-:Y:S01]  /*3a60*/  CS2R R98, SRZ ;  /* 0x0000000000627805 */ /* 0x000fe2000001ff00 */
[C---:B------:R-:W-:Y:S01]  /*3a70*/  FMUL.FTZ R103, R189.reuse, R116 ;  /* 0x00000074bd677220 */ /* 0x040fe20000410000 */
[----:B------:R-:W-:Y:S01]  /*3a80*/  FMUL.FTZ R88, R188, R89 ;  /* 0x00000059bc587220 */ /* 0x000fe20000410000 */
[----:B------:R-:W-:Y:S01]  /*3a90*/  FMUL.FTZ R89, R189, R102 ;  /* 0x00000066bd597220 */ /* 0x000fe20000410000 */
[----:B-----5:R-:W-:-:S02]  /*3aa0*/  @P2 HADD2.F32 R90, -RZ, R92.H0_H0 ;  /* 0x2000005cff5a2230 */ /* 0x020fc40000004100 */
[----:B------:R-:W-:Y:S02]  /*3ab0*/  HFMA2 R100, -RZ, RZ, 0, 0 ;  /* 0x00000000ff647431 */ /* 0x000fe400000001ff */
[----:B------:R-:W-:Y:S01]  /*3ac0*/  FMUL.FTZ R101, R88, UR4 ;  /* 0x0000000458657c20 */ /* 0x000fe20008410000 */
[----:B------:R-:W-:Y:S02]  /*3ad0*/  HFMA2 R88, -RZ, RZ, 0, 0 ;  /* 0x00000000ff587431 */ /* 0x000fe400000001ff */
[----:B------:R-:W-:Y:S02]  /*3ae0*/  @P3 HADD2.F32 R102, -RZ, R92.H1_H1 ;  /* 0x3000005cff663230 */ /* 0x000fe40000004100 */
[----:B------:R-:W-:Y:S01]  /*3af0*/  FMUL.FTZ R89, R188, R89 ;  /* 0x00000059bc597220 */ /* 0x000fe20000410000 */
[----:B------:R-:W-:Y:S01]  /*3b00*/  @P2 FMUL.FTZ R98, R90, R101 ;  /* 0x000000655a622220 */ /* 0x000fe20000410000 */
[----:B------:R-:W-:Y:S01]  /*3b10*/  FMUL.FTZ R90, R188, R103 ;  /* 0x00000067bc5a7220 */ /* 0x000fe20000410000 */
[----:B------:R-:W-:-:S02]  /*3b20*/  @P2 HADD2.F32 R92, -RZ, R52.H0_H0 ;  /* 0x20000034ff5c2230 */ /* 0x000fc40000004100 */
[-CC-:B------:R-:W-:Y:S01]  /*3b30*/  FFMA.FTZ R114, R110, R190.reuse, R193.reuse ;  /* 0x000000be6e727223 */ /* 0x180fe200000100c1 */
[----:B------:R-:W-:Y:S02]  /*3b40*/  @P4 HADD2.F32 R103, -RZ, R93.H0_H0 ;  /* 0x2000005dff674230 */ /* 0x000fe40000004100 */
[----:B------:R-:W-:Y:S01]  /*3b50*/  FMUL.FTZ R90, R90, UR4 ;  /* 0x000000045a5a7c20 */ /* 0x000fe20008410000 */
[----:B------:R-:W-:Y:S01]  /*3b60*/  @P4 HADD2.F32 R109, -RZ, R53.H0_H0 ;  /* 0x20000035ff6d4230 */ /* 0x000fe20000004100 */
[----:B------:R-:W-:Y:S01]  /*3b70*/  LOP3.LUT P6, RZ, R146, 0xff000000, RZ, 0xc0, !PT ;  /* 0xff00000092ff7812 */ /* 0x000fe200078cc0ff */
[----:B------:R-:W-:Y:S02]  /*3b80*/  @P3 HADD2.F32 R110, -RZ, R52.H1_H1 ;  /* 0x30000034ff6e3230 */ /* 0x000fe40000004100 */
[----:B------:R-:W-:Y:S01]  /*3b90*/  FMUL.FTZ R89, R89, UR4 ;  /* 0x0000000459597c20 */ /* 0x000fe20008410000 */
[----:B------:R-:W-:Y:S01]  /*3ba0*/  @P2 FMUL.FTZ R88, R92, R101 ;  /* 0x000000655c582220 */ /* 0x000fe20000410000 */
[-CC-:B------:R-:W-:Y:S01]  /*3bb0*/  FFMA.FTZ R113, R113, R190.reuse, R193.reuse ;  /* 0x000000be71717223 */ /* 0x180fe200000100c1 */
[----:B------:R-:W-:Y:S01]  /*3bc0*/  FFMA.FTZ R112, R112, R190, R193 ;  /* 0x000000be70707223 */ /* 0x000fe200000100c1 */
[----:B------:R-:W-:Y:S01]  /*3bd0*/  MOV R108, RZ ;  /* 0x000000ff006c7202 */ /* 0x000fe20000000f00 */
[-C--:B------:R-:W-:Y:S01]  /*3be0*/  @P4 FMUL.FTZ R100, R103, R90.reuse ;  /* 0x0000005a67644220 */ /* 0x080fe20000410000 */
[----:B------:R-:W-:Y:S01]  /*3bf0*/  ISETP.GE.U32.AND P2, PT, R146, RZ, PT ;  /* 0x000000ff9200720c */ /* 0x000fe20003f46070 */
[----:B------:R-:W-:Y:S01]  /*3c00*/  @P4 FMUL.FTZ R108, R109, R90 ;  /* 0x0000005a6d6c4220 */ /* 0x000fe20000410000 */
[----:B------:R-:W-:Y:S01]  /*3c10*/  MOV R91, RZ ;  /* 0x000000ff005b7202 */ /* 0x000fe20000000f00 */
[-C--:B------:R-:W-:Y:S01]  /*3c20*/  @P3 FMUL.FTZ R99, R102, R89.reuse ;  /* 0x0000005966633220 */ /* 0x080fe20000410000 */
[C---:B------:R-:W-:Y:S01]  /*3c30*/  LOP3.LUT P5, RZ, R147.reuse, 0xff, RZ, 0xc0, !PT ;  /* 0x000000ff93ff7812 */ /* 0x040fe200078ac0ff */
[----:B------:R-:W-:Y:S01]  /*3c40*/  @P3 FMUL.FTZ R91, R110, R89 ;  /* 0x000000596e5b3220 */ /* 0x000fe20000410000 */
[----:B------:R-:W-:Y:S01]  /*3c50*/  LOP3.LUT P4, RZ, R147, 0xff00, RZ, 0xc0, !PT ;  /* 0x0000ff0093ff7812 */ /* 0x000fe2000788c0ff */
[----:B------:R-:W-:Y:S01]  /*3c60*/  FADD.FTZ R114, R119, -R114 ;  /* 0x8000007277727221 */ /* 0x000fe20000010000 */
[C---:B------:R-:W-:Y:S01]  /*3c70*/  LOP3.LUT P3, RZ, R147.reuse, 0xff0000, RZ, 0xc0, !PT ;  /* 0x00ff000093ff7812 */ /* 0x040fe2000786c0ff */
[----:B------:R-:W-:Y:S01]  /*3c80*/  FADD.FTZ R118, R118, -R113 ;  /* 0x8000007176767221 */ /* 0x000fe20000010000 */
[----:B------:R-:W-:Y:S01]  /*3c90*/  ISETP.GE.U32.AND.EX P2, PT, R147, 0x1000000, PT, P2 ;  /* 0x010000009300780c */ /* 0x000fe20003f46120 */
[----:B------:R-:W-:Y:S01]  /*3ca0*/  FADD.FTZ R112, R121, -R112 ;  /* 0x8000007079707221 */ /* 0x000fe20000010000 */
[-CC-:B------:R-:W-:Y:S01]  /*3cb0*/  FFMA.FTZ R115, R115, R190.reuse, R193.reuse ;  /* 0x000000be73737223 */ /* 0x180fe200000100c1 */
[----:B------:R-:W-:Y:S01]  /*3cc0*/  FFMA.FTZ R122, R122, R190, R193 ;  /* 0x000000be7a7a7223 */ /* 0x000fe200000100c1 */
[C---:B------:R-:W-:Y:S01]  /*3cd0*/  FMUL.FTZ R89, R189.reuse, R114 ;  /* 0x00000072bd597220 */ /* 0x040fe20000410000 */
[C---:B------:R-:W-:Y:S01]  /*3ce0*/  FMUL.FTZ R109, R189.reuse, R118 ;  /* 0x00000076bd6d7220 */ /* 0x040fe20000410000 */
[----:B------:R-:W-:Y:S01]  /*3cf0*/  FMUL.FTZ R113, R189, R112 ;  /* 0x00000070bd717220 */ /* 0x000fe20000410000 */
[----:B------:R-:W-:Y:S01]  /*3d00*/  FADD.FTZ R120, R120, -R115 ;  /* 0x8000007378787221 */ /* 0x000fe20000010000 */
[----:B------:R-:W-:Y:S01]  /*3d10*/  FADD.FTZ R122, R123, -R122 ;  /* 0x8000007a7b7a7221 */ /* 0x000fe20000010000 */
[----:B------:R-:W-:-:S02]  /*3d20*/  @P6 HADD2.F32 R103, -RZ, R93.H1_H1 ;  /* 0x3000005dff676230 */ /* 0x000fc40000004100 */
[C---:B------:R-:W-:Y:S01]  /*3d30*/  FMUL.FTZ R89, R188.reuse, R89 ;  /* 0x00000059bc597220 */ /* 0x040fe20000410000 */
[C---:B------:R-:W-:Y:S01]  /*3d40*/  FMUL.FTZ R90, R188.reuse, R109 ;  /* 0x0000006dbc5a7220 */ /* 0x040fe20000410000 */
[----:B------:R-:W-:Y:S01]  /*3d50*/  FMUL.FTZ R93, R188, R113 ;  /* 0x00000071bc5d7220 */ /* 0x000fe20000410000 */
[C---:B------:R-:W-:Y:S01]  /*3d60*/  FMUL.FTZ R117, R189.reuse, R120 ;  /* 0x00000078bd757220 */ /* 0x040fe20000410000 */
[----:B------:R-:W-:Y:S01]  /*3d70*/  FMUL.FTZ R189, R189, R122 ;  /* 0x0000007abdbd7220 */ /* 0x000fe20000410000 */
[----:B------:R-:W-:Y:S02]  /*3d80*/  HFMA2 R101, -RZ, RZ, 0, 0 ;  /* 0x00000000ff657431 */ /* 0x000fe400000001ff */
[--C-:B------:R-:W-:Y:S02]  /*3d90*/  @P5 HADD2.F32 R111, -RZ, R94.reuse.H0_H0 ;  /* 0x2000005eff6f5230 */ /* 0x100fe40000004100 */
[----:B------:R-:W-:Y:S02]  /*3da0*/  HFMA2 R92, -RZ, RZ, 0, 0 ;  /* 0x00000000ff5c7431 */ /* 0x000fe400000001ff */
[----:B------:R-:W-:-:S02]  /*3db0*/  @P4 HADD2.F32 R115, -RZ, R94.H1_H1 ;  /* 0x3000005eff734230 */ /* 0x000fc40000004100 */
[----:B------:R-:W-:Y:S01]  /*3dc0*/  FMUL.FTZ R102, R89, UR4 ;  /* 0x0000000459667c20 */ /* 0x000fe20008410000 */
[----:B------:R-:W-:Y:S02]  /*3dd0*/  @P5 HADD2.F32 R113, -RZ, R54.H0_H0 ;  /* 0x20000036ff715230 */ /* 0x000fe40000004100 */
[----:B------:R-:W-:Y:S01]  /*3de0*/  FMUL.FTZ R90, R90, UR4 ;  /* 0x000000045a5a7c20 */ /* 0x000fe20008410000 */
[----:B------:R-:W-:Y:S01]  /*3df0*/  FMUL.FTZ R112, R93, UR4 ;  /* 0x000000045d707c20 */ /* 0x000fe20008410000 */
[--C-:B------:R-:W-:Y:S02]  /*3e00*/  @P3 HADD2.F32 R114, -RZ, R95.reuse.H0_H0 ;  /* 0x2000005fff723230 */ /* 0x100fe40000004100 */
[C---:B------:R-:W-:Y:S01]  /*3e10*/  FMUL.FTZ R109, R188.reuse, R117 ;  /* 0x00000075bc6d7220 */ /* 0x040fe20000410000 */
[----:B------:R-:W-:Y:S02]  /*3e20*/  @P2 HADD2.F32 R119, -RZ, R95.H1_H1 ;  /* 0x3000005fff772230 */ /* 0x000fe40000004100 */
[----:B------:R-:W-:Y:S01]  /*3e30*/  FMUL.FTZ R188, R188, R189 ;  /* 0x000000bdbcbc7220 */ /* 0x000fe20000410000 */
[----:B------:R-:W-:Y:S01]  /*3e40*/  CS2R R94, SRZ ;  /* 0x00000000005e7805 */ /* 0x000fe2000001ff00 */
[----:B------:R-:W-:Y:S01]  /*3e50*/  @P6 FMUL.FTZ R101, R103, R102 ;  /* 0x0000006667656220 */ /* 0x000fe20000410000 */
[-C--:B------:R-:W-:Y:S01]  /*3e60*/  @P5 FMUL.FTZ R94, R111, R90.reuse ;  /* 0x0000005a6f5e5220 */ /* 0x080fe20000410000 */
[----:B------:R-:W-:Y:S01]  /*3e70*/  @P5 FMUL.FTZ R92, R113, R90 ;  /* 0x0000005a715c5220 */ /* 0x000fe20000410000 */
[----:B------:R-:W-:Y:S01]  /*3e80*/  @P4 FMUL.FTZ R95, R115, R112 ;  /* 0x00000070735f4220 */ /* 0x000fe20000410000 */
[----:B------:R-:W-:-:S02]  /*3e90*/  @P6 HADD2.F32 R103, -RZ, R53.H1_H1 ;  /* 0x30000035ff676230 */ /* 0x000fc40000004100 */
[----:B------:R-:W-:Y:S01]  /*3ea0*/  FMUL.FTZ R109, R109, UR4 ;  /* 0x000000046d6d7c20 */ /* 0x000fe20008410000 */
[----:B------:R-:W-:Y:S02]  /*3eb0*/  @P4 HADD2.F32 R113, -RZ, R54.H1_H1 ;  /* 0x30000036ff714230 */ /* 0x000fe40000004100 */
[----:B------:R-:W-:Y:S01]  /*3ec0*/  FMUL.FTZ R188, R188, UR4 ;  /* 0x00000004bcbc7c20 */ /* 0x000fe20008410000 */
[--C-:B------:R-:W-:Y:S01]  /*3ed0*/  @P3 HADD2.F32 R90, -RZ, R55.reuse.H0_H0 ;  /* 0x20000037ff5a3230 */ /* 0x100fe20000004100 */
[----:B------:R-:W-:Y:S01]  /*3ee0*/  CS2R R110, SRZ ;  /* 0x00000000006e7805 */ /* 0x000fe2000001ff00 */
[----:B------:R-:W-:Y:S01]  /*3ef0*/  @P2 HADD2.F32 R115, -RZ, R55.H1_H1 ;  /* 0x30000037ff732230 */ /* 0x000fe20000004100 */
[----:B------:R-:W-:Y:S01]  /*3f00*/  MOV R89, RZ ;  /* 0x000000ff00597202 */ /* 0x000fe20000000f00 */
[----:B------:R-:W-:Y:S01]  /*3f10*/  @P6 FMUL.FTZ R89, R103, R102 ;  /* 0x0000006667596220 */ /* 0x000fe20000410000 */
[----:B------:R-:W-:Y:S01]  /*3f20*/  MOV R93, RZ ;  /* 0x000000ff005d7202 */ /* 0x000fe20000000f00 */
        /* <DEDUP_REMOVED lines=10> */
.L_x_8995:
[----:B------:R-:W0:Y:S01]  /*3fd0*/  @P1 LDC.64 R92, c[0x0][0x478] ;  /* 0x00011e00ff5c1b82 */ /* 0x000e220000000a00 */
[----:B------:R-:W-:-:S04]  /*3fe0*/  IMAD.WIDE.U32 R96, R187, 0x10, R96 ;  /* 0x00000010bb607825 */ /* 0x000fc800078e0060 */
[----:B0-----:R-:W-:-:S05]  /*3ff0*/  @P1 IMAD.WIDE.U32 R92, R187, 0x20, R92 ;  /* 0x00000020bb5c1825 */ /* 0x001fca00078e005c */
[----:B------:R1:W-:Y:S04]  /*4000*/  @P1 STG.E.128 desc[UR6][R92.64], R80 ;  /* 0x000000505c001986 */ /* 0x0003e8000c101d06 */
[----:B------:R1:W-:Y:S04]  /*4010*/  @P1 STG.E.128 desc[UR6][R92.64+0x10], R84 ;  /* 0x000010545c001986 */ /* 0x0003e8000c101d06 */
[----:B------:R1:W-:Y:S01]  /*4020*/  STG.E.128 desc[UR6][R96.64], R88 ;  /* 0x0000005860007986 */ /* 0x0003e2000c101d06 */
[----:B------:R-:W-:Y:S05]  /*4030*/  BRA `(.L_x_8996) ;  /* 0x0000002400a87947 */ /* 0x000fea0003800000 */
.L_x_8989:
        /* <DEDUP_REMOVED lines=9> */
[----:B------:R-:W-:Y:S01]  /*40d0*/  LOP3.LUT P2, RZ, R164, 0xff00, RZ, 0xc0, !PT ;  /* 0x0000ff00a4ff7812 */ /* 0x000fe2000784c0ff */
[----:B------:R-:W-:Y:S01]  /*40e0*/  FADD.FTZ R92, R105, -R92 ;  /* 0x8000005c695c7221 */ /* 0x000fe20000010000 */
[----:B------:R-:W-:Y:S02]  /*40f0*/  HFMA2 R211, -RZ, RZ, 0, 0 ;  /* 0x00000000ffd37431 */ /* 0x000fe400000001ff */
[----:B------:R-:W-:Y:S01]  /*4100*/  FADD.FTZ R216, R104, -R107 ;  /* 0x8000006b68d87221 */ /* 0x000fe20000010000 */
[----:B------:R-:W-:Y:S01]  /*4110*/  FFMA.FTZ R214, R214, R190, R193 ;  /* 0x000000bed6d67223 */ /* 0x000fe200000100c1 */
[----:B------:R-:W-:Y:S01]  /*4120*/  FFMA.FTZ R107, R189, R92, R56 ;  /* 0x0000005cbd6b7223 */ /* 0x000fe20000010038 */
[----:B------:R-:W-:Y:S01]  /*4130*/  LOP3.LUT P4, RZ, R165, 0xff, RZ, 0xc0, !PT ;  /* 0x000000ffa5ff7812 */ /* 0x000fe2000788c0ff */
[----:B------:R-:W-:Y:S01]  /*4140*/  FFMA.FTZ R213, R189, R216, R57 ;  /* 0x000000d8bdd57223 */ /* 0x000fe20000010039 */
[----:B------:R-:W-:Y:S01]  /*4150*/  LOP3.LUT P3, RZ, R165, 0xff00, RZ, 0xc0, !PT ;  /* 0x0000ff00a5ff7812 */ /* 0x000fe2000786c0ff */
[----:B------:R-:W-:Y:S01]  /*4160*/  FMUL.FTZ R107, R107, R188 ;  /* 0x000000bc6b6b7220 */ /* 0x000fe20000410000 */
[----:B------:R-:W-:Y:S01]  /*4170*/  LOP3.LUT P6, RZ, R164, 0xff0000, RZ, 0xc0, !PT ;  /* 0x00ff0000a4ff7812 */ /* 0x000fe200078cc0ff */
[----:B------:R-:W-:-:S02]  /*4180*/  @P1 HADD2.F32 R195, -RZ, R88.H0_H0 ;  /* 0x20000058ffc31230 */ /* 0x000fc40000004100 */
[--C-:B------:R-:W-:Y:S01]  /*4190*/  FFMA.FTZ R96, R96, R190, R193.reuse ;  /* 0x000000be60607223 */ /* 0x100fe200000100c1 */
[----:B------:R-:W-:Y:S02]  /*41a0*/  @P1 HADD2.F32 R215, -RZ, R44.H0_H0 ;  /* 0x2000002cffd71230 */ /* 0x000fe40000004100 */
[----:B------:R-:W-:Y:S01]  /*41b0*/  FMUL.FTZ R216, R107, UR4 ;  /* 0x000000046bd87c20 */ /* 0x000fe20008410000 */
[----:B------:R-:W-:Y:S01]  /*41c0*/  CS2R R104, SRZ ;  /* 0x0000000000687805 */ /* 0x000fe2000001ff00 */
[----:B------:R-:W-:Y:S01]  /*41d0*/  FMUL.FTZ R213, R213, R188 ;  /* 0x000000bcd5d57220 */ /* 0x000fe20000410000 */
[----:B------:R-:W-:Y:S01]  /*41e0*/  FFMA.FTZ R192, R192, R190, R193 ;  /* 0x000000bec0c07223 */ /* 0x000fe200000100c1 */
[----:B------:R-:W-:Y:S01]  /*41f0*/  FADD.FTZ R214, R103, -R214 ;  /* 0x800000d667d67221 */ /* 0x000fe20000010000 */
[----:B------:R-:W-:Y:S01]  /*4200*/  @P1 FMUL.FTZ R105, R216, R195 ;  /* 0x000000c3d8691220 */ /* 0x000fe20000410000 */
[----:B------:R-:W-:Y:S01]  /*4210*/  @P1 FMUL.FTZ R211, R215, R216 ;  /* 0x000000d8d7d31220 */ /* 0x000fe20000410000 */
[----:B------:R-:W-:-:S02]  /*4220*/  @P2 HADD2.F32 R88, -RZ, R88.H1_H1 ;  /* 0x30000058ff582230 */ /* 0x000fc40000004100 */
[----:B------:R-:W-:Y:S01]  /*4230*/  FADD.FTZ R216, R93, -R96 ;  /* 0x800000605dd87221 */ /* 0x000fe20000010000 */
[----:B------:R-:W-:Y:S02]  /*4240*/  @P2 HADD2.F32 R218, -RZ, R44.H1_H1 ;  /* 0x3000002cffda2230 */ /* 0x000fe40000004100 */
[----:B------:R-:W-:Y:S01]  /*4250*/  FMUL.FTZ R213, R213, UR4 ;  /* 0x00000004d5d57c20 */ /* 0x000fe20008410000 */
[----:B------:R-:W-:Y:S01]  /*4260*/  FADD.FTZ R192, R101, -R192 ;  /* 0x800000c065c07221 */ /* 0x000fe20000010000 */
[----:B------:R-:W-:Y:S01]  /*4270*/  FFMA.FTZ R93, R189, R214, R58 ;  /* 0x000000d6bd5d7223 */ /* 0x000fe2000001003a */
[----:B------:R-:W-:Y:S01]  /*4280*/  LOP3.LUT P5, RZ, R164, 0xff000000, RZ, 0xc0, !PT ;  /* 0xff000000a4ff7812 */ /* 0x000fe200078ac0ff */
[-CC-:B------:R-:W-:Y:S01]  /*4290*/  FFMA.FTZ R106, R106, R190.reuse, R193.reuse ;  /* 0x000000be6a6a7223 */ /* 0x180fe200000100c1 */
[--C-:B------:R-:W-:Y:S01]  /*42a0*/  FFMA.FTZ R101, R100, R190, R193.reuse ;  /* 0x000000be64657223 */ /* 0x100fe200000100c1 */
[----:B------:R-:W-:Y:S01]  /*42b0*/  MOV R92, RZ ;  /* 0x000000ff005c7202 */ /* 0x000fe20000000f00 */
[----:B------:R-:W-:Y:S01]  /*42c0*/  @P2 FMUL.FTZ R104, R213, R88 ;  /* 0x00000058d5682220 */ /* 0x000fe20000410000 */
[----:B------:R-:W-:Y:S01]  /*42d0*/  @P2 FMUL.FTZ R92, R218, R213 ;  /* 0x000000d5da5c2220 */ /* 0x000fe20000410000 */
[----:B------:R-:W-:Y:S01]  /*42e0*/  FMUL.FTZ R93, R93, R188 ;  /* 0x000000bc5d5d7220 */ /* 0x000fe20000410000 */
[----:B------:R-:W-:Y:S01]  /*42f0*/  ISETP.GE.U32.AND P1, PT, R164, RZ, PT ;  /* 0x000000ffa400720c */ /* 0x000fe20003f26070 */
[----:B------:R-:W-:Y:S01]  /*4300*/  FFMA.FTZ R102, R102, R190, R193 ;  /* 0x000000be66667223 */ /* 0x000fe200000100c1 */
[----:B------:R-:W-:Y:S01]  /*4310*/  FADD.FTZ R103, R97, -R106 ;  /* 0x8000006a61677221 */ /* 0x000fe20000010000 */
[----:B------:R-:W-:Y:S01]  /*4320*/  FADD.FTZ R213, R94, -R101 ;  /* 0x800000655ed57221 */ /* 0x000fe20000010000 */
[----:B------:R-:W-:-:S02]  /*4330*/  HFMA2 R94, -RZ, RZ, 0, 0 ;  /* 0x00000000ff5e7431 */ /* 0x000fc400000001ff */
[--C-:B------:R-:W-:Y:S02]  /*4340*/  @P4 HADD2.F32 R96, -RZ, R90.reuse.H0_H0 ;  /* 0x2000005aff604230 */ /* 0x100fe40000004100 */
[----:B------:R-:W-:Y:S01]  /*4350*/  FMUL.FTZ R93, R93, UR4 ;  /* 0x000000045d5d7c20 */ /* 0x000fe20008410000 */
[----:B------:R-:W-:Y:S01]  /*4360*/  @P3 HADD2.F32 R97, -RZ, R90.H1_H1 ;  /* 0x3000005aff613230 */ /* 0x000fe20000004100 */
[C---:B------:R-:W-:Y:S01]  /*4370*/  LOP3.LUT P2, RZ, R165.reuse, 0xff0000, RZ, 0xc0, !PT ;  /* 0x00ff0000a5ff7812 */ /* 0x040fe2000784c0ff */
[----:B------:R-:W-:Y:S01]  /*4380*/  @P6 HADD2.F32 R88, -RZ, R89.H0_H0 ;  /* 0x20000059ff586230 */ /* 0x000fe20000004100 */
[----:B------:R-:W-:Y:S01]  /*4390*/  ISETP.GE.U32.AND.EX P1, PT, R165, 0x1000000, PT, P1 ;  /* 0x01000000a500780c */ /* 0x000fe20003f26110 */
[----:B------:R-:W-:Y:S02]  /*43a0*/  @P6 HADD2.F32 R90, -RZ, R45.H0_H0 ;  /* 0x2000002dff5a6230 */ /* 0x000fe40000004100 */
[----:B------:R-:W-:Y:S01]  /*43b0*/  FADD.FTZ R164, R95, -R102 ;  /* 0x800000665fa47221 */ /* 0x000fe20000010000 */
[----:B------:R-:W-:Y:S01]  /*43c0*/  CS2R R106, SRZ ;  /* 0x00000000006a7805 */ /* 0x000fe2000001ff00 */
[----:B------:R-:W-:-:S02]  /*43d0*/  @P5 HADD2.F32 R95, -RZ, R89.H1_H1 ;  /* 0x30000059ff5f5230 */ /* 0x000fc40000004100 */
[----:B------:R-:W-:Y:S01]  /*43e0*/  @P6 FMUL.FTZ R107, R93, R88 ;  /* 0x000000585d6b6220 */ /* 0x000fe20000410000 */
[----:B------:R-:W-:Y:S01]  /*43f0*/  @P6 FMUL.FTZ R94, R90, R93 ;  /* 0x0000005d5a5e6220 */ /* 0x000fe20000410000 */
[C---:B------:R-:W-:Y:S01]  /*4400*/  FFMA.FTZ R93, R189.reuse, R164, R61 ;  /* 0x000000a4bd5d7223 */ /* 0x040fe2000001003d */
[----:B------:R-:W-:Y:S01]  /*4410*/  FFMA.FTZ R89, R189, R192, R59 ;  /* 0x000000c0bd597223 */ /* 0x000fe2000001003b */
[----:B------:R-:W-:Y:S01]  /*4420*/  CS2R R164, SRZ ;  /* 0x0000000000a47805 */ /* 0x000fe2000001ff00 */
[----:B------:R-:W-:Y:S02]  /*4430*/  HFMA2 R90, -RZ, RZ, 0, 0 ;  /* 0x00000000ff5a7431 */ /* 0x000fe400000001ff */
[-C--:B------:R-:W-:Y:S01]  /*4440*/  FMUL.FTZ R93, R93, R188.reuse ;  /* 0x000000bc5d5d7220 */ /* 0x080fe20000410000 */
[----:B------:R-:W-:Y:S01]  /*4450*/  FMUL.FTZ R89, R89, R188 ;  /* 0x000000bc59597220 */ /* 0x000fe20000410000 */
[----:B------:R-:W-:Y:S02]  /*4460*/  @P2 HADD2.F32 R100, -RZ, R91.H0_H0 ;  /* 0x2000005bff642230 */ /* 0x000fe40000004100 */
[----:B------:R-:W-:-:S02]  /*4470*/  HFMA2 R195, -RZ, RZ, 0, 0 ;  /* 0x00000000ffc37431 */ /* 0x000fc400000001ff */
[----:B------:R-:W-:Y:S01]  /*4480*/  FMUL.FTZ R88, R93, UR4 ;  /* 0x000000045d587c20 */ /* 0x000fe20008410000 */
[----:B------:R-:W-:Y:S02]  /*4490*/  @P1 HADD2.F32 R101, -RZ, R91.H1_H1 ;  /* 0x3000005bff651230 */ /* 0x000fe40000004100 */
[----:B------:R-:W-:Y:S01]  /*44a0*/  FMUL.FTZ R102, R89, UR4 ;  /* 0x0000000459667c20 */ /* 0x000fe20008410000 */
[C---:B------:R-:W-:Y:S01]  /*44b0*/  FFMA.FTZ R91, R189.reuse, R103, R60 ;  /* 0x00000067bd5b7223 */ /* 0x040fe2000001003c */
[----:B------:R-:W-:Y:S01]  /*44c0*/  @P3 FMUL.FTZ R164, R88, R97 ;  /* 0x0000006158a43220 */ /* 0x000fe20000410000 */
[C---:B------:R-:W-:Y:S01]  /*44d0*/  FFMA.FTZ R93, R189.reuse, R213, R62 ;  /* 0x000000d5bd5d7223 */ /* 0x040fe2000001003e */
[----:B------:R-:W-:Y:S01]  /*44e0*/  FFMA.FTZ R97, R189, R216, R63 ;  /* 0x000000d8bd617223 */ /* 0x000fe2000001003f */
[----:B------:R-:W-:Y:S01]  /*44f0*/  @P5 FMUL.FTZ R106, R102, R95 ;  /* 0x0000005f666a5220 */ /* 0x000fe20000410000 */
[----:B------:R-:W-:Y:S01]  /*4500*/  FMUL.FTZ R91, R91, R188 ;  /* 0x000000bc5b5b7220 */ /* 0x000fe20000410000 */
[----:B------:R-:W-:-:S02]  /*4510*/  @P5 HADD2.F32 R95, -RZ, R45.H1_H1 ;  /* 0x3000002dff5f5230 */ /* 0x000fc40000004100 */
[-C--:B------:R-:W-:Y:S01]  /*4520*/  FMUL.FTZ R93, R93, R188.reuse ;  /* 0x000000bc5d5d7220 */ /* 0x080fe20000410000 */
[--C-:B------:R-:W-:Y:S02]  /*4530*/  @P4 HADD2.F32 R192, -RZ, R46.reuse.H0_H0 ;  /* 0x2000002effc04230 */ /* 0x100fe40000004100 */
[----:B------:R-:W-:Y:S01]  /*4540*/  FMUL.FTZ R97, R97, R188 ;  /* 0x000000bc61617220 */ /* 0x000fe20000410000 */
[----:B------:R-:W-:Y:S01]  /*4550*/  FMUL.FTZ R91, R91, UR4 ;  /* 0x000000045b5b7c20 */ /* 0x000fe20008410000 */
[----:B------:R-:W-:Y:S01]  /*4560*/  MOV R89, RZ ;  /* 0x000000ff00597202 */ /* 0x000fe20000000f00 */
[----:B------:R-:W-:Y:S02]  /*4570*/  @P3 HADD2.F32 R103, -RZ, R46.H1_H1 ;  /* 0x3000002eff673230 */ /* 0x000fe40000004100 */
[----:B------:R-:W-:Y:S01]  /*4580*/  @P5 FMUL.FTZ R89, R95, R102 ;  /* 0x000000665f595220 */ /* 0x000fe20000410000 */
[--C-:B------:R-:W-:Y:S02]  /*4590*/  @P2 HADD2.F32 R214, -RZ, R47.reuse.H0_H0 ;  /* 0x2000002fffd62230 */ /* 0x100fe40000004100 */
[----:B------:R-:W-:Y:S01]  /*45a0*/  FMUL.FTZ R93, R93, UR4 ;  /* 0x000000045d5d7c20 */ /* 0x000fe20008410000 */
[----:B------:R-:W-:-:S02]  /*45b0*/  @P1 HADD2.F32 R213, -RZ, R47.H1_H1 ;  /* 0x3000002fffd51230 */ /* 0x000fc40000004100 */
[----:B------:R-:W-:Y:S01]  /*45c0*/  FMUL.FTZ R102, R97, UR4 ;  /* 0x0000000461667c20 */ /* 0x000fe20008410000 */
        /* <DEDUP_REMOVED lines=8> */
[----:B------:R-:W-:Y:S01]  /*4650*/  @P1 FMUL.FTZ R96, R213, R102 ;  /* 0x00000066d5601220 */ /* 0x000fe20000410000 */
[----:B------:R-:W-:Y:S01]  /*4660*/  @P2 FMUL.FTZ R195, R93, R100 ;  /* 0x000000645dc32220 */ /* 0x000fe20000410000 */
[----:B------:R-:W-:Y:S01]  /*4670*/  F2FP.F16.F32.PACK_AB R90, R91, R90 ;  /* 0x0000005a5b5a723e */ /* 0x000fe200000000ff */
[----:B------:R-:W-:Y:S01]  /*4680*/  @P1 FMUL.FTZ R192, R102, R101 ;  /* 0x0000006566c01220 */ /* 0x000fe20000410000 */
[----:B------:R-:W-:-:S02]  /*4690*/  F2FP.F16.F32.PACK_AB R89, R89, R94 ;  /* 0x0000005e5959723e */ /* 0x000fc400000000ff */
[----:B------:R-:W-:Y:S02]  /*46a0*/  F2FP.F16.F32.PACK_AB R88, R92, R211 ;  /* 0x000000d35c58723e */ /* 0x000fe400000000ff */
[----:B------:R-:W-:Y:S01]  /*46b0*/  F2FP.F16.F32.PACK_AB R91, R96, R95 ;  /* 0x0000005f605b723e */ /* 0x000fe200000000ff */
[----:B------:R-:W-:Y:S06]  /*46c0*/  BRA `(.L_x_8998) ;  /* 0x0000000400887947 */ /* 0x000fec0003800000 */
.L_x_8997:
[-CC-:B------:R-:W-:Y:S01]  /*46d0*/  FFMA.FTZ R81, R216, R190.reuse, R193.reuse ;  /* 0x000000bed8517223 */ /* 0x180fe200000100c1 */
[-CC-:B------:R-:W-:Y:S01]  /*46e0*/  FFMA.FTZ R92, R92, R190.reuse, R193.reuse ;  /* 0x000000be5c5c7223 */ /* 0x180fe200000100c1 */
[----:B-----5:R-:W-:Y:S01]  /*46f0*/  LOP3.LUT P1, RZ, R164, 0xff, RZ, 0xc0, !PT ;  /* 0x000000ffa4ff7812 */ /* 0x020fe2000782c0ff */
[----:B------:R-:W-:Y:S01]  /*4700*/  FFMA.FTZ R214, R214, R190, R193 ;  /* 0x000000bed6d67223 */ /* 0x000fe200000100c1 */
[----:B------:R-:W-:Y:S01]  /*4710*/  LOP3.LUT P2, RZ, R164, 0xff00, RZ, 0xc0, !PT ;  /* 0x0000ff00a4ff7812 */ /* 0x000fe2000784c0ff */
[----:B------:R-:W-:Y:S01]  /*4720*/  FADD.FTZ R82, R104, -R81 ;  /* 0x8000005168527221 */ /* 0x000fe20000010000 */
[----:B------:R-:W-:Y:S01]  /*4730*/  FADD.FTZ R80, R105, -R92 ;  /* 0x8000005c69507221 */ /* 0x000fe20000010000 */
[----:B------:R-:W-:Y:S01]  /*4740*/  HFMA2 R92, -RZ, RZ, 0, 0 ;  /* 0x00000000ff5c7431 */ /* 0x000fe200000001ff */
[C---:B------:R-:W-:Y:S01]  /*4750*/  LOP3.LUT P6, RZ, R164.reuse, 0xff0000, RZ, 0xc0, !PT ;  /* 0x00ff0000a4ff7812 */ /* 0x040fe200078cc0ff */
[C---:B------:R-:W-:Y:S01]  /*4760*/  FFMA.FTZ R81, R189.reuse, R82, R57 ;  /* 0x00000052bd517223 */ /* 0x040fe20000010039 */
[----:B------:R-:W-:Y:S01]  /*4770*/  FFMA.FTZ R80, R189, R80, R56 ;  /* 0x00000050bd507223 */ /* 0x000fe20000010038 */
[----:B------:R-:W-:-:S02]  /*4780*/  LOP3.LUT P5, RZ, R164, 0xff000000, RZ, 0xc0, !PT ;  /* 0xff000000a4ff7812 */ /* 0x000fc400078ac0ff */
[----:B------:R-:W-:Y:S01]  /*4790*/  CS2R R104, SRZ ;  /* 0x0000000000687805 */ /* 0x000fe2000001ff00 */
[-C--:B------:R-:W-:Y:S01]  /*47a0*/  FMUL.FTZ R83, R81, R188.reuse ;  /* 0x000000bc51537220 */ /* 0x080fe20000410000 */
[----:B------:R-:W-:Y:S01]  /*47b0*/  FMUL.FTZ R82, R80, R188 ;  /* 0x000000bc50527220 */ /* 0x000fe20000410000 */
[--C-:B------:R-:W-:Y:S02]  /*47c0*/  @P1 HADD2.F32 R85, -RZ, R88.reuse.H0_H0 ;  /* 0x20000058ff551230 */ /* 0x100fe40000004100 */
[----:B------:R-:W-:Y:S01]  /*47d0*/  FFMA.FTZ R192, R192, R190, R193 ;  /* 0x000000bec0c07223 */ /* 0x000fe200000100c1 */
[----:B------:R-:W-:Y:S02]  /*47e0*/  @P2 HADD2.F32 R88, -RZ, R88.H1_H1 ;  /* 0x30000058ff582230 */ /* 0x000fe40000004100 */
[----:B------:R-:W-:Y:S01]  /*47f0*/  FMUL.FTZ R83, R83, UR4 ;  /* 0x0000000453537c20 */ /* 0x000fe20008410000 */
[--C-:B------:R-:W-:Y:S02]  /*4800*/  @P2 HADD2.F32 R84, -RZ, R44.reuse.H1_H1 ;  /* 0x3000002cff542230 */ /* 0x100fe40000004100 */
[----:B------:R-:W-:Y:S01]  /*4810*/  FMUL.FTZ R82, R82, UR4 ;  /* 0x0000000452527c20 */ /* 0x000fe20008410000 */
[----:B------:R-:W-:-:S02]  /*4820*/  @P1 HADD2.F32 R87, -RZ, R44.H0_H0 ;  /* 0x2000002cff571230 */ /* 0x000fc40000004100 */
        /* <DEDUP_REMOVED lines=14> */
[----:B------:R-:W-:Y:S01]  /*4910*/  FFMA.FTZ R106, R106, R190, R193 ;  /* 0x000000be6a6a7223 */ /* 0x000fe200000100c1 */
[C---:B------:R-:W-:Y:S01]  /*4920*/  LOP3.LUT P3, RZ, R165.reuse, 0xff00, RZ, 0xc0, !PT ;  /* 0x0000ff00a5ff7812 */ /* 0x040fe2000786c0ff */
[----:B------:R-:W-:Y:S01]  /*4930*/  HFMA2 R88, -RZ, RZ, 0, 0 ;  /* 0x00000000ff587431 */ /* 0x000fe200000001ff */
[C---:B------:R-:W-:Y:S01]  /*4940*/  LOP3.LUT P2, RZ, R165.reuse, 0xff0000, RZ, 0xc0, !PT ;  /* 0x00ff0000a5ff7812 */ /* 0x040fe2000784c0ff */
[--C-:B------:R-:W-:Y:S01]  /*4950*/  @P6 HADD2.F32 R87, -RZ, R89.reuse.H0_H0 ;  /* 0x20000059ff576230 */ /* 0x100fe20000004100 */
[----:B------:R-:W-:Y:S01]  /*4960*/  ISETP.GE.U32.AND.EX P1, PT, R165, 0x1000000, PT, P1 ;  /* 0x01000000a500780c */ /* 0x000fe20003f26110 */
[----:B------:R-:W-:-:S02]  /*4970*/  @P5 HADD2.F32 R86, -RZ, R89.H1_H1 ;  /* 0x30000059ff565230 */ /* 0x000fc40000004100 */
[--C-:B------:R-:W-:Y:S01]  /*4980*/  FFMA.FTZ R96, R96, R190, R193.reuse ;  /* 0x000000be60607223 */ /* 0x100fe200000100c1 */
[----:B------:R-:W-:Y:S02]  /*4990*/  @P6 HADD2.F32 R89, -RZ, R45.H0_H0 ;  /* 0x2000002dff596230 */ /* 0x000fe40000004100 */
[----:B------:R-:W-:Y:S01]  /*49a0*/  FMUL.FTZ R85, R83, R188 ;  /* 0x000000bc53557220 */ /* 0x000fe20000410000 */
[----:B------:R-:W-:Y:S01]  /*49b0*/  FMUL.FTZ R84, R84, UR4 ;  /* 0x0000000454547c20 */ /* 0x000fe20008410000 */
[----:B------:R-:W-:Y:S01]  /*49c0*/  FFMA.FTZ R102, R102, R190, R193 ;  /* 0x000000be66667223 */ /* 0x000fe200000100c1 */
[----:B------:R-:W-:Y:S01]  /*49d0*/  FADD.FTZ R97, R97, -R106 ;  /* 0x8000006a61617221 */ /* 0x000fe20000010000 */
[----:B------:R-:W-:Y:S01]  /*49e0*/  CS2R R106, SRZ ;  /* 0x00000000006a7805 */ /* 0x000fe2000001ff00 */
[----:B------:R-:W-:Y:S01]  /*49f0*/  FADD.FTZ R216, R93, -R96 ;  /* 0x800000605dd87221 */ /* 0x000fe20000010000 */
[----:B------:R-:W-:Y:S01]  /*4a00*/  FMUL.FTZ R93, R85, UR4 ;  /* 0x00000004555d7c20 */ /* 0x000fe20008410000 */
[-C--:B------:R-:W-:Y:S01]  /*4a10*/  @P6 FMUL.FTZ R107, R87, R84.reuse ;  /* 0x00000054576b6220 */ /* 0x080fe20000410000 */
[----:B------:R-:W-:Y:S01]  /*4a20*/  @P6 FMUL.FTZ R88, R89, R84 ;  /* 0x0000005459586220 */ /* 0x000fe20000410000 */
[----:B------:R-:W-:Y:S01]  /*4a30*/  FADD.FTZ R102, R95, -R102 ;  /* 0x800000665f667221 */ /* 0x000fe20000010000 */
[----:B------:R-:W-:Y:S01]  /*4a40*/  FFMA.FTZ R84, R189, R97, R60 ;  /* 0x00000061bd547223 */ /* 0x000fe2000001003c */
[----:B------:R-:W-:Y:S01]  /*4a50*/  @P5 FMUL.FTZ R106, R86, R93 ;  /* 0x0000005d566a5220 */ /* 0x000fe20000410000 */
[----:B------:R-:W-:-:S02]  /*4a60*/  @P4 HADD2.F32 R95, -RZ, R90.H0_H0 ;  /* 0x2000005aff5f4230 */ /* 0x000fc40000004100 */
[----:B------:R-:W-:Y:S01]  /*4a70*/  FFMA.FTZ R85, R189, R102, R61 ;  /* 0x00000066bd557223 */ /* 0x000fe2000001003d */
[-C--:B------:R-:W-:Y:S01]  /*4a80*/  FMUL.FTZ R86, R84, R188.reuse ;  /* 0x000000bc54567220 */ /* 0x080fe20000410000 */
[----:B------:R-:W-:Y:S02]  /*4a90*/  @P3 HADD2.F32 R101, -RZ, R90.H1_H1 ;  /* 0x3000005aff653230 */ /* 0x000fe40000004100 */
[----:B------:R-:W-:Y:S02]  /*4aa0*/  HFMA2 R90, -RZ, RZ, 0, 0 ;  /* 0x00000000ff5a7431 */ /* 0x000fe400000001ff */
[--C-:B------:R-:W-:Y:S02]  /*4ab0*/  @P2 HADD2.F32 R214, -RZ, R91.reuse.H0_H0 ;  /* 0x2000005bffd62230 */ /* 0x100fe40000004100 */
[----:B------:R-:W-:Y:S01]  /*4ac0*/  FMUL.FTZ R87, R85, R188 ;  /* 0x000000bc55577220 */ /* 0x000fe20000410000 */
[----:B------:R-:W-:Y:S02]  /*4ad0*/  @P1 HADD2.F32 R218, -RZ, R91.H1_H1 ;  /* 0x3000005bffda1230 */ /* 0x000fe40000004100 */
[----:B------:R-:W-:Y:S01]  /*4ae0*/  FMUL.FTZ R86, R86, UR4 ;  /* 0x0000000456567c20 */ /* 0x000fe20008410000 */
[----:B------:R-:W-:Y:S01]  /*4af0*/  @P4 HADD2.F32 R91, -RZ, R46.H0_H0 ;  /* 0x2000002eff5b4230 */ /* 0x000fe20000004100 */
[----:B------:R-:W-:Y:S01]  /*4b00*/  CS2R R164, SRZ ;  /* 0x0000000000a47805 */ /* 0x000fe2000001ff00 */
[----:B------:R-:W-:-:S02]  /*4b10*/  @P5 HADD2.F32 R94, -RZ, R45.H1_H1 ;  /* 0x3000002dff5e5230 */ /* 0x000fc40000004100 */
[----:B------:R-:W-:Y:S01]  /*4b20*/  FMUL.FTZ R96, R87, UR4 ;  /* 0x0000000457607c20 */ /* 0x000fe20008410000 */
[-C--:B------:R-:W-:Y:S01]  /*4b30*/  @P4 FMUL.FTZ R165, R95, R86.reuse ;  /* 0x000000565fa54220 */ /* 0x080fe20000410000 */
[----:B------:R-:W-:Y:S01]  /*4b40*/  @P4 FMUL.FTZ R90, R91, R86 ;  /* 0x000000565b5a4220 */ /* 0x000fe20000410000 */
[C---:B------:R-:W-:Y:S01]  /*4b50*/  FFMA.FTZ R86, R189.reuse, R100, R62 ;  /* 0x00000064bd567223 */ /* 0x040fe2000001003e */
[----:B------:R-:W-:Y:S01]  /*4b60*/  FFMA.FTZ R87, R189, R216, R63 ;  /* 0x000000d8bd577223 */ /* 0x000fe2000001003f */
[----:B------:R-:W-:Y:S01]  /*4b70*/  MOV R89, RZ ;  /* 0x000000ff00597202 */ /* 0x000fe20000000f00 */
[----:B------:R-:W-:Y:S01]  /*4b80*/  @P5 FMUL.FTZ R89, R94, R93 ;  /* 0x0000005d5e595220 */ /* 0x000fe20000410000 */
[-C--:B------:R-:W-:Y:S01]  /*4b90*/  FMUL.FTZ R93, R86, R188.reuse ;  /* 0x000000bc565d7220 */ /* 0x080fe20000410000 */
[----:B------:R-:W-:Y:S01]  /*4ba0*/  FMUL.FTZ R95, R87, R188 ;  /* 0x000000bc575f7220 */ /* 0x000fe20000410000 */
[----:B------:R-:W-:Y:S01]  /*4bb0*/  @P3 FMUL.FTZ R164, R101, R96 ;  /* 0x0000006065a43220 */ /* 0x000fe20000410000 */
[----:B------:R-:W-:-:S02]  /*4bc0*/  @P3 HADD2.F32 R101, -RZ, R46.H1_H1 ;  /* 0x3000002eff653230 */ /* 0x000fc40000004100 */
[----:B------:R-:W-:Y:S01]  /*4bd0*/  FMUL.FTZ R93, R93, UR4 ;  /* 0x000000045d5d7c20 */ /* 0x000fe20008410000 */
[--C-:B------:R-:W-:Y:S02]  /*4be0*/  @P2 HADD2.F32 R100, -RZ, R47.reuse.H0_H0 ;  /* 0x2000002fff642230 */ /* 0x100fe40000004100 */
[----:B------:R-:W-:Y:S01]  /*4bf0*/  FMUL.FTZ R95, R95, UR4 ;  /* 0x000000045f5f7c20 */ /* 0x000fe20008410000 */
[----:B------:R-:W-:Y:S01]  /*4c00*/  @P1 HADD2.F32 R102, -RZ, R47.H1_H1 ;  /* 0x3000002fff661230 */ /* 0x000fe20000004100 */
        /* <DEDUP_REMOVED lines=14> */
.L_x_8998:
        /* <DEDUP_REMOVED lines=20> */
[----:B------:R-:W-:Y:S01]  /*4e30*/  FFMA.FTZ R80, R189, R194, R64 ;  /* 0x000000c2bd507223 */ /* 0x000fe20000010040 */
[----:B------:R-:W-:Y:S02]  /*4e40*/  HFMA2 R194, -RZ, RZ, 0, 0 ;  /* 0x00000000ffc27431 */ /* 0x000fe400000001ff */
[----:B------:R-:W-:Y:S01]  /*4e50*/  FADD.FTZ R85, R208, -R85 ;  /* 0x80000055d0557221 */ /* 0x000fe20000010000 */
[----:B------:R-:W-:Y:S01]  /*4e60*/  FFMA.FTZ R198, R198, R190, R193 ;  /* 0x000000bec6c67223 */ /* 0x000fe200000100c1 */
[----:B------:R-:W-:Y:S01]  /*4e70*/  FMUL.FTZ R81, R80, R188 ;  /* 0x000000bc50517220 */ /* 0x000fe20000410000 */
[----:B------:R-:W-:Y:S01]  /*4e80*/  CS2R R196, SRZ ;  /* 0x0000000000c47805 */ /* 0x000fe2000001ff00 */
[----:B-----5:R-:W-:-:S02]  /*4e90*/  @P2 HADD2.F32 R82, -RZ, R92.H0_H0 ;  /* 0x2000005cff522230 */ /* 0x020fc40000004100 */
[----:B------:R-:W-:Y:S01]  /*4ea0*/  FADD.FTZ R198, R199, -R198 ;  /* 0x800000c6c7c67221 */ /* 0x000fe20000010000 */
[----:B------:R-:W-:Y:S01]  /*4eb0*/  FMUL.FTZ R87, R81, UR4 ;  /* 0x0000000451577c20 */ /* 0x000fe20008410000 */
[----:B------:R-:W-:Y:S01]  /*4ec0*/  FFMA.FTZ R81, R189, R84, R65 ;  /* 0x00000054bd517223 */ /* 0x000fe20000010041 */
[----:B------:R-:W-:Y:S01]  /*4ed0*/  @P3 HADD2.F32 R92, -RZ, R92.H1_H1 ;  /* 0x3000005cff5c3230 */ /* 0x000fe20000004100 */
[----:B------:R-:W-:Y:S01]  /*4ee0*/  CS2R R88, SRZ ;  /* 0x0000000000587805 */ /* 0x000fe2000001ff00 */
[----:B------:R-:W-:Y:S01]  /*4ef0*/  @P2 FMUL.FTZ R194, R87, R82 ;  /* 0x0000005257c22220 */ /* 0x000fe20000410000 */
[----:B------:R-:W-:Y:S01]  /*4f00*/  FFMA.FTZ R82, R189, R85, R66 ;  /* 0x00000055bd527223 */ /* 0x000fe20000010042 */
[-C--:B------:R-:W-:Y:S01]  /*4f10*/  FMUL.FTZ R83, R81, R188.reuse ;  /* 0x000000bc51537220 */ /* 0x080fe20000410000 */
[----:B------:R-:W-:Y:S01]  /*4f20*/  @P3 HADD2.F32 R90, -RZ, R48.H1_H1 ;  /* 0x30000030ff5a3230 */ /* 0x000fe20000004100 */
[----:B------:R-:W-:Y:S01]  /*4f30*/  LOP3.LUT P6, RZ, R154, 0xff000000, RZ, 0xc0, !PT ;  /* 0xff0000009aff7812 */ /* 0x000fe200078cc0ff */
[----:B------:R-:W-:Y:S01]  /*4f40*/  FMUL.FTZ R84, R82, R188 ;  /* 0x000000bc52547220 */ /* 0x000fe20000410000 */
[----:B------:R-:W-:Y:S01]  /*4f50*/  FMUL.FTZ R83, R83, UR4 ;  /* 0x0000000453537c20 */ /* 0x000fe20008410000 */
[----:B------:R-:W-:-:S02]  /*4f60*/  @P4 HADD2.F32 R85, -RZ, R93.H0_H0 ;  /* 0x2000005dff554230 */ /* 0x000fc40000004100 */
[----:B------:R-:W-:Y:S01]  /*4f70*/  FFMA.FTZ R200, R200, R190, R193 ;  /* 0x000000bec8c87223 */ /* 0x000fe200000100c1 */
[----:B------:R-:W-:Y:S02]  /*4f80*/  @P4 HADD2.F32 R101, -RZ, R49.H0_H0 ;  /* 0x20000031ff654230 */ /* 0x000fe40000004100 */
[----:B------:R-:W-:Y:S01]  /*4f90*/  FMUL.FTZ R84, R84, UR4 ;  /* 0x0000000454547c20 */ /* 0x000fe20008410000 */
[----:B------:R-:W-:Y:S02]  /*4fa0*/  @P2 HADD2.F32 R86, -RZ, R48.H0_H0 ;  /* 0x20000030ff562230 */ /* 0x000fe40000004100 */
[----:B------:R-:W-:Y:S01]  /*4fb0*/  @P3 FMUL.FTZ R197, R83, R92 ;  /* 0x0000005c53c53220 */ /* 0x000fe20000410000 */
[----:B------:R-:W-:Y:S01]  /*4fc0*/  @P3 FMUL.FTZ R88, R90, R83 ;  /* 0x000000535a583220 */ /* 0x000fe20000410000 */
[----:B------:R-:W-:Y:S01]  /*4fd0*/  FFMA.FTZ R83, R189, R198, R67 ;  /* 0x000000c6bd537223 */ /* 0x000fe20000010043 */
[----:B------:R-:W-:Y:S01]  /*4fe0*/  MOV R91, RZ ;  /* 0x000000ff005b7202 */ /* 0x000fe20000000f00 */
[----:B------:R-:W-:Y:S01]  /*4ff0*/  @P4 FMUL.FTZ R196, R84, R85 ;  /* 0x0000005554c44220 */ /* 0x000fe20000410000 */
[----:B------:R-:W-:Y:S01]  /*5000*/  @P4 FMUL.FTZ R89, R101, R84 ;  /* 0x0000005465594220 */ /* 0x000fe20000410000 */
[----:B------:R-:W-:Y:S01]  /*5010*/  LOP3.LUT P5, RZ, R155, 0xff, RZ, 0xc0, !PT ;  /* 0x000000ff9bff7812 */ /* 0x000fe200078ac0ff */
[----:B------:R-:W-:Y:S01]  /*5020*/  @P2 FMUL.FTZ R91, R86, R87 ;  /* 0x00000057565b2220 */ /* 0x000fe20000410000 */
[----:B------:R-:W-:Y:S01]  /*5030*/  FMUL.FTZ R84, R83, R188 ;  /* 0x000000bc53547220 */ /* 0x000fe20000410000 */
[----:B------:R-:W-:Y:S01]  /*5040*/  ISETP.GE.U32.AND P2, PT, R154, RZ, PT ;  /* 0x000000ff9a00720c */ /* 0x000fe20003f46070 */
[----:B------:R-:W-:Y:S01]  /*5050*/  FADD.FTZ R200, R201, -R200 ;  /* 0x800000c8c9c87221 */ /* 0x000fe20000010000 */
[----:B------:R-:W-:Y:S01]  /*5060*/  FFMA.FTZ R202, R202, R190, R193 ;  /* 0x000000becaca7223 */ /* 0x000fe200000100c1 */
[C---:B------:R-:W-:Y:S01]  /*5070*/  LOP3.LUT P4, RZ, R155.reuse, 0xff00, RZ, 0xc0, !PT ;  /* 0x0000ff009bff7812 */ /* 0x040fe2000788c0ff */
[----:B------:R-:W-:Y:S01]  /*5080*/  FMUL.FTZ R154, R84, UR4 ;  /* 0x00000004549a7c20 */ /* 0x000fe20008410000 */
[----:B------:R-:W-:Y:S01]  /*5090*/  LOP3.LUT P3, RZ, R155, 0xff0000, RZ, 0xc0, !PT ;  /* 0x00ff00009bff7812 */ /* 0x000fe2000786c0ff */
[----:B------:R-:W-:Y:S01]  /*50a0*/  FADD.FTZ R202, R203, -R202 ;  /* 0x800000cacbca7221 */ /* 0x000fe20000010000 */
[----:B------:R-:W-:Y:S01]  /*50b0*/  ISETP.GE.U32.AND.EX P2, PT, R155, 0x1000000, PT, P2 ;  /* 0x010000009b00780c */ /* 0x000fe20003f46120 */
[----:B------:R-:W-:Y:S01]  /*50c0*/  FFMA.FTZ R84, R189, R200, R68 ;  /* 0x000000c8bd547223 */ /* 0x000fe20000010044 */
[----:B------:R-:W-:-:S02]  /*50d0*/  HFMA2 R155, -RZ, RZ, 0, 0 ;  /* 0x00000000ff9b7431 */ /* 0x000fc400000001ff */
[----:B------:R-:W-:Y:S02]  /*50e0*/  @P6 HADD2.F32 R93, -RZ, R93.H1_H1 ;  /* 0x3000005dff5d6230 */ /* 0x000fe40000004100 */
[----:B------:R-:W-:Y:S01]  /*50f0*/  FFMA.FTZ R85, R189, R202, R69 ;  /* 0x000000cabd557223 */ /* 0x000fe20000010045 */
[----:B------:R-:W-:Y:S01]  /*5100*/  FMUL.FTZ R86, R84, R188 ;  /* 0x000000bc54567220 */ /* 0x000fe20000410000 */
[-CC-:B------:R-:W-:Y:S01]  /*5110*/  FFMA.FTZ R204, R204, R190.reuse, R193.reuse ;  /* 0x000000becccc7223 */ /* 0x180fe200000100c1 */
[----:B------:R-:W-:Y:S02]  /*5120*/  HFMA2 R90, -RZ, RZ, 0, 0 ;  /* 0x00000000ff5a7431 */ /* 0x000fe400000001ff */
[----:B------:R-:W-:Y:S01]  /*5130*/  FFMA.FTZ R206, R206, R190, R193 ;  /* 0x000000becece7223 */ /* 0x000fe200000100c1 */
[----:B------:R-:W-:Y:S02]  /*5140*/  @P5 HADD2.F32 R87, -RZ, R94.H0_H0 ;  /* 0x2000005eff575230 */ /* 0x000fe40000004100 */
[----:B------:R-:W-:Y:S01]  /*5150*/  @P6 FMUL.FTZ R155, R154, R93 ;  /* 0x0000005d9a9b6220 */ /* 0x000fe20000410000 */
[----:B------:R-:W-:-:S02]  /*5160*/  @P5 HADD2.F32 R101, -RZ, R50.H0_H0 ;  /* 0x20000032ff655230 */ /* 0x000fc40000004100 */
[----:B------:R-:W-:Y:S01]  /*5170*/  FMUL.FTZ R93, R85, R188 ;  /* 0x000000bc555d7220 */ /* 0x000fe20000410000 */
[----:B------:R-:W-:Y:S01]  /*5180*/  FMUL.FTZ R86, R86, UR4 ;  /* 0x0000000456567c20 */ /* 0x000fe20008410000 */
[----:B------:R-:W-:Y:S01]  /*5190*/  FADD.FTZ R204, R205, -R204 ;  /* 0x800000cccdcc7221 */ /* 0x000fe20000010000 */
[----:B------:R-:W-:Y:S01]  /*51a0*/  CS2R R198, SRZ ;  /* 0x0000000000c67805 */ /* 0x000fe2000001ff00 */
[----:B------:R-:W-:Y:S01]  /*51b0*/  FADD.FTZ R206, R207, -R206 ;  /* 0x800000cecfce7221 */ /* 0x000fe20000010000 */
[----:B------:R-:W-:Y:S02]  /*51c0*/  @P4 HADD2.F32 R94, -RZ, R94.H1_H1 ;  /* 0x3000005eff5e4230 */ /* 0x000fe40000004100 */
[----:B------:R-:W-:Y:S01]  /*51d0*/  FMUL.FTZ R103, R93, UR4 ;  /* 0x000000045d677c20 */ /* 0x000fe20008410000 */
[----:B------:R-:W-:Y:S01]  /*51e0*/  @P5 FMUL.FTZ R198, R86, R87 ;  /* 0x0000005756c65220 */ /* 0x000fe20000410000 */
[----:B------:R-:W-:Y:S01]  /*51f0*/  @P5 FMUL.FTZ R90, R101, R86 ;  /* 0x00000056655a5220 */ /* 0x000fe20000410000 */
[C---:B------:R-:W-:Y:S01]  /*5200*/  FFMA.FTZ R86, R189.reuse, R204, R70 ;  /* 0x000000ccbd567223 */ /* 0x040fe20000010046 */
[----:B------:R-:W-:Y:S01]  /*5210*/  CS2R R200, SRZ ;  /* 0x0000000000c87805 */ /* 0x000fe2000001ff00 */
[----:B------:R-:W-:Y:S01]  /*5220*/  FFMA.FTZ R87, R189, R206, R71 ;  /* 0x000000cebd577223 */ /* 0x000fe20000010047 */
[----:B------:R-:W-:Y:S01]  /*5230*/  @P4 FMUL.FTZ R201, R103, R94 ;  /* 0x0000005e67c94220 */ /* 0x000fe20000410000 */
[----:B------:R-:W-:Y:S01]  /*5240*/  FMUL.FTZ R94, R86, R188 ;  /* 0x000000bc565e7220 */ /* 0x000fe20000410000 */
[----:B------:R-:W-:-:S02]  /*5250*/  @P3 HADD2.F32 R100, -RZ, R95.H0_H0 ;  /* 0x2000005fff643230 */ /* 0x000fc40000004100 */
[----:B------:R-:W-:Y:S01]  /*5260*/  FMUL.FTZ R101, R87, R188 ;  /* 0x000000bc57657220 */ /* 0x000fe20000410000 */
[----:B------:R-:W-:Y:S02]  /*5270*/  @P2 HADD2.F32 R102, -RZ, R95.H1_H1 ;  /* 0x3000005fff662230 */ /* 0x000fe40000004100 */
[----:B------:R-:W-:Y:S01]  /*5280*/  FMUL.FTZ R203, R94, UR4 ;  /* 0x000000045ecb7c20 */ /* 0x000fe20008410000 */
[----:B------:R-:W-:Y:S02]  /*5290*/  @P6 HADD2.F32 R95, -RZ, R49.H1_H1 ;  /* 0x30000031ff5f6230 */ /* 0x000fe40000004100 */
[----:B------:R-:W-:Y:S01]  /*52a0*/  FMUL.FTZ R101, R101, UR4 ;  /* 0x0000000465657c20 */ /* 0x000fe20008410000 */
[----:B------:R-:W-:Y:S01]  /*52b0*/  @P4 HADD2.F32 R202, -RZ, R50.H1_H1 ;  /* 0x30000032ffca4230 */ /* 0x000fe20000004100 */
[----:B------:R-:W-:Y:S01]  /*52c0*/  MOV R92, RZ ;  /* 0x000000ff005c7202 */ /* 0x000fe20000000f00 */
[--C-:B------:R-:W-:Y:S02]  /*52d0*/  @P3 HADD2.F32 R204, -RZ, R51.reuse.H0_H0 ;  /* 0x20000033ffcc3230 */ /* 0x100fe40000004100 */
[----:B------:R-:W-:Y:S01]  /*52e0*/  @P6 FMUL.FTZ R92, R95, R154 ;  /* 0x0000009a5f5c6220 */ /* 0x000fe20000410000 */
[----:B------:R-:W-:Y:S01]  /*52f0*/  @P2 HADD2.F32 R94, -RZ, R51.H1_H1 ;  /* 0x30000033ff5e2230 */ /* 0x000fe20000004100 */
        /* <DEDUP_REMOVED lines=13> */
.L_x_8999:
        /* <DEDUP_REMOVED lines=11> */
[----:B------:R-:W-:-:S02]  /*5480*/  HFMA2 R194, -RZ, RZ, 0, 0 ;  /* 0x00000000ffc27431 */ /* 0x000fc400000001ff */
[C---:B------:R-:W-:Y:S01]  /*5490*/  FMUL.FTZ R88, R188.reuse, R89 ;  /* 0x00000059bc587220 */ /* 0x040fe20000410000 */
[----:B------:R-:W-:Y:S01]  /*54a0*/  FFMA.FTZ R211, R189, R101, R66 ;  /* 0x00000065bdd37223 */ /* 0x000fe20000010042 */
[----:B-----5:R-:W-:Y:S02]  /*54b0*/  @P2 HADD2.F32 R89, -RZ, R92.H0_H0 ;  /* 0x2000005cff592230 */ /* 0x020fe40000004100 */
[----:B------:R-:W-:Y:S01]  /*54c0*/  FMUL.FTZ R90, R188, R103 ;  /* 0x00000067bc5a7220 */ /* 0x000fe20000410000 */
[----:B------:R-:W-:Y:S02]  /*54d0*/  @P2 HADD2.F32 R101, -RZ, R48.H0_H0 ;  /* 0x20000030ff652230 */ /* 0x000fe40000004100 */
[----:B------:R-:W-:Y:S01]  /*54e0*/  FMUL.FTZ R100, R88, UR4 ;  /* 0x0000000458647c20 */ /* 0x000fe20008410000 */
[----:B------:R-:W-:Y:S01]  /*54f0*/  MOV R91, RZ ;  /* 0x000000ff005b7202 */ /* 0x000fe20000000f00 */
[----:B------:R-:W-:Y:S02]  /*5500*/  @P3 HADD2.F32 R209, -RZ, R92.H1_H1 ;  /* 0x3000005cffd13230 */ /* 0x000fe40000004100 */
[----:B------:R-:W-:Y:S01]  /*5510*/  FMUL.FTZ R90, R90, UR4 ;  /* 0x000000045a5a7c20 */ /* 0x000fe20008410000 */
[----:B------:R-:W-:-:S02]  /*5520*/  @P3 HADD2.F32 R103, -RZ, R48.H1_H1 ;  /* 0x30000030ff673230 */ /* 0x000fc40000004100 */
[-C--:B------:R-:W-:Y:S01]  /*5530*/  @P2 FMUL.FTZ R194, R89, R100.reuse ;  /* 0x0000006459c22220 */ /* 0x080fe20000410000 */
[----:B------:R-:W-:Y:S01]  /*5540*/  @P2 FMUL.FTZ R91, R101, R100 ;  /* 0x00000064655b2220 */ /* 0x000fe20000410000 */
[----:B------:R-:W-:Y:S02]  /*5550*/  ISETP.GE.U32.AND P2, PT, R154, RZ, PT ;  /* 0x000000ff9a00720c */ /* 0x000fe40003f46070 */
[----:B------:R-:W-:Y:S02]  /*5560*/  CS2R R196, SRZ ;  /* 0x0000000000c47805 */ /* 0x000fe4000001ff00 */
[----:B------:R-:W-:Y:S01]  /*5570*/  CS2R R88, SRZ ;  /* 0x0000000000587805 */ /* 0x000fe2000001ff00 */
        /* <DEDUP_REMOVED lines=15> */
[----:B------:R-:W-:Y:S01]  /*5670*/  FFMA.FTZ R101, R189, R198, R67 ;  /* 0x000000c6bd657223 */ /* 0x000fe20000010043 */
        /* <DEDUP_REMOVED lines=10> */
[----:B------:R-:W-:Y:S01]  /*5720*/  FFMA.FTZ R95, R189, R200, R68 ;  /* 0x000000c8bd5f7223 */ /* 0x000fe20000010044 */
[----:B------:R-:W-:Y:S01]  /*5730*/  FMUL.FTZ R100, R90, UR4 ;  /* 0x000000045a647c20 */ /* 0x000fe20008410000 */
[----:B------:R-:W-:Y:S02]  /*5740*/  HFMA2 R198, -RZ, RZ, 0, 0 ;  /* 0x00000000ffc67431 */ /* 0x000fe400000001ff */
[----:B------:R-:W-:Y:S02]  /*5750*/  @P5 HADD2.F32 R103, -RZ, R94.H0_H0 ;  /* 0x2000005eff675230 */ /* 0x000fe40000004100 */
[----:B------:R-:W-:Y:S01]  /*5760*/  FMUL.FTZ R90, R188, R95 ;  /* 0x0000005fbc5a7220 */ /* 0x000fe20000410000 */
[----:B------:R-:W-:-:S02]  /*5770*/  @P6 HADD2.F32 R93, -RZ, R93.H1_H1 ;  /* 0x3000005dff5d6230 */ /* 0x000fc40000004100 */
[----:B------:R-:W-:Y:S01]  /*5780*/  FFMA.FTZ R101, R189, R202, R69 ;  /* 0x000000cabd657223 */ /* 0x000fe20000010045 */
        /* <DEDUP_REMOVED lines=9> */
[C---:B------:R-:W-:Y:S01]  /*5820*/  FFMA.FTZ R103, R189.reuse, R204, R70 ;  /* 0x000000ccbd677223 */ /* 0x040fe20000010046 */
[----:B------:R-:W-:Y:S01]  /*5830*/  FFMA.FTZ R205, R189, R206, R71 ;  /* 0x000000cebdcd7223 */ /* 0x000fe20000010047 */
        /* <DEDUP_REMOVED lines=26> */
.L_x_9000:
        /* <DEDUP_REMOVED lines=17> */
[----:B0-----:R-:W-:Y:S01]  /*5af0*/  FFMA.FTZ R80, R189, R109, R72 ;  /* 0x0000006dbd507223 */ /* 0x001fe20000010048 */
[----:B------:R-:W-:Y:S02]  /*5b00*/  CS2R R98, SRZ ;  /* 0x0000000000627805 */ /* 0x000fe4000001ff00 */
[----:B------:R-:W-:Y:S01]  /*5b10*/  CS2R R88, SRZ ;  /* 0x0000000000587805 */ /* 0x000fe2000001ff00 */
[----:B------:R-:W-:Y:S01]  /*5b20*/  FADD.FTZ R111, R116, -R111 ;  /* 0x8000006f746f7221 */ /* 0x000fe20000010000 */
[----:B------:R-:W-:Y:S01]  /*5b30*/  FMUL.FTZ R81, R80, R188 ;  /* 0x000000bc50517220 */ /* 0x000fe20000410000 */
[----:B------:R-:W-:Y:S01]  /*5b40*/  CS2R R90, SRZ ;  /* 0x00000000005a7805 */ /* 0x000fe2000001ff00 */
[----:B-----5:R-:W-:-:S02]  /*5b50*/  @P2 HADD2.F32 R82, -RZ, R92.H0_H0 ;  /* 0x2000005cff522230 */ /* 0x020fc40000004100 */
[----:B------:R-:W-:Y:S01]  /*5b60*/  FFMA.FTZ R110, R110, R190, R193 ;  /* 0x000000be6e6e7223 */ /* 0x000fe200000100c1 */
[--C-:B------:R-:W-:Y:S02]  /*5b70*/  @P2 HADD2.F32 R84, -RZ, R52.reuse.H0_H0 ;  /* 0x20000034ff542230 */ /* 0x100fe40000004100 */
[----:B------:R-:W-:Y:S01]  /*5b80*/  FMUL.FTZ R83, R81, UR4 ;  /* 0x0000000451537c20 */ /* 0x000fe20008410000 */
[----:B------:R-:W-:Y:S01]  /*5b90*/  FFMA.FTZ R81, R189, R108, R73 ;  /* 0x0000006cbd517223 */ /* 0x000fe20000010049 */
[----:B------:R-:W-:Y:S02]  /*5ba0*/  @P4 HADD2.F32 R86, -RZ, R52.H1_H1 ;  /* 0x30000034ff564230 */ /* 0x000fe40000004100 */
[----:B------:R-:W-:Y:S01]  /*5bb0*/  FADD.FTZ R110, R119, -R110 ;  /* 0x8000006e776e7221 */ /* 0x000fe20000010000 */
[----:B------:R-:W-:Y:S01]  /*5bc0*/  @P2 FMUL.FTZ R98, R83, R82 ;  /* 0x0000005253622220 */ /* 0x000fe20000410000 */
[----:B------:R-:W-:Y:S01]  /*5bd0*/  @P2 FMUL.FTZ R88, R84, R83 ;  /* 0x0000005354582220 */ /* 0x000fe20000410000 */
[-C--:B------:R-:W-:Y:S01]  /*5be0*/  FMUL.FTZ R83, R81, R188.reuse ;  /* 0x000000bc51537220 */ /* 0x080fe20000410000 */
[----:B------:R-:W-:Y:S01]  /*5bf0*/  FFMA.FTZ R82, R189, R111, R74 ;  /* 0x0000006fbd527223 */ /* 0x000fe2000001004a */
[----:B------:R-:W-:Y:S01]  /*5c00*/  @P3 HADD2.F32 R84, -RZ, R93.H0_H0 ;  /* 0x2000005dff543230 */ /* 0x000fe20000004100 */
[----:B------:R-:W-:Y:S01]  /*5c10*/  CS2R R100, SRZ ;  /* 0x0000000000647805 */ /* 0x000fe2000001ff00 */
[----:B------:R-:W-:Y:S01]  /*5c20*/  FMUL.FTZ R85, R83, UR4 ;  /* 0x0000000453557c20 */ /* 0x000fe20008410000 */
[----:B------:R-:W-:Y:S01]  /*5c30*/  FMUL.FTZ R83, R82, R188 ;  /* 0x000000bc52537220 */ /* 0x000fe20000410000 */
[----:B------:R-:W-:-:S02]  /*5c40*/  @P4 HADD2.F32 R92, -RZ, R92.H1_H1 ;  /* 0x3000005cff5c4230 */ /* 0x000fc40000004100 */
[----:B------:R-:W-:Y:S01]  /*5c50*/  FFMA.FTZ R113, R113, R190, R193 ;  /* 0x000000be71717223 */ /* 0x000fe200000100c1 */
[----:B------:R-:W-:Y:S01]  /*5c60*/  @P4 FMUL.FTZ R91, R86, R85 ;  /* 0x00000055565b4220 */ /* 0x000fe20000410000 */
[----:B------:R-:W-:Y:S02]  /*5c70*/  @P3 HADD2.F32 R86, -RZ, R53.H0_H0 ;  /* 0x20000035ff563230 */ /* 0x000fe40000004100 */
[----:B------:R-:W-:Y:S01]  /*5c80*/  FMUL.FTZ R83, R83, UR4 ;  /* 0x0000000453537c20 */ /* 0x000fe20008410000 */
[----:B------:R-:W-:Y:S01]  /*5c90*/  ISETP.GE.U32.AND P2, PT, R146, RZ, PT ;  /* 0x000000ff9200720c */ /* 0x000fe20003f46070 */
[----:B------:R-:W-:Y:S01]  /*5ca0*/  @P4 FMUL.FTZ R99, R85, R92 ;  /* 0x0000005c55634220 */ /* 0x000fe20000410000 */
[----:B------:R-:W-:Y:S01]  /*5cb0*/  LOP3.LUT P5, RZ, R147, 0xff, RZ, 0xc0, !PT ;  /* 0x000000ff93ff7812 */ /* 0x000fe200078ac0ff */
[----:B------:R-:W-:Y:S01]  /*5cc0*/  @P3 FMUL.FTZ R100, R83, R84 ;  /* 0x0000005453643220 */ /* 0x000fe20000410000 */
[----:B------:R-:W-:Y:S01]  /*5cd0*/  @P3 FMUL.FTZ R89, R86, R83 ;  /* 0x0000005356593220 */ /* 0x000fe20000410000 */
[----:B------:R-:W-:Y:S01]  /*5ce0*/  FFMA.FTZ R83, R189, R110, R75 ;  /* 0x0000006ebd537223 */ /* 0x000fe2000001004b */
[C---:B------:R-:W-:Y:S01]  /*5cf0*/  LOP3.LUT P4, RZ, R147.reuse, 0xff00, RZ, 0xc0, !PT ;  /* 0x0000ff0093ff7812 */ /* 0x040fe2000788c0ff */
[----:B------:R-:W-:Y:S01]  /*5d00*/  FADD.FTZ R113, R118, -R113 ;  /* 0x8000007176717221 */ /* 0x000fe20000010000 */
[----:B------:R-:W-:Y:S01]  /*5d10*/  LOP3.LUT P3, RZ, R147, 0xff0000, RZ, 0xc0, !PT ;  /* 0x00ff000093ff7812 */ /* 0x000fe2000786c0ff */
[----:B------:R-:W-:Y:S01]  /*5d20*/  FMUL.FTZ R84, R83, R188 ;  /* 0x000000bc53547220 */ /* 0x000fe20000410000 */
[----:B------:R-:W-:Y:S01]  /*5d30*/  ISETP.GE.U32.AND.EX P2, PT, R147, 0x1000000, PT, P2 ;  /* 0x010000009300780c */ /* 0x000fe20003f46120 */
[-CC-:B------:R-:W-:Y:S01]  /*5d40*/  FFMA.FTZ R112, R112, R190.reuse, R193.reuse ;  /* 0x000000be70707223 */ /* 0x180fe200000100c1 */
[----:B------:R-:W-:Y:S01]  /*5d50*/  LOP3.LUT P6, RZ, R146, 0xff000000, RZ, 0xc0, !PT ;  /* 0xff00000092ff7812 */ /* 0x000fe200078cc0ff */
[----:B------:R-:W-:Y:S01]  /*5d60*/  FMUL.FTZ R108, R84, UR4 ;  /* 0x00000004546c7c20 */ /* 0x000fe20008410000 */
[----:B------:R-:W-:Y:S01]  /*5d70*/  FFMA.FTZ R84, R189, R113, R76 ;  /* 0x00000071bd547223 */ /* 0x000fe2000001004c */
[-CC-:B------:R-:W-:Y:S01]  /*5d80*/  FFMA.FTZ R115, R115, R190.reuse, R193.reuse ;  /* 0x000000be73737223 */ /* 0x180fe200000100c1 */
[----:B------:R-:W-:Y:S01]  /*5d90*/  FFMA.FTZ R122, R122, R190, R193 ;  /* 0x000000be7a7a7223 */ /* 0x000fe200000100c1 */
[----:B------:R-:W-:-:S02]  /*5da0*/  @P5 HADD2.F32 R87, -RZ, R94.H0_H0 ;  /* 0x2000005eff575230 */ /* 0x000fc40000004100 */
[----:B------:R-:W-:Y:S01]  /*5db0*/  FMUL.FTZ R86, R84, R188 ;  /* 0x000000bc54567220 */ /* 0x000fe20000410000 */
[----:B------:R-:W-:Y:S02]  /*5dc0*/  @P5 HADD2.F32 R113, -RZ, R54.H0_H0 ;  /* 0x20000036ff715230 */ /* 0x000fe40000004100 */
[----:B------:R-:W-:Y:S01]  /*5dd0*/  FADD.FTZ R112, R121, -R112 ;  /* 0x8000007079707221 */ /* 0x000fe20000010000 */
[----:B------:R-:W-:Y:S01]  /*5de0*/  FADD.FTZ R120, R120, -R115 ;  /* 0x8000007378787221 */ /* 0x000fe20000010000 */
[----:B------:R-:W-:Y:S01]  /*5df0*/  FMUL.FTZ R86, R86, UR4 ;  /* 0x0000000456567c20 */ /* 0x000fe20008410000 */
[----:B------:R-:W-:Y:S02]  /*5e00*/  @P4 HADD2.F32 R102, -RZ, R94.H1_H1 ;  /* 0x3000005eff664230 */ /* 0x000fe40000004100 */
[----:B------:R-:W-:Y:S01]  /*5e10*/  FADD.FTZ R122, R123, -R122 ;  /* 0x8000007a7b7a7221 */ /* 0x000fe20000010000 */
[----:B------:R-:W-:Y:S02]  /*5e20*/  @P3 HADD2.F32 R109, -RZ, R95.H0_H0 ;  /* 0x2000005fff6d3230 */ /* 0x000fe40000004100 */
[----:B------:R-:W-:-:S02]  /*5e30*/  HFMA2 R92, -RZ, RZ, 0, 0 ;  /* 0x00000000ff5c7431 */ /* 0x000fc400000001ff */
[----:B------:R-:W-:Y:S01]  /*5e40*/  @P2 HADD2.F32 R111, -RZ, R95.H1_H1 ;  /* 0x3000005fff6f2230 */ /* 0x000fe20000004100 */
[----:B------:R-:W-:Y:S01]  /*5e50*/  CS2R R94, SRZ ;  /* 0x00000000005e7805 */ /* 0x000fe2000001ff00 */
[----:B------:R-:W-:Y:S02]  /*5e60*/  @P6 HADD2.F32 R93, -RZ, R93.H1_H1 ;  /* 0x3000005dff5d6230 */ /* 0x000fe40000004100 */
[----:B------:R-:W-:Y:S01]  /*5e70*/  @P5 FMUL.FTZ R94, R86, R87 ;  /* 0x00000057565e5220 */ /* 0x000fe20000410000 */
[----:B------:R-:W-:Y:S02]  /*5e80*/  @P6 HADD2.F32 R103, -RZ, R53.H1_H1 ;  /* 0x30000035ff676230 */ /* 0x000fe40000004100 */
[----:B------:R-:W-:Y:S01]  /*5e90*/  @P5 FMUL.FTZ R90, R113, R86 ;  /* 0x00000056715a5220 */ /* 0x000fe20000410000 */
[C---:B------:R-:W-:Y:S01]  /*5ea0*/  FFMA.FTZ R85, R189.reuse, R112, R77 ;  /* 0x00000070bd557223 */ /* 0x040fe2000001004d */
[C---:B------:R-:W-:Y:S01]  /*5eb0*/  FFMA.FTZ R86, R189.reuse, R120, R78 ;  /* 0x00000078bd567223 */ /* 0x040fe2000001004e */
[----:B------:R-:W-:Y:S01]  /*5ec0*/  FFMA.FTZ R87, R189, R122, R79 ;  /* 0x0000007abd577223 */ /* 0x000fe2000001004f */
[----:B------:R-:W-:Y:S01]  /*5ed0*/  @P6 FMUL.FTZ R101, R108, R93 ;  /* 0x0000005d6c656220 */ /* 0x000fe20000410000 */
[----:B------:R-:W-:Y:S01]  /*5ee0*/  @P6 FMUL.FTZ R92, R103, R108 ;  /* 0x0000006c675c6220 */ /* 0x000fe20000410000 */
[-C--:B------:R-:W-:Y:S01]  /*5ef0*/  FMUL.FTZ R93, R85, R188.reuse ;  /* 0x000000bc555d7220 */ /* 0x080fe20000410000 */
[-C--:B------:R-:W-:Y:S01]  /*5f00*/  FMUL.FTZ R108, R86, R188.reuse ;  /* 0x000000bc566c7220 */ /* 0x080fe20000410000 */
[----:B------:R-:W-:Y:S01]  /*5f10*/  FMUL.FTZ R188, R87, R188 ;  /* 0x000000bc57bc7220 */ /* 0x000fe20000410000 */
[----:B------:R-:W-:-:S02]  /*5f20*/  HFMA2 R110, -RZ, RZ, 0, 0 ;  /* 0x00000000ff6e7431 */ /* 0x000fc400000001ff */
[----:B------:R-:W-:Y:S02]  /*5f30*/  @P4 HADD2.F32 R112, -RZ, R54.H1_H1 ;  /* 0x30000036ff704230 */ /* 0x000fe40000004100 */
[----:B------:R-:W-:Y:S01]  /*5f40*/  FMUL.FTZ R115, R93, UR4 ;  /* 0x000000045d737c20 */ /* 0x000fe20008410000 */
[--C-:B------:R-:W-:Y:S02]  /*5f50*/  @P3 HADD2.F32 R117, -RZ, R55.reuse.H0_H0 ;  /* 0x20000037ff753230 */ /* 0x100fe40000004100 */
[----:B------:R-:W-:Y:S01]  /*5f60*/  FMUL.FTZ R108, R108, UR4 ;  /* 0x000000046c6c7c20 */ /* 0x000fe20008410000 */
[----:B------:R-:W-:Y:S02]  /*5f70*/  @P2 HADD2.F32 R119, -RZ, R55.H1_H1 ;  /* 0x30000037ff772230 */ /* 0x000fe40000004100 */
[----:B------:R-:W-:Y:S01]  /*5f80*/  FMUL.FTZ R188, R188, UR4 ;  /* 0x00000004bcbc7c20 */ /* 0x000fe20008410000 */
        /* <DEDUP_REMOVED lines=12> */
[----:B------:R-:W-:Y:S01]  /*6050*/  F2FP.F16.F32.PACK_AB R91, R113, R110 ;  /* 0x0000006e715b723e */ /* 0x000fe200000000ff */
[----:B------:R-:W-:Y:S06]  /*6060*/  BRA `(.L_x_9002) ;  /* 0x0000000400847947 */ /* 0x000fec0003800000 */
.L_x_9001:
        /* <DEDUP_REMOVED lines=8> */
[----:B------:R-:W-:Y:S01]  /*60f0*/  FFMA.FTZ R109, R189, R109, R72 ;  /* 0x0000006dbd6d7223 */ /* 0x000fe20000010048 */
[----:B0-----:R-:W-:Y:S01]  /*6100*/  FADD.FTZ R102, R117, -R108 ;  /* 0x8000006c75667221 */ /* 0x001fe20000010000 */
[----:B------:R-:W-:Y:S01]  /*6110*/  CS2R R98, SRZ ;  /* 0x0000000000627805 */ /* 0x000fe2000001ff00 */
[C---:B------:R-:W-:Y:S01]  /*6120*/  FFMA.FTZ R111, R189.reuse, R111, R74 ;  /* 0x0000006fbd6f7223 */ /* 0x040fe2000001004a */
[----:B------:R-:W-:Y:S01]  /*6130*/  FMUL.FTZ R88, R188, R109 ;  /* 0x0000006dbc587220 */ /* 0x000fe20000410000 */
[----:B------:R-:W-:Y:S01]  /*6140*/  FFMA.FTZ R89, R189, R102, R73 ;  /* 0x00000066bd597223 */ /* 0x000fe20000010049 */
        /* <DEDUP_REMOVED lines=35> */
[C---:B------:R-:W-:Y:S01]  /*6380*/  FFMA.FTZ R89, R189.reuse, R114, R75 ;  /* 0x00000072bd597223 */ /* 0x040fe2000001004b */
[C---:B------:R-:W-:Y:S01]  /*6390*/  FFMA.FTZ R113, R189.reuse, R113, R76 ;  /* 0x00000071bd717223 */ /* 0x040fe2000001004c */
[----:B------:R-:W-:Y:S01]  /*63a0*/  FFMA.FTZ R109, R189, R112, R77 ;  /* 0x00000070bd6d7223 */ /* 0x000fe2000001004d */
[----:B------:R-:W-:Y:S01]  /*63b0*/  FADD.FTZ R115, R120, -R115 ;  /* 0x8000007378737221 */ /* 0x000fe20000010000 */
[----:B------:R-:W-:Y:S01]  /*63c0*/  FADD.FTZ R122, R123, -R122 ;  /* 0x8000007a7b7a7221 */ /* 0x000fe20000010000 */
[----:B------:R-:W-:-:S02]  /*63d0*/  @P6 HADD2.F32 R103, -RZ, R93.H1_H1 ;  /* 0x3000005dff676230 */ /* 0x000fc40000004100 */
[C---:B------:R-:W-:Y:S01]  /*63e0*/  FMUL.FTZ R89, R188.reuse, R89 ;  /* 0x00000059bc597220 */ /* 0x040fe20000410000 */
[C---:B------:R-:W-:Y:S01]  /*63f0*/  FMUL.FTZ R90, R188.reuse, R113 ;  /* 0x00000071bc5a7220 */ /* 0x040fe20000410000 */
[----:B------:R-:W-:Y:S01]  /*6400*/  FMUL.FTZ R93, R188, R109 ;  /* 0x0000006dbc5d7220 */ /* 0x000fe20000410000 */
[C---:B------:R-:W-:Y:S01]  /*6410*/  FFMA.FTZ R117, R189.reuse, R115, R78 ;  /* 0x00000073bd757223 */ /* 0x040fe2000001004e */
[----:B------:R-:W-:Y:S01]  /*6420*/  FFMA.FTZ R189, R189, R122, R79 ;  /* 0x0000007abdbd7223 */ /* 0x000fe2000001004f */
        /* <DEDUP_REMOVED lines=37> */
.L_x_9002:
[----:B------:R-:W0:Y:S01]  /*6680*/  @P1 LDC.64 R92, c[0x0][0x478] ;  /* 0x00011e00ff5c1b82 */ /* 0x000e220000000a00 */
[----:B------:R-:W-:-:S04]  /*6690*/  IMAD.WIDE.U32 R96, R187, 0x10, R96 ;  /* 0x00000010bb607825 */ /* 0x000fc800078e0060 */
[----:B0-----:R-:W-:-:S05]  /*66a0*/  @P1 IMAD.WIDE.U32 R92, R187, 0x20, R92 ;  /* 0x00000020bb5c1825 */ /* 0x001fca00078e005c */
[----:B------:R0:W-:Y:S04]  /*66b0*/  @P1 STG.E.128 desc[UR6][R92.64], R80 ;  /* 0x000000505c001986 */ /* 0x0001e8000c101d06 */
[----:B------:R0:W-:Y:S04]  /*66c0*/  @P1 STG.E.128 desc[UR6][R92.64+0x10], R84 ;  /* 0x000010545c001986 */ /* 0x0001e8000c101d06 */
[----:B------:R0:W-:Y:S02]  /*66d0*/  STG.E.128 desc[UR6][R96.64], R88 ;  /* 0x0000005860007986 */ /* 0x0001e4000c101d06 */
.L_x_8996:
        /* <DEDUP_REMOVED lines=29> */
.L_x_8987:
        /* <DEDUP_REMOVED lines=69> */
.L_x_8986:
[----:B------:R-:W-:Y:S05]  /*6d00*/  BSYNC B0 ;  /* 0x0000000000007941 */ /* 0x000fea0003800000 */
.L_x_8985:
        /* <DEDUP_REMOVED lines=134> */
[----:B0-----:R-:W-:-:S03]  /*7570*/  IMAD R23, R2, UR8, RZ ;  /* 0x0000000802177c24 */ /* 0x001fc6000f8e02ff */
[----:B------:R-:W0:Y:S02]  /*7580*/  LDS R8, [R12+0x400] ;  /* 0x000400000c087984 */ /* 0x000e240000000800 */
[----:B------:R-:W-:Y:S02]  /*7590*/  IADD3 R0, P0, PT, R23, R0, RZ ;  /* 0x0000000017007210 */ /* 0x000fe40007f1e0ff */
[----:B------:R-:W5:Y:S02]  /*75a0*/  LDS R7, [R12+0xe00] ;  /* 0x000e00000c077984 */ /* 0x000f640000000800 */
[----:B------:R-:W-:Y:S02]  /*75b0*/  SHF.L.U32 R20, R0, 0x2, RZ ;  /* 0x0000000200147819 */ /* 0x000fe400000006ff */
[----:B------:R-:W5:Y:S04]  /*75c0*/  LDS R10, [R12+0x600] ;  /* 0x000600000c0a7984 */ /* 0x000f680000000800 */
[----:B------:R-:W5:Y:S04]  /*75d0*/  LDS R18, [R12+0x2400] ;  /* 0x002400000c127984 */ /* 0x000f680000000800 */
[----:B------:R-:W5:Y:S04]  /*75e0*/  LDS R17, [R12+0x1000] ;  /* 0x001000000c117984 */ /* 0x000f680000000800 */
[----:B------:R-:W5:Y:S04]  /*75f0*/  LDS R41, [R12+0x1a00] ;  /* 0x001a00000c297984 */ /* 0x000f680000000800 */
[----:B------:R-:W5:Y:S01]  /*7600*/  LDS R14, [R12+0x800] ;  /* 0x000800000c0e7984 */ /* 0x000f620000000800 */
        /* <DEDUP_REMOVED lines=11> */
[----:B0-----:R-:W-:Y:S01]  /*76c0*/  FADD.FTZ R8, RZ, R8 ;  /* 0x00000008ff087221 */ /* 0x001fe20000010000 */
[----:B------:R-:W-:Y:S01]  /*76d0*/  IADD3 R4, P1, PT, R20, UR20, RZ ;  /* 0x0000001414047c10 */ /* 0x000fe2000ff3e0ff */
[----:B------:R-:W0:Y:S01]  /*76e0*/  LDS R29, [R12+0x1400] ;  /* 0x001400000c1d7984 */ /* 0x000e220000000800 */
[----:B------:R-:W-:Y:S01]  /*76f0*/  IADD3.X R3, PT, PT, R22, UR23, RZ, P0, !PT ;  /* 0x0000001716037c10 */ /* 0x000fe200087fe4ff */
[----:B-----5:R-:W-:Y:S01]  /*7700*/  FADD.FTZ R0, R0, R7 ;  /* 0x0000000700007221 */ /* 0x020fe20000010000 */
[----:B------:R-:W-:Y:S01]  /*7710*/  IADD3 R6, P0, PT, R20, UR10, RZ ;  /* 0x0000000a14067c10 */ /* 0x000fe2000ff1e0ff */
[----:B------:R-:W4:Y:S01]  /*7720*/  LDS R45, [R12+0x1e00] ;  /* 0x001e00000c2d7984 */ /* 0x000f220000000800 */
        /* <DEDUP_REMOVED lines=20> */
[----:B0-----:R-:W-:-:S03]  /*7870*/  FADD.FTZ R14, R14, R29 ;  /* 0x0000001d0e0e7221 */ /* 0x001fc60000010000 */
        /* <DEDUP_REMOVED lines=25> */
.L_x_8988:
        /* <DEDUP_REMOVED lines=8> */
.L_x_9005:
[----:B------:R-:W-:Y:S05]  /*7a90*/  BSYNC B2 ;  /* 0x0000000000027941 */ /* 0x000fea0003800000 */
.L_x_9004:
        /* <DEDUP_REMOVED lines=8> */
.L_x_9006:
[----:B------:R-:W-:Y:S01]  /*7b20*/  FADD.FTZ R89, R88, R89 ;  /* 0x0000005958597221 */ /* 0x000fe20000010000 */
[----:B------:R-:W-:-:S04]  /*7b30*/  HFMA2 R213, -RZ, RZ, 0, 1.1920928955078125e-07 ;  /* 0x00000002ffd57431 */ /* 0x000fc800000001ff */
[----:B------:R-:W-:Y:S02]  /*7b40*/  MOV R220, R89 ;  /* 0x0000005900dc7202 */ /* 0x000fe40000000f00 */
[----:B------:R-:W-:-:S07]  /*7b50*/  MOV R91, R211 ;  /* 0x000000d3005b7202 */ /* 0x000fce0000000f00 */
[----:B------:R-:W-:Y:S05]  /*7b60*/  WARPSYNC.COLLECTIVE R195, `(.L_x_9007) ;  /* 0x00000000c3087348 */ /* 0x000fea0003c00000 */
[----:B------:R0:W1:Y:S02]  /*7b70*/  SHFL.BFLY P3, R211, R220, R213, R222 ;  /* 0x0c0000d5dcd37389 */ /* 0x00006400000600de */
[----:B01----:R-:W-:Y:S05]  /*7b80*/  ENDCOLLECTIVE ;  /* 0x000000000000791b */ /* 0x003fea0003800000 */
.L_x_9007:
[----:B------:R-:W-:-:S05]  /*7b90*/  FADD.FTZ R91, R36, R91 ;  /* 0x0000005b245b7221 */ /* 0x000fca0000010000 */
[----:B------:R-:W-:Y:S02]  /*7ba0*/  MOV R220, R91 ;  /* 0x0000005b00dc7202 */ /* 0x000fe40000000f00 */
[----:B------:R-:W-:-:S07]  /*7bb0*/  MOV R90, R211 ;  /* 0x000000d3005a7202 */ /* 0x000fce0000000f00 */
[----:B------:R-:W-:Y:S05]  /*7bc0*/  WARPSYNC.COLLECTIVE R195, `(.L_x_9008) ;  /* 0x00000000c3087348 */ /* 0x000fea0003c00000 */
[----:B------:R0:W1:Y:S02]  /*7bd0*/  SHFL.BFLY P3, R211, R220, R213, R222 ;  /* 0x0c0000d5dcd37389 */ /* 0x00006400000600de */
[----:B01----:R-:W-:Y:S05]  /*7be0*/  ENDCOLLECTIVE ;  /* 0x000000000000791b */ /* 0x003fea0003800000 */
.L_x_9008:
[----:B------:R-:W-:Y:S01]  /*7bf0*/  FADD.FTZ R90, R89, R90 ;  /* 0x0000005a595a7221 */ /* 0x000fe20000010000 */
[----:B------:R-:W-:-:S04]  /*7c00*/  HFMA2 R213, -RZ, RZ, 0, 2.384185791015625e-07 ;  /* 0x00000004ffd57431 */ /* 0x000fc800000001ff */
[----:B------:R-:W-:Y:S02]  /*7c10*/  MOV R220, R90 ;  /* 0x0000005a00dc7202 */ /* 0x000fe40000000f00 */
[----:B------:R-:W-:-:S07]  /*7c20*/  MOV R190, R211 ;  /* 0x000000d300be7202 */ /* 0x000fce0000000f00 */
[----:B------:R-:W-:Y:S05]  /*7c30*/  WARPSYNC.COLLECTIVE R195, `(.L_x_9009) ;  /* 0x00000000c3087348 */ /* 0x000fea0003c00000 */
[----:B------:R0:W1:Y:S02]  /*7c40*/  SHFL.BFLY P3, R211, R220, R213, R222 ;  /* 0x0c0000d5dcd37389 */ /* 0x00006400000600de */
[----:B01----:R-:W-:Y:S05]  /*7c50*/  ENDCOLLECTIVE ;  /* 0x000000000000791b */ /* 0x003fea0003800000 */
.L_x_9009:
[----:B------:R-:W-:-:S05]  /*7c60*/  FADD.FTZ R190, R91, R190 ;  /* 0x000000be5bbe7221 */ /* 0x000fca0000010000 */
[----:B------:R-:W-:Y:S02]  /*7c70*/  MOV R220, R190 ;  /* 0x000000be00dc7202 */ /* 0x000fe40000000f00 */
[----:B------:R-:W-:-:S07]  /*7c80*/  MOV R99, R211 ;  /* 0x000000d300637202 */ /* 0x000fce0000000f00 */
[----:B------:R-:W-:Y:S05]  /*7c90*/  WARPSYNC.COLLECTIVE R195, `(.L_x_9010) ;  /* 0x00000000c3087348 */ /* 0x000fea0003c00000 */
[----:B------:R0:W1:Y:S02]  /*7ca0*/  SHFL.BFLY P3, R211, R220, R213, R222 ;  /* 0x0c0000d5dcd37389 */ /* 0x00006400000600de */
[----:B01----:R-:W-:Y:S05]  /*7cb0*/  ENDCOLLECTIVE ;  /* 0x000000000000791b */ /* 0x003fea0003800000 */
.L_x_9010:
[----:B------:R-:W-:Y:S01]  /*7cc0*/  FADD.FTZ R99, R90, R99 ;  /* 0x000000635a637221 */ /* 0x000fe20000010000 */
[----:B------:R-:W-:-:S04]  /*7cd0*/  HFMA2 R213, -RZ, RZ, 0, 4.76837158203125e-07 ;  /* 0x00000008ffd57431 */ /* 0x000fc800000001ff */
[----:B------:R-:W-:Y:S02]  /*7ce0*/  MOV R220, R99 ;  /* 0x0000006300dc7202 */ /* 0x000fe40000000f00 */
[----:B------:R-:W-:-:S07]  /*7cf0*/  MOV R107, R211 ;  /* 0x000000d3006b7202 */ /* 0x000fce0000000f00 */
[----:B------:R-:W-:Y:S05]  /*7d00*/  WARPSYNC.COLLECTIVE R195, `(.L_x_9011) ;  /* 0x00000000c3087348 */ /* 0x000fea0003c00000 */
[----:B------:R0:W1:Y:S02]  /*7d10*/  SHFL.BFLY P3, R211, R220, R213, R222 ;  /* 0x0c0000d5dcd37389 */ /* 0x00006400000600de */
[----:B01----:R-:W-:Y:S05]  /*7d20*/  ENDCOLLECTIVE ;  /* 0x000000000000791b */ /* 0x003fea0003800000 */
.L_x_9011:
[----:B------:R-:W-:-:S05]  /*7d30*/  FADD.FTZ R107, R190, R107 ;  /* 0x0000006bbe6b7221 */ /* 0x000fca0000010000 */
[----:B------:R-:W-:Y:S02]  /*7d40*/  MOV R220, R107 ;  /* 0x0000006b00dc7202 */ /* 0x000fe40000000f00 */
[----:B------:R-:W-:-:S07]  /*7d50*/  MOV R36, R211 ;  /* 0x000000d300247202 */ /* 0x000fce0000000f00 */
[----:B------:R-:W-:Y:S05]  /*7d60*/  WARPSYNC.COLLECTIVE R195, `(.L_x_9012) ;  /* 0x00000000c3087348 */ /* 0x000fea0003c00000 */
[----:B------:R0:W1:Y:S02]  /*7d70*/  SHFL.BFLY P3, R211, R220, R213, R222 ;  /* 0x0c0000d5dcd37389 */ /* 0x00006400000600de */
[----:B01----:R-:W-:Y:S05]  /*7d80*/  ENDCOLLECTIVE ;  /* 0x000000000000791b */ /* 0x003fea0003800000 */
.L_x_9012:
        /* <DEDUP_REMOVED lines=8> */
.L_x_9013:
[----:B------:R-:W-:-:S05]  /*7e10*/  FADD.FTZ R88, R107, R88 ;  /* 0x000000586b587221 */ /* 0x000fca0000010000 */
[----:B------:R-:W-:Y:S02]  /*7e20*/  MOV R220, R88 ;  /* 0x0000005800dc7202 */ /* 0x000fe40000000f00 */
[----:B------:R-:W-:-:S07]  /*7e30*/  MOV R218, R211 ;  /* 0x000000d300da7202 */ /* 0x000fce0000000f00 */
[----:B------:R-:W-:Y:S05]  /*7e40*/  WARPSYNC.COLLECTIVE R195, `(.L_x_9014) ;  /* 0x00000000c3087348 */ /* 0x000fea0003c00000 */
[----:B------:R0:W1:Y:S02]  /*7e50*/  SHFL.BFLY P3, R211, R220, R213, R222 ;  /* 0x0c0000d5dcd37389 */ /* 0x00006400000600de */
[----:B01----:R-:W-:Y:S05]  /*7e60*/  ENDCOLLECTIVE ;  /* 0x000000000000791b */ /* 0x003fea0003800000 */
.L_x_9014:
[----:B------:R-:W-:Y:S01]  /*7e70*/  MOV R89, R211 ;  /* 0x000000d300597202 */ /* 0x000fe20000000f00 */
[----:B------:R-:W-:Y:S06]  /*7e80*/  BRA `(.L_x_9015) ;  /* 0xffffff9800a47947 */ /* 0x000fec000383ffff */
.L_x_9016:
        /* <DEDUP_REMOVED lines=15> */
.L_x_14546:


//--------------------- .text._ZN10layer_norm22ln_bwd_finalize_kernelINS_22Kernel_traits_finalizeILj768E6__halfS2_fS2_fjLb1ELj1024ELj4ENS_18Kernel_traits_baseILj768ES2_S2_fS2_fjLj1024EEEEELb1ELb0EEEvNS_9BwdParamsE --------------------------
	.section	.text._ZN10layer_norm22ln_bwd_finalize_kernelINS_22Kernel_traits_finalizeILj768E6__halfS2_fS2_fjLb1ELj1024ELj4ENS_18Kernel_traits_baseILj768ES2_S2_fS2_fjLj1024EEEEELb1ELb0EEEvNS_9BwdParamsE,"ax",@progbits
	.align	128
        .global         _ZN10layer_norm22ln_bwd_finalize_kernelINS_22Kernel_traits_finalizeILj768E6__halfS2_fS2_fjLb1ELj1024ELj4ENS_18Kernel_traits_baseILj768ES2_S2_fS2_fjLj1024EEEEELb1ELb0EEEvNS_9BwdParamsE
        .type           _ZN10layer_norm22ln_bwd_finalize_kernelINS_22Kernel_traits_finalizeILj768E6__halfS2_fS2_fjLb1ELj1024ELj4ENS_18Kernel_traits_baseILj768ES2_S2_fS2_fjLj1024EEEEELb1ELb0EEEvNS_9BwdParamsE,@function
        .size           _ZN10layer_norm22ln_bwd_finalize_kernelINS_22Kernel_traits_finalizeILj768E6__halfS2_fS2_fjLb1ELj1024ELj4ENS_18Kernel_traits_baseILj768ES2_S2_fS2_fjLj1024EEEEELb1ELb0EEEvNS_9BwdParamsE,(.L_x_14547 - _ZN10layer_norm22ln_bwd_finalize_kernelINS_22Kernel_traits_finalizeILj768E6__halfS2_fS2_fjLb1ELj1024ELj4ENS_18Kernel_traits_baseILj768ES2_S2_fS2_fjLj1024EEEEELb1ELb0EEEvNS_9BwdParamsE)
        .other          _ZN10layer_norm22ln_bwd_finalize_kernelINS_22Kernel_traits_finalizeILj768E6__halfS2_fS2_fjLb1ELj1024ELj4ENS_18Kernel_traits_baseILj768ES2_S2_fS2_fjLj1024EEEEELb1ELb0EEEvNS_9BwdParamsE,@"STO_CUDA_ENTRY STV_DEFAULT"
_ZN10layer_norm22ln_bwd_finalize_kernelINS_22Kernel_traits_finalizeILj768E6__halfS2_fS2_fjLb1ELj1024ELj4ENS_18Kernel_traits_baseILj768ES2_S2_fS2_fjLj1024EEEEELb1ELb0EEEvNS_9BwdParamsE:
.text._ZN10layer_norm22ln_bwd_finalize_kernelINS_22Kernel_traits_finalizeILj768E6__halfS2_fS2_fjLb1ELj1024ELj4ENS_18Kernel_traits_baseILj768ES2_S2_fS2_fjLj1024EEEEELb1ELb0EEEvNS_9BwdParamsE:
        /* <DEDUP_REMOVED lines=57> */
.L_x_9021:
        /* <DEDUP_REMOVED lines=87> */
.L_x_9020:
[----:B------:R-:W-:Y:S05]  /*0900*/  BSYNC.RECONVERGENT B1 ;  /* 0x0000000000017941 */ /* 0x000fea0003800200 */
.L_x_9019:
        /* <DEDUP_REMOVED lines=50> */
.L_x_9023:
[----:B------:R-:W-:Y:S05]  /*0c30*/  BSYNC.RECONVERGENT B1 ;  /* 0x0000000000017941 */ /* 0x000fea0003800200 */
.L_x_9022:
        /* <DEDUP_REMOVED lines=29> */
.L_x_9025:
[----:B------:R-:W-:Y:S05]  /*0e10*/  BSYNC.RECONVERGENT B1 ;  /* 0x0000000000017941 */ /* 0x000fea0003800200 */
.L_x_9024:
        /* <DEDUP_REMOVED lines=14> */
.L_x_9018:
[----:B------:R-:W-:Y:S05]  /*0f00*/  BSYNC.RECONVERGENT B0 ;  /* 0x0000000000007941 */ /* 0x000fea0003800200 */
.L_x_9017:
        /* <DEDUP_REMOVED lines=78> */
.L_x_9026:
        /* <DEDUP_REMOVED lines=9> */
.L_x_14547:


//--------------------- .text._ZN10layer_norm13ln_bwd_kernelINS_13Kernel_traitsI6__halfS2_fS2_fjLj768ELj1ELj4ELj1ELj16ENS_18Kernel_traits_baseILj768ES2_S2_fS2_fjLj128EEEEELb1ELb1ELb1ELb0EEEvNS_9BwdParamsE --------------------------
	.section	.text._ZN10layer_norm13ln_bwd_kernelINS_13Kernel_traitsI6__halfS2_fS2_fjLj768ELj1ELj4ELj1ELj16ENS_18Kernel_traits_baseILj768ES2_S2_fS2_fjLj128EEEEELb1ELb1ELb1ELb0EEEvNS_9BwdParamsE,"ax",@progbits
	.align	128
        .global         _ZN10layer_norm13ln_bwd_kernelINS_13Kernel_traitsI6__halfS2_fS2_fjLj768ELj1ELj4ELj1ELj16ENS_18Kernel_traits_baseILj768ES2_S2_fS2_fjLj128EEEEELb1ELb1ELb1ELb0EEEvNS_9BwdParamsE
        .type           _ZN10layer_norm13ln_bwd_kernelINS_13Kernel_traitsI6__halfS2_fS2_fjLj768ELj1ELj4ELj1ELj16ENS_18Kernel_traits_baseILj768ES2_S2_fS2_fjLj128EEEEELb1ELb1ELb1ELb0EEEvNS_9BwdParamsE,@function
        .size           _ZN10layer_norm13ln_bwd_kernelINS_13Kernel_traitsI6__halfS2_fS2_fjLj768ELj1ELj4ELj1ELj16ENS_18Kernel_traits_baseILj768ES2_S2_fS2_fjLj128EEEEELb1ELb1ELb1ELb0EEEvNS_9BwdParamsE,(.L_x_14548 - _ZN10layer_norm13ln_bwd_kernelINS_13Kernel_traitsI6__halfS2_fS2_fjLj768ELj1ELj4ELj1ELj16ENS_18Kernel_traits_baseILj768ES2_S2_fS2_fjLj128EEEEELb1ELb1ELb1ELb0EEEvNS_9BwdParamsE)
        .other          _ZN10layer_norm13ln_bwd_kernelINS_13Kernel_traitsI6__halfS2_fS2_fjLj768ELj1ELj4ELj1ELj16ENS_18Kernel_traits_baseILj768ES2_S2_fS2_fjLj128EEEEELb1ELb1ELb1ELb0EEEvNS_9BwdParamsE,@"STO_CUDA_ENTRY STV_DEFAULT"
_ZN10layer_norm13ln_bwd_kernelINS_13Kernel_traitsI6__halfS2_fS2_fjLj768ELj1ELj4ELj1ELj16ENS_18Kernel_traits_baseILj768ES2_S2_fS2_fjLj128EEEEELb1ELb1ELb1ELb0EEEvNS_9BwdParamsE:
.text._ZN10layer_norm13ln_bwd_kernelINS_13Kernel_traitsI6__halfS2_fS2_fjLj768ELj1ELj4ELj1ELj16ENS_18Kernel_traits_baseILj768ES2_S2_fS2_fjLj128EEEEELb1ELb1ELb1ELb0EEEvNS_9BwdParamsE:
        /* <DEDUP_REMOVED lines=119> */
.L_x_9316:
[----:B012---:R-:W0:Y:S08]  /*0770*/  LDC.64 R168, c[0x0][0x3f8] ;  /* 0x0000fe00ffa87b82 */ /* 0x007e300000000a00 */
        /* <DEDUP_REMOVED lines=60> */
[----:B------:R-:W-:Y:S02]  /*0b40*/  IADD3 R215, PT, PT, R215, 0x20, RZ ;  /* 0x00000020d7d77810 */ /* 0x000fe40007ffe0ff */
[----:B------:R-:W-:-:S02]  /*0b50*/  IADD3 R213, PT, PT, R213, 0x20, RZ ;  /* 0x00000020d5d57810 */ /* 0x000fc40007ffe0ff */
[----:B------:R-:W-:Y:S01]  /*0b60*/  IADD3 R212, PT, PT, R212, 0x20, RZ ;  /* 0x00000020d4d47810 */ /* 0x000fe20007ffe0ff */
[C---:B---3--:R-:W-:Y:S01]  /*0b70*/  FADD.FTZ R3, -R214.reuse, R12 ;  /* 0x0000000cd6037221 */ /* 0x048fe20000010100 */
[C---:B------:R-:W-:Y:S01]  /*0b80*/  FADD.FTZ R13, -R214.reuse, R13 ;  /* 0x0000000dd60d7221 */ /* 0x040fe20000010100 */
[----:B------:R-:W-:Y:S02]  /*0b90*/  FADD.FTZ R21, -R214, R14 ;  /* 0x0000000ed6157221 */ /* 0x000fe40000010100 */
[C---:B------:R-:W-:Y:S01]  /*0ba0*/  FMUL.FTZ R3, R8.reuse, R3 ;  /* 0x0000000308037220 */ /* 0x040fe20000410000 */
[----:B------:R-:W-:Y:S01]  /*0bb0*/  FMUL.FTZ R12, R8, R13 ;  /* 0x0000000d080c7220 */ /* 0x000fe20000410000 */
[--C-:B----4-:R-:W-:Y:S02]  /*0bc0*/  HADD2.F32 R9, -RZ, R16.reuse.H0_H0 ;  /* 0x20000010ff097230 */ /* 0x110fe40000004100 */
[----:B------:R-:W-:Y:S02]  /*0bd0*/  HADD2.F32 R16, -RZ, R16.H1_H1 ;  /* 0x30000010ff107230 */ /* 0x000fe40000004100 */
[----:B------:R-:W-:Y:S01]  /*0be0*/  FADD.FTZ R169, -R214, R15 ;  /* 0x0000000fd6a97221 */ /* 0x000fe20000010100 */
[----:B------:R-:W-:-:S02]  /*0bf0*/  HADD2.F32 R15, -RZ, R17.H0_H0 ;  /* 0x20000011ff0f7230 */ /* 0x000fc40000004100 */
[-C--:B------:R-:W-:Y:S01]  /*0c00*/  FMUL.FTZ R10, R10, R9.reuse ;  /* 0x000000090a0a7220 */ /* 0x080fe20000410000 */
[----:B------:R-:W-:Y:S01]  /*0c10*/  FADD.FTZ R88, R88, R9 ;  /* 0x0000000958587221 */ /* 0x000fe20000010000 */
[----:B------:R-:W-:Y:S01]  /*0c20*/  FFMA.FTZ R112, R3, R9, R112 ;  /* 0x0000000903707223 */ /* 0x000fe20000010070 */
[----:B------:R-:W-:Y:S02]  /*0c30*/  HADD2.F32 R14, -RZ, R137.H0_H0 ;  /* 0x20000089ff0e7230 */ /* 0x000fe40000004100 */
[-C--:B------:R-:W-:Y:S01]  /*0c40*/  FMUL.FTZ R9, R11, R16.reuse ;  /* 0x000000100b097220 */ /* 0x080fe20000410000 */
[----:B------:R-:W-:Y:S02]  /*0c50*/  HADD2.F32 R20, -RZ, R17.H1_H1 ;  /* 0x30000011ff147230 */ /* 0x000fe40000004100 */
[----:B------:R-:W-:Y:S01]  /*0c60*/  FMUL.FTZ R11, R8, R21 ;  /* 0x00000015080b7220 */ /* 0x000fe20000410000 */
[----:B------:R-:W-:Y:S01]  /*0c70*/  FADD.FTZ R17, -R214, R164 ;  /* 0x000000a4d6117221 */ /* 0x000fe20000010100 */
[----:B------:R-:W-:Y:S01]  /*0c80*/  FADD.FTZ R89, R89, R16 ;  /* 0x0000001059597221 */ /* 0x000fe20000010000 */
[----:B------:R-:W-:Y:S01]  /*0c90*/  FFMA.FTZ R113, R12, R16, R113 ;  /* 0x000000100c717223 */ /* 0x000fe20000010071 */
[----:B------:R-:W-:-:S02]  /*0ca0*/  HADD2.F32 R13, -RZ, R137.H1_H1 ;  /* 0x30000089ff0d7230 */ /* 0x000fc40000004100 */
[----:B------:R-:W-:Y:S01]  /*0cb0*/  FMUL.FTZ R16, R8, R169 ;  /* 0x000000a908107220 */ /* 0x000fe20000410000 */
[----:B------:R-:W-:Y:S01]  /*0cc0*/  FADD.FTZ R165, -R214, R165 ;  /* 0x000000a5d6a57221 */ /* 0x000fe20000010100 */
[--C-:B------:R-:W-:Y:S02]  /*0cd0*/  HADD2.F32 R175, -RZ, R19.reuse.H0_H0 ;  /* 0x20000013ffaf7230 */ /* 0x100fe40000004100 */
[-C--:B------:R-:W-:Y:S01]  /*0ce0*/  FMUL.FTZ R14, R14, R15.reuse ;  /* 0x0000000f0e0e7220 */ /* 0x080fe20000410000 */
[----:B------:R-:W-:Y:S02]  /*0cf0*/  HADD2.F32 R168, -RZ, R19.H1_H1 ;  /* 0x30000013ffa87230 */ /* 0x000fe40000004100 */
[----:B------:R-:W-:Y:S01]  /*0d00*/  FADD.FTZ R90, R90, R15 ;  /* 0x0000000f5a5a7221 */ /* 0x000fe20000010000 */
[----:B------:R-:W-:Y:S01]  /*0d10*/  FFMA.FTZ R114, R11, R15, R114 ;  /* 0x0000000f0b727223 */ /* 0x000fe20000010072 */
[----:B------:R-:W-:Y:S01]  /*0d20*/  FADD.FTZ R22, RZ, R10 ;  /* 0x0000000aff167221 */ /* 0x000fe20000010000 */
[----:B------:R-:W-:Y:S01]  /*0d30*/  FMUL.FTZ R15, R8, R17 ;  /* 0x00000011080f7220 */ /* 0x000fe20000410000 */
[----:B------:R-:W-:Y:S01]  /*0d40*/  FFMA.FTZ R19, R3, R10, RZ ;  /* 0x0000000a03137223 */ /* 0x000fe200000100ff */
[----:B------:R-:W-:-:S02]  /*0d50*/  HADD2.F32 R24, -RZ, R18.H1_H1 ;  /* 0x30000012ff187230 */ /* 0x000fc40000004100 */
[-C--:B------:R-:W-:Y:S01]  /*0d60*/  FMUL.FTZ R13, R13, R20.reuse ;  /* 0x000000140d0d7220 */ /* 0x080fe20000410000 */
[----:B------:R-:W-:Y:S01]  /*0d70*/  FADD.FTZ R91, R91, R20 ;  /* 0x000000145b5b7221 */ /* 0x000fe20000010000 */
[----:B------:R-:W-:Y:S01]  /*0d80*/  FFMA.FTZ R115, R16, R20, R115 ;  /* 0x0000001410737223 */ /* 0x000fe20000010073 */
[----:B------:R-:W-:Y:S02]  /*0d90*/  HADD2.F32 R17, -RZ, R138.H1_H1 ;  /* 0x3000008aff117230 */ /* 0x000fe40000004100 */
[----:B------:R-:W-:Y:S01]  /*0da0*/  FMUL.FTZ R20, R8, R165 ;  /* 0x000000a508147220 */ /* 0x000fe20000410000 */
[----:B------:R-:W-:Y:S01]  /*0db0*/  FADD.FTZ R21, R22, R9 ;  /* 0x0000000916157221 */ /* 0x000fe20000010000 */
[----:B------:R-:W-:Y:S01]  /*0dc0*/  FFMA.FTZ R22, R12, R9, R19 ;  /* 0x000000090c167223 */ /* 0x000fe20000010013 */
[----:B------:R-:W-:Y:S02]  /*0dd0*/  HADD2.F32 R171, -RZ, R18.H0_H0 ;  /* 0x20000012ffab7230 */ /* 0x000fe40000004100 */
[-C--:B------:R-:W-:Y:S01]  /*0de0*/  FMUL.FTZ R17, R17, R24.reuse ;  /* 0x0000001811117220 */ /* 0x080fe20000410000 */
[----:B------:R-:W-:Y:S01]  /*0df0*/  FADD.FTZ R85, R85, R24 ;  /* 0x0000001855557221 */ /* 0x000fe20000010000 */
[----:B------:R-:W-:Y:S01]  /*0e00*/  FFMA.FTZ R109, R20, R24, R109 ;  /* 0x00000018146d7223 */ /* 0x000fe2000001006d */
[----:B------:R-:W-:-:S02]  /*0e10*/  HADD2.F32 R18, -RZ, R138.H0_H0 ;  /* 0x2000008aff127230 */ /* 0x000fc40000004100 */
[----:B------:R-:W-:Y:S01]  /*0e20*/  FADD.FTZ R24, R21, R14 ;  /* 0x0000000e15187221 */ /* 0x000fe20000010000 */
[----:B------:R-:W-:Y:S01]  /*0e30*/  FFMA.FTZ R165, R11, R14, R22 ;  /* 0x0000000e0ba57223 */ /* 0x000fe20000010016 */
[----:B------:R-:W-:Y:S01]  /*0e40*/  FADD.FTZ R217, -R214, R167 ;  /* 0x000000a7d6d97221 */ /* 0x000fe20000010100 */
[--C-:B------:R-:W-:Y:S02]  /*0e50*/  HADD2.F32 R164, -RZ, R139.reuse.H0_H0 ;  /* 0x2000008bffa47230 */ /* 0x100fe40000004100 */
[----:B------:R-:W-:Y:S01]  /*0e60*/  FADD.FTZ R167, R24, R13 ;  /* 0x0000000d18a77221 */ /* 0x000fe20000010000 */
[----:B------:R-:W-:Y:S01]  /*0e70*/  FMUL.FTZ R18, R18, R171 ;  /* 0x000000ab12127220 */ /* 0x000fe20000410000 */
[----:B------:R-:W-:Y:S01]  /*0e80*/  FFMA.FTZ R24, R16, R13, R165 ;  /* 0x0000000d10187223 */ /* 0x000fe200000100a5 */
[----:B------:R-:W-:Y:S01]  /*0e90*/  FADD.FTZ R173, -R214, R166 ;  /* 0x000000a6d6ad7221 */ /* 0x000fe20000010100 */
        /* <DEDUP_REMOVED lines=19> */
.L_x_9031:
[----:B------:R-:W-:Y:S05]  /*0fd0*/  BSYNC.RECONVERGENT B1 ;  /* 0x0000000000017941 */ /* 0x000fea0003800200 */
.L_x_9030:
[----:B------:R-:W-:Y:S04]  /*0fe0*/  BSSY.RECONVERGENT B1, `(.L_x_9032) ;  /* 0x000005d000017945 */ /* 0x000fe80003800200 */
[----:B------:R-:W-:Y:S05]  /*0ff0*/  @!P3 BRA `(.L_x_9033) ;  /* 0x00000004006cb947 */ /* 0x000fea0003800000 */
[----:B------:R-:W0:Y:S08]  /*1000*/  LDC.64 R164, c[0x0][0x3a8] ;  /* 0x0000ea00ffa47b82 */ /* 0x000e300000000a00 */
[----:B------:R-:W1:Y:S01]  /*1010*/  LDC.64 R26, c[0x0][0x428] ;  /* 0x00010a00ff1a7b82 */ /* 0x000e620000000a00 */
[----:B0-----:R-:W-:-:S05]  /*1020*/  IMAD.WIDE.U32 R178, R212, 0x20, R164 ;  /* 0x00000020d4b27825 */ /* 0x001fca00078e00a4 */
[----:B------:R-:W2:Y:S01]  /*1030*/  LDG.E.128 R164, desc[UR6][R178.64] ;  /* 0x00000006b2a47981 */ /* 0x000ea2000c1e1d00 */
[----:B-1----:R-:W-:-:S03]  /*1040*/  IMAD.WIDE.U32 R168, R215, 0x10, R26 ;  /* 0x00000010d7a87825 */ /* 0x002fc600078e001a */
[----:B------:R0:W3:Y:S01]  /*1050*/  LDG.E.128 R172, desc[UR6][R178.64+0x10] ;  /* 0x00001006b2ac7981 */ /* 0x0000e2000c1e1d00 */
[----:B------:R-:W-:Y:S01]  /*1060*/  ISETP.NE.U32.AND P0, PT, RZ, UR10, PT ;  /* 0x0000000aff007c0c */ /* 0x000fe2000bf05070 */
[----:B------:R-:W1:Y:S02]  /*1070*/  LDC.64 R26, c[0x0][0x3b0] ;  /* 0x0000ec00ff1a7b82 */ /* 0x000e640000000a00 */
[----:B------:R-:W4:Y:S01]  /*1080*/  LDG.E.128 R168, desc[UR6][R168.64] ;  /* 0x00000006a8a87981 */ /* 0x000f22000c1e1d00 */
[----:B------:R-:W-:-:S13]  /*1090*/  ISETP.NE.AND.EX P0, PT, RZ, UR11, PT, P0 ;  /* 0x0000000bff007c0c */ /* 0x000fda000bf05300 */
[----:B------:R-:W0:Y:S01]  /*10a0*/  @P0 LDC.64 R176, c[0x0][0x438] ;  /* 0x00010e00ffb00b82 */ /* 0x000e220000000a00 */
[----:B-1----:R-:W-:-:S05]  /*10b0*/  IMAD.WIDE.U32 R26, R213, 0x8, R26 ;  /* 0x00000008d51a7825 */ /* 0x002fca00078e001a */
[----:B------:R1:W5:Y:S01]  /*10c0*/  LDG.E.64 R190, desc[UR6][R26.64] ;  /* 0x000000061abe7981 */ /* 0x000362000c1e1b00 */
[----:B0-----:R-:W-:Y:S02]  /*10d0*/  HADD2.F32 R178, -RZ, R129.H0_H0 ;  /* 0x20000081ffb27230 */ /* 0x001fe40000004100 */
[----:B-1----:R-:W-:Y:S02]  /*10e0*/  HADD2.F32 R26, -RZ, R128.H0_H0 ;  /* 0x20000080ff1a7230 */ /* 0x002fe40000004100 */
[----:B------:R-:W-:-:S04]  /*10f0*/  @P0 IMAD.WIDE.U32 R176, R212, 0x20, R176 ;  /* 0x00000020d4b00825 */ /* 0x000fc800078e00b0 */
[----:B------:R-:W-:Y:S01]  /*1100*/  HADD2.F32 R27, -RZ, R128.H1_H1 ;  /* 0x30000080ff1b7230 */ /* 0x000fe20000004100 */
[----:B------:R-:W5:Y:S04]  /*1110*/  @P0 LDG.E.128 R32, desc[UR6][R176.64] ;  /* 0x00000006b0200981 */ /* 0x000f68000c1e1d00 */
[----:B------:R0:W5:Y:S01]  /*1120*/  @P0 LDG.E.128 R28, desc[UR6][R176.64+0x10] ;  /* 0x00001006b01c0981 */ /* 0x000162000c1e1d00 */
[----:B------:R-:W-:Y:S02]  /*1130*/  HADD2.F32 R182, -RZ, R130.H0_H0 ;  /* 0x20000082ffb67230 */ /* 0x000fe40000004100 */
[----:B0-----:R-:W-:Y:S02]  /*1140*/  HADD2.F32 R177, -RZ, R129.H1_H1 ;  /* 0x30000081ffb17230 */ /* 0x001fe40000004100 */
[----:B------:R-:W-:Y:S01]  /*1150*/  HADD2.F32 R186, -RZ, R131.H1_H1 ;  /* 0x30000083ffba7230 */ /* 0x000fe20000004100 */
[----:B------:R-:W-:-:S02]  /*1160*/  IADD3 R215, PT, PT, R215, 0x20, RZ ;  /* 0x00000020d7d77810 */ /* 0x000fc40007ffe0ff */
[----:B------:R-:W-:Y:S02]  /*1170*/  IADD3 R213, PT, PT, R213, 0x20, RZ ;  /* 0x00000020d5d57810 */ /* 0x000fe40007ffe0ff */
[----:B------:R-:W-:Y:S01]  /*1180*/  IADD3 R212, PT, PT, R212, 0x20, RZ ;  /* 0x00000020d4d47810 */ /* 0x000fe20007ffe0ff */
[C---:B--2---:R-:W-:Y:S01]  /*1190*/  FADD.FTZ R23, -R214.reuse, R164 ;  /* 0x000000a4d6177221 */ /* 0x044fe20000010100 */
[C---:B------:R-:W-:Y:S01]  /*11a0*/  FADD.FTZ R183, -R214.reuse, R167 ;  /* 0x000000a7d6b77221 */ /* 0x040fe20000010100 */
[----:B------:R-:W-:Y:S02]  /*11b0*/  FADD.FTZ R181, -R214, R166 ;  /* 0x000000a6d6b57221 */ /* 0x000fe40000010100 */
[----:B------:R-:W-:Y:S01]  /*11c0*/  FMUL.FTZ R23, R8, R23 ;  /* 0x0000001708177220 */ /* 0x000fe20000410000 */
[--C-:B----4-:R-:W-:Y:S02]  /*11d0*/  HADD2.F32 R25, -RZ, R168.reuse.H0_H0 ;  /* 0x200000a8ff197230 */ /* 0x110fe40000004100 */
[----:B------:R-:W-:-:S02]  /*11e0*/  HADD2.F32 R168, -RZ, R168.H1_H1 ;  /* 0x300000a8ffa87230 */ /* 0x000fc40000004100 */
[----:B------:R-:W-:Y:S01]  /*11f0*/  FADD.FTZ R179, -R214, R165 ;  /* 0x000000a5d6b37221 */ /* 0x000fe20000010100 */
[--C-:B------:R-:W-:Y:S02]  /*1200*/  HADD2.F32 R164, -RZ, R169.reuse.H1_H1 ;  /* 0x300000a9ffa47230 */ /* 0x100fe40000004100 */
[-C--:B------:R-:W-:Y:S01]  /*1210*/  FMUL.FTZ R26, R26, R25.reuse ;  /* 0x000000191a1a7220 */ /* 0x080fe20000410000 */
[----:B------:R-:W-:Y:S01]  /*1220*/  FADD.FTZ R80, R80, R25 ;  /* 0x0000001950507221 */ /* 0x000fe20000010000 */
[----:B------:R-:W-:Y:S01]  /*1230*/  FFMA.FTZ R104, R23, R25, R104 ;  /* 0x0000001917687223 */ /* 0x000fe20000010068 */
[----:B------:R-:W-:Y:S02]  /*1240*/  HADD2.F32 R165, -RZ, R169.H0_H0 ;  /* 0x200000a9ffa57230 */ /* 0x000fe40000004100 */
[----:B---3--:R-:W-:Y:S01]  /*1250*/  FADD.FTZ R185, -R214, R172 ;  /* 0x000000acd6b97221 */ /* 0x008fe20000010100 */
[----:B------:R-:W-:Y:S01]  /*1260*/  FMUL.FTZ R25, R27, R168 ;  /* 0x000000a81b197220 */ /* 0x000fe20000410000 */
[C---:B------:R-:W-:Y:S01]  /*1270*/  FMUL.FTZ R180, R8.reuse, R183 ;  /* 0x000000b708b47220 */ /* 0x040fe20000410000 */
[----:B------:R-:W-:Y:S01]  /*1280*/  FMUL.FTZ R27, R8, R181 ;  /* 0x000000b5081b7220 */ /* 0x000fe20000410000 */
[----:B------:R-:W-:-:S02]  /*1290*/  HADD2.F32 R167, -RZ, R170.H0_H0 ;  /* 0x200000aaffa77230 */ /* 0x000fc40000004100 */
        /* <DEDUP_REMOVED lines=17> */
[----:B------:R-:W-:Y:S02]  /*13b0*/  HADD2.F32 R170, -RZ, R170.H1_H1 ;  /* 0x300000aaffaa7230 */ /* 0x000fe40000004100 */
[----:B------:R-:W-:Y:S01]  /*13c0*/  FADD.FTZ R173, -R214, R173 ;  /* 0x000000add6ad7221 */ /* 0x000fe20000010100 */
[----:B------:R-:W-:Y:S02]  /*13d0*/  HADD2.F32 R181, -RZ, R130.H1_H1 ;  /* 0x30000082ffb57230 */ /* 0x000fe40000004100 */
        /* <DEDUP_REMOVED lines=29> */
.L_x_9033:
[----:B------:R-:W-:Y:S05]  /*15b0*/  BSYNC.RECONVERGENT B1 ;  /* 0x0000000000017941 */ /* 0x000fea0003800200 */
.L_x_9032:
        /* <DEDUP_REMOVED lines=14> */
[----:B------:R-:W-:-:S02]  /*16a0*/  HADD2.F32 R200, -RZ, R121.H0_H0 ;  /* 0x20000079ffc87230 */ /* 0x000fc40000004100 */
[----:B------:R-:W-:Y:S02]  /*16b0*/  HADD2.F32 R204, -RZ, R122.H0_H0 ;  /* 0x2000007affcc7230 */ /* 0x000fe40000004100 */
[----:B-1----:R-:W-:-:S05]  /*16c0*/  @P0 IMAD.WIDE.U32 R196, R212, 0x20, R196 ;  /* 0x00000020d4c40825 */ /* 0x002fca00078e00c4 */
[----:B------:R-:W5:Y:S04]  /*16d0*/  @P0 LDG.E.128 R140, desc[UR6][R196.64] ;  /* 0x00000006c48c0981 */ /* 0x000f68000c1e1d00 */
[----:B------:R1:W5:Y:S01]  /*16e0*/  @P0 LDG.E.128 R144, desc[UR6][R196.64+0x10] ;  /* 0x00001006c4900981 */ /* 0x000362000c1e1d00 */
[----:B------:R-:W-:Y:S02]  /*16f0*/  HADD2.F32 R208, -RZ, R123.H0_H0 ;  /* 0x2000007bffd07230 */ /* 0x000fe40000004100 */
[C---:B---3--:R-:W-:Y:S01]  /*1700*/  FADD.FTZ R187, -R214.reuse, R164 ;  /* 0x000000a4d6bb7221 */ /* 0x048fe20000010100 */
[C---:B------:R-:W-:Y:S01]  /*1710*/  FADD.FTZ R195, -R214.reuse, R165 ;  /* 0x000000a5d6c37221 */ /* 0x040fe20000010100 */
[--C-:B------:R-:W-:Y:S02]  /*1720*/  HADD2.F32 R164, -RZ, R120.reuse.H0_H0 ;  /* 0x20000078ffa47230 */ /* 0x100fe40000004100 */
[----:B0-----:R-:W-:Y:S01]  /*1730*/  FADD.FTZ R199, -R214, R166 ;  /* 0x000000a6d6c77221 */ /* 0x001fe20000010100 */
[----:B------:R-:W-:-:S02]  /*1740*/  HADD2.F32 R166, -RZ, R120.H1_H1 ;  /* 0x30000078ffa67230 */ /* 0x000fc40000004100 */
[--C-:B----4-:R-:W-:Y:S02]  /*1750*/  HADD2.F32 R165, -RZ, R172.reuse.H0_H0 ;  /* 0x200000acffa57230 */ /* 0x110fe40000004100 */
[----:B------:R-:W-:Y:S01]  /*1760*/  FMUL.FTZ R187, R8, R187 ;  /* 0x000000bb08bb7220 */ /* 0x000fe20000410000 */
[----:B------:R-:W-:Y:S02]  /*1770*/  HADD2.F32 R172, -RZ, R172.H1_H1 ;  /* 0x300000acffac7230 */ /* 0x000fe40000004100 */
[----:B------:R-:W-:Y:S01]  /*1780*/  FADD.FTZ R201, -R214, R167 ;  /* 0x000000a7d6c97221 */ /* 0x000fe20000010100 */
[----:B-1----:R-:W-:Y:S01]  /*1790*/  FMUL.FTZ R196, R164, R165 ;  /* 0x000000a5a4c47220 */ /* 0x002fe20000410000 */
        /* <DEDUP_REMOVED lines=8> */
[----:B------:R-:W-:Y:S01]  /*1820*/  FADD.FTZ R203, -R214, R168 ;  /* 0x000000a8d6cb7221 */ /* 0x000fe20000010100 */
[-C--:B------:R-:W-:Y:S01]  /*1830*/  FMUL.FTZ R200, R200, R167.reuse ;  /* 0x000000a7c8c87220 */ /* 0x080fe20000410000 */
[----:B------:R-:W-:Y:S01]  /*1840*/  FADD.FTZ R74, R74, R167 ;  /* 0x000000a74a4a7221 */ /* 0x000fe20000010000 */
[----:B------:R-:W-:Y:S01]  /*1850*/  FFMA.FTZ R98, R197, R167, R98 ;  /* 0x000000a7c5627223 */ /* 0x000fe20000010062 */
[----:B------:R-:W-:-:S02]  /*1860*/  HADD2.F32 R168, -RZ, R173.H1_H1 ;  /* 0x300000adffa87230 */ /* 0x000fc40000004100 */
[----:B------:R-:W-:Y:S01]  /*1870*/  FADD.FTZ R167, R164, R195 ;  /* 0x000000c3a4a77221 */ /* 0x000fe20000010000 */
[----:B------:R-:W-:Y:S02]  /*1880*/  HADD2.F32 R199, -RZ, R121.H1_H1 ;  /* 0x30000079ffc77230 */ /* 0x000fe40000004100 */
[----:B------:R-:W-:Y:S01]  /*1890*/  FFMA.FTZ R164, R198, R195, R165 ;  /* 0x000000c3c6a47223 */ /* 0x000fe200000100a5 */
[----:B------:R-:W-:Y:S01]  /*18a0*/  FADD.FTZ R205, -R214, R169 ;  /* 0x000000a9d6cd7221 */ /* 0x000fe20000010100 */
[--C-:B------:R-:W-:Y:S02]  /*18b0*/  HADD2.F32 R169, -RZ, R174.reuse.H0_H0 ;  /* 0x200000aeffa97230 */ /* 0x100fe40000004100 */
[C---:B------:R-:W-:Y:S01]  /*18c0*/  FMUL.FTZ R202, R8.reuse, R201 ;  /* 0x000000c908ca7220 */ /* 0x040fe20000410000 */
[----:B------:R-:W-:Y:S01]  /*18d0*/  FMUL.FTZ R199, R199, R168 ;  /* 0x000000a8c7c77220 */ /* 0x000fe20000410000 */
[----:B------:R-:W-:Y:S01]  /*18e0*/  FADD.FTZ R166, R167, R200 ;  /* 0x000000c8a7a67221 */ /* 0x000fe20000010000 */
[----:B------:R-:W-:Y:S01]  /*18f0*/  FFMA.FTZ R165, R197, R200, R164 ;  /* 0x000000c8c5a57223 */ /* 0x000fe200000100a4 */
[----:B------:R-:W-:Y:S01]  /*1900*/  FMUL.FTZ R201, R8, R203 ;  /* 0x000000cb08c97220 */ /* 0x000fe20000410000 */
[----:B------:R-:W-:-:S02]  /*1910*/  HADD2.F32 R174, -RZ, R174.H1_H1 ;  /* 0x300000aeffae7230 */ /* 0x000fc40000004100 */
[----:B------:R-:W-:Y:S01]  /*1920*/  FMUL.FTZ R204, R204, R169 ;  /* 0x000000a9cccc7220 */ /* 0x000fe20000410000 */
[----:B------:R-:W-:Y:S02]  /*1930*/  HADD2.F32 R203, -RZ, R122.H1_H1 ;  /* 0x3000007affcb7230 */ /* 0x000fe40000004100 */
[----:B------:R-:W-:Y:S01]  /*1940*/  FADD.FTZ R167, R166, R199 ;  /* 0x000000c7a6a77221 */ /* 0x000fe20000010000 */
[----:B------:R-:W-:Y:S01]  /*1950*/  FFMA.FTZ R164, R202, R199, R165 ;  /* 0x000000c7caa47223 */ /* 0x000fe200000100a5 */
[C---:B------:R-:W-:Y:S01]  /*1960*/  FADD.FTZ R213, -R214.reuse, R171 ;  /* 0x000000abd6d57221 */ /* 0x040fe20000010100 */
        /* <DEDUP_REMOVED lines=31> */
.L_x_9029:
        /* <DEDUP_REMOVED lines=35> */
.L_x_9035:
        /* <DEDUP_REMOVED lines=29> */
.L_x_9034:
[----:B------:R-:W-:Y:S05]  /*1f60*/  BSYNC.RECONVERGENT B0 ;  /* 0x0000000000007941 */ /* 0x000fea0003800200 */
.L_x_9028:
        /* <DEDUP_REMOVED lines=20> */
.L_x_9338:
[----:B------:R-:W-:Y:S01]  /*20b0*/  @P2 IADD3 R211, PT, PT, R211, -0x1, RZ ;  /* 0xffffffffd3d32810 */ /* 0x000fe20007ffe0ff */
[----:B-1----:R-:W-:Y:S01]  /*20c0*/  FADD.FTZ R164, R171, R164 ;  /* 0x000000a4aba47221 */ /* 0x002fe20000010000 */
[----:B--2---:R-:W-:Y:S01]  /*20d0*/  FADD.FTZ R165, R170, R165 ;  /* 0x000000a5aaa57221 */ /* 0x004fe20000010000 */
[----:B------:R-:W-:Y:S01]  /*20e0*/  ISETP.NE.AND P0, PT, RZ, UR8, PT ;  /* 0x00000008ff007c0c */ /* 0x000fe2000bf05270 */
[----:B------:R-:W-:Y:S01]  /*20f0*/  BSSY.RECONVERGENT B1, `(.L_x_9037) ;  /* 0x0000310000017945 */ /* 0x000fe20003800200 */
[----:B------:R-:W-:Y:S02]  /*2100*/  @P2 IMAD R211, R211, R2, RZ ;  /* 0x00000002d3d32224 */ /* 0x000fe400078e02ff */
[----:B------:R-:W-:Y:S01]  /*2110*/  FMUL.FTZ R164, R164, UR9 ;  /* 0x00000009a4a47c20 */ /* 0x000fe20008410000 */
[----:B------:R-:W-:Y:S01]  /*2120*/  MOV R167, R209 ;  /* 0x000000d100a77202 */ /* 0x000fe20000000f00 */
[----:B------:R-:W-:Y:S01]  /*2130*/  FMUL.FTZ R165, R165, UR9 ;  /* 0x00000009a5a57c20 */ /* 0x000fe20008410000 */
        /* <DEDUP_REMOVED lines=8> */
[----:B------:R-:W1:Y:S02]  /*21c0*/  LDC.64 R148, c[0x0][0x390] ;  /* 0x0000e400ff947b82 */ /* 0x000e640000000a00 */
[----:B-1----:R-:W-:-:S06]  /*21d0*/  IMAD.WIDE.U32 R148, R166, 0x10, R148 ;  /* 0x00000010a6947825 */ /* 0x002fcc00078e0094 */
[----:B------:R-:W5:Y:S02]  /*21e0*/  LDG.E.128 R148, desc[UR6][R148.64] ;  /* 0x0000000694947981 */ /* 0x000f64000c1e1d00 */
.L_x_9040:
[----:B------:R-:W-:Y:S05]  /*21f0*/  BSYNC.RECONVERGENT B0 ;  /* 0x0000000000007941 */ /* 0x000fea0003800200 */
.L_x_9039:
[----:B------:R-:W-:Y:S01]  /*2200*/  UISETP.NE.U32.AND UP0, UPT, UR10, URZ, UPT ;  /* 0x000000ff0a00728c */ /* 0x000fe2000bf05070 */
[----:B------:R-:W-:Y:S03]  /*2210*/  BSSY.RECONVERGENT B0, `(.L_x_9041) ;  /* 0x00002f2000007945 */ /* 0x000fe60003800200 */
[----:B------:R-:W-:-:S09]  /*2220*/  UISETP.NE.AND.EX UP0, UPT, UR11, URZ, UPT, UP0 ;  /* 0x000000ff0b00728c */ /* 0x000fd2000bf05300 */
[----:B------:R-:W-:Y:S05]  /*2230*/  BRA.U UP0, `(.L_x_9042) ;  /* 0x0000001900a87547 */ /* 0x000fea000b800000 */
[----:B0-----:R-:W-:Y:S02]  /*2240*/  MOV R171, UR20 ;  /* 0x0000001400ab7c02 */ /* 0x001fe40008000f00 */
[----:B------:R-:W-:Y:S02]  /*2250*/  MOV R173, UR21 ;  /* 0x0000001500ad7c02 */ /* 0x000fe40008000f00 */
        /* <DEDUP_REMOVED lines=15> */
[----:B------:R-:W-:-:S03]  /*2350*/  HADD2.F32 R169, -RZ, R148.H0_H0 ;  /* 0x20000094ffa97230 */ /* 0x000fc60000004100 */
[----:B------:R-:W-:-:S04]  /*2360*/  FMUL.FTZ R168, R168, UR12 ;  /* 0x0000000ca8a87c20 */ /* 0x000fc80008410000 */
[----:B------:R-:W-:-:S07]  /*2370*/  FMUL.FTZ R169, R169, R168 ;  /* 0x000000a8a9a97220 */ /* 0x000fce0000410000 */
.L_x_9047:
[----:B------:R-:W-:Y:S05]  /*2380*/  BSYNC.RECONVERGENT B3 ;  /* 0x0000000000037941 */ /* 0x000fea0003800200 */
.L_x_9046:
[----:B------:R-:W-:Y:S01]  /*2390*/  BSSY.RECONVERGENT B3, `(.L_x_9048) ;  /* 0x000000d000037945 */ /* 0x000fe20003800200 */
[----:B------:R-:W-:Y:S01]  /*23a0*/  FADD.FTZ R64, R64, R169 ;  /* 0x000000a940407221 */ /* 0x000fe20000010000 */
[----:B------:R-:W-:Y:S02]  /*23b0*/  MOV R168, RZ ;  /* 0x000000ff00a87202 */ /* 0x000fe40000000f00 */
        /* <DEDUP_REMOVED lines=8> */
[----:B------:R-:W-:-:S04]  /*2440*/  FMUL.FTZ R169, R169, UR12 ;  /* 0x0000000ca9a97c20 */ /* 0x000fc80008410000 */
[----:B------:R-:W-:-:S07]  /*2450*/  FMUL.FTZ R168, R169, R168 ;  /* 0x000000a8a9a87220 */ /* 0x000fce0000410000 */
.L_x_9049:
[----:B------:R-:W-:Y:S05]  /*2460*/  BSYNC.RECONVERGENT B3 ;  /* 0x0000000000037941 */ /* 0x000fea0003800200 */
.L_x_9048:
[----:B------:R-:W-:-:S04]  /*2470*/  F2FP.F16.F32.PACK_AB R168, RZ, R168 ;  /* 0x000000a8ffa8723e */ /* 0x000fc800000000ff */
[----:B------:R-:W-:-:S07]  /*2480*/  PRMT R152, R168, 0x7610, R152 ;  /* 0x00007610a8987816 */ /* 0x000fce0000000098 */
.L_x_9045:
[----:B------:R-:W-:Y:S05]  /*2490*/  BSYNC.RECONVERGENT B2 ;  /* 0x0000000000027941 */ /* 0x000fea0003800200 */
.L_x_9044:
        /* <DEDUP_REMOVED lines=8> */
[----:B------:R-:W-:Y:S01]  /*2520*/  FADD.FTZ R169, R9, -R168 ;  /* 0x800000a809a97221 */ /* 0x000fe20000010000 */
[----:B------:R-:W-:-:S03]  /*2530*/  HADD2.F32 R168, -RZ, R148.H1_H1 ;  /* 0x30000094ffa87230 */ /* 0x000fc60000004100 */
[----:B------:R-:W-:-:S05]  /*2540*/  FMUL.FTZ R169, R8, R169 ;  /* 0x000000a908a97220 */ /* 0x000fca0000410000 */
[----:B------:R-:W-:-:S05]  /*2550*/  FSEL R169, R169, RZ, P5 ;  /* 0x000000ffa9a97208 */ /* 0x000fca0002800000 */
[----:B------:R-:W-:-:S04]  /*2560*/  FMUL.FTZ R169, R169, UR13 ;  /* 0x0000000da9a97c20 */ /* 0x000fc80008410000 */
[----:B------:R-:W-:-:S04]  /*2570*/  FMUL.FTZ R169, R169, UR12 ;  /* 0x0000000ca9a97c20 */ /* 0x000fc80008410000 */
[----:B------:R-:W-:-:S07]  /*2580*/  FMUL.FTZ R168, R168, R169 ;  /* 0x000000a9a8a87220 */ /* 0x000fce0000410000 */
.L_x_9053:
[----:B------:R-:W-:Y:S05]  /*2590*/  BSYNC.RECONVERGENT B3 ;  /* 0x0000000000037941 */ /* 0x000fea0003800200 */
.L_x_9052:
[----:B------:R-:W-:Y:S01]  /*25a0*/  BSSY.RECONVERGENT B3, `(.L_x_9054) ;  /* 0x000000d000037945 */ /* 0x000fe20003800200 */
[----:B------:R-:W-:Y:S01]  /*25b0*/  FADD.FTZ R65, R65, R168 ;  /* 0x000000a841417221 */ /* 0x000fe20000010000 */
[----:B------:R-:W-:Y:S02]  /*25c0*/  MOV R168, RZ ;  /* 0x000000ff00a87202 */ /* 0x000fe40000000f00 */
        /* <DEDUP_REMOVED lines=10> */
.L_x_9055:
[----:B------:R-:W-:Y:S05]  /*2670*/  BSYNC.RECONVERGENT B3 ;  /* 0x0000000000037941 */ /* 0x000fea0003800200 */
.L_x_9054:
[----:B------:R-:W-:-:S04]  /*2680*/  F2FP.F16.F32.PACK_AB R168, RZ, R168 ;  /* 0x000000a8ffa8723e */ /* 0x000fc800000000ff */
[----:B------:R-:W-:-:S07]  /*2690*/  PRMT R152, R152, 0x5410, R168 ;  /* 0x0000541098987816 */ /* 0x000fce00000000a8 */
.L_x_9051:
[----:B------:R-:W-:Y:S05]  /*26a0*/  BSYNC.RECONVERGENT B2 ;  /* 0x0000000000027941 */ /* 0x000fea0003800200 */
.L_x_9050:
        /* <DEDUP_REMOVED lines=15> */
.L_x_9059:
[----:B------:R-:W-:Y:S05]  /*27a0*/  BSYNC.RECONVERGENT B3 ;  /* 0x0000000000037941 */ /* 0x000fea0003800200 */
.L_x_9058:
        /* <DEDUP_REMOVED lines=13> */
.L_x_9061:
[----:B------:R-:W-:Y:S05]  /*2880*/  BSYNC.RECONVERGENT B3 ;  /* 0x0000000000037941 */ /* 0x000fea0003800200 */
.L_x_9060:
[----:B------:R-:W-:-:S04]  /*2890*/  F2FP.F16.F32.PACK_AB R168, RZ, R168 ;  /* 0x000000a8ffa8723e */ /* 0x000fc800000000ff */
[----:B------:R-:W-:-:S07]  /*28a0*/  PRMT R153, R168, 0x7610, R153 ;  /* 0x00007610a8997816 */ /* 0x000fce0000000099 */
.L_x_9057:
[----:B------:R-:W-:Y:S05]  /*28b0*/  BSYNC.RECONVERGENT B2 ;  /* 0x0000000000027941 */ /* 0x000fea0003800200 */
.L_x_9056:
        /* <DEDUP_REMOVED lines=15> */
.L_x_9065:
[----:B------:R-:W-:Y:S05]  /*29b0*/  BSYNC.RECONVERGENT B3 ;  /* 0x0000000000037941 */ /* 0x000fea0003800200 */
.L_x_9064:
        /* <DEDUP_REMOVED lines=13> */
.L_x_9067:
[----:B------:R-:W-:Y:S05]  /*2a90*/  BSYNC.RECONVERGENT B3 ;  /* 0x0000000000037941 */ /* 0x000fea0003800200 */
.L_x_9066:
[----:B------:R-:W-:-:S04]  /*2aa0*/  F2FP.F16.F32.PACK_AB R168, RZ, R168 ;  /* 0x000000a8ffa8723e */ /* 0x000fc800000000ff */
[----:B------:R-:W-:-:S07]  /*2ab0*/  PRMT R153, R153, 0x5410, R168 ;  /* 0x0000541099997816 */ /* 0x000fce00000000a8 */
.L_x_9063:
[----:B------:R-:W-:Y:S05]  /*2ac0*/  BSYNC.RECONVERGENT B2 ;  /* 0x0000000000027941 */ /* 0x000fea0003800200 */
.L_x_9062:
        /* <DEDUP_REMOVED lines=15> */
.L_x_9071:
[----:B------:R-:W-:Y:S05]  /*2bc0*/  BSYNC.RECONVERGENT B3 ;  /* 0x0000000000037941 */ /* 0x000fea0003800200 */
.L_x_9070:
        /* <DEDUP_REMOVED lines=13> */
.L_x_9073:
[----:B------:R-:W-:Y:S05]  /*2ca0*/  BSYNC.RECONVERGENT B3 ;  /* 0x0000000000037941 */ /* 0x000fea0003800200 */
.L_x_9072:
[----:B------:R-:W-:-:S04]  /*2cb0*/  F2FP.F16.F32.PACK_AB R168, RZ, R168 ;  /* 0x000000a8ffa8723e */ /* 0x000fc800000000ff */
[----:B------:R-:W-:-:S07]  /*2cc0*/  PRMT R154, R168, 0x7610, R154 ;  /* 0x00007610a89a7816 */ /* 0x000fce000000009a */
.L_x_9069:
[----:B------:R-:W-:Y:S05]  /*2cd0*/  BSYNC.RECONVERGENT B2 ;  /* 0x0000000000027941 */ /* 0x000fea0003800200 */
.L_x_9068:
        /* <DEDUP_REMOVED lines=15> */
.L_x_9077:
[----:B------:R-:W-:Y:S05]  /*2dd0*/  BSYNC.RECONVERGENT B3 ;  /* 0x0000000000037941 */ /* 0x000fea0003800200 */
.L_x_9076:
        /* <DEDUP_REMOVED lines=13> */
.L_x_9079:
[----:B------:R-:W-:Y:S05]  /*2eb0*/  BSYNC.RECONVERGENT B3 ;  /* 0x0000000000037941 */ /* 0x000fea0003800200 */
.L_x_9078:
[----:B------:R-:W-:-:S04]  /*2ec0*/  F2FP.F16.F32.PACK_AB R168, RZ, R168 ;  /* 0x000000a8ffa8723e */ /* 0x000fc800000000ff */
[----:B------:R-:W-:-:S07]  /*2ed0*/  PRMT R154, R154, 0x5410, R168 ;  /* 0x000054109a9a7816 */ /* 0x000fce00000000a8 */
.L_x_9075:
[----:B------:R-:W-:Y:S05]  /*2ee0*/  BSYNC.RECONVERGENT B2 ;  /* 0x0000000000027941 */ /* 0x000fea0003800200 */
.L_x_9074:
        /* <DEDUP_REMOVED lines=15> */
.L_x_9083:
[----:B------:R-:W-:Y:S05]  /*2fe0*/  BSYNC.RECONVERGENT B3 ;  /* 0x0000000000037941 */ /* 0x000fea0003800200 */
.L_x_9082:
[----:B------:R-:W-:Y:S01]  /*2ff0*/  BSSY.RECONVERGENT B3, `(.L_x_9084) ;  /* 0x000000d000037945 */ /* 0x000fe20003800200 */
[----:B------:R-:W-:Y:S01]  /*3000*/  FADD.FTZ R62, R62, R169 ;  /* 0x000000a93e3e7221 */ /* 0x000fe20000010000 */
[----:B------:R-:W-:Y:S02]  /*3010*/  MOV R168, RZ ;  /* 0x000000ff00a87202 */ /* 0x000fe40000000f00 */
[----:B------:R-:W-:Y:S05]  /*3020*/  @!P0 BRA `(.L_x_9085) ;  /* 0x0000000000248947 */ /* 0x000fea0003800000 */
[----:B------:R-:W-:Y:S01]  /*3030*/  FFMA.FTZ R168, R21, R165, R164 ;  /* 0x000000a515a87223 */ /* 0x000fe200000100a4 */
[----:B------:R-:W-:-:S03]  /*3040*/  ISETP.GT.AND P0, PT, R6, RZ, PT ;  /* 0x000000ff0600720c */ /* 0x000fc60003f04270 */
[----:B------:R-:W-:Y:S01]  /*3050*/  FADD.FTZ R169, R19, -R168 ;  /* 0x800000a813a97221 */ /* 0x000fe20000010000 */
[----:B------:R-:W-:-:S03]  /*3060*/  HADD2.F32 R168, -RZ, R135.H0_H0 ;  /* 0x20000087ffa87230 */ /* 0x000fc60000004100 */
[----:B------:R-:W-:-:S05]  /*3070*/  FMUL.FTZ R169, R8, R169 ;  /* 0x000000a908a97220 */ /* 0x000fca0000410000 */
[----:B------:R-:W-:-:S05]  /*3080*/  FSEL R169, R169, RZ, P0 ;  /* 0x000000ffa9a97208 */ /* 0x000fca0000000000 */
[----:B------:R-:W-:-:S04]  /*3090*/  FMUL.FTZ R169, R169, UR13 ;  /* 0x0000000da9a97c20 */ /* 0x000fc80008410000 */
[----:B------:R-:W-:-:S04]  /*30a0*/  FMUL.FTZ R169, R169, UR12 ;  /* 0x0000000ca9a97c20 */ /* 0x000fc80008410000 */
[----:B------:R-:W-:-:S07]  /*30b0*/  FMUL.FTZ R168, R169, R168 ;  /* 0x000000a8a9a87220 */ /* 0x000fce0000410000 */
.L_x_9085:
[----:B------:R-:W-:Y:S05]  /*30c0*/  BSYNC.RECONVERGENT B3 ;  /* 0x0000000000037941 */ /* 0x000fea0003800200 */
.L_x_9084:
[----:B------:R-:W-:-:S04]  /*30d0*/  F2FP.F16.F32.PACK_AB R168, RZ, R168 ;  /* 0x000000a8ffa8723e */ /* 0x000fc800000000ff */
[----:B------:R-:W-:-:S07]  /*30e0*/  PRMT R155, R168, 0x7610, R155 ;  /* 0x00007610a89b7816 */ /* 0x000fce000000009b */
.L_x_9081:
[----:B------:R-:W-:Y:S05]  /*30f0*/  BSYNC.RECONVERGENT B2 ;  /* 0x0000000000027941 */ /* 0x000fea0003800200 */
.L_x_9080:
        /* <DEDUP_REMOVED lines=20> */
.L_x_9043:
        /* <DEDUP_REMOVED lines=47> */
.L_x_9088:
[----:B------:R-:W-:Y:S05]  /*3530*/  BSYNC.RECONVERGENT B2 ;  /* 0x0000000000027941 */ /* 0x000fea0003800200 */
.L_x_9087:
        /* <DEDUP_REMOVED lines=14> */
.L_x_9090:
[----:B------:R-:W-:Y:S05]  /*3620*/  BSYNC.RECONVERGENT B2 ;  /* 0x0000000000027941 */ /* 0x000fea0003800200 */
.L_x_9089:
        /* <DEDUP_REMOVED lines=14> */
.L_x_9092:
[----:B------:R-:W-:Y:S05]  /*3710*/  BSYNC.RECONVERGENT B2 ;  /* 0x0000000000027941 */ /* 0x000fea0003800200 */
.L_x_9091:
[----:B------:R-:W-:Y:S04]  /*3720*/  BSSY.RECONVERGENT B2, `(.L_x_9093) ;  /* 0x0000011000027945 */ /* 0x000fe80003800200 */
[----:B------:R-:W-:Y:S05]  /*3730*/  @!P2 BRA `(.L_x_9094) ;  /* 0x00000000003ca947 */ /* 0x000fea0003800000 */
[----:B-----5:R-:W-:-:S13]  /*3740*/  LOP3.LUT P0, RZ, R188, 0xff000000, RZ, 0xc0, !PT ;  /* 0xff000000bcff7812 */ /* 0x020fda000780c0ff */
[----:B------:R-:W0:Y:S01]  /*3750*/  @P0 LDC.64 R156, c[0x0][0x408] ;  /* 0x00010200ff9c0b82 */ /* 0x000e220000000a00 */
[----:B------:R-:W-:-:S07]  /*3760*/  @P0 HADD2.F32 R174, -RZ, R133.H1_H1 ;  /* 0x30000085ffae0230 */ /* 0x000fce0000004100 */
[----:B------:R-:W1:Y:S01]  /*3770*/  @P0 LDC.64 R158, c[0x0][0x408] ;  /* 0x00010200ff9e0b82 */ /* 0x000e620000000a00 */
[----:B0-----:R-:W-:-:S04]  /*3780*/  @P0 FMUL.FTZ R175, R172, R157 ;  /* 0x0000009dacaf0220 */ /* 0x001fc80000410000 */
[----:B------:R-:W-:Y:S01]  /*3790*/  @P0 FMUL.FTZ R209, R175, R156 ;  /* 0x0000009cafd10220 */ /* 0x000fe20000410000 */
[----:B------:R-:W-:Y:S01]  /*37a0*/  CS2R R156, SRZ ;  /* 0x00000000009c7805 */ /* 0x000fe2000001ff00 */
[----:B------:R-:W-:Y:S02]  /*37b0*/  @P0 HADD2.F32 R175, -RZ, R149.H1_H1 ;  /* 0x30000095ffaf0230 */ /* 0x000fe40000004100 */
[----:B-1----:R-:W-:Y:S01]  /*37c0*/  @P0 FMUL.FTZ R159, R172, R159 ;  /* 0x0000009fac9f0220 */ /* 0x002fe20000410000 */
[----:B------:R-:W-:-:S03]  /*37d0*/  @P0 FMUL.FTZ R157, R174, R209 ;  /* 0x000000d1ae9d0220 */ /* 0x000fc60000410000 */
[----:B------:R-:W-:Y:S02]  /*37e0*/  @P0 FMUL.FTZ R158, R159, R158 ;  /* 0x0000009e9f9e0220 */ /* 0x000fe40000410000 */
[----:B------:R-:W-:Y:S02]  /*37f0*/  F2FP.F16.F32.PACK_AB R157, RZ, R157 ;  /* 0x0000009dff9d723e */ /* 0x000fe400000000ff */
[----:B------:R-:W-:Y:S02]  /*3800*/  @P0 FMUL.FTZ R156, R175, R158 ;  /* 0x0000009eaf9c0220 */ /* 0x000fe40000410000 */
[----:B------:R-:W-:Y:S02]  /*3810*/  PRMT R153, R153, 0x5410, R157 ;  /* 0x0000541099997816 */ /* 0x000fe4000000009d */
[----:B------:R-:W-:-:S07]  /*3820*/  FADD.FTZ R67, R67, R156 ;  /* 0x0000009c43437221 */ /* 0x000fce0000010000 */
.L_x_9094:
[----:B------:R-:W-:Y:S05]  /*3830*/  BSYNC.RECONVERGENT B2 ;  /* 0x0000000000027941 */ /* 0x000fea0003800200 */
.L_x_9093:
[----:B------:R-:W-:Y:S04]  /*3840*/  BSSY.RECONVERGENT B2, `(.L_x_9095) ;  /* 0x0000012000027945 */ /* 0x000fe80003800200 */
[----:B------:R-:W-:Y:S05]  /*3850*/  @!P2 BRA `(.L_x_9096) ;  /* 0x000000000040a947 */ /* 0x000fea0003800000 */
[----:B-----5:R-:W-:Y:S01]  /*3860*/  LOP3.LUT P0, RZ, R189, 0xff, RZ, 0xc0, !PT ;  /* 0x000000ffbdff7812 */ /* 0x020fe2000780c0ff */
[----:B------:R-:W-:-:S12]  /*3870*/  HFMA2 R174, -RZ, RZ, 0, 0 ;  /* 0x00000000ffae7431 */ /* 0x000fd800000001ff */
[----:B------:R-:W0:Y:S01]  /*3880*/  @P0 LDC.64 R156, c[0x0][0x408] ;  /* 0x00010200ff9c0b82 */ /* 0x000e220000000a00 */
[----:B------:R-:W-:-:S07]  /*3890*/  @P0 HADD2.F32 R175, -RZ, R150.H0_H0 ;  /* 0x20000096ffaf0230 */ /* 0x000fce0000004100 */
[----:B------:R-:W1:Y:S01]  /*38a0*/  @P0 LDC.64 R158, c[0x0][0x408] ;  /* 0x00010200ff9e0b82 */ /* 0x000e620000000a00 */
[----:B0-----:R-:W-:-:S04]  /*38b0*/  @P0 FMUL.FTZ R157, R160, R157 ;  /* 0x0000009da09d0220 */ /* 0x001fc80000410000 */
[----:B------:R-:W-:Y:S01]  /*38c0*/  @P0 FMUL.FTZ R209, R157, R156 ;  /* 0x0000009c9dd10220 */ /* 0x000fe20000410000 */
[----:B------:R-:W-:Y:S01]  /*38d0*/  @P0 HADD2.F32 R156, -RZ, R134.H0_H0 ;  /* 0x20000086ff9c0230 */ /* 0x000fe20000004100 */
[----:B------:R-:W-:Y:S01]  /*38e0*/  MOV R157, RZ ;  /* 0x000000ff009d7202 */ /* 0x000fe20000000f00 */
[----:B-1----:R-:W-:-:S03]  /*38f0*/  @P0 FMUL.FTZ R159, R160, R159 ;  /* 0x0000009fa09f0220 */ /* 0x002fc60000410000 */
[----:B------:R-:W-:Y:S01]  /*3900*/  @P0 FMUL.FTZ R174, R156, R209 ;  /* 0x000000d19cae0220 */ /* 0x000fe20000410000 */
[----:B------:R-:W-:-:S04]  /*3910*/  @P0 FMUL.FTZ R158, R159, R158 ;  /* 0x0000009e9f9e0220 */ /* 0x000fc80000410000 */
[----:B------:R-:W-:Y:S01]  /*3920*/  F2FP.F16.F32.PACK_AB R174, RZ, R174 ;  /* 0x000000aeffae723e */ /* 0x000fe200000000ff */
[----:B------:R-:W-:-:S03]  /*3930*/  @P0 FMUL.FTZ R157, R175, R158 ;  /* 0x0000009eaf9d0220 */ /* 0x000fc60000410000 */
[----:B------:R-:W-:Y:S01]  /*3940*/  PRMT R154, R174, 0x7610, R154 ;  /* 0x00007610ae9a7816 */ /* 0x000fe2000000009a */
[----:B------:R-:W-:-:S07]  /*3950*/  FADD.FTZ R60, R60, R157 ;  /* 0x0000009d3c3c7221 */ /* 0x000fce0000010000 */
.L_x_9096:
[----:B------:R-:W-:Y:S05]  /*3960*/  BSYNC.RECONVERGENT B2 ;  /* 0x0000000000027941 */ /* 0x000fea0003800200 */
.L_x_9095:
        /* <DEDUP_REMOVED lines=17> */
.L_x_9098:
[----:B------:R-:W-:Y:S05]  /*3a80*/  BSYNC.RECONVERGENT B2 ;  /* 0x0000000000027941 */ /* 0x000fea0003800200 */
.L_x_9097:
        /* <DEDUP_REMOVED lines=18> */
.L_x_9100:
[----:B------:R-:W-:Y:S05]  /*3bb0*/  BSYNC.RECONVERGENT B2 ;  /* 0x0000000000027941 */ /* 0x000fea0003800200 */
.L_x_9099:
[----:B------:R-:W-:Y:S02]  /*3bc0*/  MOV R159, R172 ;  /* 0x000000ac009f7202 */ /* 0x000fe40000000f00 */
[----:B------:R-:W-:Y:S02]  /*3bd0*/  MOV R158, R170 ;  /* 0x000000aa009e7202 */ /* 0x000fe40000000f00 */
[----:B------:R-:W-:Y:S02]  /*3be0*/  MOV R157, R169 ;  /* 0x000000a9009d7202 */ /* 0x000fe40000000f00 */
[----:B------:R-:W-:Y:S01]  /*3bf0*/  MOV R156, R168 ;  /* 0x000000a8009c7202 */ /* 0x000fe20000000f00 */
        /* <DEDUP_REMOVED lines=14> */
.L_x_9042:
[----:B0-----:R-:W-:Y:S02]  /*3ce0*/  MOV R171, UR20 ;  /* 0x0000001400ab7c02 */ /* 0x001fe40008000f00 */
        /* <DEDUP_REMOVED lines=22> */
.L_x_9103:
[----:B------:R-:W-:Y:S05]  /*3e50*/  BSYNC.RECONVERGENT B2 ;  /* 0x0000000000027941 */ /* 0x000fea0003800200 */
.L_x_9102:
        /* <DEDUP_REMOVED lines=18> */
.L_x_9105:
[----:B------:R-:W-:Y:S05]  /*3f80*/  BSYNC.RECONVERGENT B2 ;  /* 0x0000000000027941 */ /* 0x000fea0003800200 */
.L_x_9104:
        /* <DEDUP_REMOVED lines=18> */
.L_x_9107:
[----:B------:R-:W-:Y:S05]  /*40b0*/  BSYNC.RECONVERGENT B2 ;  /* 0x0000000000027941 */ /* 0x000fea0003800200 */
.L_x_9106:
        /* <DEDUP_REMOVED lines=18> */
.L_x_9109:
[----:B------:R-:W-:Y:S05]  /*41e0*/  BSYNC.RECONVERGENT B2 ;  /* 0x0000000000027941 */ /* 0x000fea0003800200 */
.L_x_9108:
        /* <DEDUP_REMOVED lines=18> */
.L_x_9111:
[----:B------:R-:W-:Y:S05]  /*4310*/  BSYNC.RECONVERGENT B2 ;  /* 0x0000000000027941 */ /* 0x000fea0003800200 */
.L_x_9110:
        /* <DEDUP_REMOVED lines=18> */
.L_x_9113:
[----:B------:R-:W-:Y:S05]  /*4440*/  BSYNC.RECONVERGENT B2 ;  /* 0x0000000000027941 */ /* 0x000fea0003800200 */
.L_x_9112:
        /* <DEDUP_REMOVED lines=18> */
.L_x_9115:
[----:B------:R-:W-:Y:S05]  /*4570*/  BSYNC.RECONVERGENT B2 ;  /* 0x0000000000027941 */ /* 0x000fea0003800200 */
.L_x_9114:
[----:B------:R-:W-:Y:S05]  /*4580*/  @!P2 BRA `(.L_x_9086) ;  /* 0x0000000800e8a947 */ /* 0x000fea0003800000 */
[----:B-----5:R-:W-:Y:S01]  /*4590*/  ISETP.GE.U32.AND P0, PT, R188, RZ, PT ;  /* 0x000000ffbc00720c */ /* 0x020fe20003f06070 */
[----:B------:R-:W-:Y:S01]  /*45a0*/  @P1 FFMA.FTZ R169, R24, R165, R164 ;  /* 0x000000a518a91223 */ /* 0x000fe200000100a4 */
[----:B------:R-:W-:Y:S02]  /*45b0*/  MOV R168, R39 ;  /* 0x0000002700a87202 */ /* 0x000fe40000000f00 */
[----:B------:R-:W-:Y:S01]  /*45c0*/  ISETP.GE.U32.AND.EX P0, PT, R189, 0x1000000, PT, P0 ;  /* 0x01000000bd00780c */ /* 0x000fe20003f06100 */
[----:B------:R-:W-:-:S04]  /*45d0*/  @P1 FADD.FTZ R169, R22, -R169 ;  /* 0x800000a916a91221 */ /* 0x000fc80000010000 */
[----:B------:R-:W-:-:S04]  /*45e0*/  @P1 FFMA.FTZ R168, R8, R169, R39 ;  /* 0x000000a908a81223 */ /* 0x000fc80000010027 */
[----:B------:R-:W-:-:S04]  /*45f0*/  FMUL.FTZ R168, R168, UR13 ;  /* 0x0000000da8a87c20 */ /* 0x000fc80008410000 */
[----:B------:R-:W-:Y:S02]  /*4600*/  @P0 HADD2.F32 R209, -RZ, R135.H1_H1 ;  /* 0x30000087ffd10230 */ /* 0x000fe40000004100 */
[----:B------:R-:W-:Y:S01]  /*4610*/  FMUL.FTZ R170, R168, UR12 ;  /* 0x0000000ca8aa7c20 */ /* 0x000fe20008410000 */
[----:B------:R-:W-:Y:S01]  /*4620*/  CS2R R168, SRZ ;  /* 0x0000000000a87805 */ /* 0x000fe2000001ff00 */
[----:B------:R-:W-:Y:S02]  /*4630*/  @P0 HADD2.F32 R175, -RZ, R151.H1_H1 ;  /* 0x30000097ffaf0230 */ /* 0x000fe40000004100 */
[----:B------:R-:W-:-:S03]  /*4640*/  @P0 FMUL.FTZ R169, R209, R170 ;  /* 0x000000aad1a90220 */ /* 0x000fc60000410000 */
[----:B------:R-:W-:Y:S02]  /*4650*/  @P0 FMUL.FTZ R168, R175, R170 ;  /* 0x000000aaafa80220 */ /* 0x000fe40000410000 */
[----:B------:R-:W-:Y:S02]  /*4660*/  F2FP.F16.F32.PACK_AB R169, RZ, R169 ;  /* 0x000000a9ffa9723e */ /* 0x000fe400000000ff */
[----:B------:R-:W-:Y:S02]  /*4670*/  FADD.FTZ R63, R63, R168 ;  /* 0x000000a83f3f7221 */ /* 0x000fe40000010000 */
[----:B------:R-:W-:Y:S01]  /*4680*/  PRMT R155, R155, 0x5410, R169 ;  /* 0x000054109b9b7816 */ /* 0x000fe200000000a9 */
[----:B------:R-:W-:Y:S06]  /*4690*/  BRA `(.L_x_9086) ;  /* 0x0000000800a47947 */ /* 0x000fec0003800000 */
.L_x_9101:
[--C-:B------:R-:W-:Y:S01]  /*46a0*/  @P1 FFMA.FTZ R156, R12, R165, R164.reuse ;  /* 0x000000a50c9c1223 */ /* 0x100fe200000100a4 */
[----:B-----5:R-:W-:Y:S01]  /*46b0*/  MOV R169, R41 ;  /* 0x0000002900a97202 */ /* 0x020fe20000000f00 */
[-CC-:B------:R-:W-:Y:S01]  /*46c0*/  @P1 FFMA.FTZ R157, R11, R165.reuse, R164.reuse ;  /* 0x000000a50b9d1223 */ /* 0x180fe200000100a4 */
[-C--:B------:R-:W-:Y:S01]  /*46d0*/  @P1 FFMA.FTZ R159, R15, R165.reuse, R164 ;  /* 0x000000a50f9f1223 */ /* 0x080fe200000100a4 */
[----:B------:R-:W-:Y:S01]  /*46e0*/  @P1 FADD.FTZ R156, R9, -R156 ;  /* 0x8000009c099c1221 */ /* 0x000fe20000010000 */
[----:B------:R-:W-:Y:S01]  /*46f0*/  MOV R170, R42 ;  /* 0x0000002a00aa7202 */ /* 0x000fe20000000f00 */
[----:B------:R-:W-:Y:S01]  /*4700*/  @P1 FADD.FTZ R157, R14, -R157 ;  /* 0x8000009d0e9d1221 */ /* 0x000fe20000010000 */
[----:B------:R-:W-:Y:S01]  /*4710*/  @P1 FADD.FTZ R159, R18, -R159 ;  /* 0x8000009f129f1221 */ /* 0x000fe20000010000 */
[----:B------:R-:W-:Y:S01]  /*4720*/  @P1 FFMA.FTZ R169, R8, R156, R41 ;  /* 0x0000009c08a91223 */ /* 0x000fe20000010029 */
[--C-:B------:R-:W-:Y:S01]  /*4730*/  @P1 FFMA.FTZ R156, R16, R165, R164.reuse ;  /* 0x000000a5109c1223 */ /* 0x100fe200000100a4 */
[----:B------:R-:W-:Y:S01]  /*4740*/  MOV R172, R43 ;  /* 0x0000002b00ac7202 */ /* 0x000fe20000000f00 */
[----:B------:R-:W-:Y:S01]  /*4750*/  @P1 FFMA.FTZ R158, R21, R165, R164 ;  /* 0x000000a5159e1223 */ /* 0x000fe200000100a4 */
[----:B------:R-:W-:Y:S01]  /*4760*/  MOV R160, R36 ;  /* 0x0000002400a07202 */ /* 0x000fe20000000f00 */
[----:B------:R-:W-:Y:S01]  /*4770*/  @P1 FADD.FTZ R156, R13, -R156 ;  /* 0x8000009c0d9c1221 */ /* 0x000fe20000010000 */
[C---:B------:R-:W-:Y:S01]  /*4780*/  @P1 FFMA.FTZ R170, R8.reuse, R157, R42 ;  /* 0x0000009d08aa1223 */ /* 0x040fe2000001002a */
[C---:B------:R-:W-:Y:S01]  /*4790*/  @P1 FFMA.FTZ R160, R8.reuse, R159, R36 ;  /* 0x0000009f08a01223 */ /* 0x040fe20000010024 */
[-CC-:B------:R-:W-:Y:S01]  /*47a0*/  @P1 FFMA.FTZ R157, R3, R165.reuse, R164.reuse ;  /* 0x000000a5039d1223 */ /* 0x180fe200000100a4 */
[----:B------:R-:W-:Y:S01]  /*47b0*/  @P1 FFMA.FTZ R172, R8, R156, R43 ;  /* 0x0000009c08ac1223 */ /* 0x000fe2000001002b */
[-CC-:B------:R-:W-:Y:S01]  /*47c0*/  @P1 FFMA.FTZ R156, R20, R165.reuse, R164.reuse ;  /* 0x000000a5149c1223 */ /* 0x180fe200000100a4 */
[----:B------:R-:W-:Y:S01]  /*47d0*/  @P1 FFMA.FTZ R159, R24, R165, R164 ;  /* 0x000000a5189f1223 */ /* 0x000fe200000100a4 */
        /* <DEDUP_REMOVED lines=26> */
.L_x_9117:
[----:B------:R-:W-:Y:S05]  /*4980*/  BSYNC.RECONVERGENT B2 ;  /* 0x0000000000027941 */ /* 0x000fea0003800200 */
.L_x_9116:
        /* <DEDUP_REMOVED lines=14> */
.L_x_9119:
[----:B------:R-:W-:Y:S05]  /*4a70*/  BSYNC.RECONVERGENT B2 ;  /* 0x0000000000027941 */ /* 0x000fea0003800200 */
.L_x_9118:
        /* <DEDUP_REMOVED lines=14> */
.L_x_9121:
[----:B------:R-:W-:Y:S05]  /*4b60*/  BSYNC.RECONVERGENT B2 ;  /* 0x0000000000027941 */ /* 0x000fea0003800200 */
.L_x_9120:
[----:B------:R-:W-:Y:S04]  /*4b70*/  BSSY.RECONVERGENT B2, `(.L_x_9122) ;  /* 0x0000011000027945 */ /* 0x000fe80003800200 */
[----:B------:R-:W-:Y:S05]  /*4b80*/  @!P2 BRA `(.L_x_9123) ;  /* 0x00000000003ca947 */ /* 0x000fea0003800000 */
[----:B------:R-:W-:-:S13]  /*4b90*/  LOP3.LUT P0, RZ, R188, 0xff000000, RZ, 0xc0, !PT ;  /* 0xff000000bcff7812 */ /* 0x000fda000780c0ff */
        /* <DEDUP_REMOVED lines=14> */
.L_x_9123:
[----:B------:R-:W-:Y:S05]  /*4c80*/  BSYNC.RECONVERGENT B2 ;  /* 0x0000000000027941 */ /* 0x000fea0003800200 */
.L_x_9122:
[----:B------:R-:W-:Y:S04]  /*4c90*/  BSSY.RECONVERGENT B2, `(.L_x_9124) ;  /* 0x0000012000027945 */ /* 0x000fe80003800200 */
[----:B------:R-:W-:Y:S05]  /*4ca0*/  @!P2 BRA `(.L_x_9125) ;  /* 0x000000000040a947 */ /* 0x000fea0003800000 */
[----:B------:R-:W-:Y:S01]  /*4cb0*/  LOP3.LUT P0, RZ, R189, 0xff, RZ, 0xc0, !PT ;  /* 0x000000ffbdff7812 */ /* 0x000fe2000780c0ff */
        /* <DEDUP_REMOVED lines=15> */
.L_x_9125:
[----:B------:R-:W-:Y:S05]  /*4db0*/  BSYNC.RECONVERGENT B2 ;  /* 0x0000000000027941 */ /* 0x000fea0003800200 */
.L_x_9124:
        /* <DEDUP_REMOVED lines=17> */
.L_x_9127:
[----:B------:R-:W-:Y:S05]  /*4ed0*/  BSYNC.RECONVERGENT B2 ;  /* 0x0000000000027941 */ /* 0x000fea0003800200 */
.L_x_9126:
        /* <DEDUP_REMOVED lines=18> */
.L_x_9129:
[----:B------:R-:W-:Y:S05]  /*5000*/  BSYNC.RECONVERGENT B2 ;  /* 0x0000000000027941 */ /* 0x000fea0003800200 */
.L_x_9128:
        /* <DEDUP_REMOVED lines=18> */
.L_x_9086:
[----:B------:R-:W-:Y:S05]  /*5130*/  BSYNC.RECONVERGENT B0 ;  /* 0x0000000000007941 */ /* 0x000fea0003800200 */
.L_x_9041:
        /* <DEDUP_REMOVED lines=11> */
.L_x_9038:
[----:B------:R-:W-:Y:S05]  /*51f0*/  BSYNC.RECONVERGENT B1 ;  /* 0x0000000000017941 */ /* 0x000fea0003800200 */
.L_x_9037:
[----:B------:R-:W-:Y:S04]  /*5200*/  BSSY.RECONVERGENT B1, `(.L_x_9130) ;  /* 0x0000304000017945 */ /* 0x000fe80003800200 */
[----:B------:R-:W-:Y:S05]  /*5210*/  @!P3 BRA `(.L_x_9131) ;  /* 0x000000300008b947 */ /* 0x000fea0003800000 */
[----:B------:R-:W-:Y:S04]  /*5220*/  BSSY.RECONVERGENT B0, `(.L_x_9132) ;  /* 0x0000005000007945 */ /* 0x000fe80003800200 */
[----:B------:R-:W-:Y:S05]  /*5230*/  @!P2 BRA `(.L_x_9133) ;  /* 0x00000000000ca947 */ /* 0x000fea0003800000 */
[----:B-----5:R-:W2:Y:S02]  /*5240*/  LDC.64 R148, c[0x0][0x390] ;  /* 0x0000e400ff947b82 */ /* 0x020ea40000000a00 */
[----:B--2---:R-:W-:-:S06]  /*5250*/  IMAD.WIDE.U32 R148, R166, 0x10, R148 ;  /* 0x00000010a6947825 */ /* 0x004fcc00078e0094 */
[----:B------:R-:W5:Y:S02]  /*5260*/  LDG.E.128 R148, desc[UR6][R148.64] ;  /* 0x0000000694947981 */ /* 0x000f64000c1e1d00 */
.L_x_9133:
[----:B------:R-:W-:Y:S05]  /*5270*/  BSYNC.RECONVERGENT B0 ;  /* 0x0000000000007941 */ /* 0x000fea0003800200 */
.L_x_9132:
        /* <DEDUP_REMOVED lines=18> */
[----:B0-----:R-:W-:Y:S01]  /*53a0*/  MOV R170, R35 ;  /* 0x0000002300aa7202 */ /* 0x001fe20000000f00 */
        /* <DEDUP_REMOVED lines=35> */
.L_x_9138:
[----:B------:R-:W-:Y:S05]  /*55e0*/  BSYNC.RECONVERGENT B2 ;  /* 0x0000000000027941 */ /* 0x000fea0003800200 */
.L_x_9137:
        /* <DEDUP_REMOVED lines=14> */
.L_x_9140:
[----:B------:R-:W-:Y:S05]  /*56d0*/  BSYNC.RECONVERGENT B2 ;  /* 0x0000000000027941 */ /* 0x000fea0003800200 */
.L_x_9139:
        /* <DEDUP_REMOVED lines=14> */
.L_x_9142:
[----:B------:R-:W-:Y:S05]  /*57c0*/  BSYNC.RECONVERGENT B2 ;  /* 0x0000000000027941 */ /* 0x000fea0003800200 */
.L_x_9141:
        /* <DEDUP_REMOVED lines=17> */
.L_x_9144:
[----:B------:R-:W-:Y:S05]  /*58e0*/  BSYNC.RECONVERGENT B2 ;  /* 0x0000000000027941 */ /* 0x000fea0003800200 */
.L_x_9143:
        /* <DEDUP_REMOVED lines=18> */
.L_x_9146:
[----:B------:R-:W-:Y:S05]  /*5a10*/  BSYNC.RECONVERGENT B2 ;  /* 0x0000000000027941 */ /* 0x000fea0003800200 */
.L_x_9145:
        /* <DEDUP_REMOVED lines=17> */
.L_x_9148:
[----:B------:R-:W-:Y:S05]  /*5b30*/  BSYNC.RECONVERGENT B2 ;  /* 0x0000000000027941 */ /* 0x000fea0003800200 */
.L_x_9147:
        /* <DEDUP_REMOVED lines=18> */
.L_x_9150:
[----:B------:R-:W-:Y:S05]  /*5c60*/  BSYNC.RECONVERGENT B2 ;  /* 0x0000000000027941 */ /* 0x000fea0003800200 */
.L_x_9149:
        /* <DEDUP_REMOVED lines=19> */
.L_x_9136:
        /* <DEDUP_REMOVED lines=18> */
.L_x_9153:
[----:B------:R-:W-:Y:S05]  /*5ec0*/  BSYNC.RECONVERGENT B2 ;  /* 0x0000000000027941 */ /* 0x000fea0003800200 */
.L_x_9152:
[----:B------:R-:W-:Y:S04]  /*5ed0*/  BSSY.RECONVERGENT B2, `(.L_x_9154) ;  /* 0x0000012000027945 */ /* 0x000fe80003800200 */
[----:B------:R-:W-:Y:S05]  /*5ee0*/  @!P2 BRA `(.L_x_9155) ;  /* 0x000000000040a947 */ /* 0x000fea0003800000 */
[----:B01----:R-:W-:Y:S01]  /*5ef0*/  @P1 FFMA.FTZ R170, R176, R165, R164 ;  /* 0x000000a5b0aa1223 */ /* 0x003fe200000100a4 */
        /* <DEDUP_REMOVED lines=15> */
.L_x_9155:
[----:B------:R-:W-:Y:S05]  /*5ff0*/  BSYNC.RECONVERGENT B2 ;  /* 0x0000000000027941 */ /* 0x000fea0003800200 */
.L_x_9154:
        /* <DEDUP_REMOVED lines=18> */
.L_x_9157:
[----:B------:R-:W-:Y:S05]  /*6120*/  BSYNC.RECONVERGENT B2 ;  /* 0x0000000000027941 */ /* 0x000fea0003800200 */
.L_x_9156:
        /* <DEDUP_REMOVED lines=18> */
.L_x_9159:
[----:B------:R-:W-:Y:S05]  /*6250*/  BSYNC.RECONVERGENT B2 ;  /* 0x0000000000027941 */ /* 0x000fea0003800200 */
.L_x_9158:
        /* <DEDUP_REMOVED lines=18> */
.L_x_9161:
[----:B------:R-:W-:Y:S05]  /*6380*/  BSYNC.RECONVERGENT B2 ;  /* 0x0000000000027941 */ /* 0x000fea0003800200 */
.L_x_9160:
        /* <DEDUP_REMOVED lines=18> */
.L_x_9163:
[----:B------:R-:W-:Y:S05]  /*64b0*/  BSYNC.RECONVERGENT B2 ;  /* 0x0000000000027941 */ /* 0x000fea0003800200 */
.L_x_9162:
        /* <DEDUP_REMOVED lines=18> */
.L_x_9165:
[----:B------:R-:W-:Y:S05]  /*65e0*/  BSYNC.RECONVERGENT B2 ;  /* 0x0000000000027941 */ /* 0x000fea0003800200 */
.L_x_9164:
[----:B------:R-:W-:Y:S05]  /*65f0*/  @!P2 BRA `(.L_x_9151) ;  /* 0x0000001800e8a947 */ /* 0x000fea0003800000 */
[----:B-----5:R-:W-:Y:S01]  /*6600*/  ISETP.GE.U32.AND P0, PT, R190, RZ, PT ;  /* 0x000000ffbe00720c */ /* 0x020fe20003f06070 */
[----:B-1----:R-:W-:Y:S01]  /*6610*/  @P1 FFMA.FTZ R169, R194, R165, R164 ;  /* 0x000000a5c2a91223 */ /* 0x002fe200000100a4 */
[----:B------:R-:W-:Y:S02]  /*6620*/  MOV R168, R31 ;  /* 0x0000001f00a87202 */ /* 0x000fe40000000f00 */
[----:B------:R-:W-:Y:S01]  /*6630*/  ISETP.GE.U32.AND.EX P0, PT, R191, 0x1000000, PT, P0 ;  /* 0x01000000bf00780c */ /* 0x000fe20003f06100 */
[----:B------:R-:W-:-:S04]  /*6640*/  @P1 FADD.FTZ R169, R186, -R169 ;  /* 0x800000a9baa91221 */ /* 0x000fc80000010000 */
[----:B------:R-:W-:-:S04]  /*6650*/  @P1 FFMA.FTZ R168, R8, R169, R31 ;  /* 0x000000a908a81223 */ /* 0x000fc8000001001f */
[----:B------:R-:W-:-:S04]  /*6660*/  FMUL.FTZ R168, R168, UR13 ;  /* 0x0000000da8a87c20 */ /* 0x000fc80008410000 */
[----:B------:R-:W-:Y:S02]  /*6670*/  @P0 HADD2.F32 R173, -RZ, R127.H1_H1 ;  /* 0x3000007fffad0230 */ /* 0x000fe40000004100 */
[----:B0-----:R-:W-:Y:S01]  /*6680*/  FMUL.FTZ R170, R168, UR12 ;  /* 0x0000000ca8aa7c20 */ /* 0x001fe20008410000 */
        /* <DEDUP_REMOVED lines=8> */
.L_x_9135:
        /* <DEDUP_REMOVED lines=51> */
.L_x_9168:
[----:B------:R-:W-:Y:S05]  /*6a40*/  BSYNC.RECONVERGENT B2 ;  /* 0x0000000000027941 */ /* 0x000fea0003800200 */
.L_x_9167:
        /* <DEDUP_REMOVED lines=14> */
.L_x_9170:
[----:B------:R-:W-:Y:S05]  /*6b30*/  BSYNC.RECONVERGENT B2 ;  /* 0x0000000000027941 */ /* 0x000fea0003800200 */
.L_x_9169:
        /* <DEDUP_REMOVED lines=14> */
.L_x_9172:
[----:B------:R-:W-:Y:S05]  /*6c20*/  BSYNC.RECONVERGENT B2 ;  /* 0x0000000000027941 */ /* 0x000fea0003800200 */
.L_x_9171:
        /* <DEDUP_REMOVED lines=17> */
.L_x_9174:
[----:B------:R-:W-:Y:S05]  /*6d40*/  BSYNC.RECONVERGENT B2 ;  /* 0x0000000000027941 */ /* 0x000fea0003800200 */
.L_x_9173:
        /* <DEDUP_REMOVED lines=18> */
.L_x_9176:
[----:B------:R-:W-:Y:S05]  /*6e70*/  BSYNC.RECONVERGENT B2 ;  /* 0x0000000000027941 */ /* 0x000fea0003800200 */
.L_x_9175:
        /* <DEDUP_REMOVED lines=17> */
.L_x_9178:
[----:B------:R-:W-:Y:S05]  /*6f90*/  BSYNC.RECONVERGENT B2 ;  /* 0x0000000000027941 */ /* 0x000fea0003800200 */
.L_x_9177:
        /* <DEDUP_REMOVED lines=18> */
.L_x_9180:
[----:B------:R-:W-:Y:S05]  /*70c0*/  BSYNC.RECONVERGENT B2 ;  /* 0x0000000000027941 */ /* 0x000fea0003800200 */
.L_x_9179:
[----:B------:R-:W-:Y:S02]  /*70d0*/  MOV R157, R163 ;  /* 0x000000a3009d7202 */ /* 0x000fe40000000f00 */
        /* <DEDUP_REMOVED lines=18> */
.L_x_9166:
        /* <DEDUP_REMOVED lines=10> */
[----:B------:R-:W-:-:S04]  /*72a0*/  HADD2.F32 R169, -RZ, R148.H0_H0 ;  /* 0x20000094ffa97230 */ /* 0x000fc80000004100 */
[----:B------:R-:W-:-:S05]  /*72b0*/  FSEL R168, R168, RZ, P5 ;  /* 0x000000ffa8a87208 */ /* 0x000fca0002800000 */
[----:B------:R-:W-:-:S04]  /*72c0*/  FMUL.FTZ R168, R168, UR13 ;  /* 0x0000000da8a87c20 */ /* 0x000fc80008410000 */
[----:B------:R-:W-:-:S04]  /*72d0*/  FMUL.FTZ R168, R168, UR12 ;  /* 0x0000000ca8a87c20 */ /* 0x000fc80008410000 */
[----:B------:R-:W-:-:S07]  /*72e0*/  FMUL.FTZ R169, R169, R168 ;  /* 0x000000a8a9a97220 */ /* 0x000fce0000410000 */
.L_x_9184:
[----:B------:R-:W-:Y:S05]  /*72f0*/  BSYNC.RECONVERGENT B3 ;  /* 0x0000000000037941 */ /* 0x000fea0003800200 */
.L_x_9183:
        /* <DEDUP_REMOVED lines=13> */
.L_x_9186:
[----:B------:R-:W-:Y:S05]  /*73d0*/  BSYNC.RECONVERGENT B3 ;  /* 0x0000000000037941 */ /* 0x000fea0003800200 */
.L_x_9185:
[----:B------:R-:W-:-:S04]  /*73e0*/  F2FP.F16.F32.PACK_AB R168, RZ, R168 ;  /* 0x000000a8ffa8723e */ /* 0x000fc800000000ff */
[----:B------:R-:W-:-:S07]  /*73f0*/  PRMT R152, R168, 0x7610, R152 ;  /* 0x00007610a8987816 */ /* 0x000fce0000000098 */
.L_x_9182:
[----:B------:R-:W-:Y:S05]  /*7400*/  BSYNC.RECONVERGENT B2 ;  /* 0x0000000000027941 */ /* 0x000fea0003800200 */
.L_x_9181:
        /* <DEDUP_REMOVED lines=10> */
[----:B------:R-:W-:-:S04]  /*74b0*/  HADD2.F32 R169, -RZ, R148.H1_H1 ;  /* 0x30000094ffa97230 */ /* 0x000fc80000004100 */
[----:B------:R-:W-:-:S05]  /*74c0*/  FSEL R168, R168, RZ, P5 ;  /* 0x000000ffa8a87208 */ /* 0x000fca0002800000 */
[----:B------:R-:W-:-:S04]  /*74d0*/  FMUL.FTZ R168, R168, UR13 ;  /* 0x0000000da8a87c20 */ /* 0x000fc80008410000 */
[----:B------:R-:W-:-:S04]  /*74e0*/  FMUL.FTZ R168, R168, UR12 ;  /* 0x0000000ca8a87c20 */ /* 0x000fc80008410000 */
[----:B------:R-:W-:-:S07]  /*74f0*/  FMUL.FTZ R168, R169, R168 ;  /* 0x000000a8a9a87220 */ /* 0x000fce0000410000 */
.L_x_9190:
[----:B------:R-:W-:Y:S05]  /*7500*/  BSYNC.RECONVERGENT B3 ;  /* 0x0000000000037941 */ /* 0x000fea0003800200 */
.L_x_9189:
        /* <DEDUP_REMOVED lines=13> */
.L_x_9192:
[----:B------:R-:W-:Y:S05]  /*75e0*/  BSYNC.RECONVERGENT B3 ;  /* 0x0000000000037941 */ /* 0x000fea0003800200 */
.L_x_9191:
[----:B------:R-:W-:-:S04]  /*75f0*/  F2FP.F16.F32.PACK_AB R168, RZ, R168 ;  /* 0x000000a8ffa8723e */ /* 0x000fc800000000ff */
[----:B------:R-:W-:-:S07]  /*7600*/  PRMT R152, R152, 0x5410, R168 ;  /* 0x0000541098987816 */ /* 0x000fce00000000a8 */
.L_x_9188:
[----:B------:R-:W-:Y:S05]  /*7610*/  BSYNC.RECONVERGENT B2 ;  /* 0x0000000000027941 */ /* 0x000fea0003800200 */
.L_x_9187:
        /* <DEDUP_REMOVED lines=15> */
.L_x_9196:
[----:B------:R-:W-:Y:S05]  /*7710*/  BSYNC.RECONVERGENT B3 ;  /* 0x0000000000037941 */ /* 0x000fea0003800200 */
.L_x_9195:
        /* <DEDUP_REMOVED lines=13> */
.L_x_9198:
[----:B------:R-:W-:Y:S05]  /*77f0*/  BSYNC.RECONVERGENT B3 ;  /* 0x0000000000037941 */ /* 0x000fea0003800200 */
.L_x_9197:
[----:B------:R-:W-:-:S04]  /*7800*/  F2FP.F16.F32.PACK_AB R168, RZ, R168 ;  /* 0x000000a8ffa8723e */ /* 0x000fc800000000ff */
[----:B------:R-:W-:-:S07]  /*7810*/  PRMT R153, R168, 0x7610, R153 ;  /* 0x00007610a8997816 */ /* 0x000fce0000000099 */
.L_x_9194:
[----:B------:R-:W-:Y:S05]  /*7820*/  BSYNC.RECONVERGENT B2 ;  /* 0x0000000000027941 */ /* 0x000fea0003800200 */
.L_x_9193:
        /* <DEDUP_REMOVED lines=15> */
.L_x_9202:
[----:B------:R-:W-:Y:S05]  /*7920*/  BSYNC.RECONVERGENT B3 ;  /* 0x0000000000037941 */ /* 0x000fea0003800200 */
.L_x_9201:
        /* <DEDUP_REMOVED lines=13> */
.L_x_9204:
[----:B------:R-:W-:Y:S05]  /*7a00*/  BSYNC.RECONVERGENT B3 ;  /* 0x0000000000037941 */ /* 0x000fea0003800200 */
.L_x_9203:
[----:B------:R-:W-:-:S04]  /*7a10*/  F2FP.F16.F32.PACK_AB R168, RZ, R168 ;  /* 0x000000a8ffa8723e */ /* 0x000fc800000000ff */
[----:B------:R-:W-:-:S07]  /*7a20*/  PRMT R153, R153, 0x5410, R168 ;  /* 0x0000541099997816 */ /* 0x000fce00000000a8 */
.L_x_9200:
[----:B------:R-:W-:Y:S05]  /*7a30*/  BSYNC.RECONVERGENT B2 ;  /* 0x0000000000027941 */ /* 0x000fea0003800200 */
.L_x_9199:
        /* <DEDUP_REMOVED lines=15> */
.L_x_9208:
[----:B------:R-:W-:Y:S05]  /*7b30*/  BSYNC.RECONVERGENT B3 ;  /* 0x0000000000037941 */ /* 0x000fea0003800200 */
.L_x_9207:
        /* <DEDUP_REMOVED lines=13> */
.L_x_9210:
[----:B------:R-:W-:Y:S05]  /*7c10*/  BSYNC.RECONVERGENT B3 ;  /* 0x0000000000037941 */ /* 0x000fea0003800200 */
.L_x_9209:
[----:B------:R-:W-:-:S04]  /*7c20*/  F2FP.F16.F32.PACK_AB R168, RZ, R168 ;  /* 0x000000a8ffa8723e */ /* 0x000fc800000000ff */
[----:B------:R-:W-:-:S07]  /*7c30*/  PRMT R154, R168, 0x7610, R154 ;  /* 0x00007610a89a7816 */ /* 0x000fce000000009a */
.L_x_9206:
[----:B------:R-:W-:Y:S05]  /*7c40*/  BSYNC.RECONVERGENT B2 ;  /* 0x0000000000027941 */ /* 0x000fea0003800200 */
.L_x_9205:
        /* <DEDUP_REMOVED lines=15> */
.L_x_9214:
[----:B------:R-:W-:Y:S05]  /*7d40*/  BSYNC.RECONVERGENT B3 ;  /* 0x0000000000037941 */ /* 0x000fea0003800200 */
.L_x_9213:
        /* <DEDUP_REMOVED lines=13> */
.L_x_9216:
[----:B------:R-:W-:Y:S05]  /*7e20*/  BSYNC.RECONVERGENT B3 ;  /* 0x0000000000037941 */ /* 0x000fea0003800200 */
.L_x_9215:
[----:B------:R-:W-:-:S04]  /*7e30*/  F2FP.F16.F32.PACK_AB R168, RZ, R168 ;  /* 0x000000a8ffa8723e */ /* 0x000fc800000000ff */
[----:B------:R-:W-:-:S07]  /*7e40*/  PRMT R154, R154, 0x5410, R168 ;  /* 0x000054109a9a7816 */ /* 0x000fce00000000a8 */
.L_x_9212:
[----:B------:R-:W-:Y:S05]  /*7e50*/  BSYNC.RECONVERGENT B2 ;  /* 0x0000000000027941 */ /* 0x000fea0003800200 */
.L_x_9211:
        /* <DEDUP_REMOVED lines=15> */
.L_x_9220:
[----:B------:R-:W-:Y:S05]  /*7f50*/  BSYNC.RECONVERGENT B3 ;  /* 0x0000000000037941 */ /* 0x000fea0003800200 */
.L_x_9219:
        /* <DEDUP_REMOVED lines=13> */
.L_x_9222:
[----:B------:R-:W-:Y:S05]  /*8030*/  BSYNC.RECONVERGENT B3 ;  /* 0x0000000000037941 */ /* 0x000fea0003800200 */
.L_x_9221:
[----:B------:R-:W-:-:S04]  /*8040*/  F2FP.F16.F32.PACK_AB R168, RZ, R168 ;  /* 0x000000a8ffa8723e */ /* 0x000fc800000000ff */
[----:B------:R-:W-:-:S07]  /*8050*/  PRMT R155, R168, 0x7610, R155 ;  /* 0x00007610a89b7816 */ /* 0x000fce000000009b */
.L_x_9218:
[----:B------:R-:W-:Y:S05]  /*8060*/  BSYNC.RECONVERGENT B2 ;  /* 0x0000000000027941 */ /* 0x000fea0003800200 */
.L_x_9217:
[----:B------:R-:W-:Y:S05]  /*8070*/  @!P2 BRA `(.L_x_9151) ;  /* 0x000000000048a947 */ /* 0x000fea0003800000 */
[----:B-1----:R-:W-:Y:S01]  /*8080*/  FFMA.FTZ R169, R194, R165, R164 ;  /* 0x000000a5c2a97223 */ /* 0x002fe200000100a4 */
[----:B-----5:R-:W-:Y:S01]  /*8090*/  ISETP.GE.U32.AND P0, PT, R190, RZ, PT ;  /* 0x000000ffbe00720c */ /* 0x020fe20003f06070 */
[----:B0-----:R-:W-:Y:S01]  /*80a0*/  HFMA2 R170, -RZ, RZ, 0, 0 ;  /* 0x00000000ffaa7431 */ /* 0x001fe200000001ff */
[----:B------:R-:W-:Y:S01]  /*80b0*/  ISETP.GT.AND P5, PT, R6, RZ, PT ;  /* 0x000000ff0600720c */ /* 0x000fe20003fa4270 */
[----:B------:R-:W-:Y:S01]  /*80c0*/  FADD.FTZ R169, R186, -R169 ;  /* 0x800000a9baa97221 */ /* 0x000fe20000010000 */
[----:B------:R-:W-:-:S03]  /*80d0*/  ISETP.GE.U32.AND.EX P0, PT, R191, 0x1000000, PT, P0 ;  /* 0x01000000bf00780c */ /* 0x000fc60003f06100 */
[----:B------:R-:W-:Y:S01]  /*80e0*/  FMUL.FTZ R168, R8, R169 ;  /* 0x000000a908a87220 */ /* 0x000fe20000410000 */
[----:B------:R-:W-:-:S04]  /*80f0*/  MOV R169, RZ ;  /* 0x000000ff00a97202 */ /* 0x000fc80000000f00 */
        /* <DEDUP_REMOVED lines=10> */
.L_x_9151:
[----:B------:R-:W-:Y:S05]  /*81a0*/  BSYNC.RECONVERGENT B0 ;  /* 0x0000000000007941 */ /* 0x000fea0003800200 */
.L_x_9134:
        /* <DEDUP_REMOVED lines=9> */
.L_x_9131:
[----:B------:R-:W-:Y:S05]  /*8240*/  BSYNC.RECONVERGENT B1 ;  /* 0x0000000000017941 */ /* 0x000fea0003800200 */
.L_x_9130:
[----:B------:R-:W-:Y:S04]  /*8250*/  BSSY.RECONVERGENT B1, `(.L_x_9223) ;  /* 0x00002fc000017945 */ /* 0x000fe80003800200 */
[----:B------:R-:W-:Y:S05]  /*8260*/  @!P4 BRA `(.L_x_9224) ;  /* 0x0000002c00e8c947 */ /* 0x000fea0003800000 */
[----:B------:R-:W-:Y:S04]  /*8270*/  BSSY.RECONVERGENT B0, `(.L_x_9225) ;  /* 0x0000005000007945 */ /* 0x000fe80003800200 */
[----:B------:R-:W-:Y:S05]  /*8280*/  @!P2 BRA `(.L_x_9226) ;  /* 0x00000000000ca947 */ /* 0x000fea0003800000 */
[----:B-----5:R-:W3:Y:S02]  /*8290*/  LDC.64 R148, c[0x0][0x390] ;  /* 0x0000e400ff947b82 */ /* 0x020ee40000000a00 */
[----:B---3--:R-:W-:-:S06]  /*82a0*/  IMAD.WIDE.U32 R148, R166, 0x10, R148 ;  /* 0x00000010a6947825 */ /* 0x008fcc00078e0094 */
[----:B------:R-:W5:Y:S02]  /*82b0*/  LDG.E.128 R148, desc[UR6][R148.64] ;  /* 0x0000000694947981 */ /* 0x000f64000c1e1d00 */
.L_x_9226:
[----:B------:R-:W-:Y:S05]  /*82c0*/  BSYNC.RECONVERGENT B0 ;  /* 0x0000000000007941 */ /* 0x000fea0003800200 */
.L_x_9225:
        /* <DEDUP_REMOVED lines=11> */
[-C--:B------:R-:W-:Y:S01]  /*8380*/  @P1 FFMA.FTZ R159, R197, R165.reuse, R164 ;  /* 0x000000a5c59f1223 */ /* 0x080fe200000100a4 */
[----:B------:R-:W-:Y:S01]  /*8390*/  @P1 FADD.FTZ R156, R195, -R156 ;  /* 0x8000009cc39c1221 */ /* 0x000fe20000010000 */
[-CC-:B------:R-:W-:Y:S01]  /*83a0*/  @P1 FFMA.FTZ R158, R202, R165.reuse, R164.reuse ;  /* 0x000000a5ca9e1223 */ /* 0x180fe200000100a4 */
[-CC-:B------:R-:W-:Y:S01]  /*83b0*/  @P1 FFMA.FTZ R168, R206, R165.reuse, R164.reuse ;  /* 0x000000a5cea81223 */ /* 0x180fe200000100a4 */
[-CC-:B------:R-:W-:Y:S01]  /*83c0*/  @P1 FFMA.FTZ R169, R205, R165.reuse, R164.reuse ;  /* 0x000000a5cda91223 */ /* 0x180fe200000100a4 */
[----:B0-----:R-:W-:Y:S01]  /*83d0*/  @P1 FFMA.FTZ R170, R210, R165, R164 ;  /* 0x000000a5d2aa1223 */ /* 0x001fe200000100a4 */
        /* <DEDUP_REMOVED lines=36> */
.L_x_9231:
[----:B------:R-:W-:Y:S05]  /*8620*/  BSYNC.RECONVERGENT B2 ;  /* 0x0000000000027941 */ /* 0x000fea0003800200 */
.L_x_9230:
        /* <DEDUP_REMOVED lines=13> */
.L_x_9233:
[----:B------:R-:W-:Y:S05]  /*8700*/  BSYNC.RECONVERGENT B2 ;  /* 0x0000000000027941 */ /* 0x000fea0003800200 */
.L_x_9232:
        /* <DEDUP_REMOVED lines=13> */
.L_x_9235:
[----:B------:R-:W-:Y:S05]  /*87e0*/  BSYNC.RECONVERGENT B2 ;  /* 0x0000000000027941 */ /* 0x000fea0003800200 */
.L_x_9234:
[----:B------:R-:W-:Y:S04]  /*87f0*/  BSSY.RECONVERGENT B2, `(.L_x_9236) ;  /* 0x0000012000027945 */ /* 0x000fe80003800200 */
[----:B------:R-:W-:Y:S05]  /*8800*/  @!P2 BRA `(.L_x_9237) ;  /* 0x000000000040a947 */ /* 0x000fea0003800000 */
[----:B------:R-:W-:Y:S02]  /*8810*/  LOP3.LUT P0, RZ, R192, 0xff000000, RZ, 0xc0, !PT ;  /* 0xff000000c0ff7812 */ /* 0x000fe4000780c0ff */
[----:B------:R-:W-:-:S11]  /*8820*/  MOV R8, RZ ;  /* 0x000000ff00087202 */ /* 0x000fd60000000f00 */
[----:B------:R-:W0:Y:S08]  /*8830*/  @P0 LDC.64 R156, c[0x0][0x408] ;  /* 0x00010200ff9c0b82 */ /* 0x000e300000000a00 */
[----:B------:R-:W1:Y:S01]  /*8840*/  @P0 LDC.64 R158, c[0x0][0x408] ;  /* 0x00010200ff9e0b82 */ /* 0x000e620000000a00 */
[----:B0-----:R-:W-:Y:S01]  /*8850*/  @P0 FMUL.FTZ R169, R164, R157 ;  /* 0x0000009da4a90220 */ /* 0x001fe20000410000 */
[----:B------:R-:W-:-:S03]  /*8860*/  HFMA2 R157, -RZ, RZ, 0, 0 ;  /* 0x00000000ff9d7431 */ /* 0x000fc600000001ff */
[----:B------:R-:W-:Y:S01]  /*8870*/  @P0 FMUL.FTZ R171, R169, R156 ;  /* 0x0000009ca9ab0220 */ /* 0x000fe20000410000 */
[----:B------:R-:W-:Y:S02]  /*8880*/  @P0 HADD2.F32 R156, -RZ, R117.H1_H1 ;  /* 0x30000075ff9c0230 */ /* 0x000fe40000004100 */
        /* <DEDUP_REMOVED lines=8> */
.L_x_9237:
[----:B------:R-:W-:Y:S05]  /*8910*/  BSYNC.RECONVERGENT B2 ;  /* 0x0000000000027941 */ /* 0x000fea0003800200 */
.L_x_9236:
        /* <DEDUP_REMOVED lines=18> */
.L_x_9239:
[----:B------:R-:W-:Y:S05]  /*8a40*/  BSYNC.RECONVERGENT B2 ;  /* 0x0000000000027941 */ /* 0x000fea0003800200 */
.L_x_9238:
        /* <DEDUP_REMOVED lines=18> */
.L_x_9241:
[----:B------:R-:W-:Y:S05]  /*8b70*/  BSYNC.RECONVERGENT B2 ;  /* 0x0000000000027941 */ /* 0x000fea0003800200 */
.L_x_9240:
        /* <DEDUP_REMOVED lines=18> */
.L_x_9243:
[----:B------:R-:W-:Y:S05]  /*8ca0*/  BSYNC.RECONVERGENT B2 ;  /* 0x0000000000027941 */ /* 0x000fea0003800200 */
.L_x_9242:
[----:B------:R-:W-:Y:S02]  /*8cb0*/  MOV R158, R163 ;  /* 0x000000a3009e7202 */ /* 0x000fe40000000f00 */
[----:B------:R-:W-:Y:S02]  /*8cc0*/  MOV R159, R164 ;  /* 0x000000a4009f7202 */ /* 0x000fe40000000f00 */
        /* <DEDUP_REMOVED lines=18> */
.L_x_9229:
[----:B------:R-:W-:Y:S04]  /*8df0*/  BSSY.RECONVERGENT B2, `(.L_x_9245) ;  /* 0x0000011000027945 */ /* 0x000fe80003800200 */
[----:B------:R-:W-:Y:S05]  /*8e00*/  @!P2 BRA `(.L_x_9246) ;  /* 0x00000000003ca947 */ /* 0x000fea0003800000 */
[----:B-12---:R-:W-:Y:S01]  /*8e10*/  @P1 FFMA.FTZ R169, R187, R165, R164 ;  /* 0x000000a5bba91223 */ /* 0x006fe200000100a4 */
[----:B-----5:R-:W-:Y:S02]  /*8e20*/  LOP3.LUT P0, RZ, R192, 0xff, RZ, 0xc0, !PT ;  /* 0x000000ffc0ff7812 */ /* 0x020fe4000780c0ff */
[----:B------:R-:W-:Y:S01]  /*8e30*/  MOV R6, R140 ;  /* 0x0000008c00067202 */ /* 0x000fe20000000f00 */
[----:B------:R-:W-:-:S04]  /*8e40*/  @P1 FADD.FTZ R169, R196, -R169 ;  /* 0x800000a9c4a91221 */ /* 0x000fc80000010000 */
[----:B------:R-:W-:Y:S01]  /*8e50*/  @P1 FFMA.FTZ R6, R8, R169, R140 ;  /* 0x000000a908061223 */ /* 0x000fe2000001008c */
[----:B------:R-:W-:-:S03]  /*8e60*/  CS2R R168, SRZ ;  /* 0x0000000000a87805 */ /* 0x000fc6000001ff00 */
[----:B------:R-:W-:Y:S02]  /*8e70*/  FMUL.FTZ R6, R6, UR13 ;  /* 0x0000000d06067c20 */ /* 0x000fe40008410000 */
[----:B------:R-:W-:Y:S02]  /*8e80*/  @P0 HADD2.F32 R173, -RZ, R116.H0_H0 ;  /* 0x20000074ffad0230 */ /* 0x000fe40000004100 */
[----:B------:R-:W-:Y:S01]  /*8e90*/  FMUL.FTZ R6, R6, UR12 ;  /* 0x0000000c06067c20 */ /* 0x000fe20008410000 */
[----:B0-----:R-:W-:-:S03]  /*8ea0*/  @P0 HADD2.F32 R171, -RZ, R148.H0_H0 ;  /* 0x20000094ffab0230 */ /* 0x001fc60000004100 */
[-C--:B------:R-:W-:Y:S02]  /*8eb0*/  @P0 FMUL.FTZ R168, R173, R6.reuse ;  /* 0x00000006ada80220 */ /* 0x080fe40000410000 */
[----:B------:R-:W-:-:S03]  /*8ec0*/  @P0 FMUL.FTZ R169, R171, R6 ;  /* 0x00000006aba90220 */ /* 0x000fc60000410000 */
[----:B------:R-:W-:Y:S01]  /*8ed0*/  F2FP.F16.F32.PACK_AB R168, RZ, R168 ;  /* 0x000000a8ffa8723e */ /* 0x000fe200000000ff */
[----:B------:R-:W-:-:S03]  /*8ee0*/  FADD.FTZ R48, R48, R169 ;  /* 0x000000a930307221 */ /* 0x000fc60000010000 */
[----:B------:R-:W-:-:S07]  /*8ef0*/  PRMT R152, R168, 0x7610, R152 ;  /* 0x00007610a8987816 */ /* 0x000fce0000000098 */
.L_x_9246:
[----:B------:R-:W-:Y:S05]  /*8f00*/  BSYNC.RECONVERGENT B2 ;  /* 0x0000000000027941 */ /* 0x000fea0003800200 */
.L_x_9245:
        /* <DEDUP_REMOVED lines=9> */
[----:B------:R-:W-:Y:S02]  /*8fa0*/  @P0 HADD2.F32 R173, -RZ, R116.H1_H1 ;  /* 0x30000074ffad0230 */ /* 0x000fe40000004100 */
[----:B------:R-:W-:Y:S01]  /*8fb0*/  FMUL.FTZ R6, R6, UR12 ;  /* 0x0000000c06067c20 */ /* 0x000fe20008410000 */
[----:B0-----:R-:W-:-:S03]  /*8fc0*/  @P0 HADD2.F32 R171, -RZ, R148.H1_H1 ;  /* 0x30000094ffab0230 */ /* 0x001fc60000004100 */
[-C--:B------:R-:W-:Y:S02]  /*8fd0*/  @P0 FMUL.FTZ R169, R173, R6.reuse ;  /* 0x00000006ada90220 */ /* 0x080fe40000410000 */
[----:B------:R-:W-:-:S03]  /*8fe0*/  @P0 FMUL.FTZ R168, R171, R6 ;  /* 0x00000006aba80220 */ /* 0x000fc60000410000 */
[----:B------:R-:W-:Y:S01]  /*8ff0*/  F2FP.F16.F32.PACK_AB R169, RZ, R169 ;  /* 0x000000a9ffa9723e */ /* 0x000fe200000000ff */
[----:B------:R-:W-:-:S03]  /*9000*/  FADD.FTZ R49, R49, R168 ;  /* 0x000000a831317221 */ /* 0x000fc60000010000 */
[----:B------:R-:W-:-:S07]  /*9010*/  PRMT R152, R152, 0x5410, R169 ;  /* 0x0000541098987816 */ /* 0x000fce00000000a9 */
.L_x_9248:
[----:B------:R-:W-:Y:S05]  /*9020*/  BSYNC.RECONVERGENT B2 ;  /* 0x0000000000027941 */ /* 0x000fea0003800200 */
.L_x_9247:
        /* <DEDUP_REMOVED lines=17> */
.L_x_9250:
[----:B------:R-:W-:Y:S05]  /*9140*/  BSYNC.RECONVERGENT B2 ;  /* 0x0000000000027941 */ /* 0x000fea0003800200 */
.L_x_9249:
        /* <DEDUP_REMOVED lines=17> */
.L_x_9252:
[----:B------:R-:W-:Y:S05]  /*9260*/  BSYNC.RECONVERGENT B2 ;  /* 0x0000000000027941 */ /* 0x000fea0003800200 */
.L_x_9251:
        /* <DEDUP_REMOVED lines=17> */
.L_x_9254:
[----:B------:R-:W-:Y:S05]  /*9380*/  BSYNC.RECONVERGENT B2 ;  /* 0x0000000000027941 */ /* 0x000fea0003800200 */
.L_x_9253:
        /* <DEDUP_REMOVED lines=17> */
.L_x_9256:
[----:B------:R-:W-:Y:S05]  /*94a0*/  BSYNC.RECONVERGENT B2 ;  /* 0x0000000000027941 */ /* 0x000fea0003800200 */
.L_x_9255:
        /* <DEDUP_REMOVED lines=17> */
.L_x_9258:
[----:B------:R-:W-:Y:S05]  /*95c0*/  BSYNC.RECONVERGENT B2 ;  /* 0x0000000000027941 */ /* 0x000fea0003800200 */
.L_x_9257:
        /* <DEDUP_REMOVED lines=9> */
[----:B-12---:R-:W-:Y:S02]  /*9660*/  @P0 HADD2.F32 R169, -RZ, R119.H1_H1 ;  /* 0x30000077ffa90230 */ /* 0x006fe40000004100 */
[----:B------:R-:W-:Y:S01]  /*9670*/  FMUL.FTZ R164, R6, UR12 ;  /* 0x0000000c06a47c20 */ /* 0x000fe20008410000 */
[----:B------:R-:W-:Y:S01]  /*9680*/  @P0 HADD2.F32 R165, -RZ, R151.H1_H1 ;  /* 0x30000097ffa50230 */ /* 0x000fe20000004100 */
[----:B------:R-:W-:Y:S02]  /*9690*/  MOV R6, RZ ;  /* 0x000000ff00067202 */ /* 0x000fe40000000f00 */
[-C--:B------:R-:W-:Y:S02]  /*96a0*/  @P0 FMUL.FTZ R8, R169, R164.reuse ;  /* 0x000000a4a9080220 */ /* 0x080fe40000410000 */
[----:B------:R-:W-:-:S03]  /*96b0*/  @P0 FMUL.FTZ R6, R165, R164 ;  /* 0x000000a4a5060220 */ /* 0x000fc60000410000 */
[----:B------:R-:W-:Y:S01]  /*96c0*/  F2FP.F16.F32.PACK_AB R8, RZ, R8 ;  /* 0x00000008ff08723e */ /* 0x000fe200000000ff */
[----:B------:R-:W-:-:S03]  /*96d0*/  FADD.FTZ R47, R47, R6 ;  /* 0x000000062f2f7221 */ /* 0x000fc60000010000 */
[----:B------:R-:W-:Y:S01]  /*96e0*/  PRMT R155, R155, 0x5410, R8 ;  /* 0x000054109b9b7816 */ /* 0x000fe20000000008 */
[----:B------:R-:W-:Y:S06]  /*96f0*/  BRA `(.L_x_9244) ;  /* 0x0000001800a47947 */ /* 0x000fec0003800000 */
.L_x_9228:
[----:B------:R-:W-:-:S04]  /*9700*/  UISETP.NE.U32.AND UP0, UPT, UR20, URZ, UPT ;  /* 0x000000ff1400728c */ /* 0x000fc8000bf05070 */
[----:B------:R-:W-:-:S06]  /*9710*/  UISETP.NE.AND.EX UP0, UPT, UR21, URZ, UPT, UP0 ;  /* 0x000000ff1500728c */ /* 0x000fcc000bf05300 */
[----:B------:R-:W-:-:S13]  /*9720*/  PLOP3.LUT P3, PT, PT, PT, UP0, 0x80, 0x8 ;  /* 0x000000000008781c */ /* 0x000fda0003f6f008 */
[----:B------:R-:W-:Y:S05]  /*9730*/  @!P3 BRA `(.L_x_9259) ;  /* 0x0000000800acb947 */ /* 0x000fea0003800000 */
[----:B------:R-:W-:Y:S01]  /*9740*/  ISETP.GT.AND P0, PT, R6, RZ, PT ;  /* 0x000000ff0600720c */ /* 0x000fe20003f04270 */
[-CC-:B-12---:R-:W-:Y:S01]  /*9750*/  FFMA.FTZ R157, R187, R165.reuse, R164.reuse ;  /* 0x000000a5bb9d7223 */ /* 0x186fe200000100a4 */
        /* <DEDUP_REMOVED lines=45> */
.L_x_9261:
[----:B------:R-:W-:Y:S05]  /*9a30*/  BSYNC.RECONVERGENT B2 ;  /* 0x0000000000027941 */ /* 0x000fea0003800200 */
.L_x_9260:
        /* <DEDUP_REMOVED lines=14> */
.L_x_9263:
[----:B------:R-:W-:Y:S05]  /*9b20*/  BSYNC.RECONVERGENT B2 ;  /* 0x0000000000027941 */ /* 0x000fea0003800200 */
.L_x_9262:
        /* <DEDUP_REMOVED lines=14> */
.L_x_9265:
[----:B------:R-:W-:Y:S05]  /*9c10*/  BSYNC.RECONVERGENT B2 ;  /* 0x0000000000027941 */ /* 0x000fea0003800200 */
.L_x_9264:
        /* <DEDUP_REMOVED lines=17> */
.L_x_9267:
[----:B------:R-:W-:Y:S05]  /*9d30*/  BSYNC.RECONVERGENT B2 ;  /* 0x0000000000027941 */ /* 0x000fea0003800200 */
.L_x_9266:
        /* <DEDUP_REMOVED lines=18> */
.L_x_9269:
[----:B------:R-:W-:Y:S05]  /*9e60*/  BSYNC.RECONVERGENT B2 ;  /* 0x0000000000027941 */ /* 0x000fea0003800200 */
.L_x_9268:
        /* <DEDUP_REMOVED lines=17> */
.L_x_9271:
[----:B------:R-:W-:Y:S05]  /*9f80*/  BSYNC.RECONVERGENT B2 ;  /* 0x0000000000027941 */ /* 0x000fea0003800200 */
.L_x_9270:
        /* <DEDUP_REMOVED lines=18> */
.L_x_9273:
[----:B------:R-:W-:Y:S05]  /*a0b0*/  BSYNC.RECONVERGENT B2 ;  /* 0x0000000000027941 */ /* 0x000fea0003800200 */
.L_x_9272:
        /* <DEDUP_REMOVED lines=19> */
.L_x_9259:
[----:B------:R-:W-:Y:S04]  /*a1f0*/  BSSY.RECONVERGENT B2, `(.L_x_9274) ;  /* 0x0000020000027945 */ /* 0x000fe80003800200 */
[----:B------:R-:W-:Y:S05]  /*a200*/  @!P2 BRA `(.L_x_9275) ;  /* 0x000000000078a947 */ /* 0x000fea0003800000 */
[----:B-----5:R-:W-:Y:S01]  /*a210*/  LOP3.LUT P0, RZ, R192, 0xff, RZ, 0xc0, !PT ;  /* 0x000000ffc0ff7812 */ /* 0x020fe2000780c0ff */
[----:B------:R-:W-:Y:S01]  /*a220*/  BSSY.RECONVERGENT B3, `(.L_x_9276) ;  /* 0x000000c000037945 */ /* 0x000fe20003800200 */
[----:B-12---:R-:W-:-:S11]  /*a230*/  HFMA2 R169, -RZ, RZ, 0, 0 ;  /* 0x00000000ffa97431 */ /* 0x006fd600000001ff */
        /* <DEDUP_REMOVED lines=10> */
.L_x_9277:
[----:B------:R-:W-:Y:S05]  /*a2e0*/  BSYNC.RECONVERGENT B3 ;  /* 0x0000000000037941 */ /* 0x000fea0003800200 */
.L_x_9276:
        /* <DEDUP_REMOVED lines=13> */
.L_x_9279:
[----:B------:R-:W-:Y:S05]  /*a3c0*/  BSYNC.RECONVERGENT B3 ;  /* 0x0000000000037941 */ /* 0x000fea0003800200 */
.L_x_9278:
[----:B------:R-:W-:-:S04]  /*a3d0*/  F2FP.F16.F32.PACK_AB R168, RZ, R168 ;  /* 0x000000a8ffa8723e */ /* 0x000fc800000000ff */
[----:B------:R-:W-:-:S07]  /*a3e0*/  PRMT R152, R168, 0x7610, R152 ;  /* 0x00007610a8987816 */ /* 0x000fce0000000098 */
.L_x_9275:
[----:B------:R-:W-:Y:S05]  /*a3f0*/  BSYNC.RECONVERGENT B2 ;  /* 0x0000000000027941 */ /* 0x000fea0003800200 */
.L_x_9274:
        /* <DEDUP_REMOVED lines=15> */
.L_x_9283:
[----:B------:R-:W-:Y:S05]  /*a4f0*/  BSYNC.RECONVERGENT B3 ;  /* 0x0000000000037941 */ /* 0x000fea0003800200 */
.L_x_9282:
        /* <DEDUP_REMOVED lines=13> */
.L_x_9285:
[----:B------:R-:W-:Y:S05]  /*a5d0*/  BSYNC.RECONVERGENT B3 ;  /* 0x0000000000037941 */ /* 0x000fea0003800200 */
.L_x_9284:
[----:B------:R-:W-:-:S04]  /*a5e0*/  F2FP.F16.F32.PACK_AB R168, RZ, R168 ;  /* 0x000000a8ffa8723e */ /* 0x000fc800000000ff */
[----:B------:R-:W-:-:S07]  /*a5f0*/  PRMT R152, R152, 0x5410, R168 ;  /* 0x0000541098987816 */ /* 0x000fce00000000a8 */
.L_x_9281:
[----:B------:R-:W-:Y:S05]  /*a600*/  BSYNC.RECONVERGENT B2 ;  /* 0x0000000000027941 */ /* 0x000fea0003800200 */
.L_x_9280:
        /* <DEDUP_REMOVED lines=15> */
.L_x_9289:
[----:B------:R-:W-:Y:S05]  /*a700*/  BSYNC.RECONVERGENT B3 ;  /* 0x0000000000037941 */ /* 0x000fea0003800200 */
.L_x_9288:
        /* <DEDUP_REMOVED lines=13> */
.L_x_9291:
[----:B------:R-:W-:Y:S05]  /*a7e0*/  BSYNC.RECONVERGENT B3 ;  /* 0x0000000000037941 */ /* 0x000fea0003800200 */
.L_x_9290:
[----:B------:R-:W-:-:S04]  /*a7f0*/  F2FP.F16.F32.PACK_AB R168, RZ, R168 ;  /* 0x000000a8ffa8723e */ /* 0x000fc800000000ff */
[----:B------:R-:W-:-:S07]  /*a800*/  PRMT R153, R168, 0x7610, R153 ;  /* 0x00007610a8997816 */ /* 0x000fce0000000099 */
.L_x_9287:
[----:B------:R-:W-:Y:S05]  /*a810*/  BSYNC.RECONVERGENT B2 ;  /* 0x0000000000027941 */ /* 0x000fea0003800200 */
.L_x_9286:
        /* <DEDUP_REMOVED lines=15> */
.L_x_9295:
[----:B------:R-:W-:Y:S05]  /*a910*/  BSYNC.RECONVERGENT B3 ;  /* 0x0000000000037941 */ /* 0x000fea0003800200 */
.L_x_9294:
        /* <DEDUP_REMOVED lines=13> */
.L_x_9297:
[----:B------:R-:W-:Y:S05]  /*a9f0*/  BSYNC.RECONVERGENT B3 ;  /* 0x0000000000037941 */ /* 0x000fea0003800200 */
.L_x_9296:
[----:B------:R-:W-:-:S04]  /*aa00*/  F2FP.F16.F32.PACK_AB R168, RZ, R168 ;  /* 0x000000a8ffa8723e */ /* 0x000fc800000000ff */
[----:B------:R-:W-:-:S07]  /*aa10*/  PRMT R153, R153, 0x5410, R168 ;  /* 0x0000541099997816 */ /* 0x000fce00000000a8 */
.L_x_9293:
[----:B------:R-:W-:Y:S05]  /*aa20*/  BSYNC.RECONVERGENT B2 ;  /* 0x0000000000027941 */ /* 0x000fea0003800200 */
.L_x_9292:
        /* <DEDUP_REMOVED lines=15> */
.L_x_9301:
[----:B------:R-:W-:Y:S05]  /*ab20*/  BSYNC.RECONVERGENT B3 ;  /* 0x0000000000037941 */ /* 0x000fea0003800200 */
.L_x_9300:
        /* <DEDUP_REMOVED lines=13> */
.L_x_9303:
[----:B------:R-:W-:Y:S05]  /*ac00*/  BSYNC.RECONVERGENT B3 ;  /* 0x0000000000037941 */ /* 0x000fea0003800200 */
.L_x_9302:
[----:B------:R-:W-:-:S04]  /*ac10*/  F2FP.F16.F32.PACK_AB R168, RZ, R168 ;  /* 0x000000a8ffa8723e */ /* 0x000fc800000000ff */
[----:B------:R-:W-:-:S07]  /*ac20*/  PRMT R154, R168, 0x7610, R154 ;  /* 0x00007610a89a7816 */ /* 0x000fce000000009a */
.L_x_9299:
[----:B------:R-:W-:Y:S05]  /*ac30*/  BSYNC.RECONVERGENT B2 ;  /* 0x0000000000027941 */ /* 0x000fea0003800200 */
.L_x_9298:
        /* <DEDUP_REMOVED lines=15> */
.L_x_9307:
[----:B------:R-:W-:Y:S05]  /*ad30*/  BSYNC.RECONVERGENT B3 ;  /* 0x0000000000037941 */ /* 0x000fea0003800200 */
.L_x_9306:
        /* <DEDUP_REMOVED lines=13> */
.L_x_9309:
[----:B------:R-:W-:Y:S05]  /*ae10*/  BSYNC.RECONVERGENT B3 ;  /* 0x0000000000037941 */ /* 0x000fea0003800200 */
.L_x_9308:
[----:B------:R-:W-:-:S04]  /*ae20*/  F2FP.F16.F32.PACK_AB R168, RZ, R168 ;  /* 0x000000a8ffa8723e */ /* 0x000fc800000000ff */
[----:B------:R-:W-:-:S07]  /*ae30*/  PRMT R154, R154, 0x5410, R168 ;  /* 0x000054109a9a7816 */ /* 0x000fce00000000a8 */
.L_x_9305:
[----:B------:R-:W-:Y:S05]  /*ae40*/  BSYNC.RECONVERGENT B2 ;  /* 0x0000000000027941 */ /* 0x000fea0003800200 */
.L_x_9304:
        /* <DEDUP_REMOVED lines=15> */
.L_x_9313:
[----:B------:R-:W-:Y:S05]  /*af40*/  BSYNC.RECONVERGENT B3 ;  /* 0x0000000000037941 */ /* 0x000fea0003800200 */
.L_x_9312:
        /* <DEDUP_REMOVED lines=13> */
.L_x_9315:
[----:B------:R-:W-:Y:S05]  /*b020*/  BSYNC.RECONVERGENT B3 ;  /* 0x0000000000037941 */ /* 0x000fea0003800200 */
.L_x_9314:
[----:B------:R-:W-:-:S04]  /*b030*/  F2FP.F16.F32.PACK_AB R168, RZ, R168 ;  /* 0x000000a8ffa8723e */ /* 0x000fc800000000ff */
[----:B------:R-:W-:-:S07]  /*b040*/  PRMT R155, R168, 0x7610, R155 ;  /* 0x00007610a89b7816 */ /* 0x000fce000000009b */
.L_x_9311:
[----:B------:R-:W-:Y:S05]  /*b050*/  BSYNC.RECONVERGENT B2 ;  /* 0x0000000000027941 */ /* 0x000fea0003800200 */
.L_x_9310:
[----:B------:R-:W-:Y:S05]  /*b060*/  @!P2 BRA `(.L_x_9244) ;  /* 0x000000000048a947 */ /* 0x000fea0003800000 */
[----:B------:R-:W-:Y:S01]  /*b070*/  FFMA.FTZ R164, R210, R165, R164 ;  /* 0x000000a5d2a47223 */ /* 0x000fe200000100a4 */
[----:B-----5:R-:W-:Y:S02]  /*b080*/  ISETP.GE.U32.AND P0, PT, R192, RZ, PT ;  /* 0x000000ffc000720c */ /* 0x020fe40003f06070 */
[----:B------:R-:W-:Y:S01]  /*b090*/  ISETP.GT.AND P1, PT, R6, RZ, PT ;  /* 0x000000ff0600720c */ /* 0x000fe20003f24270 */
[----:B------:R-:W-:Y:S01]  /*b0a0*/  FADD.FTZ R165, R207, -R164 ;  /* 0x800000a4cfa57221 */ /* 0x000fe20000010000 */
[----:B------:R-:W-:Y:S02]  /*b0b0*/  ISETP.GE.U32.AND.EX P0, PT, R193, 0x1000000, PT, P0 ;  /* 0x01000000c100780c */ /* 0x000fe40003f06100 */
[----:B------:R-:W-:Y:S01]  /*b0c0*/  MOV R164, RZ ;  /* 0x000000ff00a47202 */ /* 0x000fe20000000f00 */
[----:B------:R-:W-:Y:S01]  /*b0d0*/  FMUL.FTZ R165, R8, R165 ;  /* 0x000000a508a57220 */ /* 0x000fe20000410000 */
[----:B------:R-:W-:-:S04]  /*b0e0*/  HFMA2 R8, -RZ, RZ, 0, 0 ;  /* 0x00000000ff087431 */ /* 0x000fc800000001ff */
[----:B------:R-:W-:-:S05]  /*b0f0*/  FSEL R6, R165, RZ, P1 ;  /* 0x000000ffa5067208 */ /* 0x000fca0000800000 */
[----:B------:R-:W-:Y:S01]  /*b100*/  FMUL.FTZ R6, R6, UR13 ;  /* 0x0000000d06067c20 */ /* 0x000fe20008410000 */
[----:B-12---:R-:W-:Y:S02]  /*b110*/  @P0 HADD2.F32 R169, -RZ, R119.H1_H1 ;  /* 0x30000077ffa90230 */ /* 0x006fe40000004100 */
[----:B------:R-:W-:Y:S02]  /*b120*/  @P0 HADD2.F32 R165, -RZ, R151.H1_H1 ;  /* 0x30000097ffa50230 */ /* 0x000fe40000004100 */
[----:B------:R-:W-:-:S04]  /*b130*/  FMUL.FTZ R6, R6, UR12 ;  /* 0x0000000c06067c20 */ /* 0x000fc80008410000 */
[-C--:B------:R-:W-:Y:S01]  /*b140*/  @P0 FMUL.FTZ R164, R169, R6.reuse ;  /* 0x00000006a9a40220 */ /* 0x080fe20000410000 */
[----:B------:R-:W-:-:S04]  /*b150*/  @P0 FMUL.FTZ R8, R165, R6 ;  /* 0x00000006a5080220 */ /* 0x000fc80000410000 */
[----:B------:R-:W-:Y:S01]  /*b160*/  F2FP.F16.F32.PACK_AB R164, RZ, R164 ;  /* 0x000000a4ffa4723e */ /* 0x000fe200000000ff */
[----:B------:R-:W-:-:S03]  /*b170*/  FADD.FTZ R47, R47, R8 ;  /* 0x000000082f2f7221 */ /* 0x000fc60000010000 */
[----:B------:R-:W-:-:S07]  /*b180*/  PRMT R155, R155, 0x5410, R164 ;  /* 0x000054109b9b7816 */ /* 0x000fce00000000a4 */
.L_x_9244:
[----:B------:R-:W-:Y:S05]  /*b190*/  BSYNC.RECONVERGENT B0 ;  /* 0x0000000000007941 */ /* 0x000fea0003800200 */
.L_x_9227:
[----:B-12---:R-:W1:Y:S08]  /*b1a0*/  @P3 LDC.64 R168, c[0x0][0x478] ;  /* 0x00011e00ffa83b82 */ /* 0x006e700000000a00 */
[----:B------:R-:W2:Y:S01]  /*b1b0*/  @P2 LDC.64 R164, c[0x0][0x468] ;  /* 0x00011a00ffa42b82 */ /* 0x000ea20000000a00 */
[----:B-1----:R-:W-:-:S05]  /*b1c0*/  @P3 IMAD.WIDE.U32 R168, R167, 0x20, R168 ;  /* 0x00000020a7a83825 */ /* 0x002fca00078e00a8 */
[----:B------:R3:W-:Y:S01]  /*b1d0*/  @P3 STG.E.128 desc[UR6][R168.64], R156 ;  /* 0x0000009ca8003986 */ /* 0x0007e2000c101d06 */
[----:B--2---:R-:W-:-:S03]  /*b1e0*/  @P2 IMAD.WIDE.U32 R164, R166, 0x10, R164 ;  /* 0x00000010a6a42825 */ /* 0x004fc600078e00a4 */
[----:B------:R3:W-:Y:S04]  /*b1f0*/  @P3 STG.E.128 desc[UR6][R168.64+0x10], R160 ;  /* 0x000010a0a8003986 */ /* 0x0007e8000c101d06 */
[----:B------:R3:W-:Y:S02]  /*b200*/  @P2 STG.E.128 desc[UR6][R164.64], R152 ;  /* 0x00000098a4002986 */ /* 0x0007e4000c101d06 */
.L_x_9224:
[----:B------:R-:W-:Y:S05]  /*b210*/  BSYNC.RECONVERGENT B1 ;  /* 0x0000000000017941 */ /* 0x000fea0003800200 */
.L_x_9223:
[----:B---3--:R-:W3:Y:S02]  /*b220*/  LDC.64 R164, c[0x0][0x380] ;  /* 0x0000e000ffa47b82 */ /* 0x008ee40000000a00 */
[----:B---3--:R-:W-:-:S04]  /*b230*/  LEA R7, R164, R7, 0x2 ;  /* 0x00000007a4077211 */ /* 0x008fc800078e10ff */
[----:B------:R-:W-:-:S13]  /*b240*/  ISETP.GE.AND P0, PT, R7, R165, PT ;  /* 0x000000a50700720c */ /* 0x000fda0003f06270 */
[----:B------:R-:W-:Y:S05]  /*b250*/  @!P0 BRA `(.L_x_9316) ;  /* 0xffffff5400448947 */ /* 0x000fea000383ffff */
.L_x_9027:
[----:B------:R-:W3:Y:S01]  /*b260*/  S2R R6, SR_CgaCtaId ;  /* 0x0000000000067919 */ /* 0x000ee20000008800 */
        /* <DEDUP_REMOVED lines=28> */
[----:B0-----:R-:W-:-:S03]  /*b430*/  IADD3 R36, P6, PT, R38, UR18, RZ ;  /* 0x0000001226247c10 */ /* 0x001fc6000ffde0ff */
[----:B------:R-:W-:Y:S04]  /*b440*/  STS.128 [R4+0x800], R72 ;  /* 0x0008004804007388 */ /* 0x000fe80000000c00 */
[----:B------:R-:W-:Y:S01]  /*b450*/  STS.128 [R4+0x810], R68 ;  /* 0x0008104404007388 */ /* 0x000fe20000000c00 */
[----:B------:R-:W-:Y:S06]  /*b460*/  BAR.SYNC.DEFER_BLOCKING 0x0 ;  /* 0x0000000000007b1d */ /* 0x000fec0000010000 */
[----:B------:R-:W0:Y:S04]  /*b470*/  LDS R0, [R3] ;  /* 0x0000000003007984 */ /* 0x000e280000000800 */
[----:B------:R-:W4:Y:S04]  /*b480*/  LDS R9, [R3+0xc00] ;  /* 0x000c000003097984 */ /* 0x000f280000000800 */
[----:B------:R-:W1:Y:S04]  /*b490*/  LDS R2, [R3+0x200] ;  /* 0x0002000003027984 */ /* 0x000e680000000800 */
[----:B------:R-:W2:Y:S04]  /*b4a0*/  LDS R11, [R3+0xe00] ;  /* 0x000e0000030b7984 */ /* 0x000ea80000000800 */
        /* <DEDUP_REMOVED lines=9> */
[----:B----4-:R-:W-:-:S03]  /*b540*/  FADD.FTZ R0, R0, R9 ;  /* 0x0000000900007221 */ /* 0x010fc60000010000 */
[----:B------:R-:W4:Y:S01]  /*b550*/  LDS R17, [R3+0x1800] ;  /* 0x0018000003117984 */ /* 0x000f220000000800 */
[----:B-1----:R-:W-:-:S03]  /*b560*/  FADD.FTZ R2, RZ, R2 ;  /* 0x00000002ff027221 */ /* 0x002fc60000010000 */
[----:B------:R-:W1:Y:S01]  /*b570*/  LDS R19, [R3+0x1a00] ;  /* 0x001a000003137984 */ /* 0x000e620000000800 */
[----:B--2---:R-:W-:-:S03]  /*b580*/  FADD.FTZ R2, R2, R11 ;  /* 0x0000000b02027221 */ /* 0x004fc60000010000 */
[----:B------:R-:W2:Y:S01]  /*b590*/  LDS R14, [R3+0x1c00] ;  /* 0x001c0000030e7984 */ /* 0x000ea20000000800 */
        /* <DEDUP_REMOVED lines=16> */
[----:B----4-:R-:W-:-:S03]  /*b6a0*/  FADD.FTZ R0, R0, R17 ;  /* 0x0000001100007221 */ /* 0x010fc60000010000 */
[----:B------:R-:W4:Y:S01]  /*b6b0*/  LDS R31, [R3+0x2e00] ;  /* 0x002e0000031f7984 */ /* 0x000f220000000800 */
[----:B-1----:R-:W-:Y:S01]  /*b6c0*/  FADD.FTZ R2, R2, R19 ;  /* 0x0000001302027221 */ /* 0x002fe20000010000 */
[----:B------:R-:W-:Y:S01]  /*b6d0*/  BAR.SYNC.DEFER_BLOCKING 0x0 ;  /* 0x0000000000007b1d */ /* 0x000fe20000010000 */
[----:B--2---:R-:W-:Y:S01]  /*b6e0*/  FADD.FTZ R5, R5, R14 ;  /* 0x0000000e05057221 */ /* 0x004fe20000010000 */
        /* <DEDUP_REMOVED lines=12> */
[----:B----4-:R-:W-:-:S03]  /*b7b0*/  FADD.FTZ R31, R8, R31 ;  /* 0x0000001f081f7221 */ /* 0x010fc60000010000 */
        /* <DEDUP_REMOVED lines=124> */
.L_x_9318:
[----:B------:R-:W-:Y:S05]  /*bf80*/  BSYNC.RECONVERGENT B0 ;  /* 0x0000000000007941 */ /* 0x000fea0003800200 */
.L_x_9317:
        /* <DEDUP_REMOVED lines=18> */
.L_x_9320:
[----:B------:R-:W-:Y:S05]  /*c0b0*/  BSYNC.RECONVERGENT B0 ;  /* 0x0000000000007941 */ /* 0x000fea0003800200 */
.L_x_9319:
        /* <DEDUP_REMOVED lines=18> */
.L_x_9322:
[----:B------:R-:W-:Y:S05]  /*c1e0*/  BSYNC.RECONVERGENT B0 ;  /* 0x0000000000007941 */ /* 0x000fea0003800200 */
.L_x_9321:
        /* <DEDUP_REMOVED lines=18> */
.L_x_9324:
[----:B------:R-:W-:Y:S05]  /*c310*/  BSYNC.RECONVERGENT B0 ;  /* 0x0000000000007941 */ /* 0x000fea0003800200 */
.L_x_9323:
        /* <DEDUP_REMOVED lines=18> */
.L_x_9326:
[----:B------:R-:W-:Y:S05]  /*c440*/  BSYNC.RECONVERGENT B0 ;  /* 0x0000000000007941 */ /* 0x000fea0003800200 */
.L_x_9325:
        /* <DEDUP_REMOVED lines=11> */
.L_x_9036:
        /* <DEDUP_REMOVED lines=8> */
.L_x_9328:
[----:B------:R-:W-:Y:S05]  /*c580*/  BSYNC B0 ;  /* 0x0000000000007941 */ /* 0x000fea0003800000 */
.L_x_9327:
        /* <DEDUP_REMOVED lines=8> */
.L_x_9329:
[----:B------:R-:W-:Y:S01]  /*c610*/  FADD.FTZ R164, R164, R217 ;  /* 0x000000d9a4a47221 */ /* 0x000fe20000010000 */
[----:B------:R-:W-:-:S04]  /*c620*/  HFMA2 R174, -RZ, RZ, 0, 1.1920928955078125e-07 ;  /* 0x00000002ffae7431 */ /* 0x000fc800000001ff */
[----:B------:R-:W-:Y:S02]  /*c630*/  MOV R175, R164 ;  /* 0x000000a400af7202 */ /* 0x000fe40000000f00 */
[----:B------:R-:W-:-:S07]  /*c640*/  MOV R165, R173 ;  /* 0x000000ad00a57202 */ /* 0x000fce0000000f00 */
[----:B------:R-:W-:Y:S05]  /*c650*/  WARPSYNC.COLLECTIVE R172, `(.L_x_9330) ;  /* 0x00000000ac087348 */ /* 0x000fea0003c00000 */
[----:B------:R0:W1:Y:S02]  /*c660*/  SHFL.BFLY P0, R173, R175, R174, R213 ;  /* 0x0c0000aeafad7389 */ /* 0x00006400000000d5 */
[----:B01----:R-:W-:Y:S05]  /*c670*/  ENDCOLLECTIVE ;  /* 0x000000000000791b */ /* 0x003fea0003800000 */
.L_x_9330:
[----:B------:R-:W-:-:S05]  /*c680*/  FADD.FTZ R165, R165, R216 ;  /* 0x000000d8a5a57221 */ /* 0x000fca0000010000 */
[----:B------:R-:W-:Y:S02]  /*c690*/  MOV R175, R165 ;  /* 0x000000a500af7202 */ /* 0x000fe40000000f00 */
[----:B------:R-:W-:-:S07]  /*c6a0*/  MOV R167, R173 ;  /* 0x000000ad00a77202 */ /* 0x000fce0000000f00 */
[----:B------:R-:W-:Y:S05]  /*c6b0*/  WARPSYNC.COLLECTIVE R172, `(.L_x_9331) ;  /* 0x00000000ac087348 */ /* 0x000fea0003c00000 */
[----:B------:R0:W1:Y:S02]  /*c6c0*/  SHFL.BFLY P0, R173, R175, R174, R213 ;  /* 0x0c0000aeafad7389 */ /* 0x00006400000000d5 */
[----:B01----:R-:W-:Y:S05]  /*c6d0*/  ENDCOLLECTIVE ;  /* 0x000000000000791b */ /* 0x003fea0003800000 */
.L_x_9331:
[----:B------:R-:W-:Y:S01]  /*c6e0*/  FADD.FTZ R167, R164, R167 ;  /* 0x000000a7a4a77221 */ /* 0x000fe20000010000 */
[----:B------:R-:W-:-:S04]  /*c6f0*/  HFMA2 R174, -RZ, RZ, 0, 2.384185791015625e-07 ;  /* 0x00000004ffae7431 */ /* 0x000fc800000001ff */
[----:B------:R-:W-:Y:S02]  /*c700*/  MOV R175, R167 ;  /* 0x000000a700af7202 */ /* 0x000fe40000000f00 */
[----:B------:R-:W-:-:S07]  /*c710*/  MOV R166, R173 ;  /* 0x000000ad00a67202 */ /* 0x000fce0000000f00 */
[----:B------:R-:W-:Y:S05]  /*c720*/  WARPSYNC.COLLECTIVE R172, `(.L_x_9332) ;  /* 0x00000000ac087348 */ /* 0x000fea0003c00000 */
[----:B------:R0:W1:Y:S02]  /*c730*/  SHFL.BFLY P0, R173, R175, R174, R213 ;  /* 0x0c0000aeafad7389 */ /* 0x00006400000000d5 */
[----:B01----:R-:W-:Y:S05]  /*c740*/  ENDCOLLECTIVE ;  /* 0x000000000000791b */ /* 0x003fea0003800000 */
.L_x_9332:
[----:B------:R-:W-:-:S05]  /*c750*/  FADD.FTZ R166, R165, R166 ;  /* 0x000000a6a5a67221 */ /* 0x000fca0000010000 */
[----:B------:R-:W-:Y:S02]  /*c760*/  MOV R175, R166 ;  /* 0x000000a600af7202 */ /* 0x000fe40000000f00 */
[----:B------:R-:W-:-:S07]  /*c770*/  MOV R168, R173 ;  /* 0x000000ad00a87202 */ /* 0x000fce0000000f00 */
[----:B------:R-:W-:Y:S05]  /*c780*/  WARPSYNC.COLLECTIVE R172, `(.L_x_9333) ;  /* 0x00000000ac087348 */ /* 0x000fea0003c00000 */
[----:B------:R0:W1:Y:S02]  /*c790*/  SHFL.BFLY P0, R173, R175, R174, R213 ;  /* 0x0c0000aeafad7389 */ /* 0x00006400000000d5 */
[----:B01----:R-:W-:Y:S05]  /*c7a0*/  ENDCOLLECTIVE ;  /* 0x000000000000791b */ /* 0x003fea0003800000 */
.L_x_9333:
[----:B------:R-:W-:Y:S01]  /*c7b0*/  FADD.FTZ R168, R167, R168 ;  /* 0x000000a8a7a87221 */ /* 0x000fe20000010000 */
[----:B------:R-:W-:-:S04]  /*c7c0*/  HFMA2 R174, -RZ, RZ, 0, 4.76837158203125e-07 ;  /* 0x00000008ffae7431 */ /* 0x000fc800000001ff */
[----:B------:R-:W-:Y:S02]  /*c7d0*/  MOV R175, R168 ;  /* 0x000000a800af7202 */ /* 0x000fe40000000f00 */
[----:B------:R-:W-:-:S07]  /*c7e0*/  MOV R169, R173 ;  /* 0x000000ad00a97202 */ /* 0x000fce0000000f00 */
[----:B------:R-:W-:Y:S05]  /*c7f0*/  WARPSYNC.COLLECTIVE R172, `(.L_x_9334) ;  /* 0x00000000ac087348 */ /* 0x000fea0003c00000 */
[----:B------:R0:W1:Y:S02]  /*c800*/  SHFL.BFLY P0, R173, R175, R174, R213 ;  /* 0x0c0000aeafad7389 */ /* 0x00006400000000d5 */
[----:B01----:R-:W-:Y:S05]  /*c810*/  ENDCOLLECTIVE ;  /* 0x000000000000791b */ /* 0x003fea0003800000 */
.L_x_9334:
[----:B------:R-:W-:-:S05]  /*c820*/  FADD.FTZ R169, R166, R169 ;  /* 0x000000a9a6a97221 */ /* 0x000fca0000010000 */
[----:B------:R-:W-:Y:S02]  /*c830*/  MOV R175, R169 ;  /* 0x000000a900af7202 */ /* 0x000fe40000000f00 */
[----:B------:R-:W-:-:S07]  /*c840*/  MOV R171, R173 ;  /* 0x000000ad00ab7202 */ /* 0x000fce0000000f00 */
[----:B------:R-:W-:Y:S05]  /*c850*/  WARPSYNC.COLLECTIVE R172, `(.L_x_9335) ;  /* 0x00000000ac087348 */ /* 0x000fea0003c00000 */
[----:B------:R0:W1:Y:S02]  /*c860*/  SHFL.BFLY P0, R173, R175, R174, R213 ;  /* 0x0c0000aeafad7389 */ /* 0x00006400000000d5 */
[----:B01----:R-:W-:Y:S05]  /*c870*/  ENDCOLLECTIVE ;  /* 0x000000000000791b */ /* 0x003fea0003800000 */
.L_x_9335:
[----:B------:R-:W-:Y:S01]  /*c880*/  FADD.FTZ R171, R168, R171 ;  /* 0x000000aba8ab7221 */ /* 0x000fe20000010000 */
[----:B------:R-:W-:-:S04]  /*c890*/  HFMA2 R174, -RZ, RZ, 0, 9.5367431640625e-07 ;  /* 0x00000010ffae7431 */ /* 0x000fc800000001ff */
[----:B------:R-:W-:Y:S02]  /*c8a0*/  MOV R175, R171 ;  /* 0x000000ab00af7202 */ /* 0x000fe40000000f00 */
[----:B------:R-:W-:-:S07]  /*c8b0*/  MOV R170, R173 ;  /* 0x000000ad00aa7202 */ /* 0x000fce0000000f00 */
[----:B------:R-:W-:Y:S05]  /*c8c0*/  WARPSYNC.COLLECTIVE R172, `(.L_x_9336) ;  /* 0x00000000ac087348 */ /* 0x000fea0003c00000 */
[----:B------:R0:W1:Y:S02]  /*c8d0*/  SHFL.BFLY P0, R173, R175, R174, R213 ;  /* 0x0c0000aeafad7389 */ /* 0x00006400000000d5 */
[----:B01----:R-:W-:Y:S05]  /*c8e0*/  ENDCOLLECTIVE ;  /* 0x000000000000791b */ /* 0x003fea0003800000 */
.L_x_9336:
[----:B------:R-:W-:-:S05]  /*c8f0*/  FADD.FTZ R170, R169, R170 ;  /* 0x000000aaa9aa7221 */ /* 0x000fca0000010000 */
[----:B------:R-:W-:Y:S02]  /*c900*/  MOV R175, R170 ;  /* 0x000000aa00af7202 */ /* 0x000fe40000000f00 */
[----:B------:R-:W-:-:S07]  /*c910*/  MOV R164, R173 ;  /* 0x000000ad00a47202 */ /* 0x000fce0000000f00 */
[----:B------:R-:W-:Y:S05]  /*c920*/  WARPSYNC.COLLECTIVE R172, `(.L_x_9337) ;  /* 0x00000000ac087348 */ /* 0x000fea0003c00000 */
[----:B------:R0:W1:Y:S02]  /*c930*/  SHFL.BFLY P0, R173, R175, R174, R213 ;  /* 0x0c0000aeafad7389 */ /* 0x00006400000000d5 */
[----:B01----:R-:W-:Y:S05]  /*c940*/  ENDCOLLECTIVE ;  /* 0x000000000000791b */ /* 0x003fea0003800000 */
.L_x_9337:
[----:B------:R-:W-:Y:S01]  /*c950*/  MOV R165, R173 ;  /* 0x000000ad00a57202 */ /* 0x000fe20000000f00 */
[----:B------:R-:W-:Y:S06]  /*c960*/  BRA `(.L_x_9338) ;  /* 0xffffff5400d07947 */ /* 0x000fec000383ffff */
.L_x_9339:
        /* <DEDUP_REMOVED lines=9> */
.L_x_14548:


//--------------------- .text._ZN10layer_norm22ln_bwd_finalize_kernelINS_22Kernel_traits_finalizeILj768E6__halfS2_fS2_fjLb1ELj1024ELj4ENS_18Kernel_traits_baseILj768ES2_S2_fS2_fjLj1024EEEEELb1ELb1EEEvNS_9BwdParamsE --------------------------
	.section	.text._ZN10layer_norm22ln_bwd_finalize_kernelINS_22Kernel_traits_finalizeILj768E6__halfS2_fS2_fjLb1ELj1024ELj4ENS_18Kernel_traits_baseILj768ES2_S2_fS2_fjLj1024EEEEELb1ELb1EEEvNS_9BwdParamsE,"ax",@progbits
	.align	128
        .global         _ZN10layer_norm22ln_bwd_finalize_kernelINS_22Kernel_traits_finalizeILj768E6__halfS2_fS2_fjLb1ELj1024ELj4ENS_18Kernel_traits_baseILj768ES2_S2_fS2_fjLj1024EEEEELb1ELb1EEEvNS_9BwdParamsE
        .type           _ZN10layer_norm22ln_bwd_finalize_kernelINS_22Kernel_traits_finalizeILj768E6__halfS2_fS2_fjLb1ELj1024ELj4ENS_18Kernel_traits_baseILj768ES2_S2_fS2_fjLj1024EEEEELb1ELb1EEEvNS_9BwdParamsE,@function
        .size           _ZN10layer_norm22ln_bwd_finalize_kernelINS_22Kernel_traits_finalizeILj768E6__halfS2_fS2_fjLb1ELj1024ELj4ENS_18Kernel_traits_baseILj768ES2_S2_fS2_fjLj1024EEEEELb1ELb1EEEvNS_9BwdParamsE,(.L_x_14549 - _ZN10layer_norm22ln_bwd_finalize_kernelINS_22Kernel_traits_finalizeILj768E6__halfS2_fS2_fjLb1ELj1024ELj4ENS_18Kernel_traits_baseILj768ES2_S2_fS2_fjLj1024EEEEELb1ELb1EEEvNS_9BwdParamsE)
        .other          _ZN10layer_norm22ln_bwd_finalize_kernelINS_22Kernel_traits_finalizeILj768E6__halfS2_fS2_fjLb1ELj1024ELj4ENS_18Kernel_traits_baseILj768ES2_S2_fS2_fjLj1024EEEEELb1ELb1EEEvNS_9BwdParamsE,@"STO_CUDA_ENTRY STV_DEFAULT"
_ZN10layer_norm22ln_bwd_finalize_kernelINS_22Kernel_traits_finalizeILj768E6__halfS2_fS2_fjLb1ELj1024ELj4ENS_18Kernel_traits_baseILj768ES2_S2_fS2_fjLj1024EEEEELb1ELb1EEEvNS_9BwdParamsE:
.text._ZN10layer_norm22ln_bwd_finalize_kernelINS_22Kernel_traits_finalizeILj768E6__halfS2_fS2_fjLb1ELj1024ELj4ENS_18Kernel_traits_baseILj768ES2_S2_fS2_fjLj1024EEEEELb1ELb1EEEvNS_9BwdParamsE:
        /* <DEDUP_REMOVED lines=56> */
.L_x_9344:
        /* <DEDUP_REMOVED lines=87> */
.L_x_9343:
[----:B------:R-:W-:Y:S05]  /*08f0*/  BSYNC.RECONVERGENT B1 ;  /* 0x0000000000017941 */ /* 0x000fea0003800200 */
.L_x_9342:
        /* <DEDUP_REMOVED lines=51> */
.L_x_9346:
[----:B------:R-:W-:Y:S05]  /*0c30*/  BSYNC.RECONVERGENT B1 ;  /* 0x0000000000017941 */ /* 0x000fea0003800200 */
.L_x_9345:
        /* <DEDUP_REMOVED lines=30> */
.L_x_9348:
[----:B------:R-:W-:Y:S05]  /*0e20*/  BSYNC.RECONVERGENT B1 ;  /* 0x0000000000017941 */ /* 0x000fea0003800200 */
.L_x_9347:
        /* <DEDUP_REMOVED lines=15> */
.L_x_9341:
[----:B------:R-:W-:Y:S05]  /*0f20*/  BSYNC.RECONVERGENT B0 ;  /* 0x0000000000007941 */ /* 0x000fea0003800200 */
.L_x_9340:
        /* <DEDUP_REMOVED lines=75> */
.L_x_9349:
        /* <DEDUP_REMOVED lines=10> */
.L_x_14549:


//--------------------- .text._ZN10layer_norm13ln_bwd_kernelINS_13Kernel_traitsI6__halfS2_fS2_fjLj768ELj1ELj4ELj1ELj16ENS_18Kernel_traits_baseILj768ES2_S2_fS2_fjLj128EEEEELb1ELb1ELb1ELb1EEEvNS_9BwdParamsE --------------------------
	.section	.text._ZN10layer_norm13ln_bwd_kernelINS_13Kernel_traitsI6__halfS2_fS2_fjLj768ELj1ELj4ELj1ELj16ENS_18Kernel_traits_baseILj768ES2_S2_fS2_fjLj128EEEEELb1ELb1ELb1ELb1EEEvNS_9BwdParamsE,"ax",@progbits
	.align	128
        .global         _ZN10layer_norm13ln_bwd_kernelINS_13Kernel_traitsI6__halfS2_fS2_fjLj768ELj1ELj4ELj1ELj16ENS_18Kernel_traits_baseILj768ES2_S2_fS2_fjLj128EEEEELb1ELb1ELb1ELb1EEEvNS_9BwdParamsE
        .type           _ZN10layer_norm13ln_bwd_kernelINS_13Kernel_traitsI6__halfS2_fS2_fjLj768ELj1ELj4ELj1ELj16ENS_18Kernel_traits_baseILj768ES2_S2_fS2_fjLj128EEEEELb1ELb1ELb1ELb1EEEvNS_9BwdParamsE,@function
        .size           _ZN10layer_norm13ln_bwd_kernelINS_13Kernel_traitsI6__halfS2_fS2_fjLj768ELj1ELj4ELj1ELj16ENS_18Kernel_traits_baseILj768ES2_S2_fS2_fjLj128EEEEELb1ELb1ELb1ELb1EEEvNS_9BwdParamsE,(.L_x_14550 - _ZN10layer_norm13ln_bwd_kernelINS_13Kernel_traitsI6__halfS2_fS2_fjLj768ELj1ELj4ELj1ELj16ENS_18Kernel_traits_baseILj768ES2_S2_fS2_fjLj128EEEEELb1ELb1ELb1ELb1EEEvNS_9BwdParamsE)
        .other          _ZN10layer_norm13ln_bwd_kernelINS_13Kernel_traitsI6__halfS2_fS2_fjLj768ELj1ELj4ELj1ELj16ENS_18Kernel_traits_baseILj768ES2_S2_fS2_fjLj128EEEEELb1ELb1ELb1ELb1EEEvNS_9BwdParamsE,@"STO_CUDA_ENTRY STV_DEFAULT"
_ZN10layer_norm13ln_bwd_kernelINS_13Kernel_traitsI6__halfS2_fS2_fjLj768ELj1ELj4ELj1ELj16ENS_18Kernel_traits_baseILj768ES2_S2_fS2_fjLj128EEEEELb1ELb1ELb1ELb1EEEvNS_9BwdParamsE:
.text._ZN10layer_norm13ln_bwd_kernelINS_13Kernel_traitsI6__halfS2_fS2_fjLj768ELj1ELj4ELj1ELj16ENS_18Kernel_traits_baseILj768ES2_S2_fS2_fjLj128EEEEELb1ELb1ELb1ELb1EEEvNS_9BwdParamsE:
        /* <DEDUP_REMOVED lines=65> */
.L_x_9543:
        /* <DEDUP_REMOVED lines=8> */
[----:B---3--:R-:W-:-:S06]  /*0490*/  IMAD.WIDE R142, R0, 0x4, R142 ;  /* 0x00000004008e7825 */ /* 0x008fcc00078e028e */
[----:B------:R0:W5:Y:S01]  /*04a0*/  LDG.E R142, desc[UR6][R142.64] ;  /* 0x000000068e8e7981 */ /* 0x000162000c1e1900 */
[----:B------:R-:W-:Y:S01]  /*04b0*/  BSSY.RECONVERGENT B1, `(.L_x_9352) ;  /* 0x0000155000017945 */ /* 0x000fe20003800200 */
[----:B----4-:R-:W-:-:S13]  /*04c0*/  ISETP.GE.AND P2, PT, R2, 0x1, PT ;  /* 0x000000010200780c */ /* 0x010fda0003f46270 */
[----:B01----:R-:W-:Y:S05]  /*04d0*/  @!P2 BRA `(.L_x_9353) ;  /* 0x000000100074a947 */ /* 0x003fea0003800000 */
[----:B------:R-:W0:Y:S01]  /*04e0*/  S2R R141, SR_TID.X ;  /* 0x00000000008d7919 */ /* 0x000e220000002100 */
[----:B------:R-:W1:Y:S01]  /*04f0*/  LDC.64 R146, c[0x0][0x3a8] ;  /* 0x0000ea00ff927b82 */ /* 0x000e620000000a00 */
[----:B------:R-:W-:Y:S01]  /*0500*/  IADD3 R138, PT, PT, R2, -0x1, RZ ;  /* 0xffffffff028a7810 */ /* 0x000fe20007ffe0ff */
[C---:B------:R-:W-:Y:S02]  /*0510*/  IMAD R3, R0.reuse, UR8, RZ ;  /* 0x0000000800037c24 */ /* 0x040fe4000f8e02ff */
[----:B------:R-:W-:-:S04]  /*0520*/  IMAD.WIDE R136, R0, 0x4, R136 ;  /* 0x0000000400887825 */ /* 0x000fc800078e0288 */
[----:B------:R-:W2:Y:S01]  /*0530*/  LDC.64 R152, c[0x0][0x428] ;  /* 0x00010a00ff987b82 */ /* 0x000ea20000000a00 */
[----:B------:R-:W-:Y:S01]  /*0540*/  IMAD R139, R138, UR8, RZ ;  /* 0x000000088a8b7c24 */ /* 0x000fe2000f8e02ff */
[----:B------:R-:W-:Y:S01]  /*0550*/  SHF.R.S32.HI R138, RZ, 0x1f, R3 ;  /* 0x0000001fff8a7819 */ /* 0x000fe20000011403 */
[----:B------:R3:W4:Y:S03]  /*0560*/  LDG.E R143, desc[UR6][R136.64] ;  /* 0x00000006888f7981 */ /* 0x000726000c1e1900 */
[----:B------:R-:W-:Y:S02]  /*0570*/  SHF.R.S32.HI R140, RZ, 0x1f, R139 ;  /* 0x0000001fff8c7819 */ /* 0x000fe4000001148b */
[----:B------:R-:W-:Y:S02]  /*0580*/  LEA.HI R138, R138, R3, RZ, 0x3 ;  /* 0x000000038a8a7211 */ /* 0x000fe400078f18ff */
[----:B------:R-:W-:-:S02]  /*0590*/  LEA.HI R140, R140, R139, RZ, 0x3 ;  /* 0x0000008b8c8c7211 */ /* 0x000fc400078f18ff */
[----:B0-----:R-:W-:-:S04]  /*05a0*/  LOP3.LUT R201, R141, 0x1f, RZ, 0xc0, !PT ;  /* 0x0000001f8dc97812 */ /* 0x001fc800078ec0ff */
[-C--:B------:R-:W-:Y:S02]  /*05b0*/  LEA.HI.SX32 R195, R138, R201.reuse, 0x1d ;  /* 0x000000c98ac37211 */ /* 0x080fe400078feaff */
[----:B------:R-:W-:Y:S02]  /*05c0*/  LEA.HI.SX32 R3, R140, R201, 0x1d ;  /* 0x000000c98c037211 */ /* 0x000fe400078feaff */
[C---:B------:R-:W-:Y:S01]  /*05d0*/  IADD3 R197, PT, PT, R195.reuse, 0x20, RZ ;  /* 0x00000020c3c57810 */ /* 0x040fe20007ffe0ff */
[----:B-1----:R-:W-:Y:S01]  /*05e0*/  IMAD.WIDE.U32 R138, R195, 0x20, R146 ;  /* 0x00000020c38a7825 */ /* 0x002fe200078e0092 */
[----:B------:R-:W-:-:S03]  /*05f0*/  IADD3 R169, PT, PT, R3, 0x20, RZ ;  /* 0x0000002003a97810 */ /* 0x000fc60007ffe0ff */
[C---:B--2---:R-:W-:Y:S01]  /*0600*/  IMAD.WIDE.U32 R176, R3.reuse, 0x10, R152 ;  /* 0x0000001003b07825 */ /* 0x044fe200078e0098 */
[----:B------:R-:W-:Y:S01]  /*0610*/  IADD3 R3, PT, PT, R3, 0x40, RZ ;  /* 0x0000004003037810 */ /* 0x000fe20007ffe0ff */
[----:B------:R-:W2:Y:S02]  /*0620*/  LDG.E.128 R180, desc[UR6][R138.64+0x10] ;  /* 0x000010068ab47981 */ /* 0x000ea4000c1e1d00 */
[----:B------:R-:W-:Y:S02]  /*0630*/  IMAD.WIDE.U32 R140, R197, 0x20, R146 ;  /* 0x00000020c58c7825 */ /* 0x000fe400078e0092 */
[----:B------:R-:W2:Y:S02]  /*0640*/  LDG.E.128 R172, desc[UR6][R138.64] ;  /* 0x000000068aac7981 */ /* 0x000ea4000c1e1d00 */
[--C-:B------:R-:W-:Y:S02]  /*0650*/  IMAD.WIDE.U32 R168, R169, 0x10, R152.reuse ;  /* 0x00000010a9a87825 */ /* 0x100fe400078e0098 */
[----:B------:R-:W2:Y:S02]  /*0660*/  LDG.E.128 R176, desc[UR6][R176.64] ;  /* 0x00000006b0b07981 */ /* 0x000ea4000c1e1d00 */
[----:B------:R-:W-:-:S02]  /*0670*/  IMAD.WIDE.U32 R152, R3, 0x10, R152 ;  /* 0x0000001003987825 */ /* 0x000fc400078e0098 */
[----:B------:R-:W2:Y:S01]  /*0680*/  LDG.E.128 R184, desc[UR6][R140.64] ;  /* 0x000000068cb87981 */ /* 0x000ea2000c1e1d00 */
[----:B------:R-:W-:-:S03]  /*0690*/  IADD3 R199, PT, PT, R195, 0x40, RZ ;  /* 0x00000040c3c77810 */ /* 0x000fc60007ffe0ff */
[----:B------:R-:W2:Y:S04]  /*06a0*/  LDG.E.128 R168, desc[UR6][R168.64] ;  /* 0x00000006a8a87981 */ /* 0x000ea8000c1e1d00 */
[----:B------:R-:W2:Y:S01]  /*06b0*/  LDG.E.128 R152, desc[UR6][R152.64] ;  /* 0x0000000698987981 */ /* 0x000ea2000c1e1d00 */
[----:B---3--:R-:W-:-:S03]  /*06c0*/  IMAD.WIDE.U32 R136, R199, 0x20, R146 ;  /* 0x00000020c7887825 */ /* 0x008fc600078e0092 */
[----:B------:R-:W3:Y:S04]  /*06d0*/  LDG.E.128 R164, desc[UR6][R140.64+0x10] ;  /* 0x000010068ca47981 */ /* 0x000ee8000c1e1d00 */
[----:B------:R-:W3:Y:S04]  /*06e0*/  LDG.E.128 R160, desc[UR6][R136.64] ;  /* 0x0000000688a07981 */ /* 0x000ee8000c1e1d00 */
[----:B------:R0:W3:Y:S01]  /*06f0*/  LDG.E.128 R156, desc[UR6][R136.64+0x10] ;  /* 0x00001006889c7981 */ /* 0x0000e2000c1e1d00 */
        /* <DEDUP_REMOVED lines=32> */
[----:B------:R-:W-:Y:S01]  /*0900*/  ISETP.NE.AND P0, PT, RZ, UR9, PT ;  /* 0x00000009ff007c0c */ /* 0x000fe2000bf05270 */
[----:B0-----:R-:W-:-:S03]  /*0910*/  HADD2.F32 R188, -RZ, R40.H0_H0 ;  /* 0x20000028ffbc7230 */ /* 0x001fc60000004100 */
[----:B----4-:R-:W-:-:S05]  /*0920*/  FSEL R143, R143, RZ, !P0 ;  /* 0x000000ff8f8f7208 */ /* 0x010fca0004000000 */
[C---:B--2---:R-:W-:Y:S01]  /*0930*/  FADD.FTZ R223, -R143.reuse, R181 ;  /* 0x000000b58fdf7221 */ /* 0x044fe20000010100 */
[C---:B------:R-:W-:Y:S01]  /*0940*/  FADD.FTZ R3, -R143.reuse, R172 ;  /* 0x000000ac8f037221 */ /* 0x040fe20000010100 */
[C---:B------:R-:W-:Y:S01]  /*0950*/  FADD.FTZ R219, -R143.reuse, R174 ;  /* 0x000000ae8fdb7221 */ /* 0x040fe20000010100 */
[--C-:B------:R-:W-:Y:S02]  /*0960*/  HADD2.F32 R172, -RZ, R178.reuse.H0_H0 ;  /* 0x200000b2ffac7230 */ /* 0x100fe40000004100 */
[----:B------:R-:W-:Y:S02]  /*0970*/  HADD2.F32 R174, -RZ, R178.H1_H1 ;  /* 0x300000b2ffae7230 */ /* 0x000fe40000004100 */
[--C-:B------:R-:W-:Y:S02]  /*0980*/  HADD2.F32 R202, -RZ, R179.reuse.H0_H0 ;  /* 0x200000b3ffca7230 */ /* 0x100fe40000004100 */
[----:B------:R-:W-:Y:S02]  /*0990*/  HADD2.F32 R204, -RZ, R179.H1_H1 ;  /* 0x300000b3ffcc7230 */ /* 0x000fe40000004100 */
[----:B------:R-:W-:Y:S01]  /*09a0*/  FADD.FTZ R179, -R143, R180 ;  /* 0x000000b48fb37221 */ /* 0x000fe20000010100 */
[----:B------:R-:W-:-:S02]  /*09b0*/  HADD2.F32 R178, -RZ, R42.H1_H1 ;  /* 0x3000002affb27230 */ /* 0x000fc40000004100 */
[----:B------:R-:W-:Y:S01]  /*09c0*/  FMUL.FTZ R180, R144, R223 ;  /* 0x000000df90b47220 */ /* 0x000fe20000410000 */
[----:B------:R-:W-:Y:S01]  /*09d0*/  FADD.FTZ R233, -R143, R185 ;  /* 0x000000b98fe97221 */ /* 0x000fe20000010100 */
[--C-:B------:R-:W-:Y:S02]  /*09e0*/  HADD2.F32 R231, -RZ, R168.reuse.H0_H0 ;  /* 0x200000a8ffe77230 */ /* 0x100fe40000004100 */
[----:B------:R-:W-:Y:S01]  /*09f0*/  FADD.FTZ R113, R113, R174 ;  /* 0x000000ae71717221 */ /* 0x000fe20000010000 */
[--C-:B------:R-:W-:Y:S02]  /*0a00*/  HADD2.F32 R209, -RZ, R171.reuse.H0_H0 ;  /* 0x200000abffd17230 */ /* 0x100fe40000004100 */
[-C--:B------:R-:W-:Y:S01]  /*0a10*/  FMUL.FTZ R178, R178, R174.reuse ;  /* 0x000000aeb2b27220 */ /* 0x080fe20000410000 */
[----:B------:R-:W-:Y:S02]  /*0a20*/  HADD2.F32 R194, -RZ, R171.H1_H1 ;  /* 0x300000abffc27230 */ /* 0x000fe40000004100 */
[----:B------:R-:W-:Y:S01]  /*0a30*/  FFMA.FTZ R53, R180, R174, R53 ;  /* 0x000000aeb4357223 */ /* 0x000fe20000010035 */
[----:B------:R-:W-:-:S02]  /*0a40*/  HADD2.F32 R168, -RZ, R168.H1_H1 ;  /* 0x300000a8ffa87230 */ /* 0x000fc40000004100 */
[----:B------:R-:W-:Y:S01]  /*0a50*/  FMUL.FTZ R174, R144, R233 ;  /* 0x000000e990ae7220 */ /* 0x000fe20000410000 */
[--C-:B------:R-:W-:Y:S02]  /*0a60*/  HADD2.F32 R203, -RZ, R153.reuse.H0_H0 ;  /* 0x20000099ffcb7230 */ /* 0x100fe40000004100 */
[----:B-1----:R-:W-:Y:S02]  /*0a70*/  HADD2.F32 R192, -RZ, R153.H1_H1 ;  /* 0x30000099ffc07230 */ /* 0x002fe40000004100 */
[----:B------:R-:W-:Y:S02]  /*0a80*/  HADD2.F32 R171, -RZ, R44.H1_H1 ;  /* 0x3000002cffab7230 */ /* 0x000fe40000004100 */
[----:B------:R-:W-:Y:S01]  /*0a90*/  FADD.FTZ R217, -R143, R173 ;  /* 0x000000ad8fd97221 */ /* 0x000fe20000010100 */
[----:B------:R-:W-:Y:S02]  /*0aa0*/  HADD2.F32 R206, -RZ, R169.H0_H0 ;  /* 0x200000a9ffce7230 */ /* 0x000fe40000004100 */
[----:B------:R-:W-:-:S02]  /*0ab0*/  HADD2.F32 R153, -RZ, R45.H0_H0 ;  /* 0x2000002dff997230 */ /* 0x000fc40000004100 */
[--C-:B------:R-:W-:Y:S02]  /*0ac0*/  HADD2.F32 R173, -RZ, R176.reuse.H0_H0 ;  /* 0x200000b0ffad7230 */ /* 0x100fe40000004100 */
[-C--:B------:R-:W-:Y:S01]  /*0ad0*/  FMUL.FTZ R171, R171, R168.reuse ;  /* 0x000000a8abab7220 */ /* 0x080fe20000410000 */
[----:B------:R-:W-:Y:S01]  /*0ae0*/  FFMA.FTZ R57, R174, R168, R57 ;  /* 0x000000a8ae397223 */ /* 0x000fe20000010039 */
[----:B------:R-:W-:Y:S01]  /*0af0*/  FADD.FTZ R109, R109, R168 ;  /* 0x000000a86d6d7221 */ /* 0x000fe20000010000 */
[----:B------:R-:W-:Y:S01]  /*0b00*/  FADD.FTZ R237, -R143, R187 ;  /* 0x000000bb8fed7221 */ /* 0x000fe20000010100 */
[----:B------:R-:W-:Y:S01]  /*0b10*/  FMUL.FTZ R168, R153, R206 ;  /* 0x000000ce99a87220 */ /* 0x000fe20000410000 */
[----:B------:R-:W-:Y:S02]  /*0b20*/  HADD2.F32 R176, -RZ, R176.H1_H1 ;  /* 0x300000b0ffb07230 */ /* 0x000fe40000004100 */
[----:B------:R-:W-:Y:S01]  /*0b30*/  FMUL.FTZ R188, R188, R173 ;  /* 0x000000adbcbc7220 */ /* 0x000fe20000410000 */
[----:B------:R-:W-:-:S02]  /*0b40*/  HADD2.F32 R198, -RZ, R170.H1_H1 ;  /* 0x300000aaffc67230 */ /* 0x000fc40000004100 */
[----:B------:R-:W-:Y:S02]  /*0b50*/  HADD2.F32 R187, -RZ, R40.H1_H1 ;  /* 0x30000028ffbb7230 */ /* 0x000fe40000004100 */
[----:B------:R-:W-:Y:S02]  /*0b60*/  HADD2.F32 R153, -RZ, R46.H1_H1 ;  /* 0x3000002eff997230 */ /* 0x000fe40000004100 */
[----:B------:R-:W-:Y:S01]  /*0b70*/  FMUL.FTZ R3, R144, R3 ;  /* 0x0000000390037220 */ /* 0x000fe20000410000 */
[C---:B------:R-:W-:Y:S01]  /*0b80*/  FADD.FTZ R221, -R143.reuse, R175 ;  /* 0x000000af8fdd7221 */ /* 0x040fe20000010100 */
[C---:B------:R-:W-:Y:S01]  /*0b90*/  FADD.FTZ R229, -R143.reuse, R184 ;  /* 0x000000b88fe57221 */ /* 0x040fe20000010100 */
[----:B------:R-:W-:Y:S02]  /*0ba0*/  HADD2.F32 R175, -RZ, R177.H0_H0 ;  /* 0x200000b1ffaf7230 */ /* 0x000fe40000004100 */
[----:B---3--:R-:W-:Y:S01]  /*0bb0*/  FADD.FTZ R189, -R143, R162 ;  /* 0x000000a28fbd7221 */ /* 0x008fe20000010100 */
[----:B------:R-:W-:-:S02]  /*0bc0*/  HADD2.F32 R201, -RZ, R154.H0_H0 ;  /* 0x2000009affc97230 */ /* 0x000fc40000004100 */
[----:B------:R-:W-:Y:S01]  /*0bd0*/  FMUL.FTZ R187, R187, R176 ;  /* 0x000000b0bbbb7220 */ /* 0x000fe20000410000 */
[----:B------:R-:W-:Y:S02]  /*0be0*/  HADD2.F32 R196, -RZ, R154.H1_H1 ;  /* 0x3000009affc47230 */ /* 0x000fe40000004100 */
[----:B------:R-:W-:Y:S01]  /*0bf0*/  FMUL.FTZ R162, R153, R198 ;  /* 0x000000c699a27220 */ /* 0x000fe20000410000 */
[----:B------:R-:W-:Y:S02]  /*0c00*/  HADD2.F32 R184, -RZ, R41.H0_H0 ;  /* 0x20000029ffb87230 */ /* 0x000fe40000004100 */
[----:B------:R-:W-:Y:S01]  /*0c10*/  FADD.FTZ R154, RZ, R188 ;  /* 0x000000bcff9a7221 */ /* 0x000fe20000010000 */
[----:B------:R-:W-:Y:S01]  /*0c20*/  FMUL.FTZ R190, R144, R217 ;  /* 0x000000d990be7220 */ /* 0x000fe20000410000 */
[----:B------:R-:W-:Y:S01]  /*0c30*/  FFMA.FTZ R153, R3, R188, RZ ;  /* 0x000000bc03997223 */ /* 0x000fe200000100ff */
[----:B------:R-:W-:Y:S01]  /*0c40*/  FADD.FTZ R225, -R143, R182 ;  /* 0x000000b68fe17221 */ /* 0x000fe20000010100 */
[----:B------:R-:W-:-:S02]  /*0c50*/  HADD2.F32 R177, -RZ, R177.H1_H1 ;  /* 0x300000b1ffb17230 */ /* 0x000fc40000004100 */
[----:B------:R-:W-:Y:S01]  /*0c60*/  FMUL.FTZ R184, R184, R175 ;  /* 0x000000afb8b87220 */ /* 0x000fe20000410000 */
[--C-:B------:R-:W-:Y:S02]  /*0c70*/  HADD2.F32 R197, -RZ, R155.reuse.H0_H0 ;  /* 0x2000009bffc57230 */ /* 0x100fe40000004100 */
[----:B------:R-:W-:Y:S02]  /*0c80*/  HADD2.F32 R200, -RZ, R155.H1_H1 ;  /* 0x3000009bffc87230 */ /* 0x000fe40000004100 */
[----:B------:R-:W-:Y:S01]  /*0c90*/  FADD.FTZ R155, R154, R187 ;  /* 0x000000bb9a9b7221 */ /* 0x000fe20000010000 */
[----:B------:R-:W-:Y:S02]  /*0ca0*/  HADD2.F32 R182, -RZ, R41.H1_H1 ;  /* 0x30000029ffb67230 */ /* 0x000fe40000004100 */
[----:B------:R-:W-:Y:S01]  /*0cb0*/  FMUL.FTZ R185, R144, R219 ;  /* 0x000000db90b97220 */ /* 0x000fe20000410000 */
[----:B------:R-:W-:Y:S01]  /*0cc0*/  FFMA.FTZ R154, R190, R187, R153 ;  /* 0x000000bbbe9a7223 */ /* 0x000fe20000010099 */
[----:B------:R-:W-:Y:S01]  /*0cd0*/  FADD.FTZ R191, -R143, R156 ;  /* 0x0000009c8fbf7221 */ /* 0x000fe20000010100 */
[----:B------:R-:W-:-:S02]  /*0ce0*/  HADD2.F32 R181, -RZ, R42.H0_H0 ;  /* 0x2000002affb57230 */ /* 0x000fc40000004100 */
[----:B------:R-:W-:Y:S01]  /*0cf0*/  FADD.FTZ R235, -R143, R186 ;  /* 0x000000ba8feb7221 */ /* 0x000fe20000010100 */
[--C-:B------:R-:W-:Y:S02]  /*0d00*/  HADD2.F32 R156, -RZ, R47.reuse.H0_H0 ;  /* 0x2000002fff9c7230 */ /* 0x100fe40000004100 */
[----:B------:R-:W-:Y:S01]  /*0d10*/  FMUL.FTZ R182, R182, R177 ;  /* 0x000000b1b6b67220 */ /* 0x000fe20000410000 */
[----:B------:R-:W-:Y:S01]  /*0d20*/  FADD.FTZ R155, R155, R184 ;  /* 0x000000b89b9b7221 */ /* 0x000fe20000010000 */
[----:B------:R-:W-:Y:S01]  /*0d30*/  FADD.FTZ R211, -R143, R167 ;  /* 0x000000a78fd37221 */ /* 0x000fe20000010100 */
[----:B------:R-:W-:Y:S01]  /*0d40*/  FMUL.FTZ R186, R144, R221 ;  /* 0x000000dd90ba7220 */ /* 0x000fe20000410000 */
[----:B------:R-:W-:Y:S01]  /*0d50*/  FFMA.FTZ R153, R185, R184, R154 ;  /* 0x000000b8b9997223 */ /* 0x000fe2000001009a */
[C---:B------:R-:W-:Y:S01]  /*0d60*/  FADD.FTZ R199, -R143.reuse, R161 ;  /* 0x000000a18fc77221 */ /* 0x040fe20000010100 */
[C---:B------:R-:W-:Y:S01]  /*0d70*/  FADD.FTZ R195, -R143.reuse, R157 ;  /* 0x0000009d8fc37221 */ /* 0x040fe20000010100 */
[C---:B------:R-:W-:Y:S01]  /*0d80*/  FADD.FTZ R227, -R143.reuse, R183 ;  /* 0x000000b78fe37221 */ /* 0x040fe20000010100 */
[----:B------:R-:W-:Y:S01]  /*0d90*/  FADD.FTZ R205, -R143, R160 ;  /* 0x000000a08fcd7221 */ /* 0x000fe20000010100 */
[----:B------:R-:W-:Y:S01]  /*0da0*/  FMUL.FTZ R181, R181, R172 ;  /* 0x000000acb5b57220 */ /* 0x000fe20000410000 */
[----:B------:R-:W-:-:S02]  /*0db0*/  HADD2.F32 R157, -RZ, R47.H1_H1 ;  /* 0x3000002fff9d7230 */ /* 0x000fc40000004100 */
[----:B------:R-:W-:Y:S01]  /*0dc0*/  FMUL.FTZ R161, R156, R209 ;  /* 0x000000d19ca17220 */ /* 0x000fe20000410000 */
[----:B------:R-:W-:Y:S01]  /*0dd0*/  FADD.FTZ R154, R155, R182 ;  /* 0x000000b69b9a7221 */ /* 0x000fe20000010000 */
[C---:B------:R-:W-:Y:S01]  /*0de0*/  FMUL.FTZ R183, R144.reuse, R179 ;  /* 0x000000b390b77220 */ /* 0x040fe20000410000 */
[----:B------:R-:W-:Y:S01]  /*0df0*/  FMUL.FTZ R160, R144, R211 ;  /* 0x000000d390a07220 */ /* 0x000fe20000410000 */
[C---:B------:R-:W-:Y:S01]  /*0e00*/  FFMA.FTZ R156, R186.reuse, R182, R153 ;  /* 0x000000b6ba9c7223 */ /* 0x040fe20000010099 */
[----:B------:R-:W-:Y:S01]  /*0e10*/  FFMA.FTZ R51, R186, R177, R51 ;  /* 0x000000b1ba337223 */ /* 0x000fe20000010033 */
[----:B------:R-:W-:Y:S01]  /*0e20*/  FADD.FTZ R119, R119, R177 ;  /* 0x000000b177777221 */ /* 0x000fe20000010000 */
[----:B------:R-:W-:Y:S02]  /*0e30*/  HADD2.F32 R177, -RZ, R43.H0_H0 ;  /* 0x2000002bffb17230 */ /* 0x000fe40000004100 */
[C---:B------:R-:W-:Y:S01]  /*0e40*/  FADD.FTZ R193, -R143.reuse, R158 ;  /* 0x0000009e8fc17221 */ /* 0x040fe20000010100 */
[----:B------:R-:W-:Y:S01]  /*0e50*/  FADD.FTZ R153, R154, R181 ;  /* 0x000000b59a997221 */ /* 0x000fe20000010000 */
[----:B------:R-:W-:Y:S01]  /*0e60*/  FADD.FTZ R215, -R143, R166 ;  /* 0x000000a68fd77221 */ /* 0x000fe20000010100 */
[-C--:B------:R-:W-:Y:S01]  /*0e70*/  FMUL.FTZ R158, R157, R194.reuse ;  /* 0x000000c29d9e7220 */ /* 0x080fe20000410000 */
[----:B------:R-:W-:Y:S01]  /*0e80*/  FADD.FTZ R107, R107, R194 ;  /* 0x000000c26b6b7221 */ /* 0x000fe20000010000 */
[----:B------:R-:W-:Y:S01]  /*0e90*/  FFMA.FTZ R63, R160, R194, R63 ;  /* 0x000000c2a03f7223 */ /* 0x000fe2000001003f */
[----:B------:R-:W-:Y:S01]  /*0ea0*/  FFMA.FTZ R155, R183, R181, R156 ;  /* 0x000000b5b79b7223 */ /* 0x000fe2000001009c */
[----:B------:R-:W-:-:S02]  /*0eb0*/  HADD2.F32 R207, -RZ, R152.H0_H0 ;  /* 0x20000098ffcf7230 */ /* 0x000fc40000004100 */
[----:B------:R-:W-:Y:S01]  /*0ec0*/  FFMA.FTZ R50, R185, R175, R50 ;  /* 0x000000afb9327223 */ /* 0x000fe20000010032 */
[----:B------:R-:W-:Y:S01]  /*0ed0*/  FADD.FTZ R118, R118, R175 ;  /* 0x000000af76767221 */ /* 0x000fe20000010000 */
[----:B------:R-:W-:Y:S02]  /*0ee0*/  HADD2.F32 R194, -RZ, R148.H0_H0 ;  /* 0x20000094ffc27230 */ /* 0x000fe40000004100 */
[----:B------:R-:W-:Y:S01]  /*0ef0*/  FADD.FTZ R147, -R143, R163 ;  /* 0x000000a38f937221 */ /* 0x000fe20000010100 */
[----:B------:R-:W-:Y:S02]  /*0f00*/  HADD2.F32 R175, -RZ, R43.H1_H1 ;  /* 0x3000002bffaf7230 */ /* 0x000fe40000004100 */
[----:B------:R-:W-:Y:S01]  /*0f10*/  FMUL.FTZ R177, R177, R202 ;  /* 0x000000cab1b17220 */ /* 0x000fe20000410000 */
[----:B------:R-:W-:Y:S01]  /*0f20*/  FADD.FTZ R154, R153, R178 ;  /* 0x000000b2999a7221 */ /* 0x000fe20000010000 */
[C---:B------:R-:W-:Y:S01]  /*0f30*/  FMUL.FTZ R179, R144.reuse, R225 ;  /* 0x000000e190b37220 */ /* 0x040fe20000410000 */
[----:B------:R-:W-:Y:S01]  /*0f40*/  FMUL.FTZ R163, R144, R215 ;  /* 0x000000d790a37220 */ /* 0x000fe20000410000 */
[----:B------:R-:W-:Y:S01]  /*0f50*/  FFMA.FTZ R156, R180, R178, R155 ;  /* 0x000000b2b49c7223 */ /* 0x000fe2000001009b */
[----:B------:R-:W-:Y:S01]  /*0f60*/  FADD.FTZ R112, R112, R172 ;  /* 0x000000ac70707221 */ /* 0x000fe20000010000 */
[----:B------:R-:W-:Y:S01]  /*0f70*/  FFMA.FTZ R52, R183, R172, R52 ;  /* 0x000000acb7347223 */ /* 0x000fe20000010034 */
[----:B------:R-:W-:-:S02]  /*0f80*/  HADD2.F32 R172, -RZ, R44.H0_H0 ;  /* 0x2000002cffac7230 */ /* 0x000fc40000004100 */
[----:B------:R-:W-:Y:S01]  /*0f90*/  FMUL.FTZ R157, R194, R207 ;  /* 0x000000cfc29d7220 */ /* 0x000fe20000410000 */
[----:B------:R-:W-:Y:S01]  /*0fa0*/  FFMA.FTZ R49, R190, R176, R49 ;  /* 0x000000b0be317223 */ /* 0x000fe20000010031 */
[----:B------:R-:W-:Y:S01]  /*0fb0*/  FADD.FTZ R117, R117, R176 ;  /* 0x000000b075757221 */ /* 0x000fe20000010000 */
[----:B------:R-:W-:Y:S01]  /*0fc0*/  FMUL.FTZ R175, R175, R204 ;  /* 0x000000ccafaf7220 */ /* 0x000fe20000410000 */
[----:B------:R-:W-:Y:S01]  /*0fd0*/  FADD.FTZ R194, R154, R177 ;  /* 0x000000b19ac27221 */ /* 0x000fe20000010000 */
[----:B------:R-:W-:Y:S01]  /*0fe0*/  FMUL.FTZ R176, R144, R227 ;  /* 0x000000e390b07220 */ /* 0x000fe20000410000 */
[----:B------:R-:W-:Y:S01]  /*0ff0*/  FADD.FTZ R106, R106, R209 ;  /* 0x000000d16a6a7221 */ /* 0x000fe20000010000 */
[----:B------:R-:W-:Y:S01]  /*1000*/  FFMA.FTZ R62, R163, R209, R62 ;  /* 0x000000d1a33e7223 */ /* 0x000fe2000001003e */
[----:B------:R-:W-:Y:S01]  /*1010*/  FFMA.FTZ R153, R179, R177, R156 ;  /* 0x000000b1b3997223 */ /* 0x000fe2000001009c */
[----:B------:R-:W-:Y:S02]  /*1020*/  HADD2.F32 R152, -RZ, R152.H1_H1 ;  /* 0x30000098ff987230 */ /* 0x000fe40000004100 */
[----:B------:R-:W-:Y:S01]  /*1030*/  FMUL.FTZ R156, R144, R199 ;  /* 0x000000c7909c7220 */ /* 0x000fe20000410000 */
[----:B------:R-:W-:-:S02]  /*1040*/  HADD2.F32 R209, -RZ, R148.H1_H1 ;  /* 0x30000094ffd17230 */ /* 0x000fc40000004100 */
[----:B------:R-:W-:Y:S01]  /*1050*/  FFMA.FTZ R48, R3, R173, R48 ;  /* 0x000000ad03307223 */ /* 0x000fe20000010030 */
[----:B------:R-:W-:Y:S01]  /*1060*/  FADD.FTZ R116, R116, R173 ;  /* 0x000000ad74747221 */ /* 0x000fe20000010000 */
[----:B------:R-:W-:Y:S01]  /*1070*/  FMUL.FTZ R172, R172, R231 ;  /* 0x000000e7acac7220 */ /* 0x000fe20000410000 */
[----:B------:R-:W-:Y:S01]  /*1080*/  FADD.FTZ R155, R194, R175 ;  /* 0x000000afc29b7221 */ /* 0x000fe20000010000 */
[----:B------:R-:W-:Y:S01]  /*1090*/  FMUL.FTZ R173, R144, R229 ;  /* 0x000000e590ad7220 */ /* 0x000fe20000410000 */
[----:B------:R-:W-:Y:S01]  /*10a0*/  FFMA.FTZ R194, R176, R175, R153 ;  /* 0x000000afb0c27223 */ /* 0x000fe20000010099 */
[-C--:B------:R-:W-:Y:S01]  /*10b0*/  FMUL.FTZ R154, R209, R152.reuse ;  /* 0x00000098d19a7220 */ /* 0x080fe20000410000 */
[----:B------:R-:W-:Y:S01]  /*10c0*/  FFMA.FTZ R65, R156, R152, R65 ;  /* 0x000000989c417223 */ /* 0x000fe20000010041 */
[----:B------:R-:W-:Y:S01]  /*10d0*/  FADD.FTZ R101, R101, R152 ;  /* 0x0000009865657221 */ /* 0x000fe20000010000 */
[----:B------:R-:W-:Y:S01]  /*10e0*/  FADD.FTZ R152, R155, R172 ;  /* 0x000000ac9b987221 */ /* 0x000fe20000010000 */
[----:B------:R-:W-:Y:S01]  /*10f0*/  FFMA.FTZ R153, R173, R172, R194 ;  /* 0x000000acad997223 */ /* 0x000fe200000100c2 */
[----:B------:R-:W-:-:S02]  /*1100*/  HADD2.F32 R194, -RZ, R149.H0_H0 ;  /* 0x20000095ffc27230 */ /* 0x000fc40000004100 */
[----:B------:R-:W-:Y:S02]  /*1110*/  HADD2.F32 R208, -RZ, R169.H1_H1 ;  /* 0x300000a9ffd07230 */ /* 0x000fe40000004100 */
[----:B------:R-:W-:Y:S01]  /*1120*/  FADD.FTZ R199, R152, R171 ;  /* 0x000000ab98c77221 */ /* 0x000fe20000010000 */
[----:B------:R-:W-:Y:S02]  /*1130*/  HADD2.F32 R167, -RZ, R45.H1_H1 ;  /* 0x3000002dffa77230 */ /* 0x000fe40000004100 */
[----:B------:R-:W-:Y:S01]  /*1140*/  FMUL.FTZ R169, R144, R235 ;  /* 0x000000eb90a97220 */ /* 0x000fe20000410000 */
[----:B------:R-:W-:Y:S01]  /*1150*/  FFMA.FTZ R152, R174, R171, R153 ;  /* 0x000000abae987223 */ /* 0x000fe20000010099 */
[----:B------:R-:W-:Y:S01]  /*1160*/  FADD.FTZ R239, -R143, R164 ;  /* 0x000000a48fef7221 */ /* 0x000fe20000010100 */
[----:B------:R-:W-:Y:S01]  /*1170*/  FMUL.FTZ R153, R194, R203 ;  /* 0x000000cbc2997220 */ /* 0x000fe20000410000 */
[----:B------:R-:W-:Y:S02]  /*1180*/  HADD2.F32 R213, -RZ, R170.H0_H0 ;  /* 0x200000aaffd57230 */ /* 0x000fe40000004100 */
[----:B------:R-:W-:Y:S01]  /*1190*/  FMUL.FTZ R167, R167, R208 ;  /* 0x000000d0a7a77220 */ /* 0x000fe20000410000 */
[----:B------:R-:W-:-:S02]  /*11a0*/  HADD2.F32 R164, -RZ, R46.H0_H0 ;  /* 0x2000002effa47230 */ /* 0x000fc40000004100 */
[C---:B------:R-:W-:Y:S01]  /*11b0*/  FMUL.FTZ R155, R144.reuse, R189 ;  /* 0x000000bd909b7220 */ /* 0x040fe20000410000 */
[----:B------:R-:W-:Y:S01]  /*11c0*/  FADD.FTZ R194, R199, R168 ;  /* 0x000000a8c7c27221 */ /* 0x000fe20000010000 */
[----:B------:R-:W-:Y:S01]  /*11d0*/  FMUL.FTZ R170, R144, R237 ;  /* 0x000000ed90aa7220 */ /* 0x000fe20000410000 */
[----:B------:R-:W-:Y:S01]  /*11e0*/  FFMA.FTZ R189, R169, R168, R152 ;  /* 0x000000a8a9bd7223 */ /* 0x000fe20000010098 */
[C---:B------:R-:W-:Y:S01]  /*11f0*/  FADD.FTZ R241, -R143.reuse, R165 ;  /* 0x000000a58ff17221 */ /* 0x040fe20000010100 */
[----:B------:R-:W-:Y:S01]  /*1200*/  FADD.FTZ R199, R194, R167 ;  /* 0x000000a7c2c77221 */ /* 0x000fe20000010000 */
[----:B------:R-:W-:Y:S01]  /*1210*/  FADD.FTZ R143, -R143, R159 ;  /* 0x0000009f8f8f7221 */ /* 0x000fe20000010100 */
[----:B------:R-:W-:Y:S01]  /*1220*/  FMUL.FTZ R165, R144, R239 ;  /* 0x000000ef90a57220 */ /* 0x000fe20000410000 */
[----:B------:R-:W-:Y:S01]  /*1230*/  FMUL.FTZ R164, R164, R213 ;  /* 0x000000d5a4a47220 */ /* 0x000fe20000410000 */
[----:B------:R-:W-:Y:S01]  /*1240*/  FFMA.FTZ R194, R170, R167, R189 ;  /* 0x000000a7aac27223 */ /* 0x000fe200000100bd */
[----:B------:R-:W-:Y:S01]  /*1250*/  FMUL.FTZ R159, R144, R205 ;  /* 0x000000cd909f7220 */ /* 0x000fe20000410000 */
[----:B------:R-:W-:-:S02]  /*1260*/  HADD2.F32 R205, -RZ, R149.H1_H1 ;  /* 0x30000095ffcd7230 */ /* 0x000fc40000004100 */
[C---:B------:R-:W-:Y:S01]  /*1270*/  FMUL.FTZ R152, R144.reuse, R147 ;  /* 0x0000009390987220 */ /* 0x040fe20000410000 */
[----:B------:R-:W-:Y:S01]  /*1280*/  FMUL.FTZ R166, R144, R241 ;  /* 0x000000f190a67220 */ /* 0x000fe20000410000 */
[----:B------:R-:W-:Y:S01]  /*1290*/  FADD.FTZ R199, R199, R164 ;  /* 0x000000a4c7c77221 */ /* 0x000fe20000010000 */
[----:B------:R-:W-:Y:S01]  /*12a0*/  FFMA.FTZ R189, R165, R164, R194 ;  /* 0x000000a4a5bd7223 */ /* 0x000fe200000100c2 */
[-C--:B------:R-:W-:Y:S01]  /*12b0*/  FMUL.FTZ R147, R205, R192.reuse ;  /* 0x000000c0cd937220 */ /* 0x080fe20000410000 */
        /* <DEDUP_REMOVED lines=27> */
[-C--:B------:R-:W-:Y:S01]  /*1470*/  FFMA.FTZ R69, R194, R196.reuse, R69 ;  /* 0x000000c4c2457223 */ /* 0x080fe20000010045 */
[----:B------:R-:W-:Y:S01]  /*1480*/  FADD.FTZ R97, R97, R196 ;  /* 0x000000c461617221 */ /* 0x000fe20000010000 */
[----:B------:R-:W-:Y:S01]  /*1490*/  FADD.FTZ R198, R198, R147 ;  /* 0x00000093c6c67221 */ /* 0x000fe20000010000 */
[----:B------:R-:W-:Y:S01]  /*14a0*/  FFMA.FTZ R202, R152, R147, R195 ;  /* 0x0000009398ca7223 */ /* 0x000fe200000100c3 */
[----:B------:R-:W-:Y:S01]  /*14b0*/  FMUL.FTZ R192, R205, R196 ;  /* 0x000000c4cdc07220 */ /* 0x000fe20000410000 */
[--C-:B------:R-:W-:Y:S02]  /*14c0*/  HADD2.F32 R196, -RZ, R151.reuse.H0_H0 ;  /* 0x20000097ffc47230 */ /* 0x100fe40000004100 */
[----:B------:R-:W-:Y:S01]  /*14d0*/  FMUL.FTZ R193, R144, R193 ;  /* 0x000000c190c17220 */ /* 0x000fe20000410000 */
[----:B------:R-:W-:Y:S01]  /*14e0*/  FADD.FTZ R195, R198, R189 ;  /* 0x000000bdc6c37221 */ /* 0x000fe20000010000 */
[----:B------:R-:W-:Y:S01]  /*14f0*/  FFMA.FTZ R199, R191, R189, R202 ;  /* 0x000000bdbfc77223 */ /* 0x000fe200000100ca */
[----:B------:R-:W-:-:S02]  /*1500*/  HADD2.F32 R201, -RZ, R151.H1_H1 ;  /* 0x30000097ffc97230 */ /* 0x000fc40000004100 */
        /* <DEDUP_REMOVED lines=25> */
[----:B------:R-:W-:Y:S06]  /*16a0*/  BRA `(.L_x_9354) ;  /* 0x0000000000d47947 */ /* 0x000fec0003800000 */
.L_x_9353:
        /* <DEDUP_REMOVED lines=53> */
.L_x_9354:
[----:B------:R-:W-:Y:S05]  /*1a00*/  BSYNC.RECONVERGENT B1 ;  /* 0x0000000000017941 */ /* 0x000fea0003800200 */
.L_x_9352:
        /* <DEDUP_REMOVED lines=20> */
.L_x_9555:
        /* <DEDUP_REMOVED lines=49> */
.L_x_9360:
[----:B------:R-:W-:Y:S05]  /*1e60*/  BSYNC.RECONVERGENT B2 ;  /* 0x0000000000027941 */ /* 0x000fea0003800200 */
.L_x_9359:
        /* <DEDUP_REMOVED lines=19> */
.L_x_9362:
[----:B------:R-:W-:Y:S05]  /*1fa0*/  BSYNC.RECONVERGENT B2 ;  /* 0x0000000000027941 */ /* 0x000fea0003800200 */
.L_x_9361:
        /* <DEDUP_REMOVED lines=19> */
.L_x_9364:
[----:B------:R-:W-:Y:S05]  /*20e0*/  BSYNC.RECONVERGENT B2 ;  /* 0x0000000000027941 */ /* 0x000fea0003800200 */
.L_x_9363:
        /* <DEDUP_REMOVED lines=19> */
.L_x_9366:
[----:B------:R-:W-:Y:S05]  /*2220*/  BSYNC.RECONVERGENT B2 ;  /* 0x0000000000027941 */ /* 0x000fea0003800200 */
.L_x_9365:
        /* <DEDUP_REMOVED lines=19> */
.L_x_9368:
[----:B------:R-:W-:Y:S05]  /*2360*/  BSYNC.RECONVERGENT B2 ;  /* 0x0000000000027941 */ /* 0x000fea0003800200 */
.L_x_9367:
        /* <DEDUP_REMOVED lines=19> */
.L_x_9370:
[----:B------:R-:W-:Y:S05]  /*24a0*/  BSYNC.RECONVERGENT B2 ;  /* 0x0000000000027941 */ /* 0x000fea0003800200 */
.L_x_9369:
        /* <DEDUP_REMOVED lines=19> */
.L_x_9372:
[----:B------:R-:W-:Y:S05]  /*25e0*/  BSYNC.RECONVERGENT B2 ;  /* 0x0000000000027941 */ /* 0x000fea0003800200 */
.L_x_9371:
        /* <DEDUP_REMOVED lines=20> */
.L_x_9358:
        /* <DEDUP_REMOVED lines=47> */
.L_x_9375:
[----:B------:R-:W-:Y:S05]  /*2a20*/  BSYNC.RECONVERGENT B2 ;  /* 0x0000000000027941 */ /* 0x000fea0003800200 */
.L_x_9374:
        /* <DEDUP_REMOVED lines=14> */
.L_x_9377:
[----:B------:R-:W-:Y:S05]  /*2b10*/  BSYNC.RECONVERGENT B2 ;  /* 0x0000000000027941 */ /* 0x000fea0003800200 */
.L_x_9376:
        /* <DEDUP_REMOVED lines=14> */
.L_x_9379:
[----:B------:R-:W-:Y:S05]  /*2c00*/  BSYNC.RECONVERGENT B2 ;  /* 0x0000000000027941 */ /* 0x000fea0003800200 */
.L_x_9378:
        /* <DEDUP_REMOVED lines=14> */
.L_x_9381:
[----:B------:R-:W-:Y:S05]  /*2cf0*/  BSYNC.RECONVERGENT B2 ;  /* 0x0000000000027941 */ /* 0x000fea0003800200 */
.L_x_9380:
        /* <DEDUP_REMOVED lines=14> */
.L_x_9383:
[----:B------:R-:W-:Y:S05]  /*2de0*/  BSYNC.RECONVERGENT B2 ;  /* 0x0000000000027941 */ /* 0x000fea0003800200 */
.L_x_9382:
        /* <DEDUP_REMOVED lines=14> */
.L_x_9385:
[----:B------:R-:W-:Y:S05]  /*2ed0*/  BSYNC.RECONVERGENT B2 ;  /* 0x0000000000027941 */ /* 0x000fea0003800200 */
.L_x_9384:
[----:B------:R-:W-:Y:S04]  /*2ee0*/  BSSY.RECONVERGENT B2, `(.L_x_9386) ;  /* 0x0000012000027945 */ /* 0x000fe80003800200 */
[----:B------:R-:W-:Y:S05]  /*2ef0*/  @!P3 BRA `(.L_x_9387) ;  /* 0x000000000040b947 */ /* 0x000fea0003800000 */
[----:B-----5:R-:W-:Y:S02]  /*2f00*/  LOP3.LUT P0, RZ, R141, 0xff0000, RZ, 0xc0, !PT ;  /* 0x00ff00008dff7812 */ /* 0x020fe4000780c0ff */
[----:B------:R-:W-:-:S11]  /*2f10*/  MOV R207, RZ ;  /* 0x000000ff00cf7202 */ /* 0x000fd60000000f00 */
[----:B------:R-:W0:Y:S01]  /*2f20*/  @P0 LDC.64 R124, c[0x0][0x408] ;  /* 0x00010200ff7c0b82 */ /* 0x000e220000000a00 */
[----:B------:R-:W-:-:S07]  /*2f30*/  @P0 HADD2.F32 R209, -RZ, R131.H0_H0 ;  /* 0x20000083ffd10230 */ /* 0x000fce0000004100 */
[----:B------:R-:W1:Y:S01]  /*2f40*/  @P0 LDC.64 R132, c[0x0][0x408] ;  /* 0x00010200ff840b82 */ /* 0x000e620000000a00 */
[----:B0-----:R-:W-:-:S04]  /*2f50*/  @P0 FMUL.FTZ R125, R126, R125 ;  /* 0x0000007d7e7d0220 */ /* 0x001fc80000410000 */
[----:B------:R-:W-:Y:S01]  /*2f60*/  @P0 FMUL.FTZ R211, R125, R124 ;  /* 0x0000007c7dd30220 */ /* 0x000fe20000410000 */
[----:B------:R-:W-:Y:S02]  /*2f70*/  @P0 HADD2.F32 R124, -RZ, R31.H0_H0 ;  /* 0x2000001fff7c0230 */ /* 0x000fe40000004100 */
[----:B------:R-:W-:Y:S02]  /*2f80*/  HFMA2 R125, -RZ, RZ, 0, 0 ;  /* 0x00000000ff7d7431 */ /* 0x000fe400000001ff */
[----:B-1----:R-:W-:Y:S01]  /*2f90*/  @P0 FMUL.FTZ R133, R126, R133 ;  /* 0x000000857e850220 */ /* 0x002fe20000410000 */
[----:B------:R-:W-:-:S03]  /*2fa0*/  @P0 FMUL.FTZ R207, R124, R211 ;  /* 0x000000d37ccf0220 */ /* 0x000fc60000410000 */
[----:B------:R-:W-:Y:S02]  /*2fb0*/  @P0 FMUL.FTZ R132, R133, R132 ;  /* 0x0000008485840220 */ /* 0x000fe40000410000 */
[----:B------:R-:W-:Y:S02]  /*2fc0*/  F2FP.F16.F32.PACK_AB R207, RZ, R207 ;  /* 0x000000cfffcf723e */ /* 0x000fe400000000ff */
[----:B------:R-:W-:Y:S02]  /*2fd0*/  @P0 FMUL.FTZ R125, R209, R132 ;  /* 0x00000084d17d0220 */ /* 0x000fe40000410000 */
[----:B------:R-:W-:Y:S02]  /*2fe0*/  PRMT R123, R207, 0x7610, R123 ;  /* 0x00007610cf7b7816 */ /* 0x000fe4000000007b */
[----:B------:R-:W-:-:S07]  /*2ff0*/  FADD.FTZ R90, R90, R125 ;  /* 0x0000007d5a5a7221 */ /* 0x000fce0000010000 */
.L_x_9387:
[----:B------:R-:W-:Y:S05]  /*3000*/  BSYNC.RECONVERGENT B2 ;  /* 0x0000000000027941 */ /* 0x000fea0003800200 */
.L_x_9386:
        /* <DEDUP_REMOVED lines=18> */
.L_x_9357:
        /* <DEDUP_REMOVED lines=23> */
.L_x_9390:
[----:B------:R-:W-:Y:S05]  /*32a0*/  BSYNC.RECONVERGENT B2 ;  /* 0x0000000000027941 */ /* 0x000fea0003800200 */
.L_x_9389:
        /* <DEDUP_REMOVED lines=18> */
.L_x_9392:
[----:B------:R-:W-:Y:S05]  /*33d0*/  BSYNC.RECONVERGENT B2 ;  /* 0x0000000000027941 */ /* 0x000fea0003800200 */
.L_x_9391:
        /* <DEDUP_REMOVED lines=18> */
.L_x_9394:
[----:B------:R-:W-:Y:S05]  /*3500*/  BSYNC.RECONVERGENT B2 ;  /* 0x0000000000027941 */ /* 0x000fea0003800200 */
.L_x_9393:
[----:B------:R-:W-:Y:S04]  /*3510*/  BSSY.RECONVERGENT B2, `(.L_x_9395) ;  /* 0x0000012000027945 */ /* 0x000fe80003800200 */
[----:B------:R-:W-:Y:S05]  /*3520*/  @!P3 BRA `(.L_x_9396) ;  /* 0x000000000040b947 */ /* 0x000fea0003800000 */
[----:B------:R-:W-:Y:S01]  /*3530*/  @P2 FFMA.FTZ R143, R186, R205, R200 ;  /* 0x000000cdba8f2223 */ /* 0x000fe200000100c8 */
[----:B-----5:R-:W-:Y:S01]  /*3540*/  LOP3.LUT P0, RZ, R140, 0xff000000, RZ, 0xc0, !PT ;  /* 0xff0000008cff7812 */ /* 0x020fe2000780c0ff */
[----:B------:R-:W-:Y:S01]  /*3550*/  HFMA2 R202, -RZ, RZ, 0, 0 ;  /* 0x00000000ffca7431 */ /* 0x000fe200000001ff */
[----:B------:R-:W-:Y:S01]  /*3560*/  MOV R142, R27 ;  /* 0x0000001b008e7202 */ /* 0x000fe20000000f00 */
[----:B------:R-:W-:-:S04]  /*3570*/  @P2 FADD.FTZ R143, R182, -R143 ;  /* 0x8000008fb68f2221 */ /* 0x000fc80000010000 */
[----:B------:R-:W-:Y:S01]  /*3580*/  @P2 FFMA.FTZ R142, R144, R143, R27 ;  /* 0x0000008f908e2223 */ /* 0x000fe2000001001b */
[----:B------:R-:W-:-:S03]  /*3590*/  MOV R143, RZ ;  /* 0x000000ff008f7202 */ /* 0x000fc60000000f00 */
        /* <DEDUP_REMOVED lines=9> */
.L_x_9396:
[----:B------:R-:W-:Y:S05]  /*3630*/  BSYNC.RECONVERGENT B2 ;  /* 0x0000000000027941 */ /* 0x000fea0003800200 */
.L_x_9395:
        /* <DEDUP_REMOVED lines=18> */
.L_x_9398:
[----:B------:R-:W-:Y:S05]  /*3760*/  BSYNC.RECONVERGENT B2 ;  /* 0x0000000000027941 */ /* 0x000fea0003800200 */
.L_x_9397:
        /* <DEDUP_REMOVED lines=18> */
.L_x_9400:
[----:B------:R-:W-:Y:S05]  /*3890*/  BSYNC.RECONVERGENT B2 ;  /* 0x0000000000027941 */ /* 0x000fea0003800200 */
.L_x_9399:
        /* <DEDUP_REMOVED lines=18> */
.L_x_9402:
[----:B------:R-:W-:Y:S05]  /*39c0*/  BSYNC.RECONVERGENT B2 ;  /* 0x0000000000027941 */ /* 0x000fea0003800200 */
.L_x_9401:
        /* <DEDUP_REMOVED lines=18> */
.L_x_9388:
[-CC-:B------:R-:W-:Y:S01]  /*3af0*/  @P2 FFMA.FTZ R124, R190, R205.reuse, R200.reuse ;  /* 0x000000cdbe7c2223 */ /* 0x180fe200000100c8 */
[-CC-:B------:R-:W-:Y:S01]  /*3b00*/  @P2 FFMA.FTZ R125, R185, R205.reuse, R200.reuse ;  /* 0x000000cdb97d2223 */ /* 0x180fe200000100c8 */
[-CC-:B------:R-:W-:Y:S01]  /*3b10*/  @P2 FFMA.FTZ R127, R186, R205.reuse, R200.reuse ;  /* 0x000000cdba7f2223 */ /* 0x180fe200000100c8 */
[----:B------:R-:W-:Y:S01]  /*3b20*/  @P2 FFMA.FTZ R204, R179, R205, R200 ;  /* 0x000000cdb3cc2223 */ /* 0x000fe200000100c8 */
[----:B------:R-:W-:Y:S01]  /*3b30*/  @P2 FADD.FTZ R124, R187, -R124 ;  /* 0x8000007cbb7c2221 */ /* 0x000fe20000010000 */
[----:B-----5:R-:W-:Y:S01]  /*3b40*/  MOV R142, R25 ;  /* 0x00000019008e7202 */ /* 0x020fe20000000f00 */
[----:B------:R-:W-:Y:S01]  /*3b50*/  @P2 FADD.FTZ R125, R184, -R125 ;  /* 0x8000007db87d2221 */ /* 0x000fe20000010000 */
[----:B------:R-:W-:Y:S01]  /*3b60*/  @P2 FADD.FTZ R133, R177, -R204 ;  /* 0x800000ccb1852221 */ /* 0x000fe20000010000 */
[----:B------:R-:W-:Y:S01]  /*3b70*/  @P2 FFMA.FTZ R142, R144, R124, R25 ;  /* 0x0000007c908e2223 */ /* 0x000fe20000010019 */
[----:B------:R-:W-:Y:S01]  /*3b80*/  @P2 FADD.FTZ R124, R182, -R127 ;  /* 0x8000007fb67c2221 */ /* 0x000fe20000010000 */
[----:B------:R-:W-:Y:S01]  /*3b90*/  MOV R134, R26 ;  /* 0x0000001a00867202 */ /* 0x000fe20000000f00 */
[----:B------:R-:W-:Y:S01]  /*3ba0*/  @P2 FFMA.FTZ R132, R183, R205, R200 ;  /* 0x000000cdb7842223 */ /* 0x000fe200000100c8 */
[----:B------:R-:W-:Y:S01]  /*3bb0*/  MOV R135, R27 ;  /* 0x0000001b00877202 */ /* 0x000fe20000000f00 */
[C---:B------:R-:W-:Y:S01]  /*3bc0*/  @P2 FFMA.FTZ R134, R144.reuse, R125, R26 ;  /* 0x0000007d90862223 */ /* 0x040fe2000001001a */
[----:B------:R-:W-:Y:S01]  /*3bd0*/  MOV R126, R22 ;  /* 0x00000016007e7202 */ /* 0x000fe20000000f00 */
[C---:B------:R-:W-:Y:S01]  /*3be0*/  @P2 FFMA.FTZ R135, R144.reuse, R124, R27 ;  /* 0x0000007c90872223 */ /* 0x040fe2000001001b */
[----:B------:R-:W-:Y:S01]  /*3bf0*/  @P2 FFMA.FTZ R126, R144, R133, R22 ;  /* 0x00000085907e2223 */ /* 0x000fe20000010016 */
[-CC-:B------:R-:W-:Y:S01]  /*3c00*/  @P2 FFMA.FTZ R125, R3, R205.reuse, R200.reuse ;  /* 0x000000cd037d2223 */ /* 0x180fe200000100c8 */
        /* <DEDUP_REMOVED lines=28> */
.L_x_9404:
[----:B------:R-:W-:Y:S05]  /*3dd0*/  BSYNC.RECONVERGENT B2 ;  /* 0x0000000000027941 */ /* 0x000fea0003800200 */
.L_x_9403:
        /* <DEDUP_REMOVED lines=14> */
.L_x_9406:
[----:B------:R-:W-:Y:S05]  /*3ec0*/  BSYNC.RECONVERGENT B2 ;  /* 0x0000000000027941 */ /* 0x000fea0003800200 */
.L_x_9405:
        /* <DEDUP_REMOVED lines=14> */
.L_x_9408:
[----:B------:R-:W-:Y:S05]  /*3fb0*/  BSYNC.RECONVERGENT B2 ;  /* 0x0000000000027941 */ /* 0x000fea0003800200 */
.L_x_9407:
        /* <DEDUP_REMOVED lines=14> */
.L_x_9410:
[----:B------:R-:W-:Y:S05]  /*40a0*/  BSYNC.RECONVERGENT B2 ;  /* 0x0000000000027941 */ /* 0x000fea0003800200 */
.L_x_9409:
        /* <DEDUP_REMOVED lines=14> */
.L_x_9412:
[----:B------:R-:W-:Y:S05]  /*4190*/  BSYNC.RECONVERGENT B2 ;  /* 0x0000000000027941 */ /* 0x000fea0003800200 */
.L_x_9411:
        /* <DEDUP_REMOVED lines=14> */
.L_x_9414:
[----:B------:R-:W-:Y:S05]  /*4280*/  BSYNC.RECONVERGENT B2 ;  /* 0x0000000000027941 */ /* 0x000fea0003800200 */
.L_x_9413:
        /* <DEDUP_REMOVED lines=18> */
.L_x_9416:
[----:B------:R-:W-:Y:S05]  /*43b0*/  BSYNC.RECONVERGENT B2 ;  /* 0x0000000000027941 */ /* 0x000fea0003800200 */
.L_x_9415:
        /* <DEDUP_REMOVED lines=17> */
[----:B------:R-:W-:-:S07]  /*44d0*/  PRMT R123, R123, 0x5410, R141 ;  /* 0x000054107b7b7816 */ /* 0x000fce000000008d */
.L_x_9373:
[----:B------:R-:W-:Y:S05]  /*44e0*/  BSYNC.RECONVERGENT B1 ;  /* 0x0000000000017941 */ /* 0x000fea0003800200 */
.L_x_9356:
        /* <DEDUP_REMOVED lines=17> */
.L_x_9418:
[----:B------:R-:W-:Y:S05]  /*4600*/  BSYNC.RECONVERGENT B1 ;  /* 0x0000000000017941 */ /* 0x000fea0003800200 */
.L_x_9417:
[----:B------:R-:W-:Y:S04]  /*4610*/  BSSY.RECONVERGENT B1, `(.L_x_9419) ;  /* 0x000026d000017945 */ /* 0x000fe80003800200 */
[----:B------:R-:W-:Y:S05]  /*4620*/  @!P1 BRA `(.L_x_9420) ;  /* 0x0000001000bc9947 */ /* 0x000fea0003800000 */
[----:B------:R-:W-:Y:S05]  /*4630*/  @!P0 BRA `(.L_x_9421) ;  /* 0x00000008005c8947 */ /* 0x000fea0003800000 */
[-CC-:B0-----:R-:W-:Y:S01]  /*4640*/  @P2 FFMA.FTZ R140, R163, R205.reuse, R200.reuse ;  /* 0x000000cda38c2223 */ /* 0x181fe200000100c8 */
[-CC-:B------:R-:W-:Y:S01]  /*4650*/  @P2 FFMA.FTZ R124, R174, R205.reuse, R200.reuse ;  /* 0x000000cdae7c2223 */ /* 0x180fe200000100c8 */
[-CC-:B------:R-:W-:Y:S01]  /*4660*/  @P2 FFMA.FTZ R125, R169, R205.reuse, R200.reuse ;  /* 0x000000cda97d2223 */ /* 0x180fe200000100c8 */
[-C--:B------:R-:W-:Y:S01]  /*4670*/  @P2 FFMA.FTZ R132, R170, R205.reuse, R200 ;  /* 0x000000cdaa842223 */ /* 0x080fe200000100c8 */
[----:B------:R-:W-:Y:S01]  /*4680*/  @P2 FADD.FTZ R141, R161, -R140 ;  /* 0x8000008ca18d2221 */ /* 0x000fe20000010000 */
[----:B------:R-:W-:Y:S01]  /*4690*/  @P2 FFMA.FTZ R127, R165, R205, R200 ;  /* 0x000000cda57f2223 */ /* 0x000fe200000100c8 */
[----:B------:R-:W-:Y:S01]  /*46a0*/  MOV R126, R14 ;  /* 0x0000000e007e7202 */ /* 0x000fe20000000f00 */
[----:B------:R-:W-:Y:S01]  /*46b0*/  @P2 FADD.FTZ R124, R171, -R124 ;  /* 0x8000007cab7c2221 */ /* 0x000fe20000010000 */
[----:B------:R-:W-:Y:S01]  /*46c0*/  @P2 FFMA.FTZ R126, R144, R141, R14 ;  /* 0x0000008d907e2223 */ /* 0x000fe2000001000e */
[-CC-:B------:R-:W-:Y:S01]  /*46d0*/  @P2 FFMA.FTZ R141, R173, R205.reuse, R200.reuse ;  /* 0x000000cdad8d2223 */ /* 0x180fe200000100c8 */
[-CC-:B------:R-:W-:Y:S01]  /*46e0*/  @P2 FFMA.FTZ R143, R166, R205.reuse, R200.reuse ;  /* 0x000000cda68f2223 */ /* 0x180fe200000100c8 */
[----:B------:R-:W-:Y:S01]  /*46f0*/  @P2 FFMA.FTZ R145, R160, R205, R200 ;  /* 0x000000cda0912223 */ /* 0x000fe200000100c8 */
[----:B------:R-:W-:Y:S01]  /*4700*/  @P2 FADD.FTZ R125, R168, -R125 ;  /* 0x8000007da87d2221 */ /* 0x000fe20000010000 */
[----:B------:R-:W-:Y:S01]  /*4710*/  @P2 FADD.FTZ R132, R167, -R132 ;  /* 0x80000084a7842221 */ /* 0x000fe20000010000 */
[----:B------:R-:W-:Y:S01]  /*4720*/  @P2 FADD.FTZ R127, R164, -R127 ;  /* 0x8000007fa47f2221 */ /* 0x000fe20000010000 */
[----:B------:R-:W-:Y:S01]  /*4730*/  MOV R133, R17 ;  /* 0x0000001100857202 */ /* 0x000fe20000000f00 */
[----:B------:R-:W-:Y:S01]  /*4740*/  @P2 FFMA.FTZ R133, R144, R124, R17 ;  /* 0x0000007c90852223 */ /* 0x000fe20000010011 */
        /* <DEDUP_REMOVED lines=29> */
.L_x_9423:
[----:B------:R-:W-:Y:S05]  /*4920*/  BSYNC.RECONVERGENT B2 ;  /* 0x0000000000027941 */ /* 0x000fea0003800200 */
.L_x_9422:
        /* <DEDUP_REMOVED lines=14> */
.L_x_9425:
[----:B------:R-:W-:Y:S05]  /*4a10*/  BSYNC.RECONVERGENT B2 ;  /* 0x0000000000027941 */ /* 0x000fea0003800200 */
.L_x_9424:
        /* <DEDUP_REMOVED lines=14> */
.L_x_9427:
[----:B------:R-:W-:Y:S05]  /*4b00*/  BSYNC.RECONVERGENT B2 ;  /* 0x0000000000027941 */ /* 0x000fea0003800200 */
.L_x_9426:
        /* <DEDUP_REMOVED lines=14> */
.L_x_9429:
[----:B------:R-:W-:Y:S05]  /*4bf0*/  BSYNC.RECONVERGENT B2 ;  /* 0x0000000000027941 */ /* 0x000fea0003800200 */
.L_x_9428:
        /* <DEDUP_REMOVED lines=14> */
.L_x_9431:
[----:B------:R-:W-:Y:S05]  /*4ce0*/  BSYNC.RECONVERGENT B2 ;  /* 0x0000000000027941 */ /* 0x000fea0003800200 */
.L_x_9430:
        /* <DEDUP_REMOVED lines=14> */
.L_x_9433:
[----:B------:R-:W-:Y:S05]  /*4dd0*/  BSYNC.RECONVERGENT B2 ;  /* 0x0000000000027941 */ /* 0x000fea0003800200 */
.L_x_9432:
        /* <DEDUP_REMOVED lines=14> */
.L_x_9435:
[----:B------:R-:W-:Y:S05]  /*4ec0*/  BSYNC.RECONVERGENT B2 ;  /* 0x0000000000027941 */ /* 0x000fea0003800200 */
.L_x_9434:
[----:B------:R-:W-:Y:S05]  /*4ed0*/  @!P3 BRA `(.L_x_9436) ;  /* 0x0000001c0080b947 */ /* 0x000fea0003800000 */
        /* <DEDUP_REMOVED lines=13> */
.L_x_9421:
        /* <DEDUP_REMOVED lines=12> */
[----:B-----5:R-:W-:-:S03]  /*5070*/  @P4 HADD2.F32 R143, -RZ, R128.H0_H0 ;  /* 0x20000080ff8f4230 */ /* 0x020fc60000004100 */
[-C--:B------:R-:W-:Y:S02]  /*5080*/  @P4 FMUL.FTZ R142, R145, R140.reuse ;  /* 0x0000008c918e4220 */ /* 0x080fe40000410000 */
[----:B------:R-:W-:-:S03]  /*5090*/  @P4 FMUL.FTZ R141, R143, R140 ;  /* 0x0000008c8f8d4220 */ /* 0x000fc60000410000 */
[----:B------:R-:W-:Y:S01]  /*50a0*/  F2FP.F16.F32.PACK_AB R142, RZ, R142 ;  /* 0x0000008eff8e723e */ /* 0x000fe200000000ff */
[----:B------:R-:W-:-:S03]  /*50b0*/  FADD.FTZ R84, R84, R141 ;  /* 0x0000008d54547221 */ /* 0x000fc60000010000 */
[----:B------:R-:W-:-:S07]  /*50c0*/  PRMT R120, R142, 0x7610, R120 ;  /* 0x000076108e787816 */ /* 0x000fce0000000078 */
.L_x_9438:
[----:B------:R-:W-:Y:S05]  /*50d0*/  BSYNC.RECONVERGENT B2 ;  /* 0x0000000000027941 */ /* 0x000fea0003800200 */
.L_x_9437:
        /* <DEDUP_REMOVED lines=12> */
[----:B-----5:R-:W-:-:S03]  /*51a0*/  @P4 HADD2.F32 R143, -RZ, R128.H1_H1 ;  /* 0x30000080ff8f4230 */ /* 0x020fc60000004100 */
[-C--:B------:R-:W-:Y:S02]  /*51b0*/  @P4 FMUL.FTZ R141, R145, R140.reuse ;  /* 0x0000008c918d4220 */ /* 0x080fe40000410000 */
[----:B------:R-:W-:-:S03]  /*51c0*/  @P4 FMUL.FTZ R142, R143, R140 ;  /* 0x0000008c8f8e4220 */ /* 0x000fc60000410000 */
[----:B------:R-:W-:Y:S01]  /*51d0*/  F2FP.F16.F32.PACK_AB R141, RZ, R141 ;  /* 0x0000008dff8d723e */ /* 0x000fe200000000ff */
[----:B------:R-:W-:-:S03]  /*51e0*/  FADD.FTZ R85, R85, R142 ;  /* 0x0000008e55557221 */ /* 0x000fc60000010000 */
[----:B------:R-:W-:-:S07]  /*51f0*/  PRMT R120, R120, 0x5410, R141 ;  /* 0x0000541078787816 */ /* 0x000fce000000008d */
.L_x_9440:
[----:B------:R-:W-:Y:S05]  /*5200*/  BSYNC.RECONVERGENT B2 ;  /* 0x0000000000027941 */ /* 0x000fea0003800200 */
.L_x_9439:
        /* <DEDUP_REMOVED lines=18> */
.L_x_9442:
[----:B------:R-:W-:Y:S05]  /*5330*/  BSYNC.RECONVERGENT B2 ;  /* 0x0000000000027941 */ /* 0x000fea0003800200 */
.L_x_9441:
        /* <DEDUP_REMOVED lines=18> */
.L_x_9444:
[----:B------:R-:W-:Y:S05]  /*5460*/  BSYNC.RECONVERGENT B2 ;  /* 0x0000000000027941 */ /* 0x000fea0003800200 */
.L_x_9443:
        /* <DEDUP_REMOVED lines=18> */
.L_x_9446:
[----:B------:R-:W-:Y:S05]  /*5590*/  BSYNC.RECONVERGENT B2 ;  /* 0x0000000000027941 */ /* 0x000fea0003800200 */
.L_x_9445:
[----:B------:R-:W-:Y:S04]  /*55a0*/  BSSY.RECONVERGENT B2, `(.L_x_9447) ;  /* 0x0000012000027945 */ /* 0x000fe80003800200 */
[----:B------:R-:W-:Y:S05]  /*55b0*/  @!P3 BRA `(.L_x_9448) ;  /* 0x000000000040b947 */ /* 0x000fea0003800000 */
[----:B0-----:R-:W-:Y:S01]  /*55c0*/  @P2 FFMA.FTZ R141, R166, R205, R200 ;  /* 0x000000cda68d2223 */ /* 0x001fe200000100c8 */
[----:B------:R-:W-:Y:S01]  /*55d0*/  LOP3.LUT P4, RZ, R139, 0xff00, RZ, 0xc0, !PT ;  /* 0x0000ff008bff7812 */ /* 0x000fe2000788c0ff */
        /* <DEDUP_REMOVED lines=14> */
.L_x_9448:
[----:B------:R-:W-:Y:S05]  /*56c0*/  BSYNC.RECONVERGENT B2 ;  /* 0x0000000000027941 */ /* 0x000fea0003800200 */
.L_x_9447:
        /* <DEDUP_REMOVED lines=18> */
.L_x_9450:
[----:B------:R-:W-:Y:S05]  /*57f0*/  BSYNC.RECONVERGENT B2 ;  /* 0x0000000000027941 */ /* 0x000fea0003800200 */
.L_x_9449:
[----:B------:R-:W-:Y:S05]  /*5800*/  @!P3 BRA `(.L_x_9436) ;  /* 0x000000140034b947 */ /* 0x000fea0003800000 */
[----:B------:R-:W-:Y:S01]  /*5810*/  ISETP.GE.U32.AND P4, PT, R138, RZ, PT ;  /* 0x000000ff8a00720c */ /* 0x000fe20003f86070 */
[----:B0-----:R-:W-:Y:S01]  /*5820*/  @P2 FFMA.FTZ R141, R160, R205, R200 ;  /* 0x000000cda08d2223 */ /* 0x001fe200000100c8 */
        /* <DEDUP_REMOVED lines=8> */
[----:B-----5:R-:W-:Y:S02]  /*58b0*/  @P4 HADD2.F32 R141, -RZ, R131.H1_H1 ;  /* 0x30000083ff8d4230 */ /* 0x020fe40000004100 */
[----:B------:R-:W-:-:S03]  /*58c0*/  @P4 FMUL.FTZ R139, R143, R140 ;  /* 0x0000008c8f8b4220 */ /* 0x000fc60000410000 */
[----:B------:R-:W-:Y:S02]  /*58d0*/  @P4 FMUL.FTZ R138, R141, R140 ;  /* 0x0000008c8d8a4220 */ /* 0x000fe40000410000 */
[----:B------:R-:W-:Y:S02]  /*58e0*/  F2FP.F16.F32.PACK_AB R139, RZ, R139 ;  /* 0x0000008bff8b723e */ /* 0x000fe400000000ff */
[----:B------:R-:W-:Y:S02]  /*58f0*/  FADD.FTZ R83, R83, R138 ;  /* 0x0000008a53537221 */ /* 0x000fe40000010000 */
[----:B------:R-:W-:Y:S01]  /*5900*/  PRMT R123, R123, 0x5410, R139 ;  /* 0x000054107b7b7816 */ /* 0x000fe2000000008b */
[----:B------:R-:W-:Y:S06]  /*5910*/  BRA `(.L_x_9436) ;  /* 0x0000001000f07947 */ /* 0x000fec0003800000 */
.L_x_9420:
[----:B------:R-:W-:Y:S05]  /*5920*/  @!P0 BRA `(.L_x_9451) ;  /* 0x0000000800708947 */ /* 0x000fea0003800000 */
[-CC-:B0-----:R-:W-:Y:S01]  /*5930*/  FFMA.FTZ R127, R169, R205.reuse, R200.reuse ;  /* 0x000000cda97f7223 */ /* 0x181fe200000100c8 */
        /* <DEDUP_REMOVED lines=11> */
[----:B------:R-:W-:Y:S01]  /*59f0*/  FMUL.FTZ R134, R144, R127 ;  /* 0x0000007f90867220 */ /* 0x000fe20000410000 */
        /* <DEDUP_REMOVED lines=12> */
[----:B------:R-:W-:Y:S01]  /*5ac0*/  FSEL R143, R127, RZ, P4 ;  /* 0x000000ff7f8f7208 */ /* 0x000fe20002000000 */
[----:B------:R-:W-:Y:S01]  /*5ad0*/  BSSY.RECONVERGENT B2, `(.L_x_9452) ;  /* 0x0000016000027945 */ /* 0x000fe20003800200 */
[----:B------:R-:W-:-:S02]  /*5ae0*/  FSEL R142, R126, RZ, P4 ;  /* 0x000000ff7e8e7208 */ /* 0x000fc40002000000 */
[----:B------:R-:W-:Y:S02]  /*5af0*/  FSEL R133, R133, RZ, P4 ;  /* 0x000000ff85857208 */ /* 0x000fe40002000000 */
[----:B------:R-:W-:Y:S02]  /*5b00*/  FSEL R134, R134, RZ, P4 ;  /* 0x000000ff86867208 */ /* 0x000fe40002000000 */
[----:B------:R-:W-:Y:S02]  /*5b10*/  FSEL R135, R135, RZ, P4 ;  /* 0x000000ff87877208 */ /* 0x000fe40002000000 */
[----:B------:R-:W-:Y:S02]  /*5b20*/  FSEL R141, R125, RZ, P4 ;  /* 0x000000ff7d8d7208 */ /* 0x000fe40002000000 */
[----:B------:R-:W-:Y:S02]  /*5b30*/  FSEL R127, R132, RZ, P4 ;  /* 0x000000ff847f7208 */ /* 0x000fe40002000000 */
[----:B------:R-:W-:-:S02]  /*5b40*/  MOV R126, R143 ;  /* 0x0000008f007e7202 */ /* 0x000fc40000000f00 */
        /* <DEDUP_REMOVED lines=14> */
.L_x_9453:
[----:B------:R-:W-:Y:S05]  /*5c30*/  BSYNC.RECONVERGENT B2 ;  /* 0x0000000000027941 */ /* 0x000fea0003800200 */
.L_x_9452:
        /* <DEDUP_REMOVED lines=14> */
.L_x_9455:
[----:B------:R-:W-:Y:S05]  /*5d20*/  BSYNC.RECONVERGENT B2 ;  /* 0x0000000000027941 */ /* 0x000fea0003800200 */
.L_x_9454:
        /* <DEDUP_REMOVED lines=14> */
.L_x_9457:
[----:B------:R-:W-:Y:S05]  /*5e10*/  BSYNC.RECONVERGENT B2 ;  /* 0x0000000000027941 */ /* 0x000fea0003800200 */
.L_x_9456:
        /* <DEDUP_REMOVED lines=14> */
.L_x_9459:
[----:B------:R-:W-:Y:S05]  /*5f00*/  BSYNC.RECONVERGENT B2 ;  /* 0x0000000000027941 */ /* 0x000fea0003800200 */
.L_x_9458:
        /* <DEDUP_REMOVED lines=14> */
.L_x_9461:
[----:B------:R-:W-:Y:S05]  /*5ff0*/  BSYNC.RECONVERGENT B2 ;  /* 0x0000000000027941 */ /* 0x000fea0003800200 */
.L_x_9460:
        /* <DEDUP_REMOVED lines=14> */
.L_x_9463:
[----:B------:R-:W-:Y:S05]  /*60e0*/  BSYNC.RECONVERGENT B2 ;  /* 0x0000000000027941 */ /* 0x000fea0003800200 */
.L_x_9462:
        /* <DEDUP_REMOVED lines=14> */
.L_x_9465:
[----:B------:R-:W-:Y:S05]  /*61d0*/  BSYNC.RECONVERGENT B2 ;  /* 0x0000000000027941 */ /* 0x000fea0003800200 */
.L_x_9464:
        /* <DEDUP_REMOVED lines=17> */
.L_x_9451:
        /* <DEDUP_REMOVED lines=19> */
.L_x_9467:
[----:B------:R-:W-:Y:S05]  /*6420*/  BSYNC.RECONVERGENT B2 ;  /* 0x0000000000027941 */ /* 0x000fea0003800200 */
.L_x_9466:
[----:B------:R-:W-:Y:S04]  /*6430*/  BSSY.RECONVERGENT B2, `(.L_x_9468) ;  /* 0x0000013000027945 */ /* 0x000fe80003800200 */
[----:B------:R-:W-:Y:S05]  /*6440*/  @!P3 BRA `(.L_x_9469) ;  /* 0x000000000044b947 */ /* 0x000fea0003800000 */
[----:B0-----:R-:W-:Y:S01]  /*6450*/  FFMA.FTZ R140, R174, R205, R200 ;  /* 0x000000cdae8c7223 */ /* 0x001fe200000100c8 */
[----:B------:R-:W-:Y:S01]  /*6460*/  LOP3.LUT P5, RZ, R138, 0xff00, RZ, 0xc0, !PT ;  /* 0x0000ff008aff7812 */ /* 0x000fe200078ac0ff */
[----:B------:R-:W-:Y:S01]  /*6470*/  HFMA2 R142, -RZ, RZ, 0, 0 ;  /* 0x00000000ff8e7431 */ /* 0x000fe200000001ff */
[----:B------:R-:W-:Y:S01]  /*6480*/  ISETP.GT.AND P4, PT, R2, RZ, PT ;  /* 0x000000ff0200720c */ /* 0x000fe20003f84270 */
[----:B------:R-:W-:-:S04]  /*6490*/  FADD.FTZ R141, R171, -R140 ;  /* 0x8000008cab8d7221 */ /* 0x000fc80000010000 */
[----:B------:R-:W-:Y:S01]  /*64a0*/  FMUL.FTZ R140, R144, R141 ;  /* 0x0000008d908c7220 */ /* 0x000fe20000410000 */
[----:B------:R-:W-:-:S04]  /*64b0*/  MOV R141, RZ ;  /* 0x000000ff008d7202 */ /* 0x000fc80000000f00 */
        /* <DEDUP_REMOVED lines=10> */
.L_x_9469:
[----:B------:R-:W-:Y:S05]  /*6560*/  BSYNC.RECONVERGENT B2 ;  /* 0x0000000000027941 */ /* 0x000fea0003800200 */
.L_x_9468:
        /* <DEDUP_REMOVED lines=19> */
.L_x_9471:
[----:B------:R-:W-:Y:S05]  /*66a0*/  BSYNC.RECONVERGENT B2 ;  /* 0x0000000000027941 */ /* 0x000fea0003800200 */
.L_x_9470:
        /* <DEDUP_REMOVED lines=19> */
.L_x_9473:
[----:B------:R-:W-:Y:S05]  /*67e0*/  BSYNC.RECONVERGENT B2 ;  /* 0x0000000000027941 */ /* 0x000fea0003800200 */
.L_x_9472:
        /* <DEDUP_REMOVED lines=19> */
.L_x_9475:
[----:B------:R-:W-:Y:S05]  /*6920*/  BSYNC.RECONVERGENT B2 ;  /* 0x0000000000027941 */ /* 0x000fea0003800200 */
.L_x_9474:
        /* <DEDUP_REMOVED lines=19> */
.L_x_9477:
[----:B------:R-:W-:Y:S05]  /*6a60*/  BSYNC.RECONVERGENT B2 ;  /* 0x0000000000027941 */ /* 0x000fea0003800200 */
.L_x_9476:
        /* <DEDUP_REMOVED lines=19> */
.L_x_9479:
[----:B------:R-:W-:Y:S05]  /*6ba0*/  BSYNC.RECONVERGENT B2 ;  /* 0x0000000000027941 */ /* 0x000fea0003800200 */
.L_x_9478:
[----:B------:R-:W-:Y:S05]  /*6bb0*/  @!P3 BRA `(.L_x_9436) ;  /* 0x000000000048b947 */ /* 0x000fea0003800000 */
[----:B0-----:R-:W-:Y:S01]  /*6bc0*/  FFMA.FTZ R141, R160, R205, R200 ;  /* 0x000000cda08d7223 */ /* 0x001fe200000100c8 */
        /* <DEDUP_REMOVED lines=17> */
.L_x_9436:
[----:B------:R-:W-:Y:S05]  /*6ce0*/  BSYNC.RECONVERGENT B1 ;  /* 0x0000000000017941 */ /* 0x000fea0003800200 */
.L_x_9419:
        /* <DEDUP_REMOVED lines=15> */
.L_x_9481:
[----:B------:R-:W-:Y:S05]  /*6de0*/  BSYNC.RECONVERGENT B1 ;  /* 0x0000000000017941 */ /* 0x000fea0003800200 */
.L_x_9480:
[----:B------:R-:W-:Y:S04]  /*6df0*/  BSSY.RECONVERGENT B1, `(.L_x_9482) ;  /* 0x0000263000017945 */ /* 0x000fe80003800200 */
[----:B------:R-:W-:Y:S05]  /*6e00*/  @!P1 BRA `(.L_x_9483) ;  /* 0x0000001000b09947 */ /* 0x000fea0003800000 */
[----:B------:R-:W-:Y:S05]  /*6e10*/  @!P0 BRA `(.L_x_9484) ;  /* 0x0000000800688947 */ /* 0x000fea0003800000 */
[-CC-:B0-----:R-:W-:Y:S01]  /*6e20*/  @P2 FFMA.FTZ R125, R156, R205.reuse, R200.reuse ;  /* 0x000000cd9c7d2223 */ /* 0x181fe200000100c8 */
[-CC-:B------:R-:W-:Y:S01]  /*6e30*/  @P2 FFMA.FTZ R126, R155, R205.reuse, R200.reuse ;  /* 0x000000cd9b7e2223 */ /* 0x180fe200000100c8 */
[--C-:B------:R-:W-:Y:S01]  /*6e40*/  @P2 FFMA.FTZ R143, R193, R205, R200.reuse ;  /* 0x000000cdc18f2223 */ /* 0x100fe200000100c8 */
[----:B------:R-:W-:Y:S01]  /*6e50*/  MOV R133, R9 ;  /* 0x0000000900857202 */ /* 0x000fe20000000f00 */
[----:B------:R-:W-:Y:S01]  /*6e60*/  @P2 FADD.FTZ R125, R154, -R125 ;  /* 0x8000007d9a7d2221 */ /* 0x000fe20000010000 */
[-CC-:B------:R-:W-:Y:S01]  /*6e70*/  @P2 FFMA.FTZ R132, R152, R205.reuse, R200.reuse ;  /* 0x000000cd98842223 */ /* 0x180fe200000100c8 */
[-CC-:B------:R-:W-:Y:S01]  /*6e80*/  @P2 FFMA.FTZ R138, R191, R205.reuse, R200.reuse ;  /* 0x000000cdbf8a2223 */ /* 0x180fe200000100c8 */
[--C-:B------:R-:W-:Y:S01]  /*6e90*/  @P2 FFMA.FTZ R2, R159, R205, R200.reuse ;  /* 0x000000cd9f022223 */ /* 0x100fe200000100c8 */
[----:B------:R-:W-:Y:S01]  /*6ea0*/  @P2 FFMA.FTZ R133, R144, R125, R9 ;  /* 0x0000007d90852223 */ /* 0x000fe20000010009 */
[-C--:B------:R-:W-:Y:S01]  /*6eb0*/  @P2 FFMA.FTZ R139, R194, R205.reuse, R200 ;  /* 0x000000cdc28b2223 */ /* 0x080fe200000100c8 */
[----:B------:R-:W-:Y:S01]  /*6ec0*/  @P2 FADD.FTZ R125, R153, -R126 ;  /* 0x8000007e997d2221 */ /* 0x000fe20000010000 */
[----:B------:R-:W-:Y:S01]  /*6ed0*/  @P2 FADD.FTZ R143, R196, -R143 ;  /* 0x8000008fc48f2221 */ /* 0x000fe20000010000 */
[----:B------:R-:W-:Y:S01]  /*6ee0*/  @P2 FFMA.FTZ R200, R198, R205, R200 ;  /* 0x000000cdc6c82223 */ /* 0x000fe200000100c8 */
[----:B------:R-:W-:Y:S01]  /*6ef0*/  MOV R134, R10 ;  /* 0x0000000a00867202 */ /* 0x000fe20000000f00 */
[----:B------:R-:W-:Y:S01]  /*6f00*/  @P2 FADD.FTZ R132, R147, -R132 ;  /* 0x8000008493842221 */ /* 0x000fe20000010000 */
[----:B------:R-:W-:Y:S01]  /*6f10*/  MOV R141, R6 ;  /* 0x00000006008d7202 */ /* 0x000fe20000000f00 */
[----:B------:R-:W-:Y:S01]  /*6f20*/  @P2 FADD.FTZ R127, R189, -R138 ;  /* 0x8000008abd7f2221 */ /* 0x000fe20000010000 */
[C---:B------:R-:W-:Y:S01]  /*6f30*/  @P2 FFMA.FTZ R134, R144.reuse, R125, R10 ;  /* 0x0000007d90862223 */ /* 0x040fe2000001000a */
        /* <DEDUP_REMOVED lines=15> */
[----:B------:R-:W-:Y:S01]  /*7030*/  MOV R126, R141 ;  /* 0x0000008d007e7202 */ /* 0x000fe20000000f00 */
        /* <DEDUP_REMOVED lines=13> */
.L_x_9486:
[----:B------:R-:W-:Y:S05]  /*7110*/  BSYNC.RECONVERGENT B2 ;  /* 0x0000000000027941 */ /* 0x000fea0003800200 */
.L_x_9485:
        /* <DEDUP_REMOVED lines=14> */
.L_x_9488:
[----:B------:R-:W-:Y:S05]  /*7200*/  BSYNC.RECONVERGENT B2 ;  /* 0x0000000000027941 */ /* 0x000fea0003800200 */
.L_x_9487:
        /* <DEDUP_REMOVED lines=14> */
.L_x_9490:
[----:B------:R-:W-:Y:S05]  /*72f0*/  BSYNC.RECONVERGENT B2 ;  /* 0x0000000000027941 */ /* 0x000fea0003800200 */
.L_x_9489:
        /* <DEDUP_REMOVED lines=14> */
.L_x_9492:
[----:B------:R-:W-:Y:S05]  /*73e0*/  BSYNC.RECONVERGENT B2 ;  /* 0x0000000000027941 */ /* 0x000fea0003800200 */
.L_x_9491:
        /* <DEDUP_REMOVED lines=14> */
.L_x_9494:
[----:B------:R-:W-:Y:S05]  /*74d0*/  BSYNC.RECONVERGENT B2 ;  /* 0x0000000000027941 */ /* 0x000fea0003800200 */
.L_x_9493:
        /* <DEDUP_REMOVED lines=14> */
.L_x_9496:
[----:B------:R-:W-:Y:S05]  /*75c0*/  BSYNC.RECONVERGENT B2 ;  /* 0x0000000000027941 */ /* 0x000fea0003800200 */
.L_x_9495:
        /* <DEDUP_REMOVED lines=14> */
.L_x_9498:
[----:B------:R-:W-:Y:S05]  /*76b0*/  BSYNC.RECONVERGENT B2 ;  /* 0x0000000000027941 */ /* 0x000fea0003800200 */
.L_x_9497:
        /* <DEDUP_REMOVED lines=16> */
.L_x_9484:
        /* <DEDUP_REMOVED lines=17> */
.L_x_9501:
[----:B------:R-:W-:Y:S05]  /*78d0*/  BSYNC.RECONVERGENT B2 ;  /* 0x0000000000027941 */ /* 0x000fea0003800200 */
.L_x_9500:
        /* <DEDUP_REMOVED lines=17> */
.L_x_9503:
[----:B------:R-:W-:Y:S05]  /*79f0*/  BSYNC.RECONVERGENT B2 ;  /* 0x0000000000027941 */ /* 0x000fea0003800200 */
.L_x_9502:
        /* <DEDUP_REMOVED lines=17> */
.L_x_9505:
[----:B------:R-:W-:Y:S05]  /*7b10*/  BSYNC.RECONVERGENT B2 ;  /* 0x0000000000027941 */ /* 0x000fea0003800200 */
.L_x_9504:
        /* <DEDUP_REMOVED lines=17> */
.L_x_9507:
[----:B------:R-:W-:Y:S05]  /*7c30*/  BSYNC.RECONVERGENT B2 ;  /* 0x0000000000027941 */ /* 0x000fea0003800200 */
.L_x_9506:
        /* <DEDUP_REMOVED lines=17> */
.L_x_9509:
[----:B------:R-:W-:Y:S05]  /*7d50*/  BSYNC.RECONVERGENT B2 ;  /* 0x0000000000027941 */ /* 0x000fea0003800200 */
.L_x_9508:
        /* <DEDUP_REMOVED lines=17> */
.L_x_9511:
[----:B------:R-:W-:Y:S05]  /*7e70*/  BSYNC.RECONVERGENT B2 ;  /* 0x0000000000027941 */ /* 0x000fea0003800200 */
.L_x_9510:
        /* <DEDUP_REMOVED lines=17> */
.L_x_9513:
[----:B------:R-:W-:Y:S05]  /*7f90*/  BSYNC.RECONVERGENT B2 ;  /* 0x0000000000027941 */ /* 0x000fea0003800200 */
.L_x_9512:
[----:B------:R-:W-:Y:S05]  /*7fa0*/  @!P3 BRA `(.L_x_9499) ;  /* 0x00000014001cb947 */ /* 0x000fea0003800000 */
[----:B------:R-:W-:Y:S01]  /*7fb0*/  ISETP.GE.U32.AND P1, PT, R136, RZ, PT ;  /* 0x000000ff8800720c */ /* 0x000fe20003f26070 */
[----:B------:R-:W-:Y:S01]  /*7fc0*/  @P2 FFMA.FTZ R200, R198, R205, R200 ;  /* 0x000000cdc6c82223 */ /* 0x000fe200000100c8 */
[----:B------:R-:W-:Y:S01]  /*7fd0*/  MOV R2, R7 ;  /* 0x0000000700027202 */ /* 0x000fe20000000f00 */
[----:B------:R-:W-:Y:S01]  /*7fe0*/  HFMA2 R136, -RZ, RZ, 0, 0 ;  /* 0x00000000ff887431 */ /* 0x000fe200000001ff */
[----:B------:R-:W-:Y:S01]  /*7ff0*/  ISETP.GE.U32.AND.EX P1, PT, R137, 0x1000000, PT, P1 ;  /* 0x010000008900780c */ /* 0x000fe20003f26110 */
[----:B------:R-:W-:-:S04]  /*8000*/  @P2 FADD.FTZ R200, R195, -R200 ;  /* 0x800000c8c3c82221 */ /* 0x000fc80000010000 */
[----:B------:R-:W-:-:S04]  /*8010*/  @P2 FFMA.FTZ R2, R144, R200, R7 ;  /* 0x000000c890022223 */ /* 0x000fc80000010007 */
[----:B------:R-:W-:-:S04]  /*8020*/  FMUL.FTZ R2, R2, UR13 ;  /* 0x0000000d02027c20 */ /* 0x000fc80008410000 */
[----:B0-----:R-:W-:Y:S02]  /*8030*/  @P1 HADD2.F32 R140, -RZ, R39.H1_H1 ;  /* 0x30000027ff8c1230 */ /* 0x001fe40000004100 */
[----:B------:R-:W-:Y:S01]  /*8040*/  FMUL.FTZ R137, R2, UR12 ;  /* 0x0000000c02897c20 */ /* 0x000fe20008410000 */
[----:B-----5:R-:W-:Y:S01]  /*8050*/  @P1 HADD2.F32 R138, -RZ, R131.H1_H1 ;  /* 0x30000083ff8a1230 */ /* 0x020fe20000004100 */
[----:B------:R-:W-:Y:S02]  /*8060*/  MOV R2, RZ ;  /* 0x000000ff00027202 */ /* 0x000fe40000000f00 */
[-C--:B------:R-:W-:Y:S02]  /*8070*/  @P1 FMUL.FTZ R136, R140, R137.reuse ;  /* 0x000000898c881220 */ /* 0x080fe40000410000 */
[----:B------:R-:W-:-:S03]  /*8080*/  @P1 FMUL.FTZ R2, R138, R137 ;  /* 0x000000898a021220 */ /* 0x000fc60000410000 */
[----:B------:R-:W-:Y:S01]  /*8090*/  F2FP.F16.F32.PACK_AB R136, RZ, R136 ;  /* 0x00000088ff88723e */ /* 0x000fe200000000ff */
[----:B------:R-:W-:-:S03]  /*80a0*/  FADD.FTZ R75, R75, R2 ;  /* 0x000000024b4b7221 */ /* 0x000fc60000010000 */
[----:B------:R-:W-:Y:S01]  /*80b0*/  PRMT R123, R123, 0x5410, R136 ;  /* 0x000054107b7b7816 */ /* 0x000fe20000000088 */
[----:B------:R-:W-:Y:S06]  /*80c0*/  BRA `(.L_x_9499) ;  /* 0x0000001000d47947 */ /* 0x000fec0003800000 */
.L_x_9483:
[----:B------:R-:W-:Y:S05]  /*80d0*/  @!P0 BRA `(.L_x_9514) ;  /* 0x0000000800588947 */ /* 0x000fea0003800000 */
[----:B------:R-:W-:Y:S01]  /*80e0*/  ISETP.GT.AND P1, PT, R2, RZ, PT ;  /* 0x000000ff0200720c */ /* 0x000fe20003f24270 */
        /* <DEDUP_REMOVED lines=45> */
.L_x_9516:
[----:B------:R-:W-:Y:S05]  /*83c0*/  BSYNC.RECONVERGENT B2 ;  /* 0x0000000000027941 */ /* 0x000fea0003800200 */
.L_x_9515:
        /* <DEDUP_REMOVED lines=13> */
.L_x_9518:
[----:B------:R-:W-:Y:S05]  /*84a0*/  BSYNC.RECONVERGENT B2 ;  /* 0x0000000000027941 */ /* 0x000fea0003800200 */
.L_x_9517:
        /* <DEDUP_REMOVED lines=13> */
.L_x_9520:
[----:B------:R-:W-:Y:S05]  /*8580*/  BSYNC.RECONVERGENT B2 ;  /* 0x0000000000027941 */ /* 0x000fea0003800200 */
.L_x_9519:
        /* <DEDUP_REMOVED lines=13> */
.L_x_9522:
[----:B------:R-:W-:Y:S05]  /*8660*/  BSYNC.RECONVERGENT B2 ;  /* 0x0000000000027941 */ /* 0x000fea0003800200 */
.L_x_9521:
        /* <DEDUP_REMOVED lines=13> */
.L_x_9524:
[----:B------:R-:W-:Y:S05]  /*8740*/  BSYNC.RECONVERGENT B2 ;  /* 0x0000000000027941 */ /* 0x000fea0003800200 */
.L_x_9523:
        /* <DEDUP_REMOVED lines=13> */
.L_x_9526:
[----:B------:R-:W-:Y:S05]  /*8820*/  BSYNC.RECONVERGENT B2 ;  /* 0x0000000000027941 */ /* 0x000fea0003800200 */
.L_x_9525:
        /* <DEDUP_REMOVED lines=13> */
.L_x_9528:
[----:B------:R-:W-:Y:S05]  /*8900*/  BSYNC.RECONVERGENT B2 ;  /* 0x0000000000027941 */ /* 0x000fea0003800200 */
.L_x_9527:
        /* <DEDUP_REMOVED lines=19> */
.L_x_9514:
        /* <DEDUP_REMOVED lines=19> */
.L_x_9530:
[----:B------:R-:W-:Y:S05]  /*8b70*/  BSYNC.RECONVERGENT B2 ;  /* 0x0000000000027941 */ /* 0x000fea0003800200 */
.L_x_9529:
        /* <DEDUP_REMOVED lines=19> */
.L_x_9532:
[----:B------:R-:W-:Y:S05]  /*8cb0*/  BSYNC.RECONVERGENT B2 ;  /* 0x0000000000027941 */ /* 0x000fea0003800200 */
.L_x_9531:
        /* <DEDUP_REMOVED lines=19> */
.L_x_9534:
[----:B------:R-:W-:Y:S05]  /*8df0*/  BSYNC.RECONVERGENT B2 ;  /* 0x0000000000027941 */ /* 0x000fea0003800200 */
.L_x_9533:
        /* <DEDUP_REMOVED lines=19> */
.L_x_9536:
[----:B------:R-:W-:Y:S05]  /*8f30*/  BSYNC.RECONVERGENT B2 ;  /* 0x0000000000027941 */ /* 0x000fea0003800200 */
.L_x_9535:
        /* <DEDUP_REMOVED lines=19> */
.L_x_9538:
[----:B------:R-:W-:Y:S05]  /*9070*/  BSYNC.RECONVERGENT B2 ;  /* 0x0000000000027941 */ /* 0x000fea0003800200 */
.L_x_9537:
        /* <DEDUP_REMOVED lines=19> */
.L_x_9540:
[----:B------:R-:W-:Y:S05]  /*91b0*/  BSYNC.RECONVERGENT B2 ;  /* 0x0000000000027941 */ /* 0x000fea0003800200 */
.L_x_9539:
        /* <DEDUP_REMOVED lines=19> */
.L_x_9542:
[----:B------:R-:W-:Y:S05]  /*92f0*/  BSYNC.RECONVERGENT B2 ;  /* 0x0000000000027941 */ /* 0x000fea0003800200 */
.L_x_9541:
[----:B------:R-:W-:Y:S05]  /*9300*/  @!P3 BRA `(.L_x_9499) ;  /* 0x000000000044b947 */ /* 0x000fea0003800000 */
[----:B------:R-:W-:Y:S01]  /*9310*/  FFMA.FTZ R200, R198, R205, R200 ;  /* 0x000000cdc6c87223 */ /* 0x000fe200000100c8 */
[----:B------:R-:W-:Y:S02]  /*9320*/  ISETP.GE.U32.AND P1, PT, R136, RZ, PT ;  /* 0x000000ff8800720c */ /* 0x000fe40003f26070 */
[----:B------:R-:W-:Y:S01]  /*9330*/  ISETP.GT.AND P2, PT, R2, RZ, PT ;  /* 0x000000ff0200720c */ /* 0x000fe20003f44270 */
[----:B0-----:R-:W-:Y:S01]  /*9340*/  FADD.FTZ R139, R195, -R200 ;  /* 0x800000c8c38b7221 */ /* 0x001fe20000010000 */
        /* <DEDUP_REMOVED lines=13> */
.L_x_9499:
[----:B------:R-:W-:Y:S05]  /*9420*/  BSYNC.RECONVERGENT B1 ;  /* 0x0000000000017941 */ /* 0x000fea0003800200 */
.L_x_9482:
        /* <DEDUP_REMOVED lines=12> */
.L_x_9351:
[----:B------:R-:W-:Y:S05]  /*94f0*/  BSYNC B0 ;  /* 0x0000000000007941 */ /* 0x000fea0003800000 */
.L_x_9350:
        /* <DEDUP_REMOVED lines=209> */
.L_x_9355:
[----:B------:R-:W-:Y:S01]  /*a210*/  HFMA2 R209, -RZ, RZ, 0, 5.9604644775390625e-08 ;  /* 0x00000001ffd17431 */ /* 0x000fe200000001ff */
[----:B------:R-:W-:Y:S01]  /*a220*/  BSSY B1, `(.L_x_9544) ;  /* 0x0000007000017945 */ /* 0x000fe20003800000 */
[----:B------:R-:W-:Y:S02]  /*a230*/  MOV R208, R143 ;  /* 0x0000008f00d07202 */ /* 0x000fe40000000f00 */
[----:B------:R-:W-:Y:S02]  /*a240*/  MOV R210, 0x1f ;  /* 0x0000001f00d27802 */ /* 0x000fe40000000f00 */
[----:B0-----:R-:W-:-:S07]  /*a250*/  MOV R203, 0xffffffff ;  /* 0xffffffff00cb7802 */ /* 0x001fce0000000f00 */
[----:B-----5:R-:W-:Y:S05]  /*a260*/  WARPSYNC.COLLECTIVE R203, `(.L_x_9545) ;  /* 0x00000000cb087348 */ /* 0x020fea0003c00000 */
[----:B------:R0:W1:Y:S02]  /*a270*/  SHFL.BFLY P0, R207, R208, R209, R210 ;  /* 0x0c0000d1d0cf7389 */ /* 0x00006400000000d2 */
[----:B01---5:R-:W-:Y:S05]  /*a280*/  ENDCOLLECTIVE ;  /* 0x000000000000791b */ /* 0x023fea0003800000 */
.L_x_9545:
[----:B------:R-:W-:Y:S05]  /*a290*/  BSYNC B1 ;  /* 0x0000000000017941 */ /* 0x000fea0003800000 */
.L_x_9544:
        /* <DEDUP_REMOVED lines=8> */
.L_x_9546:
[----:B------:R-:W-:Y:S01]  /*a320*/  FADD.FTZ R200, R200, R143 ;  /* 0x0000008fc8c87221 */ /* 0x000fe20000010000 */
[----:B------:R-:W-:-:S04]  /*a330*/  HFMA2 R209, -RZ, RZ, 0, 1.1920928955078125e-07 ;  /* 0x00000002ffd17431 */ /* 0x000fc800000001ff */
[----:B------:R-:W-:Y:S02]  /*a340*/  MOV R208, R200 ;  /* 0x000000c800d07202 */ /* 0x000fe40000000f00 */
[----:B------:R-:W-:-:S07]  /*a350*/  MOV R202, R207 ;  /* 0x000000cf00ca7202 */ /* 0x000fce0000000f00 */
[----:B------:R-:W-:Y:S05]  /*a360*/  WARPSYNC.COLLECTIVE R203, `(.L_x_9547) ;  /* 0x00000000cb087348 */ /* 0x000fea0003c00000 */
[----:B------:R0:W1:Y:S02]  /*a370*/  SHFL.BFLY P0, R207, R208, R209, R210 ;  /* 0x0c0000d1d0cf7389 */ /* 0x00006400000000d2 */
[----:B01----:R-:W-:Y:S05]  /*a380*/  ENDCOLLECTIVE ;  /* 0x000000000000791b */ /* 0x003fea0003800000 */
.L_x_9547:
[----:B------:R-:W-:-:S05]  /*a390*/  FADD.FTZ R202, R202, R197 ;  /* 0x000000c5caca7221 */ /* 0x000fca0000010000 */
[----:B------:R-:W-:Y:S02]  /*a3a0*/  MOV R208, R202 ;  /* 0x000000ca00d07202 */ /* 0x000fe40000000f00 */
[----:B------:R-:W-:-:S07]  /*a3b0*/  MOV R199, R207 ;  /* 0x000000cf00c77202 */ /* 0x000fce0000000f00 */
[----:B------:R-:W-:Y:S05]  /*a3c0*/  WARPSYNC.COLLECTIVE R203, `(.L_x_9548) ;  /* 0x00000000cb087348 */ /* 0x000fea0003c00000 */
[----:B------:R0:W1:Y:S02]  /*a3d0*/  SHFL.BFLY P0, R207, R208, R209, R210 ;  /* 0x0c0000d1d0cf7389 */ /* 0x00006400000000d2 */
[----:B01----:R-:W-:Y:S05]  /*a3e0*/  ENDCOLLECTIVE ;  /* 0x000000000000791b */ /* 0x003fea0003800000 */
.L_x_9548:
[----:B------:R-:W-:Y:S01]  /*a3f0*/  FADD.FTZ R199, R200, R199 ;  /* 0x000000c7c8c77221 */ /* 0x000fe20000010000 */
[----:B------:R-:W-:-:S04]  /*a400*/  HFMA2 R209, -RZ, RZ, 0, 2.384185791015625e-07 ;  /* 0x00000004ffd17431 */ /* 0x000fc800000001ff */
[----:B------:R-:W-:Y:S02]  /*a410*/  MOV R208, R199 ;  /* 0x000000c700d07202 */ /* 0x000fe40000000f00 */
[----:B------:R-:W-:-:S07]  /*a420*/  MOV R201, R207 ;  /* 0x000000cf00c97202 */ /* 0x000fce0000000f00 */
[----:B------:R-:W-:Y:S05]  /*a430*/  WARPSYNC.COLLECTIVE R203, `(.L_x_9549) ;  /* 0x00000000cb087348 */ /* 0x000fea0003c00000 */
[----:B------:R0:W1:Y:S02]  /*a440*/  SHFL.BFLY P0, R207, R208, R209, R210 ;  /* 0x0c0000d1d0cf7389 */ /* 0x00006400000000d2 */
[----:B01----:R-:W-:Y:S05]  /*a450*/  ENDCOLLECTIVE ;  /* 0x000000000000791b */ /* 0x003fea0003800000 */
.L_x_9549:
[----:B------:R-:W-:-:S05]  /*a460*/  FADD.FTZ R201, R202, R201 ;  /* 0x000000c9cac97221 */ /* 0x000fca0000010000 */
[----:B------:R-:W-:Y:S02]  /*a470*/  MOV R208, R201 ;  /* 0x000000c900d07202 */ /* 0x000fe40000000f00 */
[----:B------:R-:W-:-:S07]  /*a480*/  MOV R204, R207 ;  /* 0x000000cf00cc7202 */ /* 0x000fce0000000f00 */
[----:B------:R-:W-:Y:S05]  /*a490*/  WARPSYNC.COLLECTIVE R203, `(.L_x_9550) ;  /* 0x00000000cb087348 */ /* 0x000fea0003c00000 */
[----:B------:R0:W1:Y:S02]  /*a4a0*/  SHFL.BFLY P0, R207, R208, R209, R210 ;  /* 0x0c0000d1d0cf7389 */ /* 0x00006400000000d2 */
[----:B01----:R-:W-:Y:S05]  /*a4b0*/  ENDCOLLECTIVE ;  /* 0x000000000000791b */ /* 0x003fea0003800000 */
.L_x_9550:
[----:B------:R-:W-:Y:S01]  /*a4c0*/  FADD.FTZ R204, R199, R204 ;  /* 0x000000ccc7cc7221 */ /* 0x000fe20000010000 */
[----:B------:R-:W-:-:S04]  /*a4d0*/  HFMA2 R209, -RZ, RZ, 0, 4.76837158203125e-07 ;  /* 0x00000008ffd17431 */ /* 0x000fc800000001ff */
[----:B------:R-:W-:Y:S02]  /*a4e0*/  MOV R208, R204 ;  /* 0x000000cc00d07202 */ /* 0x000fe40000000f00 */
[----:B------:R-:W-:-:S07]  /*a4f0*/  MOV R206, R207 ;  /* 0x000000cf00ce7202 */ /* 0x000fce0000000f00 */
[----:B------:R-:W-:Y:S05]  /*a500*/  WARPSYNC.COLLECTIVE R203, `(.L_x_9551) ;  /* 0x00000000cb087348 */ /* 0x000fea0003c00000 */
[----:B------:R0:W1:Y:S02]  /*a510*/  SHFL.BFLY P0, R207, R208, R209, R210 ;  /* 0x0c0000d1d0cf7389 */ /* 0x00006400000000d2 */
[----:B01----:R-:W-:Y:S05]  /*a520*/  ENDCOLLECTIVE ;  /* 0x000000000000791b */ /* 0x003fea0003800000 */
.L_x_9551:
[----:B------:R-:W-:-:S05]  /*a530*/  FADD.FTZ R206, R201, R206 ;  /* 0x000000cec9ce7221 */ /* 0x000fca0000010000 */
[----:B------:R-:W-:Y:S02]  /*a540*/  MOV R208, R206 ;  /* 0x000000ce00d07202 */ /* 0x000fe40000000f00 */
[----:B------:R-:W-:-:S07]  /*a550*/  MOV R143, R207 ;  /* 0x000000cf008f7202 */ /* 0x000fce0000000f00 */
[----:B------:R-:W-:Y:S05]  /*a560*/  WARPSYNC.COLLECTIVE R203, `(.L_x_9552) ;  /* 0x00000000cb087348 */ /* 0x000fea0003c00000 */
[----:B------:R0:W1:Y:S02]  /*a570*/  SHFL.BFLY P0, R207, R208, R209, R210 ;  /* 0x0c0000d1d0cf7389 */ /* 0x00006400000000d2 */
[----:B01----:R-:W-:Y:S05]  /*a580*/  ENDCOLLECTIVE ;  /* 0x000000000000791b */ /* 0x003fea0003800000 */
.L_x_9552:
[----:B------:R-:W-:Y:S01]  /*a590*/  FADD.FTZ R205, R204, R143 ;  /* 0x0000008fcccd7221 */ /* 0x000fe20000010000 */
[----:B------:R-:W-:-:S04]  /*a5a0*/  HFMA2 R209, -RZ, RZ, 0, 9.5367431640625e-07 ;  /* 0x00000010ffd17431 */ /* 0x000fc800000001ff */
[----:B------:R-:W-:Y:S02]  /*a5b0*/  MOV R208, R205 ;  /* 0x000000cd00d07202 */ /* 0x000fe40000000f00 */
[----:B------:R-:W-:-:S07]  /*a5c0*/  MOV R197, R207 ;  /* 0x000000cf00c57202 */ /* 0x000fce0000000f00 */
[----:B------:R-:W-:Y:S05]  /*a5d0*/  WARPSYNC.COLLECTIVE R203, `(.L_x_9553) ;  /* 0x00000000cb087348 */ /* 0x000fea0003c00000 */
[----:B------:R0:W1:Y:S02]  /*a5e0*/  SHFL.BFLY P0, R207, R208, R209, R210 ;  /* 0x0c0000d1d0cf7389 */ /* 0x00006400000000d2 */
[----:B01----:R-:W-:Y:S05]  /*a5f0*/  ENDCOLLECTIVE ;  /* 0x000000000000791b */ /* 0x003fea0003800000 */
.L_x_9553:
[----:B------:R-:W-:-:S05]  /*a600*/  FADD.FTZ R200, R206, R197 ;  /* 0x000000c5cec87221 */ /* 0x000fca0000010000 */
[----:B------:R-:W-:Y:S02]  /*a610*/  MOV R208, R200 ;  /* 0x000000c800d07202 */ /* 0x000fe40000000f00 */
[----:B------:R-:W-:-:S07]  /*a620*/  MOV R202, R207 ;  /* 0x000000cf00ca7202 */ /* 0x000fce0000000f00 */
[----:B------:R-:W-:Y:S05]  /*a630*/  WARPSYNC.COLLECTIVE R203, `(.L_x_9554) ;  /* 0x00000000cb087348 */ /* 0x000fea0003c00000 */
[----:B------:R0:W1:Y:S02]  /*a640*/  SHFL.BFLY P0, R207, R208, R209, R210 ;  /* 0x0c0000d1d0cf7389 */ /* 0x00006400000000d2 */
[----:B01----:R-:W-:Y:S05]  /*a650*/  ENDCOLLECTIVE ;  /* 0x000000000000791b */ /* 0x003fea0003800000 */
.L_x_9554:
[----:B------:R-:W-:Y:S05]  /*a660*/  BRA `(.L_x_9555) ;  /* 0xffffff7400387947 */ /* 0x000fea000383ffff */
.L_x_9556:
        /* <DEDUP_REMOVED lines=9> */
.L_x_14550:


//--------------------- .text._ZN10layer_norm13ln_bwd_kernelINS_13Kernel_traitsIf6__halffS2_fjLj768ELj1ELj4ELj1ELj16ENS_18Kernel_traits_baseILj768EfS2_fS2_fjLj128EEEEELb0ELb0ELb0ELb0EEEvNS_9BwdParamsE --------------------------
	.section	.text._ZN10layer_norm13ln_bwd_kernelINS_13Kernel_traitsIf6__halffS2_fjLj768ELj1ELj4ELj1ELj16ENS_18Kernel_traits_baseILj768EfS2_fS2_fjLj128EEEEELb0ELb0ELb0ELb0EEEvNS_9BwdParamsE,"ax",@progbits
	.align	128
        .global         _ZN10layer_norm13ln_bwd_kernelINS_13Kernel_traitsIf6__halffS2_fjLj768ELj1ELj4ELj1ELj16ENS_18Kernel_traits_baseILj768EfS2_fS2_fjLj128EEEEELb0ELb0ELb0ELb0EEEvNS_9BwdParamsE
        .type           _ZN10layer_norm13ln_bwd_kernelINS_13Kernel_traitsIf6__halffS2_fjLj768ELj1ELj4ELj1ELj16ENS_18Kernel_traits_baseILj768EfS2_fS2_fjLj128EEEEELb0ELb0ELb0ELb0EEEvNS_9BwdParamsE,@function
        .size           _ZN10layer_norm13ln_bwd_kernelINS_13Kernel_traitsIf6__halffS2_fjLj768ELj1ELj4ELj1ELj16ENS_18Kernel_traits_baseILj768EfS2_fS2_fjLj128EEEEELb0ELb0ELb0ELb0EEEvNS_9BwdParamsE,(.L_x_14551 - _ZN10layer_norm13ln_bwd_kernelINS_13Kernel_traitsIf6__halffS2_fjLj768ELj1ELj4ELj1ELj16ENS_18Kernel_traits_baseILj768EfS2_fS2_fjLj128EEEEELb0ELb0ELb0ELb0EEEvNS_9BwdParamsE)
        .other          _ZN10layer_norm13ln_bwd_kernelINS_13Kernel_traitsIf6__halffS2_fjLj768ELj1ELj4ELj1ELj16ENS_18Kernel_traits_baseILj768EfS2_fS2_fjLj128EEEEELb0ELb0ELb0ELb0EEEvNS_9BwdParamsE,@"STO_CUDA_ENTRY STV_DEFAULT"
_ZN10layer_norm13ln_bwd_kernelINS_13Kernel_traitsIf6__halffS2_fjLj768ELj1ELj4ELj1ELj16ENS_18Kernel_traits_baseILj768EfS2_fS2_fjLj128EEEEELb0ELb0ELb0ELb0EEEvNS_9BwdParamsE:
.text._ZN10layer_norm13ln_bwd_kernelINS_13Kernel_traitsIf6__halffS2_fjLj768ELj1ELj4ELj1ELj16ENS_18Kernel_traits_baseILj768EfS2_fS2_fjLj128EEEEELb0ELb0ELb0ELb0EEEvNS_9BwdParamsE:
        /* <DEDUP_REMOVED lines=91> */
.L_x_9587:
        /* <DEDUP_REMOVED lines=45> */
[----:B------:R-:W-:Y:S02]  /*0880*/  FADD.FTZ R110, -R174, R110 ;  /* 0x0000006eae6e7221 */ /* 0x000fe40000010100 */
[----:B0----5:R-:W-:Y:S01]  /*0890*/  FMUL.FTZ R158, R157, R162 ;  /* 0x000000a29d9e7220 */ /* 0x021fe20000410000 */
[----:B----4-:R-:W-:-:S02]  /*08a0*/  HADD2.F32 R109, -RZ, R112.H0_H0 ;  /* 0x20000070ff6d7230 */ /* 0x010fc40000004100 */
[C---:B------:R-:W-:Y:S01]  /*08b0*/  FMUL.FTZ R3, R157.reuse, R108 ;  /* 0x0000006c9d037220 */ /* 0x040fe20000410000 */
[----:B------:R-:W-:Y:S02]  /*08c0*/  HADD2.F32 R112, -RZ, R112.H1_H1 ;  /* 0x30000070ff707230 */ /* 0x000fe40000004100 */
[----:B------:R-:W-:Y:S01]  /*08d0*/  FADD.FTZ R164, -R174, R111 ;  /* 0x0000006faea47221 */ /* 0x000fe20000010100 */
[-C--:B------:R-:W-:Y:S01]  /*08e0*/  FMUL.FTZ R162, R88, R109.reuse ;  /* 0x0000006d58a27220 */ /* 0x080fe20000410000 */
[--C-:B------:R-:W-:Y:S02]  /*08f0*/  HADD2.F32 R111, -RZ, R113.reuse.H0_H0 ;  /* 0x20000071ff6f7230 */ /* 0x100fe40000004100 */
[----:B------:R-:W-:Y:S01]  /*0900*/  FMUL.FTZ R159, R157, R110 ;  /* 0x0000006e9d9f7220 */ /* 0x000fe20000410000 */
[----:B------:R-:W-:Y:S01]  /*0910*/  FADD.FTZ R40, R40, R109 ;  /* 0x0000006d28287221 */ /* 0x000fe20000010000 */
[----:B------:R-:W-:Y:S01]  /*0920*/  FFMA.FTZ R64, R3, R109, R64 ;  /* 0x0000006d03407223 */ /* 0x000fe20000010040 */
[----:B------:R-:W-:Y:S01]  /*0930*/  FMUL.FTZ R161, R89, R112 ;  /* 0x0000007059a17220 */ /* 0x000fe20000410000 */
[----:B------:R-:W-:Y:S01]  /*0940*/  FADD.FTZ R108, RZ, R162 ;  /* 0x000000a2ff6c7221 */ /* 0x000fe20000010000 */
[----:B------:R-:W-:Y:S01]  /*0950*/  FFMA.FTZ R109, R3, R162, RZ ;  /* 0x000000a2036d7223 */ /* 0x000fe200000100ff */
        /* <DEDUP_REMOVED lines=8> */
[----:B---3--:R-:W-:Y:S01]  /*09e0*/  FADD.FTZ R116, -R174, R116 ;  /* 0x00000074ae747221 */ /* 0x008fe20000010100 */
[----:B------:R-:W-:Y:S01]  /*09f0*/  FMUL.FTZ R163, R91, R166 ;  /* 0x000000a65ba37220 */ /* 0x000fe20000410000 */
[----:B------:R-:W-:Y:S01]  /*0a00*/  FADD.FTZ R110, R111, R164 ;  /* 0x000000a46f6e7221 */ /* 0x000fe20000010000 */
[----:B------:R-:W-:Y:S01]  /*0a10*/  FFMA.FTZ R109, R159, R164, R108 ;  /* 0x000000a49f6d7223 */ /* 0x000fe2000001006c */
        /* <DEDUP_REMOVED lines=36> */
.L_x_9559:
[----:B------:R-:W-:Y:S05]  /*0c60*/  BSYNC.RECONVERGENT B0 ;  /* 0x0000000000007941 */ /* 0x000fea0003800200 */
.L_x_9558:
        /* <DEDUP_REMOVED lines=19> */
[----:B------:R-:W-:Y:S01]  /*0da0*/  FADD.FTZ R128, -R174, R111 ;  /* 0x0000006fae807221 */ /* 0x000fe20000010100 */
[----:B----4-:R-:W-:-:S02]  /*0db0*/  HADD2.F32 R109, -RZ, R112.H0_H0 ;  /* 0x20000070ff6d7230 */ /* 0x010fc40000004100 */
[C---:B0----5:R-:W-:Y:S01]  /*0dc0*/  FMUL.FTZ R125, R157.reuse, R108 ;  /* 0x0000006c9d7d7220 */ /* 0x061fe20000410000 */
[----:B------:R-:W-:Y:S02]  /*0dd0*/  HADD2.F32 R112, -RZ, R112.H1_H1 ;  /* 0x30000070ff707230 */ /* 0x000fe40000004100 */
[-C--:B------:R-:W-:Y:S01]  /*0de0*/  FMUL.FTZ R126, R80, R109.reuse ;  /* 0x0000006d507e7220 */ /* 0x080fe20000410000 */
[--C-:B------:R-:W-:Y:S02]  /*0df0*/  HADD2.F32 R111, -RZ, R113.reuse.H0_H0 ;  /* 0x20000071ff6f7230 */ /* 0x100fe40000004100 */
[----:B------:R-:W-:Y:S01]  /*0e00*/  FMUL.FTZ R127, R157, R110 ;  /* 0x0000006e9d7f7220 */ /* 0x000fe20000410000 */
        /* <DEDUP_REMOVED lines=54> */
.L_x_9561:
[----:B------:R-:W-:Y:S05]  /*1170*/  BSYNC.RECONVERGENT B0 ;  /* 0x0000000000007941 */ /* 0x000fea0003800200 */
.L_x_9560:
        /* <DEDUP_REMOVED lines=20> */
[C---:B-----5:R-:W-:Y:S01]  /*12c0*/  FMUL.FTZ R139, R157.reuse, R108 ;  /* 0x0000006c9d8b7220 */ /* 0x060fe20000410000 */
[----:B------:R-:W-:Y:S01]  /*12d0*/  FADD.FTZ R148, -R174, R113 ;  /* 0x00000071ae947221 */ /* 0x000fe20000010100 */
[C---:B-1----:R-:W-:Y:S01]  /*12e0*/  FMUL.FTZ R141, R157.reuse, R110 ;  /* 0x0000006e9d8d7220 */ /* 0x042fe20000410000 */
[----:B------:R-:W-:Y:S01]  /*12f0*/  FMUL.FTZ R143, R157, R146 ;  /* 0x000000929d8f7220 */ /* 0x000fe20000410000 */
[----:B----4-:R-:W-:-:S02]  /*1300*/  HADD2.F32 R109, -RZ, R116.H0_H0 ;  /* 0x20000074ff6d7230 */ /* 0x010fc40000004100 */
[C---:B------:R-:W-:Y:S01]  /*1310*/  FMUL.FTZ R140, R157.reuse, R144 ;  /* 0x000000909d8c7220 */ /* 0x040fe20000410000 */
[----:B------:R-:W-:Y:S02]  /*1320*/  HADD2.F32 R116, -RZ, R116.H1_H1 ;  /* 0x30000074ff747230 */ /* 0x000fe40000004100 */
[----:B------:R-:W-:Y:S01]  /*1330*/  FMUL.FTZ R144, R157, R148 ;  /* 0x000000949d907220 */ /* 0x000fe20000410000 */
[--C-:B------:R-:W-:Y:S02]  /*1340*/  HADD2.F32 R111, -RZ, R117.reuse.H0_H0 ;  /* 0x20000075ff6f7230 */ /* 0x100fe40000004100 */
[-C--:B------:R-:W-:Y:S01]  /*1350*/  FMUL.FTZ R146, R72, R109.reuse ;  /* 0x0000006d48927220 */ /* 0x080fe20000410000 */
        /* <DEDUP_REMOVED lines=20> */
[----:B------:R-:W-:Y:S01]  /*14a0*/  FADD.FTZ R154, -R174, R115 ;  /* 0x00000073ae9a7221 */ /* 0x000fe20000010100 */
[----:B------:R-:W-:-:S02]  /*14b0*/  HADD2.F32 R115, -RZ, R119.H0_H0 ;  /* 0x20000077ff737230 */ /* 0x000fc40000004100 */
[----:B------:R-:W-:Y:S01]  /*14c0*/  FADD.FTZ R114, -R174, R114 ;  /* 0x00000072ae727221 */ /* 0x000fe20000010100 */
[----:B------:R-:W-:Y:S01]  /*14d0*/  FMUL.FTZ R151, R69, R118 ;  /* 0x0000007645977220 */ /* 0x000fe20000410000 */
[----:B------:R-:W-:Y:S01]  /*14e0*/  FADD.FTZ R110, R111, R150 ;  /* 0x000000966f6e7221 */ /* 0x000fe20000010000 */
[----:B------:R-:W-:Y:S01]  /*14f0*/  FFMA.FTZ R109, R143, R150, R108 ;  /* 0x000000968f6d7223 */ /* 0x000fe2000001006c */
[----:B------:R-:W-:Y:S02]  /*1500*/  HADD2.F32 R174, -RZ, R119.H1_H1 ;  /* 0x30000077ffae7230 */ /* 0x000fe40000004100 */
        /* <DEDUP_REMOVED lines=22> */
.L_x_9563:
[----:B------:R-:W-:Y:S05]  /*1670*/  BSYNC.RECONVERGENT B0 ;  /* 0x0000000000007941 */ /* 0x000fea0003800200 */
.L_x_9562:
        /* <DEDUP_REMOVED lines=21> */
.L_x_9599:
        /* <DEDUP_REMOVED lines=49> */
.L_x_9569:
        /* <DEDUP_REMOVED lines=36> */
.L_x_9570:
        /* <DEDUP_REMOVED lines=8> */
.L_x_9568:
[----:B------:R-:W-:Y:S05]  /*1da0*/  BSYNC.RECONVERGENT B1 ;  /* 0x0000000000017941 */ /* 0x000fea0003800200 */
.L_x_9567:
        /* <DEDUP_REMOVED lines=42> */
.L_x_9573:
        /* <DEDUP_REMOVED lines=36> */
.L_x_9574:
        /* <DEDUP_REMOVED lines=8> */
.L_x_9572:
[----:B------:R-:W-:Y:S05]  /*2310*/  BSYNC.RECONVERGENT B1 ;  /* 0x0000000000017941 */ /* 0x000fea0003800200 */
.L_x_9571:
        /* <DEDUP_REMOVED lines=41> */
.L_x_9576:
        /* <DEDUP_REMOVED lines=36> */
.L_x_9577:
        /* <DEDUP_REMOVED lines=8> */
.L_x_9566:
        /* <DEDUP_REMOVED lines=46> */
.L_x_9580:
[----:B------:R-:W-:Y:S05]  /*2b50*/  BSYNC.RECONVERGENT B1 ;  /* 0x0000000000017941 */ /* 0x000fea0003800200 */
.L_x_9579:
        /* <DEDUP_REMOVED lines=42> */
.L_x_9582:
[----:B------:R-:W-:Y:S05]  /*2e00*/  BSYNC.RECONVERGENT B1 ;  /* 0x0000000000017941 */ /* 0x000fea0003800200 */
.L_x_9581:
        /* <DEDUP_REMOVED lines=41> */
.L_x_9578:
        /* <DEDUP_REMOVED lines=39> */
[----:B0-----:R-:W-:Y:S01]  /*3310*/  IMAD.WIDE.U32 R114, R155, 0x10, R114 ;  /* 0x000000109b727825 */ /* 0x001fe200078e0072 */
[----:B------:R-:W-:Y:S01]  /*3320*/  F2FP.F16.F32.PACK_AB R109, R118, R109 ;  /* 0x0000006d766d723e */ /* 0x000fe200000000ff */
[----:B------:R1:W-:Y:S01]  /*3330*/  STG.E.128 desc[UR6][R116.64], R104 ;  /* 0x0000006874007986 */ /* 0x0003e2000c101d06 */
[----:B------:R-:W-:Y:S02]  /*3340*/  F2FP.F16.F32.PACK_AB R108, R119, R108 ;  /* 0x0000006c776c723e */ /* 0x000fe400000000ff */
[----:B------:R-:W-:Y:S01]  /*3350*/  IADD3 R155, PT, PT, R155, 0x20, RZ ;  /* 0x000000209b9b7810 */ /* 0x000fe20007ffe0ff */
[----:B------:R1:W-:Y:S04]  /*3360*/  STG.E.128 desc[UR6][R116.64+0x10], R100 ;  /* 0x0000106474007986 */ /* 0x0003e8000c101d06 */
[----:B------:R1:W-:Y:S02]  /*3370*/  STG.E.128 desc[UR6][R114.64], R108 ;  /* 0x0000006c72007986 */ /* 0x0003e4000c101d06 */
.L_x_9584:
[----:B------:R-:W-:Y:S05]  /*3380*/  BSYNC.RECONVERGENT B1 ;  /* 0x0000000000017941 */ /* 0x000fea0003800200 */
.L_x_9583:
        /* <DEDUP_REMOVED lines=46> */
.L_x_9586:
[----:B------:R-:W-:Y:S05]  /*3670*/  BSYNC.RECONVERGENT B1 ;  /* 0x0000000000017941 */ /* 0x000fea0003800200 */
.L_x_9585:
        /* <DEDUP_REMOVED lines=37> */
[----:B------:R-:W-:Y:S01]  /*38d0*/  F2FP.F16.F32.PACK_AB R111, R174, R111 ;  /* 0x0000006fae6f723e */ /* 0x000fe200000000ff */
[----:B------:R0:W-:Y:S01]  /*38e0*/  STG.E.128 desc[UR6][R112.64], R104 ;  /* 0x0000006870007986 */ /* 0x0001e2000c101d06 */
[----:B------:R-:W-:-:S02]  /*38f0*/  F2FP.F16.F32.PACK_AB R110, R157, R110 ;  /* 0x0000006e9d6e723e */ /* 0x000fc400000000ff */
[----:B------:R-:W-:Y:S01]  /*3900*/  F2FP.F16.F32.PACK_AB R109, R119, R118 ;  /* 0x00000076776d723e */ /* 0x000fe200000000ff */
[----:B------:R0:W-:Y:S01]  /*3910*/  STG.E.128 desc[UR6][R112.64+0x10], R100 ;  /* 0x0000106470007986 */ /* 0x0001e2000c101d06 */
[----:B------:R-:W-:-:S05]  /*3920*/  F2FP.F16.F32.PACK_AB R108, R117, R116 ;  /* 0x00000074756c723e */ /* 0x000fca00000000ff */
[----:B------:R0:W-:Y:S02]  /*3930*/  STG.E.128 desc[UR6][R114.64], R108 ;  /* 0x0000006c72007986 */ /* 0x0001e4000c101d06 */
.L_x_9575:
[----:B------:R-:W-:Y:S05]  /*3940*/  BSYNC.RECONVERGENT B0 ;  /* 0x0000000000007941 */ /* 0x000fea0003800200 */
.L_x_9565:
[----:B01234-:R-:W0:Y:S02]  /*3950*/  LDC.64 R108, c[0x0][0x380] ;  /* 0x0000e000ff6c7b82 */ /* 0x01fe240000000a00 */
[----:B0-----:R-:W-:-:S04]  /*3960*/  LEA R123, R108, R123, 0x2 ;  /* 0x0000007b6c7b7211 */ /* 0x001fc800078e10ff */
[----:B------:R-:W-:-:S13]  /*3970*/  ISETP.GE.AND P1, PT, R123, R109, PT ;  /* 0x0000006d7b00720c */ /* 0x000fda0003f26270 */
[----:B------:R-:W-:Y:S05]  /*3980*/  @!P1 BRA `(.L_x_9587) ;  /* 0xffffffcc00089947 */ /* 0x000fea000383ffff */
.L_x_9557:
        /* <DEDUP_REMOVED lines=196> */
.L_x_9564:
        /* <DEDUP_REMOVED lines=8> */
.L_x_9589:
[----:B------:R-:W-:Y:S05]  /*4650*/  BSYNC B0 ;  /* 0x0000000000007941 */ /* 0x000fea0003800000 */
.L_x_9588:
        /* <DEDUP_REMOVED lines=8> */
.L_x_9590:
[----:B------:R-:W-:Y:S01]  /*46e0*/  FADD.FTZ R108, R108, R175 ;  /* 0x000000af6c6c7221 */ /* 0x000fe20000010000 */
[----:B------:R-:W-:-:S04]  /*46f0*/  HFMA2 R118, -RZ, RZ, 0, 1.1920928955078125e-07 ;  /* 0x00000002ff767431 */ /* 0x000fc800000001ff */
[----:B------:R-:W-:Y:S02]  /*4700*/  MOV R119, R108 ;  /* 0x0000006c00777202 */ /* 0x000fe40000000f00 */
[----:B------:R-:W-:-:S07]  /*4710*/  MOV R109, R117 ;  /* 0x00000075006d7202 */ /* 0x000fce0000000f00 */
[----:B------:R-:W-:Y:S05]  /*4720*/  WARPSYNC.COLLECTIVE R116, `(.L_x_9591) ;  /* 0x0000000074087348 */ /* 0x000fea0003c00000 */
[----:B------:R0:W1:Y:S02]  /*4730*/  SHFL.BFLY P2, R117, R119, R118, R173 ;  /* 0x0c00007677757389 */ /* 0x00006400000400ad */
[----:B01----:R-:W-:Y:S05]  /*4740*/  ENDCOLLECTIVE ;  /* 0x000000000000791b */ /* 0x003fea0003800000 */
.L_x_9591:
[----:B------:R-:W-:-:S05]  /*4750*/  FADD.FTZ R109, R109, R176 ;  /* 0x000000b06d6d7221 */ /* 0x000fca0000010000 */
[----:B------:R-:W-:Y:S02]  /*4760*/  MOV R119, R109 ;  /* 0x0000006d00777202 */ /* 0x000fe40000000f00 */
[----:B------:R-:W-:-:S07]  /*4770*/  MOV R111, R117 ;  /* 0x00000075006f7202 */ /* 0x000fce0000000f00 */
[----:B------:R-:W-:Y:S05]  /*4780*/  WARPSYNC.COLLECTIVE R116, `(.L_x_9592) ;  /* 0x0000000074087348 */ /* 0x000fea0003c00000 */
[----:B------:R0:W1:Y:S02]  /*4790*/  SHFL.BFLY P2, R117, R119, R118, R173 ;  /* 0x0c00007677757389 */ /* 0x00006400000400ad */
[----:B01----:R-:W-:Y:S05]  /*47a0*/  ENDCOLLECTIVE ;  /* 0x000000000000791b */ /* 0x003fea0003800000 */
.L_x_9592:
[----:B------:R-:W-:Y:S01]  /*47b0*/  FADD.FTZ R111, R108, R111 ;  /* 0x0000006f6c6f7221 */ /* 0x000fe20000010000 */
[----:B------:R-:W-:-:S04]  /*47c0*/  HFMA2 R118, -RZ, RZ, 0, 2.384185791015625e-07 ;  /* 0x00000004ff767431 */ /* 0x000fc800000001ff */
[----:B------:R-:W-:Y:S02]  /*47d0*/  MOV R119, R111 ;  /* 0x0000006f00777202 */ /* 0x000fe40000000f00 */
[----:B------:R-:W-:-:S07]  /*47e0*/  MOV R110, R117 ;  /* 0x00000075006e7202 */ /* 0x000fce0000000f00 */
[----:B------:R-:W-:Y:S05]  /*47f0*/  WARPSYNC.COLLECTIVE R116, `(.L_x_9593) ;  /* 0x0000000074087348 */ /* 0x000fea0003c00000 */
[----:B------:R0:W1:Y:S02]  /*4800*/  SHFL.BFLY P2, R117, R119, R118, R173 ;  /* 0x0c00007677757389 */ /* 0x00006400000400ad */
[----:B01----:R-:W-:Y:S05]  /*4810*/  ENDCOLLECTIVE ;  /* 0x000000000000791b */ /* 0x003fea0003800000 */
.L_x_9593:
[----:B------:R-:W-:-:S05]  /*4820*/  FADD.FTZ R110, R109, R110 ;  /* 0x0000006e6d6e7221 */ /* 0x000fca0000010000 */
[----:B------:R-:W-:Y:S02]  /*4830*/  MOV R119, R110 ;  /* 0x0000006e00777202 */ /* 0x000fe40000000f00 */
[----:B------:R-:W-:-:S07]  /*4840*/  MOV R112, R117 ;  /* 0x0000007500707202 */ /* 0x000fce0000000f00 */
[----:B------:R-:W-:Y:S05]  /*4850*/  WARPSYNC.COLLECTIVE R116, `(.L_x_9594) ;  /* 0x0000000074087348 */ /* 0x000fea0003c00000 */
[----:B------:R0:W1:Y:S02]  /*4860*/  SHFL.BFLY P2, R117, R119, R118, R173 ;  /* 0x0c00007677757389 */ /* 0x00006400000400ad */
[----:B01----:R-:W-:Y:S05]  /*4870*/  ENDCOLLECTIVE ;  /* 0x000000000000791b */ /* 0x003fea0003800000 */
.L_x_9594:
[----:B------:R-:W-:Y:S01]  /*4880*/  FADD.FTZ R112, R111, R112 ;  /* 0x000000706f707221 */ /* 0x000fe20000010000 */
[----:B------:R-:W-:-:S04]  /*4890*/  HFMA2 R118, -RZ, RZ, 0, 4.76837158203125e-07 ;  /* 0x00000008ff767431 */ /* 0x000fc800000001ff */
[----:B------:R-:W-:Y:S02]  /*48a0*/  MOV R119, R112 ;  /* 0x0000007000777202 */ /* 0x000fe40000000f00 */
[----:B------:R-:W-:-:S07]  /*48b0*/  MOV R113, R117 ;  /* 0x0000007500717202 */ /* 0x000fce0000000f00 */
[----:B------:R-:W-:Y:S05]  /*48c0*/  WARPSYNC.COLLECTIVE R116, `(.L_x_9595) ;  /* 0x0000000074087348 */ /* 0x000fea0003c00000 */
[----:B------:R0:W1:Y:S02]  /*48d0*/  SHFL.BFLY P2, R117, R119, R118, R173 ;  /* 0x0c00007677757389 */ /* 0x00006400000400ad */
[----:B01----:R-:W-:Y:S05]  /*48e0*/  ENDCOLLECTIVE ;  /* 0x000000000000791b */ /* 0x003fea0003800000 */
.L_x_9595:
[----:B------:R-:W-:-:S05]  /*48f0*/  FADD.FTZ R113, R110, R113 ;  /* 0x000000716e717221 */ /* 0x000fca0000010000 */
[----:B------:R-:W-:Y:S02]  /*4900*/  MOV R119, R113 ;  /* 0x0000007100777202 */ /* 0x000fe40000000f00 */
[----:B------:R-:W-:-:S07]  /*4910*/  MOV R115, R117 ;  /* 0x0000007500737202 */ /* 0x000fce0000000f00 */
[----:B------:R-:W-:Y:S05]  /*4920*/  WARPSYNC.COLLECTIVE R116, `(.L_x_9596) ;  /* 0x0000000074087348 */ /* 0x000fea0003c00000 */
[----:B------:R0:W1:Y:S02]  /*4930*/  SHFL.BFLY P2, R117, R119, R118, R173 ;  /* 0x0c00007677757389 */ /* 0x00006400000400ad */
[----:B01----:R-:W-:Y:S05]  /*4940*/  ENDCOLLECTIVE ;  /* 0x000000000000791b */ /* 0x003fea0003800000 */
.L_x_9596:
[----:B------:R-:W-:Y:S01]  /*4950*/  FADD.FTZ R115, R112, R115 ;  /* 0x0000007370737221 */ /* 0x000fe20000010000 */
[----:B------:R-:W-:-:S04]  /*4960*/  HFMA2 R118, -RZ, RZ, 0, 9.5367431640625e-07 ;  /* 0x00000010ff767431 */ /* 0x000fc800000001ff */
[----:B------:R-:W-:Y:S02]  /*4970*/  MOV R119, R115 ;  /* 0x0000007300777202 */ /* 0x000fe40000000f00 */
[----:B------:R-:W-:-:S07]  /*4980*/  MOV R114, R117 ;  /* 0x0000007500727202 */ /* 0x000fce0000000f00 */
[----:B------:R-:W-:Y:S05]  /*4990*/  WARPSYNC.COLLECTIVE R116, `(.L_x_9597) ;  /* 0x0000000074087348 */ /* 0x000fea0003c00000 */
[----:B------:R0:W1:Y:S02]  /*49a0*/  SHFL.BFLY P2, R117, R119, R118, R173 ;  /* 0x0c00007677757389 */ /* 0x00006400000400ad */
[----:B01----:R-:W-:Y:S05]  /*49b0*/  ENDCOLLECTIVE ;  /* 0x000000000000791b */ /* 0x003fea0003800000 */
.L_x_9597:
[----:B------:R-:W-:-:S05]  /*49c0*/  FADD.FTZ R114, R113, R114 ;  /* 0x0000007271727221 */ /* 0x000fca0000010000 */
[----:B------:R-:W-:Y:S02]  /*49d0*/  MOV R119, R114 ;  /* 0x0000007200777202 */ /* 0x000fe40000000f00 */
[----:B------:R-:W-:-:S07]  /*49e0*/  MOV R108, R117 ;  /* 0x00000075006c7202 */ /* 0x000fce0000000f00 */
[----:B------:R-:W-:Y:S05]  /*49f0*/  WARPSYNC.COLLECTIVE R116, `(.L_x_9598) ;  /* 0x0000000074087348 */ /* 0x000fea0003c00000 */
[----:B------:R0:W1:Y:S02]  /*4a00*/  SHFL.BFLY P2, R117, R119, R118, R173 ;  /* 0x0c00007677757389 */ /* 0x00006400000400ad */
[----:B01----:R-:W-:Y:S05]  /*4a10*/  ENDCOLLECTIVE ;  /* 0x000000000000791b */ /* 0x003fea0003800000 */
.L_x_9598:
[----:B------:R-:W-:Y:S01]  /*4a20*/  MOV R109, R117 ;  /* 0x00000075006d7202 */ /* 0x000fe20000000f00 */
[----:B------:R-:W-:Y:S06]  /*4a30*/  BRA `(.L_x_9599) ;  /* 0xffffffcc00647947 */ /* 0x000fec000383ffff */
.L_x_9600:
        /* <DEDUP_REMOVED lines=12> */
.L_x_14551:


//--------------------- .text._ZN10layer_norm13ln_bwd_kernelINS_13Kernel_traitsIf6__halffS2_fjLj768ELj1ELj4ELj1ELj16ENS_18Kernel_traits_baseILj768EfS2_fS2_fjLj128EEEEELb0ELb0ELb0ELb1EEEvNS_9BwdParamsE --------------------------
	.section	.text._ZN10layer_norm13ln_bwd_kernelINS_13Kernel_traitsIf6__halffS2_fjLj768ELj1ELj4ELj1ELj16ENS_18Kernel_traits_baseILj768EfS2_fS2_fjLj128EEEEELb0ELb0ELb0ELb1EEEvNS_9BwdParamsE,"ax",@progbits
	.align	128
        .global         _ZN10layer_norm13ln_bwd_kernelINS_13Kernel_traitsIf6__halffS2_fjLj768ELj1ELj4ELj1ELj16ENS_18Kernel_traits_baseILj768EfS2_fS2_fjLj128EEEEELb0ELb0ELb0ELb1EEEvNS_9BwdParamsE
        .type           _ZN10layer_norm13ln_bwd_kernelINS_13Kernel_traitsIf6__halffS2_fjLj768ELj1ELj4ELj1ELj16ENS_18Kernel_traits_baseILj768EfS2_fS2_fjLj128EEEEELb0ELb0ELb0ELb1EEEvNS_9BwdParamsE,@function
        .size           _ZN10layer_norm13ln_bwd_kernelINS_13Kernel_traitsIf6__halffS2_fjLj768ELj1ELj4ELj1ELj16ENS_18Kernel_traits_baseILj768EfS2_fS2_fjLj128EEEEELb0ELb0ELb0ELb1EEEvNS_9BwdParamsE,(.L_x_14552 - _ZN10layer_norm13ln_bwd_kernelINS_13Kernel_traitsIf6__halffS2_fjLj768ELj1ELj4ELj1ELj16ENS_18Kernel_traits_baseILj768EfS2_fS2_fjLj128EEEEELb0ELb0ELb0ELb1EEEvNS_9BwdParamsE)
        .other          _ZN10layer_norm13ln_bwd_kernelINS_13Kernel_traitsIf6__halffS2_fjLj768ELj1ELj4ELj1ELj16ENS_18Kernel_traits_baseILj768EfS2_fS2_fjLj128EEEEELb0ELb0ELb0ELb1EEEvNS_9BwdParamsE,@"STO_CUDA_ENTRY STV_DEFAULT"
_ZN10layer_norm13ln_bwd_kernelINS_13Kernel_traitsIf6__halffS2_fjLj768ELj1ELj4ELj1ELj16ENS_18Kernel_traits_baseILj768EfS2_fS2_fjLj128EEEEELb0ELb0ELb0ELb1EEEvNS_9BwdParamsE:
.text._ZN10layer_norm13ln_bwd_kernelINS_13Kernel_traitsIf6__halffS2_fjLj768ELj1ELj4ELj1ELj16ENS_18Kernel_traits_baseILj768EfS2_fS2_fjLj128EEEEELb0ELb0ELb0ELb1EEEvNS_9BwdParamsE:
        /* <DEDUP_REMOVED lines=78> */
.L_x_9614:
        /* <DEDUP_REMOVED lines=264> */
.L_x_9626:
        /* <DEDUP_REMOVED lines=127> */
.L_x_9606:
        /* <DEDUP_REMOVED lines=126> */
.L_x_9605:
        /* <DEDUP_REMOVED lines=40> */
.L_x_9608:
        /* <DEDUP_REMOVED lines=36> */
.L_x_9609:
        /* <DEDUP_REMOVED lines=45> */
.L_x_9610:
        /* <DEDUP_REMOVED lines=36> */
.L_x_9611:
        /* <DEDUP_REMOVED lines=44> */
.L_x_9612:
        /* <DEDUP_REMOVED lines=36> */
.L_x_9613:
[----:B------:R-:W0:Y:S01]  /*3400*/  @P1 LDC.64 R80, c[0x0][0x478] ;  /* 0x00011e00ff501b82 */ /* 0x000e220000000a00 */
[----:B------:R-:W-:-:S04]  /*3410*/  IMAD.WIDE.U32 R148, R89, 0x10, R148 ;  /* 0x0000001059947825 */ /* 0x000fc800078e0094 */
[----:B0-----:R-:W-:-:S05]  /*3420*/  @P1 IMAD.WIDE.U32 R80, R89, 0x20, R80 ;  /* 0x0000002059501825 */ /* 0x001fca00078e0050 */
[----:B------:R0:W-:Y:S04]  /*3430*/  @P1 STG.E.128 desc[UR6][R80.64], R68 ;  /* 0x0000004450001986 */ /* 0x0001e8000c101d06 */
[----:B------:R0:W-:Y:S04]  /*3440*/  @P1 STG.E.128 desc[UR6][R80.64+0x10], R72 ;  /* 0x0000104850001986 */ /* 0x0001e8000c101d06 */
[----:B------:R0:W-:Y:S02]  /*3450*/  STG.E.128 desc[UR6][R148.64], R76 ;  /* 0x0000004c94007986 */ /* 0x0001e4000c101d06 */
.L_x_9607:
[----:B012---:R-:W0:Y:S02]  /*3460*/  LDC.64 R76, c[0x0][0x380] ;  /* 0x0000e000ff4c7b82 */ /* 0x007e240000000a00 */
[----:B0-----:R-:W-:-:S04]  /*3470*/  LEA R143, R76, R143, 0x2 ;  /* 0x0000008f4c8f7211 */ /* 0x001fc800078e10ff */
[----:B------:R-:W-:-:S13]  /*3480*/  ISETP.GE.AND P1, PT, R143, R77, PT ;  /* 0x0000004d8f00720c */ /* 0x000fda0003f26270 */
[----:B------:R-:W-:Y:S05]  /*3490*/  @!P1 BRA `(.L_x_9614) ;  /* 0xffffffd000109947 */ /* 0x000fea000383ffff */
[----:B------:R-:W-:Y:S05]  /*34a0*/  BSYNC B1 ;  /* 0x0000000000017941 */ /* 0x000fea0003800000 */
.L_x_9603:
        /* <DEDUP_REMOVED lines=39> */
.L_x_9602:
[----:B------:R-:W-:Y:S05]  /*3720*/  BSYNC B0 ;  /* 0x0000000000007941 */ /* 0x000fea0003800000 */
.L_x_9601:
        /* <DEDUP_REMOVED lines=144> */
.L_x_9604:
        /* <DEDUP_REMOVED lines=8> */
.L_x_9616:
[----:B------:R-:W-:Y:S05]  /*40b0*/  BSYNC B2 ;  /* 0x0000000000027941 */ /* 0x000fea0003800000 */
.L_x_9615:
        /* <DEDUP_REMOVED lines=8> */
.L_x_9617:
[----:B------:R-:W-:Y:S01]  /*4140*/  HFMA2 R111, -RZ, RZ, 0, 1.1920928955078125e-07 ;  /* 0x00000002ff6f7431 */ /* 0x000fe200000001ff */
[----:B------:R-:W-:Y:S02]  /*4150*/  MOV R162, R79 ;  /* 0x0000004f00a27202 */ /* 0x000fe40000000f00 */
[----:B------:R-:W-:-:S03]  /*4160*/  MOV R79, R90 ;  /* 0x0000005a004f7202 */ /* 0x000fc60000000f00 */
[----:B------:R-:W-:-:S07]  /*4170*/  FADD.FTZ R89, R89, R162 ;  /* 0x000000a259597221 */ /* 0x000fce0000010000 */
[----:B------:R-:W-:Y:S05]  /*4180*/  WARPSYNC.COLLECTIVE R109, `(.L_x_9618) ;  /* 0x000000006d087348 */ /* 0x000fea0003c00000 */
[----:B------:R0:W1:Y:S02]  /*4190*/  SHFL.BFLY P3, R79, R79, R111, R164 ;  /* 0x0c00006f4f4f7389 */ /* 0x00006400000600a4 */
[----:B01----:R-:W-:Y:S05]  /*41a0*/  ENDCOLLECTIVE ;  /* 0x000000000000791b */ /* 0x003fea0003800000 */
.L_x_9618:
[----:B------:R-:W-:Y:S02]  /*41b0*/  MOV R162, R79 ;  /* 0x0000004f00a27202 */ /* 0x000fe40000000f00 */
[----:B------:R-:W-:-:S03]  /*41c0*/  MOV R79, R89 ;  /* 0x00000059004f7202 */ /* 0x000fc60000000f00 */
[----:B------:R-:W-:-:S07]  /*41d0*/  FADD.FTZ R162, R90, R162 ;  /* 0x000000a25aa27221 */ /* 0x000fce0000010000 */
[----:B------:R-:W-:Y:S05]  /*41e0*/  WARPSYNC.COLLECTIVE R109, `(.L_x_9619) ;  /* 0x000000006d087348 */ /* 0x000fea0003c00000 */
[----:B------:R0:W1:Y:S02]  /*41f0*/  SHFL.BFLY P3, R79, R79, R111, R164 ;  /* 0x0c00006f4f4f7389 */ /* 0x00006400000600a4 */
[----:B01----:R-:W-:Y:S05]  /*4200*/  ENDCOLLECTIVE ;  /* 0x000000000000791b */ /* 0x003fea0003800000 */
.L_x_9619:
[----:B------:R-:W-:Y:S01]  /*4210*/  HFMA2 R111, -RZ, RZ, 0, 2.384185791015625e-07 ;  /* 0x00000004ff6f7431 */ /* 0x000fe200000001ff */
[----:B------:R-:W-:Y:S02]  /*4220*/  MOV R90, R79 ;  /* 0x0000004f005a7202 */ /* 0x000fe40000000f00 */
[----:B------:R-:W-:-:S03]  /*4230*/  MOV R79, R162 ;  /* 0x000000a2004f7202 */ /* 0x000fc60000000f00 */
[----:B------:R-:W-:-:S07]  /*4240*/  FADD.FTZ R89, R89, R90 ;  /* 0x0000005a59597221 */ /* 0x000fce0000010000 */
[----:B------:R-:W-:Y:S05]  /*4250*/  WARPSYNC.COLLECTIVE R109, `(.L_x_9620) ;  /* 0x000000006d087348 */ /* 0x000fea0003c00000 */
[----:B------:R0:W1:Y:S02]  /*4260*/  SHFL.BFLY P3, R79, R79, R111, R164 ;  /* 0x0c00006f4f4f7389 */ /* 0x00006400000600a4 */
[----:B01----:R-:W-:Y:S05]  /*4270*/  ENDCOLLECTIVE ;  /* 0x000000000000791b */ /* 0x003fea0003800000 */
.L_x_9620:
[----:B------:R-:W-:Y:S01]  /*4280*/  FADD.FTZ R162, R162, R79 ;  /* 0x0000004fa2a27221 */ /* 0x000fe20000010000 */
[----:B------:R-:W-:-:S07]  /*4290*/  MOV R79, R89 ;  /* 0x00000059004f7202 */ /* 0x000fce0000000f00 */
[----:B------:R-:W-:Y:S05]  /*42a0*/  WARPSYNC.COLLECTIVE R109, `(.L_x_9621) ;  /* 0x000000006d087348 */ /* 0x000fea0003c00000 */
[----:B------:R0:W1:Y:S02]  /*42b0*/  SHFL.BFLY P3, R79, R79, R111, R164 ;  /* 0x0c00006f4f4f7389 */ /* 0x00006400000600a4 */
[----:B01----:R-:W-:Y:S05]  /*42c0*/  ENDCOLLECTIVE ;  /* 0x000000000000791b */ /* 0x003fea0003800000 */
.L_x_9621:
[----:B------:R-:W-:Y:S01]  /*42d0*/  HFMA2 R111, -RZ, RZ, 0, 4.76837158203125e-07 ;  /* 0x00000008ff6f7431 */ /* 0x000fe200000001ff */
[----:B------:R-:W-:Y:S02]  /*42e0*/  MOV R90, R79 ;  /* 0x0000004f005a7202 */ /* 0x000fe40000000f00 */
[----:B------:R-:W-:-:S03]  /*42f0*/  MOV R79, R162 ;  /* 0x000000a2004f7202 */ /* 0x000fc60000000f00 */
[----:B------:R-:W-:-:S07]  /*4300*/  FADD.FTZ R90, R89, R90 ;  /* 0x0000005a595a7221 */ /* 0x000fce0000010000 */
[----:B------:R-:W-:Y:S05]  /*4310*/  WARPSYNC.COLLECTIVE R109, `(.L_x_9622) ;  /* 0x000000006d087348 */ /* 0x000fea0003c00000 */
[----:B------:R0:W1:Y:S02]  /*4320*/  SHFL.BFLY P3, R79, R79, R111, R164 ;  /* 0x0c00006f4f4f7389 */ /* 0x00006400000600a4 */
[----:B01----:R-:W-:Y:S05]  /*4330*/  ENDCOLLECTIVE ;  /* 0x000000000000791b */ /* 0x003fea0003800000 */
.L_x_9622:
[----:B------:R-:W-:Y:S01]  /*4340*/  FADD.FTZ R162, R162, R79 ;  /* 0x0000004fa2a27221 */ /* 0x000fe20000010000 */
[----:B------:R-:W-:-:S07]  /*4350*/  MOV R79, R90 ;  /* 0x0000005a004f7202 */ /* 0x000fce0000000f00 */
[----:B------:R-:W-:Y:S05]  /*4360*/  WARPSYNC.COLLECTIVE R109, `(.L_x_9623) ;  /* 0x000000006d087348 */ /* 0x000fea0003c00000 */
[----:B------:R0:W1:Y:S02]  /*4370*/  SHFL.BFLY P3, R79, R79, R111, R164 ;  /* 0x0c00006f4f4f7389 */ /* 0x00006400000600a4 */
[----:B01----:R-:W-:Y:S05]  /*4380*/  ENDCOLLECTIVE ;  /* 0x000000000000791b */ /* 0x003fea0003800000 */
.L_x_9623:
[----:B------:R-:W-:Y:S02]  /*4390*/  HFMA2 R111, -RZ, RZ, 0, 9.5367431640625e-07 ;  /* 0x00000010ff6f7431 */ /* 0x000fe400000001ff */
[----:B------:R-:W-:Y:S01]  /*43a0*/  FADD.FTZ R90, R90, R79 ;  /* 0x0000004f5a5a7221 */ /* 0x000fe20000010000 */
[----:B------:R-:W-:-:S07]  /*43b0*/  MOV R79, R162 ;  /* 0x000000a2004f7202 */ /* 0x000fce0000000f00 */
[----:B------:R-:W-:Y:S05]  /*43c0*/  WARPSYNC.COLLECTIVE R109, `(.L_x_9624) ;  /* 0x000000006d087348 */ /* 0x000fea0003c00000 */
[----:B------:R0:W1:Y:S02]  /*43d0*/  SHFL.BFLY P3, R79, R79, R111, R164 ;  /* 0x0c00006f4f4f7389 */ /* 0x00006400000600a4 */
[----:B01----:R-:W-:Y:S05]  /*43e0*/  ENDCOLLECTIVE ;  /* 0x000000000000791b */ /* 0x003fea0003800000 */
.L_x_9624:
[----:B------:R-:W-:Y:S02]  /*43f0*/  MOV R89, R79 ;  /* 0x0000004f00597202 */ /* 0x000fe40000000f00 */
[----:B------:R-:W-:-:S07]  /*4400*/  MOV R79, R90 ;  /* 0x0000005a004f7202 */ /* 0x000fce0000000f00 */
[----:B------:R-:W-:Y:S05]  /*4410*/  WARPSYNC.COLLECTIVE R109, `(.L_x_9625) ;  /* 0x000000006d087348 */ /* 0x000fea0003c00000 */
[----:B------:R0:W1:Y:S02]  /*4420*/  SHFL.BFLY P3, R79, R79, R111, R164 ;  /* 0x0c00006f4f4f7389 */ /* 0x00006400000600a4 */
[----:B01----:R-:W-:Y:S05]  /*4430*/  ENDCOLLECTIVE ;  /* 0x000000000000791b */ /* 0x003fea0003800000 */
.L_x_9625:
[----:B------:R-:W-:Y:S05]  /*4440*/  BRA `(.L_x_9626) ;  /* 0xffffffd000447947 */ /* 0x000fea000383ffff */
.L_x_9627:
        /* <DEDUP_REMOVED lines=11> */
.L_x_14552:


//--------------------- .text._ZN10layer_norm13ln_bwd_kernelINS_13Kernel_traitsIf6__halffS2_fjLj768ELj1ELj4ELj1ELj16ENS_18Kernel_traits_baseILj768EfS2_fS2_fjLj128EEEEELb0ELb0ELb1ELb0EEEvNS_9BwdParamsE --------------------------
	.section	.text._ZN10layer_norm13ln_bwd_kernelINS_13Kernel_traitsIf6__halffS2_fjLj768ELj1ELj4ELj1ELj16ENS_18Kernel_traits_baseILj768EfS2_fS2_fjLj128EEEEELb0ELb0ELb1ELb0EEEvNS_9BwdParamsE,"ax",@progbits
	.align	128
        .global         _ZN10layer_norm13ln_bwd_kernelINS_13Kernel_traitsIf6__halffS2_fjLj768ELj1ELj4ELj1ELj16ENS_18Kernel_traits_baseILj768EfS2_fS2_fjLj128EEEEELb0ELb0ELb1ELb0EEEvNS_9BwdParamsE
        .type           _ZN10layer_norm13ln_bwd_kernelINS_13Kernel_traitsIf6__halffS2_fjLj768ELj1ELj4ELj1ELj16ENS_18Kernel_traits_baseILj768EfS2_fS2_fjLj128EEEEELb0ELb0ELb1ELb0EEEvNS_9BwdParamsE,@function
        .size           _ZN10layer_norm13ln_bwd_kernelINS_13Kernel_traitsIf6__halffS2_fjLj768ELj1ELj4ELj1ELj16ENS_18Kernel_traits_baseILj768EfS2_fS2_fjLj128EEEEELb0ELb0ELb1ELb0EEEvNS_9BwdParamsE,(.L_x_14553 - _ZN10layer_norm13ln_bwd_kernelINS_13Kernel_traitsIf6__halffS2_fjLj768ELj1ELj4ELj1ELj16ENS_18Kernel_traits_baseILj768EfS2_fS2_fjLj128EEEEELb0ELb0ELb1ELb0EEEvNS_9BwdParamsE)
        .other          _ZN10layer_norm13ln_bwd_kernelINS_13Kernel_traitsIf6__halffS2_fjLj768ELj1ELj4ELj1ELj16ENS_18Kernel_traits_baseILj768EfS2_fS2_fjLj128EEEEELb0ELb0ELb1ELb0EEEvNS_9BwdParamsE,@"STO_CUDA_ENTRY STV_DEFAULT"
_ZN10layer_norm13ln_bwd_kernelINS_13Kernel_traitsIf6__halffS2_fjLj768ELj1ELj4ELj1ELj16ENS_18Kernel_traits_baseILj768EfS2_fS2_fjLj128EEEEELb0ELb0ELb1ELb0EEEvNS_9BwdParamsE:
.text._ZN10layer_norm13ln_bwd_kernelINS_13Kernel_traitsIf6__halffS2_fjLj768ELj1ELj4ELj1ELj16ENS_18Kernel_traits_baseILj768EfS2_fS2_fjLj128EEEEELb0ELb0ELb1ELb0EEEvNS_9BwdParamsE:
        /* <DEDUP_REMOVED lines=89> */
.L_x_9742:
        /* <DEDUP_REMOVED lines=56> */
[----:B------:R-:W-:-:S02]  /*0910*/  FADD.FTZ R114, -R178, R114 ;  /* 0x00000072b2727221 */ /* 0x000fc40000010100 */
[C---:B0----5:R-:W-:Y:S01]  /*0920*/  FMUL.FTZ R146, R129.reuse, R150 ;  /* 0x0000009681927220 */ /* 0x061fe20000410000 */
[--C-:B----4-:R-:W-:Y:S02]  /*0930*/  HADD2.F32 R113, -RZ, R116.reuse.H0_H0 ;  /* 0x20000074ff717230 */ /* 0x110fe40000004100 */
        /* <DEDUP_REMOVED lines=59> */
.L_x_9632:
[----:B------:R-:W-:Y:S05]  /*0cf0*/  BSYNC.RECONVERGENT B1 ;  /* 0x0000000000017941 */ /* 0x000fea0003800200 */
.L_x_9631:
[----:B------:R-:W-:Y:S04]  /*0d00*/  BSSY.RECONVERGENT B1, `(.L_x_9633) ;  /* 0x0000051000017945 */ /* 0x000fe80003800200 */
[----:B------:R-:W-:Y:S05]  /*0d10*/  @!P4 BRA `(.L_x_9634) ;  /* 0x00000004003cc947 */ /* 0x000fea0003800000 */
[----:B------:R-:W0:Y:S08]  /*0d20*/  LDC.64 R114, c[0x0][0x3a8] ;  /* 0x0000ea00ff727b82 */ /* 0x000e300000000a00 */
[----:B------:R-:W1:Y:S01]  /*0d30*/  LDC.64 R112, c[0x0][0x428] ;  /* 0x00010a00ff707b82 */ /* 0x000e620000000a00 */
[----:B0-----:R-:W-:-:S05]  /*0d40*/  IMAD.WIDE.U32 R164, R179, 0x20, R114 ;  /* 0x00000020b3a47825 */ /* 0x001fca00078e0072 */
[----:B------:R0:W2:Y:S01]  /*0d50*/  LDG.E.128 R120, desc[UR6][R164.64+0x10] ;  /* 0x00001006a4787981 */ /* 0x0000a2000c1e1d00 */
[----:B-1----:R-:W-:-:S03]  /*0d60*/  IMAD.WIDE.U32 R116, R180, 0x10, R112 ;  /* 0x00000010b4747825 */ /* 0x002fc600078e0070 */
[----:B------:R-:W3:Y:S04]  /*0d70*/  LDG.E.128 R112, desc[UR6][R164.64] ;  /* 0x00000006a4707981 */ /* 0x000ee8000c1e1d00 */
[----:B------:R-:W4:Y:S01]  /*0d80*/  LDG.E.128 R116, desc[UR6][R116.64] ;  /* 0x0000000674747981 */ /* 0x000f22000c1e1d00 */
[----:B------:R-:W-:-:S04]  /*0d90*/  ISETP.NE.U32.AND P0, PT, RZ, UR10, PT ;  /* 0x0000000aff007c0c */ /* 0x000fc8000bf05070 */
[----:B------:R-:W-:-:S13]  /*0da0*/  ISETP.NE.AND.EX P0, PT, RZ, UR11, PT, P0 ;  /* 0x0000000bff007c0c */ /* 0x000fda000bf05300 */
[----:B------:R-:W1:Y:S02]  /*0db0*/  @P0 LDC.64 R162, c[0x0][0x438] ;  /* 0x00010e00ffa20b82 */ /* 0x000e640000000a00 */
[----:B-1----:R-:W-:-:S05]  /*0dc0*/  @P0 IMAD.WIDE.U32 R162, R179, 0x20, R162 ;  /* 0x00000020b3a20825 */ /* 0x002fca00078e00a2 */
[----:B------:R-:W5:Y:S04]  /*0dd0*/  @P0 LDG.E.128 R84, desc[UR6][R162.64] ;  /* 0x00000006a2540981 */ /* 0x000f68000c1e1d00 */
[----:B------:R1:W5:Y:S01]  /*0de0*/  @P0 LDG.E.128 R88, desc[UR6][R162.64+0x10] ;  /* 0x00001006a2580981 */ /* 0x000362000c1e1d00 */
[----:B------:R-:W-:Y:S02]  /*0df0*/  IADD3 R180, PT, PT, R180, 0x20, RZ ;  /* 0x00000020b4b47810 */ /* 0x000fe40007ffe0ff */
[----:B------:R-:W-:Y:S01]  /*0e00*/  IADD3 R179, PT, PT, R179, 0x20, RZ ;  /* 0x00000020b3b37810 */ /* 0x000fe20007ffe0ff */
[C---:B---3--:R-:W-:Y:S01]  /*0e10*/  FADD.FTZ R168, -R178.reuse, R113 ;  /* 0x00000071b2a87221 */ /* 0x048fe20000010100 */
[C---:B------:R-:W-:Y:S01]  /*0e20*/  FADD.FTZ R166, -R178.reuse, R112 ;  /* 0x00000070b2a67221 */ /* 0x040fe20000010100 */
[----:B------:R-:W-:Y:S01]  /*0e30*/  FADD.FTZ R170, -R178, R115 ;  /* 0x00000073b2aa7221 */ /* 0x000fe20000010100 */
[----:B----4-:R-:W-:-:S02]  /*0e40*/  HADD2.F32 R113, -RZ, R116.H0_H0 ;  /* 0x20000074ff717230 */ /* 0x010fc40000004100 */
[----:B------:R-:W-:Y:S01]  /*0e50*/  FADD.FTZ R114, -R178, R114 ;  /* 0x00000072b2727221 */ /* 0x000fe20000010100 */
[--C-:B------:R-:W-:Y:S02]  /*0e60*/  HADD2.F32 R112, -RZ, R117.reuse.H1_H1 ;  /* 0x30000075ff707230 */ /* 0x100fe40000004100 */
[C---:B-----5:R-:W-:Y:S01]  /*0e70*/  FMUL.FTZ R159, R129.reuse, R166 ;  /* 0x000000a6819f7220 */ /* 0x060fe20000410000 */
[----:B------:R-:W-:Y:S02]  /*0e80*/  HADD2.F32 R116, -RZ, R116.H1_H1 ;  /* 0x30000074ff747230 */ /* 0x000fe40000004100 */
[C---:B0-----:R-:W-:Y:S01]  /*0e90*/  FMUL.FTZ R164, R129.reuse, R170 ;  /* 0x000000aa81a47220 */ /* 0x041fe20000410000 */
[-C--:B------:R-:W-:Y:S01]  /*0ea0*/  FMUL.FTZ R166, R72, R113.reuse ;  /* 0x0000007148a67220 */ /* 0x080fe20000410000 */
[----:B------:R-:W-:Y:S02]  /*0eb0*/  HADD2.F32 R115, -RZ, R117.H0_H0 ;  /* 0x20000075ff737230 */ /* 0x000fe40000004100 */
[----:B------:R-:W-:Y:S01]  /*0ec0*/  FMUL.FTZ R161, R129, R114 ;  /* 0x0000007281a17220 */ /* 0x000fe20000410000 */
[----:B------:R-:W-:Y:S01]  /*0ed0*/  FADD.FTZ R27, R27, R112 ;  /* 0x000000701b1b7221 */ /* 0x000fe20000010000 */
[-C--:B------:R-:W-:Y:S01]  /*0ee0*/  FFMA.FTZ R51, R164, R112.reuse, R51 ;  /* 0x00000070a4337223 */ /* 0x080fe20000010033 */
[----:B------:R-:W-:Y:S01]  /*0ef0*/  FMUL.FTZ R167, R75, R112 ;  /* 0x000000704ba77220 */ /* 0x000fe20000410000 */
[----:B------:R-:W-:Y:S01]  /*0f00*/  FADD.FTZ R24, R24, R113 ;  /* 0x0000007118187221 */ /* 0x000fe20000010000 */
[----:B------:R-:W-:Y:S01]  /*0f10*/  FFMA.FTZ R48, R159, R113, R48 ;  /* 0x000000719f307223 */ /* 0x000fe20000010030 */
[----:B-1----:R-:W-:Y:S01]  /*0f20*/  FMUL.FTZ R163, R73, R116 ;  /* 0x0000007449a37220 */ /* 0x002fe20000410000 */
        /* <DEDUP_REMOVED lines=9> */
[C---:B--2---:R-:W-:Y:S01]  /*0fc0*/  FADD.FTZ R120, -R178.reuse, R120 ;  /* 0x00000078b2787221 */ /* 0x044fe20000010100 */
        /* <DEDUP_REMOVED lines=36> */
.L_x_9634:
[----:B------:R-:W-:Y:S05]  /*1210*/  BSYNC.RECONVERGENT B1 ;  /* 0x0000000000017941 */ /* 0x000fea0003800200 */
.L_x_9633:
        /* <DEDUP_REMOVED lines=18> */
[C---:B-----5:R-:W-:Y:S01]  /*1340*/  FMUL.FTZ R134, R129.reuse, R134 ;  /* 0x0000008681867220 */ /* 0x060fe20000410000 */
[C---:B0-----:R-:W-:Y:S01]  /*1350*/  FMUL.FTZ R131, R129.reuse, R112 ;  /* 0x0000007081837220 */ /* 0x041fe20000410000 */
[----:B------:R-:W-:Y:S01]  /*1360*/  FMUL.FTZ R133, R129, R114 ;  /* 0x0000007281857220 */ /* 0x000fe20000410000 */
[C---:B---3--:R-:W-:Y:S01]  /*1370*/  FADD.FTZ R128, -R178.reuse, R116 ;  /* 0x00000074b2807221 */ /* 0x048fe20000010100 */
[----:B------:R-:W-:Y:S01]  /*1380*/  FADD.FTZ R138, -R178, R117 ;  /* 0x00000075b28a7221 */ /* 0x000fe20000010100 */
        /* <DEDUP_REMOVED lines=18> */
[----:B------:R-:W-:Y:S01]  /*14b0*/  FADD.FTZ R132, -R178, R119 ;  /* 0x00000077b2847221 */ /* 0x000fe20000010100 */
        /* <DEDUP_REMOVED lines=37> */
.L_x_9630:
        /* <DEDUP_REMOVED lines=28> */
.L_x_9635:
[----:B------:R-:W-:Y:S05]  /*18d0*/  BSYNC.RECONVERGENT B0 ;  /* 0x0000000000007941 */ /* 0x000fea0003800200 */
.L_x_9629:
        /* <DEDUP_REMOVED lines=21> */
.L_x_9754:
        /* <DEDUP_REMOVED lines=34> */
.L_x_9643:
[----:B------:R-:W-:Y:S05]  /*1c50*/  BSYNC.RECONVERGENT B2 ;  /* 0x0000000000027941 */ /* 0x000fea0003800200 */
.L_x_9642:
        /* <DEDUP_REMOVED lines=10> */
.L_x_9645:
[----:B------:R-:W-:Y:S05]  /*1d00*/  BSYNC.RECONVERGENT B2 ;  /* 0x0000000000027941 */ /* 0x000fea0003800200 */
.L_x_9644:
        /* <DEDUP_REMOVED lines=10> */
.L_x_9647:
[----:B------:R-:W-:Y:S05]  /*1db0*/  BSYNC.RECONVERGENT B2 ;  /* 0x0000000000027941 */ /* 0x000fea0003800200 */
.L_x_9646:
        /* <DEDUP_REMOVED lines=10> */
.L_x_9649:
[----:B------:R-:W-:Y:S05]  /*1e60*/  BSYNC.RECONVERGENT B2 ;  /* 0x0000000000027941 */ /* 0x000fea0003800200 */
.L_x_9648:
        /* <DEDUP_REMOVED lines=10> */
.L_x_9651:
[----:B------:R-:W-:Y:S05]  /*1f10*/  BSYNC.RECONVERGENT B2 ;  /* 0x0000000000027941 */ /* 0x000fea0003800200 */
.L_x_9650:
        /* <DEDUP_REMOVED lines=10> */
.L_x_9653:
[----:B------:R-:W-:Y:S05]  /*1fc0*/  BSYNC.RECONVERGENT B2 ;  /* 0x0000000000027941 */ /* 0x000fea0003800200 */
.L_x_9652:
        /* <DEDUP_REMOVED lines=10> */
.L_x_9655:
[----:B------:R-:W-:Y:S05]  /*2070*/  BSYNC.RECONVERGENT B2 ;  /* 0x0000000000027941 */ /* 0x000fea0003800200 */
.L_x_9654:
        /* <DEDUP_REMOVED lines=10> */
.L_x_9641:
        /* <DEDUP_REMOVED lines=43> */
.L_x_9658:
[----:B------:R-:W-:Y:S05]  /*23d0*/  BSYNC.RECONVERGENT B2 ;  /* 0x0000000000027941 */ /* 0x000fea0003800200 */
.L_x_9657:
        /* <DEDUP_REMOVED lines=10> */
.L_x_9660:
[----:B------:R-:W-:Y:S05]  /*2480*/  BSYNC.RECONVERGENT B2 ;  /* 0x0000000000027941 */ /* 0x000fea0003800200 */
.L_x_9659:
        /* <DEDUP_REMOVED lines=10> */
.L_x_9662:
[----:B------:R-:W-:Y:S05]  /*2530*/  BSYNC.RECONVERGENT B2 ;  /* 0x0000000000027941 */ /* 0x000fea0003800200 */
.L_x_9661:
        /* <DEDUP_REMOVED lines=10> */
.L_x_9664:
[----:B------:R-:W-:Y:S05]  /*25e0*/  BSYNC.RECONVERGENT B2 ;  /* 0x0000000000027941 */ /* 0x000fea0003800200 */
.L_x_9663:
        /* <DEDUP_REMOVED lines=10> */
.L_x_9666:
[----:B------:R-:W-:Y:S05]  /*2690*/  BSYNC.RECONVERGENT B2 ;  /* 0x0000000000027941 */ /* 0x000fea0003800200 */
.L_x_9665:
        /* <DEDUP_REMOVED lines=10> */
.L_x_9668:
[----:B------:R-:W-:Y:S05]  /*2740*/  BSYNC.RECONVERGENT B2 ;  /* 0x0000000000027941 */ /* 0x000fea0003800200 */
.L_x_9667:
        /* <DEDUP_REMOVED lines=10> */
.L_x_9670:
[----:B------:R-:W-:Y:S05]  /*27f0*/  BSYNC.RECONVERGENT B2 ;  /* 0x0000000000027941 */ /* 0x000fea0003800200 */
.L_x_9669:
[----:B------:R-:W-:Y:S05]  /*2800*/  @!P2 BRA `(.L_x_9656) ;  /* 0x00000008002ca947 */ /* 0x000fea0003800000 */
[----:B------:R-:W-:-:S05]  /*2810*/  FMUL.FTZ R115, R111, UR12 ;  /* 0x0000000c6f737c20 */ /* 0x000fca0008410000 */
[----:B------:R-:W-:-:S04]  /*2820*/  F2FP.F16.F32.PACK_AB R115, RZ, R115 ;  /* 0x00000073ff73723e */ /* 0x000fc800000000ff */
[----:B------:R-:W-:Y:S01]  /*2830*/  PRMT R103, R103, 0x5410, R115 ;  /* 0x0000541067677816 */ /* 0x000fe20000000073 */
[----:B------:R-:W-:Y:S06]  /*2840*/  BRA `(.L_x_9656) ;  /* 0x00000008001c7947 */ /* 0x000fec0003800000 */
.L_x_9640:
        /* <DEDUP_REMOVED lines=35> */
[----:B------:R-:W-:Y:S01]  /*2a80*/  @P2 F2FP.F16.F32.PACK_AB R115, RZ, R115 ;  /* 0x00000073ff73223e */ /* 0x000fe200000000ff */
[C---:B------:R-:W-:Y:S01]  /*2a90*/  @P1 FFMA.FTZ R121, R129.reuse, R183, R6 ;  /* 0x000000b781791223 */ /* 0x040fe20000010006 */
[----:B------:R-:W0:Y:S01]  /*2aa0*/  @P2 LDC R175, c[0x0][0x40c] ;  /* 0x00010300ffaf2b82 */ /* 0x000e220000000800 */
[----:B-1----:R-:W-:Y:S01]  /*2ab0*/  @P2 FMUL.FTZ R116, R116, R119 ;  /* 0x0000007774742220 */ /* 0x002fe20000410000 */
[----:B------:R-:W-:Y:S01]  /*2ac0*/  MOV R119, R4 ;  /* 0x0000000400777202 */ /* 0x000fe20000000f00 */
[----:B------:R-:W-:Y:S01]  /*2ad0*/  @P1 FFMA.FTZ R119, R129, R179, R4 ;  /* 0x000000b381771223 */ /* 0x000fe20000010004 */
[----:B------:R-:W-:-:S02]  /*2ae0*/  @P2 PRMT R100, R115, 0x7610, R100 ;  /* 0x0000761073642816 */ /* 0x000fc40000000064 */
        /* <DEDUP_REMOVED lines=28> */
.L_x_9671:
        /* <DEDUP_REMOVED lines=29> */
[----:B------:R-:W-:Y:S02]  /*2e80*/  @P2 F2FP.F16.F32.PACK_AB R175, RZ, R106 ;  /* 0x0000006affaf223e */ /* 0x000fe400000000ff */
[----:B------:R-:W1:Y:S01]  /*2e90*/  @P2 LDC R181, c[0x0][0x40c] ;  /* 0x00010300ffb52b82 */ /* 0x000e620000000800 */
[----:B--2---:R-:W-:-:S05]  /*2ea0*/  @P2 FMUL.FTZ R105, R110, R111 ;  /* 0x0000006f6e692220 */ /* 0x004fca0000410000 */
[----:B------:R-:W-:Y:S02]  /*2eb0*/  @P2 F2FP.F16.F32.PACK_AB R111, RZ, R105 ;  /* 0x00000069ff6f223e */ /* 0x000fe400000000ff */
[----:B------:R-:W2:Y:S01]  /*2ec0*/  @P2 LDC R120, c[0x0][0x40c] ;  /* 0x00010300ff782b82 */ /* 0x000ea20000000800 */
[----:B---3--:R-:W-:Y:S01]  /*2ed0*/  @P2 FMUL.FTZ R106, R104, R109 ;  /* 0x0000006d686a2220 */ /* 0x008fe20000410000 */
[----:B------:R-:W-:Y:S01]  /*2ee0*/  MOV R105, R9 ;  /* 0x0000000900697202 */ /* 0x000fe20000000f00 */
[C---:B------:R-:W-:Y:S01]  /*2ef0*/  @P1 FFMA.FTZ R105, R129.reuse, R108, R9 ;  /* 0x0000006c81691223 */ /* 0x040fe20000010009 */
[----:B------:R-:W-:Y:S01]  /*2f00*/  MOV R108, R4 ;  /* 0x00000004006c7202 */ /* 0x000fe20000000f00 */
[C---:B------:R-:W-:Y:S01]  /*2f10*/  @P1 FFMA.FTZ R108, R129.reuse, R179, R4 ;  /* 0x000000b3816c1223 */ /* 0x040fe20000010004 */
[----:B------:R-:W-:Y:S02]  /*2f20*/  @P2 F2FP.F16.F32.PACK_AB R115, RZ, R106 ;  /* 0x0000006aff73223e */ /* 0x000fe400000000ff */
        /* <DEDUP_REMOVED lines=11> */
[----:B------:R-:W-:Y:S02]  /*2fe0*/  @P2 F2FP.F16.F32.PACK_AB R117, RZ, R117 ;  /* 0x00000075ff75223e */ /* 0x000fe400000000ff */
[----:B------:R-:W-:Y:S01]  /*2ff0*/  @P2 F2FP.F16.F32.PACK_AB R119, RZ, R119 ;  /* 0x00000077ff77223e */ /* 0x000fe200000000ff */
[----:B--2---:R-:W-:Y:S01]  /*3000*/  @P2 FMUL.FTZ R118, R107, R120 ;  /* 0x000000786b762220 */ /* 0x004fe20000410000 */
[----:B------:R-:W-:Y:S02]  /*3010*/  @P2 PRMT R101, R117, 0x7610, R101 ;  /* 0x0000761075652816 */ /* 0x000fe40000000065 */
[----:B------:R-:W-:Y:S02]  /*3020*/  @P2 PRMT R102, R119, 0x7610, R102 ;  /* 0x0000761077662816 */ /* 0x000fe40000000066 */
[----:B------:R-:W-:Y:S01]  /*3030*/  @P2 F2FP.F16.F32.PACK_AB R118, RZ, R118 ;  /* 0x00000076ff76223e */ /* 0x000fe200000000ff */
[----:B---3--:R-:W-:-:S03]  /*3040*/  @P2 FMUL.FTZ R111, R105, R116 ;  /* 0x00000074696f2220 */ /* 0x008fc60000410000 */
[----:B------:R-:W-:Y:S02]  /*3050*/  @P2 PRMT R101, R101, 0x5410, R118 ;  /* 0x0000541065652816 */ /* 0x000fe40000000076 */
[----:B------:R-:W-:Y:S02]  /*3060*/  @P2 F2FP.F16.F32.PACK_AB R116, RZ, R111 ;  /* 0x0000006fff74223e */ /* 0x000fe400000000ff */
[----:B------:R-:W-:Y:S01]  /*3070*/  MOV R111, R121 ;  /* 0x00000079006f7202 */ /* 0x000fe20000000f00 */
[----:B0-----:R-:W-:Y:S01]  /*3080*/  @P2 FMUL.FTZ R120, R109, R180 ;  /* 0x000000b46d782220 */ /* 0x001fe20000410000 */
[----:B------:R-:W-:-:S04]  /*3090*/  @P2 PRMT R100, R100, 0x5410, R116 ;  /* 0x0000541064642816 */ /* 0x000fc80000000074 */
[----:B------:R-:W-:-:S04]  /*30a0*/  @P2 F2FP.F16.F32.PACK_AB R120, RZ, R120 ;  /* 0x00000078ff78223e */ /* 0x000fc800000000ff */
[----:B------:R-:W-:-:S07]  /*30b0*/  @P2 PRMT R102, R102, 0x5410, R120 ;  /* 0x0000541066662816 */ /* 0x000fce0000000078 */
.L_x_9656:
[----:B------:R-:W-:Y:S05]  /*30c0*/  BSYNC.RECONVERGENT B0 ;  /* 0x0000000000007941 */ /* 0x000fea0003800200 */
.L_x_9639:
        /* <DEDUP_REMOVED lines=11> */
.L_x_9638:
[----:B------:R-:W-:Y:S05]  /*3180*/  BSYNC.RECONVERGENT B1 ;  /* 0x0000000000017941 */ /* 0x000fea0003800200 */
.L_x_9637:
        /* <DEDUP_REMOVED lines=40> */
[----:B------:R-:W-:Y:S02]  /*3410*/  @P2 F2FP.F16.F32.PACK_AB R111, RZ, R106 ;  /* 0x0000006aff6f223e */ /* 0x000fe400000000ff */
[----:B------:R-:W1:Y:S01]  /*3420*/  @P2 LDC R122, c[0x0][0x40c] ;  /* 0x00010300ff7a2b82 */ /* 0x000e620000000800 */
[----:B--2---:R-:W-:Y:S01]  /*3430*/  @P2 FMUL.FTZ R107, R105, R116 ;  /* 0x00000074696b2220 */ /* 0x004fe20000410000 */
[----:B------:R-:W-:Y:S01]  /*3440*/  @P1 FFMA.FTZ R116, R164, R114, R113 ;  /* 0x00000072a4741223 */ /* 0x000fe20000010071 */
[----:B------:R-:W-:Y:S01]  /*3450*/  MOV R106, R86 ;  /* 0x00000056006a7202 */ /* 0x000fe20000000f00 */
[----:B------:R-:W-:Y:S01]  /*3460*/  @P1 FFMA.FTZ R106, R129, R109, R86 ;  /* 0x0000006d816a1223 */ /* 0x000fe20000010056 */
[----:B------:R-:W-:Y:S01]  /*3470*/  @P2 PRMT R100, R111, 0x7610, R100 ;  /* 0x000076106f642816 */ /* 0x000fe20000000064 */
[----:B------:R-:W-:Y:S01]  /*3480*/  @P1 FADD.FTZ R116, R167, -R116 ;  /* 0x80000074a7741221 */ /* 0x000fe20000010000 */
[----:B------:R-:W-:Y:S01]  /*3490*/  @P2 F2FP.F16.F32.PACK_AB R115, RZ, R107 ;  /* 0x0000006bff73223e */ /* 0x000fe200000000ff */
        /* <DEDUP_REMOVED lines=9> */
[----:B------:R-:W-:-:S04]  /*3530*/  @P2 F2FP.F16.F32.PACK_AB R116, RZ, R116 ;  /* 0x00000074ff74223e */ /* 0x000fc800000000ff */
[----:B------:R-:W-:Y:S01]  /*3540*/  @P2 F2FP.F16.F32.PACK_AB R115, RZ, R115 ;  /* 0x00000073ff73223e */ /* 0x000fe200000000ff */
[----:B-1----:R-:W-:Y:S01]  /*3550*/  @P2 FMUL.FTZ R111, R107, R122 ;  /* 0x0000007a6b6f2220 */ /* 0x002fe20000410000 */
[----:B------:R-:W-:Y:S02]  /*3560*/  @P2 PRMT R101, R116, 0x7610, R101 ;  /* 0x0000761074652816 */ /* 0x000fe40000000065 */
[----:B------:R-:W-:Y:S02]  /*3570*/  @P2 PRMT R102, R115, 0x7610, R102 ;  /* 0x0000761073662816 */ /* 0x000fe40000000066 */
[----:B------:R-:W-:Y:S01]  /*3580*/  @P2 F2FP.F16.F32.PACK_AB R111, RZ, R111 ;  /* 0x0000006fff6f223e */ /* 0x000fe200000000ff */
[----:B--2---:R-:W-:-:S03]  /*3590*/  @P2 FMUL.FTZ R117, R109, R178 ;  /* 0x000000b26d752220 */ /* 0x004fc60000410000 */
[----:B------:R-:W-:Y:S02]  /*35a0*/  @P2 PRMT R101, R101, 0x5410, R111 ;  /* 0x0000541065652816 */ /* 0x000fe4000000006f */
[----:B------:R-:W-:Y:S02]  /*35b0*/  MOV R111, R120 ;  /* 0x00000078006f7202 */ /* 0x000fe40000000f00 */
[----:B------:R-:W-:Y:S01]  /*35c0*/  @P2 F2FP.F16.F32.PACK_AB R117, RZ, R117 ;  /* 0x00000075ff75223e */ /* 0x000fe200000000ff */
[----:B0-----:R-:W-:-:S03]  /*35d0*/  @P2 FMUL.FTZ R118, R110, R175 ;  /* 0x000000af6e762220 */ /* 0x001fc60000410000 */
        /* <DEDUP_REMOVED lines=8> */
.L_x_9676:
        /* <DEDUP_REMOVED lines=65> */
.L_x_9675:
        /* <DEDUP_REMOVED lines=47> */
.L_x_9680:
[----:B------:R-:W-:Y:S05]  /*3d60*/  BSYNC.RECONVERGENT B2 ;  /* 0x0000000000027941 */ /* 0x000fea0003800200 */
.L_x_9679:
        /* <DEDUP_REMOVED lines=10> */
.L_x_9682:
[----:B------:R-:W-:Y:S05]  /*3e10*/  BSYNC.RECONVERGENT B2 ;  /* 0x0000000000027941 */ /* 0x000fea0003800200 */
.L_x_9681:
        /* <DEDUP_REMOVED lines=10> */
.L_x_9684:
[----:B------:R-:W-:Y:S05]  /*3ec0*/  BSYNC.RECONVERGENT B2 ;  /* 0x0000000000027941 */ /* 0x000fea0003800200 */
.L_x_9683:
        /* <DEDUP_REMOVED lines=10> */
.L_x_9686:
[----:B------:R-:W-:Y:S05]  /*3f70*/  BSYNC.RECONVERGENT B2 ;  /* 0x0000000000027941 */ /* 0x000fea0003800200 */
.L_x_9685:
        /* <DEDUP_REMOVED lines=10> */
.L_x_9688:
[----:B------:R-:W-:Y:S05]  /*4020*/  BSYNC.RECONVERGENT B2 ;  /* 0x0000000000027941 */ /* 0x000fea0003800200 */
.L_x_9687:
        /* <DEDUP_REMOVED lines=10> */
.L_x_9690:
[----:B------:R-:W-:Y:S05]  /*40d0*/  BSYNC.RECONVERGENT B2 ;  /* 0x0000000000027941 */ /* 0x000fea0003800200 */
.L_x_9689:
        /* <DEDUP_REMOVED lines=10> */
.L_x_9692:
[----:B------:R-:W-:Y:S05]  /*4180*/  BSYNC.RECONVERGENT B2 ;  /* 0x0000000000027941 */ /* 0x000fea0003800200 */
.L_x_9691:
[----:B------:R-:W-:Y:S01]  /*4190*/  MOV R104, R115 ;  /* 0x0000007300687202 */ /* 0x000fe20000000f00 */
[----:B------:R-:W-:Y:S06]  /*41a0*/  @!P2 BRA `(.L_x_9677) ;  /* 0x00000004006ca947 */ /* 0x000fec0003800000 */
[----:B------:R-:W-:-:S05]  /*41b0*/  FMUL.FTZ R104, R111, UR12 ;  /* 0x0000000c6f687c20 */ /* 0x000fca0008410000 */
[----:B------:R-:W-:Y:S02]  /*41c0*/  F2FP.F16.F32.PACK_AB R116, RZ, R104 ;  /* 0x00000068ff74723e */ /* 0x000fe400000000ff */
[----:B------:R-:W-:Y:S02]  /*41d0*/  MOV R104, R115 ;  /* 0x0000007300687202 */ /* 0x000fe40000000f00 */
[----:B------:R-:W-:Y:S01]  /*41e0*/  PRMT R103, R103, 0x5410, R116 ;  /* 0x0000541067677816 */ /* 0x000fe20000000074 */
[----:B------:R-:W-:Y:S06]  /*41f0*/  BRA `(.L_x_9677) ;  /* 0x0000000400587947 */ /* 0x000fec0003800000 */
.L_x_9678:
        /* <DEDUP_REMOVED lines=8> */
[----:B------:R-:W-:-:S04]  /*4280*/  F2FP.F16.F32.PACK_AB R116, RZ, R116 ;  /* 0x00000074ff74723e */ /* 0x000fc800000000ff */
[----:B------:R-:W-:-:S07]  /*4290*/  PRMT R100, R116, 0x7610, R100 ;  /* 0x0000761074647816 */ /* 0x000fce0000000064 */
.L_x_9694:
[----:B------:R-:W-:Y:S05]  /*42a0*/  BSYNC.RECONVERGENT B2 ;  /* 0x0000000000027941 */ /* 0x000fea0003800200 */
.L_x_9693:
        /* <DEDUP_REMOVED lines=10> */
.L_x_9696:
[----:B------:R-:W-:Y:S05]  /*4350*/  BSYNC.RECONVERGENT B2 ;  /* 0x0000000000027941 */ /* 0x000fea0003800200 */
.L_x_9695:
        /* <DEDUP_REMOVED lines=10> */
.L_x_9698:
[----:B------:R-:W-:Y:S05]  /*4400*/  BSYNC.RECONVERGENT B2 ;  /* 0x0000000000027941 */ /* 0x000fea0003800200 */
.L_x_9697:
        /* <DEDUP_REMOVED lines=10> */
.L_x_9700:
[----:B------:R-:W-:Y:S05]  /*44b0*/  BSYNC.RECONVERGENT B2 ;  /* 0x0000000000027941 */ /* 0x000fea0003800200 */
.L_x_9699:
        /* <DEDUP_REMOVED lines=10> */
.L_x_9702:
[----:B------:R-:W-:Y:S05]  /*4560*/  BSYNC.RECONVERGENT B2 ;  /* 0x0000000000027941 */ /* 0x000fea0003800200 */
.L_x_9701:
        /* <DEDUP_REMOVED lines=10> */
.L_x_9704:
[----:B------:R-:W-:Y:S05]  /*4610*/  BSYNC.RECONVERGENT B2 ;  /* 0x0000000000027941 */ /* 0x000fea0003800200 */
.L_x_9703:
        /* <DEDUP_REMOVED lines=10> */
.L_x_9706:
[----:B------:R-:W-:Y:S05]  /*46c0*/  BSYNC.RECONVERGENT B2 ;  /* 0x0000000000027941 */ /* 0x000fea0003800200 */
.L_x_9705:
        /* <DEDUP_REMOVED lines=9> */
.L_x_9677:
[----:B------:R-:W-:Y:S05]  /*4760*/  BSYNC.RECONVERGENT B0 ;  /* 0x0000000000007941 */ /* 0x000fea0003800200 */
.L_x_9674:
        /* <DEDUP_REMOVED lines=9> */
.L_x_9673:
[----:B------:R-:W-:Y:S05]  /*4800*/  BSYNC.RECONVERGENT B1 ;  /* 0x0000000000017941 */ /* 0x000fea0003800200 */
.L_x_9672:
        /* <DEDUP_REMOVED lines=42> */
[----:B------:R-:W-:Y:S01]  /*4ab0*/  @P2 F2FP.F16.F32.PACK_AB R111, RZ, R107 ;  /* 0x0000006bff6f223e */ /* 0x000fe200000000ff */
[----:B------:R-:W3:Y:S01]  /*4ac0*/  @P2 LDC R120, c[0x0][0x40c] ;  /* 0x00010300ff782b82 */ /* 0x000ee20000000800 */
[----:B-1----:R-:W-:Y:S01]  /*4ad0*/  @P2 FMUL.FTZ R108, R105, R108 ;  /* 0x0000006c696c2220 */ /* 0x002fe20000410000 */
[----:B------:R-:W-:Y:S01]  /*4ae0*/  MOV R107, R95 ;  /* 0x0000005f006b7202 */ /* 0x000fe20000000f00 */
[----:B------:R-:W-:Y:S01]  /*4af0*/  @P1 FFMA.FTZ R107, R129, R116, R95 ;  /* 0x00000074816b1223 */ /* 0x000fe2000001005f */
[----:B------:R-:W-:-:S02]  /*4b00*/  @P2 PRMT R100, R111, 0x7610, R100 ;  /* 0x000076106f642816 */ /* 0x000fc40000000064 */
[----:B------:R-:W-:Y:S02]  /*4b10*/  @P2 F2FP.F16.F32.PACK_AB R113, RZ, R108 ;  /* 0x0000006cff71223e */ /* 0x000fe400000000ff */
        /* <DEDUP_REMOVED lines=9> */
[----:B------:R-:W-:-:S04]  /*4bb0*/  @P2 F2FP.F16.F32.PACK_AB R114, RZ, R114 ;  /* 0x00000072ff72223e */ /* 0x000fc800000000ff */
[----:B------:R-:W-:Y:S01]  /*4bc0*/  @P2 F2FP.F16.F32.PACK_AB R113, RZ, R113 ;  /* 0x00000071ff71223e */ /* 0x000fe200000000ff */
[----:B---3--:R-:W-:Y:S01]  /*4bd0*/  @P2 FMUL.FTZ R111, R107, R120 ;  /* 0x000000786b6f2220 */ /* 0x008fe20000410000 */
[----:B------:R-:W-:Y:S02]  /*4be0*/  @P2 PRMT R101, R114, 0x7610, R101 ;  /* 0x0000761072652816 */ /* 0x000fe40000000065 */
[----:B------:R-:W-:Y:S02]  /*4bf0*/  @P2 PRMT R102, R113, 0x7610, R102 ;  /* 0x0000761071662816 */ /* 0x000fe40000000066 */
[----:B------:R-:W-:Y:S01]  /*4c00*/  @P2 F2FP.F16.F32.PACK_AB R111, RZ, R111 ;  /* 0x0000006fff6f223e */ /* 0x000fe200000000ff */
[----:B-1----:R-:W-:-:S03]  /*4c10*/  @P2 FMUL.FTZ R115, R109, R122 ;  /* 0x0000007a6d732220 */ /* 0x002fc60000410000 */
[----:B------:R-:W-:Y:S02]  /*4c20*/  @P2 PRMT R101, R101, 0x5410, R111 ;  /* 0x0000541065652816 */ /* 0x000fe4000000006f */
        /* <DEDUP_REMOVED lines=11> */
.L_x_9711:
        /* <DEDUP_REMOVED lines=65> */
.L_x_9710:
        /* <DEDUP_REMOVED lines=39> */
.L_x_9715:
[----:B------:R-:W-:Y:S05]  /*5360*/  BSYNC.RECONVERGENT B2 ;  /* 0x0000000000027941 */ /* 0x000fea0003800200 */
.L_x_9714:
        /* <DEDUP_REMOVED lines=10> */
.L_x_9717:
[----:B------:R-:W-:Y:S05]  /*5410*/  BSYNC.RECONVERGENT B2 ;  /* 0x0000000000027941 */ /* 0x000fea0003800200 */
.L_x_9716:
        /* <DEDUP_REMOVED lines=10> */
.L_x_9719:
[----:B------:R-:W-:Y:S05]  /*54c0*/  BSYNC.RECONVERGENT B2 ;  /* 0x0000000000027941 */ /* 0x000fea0003800200 */
.L_x_9718:
        /* <DEDUP_REMOVED lines=10> */
.L_x_9721:
[----:B------:R-:W-:Y:S05]  /*5570*/  BSYNC.RECONVERGENT B2 ;  /* 0x0000000000027941 */ /* 0x000fea0003800200 */
.L_x_9720:
        /* <DEDUP_REMOVED lines=10> */
.L_x_9723:
[----:B------:R-:W-:Y:S05]  /*5620*/  BSYNC.RECONVERGENT B2 ;  /* 0x0000000000027941 */ /* 0x000fea0003800200 */
.L_x_9722:
        /* <DEDUP_REMOVED lines=10> */
.L_x_9725:
[----:B------:R-:W-:Y:S05]  /*56d0*/  BSYNC.RECONVERGENT B2 ;  /* 0x0000000000027941 */ /* 0x000fea0003800200 */
.L_x_9724:
        /* <DEDUP_REMOVED lines=10> */
.L_x_9727:
[----:B------:R-:W-:Y:S05]  /*5780*/  BSYNC.RECONVERGENT B2 ;  /* 0x0000000000027941 */ /* 0x000fea0003800200 */
.L_x_9726:
        /* <DEDUP_REMOVED lines=10> */
[----:B------:R-:W-:-:S04]  /*5830*/  F2FP.F16.F32.PACK_AB R113, RZ, R113 ;  /* 0x00000071ff71723e */ /* 0x000fc800000000ff */
[----:B------:R-:W-:Y:S01]  /*5840*/  PRMT R103, R103, 0x5410, R113 ;  /* 0x0000541067677816 */ /* 0x000fe20000000071 */
[----:B------:R-:W-:Y:S06]  /*5850*/  BRA `(.L_x_9712) ;  /* 0x0000000400587947 */ /* 0x000fec0003800000 */
.L_x_9713:
        /* <DEDUP_REMOVED lines=17> */
.L_x_9729:
[----:B------:R-:W-:Y:S05]  /*5970*/  BSYNC.RECONVERGENT B2 ;  /* 0x0000000000027941 */ /* 0x000fea0003800200 */
.L_x_9728:
        /* <DEDUP_REMOVED lines=10> */
.L_x_9731:
[----:B------:R-:W-:Y:S05]  /*5a20*/  BSYNC.RECONVERGENT B2 ;  /* 0x0000000000027941 */ /* 0x000fea0003800200 */
.L_x_9730:
        /* <DEDUP_REMOVED lines=10> */
.L_x_9733:
[----:B------:R-:W-:Y:S05]  /*5ad0*/  BSYNC.RECONVERGENT B2 ;  /* 0x0000000000027941 */ /* 0x000fea0003800200 */
.L_x_9732:
        /* <DEDUP_REMOVED lines=10> */
.L_x_9735:
[----:B------:R-:W-:Y:S05]  /*5b80*/  BSYNC.RECONVERGENT B2 ;  /* 0x0000000000027941 */ /* 0x000fea0003800200 */
.L_x_9734:
        /* <DEDUP_REMOVED lines=10> */
.L_x_9737:
[----:B------:R-:W-:Y:S05]  /*5c30*/  BSYNC.RECONVERGENT B2 ;  /* 0x0000000000027941 */ /* 0x000fea0003800200 */
.L_x_9736:
        /* <DEDUP_REMOVED lines=10> */
.L_x_9739:
[----:B------:R-:W-:Y:S05]  /*5ce0*/  BSYNC.RECONVERGENT B2 ;  /* 0x0000000000027941 */ /* 0x000fea0003800200 */
.L_x_9738:
        /* <DEDUP_REMOVED lines=10> */
.L_x_9741:
[----:B------:R-:W-:Y:S05]  /*5d90*/  BSYNC.RECONVERGENT B2 ;  /* 0x0000000000027941 */ /* 0x000fea0003800200 */
.L_x_9740:
[----:B------:R-:W-:-:S04]  /*5da0*/  @P2 F2FP.F16.F32.PACK_AB R115, RZ, R115 ;  /* 0x00000073ff73223e */ /* 0x000fc800000000ff */
[----:B------:R-:W-:-:S07]  /*5db0*/  @P2 PRMT R103, R103, 0x5410, R115 ;  /* 0x0000541067672816 */ /* 0x000fce0000000073 */
.L_x_9712:
[----:B------:R-:W-:Y:S05]  /*5dc0*/  BSYNC.RECONVERGENT B0 ;  /* 0x0000000000007941 */ /* 0x000fea0003800200 */
.L_x_9709:
[----:B------:R-:W0:Y:S08]  /*5dd0*/  @P0 LDC.64 R114, c[0x0][0x478] ;  /* 0x00011e00ff720b82 */ /* 0x000e300000000a00 */
[----:B------:R-:W1:Y:S01]  /*5de0*/  @P2 LDC.64 R116, c[0x0][0x468] ;  /* 0x00011a00ff742b82 */ /* 0x000e620000000a00 */
[----:B0-----:R-:W-:-:S05]  /*5df0*/  @P0 IMAD.WIDE.U32 R114, R177, 0x20, R114 ;  /* 0x00000020b1720825 */ /* 0x001fca00078e0072 */
[----:B------:R3:W-:Y:S01]  /*5e00*/  @P0 STG.E.128 desc[UR6][R114.64], R104 ;  /* 0x0000006872000986 */ /* 0x0007e2000c101d06 */
[----:B-1----:R-:W-:-:S03]  /*5e10*/  @P2 IMAD.WIDE.U32 R112, R112, 0x10, R116 ;  /* 0x0000001070702825 */ /* 0x002fc600078e0074 */
[----:B------:R3:W-:Y:S04]  /*5e20*/  @P0 STG.E.128 desc[UR6][R114.64+0x10], R108 ;  /* 0x0000106c72000986 */ /* 0x0007e8000c101d06 */
[----:B------:R3:W-:Y:S02]  /*5e30*/  @P2 STG.E.128 desc[UR6][R112.64], R100 ;  /* 0x0000006470002986 */ /* 0x0007e4000c101d06 */
.L_x_9708:
[----:B------:R-:W-:Y:S05]  /*5e40*/  BSYNC.RECONVERGENT B1 ;  /* 0x0000000000017941 */ /* 0x000fea0003800200 */
.L_x_9707:
[----:B---3--:R-:W3:Y:S02]  /*5e50*/  LDC.64 R112, c[0x0][0x380] ;  /* 0x0000e000ff707b82 */ /* 0x008ee40000000a00 */
[----:B---3--:R-:W-:-:S04]  /*5e60*/  LEA R2, R112, R2, 0x2 ;  /* 0x0000000270027211 */ /* 0x008fc800078e10ff */
[----:B------:R-:W-:-:S13]  /*5e70*/  ISETP.GE.AND P0, PT, R2, R113, PT ;  /* 0x000000710200720c */ /* 0x000fda0003f06270 */
[----:B------:R-:W-:Y:S05]  /*5e80*/  @!P0 BRA `(.L_x_9742) ;  /* 0xffffffa400c08947 */ /* 0x000fea000383ffff */
.L_x_9628:
        /* <DEDUP_REMOVED lines=196> */
.L_x_9636:
        /* <DEDUP_REMOVED lines=8> */
.L_x_9744:
[----:B------:R-:W-:Y:S05]  /*6b50*/  BSYNC B0 ;  /* 0x0000000000007941 */ /* 0x000fea0003800000 */
.L_x_9743:
        /* <DEDUP_REMOVED lines=8> */
.L_x_9745:
[----:B------:R-:W-:Y:S01]  /*6be0*/  FADD.FTZ R112, R112, R181 ;  /* 0x000000b570707221 */ /* 0x000fe20000010000 */
[----:B------:R-:W-:-:S04]  /*6bf0*/  HFMA2 R122, -RZ, RZ, 0, 1.1920928955078125e-07 ;  /* 0x00000002ff7a7431 */ /* 0x000fc800000001ff */
[----:B------:R-:W-:Y:S02]  /*6c00*/  MOV R123, R112 ;  /* 0x00000070007b7202 */ /* 0x000fe40000000f00 */
[----:B------:R-:W-:-:S07]  /*6c10*/  MOV R113, R121 ;  /* 0x0000007900717202 */ /* 0x000fce0000000f00 */
[----:B------:R-:W-:Y:S05]  /*6c20*/  WARPSYNC.COLLECTIVE R120, `(.L_x_9746) ;  /* 0x0000000078087348 */ /* 0x000fea0003c00000 */
[----:B------:R0:W1:Y:S02]  /*6c30*/  SHFL.BFLY P0, R121, R123, R122, R179 ;  /* 0x0c00007a7b797389 */ /* 0x00006400000000b3 */
[----:B01----:R-:W-:Y:S05]  /*6c40*/  ENDCOLLECTIVE ;  /* 0x000000000000791b */ /* 0x003fea0003800000 */
.L_x_9746:
[----:B------:R-:W-:-:S05]  /*6c50*/  FADD.FTZ R113, R113, R182 ;  /* 0x000000b671717221 */ /* 0x000fca0000010000 */
[----:B------:R-:W-:Y:S02]  /*6c60*/  MOV R123, R113 ;  /* 0x00000071007b7202 */ /* 0x000fe40000000f00 */
[----:B------:R-:W-:-:S07]  /*6c70*/  MOV R115, R121 ;  /* 0x0000007900737202 */ /* 0x000fce0000000f00 */
[----:B------:R-:W-:Y:S05]  /*6c80*/  WARPSYNC.COLLECTIVE R120, `(.L_x_9747) ;  /* 0x0000000078087348 */ /* 0x000fea0003c00000 */
[----:B------:R0:W1:Y:S02]  /*6c90*/  SHFL.BFLY P0, R121, R123, R122, R179 ;  /* 0x0c00007a7b797389 */ /* 0x00006400000000b3 */
[----:B01----:R-:W-:Y:S05]  /*6ca0*/  ENDCOLLECTIVE ;  /* 0x000000000000791b */ /* 0x003fea0003800000 */
.L_x_9747:
[----:B------:R-:W-:Y:S01]  /*6cb0*/  FADD.FTZ R115, R112, R115 ;  /* 0x0000007370737221 */ /* 0x000fe20000010000 */
[----:B------:R-:W-:-:S04]  /*6cc0*/  HFMA2 R122, -RZ, RZ, 0, 2.384185791015625e-07 ;  /* 0x00000004ff7a7431 */ /* 0x000fc800000001ff */
[----:B------:R-:W-:Y:S02]  /*6cd0*/  MOV R123, R115 ;  /* 0x00000073007b7202 */ /* 0x000fe40000000f00 */
[----:B------:R-:W-:-:S07]  /*6ce0*/  MOV R114, R121 ;  /* 0x0000007900727202 */ /* 0x000fce0000000f00 */
[----:B------:R-:W-:Y:S05]  /*6cf0*/  WARPSYNC.COLLECTIVE R120, `(.L_x_9748) ;  /* 0x0000000078087348 */ /* 0x000fea0003c00000 */
[----:B------:R0:W1:Y:S02]  /*6d00*/  SHFL.BFLY P0, R121, R123, R122, R179 ;  /* 0x0c00007a7b797389 */ /* 0x00006400000000b3 */
[----:B01----:R-:W-:Y:S05]  /*6d10*/  ENDCOLLECTIVE ;  /* 0x000000000000791b */ /* 0x003fea0003800000 */
.L_x_9748:
[----:B------:R-:W-:-:S05]  /*6d20*/  FADD.FTZ R114, R113, R114 ;  /* 0x0000007271727221 */ /* 0x000fca0000010000 */
[----:B------:R-:W-:Y:S02]  /*6d30*/  MOV R123, R114 ;  /* 0x00000072007b7202 */ /* 0x000fe40000000f00 */
[----:B------:R-:W-:-:S07]  /*6d40*/  MOV R116, R121 ;  /* 0x0000007900747202 */ /* 0x000fce0000000f00 */
[----:B------:R-:W-:Y:S05]  /*6d50*/  WARPSYNC.COLLECTIVE R120, `(.L_x_9749) ;  /* 0x0000000078087348 */ /* 0x000fea0003c00000 */
[----:B------:R0:W1:Y:S02]  /*6d60*/  SHFL.BFLY P0, R121, R123, R122, R179 ;  /* 0x0c00007a7b797389 */ /* 0x00006400000000b3 */
[----:B01----:R-:W-:Y:S05]  /*6d70*/  ENDCOLLECTIVE ;  /* 0x000000000000791b */ /* 0x003fea0003800000 */
.L_x_9749:
[----:B------:R-:W-:Y:S01]  /*6d80*/  FADD.FTZ R116, R115, R116 ;  /* 0x0000007473747221 */ /* 0x000fe20000010000 */
[----:B------:R-:W-:-:S04]  /*6d90*/  HFMA2 R122, -RZ, RZ, 0, 4.76837158203125e-07 ;  /* 0x00000008ff7a7431 */ /* 0x000fc800000001ff */
[----:B------:R-:W-:Y:S02]  /*6da0*/  MOV R123, R116 ;  /* 0x00000074007b7202 */ /* 0x000fe40000000f00 */
[----:B------:R-:W-:-:S07]  /*6db0*/  MOV R117, R121 ;  /* 0x0000007900757202 */ /* 0x000fce0000000f00 */
[----:B------:R-:W-:Y:S05]  /*6dc0*/  WARPSYNC.COLLECTIVE R120, `(.L_x_9750) ;  /* 0x0000000078087348 */ /* 0x000fea0003c00000 */
[----:B------:R0:W1:Y:S02]  /*6dd0*/  SHFL.BFLY P0, R121, R123, R122, R179 ;  /* 0x0c00007a7b797389 */ /* 0x00006400000000b3 */
[----:B01----:R-:W-:Y:S05]  /*6de0*/  ENDCOLLECTIVE ;  /* 0x000000000000791b */ /* 0x003fea0003800000 */
.L_x_9750:
[----:B------:R-:W-:-:S05]  /*6df0*/  FADD.FTZ R117, R114, R117 ;  /* 0x0000007572757221 */ /* 0x000fca0000010000 */
[----:B------:R-:W-:Y:S02]  /*6e00*/  MOV R123, R117 ;  /* 0x00000075007b7202 */ /* 0x000fe40000000f00 */
[----:B------:R-:W-:-:S07]  /*6e10*/  MOV R119, R121 ;  /* 0x0000007900777202 */ /* 0x000fce0000000f00 */
[----:B------:R-:W-:Y:S05]  /*6e20*/  WARPSYNC.COLLECTIVE R120, `(.L_x_9751) ;  /* 0x0000000078087348 */ /* 0x000fea0003c00000 */
[----:B------:R0:W1:Y:S02]  /*6e30*/  SHFL.BFLY P0, R121, R123, R122, R179 ;  /* 0x0c00007a7b797389 */ /* 0x00006400000000b3 */
[----:B01----:R-:W-:Y:S05]  /*6e40*/  ENDCOLLECTIVE ;  /* 0x000000000000791b */ /* 0x003fea0003800000 */
.L_x_9751:
[----:B------:R-:W-:Y:S01]  /*6e50*/  FADD.FTZ R119, R116, R119 ;  /* 0x0000007774777221 */ /* 0x000fe20000010000 */
[----:B------:R-:W-:-:S04]  /*6e60*/  HFMA2 R122, -RZ, RZ, 0, 9.5367431640625e-07 ;  /* 0x00000010ff7a7431 */ /* 0x000fc800000001ff */
[----:B------:R-:W-:Y:S02]  /*6e70*/  MOV R123, R119 ;  /* 0x00000077007b7202 */ /* 0x000fe40000000f00 */
[----:B------:R-:W-:-:S07]  /*6e80*/  MOV R118, R121 ;  /* 0x0000007900767202 */ /* 0x000fce0000000f00 */
[----:B------:R-:W-:Y:S05]  /*6e90*/  WARPSYNC.COLLECTIVE R120, `(.L_x_9752) ;  /* 0x0000000078087348 */ /* 0x000fea0003c00000 */
[----:B------:R0:W1:Y:S02]  /*6ea0*/  SHFL.BFLY P0, R121, R123, R122, R179 ;  /* 0x0c00007a7b797389 */ /* 0x00006400000000b3 */
[----:B01----:R-:W-:Y:S05]  /*6eb0*/  ENDCOLLECTIVE ;  /* 0x000000000000791b */ /* 0x003fea0003800000 */
.L_x_9752:
[----:B------:R-:W-:-:S05]  /*6ec0*/  FADD.FTZ R118, R117, R118 ;  /* 0x0000007675767221 */ /* 0x000fca0000010000 */
[----:B------:R-:W-:Y:S02]  /*6ed0*/  MOV R123, R118 ;  /* 0x00000076007b7202 */ /* 0x000fe40000000f00 */
[----:B------:R-:W-:-:S07]  /*6ee0*/  MOV R112, R121 ;  /* 0x0000007900707202 */ /* 0x000fce0000000f00 */
[----:B------:R-:W-:Y:S05]  /*6ef0*/  WARPSYNC.COLLECTIVE R120, `(.L_x_9753) ;  /* 0x0000000078087348 */ /* 0x000fea0003c00000 */
[----:B------:R0:W1:Y:S02]  /*6f00*/  SHFL.BFLY P0, R121, R123, R122, R179 ;  /* 0x0c00007a7b797389 */ /* 0x00006400000000b3 */
[----:B01----:R-:W-:Y:S05]  /*6f10*/  ENDCOLLECTIVE ;  /* 0x000000000000791b */ /* 0x003fea0003800000 */
.L_x_9753:
[----:B------:R-:W-:Y:S01]  /*6f20*/  MOV R113, R121 ;  /* 0x0000007900717202 */ /* 0x000fe20000000f00 */
[----:B------:R-:W-:Y:S06]  /*6f30*/  BRA `(.L_x_9754) ;  /* 0xffffffa800bc7947 */ /* 0x000fec000383ffff */
.L_x_9755:
        /* <DEDUP_REMOVED lines=12> */
.L_x_14553:


//--------------------- .text._ZN10layer_norm13ln_bwd_kernelINS_13Kernel_traitsIf6__halffS2_fjLj768ELj1ELj4ELj1ELj16ENS_18Kernel_traits_baseILj768EfS2_fS2_fjLj128EEEEELb0ELb0ELb1ELb1EEEvNS_9BwdParamsE --------------------------
	.section	.text._ZN10layer_norm13ln_bwd_kernelINS_13Kernel_traitsIf6__halffS2_fjLj768ELj1ELj4ELj1ELj16ENS_18Kernel_traits_baseILj768EfS2_fS2_fjLj128EEEEELb0ELb0ELb1ELb1EEEvNS_9BwdParamsE,"ax",@progbits
	.align	128
        .global         _ZN10layer_norm13ln_bwd_kernelINS_13Kernel_traitsIf6__halffS2_fjLj768ELj1ELj4ELj1ELj16ENS_18Kernel_traits_baseILj768EfS2_fS2_fjLj128EEEEELb0ELb0ELb1ELb1EEEvNS_9BwdParamsE
        .type           _ZN10layer_norm13ln_bwd_kernelINS_13Kernel_traitsIf6__halffS2_fjLj768ELj1ELj4ELj1ELj16ENS_18Kernel_traits_baseILj768EfS2_fS2_fjLj128EEEEELb0ELb0ELb1ELb1EEEvNS_9BwdParamsE,@function
        .size           _ZN10layer_norm13ln_bwd_kernelINS_13Kernel_traitsIf6__halffS2_fjLj768ELj1ELj4ELj1ELj16ENS_18Kernel_traits_baseILj768EfS2_fS2_fjLj128EEEEELb0ELb0ELb1ELb1EEEvNS_9BwdParamsE,(.L_x_14554 - _ZN10layer_norm13ln_bwd_kernelINS_13Kernel_traitsIf6__halffS2_fjLj768ELj1ELj4ELj1ELj16ENS_18Kernel_traits_baseILj768EfS2_fS2_fjLj128EEEEELb0ELb0ELb1ELb1EEEvNS_9BwdParamsE)
        .other          _ZN10layer_norm13ln_bwd_kernelINS_13Kernel_traitsIf6__halffS2_fjLj768ELj1ELj4ELj1ELj16ENS_18Kernel_traits_baseILj768EfS2_fS2_fjLj128EEEEELb0ELb0ELb1ELb1EEEvNS_9BwdParamsE,@"STO_CUDA_ENTRY STV_DEFAULT"
_ZN10layer_norm13ln_bwd_kernelINS_13Kernel_traitsIf6__halffS2_fjLj768ELj1ELj4ELj1ELj16ENS_18Kernel_traits_baseILj768EfS2_fS2_fjLj128EEEEELb0ELb0ELb1ELb1EEEvNS_9BwdParamsE:
.text._ZN10layer_norm13ln_bwd_kernelINS_13Kernel_traitsIf6__halffS2_fjLj768ELj1ELj4ELj1ELj16ENS_18Kernel_traits_baseILj768EfS2_fS2_fjLj128EEEEELb0ELb0ELb1ELb1EEEvNS_9BwdParamsE:
        /* <DEDUP_REMOVED lines=52> */
.L_x_9861:
        /* <DEDUP_REMOVED lines=34> */
[----:B--2---:R-:W-:Y:S01]  /*0560*/  IMAD.WIDE.U32 R116, R143, 0x10, R140 ;  /* 0x000000108f747825 */ /* 0x004fe200078e008c */
[----:B------:R-:W2:Y:S03]  /*0570*/  LDG.E.128 R148, desc[UR6][R114.64] ;  /* 0x0000000672947981 */ /* 0x000ea6000c1e1d00 */
[--C-:B------:R-:W-:Y:S01]  /*0580*/  IMAD.WIDE.U32 R152, R163, 0x20, R156.reuse ;  /* 0x00000020a3987825 */ /* 0x100fe200078e009c */
[----:B------:R0:W4:Y:S03]  /*0590*/  LDG.E.128 R120, desc[UR6][R114.64+0x10] ;  /* 0x0000100672787981 */ /* 0x000126000c1e1d00 */
[----:B------:R-:W-:Y:S01]  /*05a0*/  IMAD.WIDE.U32 R156, R167, 0x20, R156 ;  /* 0x00000020a79c7825 */ /* 0x000fe200078e009c */
[----:B------:R-:W4:Y:S04]  /*05b0*/  LDG.E.128 R116, desc[UR6][R116.64] ;  /* 0x0000000674747981 */ /* 0x000f28000c1e1d00 */
[----:B------:R-:W4:Y:S04]  /*05c0*/  LDG.E.128 R124, desc[UR6][R152.64] ;  /* 0x00000006987c7981 */ /* 0x000f28000c1e1d00 */
[----:B------:R1:W4:Y:S04]  /*05d0*/  LDG.E.128 R136, desc[UR6][R152.64+0x10] ;  /* 0x0000100698887981 */ /* 0x000328000c1e1d00 */
[----:B------:R-:W4:Y:S04]  /*05e0*/  LDG.E.128 R132, desc[UR6][R156.64] ;  /* 0x000000069c847981 */ /* 0x000f28000c1e1d00 */
[----:B------:R1:W4:Y:S01]  /*05f0*/  LDG.E.128 R144, desc[UR6][R156.64+0x10] ;  /* 0x000010069c907981 */ /* 0x000322000c1e1d00 */
[----:B------:R-:W-:-:S05]  /*0600*/  IADD3 R129, PT, PT, R143, 0x20, RZ ;  /* 0x000000208f817810 */ /* 0x000fca0007ffe0ff */
[----:B------:R-:W-:-:S06]  /*0610*/  IMAD.WIDE.U32 R128, R129, 0x10, R140 ;  /* 0x0000001081807825 */ /* 0x000fcc00078e008c */
[----:B------:R-:W4:Y:S01]  /*0620*/  LDG.E.128 R128, desc[UR6][R128.64] ;  /* 0x0000000680807981 */ /* 0x000f22000c1e1d00 */
[----:B------:R-:W-:-:S05]  /*0630*/  IADD3 R143, PT, PT, R143, 0x40, RZ ;  /* 0x000000408f8f7810 */ /* 0x000fca0007ffe0ff */
[----:B------:R-:W-:-:S06]  /*0640*/  IMAD.WIDE.U32 R140, R143, 0x10, R140 ;  /* 0x000000108f8c7825 */ /* 0x000fcc00078e008c */
[----:B------:R-:W4:Y:S01]  /*0650*/  LDG.E.128 R140, desc[UR6][R140.64] ;  /* 0x000000068c8c7981 */ /* 0x000f22000c1e1d00 */
[----:B0-----:R-:W-:Y:S02]  /*0660*/  MOV R114, UR14 ;  /* 0x0000000e00727c02 */ /* 0x001fe40008000f00 */
        /* <DEDUP_REMOVED lines=10> */
[----:B------:R-:W5:Y:S04]  /*0710*/  @P0 LDG.E.128 R20, desc[UR6][R152.64+0x10] ;  /* 0x0000100698140981 */ /* 0x000f68000c1e1d00 */
[----:B------:R-:W5:Y:S01]  /*0720*/  @P0 LDG.E.128 R16, desc[UR6][R154.64] ;  /* 0x000000069a100981 */ /* 0x000f62000c1e1d00 */
[----:B------:R-:W-:-:S03]  /*0730*/  @P0 IMAD.WIDE.U32 R156, R167, 0x20, R160 ;  /* 0x00000020a79c0825 */ /* 0x000fc600078e00a0 */
[----:B------:R-:W5:Y:S04]  /*0740*/  @P0 LDG.E.128 R12, desc[UR6][R154.64+0x10] ;  /* 0x000010069a0c0981 */ /* 0x000f68000c1e1d00 */
[----:B------:R-:W5:Y:S04]  /*0750*/  @P0 LDG.E.128 R8, desc[UR6][R156.64] ;  /* 0x000000069c080981 */ /* 0x000f68000c1e1d00 */
[----:B------:R0:W5:Y:S01]  /*0760*/  @P0 LDG.E.128 R4, desc[UR6][R156.64+0x10] ;  /* 0x000010069c040981 */ /* 0x000162000c1e1d00 */
[----:B---3--:R-:W-:-:S05]  /*0770*/  FSEL R3, R3, RZ, !P1 ;  /* 0x000000ff03037208 */ /* 0x008fca0004800000 */
[C---:B--2---:R-:W-:Y:S01]  /*0780*/  FADD.FTZ R158, -R3.reuse, R149 ;  /* 0x00000095039e7221 */ /* 0x044fe20000010100 */
[C---:B------:R-:W-:Y:S01]  /*0790*/  FADD.FTZ R148, -R3.reuse, R148 ;  /* 0x0000009403947221 */ /* 0x040fe20000010100 */
[C---:B------:R-:W-:Y:S01]  /*07a0*/  FADD.FTZ R160, -R3.reuse, R150 ;  /* 0x0000009603a07221 */ /* 0x040fe20000010100 */
[C---:B------:R-:W-:Y:S01]  /*07b0*/  FADD.FTZ R162, -R3.reuse, R151 ;  /* 0x0000009703a27221 */ /* 0x040fe20000010100 */
[C---:B----4-:R-:W-:Y:S01]  /*07c0*/  FADD.FTZ R120, -R3.reuse, R120 ;  /* 0x0000007803787221 */ /* 0x050fe20000010100 */
[--C-:B------:R-:W-:Y:S02]  /*07d0*/  HADD2.F32 R149, -RZ, R116.reuse.H0_H0 ;  /* 0x20000074ff957230 */ /* 0x100fe40000004100 */
[C---:B0-----:R-:W-:Y:S01]  /*07e0*/  FADD.FTZ R156, -R3.reuse, R121 ;  /* 0x00000079039c7221 */ /* 0x041fe20000010100 */
        /* <DEDUP_REMOVED lines=19> */
[C---:B-----5:R-:W-:Y:S01]  /*0920*/  FMUL.FTZ R3, R113.reuse, R148 ;  /* 0x0000009471037220 */ /* 0x060fe20000410000 */
[----:B------:R-:W-:Y:S01]  /*0930*/  FMUL.FTZ R116, R113, R158 ;  /* 0x0000009e71747220 */ /* 0x000fe20000410000 */
[----:B------:R-:W-:Y:S01]  /*0940*/  FMUL.FTZ R124, R48, R149 ;  /* 0x00000095307c7220 */ /* 0x000fe20000410000 */
[----:B------:R-:W-:-:S02]  /*0950*/  HADD2.F32 R151, -RZ, R117.H0_H0 ;  /* 0x20000075ff977230 */ /* 0x000fc40000004100 */
[----:B------:R-:W-:Y:S01]  /*0960*/  FADD.FTZ R97, R97, R150 ;  /* 0x0000009661617221 */ /* 0x000fe20000010000 */
[----:B------:R-:W-:Y:S02]  /*0970*/  HADD2.F32 R164, -RZ, R117.H1_H1 ;  /* 0x30000075ffa47230 */ /* 0x000fe40000004100 */
[----:B------:R-:W-:Y:S01]  /*0980*/  FMUL.FTZ R117, R113, R160 ;  /* 0x000000a071757220 */ /* 0x000fe20000410000 */
        /* <DEDUP_REMOVED lines=8> */
[----:B------:R-:W-:Y:S01]  /*0a10*/  FADD.FTZ R151, R123, R150 ;  /* 0x000000967b977221 */ /* 0x000fe20000010000 */
[----:B------:R-:W-:-:S02]  /*0a20*/  HADD2.F32 R155, -RZ, R119.H0_H0 ;  /* 0x20000077ff9b7230 */ /* 0x000fc40000004100 */
[----:B------:R-:W-:Y:S01]  /*0a30*/  FFMA.FTZ R52, R3, R149, R52 ;  /* 0x0000009503347223 */ /* 0x000fe20000010034 */
[----:B------:R-:W-:Y:S02]  /*0a40*/  HADD2.F32 R170, -RZ, R119.H1_H1 ;  /* 0x30000077ffaa7230 */ /* 0x000fe40000004100 */
[C---:B------:R-:W-:Y:S01]  /*0a50*/  FMUL.FTZ R119, R113.reuse, R120 ;  /* 0x0000007871777220 */ /* 0x040fe20000410000 */
[--C-:B------:R-:W-:Y:S02]  /*0a60*/  HADD2.F32 R153, -RZ, R118.reuse.H0_H0 ;  /* 0x20000076ff997230 */ /* 0x100fe40000004100 */
[----:B------:R-:W-:Y:S01]  /*0a70*/  FADD.FTZ R96, R96, R149 ;  /* 0x0000009560607221 */ /* 0x000fe20000010000 */
[----:B------:R-:W-:Y:S02]  /*0a80*/  HADD2.F32 R166, -RZ, R118.H1_H1 ;  /* 0x30000076ffa67230 */ /* 0x000fe40000004100 */
[C---:B------:R-:W-:Y:S01]  /*0a90*/  FMUL.FTZ R118, R113.reuse, R162 ;  /* 0x000000a271767220 */ /* 0x040fe20000410000 */
[----:B------:R-:W-:Y:S01]  /*0aa0*/  FMUL.FTZ R120, R113, R156 ;  /* 0x0000009c71787220 */ /* 0x000fe20000410000 */
[----:B------:R-:W-:Y:S01]  /*0ab0*/  FMUL.FTZ R125, R51, R164 ;  /* 0x000000a4337d7220 */ /* 0x000fe20000410000 */
[----:B------:R-:W-:Y:S01]  /*0ac0*/  FFMA.FTZ R149, R117, R126, R148 ;  /* 0x0000007e75957223 */ /* 0x000fe20000010094 */
[----:B------:R-:W-:Y:S01]  /*0ad0*/  FADD.FTZ R156, R126, R151 ;  /* 0x000000977e9c7221 */ /* 0x000fe20000010000 */
[----:B------:R-:W-:-:S02]  /*0ae0*/  HADD2.F32 R157, -RZ, R128.H0_H0 ;  /* 0x20000080ff9d7230 */ /* 0x000fc40000004100 */
[----:B------:R-:W-:Y:S02]  /*0af0*/  HADD2.F32 R176, -RZ, R128.H1_H1 ;  /* 0x30000080ffb07230 */ /* 0x000fe40000004100 */
[----:B------:R-:W-:Y:S01]  /*0b00*/  FMUL.FTZ R128, R44, R153 ;  /* 0x000000992c807220 */ /* 0x000fe20000410000 */
[----:B------:R-:W-:Y:S01]  /*0b10*/  FFMA.FTZ R150, R118, R125, R149 ;  /* 0x0000007d76967223 */ /* 0x000fe20000010095 */
[----:B------:R-:W-:Y:S01]  /*0b20*/  FADD.FTZ R149, R125, R156 ;  /* 0x0000009c7d957221 */ /* 0x000fe20000010000 */
[----:B------:R-:W-:Y:S02]  /*0b30*/  FMUL.FTZ R127, R45, R166 ;  /* 0x000000a62d7f7220 */ /* 0x000fe40000410000 */
[----:B------:R-:W-:Y:S01]  /*0b40*/  FFMA.FTZ R151, R119, R128, R150 ;  /* 0x0000008077977223 */ /* 0x000fe20000010096 */
[----:B------:R-:W-:Y:S01]  /*0b50*/  FADD.FTZ R150, R128, R149 ;  /* 0x0000009580967221 */ /* 0x000fe20000010000 */
[--C-:B------:R-:W-:Y:S02]  /*0b60*/  HADD2.F32 R161, -RZ, R130.reuse.H0_H0 ;  /* 0x20000082ffa17230 */ /* 0x100fe40000004100 */
[----:B------:R-:W-:Y:S01]  /*0b70*/  FMUL.FTZ R121, R113, R122 ;  /* 0x0000007a71797220 */ /* 0x000fe20000410000 */
[----:B------:R-:W-:-:S02]  /*0b80*/  HADD2.F32 R186, -RZ, R130.H1_H1 ;  /* 0x30000082ffba7230 */ /* 0x000fc40000004100 */
[----:B------:R-:W-:Y:S01]  /*0b90*/  FADD.FTZ R92, R92, R153 ;  /* 0x000000995c5c7221 */ /* 0x000fe20000010000 */
[----:B------:R-:W-:Y:S01]  /*0ba0*/  FFMA.FTZ R56, R119, R153, R56 ;  /* 0x0000009977387223 */ /* 0x000fe20000010038 */
[----:B------:R-:W-:Y:S01]  /*0bb0*/  FMUL.FTZ R130, R46, R155 ;  /* 0x0000009b2e827220 */ /* 0x000fe20000410000 */
[----:B------:R-:W-:Y:S01]  /*0bc0*/  FFMA.FTZ R156, R120, R127, R151 ;  /* 0x0000007f789c7223 */ /* 0x000fe20000010097 */
[----:B------:R-:W-:Y:S01]  /*0bd0*/  FADD.FTZ R153, R127, R150 ;  /* 0x000000967f997221 */ /* 0x000fe20000010000 */
[--C-:B------:R-:W-:Y:S02]  /*0be0*/  HADD2.F32 R159, -RZ, R129.reuse.H0_H0 ;  /* 0x20000081ff9f7230 */ /* 0x100fe40000004100 */
[----:B------:R-:W-:Y:S01]  /*0bf0*/  FMUL.FTZ R122, R113, R168 ;  /* 0x000000a8717a7220 */ /* 0x000fe20000410000 */
[----:B------:R-:W-:Y:S02]  /*0c00*/  HADD2.F32 R182, -RZ, R129.H1_H1 ;  /* 0x30000081ffb67230 */ /* 0x000fe40000004100 */
[----:B------:R-:W-:Y:S01]  /*0c10*/  FMUL.FTZ R129, R47, R170 ;  /* 0x000000aa2f817220 */ /* 0x000fe20000410000 */
[----:B------:R-:W-:Y:S01]  /*0c20*/  FFMA.FTZ R151, R121, R130, R156 ;  /* 0x0000008279977223 */ /* 0x000fe2000001009c */
[----:B------:R-:W-:Y:S01]  /*0c30*/  FADD.FTZ R158, R130, R153 ;  /* 0x00000099829e7221 */ /* 0x000fe20000010000 */
[----:B------:R-:W-:-:S02]  /*0c40*/  HADD2.F32 R163, -RZ, R131.H0_H0 ;  /* 0x20000083ffa37230 */ /* 0x000fc40000004100 */
[----:B------:R-:W-:Y:S01]  /*0c50*/  FMUL.FTZ R145, R113, R146 ;  /* 0x0000009271917220 */ /* 0x000fe20000410000 */
[----:B------:R-:W-:Y:S02]  /*0c60*/  HADD2.F32 R190, -RZ, R131.H1_H1 ;  /* 0x30000083ffbe7230 */ /* 0x000fe40000004100 */
        /* <DEDUP_REMOVED lines=19> */
[----:B------:R-:W-:Y:S01]  /*0da0*/  FFMA.FTZ R60, R131, R157, R60 ;  /* 0x0000009d833c7223 */ /* 0x000fe2000001003c */
[----:B------:R-:W-:Y:S01]  /*0db0*/  FADD.FTZ R88, R88, R157 ;  /* 0x0000009d58587221 */ /* 0x000fe20000010000 */
        /* <DEDUP_REMOVED lines=43> */
[--C-:B------:R-:W-:Y:S02]  /*1070*/  HADD2.F32 R171, -RZ, R143.reuse.H0_H0 ;  /* 0x2000008fffab7230 */ /* 0x100fe40000004100 */
[----:B------:R-:W-:Y:S01]  /*1080*/  FADD.FTZ R93, R93, R166 ;  /* 0x000000a65d5d7221 */ /* 0x000fe20000010000 */
[----:B------:R-:W-:-:S02]  /*1090*/  HADD2.F32 R154, -RZ, R143.H1_H1 ;  /* 0x3000008fff9a7230 */ /* 0x000fc40000004100 */
        /* <DEDUP_REMOVED lines=46> */
[----:B------:R-:W-:Y:S06]  /*1380*/  BRA `(.L_x_9760) ;  /* 0x00000000005c7947 */ /* 0x000fec0003800000 */
.L_x_9759:
        /* <DEDUP_REMOVED lines=23> */
.L_x_9760:
[----:B------:R-:W-:Y:S05]  /*1500*/  BSYNC.RECONVERGENT B1 ;  /* 0x0000000000017941 */ /* 0x000fea0003800200 */
.L_x_9758:
        /* <DEDUP_REMOVED lines=21> */
.L_x_9873:
        /* <DEDUP_REMOVED lines=37> */
.L_x_9766:
[----:B------:R-:W-:Y:S05]  /*18b0*/  BSYNC.RECONVERGENT B2 ;  /* 0x0000000000027941 */ /* 0x000fea0003800200 */
.L_x_9765:
        /* <DEDUP_REMOVED lines=10> */
.L_x_9768:
[----:B------:R-:W-:Y:S05]  /*1960*/  BSYNC.RECONVERGENT B2 ;  /* 0x0000000000027941 */ /* 0x000fea0003800200 */
.L_x_9767:
        /* <DEDUP_REMOVED lines=10> */
.L_x_9770:
[----:B------:R-:W-:Y:S05]  /*1a10*/  BSYNC.RECONVERGENT B2 ;  /* 0x0000000000027941 */ /* 0x000fea0003800200 */
.L_x_9769:
        /* <DEDUP_REMOVED lines=10> */
.L_x_9772:
[----:B------:R-:W-:Y:S05]  /*1ac0*/  BSYNC.RECONVERGENT B2 ;  /* 0x0000000000027941 */ /* 0x000fea0003800200 */
.L_x_9771:
        /* <DEDUP_REMOVED lines=10> */
.L_x_9774:
[----:B------:R-:W-:Y:S05]  /*1b70*/  BSYNC.RECONVERGENT B2 ;  /* 0x0000000000027941 */ /* 0x000fea0003800200 */
.L_x_9773:
        /* <DEDUP_REMOVED lines=10> */
.L_x_9776:
[----:B------:R-:W-:Y:S05]  /*1c20*/  BSYNC.RECONVERGENT B2 ;  /* 0x0000000000027941 */ /* 0x000fea0003800200 */
.L_x_9775:
        /* <DEDUP_REMOVED lines=10> */
.L_x_9778:
[----:B------:R-:W-:Y:S05]  /*1cd0*/  BSYNC.RECONVERGENT B2 ;  /* 0x0000000000027941 */ /* 0x000fea0003800200 */
.L_x_9777:
        /* <DEDUP_REMOVED lines=10> */
.L_x_9764:
        /* <DEDUP_REMOVED lines=43> */
.L_x_9781:
[----:B------:R-:W-:Y:S05]  /*2030*/  BSYNC.RECONVERGENT B2 ;  /* 0x0000000000027941 */ /* 0x000fea0003800200 */
.L_x_9780:
        /* <DEDUP_REMOVED lines=10> */
.L_x_9783:
[----:B------:R-:W-:Y:S05]  /*20e0*/  BSYNC.RECONVERGENT B2 ;  /* 0x0000000000027941 */ /* 0x000fea0003800200 */
.L_x_9782:
        /* <DEDUP_REMOVED lines=10> */
.L_x_9785:
[----:B------:R-:W-:Y:S05]  /*2190*/  BSYNC.RECONVERGENT B2 ;  /* 0x0000000000027941 */ /* 0x000fea0003800200 */
.L_x_9784:
        /* <DEDUP_REMOVED lines=10> */
.L_x_9787:
[----:B------:R-:W-:Y:S05]  /*2240*/  BSYNC.RECONVERGENT B2 ;  /* 0x0000000000027941 */ /* 0x000fea0003800200 */
.L_x_9786:
        /* <DEDUP_REMOVED lines=10> */
.L_x_9789:
[----:B------:R-:W-:Y:S05]  /*22f0*/  BSYNC.RECONVERGENT B2 ;  /* 0x0000000000027941 */ /* 0x000fea0003800200 */
.L_x_9788:
        /* <DEDUP_REMOVED lines=10> */
.L_x_9791:
[----:B------:R-:W-:Y:S05]  /*23a0*/  BSYNC.RECONVERGENT B2 ;  /* 0x0000000000027941 */ /* 0x000fea0003800200 */
.L_x_9790:
        /* <DEDUP_REMOVED lines=10> */
.L_x_9793:
[----:B------:R-:W-:Y:S05]  /*2450*/  BSYNC.RECONVERGENT B2 ;  /* 0x0000000000027941 */ /* 0x000fea0003800200 */
.L_x_9792:
[----:B------:R-:W-:Y:S05]  /*2460*/  @!P3 BRA `(.L_x_9779) ;  /* 0x00000008002cb947 */ /* 0x000fea0003800000 */
[----:B------:R-:W-:-:S05]  /*2470*/  FMUL.FTZ R165, R111, UR13 ;  /* 0x0000000d6fa57c20 */ /* 0x000fca0008410000 */
[----:B------:R-:W-:-:S04]  /*2480*/  F2FP.F16.F32.PACK_AB R165, RZ, R165 ;  /* 0x000000a5ffa5723e */ /* 0x000fc800000000ff */
[----:B------:R-:W-:Y:S01]  /*2490*/  PRMT R103, R103, 0x5410, R165 ;  /* 0x0000541067677816 */ /* 0x000fe200000000a5 */
[----:B------:R-:W-:Y:S06]  /*24a0*/  BRA `(.L_x_9779) ;  /* 0x00000008001c7947 */ /* 0x000fec0003800000 */
.L_x_9763:
        /* <DEDUP_REMOVED lines=16> */
[-C--:B------:R-:W-:Y:S01]  /*25b0*/  @P2 FFMA.FTZ R177, R119, R166.reuse, R163 ;  /* 0x000000a677b12223 */ /* 0x080fe200000100a3 */
[----:B------:R-:W-:Y:S01]  /*25c0*/  @P2 FADD.FTZ R171, R126, -R171 ;  /* 0x800000ab7eab2221 */ /* 0x000fe20000010000 */
[----:B------:R-:W-:Y:S01]  /*25d0*/  @P2 FFMA.FTZ R181, R121, R166, R163 ;  /* 0x000000a679b52223 */ /* 0x000fe200000100a3 */
[----:B------:R-:W-:Y:S01]  /*25e0*/  MOV R169, R27 ;  /* 0x0000001b00a97202 */ /* 0x000fe20000000f00 */
[----:B------:R-:W-:Y:S01]  /*25f0*/  @P2 FADD.FTZ R177, R128, -R177 ;  /* 0x800000b180b12221 */ /* 0x000fe20000010000 */
[----:B------:R-:W2:Y:S01]  /*2600*/  @P3 LDC R175, c[0x0][0x40c] ;  /* 0x00010300ffaf3b82 */ /* 0x000ea20000000800 */
[----:B------:R-:W-:Y:S01]  /*2610*/  MOV R168, R26 ;  /* 0x0000001a00a87202 */ /* 0x000fe20000000f00 */
[----:B------:R-:W-:Y:S01]  /*2620*/  @P2 FFMA.FTZ R168, R113, R171, R26 ;  /* 0x000000ab71a82223 */ /* 0x000fe2000001001a */
[----:B------:R-:W-:Y:S01]  /*2630*/  @P2 FADD.FTZ R181, R130, -R181 ;  /* 0x800000b582b52221 */ /* 0x000fe20000010000 */
[----:B------:R-:W-:-:S02]  /*2640*/  MOV R171, R21 ;  /* 0x0000001500ab7202 */ /* 0x000fc40000000f00 */
[----:B------:R-:W-:Y:S01]  /*2650*/  MOV R172, R22 ;  /* 0x0000001600ac7202 */ /* 0x000fe20000000f00 */
[----:B------:R-:W-:Y:S01]  /*2660*/  @P2 FFMA.FTZ R172, R113, R181, R22 ;  /* 0x000000b571ac2223 */ /* 0x000fe20000010016 */
        /* <DEDUP_REMOVED lines=8> */
[C---:B------:R-:W-:Y:S01]  /*26f0*/  @P2 FFMA.FTZ R169, R113.reuse, R170, R27 ;  /* 0x000000aa71a92223 */ /* 0x040fe2000001001b */
[----:B------:R-:W-:Y:S01]  /*2700*/  MOV R170, R20 ;  /* 0x0000001400aa7202 */ /* 0x000fe20000000f00 */
[----:B------:R-:W-:Y:S01]  /*2710*/  @P2 FFMA.FTZ R170, R113, R177, R20 ;  /* 0x000000b171aa2223 */ /* 0x000fe20000010014 */
[----:B------:R-:W-:Y:S01]  /*2720*/  @P2 FADD.FTZ R176, R127, -R176 ;  /* 0x800000b07fb02221 */ /* 0x000fe20000010000 */
[----:B------:R-:W-:Y:S01]  /*2730*/  @P3 F2FP.F16.F32.PACK_AB R167, RZ, R167 ;  /* 0x000000a7ffa7323e */ /* 0x000fe200000000ff */
[----:B------:R-:W1:Y:S01]  /*2740*/  @P3 LDC R180, c[0x0][0x40c] ;  /* 0x00010300ffb43b82 */ /* 0x000e620000000800 */
[----:B------:R-:W-:Y:S01]  /*2750*/  @P3 PRMT R100, R165, 0x7610, R100 ;  /* 0x00007610a5643816 */ /* 0x000fe20000000064 */
[----:B--2---:R-:W-:Y:S01]  /*2760*/  @P3 FMUL.FTZ R165, R168, R175 ;  /* 0x000000afa8a53220 */ /* 0x004fe20000410000 */
[----:B------:R-:W-:-:S02]  /*2770*/  @P2 FFMA.FTZ R171, R113, R176, R21 ;  /* 0x000000b071ab2223 */ /* 0x000fc40000010015 */
[----:B------:R-:W-:Y:S02]  /*2780*/  @P3 PRMT R100, R100, 0x5410, R167 ;  /* 0x0000541064643816 */ /* 0x000fe400000000a7 */
[----:B------:R-:W-:Y:S01]  /*2790*/  @P3 F2FP.F16.F32.PACK_AB R165, RZ, R165 ;  /* 0x000000a5ffa5323e */ /* 0x000fe200000000ff */
[----:B------:R-:W2:Y:S01]  /*27a0*/  @P3 LDC R183, c[0x0][0x40c] ;  /* 0x00010300ffb73b82 */ /* 0x000ea20000000800 */
[----:B---3--:R-:W-:Y:S02]  /*27b0*/  @P3 FMUL.FTZ R168, R170, R179 ;  /* 0x000000b3aaa83220 */ /* 0x008fe40000410000 */
[----:B------:R-:W-:-:S03]  /*27c0*/  @P3 PRMT R101, R165, 0x7610, R101 ;  /* 0x00007610a5653816 */ /* 0x000fc60000000065 */
        /* <DEDUP_REMOVED lines=20> */
.L_x_9794:
        /* <DEDUP_REMOVED lines=19> */
[-CC-:B------:R-:W-:Y:S01]  /*2a40*/  @P2 FFMA.FTZ R170, R118, R166.reuse, R163.reuse ;  /* 0x000000a676aa2223 */ /* 0x180fe200000100a3 */
[----:B------:R-:W-:Y:S01]  /*2a50*/  @P2 FFMA.FTZ R178, R120, R166, R163 ;  /* 0x000000a678b22223 */ /* 0x000fe200000100a3 */
[----:B------:R-:W-:Y:S01]  /*2a60*/  @P2 FADD.FTZ R167, R126, -R167 ;  /* 0x800000a77ea72221 */ /* 0x000fe20000010000 */
[----:B------:R-:W-:Y:S01]  /*2a70*/  @P2 FADD.FTZ R171, R128, -R171 ;  /* 0x800000ab80ab2221 */ /* 0x000fe20000010000 */
[----:B------:R-:W-:Y:S01]  /*2a80*/  @P2 FADD.FTZ R170, R125, -R170 ;  /* 0x800000aa7daa2221 */ /* 0x000fe20000010000 */
[----:B------:R-:W3:Y:S01]  /*2a90*/  @P3 LDC R168, c[0x0][0x40c] ;  /* 0x00010300ffa83b82 */ /* 0x000ee20000000800 */
[----:B0-----:R-:W-:Y:S01]  /*2aa0*/  @P3 FMUL.FTZ R106, R172, R165 ;  /* 0x000000a5ac6a3220 */ /* 0x001fe20000410000 */
[----:B------:R-:W-:Y:S01]  /*2ab0*/  @P2 FADD.FTZ R178, R127, -R178 ;  /* 0x800000b27fb22221 */ /* 0x000fe20000010000 */
[----:B------:R-:W-:Y:S01]  /*2ac0*/  MOV R107, R27 ;  /* 0x0000001b006b7202 */ /* 0x000fe20000000f00 */
[----:B------:R-:W-:-:S02]  /*2ad0*/  @P2 FFMA.FTZ R107, R113, R170, R27 ;  /* 0x000000aa716b2223 */ /* 0x000fc4000001001b */
[----:B------:R-:W-:Y:S02]  /*2ae0*/  @P3 F2FP.F16.F32.PACK_AB R175, RZ, R106 ;  /* 0x0000006affaf323e */ /* 0x000fe400000000ff */
[----:B------:R-:W0:Y:S01]  /*2af0*/  @P3 LDC R169, c[0x0][0x40c] ;  /* 0x00010300ffa93b82 */ /* 0x000e220000000800 */
[----:B-1----:R-:W-:-:S05]  /*2b00*/  @P3 FMUL.FTZ R105, R110, R111 ;  /* 0x0000006f6e693220 */ /* 0x002fca0000410000 */
[----:B------:R-:W-:Y:S02]  /*2b10*/  @P3 F2FP.F16.F32.PACK_AB R111, RZ, R105 ;  /* 0x00000069ff6f323e */ /* 0x000fe400000000ff */
[----:B------:R-:W1:Y:S01]  /*2b20*/  @P3 LDC R177, c[0x0][0x40c] ;  /* 0x00010300ffb13b82 */ /* 0x000e620000000800 */
[----:B--2---:R-:W-:Y:S01]  /*2b30*/  @P3 FMUL.FTZ R106, R104, R109 ;  /* 0x0000006d686a3220 */ /* 0x004fe20000410000 */
[----:B------:R-:W-:Y:S01]  /*2b40*/  MOV R105, R25 ;  /* 0x0000001900697202 */ /* 0x000fe20000000f00 */
[C---:B------:R-:W-:Y:S01]  /*2b50*/  @P2 FFMA.FTZ R105, R113.reuse, R108, R25 ;  /* 0x0000006c71692223 */ /* 0x040fe20000010019 */
[----:B------:R-:W-:Y:S01]  /*2b60*/  MOV R108, R20 ;  /* 0x00000014006c7202 */ /* 0x000fe20000000f00 */
[C---:B------:R-:W-:Y:S01]  /*2b70*/  @P2 FFMA.FTZ R108, R113.reuse, R171, R20 ;  /* 0x000000ab716c2223 */ /* 0x040fe20000010014 */
[----:B------:R-:W-:Y:S02]  /*2b80*/  @P3 F2FP.F16.F32.PACK_AB R165, RZ, R106 ;  /* 0x0000006affa5323e */ /* 0x000fe400000000ff */
        /* <DEDUP_REMOVED lines=10> */
[----:B------:R-:W-:-:S02]  /*2c30*/  @P3 F2FP.F16.F32.PACK_AB R167, RZ, R111 ;  /* 0x0000006fffa7323e */ /* 0x000fc400000000ff */
[----:B------:R-:W-:Y:S02]  /*2c40*/  MOV R111, R172 ;  /* 0x000000ac006f7202 */ /* 0x000fe40000000f00 */
[----:B------:R-:W-:Y:S01]  /*2c50*/  @P3 F2FP.F16.F32.PACK_AB R168, RZ, R168 ;  /* 0x000000a8ffa8323e */ /* 0x000fe200000000ff */
[----:B-1----:R-:W-:Y:S01]  /*2c60*/  @P3 FMUL.FTZ R170, R108, R177 ;  /* 0x000000b16caa3220 */ /* 0x002fe20000410000 */
[----:B------:R-:W-:Y:S02]  /*2c70*/  @P3 PRMT R103, R103, 0x5410, R175 ;  /* 0x0000541067673816 */ /* 0x000fe400000000af */
[----:B------:R-:W-:Y:S02]  /*2c80*/  @P3 PRMT R101, R168, 0x7610, R101 ;  /* 0x00007610a8653816 */ /* 0x000fe40000000065 */
[----:B------:R-:W-:Y:S02]  /*2c90*/  @P3 F2FP.F16.F32.PACK_AB R170, RZ, R170 ;  /* 0x000000aaffaa323e */ /* 0x000fe400000000ff */
[----:B------:R-:W-:Y:S01]  /*2ca0*/  @P3 PRMT R100, R100, 0x5410, R167 ;  /* 0x0000541064643816 */ /* 0x000fe200000000a7 */
[----:B--2---:R-:W-:Y:S01]  /*2cb0*/  @P3 FMUL.FTZ R169, R107, R176 ;  /* 0x000000b06ba93220 */ /* 0x004fe20000410000 */
[----:B------:R-:W-:-:S04]  /*2cc0*/  @P3 PRMT R102, R170, 0x7610, R102 ;  /* 0x00007610aa663816 */ /* 0x000fc80000000066 */
[----:B------:R-:W-:Y:S01]  /*2cd0*/  @P3 F2FP.F16.F32.PACK_AB R169, RZ, R169 ;  /* 0x000000a9ffa9323e */ /* 0x000fe200000000ff */
[----:B---3--:R-:W-:-:S03]  /*2ce0*/  @P3 FMUL.FTZ R171, R109, R180 ;  /* 0x000000b46dab3220 */ /* 0x008fc60000410000 */
[----:B------:R-:W-:Y:S02]  /*2cf0*/  @P3 PRMT R101, R101, 0x5410, R169 ;  /* 0x0000541065653816 */ /* 0x000fe400000000a9 */
[----:B------:R-:W-:-:S04]  /*2d00*/  @P3 F2FP.F16.F32.PACK_AB R171, RZ, R171 ;  /* 0x000000abffab323e */ /* 0x000fc800000000ff */
[----:B------:R-:W-:-:S07]  /*2d10*/  @P3 PRMT R102, R102, 0x5410, R171 ;  /* 0x0000541066663816 */ /* 0x000fce00000000ab */
.L_x_9779:
[----:B------:R-:W-:Y:S05]  /*2d20*/  BSYNC.RECONVERGENT B1 ;  /* 0x0000000000017941 */ /* 0x000fea0003800200 */
.L_x_9762:
        /* <DEDUP_REMOVED lines=27> */
[----:B------:R-:W-:Y:S01]  /*2ee0*/  @P2 FFMA.FTZ R169, R137, R166, R163 ;  /* 0x000000a689a92223 */ /* 0x000fe200000100a3 */
[----:B------:R-:W2:Y:S01]  /*2ef0*/  @P3 LDC R173, c[0x0][0x40c] ;  /* 0x00010300ffad3b82 */ /* 0x000ea20000000800 */
        /* <DEDUP_REMOVED lines=8> */
[----:B0-----:R-:W-:Y:S01]  /*2f80*/  @P3 FMUL.FTZ R106, R104, R107 ;  /* 0x0000006b686a3220 */ /* 0x001fe20000410000 */
[C---:B------:R-:W-:Y:S01]  /*2f90*/  @P2 FFMA.FTZ R171, R113.reuse, R110, R15 ;  /* 0x0000006e71ab2223 */ /* 0x040fe2000001000f */
[----:B------:R-:W-:Y:S01]  /*2fa0*/  MOV R110, R14 ;  /* 0x0000000e006e7202 */ /* 0x000fe20000000f00 */
[----:B------:R-:W-:-:S02]  /*2fb0*/  @P2 FFMA.FTZ R110, R113, R169, R14 ;  /* 0x000000a9716e2223 */ /* 0x000fc4000001000e */
[----:B------:R-:W-:Y:S02]  /*2fc0*/  @P3 F2FP.F16.F32.PACK_AB R111, RZ, R106 ;  /* 0x0000006aff6f323e */ /* 0x000fe400000000ff */
[----:B------:R-:W0:Y:S01]  /*2fd0*/  @P3 LDC R172, c[0x0][0x40c] ;  /* 0x00010300ffac3b82 */ /* 0x000e220000000800 */
[----:B-1----:R-:W-:Y:S01]  /*2fe0*/  @P3 FMUL.FTZ R107, R105, R168 ;  /* 0x000000a8696b3220 */ /* 0x002fe20000410000 */
[----:B------:R-:W-:Y:S01]  /*2ff0*/  @P2 FFMA.FTZ R168, R134, R166, R163 ;  /* 0x000000a686a82223 */ /* 0x000fe200000100a3 */
[----:B------:R-:W-:Y:S01]  /*3000*/  MOV R106, R18 ;  /* 0x00000012006a7202 */ /* 0x000fe20000000f00 */
[----:B------:R-:W-:Y:S01]  /*3010*/  @P2 FFMA.FTZ R106, R113, R109, R18 ;  /* 0x0000006d716a2223 */ /* 0x000fe20000010012 */
[----:B------:R-:W-:Y:S01]  /*3020*/  @P3 PRMT R100, R111, 0x7610, R100 ;  /* 0x000076106f643816 */ /* 0x000fe20000000064 */
[----:B------:R-:W-:Y:S01]  /*3030*/  @P2 FADD.FTZ R168, R149, -R168 ;  /* 0x800000a895a82221 */ /* 0x000fe20000010000 */
[----:B------:R-:W-:Y:S01]  /*3040*/  @P3 F2FP.F16.F32.PACK_AB R165, RZ, R107 ;  /* 0x0000006bffa5323e */ /* 0x000fe200000000ff */
[----:B------:R-:W1:Y:S01]  /*3050*/  @P3 LDC R174, c[0x0][0x40c] ;  /* 0x00010300ffae3b82 */ /* 0x000e620000000800 */
[----:B------:R-:W-:Y:S01]  /*3060*/  MOV R107, R19 ;  /* 0x00000013006b7202 */ /* 0x000fe20000000f00 */
[C---:B------:R-:W-:Y:S01]  /*3070*/  @P2 FFMA.FTZ R107, R113.reuse, R168, R19 ;  /* 0x000000a8716b2223 */ /* 0x040fe20000010013 */
[----:B------:R-:W-:Y:S01]  /*3080*/  MOV R109, R13 ;  /* 0x0000000d006d7202 */ /* 0x000fe20000000f00 */
[----:B--2---:R-:W-:Y:S01]  /*3090*/  @P3 FMUL.FTZ R167, R106, R173 ;  /* 0x000000ad6aa73220 */ /* 0x004fe20000410000 */
[----:B------:R-:W-:Y:S01]  /*30a0*/  @P3 PRMT R100, R100, 0x5410, R165 ;  /* 0x0000541064643816 */ /* 0x000fe200000000a5 */
[----:B------:R-:W-:-:S02]  /*30b0*/  @P2 FFMA.FTZ R109, R113, R170, R13 ;  /* 0x000000aa716d2223 */ /* 0x000fc4000001000d */
[----:B------:R-:W2:Y:S01]  /*30c0*/  @P3 LDC R177, c[0x0][0x40c] ;  /* 0x00010300ffb13b82 */ /* 0x000ea20000000800 */
[----:B---3--:R-:W-:Y:S01]  /*30d0*/  @P3 FMUL.FTZ R165, R108, R175 ;  /* 0x000000af6ca53220 */ /* 0x008fe20000410000 */
[----:B------:R-:W-:-:S04]  /*30e0*/  @P3 F2FP.F16.F32.PACK_AB R167, RZ, R167 ;  /* 0x000000a7ffa7323e */ /* 0x000fc800000000ff */
[----:B------:R-:W-:Y:S01]  /*30f0*/  @P3 F2FP.F16.F32.PACK_AB R165, RZ, R165 ;  /* 0x000000a5ffa5323e */ /* 0x000fe200000000ff */
[----:B0-----:R-:W-:Y:S01]  /*3100*/  @P3 FMUL.FTZ R111, R107, R172 ;  /* 0x000000ac6b6f3220 */ /* 0x001fe20000410000 */
        /* <DEDUP_REMOVED lines=16> */
.L_x_9797:
        /* <DEDUP_REMOVED lines=65> */
.L_x_9796:
        /* <DEDUP_REMOVED lines=44> */
.L_x_9801:
[----:B------:R-:W-:Y:S05]  /*38e0*/  BSYNC.RECONVERGENT B2 ;  /* 0x0000000000027941 */ /* 0x000fea0003800200 */
.L_x_9800:
        /* <DEDUP_REMOVED lines=10> */
.L_x_9803:
[----:B------:R-:W-:Y:S05]  /*3990*/  BSYNC.RECONVERGENT B2 ;  /* 0x0000000000027941 */ /* 0x000fea0003800200 */
.L_x_9802:
        /* <DEDUP_REMOVED lines=10> */
.L_x_9805:
[----:B------:R-:W-:Y:S05]  /*3a40*/  BSYNC.RECONVERGENT B2 ;  /* 0x0000000000027941 */ /* 0x000fea0003800200 */
.L_x_9804:
        /* <DEDUP_REMOVED lines=10> */
.L_x_9807:
[----:B------:R-:W-:Y:S05]  /*3af0*/  BSYNC.RECONVERGENT B2 ;  /* 0x0000000000027941 */ /* 0x000fea0003800200 */
.L_x_9806:
        /* <DEDUP_REMOVED lines=10> */
.L_x_9809:
[----:B------:R-:W-:Y:S05]  /*3ba0*/  BSYNC.RECONVERGENT B2 ;  /* 0x0000000000027941 */ /* 0x000fea0003800200 */
.L_x_9808:
        /* <DEDUP_REMOVED lines=10> */
.L_x_9811:
[----:B------:R-:W-:Y:S05]  /*3c50*/  BSYNC.RECONVERGENT B2 ;  /* 0x0000000000027941 */ /* 0x000fea0003800200 */
.L_x_9810:
        /* <DEDUP_REMOVED lines=10> */
.L_x_9813:
[----:B------:R-:W-:Y:S05]  /*3d00*/  BSYNC.RECONVERGENT B2 ;  /* 0x0000000000027941 */ /* 0x000fea0003800200 */
.L_x_9812:
[----:B------:R-:W-:Y:S01]  /*3d10*/  MOV R104, R165 ;  /* 0x000000a500687202 */ /* 0x000fe20000000f00 */
[----:B------:R-:W-:Y:S06]  /*3d20*/  @!P3 BRA `(.L_x_9798) ;  /* 0x00000004006cb947 */ /* 0x000fec0003800000 */
[----:B------:R-:W-:-:S05]  /*3d30*/  FMUL.FTZ R104, R111, UR13 ;  /* 0x0000000d6f687c20 */ /* 0x000fca0008410000 */
[----:B------:R-:W-:Y:S02]  /*3d40*/  F2FP.F16.F32.PACK_AB R167, RZ, R104 ;  /* 0x00000068ffa7723e */ /* 0x000fe400000000ff */
[----:B------:R-:W-:Y:S02]  /*3d50*/  MOV R104, R165 ;  /* 0x000000a500687202 */ /* 0x000fe40000000f00 */
[----:B------:R-:W-:Y:S01]  /*3d60*/  PRMT R103, R103, 0x5410, R167 ;  /* 0x0000541067677816 */ /* 0x000fe200000000a7 */
[----:B------:R-:W-:Y:S06]  /*3d70*/  BRA `(.L_x_9798) ;  /* 0x0000000400587947 */ /* 0x000fec0003800000 */
.L_x_9799:
[----:B------:R-:W-:Y:S04]  /*3d80*/  BSSY.RECONVERGENT B2, `(.L_x_9814) ;  /* 0x000000a000027945 */ /* 0x000fe80003800200 */
[----:B------:R-:W-:Y:S05]  /*3d90*/  @!P3 BRA `(.L_x_9815) ;  /* 0x000000000020b947 */ /* 0x000fea0003800000 */
[----:B------:R-:W-:Y:S01]  /*3da0*/  FFMA.FTZ R165, R131, R166, R163 ;  /* 0x000000a683a57223 */ /* 0x000fe200000100a3 */
[----:B------:R-:W-:-:S03]  /*3db0*/  ISETP.GT.AND P4, PT, R2, RZ, PT ;  /* 0x000000ff0200720c */ /* 0x000fc60003f84270 */
[----:B0-----:R-:W-:-:S04]  /*3dc0*/  FADD.FTZ R168, R146, -R165 ;  /* 0x800000a592a87221 */ /* 0x001fc80000010000 */
[----:B------:R-:W-:-:S05]  /*3dd0*/  FMUL.FTZ R168, R113, R168 ;  /* 0x000000a871a87220 */ /* 0x000fca0000410000 */
[----:B------:R-:W-:-:S05]  /*3de0*/  FSEL R168, R168, RZ, P4 ;  /* 0x000000ffa8a87208 */ /* 0x000fca0002000000 */
[----:B------:R-:W-:-:S05]  /*3df0*/  FMUL.FTZ R168, R168, UR13 ;  /* 0x0000000da8a87c20 */ /* 0x000fca0008410000 */
[----:B------:R-:W-:-:S04]  /*3e00*/  F2FP.F16.F32.PACK_AB R168, RZ, R168 ;  /* 0x000000a8ffa8723e */ /* 0x000fc800000000ff */
[----:B------:R-:W-:-:S07]  /*3e10*/  PRMT R100, R168, 0x7610, R100 ;  /* 0x00007610a8647816 */ /* 0x000fce0000000064 */
.L_x_9815:
[----:B------:R-:W-:Y:S05]  /*3e20*/  BSYNC.RECONVERGENT B2 ;  /* 0x0000000000027941 */ /* 0x000fea0003800200 */
.L_x_9814:
        /* <DEDUP_REMOVED lines=10> */
.L_x_9817:
[----:B------:R-:W-:Y:S05]  /*3ed0*/  BSYNC.RECONVERGENT B2 ;  /* 0x0000000000027941 */ /* 0x000fea0003800200 */
.L_x_9816:
        /* <DEDUP_REMOVED lines=10> */
.L_x_9819:
[----:B------:R-:W-:Y:S05]  /*3f80*/  BSYNC.RECONVERGENT B2 ;  /* 0x0000000000027941 */ /* 0x000fea0003800200 */
.L_x_9818:
        /* <DEDUP_REMOVED lines=10> */
.L_x_9821:
[----:B------:R-:W-:Y:S05]  /*4030*/  BSYNC.RECONVERGENT B2 ;  /* 0x0000000000027941 */ /* 0x000fea0003800200 */
.L_x_9820:
        /* <DEDUP_REMOVED lines=10> */
.L_x_9823:
[----:B------:R-:W-:Y:S05]  /*40e0*/  BSYNC.RECONVERGENT B2 ;  /* 0x0000000000027941 */ /* 0x000fea0003800200 */
.L_x_9822:
        /* <DEDUP_REMOVED lines=10> */
.L_x_9825:
[----:B------:R-:W-:Y:S05]  /*4190*/  BSYNC.RECONVERGENT B2 ;  /* 0x0000000000027941 */ /* 0x000fea0003800200 */
.L_x_9824:
        /* <DEDUP_REMOVED lines=10> */
.L_x_9827:
[----:B------:R-:W-:Y:S05]  /*4240*/  BSYNC.RECONVERGENT B2 ;  /* 0x0000000000027941 */ /* 0x000fea0003800200 */
.L_x_9826:
        /* <DEDUP_REMOVED lines=9> */
.L_x_9798:
[----:B------:R-:W-:Y:S05]  /*42e0*/  BSYNC.RECONVERGENT B1 ;  /* 0x0000000000017941 */ /* 0x000fea0003800200 */
.L_x_9795:
        /* <DEDUP_REMOVED lines=24> */
[-CC-:B------:R-:W-:Y:S01]  /*4470*/  @P2 FFMA.FTZ R165, R143, R166.reuse, R163.reuse ;  /* 0x000000a68fa52223 */ /* 0x180fe200000100a3 */
[-CC-:B------:R-:W-:Y:S01]  /*4480*/  @P2 FFMA.FTZ R168, R142, R166.reuse, R163.reuse ;  /* 0x000000a68ea82223 */ /* 0x180fe200000100a3 */
[-CC-:B------:R-:W-:Y:S01]  /*4490*/  @P2 FFMA.FTZ R170, R144, R166.reuse, R163.reuse ;  /* 0x000000a690aa2223 */ /* 0x180fe200000100a3 */
[----:B------:R-:W-:Y:S01]  /*44a0*/  @P2 FADD.FTZ R108, R161, -R106 ;  /* 0x8000006aa16c2221 */ /* 0x000fe20000010000 */
[----:B------:R-:W2:Y:S01]  /*44b0*/  @P3 LDC R167, c[0x0][0x40c] ;  /* 0x00010300ffa73b82 */ /* 0x000ea20000000800 */
[----:B------:R-:W-:Y:S01]  /*44c0*/  @P2 FFMA.FTZ R163, R145, R166, R163 ;  /* 0x000000a691a32223 */ /* 0x000fe200000100a3 */
        /* <DEDUP_REMOVED lines=12> */
[----:B------:R-:W-:Y:S01]  /*4590*/  @P3 F2FP.F16.F32.PACK_AB R2, RZ, R2 ;  /* 0x00000002ff02323e */ /* 0x000fe200000000ff */
[----:B------:R-:W-:Y:S01]  /*45a0*/  @P2 FFMA.FTZ R108, R113, R165, R4 ;  /* 0x000000a5716c2223 */ /* 0x000fe20000010004 */
[----:B------:R-:W0:Y:S01]  /*45b0*/  @P3 LDC R172, c[0x0][0x40c] ;  /* 0x00010300ffac3b82 */ /* 0x000e220000000800 */
[----:B-1----:R-:W-:Y:S01]  /*45c0*/  @P3 FMUL.FTZ R107, R105, R110 ;  /* 0x0000006e696b3220 */ /* 0x002fe20000410000 */
[----:B------:R-:W-:-:S02]  /*45d0*/  @P3 PRMT R100, R2, 0x7610, R100 ;  /* 0x0000761002643816 */ /* 0x000fc40000000064 */
[----:B------:R-:W-:Y:S01]  /*45e0*/  MOV R109, R5 ;  /* 0x00000005006d7202 */ /* 0x000fe20000000f00 */
[C---:B------:R-:W-:Y:S01]  /*45f0*/  @P2 FFMA.FTZ R109, R113.reuse, R170, R5 ;  /* 0x000000aa716d2223 */ /* 0x040fe20000010005 */
[----:B------:R-:W-:Y:S02]  /*4600*/  @P3 F2FP.F16.F32.PACK_AB R111, RZ, R107 ;  /* 0x0000006bff6f323e */ /* 0x000fe400000000ff */
        /* <DEDUP_REMOVED lines=9> */
[----:B------:R-:W-:-:S03]  /*46a0*/  @P3 F2FP.F16.F32.PACK_AB R113, RZ, R113 ;  /* 0x00000071ff71323e */ /* 0x000fc600000000ff */
[----:B------:R-:W-:Y:S01]  /*46b0*/  @P3 F2FP.F16.F32.PACK_AB R111, RZ, R111 ;  /* 0x0000006fff6f323e */ /* 0x000fe200000000ff */
[----:B0-----:R-:W-:Y:S01]  /*46c0*/  @P3 FMUL.FTZ R2, R107, R172 ;  /* 0x000000ac6b023220 */ /* 0x001fe20000410000 */
[----:B------:R-:W-:Y:S02]  /*46d0*/  @P3 PRMT R101, R113, 0x7610, R101 ;  /* 0x0000761071653816 */ /* 0x000fe40000000065 */
[----:B------:R-:W-:Y:S02]  /*46e0*/  @P3 PRMT R102, R111, 0x7610, R102 ;  /* 0x000076106f663816 */ /* 0x000fe40000000066 */
[----:B------:R-:W-:Y:S02]  /*46f0*/  @P3 F2FP.F16.F32.PACK_AB R2, RZ, R2 ;  /* 0x00000002ff02323e */ /* 0x000fe400000000ff */
[----:B------:R-:W-:Y:S01]  /*4700*/  MOV R111, R166 ;  /* 0x000000a6006f7202 */ /* 0x000fe20000000f00 */
[----:B-1----:R-:W-:Y:S01]  /*4710*/  @P3 FMUL.FTZ R163, R109, R174 ;  /* 0x000000ae6da33220 */ /* 0x002fe20000410000 */
[----:B------:R-:W-:-:S04]  /*4720*/  @P3 PRMT R101, R101, 0x5410, R2 ;  /* 0x0000541065653816 */ /* 0x000fc80000000002 */
        /* <DEDUP_REMOVED lines=10> */
.L_x_9830:
[----:B0-----:R-:W0:Y:S01]  /*47d0*/  @P3 LDC R169, c[0x0][0x40c] ;  /* 0x00010300ffa93b82 */ /* 0x001e220000000800 */
[--C-:B------:R-:W-:Y:S01]  /*47e0*/  @P2 FFMA.FTZ R165, R139, R166, R163.reuse ;  /* 0x000000a68ba52223 */ /* 0x100fe200000100a3 */
[----:B------:R-:W-:Y:S01]  /*47f0*/  MOV R2, R8 ;  /* 0x0000000800027202 */ /* 0x000fe20000000f00 */
[-CC-:B------:R-:W-:Y:S01]  /*4800*/  @P2 FFMA.FTZ R168, R140, R166.reuse, R163.reuse ;  /* 0x000000a68ca82223 */ /* 0x180fe200000100a3 */
[-C--:B------:R-:W-:Y:S01]  /*4810*/  @P2 FFMA.FTZ R174, R142, R166.reuse, R163 ;  /* 0x000000a68eae2223 */ /* 0x080fe200000100a3 */
[----:B------:R-:W-:Y:S01]  /*4820*/  @P2 FADD.FTZ R167, R158, -R165 ;  /* 0x800000a59ea72221 */ /* 0x000fe20000010000 */
[----:B------:R-:W-:Y:S01]  /*4830*/  MOV R165, R9 ;  /* 0x0000000900a57202 */ /* 0x000fe20000000f00 */
[----:B------:R-:W-:Y:S01]  /*4840*/  @P2 FADD.FTZ R168, R155, -R168 ;  /* 0x800000a89ba82221 */ /* 0x000fe20000010000 */
[----:B------:R-:W1:Y:S01]  /*4850*/  @P3 LDC R170, c[0x0][0x40c] ;  /* 0x00010300ffaa3b82 */ /* 0x000e620000000800 */
[----:B------:R-:W-:Y:S01]  /*4860*/  @P2 FFMA.FTZ R2, R113, R167, R8 ;  /* 0x000000a771022223 */ /* 0x000fe20000010008 */
[----:B------:R-:W-:Y:S01]  /*4870*/  @P2 FADD.FTZ R174, R157, -R174 ;  /* 0x800000ae9dae2221 */ /* 0x000fe20000010000 */
[----:B------:R-:W-:Y:S01]  /*4880*/  @P2 FFMA.FTZ R175, R143, R166, R163 ;  /* 0x000000a68faf2223 */ /* 0x000fe200000100a3 */
[C---:B------:R-:W-:Y:S01]  /*4890*/  @P2 FFMA.FTZ R165, R113.reuse, R168, R9 ;  /* 0x000000a871a52223 */ /* 0x040fe20000010009 */
[----:B------:R-:W-:Y:S01]  /*48a0*/  MOV R168, R11 ;  /* 0x0000000b00a87202 */ /* 0x000fe20000000f00 */
[----:B------:R-:W-:Y:S01]  /*48b0*/  @P2 FFMA.FTZ R168, R113, R174, R11 ;  /* 0x000000ae71a82223 */ /* 0x000fe2000001000b */
[-CC-:B------:R-:W-:Y:S01]  /*48c0*/  @P2 FFMA.FTZ R174, R144, R166.reuse, R163.reuse ;  /* 0x000000a690ae2223 */ /* 0x180fe200000100a3 */
[----:B------:R-:W2:Y:S01]  /*48d0*/  @P3 LDC R172, c[0x0][0x40c] ;  /* 0x00010300ffac3b82 */ /* 0x000ea20000000800 */
[----:B------:R-:W-:Y:S01]  /*48e0*/  @P2 FFMA.FTZ R179, R145, R166, R163 ;  /* 0x000000a691b32223 */ /* 0x000fe200000100a3 */
[----:B------:R-:W-:Y:S01]  /*48f0*/  @P2 FADD.FTZ R175, R162, -R175 ;  /* 0x800000afa2af2221 */ /* 0x000fe20000010000 */
[----:B------:R-:W-:Y:S01]  /*4900*/  MOV R167, R10 ;  /* 0x0000000a00a77202 */ /* 0x000fe20000000f00 */
[----:B------:R-:W-:Y:S01]  /*4910*/  @P2 FADD.FTZ R174, R159, -R174 ;  /* 0x800000ae9fae2221 */ /* 0x000fe20000010000 */
[----:B------:R-:W-:Y:S01]  /*4920*/  @P2 FADD.FTZ R179, R164, -R179 ;  /* 0x800000b3a4b32221 */ /* 0x000fe20000010000 */
[----:B------:R-:W-:-:S02]  /*4930*/  MOV R171, R6 ;  /* 0x0000000600ab7202 */ /* 0x000fc40000000f00 */
[----:B------:R-:W3:Y:S01]  /*4940*/  @P3 LDC R176, c[0x0][0x40c] ;  /* 0x00010300ffb03b82 */ /* 0x000ee20000000800 */
[----:B0-----:R-:W-:Y:S01]  /*4950*/  @P3 FMUL.FTZ R2, R2, R169 ;  /* 0x000000a902023220 */ /* 0x001fe20000410000 */
[----:B------:R-:W-:Y:S01]  /*4960*/  @P2 FFMA.FTZ R169, R141, R166, R163 ;  /* 0x000000a68da92223 */ /* 0x000fe200000100a3 */
[----:B------:R-:W-:-:S03]  /*4970*/  @P2 FFMA.FTZ R171, R113, R179, R6 ;  /* 0x000000b371ab2223 */ /* 0x000fc60000010006 */
[----:B------:R-:W-:Y:S01]  /*4980*/  @P2 FADD.FTZ R169, R160, -R169 ;  /* 0x800000a9a0a92221 */ /* 0x000fe20000010000 */
[----:B------:R-:W-:Y:S01]  /*4990*/  @P3 F2FP.F16.F32.PACK_AB R2, RZ, R2 ;  /* 0x00000002ff02323e */ /* 0x000fe200000000ff */
[----:B------:R-:W0:Y:S01]  /*49a0*/  @P3 LDC R173, c[0x0][0x40c] ;  /* 0x00010300ffad3b82 */ /* 0x000e220000000800 */
[----:B-1----:R-:W-:Y:S01]  /*49b0*/  @P3 FMUL.FTZ R165, R165, R170 ;  /* 0x000000aaa5a53220 */ /* 0x002fe20000410000 */
[C---:B------:R-:W-:Y:S01]  /*49c0*/  @P2 FFMA.FTZ R167, R113.reuse, R169, R10 ;  /* 0x000000a971a72223 */ /* 0x040fe2000001000a */
[----:B------:R-:W-:Y:S01]  /*49d0*/  MOV R169, R4 ;  /* 0x0000000400a97202 */ /* 0x000fe20000000f00 */
[----:B------:R-:W-:Y:S01]  /*49e0*/  @P2 FFMA.FTZ R169, R113, R175, R4 ;  /* 0x000000af71a92223 */ /* 0x000fe20000010004 */
[----:B------:R-:W-:Y:S02]  /*49f0*/  @P3 PRMT R100, R2, 0x7610, R100 ;  /* 0x0000761002643816 */ /* 0x000fe40000000064 */
[----:B------:R-:W-:Y:S01]  /*4a00*/  @P3 F2FP.F16.F32.PACK_AB R165, RZ, R165 ;  /* 0x000000a5ffa5323e */ /* 0x000fe200000000ff */
[----:B------:R-:W1:Y:S01]  /*4a10*/  @P3 LDC R177, c[0x0][0x40c] ;  /* 0x00010300ffb13b82 */ /* 0x000e620000000800 */
[----:B------:R-:W-:Y:S01]  /*4a20*/  MOV R170, R5 ;  /* 0x0000000500aa7202 */ /* 0x000fe20000000f00 */
[----:B--2---:R-:W-:Y:S01]  /*4a30*/  @P3 FMUL.FTZ R2, R167, R172 ;  /* 0x000000aca7023220 */ /* 0x004fe20000410000 */
[----:B------:R-:W-:Y:S01]  /*4a40*/  @P2 FFMA.FTZ R170, R113, R174, R5 ;  /* 0x000000ae71aa2223 */ /* 0x000fe20000010005 */
[----:B------:R-:W-:-:S03]  /*4a50*/  @P3 PRMT R100, R100, 0x5410, R165 ;  /* 0x0000541064643816 */ /* 0x000fc600000000a5 */
        /* <DEDUP_REMOVED lines=24> */
.L_x_9829:
        /* <DEDUP_REMOVED lines=36> */
.L_x_9834:
[----:B------:R-:W-:Y:S05]  /*4e20*/  BSYNC.RECONVERGENT B2 ;  /* 0x0000000000027941 */ /* 0x000fea0003800200 */
.L_x_9833:
        /* <DEDUP_REMOVED lines=10> */
.L_x_9836:
[----:B------:R-:W-:Y:S05]  /*4ed0*/  BSYNC.RECONVERGENT B2 ;  /* 0x0000000000027941 */ /* 0x000fea0003800200 */
.L_x_9835:
        /* <DEDUP_REMOVED lines=10> */
.L_x_9838:
[----:B------:R-:W-:Y:S05]  /*4f80*/  BSYNC.RECONVERGENT B2 ;  /* 0x0000000000027941 */ /* 0x000fea0003800200 */
.L_x_9837:
        /* <DEDUP_REMOVED lines=10> */
.L_x_9840:
[----:B------:R-:W-:Y:S05]  /*5030*/  BSYNC.RECONVERGENT B2 ;  /* 0x0000000000027941 */ /* 0x000fea0003800200 */
.L_x_9839:
        /* <DEDUP_REMOVED lines=10> */
.L_x_9842:
[----:B------:R-:W-:Y:S05]  /*50e0*/  BSYNC.RECONVERGENT B2 ;  /* 0x0000000000027941 */ /* 0x000fea0003800200 */
.L_x_9841:
        /* <DEDUP_REMOVED lines=10> */
.L_x_9844:
[----:B------:R-:W-:Y:S05]  /*5190*/  BSYNC.RECONVERGENT B2 ;  /* 0x0000000000027941 */ /* 0x000fea0003800200 */
.L_x_9843:
        /* <DEDUP_REMOVED lines=10> */
.L_x_9846:
[----:B------:R-:W-:Y:S05]  /*5240*/  BSYNC.RECONVERGENT B2 ;  /* 0x0000000000027941 */ /* 0x000fea0003800200 */
.L_x_9845:
        /* <DEDUP_REMOVED lines=13> */
.L_x_9832:
        /* <DEDUP_REMOVED lines=17> */
.L_x_9848:
[----:B------:R-:W-:Y:S05]  /*5430*/  BSYNC.RECONVERGENT B2 ;  /* 0x0000000000027941 */ /* 0x000fea0003800200 */
.L_x_9847:
        /* <DEDUP_REMOVED lines=10> */
.L_x_9850:
[----:B------:R-:W-:Y:S05]  /*54e0*/  BSYNC.RECONVERGENT B2 ;  /* 0x0000000000027941 */ /* 0x000fea0003800200 */
.L_x_9849:
        /* <DEDUP_REMOVED lines=10> */
.L_x_9852:
[----:B------:R-:W-:Y:S05]  /*5590*/  BSYNC.RECONVERGENT B2 ;  /* 0x0000000000027941 */ /* 0x000fea0003800200 */
.L_x_9851:
        /* <DEDUP_REMOVED lines=10> */
.L_x_9854:
[----:B------:R-:W-:Y:S05]  /*5640*/  BSYNC.RECONVERGENT B2 ;  /* 0x0000000000027941 */ /* 0x000fea0003800200 */
.L_x_9853:
        /* <DEDUP_REMOVED lines=10> */
.L_x_9856:
[----:B------:R-:W-:Y:S05]  /*56f0*/  BSYNC.RECONVERGENT B2 ;  /* 0x0000000000027941 */ /* 0x000fea0003800200 */
.L_x_9855:
        /* <DEDUP_REMOVED lines=10> */
.L_x_9858:
[----:B------:R-:W-:Y:S05]  /*57a0*/  BSYNC.RECONVERGENT B2 ;  /* 0x0000000000027941 */ /* 0x000fea0003800200 */
.L_x_9857:
        /* <DEDUP_REMOVED lines=10> */
.L_x_9860:
[----:B------:R-:W-:Y:S05]  /*5850*/  BSYNC.RECONVERGENT B2 ;  /* 0x0000000000027941 */ /* 0x000fea0003800200 */
.L_x_9859:
[----:B------:R-:W-:-:S04]  /*5860*/  @P3 F2FP.F16.F32.PACK_AB R165, RZ, R165 ;  /* 0x000000a5ffa5323e */ /* 0x000fc800000000ff */
[----:B------:R-:W-:-:S07]  /*5870*/  @P3 PRMT R103, R103, 0x5410, R165 ;  /* 0x0000541067673816 */ /* 0x000fce00000000a5 */
.L_x_9831:
[----:B------:R-:W-:Y:S05]  /*5880*/  BSYNC.RECONVERGENT B1 ;  /* 0x0000000000017941 */ /* 0x000fea0003800200 */
.L_x_9828:
        /* <DEDUP_REMOVED lines=13> */
.L_x_9757:
[----:B------:R-:W-:Y:S05]  /*5960*/  BSYNC B0 ;  /* 0x0000000000007941 */ /* 0x000fea0003800000 */
.L_x_9756:
        /* <DEDUP_REMOVED lines=144> */
.L_x_9761:
        /* <DEDUP_REMOVED lines=8> */
.L_x_9863:
[----:B------:R-:W-:Y:S05]  /*62f0*/  BSYNC B1 ;  /* 0x0000000000017941 */ /* 0x000fea0003800000 */
.L_x_9862:
        /* <DEDUP_REMOVED lines=8> */
.L_x_9864:
[----:B------:R-:W-:Y:S01]  /*6380*/  FADD.FTZ R165, R165, R154 ;  /* 0x0000009aa5a57221 */ /* 0x000fe20000010000 */
[----:B------:R-:W-:-:S04]  /*6390*/  HFMA2 R175, -RZ, RZ, 0, 1.1920928955078125e-07 ;  /* 0x00000002ffaf7431 */ /* 0x000fc800000001ff */
[----:B------:R-:W-:Y:S02]  /*63a0*/  MOV R174, R165 ;  /* 0x000000a500ae7202 */ /* 0x000fe40000000f00 */
[----:B------:R-:W-:-:S07]  /*63b0*/  MOV R166, R172 ;  /* 0x000000ac00a67202 */ /* 0x000fce0000000f00 */
[----:B------:R-:W-:Y:S05]  /*63c0*/  WARPSYNC.COLLECTIVE R173, `(.L_x_9865) ;  /* 0x00000000ad087348 */ /* 0x000fea0003c00000 */
[----:B------:R0:W1:Y:S02]  /*63d0*/  SHFL.BFLY P1, R172, R174, R175, R176 ;  /* 0x0c0000afaeac7389 */ /* 0x00006400000200b0 */
[----:B01----:R-:W-:Y:S05]  /*63e0*/  ENDCOLLECTIVE ;  /* 0x000000000000791b */ /* 0x003fea0003800000 */
.L_x_9865:
[----:B------:R-:W-:-:S05]  /*63f0*/  FADD.FTZ R166, R166, R163 ;  /* 0x000000a3a6a67221 */ /* 0x000fca0000010000 */
[----:B------:R-:W-:Y:S02]  /*6400*/  MOV R174, R166 ;  /* 0x000000a600ae7202 */ /* 0x000fe40000000f00 */
[----:B------:R-:W-:-:S07]  /*6410*/  MOV R168, R172 ;  /* 0x000000ac00a87202 */ /* 0x000fce0000000f00 */
[----:B------:R-:W-:Y:S05]  /*6420*/  WARPSYNC.COLLECTIVE R173, `(.L_x_9866) ;  /* 0x00000000ad087348 */ /* 0x000fea0003c00000 */
[----:B------:R0:W1:Y:S02]  /*6430*/  SHFL.BFLY P1, R172, R174, R175, R176 ;  /* 0x0c0000afaeac7389 */ /* 0x00006400000200b0 */
[----:B01----:R-:W-:Y:S05]  /*6440*/  ENDCOLLECTIVE ;  /* 0x000000000000791b */ /* 0x003fea0003800000 */
.L_x_9866:
[----:B------:R-:W-:Y:S01]  /*6450*/  FADD.FTZ R168, R165, R168 ;  /* 0x000000a8a5a87221 */ /* 0x000fe20000010000 */
[----:B------:R-:W-:-:S04]  /*6460*/  HFMA2 R175, -RZ, RZ, 0, 2.384185791015625e-07 ;  /* 0x00000004ffaf7431 */ /* 0x000fc800000001ff */
[----:B------:R-:W-:Y:S02]  /*6470*/  MOV R174, R168 ;  /* 0x000000a800ae7202 */ /* 0x000fe40000000f00 */
[----:B------:R-:W-:-:S07]  /*6480*/  MOV R167, R172 ;  /* 0x000000ac00a77202 */ /* 0x000fce0000000f00 */
[----:B------:R-:W-:Y:S05]  /*6490*/  WARPSYNC.COLLECTIVE R173, `(.L_x_9867) ;  /* 0x00000000ad087348 */ /* 0x000fea0003c00000 */
[----:B------:R0:W1:Y:S02]  /*64a0*/  SHFL.BFLY P1, R172, R174, R175, R176 ;  /* 0x0c0000afaeac7389 */ /* 0x00006400000200b0 */
[----:B01----:R-:W-:Y:S05]  /*64b0*/  ENDCOLLECTIVE ;  /* 0x000000000000791b */ /* 0x003fea0003800000 */
.L_x_9867:
[----:B------:R-:W-:-:S05]  /*64c0*/  FADD.FTZ R167, R166, R167 ;  /* 0x000000a7a6a77221 */ /* 0x000fca0000010000 */
[----:B------:R-:W-:Y:S02]  /*64d0*/  MOV R174, R167 ;  /* 0x000000a700ae7202 */ /* 0x000fe40000000f00 */
[----:B------:R-:W-:-:S07]  /*64e0*/  MOV R169, R172 ;  /* 0x000000ac00a97202 */ /* 0x000fce0000000f00 */
[----:B------:R-:W-:Y:S05]  /*64f0*/  WARPSYNC.COLLECTIVE R173, `(.L_x_9868) ;  /* 0x00000000ad087348 */ /* 0x000fea0003c00000 */
[----:B------:R0:W1:Y:S02]  /*6500*/  SHFL.BFLY P1, R172, R174, R175, R176 ;  /* 0x0c0000afaeac7389 */ /* 0x00006400000200b0 */
[----:B01----:R-:W-:Y:S05]  /*6510*/  ENDCOLLECTIVE ;  /* 0x000000000000791b */ /* 0x003fea0003800000 */
.L_x_9868:
[----:B------:R-:W-:Y:S01]  /*6520*/  FADD.FTZ R169, R168, R169 ;  /* 0x000000a9a8a97221 */ /* 0x000fe20000010000 */
[----:B------:R-:W-:-:S04]  /*6530*/  HFMA2 R175, -RZ, RZ, 0, 4.76837158203125e-07 ;  /* 0x00000008ffaf7431 */ /* 0x000fc800000001ff */
[----:B------:R-:W-:Y:S02]  /*6540*/  MOV R174, R169 ;  /* 0x000000a900ae7202 */ /* 0x000fe40000000f00 */
[----:B------:R-:W-:-:S07]  /*6550*/  MOV R170, R172 ;  /* 0x000000ac00aa7202 */ /* 0x000fce0000000f00 */
[----:B------:R-:W-:Y:S05]  /*6560*/  WARPSYNC.COLLECTIVE R173, `(.L_x_9869) ;  /* 0x00000000ad087348 */ /* 0x000fea0003c00000 */
[----:B------:R0:W1:Y:S02]  /*6570*/  SHFL.BFLY P1, R172, R174, R175, R176 ;  /* 0x0c0000afaeac7389 */ /* 0x00006400000200b0 */
[----:B01----:R-:W-:Y:S05]  /*6580*/  ENDCOLLECTIVE ;  /* 0x000000000000791b */ /* 0x003fea0003800000 */
.L_x_9869:
[----:B------:R-:W-:-:S05]  /*6590*/  FADD.FTZ R170, R167, R170 ;  /* 0x000000aaa7aa7221 */ /* 0x000fca0000010000 */
[----:B------:R-:W-:Y:S02]  /*65a0*/  MOV R174, R170 ;  /* 0x000000aa00ae7202 */ /* 0x000fe40000000f00 */
[----:B------:R-:W-:-:S07]  /*65b0*/  MOV R154, R172 ;  /* 0x000000ac009a7202 */ /* 0x000fce0000000f00 */
[----:B------:R-:W-:Y:S05]  /*65c0*/  WARPSYNC.COLLECTIVE R173, `(.L_x_9870) ;  /* 0x00000000ad087348 */ /* 0x000fea0003c00000 */
[----:B------:R0:W1:Y:S02]  /*65d0*/  SHFL.BFLY P1, R172, R174, R175, R176 ;  /* 0x0c0000afaeac7389 */ /* 0x00006400000200b0 */
[----:B01----:R-:W-:Y:S05]  /*65e0*/  ENDCOLLECTIVE ;  /* 0x000000000000791b */ /* 0x003fea0003800000 */
.L_x_9870:
[----:B------:R-:W-:Y:S01]  /*65f0*/  FADD.FTZ R171, R169, R154 ;  /* 0x0000009aa9ab7221 */ /* 0x000fe20000010000 */
[----:B------:R-:W-:-:S04]  /*6600*/  HFMA2 R175, -RZ, RZ, 0, 9.5367431640625e-07 ;  /* 0x00000010ffaf7431 */ /* 0x000fc800000001ff */
[----:B------:R-:W-:Y:S02]  /*6610*/  MOV R174, R171 ;  /* 0x000000ab00ae7202 */ /* 0x000fe40000000f00 */
[----:B------:R-:W-:-:S07]  /*6620*/  MOV R163, R172 ;  /* 0x000000ac00a37202 */ /* 0x000fce0000000f00 */
[----:B------:R-:W-:Y:S05]  /*6630*/  WARPSYNC.COLLECTIVE R173, `(.L_x_9871) ;  /* 0x00000000ad087348 */ /* 0x000fea0003c00000 */
[----:B------:R0:W1:Y:S02]  /*6640*/  SHFL.BFLY P1, R172, R174, R175, R176 ;  /* 0x0c0000afaeac7389 */ /* 0x00006400000200b0 */
[----:B01----:R-:W-:Y:S05]  /*6650*/  ENDCOLLECTIVE ;  /* 0x000000000000791b */ /* 0x003fea0003800000 */
.L_x_9871:
[----:B------:R-:W-:-:S05]  /*6660*/  FADD.FTZ R163, R170, R163 ;  /* 0x000000a3aaa37221 */ /* 0x000fca0000010000 */
[----:B------:R-:W-:Y:S02]  /*6670*/  MOV R174, R163 ;  /* 0x000000a300ae7202 */ /* 0x000fe40000000f00 */
[----:B------:R-:W-:-:S07]  /*6680*/  MOV R166, R172 ;  /* 0x000000ac00a67202 */ /* 0x000fce0000000f00 */
[----:B------:R-:W-:Y:S05]  /*6690*/  WARPSYNC.COLLECTIVE R173, `(.L_x_9872) ;  /* 0x00000000ad087348 */ /* 0x000fea0003c00000 */
[----:B------:R0:W1:Y:S02]  /*66a0*/  SHFL.BFLY P1, R172, R174, R175, R176 ;  /* 0x0c0000afaeac7389 */ /* 0x00006400000200b0 */
[----:B01----:R-:W-:Y:S05]  /*66b0*/  ENDCOLLECTIVE ;  /* 0x000000000000791b */ /* 0x003fea0003800000 */
.L_x_9872:
[----:B------:R-:W-:Y:S05]  /*66c0*/  BRA `(.L_x_9873) ;  /* 0xffffffac00e47947 */ /* 0x000fea000383ffff */
.L_x_9874:
        /* <DEDUP_REMOVED lines=11> */
.L_x_14554:


//--------------------- .text._ZN10layer_norm13ln_bwd_kernelINS_13Kernel_traitsIf6__halffS2_fjLj768ELj1ELj4ELj1ELj16ENS_18Kernel_traits_baseILj768EfS2_fS2_fjLj128EEEEELb0ELb1ELb0ELb0EEEvNS_9BwdParamsE --------------------------
	.section	.text._ZN10layer_norm13ln_bwd_kernelINS_13Kernel_traitsIf6__halffS2_fjLj768ELj1ELj4ELj1ELj16ENS_18Kernel_traits_baseILj768EfS2_fS2_fjLj128EEEEELb0ELb1ELb0ELb0EEEvNS_9BwdParamsE,"ax",@progbits
	.align	128
        .global         _ZN10layer_norm13ln_bwd_kernelINS_13Kernel_traitsIf6__halffS2_fjLj768ELj1ELj4ELj1ELj16ENS_18Kernel_traits_baseILj768EfS2_fS2_fjLj128EEEEELb0ELb1ELb0ELb0EEEvNS_9BwdParamsE
        .type           _ZN10layer_norm13ln_bwd_kernelINS_13Kernel_traitsIf6__halffS2_fjLj768ELj1ELj4ELj1ELj16ENS_18Kernel_traits_baseILj768EfS2_fS2_fjLj128EEEEELb0ELb1ELb0ELb0EEEvNS_9BwdParamsE,@function
        .size           _ZN10layer_norm13ln_bwd_kernelINS_13Kernel_traitsIf6__halffS2_fjLj768ELj1ELj4ELj1ELj16ENS_18Kernel_traits_baseILj768EfS2_fS2_fjLj128EEEEELb0ELb1ELb0ELb0EEEvNS_9BwdParamsE,(.L_x_14555 - _ZN10layer_norm13ln_bwd_kernelINS_13Kernel_traitsIf6__halffS2_fjLj768ELj1ELj4ELj1ELj16ENS_18Kernel_traits_baseILj768EfS2_fS2_fjLj128EEEEELb0ELb1ELb0ELb0EEEvNS_9BwdParamsE)
        .other          _ZN10layer_norm13ln_bwd_kernelINS_13Kernel_traitsIf6__halffS2_fjLj768ELj1ELj4ELj1ELj16ENS_18Kernel_traits_baseILj768EfS2_fS2_fjLj128EEEEELb0ELb1ELb0ELb0EEEvNS_9BwdParamsE,@"STO_CUDA_ENTRY STV_DEFAULT"
_ZN10layer_norm13ln_bwd_kernelINS_13Kernel_traitsIf6__halffS2_fjLj768ELj1ELj4ELj1ELj16ENS_18Kernel_traits_baseILj768EfS2_fS2_fjLj128EEEEELb0ELb1ELb0ELb0EEEvNS_9BwdParamsE:
.text._ZN10layer_norm13ln_bwd_kernelINS_13Kernel_traitsIf6__halffS2_fjLj768ELj1ELj4ELj1ELj16ENS_18Kernel_traits_baseILj768EfS2_fS2_fjLj128EEEEELb0ELb1ELb0ELb0EEEvNS_9BwdParamsE:
        /* <DEDUP_REMOVED lines=127> */
.L_x_9906:
        /* <DEDUP_REMOVED lines=43> */
[----:B--2---:R-:W-:-:S04]  /*0aa0*/  FADD.FTZ R176, -R222, R176 ;  /* 0x000000b0deb07221 */ /* 0x004fc80000010100 */
[----:B-----5:R-:W-:Y:S01]  /*0ab0*/  FMUL.FTZ R221, R189, R176 ;  /* 0x000000b0bddd7220 */ /* 0x020fe20000410000 */
[--C-:B----4-:R-:W-:Y:S02]  /*0ac0*/  HADD2.F32 R219, -RZ, R180.reuse.H0_H0 ;  /* 0x200000b4ffdb7230 */ /* 0x110fe40000004100 */
[C---:B------:R-:W-:Y:S01]  /*0ad0*/  FADD.FTZ R178, -R222.reuse, R178 ;  /* 0x000000b2deb27221 */ /* 0x040fe20000010100 */
[----:B------:R-:W-:Y:S02]  /*0ae0*/  HADD2.F32 R180, -RZ, R180.H1_H1 ;  /* 0x300000b4ffb47230 */ /* 0x000fe40000004100 */
[----:B------:R-:W-:Y:S01]  /*0af0*/  FADD.FTZ R218, -R222, R177 ;  /* 0x000000b1deda7221 */ /* 0x000fe20000010100 */
[----:B------:R-:W-:Y:S01]  /*0b00*/  FADD.FTZ R104, R104, R219 ;  /* 0x000000db68687221 */ /* 0x000fe20000010000 */
[-C--:B------:R-:W-:Y:S01]  /*0b10*/  FFMA.FTZ R80, R221, R219.reuse, R80 ;  /* 0x000000dbdd507223 */ /* 0x080fe20000010050 */
[----:B------:R-:W-:Y:S01]  /*0b20*/  FMUL.FTZ R219, R32, R219 ;  /* 0x000000db20db7220 */ /* 0x000fe20000410000 */
[----:B------:R-:W-:-:S02]  /*0b30*/  HADD2.F32 R215, -RZ, R181.H0_H0 ;  /* 0x200000b5ffd77230 */ /* 0x000fc40000004100 */
[C---:B------:R-:W-:Y:S01]  /*0b40*/  FADD.FTZ R214, -R222.reuse, R179 ;  /* 0x000000b3ded67221 */ /* 0x040fe20000010100 */
[C---:B------:R-:W-:Y:S01]  /*0b50*/  FMUL.FTZ R217, R189.reuse, R178 ;  /* 0x000000b2bdd97220 */ /* 0x040fe20000410000 */
[----:B------:R-:W-:Y:S01]  /*0b60*/  FMUL.FTZ R218, R189, R218 ;  /* 0x000000dabdda7220 */ /* 0x000fe20000410000 */
[----:B------:R-:W-:Y:S01]  /*0b70*/  FMUL.FTZ R216, R33, R180 ;  /* 0x000000b421d87220 */ /* 0x000fe20000410000 */
[----:B------:R-:W-:Y:S01]  /*0b80*/  FADD.FTZ R177, RZ, R219 ;  /* 0x000000dbffb17221 */ /* 0x000fe20000010000 */
[----:B------:R-:W-:Y:S01]  /*0b90*/  FFMA.FTZ R179, R221, R219, RZ ;  /* 0x000000dbddb37223 */ /* 0x000fe200000100ff */
[----:B------:R-:W-:Y:S02]  /*0ba0*/  HADD2.F32 R212, -RZ, R181.H1_H1 ;  /* 0x300000b5ffd47230 */ /* 0x000fe40000004100 */
[----:B---3--:R-:W-:Y:S01]  /*0bb0*/  FADD.FTZ R184, -R222, R184 ;  /* 0x000000b8deb87221 */ /* 0x008fe20000010100 */
[----:B------:R-:W-:Y:S01]  /*0bc0*/  FMUL.FTZ R214, R189, R214 ;  /* 0x000000d6bdd67220 */ /* 0x000fe20000410000 */
[----:B------:R-:W-:Y:S01]  /*0bd0*/  FADD.FTZ R106, R106, R215 ;  /* 0x000000d76a6a7221 */ /* 0x000fe20000010000 */
[-C--:B------:R-:W-:Y:S01]  /*0be0*/  FFMA.FTZ R82, R217, R215.reuse, R82 ;  /* 0x000000d7d9527223 */ /* 0x080fe20000010052 */
[----:B------:R-:W-:Y:S01]  /*0bf0*/  FMUL.FTZ R215, R34, R215 ;  /* 0x000000d722d77220 */ /* 0x000fe20000410000 */
        /* <DEDUP_REMOVED lines=8> */
[----:B------:R-:W-:Y:S01]  /*0c80*/  FFMA.FTZ R179, R217, R215, R178 ;  /* 0x000000d7d9b37223 */ /* 0x000fe200000100b2 */
[----:B------:R-:W-:Y:S02]  /*0c90*/  HADD2.F32 R182, -RZ, R182.H1_H1 ;  /* 0x300000b6ffb67230 */ /* 0x000fe40000004100 */
[----:B------:R-:W-:Y:S01]  /*0ca0*/  FADD.FTZ R186, -R222, R186 ;  /* 0x000000badeba7221 */ /* 0x000fe20000010100 */
[----:B------:R-:W-:Y:S01]  /*0cb0*/  FADD.FTZ R108, R108, R211 ;  /* 0x000000d36c6c7221 */ /* 0x000fe20000010000 */
[-C--:B------:R-:W-:Y:S01]  /*0cc0*/  FFMA.FTZ R84, R213, R211.reuse, R84 ;  /* 0x000000d3d5547223 */ /* 0x080fe20000010054 */
[----:B------:R-:W-:Y:S01]  /*0cd0*/  FADD.FTZ R210, -R222, R185 ;  /* 0x000000b9ded27221 */ /* 0x000fe20000010100 */
[----:B------:R-:W-:Y:S01]  /*0ce0*/  FMUL.FTZ R211, R36, R211 ;  /* 0x000000d324d37220 */ /* 0x000fe20000410000 */
[----:B------:R-:W-:Y:S01]  /*0cf0*/  FADD.FTZ R176, R177, R212 ;  /* 0x000000d4b1b07221 */ /* 0x000fe20000010000 */
[----:B------:R-:W-:Y:S01]  /*0d00*/  FFMA.FTZ R178, R214, R212, R179 ;  /* 0x000000d4d6b27223 */ /* 0x000fe200000100b3 */
[----:B0-----:R-:W-:-:S02]  /*0d10*/  HADD2.F32 R207, -RZ, R183.H0_H0 ;  /* 0x200000b7ffcf7230 */ /* 0x001fc40000004100 */
[C---:B------:R-:W-:Y:S01]  /*0d20*/  FMUL.FTZ R209, R189.reuse, R186 ;  /* 0x000000babdd17220 */ /* 0x040fe20000410000 */
        /* <DEDUP_REMOVED lines=23> */
.L_x_9877:
[----:B------:R-:W-:Y:S05]  /*0ea0*/  BSYNC.RECONVERGENT B0 ;  /* 0x0000000000007941 */ /* 0x000fea0003800200 */
.L_x_9876:
        /* <DEDUP_REMOVED lines=19> */
[----:B-----5:R-:W-:Y:S01]  /*0fe0*/  FMUL.FTZ R203, R189, R176 ;  /* 0x000000b0bdcb7220 */ /* 0x020fe20000410000 */
[----:B----4-:R-:W-:-:S02]  /*0ff0*/  HADD2.F32 R201, -RZ, R180.H0_H0 ;  /* 0x200000b4ffc97230 */ /* 0x010fc40000004100 */
[----:B0-----:R-:W-:Y:S01]  /*1000*/  FMUL.FTZ R191, R189, R178 ;  /* 0x000000b2bdbf7220 */ /* 0x001fe20000410000 */
[--C-:B------:R-:W-:Y:S02]  /*1010*/  HADD2.F32 R177, -RZ, R181.reuse.H0_H0 ;  /* 0x200000b5ffb17230 */ /* 0x100fe40000004100 */
        /* <DEDUP_REMOVED lines=13> */
[----:B---3--:R-:W-:Y:S01]  /*10f0*/  FADD.FTZ R184, -R222, R184 ;  /* 0x000000b8deb87221 */ /* 0x008fe20000010100 */
        /* <DEDUP_REMOVED lines=8> */
[----:B------:R-:W-:Y:S01]  /*1180*/  FADD.FTZ R159, R159, R194 ;  /* 0x000000c29f9f7221 */ /* 0x000fe20000010000 */
[----:B------:R-:W-:Y:S01]  /*1190*/  FFMA.FTZ R115, R188, R194, R115 ;  /* 0x000000c2bc737223 */ /* 0x000fe20000010073 */
[----:B------:R-:W-:-:S02]  /*11a0*/  HADD2.F32 R182, -RZ, R182.H1_H1 ;  /* 0x300000b6ffb67230 */ /* 0x000fc40000004100 */
[----:B------:R-:W-:Y:S01]  /*11b0*/  FADD.FTZ R160, R160, R179 ;  /* 0x000000b3a0a07221 */ /* 0x000fe20000010000 */
[-C--:B------:R-:W-:Y:S01]  /*11c0*/  FFMA.FTZ R92, R195, R179.reuse, R92 ;  /* 0x000000b3c35c7223 */ /* 0x080fe2000001005c */
[----:B------:R-:W-:Y:S01]  /*11d0*/  FMUL.FTZ R194, R52, R179 ;  /* 0x000000b334c27220 */ /* 0x000fe20000410000 */
[----:B------:R-:W-:Y:S01]  /*11e0*/  FADD.FTZ R196, -R222, R185 ;  /* 0x000000b9dec47221 */ /* 0x000fe20000010100 */
        /* <DEDUP_REMOVED lines=28> */
.L_x_9879:
[----:B------:R-:W-:Y:S05]  /*13b0*/  BSYNC.RECONVERGENT B0 ;  /* 0x0000000000007941 */ /* 0x000fea0003800200 */
.L_x_9878:
        /* <DEDUP_REMOVED lines=23> */
[----:B-----5:R-:W-:Y:S01]  /*1530*/  FMUL.FTZ R7, R189, R8 ;  /* 0x00000008bd077220 */ /* 0x020fe20000410000 */
[----:B----4-:R-:W-:-:S02]  /*1540*/  HADD2.F32 R15, -RZ, R16.H0_H0 ;  /* 0x20000010ff0f7230 */ /* 0x010fc40000004100 */
[C---:B------:R-:W-:Y:S01]  /*1550*/  FMUL.FTZ R13, R189.reuse, R14 ;  /* 0x0000000ebd0d7220 */ /* 0x040fe20000410000 */
[----:B------:R-:W-:Y:S02]  /*1560*/  HADD2.F32 R16, -RZ, R16.H1_H1 ;  /* 0x30000010ff107230 */ /* 0x000fe40000004100 */
[C---:B------:R-:W-:Y:S01]  /*1570*/  FMUL.FTZ R8, R189.reuse, R22 ;  /* 0x00000016bd087220 */ /* 0x040fe20000410000 */
[--C-:B-1----:R-:W-:Y:S02]  /*1580*/  HADD2.F32 R21, -RZ, R17.reuse.H0_H0 ;  /* 0x20000011ff157230 */ /* 0x102fe40000004100 */
        /* <DEDUP_REMOVED lines=8> */
[----:B------:R-:W-:Y:S01]  /*1610*/  FMUL.FTZ R10, R189, R176 ;  /* 0x000000b0bd0a7220 */ /* 0x000fe20000410000 */
[----:B------:R-:W-:Y:S02]  /*1620*/  HADD2.F32 R182, -RZ, R19.H1_H1 ;  /* 0x30000013ffb67230 */ /* 0x000fe40000004100 */
        /* <DEDUP_REMOVED lines=21> */
[----:B------:R-:W-:Y:S01]  /*1780*/  FMUL.FTZ R19, R69, R180 ;  /* 0x000000b445137220 */ /* 0x000fe20000410000 */
[----:B------:R-:W-:Y:S01]  /*1790*/  FFMA.FTZ R100, R11, R177, R100 ;  /* 0x000000b10b647223 */ /* 0x000fe20000010064 */
[----:B------:R-:W-:Y:S01]  /*17a0*/  FADD.FTZ R22, R21, R18 ;  /* 0x0000001215167221 */ /* 0x000fe20000010000 */
[----:B------:R-:W-:Y:S01]  /*17b0*/  FFMA.FTZ R21, R11, R18, R20 ;  /* 0x000000120b157223 */ /* 0x000fe20000010014 */
[----:B------:R-:W-:Y:S01]  /*17c0*/  FMUL.FTZ R20, R70, R179 ;  /* 0x000000b346147220 */ /* 0x000fe20000410000 */
[----:B------:R-:W-:Y:S01]  /*17d0*/  FADD.FTZ R121, R121, R180 ;  /* 0x000000b479797221 */ /* 0x000fe20000010000 */
[----:B------:R-:W-:Y:S01]  /*17e0*/  FADD.FTZ R177, R22, R19 ;  /* 0x0000001316b17221 */ /* 0x000fe20000010000 */
[C---:B------:R-:W-:Y:S01]  /*17f0*/  FFMA.FTZ R176, R12.reuse, R19, R21 ;  /* 0x000000130cb07223 */ /* 0x040fe20000010015 */
[----:B------:R-:W-:Y:S01]  /*1800*/  FMUL.FTZ R22, R189, R222 ;  /* 0x000000debd167220 */ /* 0x000fe20000410000 */
        /* <DEDUP_REMOVED lines=10> */
.L_x_9881:
[----:B------:R-:W-:Y:S05]  /*18b0*/  BSYNC.RECONVERGENT B0 ;  /* 0x0000000000007941 */ /* 0x000fea0003800200 */
.L_x_9880:
        /* <DEDUP_REMOVED lines=21> */
.L_x_9928:
        /* <DEDUP_REMOVED lines=17> */
[--C-:B-----5:R-:W-:Y:S02]  /*1b20*/  HADD2.F32 R187, -RZ, R179.reuse.H0_H0 ;  /* 0x200000b3ffbb7230 */ /* 0x120fe40000004100 */
[----:B------:R-:W-:Y:S01]  /*1b30*/  FFMA.FTZ R220, R206, R180, R181 ;  /* 0x000000b4cedc7223 */ /* 0x000fe200000100b5 */
[----:B------:R-:W-:Y:S01]  /*1b40*/  FADD.FTZ R186, R207, -R182 ;  /* 0x800000b6cfba7221 */ /* 0x000fe20000010000 */
[----:B------:R-:W-:Y:S01]  /*1b50*/  FADD.FTZ R182, R208, -R183 ;  /* 0x800000b7d0b67221 */ /* 0x000fe20000010000 */
[----:B------:R-:W-:Y:S02]  /*1b60*/  HADD2.F32 R222, -RZ, R179.H1_H1 ;  /* 0x300000b3ffde7230 */ /* 0x000fe40000004100 */
[----:B------:R-:W-:Y:S01]  /*1b70*/  FADD.FTZ R220, R205, -R220 ;  /* 0x800000dccddc7221 */ /* 0x000fe20000010000 */
[----:B------:R-:W-:-:S02]  /*1b80*/  HADD2.F32 R179, -RZ, R178.H0_H0 ;  /* 0x200000b2ffb37230 */ /* 0x000fc40000004100 */
[----:B------:R-:W-:Y:S01]  /*1b90*/  FMUL.FTZ R186, R189, R186 ;  /* 0x000000babdba7220 */ /* 0x000fe20000410000 */
[----:B------:R-:W-:Y:S02]  /*1ba0*/  HADD2.F32 R184, -RZ, R178.H1_H1 ;  /* 0x300000b2ffb87230 */ /* 0x000fe40000004100 */
[--C-:B------:R-:W-:Y:S01]  /*1bb0*/  FFMA.FTZ R178, R213, R180, R181.reuse ;  /* 0x000000b4d5b27223 */ /* 0x100fe200000100b5 */
[----:B------:R-:W-:Y:S01]  /*1bc0*/  FMUL.FTZ R182, R189, R182 ;  /* 0x000000b6bdb67220 */ /* 0x000fe20000410000 */
[-C--:B------:R-:W-:Y:S01]  /*1bd0*/  FMUL.FTZ R185, R186, R23.reuse ;  /* 0x00000017bab97220 */ /* 0x080fe20000410000 */
[--C-:B------:R-:W-:Y:S02]  /*1be0*/  HADD2.F32 R186, -RZ, R177.reuse.H0_H0 ;  /* 0x200000b1ffba7230 */ /* 0x100fe40000004100 */
[----:B------:R-:W-:Y:S01]  /*1bf0*/  FADD.FTZ R178, R211, -R178 ;  /* 0x800000b2d3b27221 */ /* 0x000fe20000010000 */
[----:B------:R-:W-:Y:S01]  /*1c00*/  FMUL.FTZ R224, R182, R23 ;  /* 0x00000017b6e07220 */ /* 0x000fe20000410000 */
[----:B------:R-:W-:Y:S01]  /*1c10*/  FFMA.FTZ R182, R217, R180, R181 ;  /* 0x000000b4d9b67223 */ /* 0x000fe200000100b5 */
[----:B------:R-:W-:Y:S01]  /*1c20*/  FFMA.FTZ R130, R185, R187, R130 ;  /* 0x000000bbb9827223 */ /* 0x000fe20000010082 */
[----:B------:R-:W-:Y:S01]  /*1c30*/  FMUL.FTZ R178, R189, R178 ;  /* 0x000000b2bdb27220 */ /* 0x000fe20000410000 */
[----:B------:R-:W-:-:S02]  /*1c40*/  HADD2.F32 R187, -RZ, R177.H1_H1 ;  /* 0x300000b1ffbb7230 */ /* 0x000fc40000004100 */
[----:B------:R-:W-:Y:S01]  /*1c50*/  FFMA.FTZ R177, R214, R180, R181 ;  /* 0x000000b4d6b17223 */ /* 0x000fe200000100b5 */
[----:B------:R-:W-:Y:S01]  /*1c60*/  FADD.FTZ R182, R215, -R182 ;  /* 0x800000b6d7b67221 */ /* 0x000fe20000010000 */
[----:B------:R-:W-:Y:S01]  /*1c70*/  FMUL.FTZ R183, R178, R23 ;  /* 0x00000017b2b77220 */ /* 0x000fe20000410000 */
[----:B------:R-:W-:Y:S01]  /*1c80*/  FFMA.FTZ R129, R224, R184, R129 ;  /* 0x000000b8e0817223 */ /* 0x000fe20000010081 */
[----:B------:R-:W-:Y:S01]  /*1c90*/  FFMA.FTZ R178, R221, R180, R181 ;  /* 0x000000b4ddb27223 */ /* 0x000fe200000100b5 */
[----:B------:R-:W-:Y:S01]  /*1ca0*/  FADD.FTZ R184, R212, -R177 ;  /* 0x800000b1d4b87221 */ /* 0x000fe20000010000 */
[----:B------:R-:W-:Y:S01]  /*1cb0*/  FMUL.FTZ R182, R189, R182 ;  /* 0x000000b6bdb67220 */ /* 0x000fe20000410000 */
[----:B------:R-:W-:Y:S01]  /*1cc0*/  FFMA.FTZ R177, R218, R180, R181 ;  /* 0x000000b4dab17223 */ /* 0x000fe200000100b5 */
[----:B------:R-:W-:Y:S01]  /*1cd0*/  FFMA.FTZ R128, R183, R179, R128 ;  /* 0x000000b3b7807223 */ /* 0x000fe20000010080 */
[----:B------:R-:W-:Y:S01]  /*1ce0*/  FADD.FTZ R178, R219, -R178 ;  /* 0x800000b2dbb27221 */ /* 0x000fe20000010000 */
[-C--:B------:R-:W-:Y:S01]  /*1cf0*/  FMUL.FTZ R179, R182, R23.reuse ;  /* 0x00000017b6b37220 */ /* 0x080fe20000410000 */
[----:B------:R-:W-:Y:S01]  /*1d00*/  FADD.FTZ R182, R216, -R177 ;  /* 0x800000b1d8b67221 */ /* 0x000fe20000010000 */
[C---:B------:R-:W-:Y:S01]  /*1d10*/  FMUL.FTZ R220, R189.reuse, R220 ;  /* 0x000000dcbddc7220 */ /* 0x040fe20000410000 */
[C---:B------:R-:W-:Y:S01]  /*1d20*/  FMUL.FTZ R184, R189.reuse, R184 ;  /* 0x000000b8bdb87220 */ /* 0x040fe20000410000 */
[C---:B------:R-:W-:Y:S01]  /*1d30*/  FMUL.FTZ R178, R189.reuse, R178 ;  /* 0x000000b2bdb27220 */ /* 0x040fe20000410000 */
[----:B------:R-:W-:Y:S01]  /*1d40*/  FMUL.FTZ R182, R189, R182 ;  /* 0x000000b6bdb67220 */ /* 0x000fe20000410000 */
[----:B------:R-:W-:Y:S01]  /*1d50*/  FMUL.FTZ R226, R220, R23 ;  /* 0x00000017dce27220 */ /* 0x000fe20000410000 */
[----:B------:R-:W-:-:S02]  /*1d60*/  HADD2.F32 R220, -RZ, R176.H0_H0 ;  /* 0x200000b0ffdc7230 */ /* 0x000fc40000004100 */
        /* <DEDUP_REMOVED lines=22> */
.L_x_9887:
[-CC-:B------:R-:W-:Y:S01]  /*1ed0*/  FFMA.FTZ R88, R221, R180.reuse, R181.reuse ;  /* 0x000000b4dd587223 */ /* 0x180fe200000100b5 */
[-CC-:B------:R-:W-:Y:S01]  /*1ee0*/  FFMA.FTZ R164, R217, R180.reuse, R181.reuse ;  /* 0x000000b4d9a47223 */ /* 0x180fe200000100b5 */
[-CC-:B------:R-:W-:Y:S01]  /*1ef0*/  FFMA.FTZ R91, R214, R180.reuse, R181.reuse ;  /* 0x000000b4d65b7223 */ /* 0x180fe200000100b5 */
[----:B------:R-:W-:Y:S01]  /*1f00*/  FFMA.FTZ R89, R218, R180, R181 ;  /* 0x000000b4da597223 */ /* 0x000fe200000100b5 */
[----:B------:R-:W-:Y:S01]  /*1f10*/  FADD.FTZ R88, R219, -R88 ;  /* 0x80000058db587221 */ /* 0x000fe20000010000 */
[----:B------:R-:W-:Y:S01]  /*1f20*/  FADD.FTZ R166, R215, -R164 ;  /* 0x800000a4d7a67221 */ /* 0x000fe20000010000 */
[----:B0-----:R-:W-:Y:S01]  /*1f30*/  FADD.FTZ R182, R212, -R91 ;  /* 0x8000005bd4b67221 */ /* 0x001fe20000010000 */
[----:B-----5:R-:W-:Y:S02]  /*1f40*/  HADD2.F32 R220, -RZ, R176.H0_H0 ;  /* 0x200000b0ffdc7230 */ /* 0x020fe40000004100 */
[C---:B------:R-:W-:Y:S01]  /*1f50*/  FMUL.FTZ R164, R189.reuse, R88 ;  /* 0x00000058bda47220 */ /* 0x040fe20000410000 */
[----:B------:R-:W-:Y:S01]  /*1f60*/  FMUL.FTZ R166, R189, R166 ;  /* 0x000000a6bda67220 */ /* 0x000fe20000410000 */
[----:B------:R-:W-:Y:S01]  /*1f70*/  FFMA.FTZ R88, R213, R180, R181 ;  /* 0x000000b4d5587223 */ /* 0x000fe200000100b5 */
[----:B------:R-:W-:-:S02]  /*1f80*/  HADD2.F32 R186, -RZ, R177.H0_H0 ;  /* 0x200000b1ffba7230 */ /* 0x000fc40000004100 */
[----:B------:R-:W-:Y:S01]  /*1f90*/  FMUL.FTZ R167, R189, R182 ;  /* 0x000000b6bda77220 */ /* 0x000fe20000410000 */
[----:B------:R-:W-:Y:S02]  /*1fa0*/  HADD2.F32 R187, -RZ, R177.H1_H1 ;  /* 0x300000b1ffbb7230 */ /* 0x000fe40000004100 */
[-C--:B------:R-:W-:Y:S01]  /*1fb0*/  FMUL.FTZ R177, R164, R23.reuse ;  /* 0x00000017a4b17220 */ /* 0x080fe20000410000 */
[-C--:B------:R-:W-:Y:S01]  /*1fc0*/  FMUL.FTZ R183, R166, R23.reuse ;  /* 0x00000017a6b77220 */ /* 0x080fe20000410000 */
[----:B------:R-:W-:Y:S01]  /*1fd0*/  FADD.FTZ R88, R211, -R88 ;  /* 0x80000058d3587221 */ /* 0x000fe20000010000 */
[----:B------:R-:W-:Y:S01]  /*1fe0*/  FADD.FTZ R90, R216, -R89 ;  /* 0x80000059d85a7221 */ /* 0x000fe20000010000 */
[--C-:B------:R-:W-:Y:S01]  /*1ff0*/  FFMA.FTZ R89, R210, R180, R181.reuse ;  /* 0x000000b4d2597223 */ /* 0x100fe200000100b5 */
[----:B------:R-:W-:Y:S01]  /*2000*/  FMUL.FTZ R184, R167, R23 ;  /* 0x00000017a7b87220 */ /* 0x000fe20000410000 */
[----:B------:R-:W-:Y:S01]  /*2010*/  FFMA.FTZ R220, R177, R220, R124 ;  /* 0x000000dcb1dc7223 */ /* 0x000fe2000001007c */
[----:B------:R-:W-:Y:S01]  /*2020*/  FFMA.FTZ R186, R183, R186, R126 ;  /* 0x000000bab7ba7223 */ /* 0x000fe2000001007e */
[--C-:B------:R-:W-:Y:S01]  /*2030*/  FFMA.FTZ R124, R209, R180, R181.reuse ;  /* 0x000000b4d17c7223 */ /* 0x100fe200000100b5 */
[C---:B------:R-:W-:Y:S01]  /*2040*/  FMUL.FTZ R88, R189.reuse, R88 ;  /* 0x00000058bd587220 */ /* 0x040fe20000410000 */
[----:B------:R-:W-:Y:S01]  /*2050*/  FMUL.FTZ R165, R189, R90 ;  /* 0x0000005abda57220 */ /* 0x000fe20000410000 */
[----:B------:R-:W-:Y:S01]  /*2060*/  FFMA.FTZ R126, R206, R180, R181 ;  /* 0x000000b4ce7e7223 */ /* 0x000fe200000100b5 */
[----:B------:R-:W-:Y:S01]  /*2070*/  FADD.FTZ R90, R208, -R89 ;  /* 0x80000059d05a7221 */ /* 0x000fe20000010000 */
[----:B------:R-:W-:Y:S01]  /*2080*/  FFMA.FTZ R187, R184, R187, R127 ;  /* 0x000000bbb8bb7223 */ /* 0x000fe2000001007f */
[----:B------:R-:W-:-:S02]  /*2090*/  HADD2.F32 R91, -RZ, R178.H0_H0 ;  /* 0x200000b2ff5b7230 */ /* 0x000fc40000004100 */
[----:B------:R-:W-:Y:S01]  /*20a0*/  FADD.FTZ R124, R207, -R124 ;  /* 0x8000007ccf7c7221 */ /* 0x000fe20000010000 */
[-C--:B------:R-:W-:Y:S01]  /*20b0*/  FMUL.FTZ R127, R88, R23.reuse ;  /* 0x00000017587f7220 */ /* 0x080fe20000410000 */
[----:B------:R-:W-:Y:S02]  /*20c0*/  HADD2.F32 R176, -RZ, R176.H1_H1 ;  /* 0x300000b0ffb07230 */ /* 0x000fe40000004100 */
[----:B------:R-:W-:Y:S01]  /*20d0*/  FADD.FTZ R126, R205, -R126 ;  /* 0x8000007ecd7e7221 */ /* 0x000fe20000010000 */
[----:B------:R-:W-:Y:S01]  /*20e0*/  FMUL.FTZ R182, R165, R23 ;  /* 0x00000017a5b67220 */ /* 0x000fe20000410000 */
[C---:B------:R-:W-:Y:S01]  /*20f0*/  FMUL.FTZ R89, R189.reuse, R90 ;  /* 0x0000005abd597220 */ /* 0x040fe20000410000 */
[----:B------:R-:W-:Y:S01]  /*2100*/  FMUL.FTZ R90, R189, R124 ;  /* 0x0000007cbd5a7220 */ /* 0x000fe20000410000 */
[----:B------:R-:W-:Y:S01]  /*2110*/  FFMA.FTZ R128, R127, R91, R128 ;  /* 0x0000005b7f807223 */ /* 0x000fe20000010080 */
[----:B------:R-:W-:Y:S02]  /*2120*/  HADD2.F32 R178, -RZ, R178.H1_H1 ;  /* 0x300000b2ffb27230 */ /* 0x000fe40000004100 */
[----:B------:R-:W-:Y:S01]  /*2130*/  FMUL.FTZ R91, R189, R126 ;  /* 0x0000007ebd5b7220 */ /* 0x000fe20000410000 */
[----:B------:R-:W-:Y:S01]  /*2140*/  FFMA.FTZ R222, R182, R176, R125 ;  /* 0x000000b0b6de7223 */ /* 0x000fe2000001007d */
[----:B------:R-:W-:Y:S01]  /*2150*/  FMUL.FTZ R124, R89, R23 ;  /* 0x00000017597c7220 */ /* 0x000fe20000410000 */
[----:B------:R-:W-:-:S02]  /*2160*/  HADD2.F32 R125, -RZ, R179.H0_H0 ;  /* 0x200000b3ff7d7230 */ /* 0x000fc40000004100 */
[-C--:B------:R-:W-:Y:S01]  /*2170*/  FMUL.FTZ R185, R90, R23.reuse ;  /* 0x000000175ab97220 */ /* 0x080fe20000410000 */
[----:B------:R-:W-:Y:S01]  /*2180*/  FMUL.FTZ R126, R91, R23 ;  /* 0x000000175b7e7220 */ /* 0x000fe20000410000 */
[----:B------:R-:W-:Y:S01]  /*2190*/  FFMA.FTZ R129, R124, R178, R129 ;  /* 0x000000b27c817223 */ /* 0x000fe20000010081 */
[----:B------:R-:W-:Y:S01]  /*21a0*/  FMUL.FTZ R178, R44, R127 ;  /* 0x0000007f2cb27220 */ /* 0x000fe20000410000 */
        /* <DEDUP_REMOVED lines=13> */
[----:B------:R-:W-:-:S07]  /*2280*/  F2FP.F16.F32.PACK_AB R179, R124, R179 ;  /* 0x000000b37cb3723e */ /* 0x000fce00000000ff */
.L_x_9888:
        /* <DEDUP_REMOVED lines=12> */
.L_x_9886:
[----:B------:R-:W-:Y:S05]  /*2350*/  BSYNC.RECONVERGENT B1 ;  /* 0x0000000000017941 */ /* 0x000fea0003800200 */
.L_x_9885:
        /* <DEDUP_REMOVED lines=11> */
[----:B-----5:R-:W-:Y:S02]  /*2410*/  HADD2.F32 R89, -RZ, R176.H0_H0 ;  /* 0x200000b0ff597230 */ /* 0x020fe40000004100 */
[----:B------:R-:W-:Y:S01]  /*2420*/  FADD.FTZ R88, R201, -R88 ;  /* 0x80000058c9587221 */ /* 0x000fe20000010000 */
[----:B0-----:R-:W-:Y:S01]  /*2430*/  FADD.FTZ R182, R193, -R164 ;  /* 0x800000a4c1b67221 */ /* 0x001fe20000010000 */
[--C-:B------:R-:W-:Y:S02]  /*2440*/  HADD2.F32 R184, -RZ, R177.reuse.H0_H0 ;  /* 0x200000b1ffb87230 */ /* 0x100fe40000004100 */
[----:B------:R-:W-:Y:S01]  /*2450*/  FFMA.FTZ R165, R191, R180, R181 ;  /* 0x000000b4bfa57223 */ /* 0x000fe200000100b5 */
[----:B------:R-:W-:Y:S01]  /*2460*/  FMUL.FTZ R164, R189, R88 ;  /* 0x00000058bda47220 */ /* 0x000fe20000410000 */
[----:B------:R-:W-:-:S02]  /*2470*/  HADD2.F32 R185, -RZ, R177.H1_H1 ;  /* 0x300000b1ffb97230 */ /* 0x000fc40000004100 */
[----:B------:R-:W-:Y:S01]  /*2480*/  FADD.FTZ R90, R190, -R91 ;  /* 0x8000005bbe5a7221 */ /* 0x000fe20000010000 */
[C---:B------:R-:W-:Y:S01]  /*2490*/  FMUL.FTZ R167, R189.reuse, R182 ;  /* 0x000000b6bda77220 */ /* 0x040fe20000410000 */
[-C--:B------:R-:W-:Y:S01]  /*24a0*/  FMUL.FTZ R177, R164, R23.reuse ;  /* 0x00000017a4b17220 */ /* 0x080fe20000410000 */
[----:B------:R-:W-:Y:S01]  /*24b0*/  FADD.FTZ R166, R192, -R165 ;  /* 0x800000a5c0a67221 */ /* 0x000fe20000010000 */
[----:B------:R-:W-:Y:S01]  /*24c0*/  FMUL.FTZ R165, R189, R90 ;  /* 0x0000005abda57220 */ /* 0x000fe20000410000 */
[----:B------:R-:W-:Y:S01]  /*24d0*/  FMUL.FTZ R186, R167, R23 ;  /* 0x00000017a7ba7220 */ /* 0x000fe20000410000 */
[----:B------:R-:W-:Y:S01]  /*24e0*/  FFMA.FTZ R132, R177, R89, R132 ;  /* 0x00000059b1847223 */ /* 0x000fe20000010084 */
[-C--:B------:R-:W-:Y:S01]  /*24f0*/  FFMA.FTZ R89, R195, R180.reuse, R181 ;  /* 0x000000b4c3597223 */ /* 0x080fe200000100b5 */
[----:B------:R-:W-:Y:S02]  /*2500*/  HADD2.F32 R176, -RZ, R176.H1_H1 ;  /* 0x300000b0ffb07230 */ /* 0x000fe40000004100 */
[----:B------:R-:W-:Y:S01]  /*2510*/  FMUL.FTZ R182, R165, R23 ;  /* 0x00000017a5b67220 */ /* 0x000fe20000410000 */
[----:B------:R-:W-:Y:S01]  /*2520*/  FFMA.FTZ R135, R186, R185, R135 ;  /* 0x000000b9ba877223 */ /* 0x000fe20000010087 */
[-CC-:B------:R-:W-:Y:S01]  /*2530*/  FFMA.FTZ R90, R196, R180.reuse, R181.reuse ;  /* 0x000000b4c45a7223 */ /* 0x180fe200000100b5 */
[----:B------:R-:W-:Y:S01]  /*2540*/  FFMA.FTZ R185, R199, R180, R181 ;  /* 0x000000b4c7b97223 */ /* 0x000fe200000100b5 */
[----:B------:R-:W-:Y:S01]  /*2550*/  FADD.FTZ R88, R194, -R89 ;  /* 0x80000059c2587221 */ /* 0x000fe20000010000 */
[----:B------:R-:W-:Y:S01]  /*2560*/  FFMA.FTZ R133, R182, R176, R133 ;  /* 0x000000b0b6857223 */ /* 0x000fe20000010085 */
[----:B------:R-:W-:Y:S01]  /*2570*/  FADD.FTZ R90, R197, -R90 ;  /* 0x8000005ac55a7221 */ /* 0x000fe20000010000 */
[----:B------:R-:W-:Y:S01]  /*2580*/  FADD.FTZ R176, R198, -R185 ;  /* 0x800000b9c6b07221 */ /* 0x000fe20000010000 */
[C---:B------:R-:W-:Y:S01]  /*2590*/  FMUL.FTZ R88, R189.reuse, R88 ;  /* 0x00000058bd587220 */ /* 0x040fe20000410000 */
[----:B------:R-:W-:Y:S01]  /*25a0*/  FFMA.FTZ R187, R202, R180, R181 ;  /* 0x000000b4cabb7223 */ /* 0x000fe200000100b5 */
[----:B------:R-:W-:Y:S01]  /*25b0*/  FMUL.FTZ R166, R189, R166 ;  /* 0x000000a6bda67220 */ /* 0x000fe20000410000 */
[----:B------:R-:W-:-:S02]  /*25c0*/  HADD2.F32 R91, -RZ, R178.H0_H0 ;  /* 0x200000b2ff5b7230 */ /* 0x000fc40000004100 */
[C---:B------:R-:W-:Y:S01]  /*25d0*/  FMUL.FTZ R89, R189.reuse, R90 ;  /* 0x0000005abd597220 */ /* 0x040fe20000410000 */
[----:B------:R-:W-:Y:S01]  /*25e0*/  FMUL.FTZ R90, R189, R176 ;  /* 0x000000b0bd5a7220 */ /* 0x000fe20000410000 */
[-C--:B------:R-:W-:Y:S01]  /*25f0*/  FMUL.FTZ R185, R88, R23.reuse ;  /* 0x0000001758b97220 */ /* 0x080fe20000410000 */
[----:B------:R-:W-:Y:S01]  /*2600*/  FADD.FTZ R176, R200, -R187 ;  /* 0x800000bbc8b07221 */ /* 0x000fe20000010000 */
[-C--:B------:R-:W-:Y:S01]  /*2610*/  FMUL.FTZ R183, R166, R23.reuse ;  /* 0x00000017a6b77220 */ /* 0x080fe20000410000 */
[----:B------:R-:W-:Y:S02]  /*2620*/  HADD2.F32 R220, -RZ, R179.H0_H0 ;  /* 0x200000b3ffdc7230 */ /* 0x000fe40000004100 */
[----:B------:R-:W-:Y:S01]  /*2630*/  FMUL.FTZ R187, R90, R23 ;  /* 0x000000175abb7220 */ /* 0x000fe20000410000 */
[----:B------:R-:W-:Y:S01]  /*2640*/  FFMA.FTZ R136, R185, R91, R136 ;  /* 0x0000005bb9887223 */ /* 0x000fe20000010088 */
[----:B------:R-:W-:Y:S01]  /*2650*/  FMUL.FTZ R91, R189, R176 ;  /* 0x000000b0bd5b7220 */ /* 0x000fe20000410000 */
[----:B------:R-:W-:Y:S01]  /*2660*/  FFMA.FTZ R134, R183, R184, R134 ;  /* 0x000000b8b7867223 */ /* 0x000fe20000010086 */
[----:B------:R-:W-:-:S02]  /*2670*/  HADD2.F32 R178, -RZ, R178.H1_H1 ;  /* 0x300000b2ffb27230 */ /* 0x000fc40000004100 */
[-C--:B------:R-:W-:Y:S01]  /*2680*/  FMUL.FTZ R184, R89, R23.reuse ;  /* 0x0000001759b87220 */ /* 0x080fe20000410000 */
[----:B------:R-:W-:Y:S01]  /*2690*/  FFMA.FTZ R138, R187, R220, R138 ;  /* 0x000000dcbb8a7223 */ /* 0x000fe2000001008a */
[----:B------:R-:W-:Y:S01]  /*26a0*/  FMUL.FTZ R220, R91, R23 ;  /* 0x000000175bdc7220 */ /* 0x000fe20000410000 */
[----:B------:R-:W-:Y:S02]  /*26b0*/  HADD2.F32 R222, -RZ, R179.H1_H1 ;  /* 0x300000b3ffde7230 */ /* 0x000fe40000004100 */
        /* <DEDUP_REMOVED lines=13> */
[----:B------:R-:W-:Y:S01]  /*2790*/  F2FP.F16.F32.PACK_AB R179, R182, R187 ;  /* 0x000000bbb6b3723e */ /* 0x000fe200000000ff */
[----:B------:R-:W-:Y:S06]  /*27a0*/  BRA `(.L_x_9892) ;  /* 0x0000000000f07947 */ /* 0x000fec0003800000 */
.L_x_9891:
[--C-:B-----5:R-:W-:Y:S02]  /*27b0*/  HADD2.F32 R222, -RZ, R179.reuse.H0_H0 ;  /* 0x200000b3ffde7230 */ /* 0x120fe40000004100 */
[-CC-:B------:R-:W-:Y:S01]  /*27c0*/  FFMA.FTZ R187, R202, R180.reuse, R181.reuse ;  /* 0x000000b4cabb7223 */ /* 0x180fe200000100b5 */
[----:B------:R-:W-:Y:S02]  /*27d0*/  HADD2.F32 R225, -RZ, R179.H1_H1 ;  /* 0x300000b3ffe17230 */ /* 0x000fe40000004100 */
[-CC-:B------:R-:W-:Y:S01]  /*27e0*/  FFMA.FTZ R179, R195, R180.reuse, R181.reuse ;  /* 0x000000b4c3b37223 */ /* 0x180fe200000100b5 */
[--C-:B0-----:R-:W-:Y:S02]  /*27f0*/  HADD2.F32 R182, -RZ, R178.reuse.H0_H0 ;  /* 0x200000b2ffb67230 */ /* 0x101fe40000004100 */
[-C--:B------:R-:W-:Y:S01]  /*2800*/  FFMA.FTZ R185, R199, R180.reuse, R181 ;  /* 0x000000b4c7b97223 */ /* 0x080fe200000100b5 */
[----:B------:R-:W-:Y:S02]  /*2810*/  HADD2.F32 R183, -RZ, R178.H1_H1 ;  /* 0x300000b2ffb77230 */ /* 0x000fe40000004100 */
[----:B------:R-:W-:Y:S01]  /*2820*/  FADD.FTZ R178, R194, -R179 ;  /* 0x800000b3c2b27221 */ /* 0x000fe20000010000 */
[----:B------:R-:W-:Y:S01]  /*2830*/  FFMA.FTZ R184, R196, R180, R181 ;  /* 0x000000b4c4b87223 */ /* 0x000fe200000100b5 */
[----:B------:R-:W-:Y:S01]  /*2840*/  FADD.FTZ R220, R200, -R187 ;  /* 0x800000bbc8dc7221 */ /* 0x000fe20000010000 */
[----:B------:R-:W-:Y:S01]  /*2850*/  FADD.FTZ R186, R198, -R185 ;  /* 0x800000b9c6ba7221 */ /* 0x000fe20000010000 */
[----:B------:R-:W-:Y:S01]  /*2860*/  FMUL.FTZ R178, R189, R178 ;  /* 0x000000b2bdb27220 */ /* 0x000fe20000410000 */
[----:B------:R-:W-:Y:S01]  /*2870*/  FADD.FTZ R184, R197, -R184 ;  /* 0x800000b8c5b87221 */ /* 0x000fe20000010000 */
[----:B------:R-:W-:Y:S01]  /*2880*/  FFMA.FTZ R179, R191, R180, R181 ;  /* 0x000000b4bfb37223 */ /* 0x000fe200000100b5 */
[C---:B------:R-:W-:Y:S01]  /*2890*/  FMUL.FTZ R220, R189.reuse, R220 ;  /* 0x000000dcbddc7220 */ /* 0x040fe20000410000 */
[-C--:B------:R-:W-:Y:S01]  /*28a0*/  FMUL.FTZ R187, R178, R23.reuse ;  /* 0x00000017b2bb7220 */ /* 0x080fe20000410000 */
[C---:B------:R-:W-:Y:S01]  /*28b0*/  FMUL.FTZ R186, R189.reuse, R186 ;  /* 0x000000babdba7220 */ /* 0x040fe20000410000 */
[----:B------:R-:W-:Y:S01]  /*28c0*/  FMUL.FTZ R184, R189, R184 ;  /* 0x000000b8bdb87220 */ /* 0x000fe20000410000 */
[-C--:B------:R-:W-:Y:S01]  /*28d0*/  FMUL.FTZ R224, R220, R23.reuse ;  /* 0x00000017dce07220 */ /* 0x080fe20000410000 */
[----:B------:R-:W-:Y:S01]  /*28e0*/  FFMA.FTZ R136, R187, R182, R136 ;  /* 0x000000b6bb887223 */ /* 0x000fe20000010088 */
[----:B------:R-:W-:Y:S01]  /*28f0*/  FADD.FTZ R182, R192, -R179 ;  /* 0x800000b3c0b67221 */ /* 0x000fe20000010000 */
[-C--:B------:R-:W-:Y:S01]  /*2900*/  FMUL.FTZ R223, R186, R23.reuse ;  /* 0x00000017badf7220 */ /* 0x080fe20000410000 */
[----:B------:R-:W-:Y:S01]  /*2910*/  FMUL.FTZ R220, R184, R23 ;  /* 0x00000017b8dc7220 */ /* 0x000fe20000410000 */
[----:B------:R-:W-:-:S02]  /*2920*/  HADD2.F32 R184, -RZ, R177.H0_H0 ;  /* 0x200000b1ffb87230 */ /* 0x000fc40000004100 */
[-CC-:B------:R-:W-:Y:S01]  /*2930*/  FFMA.FTZ R186, R188, R180.reuse, R181.reuse ;  /* 0x000000b4bcba7223 */ /* 0x180fe200000100b5 */
[----:B------:R-:W-:Y:S02]  /*2940*/  HADD2.F32 R185, -RZ, R177.H1_H1 ;  /* 0x300000b1ffb97230 */ /* 0x000fe40000004100 */
[--C-:B------:R-:W-:Y:S01]  /*2950*/  FFMA.FTZ R178, R203, R180, R181.reuse ;  /* 0x000000b4cbb27223 */ /* 0x100fe200000100b5 */
[----:B------:R-:W-:Y:S01]  /*2960*/  FMUL.FTZ R182, R189, R182 ;  /* 0x000000b6bdb67220 */ /* 0x000fe20000410000 */
[----:B------:R-:W-:Y:S01]  /*2970*/  FFMA.FTZ R177, R204, R180, R181 ;  /* 0x000000b4ccb17223 */ /* 0x000fe200000100b5 */
[----:B------:R-:W-:Y:S01]  /*2980*/  FFMA.FTZ R137, R220, R183, R137 ;  /* 0x000000b7dc897223 */ /* 0x000fe20000010089 */
[----:B------:R-:W-:Y:S01]  /*2990*/  FADD.FTZ R186, R193, -R186 ;  /* 0x800000bac1ba7221 */ /* 0x000fe20000010000 */
[----:B------:R-:W-:Y:S01]  /*29a0*/  FADD.FTZ R178, R201, -R178 ;  /* 0x800000b2c9b27221 */ /* 0x000fe20000010000 */
[----:B------:R-:W-:Y:S01]  /*29b0*/  FMUL.FTZ R183, R182, R23 ;  /* 0x00000017b6b77220 */ /* 0x000fe20000410000 */
[----:B------:R-:W-:Y:S01]  /*29c0*/  FADD.FTZ R182, R190, -R177 ;  /* 0x800000b1beb67221 */ /* 0x000fe20000010000 */
[C---:B------:R-:W-:Y:S01]  /*29d0*/  FMUL.FTZ R186, R189.reuse, R186 ;  /* 0x000000babdba7220 */ /* 0x040fe20000410000 */
[----:B------:R-:W-:Y:S01]  /*29e0*/  FMUL.FTZ R178, R189, R178 ;  /* 0x000000b2bdb27220 */ /* 0x000fe20000410000 */
[----:B------:R-:W-:-:S02]  /*29f0*/  HADD2.F32 R179, -RZ, R176.H0_H0 ;  /* 0x200000b0ffb37230 */ /* 0x000fc40000004100 */
[----:B------:R-:W-:Y:S01]  /*2a00*/  FMUL.FTZ R182, R189, R182 ;  /* 0x000000b6bdb67220 */ /* 0x000fe20000410000 */
[-C--:B------:R-:W-:Y:S01]  /*2a10*/  FMUL.FTZ R186, R186, R23.reuse ;  /* 0x00000017baba7220 */ /* 0x080fe20000410000 */
[-C--:B------:R-:W-:Y:S01]  /*2a20*/  FMUL.FTZ R177, R178, R23.reuse ;  /* 0x00000017b2b17220 */ /* 0x080fe20000410000 */
[----:B------:R-:W-:Y:S01]  /*2a30*/  FFMA.FTZ R134, R183, R184, R134 ;  /* 0x000000b8b7867223 */ /* 0x000fe20000010086 */
[----:B------:R-:W-:Y:S01]  /*2a40*/  FMUL.FTZ R182, R182, R23 ;  /* 0x00000017b6b67220 */ /* 0x000fe20000410000 */
        /* <DEDUP_REMOVED lines=18> */
.L_x_9892:
        /* <DEDUP_REMOVED lines=8> */
.L_x_9890:
[----:B------:R-:W-:Y:S05]  /*2bf0*/  BSYNC.RECONVERGENT B1 ;  /* 0x0000000000017941 */ /* 0x000fea0003800200 */
.L_x_9889:
        /* <DEDUP_REMOVED lines=10> */
[-C--:B0-----:R-:W-:Y:S01]  /*2ca0*/  FFMA.FTZ R183, R11, R180.reuse, R181 ;  /* 0x000000b40bb77223 */ /* 0x081fe200000100b5 */
[----:B------:R-:W-:Y:S01]  /*2cb0*/  FADD.FTZ R88, R15, -R88 ;  /* 0x800000580f587221 */ /* 0x000fe20000010000 */
[----:B------:R-:W-:Y:S01]  /*2cc0*/  FADD.FTZ R166, R16, -R91 ;  /* 0x8000005b10a67221 */ /* 0x000fe20000010000 */
[--C-:B------:R-:W-:Y:S01]  /*2cd0*/  FFMA.FTZ R89, R7, R180, R181.reuse ;  /* 0x000000b407597223 */ /* 0x100fe200000100b5 */
[----:B------:R-:W-:Y:S01]  /*2ce0*/  FADD.FTZ R90, R17, -R90 ;  /* 0x8000005a115a7221 */ /* 0x000fe20000010000 */
[C---:B------:R-:W-:Y:S01]  /*2cf0*/  FMUL.FTZ R165, R189.reuse, R88 ;  /* 0x00000058bda57220 */ /* 0x040fe20000410000 */
[----:B------:R-:W-:Y:S01]  /*2d00*/  FFMA.FTZ R222, R22, R180, R181 ;  /* 0x000000b416de7223 */ /* 0x000fe200000100b5 */
[----:B------:R-:W-:Y:S01]  /*2d10*/  FMUL.FTZ R166, R189, R166 ;  /* 0x000000a6bda67220 */ /* 0x000fe20000410000 */
[----:B------:R-:W-:Y:S01]  /*2d20*/  FADD.FTZ R88, R18, -R183 ;  /* 0x800000b712587221 */ /* 0x000fe20000010000 */
[----:B-----5:R-:W-:-:S02]  /*2d30*/  HADD2.F32 R184, -RZ, R176.H0_H0 ;  /* 0x200000b0ffb87230 */ /* 0x020fc40000004100 */
[----:B------:R-:W-:Y:S01]  /*2d40*/  FADD.FTZ R164, R14, -R89 ;  /* 0x800000590ea47221 */ /* 0x000fe20000010000 */
[-CC-:B------:R-:W-:Y:S01]  /*2d50*/  FFMA.FTZ R220, R12, R180.reuse, R181.reuse ;  /* 0x000000b40cdc7223 */ /* 0x180fe200000100b5 */
[----:B------:R-:W-:Y:S01]  /*2d60*/  FFMA.FTZ R223, R13, R180, R181 ;  /* 0x000000b40ddf7223 */ /* 0x000fe200000100b5 */
[----:B------:R-:W-:Y:S02]  /*2d70*/  HADD2.F32 R176, -RZ, R176.H1_H1 ;  /* 0x300000b0ffb07230 */ /* 0x000fe40000004100 */
[----:B------:R-:W-:Y:S01]  /*2d80*/  FMUL.FTZ R167, R189, R90 ;  /* 0x0000005abda77220 */ /* 0x000fe20000410000 */
[--C-:B------:R-:W-:Y:S02]  /*2d90*/  HADD2.F32 R185, -RZ, R177.reuse.H0_H0 ;  /* 0x200000b1ffb97230 */ /* 0x100fe40000004100 */
[-C--:B------:R-:W-:Y:S01]  /*2da0*/  FMUL.FTZ R180, R165, R23.reuse ;  /* 0x00000017a5b47220 */ /* 0x080fe20000410000 */
[----:B------:R-:W-:Y:S01]  /*2db0*/  FMUL.FTZ R181, R166, R23 ;  /* 0x00000017a6b57220 */ /* 0x000fe20000410000 */
[----:B------:R-:W-:Y:S01]  /*2dc0*/  FADD.FTZ R222, R21, -R222 ;  /* 0x800000de15de7221 */ /* 0x000fe20000010000 */
[----:B------:R-:W-:Y:S01]  /*2dd0*/  FMUL.FTZ R88, R189, R88 ;  /* 0x00000058bd587220 */ /* 0x000fe20000410000 */
[----:B------:R-:W-:-:S02]  /*2de0*/  HADD2.F32 R187, -RZ, R177.H1_H1 ;  /* 0x300000b1ffbb7230 */ /* 0x000fc40000004100 */
[----:B------:R-:W-:Y:S01]  /*2df0*/  FMUL.FTZ R164, R189, R164 ;  /* 0x000000a4bda47220 */ /* 0x000fe20000410000 */
[----:B------:R-:W-:Y:S01]  /*2e00*/  FMUL.FTZ R182, R167, R23 ;  /* 0x00000017a7b67220 */ /* 0x000fe20000410000 */
[----:B------:R-:W-:Y:S01]  /*2e10*/  FADD.FTZ R220, R19, -R220 ;  /* 0x800000dc13dc7221 */ /* 0x000fe20000010000 */
[----:B------:R-:W-:Y:S01]  /*2e20*/  FFMA.FTZ R186, R180, R176, R141 ;  /* 0x000000b0b4ba7223 */ /* 0x000fe2000001008d */
[----:B------:R-:W-:Y:S02]  /*2e30*/  HADD2.F32 R90, -RZ, R178.H0_H0 ;  /* 0x200000b2ff5a7230 */ /* 0x000fe40000004100 */
[----:B------:R-:W-:Y:S01]  /*2e40*/  FFMA.FTZ R185, R181, R185, R142 ;  /* 0x000000b9b5b97223 */ /* 0x000fe2000001008e */
[C---:B------:R-:W-:Y:S01]  /*2e50*/  FMUL.FTZ R91, R189.reuse, R222 ;  /* 0x000000debd5b7220 */ /* 0x040fe20000410000 */
[-C--:B------:R-:W-:Y:S01]  /*2e60*/  FMUL.FTZ R141, R88, R23.reuse ;  /* 0x00000017588d7220 */ /* 0x080fe20000410000 */
[----:B------:R-:W-:Y:S01]  /*2e70*/  FMUL.FTZ R177, R164, R23 ;  /* 0x00000017a4b17220 */ /* 0x000fe20000410000 */
[----:B------:R-:W-:Y:S01]  /*2e80*/  FADD.FTZ R142, R20, -R223 ;  /* 0x800000df148e7221 */ /* 0x000fe20000010000 */
[----:B------:R-:W-:Y:S01]  /*2e90*/  FFMA.FTZ R187, R182, R187, R143 ;  /* 0x000000bbb6bb7223 */ /* 0x000fe2000001008f */
[----:B------:R-:W-:Y:S01]  /*2ea0*/  FMUL.FTZ R89, R189, R220 ;  /* 0x000000dcbd597220 */ /* 0x000fe20000410000 */
[----:B------:R-:W-:-:S02]  /*2eb0*/  HADD2.F32 R143, -RZ, R179.H1_H1 ;  /* 0x300000b3ff8f7230 */ /* 0x000fc40000004100 */
[-C--:B------:R-:W-:Y:S01]  /*2ec0*/  FMUL.FTZ R220, R91, R23.reuse ;  /* 0x000000175bdc7220 */ /* 0x080fe20000410000 */
[----:B------:R-:W-:Y:S01]  /*2ed0*/  FFMA.FTZ R144, R141, R90, R144 ;  /* 0x0000005a8d907223 */ /* 0x000fe20000010090 */
[----:B------:R-:W-:Y:S01]  /*2ee0*/  FFMA.FTZ R184, R177, R184, R140 ;  /* 0x000000b8b1b87223 */ /* 0x000fe2000001008c */
[----:B------:R-:W-:Y:S02]  /*2ef0*/  HADD2.F32 R178, -RZ, R178.H1_H1 ;  /* 0x300000b2ffb27230 */ /* 0x000fe40000004100 */
[----:B------:R-:W-:Y:S01]  /*2f00*/  FMUL.FTZ R90, R189, R142 ;  /* 0x0000008ebd5a7220 */ /* 0x000fe20000410000 */
[----:B------:R-:W-:Y:S01]  /*2f10*/  FMUL.FTZ R140, R89, R23 ;  /* 0x00000017598c7220 */ /* 0x000fe20000410000 */
[----:B------:R-:W-:Y:S01]  /*2f20*/  FFMA.FTZ R147, R220, R143, R147 ;  /* 0x0000008fdc937223 */ /* 0x000fe20000010093 */
[----:B------:R-:W-:Y:S01]  /*2f30*/  FMUL.FTZ R176, R72, R177 ;  /* 0x000000b148b07220 */ /* 0x000fe20000410000 */
[----:B------:R-:W-:Y:S01]  /*2f40*/  FMUL.FTZ R143, R90, R23 ;  /* 0x000000175a8f7220 */ /* 0x000fe20000410000 */
[----:B------:R-:W-:Y:S01]  /*2f50*/  FFMA.FTZ R145, R140, R178, R145 ;  /* 0x000000b28c917223 */ /* 0x000fe20000010091 */
[----:B------:R-:W-:Y:S01]  /*2f60*/  FMUL.FTZ R178, R76, R141 ;  /* 0x0000008d4cb27220 */ /* 0x000fe20000410000 */
[----:B------:R-:W-:-:S02]  /*2f70*/  HADD2.F32 R179, -RZ, R179.H0_H0 ;  /* 0x200000b3ffb37230 */ /* 0x000fc40000004100 */
        /* <DEDUP_REMOVED lines=8> */
[----:B------:R-:W-:Y:S02]  /*3000*/  F2FP.F16.F32.PACK_AB R177, R182, R177 ;  /* 0x000000b1b6b1723e */ /* 0x000fe400000000ff */
[----:B------:R-:W-:-:S02]  /*3010*/  F2FP.F16.F32.PACK_AB R178, R141, R178 ;  /* 0x000000b28db2723e */ /* 0x000fc400000000ff */
[----:B------:R-:W-:Y:S01]  /*3020*/  F2FP.F16.F32.PACK_AB R179, R181, R140 ;  /* 0x0000008cb5b3723e */ /* 0x000fe200000000ff */
[----:B------:R-:W-:Y:S06]  /*3030*/  BRA `(.L_x_9895) ;  /* 0x0000000000f07947 */ /* 0x000fec0003800000 */
.L_x_9894:
[-CC-:B------:R-:W-:Y:S01]  /*3040*/  FFMA.FTZ R220, R22, R180.reuse, R181.reuse ;  /* 0x000000b416dc7223 */ /* 0x180fe200000100b5 */
        /* <DEDUP_REMOVED lines=32> */
[-C--:B------:R-:W-:Y:S01]  /*3250*/  FMUL.FTZ R189, R186, R23.reuse ;  /* 0x00000017babd7220 */ /* 0x080fe20000410000 */
[-C--:B------:R-:W-:Y:S01]  /*3260*/  FMUL.FTZ R220, R220, R23.reuse ;  /* 0x00000017dcdc7220 */ /* 0x080fe20000410000 */
[-C--:B------:R-:W-:Y:S01]  /*3270*/  FMUL.FTZ R183, R182, R23.reuse ;  /* 0x00000017b6b77220 */ /* 0x080fe20000410000 */
[-C--:B------:R-:W-:Y:S01]  /*3280*/  FMUL.FTZ R225, R226, R23.reuse ;  /* 0x00000017e2e17220 */ /* 0x080fe20000410000 */
[-C--:B------:R-:W-:Y:S01]  /*3290*/  FMUL.FTZ R224, R224, R23.reuse ;  /* 0x00000017e0e07220 */ /* 0x080fe20000410000 */
[----:B------:R-:W-:Y:S01]  /*32a0*/  FMUL.FTZ R186, R184, R23 ;  /* 0x00000017b8ba7220 */ /* 0x000fe20000410000 */
[----:B------:R-:W-:-:S02]  /*32b0*/  HADD2.F32 R176, -RZ, R176.H1_H1 ;  /* 0x300000b0ffb07230 */ /* 0x000fc40000004100 */
        /* <DEDUP_REMOVED lines=16> */
[----:B------:R-:W-:-:S02]  /*33c0*/  F2FP.F16.F32.PACK_AB R179, R228, R179 ;  /* 0x000000b3e4b3723e */ /* 0x000fc400000000ff */
[----:B------:R-:W-:Y:S02]  /*33d0*/  F2FP.F16.F32.PACK_AB R178, R23, R178 ;  /* 0x000000b217b2723e */ /* 0x000fe400000000ff */
[----:B------:R-:W-:Y:S02]  /*33e0*/  F2FP.F16.F32.PACK_AB R177, R220, R177 ;  /* 0x000000b1dcb1723e */ /* 0x000fe400000000ff */
[----:B------:R-:W-:-:S07]  /*33f0*/  F2FP.F16.F32.PACK_AB R176, R140, R183 ;  /* 0x000000b78cb0723e */ /* 0x000fce00000000ff */
.L_x_9895:
        /* <DEDUP_REMOVED lines=12> */
.L_x_9884:
        /* <DEDUP_REMOVED lines=10> */
[--C-:B-----5:R-:W-:Y:S02]  /*3560*/  HADD2.F32 R185, -RZ, R179.reuse.H0_H0 ;  /* 0x200000b3ffb97230 */ /* 0x120fe40000004100 */
[----:B------:R-:W-:Y:S01]  /*3570*/  FFMA.FTZ R186, R206, R180, R181 ;  /* 0x000000b4ceba7223 */ /* 0x000fe200000100b5 */
[----:B------:R-:W-:Y:S02]  /*3580*/  HADD2.F32 R224, -RZ, R179.H1_H1 ;  /* 0x300000b3ffe07230 */ /* 0x000fe40000004100 */
[----:B------:R-:W-:Y:S01]  /*3590*/  FADD.FTZ R184, R207, -R182 ;  /* 0x800000b6cfb87221 */ /* 0x000fe20000010000 */
[--C-:B------:R-:W-:Y:S02]  /*35a0*/  HADD2.F32 R179, -RZ, R178.reuse.H0_H0 ;  /* 0x200000b2ffb37230 */ /* 0x100fe40000004100 */
[----:B------:R-:W-:Y:S01]  /*35b0*/  FADD.FTZ R182, R208, -R223 ;  /* 0x800000dfd0b67221 */ /* 0x000fe20000010000 */
[----:B------:R-:W-:-:S02]  /*35c0*/  HADD2.F32 R183, -RZ, R178.H1_H1 ;  /* 0x300000b2ffb77230 */ /* 0x000fc40000004100 */
[----:B------:R-:W-:Y:S01]  /*35d0*/  FFMA.FTZ R178, R213, R180, R181 ;  /* 0x000000b4d5b27223 */ /* 0x000fe200000100b5 */
[C---:B------:R-:W-:Y:S01]  /*35e0*/  FFMA.FTZ R184, R189.reuse, R184, R154 ;  /* 0x000000b8bdb87223 */ /* 0x040fe2000001009a */
[----:B------:R-:W-:Y:S01]  /*35f0*/  FFMA.FTZ R182, R189, R182, R153 ;  /* 0x000000b6bdb67223 */ /* 0x000fe20000010099 */
[----:B------:R-:W-:Y:S01]  /*3600*/  FADD.FTZ R186, R205, -R186 ;  /* 0x800000bacdba7221 */ /* 0x000fe20000010000 */
[----:B------:R-:W-:Y:S01]  /*3610*/  FADD.FTZ R187, R211, -R178 ;  /* 0x800000b2d3bb7221 */ /* 0x000fe20000010000 */
[-C--:B------:R-:W-:Y:S01]  /*3620*/  FMUL.FTZ R223, R184, R23.reuse ;  /* 0x00000017b8df7220 */ /* 0x080fe20000410000 */
[----:B------:R-:W-:Y:S01]  /*3630*/  FMUL.FTZ R220, R182, R23 ;  /* 0x00000017b6dc7220 */ /* 0x000fe20000410000 */
[----:B------:R-:W-:Y:S01]  /*3640*/  FFMA.FTZ R182, R217, R180, R181 ;  /* 0x000000b4d9b67223 */ /* 0x000fe200000100b5 */
[----:B------:R-:W-:Y:S01]  /*3650*/  FFMA.FTZ R178, R189, R187, R152 ;  /* 0x000000bbbdb27223 */ /* 0x000fe20000010098 */
[----:B------:R-:W-:Y:S01]  /*3660*/  FFMA.FTZ R130, R223, R185, R130 ;  /* 0x000000b9df827223 */ /* 0x000fe20000010082 */
[----:B------:R-:W-:Y:S01]  /*3670*/  FFMA.FTZ R186, R189, R186, R155 ;  /* 0x000000babdba7223 */ /* 0x000fe2000001009b */
[----:B------:R-:W-:-:S02]  /*3680*/  HADD2.F32 R184, -RZ, R177.H0_H0 ;  /* 0x200000b1ffb87230 */ /* 0x000fc40000004100 */
[-C--:B------:R-:W-:Y:S01]  /*3690*/  FMUL.FTZ R187, R178, R23.reuse ;  /* 0x00000017b2bb7220 */ /* 0x080fe20000410000 */
[----:B------:R-:W-:Y:S02]  /*36a0*/  HADD2.F32 R185, -RZ, R177.H1_H1 ;  /* 0x300000b1ffb97230 */ /* 0x000fe40000004100 */
[-CC-:B------:R-:W-:Y:S01]  /*36b0*/  FFMA.FTZ R177, R214, R180.reuse, R181.reuse ;  /* 0x000000b4d6b17223 */ /* 0x180fe200000100b5 */
[----:B------:R-:W-:Y:S01]  /*36c0*/  FFMA.FTZ R178, R221, R180, R181 ;  /* 0x000000b4ddb27223 */ /* 0x000fe200000100b5 */
[----:B------:R-:W-:Y:S01]  /*36d0*/  FADD.FTZ R182, R215, -R182 ;  /* 0x800000b6d7b67221 */ /* 0x000fe20000010000 */
[----:B------:R-:W-:Y:S01]  /*36e0*/  FMUL.FTZ R222, R186, R23 ;  /* 0x00000017bade7220 */ /* 0x000fe20000410000 */
[----:B------:R-:W-:Y:S01]  /*36f0*/  FADD.FTZ R186, R212, -R177 ;  /* 0x800000b1d4ba7221 */ /* 0x000fe20000010000 */
[----:B------:R-:W-:Y:S01]  /*3700*/  FADD.FTZ R177, R219, -R178 ;  /* 0x800000b2dbb17221 */ /* 0x000fe20000010000 */
[C---:B------:R-:W-:Y:S01]  /*3710*/  FFMA.FTZ R182, R189.reuse, R182, R150 ;  /* 0x000000b6bdb67223 */ /* 0x040fe20000010096 */
[----:B------:R-:W-:Y:S01]  /*3720*/  FFMA.FTZ R225, R218, R180, R181 ;  /* 0x000000b4dae17223 */ /* 0x000fe200000100b5 */
[----:B------:R-:W-:Y:S01]  /*3730*/  FFMA.FTZ R129, R220, R183, R129 ;  /* 0x000000b7dc817223 */ /* 0x000fe20000010081 */
[C---:B------:R-:W-:Y:S01]  /*3740*/  FFMA.FTZ R178, R189.reuse, R177, R148 ;  /* 0x000000b1bdb27223 */ /* 0x040fe20000010094 */
[-C--:B------:R-:W-:Y:S01]  /*3750*/  FMUL.FTZ R183, R182, R23.reuse ;  /* 0x00000017b6b77220 */ /* 0x080fe20000410000 */
[----:B------:R-:W-:Y:S01]  /*3760*/  FADD.FTZ R182, R216, -R225 ;  /* 0x800000e1d8b67221 */ /* 0x000fe20000010000 */
[----:B------:R-:W-:Y:S01]  /*3770*/  FFMA.FTZ R186, R189, R186, R151 ;  /* 0x000000babdba7223 */ /* 0x000fe20000010097 */
[----:B------:R-:W-:Y:S01]  /*3780*/  FMUL.FTZ R177, R178, R23 ;  /* 0x00000017b2b17220 */ /* 0x000fe20000410000 */
[----:B------:R-:W-:Y:S01]  /*3790*/  FFMA.FTZ R128, R187, R179, R128 ;  /* 0x000000b3bb807223 */ /* 0x000fe20000010080 */
[----:B------:R-:W-:Y:S01]  /*37a0*/  FFMA.FTZ R178, R189, R182, R149 ;  /* 0x000000b6bdb27223 */ /* 0x000fe20000010095 */
[----:B------:R-:W-:-:S02]  /*37b0*/  HADD2.F32 R179, -RZ, R176.H0_H0 ;  /* 0x200000b0ffb37230 */ /* 0x000fc40000004100 */
        /* <DEDUP_REMOVED lines=21> */
.L_x_9898:
        /* <DEDUP_REMOVED lines=8> */
[C---:B------:R-:W-:Y:S01]  /*3990*/  FFMA.FTZ R164, R189.reuse, R88, R148 ;  /* 0x00000058bda47223 */ /* 0x040fe20000010094 */
[----:B------:R-:W-:Y:S01]  /*39a0*/  FFMA.FTZ R165, R189, R90, R149 ;  /* 0x0000005abda57223 */ /* 0x000fe20000010095 */
[----:B-----5:R-:W-:-:S02]  /*39b0*/  HADD2.F32 R89, -RZ, R176.H0_H0 ;  /* 0x200000b0ff597230 */ /* 0x020fc40000004100 */
[----:B------:R-:W-:Y:S01]  /*39c0*/  FFMA.FTZ R167, R189, R182, R151 ;  /* 0x000000b6bda77223 */ /* 0x000fe20000010097 */
[--C-:B------:R-:W-:Y:S02]  /*39d0*/  HADD2.F32 R184, -RZ, R177.reuse.H0_H0 ;  /* 0x200000b1ffb87230 */ /* 0x100fe40000004100 */
[-C--:B------:R-:W-:Y:S01]  /*39e0*/  FMUL.FTZ R182, R165, R23.reuse ;  /* 0x00000017a5b67220 */ /* 0x080fe20000410000 */
[----:B------:R-:W-:Y:S02]  /*39f0*/  HADD2.F32 R185, -RZ, R177.H1_H1 ;  /* 0x300000b1ffb97230 */ /* 0x000fe40000004100 */
[-C--:B------:R-:W-:Y:S01]  /*3a00*/  FMUL.FTZ R177, R164, R23.reuse ;  /* 0x00000017a4b17220 */ /* 0x080fe20000410000 */
[----:B------:R-:W-:Y:S02]  /*3a10*/  HADD2.F32 R176, -RZ, R176.H1_H1 ;  /* 0x300000b0ffb07230 */ /* 0x000fe40000004100 */
[-CC-:B------:R-:W-:Y:S01]  /*3a20*/  FFMA.FTZ R88, R213, R180.reuse, R181.reuse ;  /* 0x000000b4d5587223 */ /* 0x180fe200000100b5 */
[----:B------:R-:W-:Y:S01]  /*3a30*/  FMUL.FTZ R186, R167, R23 ;  /* 0x00000017a7ba7220 */ /* 0x000fe20000410000 */
[----:B------:R-:W-:Y:S01]  /*3a40*/  FFMA.FTZ R124, R177, R89, R124 ;  /* 0x00000059b17c7223 */ /* 0x000fe2000001007c */
[----:B------:R-:W-:Y:S01]  /*3a50*/  FFMA.FTZ R89, R210, R180, R181 ;  /* 0x000000b4d2597223 */ /* 0x000fe200000100b5 */
[----:B------:R-:W-:Y:S01]  /*3a60*/  FFMA.FTZ R125, R182, R176, R125 ;  /* 0x000000b0b67d7223 */ /* 0x000fe2000001007d */
[----:B------:R-:W-:Y:S01]  /*3a70*/  FFMA.FTZ R176, R209, R180, R181 ;  /* 0x000000b4d1b07223 */ /* 0x000fe200000100b5 */
[----:B------:R-:W-:Y:S01]  /*3a80*/  FADD.FTZ R88, R211, -R88 ;  /* 0x80000058d3587221 */ /* 0x000fe20000010000 */
[----:B------:R-:W-:Y:S01]  /*3a90*/  FFMA.FTZ R127, R186, R185, R127 ;  /* 0x000000b9ba7f7223 */ /* 0x000fe2000001007f */
[----:B------:R-:W-:Y:S01]  /*3aa0*/  FADD.FTZ R90, R208, -R89 ;  /* 0x80000059d05a7221 */ /* 0x000fe20000010000 */
[----:B------:R-:W-:Y:S01]  /*3ab0*/  FADD.FTZ R185, R207, -R176 ;  /* 0x800000b0cfb97221 */ /* 0x000fe20000010000 */
[C---:B------:R-:W-:Y:S01]  /*3ac0*/  FFMA.FTZ R88, R189.reuse, R88, R152 ;  /* 0x00000058bd587223 */ /* 0x040fe20000010098 */
[----:B------:R-:W-:Y:S01]  /*3ad0*/  FFMA.FTZ R176, R206, R180, R181 ;  /* 0x000000b4ceb07223 */ /* 0x000fe200000100b5 */
[C---:B------:R-:W-:Y:S01]  /*3ae0*/  FFMA.FTZ R166, R189.reuse, R91, R150 ;  /* 0x0000005bbda67223 */ /* 0x040fe20000010096 */
[----:B------:R-:W-:Y:S01]  /*3af0*/  FFMA.FTZ R89, R189, R90, R153 ;  /* 0x0000005abd597223 */ /* 0x000fe20000010099 */
[----:B------:R-:W-:-:S02]  /*3b00*/  HADD2.F32 R91, -RZ, R178.H0_H0 ;  /* 0x200000b2ff5b7230 */ /* 0x000fc40000004100 */
[----:B------:R-:W-:Y:S01]  /*3b10*/  FFMA.FTZ R90, R189, R185, R154 ;  /* 0x000000b9bd5a7223 */ /* 0x000fe2000001009a */
[-C--:B------:R-:W-:Y:S01]  /*3b20*/  FMUL.FTZ R185, R88, R23.reuse ;  /* 0x0000001758b97220 */ /* 0x080fe20000410000 */
[----:B------:R-:W-:Y:S01]  /*3b30*/  FADD.FTZ R176, R205, -R176 ;  /* 0x800000b0cdb07221 */ /* 0x000fe20000010000 */
[-C--:B------:R-:W-:Y:S01]  /*3b40*/  FMUL.FTZ R183, R166, R23.reuse ;  /* 0x00000017a6b77220 */ /* 0x080fe20000410000 */
[----:B------:R-:W-:Y:S02]  /*3b50*/  HADD2.F32 R220, -RZ, R179.H0_H0 ;  /* 0x200000b3ffdc7230 */ /* 0x000fe40000004100 */
[----:B------:R-:W-:Y:S01]  /*3b60*/  FMUL.FTZ R187, R90, R23 ;  /* 0x000000175abb7220 */ /* 0x000fe20000410000 */
[----:B------:R-:W-:Y:S01]  /*3b70*/  FFMA.FTZ R128, R185, R91, R128 ;  /* 0x0000005bb9807223 */ /* 0x000fe20000010080 */
[----:B------:R-:W-:Y:S01]  /*3b80*/  FFMA.FTZ R91, R189, R176, R155 ;  /* 0x000000b0bd5b7223 */ /* 0x000fe2000001009b */
        /* <DEDUP_REMOVED lines=19> */
[----:B------:R-:W-:-:S07]  /*3cc0*/  F2FP.F16.F32.PACK_AB R179, R182, R187 ;  /* 0x000000bbb6b3723e */ /* 0x000fce00000000ff */
.L_x_9899:
        /* <DEDUP_REMOVED lines=10> */
.L_x_9897:
[----:B------:R-:W-:Y:S05]  /*3d70*/  BSYNC.RECONVERGENT B1 ;  /* 0x0000000000017941 */ /* 0x000fea0003800200 */
.L_x_9896:
        /* <DEDUP_REMOVED lines=16> */
[C---:B------:R-:W-:Y:S01]  /*3e80*/  FFMA.FTZ R165, R189.reuse, R166, R29 ;  /* 0x000000a6bda57223 */ /* 0x040fe2000001001d */
[C---:B------:R-:W-:Y:S01]  /*3e90*/  FFMA.FTZ R166, R189.reuse, R91, R30 ;  /* 0x0000005bbda67223 */ /* 0x040fe2000001001e */
[----:B------:R-:W-:Y:S01]  /*3ea0*/  FFMA.FTZ R164, R189, R164, R28 ;  /* 0x000000a4bda47223 */ /* 0x000fe2000001001c */
[----:B-----5:R-:W-:-:S02]  /*3eb0*/  HADD2.F32 R89, -RZ, R177.H0_H0 ;  /* 0x200000b1ff597230 */ /* 0x020fc40000004100 */
[----:B------:R-:W-:Y:S01]  /*3ec0*/  FFMA.FTZ R167, R189, R182, R31 ;  /* 0x000000b6bda77223 */ /* 0x000fe2000001001f */
[-C--:B------:R-:W-:Y:S01]  /*3ed0*/  FMUL.FTZ R183, R166, R23.reuse ;  /* 0x00000017a6b77220 */ /* 0x080fe20000410000 */
[--C-:B------:R-:W-:Y:S02]  /*3ee0*/  HADD2.F32 R88, -RZ, R176.reuse.H0_H0 ;  /* 0x200000b0ff587230 */ /* 0x100fe40000004100 */
[-CC-:B------:R-:W-:Y:S01]  /*3ef0*/  FFMA.FTZ R185, R199, R180.reuse, R181.reuse ;  /* 0x000000b4c7b97223 */ /* 0x180fe200000100b5 */
[----:B------:R-:W-:Y:S02]  /*3f00*/  HADD2.F32 R90, -RZ, R177.H1_H1 ;  /* 0x300000b1ff5a7230 */ /* 0x000fe40000004100 */
        /* <DEDUP_REMOVED lines=8> */
[----:B------:R-:W-:Y:S01]  /*3f90*/  FADD.FTZ R185, R198, -R185 ;  /* 0x800000b9c6b97221 */ /* 0x000fe20000010000 */
[----:B------:R-:W-:Y:S01]  /*3fa0*/  FADD.FTZ R90, R197, -R88 ;  /* 0x80000058c55a7221 */ /* 0x000fe20000010000 */
[----:B------:R-:W-:Y:S01]  /*3fb0*/  FFMA.FTZ R88, R189, R89, R24 ;  /* 0x00000059bd587223 */ /* 0x000fe20000010018 */
[----:B------:R-:W-:Y:S01]  /*3fc0*/  FFMA.FTZ R187, R202, R180, R181 ;  /* 0x000000b4cabb7223 */ /* 0x000fe200000100b5 */
[----:B------:R-:W-:-:S02]  /*3fd0*/  HADD2.F32 R176, -RZ, R176.H1_H1 ;  /* 0x300000b0ffb07230 */ /* 0x000fc40000004100 */
[C---:B------:R-:W-:Y:S01]  /*3fe0*/  FFMA.FTZ R89, R189.reuse, R90, R25 ;  /* 0x0000005abd597223 */ /* 0x040fe20000010019 */
[--C-:B------:R-:W-:Y:S02]  /*3ff0*/  HADD2.F32 R91, -RZ, R178.reuse.H0_H0 ;  /* 0x200000b2ff5b7230 */ /* 0x100fe40000004100 */
[----:B------:R-:W-:Y:S01]  /*4000*/  FFMA.FTZ R90, R189, R185, R26 ;  /* 0x000000b9bd5a7223 */ /* 0x000fe2000001001a */
[-C--:B------:R-:W-:Y:S01]  /*4010*/  FMUL.FTZ R182, R165, R23.reuse ;  /* 0x00000017a5b67220 */ /* 0x080fe20000410000 */
[----:B------:R-:W-:Y:S01]  /*4020*/  FMUL.FTZ R185, R88, R23 ;  /* 0x0000001758b97220 */ /* 0x000fe20000410000 */
[----:B------:R-:W-:Y:S01]  /*4030*/  FADD.FTZ R220, R200, -R187 ;  /* 0x800000bbc8dc7221 */ /* 0x000fe20000010000 */
[----:B------:R-:W-:Y:S02]  /*4040*/  HADD2.F32 R178, -RZ, R178.H1_H1 ;  /* 0x300000b2ffb27230 */ /* 0x000fe40000004100 */
[----:B------:R-:W-:Y:S01]  /*4050*/  FFMA.FTZ R133, R182, R176, R133 ;  /* 0x000000b0b6857223 */ /* 0x000fe20000010085 */
[----:B------:R-:W-:Y:S01]  /*4060*/  FFMA.FTZ R136, R185, R91, R136 ;  /* 0x0000005bb9887223 */ /* 0x000fe20000010088 */
[----:B------:R-:W-:-:S02]  /*4070*/  HADD2.F32 R176, -RZ, R179.H0_H0 ;  /* 0x200000b3ffb07230 */ /* 0x000fc40000004100 */
[----:B------:R-:W-:Y:S01]  /*4080*/  FFMA.FTZ R91, R189, R220, R27 ;  /* 0x000000dcbd5b7223 */ /* 0x000fe2000001001b */
[-C--:B------:R-:W-:Y:S01]  /*4090*/  FMUL.FTZ R187, R90, R23.reuse ;  /* 0x000000175abb7220 */ /* 0x080fe20000410000 */
[-C--:B------:R-:W-:Y:S01]  /*40a0*/  FMUL.FTZ R186, R89, R23.reuse ;  /* 0x0000001759ba7220 */ /* 0x080fe20000410000 */
[----:B------:R-:W-:Y:S02]  /*40b0*/  HADD2.F32 R222, -RZ, R179.H1_H1 ;  /* 0x300000b3ffde7230 */ /* 0x000fe40000004100 */
[----:B------:R-:W-:Y:S01]  /*40c0*/  FMUL.FTZ R220, R91, R23 ;  /* 0x000000175bdc7220 */ /* 0x000fe20000410000 */
        /* <DEDUP_REMOVED lines=16> */
.L_x_9902:
[--C-:B-----5:R-:W-:Y:S02]  /*41d0*/  HADD2.F32 R187, -RZ, R179.reuse.H0_H0 ;  /* 0x200000b3ffbb7230 */ /* 0x120fe40000004100 */
[-CC-:B------:R-:W-:Y:S01]  /*41e0*/  FFMA.FTZ R223, R202, R180.reuse, R181.reuse ;  /* 0x000000b4cadf7223 */ /* 0x180fe200000100b5 */
[----:B------:R-:W-:Y:S02]  /*41f0*/  HADD2.F32 R224, -RZ, R179.H1_H1 ;  /* 0x300000b3ffe07230 */ /* 0x000fe40000004100 */
[-CC-:B------:R-:W-:Y:S01]  /*4200*/  FFMA.FTZ R179, R195, R180.reuse, R181.reuse ;  /* 0x000000b4c3b37223 */ /* 0x180fe200000100b5 */
[--C-:B0-----:R-:W-:Y:S02]  /*4210*/  HADD2.F32 R182, -RZ, R178.reuse.H0_H0 ;  /* 0x200000b2ffb67230 */ /* 0x101fe40000004100 */
[-CC-:B------:R-:W-:Y:S01]  /*4220*/  FFMA.FTZ R185, R199, R180.reuse, R181.reuse ;  /* 0x000000b4c7b97223 */ /* 0x180fe200000100b5 */
[----:B------:R-:W-:Y:S02]  /*4230*/  HADD2.F32 R183, -RZ, R178.H1_H1 ;  /* 0x300000b2ffb77230 */ /* 0x000fe40000004100 */
[----:B------:R-:W-:Y:S01]  /*4240*/  FFMA.FTZ R178, R196, R180, R181 ;  /* 0x000000b4c4b27223 */ /* 0x000fe200000100b5 */
[----:B------:R-:W-:Y:S01]  /*4250*/  FADD.FTZ R179, R194, -R179 ;  /* 0x800000b3c2b37221 */ /* 0x000fe20000010000 */
[----:B------:R-:W-:Y:S01]  /*4260*/  FADD.FTZ R220, R200, -R223 ;  /* 0x800000dfc8dc7221 */ /* 0x000fe20000010000 */
[----:B------:R-:W-:Y:S01]  /*4270*/  FADD.FTZ R185, R198, -R185 ;  /* 0x800000b9c6b97221 */ /* 0x000fe20000010000 */
[----:B------:R-:W-:Y:S01]  /*4280*/  FADD.FTZ R184, R197, -R178 ;  /* 0x800000b2c5b87221 */ /* 0x000fe20000010000 */
[C---:B------:R-:W-:Y:S01]  /*4290*/  FFMA.FTZ R178, R189.reuse, R179, R24 ;  /* 0x000000b3bdb27223 */ /* 0x040fe20000010018 */
[----:B------:R-:W-:Y:S01]  /*42a0*/  FFMA.FTZ R220, R189, R220, R27 ;  /* 0x000000dcbddc7223 */ /* 0x000fe2000001001b */
[----:B------:R-:W-:Y:S01]  /*42b0*/  FFMA.FTZ R179, R191, R180, R181 ;  /* 0x000000b4bfb37223 */ /* 0x000fe200000100b5 */
[C---:B------:R-:W-:Y:S01]  /*42c0*/  FFMA.FTZ R184, R189.reuse, R184, R25 ;  /* 0x000000b8bdb87223 */ /* 0x040fe20000010019 */
[----:B------:R-:W-:Y:S01]  /*42d0*/  FMUL.FTZ R223, R178, R23 ;  /* 0x00000017b2df7220 */ /* 0x000fe20000410000 */
[----:B------:R-:W-:Y:S01]  /*42e0*/  FFMA.FTZ R186, R189, R185, R26 ;  /* 0x000000b9bdba7223 */ /* 0x000fe2000001001a */
[-C--:B------:R-:W-:Y:S01]  /*42f0*/  FMUL.FTZ R222, R220, R23.reuse ;  /* 0x00000017dcde7220 */ /* 0x080fe20000410000 */
[-C--:B------:R-:W-:Y:S01]  /*4300*/  FMUL.FTZ R220, R184, R23.reuse ;  /* 0x00000017b8dc7220 */ /* 0x080fe20000410000 */
[----:B------:R-:W-:Y:S01]  /*4310*/  FFMA.FTZ R136, R223, R182, R136 ;  /* 0x000000b6df887223 */ /* 0x000fe20000010088 */
[----:B------:R-:W-:Y:S01]  /*4320*/  FADD.FTZ R182, R192, -R179 ;  /* 0x800000b3c0b67221 */ /* 0x000fe20000010000 */
[----:B------:R-:W-:Y:S01]  /*4330*/  FMUL.FTZ R225, R186, R23 ;  /* 0x00000017bae17220 */ /* 0x000fe20000410000 */
[----:B------:R-:W-:Y:S01]  /*4340*/  FFMA.FTZ R137, R220, R183, R137 ;  /* 0x000000b7dc897223 */ /* 0x000fe20000010089 */
[-CC-:B------:R-:W-:Y:S01]  /*4350*/  FFMA.FTZ R186, R188, R180.reuse, R181.reuse ;  /* 0x000000b4bcba7223 */ /* 0x180fe200000100b5 */
[--C-:B------:R-:W-:Y:S01]  /*4360*/  FFMA.FTZ R178, R203, R180, R181.reuse ;  /* 0x000000b4cbb27223 */ /* 0x100fe200000100b5 */
[----:B------:R-:W-:Y:S01]  /*4370*/  FFMA.FTZ R182, R189, R182, R30 ;  /* 0x000000b6bdb67223 */ /* 0x000fe2000001001e */
[----:B------:R-:W-:Y:S01]  /*4380*/  FFMA.FTZ R183, R204, R180, R181 ;  /* 0x000000b4ccb77223 */ /* 0x000fe200000100b5 */
[----:B------:R-:W-:Y:S01]  /*4390*/  FFMA.FTZ R138, R225, R187, R138 ;  /* 0x000000bbe18a7223 */ /* 0x000fe2000001008a */
[----:B------:R-:W-:-:S02]  /*43a0*/  HADD2.F32 R184, -RZ, R177.H0_H0 ;  /* 0x200000b1ffb87230 */ /* 0x000fc40000004100 */
[----:B------:R-:W-:Y:S01]  /*43b0*/  FADD.FTZ R186, R193, -R186 ;  /* 0x800000bac1ba7221 */ /* 0x000fe20000010000 */
[----:B------:R-:W-:Y:S02]  /*43c0*/  HADD2.F32 R187, -RZ, R177.H1_H1 ;  /* 0x300000b1ffbb7230 */ /* 0x000fe40000004100 */
[----:B------:R-:W-:Y:S01]  /*43d0*/  FADD.FTZ R177, R201, -R178 ;  /* 0x800000b2c9b17221 */ /* 0x000fe20000010000 */
[----:B------:R-:W-:Y:S01]  /*43e0*/  FMUL.FTZ R185, R182, R23 ;  /* 0x00000017b6b97220 */ /* 0x000fe20000410000 */
[----:B------:R-:W-:Y:S01]  /*43f0*/  FADD.FTZ R182, R190, -R183 ;  /* 0x800000b7beb67221 */ /* 0x000fe20000010000 */
[C---:B------:R-:W-:Y:S01]  /*4400*/  FFMA.FTZ R186, R189.reuse, R186, R31 ;  /* 0x000000babdba7223 */ /* 0x040fe2000001001f */
[C---:B------:R-:W-:Y:S01]  /*4410*/  FFMA.FTZ R178, R189.reuse, R177, R28 ;  /* 0x000000b1bdb27223 */ /* 0x040fe2000001001c */
[--C-:B------:R-:W-:Y:S02]  /*4420*/  HADD2.F32 R179, -RZ, R176.reuse.H0_H0 ;  /* 0x200000b0ffb37230 */ /* 0x100fe40000004100 */
[----:B------:R-:W-:Y:S01]  /*4430*/  FFMA.FTZ R182, R189, R182, R29 ;  /* 0x000000b6bdb67223 */ /* 0x000fe2000001001d */
[-C--:B------:R-:W-:Y:S01]  /*4440*/  FMUL.FTZ R186, R186, R23.reuse ;  /* 0x00000017baba7220 */ /* 0x080fe20000410000 */
[-C--:B------:R-:W-:Y:S01]  /*4450*/  FMUL.FTZ R177, R178, R23.reuse ;  /* 0x00000017b2b17220 */ /* 0x080fe20000410000 */
[----:B------:R-:W-:Y:S01]  /*4460*/  FFMA.FTZ R139, R222, R224, R139 ;  /* 0x000000e0de8b7223 */ /* 0x000fe2000001008b */
[----:B------:R-:W-:Y:S01]  /*4470*/  FMUL.FTZ R182, R182, R23 ;  /* 0x00000017b6b67220 */ /* 0x000fe20000410000 */
        /* <DEDUP_REMOVED lines=17> */
.L_x_9903:
        /* <DEDUP_REMOVED lines=8> */
.L_x_9901:
[----:B------:R-:W-:Y:S05]  /*4610*/  BSYNC.RECONVERGENT B1 ;  /* 0x0000000000017941 */ /* 0x000fea0003800200 */
.L_x_9900:
        /* <DEDUP_REMOVED lines=10> */
[-CC-:B0-----:R-:W-:Y:S01]  /*46c0*/  FFMA.FTZ R183, R11, R180.reuse, R181.reuse ;  /* 0x000000b40bb77223 */ /* 0x181fe200000100b5 */
[----:B------:R-:W-:Y:S01]  /*46d0*/  FADD.FTZ R88, R15, -R88 ;  /* 0x800000580f587221 */ /* 0x000fe20000010000 */
[----:B------:R-:W-:Y:S01]  /*46e0*/  FFMA.FTZ R89, R7, R180, R181 ;  /* 0x000000b407597223 */ /* 0x000fe200000100b5 */
[----:B------:R-:W-:Y:S01]  /*46f0*/  FADD.FTZ R90, R17, -R90 ;  /* 0x8000005a115a7221 */ /* 0x000fe20000010000 */
[----:B------:R-:W-:Y:S01]  /*4700*/  FADD.FTZ R91, R16, -R91 ;  /* 0x8000005b105b7221 */ /* 0x000fe20000010000 */
[----:B------:R-:W-:Y:S01]  /*4710*/  FFMA.FTZ R165, R189, R88, R169 ;  /* 0x00000058bda57223 */ /* 0x000fe200000100a9 */
[----:B------:R-:W-:Y:S01]  /*4720*/  FFMA.FTZ R222, R22, R180, R181 ;  /* 0x000000b416de7223 */ /* 0x000fe200000100b5 */
[----:B------:R-:W-:Y:S01]  /*4730*/  FADD.FTZ R183, R18, -R183 ;  /* 0x800000b712b77221 */ /* 0x000fe20000010000 */
[----:B-----5:R-:W-:-:S02]  /*4740*/  HADD2.F32 R184, -RZ, R176.H0_H0 ;  /* 0x200000b0ffb87230 */ /* 0x020fc40000004100 */
[----:B------:R-:W-:Y:S01]  /*4750*/  FADD.FTZ R89, R14, -R89 ;  /* 0x800000590e597221 */ /* 0x000fe20000010000 */
[-CC-:B------:R-:W-:Y:S01]  /*4760*/  FFMA.FTZ R220, R12, R180.reuse, R181.reuse ;  /* 0x000000b40cdc7223 */ /* 0x180fe200000100b5 */
[----:B------:R-:W-:Y:S01]  /*4770*/  FFMA.FTZ R223, R13, R180, R181 ;  /* 0x000000b40ddf7223 */ /* 0x000fe200000100b5 */
[----:B------:R-:W-:Y:S02]  /*4780*/  HADD2.F32 R176, -RZ, R176.H1_H1 ;  /* 0x300000b0ffb07230 */ /* 0x000fe40000004100 */
[C---:B------:R-:W-:Y:S01]  /*4790*/  FFMA.FTZ R167, R189.reuse, R90, R171 ;  /* 0x0000005abda77223 */ /* 0x040fe200000100ab */
[----:B------:R-:W-:Y:S01]  /*47a0*/  FFMA.FTZ R166, R189, R91, R170 ;  /* 0x0000005bbda67223 */ /* 0x000fe200000100aa */
[----:B------:R-:W-:Y:S01]  /*47b0*/  FMUL.FTZ R180, R165, R23 ;  /* 0x00000017a5b47220 */ /* 0x000fe20000410000 */
[----:B------:R-:W-:Y:S01]  /*47c0*/  FADD.FTZ R222, R21, -R222 ;  /* 0x800000de15de7221 */ /* 0x000fe20000010000 */
[----:B------:R-:W-:Y:S01]  /*47d0*/  FFMA.FTZ R88, R189, R183, R172 ;  /* 0x000000b7bd587223 */ /* 0x000fe200000100ac */
[----:B------:R-:W-:-:S02]  /*47e0*/  HADD2.F32 R187, -RZ, R177.H1_H1 ;  /* 0x300000b1ffbb7230 */ /* 0x000fc40000004100 */
[----:B------:R-:W-:Y:S01]  /*47f0*/  FFMA.FTZ R164, R189, R89, R168 ;  /* 0x00000059bda47223 */ /* 0x000fe200000100a8 */
[----:B------:R-:W-:Y:S02]  /*4800*/  HADD2.F32 R185, -RZ, R177.H0_H0 ;  /* 0x200000b1ffb97230 */ /* 0x000fe40000004100 */
[-C--:B------:R-:W-:Y:S01]  /*4810*/  FMUL.FTZ R182, R167, R23.reuse ;  /* 0x00000017a7b67220 */ /* 0x080fe20000410000 */
[----:B------:R-:W-:Y:S01]  /*4820*/  FADD.FTZ R220, R19, -R220 ;  /* 0x800000dc13dc7221 */ /* 0x000fe20000010000 */
[-C--:B------:R-:W-:Y:S01]  /*4830*/  FMUL.FTZ R181, R166, R23.reuse ;  /* 0x00000017a6b57220 */ /* 0x080fe20000410000 */
[----:B------:R-:W-:Y:S01]  /*4840*/  FFMA.FTZ R186, R180, R176, R141 ;  /* 0x000000b0b4ba7223 */ /* 0x000fe2000001008d */
[----:B------:R-:W-:Y:S02]  /*4850*/  HADD2.F32 R90, -RZ, R178.H0_H0 ;  /* 0x200000b2ff5a7230 */ /* 0x000fe40000004100 */
[C---:B------:R-:W-:Y:S01]  /*4860*/  FFMA.FTZ R91, R189.reuse, R222, R175 ;  /* 0x000000debd5b7223 */ /* 0x040fe200000100af */
[-C--:B------:R-:W-:Y:S01]  /*4870*/  FMUL.FTZ R141, R88, R23.reuse ;  /* 0x00000017588d7220 */ /* 0x080fe20000410000 */
[----:B------:R-:W-:Y:S01]  /*4880*/  FMUL.FTZ R177, R164, R23 ;  /* 0x00000017a4b17220 */ /* 0x000fe20000410000 */
[----:B------:R-:W-:Y:S01]  /*4890*/  FADD.FTZ R223, R20, -R223 ;  /* 0x800000df14df7221 */ /* 0x000fe20000010000 */
[----:B------:R-:W-:Y:S01]  /*48a0*/  FFMA.FTZ R187, R182, R187, R143 ;  /* 0x000000bbb6bb7223 */ /* 0x000fe2000001008f */
[----:B------:R-:W-:Y:S01]  /*48b0*/  FFMA.FTZ R89, R189, R220, R173 ;  /* 0x000000dcbd597223 */ /* 0x000fe200000100ad */
[----:B------:R-:W-:Y:S01]  /*48c0*/  FFMA.FTZ R185, R181, R185, R142 ;  /* 0x000000b9b5b97223 */ /* 0x000fe2000001008e */
[----:B------:R-:W-:-:S02]  /*48d0*/  HADD2.F32 R143, -RZ, R179.H1_H1 ;  /* 0x300000b3ff8f7230 */ /* 0x000fc40000004100 */
[----:B------:R-:W-:Y:S01]  /*48e0*/  FMUL.FTZ R142, R91, R23 ;  /* 0x000000175b8e7220 */ /* 0x000fe20000410000 */
[----:B------:R-:W-:Y:S01]  /*48f0*/  FFMA.FTZ R144, R141, R90, R144 ;  /* 0x0000005a8d907223 */ /* 0x000fe20000010090 */
[----:B------:R-:W-:Y:S01]  /*4900*/  FFMA.FTZ R184, R177, R184, R140 ;  /* 0x000000b8b1b87223 */ /* 0x000fe2000001008c */
[----:B------:R-:W-:Y:S02]  /*4910*/  HADD2.F32 R178, -RZ, R178.H1_H1 ;  /* 0x300000b2ffb27230 */ /* 0x000fe40000004100 */
[----:B------:R-:W-:Y:S01]  /*4920*/  FFMA.FTZ R90, R189, R223, R174 ;  /* 0x000000dfbd5a7223 */ /* 0x000fe200000100ae */
        /* <DEDUP_REMOVED lines=19> */
.L_x_9904:
        /* <DEDUP_REMOVED lines=17> */
[----:B------:R-:W-:Y:S01]  /*4b70*/  FFMA.FTZ R224, R189, R186, R173 ;  /* 0x000000babde07223 */ /* 0x000fe200000100ad */
[----:B-----5:R-:W-:-:S02]  /*4b80*/  HADD2.F32 R181, -RZ, R179.H0_H0 ;  /* 0x200000b3ffb57230 */ /* 0x020fc40000004100 */
[C---:B------:R-:W-:Y:S01]  /*4b90*/  FFMA.FTZ R222, R189.reuse, R223, R172 ;  /* 0x000000dfbdde7223 */ /* 0x040fe200000100ac */
[----:B------:R-:W-:Y:S02]  /*4ba0*/  HADD2.F32 R227, -RZ, R179.H1_H1 ;  /* 0x300000b3ffe37230 */ /* 0x000fe40000004100 */
[C---:B------:R-:W-:Y:S01]  /*4bb0*/  FFMA.FTZ R186, R189.reuse, R187, R170 ;  /* 0x000000bbbdba7223 */ /* 0x040fe200000100aa */
[C---:B------:R-:W-:Y:S01]  /*4bc0*/  FFMA.FTZ R220, R189.reuse, R220, R171 ;  /* 0x000000dcbddc7223 */ /* 0x040fe200000100ab */
[C---:B------:R-:W-:Y:S01]  /*4bd0*/  FFMA.FTZ R182, R189.reuse, R183, R168 ;  /* 0x000000b7bdb67223 */ /* 0x040fe200000100a8 */
[--C-:B------:R-:W-:Y:S02]  /*4be0*/  HADD2.F32 R179, -RZ, R178.reuse.H0_H0 ;  /* 0x200000b2ffb37230 */ /* 0x100fe40000004100 */
[C---:B------:R-:W-:Y:S01]  /*4bf0*/  FFMA.FTZ R226, R189.reuse, R225, R174 ;  /* 0x000000e1bde27223 */ /* 0x040fe200000100ae */
[----:B------:R-:W-:Y:S02]  /*4c00*/  HADD2.F32 R180, -RZ, R178.H1_H1 ;  /* 0x300000b2ffb47230 */ /* 0x000fe40000004100 */
[----:B------:R-:W-:Y:S01]  /*4c10*/  FFMA.FTZ R184, R189, R184, R169 ;  /* 0x000000b8bdb87223 */ /* 0x000fe200000100a9 */
[----:B------:R-:W-:-:S02]  /*4c20*/  HADD2.F32 R185, -RZ, R177.H0_H0 ;  /* 0x200000b1ffb97230 */ /* 0x000fc40000004100 */
        /* <DEDUP_REMOVED lines=31> */
.L_x_9905:
        /* <DEDUP_REMOVED lines=11> */
.L_x_9893:
[----:B------:R-:W-:Y:S05]  /*4ed0*/  BSYNC.RECONVERGENT B0 ;  /* 0x0000000000007941 */ /* 0x000fea0003800200 */
.L_x_9883:
[----:B01234-:R-:W0:Y:S02]  /*4ee0*/  LDC.64 R176, c[0x0][0x380] ;  /* 0x0000e000ffb07b82 */ /* 0x01fe240000000a00 */
[----:B0-----:R-:W-:-:S04]  /*4ef0*/  LEA R2, R176, R2, 0x2 ;  /* 0x00000002b0027211 */ /* 0x001fc800078e10ff */
[----:B------:R-:W-:-:S13]  /*4f00*/  ISETP.GE.AND P1, PT, R2, R177, PT ;  /* 0x000000b10200720c */ /* 0x000fda0003f26270 */
[----:B------:R-:W-:Y:S05]  /*4f10*/  @!P1 BRA `(.L_x_9906) ;  /* 0xffffffb800349947 */ /* 0x000fea000383ffff */
.L_x_9875:
        /* <DEDUP_REMOVED lines=210> */
.L_x_9908:
[----:B------:R-:W-:Y:S05]  /*5c40*/  BSYNC.RECONVERGENT B0 ;  /* 0x0000000000007941 */ /* 0x000fea0003800200 */
.L_x_9907:
        /* <DEDUP_REMOVED lines=18> */
.L_x_9910:
[----:B------:R-:W-:Y:S05]  /*5d70*/  BSYNC.RECONVERGENT B0 ;  /* 0x0000000000007941 */ /* 0x000fea0003800200 */
.L_x_9909:
        /* <DEDUP_REMOVED lines=18> */
.L_x_9912:
[----:B------:R-:W-:Y:S05]  /*5ea0*/  BSYNC.RECONVERGENT B0 ;  /* 0x0000000000007941 */ /* 0x000fea0003800200 */
.L_x_9911:
        /* <DEDUP_REMOVED lines=18> */
.L_x_9914:
[----:B------:R-:W-:Y:S05]  /*5fd0*/  BSYNC.RECONVERGENT B0 ;  /* 0x0000000000007941 */ /* 0x000fea0003800200 */
.L_x_9913:
        /* <DEDUP_REMOVED lines=18> */
.L_x_9916:
[----:B------:R-:W-:Y:S05]  /*6100*/  BSYNC.RECONVERGENT B0 ;  /* 0x0000000000007941 */ /* 0x000fea0003800200 */
.L_x_9915:
        /* <DEDUP_REMOVED lines=11> */
.L_x_9882:
        /* <DEDUP_REMOVED lines=8> */
.L_x_9918:
[----:B------:R-:W-:Y:S05]  /*6240*/  BSYNC B0 ;  /* 0x0000000000007941 */ /* 0x000fea0003800000 */
.L_x_9917:
        /* <DEDUP_REMOVED lines=8> */
.L_x_9919:
[----:B------:R-:W-:Y:S01]  /*62d0*/  FADD.FTZ R176, R176, R223 ;  /* 0x000000dfb0b07221 */ /* 0x000fe20000010000 */
[----:B------:R-:W-:-:S04]  /*62e0*/  HFMA2 R186, -RZ, RZ, 0, 1.1920928955078125e-07 ;  /* 0x00000002ffba7431 */ /* 0x000fc800000001ff */
[----:B------:R-:W-:Y:S02]  /*62f0*/  MOV R187, R176 ;  /* 0x000000b000bb7202 */ /* 0x000fe40000000f00 */
[----:B------:R-:W-:-:S07]  /*6300*/  MOV R177, R185 ;  /* 0x000000b900b17202 */ /* 0x000fce0000000f00 */
[----:B------:R-:W-:Y:S05]  /*6310*/  WARPSYNC.COLLECTIVE R184, `(.L_x_9920) ;  /* 0x00000000b8087348 */ /* 0x000fea0003c00000 */
[----:B------:R0:W1:Y:S02]  /*6320*/  SHFL.BFLY P2, R185, R187, R186, R225 ;  /* 0x0c0000babbb97389 */ /* 0x00006400000400e1 */
[----:B01----:R-:W-:Y:S05]  /*6330*/  ENDCOLLECTIVE ;  /* 0x000000000000791b */ /* 0x003fea0003800000 */
.L_x_9920:
[----:B------:R-:W-:-:S05]  /*6340*/  FADD.FTZ R177, R177, R224 ;  /* 0x000000e0b1b17221 */ /* 0x000fca0000010000 */
[----:B------:R-:W-:Y:S02]  /*6350*/  MOV R187, R177 ;  /* 0x000000b100bb7202 */ /* 0x000fe40000000f00 */
[----:B------:R-:W-:-:S07]  /*6360*/  MOV R179, R185 ;  /* 0x000000b900b37202 */ /* 0x000fce0000000f00 */
[----:B------:R-:W-:Y:S05]  /*6370*/  WARPSYNC.COLLECTIVE R184, `(.L_x_9921) ;  /* 0x00000000b8087348 */ /* 0x000fea0003c00000 */
[----:B------:R0:W1:Y:S02]  /*6380*/  SHFL.BFLY P2, R185, R187, R186, R225 ;  /* 0x0c0000babbb97389 */ /* 0x00006400000400e1 */
[----:B01----:R-:W-:Y:S05]  /*6390*/  ENDCOLLECTIVE ;  /* 0x000000000000791b */ /* 0x003fea0003800000 */
.L_x_9921:
[----:B------:R-:W-:Y:S01]  /*63a0*/  FADD.FTZ R179, R176, R179 ;  /* 0x000000b3b0b37221 */ /* 0x000fe20000010000 */
[----:B------:R-:W-:-:S04]  /*63b0*/  HFMA2 R186, -RZ, RZ, 0, 2.384185791015625e-07 ;  /* 0x00000004ffba7431 */ /* 0x000fc800000001ff */
[----:B------:R-:W-:Y:S02]  /*63c0*/  MOV R187, R179 ;  /* 0x000000b300bb7202 */ /* 0x000fe40000000f00 */
[----:B------:R-:W-:-:S07]  /*63d0*/  MOV R178, R185 ;  /* 0x000000b900b27202 */ /* 0x000fce0000000f00 */
[----:B------:R-:W-:Y:S05]  /*63e0*/  WARPSYNC.COLLECTIVE R184, `(.L_x_9922) ;  /* 0x00000000b8087348 */ /* 0x000fea0003c00000 */
[----:B------:R0:W1:Y:S02]  /*63f0*/  SHFL.BFLY P2, R185, R187, R186, R225 ;  /* 0x0c0000babbb97389 */ /* 0x00006400000400e1 */
[----:B01----:R-:W-:Y:S05]  /*6400*/  ENDCOLLECTIVE ;  /* 0x000000000000791b */ /* 0x003fea0003800000 */
.L_x_9922:
[----:B------:R-:W-:-:S05]  /*6410*/  FADD.FTZ R178, R177, R178 ;  /* 0x000000b2b1b27221 */ /* 0x000fca0000010000 */
[----:B------:R-:W-:Y:S02]  /*6420*/  MOV R187, R178 ;  /* 0x000000b200bb7202 */ /* 0x000fe40000000f00 */
[----:B------:R-:W-:-:S07]  /*6430*/  MOV R180, R185 ;  /* 0x000000b900b47202 */ /* 0x000fce0000000f00 */
[----:B------:R-:W-:Y:S05]  /*6440*/  WARPSYNC.COLLECTIVE R184, `(.L_x_9923) ;  /* 0x00000000b8087348 */ /* 0x000fea0003c00000 */
[----:B------:R0:W1:Y:S02]  /*6450*/  SHFL.BFLY P2, R185, R187, R186, R225 ;  /* 0x0c0000babbb97389 */ /* 0x00006400000400e1 */
[----:B01----:R-:W-:Y:S05]  /*6460*/  ENDCOLLECTIVE ;  /* 0x000000000000791b */ /* 0x003fea0003800000 */
.L_x_9923:
[----:B------:R-:W-:Y:S01]  /*6470*/  FADD.FTZ R180, R179, R180 ;  /* 0x000000b4b3b47221 */ /* 0x000fe20000010000 */
[----:B------:R-:W-:-:S04]  /*6480*/  HFMA2 R186, -RZ, RZ, 0, 4.76837158203125e-07 ;  /* 0x00000008ffba7431 */ /* 0x000fc800000001ff */
[----:B------:R-:W-:Y:S02]  /*6490*/  MOV R187, R180 ;  /* 0x000000b400bb7202 */ /* 0x000fe40000000f00 */
[----:B------:R-:W-:-:S07]  /*64a0*/  MOV R181, R185 ;  /* 0x000000b900b57202 */ /* 0x000fce0000000f00 */
[----:B------:R-:W-:Y:S05]  /*64b0*/  WARPSYNC.COLLECTIVE R184, `(.L_x_9924) ;  /* 0x00000000b8087348 */ /* 0x000fea0003c00000 */
[----:B------:R0:W1:Y:S02]  /*64c0*/  SHFL.BFLY P2, R185, R187, R186, R225 ;  /* 0x0c0000babbb97389 */ /* 0x00006400000400e1 */
[----:B01----:R-:W-:Y:S05]  /*64d0*/  ENDCOLLECTIVE ;  /* 0x000000000000791b */ /* 0x003fea0003800000 */
.L_x_9924:
[----:B------:R-:W-:-:S05]  /*64e0*/  FADD.FTZ R181, R178, R181 ;  /* 0x000000b5b2b57221 */ /* 0x000fca0000010000 */
[----:B------:R-:W-:Y:S02]  /*64f0*/  MOV R187, R181 ;  /* 0x000000b500bb7202 */ /* 0x000fe40000000f00 */
[----:B------:R-:W-:-:S07]  /*6500*/  MOV R183, R185 ;  /* 0x000000b900b77202 */ /* 0x000fce0000000f00 */
[----:B------:R-:W-:Y:S05]  /*6510*/  WARPSYNC.COLLECTIVE R184, `(.L_x_9925) ;  /* 0x00000000b8087348 */ /* 0x000fea0003c00000 */
[----:B------:R0:W1:Y:S02]  /*6520*/  SHFL.BFLY P2, R185, R187, R186, R225 ;  /* 0x0c0000babbb97389 */ /* 0x00006400000400e1 */
[----:B01----:R-:W-:Y:S05]  /*6530*/  ENDCOLLECTIVE ;  /* 0x000000000000791b */ /* 0x003fea0003800000 */
.L_x_9925:
[----:B------:R-:W-:Y:S01]  /*6540*/  FADD.FTZ R183, R180, R183 ;  /* 0x000000b7b4b77221 */ /* 0x000fe20000010000 */
[----:B------:R-:W-:-:S04]  /*6550*/  HFMA2 R186, -RZ, RZ, 0, 9.5367431640625e-07 ;  /* 0x00000010ffba7431 */ /* 0x000fc800000001ff */
[----:B------:R-:W-:Y:S02]  /*6560*/  MOV R187, R183 ;  /* 0x000000b700bb7202 */ /* 0x000fe40000000f00 */
[----:B------:R-:W-:-:S07]  /*6570*/  MOV R182, R185 ;  /* 0x000000b900b67202 */ /* 0x000fce0000000f00 */
[----:B------:R-:W-:Y:S05]  /*6580*/  WARPSYNC.COLLECTIVE R184, `(.L_x_9926) ;  /* 0x00000000b8087348 */ /* 0x000fea0003c00000 */
[----:B------:R0:W1:Y:S02]  /*6590*/  SHFL.BFLY P2, R185, R187, R186, R225 ;  /* 0x0c0000babbb97389 */ /* 0x00006400000400e1 */
[----:B01----:R-:W-:Y:S05]  /*65a0*/  ENDCOLLECTIVE ;  /* 0x000000000000791b */ /* 0x003fea0003800000 */
.L_x_9926:
[----:B------:R-:W-:-:S05]  /*65b0*/  FADD.FTZ R182, R181, R182 ;  /* 0x000000b6b5b67221 */ /* 0x000fca0000010000 */
[----:B------:R-:W-:Y:S02]  /*65c0*/  MOV R187, R182 ;  /* 0x000000b600bb7202 */ /* 0x000fe40000000f00 */
[----:B------:R-:W-:-:S07]  /*65d0*/  MOV R176, R185 ;  /* 0x000000b900b07202 */ /* 0x000fce0000000f00 */
[----:B------:R-:W-:Y:S05]  /*65e0*/  WARPSYNC.COLLECTIVE R184, `(.L_x_9927) ;  /* 0x00000000b8087348 */ /* 0x000fea0003c00000 */
[----:B------:R0:W1:Y:S02]  /*65f0*/  SHFL.BFLY P2, R185, R187, R186, R225 ;  /* 0x0c0000babbb97389 */ /* 0x00006400000400e1 */
[----:B01----:R-:W-:Y:S05]  /*6600*/  ENDCOLLECTIVE ;  /* 0x000000000000791b */ /* 0x003fea0003800000 */
.L_x_9927:
[----:B------:R-:W-:Y:S01]  /*6610*/  MOV R177, R185 ;  /* 0x000000b900b17202 */ /* 0x000fe20000000f00 */
[----:B------:R-:W-:Y:S06]  /*6620*/  BRA `(.L_x_9928) ;  /* 0xffffffb000f87947 */ /* 0x000fec000383ffff */
.L_x_9929:
        /* <DEDUP_REMOVED lines=13> */
.L_x_14555:


//--------------------- .text._ZN10layer_norm13ln_bwd_kernelINS_13Kernel_traitsIf6__halffS2_fjLj768ELj1ELj4ELj1ELj16ENS_18Kernel_traits_baseILj768EfS2_fS2_fjLj128EEEEELb0ELb1ELb0ELb1EEEvNS_9BwdParamsE --------------------------
	.section	.text._ZN10layer_norm13ln_bwd_kernelINS_13Kernel_traitsIf6__halffS2_fjLj768ELj1ELj4ELj1ELj16ENS_18Kernel_traits_baseILj768EfS2_fS2_fjLj128EEEEELb0ELb1ELb0ELb1EEEvNS_9BwdParamsE,"ax",@progbits
	.align	128
        .global         _ZN10layer_norm13ln_bwd_kernelINS_13Kernel_traitsIf6__halffS2_fjLj768ELj1ELj4ELj1ELj16ENS_18Kernel_traits_baseILj768EfS2_fS2_fjLj128EEEEELb0ELb1ELb0ELb1EEEvNS_9BwdParamsE
        .type           _ZN10layer_norm13ln_bwd_kernelINS_13Kernel_traitsIf6__halffS2_fjLj768ELj1ELj4ELj1ELj16ENS_18Kernel_traits_baseILj768EfS2_fS2_fjLj128EEEEELb0ELb1ELb0ELb1EEEvNS_9BwdParamsE,@function
        .size           _ZN10layer_norm13ln_bwd_kernelINS_13Kernel_traitsIf6__halffS2_fjLj768ELj1ELj4ELj1ELj16ENS_18Kernel_traits_baseILj768EfS2_fS2_fjLj128EEEEELb0ELb1ELb0ELb1EEEvNS_9BwdParamsE,(.L_x_14556 - _ZN10layer_norm13ln_bwd_kernelINS_13Kernel_traitsIf6__halffS2_fjLj768ELj1ELj4ELj1ELj16ENS_18Kernel_traits_baseILj768EfS2_fS2_fjLj128EEEEELb0ELb1ELb0ELb1EEEvNS_9BwdParamsE)
        .other          _ZN10layer_norm13ln_bwd_kernelINS_13Kernel_traitsIf6__halffS2_fjLj768ELj1ELj4ELj1ELj16ENS_18Kernel_traits_baseILj768EfS2_fS2_fjLj128EEEEELb0ELb1ELb0ELb1EEEvNS_9BwdParamsE,@"STO_CUDA_ENTRY STV_DEFAULT"
_ZN10layer_norm13ln_bwd_kernelINS_13Kernel_traitsIf6__halffS2_fjLj768ELj1ELj4ELj1ELj16ENS_18Kernel_traits_baseILj768EfS2_fS2_fjLj128EEEEELb0ELb1ELb0ELb1EEEvNS_9BwdParamsE:
.text._ZN10layer_norm13ln_bwd_kernelINS_13Kernel_traitsIf6__halffS2_fjLj768ELj1ELj4ELj1ELj16ENS_18Kernel_traits_baseILj768EfS2_fS2_fjLj128EEEEELb0ELb1ELb0ELb1EEEvNS_9BwdParamsE:
        /* <DEDUP_REMOVED lines=110> */
.L_x_9948:
        /* <DEDUP_REMOVED lines=18> */
[C---:B----4-:R-:W-:Y:S02]  /*0800*/  IMAD.WIDE R194, R190.reuse, 0x4, R194 ;  /* 0x00000004bec27825 */ /* 0x050fe400078e02c2 */
[----:B------:R-:W3:Y:S02]  /*0810*/  LDG.E.128 R116, desc[UR6][R150.64] ;  /* 0x0000000696747981 */ /* 0x000ee4000c1e1d00 */
[----:B------:R-:W-:Y:S02]  /*0820*/  IMAD.WIDE.U32 R132, R197, 0x10, R148 ;  /* 0x00000010c5847825 */ /* 0x000fe400078e0094 */
[----:B------:R-:W4:Y:S02]  /*0830*/  LDG.E.128 R124, desc[UR6][R150.64+0x10] ;  /* 0x00001006967c7981 */ /* 0x000f24000c1e1d00 */
[----:B0-----:R-:W-:-:S02]  /*0840*/  @P0 IMAD.WIDE R136, R190, 0x2, R136 ;  /* 0x00000002be880825 */ /* 0x001fc400078e0288 */
[----:B------:R-:W4:Y:S02]  /*0850*/  LDG.E R195, desc[UR6][R194.64] ;  /* 0x00000006c2c37981 */ /* 0x000f24000c1e1900 */
[----:B------:R-:W-:Y:S02]  /*0860*/  IMAD.WIDE.U32 R148, R193, 0x10, R148 ;  /* 0x00000010c1947825 */ /* 0x000fe400078e0094 */
[----:B------:R-:W4:Y:S02]  /*0870*/  @P0 LDG.E.U16 R196, desc[UR6][R136.64] ;  /* 0x0000000688c40981 */ /* 0x000f24000c1e1500 */
[--C-:B------:R-:W-:Y:S02]  /*0880*/  IMAD.WIDE.U32 R200, R197, 0x20, R206.reuse ;  /* 0x00000020c5c87825 */ /* 0x100fe400078e00ce */
[----:B------:R-:W4:Y:S04]  /*0890*/  LDG.E.128 R148, desc[UR6][R148.64] ;  /* 0x0000000694947981 */ /* 0x000f28000c1e1d00 */
[----:B------:R-:W4:Y:S04]  /*08a0*/  LDG.E.128 R132, desc[UR6][R132.64] ;  /* 0x0000000684847981 */ /* 0x000f28000c1e1d00 */
[----:B------:R-:W4:Y:S01]  /*08b0*/  LDG.E.128 R128, desc[UR6][R200.64] ;  /* 0x00000006c8807981 */ /* 0x000f22000c1e1d00 */
[----:B------:R-:W-:-:S03]  /*08c0*/  IMAD.WIDE.U32 R206, R193, 0x20, R206 ;  /* 0x00000020c1ce7825 */ /* 0x000fc600078e00ce */
[----:B------:R0:W4:Y:S04]  /*08d0*/  LDG.E.128 R136, desc[UR6][R200.64+0x10] ;  /* 0x00001006c8887981 */ /* 0x000128000c1e1d00 */
[----:B------:R-:W4:Y:S04]  /*08e0*/  LDG.E.128 R144, desc[UR6][R206.64+0x10] ;  /* 0x00001006ce907981 */ /* 0x000f28000c1e1d00 */
[----:B------:R-:W4:Y:S01]  /*08f0*/  LDG.E.128 R140, desc[UR6][R206.64] ;  /* 0x00000006ce8c7981 */ /* 0x000f22000c1e1d00 */
        /* <DEDUP_REMOVED lines=9> */
[----:B------:R2:W5:Y:S01]  /*0990*/  @P1 LDG.E.128 R96, desc[UR6][R202.64+0x10] ;  /* 0x00001006ca601981 */ /* 0x000562000c1e1d00 */
[----:B------:R-:W-:-:S03]  /*09a0*/  MOV R192, 0x3f800000 ;  /* 0x3f80000000c07802 */ /* 0x000fc60000000f00 */
[----:B------:R-:W5:Y:S01]  /*09b0*/  @P1 LDG.E.128 R100, desc[UR6][R200.64] ;  /* 0x00000006c8641981 */ /* 0x000f62000c1e1d00 */
[----:B------:R-:W-:-:S03]  /*09c0*/  @P1 IMAD.WIDE.U32 R204, R199, 0x20, R204 ;  /* 0x00000020c7cc1825 */ /* 0x000fc600078e00cc */
[----:B------:R0:W5:Y:S04]  /*09d0*/  @P1 LDG.E.128 R104, desc[UR6][R200.64+0x10] ;  /* 0x00001006c8681981 */ /* 0x000168000c1e1d00 */
[----:B------:R-:W5:Y:S04]  /*09e0*/  @P1 LDG.E.128 R84, desc[UR6][R204.64] ;  /* 0x00000006cc541981 */ /* 0x000f68000c1e1d00 */
[----:B------:R1:W5:Y:S01]  /*09f0*/  @P1 LDG.E.128 R88, desc[UR6][R204.64+0x10] ;  /* 0x00001006cc581981 */ /* 0x000362000c1e1d00 */
[----:B------:R-:W-:Y:S01]  /*0a00*/  UMOV UR4, 0xffffffff ;  /* 0xffffffff00047882 */ /* 0x000fe20000000000 */
[----:B------:R-:W-:-:S04]  /*0a10*/  ISETP.NE.U32.AND P1, PT, RZ, UR10, PT ;  /* 0x0000000aff007c0c */ /* 0x000fc8000bf25070 */
[----:B------:R-:W-:Y:S02]  /*0a20*/  ISETP.NE.AND.EX P1, PT, RZ, UR11, PT, P1 ;  /* 0x0000000bff007c0c */ /* 0x000fe4000bf25310 */
[----:B------:R-:W-:Y:S01]  /*0a30*/  FSEL R213, R198, RZ, !P2 ;  /* 0x000000ffc6d57208 */ /* 0x000fe20005000000 */
[----:B--2---:R-:W-:-:S04]  /*0a40*/  HADD2.F32 R203, -RZ, R120.H0_H0 ;  /* 0x20000078ffcb7230 */ /* 0x004fc80000004100 */
[C---:B---3--:R-:W-:Y:S01]  /*0a50*/  FADD.FTZ R194, -R213.reuse, R116 ;  /* 0x00000074d5c27221 */ /* 0x048fe20000010100 */
[----:B------:R-:W-:Y:S02]  /*0a60*/  HADD2.F32 R202, -RZ, R120.H1_H1 ;  /* 0x30000078ffca7230 */ /* 0x000fe40000004100 */
[C---:B------:R-:W-:Y:S01]  /*0a70*/  FADD.FTZ R198, -R213.reuse, R117 ;  /* 0x00000075d5c67221 */ /* 0x040fe20000010100 */
[----:B0-----:R-:W-:Y:S01]  /*0a80*/  FMUL.FTZ R201, R80, R203 ;  /* 0x000000cb50c97220 */ /* 0x001fe20000410000 */
[C---:B----4-:R-:W-:Y:S01]  /*0a90*/  FADD.FTZ R124, -R213.reuse, R124 ;  /* 0x0000007cd57c7221 */ /* 0x050fe20000010100 */
[C---:B------:R-:W-:Y:S01]  /*0aa0*/  FADD.FTZ R222, -R213.reuse, R127 ;  /* 0x0000007fd5de7221 */ /* 0x040fe20000010100 */
[----:B-1----:R-:W-:Y:S01]  /*0ab0*/  FADD.FTZ R204, -R213, R119 ;  /* 0x00000077d5cc7221 */ /* 0x002fe20000010100 */
[----:B------:R-:W-:Y:S01]  /*0ac0*/  FMUL.FTZ R120, R195, R194 ;  /* 0x000000c2c3787220 */ /* 0x000fe20000410000 */
[----:B------:R-:W-:Y:S02]  /*0ad0*/  HADD2.F32 R205, -RZ, R121.H0_H0 ;  /* 0x20000079ffcd7230 */ /* 0x000fe40000004100 */
[----:B------:R-:W-:-:S02]  /*0ae0*/  @P0 HADD2.F32 R192, -RZ, R196.H0_H0 ;  /* 0x200000c4ffc00230 */ /* 0x000fc40000004100 */
[----:B------:R-:W-:Y:S01]  /*0af0*/  FADD.FTZ R196, -R213, R118 ;  /* 0x00000076d5c47221 */ /* 0x000fe20000010100 */
[C---:B------:R-:W-:Y:S01]  /*0b00*/  FMUL.FTZ R198, R195.reuse, R198 ;  /* 0x000000c6c3c67220 */ /* 0x040fe20000410000 */
[--C-:B------:R-:W-:Y:S02]  /*0b10*/  HADD2.F32 R119, -RZ, R150.reuse.H0_H0 ;  /* 0x20000096ff777230 */ /* 0x100fe40000004100 */
[----:B------:R-:W-:Y:S02]  /*0b20*/  HADD2.F32 R118, -RZ, R150.H1_H1 ;  /* 0x30000096ff767230 */ /* 0x000fe40000004100 */
[C---:B------:R-:W-:Y:S01]  /*0b30*/  FMUL.FTZ R150, R195.reuse, R124 ;  /* 0x0000007cc3967220 */ /* 0x040fe20000410000 */
[--C-:B------:R-:W-:Y:S02]  /*0b40*/  HADD2.F32 R211, -RZ, R133.reuse.H0_H0 ;  /* 0x20000085ffd37230 */ /* 0x100fe40000004100 */
[----:B------:R-:W-:Y:S01]  /*0b50*/  FMUL.FTZ R124, R195, R222 ;  /* 0x000000dec37c7220 */ /* 0x000fe20000410000 */
[----:B------:R-:W-:-:S02]  /*0b60*/  HADD2.F32 R210, -RZ, R133.H1_H1 ;  /* 0x30000085ffd27230 */ /* 0x000fc40000004100 */
[----:B------:R-:W-:Y:S01]  /*0b70*/  FFMA.FTZ R133, R120, R201, RZ ;  /* 0x000000c978857223 */ /* 0x000fe200000100ff */
[--C-:B------:R-:W-:Y:S02]  /*0b80*/  HADD2.F32 R117, -RZ, R151.reuse.H0_H0 ;  /* 0x20000097ff757230 */ /* 0x100fe40000004100 */
[----:B------:R-:W-:Y:S02]  /*0b90*/  HADD2.F32 R116, -RZ, R151.H1_H1 ;  /* 0x30000097ff747230 */ /* 0x000fe40000004100 */
[----:B------:R-:W-:Y:S01]  /*0ba0*/  FMUL.FTZ R151, R81, R202 ;  /* 0x000000ca51977220 */ /* 0x000fe20000410000 */
[----:B------:R-:W-:Y:S01]  /*0bb0*/  FADD.FTZ R222, RZ, R201 ;  /* 0x000000c9ffde7221 */ /* 0x000fe20000010000 */
[----:B------:R-:W-:Y:S02]  /*0bc0*/  HADD2.F32 R200, -RZ, R121.H1_H1 ;  /* 0x30000079ffc87230 */ /* 0x000fe40000004100 */
[----:B------:R-:W-:Y:S01]  /*0bd0*/  FADD.FTZ R234, -R213, R131 ;  /* 0x00000083d5ea7221 */ /* 0x000fe20000010100 */
[----:B------:R-:W-:-:S02]  /*0be0*/  HADD2.F32 R121, -RZ, R122.H0_H0 ;  /* 0x2000007aff797230 */ /* 0x000fc40000004100 */
[----:B------:R-:W-:Y:S01]  /*0bf0*/  FMUL.FTZ R196, R195, R196 ;  /* 0x000000c4c3c47220 */ /* 0x000fe20000410000 */
[----:B------:R-:W-:Y:S02]  /*0c00*/  HADD2.F32 R206, -RZ, R122.H1_H1 ;  /* 0x3000007affce7230 */ /* 0x000fe40000004100 */
[----:B------:R-:W-:Y:S01]  /*0c10*/  FMUL.FTZ R131, R82, R205 ;  /* 0x000000cd52837220 */ /* 0x000fe20000410000 */
[----:B------:R-:W-:Y:S01]  /*0c20*/  FFMA.FTZ R133, R198, R151, R133 ;  /* 0x00000097c6857223 */ /* 0x000fe20000010085 */
[----:B------:R-:W-:Y:S01]  /*0c30*/  FADD.FTZ R122, -R213, R125 ;  /* 0x0000007dd57a7221 */ /* 0x000fe20000010100 */
[----:B------:R-:W-:Y:S01]  /*0c40*/  FADD.FTZ R222, R151, R222 ;  /* 0x000000de97de7221 */ /* 0x000fe20000010000 */
[C---:B------:R-:W-:Y:S01]  /*0c50*/  FADD.FTZ R228, -R213.reuse, R129 ;  /* 0x00000081d5e47221 */ /* 0x040fe20000010100 */
[----:B------:R-:W-:Y:S01]  /*0c60*/  FADD.FTZ R232, -R213, R130 ;  /* 0x00000082d5e87221 */ /* 0x000fe20000010100 */
[----:B------:R-:W-:Y:S01]  /*0c70*/  FMUL.FTZ R194, R195, R204 ;  /* 0x000000ccc3c27220 */ /* 0x000fe20000410000 */
[----:B------:R-:W-:Y:S01]  /*0c80*/  FMUL.FTZ R129, R83, R200 ;  /* 0x000000c853817220 */ /* 0x000fe20000410000 */
[----:B------:R-:W-:Y:S01]  /*0c90*/  FFMA.FTZ R133, R196, R131, R133 ;  /* 0x00000083c4857223 */ /* 0x000fe20000010085 */
        /* <DEDUP_REMOVED lines=10> */
[----:B------:R-:W-:Y:S01]  /*0d40*/  FMUL.FTZ R206, R195, R234 ;  /* 0x000000eac3ce7220 */ /* 0x000fe20000410000 */
[C---:B------:R-:W-:Y:S01]  /*0d50*/  FADD.FTZ R220, -R213.reuse, R137 ;  /* 0x00000089d5dc7221 */ /* 0x040fe20000010100 */
[----:B------:R-:W-:Y:S01]  /*0d60*/  FADD.FTZ R208, -R213, R126 ;  /* 0x0000007ed5d07221 */ /* 0x000fe20000010100 */
[----:B------:R-:W-:-:S02]  /*0d70*/  HADD2.F32 R215, -RZ, R134.H0_H0 ;  /* 0x20000086ffd77230 */ /* 0x000fc40000004100 */
[C---:B------:R-:W-:Y:S01]  /*0d80*/  FADD.FTZ R236, -R213.reuse, R136 ;  /* 0x00000088d5ec7221 */ /* 0x040fe20000010100 */
[----:B------:R-:W-:Y:S02]  /*0d90*/  HADD2.F32 R212, -RZ, R134.H1_H1 ;  /* 0x30000086ffd47230 */ /* 0x000fe40000004100 */
[C---:B------:R-:W-:Y:S01]  /*0da0*/  FADD.FTZ R218, -R213.reuse, R138 ;  /* 0x0000008ad5da7221 */ /* 0x040fe20000010100 */
[C---:B------:R-:W-:Y:S01]  /*0db0*/  FADD.FTZ R216, -R213.reuse, R146 ;  /* 0x00000092d5d87221 */ /* 0x040fe20000010100 */
[----:B------:R-:W-:Y:S01]  /*0dc0*/  FFMA.FTZ R133, R150, R125, R133 ;  /* 0x0000007d96857223 */ /* 0x000fe20000010085 */
        /* <DEDUP_REMOVED lines=9> */
[----:B------:R-:W-:Y:S01]  /*0e60*/  FADD.FTZ R222, R125, R222 ;  /* 0x000000de7dde7221 */ /* 0x000fe20000010000 */
[----:B------:R-:W-:Y:S01]  /*0e70*/  FADD.FTZ R23, R210, R23 ;  /* 0x00000017d2177221 */ /* 0x000fe20000010000 */
[-C--:B------:R-:W-:Y:S01]  /*0e80*/  FFMA.FTZ R163, R206, R210.reuse, R163 ;  /* 0x000000d2cea37223 */ /* 0x080fe200000100a3 */
[----:B------:R-:W-:Y:S01]  /*0e90*/  FMUL.FTZ R213, R75, R210 ;  /* 0x000000d24bd57220 */ /* 0x000fe20000410000 */
[----:B------:R-:W-:-:S02]  /*0ea0*/  HADD2.F32 R209, -RZ, R132.H0_H0 ;  /* 0x20000084ffd17230 */ /* 0x000fc40000004100 */
[C---:B------:R-:W-:Y:S01]  /*0eb0*/  FMUL.FTZ R210, R195.reuse, R220 ;  /* 0x000000dcc3d27220 */ /* 0x040fe20000410000 */
[----:B------:R-:W-:Y:S02]  /*0ec0*/  HADD2.F32 R230, -RZ, R132.H1_H1 ;  /* 0x30000084ffe67230 */ /* 0x000fe40000004100 */
[----:B------:R-:W-:Y:S01]  /*0ed0*/  FMUL.FTZ R128, R195, R208 ;  /* 0x000000d0c3807220 */ /* 0x000fe20000410000 */
[--C-:B------:R-:W-:Y:S02]  /*0ee0*/  HADD2.F32 R219, -RZ, R135.reuse.H0_H0 ;  /* 0x20000087ffdb7230 */ /* 0x100fe40000004100 */
[----:B------:R-:W-:Y:S01]  /*0ef0*/  FMUL.FTZ R122, R78, R207 ;  /* 0x000000cf4e7a7220 */ /* 0x000fe20000410000 */
[----:B------:R-:W-:Y:S02]  /*0f00*/  HADD2.F32 R132, -RZ, R135.H1_H1 ;  /* 0x30000087ff847230 */ /* 0x000fe40000004100 */
        /* <DEDUP_REMOVED lines=22> */
[----:B------:R-:W-:Y:S01]  /*1070*/  FADD.FTZ R26, R209, R26 ;  /* 0x0000001ad11a7221 */ /* 0x000fe20000010000 */
[C---:B------:R-:W-:Y:S01]  /*1080*/  FFMA.FTZ R166, R200.reuse, R209, R166 ;  /* 0x000000d1c8a67223 */ /* 0x040fe200000100a6 */
        /* <DEDUP_REMOVED lines=25> */
[----:B------:R-:W-:Y:S02]  /*1220*/  HADD2.F32 R141, -RZ, R148.H0_H0 ;  /* 0x20000094ff8d7230 */ /* 0x000fe40000004100 */
[----:B------:R-:W-:Y:S01]  /*1230*/  FADD.FTZ R19, R132, R19 ;  /* 0x0000001384137221 */ /* 0x000fe20000010000 */
[----:B------:R-:W-:-:S02]  /*1240*/  HADD2.F32 R127, -RZ, R149.H0_H0 ;  /* 0x20000095ff7f7230 */ /* 0x000fc40000004100 */
[-C--:B------:R-:W-:Y:S01]  /*1250*/  FFMA.FTZ R159, R214, R132.reuse, R159 ;  /* 0x00000084d69f7223 */ /* 0x080fe2000001009f */
[----:B------:R-:W-:Y:S01]  /*1260*/  FMUL.FTZ R221, R71, R132 ;  /* 0x0000008447dd7220 */ /* 0x000fe20000410000 */
[C---:B------:R-:W-:Y:S01]  /*1270*/  FMUL.FTZ R135, R195.reuse, R142 ;  /* 0x0000008ec3877220 */ /* 0x040fe20000410000 */
[----:B------:R-:W-:Y:S01]  /*1280*/  FFMA.FTZ R143, R212, R219, R143 ;  /* 0x000000dbd48f7223 */ /* 0x000fe2000001008f */
[----:B------:R-:W-:Y:S01]  /*1290*/  FMUL.FTZ R132, R195, R134 ;  /* 0x00000086c3847220 */ /* 0x000fe20000410000 */
[----:B------:R-:W-:Y:S01]  /*12a0*/  FADD.FTZ R218, R219, R218 ;  /* 0x000000dadbda7221 */ /* 0x000fe20000010000 */
[C---:B------:R-:W-:Y:S01]  /*12b0*/  FMUL.FTZ R134, R195.reuse, R136 ;  /* 0x00000088c3867220 */ /* 0x040fe20000410000 */
[----:B------:R-:W-:Y:S02]  /*12c0*/  HADD2.F32 R148, -RZ, R148.H1_H1 ;  /* 0x30000094ff947230 */ /* 0x000fe40000004100 */
[C---:B------:R-:W-:Y:S01]  /*12d0*/  FMUL.FTZ R133, R195.reuse, R140 ;  /* 0x0000008cc3857220 */ /* 0x040fe20000410000 */
        /* <DEDUP_REMOVED lines=74> */
.L_x_9960:
        /* <DEDUP_REMOVED lines=36> */
[----:B------:R-:W-:Y:S01]  /*19c0*/  FMUL.FTZ R223, R195, R124 ;  /* 0x0000007cc3df7220 */ /* 0x000fe20000410000 */
[----:B------:R-:W-:Y:S02]  /*19d0*/  HADD2.F32 R216, -RZ, R116.H1_H1 ;  /* 0x30000074ffd87230 */ /* 0x000fe40000004100 */
[-C--:B------:R-:W-:Y:S01]  /*19e0*/  FMUL.FTZ R121, R121, R192.reuse ;  /* 0x000000c079797220 */ /* 0x080fe20000410000 */
[--C-:B------:R-:W-:Y:S02]  /*19f0*/  HADD2.F32 R116, -RZ, R117.reuse.H0_H0 ;  /* 0x20000075ff747230 */ /* 0x100fe40000004100 */
[-C--:B------:R-:W-:Y:S01]  /*1a00*/  FMUL.FTZ R123, R123, R192.reuse ;  /* 0x000000c07b7b7220 */ /* 0x080fe20000410000 */
[----:B------:R-:W-:Y:S02]  /*1a10*/  HADD2.F32 R203, -RZ, R118.H0_H0 ;  /* 0x20000076ffcb7230 */ /* 0x000fe40000004100 */
[----:B------:R-:W-:Y:S01]  /*1a20*/  FMUL.FTZ R125, R125, R192 ;  /* 0x000000c07d7d7220 */ /* 0x000fe20000410000 */
[----:B------:R-:W-:-:S02]  /*1a30*/  HADD2.F32 R117, -RZ, R117.H1_H1 ;  /* 0x30000075ff757230 */ /* 0x000fc40000004100 */
        /* <DEDUP_REMOVED lines=29> */
.L_x_9935:
        /* <DEDUP_REMOVED lines=26> */
[--C-:B------:R-:W-:Y:S02]  /*1db0*/  HADD2.F32 R218, -RZ, R117.reuse.H0_H0 ;  /* 0x20000075ffda7230 */ /* 0x100fe40000004100 */
[-C--:B------:R-:W-:Y:S01]  /*1dc0*/  FMUL.FTZ R121, R110, R192.reuse ;  /* 0x000000c06e797220 */ /* 0x080fe20000410000 */
[----:B------:R-:W-:Y:S02]  /*1dd0*/  HADD2.F32 R225, -RZ, R117.H1_H1 ;  /* 0x30000075ffe17230 */ /* 0x000fe40000004100 */
        /* <DEDUP_REMOVED lines=9> */
[----:B------:R-:W-:Y:S01]  /*1e70*/  FMUL.FTZ R198, R115, R192 ;  /* 0x000000c073c67220 */ /* 0x000fe20000410000 */
[----:B------:R-:W-:Y:S01]  /*1e80*/  FMUL.FTZ R151, R117, R216 ;  /* 0x000000d875977220 */ /* 0x000fe20000410000 */
        /* <DEDUP_REMOVED lines=20> */
.L_x_9936:
        /* <DEDUP_REMOVED lines=15> */
[----:B------:R-:W-:Y:S01]  /*20c0*/  FADD.FTZ R200, R207, -R200 ;  /* 0x800000c8cfc87221 */ /* 0x000fe20000010000 */
        /* <DEDUP_REMOVED lines=13> */
[----:B------:R-:W-:Y:S01]  /*21a0*/  FMUL.FTZ R111, R195, R206 ;  /* 0x000000cec36f7220 */ /* 0x000fe20000410000 */
[----:B-----5:R-:W-:-:S02]  /*21b0*/  HADD2.F32 R116, -RZ, R120.H0_H0 ;  /* 0x20000078ff747230 */ /* 0x020fc40000004100 */
[C---:B------:R-:W-:Y:S01]  /*21c0*/  FMUL.FTZ R114, R195.reuse, R212 ;  /* 0x000000d4c3727220 */ /* 0x040fe20000410000 */
[----:B------:R-:W-:Y:S02]  /*21d0*/  HADD2.F32 R199, -RZ, R120.H1_H1 ;  /* 0x30000078ffc77230 */ /* 0x000fe40000004100 */
[C---:B------:R-:W-:Y:S01]  /*21e0*/  FMUL.FTZ R112, R195.reuse, R208 ;  /* 0x000000d0c3707220 */ /* 0x040fe20000410000 */
[--C-:B------:R-:W-:Y:S02]  /*21f0*/  HADD2.F32 R120, -RZ, R121.reuse.H0_H0 ;  /* 0x20000079ff787230 */ /* 0x100fe40000004100 */
[C---:B------:R-:W-:Y:S01]  /*2200*/  FMUL.FTZ R113, R195.reuse, R210 ;  /* 0x000000d2c3717220 */ /* 0x040fe20000410000 */
[----:B------:R-:W-:Y:S01]  /*2210*/  FMUL.FTZ R115, R195, R214 ;  /* 0x000000d6c3737220 */ /* 0x000fe20000410000 */
        /* <DEDUP_REMOVED lines=34> */
.L_x_9937:
        /* <DEDUP_REMOVED lines=58> */
[----:B------:R-:W-:Y:S02]  /*27e0*/  F2FP.F16.F32.PACK_AB R118, R121, R118 ;  /* 0x000000767976723e */ /* 0x000fe400000000ff */
[----:B------:R-:W-:-:S07]  /*27f0*/  F2FP.F16.F32.PACK_AB R119, R122, R213 ;  /* 0x000000d57a77723e */ /* 0x000fce00000000ff */
.L_x_9938:
        /* <DEDUP_REMOVED lines=15> */
[-C--:B------:R-:W-:Y:S01]  /*28f0*/  FFMA.FTZ R139, R139, R148.reuse, R149 ;  /* 0x000000948b8b7223 */ /* 0x080fe20000010095 */
[----:B0-----:R-:W-:Y:S01]  /*2900*/  FADD.FTZ R108, R138, -R133 ;  /* 0x800000858a6c7221 */ /* 0x001fe20000010000 */
        /* <DEDUP_REMOVED lines=12> */
[C---:B------:R-:W-:Y:S01]  /*29d0*/  FMUL.FTZ R110, R195.reuse, R110 ;  /* 0x0000006ec36e7220 */ /* 0x040fe20000410000 */
[C---:B------:R-:W-:Y:S01]  /*29e0*/  FMUL.FTZ R111, R195.reuse, R134 ;  /* 0x00000086c36f7220 */ /* 0x040fe20000410000 */
[C---:B------:R-:W-:Y:S01]  /*29f0*/  FMUL.FTZ R113, R195.reuse, R136 ;  /* 0x00000088c3717220 */ /* 0x040fe20000410000 */
[C---:B------:R-:W-:Y:S01]  /*2a00*/  FMUL.FTZ R114, R195.reuse, R114 ;  /* 0x00000072c3727220 */ /* 0x040fe20000410000 */
[----:B------:R-:W-:Y:S01]  /*2a10*/  FMUL.FTZ R117, R108, R192 ;  /* 0x000000c06c757220 */ /* 0x000fe20000410000 */
[----:B------:R-:W-:Y:S02]  /*2a20*/  HADD2.F32 R119, -RZ, R120.H1_H1 ;  /* 0x30000078ff777230 */ /* 0x000fe40000004100 */
[----:B------:R-:W-:Y:S01]  /*2a30*/  FMUL.FTZ R115, R195, R148 ;  /* 0x00000094c3737220 */ /* 0x000fe20000410000 */
[----:B------:R-:W-:Y:S02]  /*2a40*/  HADD2.F32 R128, -RZ, R122.H0_H0 ;  /* 0x2000007aff807230 */ /* 0x000fe40000004100 */
[----:B------:R-:W-:Y:S01]  /*2a50*/  FMUL.FTZ R118, R109, R192 ;  /* 0x000000c06d767220 */ /* 0x000fe20000410000 */
[----:B------:R-:W-:-:S02]  /*2a60*/  HADD2.F32 R126, -RZ, R121.H0_H0 ;  /* 0x20000079ff7e7230 */ /* 0x000fc40000004100 */
[-C--:B------:R-:W-:Y:S01]  /*2a70*/  FMUL.FTZ R129, R112, R192.reuse ;  /* 0x000000c070817220 */ /* 0x080fe20000410000 */
[----:B------:R-:W-:Y:S02]  /*2a80*/  HADD2.F32 R127, -RZ, R121.H1_H1 ;  /* 0x30000079ff7f7230 */ /* 0x000fe40000004100 */
[-C--:B------:R-:W-:Y:S01]  /*2a90*/  FMUL.FTZ R121, R110, R192.reuse ;  /* 0x000000c06e797220 */ /* 0x080fe20000410000 */
[----:B------:R-:W-:Y:S02]  /*2aa0*/  HADD2.F32 R131, -RZ, R122.H1_H1 ;  /* 0x3000007aff837230 */ /* 0x000fe40000004100 */
[-C--:B------:R-:W-:Y:S01]  /*2ab0*/  FMUL.FTZ R120, R111, R192.reuse ;  /* 0x000000c06f787220 */ /* 0x080fe20000410000 */
[--C-:B------:R-:W-:Y:S02]  /*2ac0*/  HADD2.F32 R146, -RZ, R123.reuse.H0_H0 ;  /* 0x2000007bff927230 */ /* 0x100fe40000004100 */
        /* <DEDUP_REMOVED lines=25> */
.L_x_9939:
        /* <DEDUP_REMOVED lines=26> */
[C---:B------:R-:W-:Y:S01]  /*2e00*/  FMUL.FTZ R133, R195.reuse, R136 ;  /* 0x00000088c3857220 */ /* 0x040fe20000410000 */
[C---:B------:R-:W-:Y:S01]  /*2e10*/  FMUL.FTZ R135, R195.reuse, R144 ;  /* 0x00000090c3877220 */ /* 0x040fe20000410000 */
[----:B------:R-:W-:Y:S02]  /*2e20*/  HADD2.F32 R127, -RZ, R120.H1_H1 ;  /* 0x30000078ff7f7230 */ /* 0x000fe40000004100 */
[----:B------:R-:W-:Y:S01]  /*2e30*/  FMUL.FTZ R195, R195, R148 ;  /* 0x00000094c3c37220 */ /* 0x000fe20000410000 */
[-C--:B------:R-:W-:Y:S01]  /*2e40*/  FMUL.FTZ R117, R117, R192.reuse ;  /* 0x000000c075757220 */ /* 0x080fe20000410000 */
[-C--:B------:R-:W-:Y:S01]  /*2e50*/  FMUL.FTZ R118, R119, R192.reuse ;  /* 0x000000c077767220 */ /* 0x080fe20000410000 */
[--C-:B------:R-:W-:Y:S02]  /*2e60*/  HADD2.F32 R139, -RZ, R122.reuse.H1_H1 ;  /* 0x3000007aff8b7230 */ /* 0x100fe40000004100 */
[----:B------:R-:W-:Y:S01]  /*2e70*/  FMUL.FTZ R120, R123, R192 ;  /* 0x000000c07b787220 */ /* 0x000fe20000410000 */
[----:B------:R-:W-:-:S02]  /*2e80*/  HADD2.F32 R128, -RZ, R122.H0_H0 ;  /* 0x2000007aff807230 */ /* 0x000fc40000004100 */
        /* <DEDUP_REMOVED lines=25> */
.L_x_9940:
[----:B------:R-:W0:Y:S01]  /*3020*/  @P1 LDC.64 R120, c[0x0][0x478] ;  /* 0x00011e00ff781b82 */ /* 0x000e220000000a00 */
[----:B------:R-:W-:-:S04]  /*3030*/  IMAD.WIDE.U32 R124, R193, 0x10, R124 ;  /* 0x00000010c17c7825 */ /* 0x000fc800078e007c */
[----:B0-----:R-:W-:-:S05]  /*3040*/  @P1 IMAD.WIDE.U32 R120, R193, 0x20, R120 ;  /* 0x00000020c1781825 */ /* 0x001fca00078e0078 */
[----:B------:R1:W-:Y:S04]  /*3050*/  @P1 STG.E.128 desc[UR6][R120.64], R108 ;  /* 0x0000006c78001986 */ /* 0x0003e8000c101d06 */
[----:B------:R1:W-:Y:S04]  /*3060*/  @P1 STG.E.128 desc[UR6][R120.64+0x10], R112 ;  /* 0x0000107078001986 */ /* 0x0003e8000c101d06 */
[----:B------:R1:W-:Y:S01]  /*3070*/  STG.E.128 desc[UR6][R124.64], R116 ;  /* 0x000000747c007986 */ /* 0x0003e2000c101d06 */
[----:B------:R-:W-:Y:S05]  /*3080*/  BRA `(.L_x_9941) ;  /* 0x0000001800307947 */ /* 0x000fea0003800000 */
.L_x_9934:
[----:B0-----:R-:W0:Y:S02]  /*3090*/  LDC.64 R126, c[0x0][0x390] ;  /* 0x0000e400ff7e7b82 */ /* 0x001e240000000a00 */
        /* <DEDUP_REMOVED lines=27> */
[----:B------:R-:W-:Y:S01]  /*3250*/  FFMA.FTZ R201, R195, R201, R90 ;  /* 0x000000c9c3c97223 */ /* 0x000fe2000001005a */
[----:B------:R-:W-:-:S02]  /*3260*/  HADD2.F32 R218, -RZ, R116.H0_H0 ;  /* 0x20000074ffda7230 */ /* 0x000fc40000004100 */
[----:B------:R-:W-:Y:S01]  /*3270*/  FFMA.FTZ R223, R195, R124, R91 ;  /* 0x0000007cc3df7223 */ /* 0x000fe2000001005b */
        /* <DEDUP_REMOVED lines=36> */
.L_x_9942:
        /* <DEDUP_REMOVED lines=60> */
.L_x_9943:
        /* <DEDUP_REMOVED lines=32> */
[----:B-----5:R-:W-:-:S02]  /*3a80*/  HADD2.F32 R116, -RZ, R120.H0_H0 ;  /* 0x20000078ff747230 */ /* 0x020fc40000004100 */
[C---:B------:R-:W-:Y:S01]  /*3a90*/  FFMA.FTZ R114, R195.reuse, R219, R98 ;  /* 0x000000dbc3727223 */ /* 0x040fe20000010062 */
[----:B------:R-:W-:Y:S02]  /*3aa0*/  HADD2.F32 R199, -RZ, R120.H1_H1 ;  /* 0x30000078ffc77230 */ /* 0x000fe40000004100 */
[C---:B------:R-:W-:Y:S01]  /*3ab0*/  FFMA.FTZ R112, R195.reuse, R215, R96 ;  /* 0x000000d7c3707223 */ /* 0x040fe20000010060 */
[--C-:B------:R-:W-:Y:S02]  /*3ac0*/  HADD2.F32 R120, -RZ, R121.reuse.H0_H0 ;  /* 0x20000079ff787230 */ /* 0x100fe40000004100 */
[C---:B------:R-:W-:Y:S01]  /*3ad0*/  FFMA.FTZ R113, R195.reuse, R210, R97 ;  /* 0x000000d2c3717223 */ /* 0x040fe20000010061 */
[----:B------:R-:W-:Y:S01]  /*3ae0*/  FFMA.FTZ R115, R195, R214, R99 ;  /* 0x000000d6c3737223 */ /* 0x000fe20000010063 */
        /* <DEDUP_REMOVED lines=34> */
.L_x_9944:
        /* <DEDUP_REMOVED lines=19> */
[C---:B------:R-:W-:Y:S01]  /*3e40*/  FFMA.FTZ R211, R195.reuse, R211, R94 ;  /* 0x000000d3c3d37223 */ /* 0x040fe2000001005e */
[C---:B------:R-:W-:Y:S01]  /*3e50*/  FFMA.FTZ R215, R195.reuse, R215, R96 ;  /* 0x000000d7c3d77223 */ /* 0x040fe20000010060 */
        /* <DEDUP_REMOVED lines=39> */
.L_x_9945:
        /* <DEDUP_REMOVED lines=11> */
[-CC-:B0-----:R-:W-:Y:S01]  /*4180*/  FFMA.FTZ R109, R135, R148.reuse, R149.reuse ;  /* 0x00000094876d7223 */ /* 0x181fe20000010095 */
        /* <DEDUP_REMOVED lines=12> */
[----:B------:R-:W-:Y:S01]  /*4250*/  FFMA.FTZ R108, R195, R133, R100 ;  /* 0x00000085c36c7223 */ /* 0x000fe20000010064 */
[----:B------:R-:W-:Y:S01]  /*4260*/  FADD.FTZ R148, R147, -R148 ;  /* 0x8000009493947221 */ /* 0x000fe20000010000 */
[----:B------:R-:W-:Y:S01]  /*4270*/  FFMA.FTZ R109, R195, R132, R101 ;  /* 0x00000084c36d7223 */ /* 0x000fe20000010065 */
[----:B-----5:R-:W-:-:S02]  /*4280*/  HADD2.F32 R116, -RZ, R120.H0_H0 ;  /* 0x20000078ff747230 */ /* 0x020fc40000004100 */
[C---:B------:R-:W-:Y:S01]  /*4290*/  FFMA.FTZ R110, R195.reuse, R111, R102 ;  /* 0x0000006fc36e7223 */ /* 0x040fe20000010066 */
[C---:B------:R-:W-:Y:S01]  /*42a0*/  FFMA.FTZ R112, R195.reuse, R137, R104 ;  /* 0x00000089c3707223 */ /* 0x040fe20000010068 */
[C---:B------:R-:W-:Y:S01]  /*42b0*/  FFMA.FTZ R111, R195.reuse, R134, R103 ;  /* 0x00000086c36f7223 */ /* 0x040fe20000010067 */
[C---:B------:R-:W-:Y:S01]  /*42c0*/  FFMA.FTZ R113, R195.reuse, R136, R105 ;  /* 0x00000088c3717223 */ /* 0x040fe20000010069 */
[C---:B------:R-:W-:Y:S01]  /*42d0*/  FFMA.FTZ R114, R195.reuse, R139, R106 ;  /* 0x0000008bc3727223 */ /* 0x040fe2000001006a */
[----:B------:R-:W-:Y:S01]  /*42e0*/  FMUL.FTZ R117, R108, R192 ;  /* 0x000000c06c757220 */ /* 0x000fe20000410000 */
[----:B------:R-:W-:Y:S02]  /*42f0*/  HADD2.F32 R119, -RZ, R120.H1_H1 ;  /* 0x30000078ff777230 */ /* 0x000fe40000004100 */
[----:B------:R-:W-:Y:S01]  /*4300*/  FFMA.FTZ R115, R195, R148, R107 ;  /* 0x00000094c3737223 */ /* 0x000fe2000001006b */
        /* <DEDUP_REMOVED lines=34> */
.L_x_9946:
        /* <DEDUP_REMOVED lines=17> */
[C---:B------:R-:W-:Y:S01]  /*4640*/  FFMA.FTZ R133, R195.reuse, R133, R100 ;  /* 0x00000085c3857223 */ /* 0x040fe20000010064 */
[----:B------:R-:W-:Y:S02]  /*4650*/  HADD2.F32 R127, -RZ, R121.H1_H1 ;  /* 0x30000079ff7f7230 */ /* 0x000fe40000004100 */
[C---:B0-----:R-:W-:Y:S01]  /*4660*/  FFMA.FTZ R117, R195.reuse, R132, R101 ;  /* 0x00000084c3757223 */ /* 0x041fe20000010065 */
[--C-:B------:R-:W-:Y:S02]  /*4670*/  HADD2.F32 R146, -RZ, R123.reuse.H0_H0 ;  /* 0x2000007bff927230 */ /* 0x100fe40000004100 */
[C---:B------:R-:W-:Y:S01]  /*4680*/  FFMA.FTZ R135, R195.reuse, R135, R102 ;  /* 0x00000087c3877223 */ /* 0x040fe20000010066 */
[----:B------:R-:W-:Y:S02]  /*4690*/  HADD2.F32 R131, -RZ, R123.H1_H1 ;  /* 0x3000007bff837230 */ /* 0x000fe40000004100 */
        /* <DEDUP_REMOVED lines=9> */
[--C-:B------:R-:W-:Y:S02]  /*4730*/  HADD2.F32 R129, -RZ, R122.reuse.H1_H1 ;  /* 0x3000007aff817230 */ /* 0x100fe40000004100 */
[-C--:B------:R-:W-:Y:S01]  /*4740*/  FMUL.FTZ R135, R135, R192.reuse ;  /* 0x000000c087877220 */ /* 0x080fe20000410000 */
[-C--:B------:R-:W-:Y:S01]  /*4750*/  FMUL.FTZ R120, R121, R192.reuse ;  /* 0x000000c079787220 */ /* 0x080fe20000410000 */
[-C--:B------:R-:W-:Y:S01]  /*4760*/  FMUL.FTZ R137, R137, R192.reuse ;  /* 0x000000c089897220 */ /* 0x080fe20000410000 */
[-C--:B------:R-:W-:Y:S01]  /*4770*/  FMUL.FTZ R130, R123, R192.reuse ;  /* 0x000000c07b827220 */ /* 0x080fe20000410000 */
[-C--:B------:R-:W-:Y:S01]  /*4780*/  FMUL.FTZ R139, R139, R192.reuse ;  /* 0x000000c08b8b7220 */ /* 0x080fe20000410000 */
        /* <DEDUP_REMOVED lines=22> */
.L_x_9947:
[----:B------:R-:W0:Y:S01]  /*48f0*/  @P1 LDC.64 R120, c[0x0][0x478] ;  /* 0x00011e00ff781b82 */ /* 0x000e220000000a00 */
[----:B------:R-:W-:-:S04]  /*4900*/  IMAD.WIDE.U32 R124, R193, 0x10, R124 ;  /* 0x00000010c17c7825 */ /* 0x000fc800078e007c */
[----:B0-----:R-:W-:-:S05]  /*4910*/  @P1 IMAD.WIDE.U32 R120, R193, 0x20, R120 ;  /* 0x00000020c1781825 */ /* 0x001fca00078e0078 */
[----:B------:R0:W-:Y:S04]  /*4920*/  @P1 STG.E.128 desc[UR6][R120.64], R108 ;  /* 0x0000006c78001986 */ /* 0x0001e8000c101d06 */
[----:B------:R0:W-:Y:S04]  /*4930*/  @P1 STG.E.128 desc[UR6][R120.64+0x10], R112 ;  /* 0x0000107078001986 */ /* 0x0001e8000c101d06 */
[----:B------:R0:W-:Y:S02]  /*4940*/  STG.E.128 desc[UR6][R124.64], R116 ;  /* 0x000000747c007986 */ /* 0x0001e4000c101d06 */
.L_x_9941:
        /* <DEDUP_REMOVED lines=29> */
.L_x_9932:
        /* <DEDUP_REMOVED lines=69> */
.L_x_9931:
[----:B------:R-:W-:Y:S05]  /*4f70*/  BSYNC B0 ;  /* 0x0000000000007941 */ /* 0x000fea0003800000 */
.L_x_9930:
        /* <DEDUP_REMOVED lines=209> */
.L_x_9933:
        /* <DEDUP_REMOVED lines=8> */
.L_x_9950:
[----:B------:R-:W-:Y:S05]  /*5d10*/  BSYNC B2 ;  /* 0x0000000000027941 */ /* 0x000fea0003800000 */
.L_x_9949:
        /* <DEDUP_REMOVED lines=8> */
.L_x_9951:
[----:B------:R-:W-:Y:S01]  /*5da0*/  FADD.FTZ R117, R118, R117 ;  /* 0x0000007576757221 */ /* 0x000fe20000010000 */
[----:B------:R-:W-:-:S04]  /*5db0*/  HFMA2 R218, -RZ, RZ, 0, 1.1920928955078125e-07 ;  /* 0x00000002ffda7431 */ /* 0x000fc800000001ff */
[----:B------:R-:W-:Y:S02]  /*5dc0*/  MOV R216, R117 ;  /* 0x0000007500d87202 */ /* 0x000fe40000000f00 */
[----:B------:R-:W-:-:S07]  /*5dd0*/  MOV R119, R205 ;  /* 0x000000cd00777202 */ /* 0x000fce0000000f00 */
[----:B------:R-:W-:Y:S05]  /*5de0*/  WARPSYNC.COLLECTIVE R203, `(.L_x_9952) ;  /* 0x00000000cb087348 */ /* 0x000fea0003c00000 */
[----:B------:R0:W1:Y:S02]  /*5df0*/  SHFL.BFLY P3, R205, R216, R218, R223 ;  /* 0x0c0000dad8cd7389 */ /* 0x00006400000600df */
[----:B01----:R-:W-:Y:S05]  /*5e00*/  ENDCOLLECTIVE ;  /* 0x000000000000791b */ /* 0x003fea0003800000 */
.L_x_9952:
[----:B------:R-:W-:-:S05]  /*5e10*/  FADD.FTZ R119, R126, R119 ;  /* 0x000000777e777221 */ /* 0x000fca0000010000 */
[----:B------:R-:W-:Y:S02]  /*5e20*/  MOV R216, R119 ;  /* 0x0000007700d87202 */ /* 0x000fe40000000f00 */
[----:B------:R-:W-:-:S07]  /*5e30*/  MOV R116, R205 ;  /* 0x000000cd00747202 */ /* 0x000fce0000000f00 */
[----:B------:R-:W-:Y:S05]  /*5e40*/  WARPSYNC.COLLECTIVE R203, `(.L_x_9953) ;  /* 0x00000000cb087348 */ /* 0x000fea0003c00000 */
[----:B------:R0:W1:Y:S02]  /*5e50*/  SHFL.BFLY P3, R205, R216, R218, R223 ;  /* 0x0c0000dad8cd7389 */ /* 0x00006400000600df */
[----:B01----:R-:W-:Y:S05]  /*5e60*/  ENDCOLLECTIVE ;  /* 0x000000000000791b */ /* 0x003fea0003800000 */
.L_x_9953:
[----:B------:R-:W-:Y:S01]  /*5e70*/  FADD.FTZ R116, R117, R116 ;  /* 0x0000007475747221 */ /* 0x000fe20000010000 */
[----:B------:R-:W-:-:S04]  /*5e80*/  HFMA2 R218, -RZ, RZ, 0, 2.384185791015625e-07 ;  /* 0x00000004ffda7431 */ /* 0x000fc800000001ff */
[----:B------:R-:W-:Y:S02]  /*5e90*/  MOV R216, R116 ;  /* 0x0000007400d87202 */ /* 0x000fe40000000f00 */
[----:B------:R-:W-:-:S07]  /*5ea0*/  MOV R148, R205 ;  /* 0x000000cd00947202 */ /* 0x000fce0000000f00 */
[----:B------:R-:W-:Y:S05]  /*5eb0*/  WARPSYNC.COLLECTIVE R203, `(.L_x_9954) ;  /* 0x00000000cb087348 */ /* 0x000fea0003c00000 */
[----:B------:R0:W1:Y:S02]  /*5ec0*/  SHFL.BFLY P3, R205, R216, R218, R223 ;  /* 0x0c0000dad8cd7389 */ /* 0x00006400000600df */
[----:B01----:R-:W-:Y:S05]  /*5ed0*/  ENDCOLLECTIVE ;  /* 0x000000000000791b */ /* 0x003fea0003800000 */
.L_x_9954:
[----:B------:R-:W-:-:S05]  /*5ee0*/  FADD.FTZ R148, R119, R148 ;  /* 0x0000009477947221 */ /* 0x000fca0000010000 */
[----:B------:R-:W-:Y:S02]  /*5ef0*/  MOV R216, R148 ;  /* 0x0000009400d87202 */ /* 0x000fe40000000f00 */
[----:B------:R-:W-:-:S07]  /*5f00*/  MOV R127, R205 ;  /* 0x000000cd007f7202 */ /* 0x000fce0000000f00 */
[----:B------:R-:W-:Y:S05]  /*5f10*/  WARPSYNC.COLLECTIVE R203, `(.L_x_9955) ;  /* 0x00000000cb087348 */ /* 0x000fea0003c00000 */
[----:B------:R0:W1:Y:S02]  /*5f20*/  SHFL.BFLY P3, R205, R216, R218, R223 ;  /* 0x0c0000dad8cd7389 */ /* 0x00006400000600df */
[----:B01----:R-:W-:Y:S05]  /*5f30*/  ENDCOLLECTIVE ;  /* 0x000000000000791b */ /* 0x003fea0003800000 */
.L_x_9955:
[----:B------:R-:W-:Y:S01]  /*5f40*/  FADD.FTZ R127, R116, R127 ;  /* 0x0000007f747f7221 */ /* 0x000fe20000010000 */
[----:B------:R-:W-:-:S04]  /*5f50*/  HFMA2 R218, -RZ, RZ, 0, 4.76837158203125e-07 ;  /* 0x00000008ffda7431 */ /* 0x000fc800000001ff */
[----:B------:R-:W-:Y:S02]  /*5f60*/  MOV R216, R127 ;  /* 0x0000007f00d87202 */ /* 0x000fe40000000f00 */
[----:B------:R-:W-:-:S07]  /*5f70*/  MOV R149, R205 ;  /* 0x000000cd00957202 */ /* 0x000fce0000000f00 */
[----:B------:R-:W-:Y:S05]  /*5f80*/  WARPSYNC.COLLECTIVE R203, `(.L_x_9956) ;  /* 0x00000000cb087348 */ /* 0x000fea0003c00000 */
[----:B------:R0:W1:Y:S02]  /*5f90*/  SHFL.BFLY P3, R205, R216, R218, R223 ;  /* 0x0c0000dad8cd7389 */ /* 0x00006400000600df */
[----:B01----:R-:W-:Y:S05]  /*5fa0*/  ENDCOLLECTIVE ;  /* 0x000000000000791b */ /* 0x003fea0003800000 */
.L_x_9956:
[----:B------:R-:W-:-:S05]  /*5fb0*/  FADD.FTZ R149, R148, R149 ;  /* 0x0000009594957221 */ /* 0x000fca0000010000 */
[----:B------:R-:W-:Y:S02]  /*5fc0*/  MOV R216, R149 ;  /* 0x0000009500d87202 */ /* 0x000fe40000000f00 */
[----:B------:R-:W-:-:S07]  /*5fd0*/  MOV R118, R205 ;  /* 0x000000cd00767202 */ /* 0x000fce0000000f00 */
[----:B------:R-:W-:Y:S05]  /*5fe0*/  WARPSYNC.COLLECTIVE R203, `(.L_x_9957) ;  /* 0x00000000cb087348 */ /* 0x000fea0003c00000 */
[----:B------:R0:W1:Y:S02]  /*5ff0*/  SHFL.BFLY P3, R205, R216, R218, R223 ;  /* 0x0c0000dad8cd7389 */ /* 0x00006400000600df */
[----:B01----:R-:W-:Y:S05]  /*6000*/  ENDCOLLECTIVE ;  /* 0x000000000000791b */ /* 0x003fea0003800000 */
.L_x_9957:
[----:B------:R-:W-:Y:S01]  /*6010*/  FADD.FTZ R118, R127, R118 ;  /* 0x000000767f767221 */ /* 0x000fe20000010000 */
[----:B------:R-:W-:-:S04]  /*6020*/  HFMA2 R218, -RZ, RZ, 0, 9.5367431640625e-07 ;  /* 0x00000010ffda7431 */ /* 0x000fc800000001ff */
[----:B------:R-:W-:Y:S02]  /*6030*/  MOV R216, R118 ;  /* 0x0000007600d87202 */ /* 0x000fe40000000f00 */
[----:B------:R-:W-:-:S07]  /*6040*/  MOV R126, R205 ;  /* 0x000000cd007e7202 */ /* 0x000fce0000000f00 */
[----:B------:R-:W-:Y:S05]  /*6050*/  WARPSYNC.COLLECTIVE R203, `(.L_x_9958) ;  /* 0x00000000cb087348 */ /* 0x000fea0003c00000 */
[----:B------:R0:W1:Y:S02]  /*6060*/  SHFL.BFLY P3, R205, R216, R218, R223 ;  /* 0x0c0000dad8cd7389 */ /* 0x00006400000600df */
[----:B01----:R-:W-:Y:S05]  /*6070*/  ENDCOLLECTIVE ;  /* 0x000000000000791b */ /* 0x003fea0003800000 */
.L_x_9958:
[----:B------:R-:W-:-:S05]  /*6080*/  FADD.FTZ R126, R149, R126 ;  /* 0x0000007e957e7221 */ /* 0x000fca0000010000 */
[----:B------:R-:W-:Y:S02]  /*6090*/  MOV R216, R126 ;  /* 0x0000007e00d87202 */ /* 0x000fe40000000f00 */
[----:B------:R-:W-:-:S07]  /*60a0*/  MOV R117, R205 ;  /* 0x000000cd00757202 */ /* 0x000fce0000000f00 */
[----:B------:R-:W-:Y:S05]  /*60b0*/  WARPSYNC.COLLECTIVE R203, `(.L_x_9959) ;  /* 0x00000000cb087348 */ /* 0x000fea0003c00000 */
[----:B------:R0:W1:Y:S02]  /*60c0*/  SHFL.BFLY P3, R205, R216, R218, R223 ;  /* 0x0c0000dad8cd7389 */ /* 0x00006400000600df */
[----:B01----:R-:W-:Y:S05]  /*60d0*/  ENDCOLLECTIVE ;  /* 0x000000000000791b */ /* 0x003fea0003800000 */
.L_x_9959:
[----:B------:R-:W-:Y:S01]  /*60e0*/  MOV R119, R205 ;  /* 0x000000cd00777202 */ /* 0x000fe20000000f00 */
[----:B------:R-:W-:Y:S06]  /*60f0*/  BRA `(.L_x_9960) ;  /* 0xffffffb400a07947 */ /* 0x000fec000383ffff */
.L_x_9961:
        /* <DEDUP_REMOVED lines=16> */
.L_x_14556:


//--------------------- .text._ZN10layer_norm13ln_bwd_kernelINS_13Kernel_traitsIf6__halffS2_fjLj768ELj1ELj4ELj1ELj16ENS_18Kernel_traits_baseILj768EfS2_fS2_fjLj128EEEEELb0ELb1ELb1ELb0EEEvNS_9BwdParamsE --------------------------
	.section	.text._ZN10layer_norm13ln_bwd_kernelINS_13Kernel_traitsIf6__halffS2_fjLj768ELj1ELj4ELj1ELj16ENS_18Kernel_traits_baseILj768EfS2_fS2_fjLj128EEEEELb0ELb1ELb1ELb0EEEvNS_9BwdParamsE,"ax",@progbits
	.align	128
        .global         _ZN10layer_norm13ln_bwd_kernelINS_13Kernel_traitsIf6__halffS2_fjLj768ELj1ELj4ELj1ELj16ENS_18Kernel_traits_baseILj768EfS2_fS2_fjLj128EEEEELb0ELb1ELb1ELb0EEEvNS_9BwdParamsE
        .type           _ZN10layer_norm13ln_bwd_kernelINS_13Kernel_traitsIf6__halffS2_fjLj768ELj1ELj4ELj1ELj16ENS_18Kernel_traits_baseILj768EfS2_fS2_fjLj128EEEEELb0ELb1ELb1ELb0EEEvNS_9BwdParamsE,@function
        .size           _ZN10layer_norm13ln_bwd_kernelINS_13Kernel_traitsIf6__halffS2_fjLj768ELj1ELj4ELj1ELj16ENS_18Kernel_traits_baseILj768EfS2_fS2_fjLj128EEEEELb0ELb1ELb1ELb0EEEvNS_9BwdParamsE,(.L_x_14557 - _ZN10layer_norm13ln_bwd_kernelINS_13Kernel_traitsIf6__halffS2_fjLj768ELj1ELj4ELj1ELj16ENS_18Kernel_traits_baseILj768EfS2_fS2_fjLj128EEEEELb0ELb1ELb1ELb0EEEvNS_9BwdParamsE)
        .other          _ZN10layer_norm13ln_bwd_kernelINS_13Kernel_traitsIf6__halffS2_fjLj768ELj1ELj4ELj1ELj16ENS_18Kernel_traits_baseILj768EfS2_fS2_fjLj128EEEEELb0ELb1ELb1ELb0EEEvNS_9BwdParamsE,@"STO_CUDA_ENTRY STV_DEFAULT"
_ZN10layer_norm13ln_bwd_kernelINS_13Kernel_traitsIf6__halffS2_fjLj768ELj1ELj4ELj1ELj16ENS_18Kernel_traits_baseILj768EfS2_fS2_fjLj128EEEEELb0ELb1ELb1ELb0EEEvNS_9BwdParamsE:
.text._ZN10layer_norm13ln_bwd_kernelINS_13Kernel_traitsIf6__halffS2_fjLj768ELj1ELj4ELj1ELj16ENS_18Kernel_traits_baseILj768EfS2_fS2_fjLj128EEEEELb0ELb1ELb1ELb0EEEvNS_9BwdParamsE:
        /* <DEDUP_REMOVED lines=126> */
.L_x_10040:
        /* <DEDUP_REMOVED lines=53> */
[C---:B--2---:R-:W-:Y:S01]  /*0b30*/  FADD.FTZ R191, -R11.reuse, R15 ;  /* 0x0000000f0bbf7221 */ /* 0x044fe20000010100 */
[C---:B------:R-:W-:Y:S01]  /*0b40*/  FADD.FTZ R3, -R11.reuse, R12 ;  /* 0x0000000c0b037221 */ /* 0x040fe20000010100 */
[----:B------:R-:W-:-:S03]  /*0b50*/  FADD.FTZ R13, -R11, R13 ;  /* 0x0000000d0b0d7221 */ /* 0x000fc60000010100 */
[----:B-----5:R-:W-:Y:S01]  /*0b60*/  FMUL.FTZ R3, R4, R3 ;  /* 0x0000000304037220 */ /* 0x020fe20000410000 */
[--C-:B----4-:R-:W-:Y:S02]  /*0b70*/  HADD2.F32 R15, -RZ, R16.reuse.H0_H0 ;  /* 0x20000010ff0f7230 */ /* 0x110fe40000004100 */
[----:B0-----:R-:W-:-:S03]  /*0b80*/  HADD2.F32 R186, -RZ, R16.H1_H1 ;  /* 0x30000010ffba7230 */ /* 0x001fc60000004100 */
[-C--:B------:R-:W-:Y:S01]  /*0b90*/  FMUL.FTZ R16, R28, R15.reuse ;  /* 0x0000000f1c107220 */ /* 0x080fe20000410000 */
[--C-:B------:R-:W-:Y:S02]  /*0ba0*/  HADD2.F32 R187, -RZ, R17.reuse.H0_H0 ;  /* 0x20000011ffbb7230 */ /* 0x100fe40000004100 */
[----:B------:R-:W-:Y:S01]  /*0bb0*/  FADD.FTZ R100, R100, R15 ;  /* 0x0000000f64647221 */ /* 0x000fe20000010000 */
[----:B------:R-:W-:Y:S02]  /*0bc0*/  HADD2.F32 R188, -RZ, R17.H1_H1 ;  /* 0x30000011ffbc7230 */ /* 0x000fe40000004100 */
[----:B---3--:R-:W-:Y:S01]  /*0bd0*/  FADD.FTZ R17, -R11, R180 ;  /* 0x000000b40b117221 */ /* 0x008fe20000010100 */
[----:B------:R-:W-:Y:S01]  /*0be0*/  FFMA.FTZ R76, R3, R15, R76 ;  /* 0x0000000f034c7223 */ /* 0x000fe2000001004c */
[----:B-1----:R-:W-:Y:S01]  /*0bf0*/  FADD.FTZ R185, -R11, R181 ;  /* 0x000000b50bb97221 */ /* 0x002fe20000010100 */
[----:B------:R-:W-:Y:S01]  /*0c00*/  FMUL.FTZ R15, R29, R186 ;  /* 0x000000ba1d0f7220 */ /* 0x000fe20000410000 */
[----:B------:R-:W-:Y:S01]  /*0c10*/  FADD.FTZ R180, RZ, R16 ;  /* 0x00000010ffb47221 */ /* 0x000fe20000010000 */
[----:B------:R-:W-:Y:S01]  /*0c20*/  FADD.FTZ R189, -R11, R14 ;  /* 0x0000000e0bbd7221 */ /* 0x000fe20000010100 */
[----:B------:R-:W-:Y:S01]  /*0c30*/  FMUL.FTZ R12, R4, R13 ;  /* 0x0000000d040c7220 */ /* 0x000fe20000410000 */
[----:B------:R-:W-:Y:S01]  /*0c40*/  FFMA.FTZ R181, R3, R16, RZ ;  /* 0x0000001003b57223 */ /* 0x000fe200000100ff */
[----:B------:R-:W-:Y:S01]  /*0c50*/  FADD.FTZ R231, -R11, R183 ;  /* 0x000000b70be77221 */ /* 0x000fe20000010100 */
[----:B------:R-:W-:-:S02]  /*0c60*/  HADD2.F32 R193, -RZ, R18.H0_H0 ;  /* 0x20000012ffc17230 */ /* 0x000fc40000004100 */
[----:B------:R-:W-:Y:S01]  /*0c70*/  FADD.FTZ R183, R180, R15 ;  /* 0x0000000fb4b77221 */ /* 0x000fe20000010000 */
[----:B------:R-:W-:Y:S02]  /*0c80*/  HADD2.F32 R190, -RZ, R18.H1_H1 ;  /* 0x30000012ffbe7230 */ /* 0x000fe40000004100 */
        /* <DEDUP_REMOVED lines=42> */
.L_x_9966:
[----:B------:R-:W-:Y:S05]  /*0f30*/  BSYNC.RECONVERGENT B1 ;  /* 0x0000000000017941 */ /* 0x000fea0003800200 */
.L_x_9965:
        /* <DEDUP_REMOVED lines=21> */
[C---:B0----5:R-:W-:Y:S01]  /*1090*/  FMUL.FTZ R202, R4.reuse, R209 ;  /* 0x000000d104ca7220 */ /* 0x061fe20000410000 */
[--C-:B----4-:R-:W-:Y:S02]  /*10a0*/  HADD2.F32 R181, -RZ, R184.reuse.H0_H0 ;  /* 0x200000b8ffb57230 */ /* 0x110fe40000004100 */
[--C-:B------:R-:W-:Y:S02]  /*10b0*/  HADD2.F32 R180, -RZ, R185.reuse.H1_H1 ;  /* 0x300000b9ffb47230 */ /* 0x100fe40000004100 */
[----:B------:R-:W-:Y:S01]  /*10c0*/  FMUL.FTZ R199, R4, R199 ;  /* 0x000000c704c77220 */ /* 0x000fe20000410000 */
[----:B------:R-:W-:Y:S02]  /*10d0*/  HADD2.F32 R184, -RZ, R184.H1_H1 ;  /* 0x300000b8ffb87230 */ /* 0x000fe40000004100 */
[----:B------:R-:W-:Y:S01]  /*10e0*/  FMUL.FTZ R204, R44, R181 ;  /* 0x000000b52ccc7220 */ /* 0x000fe20000410000 */
[----:B------:R-:W-:Y:S02]  /*10f0*/  HADD2.F32 R183, -RZ, R185.H0_H0 ;  /* 0x200000b9ffb77230 */ /* 0x000fe40000004100 */
[----:B-1----:R-:W-:Y:S01]  /*1100*/  FMUL.FTZ R201, R4, R207 ;  /* 0x000000cf04c97220 */ /* 0x002fe20000410000 */
[----:B------:R-:W-:Y:S01]  /*1110*/  FADD.FTZ R111, R111, R180 ;  /* 0x000000b46f6f7221 */ /* 0x000fe20000010000 */
        /* <DEDUP_REMOVED lines=14> */
[--C-:B------:R-:W-:Y:S02]  /*1200*/  HADD2.F32 R213, -RZ, R187.reuse.H0_H0 ;  /* 0x200000bbffd57230 */ /* 0x100fe40000004100 */
[----:B------:R-:W-:Y:S01]  /*1210*/  FADD.FTZ R182, R183, R206 ;  /* 0x000000ceb7b67221 */ /* 0x000fe20000010000 */
[----:B------:R-:W-:Y:S02]  /*1220*/  HADD2.F32 R234, -RZ, R187.H1_H1 ;  /* 0x300000bbffea7230 */ /* 0x000fe40000004100 */
[----:B---3--:R-:W-:Y:S01]  /*1230*/  FADD.FTZ R187, -R11, R188 ;  /* 0x000000bc0bbb7221 */ /* 0x008fe20000010100 */
[----:B------:R-:W-:Y:S01]  /*1240*/  FFMA.FTZ R181, R201, R206, R180 ;  /* 0x000000cec9b57223 */ /* 0x000fe200000100b4 */
[----:B------:R-:W-:Y:S02]  /*1250*/  HADD2.F32 R186, -RZ, R186.H1_H1 ;  /* 0x300000baffba7230 */ /* 0x000fe40000004100 */
        /* <DEDUP_REMOVED lines=31> */
.L_x_9968:
[----:B------:R-:W-:Y:S05]  /*1450*/  BSYNC.RECONVERGENT B1 ;  /* 0x0000000000017941 */ /* 0x000fea0003800200 */
.L_x_9967:
        /* <DEDUP_REMOVED lines=33> */
[----:B-1----:R-:W-:Y:S01]  /*1670*/  FMUL.FTZ R216, R4, R181 ;  /* 0x000000b504d87220 */ /* 0x002fe20000410000 */
[----:B------:R-:W-:Y:S01]  /*1680*/  FFMA.FTZ R11, R215, R222, R232 ;  /* 0x000000ded70b7223 */ /* 0x000fe200000100e8 */
[----:B------:R-:W-:-:S02]  /*1690*/  HADD2.F32 R180, -RZ, R189.H1_H1 ;  /* 0x300000bdffb47230 */ /* 0x000fc40000004100 */
[----:B------:R-:W-:Y:S01]  /*16a0*/  FADD.FTZ R181, R10, R223 ;  /* 0x000000df0ab57221 */ /* 0x000fe20000010000 */
[----:B------:R-:W-:Y:S01]  /*16b0*/  FMUL.FTZ R217, R4, R221 ;  /* 0x000000dd04d97220 */ /* 0x000fe20000410000 */
[----:B------:R-:W-:Y:S01]  /*16c0*/  FMUL.FTZ R224, R62, R183 ;  /* 0x000000b73ee07220 */ /* 0x000fe20000410000 */
[----:B------:R-:W-:Y:S01]  /*16d0*/  FFMA.FTZ R10, R216, R223, R11 ;  /* 0x000000dfd80a7223 */ /* 0x000fe2000001000b */
[----:B------:R-:W-:Y:S01]  /*16e0*/  FMUL.FTZ R220, R4, R225 ;  /* 0x000000e104dc7220 */ /* 0x000fe20000410000 */
[--C-:B------:R-:W-:Y:S02]  /*16f0*/  HADD2.F32 R185, -RZ, R190.reuse.H0_H0 ;  /* 0x200000beffb97230 */ /* 0x100fe40000004100 */
        /* <DEDUP_REMOVED lines=37> */
.L_x_9964:
        /* <DEDUP_REMOVED lines=26> */
.L_x_9969:
[----:B------:R-:W-:Y:S05]  /*1af0*/  BSYNC.RECONVERGENT B0 ;  /* 0x0000000000007941 */ /* 0x000fea0003800200 */
.L_x_9963:
        /* <DEDUP_REMOVED lines=21> */
.L_x_10062:
[----:B------:R-:W-:Y:S01]  /*1c50*/  @P2 IADD3 R2, PT, PT, R2, -0x1, RZ ;  /* 0xffffffff02022810 */ /* 0x000fe20007ffe0ff */
[----:B01----:R-:W-:Y:S01]  /*1c60*/  FADD.FTZ R185, R185, R10 ;  /* 0x0000000ab9b97221 */ /* 0x003fe20000010000 */
        /* <DEDUP_REMOVED lines=13> */
[----:B------:R-:W-:Y:S04]  /*1d40*/  BSSY.RECONVERGENT B1, `(.L_x_9973) ;  /* 0x0000005000017945 */ /* 0x000fe80003800200 */
[----:B------:R-:W-:Y:S05]  /*1d50*/  @!P2 BRA `(.L_x_9974) ;  /* 0x00000000000ca947 */ /* 0x000fea0003800000 */
[----:B------:R-:W0:Y:S02]  /*1d60*/  LDC.64 R10, c[0x0][0x390] ;  /* 0x0000e400ff0a7b82 */ /* 0x000e240000000a00 */
[----:B0-----:R-:W-:-:S05]  /*1d70*/  IMAD.WIDE.U32 R10, R183, 0x10, R10 ;  /* 0x00000010b70a7825 */ /* 0x001fca00078e000a */
[----:B------:R0:W5:Y:S02]  /*1d80*/  LDG.E.128 R172, desc[UR6][R10.64] ;  /* 0x000000060aac7981 */ /* 0x000164000c1e1d00 */
.L_x_9974:
[----:B------:R-:W-:Y:S05]  /*1d90*/  BSYNC.RECONVERGENT B1 ;  /* 0x0000000000017941 */ /* 0x000fea0003800200 */
.L_x_9973:
        /* <DEDUP_REMOVED lines=22> */
.L_x_9979:
[----:B------:R-:W-:Y:S05]  /*1f00*/  BSYNC.RECONVERGENT B2 ;  /* 0x0000000000027941 */ /* 0x000fea0003800200 */
.L_x_9978:
        /* <DEDUP_REMOVED lines=13> */
.L_x_9981:
[----:B------:R-:W-:Y:S05]  /*1fe0*/  BSYNC.RECONVERGENT B2 ;  /* 0x0000000000027941 */ /* 0x000fea0003800200 */
.L_x_9980:
        /* <DEDUP_REMOVED lines=13> */
.L_x_9983:
[----:B------:R-:W-:Y:S05]  /*20c0*/  BSYNC.RECONVERGENT B2 ;  /* 0x0000000000027941 */ /* 0x000fea0003800200 */
.L_x_9982:
        /* <DEDUP_REMOVED lines=13> */
.L_x_9985:
[----:B------:R-:W-:Y:S05]  /*21a0*/  BSYNC.RECONVERGENT B2 ;  /* 0x0000000000027941 */ /* 0x000fea0003800200 */
.L_x_9984:
        /* <DEDUP_REMOVED lines=13> */
.L_x_9987:
[----:B------:R-:W-:Y:S05]  /*2280*/  BSYNC.RECONVERGENT B2 ;  /* 0x0000000000027941 */ /* 0x000fea0003800200 */
.L_x_9986:
        /* <DEDUP_REMOVED lines=13> */
.L_x_9989:
[----:B------:R-:W-:Y:S05]  /*2360*/  BSYNC.RECONVERGENT B2 ;  /* 0x0000000000027941 */ /* 0x000fea0003800200 */
.L_x_9988:
        /* <DEDUP_REMOVED lines=13> */
.L_x_9991:
[----:B------:R-:W-:Y:S05]  /*2440*/  BSYNC.RECONVERGENT B2 ;  /* 0x0000000000027941 */ /* 0x000fea0003800200 */
.L_x_9990:
        /* <DEDUP_REMOVED lines=13> */
.L_x_9977:
[----:B------:R-:W1:Y:S01]  /*2520*/  @P2 LDC R93, c[0x0][0x40c] ;  /* 0x00010300ff5d2b82 */ /* 0x000e620000000800 */
[-CC-:B0-----:R-:W-:Y:S01]  /*2530*/  FFMA.FTZ R11, R3, R2.reuse, R185.reuse ;  /* 0x00000002030b7223 */ /* 0x181fe200000100b9 */
[-CC-:B------:R-:W-:Y:S01]  /*2540*/  FFMA.FTZ R10, R12, R2.reuse, R185.reuse ;  /* 0x000000020c0a7223 */ /* 0x180fe200000100b9 */
[----:B------:R-:W-:Y:S01]  /*2550*/  ISETP.GT.AND P0, PT, R5, RZ, PT ;  /* 0x000000ff0500720c */ /* 0x000fe20003f04270 */
[-C--:B------:R-:W-:Y:S01]  /*2560*/  FFMA.FTZ R181, R17, R2.reuse, R185 ;  /* 0x0000000211b57223 */ /* 0x080fe200000100b9 */
[----:B------:R-:W-:Y:S01]  /*2570*/  FADD.FTZ R11, R16, -R11 ;  /* 0x8000000b100b7221 */ /* 0x000fe20000010000 */
[----:B------:R-:W-:Y:S01]  /*2580*/  FADD.FTZ R95, R15, -R10 ;  /* 0x8000000a0f5f7221 */ /* 0x000fe20000010000 */
[-C--:B------:R-:W-:Y:S01]  /*2590*/  FFMA.FTZ R94, R194, R2.reuse, R185 ;  /* 0x00000002c25e7223 */ /* 0x080fe200000100b9 */
[----:B------:R-:W0:Y:S01]  /*25a0*/  @P2 LDC R92, c[0x0][0x40c] ;  /* 0x00010300ff5c2b82 */ /* 0x000e220000000800 */
[C---:B------:R-:W-:Y:S01]  /*25b0*/  FMUL.FTZ R11, R4.reuse, R11 ;  /* 0x0000000b040b7220 */ /* 0x040fe20000410000 */
[----:B------:R-:W-:Y:S01]  /*25c0*/  FMUL.FTZ R95, R4, R95 ;  /* 0x0000005f045f7220 */ /* 0x000fe20000410000 */
[----:B------:R-:W-:Y:S01]  /*25d0*/  FADD.FTZ R181, R192, -R181 ;  /* 0x800000b5c0b57221 */ /* 0x000fe20000010000 */
[----:B------:R-:W-:Y:S01]  /*25e0*/  FADD.FTZ R189, R193, -R94 ;  /* 0x8000005ec1bd7221 */ /* 0x000fe20000010000 */
[----:B------:R-:W-:Y:S01]  /*25f0*/  FFMA.FTZ R232, R198, R2, R185 ;  /* 0x00000002c6e87223 */ /* 0x000fe200000100b9 */
[----:B------:R-:W-:Y:S01]  /*2600*/  FSEL R160, R11, RZ, P0 ;  /* 0x000000ff0ba07208 */ /* 0x000fe20000000000 */
[C---:B------:R-:W-:Y:S01]  /*2610*/  FMUL.FTZ R181, R4.reuse, R181 ;  /* 0x000000b504b57220 */ /* 0x040fe20000410000 */
[----:B------:R-:W-:Y:S01]  /*2620*/  FSEL R161, R95, RZ, P0 ;  /* 0x000000ff5fa17208 */ /* 0x000fe20000000000 */
[----:B------:R-:W2:Y:S01]  /*2630*/  @P2 LDC R182, c[0x0][0x40c] ;  /* 0x00010300ffb62b82 */ /* 0x000ea20000000800 */
[----:B------:R-:W-:Y:S01]  /*2640*/  FMUL.FTZ R189, R4, R189 ;  /* 0x000000bd04bd7220 */ /* 0x000fe20000410000 */
[----:B-----5:R-:W-:-:S02]  /*2650*/  @P2 HADD2.F32 R231, -RZ, R173.H0_H0 ;  /* 0x200000adffe72230 */ /* 0x020fc40000004100 */
[----:B-1----:R-:W-:-:S04]  /*2660*/  @P2 FMUL.FTZ R11, R160, R93 ;  /* 0x0000005da00b2220 */ /* 0x002fc80000410000 */
[----:B------:R-:W1:Y:S01]  /*2670*/  @P2 LDC R95, c[0x0][0x40c] ;  /* 0x00010300ff5f2b82 */ /* 0x000e620000000800 */
[----:B0-----:R-:W-:Y:S01]  /*2680*/  @P2 FMUL.FTZ R10, R161, R92 ;  /* 0x0000005ca10a2220 */ /* 0x001fe20000410000 */
[----:B------:R-:W-:-:S06]  /*2690*/  @P2 FMUL.FTZ R92, R36, R11 ;  /* 0x0000000b245c2220 */ /* 0x000fcc0000410000 */
[----:B------:R-:W0:Y:S01]  /*26a0*/  @P2 LDC R187, c[0x0][0x40c] ;  /* 0x00010300ffbb2b82 */ /* 0x000e220000000800 */
[----:B------:R-:W-:Y:S01]  /*26b0*/  @P2 FMUL.FTZ R93, R37, R10 ;  /* 0x0000000a255d2220 */ /* 0x000fe20000410000 */
[----:B------:R-:W-:-:S04]  /*26c0*/  @P2 F2FP.F16.F32.PACK_AB R92, RZ, R92 ;  /* 0x0000005cff5c223e */ /* 0x000fc800000000ff */
[----:B------:R-:W-:Y:S02]  /*26d0*/  @P2 F2FP.F16.F32.PACK_AB R93, RZ, R93 ;  /* 0x0000005dff5d223e */ /* 0x000fe400000000ff */
[----:B------:R-:W3:Y:S01]  /*26e0*/  @P2 LDC R186, c[0x0][0x40c] ;  /* 0x00010300ffba2b82 */ /* 0x000ee20000000800 */
[----:B------:R-:W-:Y:S01]  /*26f0*/  @P2 PRMT R176, R92, 0x7610, R176 ;  /* 0x000076105cb02816 */ /* 0x000fe200000000b0 */
[----:B------:R-:W-:-:S03]  /*2700*/  FFMA.FTZ R92, R14, R2, R185 ;  /* 0x000000020e5c7223 */ /* 0x000fc600000100b9 */
[----:B------:R-:W-:Y:S01]  /*2710*/  @P2 PRMT R176, R176, 0x5410, R93 ;  /* 0x00005410b0b02816 */ /* 0x000fe2000000005d */
[----:B------:R-:W-:Y:S01]  /*2720*/  FFMA.FTZ R93, R13, R2, R185 ;  /* 0x000000020d5d7223 */ /* 0x000fe200000100b9 */
[----:B------:R-:W-:Y:S01]  /*2730*/  FADD.FTZ R163, R19, -R92 ;  /* 0x8000005c13a37221 */ /* 0x000fe20000010000 */
[----:B------:R-:W4:Y:S01]  /*2740*/  @P2 LDC R191, c[0x0][0x40c] ;  /* 0x00010300ffbf2b82 */ /* 0x000f220000000800 */
[----:B------:R-:W-:Y:S01]  /*2750*/  FSEL R92, R181, RZ, P0 ;  /* 0x000000ffb55c7208 */ /* 0x000fe20000000000 */
[----:B------:R-:W-:Y:S01]  /*2760*/  FADD.FTZ R93, R18, -R93 ;  /* 0x8000005d125d7221 */ /* 0x000fe20000010000 */
[----:B------:R-:W-:-:S03]  /*2770*/  FMUL.FTZ R163, R4, R163 ;  /* 0x000000a304a37220 */ /* 0x000fc60000410000 */
[----:B------:R-:W-:Y:S02]  /*2780*/  FMUL.FTZ R93, R4, R93 ;  /* 0x0000005d045d7220 */ /* 0x000fe40000410000 */
[----:B------:R-:W-:Y:S01]  /*2790*/  FSEL R163, R163, RZ, P0 ;  /* 0x000000ffa3a37208 */ /* 0x000fe20000000000 */
[----:B0-----:R-:W-:Y:S02]  /*27a0*/  @P2 FMUL.FTZ R187, R92, R187 ;  /* 0x000000bb5cbb2220 */ /* 0x001fe40000410000 */
[----:B------:R-:W-:Y:S01]  /*27b0*/  FSEL R162, R93, RZ, P0 ;  /* 0x000000ff5da27208 */ /* 0x000fe20000000000 */
[----:B------:R-:W-:Y:S01]  /*27c0*/  FFMA.FTZ R93, R195, R2, R185 ;  /* 0x00000002c35d7223 */ /* 0x000fe200000100b9 */
[----:B--2---:R-:W-:Y:S01]  /*27d0*/  @P2 FMUL.FTZ R182, R163, R182 ;  /* 0x000000b6a3b62220 */ /* 0x004fe20000410000 */
[----:B------:R-:W-:Y:S02]  /*27e0*/  @P2 FMUL.FTZ R184, R40, R187 ;  /* 0x000000bb28b82220 */ /* 0x000fe40000410000 */
[----:B-1----:R-:W-:Y:S01]  /*27f0*/  @P2 FMUL.FTZ R95, R162, R95 ;  /* 0x0000005fa25f2220 */ /* 0x002fe20000410000 */
[----:B------:R-:W-:Y:S01]  /*2800*/  FADD.FTZ R181, R196, -R93 ;  /* 0x8000005dc4b57221 */ /* 0x000fe20000010000 */
[----:B------:R-:W-:-:S02]  /*2810*/  FSEL R93, R189, RZ, P0 ;  /* 0x000000ffbd5d7208 */ /* 0x000fc40000000000 */
[----:B------:R-:W-:Y:S01]  /*2820*/  @P2 FMUL.FTZ R94, R38, R95 ;  /* 0x0000005f265e2220 */ /* 0x000fe20000410000 */
[----:B------:R-:W-:Y:S01]  /*2830*/  FMUL.FTZ R189, R4, R181 ;  /* 0x000000b504bd7220 */ /* 0x000fe20000410000 */
[----:B------:R-:W-:Y:S01]  /*2840*/  @P2 FMUL.FTZ R181, R39, R182 ;  /* 0x000000b627b52220 */ /* 0x000fe20000410000 */
[----:B------:R-:W-:Y:S01]  /*2850*/  @P2 F2FP.F16.F32.PACK_AB R184, RZ, R184 ;  /* 0x000000b8ffb8223e */ /* 0x000fe200000000ff */
[----:B---3--:R-:W-:Y:S01]  /*2860*/  @P2 FMUL.FTZ R186, R93, R186 ;  /* 0x000000ba5dba2220 */ /* 0x008fe20000410000 */
[----:B------:R-:W-:Y:S01]  /*2870*/  @P2 F2FP.F16.F32.PACK_AB R180, RZ, R94 ;  /* 0x0000005effb4223e */ /* 0x000fe200000000ff */
[----:B------:R-:W-:Y:S01]  /*2880*/  @P2 FFMA.FTZ R122, R231, R95, R122 ;  /* 0x0000005fe77a2223 */ /* 0x000fe2000001007a */
[----:B------:R-:W-:Y:S01]  /*2890*/  @P2 F2FP.F16.F32.PACK_AB R181, RZ, R181 ;  /* 0x000000b5ffb5223e */ /* 0x000fe200000000ff */
[----:B------:R-:W-:Y:S01]  /*28a0*/  @P2 HADD2.F32 R231, -RZ, R175.H0_H0 ;  /* 0x200000afffe72230 */ /* 0x000fe20000004100 */
[----:B------:R-:W-:Y:S02]  /*28b0*/  @P2 PRMT R177, R180, 0x7610, R177 ;  /* 0x00007610b4b12816 */ /* 0x000fe400000000b1 */
[----:B------:R-:W-:Y:S01]  /*28c0*/  FSEL R94, R189, RZ, P0 ;  /* 0x000000ffbd5e7208 */ /* 0x000fe20000000000 */
[----:B------:R-:W-:Y:S01]  /*28d0*/  @P2 FMUL.FTZ R189, R41, R186 ;  /* 0x000000ba29bd2220 */ /* 0x000fe20000410000 */
[----:B------:R-:W-:Y:S01]  /*28e0*/  @P2 PRMT R177, R177, 0x5410, R181 ;  /* 0x00005410b1b12816 */ /* 0x000fe200000000b5 */
[--C-:B------:R-:W-:Y:S01]  /*28f0*/  @P2 HADD2.F32 R181, -RZ, R172.reuse.H0_H0 ;  /* 0x200000acffb52230 */ /* 0x100fe20000004100 */
[----:B------:R-:W-:Y:S01]  /*2900*/  @P2 PRMT R178, R184, 0x7610, R178 ;  /* 0x00007610b8b22816 */ /* 0x000fe200000000b2 */
[----:B----4-:R-:W-:Y:S01]  /*2910*/  @P2 FMUL.FTZ R191, R94, R191 ;  /* 0x000000bf5ebf2220 */ /* 0x010fe20000410000 */
[----:B------:R-:W-:Y:S01]  /*2920*/  @P2 HADD2.F32 R184, -RZ, R172.H1_H1 ;  /* 0x300000acffb82230 */ /* 0x000fe20000004100 */
[----:B------:R-:W-:Y:S01]  /*2930*/  @P2 F2FP.F16.F32.PACK_AB R189, RZ, R189 ;  /* 0x000000bdffbd223e */ /* 0x000fe200000000ff */
[----:B------:R-:W-:Y:S01]  /*2940*/  @P2 FFMA.FTZ R120, R181, R11, R120 ;  /* 0x0000000bb5782223 */ /* 0x000fe20000010078 */
[----:B------:R-:W-:Y:S01]  /*2950*/  @P2 FMUL.FTZ R180, R42, R191 ;  /* 0x000000bf2ab42220 */ /* 0x000fe20000410000 */
[----:B------:R-:W-:Y:S01]  /*2960*/  FADD.FTZ R11, R197, -R232 ;  /* 0x800000e8c50b7221 */ /* 0x000fe20000010000 */
[----:B------:R-:W-:Y:S01]  /*2970*/  @P2 FFMA.FTZ R121, R184, R10, R121 ;  /* 0x0000000ab8792223 */ /* 0x000fe20000010079 */
[----:B------:R-:W-:-:S02]  /*2980*/  @P2 HADD2.F32 R10, -RZ, R173.H1_H1 ;  /* 0x300000adff0a2230 */ /* 0x000fc40000004100 */
[----:B------:R-:W-:Y:S01]  /*2990*/  @P2 FFMA.FTZ R126, R231, R191, R126 ;  /* 0x000000bfe77e2223 */ /* 0x000fe2000001007e */
[----:B------:R-:W-:Y:S01]  /*29a0*/  FMUL.FTZ R11, R4, R11 ;  /* 0x0000000b040b7220 */ /* 0x000fe20000410000 */
[--C-:B------:R-:W-:Y:S01]  /*29b0*/  @P2 HADD2.F32 R181, -RZ, R174.reuse.H0_H0 ;  /* 0x200000aeffb52230 */ /* 0x100fe20000004100 */
[----:B------:R-:W-:Y:S01]  /*29c0*/  @P2 F2FP.F16.F32.PACK_AB R180, RZ, R180 ;  /* 0x000000b4ffb4223e */ /* 0x000fe200000000ff */
[----:B------:R-:W-:Y:S02]  /*29d0*/  @P2 HADD2.F32 R184, -RZ, R174.H1_H1 ;  /* 0x300000aeffb82230 */ /* 0x000fe40000004100 */
[----:B------:R-:W-:Y:S01]  /*29e0*/  @P2 FFMA.FTZ R123, R10, R182, R123 ;  /* 0x000000b60a7b2223 */ /* 0x000fe2000001007b */
[----:B------:R-:W-:Y:S01]  /*29f0*/  FSEL R95, R11, RZ, P0 ;  /* 0x000000ff0b5f7208 */ /* 0x000fe20000000000 */
[----:B------:R-:W-:Y:S01]  /*2a00*/  @P2 FFMA.FTZ R124, R181, R187, R124 ;  /* 0x000000bbb57c2223 */ /* 0x000fe2000001007c */
[----:B------:R-:W-:Y:S01]  /*2a10*/  @P2 PRMT R178, R178, 0x5410, R189 ;  /* 0x00005410b2b22816 */ /* 0x000fe200000000bd */
[----:B------:R-:W-:Y:S01]  /*2a20*/  @P2 FFMA.FTZ R125, R184, R186, R125 ;  /* 0x000000bab87d2223 */ /* 0x000fe2000001007d */
        /* <DEDUP_REMOVED lines=9> */
.L_x_9976:
[----:B------:R-:W-:Y:S02]  /*2ac0*/  MOV R188, UR20 ;  /* 0x0000001400bc7c02 */ /* 0x000fe40008000f00 */
[----:B------:R-:W-:Y:S02]  /*2ad0*/  MOV R190, UR21 ;  /* 0x0000001500be7c02 */ /* 0x000fe40008000f00 */
[----:B------:R-:W-:-:S04]  /*2ae0*/  ISETP.NE.U32.AND P0, PT, R188, RZ, PT ;  /* 0x000000ffbc00720c */ /* 0x000fc80003f05070 */
[----:B------:R-:W-:-:S13]  /*2af0*/  ISETP.NE.AND.EX P0, PT, R190, RZ, PT, P0 ;  /* 0x000000ffbe00720c */ /* 0x000fda0003f05300 */
[----:B------:R-:W-:Y:S05]  /*2b00*/  @P0 BRA `(.L_x_9993) ;  /* 0x0000000400640947 */ /* 0x000fea0003800000 */
[----:B------:R-:W1:Y:S01]  /*2b10*/  @P2 LDC R187, c[0x0][0x40c] ;  /* 0x00010300ffbb2b82 */ /* 0x000e620000000800 */
        /* <DEDUP_REMOVED lines=8> */
[----:B------:R-:W-:Y:S01]  /*2ba0*/  MOV R182, R147 ;  /* 0x0000009300b67202 */ /* 0x000fe20000000f00 */
[----:B------:R-:W-:Y:S01]  /*2bb0*/  @P1 FADD.FTZ R181, R16, -R181 ;  /* 0x800000b510b51221 */ /* 0x000fe20000010000 */
[C---:B------:R-:W-:Y:S01]  /*2bc0*/  @P1 FFMA.FTZ R180, R4.reuse, R186, R145 ;  /* 0x000000ba04b41223 */ /* 0x040fe20000010091 */
[----:B------:R-:W-:Y:S01]  /*2bd0*/  @P1 FFMA.FTZ R182, R4, R234, R147 ;  /* 0x000000ea04b61223 */ /* 0x000fe20000010093 */
[----:B------:R-:W-:Y:S01]  /*2be0*/  @P1 FADD.FTZ R189, R18, -R189 ;  /* 0x800000bd12bd1221 */ /* 0x000fe20000010000 */
[----:B0-----:R-:W-:Y:S01]  /*2bf0*/  MOV R11, R144 ;  /* 0x00000090000b7202 */ /* 0x001fe20000000f00 */
[C---:B------:R-:W-:Y:S01]  /*2c00*/  @P1 FFMA.FTZ R11, R4.reuse, R181, R144 ;  /* 0x000000b5040b1223 */ /* 0x040fe20000010090 */
[----:B------:R-:W0:Y:S01]  /*2c10*/  @P2 LDC R184, c[0x0][0x40c] ;  /* 0x00010300ffb82b82 */ /* 0x000e220000000800 */
[----:B------:R-:W-:Y:S01]  /*2c20*/  MOV R181, R146 ;  /* 0x0000009200b57202 */ /* 0x000fe20000000f00 */
[----:B------:R-:W-:Y:S01]  /*2c30*/  @P1 FFMA.FTZ R181, R4, R189, R146 ;  /* 0x000000bd04b51223 */ /* 0x000fe20000010092 */
[-CC-:B------:R-:W-:Y:S01]  /*2c40*/  @P1 FFMA.FTZ R231, R17, R2.reuse, R185.reuse ;  /* 0x0000000211e71223 */ /* 0x180fe200000100b9 */
[----:B------:R-:W-:Y:S01]  /*2c50*/  @P1 FFMA.FTZ R186, R194, R2, R185 ;  /* 0x00000002c2ba1223 */ /* 0x000fe200000100b9 */
[----:B------:R-:W-:-:S02]  /*2c60*/  MOV R10, R148 ;  /* 0x00000094000a7202 */ /* 0x000fc40000000f00 */
[----:B------:R-:W-:Y:S01]  /*2c70*/  @P1 FADD.FTZ R231, R192, -R231 ;  /* 0x800000e7c0e71221 */ /* 0x000fe20000010000 */
[----:B------:R-:W3:Y:S01]  /*2c80*/  @P2 LDC R191, c[0x0][0x40c] ;  /* 0x00010300ffbf2b82 */ /* 0x000ee20000000800 */
[----:B-1----:R-:W-:Y:S01]  /*2c90*/  @P2 FMUL.FTZ R180, R180, R187 ;  /* 0x000000bbb4b42220 */ /* 0x002fe20000410000 */
[----:B------:R-:W-:Y:S01]  /*2ca0*/  @P1 FFMA.FTZ R187, R195, R2, R185 ;  /* 0x00000002c3bb1223 */ /* 0x000fe200000100b9 */
[----:B------:R-:W-:Y:S01]  /*2cb0*/  @P1 FADD.FTZ R186, R193, -R186 ;  /* 0x800000bac1ba1221 */ /* 0x000fe20000010000 */
[----:B------:R-:W-:Y:S01]  /*2cc0*/  @P1 FFMA.FTZ R10, R4, R231, R148 ;  /* 0x000000e7040a1223 */ /* 0x000fe20000010094 */
[----:B------:R-:W-:Y:S01]  /*2cd0*/  MOV R231, R149 ;  /* 0x0000009500e77202 */ /* 0x000fe20000000f00 */
[----:B------:R-:W-:Y:S01]  /*2ce0*/  @P1 FADD.FTZ R187, R196, -R187 ;  /* 0x800000bbc4bb1221 */ /* 0x000fe20000010000 */
[C---:B------:R-:W-:Y:S01]  /*2cf0*/  @P1 FFMA.FTZ R231, R4.reuse, R186, R149 ;  /* 0x000000ba04e71223 */ /* 0x040fe20000010095 */
[----:B------:R-:W1:Y:S01]  /*2d00*/  @P2 LDC R233, c[0x0][0x40c] ;  /* 0x00010300ffe92b82 */ /* 0x000e620000000800 */
[----:B--2---:R-:W-:Y:S01]  /*2d10*/  @P2 FMUL.FTZ R181, R181, R232 ;  /* 0x000000e8b5b52220 */ /* 0x004fe20000410000 */
[----:B------:R-:W-:Y:S01]  /*2d20*/  MOV R232, R150 ;  /* 0x0000009600e87202 */ /* 0x000fe20000000f00 */
[----:B------:R-:W-:Y:S01]  /*2d30*/  @P1 FFMA.FTZ R232, R4, R187, R150 ;  /* 0x000000bb04e81223 */ /* 0x000fe20000010096 */
[----:B------:R-:W-:Y:S01]  /*2d40*/  @P2 FMUL.FTZ R186, R37, R180 ;  /* 0x000000b425ba2220 */ /* 0x000fe20000410000 */
[----:B------:R-:W-:-:S03]  /*2d50*/  @P2 FMUL.FTZ R187, R38, R181 ;  /* 0x000000b526bb2220 */ /* 0x000fc60000410000 */
[----:B------:R-:W2:Y:S01]  /*2d60*/  @P2 LDC R234, c[0x0][0x40c] ;  /* 0x00010300ffea2b82 */ /* 0x000ea20000000800 */
[----:B0-----:R-:W-:Y:S01]  /*2d70*/  @P2 FMUL.FTZ R11, R11, R184 ;  /* 0x000000b80b0b2220 */ /* 0x001fe20000410000 */
[----:B------:R-:W-:Y:S02]  /*2d80*/  @P2 F2FP.F16.F32.PACK_AB R187, RZ, R187 ;  /* 0x000000bbffbb223e */ /* 0x000fe400000000ff */
[----:B------:R-:W-:Y:S01]  /*2d90*/  @P2 F2FP.F16.F32.PACK_AB R186, RZ, R186 ;  /* 0x000000baffba223e */ /* 0x000fe200000000ff */
[----:B------:R-:W-:Y:S01]  /*2da0*/  @P2 FMUL.FTZ R184, R36, R11 ;  /* 0x0000000b24b82220 */ /* 0x000fe20000410000 */
[----:B------:R-:W-:Y:S02]  /*2db0*/  @P2 PRMT R177, R187, 0x7610, R177 ;  /* 0x00007610bbb12816 */ /* 0x000fe400000000b1 */
[----:B------:R-:W0:Y:S01]  /*2dc0*/  @P2 LDC R235, c[0x0][0x40c] ;  /* 0x00010300ffeb2b82 */ /* 0x000e220000000800 */
[----:B---3--:R-:W-:Y:S01]  /*2dd0*/  @P2 FMUL.FTZ R182, R182, R191 ;  /* 0x000000bfb6b62220 */ /* 0x008fe20000410000 */
[----:B------:R-:W-:-:S03]  /*2de0*/  @P2 F2FP.F16.F32.PACK_AB R184, RZ, R184 ;  /* 0x000000b8ffb8223e */ /* 0x000fc600000000ff */
[----:B------:R-:W-:Y:S01]  /*2df0*/  @P2 FMUL.FTZ R189, R39, R182 ;  /* 0x000000b627bd2220 */ /* 0x000fe20000410000 */
[----:B------:R-:W-:Y:S01]  /*2e00*/  @P2 PRMT R176, R184, 0x7610, R176 ;  /* 0x00007610b8b02816 */ /* 0x000fe200000000b0 */
[----:B-1----:R-:W-:Y:S01]  /*2e10*/  @P2 FMUL.FTZ R191, R10, R233 ;  /* 0x000000e90abf2220 */ /* 0x002fe20000410000 */
[----:B-----5:R-:W-:Y:S02]  /*2e20*/  @P2 HADD2.F32 R233, -RZ, R173.H0_H0 ;  /* 0x200000adffe92230 */ /* 0x020fe40000004100 */
[----:B------:R-:W-:Y:S01]  /*2e30*/  @P2 F2FP.F16.F32.PACK_AB R189, RZ, R189 ;  /* 0x000000bdffbd223e */ /* 0x000fe200000000ff */
[----:B------:R-:W-:Y:S01]  /*2e40*/  @P2 FMUL.FTZ R10, R40, R191 ;  /* 0x000000bf280a2220 */ /* 0x000fe20000410000 */
[----:B------:R-:W-:Y:S01]  /*2e50*/  @P2 PRMT R176, R176, 0x5410, R186 ;  /* 0x00005410b0b02816 */ /* 0x000fe200000000ba */
[----:B------:R-:W-:Y:S01]  /*2e60*/  @P2 FFMA.FTZ R122, R233, R181, R122 ;  /* 0x000000b5e97a2223 */ /* 0x000fe2000001007a */
[----:B------:R-:W-:Y:S01]  /*2e70*/  @P2 PRMT R177, R177, 0x5410, R189 ;  /* 0x00005410b1b12816 */ /* 0x000fe200000000bd */
[----:B--2---:R-:W-:Y:S01]  /*2e80*/  @P2 FMUL.FTZ R184, R231, R234 ;  /* 0x000000eae7b82220 */ /* 0x004fe20000410000 */
[----:B------:R-:W-:Y:S01]  /*2e90*/  @P2 HADD2.F32 R189, -RZ, R172.H0_H0 ;  /* 0x200000acffbd2230 */ /* 0x000fe20000004100 */
[----:B------:R-:W-:Y:S01]  /*2ea0*/  @P2 F2FP.F16.F32.PACK_AB R10, RZ, R10 ;  /* 0x0000000aff0a223e */ /* 0x000fe200000000ff */
[----:B------:R-:W-:-:S02]  /*2eb0*/  @P2 HADD2.F32 R181, -RZ, R175.H0_H0 ;  /* 0x200000afffb52230 */ /* 0x000fc40000004100 */
[----:B------:R-:W-:Y:S01]  /*2ec0*/  @P2 FMUL.FTZ R186, R41, R184 ;  /* 0x000000b829ba2220 */ /* 0x000fe20000410000 */
[----:B------:R-:W-:Y:S01]  /*2ed0*/  @P2 FFMA.FTZ R120, R189, R11, R120 ;  /* 0x0000000bbd782223 */ /* 0x000fe20000010078 */
[----:B------:R-:W-:Y:S02]  /*2ee0*/  @P2 HADD2.F32 R11, -RZ, R174.H0_H0 ;  /* 0x200000aeff0b2230 */ /* 0x000fe40000004100 */
[----:B0-----:R-:W-:Y:S01]  /*2ef0*/  @P2 FMUL.FTZ R231, R232, R235 ;  /* 0x000000ebe8e72220 */ /* 0x001fe20000410000 */
[----:B------:R-:W-:Y:S01]  /*2f00*/  @P2 HADD2.F32 R232, -RZ, R172.H1_H1 ;  /* 0x300000acffe82230 */ /* 0x000fe20000004100 */
[----:B------:R-:W-:Y:S02]  /*2f10*/  @P2 F2FP.F16.F32.PACK_AB R186, RZ, R186 ;  /* 0x000000baffba223e */ /* 0x000fe400000000ff */
[----:B------:R-:W-:Y:S01]  /*2f20*/  @P2 FMUL.FTZ R187, R42, R231 ;  /* 0x000000e72abb2220 */ /* 0x000fe20000410000 */
[----:B------:R-:W-:Y:S01]  /*2f30*/  @P2 PRMT R178, R10, 0x7610, R178 ;  /* 0x000076100ab22816 */ /* 0x000fe200000000b2 */
[----:B------:R-:W-:Y:S01]  /*2f40*/  @P2 FFMA.FTZ R121, R232, R180, R121 ;  /* 0x000000b4e8792223 */ /* 0x000fe20000010079 */
[----:B------:R-:W-:-:S02]  /*2f50*/  @P2 HADD2.F32 R180, -RZ, R173.H1_H1 ;  /* 0x300000adffb42230 */ /* 0x000fc40000004100 */
[----:B------:R-:W-:Y:S01]  /*2f60*/  @P2 FFMA.FTZ R124, R11, R191, R124 ;  /* 0x000000bf0b7c2223 */ /* 0x000fe2000001007c */
[----:B------:R-:W-:Y:S01]  /*2f70*/  @P2 HADD2.F32 R232, -RZ, R174.H1_H1 ;  /* 0x300000aeffe82230 */ /* 0x000fe20000004100 */
        /* <DEDUP_REMOVED lines=8> */
[----:B------:R-:W-:-:S03]  /*3000*/  MOV R10, R151 ;  /* 0x00000097000a7202 */ /* 0x000fc60000000f00 */
        /* <DEDUP_REMOVED lines=9> */
.L_x_9993:
[----:B------:R-:W1:Y:S01]  /*30a0*/  @P2 LDC R187, c[0x0][0x40c] ;  /* 0x00010300ffbb2b82 */ /* 0x000e620000000800 */
[-CC-:B0-----:R-:W-:Y:S01]  /*30b0*/  @P1 FFMA.FTZ R11, R195, R2.reuse, R185.reuse ;  /* 0x00000002c30b1223 */ /* 0x181fe200000100b9 */
[--C-:B------:R-:W-:Y:S01]  /*30c0*/  @P1 FFMA.FTZ R92, R12, R2, R185.reuse ;  /* 0x000000020c5c1223 */ /* 0x100fe200000100b9 */
[----:B------:R-:W-:Y:S01]  /*30d0*/  MOV R94, R150 ;  /* 0x00000096005e7202 */ /* 0x000fe20000000f00 */
[-C--:B------:R-:W-:Y:S01]  /*30e0*/  @P1 FFMA.FTZ R93, R13, R2.reuse, R185 ;  /* 0x000000020d5d1223 */ /* 0x080fe200000100b9 */
[----:B------:R-:W-:Y:S01]  /*30f0*/  @P1 FADD.FTZ R11, R196, -R11 ;  /* 0x8000000bc40b1221 */ /* 0x000fe20000010000 */
[----:B------:R-:W-:Y:S01]  /*3100*/  @P1 FADD.FTZ R92, R15, -R92 ;  /* 0x8000005c0f5c1221 */ /* 0x000fe20000010000 */
[----:B------:R-:W-:Y:S01]  /*3110*/  MOV R161, R145 ;  /* 0x0000009100a17202 */ /* 0x000fe20000000f00 */
[----:B------:R-:W0:Y:S01]  /*3120*/  @P2 LDC R181, c[0x0][0x40c] ;  /* 0x00010300ffb52b82 */ /* 0x000e220000000800 */
[----:B------:R-:W-:Y:S01]  /*3130*/  @P1 FFMA.FTZ R94, R4, R11, R150 ;  /* 0x0000000b045e1223 */ /* 0x000fe20000010096 */
[-CC-:B------:R-:W-:Y:S01]  /*3140*/  @P1 FFMA.FTZ R11, R3, R2.reuse, R185.reuse ;  /* 0x00000002030b1223 */ /* 0x180fe200000100b9 */
[----:B------:R-:W-:Y:S01]  /*3150*/  @P1 FFMA.FTZ R191, R17, R2, R185 ;  /* 0x0000000211bf1223 */ /* 0x000fe200000100b9 */
[----:B------:R-:W-:Y:S01]  /*3160*/  @P1 FADD.FTZ R93, R18, -R93 ;  /* 0x8000005d125d1221 */ /* 0x000fe20000010000 */
[----:B------:R-:W-:Y:S01]  /*3170*/  @P1 FFMA.FTZ R161, R4, R92, R145 ;  /* 0x0000005c04a11223 */ /* 0x000fe20000010091 */
[-CC-:B------:R-:W-:Y:S01]  /*3180*/  @P1 FFMA.FTZ R92, R14, R2.reuse, R185.reuse ;  /* 0x000000020e5c1223 */ /* 0x180fe200000100b9 */
[----:B------:R-:W-:Y:S01]  /*3190*/  @P1 FFMA.FTZ R10, R198, R2, R185 ;  /* 0x00000002c60a1223 */ /* 0x000fe200000100b9 */
[----:B------:R-:W2:Y:S01]  /*31a0*/  @P2 LDC R189, c[0x0][0x40c] ;  /* 0x00010300ffbd2b82 */ /* 0x000ea20000000800 */
[----:B------:R-:W-:Y:S01]  /*31b0*/  @P1 FADD.FTZ R11, R16, -R11 ;  /* 0x8000000b100b1221 */ /* 0x000fe20000010000 */
[----:B------:R-:W-:Y:S01]  /*31c0*/  MOV R162, R146 ;  /* 0x0000009200a27202 */ /* 0x000fe20000000f00 */
[----:B------:R-:W-:Y:S01]  /*31d0*/  @P1 FADD.FTZ R191, R192, -R191 ;  /* 0x800000bfc0bf1221 */ /* 0x000fe20000010000 */
[----:B------:R-:W-:Y:S01]  /*31e0*/  @P1 FFMA.FTZ R234, R194, R2, R185 ;  /* 0x00000002c2ea1223 */ /* 0x000fe200000100b9 */
[----:B------:R-:W-:Y:S01]  /*31f0*/  @P1 FFMA.FTZ R162, R4, R93, R146 ;  /* 0x0000005d04a21223 */ /* 0x000fe20000010092 */
[----:B------:R-:W-:Y:S01]  /*3200*/  @P1 FADD.FTZ R93, R19, -R92 ;  /* 0x8000005c135d1221 */ /* 0x000fe20000010000 */
[----:B------:R-:W-:Y:S01]  /*3210*/  @P1 FADD.FTZ R10, R197, -R10 ;  /* 0x8000000ac50a1221 */ /* 0x000fe20000010000 */
[----:B------:R-:W3:Y:S01]  /*3220*/  @P2 LDC R233, c[0x0][0x40c] ;  /* 0x00010300ffe92b82 */ /* 0x000ee20000000800 */
[----:B-1----:R-:W-:Y:S01]  /*3230*/  @P2 FMUL.FTZ R187, R94, R187 ;  /* 0x000000bb5ebb2220 */ /* 0x002fe20000410000 */
[----:B------:R-:W-:Y:S01]  /*3240*/  MOV R160, R144 ;  /* 0x0000009000a07202 */ /* 0x000fe20000000f00 */
[----:B------:R-:W-:Y:S01]  /*3250*/  @P1 FFMA.FTZ R160, R4, R11, R144 ;  /* 0x0000000b04a01223 */ /* 0x000fe20000010090 */
[----:B------:R-:W-:Y:S01]  /*3260*/  MOV R92, R148 ;  /* 0x00000094005c7202 */ /* 0x000fe20000000f00 */
[----:B------:R-:W-:Y:S01]  /*3270*/  @P2 FMUL.FTZ R182, R42, R187 ;  /* 0x000000bb2ab62220 */ /* 0x000fe20000410000 */
[C---:B------:R-:W-:Y:S01]  /*3280*/  @P1 FFMA.FTZ R92, R4.reuse, R191, R148 ;  /* 0x000000bf045c1223 */ /* 0x040fe20000010094 */
[----:B------:R-:W-:Y:S01]  /*3290*/  @P1 FADD.FTZ R234, R193, -R234 ;  /* 0x800000eac1ea1221 */ /* 0x000fe20000010000 */
[----:B------:R-:W1:Y:S01]  /*32a0*/  @P2 LDC R180, c[0x0][0x40c] ;  /* 0x00010300ffb42b82 */ /* 0x000e620000000800 */
[----:B------:R-:W-:Y:S01]  /*32b0*/  MOV R163, R147 ;  /* 0x0000009300a37202 */ /* 0x000fe20000000f00 */
[----:B------:R-:W-:Y:S01]  /*32c0*/  @P1 FFMA.FTZ R163, R4, R93, R147 ;  /* 0x0000005d04a31223 */ /* 0x000fe20000010093 */
[----:B------:R-:W-:Y:S01]  /*32d0*/  MOV R95, R151 ;  /* 0x00000097005f7202 */ /* 0x000fe20000000f00 */
[----:B-----5:R-:W-:-:S02]  /*32e0*/  @P2 HADD2.F32 R235, -RZ, R175.H0_H0 ;  /* 0x200000afffeb2230 */ /* 0x020fc40000004100 */
[----:B------:R-:W-:Y:S01]  /*32f0*/  @P1 FFMA.FTZ R95, R4, R10, R151 ;  /* 0x0000000a045f1223 */ /* 0x000fe20000010097 */
[----:B------:R-:W-:Y:S01]  /*3300*/  @P2 F2FP.F16.F32.PACK_AB R182, RZ, R182 ;  /* 0x000000b6ffb6223e */ /* 0x000fe200000000ff */
[----:B0-----:R-:W-:Y:S01]  /*3310*/  @P2 FMUL.FTZ R181, R160, R181 ;  /* 0x000000b5a0b52220 */ /* 0x001fe20000410000 */
[----:B------:R-:W0:Y:S01]  /*3320*/  @P2 LDC R186, c[0x0][0x40c] ;  /* 0x00010300ffba2b82 */ /* 0x000e220000000800 */
[----:B------:R-:W-:Y:S01]  /*3330*/  MOV R93, R149 ;  /* 0x00000095005d7202 */ /* 0x000fe20000000f00 */
[----:B--2---:R-:W-:Y:S01]  /*3340*/  @P2 FMUL.FTZ R189, R162, R189 ;  /* 0x000000bda2bd2220 */ /* 0x004fe20000410000 */
[----:B------:R-:W-:Y:S01]  /*3350*/  @P1 FFMA.FTZ R93, R4, R234, R149 ;  /* 0x000000ea045d1223 */ /* 0x000fe20000010095 */
[----:B------:R-:W-:Y:S02]  /*3360*/  @P2 HADD2.F32 R238, -RZ, R175.H1_H1 ;  /* 0x300000afffee2230 */ /* 0x000fe40000004100 */
[----:B------:R-:W-:Y:S01]  /*3370*/  @P2 FFMA.FTZ R126, R235, R187, R126 ;  /* 0x000000bbeb7e2223 */ /* 0x000fe2000001007e */
[----:B------:R-:W-:Y:S01]  /*3380*/  @P2 PRMT R179, R182, 0x7610, R179 ;  /* 0x00007610b6b32816 */ /* 0x000fe200000000b3 */
[----:B------:R-:W-:Y:S01]  /*3390*/  @P2 FMUL.FTZ R11, R36, R181 ;  /* 0x000000b5240b2220 */ /* 0x000fe20000410000 */
[----:B------:R-:W2:Y:S01]  /*33a0*/  @P2 LDC R232, c[0x0][0x40c] ;  /* 0x00010300ffe82b82 */ /* 0x000ea20000000800 */
[----:B---3--:R-:W-:Y:S01]  /*33b0*/  @P2 FMUL.FTZ R233, R92, R233 ;  /* 0x000000e95ce92220 */ /* 0x008fe20000410000 */
[----:B------:R-:W-:Y:S01]  /*33c0*/  @P2 FMUL.FTZ R191, R38, R189 ;  /* 0x000000bd26bf2220 */ /* 0x000fe20000410000 */
[--C-:B------:R-:W-:Y:S01]  /*33d0*/  @P2 HADD2.F32 R235, -RZ, R172.reuse.H0_H0 ;  /* 0x200000acffeb2230 */ /* 0x100fe20000004100 */
[----:B------:R-:W-:Y:S01]  /*33e0*/  @P2 F2FP.F16.F32.PACK_AB R11, RZ, R11 ;  /* 0x0000000bff0b223e */ /* 0x000fe200000000ff */
[----:B------:R-:W-:Y:S01]  /*33f0*/  @P2 FMUL.FTZ R187, R40, R233 ;  /* 0x000000e928bb2220 */ /* 0x000fe20000410000 */
[----:B------:R-:W-:Y:S01]  /*3400*/  @P2 HADD2.F32 R234, -RZ, R172.H1_H1 ;  /* 0x300000acffea2230 */ /* 0x000fe20000004100 */
[----:B------:R-:W-:Y:S01]  /*3410*/  @P2 F2FP.F16.F32.PACK_AB R191, RZ, R191 ;  /* 0x000000bfffbf223e */ /* 0x000fe200000000ff */
[----:B------:R-:W3:Y:S01]  /*3420*/  @P2 LDC R236, c[0x0][0x40c] ;  /* 0x00010300ffec2b82 */ /* 0x000ee20000000800 */
[----:B-1----:R-:W-:Y:S01]  /*3430*/  @P2 FMUL.FTZ R180, R95, R180 ;  /* 0x000000b45fb42220 */ /* 0x002fe20000410000 */
[----:B------:R-:W-:Y:S01]  /*3440*/  @P2 F2FP.F16.F32.PACK_AB R187, RZ, R187 ;  /* 0x000000bbffbb223e */ /* 0x000fe200000000ff */
[----:B------:R-:W-:Y:S01]  /*3450*/  @P2 FFMA.FTZ R120, R235, R181, R120 ;  /* 0x000000b5eb782223 */ /* 0x000fe20000010078 */
[----:B------:R-:W-:-:S02]  /*3460*/  @P2 HADD2.F32 R181, -RZ, R173.H0_H0 ;  /* 0x200000adffb52230 */ /* 0x000fc40000004100 */
[-C--:B------:R-:W-:Y:S01]  /*3470*/  @P2 FMUL.FTZ R10, R43, R180.reuse ;  /* 0x000000b42b0a2220 */ /* 0x080fe20000410000 */
[----:B------:R-:W-:Y:S01]  /*3480*/  @P2 FFMA.FTZ R127, R238, R180, R127 ;  /* 0x000000b4ee7f2223 */ /* 0x000fe2000001007f */
[--C-:B------:R-:W-:Y:S02]  /*3490*/  @P2 HADD2.F32 R235, -RZ, R174.reuse.H0_H0 ;  /* 0x200000aeffeb2230 */ /* 0x100fe40000004100 */
[----:B0-----:R-:W-:Y:S01]  /*34a0*/  @P2 FMUL.FTZ R186, R161, R186 ;  /* 0x000000baa1ba2220 */ /* 0x001fe20000410000 */
[----:B------:R-:W-:Y:S01]  /*34b0*/  @P2 PRMT R176, R11, 0x7610, R176 ;  /* 0x000076100bb02816 */ /* 0x000fe200000000b0 */
[----:B------:R-:W-:Y:S01]  /*34c0*/  @P2 FFMA.FTZ R122, R181, R189, R122 ;  /* 0x000000bdb57a2223 */ /* 0x000fe2000001007a */
[----:B------:R-:W-:Y:S01]  /*34d0*/  @P2 F2FP.F16.F32.PACK_AB R10, RZ, R10 ;  /* 0x0000000aff0a223e */ /* 0x000fe200000000ff */
[-C--:B------:R-:W-:Y:S01]  /*34e0*/  @P2 FMUL.FTZ R184, R37, R186.reuse ;  /* 0x000000ba25b82220 */ /* 0x080fe20000410000 */
[----:B------:R-:W-:Y:S01]  /*34f0*/  @P2 FFMA.FTZ R121, R234, R186, R121 ;  /* 0x000000baea792223 */ /* 0x000fe20000010079 */
[----:B------:R-:W-:Y:S01]  /*3500*/  @P2 HADD2.F32 R186, -RZ, R173.H1_H1 ;  /* 0x300000adffba2230 */ /* 0x000fe20000004100 */
[----:B------:R-:W-:Y:S01]  /*3510*/  @P2 PRMT R177, R191, 0x7610, R177 ;  /* 0x00007610bfb12816 */ /* 0x000fe200000000b1 */
[----:B--2---:R-:W-:Y:S01]  /*3520*/  @P2 FMUL.FTZ R232, R163, R232 ;  /* 0x000000e8a3e82220 */ /* 0x004fe20000410000 */
[----:B------:R-:W-:Y:S01]  /*3530*/  @P2 HADD2.F32 R234, -RZ, R174.H1_H1 ;  /* 0x300000aeffea2230 */ /* 0x000fe20000004100 */
[----:B------:R-:W-:Y:S01]  /*3540*/  @P2 F2FP.F16.F32.PACK_AB R184, RZ, R184 ;  /* 0x000000b8ffb8223e */ /* 0x000fe200000000ff */
[----:B------:R-:W-:Y:S01]  /*3550*/  @P2 FFMA.FTZ R124, R235, R233, R124 ;  /* 0x000000e9eb7c2223 */ /* 0x000fe2000001007c */
[-C--:B------:R-:W-:Y:S01]  /*3560*/  @P2 FMUL.FTZ R231, R39, R232.reuse ;  /* 0x000000e827e72220 */ /* 0x080fe20000410000 */
[----:B------:R-:W-:Y:S01]  /*3570*/  @P2 PRMT R178, R187, 0x7610, R178 ;  /* 0x00007610bbb22816 */ /* 0x000fe200000000b2 */
[----:B------:R-:W-:Y:S01]  /*3580*/  @P2 FFMA.FTZ R123, R186, R232, R123 ;  /* 0x000000e8ba7b2223 */ /* 0x000fe2000001007b */
[----:B------:R-:W-:Y:S01]  /*3590*/  @P2 PRMT R179, R179, 0x5410, R10 ;  /* 0x00005410b3b32816 */ /* 0x000fe2000000000a */
[----:B---3--:R-:W-:Y:S01]  /*35a0*/  @P2 FMUL.FTZ R182, R93, R236 ;  /* 0x000000ec5db62220 */ /* 0x008fe20000410000 */
[----:B------:R-:W-:-:S02]  /*35b0*/  @P2 F2FP.F16.F32.PACK_AB R231, RZ, R231 ;  /* 0x000000e7ffe7223e */ /* 0x000fc400000000ff */
[----:B------:R-:W-:Y:S01]  /*35c0*/  @P2 PRMT R176, R176, 0x5410, R184 ;  /* 0x00005410b0b02816 */ /* 0x000fe200000000b8 */
[-C--:B------:R-:W-:Y:S01]  /*35d0*/  @P2 FMUL.FTZ R180, R41, R182.reuse ;  /* 0x000000b629b42220 */ /* 0x080fe20000410000 */
[----:B------:R-:W-:Y:S01]  /*35e0*/  @P2 FFMA.FTZ R125, R234, R182, R125 ;  /* 0x000000b6ea7d2223 */ /* 0x000fe2000001007d */
[----:B------:R-:W-:-:S03]  /*35f0*/  @P2 PRMT R177, R177, 0x5410, R231 ;  /* 0x00005410b1b12816 */ /* 0x000fc600000000e7 */
[----:B------:R-:W-:-:S04]  /*3600*/  @P2 F2FP.F16.F32.PACK_AB R180, RZ, R180 ;  /* 0x000000b4ffb4223e */ /* 0x000fc800000000ff */
[----:B------:R-:W-:-:S07]  /*3610*/  @P2 PRMT R178, R178, 0x5410, R180 ;  /* 0x00005410b2b22816 */ /* 0x000fce00000000b4 */
.L_x_9992:
[----:B------:R-:W-:Y:S05]  /*3620*/  BSYNC.RECONVERGENT B1 ;  /* 0x0000000000017941 */ /* 0x000fea0003800200 */
.L_x_9975:
        /* <DEDUP_REMOVED lines=11> */
.L_x_9972:
[----:B------:R-:W-:Y:S05]  /*36e0*/  BSYNC.RECONVERGENT B0 ;  /* 0x0000000000007941 */ /* 0x000fea0003800200 */
.L_x_9971:
        /* <DEDUP_REMOVED lines=8> */
.L_x_9997:
[----:B------:R-:W-:Y:S05]  /*3770*/  BSYNC.RECONVERGENT B1 ;  /* 0x0000000000017941 */ /* 0x000fea0003800200 */
.L_x_9996:
        /* <DEDUP_REMOVED lines=15> */
[----:B------:R-:W-:Y:S01]  /*3870*/  @P1 FFMA.FTZ R10, R214, R2, R185 ;  /* 0x00000002d60a1223 */ /* 0x000fe200000100b9 */
[----:B------:R-:W1:Y:S01]  /*3880*/  @P2 LDC R181, c[0x0][0x40c] ;  /* 0x00010300ffb52b82 */ /* 0x000e620000000800 */
[C---:B------:R-:W-:Y:S01]  /*3890*/  @P1 FFMA.FTZ R160, R4.reuse, R11, R152 ;  /* 0x0000000b04a01223 */ /* 0x040fe20000010098 */
[----:B------:R-:W-:Y:S01]  /*38a0*/  MOV R162, R154 ;  /* 0x0000009a00a27202 */ /* 0x000fe20000000f00 */
[----:B------:R-:W-:Y:S01]  /*38b0*/  @P1 FADD.FTZ R92, R203, -R92 ;  /* 0x8000005ccb5c1221 */ /* 0x000fe20000010000 */
[C---:B------:R-:W-:Y:S01]  /*38c0*/  @P1 FFMA.FTZ R162, R4.reuse, R93, R154 ;  /* 0x0000005d04a21223 */ /* 0x040fe2000001009a */
[----:B------:R-:W-:Y:S01]  /*38d0*/  MOV R161, R153 ;  /* 0x0000009900a17202 */ /* 0x000fe20000000f00 */
[----:B------:R-:W-:Y:S01]  /*38e0*/  @P1 FADD.FTZ R94, R213, -R10 ;  /* 0x8000000ad55e1221 */ /* 0x000fe20000010000 */
[----:B------:R-:W-:Y:S01]  /*38f0*/  @P1 FFMA.FTZ R161, R4, R92, R153 ;  /* 0x0000005c04a11223 */ /* 0x000fe20000010099 */
[----:B------:R-:W2:Y:S01]  /*3900*/  @P2 LDC R182, c[0x0][0x40c] ;  /* 0x00010300ffb62b82 */ /* 0x000ea20000000800 */
[-CC-:B------:R-:W-:Y:S01]  /*3910*/  @P1 FFMA.FTZ R92, R202, R2.reuse, R185.reuse ;  /* 0x00000002ca5c1223 */ /* 0x180fe200000100b9 */
[-CC-:B------:R-:W-:Y:S01]  /*3920*/  @P1 FFMA.FTZ R187, R205, R2.reuse, R185.reuse ;  /* 0x00000002cdbb1223 */ /* 0x180fe200000100b9 */
[----:B------:R-:W-:Y:S01]  /*3930*/  MOV R163, R155 ;  /* 0x0000009b00a37202 */ /* 0x000fe20000000f00 */
[----:B------:R-:W-:Y:S01]  /*3940*/  @P1 FFMA.FTZ R189, R211, R2, R185 ;  /* 0x00000002d3bd1223 */ /* 0x000fe200000100b9 */
[----:B------:R-:W-:Y:S01]  /*3950*/  @P1 FADD.FTZ R92, R207, -R92 ;  /* 0x8000005ccf5c1221 */ /* 0x000fe20000010000 */
[----:B------:R-:W-:-:S02]  /*3960*/  @P1 FADD.FTZ R187, R208, -R187 ;  /* 0x800000bbd0bb1221 */ /* 0x000fc40000010000 */
[----:B------:R-:W3:Y:S01]  /*3970*/  @P2 LDC R186, c[0x0][0x40c] ;  /* 0x00010300ffba2b82 */ /* 0x000ee20000000800 */
[----:B0-----:R-:W-:Y:S01]  /*3980*/  @P2 FMUL.FTZ R11, R160, R95 ;  /* 0x0000005fa00b2220 */ /* 0x001fe20000410000 */
[----:B------:R-:W-:Y:S01]  /*3990*/  MOV R95, R159 ;  /* 0x0000009f005f7202 */ /* 0x000fe20000000f00 */
[C---:B------:R-:W-:Y:S01]  /*39a0*/  @P1 FFMA.FTZ R95, R4.reuse, R94, R159 ;  /* 0x0000005e045f1223 */ /* 0x040fe2000001009f */
[----:B------:R-:W-:Y:S01]  /*39b0*/  @P1 FFMA.FTZ R163, R4, R92, R155 ;  /* 0x0000005c04a31223 */ /* 0x000fe2000001009b */
[----:B------:R-:W-:Y:S01]  /*39c0*/  @P2 FMUL.FTZ R10, R52, R11 ;  /* 0x0000000b340a2220 */ /* 0x000fe20000410000 */
[----:B------:R-:W-:Y:S01]  /*39d0*/  MOV R92, R156 ;  /* 0x0000009c005c7202 */ /* 0x000fe20000000f00 */
[----:B------:R-:W-:Y:S01]  /*39e0*/  @P1 FFMA.FTZ R92, R4, R187, R156 ;  /* 0x000000bb045c1223 */ /* 0x000fe2000001009c */
[----:B------:R-:W0:Y:S01]  /*39f0*/  @P2 LDC R231, c[0x0][0x40c] ;  /* 0x00010300ffe72b82 */ /* 0x000e220000000800 */
[----:B-1----:R-:W-:Y:S01]  /*3a00*/  @P2 FMUL.FTZ R181, R162, R181 ;  /* 0x000000b5a2b52220 */ /* 0x002fe20000410000 */
[----:B------:R-:W-:Y:S01]  /*3a10*/  @P2 F2FP.F16.F32.PACK_AB R180, RZ, R10 ;  /* 0x0000000affb4223e */ /* 0x000fe200000000ff */
[----:B------:R-:W-:-:S02]  /*3a20*/  @P1 FADD.FTZ R191, R212, -R189 ;  /* 0x800000bdd4bf1221 */ /* 0x000fc40000010000 */
[----:B------:R-:W-:Y:S01]  /*3a30*/  @P2 FMUL.FTZ R94, R54, R181 ;  /* 0x000000b5365e2220 */ /* 0x000fe20000410000 */
[----:B------:R-:W-:Y:S02]  /*3a40*/  @P2 PRMT R176, R180, 0x7610, R176 ;  /* 0x00007610b4b02816 */ /* 0x000fe400000000b0 */
[----:B------:R-:W1:Y:S01]  /*3a50*/  @P2 LDC R190, c[0x0][0x40c] ;  /* 0x00010300ffbe2b82 */ /* 0x000e620000000800 */
[----:B--2---:R-:W-:Y:S01]  /*3a60*/  @P2 FMUL.FTZ R10, R161, R182 ;  /* 0x000000b6a10a2220 */ /* 0x004fe20000410000 */
[----:B------:R-:W-:Y:S01]  /*3a70*/  @P2 F2FP.F16.F32.PACK_AB R184, RZ, R94 ;  /* 0x0000005effb8223e */ /* 0x000fe200000000ff */
[----:B------:R-:W-:Y:S02]  /*3a80*/  @P1 FFMA.FTZ R94, R210, R2, R185 ;  /* 0x00000002d25e1223 */ /* 0x000fe400000100b9 */
[----:B------:R-:W-:Y:S01]  /*3a90*/  @P2 FMUL.FTZ R93, R53, R10 ;  /* 0x0000000a355d2220 */ /* 0x000fe20000410000 */
[----:B------:R-:W-:Y:S01]  /*3aa0*/  @P2 PRMT R177, R184, 0x7610, R177 ;  /* 0x00007610b8b12816 */ /* 0x000fe200000000b1 */
[----:B------:R-:W-:Y:S01]  /*3ab0*/  @P1 FADD.FTZ R188, R209, -R94 ;  /* 0x8000005ed1bc1221 */ /* 0x000fe20000010000 */
[----:B------:R-:W2:Y:S01]  /*3ac0*/  @P2 LDC R233, c[0x0][0x40c] ;  /* 0x00010300ffe92b82 */ /* 0x000ea20000000800 */
[----:B---3--:R-:W-:Y:S01]  /*3ad0*/  @P2 FMUL.FTZ R186, R163, R186 ;  /* 0x000000baa3ba2220 */ /* 0x008fe20000410000 */
[----:B------:R-:W-:-:S02]  /*3ae0*/  @P2 F2FP.F16.F32.PACK_AB R182, RZ, R93 ;  /* 0x0000005dffb6223e */ /* 0x000fc400000000ff */
[----:B------:R-:W-:Y:S01]  /*3af0*/  MOV R93, R157 ;  /* 0x0000009d005d7202 */ /* 0x000fe20000000f00 */
[----:B------:R-:W-:Y:S01]  /*3b00*/  @P2 FMUL.FTZ R187, R55, R186 ;  /* 0x000000ba37bb2220 */ /* 0x000fe20000410000 */
[----:B------:R-:W-:Y:S01]  /*3b10*/  MOV R94, R158 ;  /* 0x0000009e005e7202 */ /* 0x000fe20000000f00 */
[----:B------:R-:W-:Y:S01]  /*3b20*/  @P1 FFMA.FTZ R93, R4, R188, R157 ;  /* 0x000000bc045d1223 */ /* 0x000fe2000001009d */
[----:B0-----:R-:W-:Y:S01]  /*3b30*/  @P2 FMUL.FTZ R189, R92, R231 ;  /* 0x000000e75cbd2220 */ /* 0x001fe20000410000 */
[----:B------:R-:W-:Y:S01]  /*3b40*/  @P1 FFMA.FTZ R94, R4, R191, R158 ;  /* 0x000000bf045e1223 */ /* 0x000fe2000001009e */
[----:B------:R-:W-:Y:S01]  /*3b50*/  @P2 F2FP.F16.F32.PACK_AB R187, RZ, R187 ;  /* 0x000000bbffbb223e */ /* 0x000fe200000000ff */
[--C-:B-----5:R-:W-:Y:S02]  /*3b60*/  @P2 HADD2.F32 R231, -RZ, R172.reuse.H0_H0 ;  /* 0x200000acffe72230 */ /* 0x120fe40000004100 */
[----:B------:R-:W-:Y:S01]  /*3b70*/  @P2 FMUL.FTZ R180, R56, R189 ;  /* 0x000000bd38b42220 */ /* 0x000fe20000410000 */
[----:B------:R-:W-:Y:S01]  /*3b80*/  @P2 PRMT R176, R176, 0x5410, R182 ;  /* 0x00005410b0b02816 */ /* 0x000fe200000000b6 */
[----:B------:R-:W-:Y:S01]  /*3b90*/  @P2 HADD2.F32 R188, -RZ, R172.H1_H1 ;  /* 0x300000acffbc2230 */ /* 0x000fe20000004100 */
[----:B------:R-:W-:Y:S01]  /*3ba0*/  @P2 PRMT R177, R177, 0x5410, R187 ;  /* 0x00005410b1b12816 */ /* 0x000fe200000000bb */
[----:B-1----:R-:W-:Y:S01]  /*3bb0*/  @P2 FMUL.FTZ R182, R93, R190 ;  /* 0x000000be5db62220 */ /* 0x002fe20000410000 */
[----:B------:R-:W-:Y:S01]  /*3bc0*/  @P2 F2FP.F16.F32.PACK_AB R180, RZ, R180 ;  /* 0x000000b4ffb4223e */ /* 0x000fe200000000ff */
[----:B------:R-:W-:Y:S01]  /*3bd0*/  @P2 FFMA.FTZ R128, R231, R11, R128 ;  /* 0x0000000be7802223 */ /* 0x000fe20000010080 */
[----:B------:R-:W-:Y:S01]  /*3be0*/  @P2 FFMA.FTZ R129, R188, R10, R129 ;  /* 0x0000000abc812223 */ /* 0x000fe20000010081 */
[----:B------:R-:W-:Y:S01]  /*3bf0*/  @P2 FMUL.FTZ R184, R57, R182 ;  /* 0x000000b639b82220 */ /* 0x000fe20000410000 */
[----:B------:R-:W-:Y:S01]  /*3c00*/  @P2 PRMT R178, R180, 0x7610, R178 ;  /* 0x00007610b4b22816 */ /* 0x000fe200000000b2 */
[----:B------:R-:W-:-:S02]  /*3c10*/  @P2 HADD2.F32 R11, -RZ, R173.H0_H0 ;  /* 0x200000adff0b2230 */ /* 0x000fc40000004100 */
[----:B--2---:R-:W-:Y:S01]  /*3c20*/  @P2 FMUL.FTZ R191, R94, R233 ;  /* 0x000000e95ebf2220 */ /* 0x004fe20000410000 */
[----:B------:R-:W-:Y:S01]  /*3c30*/  @P2 HADD2.F32 R10, -RZ, R173.H1_H1 ;  /* 0x300000adff0a2230 */ /* 0x000fe20000004100 */
[----:B------:R-:W-:Y:S01]  /*3c40*/  @P2 F2FP.F16.F32.PACK_AB R184, RZ, R184 ;  /* 0x000000b8ffb8223e */ /* 0x000fe200000000ff */
[--C-:B------:R-:W-:Y:S02]  /*3c50*/  @P2 HADD2.F32 R231, -RZ, R174.reuse.H0_H0 ;  /* 0x200000aeffe72230 */ /* 0x100fe40000004100 */
[----:B------:R-:W-:Y:S01]  /*3c60*/  @P2 FMUL.FTZ R187, R58, R191 ;  /* 0x000000bf3abb2220 */ /* 0x000fe20000410000 */
[----:B------:R-:W-:Y:S02]  /*3c70*/  @P2 HADD2.F32 R180, -RZ, R174.H1_H1 ;  /* 0x300000aeffb42230 */ /* 0x000fe40000004100 */
[----:B------:R-:W-:Y:S01]  /*3c80*/  @P2 FFMA.FTZ R130, R11, R181, R130 ;  /* 0x000000b50b822223 */ /* 0x000fe20000010082 */
[----:B------:R-:W-:Y:S02]  /*3c90*/  @P2 HADD2.F32 R233, -RZ, R175.H0_H0 ;  /* 0x200000afffe92230 */ /* 0x000fe40000004100 */
[----:B------:R-:W-:Y:S01]  /*3ca0*/  @P2 FFMA.FTZ R131, R10, R186, R131 ;  /* 0x000000ba0a832223 */ /* 0x000fe20000010083 */
[----:B------:R-:W-:Y:S01]  /*3cb0*/  @P2 F2FP.F16.F32.PACK_AB R187, RZ, R187 ;  /* 0x000000bbffbb223e */ /* 0x000fe200000000ff */
[----:B------:R-:W-:Y:S01]  /*3cc0*/  @P2 FFMA.FTZ R132, R231, R189, R132 ;  /* 0x000000bde7842223 */ /* 0x000fe20000010084 */
[----:B------:R-:W-:Y:S01]  /*3cd0*/  @P2 FFMA.FTZ R133, R180, R182, R133 ;  /* 0x000000b6b4852223 */ /* 0x000fe20000010085 */
[----:B------:R-:W-:Y:S01]  /*3ce0*/  @P2 FFMA.FTZ R134, R233, R191, R134 ;  /* 0x000000bfe9862223 */ /* 0x000fe20000010086 */
[----:B------:R-:W-:-:S02]  /*3cf0*/  @P2 PRMT R178, R178, 0x5410, R184 ;  /* 0x00005410b2b22816 */ /* 0x000fc400000000b8 */
        /* <DEDUP_REMOVED lines=9> */
.L_x_10000:
[--C-:B0-----:R-:W-:Y:S01]  /*3d90*/  @P1 FFMA.FTZ R11, R199, R2, R185.reuse ;  /* 0x00000002c70b1223 */ /* 0x101fe200000100b9 */
[----:B------:R-:W0:Y:S01]  /*3da0*/  @P2 LDC R187, c[0x0][0x40c] ;  /* 0x00010300ffbb2b82 */ /* 0x000e220000000800 */
[----:B------:R-:W-:Y:S01]  /*3db0*/  MOV R10, R152 ;  /* 0x00000098000a7202 */ /* 0x000fe20000000f00 */
[----:B------:R-:W-:Y:S01]  /*3dc0*/  @P1 FFMA.FTZ R182, R200, R2, R185 ;  /* 0x00000002c8b61223 */ /* 0x000fe200000100b9 */
[----:B------:R-:W-:Y:S01]  /*3dd0*/  @P1 FADD.FTZ R11, R204, -R11 ;  /* 0x8000000bcc0b1221 */ /* 0x000fe20000010000 */
[----:B------:R-:W-:Y:S01]  /*3de0*/  MOV R181, R154 ;  /* 0x0000009a00b57202 */ /* 0x000fe20000000f00 */
[-CC-:B------:R-:W-:Y:S01]  /*3df0*/  @P1 FFMA.FTZ R188, R202, R2.reuse, R185.reuse ;  /* 0x00000002cabc1223 */ /* 0x180fe200000100b9 */
[----:B------:R-:W-:Y:S01]  /*3e00*/  @P1 FADD.FTZ R182, R203, -R182 ;  /* 0x800000b6cbb61221 */ /* 0x000fe20000010000 */
[C---:B------:R-:W-:Y:S01]  /*3e10*/  @P1 FFMA.FTZ R10, R4.reuse, R11, R152 ;  /* 0x0000000b040a1223 */ /* 0x040fe20000010098 */
[----:B------:R-:W1:Y:S01]  /*3e20*/  @P2 LDC R189, c[0x0][0x40c] ;  /* 0x00010300ffbd2b82 */ /* 0x000e620000000800 */
[----:B------:R-:W-:Y:S01]  /*3e30*/  @P1 FFMA.FTZ R11, R201, R2, R185 ;  /* 0x00000002c90b1223 */ /* 0x000fe200000100b9 */
[----:B------:R-:W-:Y:S01]  /*3e40*/  MOV R180, R153 ;  /* 0x0000009900b47202 */ /* 0x000fe20000000f00 */
[----:B------:R-:W-:Y:S01]  /*3e50*/  @P1 FADD.FTZ R188, R207, -R188 ;  /* 0x800000bccfbc1221 */ /* 0x000fe20000010000 */
[----:B------:R-:W-:Y:S01]  /*3e60*/  @P1 FFMA.FTZ R180, R4, R182, R153 ;  /* 0x000000b604b41223 */ /* 0x000fe20000010099 */
[----:B------:R-:W-:Y:S01]  /*3e70*/  @P1 FADD.FTZ R11, R206, -R11 ;  /* 0x8000000bce0b1221 */ /* 0x000fe20000010000 */
[-CC-:B------:R-:W-:Y:S01]  /*3e80*/  @P1 FFMA.FTZ R182, R210, R2.reuse, R185.reuse ;  /* 0x00000002d2b61223 */ /* 0x180fe200000100b9 */
        /* <DEDUP_REMOVED lines=9> */
[----:B------:R-:W3:Y:S01]  /*3f20*/  @P2 LDC R231, c[0x0][0x40c] ;  /* 0x00010300ffe72b82 */ /* 0x000ee20000000800 */
[C---:B------:R-:W-:Y:S01]  /*3f30*/  @P1 FFMA.FTZ R190, R4.reuse, R182, R157 ;  /* 0x000000b604be1223 */ /* 0x040fe2000001009d */
[----:B------:R-:W-:Y:S01]  /*3f40*/  @P1 FFMA.FTZ R188, R4, R11, R156 ;  /* 0x0000000b04bc1223 */ /* 0x000fe2000001009c */
[----:B0-----:R-:W-:Y:S01]  /*3f50*/  @P2 FMUL.FTZ R11, R10, R187 ;  /* 0x000000bb0a0b2220 */ /* 0x001fe20000410000 */
[----:B------:R-:W-:Y:S01]  /*3f60*/  @P1 FFMA.FTZ R187, R211, R2, R185 ;  /* 0x00000002d3bb1223 */ /* 0x000fe200000100b9 */
[----:B------:R-:W-:-:S02]  /*3f70*/  MOV R191, R158 ;  /* 0x0000009e00bf7202 */ /* 0x000fc40000000f00 */
[----:B------:R-:W-:Y:S01]  /*3f80*/  @P2 FMUL.FTZ R182, R52, R11 ;  /* 0x0000000b34b62220 */ /* 0x000fe20000410000 */
[----:B------:R-:W0:Y:S01]  /*3f90*/  @P2 LDC R233, c[0x0][0x40c] ;  /* 0x00010300ffe92b82 */ /* 0x000e220000000800 */
[----:B-1----:R-:W-:Y:S01]  /*3fa0*/  @P2 FMUL.FTZ R10, R180, R189 ;  /* 0x000000bdb40a2220 */ /* 0x002fe20000410000 */
[----:B------:R-:W-:Y:S02]  /*3fb0*/  @P1 FADD.FTZ R187, R212, -R187 ;  /* 0x800000bbd4bb1221 */ /* 0x000fe40000010000 */
[----:B------:R-:W-:Y:S02]  /*3fc0*/  @P2 F2FP.F16.F32.PACK_AB R182, RZ, R182 ;  /* 0x000000b6ffb6223e */ /* 0x000fe400000000ff */
[----:B------:R-:W-:Y:S02]  /*3fd0*/  @P1 FFMA.FTZ R191, R4, R187, R158 ;  /* 0x000000bb04bf1223 */ /* 0x000fe4000001009e */
[----:B------:R-:W1:Y:S01]  /*3fe0*/  @P2 LDC R235, c[0x0][0x40c] ;  /* 0x00010300ffeb2b82 */ /* 0x000e620000000800 */
[----:B--2---:R-:W-:Y:S01]  /*3ff0*/  @P2 FMUL.FTZ R181, R181, R184 ;  /* 0x000000b8b5b52220 */ /* 0x004fe20000410000 */
[----:B------:R-:W-:Y:S01]  /*4000*/  @P2 FMUL.FTZ R184, R53, R10 ;  /* 0x0000000a35b82220 */ /* 0x000fe20000410000 */
[----:B------:R-:W-:-:S04]  /*4010*/  @P2 PRMT R176, R182, 0x7610, R176 ;  /* 0x00007610b6b02816 */ /* 0x000fc800000000b0 */
[----:B------:R-:W-:Y:S01]  /*4020*/  @P2 F2FP.F16.F32.PACK_AB R184, RZ, R184 ;  /* 0x000000b8ffb8223e */ /* 0x000fe200000000ff */
[----:B------:R-:W2:Y:S01]  /*4030*/  @P2 LDC R232, c[0x0][0x40c] ;  /* 0x00010300ffe82b82 */ /* 0x000ea20000000800 */
[----:B---3--:R-:W-:Y:S01]  /*4040*/  @P2 FMUL.FTZ R180, R186, R231 ;  /* 0x000000e7bab42220 */ /* 0x008fe20000410000 */
[----:B------:R-:W-:Y:S01]  /*4050*/  @P2 FMUL.FTZ R186, R54, R181 ;  /* 0x000000b536ba2220 */ /* 0x000fe20000410000 */
[----:B------:R-:W-:Y:S01]  /*4060*/  @P2 PRMT R176, R176, 0x5410, R184 ;  /* 0x00005410b0b02816 */ /* 0x000fe200000000b8 */
[--C-:B-----5:R-:W-:Y:S02]  /*4070*/  @P2 HADD2.F32 R231, -RZ, R172.reuse.H0_H0 ;  /* 0x200000acffe72230 */ /* 0x120fe40000004100 */
[----:B------:R-:W-:Y:S01]  /*4080*/  @P2 FMUL.FTZ R187, R55, R180 ;  /* 0x000000b437bb2220 */ /* 0x000fe20000410000 */
[----:B------:R-:W-:Y:S01]  /*4090*/  @P2 F2FP.F16.F32.PACK_AB R186, RZ, R186 ;  /* 0x000000baffba223e */ /* 0x000fe200000000ff */
[----:B0-----:R-:W-:Y:S01]  /*40a0*/  @P2 FMUL.FTZ R189, R188, R233 ;  /* 0x000000e9bcbd2220 */ /* 0x001fe20000410000 */
[----:B------:R-:W-:-:S02]  /*40b0*/  @P2 HADD2.F32 R188, -RZ, R172.H1_H1 ;  /* 0x300000acffbc2230 */ /* 0x000fc40000004100 */
[----:B------:R-:W-:Y:S01]  /*40c0*/  @P2 F2FP.F16.F32.PACK_AB R187, RZ, R187 ;  /* 0x000000bbffbb223e */ /* 0x000fe200000000ff */
[--C-:B------:R-:W-:Y:S01]  /*40d0*/  @P2 HADD2.F32 R233, -RZ, R173.reuse.H0_H0 ;  /* 0x200000adffe92230 */ /* 0x100fe20000004100 */
[----:B------:R-:W-:Y:S01]  /*40e0*/  @P2 PRMT R177, R186, 0x7610, R177 ;  /* 0x00007610bab12816 */ /* 0x000fe200000000b1 */
[----:B------:R-:W-:Y:S01]  /*40f0*/  @P2 FMUL.FTZ R182, R56, R189 ;  /* 0x000000bd38b62220 */ /* 0x000fe20000410000 */
[----:B------:R-:W-:Y:S01]  /*4100*/  @P2 FFMA.FTZ R128, R231, R11, R128 ;  /* 0x0000000be7802223 */ /* 0x000fe20000010080 */
[----:B------:R-:W-:Y:S01]  /*4110*/  @P2 FFMA.FTZ R129, R188, R10, R129 ;  /* 0x0000000abc812223 */ /* 0x000fe20000010081 */
[----:B-1----:R-:W-:Y:S01]  /*4120*/  @P2 FMUL.FTZ R184, R190, R235 ;  /* 0x000000ebbeb82220 */ /* 0x002fe20000410000 */
[----:B------:R-:W-:Y:S01]  /*4130*/  @P2 PRMT R177, R177, 0x5410, R187 ;  /* 0x00005410b1b12816 */ /* 0x000fe200000000bb */
[----:B------:R-:W-:Y:S01]  /*4140*/  @P2 FFMA.FTZ R130, R233, R181, R130 ;  /* 0x000000b5e9822223 */ /* 0x000fe20000010082 */
[----:B------:R-:W-:Y:S01]  /*4150*/  @P2 F2FP.F16.F32.PACK_AB R182, RZ, R182 ;  /* 0x000000b6ffb6223e */ /* 0x000fe200000000ff */
[----:B------:R-:W-:Y:S01]  /*4160*/  @P2 FMUL.FTZ R186, R57, R184 ;  /* 0x000000b839ba2220 */ /* 0x000fe20000410000 */
[----:B------:R-:W-:-:S02]  /*4170*/  @P2 HADD2.F32 R10, -RZ, R173.H1_H1 ;  /* 0x300000adff0a2230 */ /* 0x000fc40000004100 */
[--C-:B------:R-:W-:Y:S02]  /*4180*/  @P2 HADD2.F32 R11, -RZ, R174.reuse.H0_H0 ;  /* 0x200000aeff0b2230 */ /* 0x100fe40000004100 */
[----:B--2---:R-:W-:Y:S01]  /*4190*/  @P2 FMUL.FTZ R191, R191, R232 ;  /* 0x000000e8bfbf2220 */ /* 0x004fe20000410000 */
[----:B------:R-:W-:Y:S01]  /*41a0*/  @P2 HADD2.F32 R188, -RZ, R174.H1_H1 ;  /* 0x300000aeffbc2230 */ /* 0x000fe20000004100 */
[----:B------:R-:W-:Y:S01]  /*41b0*/  @P2 F2FP.F16.F32.PACK_AB R186, RZ, R186 ;  /* 0x000000baffba223e */ /* 0x000fe200000000ff */
[----:B------:R-:W-:Y:S02]  /*41c0*/  @P2 HADD2.F32 R181, -RZ, R175.H0_H0 ;  /* 0x200000afffb52230 */ /* 0x000fe40000004100 */
[----:B------:R-:W-:Y:S01]  /*41d0*/  @P2 FMUL.FTZ R187, R58, R191 ;  /* 0x000000bf3abb2220 */ /* 0x000fe20000410000 */
[----:B------:R-:W-:Y:S01]  /*41e0*/  @P2 PRMT R178, R182, 0x7610, R178 ;  /* 0x00007610b6b22816 */ /* 0x000fe200000000b2 */
[----:B------:R-:W-:Y:S01]  /*41f0*/  @P2 FFMA.FTZ R131, R10, R180, R131 ;  /* 0x000000b40a832223 */ /* 0x000fe20000010083 */
        /* <DEDUP_REMOVED lines=18> */
.L_x_9999:
        /* <DEDUP_REMOVED lines=17> */
[----:B-----5:R-:W-:Y:S01]  /*4430*/  @P2 HADD2.F32 R191, -RZ, R173.H0_H0 ;  /* 0x200000adffbf2230 */ /* 0x020fe20000004100 */
[----:B------:R-:W-:-:S02]  /*4440*/  FSEL R160, R160, RZ, P3 ;  /* 0x000000ffa0a07208 */ /* 0x000fc40001800000 */
[----:B------:R-:W-:Y:S01]  /*4450*/  FSEL R161, R161, RZ, P3 ;  /* 0x000000ffa1a17208 */ /* 0x000fe20001800000 */
[----:B------:R-:W2:Y:S02]  /*4460*/  @P2 LDC R95, c[0x0][0x40c] ;  /* 0x00010300ff5f2b82 */ /* 0x000ea40000000800 */
[----:B0-----:R-:W-:-:S06]  /*4470*/  @P2 FMUL.FTZ R11, R160, R93 ;  /* 0x0000005da00b2220 */ /* 0x001fcc0000410000 */
[----:B------:R-:W0:Y:S01]  /*4480*/  @P2 LDC R182, c[0x0][0x40c] ;  /* 0x00010300ffb62b82 */ /* 0x000e220000000800 */
[----:B-1----:R-:W-:Y:S01]  /*4490*/  @P2 FMUL.FTZ R10, R161, R92 ;  /* 0x0000005ca10a2220 */ /* 0x002fe20000410000 */
[----:B------:R-:W-:-:S06]  /*44a0*/  @P2 FMUL.FTZ R92, R52, R11 ;  /* 0x0000000b345c2220 */ /* 0x000fcc0000410000 */
[----:B------:R-:W1:Y:S01]  /*44b0*/  @P2 LDC R187, c[0x0][0x40c] ;  /* 0x00010300ffbb2b82 */ /* 0x000e620000000800 */
[----:B------:R-:W-:Y:S01]  /*44c0*/  @P2 FMUL.FTZ R93, R53, R10 ;  /* 0x0000000a355d2220 */ /* 0x000fe20000410000 */
[----:B------:R-:W-:-:S04]  /*44d0*/  @P2 F2FP.F16.F32.PACK_AB R92, RZ, R92 ;  /* 0x0000005cff5c223e */ /* 0x000fc800000000ff */
[----:B------:R-:W-:Y:S02]  /*44e0*/  @P2 F2FP.F16.F32.PACK_AB R93, RZ, R93 ;  /* 0x0000005dff5d223e */ /* 0x000fe400000000ff */
[----:B------:R-:W3:Y:S01]  /*44f0*/  @P2 LDC R186, c[0x0][0x40c] ;  /* 0x00010300ffba2b82 */ /* 0x000ee20000000800 */
[----:B------:R-:W-:Y:S01]  /*4500*/  @P2 PRMT R176, R92, 0x7610, R176 ;  /* 0x000076105cb02816 */ /* 0x000fe200000000b0 */
[----:B------:R-:W-:-:S03]  /*4510*/  FFMA.FTZ R92, R202, R2, R185 ;  /* 0x00000002ca5c7223 */ /* 0x000fc600000100b9 */
[----:B------:R-:W-:Y:S01]  /*4520*/  @P2 PRMT R176, R176, 0x5410, R93 ;  /* 0x00005410b0b02816 */ /* 0x000fe2000000005d */
[-C--:B------:R-:W-:Y:S01]  /*4530*/  FFMA.FTZ R93, R201, R2.reuse, R185 ;  /* 0x00000002c95d7223 */ /* 0x080fe200000100b9 */
[----:B------:R-:W-:Y:S01]  /*4540*/  FADD.FTZ R163, R207, -R92 ;  /* 0x8000005ccfa37221 */ /* 0x000fe20000010000 */
[----:B------:R-:W4:Y:S01]  /*4550*/  @P2 LDC R189, c[0x0][0x40c] ;  /* 0x00010300ffbd2b82 */ /* 0x000f220000000800 */
[----:B------:R-:W-:Y:S01]  /*4560*/  FMUL.FTZ R92, R4, R181 ;  /* 0x000000b5045c7220 */ /* 0x000fe20000410000 */
[----:B------:R-:W-:Y:S01]  /*4570*/  FADD.FTZ R93, R206, -R93 ;  /* 0x8000005dce5d7221 */ /* 0x000fe20000010000 */
[C---:B------:R-:W-:Y:S01]  /*4580*/  FMUL.FTZ R163, R4.reuse, R163 ;  /* 0x000000a304a37220 */ /* 0x040fe20000410000 */
[----:B------:R-:W-:Y:S02]  /*4590*/  FFMA.FTZ R181, R211, R2, R185 ;  /* 0x00000002d3b57223 */ /* 0x000fe400000100b9 */
[----:B------:R-:W-:Y:S01]  /*45a0*/  FMUL.FTZ R162, R4, R93 ;  /* 0x0000005d04a27220 */ /* 0x000fe20000410000 */
[----:B------:R-:W-:Y:S01]  /*45b0*/  FADD.FTZ R93, R209, -R94 ;  /* 0x8000005ed15d7221 */ /* 0x000fe20000010000 */
[----:B------:R-:W-:Y:S01]  /*45c0*/  FSEL R163, R163, RZ, P3 ;  /* 0x000000ffa3a37208 */ /* 0x000fe20001800000 */
[----:B------:R-:W-:Y:S01]  /*45d0*/  FADD.FTZ R181, R212, -R181 ;  /* 0x800000b5d4b57221 */ /* 0x000fe20000010000 */
[----:B------:R-:W-:Y:S01]  /*45e0*/  FSEL R92, R92, RZ, P3 ;  /* 0x000000ff5c5c7208 */ /* 0x000fe20001800000 */
[----:B------:R-:W-:Y:S01]  /*45f0*/  FMUL.FTZ R93, R4, R93 ;  /* 0x0000005d045d7220 */ /* 0x000fe20000410000 */
[----:B------:R-:W-:Y:S01]  /*4600*/  FSEL R162, R162, RZ, P3 ;  /* 0x000000ffa2a27208 */ /* 0x000fe20001800000 */
[----:B0-----:R-:W-:Y:S01]  /*4610*/  @P2 FMUL.FTZ R182, R163, R182 ;  /* 0x000000b6a3b62220 */ /* 0x001fe20000410000 */
[----:B------:R-:W-:Y:S01]  /*4620*/  FMUL.FTZ R188, R4, R181 ;  /* 0x000000b504bc7220 */ /* 0x000fe20000410000 */
[----:B-1----:R-:W-:Y:S01]  /*4630*/  @P2 FMUL.FTZ R187, R92, R187 ;  /* 0x000000bb5cbb2220 */ /* 0x002fe20000410000 */
[----:B------:R-:W-:Y:S01]  /*4640*/  FSEL R93, R93, RZ, P3 ;  /* 0x000000ff5d5d7208 */ /* 0x000fe20001800000 */
[----:B--2---:R-:W-:Y:S01]  /*4650*/  @P2 FMUL.FTZ R95, R162, R95 ;  /* 0x0000005fa25f2220 */ /* 0x004fe20000410000 */
[----:B------:R-:W-:Y:S01]  /*4660*/  @P2 FMUL.FTZ R181, R55, R182 ;  /* 0x000000b637b52220 */ /* 0x000fe20000410000 */
[----:B------:R-:W-:-:S02]  /*4670*/  @P2 FMUL.FTZ R184, R56, R187 ;  /* 0x000000bb38b82220 */ /* 0x000fc40000410000 */
[----:B------:R-:W-:Y:S01]  /*4680*/  @P2 FMUL.FTZ R94, R54, R95 ;  /* 0x0000005f365e2220 */ /* 0x000fe20000410000 */
[----:B---3--:R-:W-:Y:S01]  /*4690*/  @P2 FMUL.FTZ R186, R93, R186 ;  /* 0x000000ba5dba2220 */ /* 0x008fe20000410000 */
[----:B------:R-:W-:Y:S01]  /*46a0*/  @P2 F2FP.F16.F32.PACK_AB R181, RZ, R181 ;  /* 0x000000b5ffb5223e */ /* 0x000fe200000000ff */
[----:B------:R-:W-:Y:S01]  /*46b0*/  @P2 FFMA.FTZ R130, R191, R95, R130 ;  /* 0x0000005fbf822223 */ /* 0x000fe20000010082 */
[----:B------:R-:W-:Y:S02]  /*46c0*/  @P2 F2FP.F16.F32.PACK_AB R184, RZ, R184 ;  /* 0x000000b8ffb8223e */ /* 0x000fe400000000ff */
[----:B------:R-:W-:Y:S02]  /*46d0*/  @P2 F2FP.F16.F32.PACK_AB R180, RZ, R94 ;  /* 0x0000005effb4223e */ /* 0x000fe400000000ff */
[----:B------:R-:W-:Y:S01]  /*46e0*/  FSEL R94, R188, RZ, P3 ;  /* 0x000000ffbc5e7208 */ /* 0x000fe20001800000 */
[----:B------:R-:W-:Y:S01]  /*46f0*/  @P2 FMUL.FTZ R188, R57, R186 ;  /* 0x000000ba39bc2220 */ /* 0x000fe20000410000 */
[----:B------:R-:W-:-:S02]  /*4700*/  @P2 PRMT R177, R180, 0x7610, R177 ;  /* 0x00007610b4b12816 */ /* 0x000fc400000000b1 */
[----:B------:R-:W-:Y:S01]  /*4710*/  @P2 PRMT R178, R184, 0x7610, R178 ;  /* 0x00007610b8b22816 */ /* 0x000fe200000000b2 */
[----:B----4-:R-:W-:Y:S01]  /*4720*/  @P2 FMUL.FTZ R189, R94, R189 ;  /* 0x000000bd5ebd2220 */ /* 0x010fe20000410000 */
[----:B------:R-:W-:Y:S01]  /*4730*/  @P2 PRMT R177, R177, 0x5410, R181 ;  /* 0x00005410b1b12816 */ /* 0x000fe200000000b5 */
[--C-:B------:R-:W-:Y:S01]  /*4740*/  @P2 HADD2.F32 R181, -RZ, R172.reuse.H0_H0 ;  /* 0x200000acffb52230 */ /* 0x100fe20000004100 */
[----:B------:R-:W-:Y:S01]  /*4750*/  @P2 F2FP.F16.F32.PACK_AB R188, RZ, R188 ;  /* 0x000000bcffbc223e */ /* 0x000fe200000000ff */
[----:B------:R-:W-:Y:S02]  /*4760*/  @P2 HADD2.F32 R184, -RZ, R172.H1_H1 ;  /* 0x300000acffb82230 */ /* 0x000fe40000004100 */
[----:B------:R-:W-:Y:S01]  /*4770*/  @P2 FMUL.FTZ R180, R58, R189 ;  /* 0x000000bd3ab42220 */ /* 0x000fe20000410000 */
[----:B------:R-:W-:Y:S01]  /*4780*/  @P2 FFMA.FTZ R128, R181, R11, R128 ;  /* 0x0000000bb5802223 */ /* 0x000fe20000010080 */
[----:B------:R-:W-:Y:S01]  /*4790*/  FADD.FTZ R11, R213, -R190 ;  /* 0x800000bed50b7221 */ /* 0x000fe20000010000 */
[----:B------:R-:W-:Y:S01]  /*47a0*/  @P2 FFMA.FTZ R129, R184, R10, R129 ;  /* 0x0000000ab8812223 */ /* 0x000fe20000010081 */
[----:B------:R-:W-:Y:S01]  /*47b0*/  @P2 HADD2.F32 R184, -RZ, R173.H1_H1 ;  /* 0x300000adffb82230 */ /* 0x000fe20000004100 */
[----:B------:R-:W-:Y:S01]  /*47c0*/  @P2 F2FP.F16.F32.PACK_AB R180, RZ, R180 ;  /* 0x000000b4ffb4223e */ /* 0x000fe200000000ff */
[----:B------:R-:W-:Y:S01]  /*47d0*/  FMUL.FTZ R10, R4, R11 ;  /* 0x0000000b040a7220 */ /* 0x000fe20000410000 */
[--C-:B------:R-:W-:Y:S01]  /*47e0*/  @P2 HADD2.F32 R11, -RZ, R174.reuse.H0_H0 ;  /* 0x200000aeff0b2230 */ /* 0x100fe20000004100 */
[----:B------:R-:W-:Y:S01]  /*47f0*/  @P2 PRMT R178, R178, 0x5410, R188 ;  /* 0x00005410b2b22816 */ /* 0x000fe200000000bc */
[----:B------:R-:W-:-:S02]  /*4800*/  @P2 HADD2.F32 R190, -RZ, R174.H1_H1 ;  /* 0x300000aeffbe2230 */ /* 0x000fc40000004100 */
[----:B------:R-:W-:Y:S01]  /*4810*/  @P2 FFMA.FTZ R131, R184, R182, R131 ;  /* 0x000000b6b8832223 */ /* 0x000fe20000010083 */
[----:B------:R-:W-:Y:S01]  /*4820*/  @P2 HADD2.F32 R181, -RZ, R175.H0_H0 ;  /* 0x200000afffb52230 */ /* 0x000fe20000004100 */
[----:B------:R-:W-:Y:S01]  /*4830*/  FSEL R95, R10, RZ, P3 ;  /* 0x000000ff0a5f7208 */ /* 0x000fe20001800000 */
[----:B------:R-:W-:Y:S01]  /*4840*/  @P2 FFMA.FTZ R132, R11, R187, R132 ;  /* 0x000000bb0b842223 */ /* 0x000fe20000010084 */
[----:B------:R-:W-:Y:S01]  /*4850*/  @P2 FFMA.FTZ R133, R190, R186, R133 ;  /* 0x000000babe852223 */ /* 0x000fe20000010085 */
[----:B------:R-:W-:Y:S01]  /*4860*/  @P2 PRMT R179, R180, 0x7610, R179 ;  /* 0x00007610b4b32816 */ /* 0x000fe200000000b3 */
[----:B------:R-:W-:Y:S01]  /*4870*/  @P2 FFMA.FTZ R134, R181, R189, R134 ;  /* 0x000000bdb5862223 */ /* 0x000fe20000010086 */
        /* <DEDUP_REMOVED lines=8> */
.L_x_10002:
        /* <DEDUP_REMOVED lines=13> */
.L_x_10004:
[----:B------:R-:W-:Y:S05]  /*49d0*/  BSYNC.RECONVERGENT B2 ;  /* 0x0000000000027941 */ /* 0x000fea0003800200 */
.L_x_10003:
        /* <DEDUP_REMOVED lines=13> */
.L_x_10006:
[----:B------:R-:W-:Y:S05]  /*4ab0*/  BSYNC.RECONVERGENT B2 ;  /* 0x0000000000027941 */ /* 0x000fea0003800200 */
.L_x_10005:
        /* <DEDUP_REMOVED lines=13> */
.L_x_10008:
[----:B------:R-:W-:Y:S05]  /*4b90*/  BSYNC.RECONVERGENT B2 ;  /* 0x0000000000027941 */ /* 0x000fea0003800200 */
.L_x_10007:
        /* <DEDUP_REMOVED lines=13> */
.L_x_10010:
[----:B------:R-:W-:Y:S05]  /*4c70*/  BSYNC.RECONVERGENT B2 ;  /* 0x0000000000027941 */ /* 0x000fea0003800200 */
.L_x_10009:
        /* <DEDUP_REMOVED lines=13> */
.L_x_10012:
[----:B------:R-:W-:Y:S05]  /*4d50*/  BSYNC.RECONVERGENT B2 ;  /* 0x0000000000027941 */ /* 0x000fea0003800200 */
.L_x_10011:
        /* <DEDUP_REMOVED lines=13> */
.L_x_10014:
[----:B------:R-:W-:Y:S05]  /*4e30*/  BSYNC.RECONVERGENT B2 ;  /* 0x0000000000027941 */ /* 0x000fea0003800200 */
.L_x_10013:
        /* <DEDUP_REMOVED lines=13> */
.L_x_10016:
[----:B------:R-:W-:Y:S05]  /*4f10*/  BSYNC.RECONVERGENT B2 ;  /* 0x0000000000027941 */ /* 0x000fea0003800200 */
.L_x_10015:
        /* <DEDUP_REMOVED lines=12> */
.L_x_10001:
[----:B------:R-:W-:Y:S05]  /*4fe0*/  BSYNC.RECONVERGENT B1 ;  /* 0x0000000000017941 */ /* 0x000fea0003800200 */
.L_x_9998:
        /* <DEDUP_REMOVED lines=9> */
.L_x_9995:
[----:B------:R-:W-:Y:S05]  /*5080*/  BSYNC.RECONVERGENT B0 ;  /* 0x0000000000007941 */ /* 0x000fea0003800200 */
.L_x_9994:
        /* <DEDUP_REMOVED lines=8> */
.L_x_10020:
[----:B------:R-:W-:Y:S05]  /*5110*/  BSYNC.RECONVERGENT B1 ;  /* 0x0000000000017941 */ /* 0x000fea0003800200 */
.L_x_10019:
        /* <DEDUP_REMOVED lines=9> */
[--C-:B012---:R-:W-:Y:S01]  /*51b0*/  @P1 FFMA.FTZ R11, R217, R2, R185.reuse ;  /* 0x00000002d90b1223 */ /* 0x107fe200000100b9 */
[----:B------:R-:W-:Y:S01]  /*51c0*/  MOV R162, R26 ;  /* 0x0000001a00a27202 */ /* 0x000fe20000000f00 */
[-CC-:B------:R-:W-:Y:S01]  /*51d0*/  @P1 FFMA.FTZ R5, R215, R2.reuse, R185.reuse ;  /* 0x00000002d7051223 */ /* 0x180fe200000100b9 */
[-C--:B------:R-:W-:Y:S01]  /*51e0*/  @P1 FFMA.FTZ R10, R216, R2.reuse, R185 ;  /* 0x00000002d80a1223 */ /* 0x080fe200000100b9 */
[----:B------:R-:W-:Y:S01]  /*51f0*/  @P1 FADD.FTZ R11, R224, -R11 ;  /* 0x8000000be00b1221 */ /* 0x000fe20000010000 */
[----:B------:R-:W-:Y:S01]  /*5200*/  @P1 FFMA.FTZ R92, R218, R2, R185 ;  /* 0x00000002da5c1223 */ /* 0x000fe200000100b9 */
[----:B------:R-:W-:Y:S01]  /*5210*/  @P1 FADD.FTZ R5, R222, -R5 ;  /* 0x80000005de051221 */ /* 0x000fe20000010000 */
[----:B------:R-:W0:Y:S01]  /*5220*/  @P2 LDC R93, c[0x0][0x40c] ;  /* 0x00010300ff5d2b82 */ /* 0x000e220000000800 */
[----:B------:R-:W-:Y:S01]  /*5230*/  @P1 FFMA.FTZ R162, R4, R11, R26 ;  /* 0x0000000b04a21223 */ /* 0x000fe2000001001a */
[----:B------:R-:W-:Y:S01]  /*5240*/  @P1 FADD.FTZ R10, R223, -R10 ;  /* 0x8000000adf0a1221 */ /* 0x000fe20000010000 */
[----:B------:R-:W-:Y:S01]  /*5250*/  MOV R160, R24 ;  /* 0x0000001800a07202 */ /* 0x000fe20000000f00 */
[----:B------:R-:W-:Y:S01]  /*5260*/  @P1 FFMA.FTZ R94, R230, R2, R185 ;  /* 0x00000002e65e1223 */ /* 0x000fe200000100b9 */
[C---:B------:R-:W-:Y:S01]  /*5270*/  @P1 FFMA.FTZ R160, R4.reuse, R5, R24 ;  /* 0x0000000504a01223 */ /* 0x040fe20000010018 */
[----:B------:R-:W-:Y:S01]  /*5280*/  MOV R161, R25 ;  /* 0x0000001900a17202 */ /* 0x000fe20000000f00 */
[----:B------:R-:W-:Y:S01]  /*5290*/  @P1 FFMA.FTZ R161, R4, R10, R25 ;  /* 0x0000000a04a11223 */ /* 0x000fe20000010019 */
[----:B------:R-:W1:Y:S01]  /*52a0*/  @P2 LDC R180, c[0x0][0x40c] ;  /* 0x00010300ffb42b82 */ /* 0x000e620000000800 */
[-CC-:B------:R-:W-:Y:S01]  /*52b0*/  @P1 FFMA.FTZ R181, R219, R2.reuse, R185.reuse ;  /* 0x00000002dbb51223 */ /* 0x180fe200000100b9 */
[----:B------:R-:W-:Y:S01]  /*52c0*/  @P1 FADD.FTZ R92, R225, -R92 ;  /* 0x8000005ce15c1221 */ /* 0x000fe20000010000 */
[----:B------:R-:W-:Y:S01]  /*52d0*/  @P1 FADD.FTZ R94, R229, -R94 ;  /* 0x8000005ee55e1221 */ /* 0x000fe20000010000 */
[-CC-:B------:R-:W-:Y:S01]  /*52e0*/  @P1 FFMA.FTZ R186, R220, R2.reuse, R185.reuse ;  /* 0x00000002dcba1223 */ /* 0x180fe200000100b9 */
[----:B------:R-:W-:Y:S01]  /*52f0*/  @P1 FFMA.FTZ R187, R221, R2, R185 ;  /* 0x00000002ddbb1223 */ /* 0x000fe200000100b9 */
[----:B------:R-:W-:Y:S01]  /*5300*/  MOV R163, R27 ;  /* 0x0000001b00a37202 */ /* 0x000fe20000000f00 */
[----:B------:R-:W-:Y:S01]  /*5310*/  @P1 FFMA.FTZ R163, R4, R92, R27 ;  /* 0x0000005c04a31223 */ /* 0x000fe2000001001b */
[----:B------:R-:W2:Y:S01]  /*5320*/  @P2 LDC R182, c[0x0][0x40c] ;  /* 0x00010300ffb62b82 */ /* 0x000ea20000000800 */
[----:B---3--:R-:W-:Y:S01]  /*5330*/  @P2 FMUL.FTZ R11, R162, R189 ;  /* 0x000000bda20b2220 */ /* 0x008fe20000410000 */
[----:B------:R-:W-:Y:S01]  /*5340*/  @P1 FADD.FTZ R185, R226, -R181 ;  /* 0x800000b5e2b91221 */ /* 0x000fe20000010000 */
[----:B------:R-:W-:Y:S01]  /*5350*/  MOV R95, R23 ;  /* 0x00000017005f7202 */ /* 0x000fe20000000f00 */
[----:B------:R-:W-:Y:S01]  /*5360*/  @P1 FFMA.FTZ R95, R4, R94, R23 ;  /* 0x0000005e045f1223 */ /* 0x000fe20000010017 */
[----:B------:R-:W-:Y:S01]  /*5370*/  @P2 FMUL.FTZ R94, R70, R11 ;  /* 0x0000000b465e2220 */ /* 0x000fe20000410000 */
[----:B------:R-:W-:Y:S01]  /*5380*/  MOV R92, R20 ;  /* 0x00000014005c7202 */ /* 0x000fe20000000f00 */
[----:B------:R-:W-:Y:S01]  /*5390*/  @P1 FFMA.FTZ R92, R4, R185, R20 ;  /* 0x000000b9045c1223 */ /* 0x000fe20000010014 */
[----:B------:R-:W3:Y:S01]  /*53a0*/  @P2 LDC R191, c[0x0][0x40c] ;  /* 0x00010300ffbf2b82 */ /* 0x000ee20000000800 */
[----:B0-----:R-:W-:Y:S01]  /*53b0*/  @P2 FMUL.FTZ R5, R160, R93 ;  /* 0x0000005da0052220 */ /* 0x001fe20000410000 */
[----:B------:R-:W-:Y:S01]  /*53c0*/  @P1 FADD.FTZ R186, R227, -R186 ;  /* 0x800000bae3ba1221 */ /* 0x000fe20000010000 */
[----:B------:R-:W-:Y:S01]  /*53d0*/  @P1 FADD.FTZ R187, R228, -R187 ;  /* 0x800000bbe4bb1221 */ /* 0x000fe20000010000 */
[----:B------:R-:W-:Y:S01]  /*53e0*/  @P2 F2FP.F16.F32.PACK_AB R181, RZ, R94 ;  /* 0x0000005effb5223e */ /* 0x000fe200000000ff */
[----:B------:R-:W-:Y:S01]  /*53f0*/  @P2 FMUL.FTZ R2, R68, R5 ;  /* 0x0000000544022220 */ /* 0x000fe20000410000 */
[----:B------:R-:W-:Y:S01]  /*5400*/  MOV R94, R22 ;  /* 0x00000016005e7202 */ /* 0x000fe20000000f00 */
[----:B------:R-:W-:Y:S01]  /*5410*/  @P1 FFMA.FTZ R94, R4, R187, R22 ;  /* 0x000000bb045e1223 */ /* 0x000fe20000010016 */
[----:B------:R-:W0:Y:S01]  /*5420*/  @P2 LDC R188, c[0x0][0x40c] ;  /* 0x00010300ffbc2b82 */ /* 0x000e220000000800 */
[----:B-1----:R-:W-:Y:S01]  /*5430*/  @P2 FMUL.FTZ R10, R161, R180 ;  /* 0x000000b4a10a2220 */ /* 0x002fe20000410000 */
[----:B------:R-:W-:Y:S01]  /*5440*/  @P2 F2FP.F16.F32.PACK_AB R2, RZ, R2 ;  /* 0x00000002ff02223e */ /* 0x000fe200000000ff */
[----:B-----5:R-:W-:Y:S01]  /*5450*/  @P2 HADD2.F32 R187, -RZ, R172.H0_H0 ;  /* 0x200000acffbb2230 */ /* 0x020fe20000004100 */
[----:B------:R-:W-:Y:S01]  /*5460*/  @P2 PRMT R177, R181, 0x7610, R177 ;  /* 0x00007610b5b12816 */ /* 0x000fe200000000b1 */
[----:B------:R-:W-:Y:S01]  /*5470*/  @P2 FMUL.FTZ R93, R69, R10 ;  /* 0x0000000a455d2220 */ /* 0x000fe20000410000 */
[----:B------:R-:W-:-:S02]  /*5480*/  @P2 PRMT R176, R2, 0x7610, R176 ;  /* 0x0000761002b02816 */ /* 0x000fc400000000b0 */
[----:B------:R-:W1:Y:S01]  /*5490*/  @P2 LDC R189, c[0x0][0x40c] ;  /* 0x00010300ffbd2b82 */ /* 0x000e620000000800 */
[----:B--2---:R-:W-:Y:S01]  /*54a0*/  @P2 FMUL.FTZ R182, R163, R182 ;  /* 0x000000b6a3b62220 */ /* 0x004fe20000410000 */
[----:B------:R-:W-:Y:S01]  /*54b0*/  @P2 F2FP.F16.F32.PACK_AB R180, RZ, R93 ;  /* 0x0000005dffb4223e */ /* 0x000fe200000000ff */
[----:B------:R-:W-:Y:S01]  /*54c0*/  @P2 FFMA.FTZ R136, R187, R5, R136 ;  /* 0x00000005bb882223 */ /* 0x000fe20000010088 */
[----:B------:R-:W-:Y:S01]  /*54d0*/  MOV R93, R21 ;  /* 0x00000015005d7202 */ /* 0x000fe20000000f00 */
[----:B------:R-:W-:Y:S01]  /*54e0*/  @P2 FMUL.FTZ R184, R71, R182 ;  /* 0x000000b647b82220 */ /* 0x000fe20000410000 */
[----:B------:R-:W-:Y:S01]  /*54f0*/  @P1 FFMA.FTZ R93, R4, R186, R21 ;  /* 0x000000ba045d1223 */ /* 0x000fe20000010015 */
[----:B------:R-:W-:Y:S02]  /*5500*/  @P2 HADD2.F32 R186, -RZ, R172.H1_H1 ;  /* 0x300000acffba2230 */ /* 0x000fe40000004100 */
[----:B---3--:R-:W-:Y:S01]  /*5510*/  @P2 FMUL.FTZ R185, R92, R191 ;  /* 0x000000bf5cb92220 */ /* 0x008fe20000410000 */
[----:B------:R-:W-:Y:S01]  /*5520*/  @P2 PRMT R176, R176, 0x5410, R180 ;  /* 0x00005410b0b02816 */ /* 0x000fe200000000b4 */
[----:B------:R-:W-:Y:S01]  /*5530*/  @P2 HADD2.F32 R5, -RZ, R173.H0_H0 ;  /* 0x200000adff052230 */ /* 0x000fe20000004100 */
[----:B------:R-:W-:Y:S01]  /*5540*/  @P2 F2FP.F16.F32.PACK_AB R184, RZ, R184 ;  /* 0x000000b8ffb8223e */ /* 0x000fe200000000ff */
[----:B------:R-:W-:Y:S01]  /*5550*/  @P2 FMUL.FTZ R2, R72, R185 ;  /* 0x000000b948022220 */ /* 0x000fe20000410000 */
[----:B------:R-:W-:Y:S01]  /*5560*/  @P2 FFMA.FTZ R137, R186, R10, R137 ;  /* 0x0000000aba892223 */ /* 0x000fe20000010089 */
[--C-:B------:R-:W-:Y:S01]  /*5570*/  @P2 HADD2.F32 R187, -RZ, R174.reuse.H0_H0 ;  /* 0x200000aeffbb2230 */ /* 0x100fe20000004100 */
[----:B------:R-:W-:Y:S01]  /*5580*/  @P2 PRMT R177, R177, 0x5410, R184 ;  /* 0x00005410b1b12816 */ /* 0x000fe200000000b8 */
[----:B0-----:R-:W-:Y:S01]  /*5590*/  @P2 FMUL.FTZ R4, R93, R188 ;  /* 0x000000bc5d042220 */ /* 0x001fe20000410000 */
[----:B------:R-:W-:Y:S01]  /*55a0*/  @P2 F2FP.F16.F32.PACK_AB R2, RZ, R2 ;  /* 0x00000002ff02223e */ /* 0x000fe200000000ff */
[----:B------:R-:W-:-:S02]  /*55b0*/  @P2 HADD2.F32 R10, -RZ, R174.H1_H1 ;  /* 0x300000aeff0a2230 */ /* 0x000fc40000004100 */
[----:B------:R-:W-:Y:S01]  /*55c0*/  @P2 FFMA.FTZ R138, R5, R11, R138 ;  /* 0x0000000b058a2223 */ /* 0x000fe2000001008a */
[----:B------:R-:W-:Y:S01]  /*55d0*/  @P2 FMUL.FTZ R180, R73, R4 ;  /* 0x0000000449b42220 */ /* 0x000fe20000410000 */
[----:B------:R-:W-:Y:S01]  /*55e0*/  @P2 PRMT R178, R2, 0x7610, R178 ;  /* 0x0000761002b22816 */ /* 0x000fe200000000b2 */
[----:B------:R-:W-:Y:S02]  /*55f0*/  @P2 HADD2.F32 R2, -RZ, R173.H1_H1 ;  /* 0x300000adff022230 */ /* 0x000fe40000004100 */
[----:B------:R-:W-:Y:S01]  /*5600*/  @P2 FFMA.FTZ R140, R187, R185, R140 ;  /* 0x000000b9bb8c2223 */ /* 0x000fe2000001008c */
[----:B-1----:R-:W-:Y:S01]  /*5610*/  @P2 FMUL.FTZ R181, R94, R189 ;  /* 0x000000bd5eb52220 */ /* 0x002fe20000410000 */
[----:B------:R-:W-:Y:S01]  /*5620*/  @P2 HADD2.F32 R189, -RZ, R175.H0_H0 ;  /* 0x200000afffbd2230 */ /* 0x000fe20000004100 */
[----:B------:R-:W-:Y:S01]  /*5630*/  @P2 F2FP.F16.F32.PACK_AB R180, RZ, R180 ;  /* 0x000000b4ffb4223e */ /* 0x000fe200000000ff */
[----:B------:R-:W-:Y:S01]  /*5640*/  @P2 FFMA.FTZ R139, R2, R182, R139 ;  /* 0x000000b6028b2223 */ /* 0x000fe2000001008b */
[-C--:B------:R-:W-:Y:S01]  /*5650*/  @P2 FMUL.FTZ R184, R74, R181.reuse ;  /* 0x000000b54ab82220 */ /* 0x080fe20000410000 */
[----:B------:R-:W-:Y:S01]  /*5660*/  @P2 FFMA.FTZ R141, R10, R4, R141 ;  /* 0x000000040a8d2223 */ /* 0x000fe2000001008d */
[----:B------:R-:W-:Y:S01]  /*5670*/  @P2 FFMA.FTZ R142, R189, R181, R142 ;  /* 0x000000b5bd8e2223 */ /* 0x000fe2000001008e */
[----:B------:R-:W-:-:S02]  /*5680*/  @P2 PRMT R178, R178, 0x5410, R180 ;  /* 0x00005410b2b22816 */ /* 0x000fc400000000b4 */
[----:B------:R-:W-:-:S04]  /*5690*/  @P2 F2FP.F16.F32.PACK_AB R184, RZ, R184 ;  /* 0x000000b8ffb8223e */ /* 0x000fc800000000ff */
        /* <DEDUP_REMOVED lines=9> */
.L_x_10023:
[----:B0-2---:R-:W0:Y:S01]  /*5730*/  @P2 LDC R180, c[0x0][0x40c] ;  /* 0x00010300ffb42b82 */ /* 0x005e220000000800 */
[-CC-:B------:R-:W-:Y:S01]  /*5740*/  @P1 FFMA.FTZ R181, R215, R2.reuse, R185.reuse ;  /* 0x00000002d7b51223 */ /* 0x180fe200000100b9 */
[--C-:B------:R-:W-:Y:S01]  /*5750*/  @P1 FFMA.FTZ R182, R216, R2, R185.reuse ;  /* 0x00000002d8b61223 */ /* 0x100fe200000100b9 */
[----:B------:R-:W-:Y:S01]  /*5760*/  MOV R5, R24 ;  /* 0x0000001800057202 */ /* 0x000fe20000000f00 */
[-C--:B------:R-:W-:Y:S01]  /*5770*/  @P1 FFMA.FTZ R187, R217, R2.reuse, R185 ;  /* 0x00000002d9bb1223 */ /* 0x080fe200000100b9 */
[----:B------:R-:W-:Y:S01]  /*5780*/  @P1 FADD.FTZ R181, R222, -R181 ;  /* 0x800000b5deb51221 */ /* 0x000fe20000010000 */
[----:B------:R-:W-:Y:S01]  /*5790*/  @P1 FADD.FTZ R182, R223, -R182 ;  /* 0x800000b6dfb61221 */ /* 0x000fe20000010000 */
[----:B-1----:R-:W-:Y:S01]  /*57a0*/  MOV R10, R25 ;  /* 0x00000019000a7202 */ /* 0x002fe20000000f00 */
[----:B------:R-:W1:Y:S01]  /*57b0*/  @P2 LDC R189, c[0x0][0x40c] ;  /* 0x00010300ffbd2b82 */ /* 0x000e620000000800 */
[----:B------:R-:W-:Y:S01]  /*57c0*/  @P1 FFMA.FTZ R5, R4, R181, R24 ;  /* 0x000000b504051223 */ /* 0x000fe20000010018 */
[-CC-:B------:R-:W-:Y:S01]  /*57d0*/  @P1 FFMA.FTZ R186, R218, R2.reuse, R185.reuse ;  /* 0x00000002daba1223 */ /* 0x180fe200000100b9 */
[----:B------:R-:W-:Y:S01]  /*57e0*/  @P1 FFMA.FTZ R181, R219, R2, R185 ;  /* 0x00000002dbb51223 */ /* 0x000fe200000100b9 */
[----:B------:R-:W-:Y:S01]  /*57f0*/  @P1 FADD.FTZ R187, R224, -R187 ;  /* 0x800000bbe0bb1221 */ /* 0x000fe20000010000 */
[----:B------:R-:W-:Y:S01]  /*5800*/  @P1 FFMA.FTZ R10, R4, R182, R25 ;  /* 0x000000b6040a1223 */ /* 0x000fe20000010019 */
[----:B------:R-:W-:Y:S01]  /*5810*/  MOV R11, R26 ;  /* 0x0000001a000b7202 */ /* 0x000fe20000000f00 */
        /* <DEDUP_REMOVED lines=8> */
[--C-:B------:R-:W-:Y:S01]  /*58a0*/  @P1 FFMA.FTZ R232, R220, R2, R185.reuse ;  /* 0x00000002dce81223 */ /* 0x100fe200000100b9 */
[----:B------:R-:W3:Y:S01]  /*58b0*/  @P2 LDC R191, c[0x0][0x40c] ;  /* 0x00010300ffbf2b82 */ /* 0x000ee20000000800 */
[----:B0-----:R-:W-:Y:S01]  /*58c0*/  @P2 FMUL.FTZ R5, R5, R180 ;  /* 0x000000b405052220 */ /* 0x001fe20000410000 */
[----:B------:R-:W-:Y:S01]  /*58d0*/  @P1 FFMA.FTZ R233, R221, R2, R185 ;  /* 0x00000002dde91223 */ /* 0x000fe200000100b9 */
[----:B------:R-:W-:Y:S01]  /*58e0*/  @P1 FADD.FTZ R232, R227, -R232 ;  /* 0x800000e8e3e81221 */ /* 0x000fe20000010000 */
[----:B------:R-:W-:Y:S01]  /*58f0*/  MOV R188, R21 ;  /* 0x0000001500bc7202 */ /* 0x000fe20000000f00 */
[----:B------:R-:W-:Y:S01]  /*5900*/  @P2 FMUL.FTZ R180, R68, R5 ;  /* 0x0000000544b42220 */ /* 0x000fe20000410000 */
[----:B------:R-:W-:Y:S01]  /*5910*/  @P1 FADD.FTZ R233, R228, -R233 ;  /* 0x800000e9e4e91221 */ /* 0x000fe20000010000 */
[----:B------:R-:W-:Y:S01]  /*5920*/  @P1 FFMA.FTZ R188, R4, R232, R21 ;  /* 0x000000e804bc1223 */ /* 0x000fe20000010015 */
[----:B------:R-:W0:Y:S01]  /*5930*/  @P2 LDC R190, c[0x0][0x40c] ;  /* 0x00010300ffbe2b82 */ /* 0x000e220000000800 */
[----:B-1----:R-:W-:Y:S01]  /*5940*/  @P2 FMUL.FTZ R10, R10, R189 ;  /* 0x000000bd0a0a2220 */ /* 0x002fe20000410000 */
[----:B------:R-:W-:-:S02]  /*5950*/  @P2 F2FP.F16.F32.PACK_AB R180, RZ, R180 ;  /* 0x000000b4ffb4223e */ /* 0x000fc400000000ff */
[----:B------:R-:W-:Y:S01]  /*5960*/  MOV R189, R22 ;  /* 0x0000001600bd7202 */ /* 0x000fe20000000f00 */
[----:B------:R-:W-:Y:S01]  /*5970*/  @P2 FMUL.FTZ R181, R69, R10 ;  /* 0x0000000a45b52220 */ /* 0x000fe20000410000 */
[----:B------:R-:W-:Y:S01]  /*5980*/  @P2 PRMT R176, R180, 0x7610, R176 ;  /* 0x00007610b4b02816 */ /* 0x000fe200000000b0 */
[----:B------:R-:W-:Y:S01]  /*5990*/  @P1 FFMA.FTZ R189, R4, R233, R22 ;  /* 0x000000e904bd1223 */ /* 0x000fe20000010016 */
[----:B------:R-:W1:Y:S01]  /*59a0*/  @P2 LDC R231, c[0x0][0x40c] ;  /* 0x00010300ffe72b82 */ /* 0x000e620000000800 */
[----:B--2---:R-:W-:Y:S01]  /*59b0*/  @P2 FMUL.FTZ R11, R11, R184 ;  /* 0x000000b80b0b2220 */ /* 0x004fe20000410000 */
[----:B------:R-:W-:-:S04]  /*59c0*/  @P2 F2FP.F16.F32.PACK_AB R181, RZ, R181 ;  /* 0x000000b5ffb5223e */ /* 0x000fc800000000ff */
[----:B------:R-:W-:Y:S02]  /*59d0*/  @P2 PRMT R176, R176, 0x5410, R181 ;  /* 0x00005410b0b02816 */ /* 0x000fe400000000b5 */
[----:B------:R-:W2:Y:S01]  /*59e0*/  @P2 LDC R234, c[0x0][0x40c] ;  /* 0x00010300ffea2b82 */ /* 0x000ea20000000800 */
[----:B---3--:R-:W-:Y:S01]  /*59f0*/  @P2 FMUL.FTZ R184, R182, R191 ;  /* 0x000000bfb6b82220 */ /* 0x008fe20000410000 */
[-C--:B------:R-:W-:Y:S01]  /*5a00*/  @P2 FMUL.FTZ R182, R70, R11.reuse ;  /* 0x0000000b46b62220 */ /* 0x080fe20000410000 */
[--C-:B-----5:R-:W-:Y:S02]  /*5a10*/  @P2 HADD2.F32 R191, -RZ, R173.reuse.H0_H0 ;  /* 0x200000adffbf2230 */ /* 0x120fe40000004100 */
[----:B------:R-:W-:Y:S02]  /*5a20*/  @P2 FMUL.FTZ R186, R71, R184 ;  /* 0x000000b847ba2220 */ /* 0x000fe40000410000 */
[----:B------:R-:W-:Y:S01]  /*5a30*/  @P2 F2FP.F16.F32.PACK_AB R182, RZ, R182 ;  /* 0x000000b6ffb6223e */ /* 0x000fe200000000ff */
[----:B0-----:R-:W-:Y:S01]  /*5a40*/  @P2 FMUL.FTZ R181, R187, R190 ;  /* 0x000000bebbb52220 */ /* 0x001fe20000410000 */
[----:B------:R-:W-:Y:S01]  /*5a50*/  @P2 HADD2.F32 R190, -RZ, R172.H1_H1 ;  /* 0x300000acffbe2230 */ /* 0x000fe20000004100 */
[----:B------:R-:W-:Y:S01]  /*5a60*/  @P2 F2FP.F16.F32.PACK_AB R186, RZ, R186 ;  /* 0x000000baffba223e */ /* 0x000fe200000000ff */
[----:B------:R-:W-:Y:S01]  /*5a70*/  @P2 FFMA.FTZ R138, R191, R11, R138 ;  /* 0x0000000bbf8a2223 */ /* 0x000fe2000001008a */
[----:B------:R-:W-:Y:S01]  /*5a80*/  @P2 PRMT R177, R182, 0x7610, R177 ;  /* 0x00007610b6b12816 */ /* 0x000fe200000000b1 */
[----:B------:R-:W-:Y:S01]  /*5a90*/  @P2 FMUL.FTZ R180, R72, R181 ;  /* 0x000000b548b42220 */ /* 0x000fe20000410000 */
[----:B------:R-:W-:Y:S01]  /*5aa0*/  @P2 FFMA.FTZ R137, R190, R10, R137 ;  /* 0x0000000abe892223 */ /* 0x000fe20000010089 */
[----:B------:R-:W-:-:S02]  /*5ab0*/  @P2 HADD2.F32 R10, -RZ, R173.H1_H1 ;  /* 0x300000adff0a2230 */ /* 0x000fc40000004100 */
[----:B-1----:R-:W-:Y:S01]  /*5ac0*/  @P2 FMUL.FTZ R188, R188, R231 ;  /* 0x000000e7bcbc2220 */ /* 0x002fe20000410000 */
[----:B------:R-:W-:Y:S01]  /*5ad0*/  @P2 PRMT R177, R177, 0x5410, R186 ;  /* 0x00005410b1b12816 */ /* 0x000fe200000000ba */
[----:B------:R-:W-:Y:S01]  /*5ae0*/  @P2 HADD2.F32 R190, -RZ, R174.H1_H1 ;  /* 0x300000aeffbe2230 */ /* 0x000fe20000004100 */
[----:B------:R-:W-:Y:S01]  /*5af0*/  @P2 F2FP.F16.F32.PACK_AB R180, RZ, R180 ;  /* 0x000000b4ffb4223e */ /* 0x000fe200000000ff */
[----:B------:R-:W-:Y:S01]  /*5b00*/  @P2 FMUL.FTZ R182, R73, R188 ;  /* 0x000000bc49b62220 */ /* 0x000fe20000410000 */
[----:B------:R-:W-:Y:S02]  /*5b10*/  @P2 HADD2.F32 R11, -RZ, R175.H0_H0 ;  /* 0x200000afff0b2230 */ /* 0x000fe40000004100 */
[----:B------:R-:W-:Y:S01]  /*5b20*/  @P2 FFMA.FTZ R139, R10, R184, R139 ;  /* 0x000000b80a8b2223 */ /* 0x000fe2000001008b */
[----:B------:R-:W-:Y:S01]  /*5b30*/  @P2 PRMT R178, R180, 0x7610, R178 ;  /* 0x00007610b4b22816 */ /* 0x000fe200000000b2 */
[----:B--2---:R-:W-:Y:S01]  /*5b40*/  @P2 FMUL.FTZ R187, R189, R234 ;  /* 0x000000eabdbb2220 */ /* 0x004fe20000410000 */
[----:B------:R-:W-:Y:S01]  /*5b50*/  @P2 HADD2.F32 R189, -RZ, R172.H0_H0 ;  /* 0x200000acffbd2230 */ /* 0x000fe20000004100 */
[----:B------:R-:W-:Y:S01]  /*5b60*/  @P2 F2FP.F16.F32.PACK_AB R182, RZ, R182 ;  /* 0x000000b6ffb6223e */ /* 0x000fe200000000ff */
[----:B------:R-:W-:Y:S01]  /*5b70*/  @P2 FFMA.FTZ R141, R190, R188, R141 ;  /* 0x000000bcbe8d2223 */ /* 0x000fe2000001008d */
[-C--:B------:R-:W-:Y:S01]  /*5b80*/  @P2 FMUL.FTZ R186, R74, R187.reuse ;  /* 0x000000bb4aba2220 */ /* 0x080fe20000410000 */
[----:B------:R-:W-:Y:S01]  /*5b90*/  @P2 FFMA.FTZ R142, R11, R187, R142 ;  /* 0x000000bb0b8e2223 */ /* 0x000fe2000001008e */
[----:B------:R-:W-:Y:S01]  /*5ba0*/  @P2 FFMA.FTZ R136, R189, R5, R136 ;  /* 0x00000005bd882223 */ /* 0x000fe20000010088 */
[----:B------:R-:W-:Y:S01]  /*5bb0*/  @P2 HADD2.F32 R5, -RZ, R174.H0_H0 ;  /* 0x200000aeff052230 */ /* 0x000fe20000004100 */
[----:B------:R-:W-:-:S02]  /*5bc0*/  @P2 PRMT R178, R178, 0x5410, R182 ;  /* 0x00005410b2b22816 */ /* 0x000fc400000000b6 */
[----:B------:R-:W-:Y:S02]  /*5bd0*/  @P2 F2FP.F16.F32.PACK_AB R186, RZ, R186 ;  /* 0x000000baffba223e */ /* 0x000fe400000000ff */
[----:B------:R-:W-:Y:S02]  /*5be0*/  @P2 FFMA.FTZ R140, R5, R181, R140 ;  /* 0x000000b5058c2223 */ /* 0x000fe4000001008c */
        /* <DEDUP_REMOVED lines=13> */
.L_x_10022:
[----:B------:R-:W-:-:S04]  /*5cc0*/  UISETP.NE.U32.AND UP0, UPT, UR20, URZ, UPT ;  /* 0x000000ff1400728c */ /* 0x000fc8000bf05070 */
[----:B------:R-:W-:-:S06]  /*5cd0*/  UISETP.NE.AND.EX UP0, UPT, UR21, URZ, UPT, UP0 ;  /* 0x000000ff1500728c */ /* 0x000fcc000bf05300 */
[----:B------:R-:W-:-:S13]  /*5ce0*/  PLOP3.LUT P0, PT, PT, PT, UP0, 0x80, 0x8 ;  /* 0x000000000008781c */ /* 0x000fda0003f0f008 */
[----:B------:R-:W-:Y:S05]  /*5cf0*/  @!P0 BRA `(.L_x_10025) ;  /* 0x0000000400688947 */ /* 0x000fea0003800000 */
[----:B0-2---:R-:W0:Y:S01]  /*5d00*/  @P2 LDC R93, c[0x0][0x40c] ;  /* 0x00010300ff5d2b82 */ /* 0x005e220000000800 */
[-CC-:B-1----:R-:W-:Y:S01]  /*5d10*/  FFMA.FTZ R11, R215, R2.reuse, R185.reuse ;  /* 0x00000002d70b7223 */ /* 0x182fe200000100b9 */
        /* <DEDUP_REMOVED lines=10> */
[-C--:B------:R-:W-:Y:S01]  /*5dc0*/  FFMA.FTZ R92, R218, R2.reuse, R185 ;  /* 0x00000002da5c7223 */ /* 0x080fe200000100b9 */
[----:B------:R-:W-:Y:S01]  /*5dd0*/  FADD.FTZ R95, R224, -R95 ;  /* 0x8000005fe05f7221 */ /* 0x000fe20000010000 */
[----:B------:R-:W-:Y:S01]  /*5de0*/  FSEL R160, R160, RZ, P1 ;  /* 0x000000ffa0a07208 */ /* 0x000fe20000800000 */
[-C--:B------:R-:W-:Y:S01]  /*5df0*/  FFMA.FTZ R94, R220, R2.reuse, R185 ;  /* 0x00000002dc5e7223 */ /* 0x080fe200000100b9 */
[----:B------:R-:W2:Y:S01]  /*5e00*/  @P2 LDC R181, c[0x0][0x40c] ;  /* 0x00010300ffb52b82 */ /* 0x000ea20000000800 */
[----:B------:R-:W-:Y:S01]  /*5e10*/  FADD.FTZ R187, R226, -R187 ;  /* 0x800000bbe2bb7221 */ /* 0x000fe20000010000 */
[----:B------:R-:W-:Y:S01]  /*5e20*/  FFMA.FTZ R191, R221, R2, R185 ;  /* 0x00000002ddbf7223 */ /* 0x000fe200000100b9 */
[----:B------:R-:W-:Y:S01]  /*5e30*/  FADD.FTZ R231, R229, -R162 ;  /* 0x800000a2e5e77221 */ /* 0x000fe20000010000 */
[----:B------:R-:W-:Y:S01]  /*5e40*/  FSEL R161, R161, RZ, P1 ;  /* 0x000000ffa1a17208 */ /* 0x000fe20000800000 */
[----:B------:R-:W-:Y:S01]  /*5e50*/  FADD.FTZ R163, R225, -R92 ;  /* 0x8000005ce1a37221 */ /* 0x000fe20000010000 */
[----:B------:R-:W-:Y:S01]  /*5e60*/  FMUL.FTZ R162, R4, R95 ;  /* 0x0000005f04a27220 */ /* 0x000fe20000410000 */
[----:B------:R-:W-:Y:S01]  /*5e70*/  FADD.FTZ R185, R227, -R94 ;  /* 0x8000005ee3b97221 */ /* 0x000fe20000010000 */
[----:B------:R-:W3:Y:S01]  /*5e80*/  @P2 LDC R189, c[0x0][0x40c] ;  /* 0x00010300ffbd2b82 */ /* 0x000ee20000000800 */
[----:B0-----:R-:W-:Y:S01]  /*5e90*/  @P2 FMUL.FTZ R11, R160, R93 ;  /* 0x0000005da00b2220 */ /* 0x001fe20000410000 */
[----:B------:R-:W-:Y:S01]  /*5ea0*/  FMUL.FTZ R92, R4, R187 ;  /* 0x000000bb045c7220 */ /* 0x000fe20000410000 */
[----:B------:R-:W-:Y:S01]  /*5eb0*/  FADD.FTZ R191, R228, -R191 ;  /* 0x800000bfe4bf7221 */ /* 0x000fe20000010000 */
[----:B------:R-:W-:Y:S01]  /*5ec0*/  FMUL.FTZ R163, R4, R163 ;  /* 0x000000a304a37220 */ /* 0x000fe20000410000 */
[----:B------:R-:W-:Y:S01]  /*5ed0*/  @P2 FMUL.FTZ R10, R68, R11 ;  /* 0x0000000b440a2220 */ /* 0x000fe20000410000 */
[----:B------:R-:W-:Y:S01]  /*5ee0*/  FSEL R162, R162, RZ, P1 ;  /* 0x000000ffa2a27208 */ /* 0x000fe20000800000 */
[C---:B------:R-:W-:Y:S01]  /*5ef0*/  FMUL.FTZ R93, R4.reuse, R185 ;  /* 0x000000b9045d7220 */ /* 0x040fe20000410000 */
[----:B------:R-:W0:Y:S01]  /*5f00*/  @P2 LDC R182, c[0x0][0x40c] ;  /* 0x00010300ffb62b82 */ /* 0x000e220000000800 */
[----:B-1----:R-:W-:Y:S01]  /*5f10*/  @P2 FMUL.FTZ R180, R161, R180 ;  /* 0x000000b4a1b42220 */ /* 0x002fe20000410000 */
[C---:B------:R-:W-:Y:S01]  /*5f20*/  FMUL.FTZ R94, R4.reuse, R191 ;  /* 0x000000bf045e7220 */ /* 0x040fe20000410000 */
[----:B------:R-:W-:Y:S01]  /*5f30*/  FMUL.FTZ R185, R4, R231 ;  /* 0x000000e704b97220 */ /* 0x000fe20000410000 */
[----:B------:R-:W-:Y:S01]  /*5f40*/  FSEL R92, R92, RZ, P1 ;  /* 0x000000ff5c5c7208 */ /* 0x000fe20000800000 */
[----:B------:R-:W-:Y:S01]  /*5f50*/  @P2 FMUL.FTZ R4, R69, R180 ;  /* 0x000000b445042220 */ /* 0x000fe20000410000 */
[----:B------:R-:W-:Y:S01]  /*5f60*/  @P2 F2FP.F16.F32.PACK_AB R10, RZ, R10 ;  /* 0x0000000aff0a223e */ /* 0x000fe200000000ff */
[----:B-----5:R-:W-:Y:S01]  /*5f70*/  @P2 HADD2.F32 R187, -RZ, R172.H0_H0 ;  /* 0x200000acffbb2230 */ /* 0x020fe20000004100 */
[----:B------:R-:W1:Y:S01]  /*5f80*/  @P2 LDC R2, c[0x0][0x40c] ;  /* 0x00010300ff022b82 */ /* 0x000e620000000800 */
[----:B------:R-:W-:Y:S01]  /*5f90*/  FSEL R163, R163, RZ, P1 ;  /* 0x000000ffa3a37208 */ /* 0x000fe20000800000 */
[----:B--2---:R-:W-:Y:S01]  /*5fa0*/  @P2 FMUL.FTZ R95, R162, R181 ;  /* 0x000000b5a25f2220 */ /* 0x004fe20000410000 */
[----:B------:R-:W-:Y:S01]  /*5fb0*/  @P2 F2FP.F16.F32.PACK_AB R4, RZ, R4 ;  /* 0x00000004ff04223e */ /* 0x000fe200000000ff */
[----:B------:R-:W-:Y:S01]  /*5fc0*/  @P2 FFMA.FTZ R136, R187, R11, R136 ;  /* 0x0000000bbb882223 */ /* 0x000fe20000010088 */
[----:B------:R-:W-:Y:S01]  /*5fd0*/  @P2 PRMT R176, R10, 0x7610, R176 ;  /* 0x000076100ab02816 */ /* 0x000fe200000000b0 */
[----:B------:R-:W-:Y:S01]  /*5fe0*/  @P2 FMUL.FTZ R10, R70, R95 ;  /* 0x0000005f460a2220 */ /* 0x000fe20000410000 */
[----:B------:R-:W-:Y:S01]  /*5ff0*/  FSEL R93, R93, RZ, P1 ;  /* 0x000000ff5d5d7208 */ /* 0x000fe20000800000 */
[----:B------:R-:W2:Y:S01]  /*6000*/  @P2 LDC R5, c[0x0][0x40c] ;  /* 0x00010300ff052b82 */ /* 0x000ea20000000800 */
[----:B---3--:R-:W-:Y:S01]  /*6010*/  @P2 FMUL.FTZ R181, R92, R189 ;  /* 0x000000bd5cb52220 */ /* 0x008fe20000410000 */
[----:B------:R-:W-:Y:S01]  /*6020*/  @P2 PRMT R176, R176, 0x5410, R4 ;  /* 0x00005410b0b02816 */ /* 0x000fe20000000004 */
[----:B------:R-:W-:Y:S01]  /*6030*/  @P2 HADD2.F32 R189, -RZ, R173.H0_H0 ;  /* 0x200000adffbd2230 */ /* 0x000fe20000004100 */
[----:B------:R-:W-:Y:S01]  /*6040*/  @P2 F2FP.F16.F32.PACK_AB R10, RZ, R10 ;  /* 0x0000000aff0a223e */ /* 0x000fe200000000ff */
[----:B------:R-:W-:Y:S01]  /*6050*/  @P2 FMUL.FTZ R184, R72, R181 ;  /* 0x000000b548b82220 */ /* 0x000fe20000410000 */
[----:B------:R-:W-:Y:S01]  /*6060*/  FSEL R94, R94, RZ, P1 ;  /* 0x000000ff5e5e7208 */ /* 0x000fe20000800000 */
[----:B------:R-:W-:-:S02]  /*6070*/  @P2 HADD2.F32 R11, -RZ, R174.H0_H0 ;  /* 0x200000aeff0b2230 */ /* 0x000fc40000004100 */
[----:B0-----:R-:W-:Y:S01]  /*6080*/  @P2 FMUL.FTZ R182, R163, R182 ;  /* 0x000000b6a3b62220 */ /* 0x001fe20000410000 */
[----:B------:R-:W-:Y:S01]  /*6090*/  @P2 PRMT R177, R10, 0x7610, R177 ;  /* 0x000076100ab12816 */ /* 0x000fe200000000b1 */
[----:B------:R-:W-:Y:S01]  /*60a0*/  @P2 HADD2.F32 R187, -RZ, R175.H0_H0 ;  /* 0x200000afffbb2230 */ /* 0x000fe20000004100 */
[----:B------:R-:W-:Y:S01]  /*60b0*/  @P2 F2FP.F16.F32.PACK_AB R184, RZ, R184 ;  /* 0x000000b8ffb8223e */ /* 0x000fe200000000ff */
[----:B------:R-:W-:Y:S01]  /*60c0*/  @P2 FMUL.FTZ R4, R71, R182 ;  /* 0x000000b647042220 */ /* 0x000fe20000410000 */
[----:B------:R-:W-:Y:S01]  /*60d0*/  @P2 FFMA.FTZ R138, R189, R95, R138 ;  /* 0x0000005fbd8a2223 */ /* 0x000fe2000001008a */
[----:B------:R-:W-:Y:S01]  /*60e0*/  FSEL R95, R185, RZ, P1 ;  /* 0x000000ffb95f7208 */ /* 0x000fe20000800000 */
[----:B------:R-:W-:Y:S01]  /*60f0*/  @P2 FFMA.FTZ R140, R11, R181, R140 ;  /* 0x000000b50b8c2223 */ /* 0x000fe2000001008c */
[----:B-1----:R-:W-:Y:S01]  /*6100*/  @P2 FMUL.FTZ R2, R93, R2 ;  /* 0x000000025d022220 */ /* 0x002fe20000410000 */
[----:B------:R-:W-:Y:S02]  /*6110*/  @P2 F2FP.F16.F32.PACK_AB R4, RZ, R4 ;  /* 0x00000004ff04223e */ /* 0x000fe400000000ff */
[----:B------:R-:W-:Y:S01]  /*6120*/  @P2 PRMT R178, R184, 0x7610, R178 ;  /* 0x00007610b8b22816 */ /* 0x000fe200000000b2 */
[----:B------:R-:W-:Y:S01]  /*6130*/  @P2 HADD2.F32 R184, -RZ, R172.H1_H1 ;  /* 0x300000acffb82230 */ /* 0x000fe20000004100 */
[----:B------:R-:W-:Y:S01]  /*6140*/  @P2 PRMT R177, R177, 0x5410, R4 ;  /* 0x00005410b1b12816 */ /* 0x000fe20000000004 */
[----:B------:R-:W-:Y:S01]  /*6150*/  @P2 FMUL.FTZ R4, R73, R2 ;  /* 0x0000000249042220 */ /* 0x000fe20000410000 */
[----:B--2---:R-:W-:-:S02]  /*6160*/  @P2 FMUL.FTZ R5, R94, R5 ;  /* 0x000000055e052220 */ /* 0x004fc40000410000 */
[----:B------:R-:W-:Y:S01]  /*6170*/  @P2 FFMA.FTZ R137, R184, R180, R137 ;  /* 0x000000b4b8892223 */ /* 0x000fe20000010089 */
[----:B------:R-:W-:Y:S01]  /*6180*/  @P2 HADD2.F32 R180, -RZ, R173.H1_H1 ;  /* 0x300000adffb42230 */ /* 0x000fe20000004100 */
[----:B------:R-:W-:Y:S01]  /*6190*/  @P2 F2FP.F16.F32.PACK_AB R4, RZ, R4 ;  /* 0x00000004ff04223e */ /* 0x000fe200000000ff */
[-C--:B------:R-:W-:Y:S01]  /*61a0*/  @P2 FMUL.FTZ R10, R74, R5.reuse ;  /* 0x000000054a0a2220 */ /* 0x080fe20000410000 */
[----:B------:R-:W-:Y:S02]  /*61b0*/  @P2 HADD2.F32 R184, -RZ, R174.H1_H1 ;  /* 0x300000aeffb82230 */ /* 0x000fe40000004100 */
[----:B------:R-:W-:Y:S01]  /*61c0*/  @P2 FFMA.FTZ R142, R187, R5, R142 ;  /* 0x00000005bb8e2223 */ /* 0x000fe2000001008e */
[----:B------:R-:W-:Y:S01]  /*61d0*/  @P2 FFMA.FTZ R139, R180, R182, R139 ;  /* 0x000000b6b48b2223 */ /* 0x000fe2000001008b */
[----:B------:R-:W-:Y:S02]  /*61e0*/  @P2 PRMT R178, R178, 0x5410, R4 ;  /* 0x00005410b2b22816 */ /* 0x000fe40000000004 */
[----:B------:R-:W-:Y:S01]  /*61f0*/  @P2 F2FP.F16.F32.PACK_AB R10, RZ, R10 ;  /* 0x0000000aff0a223e */ /* 0x000fe200000000ff */
[----:B------:R-:W-:-:S03]  /*6200*/  @P2 FFMA.FTZ R141, R184, R2, R141 ;  /* 0x00000002b88d2223 */ /* 0x000fc6000001008d */
        /* <DEDUP_REMOVED lines=9> */
.L_x_10025:
[----:B0-2---:R-:W0:Y:S01]  /*62a0*/  @P2 LDC R181, c[0x0][0x40c] ;  /* 0x00010300ffb52b82 */ /* 0x005e220000000800 */
[----:B-1----:R-:W-:Y:S01]  /*62b0*/  FFMA.FTZ R10, R230, R2, R185 ;  /* 0x00000002e60a7223 */ /* 0x002fe200000100b9 */
        /* <DEDUP_REMOVED lines=20> */
.L_x_10027:
[----:B------:R-:W-:Y:S05]  /*6400*/  BSYNC.RECONVERGENT B2 ;  /* 0x0000000000027941 */ /* 0x000fea0003800200 */
.L_x_10026:
        /* <DEDUP_REMOVED lines=13> */
.L_x_10029:
[----:B------:R-:W-:Y:S05]  /*64e0*/  BSYNC.RECONVERGENT B2 ;  /* 0x0000000000027941 */ /* 0x000fea0003800200 */
.L_x_10028:
        /* <DEDUP_REMOVED lines=13> */
.L_x_10031:
[----:B------:R-:W-:Y:S05]  /*65c0*/  BSYNC.RECONVERGENT B2 ;  /* 0x0000000000027941 */ /* 0x000fea0003800200 */
.L_x_10030:
        /* <DEDUP_REMOVED lines=13> */
.L_x_10033:
[----:B------:R-:W-:Y:S05]  /*66a0*/  BSYNC.RECONVERGENT B2 ;  /* 0x0000000000027941 */ /* 0x000fea0003800200 */
.L_x_10032:
        /* <DEDUP_REMOVED lines=13> */
.L_x_10035:
[----:B------:R-:W-:Y:S05]  /*6780*/  BSYNC.RECONVERGENT B2 ;  /* 0x0000000000027941 */ /* 0x000fea0003800200 */
.L_x_10034:
        /* <DEDUP_REMOVED lines=13> */
.L_x_10037:
[----:B------:R-:W-:Y:S05]  /*6860*/  BSYNC.RECONVERGENT B2 ;  /* 0x0000000000027941 */ /* 0x000fea0003800200 */
.L_x_10036:
        /* <DEDUP_REMOVED lines=13> */
.L_x_10039:
[----:B------:R-:W-:Y:S05]  /*6940*/  BSYNC.RECONVERGENT B2 ;  /* 0x0000000000027941 */ /* 0x000fea0003800200 */
.L_x_10038:
[----:B------:R-:W-:Y:S01]  /*6950*/  @P2 F2FP.F16.F32.PACK_AB R10, RZ, R10 ;  /* 0x0000000aff0a223e */ /* 0x000fe200000000ff */
[----:B------:R-:W-:-:S03]  /*6960*/  @P2 FFMA.FTZ R143, R182, R180, R143 ;  /* 0x000000b4b68f2223 */ /* 0x000fc6000001008f */
[----:B------:R-:W-:-:S07]  /*6970*/  @P2 PRMT R179, R179, 0x5410, R10 ;  /* 0x00005410b3b32816 */ /* 0x000fce000000000a */
.L_x_10024:
[----:B------:R-:W-:Y:S05]  /*6980*/  BSYNC.RECONVERGENT B1 ;  /* 0x0000000000017941 */ /* 0x000fea0003800200 */
.L_x_10021:
[----:B------:R-:W0:Y:S08]  /*6990*/  @P0 LDC.64 R10, c[0x0][0x478] ;  /* 0x00011e00ff0a0b82 */ /* 0x000e300000000a00 */
[----:B------:R-:W1:Y:S01]  /*69a0*/  @P2 LDC.64 R4, c[0x0][0x468] ;  /* 0x00011a00ff042b82 */ /* 0x000e620000000a00 */
[----:B0-----:R-:W-:-:S05]  /*69b0*/  @P0 IMAD.WIDE.U32 R10, R0, 0x20, R10 ;  /* 0x00000020000a0825 */ /* 0x001fca00078e000a */
[----:B------:R3:W-:Y:S01]  /*69c0*/  @P0 STG.E.128 desc[UR6][R10.64], R160 ;  /* 0x000000a00a000986 */ /* 0x0007e2000c101d06 */
[----:B-1----:R-:W-:-:S03]  /*69d0*/  @P2 IMAD.WIDE.U32 R4, R183, 0x10, R4 ;  /* 0x00000010b7042825 */ /* 0x002fc600078e0004 */
[----:B------:R3:W-:Y:S04]  /*69e0*/  @P0 STG.E.128 desc[UR6][R10.64+0x10], R92 ;  /* 0x0000105c0a000986 */ /* 0x0007e8000c101d06 */
[----:B------:R3:W-:Y:S02]  /*69f0*/  @P2 STG.E.128 desc[UR6][R4.64], R176 ;  /* 0x000000b004002986 */ /* 0x0007e4000c101d06 */
.L_x_10018:
[----:B------:R-:W-:Y:S05]  /*6a00*/  BSYNC.RECONVERGENT B0 ;  /* 0x0000000000007941 */ /* 0x000fea0003800200 */
.L_x_10017:
[----:B---3--:R-:W1:Y:S02]  /*6a10*/  LDC.64 R4, c[0x0][0x380] ;  /* 0x0000e000ff047b82 */ /* 0x008e640000000a00 */
[----:B-1----:R-:W-:-:S04]  /*6a20*/  LEA R6, R4, R6, 0x2 ;  /* 0x0000000604067211 */ /* 0x002fc800078e10ff */
[----:B------:R-:W-:-:S13]  /*6a30*/  ISETP.GE.AND P0, PT, R6, R5, PT ;  /* 0x000000050600720c */ /* 0x000fda0003f06270 */
[----:B------:R-:W-:Y:S05]  /*6a40*/  @!P0 BRA `(.L_x_10040) ;  /* 0xffffff9c00648947 */ /* 0x000fea000383ffff */
.L_x_9962:
        /* <DEDUP_REMOVED lines=212> */
.L_x_10042:
[----:B------:R-:W-:Y:S05]  /*7790*/  BSYNC.RECONVERGENT B0 ;  /* 0x0000000000007941 */ /* 0x000fea0003800200 */
.L_x_10041:
        /* <DEDUP_REMOVED lines=18> */
.L_x_10044:
[----:B------:R-:W-:Y:S05]  /*78c0*/  BSYNC.RECONVERGENT B0 ;  /* 0x0000000000007941 */ /* 0x000fea0003800200 */
.L_x_10043:
        /* <DEDUP_REMOVED lines=18> */
.L_x_10046:
[----:B------:R-:W-:Y:S05]  /*79f0*/  BSYNC.RECONVERGENT B0 ;  /* 0x0000000000007941 */ /* 0x000fea0003800200 */
.L_x_10045:
        /* <DEDUP_REMOVED lines=18> */
.L_x_10048:
[----:B------:R-:W-:Y:S05]  /*7b20*/  BSYNC.RECONVERGENT B0 ;  /* 0x0000000000007941 */ /* 0x000fea0003800200 */
.L_x_10047:
        /* <DEDUP_REMOVED lines=18> */
.L_x_10050:
[----:B------:R-:W-:Y:S05]  /*7c50*/  BSYNC.RECONVERGENT B0 ;  /* 0x0000000000007941 */ /* 0x000fea0003800200 */
.L_x_10049:
        /* <DEDUP_REMOVED lines=11> */
.L_x_9970:
[----:B------:R-:W-:Y:S01]  /*7d10*/  HFMA2 R188, -RZ, RZ, 0, 5.9604644775390625e-08 ;  /* 0x00000001ffbc7431 */ /* 0x000fe200000001ff */
[----:B------:R-:W-:Y:S01]  /*7d20*/  BSSY B0, `(.L_x_10051) ;  /* 0x0000006000007945 */ /* 0x000fe20003800000 */
[----:B------:R-:W-:Y:S02]  /*7d30*/  MOV R189, 0x1f ;  /* 0x0000001f00bd7802 */ /* 0x000fe40000000f00 */
[----:B------:R-:W-:-:S07]  /*7d40*/  MOV R186, 0xffffffff ;  /* 0xffffffff00ba7802 */ /* 0x000fce0000000f00 */
[----:B0-----:R-:W-:Y:S05]  /*7d50*/  WARPSYNC.COLLECTIVE R186, `(.L_x_10052) ;  /* 0x00000000ba087348 */ /* 0x001fea0003c00000 */
[----:B------:R1:W2:Y:S02]  /*7d60*/  SHFL.BFLY P0, R187, R231, R188, R189 ;  /* 0x0c0000bce7bb7389 */ /* 0x0002a400000000bd */
[----:B012---:R-:W-:Y:S05]  /*7d70*/  ENDCOLLECTIVE ;  /* 0x000000000000791b */ /* 0x007fea0003800000 */
.L_x_10052:
[----:B------:R-:W-:Y:S05]  /*7d80*/  BSYNC B0 ;  /* 0x0000000000007941 */ /* 0x000fea0003800000 */
.L_x_10051:
        /* <DEDUP_REMOVED lines=9> */
.L_x_10053:
[----:B------:R-:W-:Y:S01]  /*7e20*/  HFMA2 R188, -RZ, RZ, 0, 1.1920928955078125e-07 ;  /* 0x00000002ffbc7431 */ /* 0x000fe200000001ff */
[----:B------:R-:W-:Y:S02]  /*7e30*/  MOV R231, R10 ;  /* 0x0000000a00e77202 */ /* 0x000fe40000000f00 */
[----:B------:R-:W-:-:S07]  /*7e40*/  MOV R11, R187 ;  /* 0x000000bb000b7202 */ /* 0x000fce0000000f00 */
[----:B------:R-:W-:Y:S05]  /*7e50*/  WARPSYNC.COLLECTIVE R186, `(.L_x_10054) ;  /* 0x00000000ba087348 */ /* 0x000fea0003c00000 */
[----:B------:R0:W1:Y:S02]  /*7e60*/  SHFL.BFLY P0, R187, R231, R188, R189 ;  /* 0x0c0000bce7bb7389 */ /* 0x00006400000000bd */
[----:B01----:R-:W-:Y:S05]  /*7e70*/  ENDCOLLECTIVE ;  /* 0x000000000000791b */ /* 0x003fea0003800000 */
.L_x_10054:
[----:B------:R-:W-:-:S05]  /*7e80*/  FADD.FTZ R11, R11, R232 ;  /* 0x000000e80b0b7221 */ /* 0x000fca0000010000 */
[----:B------:R-:W-:Y:S02]  /*7e90*/  MOV R231, R11 ;  /* 0x0000000b00e77202 */ /* 0x000fe40000000f00 */
[----:B------:R-:W-:-:S07]  /*7ea0*/  MOV R181, R187 ;  /* 0x000000bb00b57202 */ /* 0x000fce0000000f00 */
[----:B------:R-:W-:Y:S05]  /*7eb0*/  WARPSYNC.COLLECTIVE R186, `(.L_x_10055) ;  /* 0x00000000ba087348 */ /* 0x000fea0003c00000 */
[----:B------:R0:W1:Y:S02]  /*7ec0*/  SHFL.BFLY P0, R187, R231, R188, R189 ;  /* 0x0c0000bce7bb7389 */ /* 0x00006400000000bd */
[----:B01----:R-:W-:Y:S05]  /*7ed0*/  ENDCOLLECTIVE ;  /* 0x000000000000791b */ /* 0x003fea0003800000 */
.L_x_10055:
[----:B------:R-:W-:Y:S01]  /*7ee0*/  FADD.FTZ R181, R10, R181 ;  /* 0x000000b50ab57221 */ /* 0x000fe20000010000 */
[----:B------:R-:W-:-:S04]  /*7ef0*/  HFMA2 R188, -RZ, RZ, 0, 2.384185791015625e-07 ;  /* 0x00000004ffbc7431 */ /* 0x000fc800000001ff */
[----:B------:R-:W-:Y:S02]  /*7f00*/  MOV R231, R181 ;  /* 0x000000b500e77202 */ /* 0x000fe40000000f00 */
[----:B------:R-:W-:-:S07]  /*7f10*/  MOV R180, R187 ;  /* 0x000000bb00b47202 */ /* 0x000fce0000000f00 */
[----:B------:R-:W-:Y:S05]  /*7f20*/  WARPSYNC.COLLECTIVE R186, `(.L_x_10056) ;  /* 0x00000000ba087348 */ /* 0x000fea0003c00000 */
[----:B------:R0:W1:Y:S02]  /*7f30*/  SHFL.BFLY P0, R187, R231, R188, R189 ;  /* 0x0c0000bce7bb7389 */ /* 0x00006400000000bd */
[----:B01----:R-:W-:Y:S05]  /*7f40*/  ENDCOLLECTIVE ;  /* 0x000000000000791b */ /* 0x003fea0003800000 */
.L_x_10056:
[----:B------:R-:W-:-:S05]  /*7f50*/  FADD.FTZ R180, R11, R180 ;  /* 0x000000b40bb47221 */ /* 0x000fca0000010000 */
[----:B------:R-:W-:Y:S02]  /*7f60*/  MOV R231, R180 ;  /* 0x000000b400e77202 */ /* 0x000fe40000000f00 */
[----:B------:R-:W-:-:S07]  /*7f70*/  MOV R182, R187 ;  /* 0x000000bb00b67202 */ /* 0x000fce0000000f00 */
[----:B------:R-:W-:Y:S05]  /*7f80*/  WARPSYNC.COLLECTIVE R186, `(.L_x_10057) ;  /* 0x00000000ba087348 */ /* 0x000fea0003c00000 */
[----:B------:R0:W1:Y:S02]  /*7f90*/  SHFL.BFLY P0, R187, R231, R188, R189 ;  /* 0x0c0000bce7bb7389 */ /* 0x00006400000000bd */
[----:B01----:R-:W-:Y:S05]  /*7fa0*/  ENDCOLLECTIVE ;  /* 0x000000000000791b */ /* 0x003fea0003800000 */
.L_x_10057:
[----:B------:R-:W-:Y:S01]  /*7fb0*/  FADD.FTZ R182, R181, R182 ;  /* 0x000000b6b5b67221 */ /* 0x000fe20000010000 */
[----:B------:R-:W-:-:S04]  /*7fc0*/  HFMA2 R188, -RZ, RZ, 0, 4.76837158203125e-07 ;  /* 0x00000008ffbc7431 */ /* 0x000fc800000001ff */
[----:B------:R-:W-:Y:S02]  /*7fd0*/  MOV R231, R182 ;  /* 0x000000b600e77202 */ /* 0x000fe40000000f00 */
[----:B------:R-:W-:-:S07]  /*7fe0*/  MOV R183, R187 ;  /* 0x000000bb00b77202 */ /* 0x000fce0000000f00 */
[----:B------:R-:W-:Y:S05]  /*7ff0*/  WARPSYNC.COLLECTIVE R186, `(.L_x_10058) ;  /* 0x00000000ba087348 */ /* 0x000fea0003c00000 */
[----:B------:R0:W1:Y:S02]  /*8000*/  SHFL.BFLY P0, R187, R231, R188, R189 ;  /* 0x0c0000bce7bb7389 */ /* 0x00006400000000bd */
[----:B01----:R-:W-:Y:S05]  /*8010*/  ENDCOLLECTIVE ;  /* 0x000000000000791b */ /* 0x003fea0003800000 */
.L_x_10058:
[----:B------:R-:W-:-:S05]  /*8020*/  FADD.FTZ R183, R180, R183 ;  /* 0x000000b7b4b77221 */ /* 0x000fca0000010000 */
[----:B------:R-:W-:Y:S02]  /*8030*/  MOV R231, R183 ;  /* 0x000000b700e77202 */ /* 0x000fe40000000f00 */
[----:B------:R-:W-:-:S07]  /*8040*/  MOV R185, R187 ;  /* 0x000000bb00b97202 */ /* 0x000fce0000000f00 */
[----:B------:R-:W-:Y:S05]  /*8050*/  WARPSYNC.COLLECTIVE R186, `(.L_x_10059) ;  /* 0x00000000ba087348 */ /* 0x000fea0003c00000 */
[----:B------:R0:W1:Y:S02]  /*8060*/  SHFL.BFLY P0, R187, R231, R188, R189 ;  /* 0x0c0000bce7bb7389 */ /* 0x00006400000000bd */
[----:B01----:R-:W-:Y:S05]  /*8070*/  ENDCOLLECTIVE ;  /* 0x000000000000791b */ /* 0x003fea0003800000 */
.L_x_10059:
[----:B------:R-:W-:Y:S01]  /*8080*/  FADD.FTZ R185, R182, R185 ;  /* 0x000000b9b6b97221 */ /* 0x000fe20000010000 */
[----:B------:R-:W-:-:S04]  /*8090*/  HFMA2 R188, -RZ, RZ, 0, 9.5367431640625e-07 ;  /* 0x00000010ffbc7431 */ /* 0x000fc800000001ff */
[----:B------:R-:W-:Y:S02]  /*80a0*/  MOV R231, R185 ;  /* 0x000000b900e77202 */ /* 0x000fe40000000f00 */
[----:B------:R-:W-:-:S07]  /*80b0*/  MOV R184, R187 ;  /* 0x000000bb00b87202 */ /* 0x000fce0000000f00 */
[----:B------:R-:W-:Y:S05]  /*80c0*/  WARPSYNC.COLLECTIVE R186, `(.L_x_10060) ;  /* 0x00000000ba087348 */ /* 0x000fea0003c00000 */
[----:B------:R0:W1:Y:S02]  /*80d0*/  SHFL.BFLY P0, R187, R231, R188, R189 ;  /* 0x0c0000bce7bb7389 */ /* 0x00006400000000bd */
[----:B01----:R-:W-:Y:S05]  /*80e0*/  ENDCOLLECTIVE ;  /* 0x000000000000791b */ /* 0x003fea0003800000 */
.L_x_10060:
[----:B------:R-:W-:-:S05]  /*80f0*/  FADD.FTZ R184, R183, R184 ;  /* 0x000000b8b7b87221 */ /* 0x000fca0000010000 */
[----:B------:R-:W-:Y:S02]  /*8100*/  MOV R231, R184 ;  /* 0x000000b800e77202 */ /* 0x000fe40000000f00 */
[----:B------:R-:W-:-:S07]  /*8110*/  MOV R10, R187 ;  /* 0x000000bb000a7202 */ /* 0x000fce0000000f00 */
[----:B------:R-:W-:Y:S05]  /*8120*/  WARPSYNC.COLLECTIVE R186, `(.L_x_10061) ;  /* 0x00000000ba087348 */ /* 0x000fea0003c00000 */
[----:B------:R0:W1:Y:S02]  /*8130*/  SHFL.BFLY P0, R187, R231, R188, R189 ;  /* 0x0c0000bce7bb7389 */ /* 0x00006400000000bd */
[----:B01----:R-:W-:Y:S05]  /*8140*/  ENDCOLLECTIVE ;  /* 0x000000000000791b */ /* 0x003fea0003800000 */
.L_x_10061:
[----:B------:R-:W-:Y:S01]  /*8150*/  MOV R11, R187 ;  /* 0x000000bb000b7202 */ /* 0x000fe20000000f00 */
[----:B------:R-:W-:Y:S06]  /*8160*/  BRA `(.L_x_10062) ;  /* 0xffffff9800b87947 */ /* 0x000fec000383ffff */
.L_x_10063:
        /* <DEDUP_REMOVED lines=9> */
.L_x_14557:


//--------------------- .text._ZN10layer_norm13ln_bwd_kernelINS_13Kernel_traitsIf6__halffS2_fjLj768ELj1ELj4ELj1ELj16ENS_18Kernel_traits_baseILj768EfS2_fS2_fjLj128EEEEELb0ELb1ELb1ELb1EEEvNS_9BwdParamsE --------------------------
	.section	.text._ZN10layer_norm13ln_bwd_kernelINS_13Kernel_traitsIf6__halffS2_fjLj768ELj1ELj4ELj1ELj16ENS_18Kernel_traits_baseILj768EfS2_fS2_fjLj128EEEEELb0ELb1ELb1ELb1EEEvNS_9BwdParamsE,"ax",@progbits
	.align	128
        .global         _ZN10layer_norm13ln_bwd_kernelINS_13Kernel_traitsIf6__halffS2_fjLj768ELj1ELj4ELj1ELj16ENS_18Kernel_traits_baseILj768EfS2_fS2_fjLj128EEEEELb0ELb1ELb1ELb1EEEvNS_9BwdParamsE
        .type           _ZN10layer_norm13ln_bwd_kernelINS_13Kernel_traitsIf6__halffS2_fjLj768ELj1ELj4ELj1ELj16ENS_18Kernel_traits_baseILj768EfS2_fS2_fjLj128EEEEELb0ELb1ELb1ELb1EEEvNS_9BwdParamsE,@function
        .size           _ZN10layer_norm13ln_bwd_kernelINS_13Kernel_traitsIf6__halffS2_fjLj768ELj1ELj4ELj1ELj16ENS_18Kernel_traits_baseILj768EfS2_fS2_fjLj128EEEEELb0ELb1ELb1ELb1EEEvNS_9BwdParamsE,(.L_x_14558 - _ZN10layer_norm13ln_bwd_kernelINS_13Kernel_traitsIf6__halffS2_fjLj768ELj1ELj4ELj1ELj16ENS_18Kernel_traits_baseILj768EfS2_fS2_fjLj128EEEEELb0ELb1ELb1ELb1EEEvNS_9BwdParamsE)
        .other          _ZN10layer_norm13ln_bwd_kernelINS_13Kernel_traitsIf6__halffS2_fjLj768ELj1ELj4ELj1ELj16ENS_18Kernel_traits_baseILj768EfS2_fS2_fjLj128EEEEELb0ELb1ELb1ELb1EEEvNS_9BwdParamsE,@"STO_CUDA_ENTRY STV_DEFAULT"
_ZN10layer_norm13ln_bwd_kernelINS_13Kernel_traitsIf6__halffS2_fjLj768ELj1ELj4ELj1ELj16ENS_18Kernel_traits_baseILj768EfS2_fS2_fjLj128EEEEELb0ELb1ELb1ELb1EEEvNS_9BwdParamsE:
.text._ZN10layer_norm13ln_bwd_kernelINS_13Kernel_traitsIf6__halffS2_fjLj768ELj1ELj4ELj1ELj16ENS_18Kernel_traits_baseILj768EfS2_fS2_fjLj128EEEEELb0ELb1ELb1ELb1EEEvNS_9BwdParamsE:
        /* <DEDUP_REMOVED lines=72> */
.L_x_10131:
        /* <DEDUP_REMOVED lines=15> */
[----:B0-----:R-:W-:Y:S01]  /*0570*/  IADD3 R3, PT, PT, R208, -0x1, RZ ;  /* 0xffffffffd0037810 */ /* 0x001fe20007ffe0ff */
[----:B------:R-:W0:Y:S01]  /*0580*/  LDC.64 R6, c[0x0][0x428] ;  /* 0x00010a00ff067b82 */ /* 0x000e220000000a00 */
[C---:B------:R-:W-:Y:S01]  /*0590*/  IMAD R2, R0.reuse, UR9, RZ ;  /* 0x0000000900027c24 */ /* 0x040fe2000f8e02ff */
[----:B------:R-:W-:Y:S02]  /*05a0*/  SHF.R.S32.HI R5, RZ, 0x1f, R0 ;  /* 0x0000001fff057819 */ /* 0x000fe40000011400 */
[----:B------:R-:W-:Y:S01]  /*05b0*/  IMAD R8, R3, UR9, RZ ;  /* 0x0000000903087c24 */ /* 0x000fe2000f8e02ff */
[----:B------:R-:W-:Y:S02]  /*05c0*/  LEA R4, P0, R0, UR10, 0x2 ;  /* 0x0000000a00047c11 */ /* 0x000fe4000f8010ff */
[----:B------:R-:W-:Y:S01]  /*05d0*/  SHF.R.S32.HI R3, RZ, 0x1f, R2 ;  /* 0x0000001fff037819 */ /* 0x000fe20000011402 */
[----:B------:R-:W2:Y:S01]  /*05e0*/  LDC.64 R202, c[0x0][0x3a8] ;  /* 0x0000ea00ffca7b82 */ /* 0x000ea20000000a00 */
[----:B------:R-:W-:-:S02]  /*05f0*/  SHF.R.S32.HI R9, RZ, 0x1f, R8 ;  /* 0x0000001fff097819 */ /* 0x000fc40000011408 */
[----:B------:R-:W-:Y:S02]  /*0600*/  LEA.HI R3, R3, R2, RZ, 0x3 ;  /* 0x0000000203037211 */ /* 0x000fe400078f18ff */
[----:B------:R-:W-:Y:S02]  /*0610*/  LEA.HI R9, R9, R8, RZ, 0x3 ;  /* 0x0000000809097211 */ /* 0x000fe400078f18ff */
[----:B------:R-:W-:-:S05]  /*0620*/  LEA.HI.X R5, R0, UR11, R5, 0x2, P0 ;  /* 0x0000000b00057c11 */ /* 0x000fca00080f1405 */
[----:B------:R3:W4:Y:S01]  /*0630*/  LDG.E R206, desc[UR6][R4.64] ;  /* 0x0000000604ce7981 */ /* 0x000722000c1e1900 */
[----:B-1----:R-:W-:-:S04]  /*0640*/  LOP3.LUT R10, R10, 0x1f, RZ, 0xc0, !PT ;  /* 0x0000001f0a0a7812 */ /* 0x002fc800078ec0ff */
[-C--:B------:R-:W-:Y:S02]  /*0650*/  LEA.HI.SX32 R9, R9, R10.reuse, 0x1d ;  /* 0x0000000a09097211 */ /* 0x080fe400078feaff */
[----:B------:R-:W-:Y:S02]  /*0660*/  LEA.HI.SX32 R207, R3, R10, 0x1d ;  /* 0x0000000a03cf7211 */ /* 0x000fe400078feaff */
[----:B------:R-:W-:Y:S02]  /*0670*/  IADD3 R21, PT, PT, R9, 0x20, RZ ;  /* 0x0000002009157810 */ /* 0x000fe40007ffe0ff */
[C---:B------:R-:W-:Y:S02]  /*0680*/  IADD3 R211, PT, PT, R207.reuse, 0x20, RZ ;  /* 0x00000020cfd37810 */ /* 0x040fe40007ffe0ff */
[----:B------:R-:W-:Y:S02]  /*0690*/  IADD3 R213, PT, PT, R207, 0x40, RZ ;  /* 0x00000040cfd57810 */ /* 0x000fe40007ffe0ff */
[C---:B---3--:R-:W-:Y:S01]  /*06a0*/  IADD3 R5, PT, PT, R9.reuse, 0x40, RZ ;  /* 0x0000004009057810 */ /* 0x048fe20007ffe0ff */
[----:B0-----:R-:W-:-:S04]  /*06b0*/  IMAD.WIDE.U32 R192, R9, 0x10, R6 ;  /* 0x0000001009c07825 */ /* 0x001fc800078e0006 */
[----:B--2---:R-:W-:Y:S02]  /*06c0*/  IMAD.WIDE.U32 R2, R207, 0x20, R202 ;  /* 0x00000020cf027825 */ /* 0x004fe400078e00ca */
[----:B------:R-:W2:Y:S02]  /*06d0*/  LDG.E.128 R192, desc[UR6][R192.64] ;  /* 0x00000006c0c07981 */ /* 0x000ea4000c1e1d00 */
[----:B------:R-:W-:Y:S02]  /*06e0*/  IMAD.WIDE.U32 R20, R21, 0x10, R6 ;  /* 0x0000001015147825 */ /* 0x000fe400078e0006 */
[----:B------:R-:W3:Y:S02]  /*06f0*/  LDG.E.128 R184, desc[UR6][R2.64+0x10] ;  /* 0x0000100602b87981 */ /* 0x000ee4000c1e1d00 */
[--C-:B------:R-:W-:Y:S02]  /*0700*/  IMAD.WIDE.U32 R200, R211, 0x20, R202.reuse ;  /* 0x00000020d3c87825 */ /* 0x100fe400078e00ca */
[----:B------:R-:W3:Y:S02]  /*0710*/  LDG.E.128 R20, desc[UR6][R20.64] ;  /* 0x0000000614147981 */ /* 0x000ee4000c1e1d00 */
[----:B------:R-:W-:-:S02]  /*0720*/  IMAD.WIDE.U32 R202, R213, 0x20, R202 ;  /* 0x00000020d5ca7825 */ /* 0x000fc400078e00ca */
[----:B------:R-:W3:Y:S02]  /*0730*/  LDG.E.128 R188, desc[UR6][R200.64] ;  /* 0x00000006c8bc7981 */ /* 0x000ee4000c1e1d00 */
[----:B------:R-:W-:Y:S02]  /*0740*/  IMAD.WIDE.U32 R4, R5, 0x10, R6 ;  /* 0x0000001005047825 */ /* 0x000fe400078e0006 */
[----:B------:R-:W3:Y:S04]  /*0750*/  LDG.E.128 R196, desc[UR6][R2.64] ;  /* 0x0000000602c47981 */ /* 0x000ee8000c1e1d00 */
[----:B------:R0:W3:Y:S04]  /*0760*/  LDG.E.128 R16, desc[UR6][R200.64+0x10] ;  /* 0x00001006c8107981 */ /* 0x0000e8000c1e1d00 */
[----:B------:R-:W3:Y:S04]  /*0770*/  LDG.E.128 R8, desc[UR6][R202.64] ;  /* 0x00000006ca087981 */ /* 0x000ee8000c1e1d00 */
[----:B------:R1:W3:Y:S04]  /*0780*/  LDG.E.128 R12, desc[UR6][R202.64+0x10] ;  /* 0x00001006ca0c7981 */ /* 0x0002e8000c1e1d00 */
[----:B------:R-:W3:Y:S01]  /*0790*/  LDG.E.128 R4, desc[UR6][R4.64] ;  /* 0x0000000604047981 */ /* 0x000ee2000c1e1d00 */
[----:B------:R-:W-:-:S02]  /*07a0*/  MOV R219, UR14 ;  /* 0x0000000e00db7c02 */ /* 0x000fc40008000f00 */
        /* <DEDUP_REMOVED lines=16> */
[----:B----4-:R-:W-:Y:S01]  /*08b0*/  FSEL R206, R206, RZ, !P1 ;  /* 0x000000ffcece7208 */ /* 0x010fe20004800000 */
[----:B--2---:R-:W-:-:S04]  /*08c0*/  HADD2.F32 R221, -RZ, R192.H0_H0 ;  /* 0x200000c0ffdd7230 */ /* 0x004fc80000004100 */
[C---:B---3--:R-:W-:Y:S01]  /*08d0*/  FADD.FTZ R233, -R206.reuse, R185 ;  /* 0x000000b9cee97221 */ /* 0x048fe20000010100 */
[C---:B------:R-:W-:Y:S01]  /*08e0*/  FADD.FTZ R237, -R206.reuse, R187 ;  /* 0x000000bbceed7221 */ /* 0x040fe20000010100 */
[C---:B------:R-:W-:Y:S01]  /*08f0*/  FADD.FTZ R231, -R206.reuse, R184 ;  /* 0x000000b8cee77221 */ /* 0x040fe20000010100 */
[C---:B------:R-:W-:Y:S01]  /*0900*/  FADD.FTZ R235, -R206.reuse, R186 ;  /* 0x000000baceeb7221 */ /* 0x040fe20000010100 */
[--C-:B0-----:R-:W-:Y:S02]  /*0910*/  HADD2.F32 R201, -RZ, R23.reuse.H0_H0 ;  /* 0x20000017ffc97230 */ /* 0x101fe40000004100 */
        /* <DEDUP_REMOVED lines=22> */
[--C-:B------:R-:W-:Y:S02]  /*0a80*/  HADD2.F32 R213, -RZ, R6.reuse.H0_H0 ;  /* 0x20000006ffd57230 */ /* 0x100fe40000004100 */
[----:B------:R-:W-:Y:S02]  /*0a90*/  HADD2.F32 R206, -RZ, R6.H1_H1 ;  /* 0x30000006ffce7230 */ /* 0x000fe40000004100 */
[----:B-----5:R-:W-:Y:S01]  /*0aa0*/  FMUL.FTZ R6, R218, R233 ;  /* 0x000000e9da067220 */ /* 0x020fe20000410000 */
[----:B------:R-:W-:Y:S02]  /*0ab0*/  HADD2.F32 R216, -RZ, R192.H1_H1 ;  /* 0x300000c0ffd87230 */ /* 0x000fe40000004100 */
[----:B------:R-:W-:Y:S01]  /*0ac0*/  FMUL.FTZ R10, R92, R221 ;  /* 0x000000dd5c0a7220 */ /* 0x000fe20000410000 */
[----:B------:R-:W-:Y:S02]  /*0ad0*/  HADD2.F32 R215, -RZ, R194.H0_H0 ;  /* 0x200000c2ffd77230 */ /* 0x000fe40000004100 */
[----:B------:R-:W-:-:S02]  /*0ae0*/  HADD2.F32 R207, -RZ, R7.H0_H0 ;  /* 0x20000007ffcf7230 */ /* 0x000fc40000004100 */
[----:B------:R-:W-:Y:S02]  /*0af0*/  HADD2.F32 R204, -RZ, R7.H1_H1 ;  /* 0x30000007ffcc7230 */ /* 0x000fe40000004100 */
[C---:B------:R-:W-:Y:S01]  /*0b00*/  FMUL.FTZ R7, R218.reuse, R231 ;  /* 0x000000e7da077220 */ /* 0x040fe20000410000 */
[----:B-1----:R-:W-:Y:S01]  /*0b10*/  FMUL.FTZ R3, R218, R223 ;  /* 0x000000dfda037220 */ /* 0x002fe20000410000 */
[----:B------:R-:W-:Y:S02]  /*0b20*/  HADD2.F32 R217, -RZ, R193.H0_H0 ;  /* 0x200000c1ffd97230 */ /* 0x000fe40000004100 */
[----:B------:R-:W-:Y:S01]  /*0b30*/  FADD.FTZ R125, R125, R212 ;  /* 0x000000d47d7d7221 */ /* 0x000fe20000010000 */
[--C-:B------:R-:W-:Y:S02]  /*0b40*/  HADD2.F32 R211, -RZ, R5.reuse.H0_H0 ;  /* 0x20000005ffd37230 */ /* 0x100fe40000004100 */
[----:B------:R-:W-:Y:S01]  /*0b50*/  FFMA.FTZ R101, R6, R212, R101 ;  /* 0x000000d406657223 */ /* 0x000fe20000010065 */
[----:B------:R-:W-:-:S02]  /*0b60*/  HADD2.F32 R210, -RZ, R5.H1_H1 ;  /* 0x30000005ffd27230 */ /* 0x000fc40000004100 */
[----:B------:R-:W-:Y:S01]  /*0b70*/  FMUL.FTZ R5, R218, R227 ;  /* 0x000000e3da057220 */ /* 0x000fe20000410000 */
[----:B------:R-:W-:Y:S01]  /*0b80*/  FMUL.FTZ R15, R89, R212 ;  /* 0x000000d4590f7220 */ /* 0x000fe20000410000 */
[----:B------:R-:W-:Y:S01]  /*0b90*/  FMUL.FTZ R11, R93, R216 ;  /* 0x000000d85d0b7220 */ /* 0x000fe20000410000 */
[----:B------:R-:W-:Y:S01]  /*0ba0*/  FADD.FTZ R124, R124, R215 ;  /* 0x000000d77c7c7221 */ /* 0x000fe20000010000 */
[-C--:B------:R-:W-:Y:S01]  /*0bb0*/  FFMA.FTZ R100, R7, R215.reuse, R100 ;  /* 0x000000d707647223 */ /* 0x080fe20000010064 */
[----:B------:R-:W-:Y:S01]  /*0bc0*/  FMUL.FTZ R14, R88, R215 ;  /* 0x000000d7580e7220 */ /* 0x000fe20000410000 */
[----:B------:R-:W-:Y:S01]  /*0bd0*/  FADD.FTZ R212, RZ, R10 ;  /* 0x0000000affd47221 */ /* 0x000fe20000010000 */
[----:B------:R-:W-:Y:S01]  /*0be0*/  FMUL.FTZ R2, R218, R225 ;  /* 0x000000e1da027220 */ /* 0x000fe20000410000 */
[----:B------:R-:W-:Y:S01]  /*0bf0*/  FFMA.FTZ R215, R3, R10, RZ ;  /* 0x0000000a03d77223 */ /* 0x000fe200000100ff */
[----:B------:R-:W-:Y:S02]  /*0c00*/  HADD2.F32 R214, -RZ, R193.H1_H1 ;  /* 0x300000c1ffd67230 */ /* 0x000fe40000004100 */
[----:B------:R-:W-:Y:S01]  /*0c10*/  FFMA.FTZ R98, R5, R217, R98 ;  /* 0x000000d905627223 */ /* 0x000fe20000010062 */
[----:B------:R-:W-:-:S02]  /*0c20*/  HADD2.F32 R203, -RZ, R4.H0_H0 ;  /* 0x20000004ffcb7230 */ /* 0x000fc40000004100 */
[----:B------:R-:W-:Y:S01]  /*0c30*/  FADD.FTZ R122, R122, R217 ;  /* 0x000000d97a7a7221 */ /* 0x000fe20000010000 */
[----:B------:R-:W-:Y:S02]  /*0c40*/  HADD2.F32 R202, -RZ, R4.H1_H1 ;  /* 0x30000004ffca7230 */ /* 0x000fe40000004100 */
[----:B------:R-:W-:Y:S01]  /*0c50*/  FMUL.FTZ R4, R218, R229 ;  /* 0x000000e5da047220 */ /* 0x000fe20000410000 */
[--C-:B------:R-:W-:Y:S02]  /*0c60*/  HADD2.F32 R193, -RZ, R195.reuse.H0_H0 ;  /* 0x200000c3ffc17230 */ /* 0x100fe40000004100 */
[----:B------:R-:W-:Y:S01]  /*0c70*/  FMUL.FTZ R12, R94, R217 ;  /* 0x000000d95e0c7220 */ /* 0x000fe20000410000 */
[----:B------:R-:W-:Y:S02]  /*0c80*/  HADD2.F32 R192, -RZ, R195.H1_H1 ;  /* 0x300000c3ffc07230 */ /* 0x000fe40000004100 */
[----:B------:R-:W-:Y:S01]  /*0c90*/  FMUL.FTZ R8, R218, R237 ;  /* 0x000000edda087220 */ /* 0x000fe20000410000 */
[----:B------:R-:W-:-:S02]  /*0ca0*/  HADD2.F32 R195, -RZ, R20.H0_H0 ;  /* 0x20000014ffc37230 */ /* 0x000fc40000004100 */
[----:B------:R-:W-:Y:S01]  /*0cb0*/  FADD.FTZ R217, R212, R11 ;  /* 0x0000000bd4d97221 */ /* 0x000fe20000010000 */
[----:B------:R-:W-:Y:S02]  /*0cc0*/  HADD2.F32 R194, -RZ, R20.H1_H1 ;  /* 0x30000014ffc27230 */ /* 0x000fe40000004100 */
[----:B------:R-:W-:Y:S01]  /*0cd0*/  FMUL.FTZ R19, R218, R185 ;  /* 0x000000b9da137220 */ /* 0x000fe20000410000 */
[----:B------:R-:W-:Y:S01]  /*0ce0*/  FFMA.FTZ R212, R2, R11, R215 ;  /* 0x0000000b02d47223 */ /* 0x000fe200000100d7 */
[--C-:B------:R-:W-:Y:S02]  /*0cf0*/  HADD2.F32 R197, -RZ, R21.reuse.H0_H0 ;  /* 0x20000015ffc57230 */ /* 0x100fe40000004100 */
[----:B------:R-:W-:Y:S01]  /*0d00*/  FMUL.FTZ R18, R218, R189 ;  /* 0x000000bdda127220 */ /* 0x000fe20000410000 */
[----:B------:R-:W-:Y:S02]  /*0d10*/  HADD2.F32 R196, -RZ, R21.H1_H1 ;  /* 0x30000015ffc47230 */ /* 0x000fe40000004100 */
[-C--:B------:R-:W-:Y:S01]  /*0d20*/  FFMA.FTZ R99, R4, R214.reuse, R99 ;  /* 0x000000d604637223 */ /* 0x080fe20000010063 */
[----:B------:R-:W-:Y:S01]  /*0d30*/  FADD.FTZ R123, R123, R214 ;  /* 0x000000d67b7b7221 */ /* 0x000fe20000010000 */
[----:B------:R-:W-:Y:S01]  /*0d40*/  FMUL.FTZ R13, R95, R214 ;  /* 0x000000d65f0d7220 */ /* 0x000fe20000410000 */
[----:B------:R-:W-:Y:S01]  /*0d50*/  FMUL.FTZ R21, R218, R187 ;  /* 0x000000bbda157220 */ /* 0x000fe20000410000 */
[----:B------:R-:W-:Y:S01]  /*0d60*/  FADD.FTZ R127, R127, R192 ;  /* 0x000000c07f7f7221 */ /* 0x000fe20000010000 */
[-C--:B------:R-:W-:Y:S01]  /*0d70*/  FFMA.FTZ R103, R8, R192.reuse, R103 ;  /* 0x000000c008677223 */ /* 0x080fe20000010067 */
[----:B------:R-:W-:Y:S01]  /*0d80*/  FMUL.FTZ R17, R91, R192 ;  /* 0x000000c05b117220 */ /* 0x000fe20000410000 */
[----:B------:R-:W-:Y:S01]  /*0d90*/  FADD.FTZ R214, R217, R12 ;  /* 0x0000000cd9d67221 */ /* 0x000fe20000010000 */
[-C--:B------:R-:W-:Y:S01]  /*0da0*/  FFMA.FTZ R104, R19, R195.reuse, R104 ;  /* 0x000000c313687223 */ /* 0x080fe20000010068 */
[----:B------:R-:W-:Y:S01]  /*0db0*/  FADD.FTZ R128, R128, R195 ;  /* 0x000000c380807221 */ /* 0x000fe20000010000 */
[----:B------:R-:W-:Y:S01]  /*0dc0*/  FMUL.FTZ R192, R84, R195 ;  /* 0x000000c354c07220 */ /* 0x000fe20000410000 */
[----:B------:R-:W-:Y:S01]  /*0dd0*/  FFMA.FTZ R215, R5, R12, R212 ;  /* 0x0000000c05d77223 */ /* 0x000fe200000100d4 */
[-C--:B------:R-:W-:Y:S01]  /*0de0*/  FFMA.FTZ R105, R18, R194.reuse, R105 ;  /* 0x000000c212697223 */ /* 0x080fe20000010069 */
[----:B------:R-:W-:Y:S01]  /*0df0*/  FADD.FTZ R129, R129, R194 ;  /* 0x000000c281817221 */ /* 0x000fe20000010000 */
[----:B------:R-:W-:Y:S01]  /*0e00*/  FMUL.FTZ R195, R85, R194 ;  /* 0x000000c255c37220 */ /* 0x000fe20000410000 */
[-C--:B------:R-:W-:Y:S01]  /*0e10*/  FFMA.FTZ R106, R21, R197.reuse, R106 ;  /* 0x000000c5156a7223 */ /* 0x080fe2000001006a */
[----:B------:R-:W-:Y:S01]  /*0e20*/  FADD.FTZ R130, R130, R197 ;  /* 0x000000c582827221 */ /* 0x000fe20000010000 */
[----:B------:R-:W-:Y:S01]  /*0e30*/  FMUL.FTZ R194, R86, R197 ;  /* 0x000000c556c27220 */ /* 0x000fe20000410000 */
[----:B------:R-:W-:Y:S01]  /*0e40*/  FADD.FTZ R197, R214, R13 ;  /* 0x0000000dd6c57221 */ /* 0x000fe20000010000 */
[----:B------:R-:W-:-:S03]  /*0e50*/  FFMA.FTZ R212, R4, R13, R215 ;  /* 0x0000000d04d47223 */ /* 0x000fc600000100d7 */
[----:B------:R-:W-:Y:S01]  /*0e60*/  FADD.FTZ R214, R197, R14 ;  /* 0x0000000ec5d67221 */ /* 0x000fe20000010000 */
        /* <DEDUP_REMOVED lines=8> */
[-C--:B------:R-:W-:Y:S01]  /*0ef0*/  FFMA.FTZ R107, R20, R196.reuse, R107 ;  /* 0x000000c4146b7223 */ /* 0x080fe2000001006b */
[----:B------:R-:W-:Y:S01]  /*0f00*/  FADD.FTZ R131, R131, R196 ;  /* 0x000000c483837221 */ /* 0x000fe20000010000 */
        /* <DEDUP_REMOVED lines=68> */
[----:B------:R-:W-:Y:S01]  /*1350*/  FMUL.FTZ R193, R218, R224 ;  /* 0x000000e0dac17220 */ /* 0x000fe20000410000 */
[-C--:B------:R-:W-:Y:S01]  /*1360*/  FFMA.FTZ R117, R190, R206.reuse, R117 ;  /* 0x000000cebe757223 */ /* 0x080fe20000010075 */
        /* <DEDUP_REMOVED lines=22> */
.L_x_10067:
        /* <DEDUP_REMOVED lines=23> */
.L_x_10068:
[----:B------:R-:W-:Y:S05]  /*1640*/  BSYNC.RECONVERGENT B1 ;  /* 0x0000000000017941 */ /* 0x000fea0003800200 */
.L_x_10066:
        /* <DEDUP_REMOVED lines=21> */
.L_x_10143:
        /* <DEDUP_REMOVED lines=43> */
.L_x_10074:
[----:B------:R-:W-:Y:S05]  /*1a50*/  BSYNC.RECONVERGENT B2 ;  /* 0x0000000000027941 */ /* 0x000fea0003800200 */
.L_x_10073:
        /* <DEDUP_REMOVED lines=13> */
.L_x_10076:
[----:B------:R-:W-:Y:S05]  /*1b30*/  BSYNC.RECONVERGENT B2 ;  /* 0x0000000000027941 */ /* 0x000fea0003800200 */
.L_x_10075:
        /* <DEDUP_REMOVED lines=13> */
.L_x_10078:
[----:B------:R-:W-:Y:S05]  /*1c10*/  BSYNC.RECONVERGENT B2 ;  /* 0x0000000000027941 */ /* 0x000fea0003800200 */
.L_x_10077:
        /* <DEDUP_REMOVED lines=13> */
.L_x_10080:
[----:B------:R-:W-:Y:S05]  /*1cf0*/  BSYNC.RECONVERGENT B2 ;  /* 0x0000000000027941 */ /* 0x000fea0003800200 */
.L_x_10079:
        /* <DEDUP_REMOVED lines=13> */
.L_x_10082:
[----:B------:R-:W-:Y:S05]  /*1dd0*/  BSYNC.RECONVERGENT B2 ;  /* 0x0000000000027941 */ /* 0x000fea0003800200 */
.L_x_10081:
        /* <DEDUP_REMOVED lines=13> */
.L_x_10084:
[----:B------:R-:W-:Y:S05]  /*1eb0*/  BSYNC.RECONVERGENT B2 ;  /* 0x0000000000027941 */ /* 0x000fea0003800200 */
.L_x_10083:
        /* <DEDUP_REMOVED lines=13> */
.L_x_10086:
[----:B------:R-:W-:Y:S05]  /*1f90*/  BSYNC.RECONVERGENT B2 ;  /* 0x0000000000027941 */ /* 0x000fea0003800200 */
.L_x_10085:
        /* <DEDUP_REMOVED lines=13> */
.L_x_10072:
[----:B------:R-:W1:Y:S01]  /*2070*/  @P3 LDC R183, c[0x0][0x40c] ;  /* 0x00010300ffb73b82 */ /* 0x000e620000000800 */
[-CC-:B------:R-:W-:Y:S01]  /*2080*/  FFMA.FTZ R177, R3, R209.reuse, R220.reuse ;  /* 0x000000d103b17223 */ /* 0x180fe200000100dc */
[-CC-:B------:R-:W-:Y:S01]  /*2090*/  FFMA.FTZ R176, R2, R209.reuse, R220.reuse ;  /* 0x000000d102b07223 */ /* 0x180fe200000100dc */
[----:B------:R-:W-:Y:S01]  /*20a0*/  ISETP.GT.AND P1, PT, R208, RZ, PT ;  /* 0x000000ffd000720c */ /* 0x000fe20003f24270 */
[-C--:B------:R-:W-:Y:S01]  /*20b0*/  FFMA.FTZ R207, R7, R209.reuse, R220 ;  /* 0x000000d107cf7223 */ /* 0x080fe200000100dc */
[----:B------:R-:W-:Y:S01]  /*20c0*/  FADD.FTZ R177, R10, -R177 ;  /* 0x800000b10ab17221 */ /* 0x000fe20000010000 */
[----:B------:R-:W-:Y:S01]  /*20d0*/  FADD.FTZ R179, R11, -R176 ;  /* 0x800000b00bb37221 */ /* 0x000fe20000010000 */
[--C-:B------:R-:W-:Y:S01]  /*20e0*/  FFMA.FTZ R180, R6, R209, R220.reuse ;  /* 0x000000d106b47223 */ /* 0x100fe200000100dc */
[----:B------:R-:W2:Y:S01]  /*20f0*/  @P3 LDC R204, c[0x0][0x40c] ;  /* 0x00010300ffcc3b82 */ /* 0x000ea20000000800 */
[C---:B------:R-:W-:Y:S01]  /*2100*/  FMUL.FTZ R177, R218.reuse, R177 ;  /* 0x000000b1dab17220 */ /* 0x040fe20000410000 */
[----:B------:R-:W-:Y:S01]  /*2110*/  FMUL.FTZ R179, R218, R179 ;  /* 0x000000b3dab37220 */ /* 0x000fe20000410000 */
[----:B------:R-:W-:Y:S01]  /*2120*/  FADD.FTZ R207, R14, -R207 ;  /* 0x800000cf0ecf7221 */ /* 0x000fe20000010000 */
[----:B------:R-:W-:Y:S01]  /*2130*/  FFMA.FTZ R227, R9, R209, R220 ;  /* 0x000000d109e37223 */ /* 0x000fe200000100dc */
[----:B------:R-:W-:Y:S01]  /*2140*/  FADD.FTZ R225, R15, -R180 ;  /* 0x800000b40fe17221 */ /* 0x000fe20000010000 */
[----:B------:R-:W-:Y:S01]  /*2150*/  FSEL R176, R177, RZ, P1 ;  /* 0x000000ffb1b07208 */ /* 0x000fe20000800000 */
[C---:B------:R-:W-:Y:S01]  /*2160*/  FMUL.FTZ R207, R218.reuse, R207 ;  /* 0x000000cfdacf7220 */ /* 0x040fe20000410000 */
[----:B------:R-:W-:Y:S01]  /*2170*/  FSEL R177, R179, RZ, P1 ;  /* 0x000000ffb3b17208 */ /* 0x000fe20000800000 */
[----:B------:R-:W3:Y:S01]  /*2180*/  @P3 LDC R205, c[0x0][0x40c] ;  /* 0x00010300ffcd3b82 */ /* 0x000ee20000000800 */
[----:B------:R-:W-:Y:S01]  /*2190*/  FMUL.FTZ R225, R218, R225 ;  /* 0x000000e1dae17220 */ /* 0x000fe20000410000 */
[----:B------:R-:W-:Y:S01]  /*21a0*/  FFMA.FTZ R232, R8, R209, R220 ;  /* 0x000000d108e87223 */ /* 0x000fe200000100dc */
[----:B------:R-:W-:Y:S01]  /*21b0*/  FSEL R180, R207, RZ, P1 ;  /* 0x000000ffcfb47208 */ /* 0x000fe20000800000 */
[----:B------:R-:W-:Y:S01]  /*21c0*/  FADD.FTZ R207, R16, -R227 ;  /* 0x800000e310cf7221 */ /* 0x000fe20000010000 */
[----:B-----5:R-:W-:-:S02]  /*21d0*/  @P3 HADD2.F32 R230, -RZ, R168.H1_H1 ;  /* 0x300000a8ffe63230 */ /* 0x020fc40000004100 */
[----:B-1----:R-:W-:Y:S01]  /*21e0*/  @P3 FMUL.FTZ R183, R176, R183 ;  /* 0x000000b7b0b73220 */ /* 0x002fe20000410000 */
[----:B0-----:R-:W0:Y:S01]  /*21f0*/  @P3 LDC R222, c[0x0][0x40c] ;  /* 0x00010300ffde3b82 */ /* 0x001e220000000800 */
[----:B------:R-:W-:Y:S02]  /*2200*/  FMUL.FTZ R227, R218, R207 ;  /* 0x000000cfdae37220 */ /* 0x000fe40000410000 */
[----:B------:R-:W-:Y:S01]  /*2210*/  @P3 FMUL.FTZ R178, R48, R183 ;  /* 0x000000b730b23220 */ /* 0x000fe20000410000 */
[----:B--2---:R-:W-:-:S04]  /*2220*/  @P3 FMUL.FTZ R204, R177, R204 ;  /* 0x000000ccb1cc3220 */ /* 0x004fc80000410000 */
[----:B------:R-:W-:Y:S01]  /*2230*/  @P3 F2FP.F16.F32.PACK_AB R178, RZ, R178 ;  /* 0x000000b2ffb2323e */ /* 0x000fe200000000ff */
[----:B------:R-:W1:Y:S01]  /*2240*/  @P3 LDC R223, c[0x0][0x40c] ;  /* 0x00010300ffdf3b82 */ /* 0x000e620000000800 */
[-C--:B------:R-:W-:Y:S02]  /*2250*/  @P3 FMUL.FTZ R179, R49, R204.reuse ;  /* 0x000000cc31b33220 */ /* 0x080fe40000410000 */
[----:B------:R-:W-:Y:S01]  /*2260*/  @P3 PRMT R172, R178, 0x7610, R172 ;  /* 0x00007610b2ac3816 */ /* 0x000fe200000000ac */
[----:B------:R-:W-:Y:S01]  /*2270*/  FFMA.FTZ R178, R4, R209, R220 ;  /* 0x000000d104b27223 */ /* 0x000fe200000100dc */
[----:B------:R-:W-:Y:S01]  /*2280*/  @P3 FFMA.FTZ R165, R230, R204, R165 ;  /* 0x000000cce6a53223 */ /* 0x000fe200000100a5 */
[----:B------:R-:W-:Y:S01]  /*2290*/  @P3 HADD2.F32 R204, -RZ, R169.H1_H1 ;  /* 0x300000a9ffcc3230 */ /* 0x000fe20000004100 */
[----:B------:R-:W-:Y:S01]  /*22a0*/  @P3 F2FP.F16.F32.PACK_AB R179, RZ, R179 ;  /* 0x000000b3ffb3323e */ /* 0x000fe200000000ff */
[----:B------:R-:W-:Y:S01]  /*22b0*/  FADD.FTZ R181, R13, -R178 ;  /* 0x800000b20db57221 */ /* 0x000fe20000010000 */
[----:B------:R-:W2:Y:S01]  /*22c0*/  @P3 LDC R228, c[0x0][0x40c] ;  /* 0x00010300ffe43b82 */ /* 0x000ea20000000800 */
[----:B------:R-:W-:Y:S01]  /*22d0*/  @P3 HADD2.F32 R230, -RZ, R170.H1_H1 ;  /* 0x300000aaffe63230 */ /* 0x000fe20000004100 */
[----:B------:R-:W-:Y:S01]  /*22e0*/  @P3 PRMT R172, R172, 0x5410, R179 ;  /* 0x00005410acac3816 */ /* 0x000fe200000000b3 */
[----:B------:R-:W-:Y:S01]  /*22f0*/  FFMA.FTZ R179, R5, R209, R220 ;  /* 0x000000d105b37223 */ /* 0x000fe200000100dc */
[----:B------:R-:W-:-:S03]  /*2300*/  FMUL.FTZ R181, R218, R181 ;  /* 0x000000b5dab57220 */ /* 0x000fc60000410000 */
[----:B------:R-:W-:Y:S01]  /*2310*/  FADD.FTZ R179, R12, -R179 ;  /* 0x800000b30cb37221 */ /* 0x000fe20000010000 */
[----:B------:R-:W4:Y:S03]  /*2320*/  @P3 LDC R229, c[0x0][0x40c] ;  /* 0x00010300ffe53b82 */ /* 0x000f260000000800 */
[----:B------:R-:W-:Y:S01]  /*2330*/  FMUL.FTZ R179, R218, R179 ;  /* 0x000000b3dab37220 */ /* 0x000fe20000410000 */
[----:B-1----:R-:W-:-:S04]  /*2340*/  @P3 FMUL.FTZ R223, R180, R223 ;  /* 0x000000dfb4df3220 */ /* 0x002fc80000410000 */
[----:B------:R-:W-:Y:S02]  /*2350*/  FSEL R178, R179, RZ, P1 ;  /* 0x000000ffb3b27208 */ /* 0x000fe40000800000 */
[----:B------:R-:W-:Y:S02]  /*2360*/  FSEL R179, R181, RZ, P1 ;  /* 0x000000ffb5b37208 */ /* 0x000fe40000800000 */
[----:B------:R-:W-:Y:S01]  /*2370*/  FSEL R181, R225, RZ, P1 ;  /* 0x000000ffe1b57208 */ /* 0x000fe20000800000 */
[----:B---3--:R-:W-:Y:S01]  /*2380*/  @P3 FMUL.FTZ R205, R178, R205 ;  /* 0x000000cdb2cd3220 */ /* 0x008fe20000410000 */
[----:B------:R-:W-:Y:S01]  /*2390*/  @P3 FMUL.FTZ R225, R52, R223 ;  /* 0x000000df34e13220 */ /* 0x000fe20000410000 */
[----:B0-----:R-:W-:Y:S02]  /*23a0*/  @P3 FMUL.FTZ R222, R179, R222 ;  /* 0x000000deb3de3220 */ /* 0x001fe40000410000 */
[----:B------:R-:W-:Y:S01]  /*23b0*/  @P3 FMUL.FTZ R182, R50, R205 ;  /* 0x000000cd32b63220 */ /* 0x000fe20000410000 */
[----:B--2---:R-:W-:Y:S01]  /*23c0*/  @P3 FMUL.FTZ R228, R181, R228 ;  /* 0x000000e4b5e43220 */ /* 0x004fe20000410000 */
[-C--:B------:R-:W-:Y:S01]  /*23d0*/  @P3 FMUL.FTZ R207, R51, R222.reuse ;  /* 0x000000de33cf3220 */ /* 0x080fe20000410000 */
[----:B------:R-:W-:Y:S01]  /*23e0*/  @P3 F2FP.F16.F32.PACK_AB R225, RZ, R225 ;  /* 0x000000e1ffe1323e */ /* 0x000fe200000000ff */
[----:B------:R-:W-:Y:S01]  /*23f0*/  @P3 FFMA.FTZ R167, R204, R222, R167 ;  /* 0x000000decca73223 */ /* 0x000fe200000100a7 */
[----:B------:R-:W-:Y:S01]  /*2400*/  @P3 F2FP.F16.F32.PACK_AB R206, RZ, R182 ;  /* 0x000000b6ffce323e */ /* 0x000fe200000000ff */
[----:B------:R-:W-:Y:S01]  /*2410*/  @P3 FFMA.FTZ R161, R230, R228, R161 ;  /* 0x000000e4e6a13223 */ /* 0x000fe200000100a1 */
[----:B------:R-:W-:-:S02]  /*2420*/  @P3 F2FP.F16.F32.PACK_AB R207, RZ, R207 ;  /* 0x000000cfffcf323e */ /* 0x000fc400000000ff */
[----:B------:R-:W-:Y:S02]  /*2430*/  @P3 PRMT R173, R206, 0x7610, R173 ;  /* 0x00007610cead3816 */ /* 0x000fe400000000ad */
[----:B------:R-:W-:Y:S01]  /*2440*/  FSEL R182, R227, RZ, P1 ;  /* 0x000000ffe3b67208 */ /* 0x000fe20000800000 */
[----:B------:R-:W-:Y:S01]  /*2450*/  @P3 FMUL.FTZ R227, R53, R228 ;  /* 0x000000e435e33220 */ /* 0x000fe20000410000 */
[----:B------:R-:W-:Y:S01]  /*2460*/  @P3 PRMT R173, R173, 0x5410, R207 ;  /* 0x00005410adad3816 */ /* 0x000fe200000000cf */
[----:B------:R-:W-:Y:S01]  /*2470*/  @P3 HADD2.F32 R207, -RZ, R168.H0_H0 ;  /* 0x200000a8ffcf3230 */ /* 0x000fe20000004100 */
[----:B------:R-:W-:Y:S01]  /*2480*/  @P3 PRMT R174, R225, 0x7610, R174 ;  /* 0x00007610e1ae3816 */ /* 0x000fe200000000ae */
[----:B----4-:R-:W-:Y:S01]  /*2490*/  @P3 FMUL.FTZ R229, R182, R229 ;  /* 0x000000e5b6e53220 */ /* 0x010fe20000410000 */
[----:B------:R-:W-:Y:S01]  /*24a0*/  @P3 HADD2.F32 R225, -RZ, R169.H0_H0 ;  /* 0x200000a9ffe13230 */ /* 0x000fe20000004100 */
[----:B------:R-:W-:Y:S01]  /*24b0*/  @P3 F2FP.F16.F32.PACK_AB R227, RZ, R227 ;  /* 0x000000e3ffe3323e */ /* 0x000fe200000000ff */
[----:B------:R-:W-:Y:S01]  /*24c0*/  @P3 FFMA.FTZ R164, R207, R183, R164 ;  /* 0x000000b7cfa43223 */ /* 0x000fe200000100a4 */
[----:B------:R-:W-:Y:S01]  /*24d0*/  @P3 FMUL.FTZ R206, R54, R229 ;  /* 0x000000e536ce3220 */ /* 0x000fe20000410000 */
[----:B------:R-:W-:Y:S01]  /*24e0*/  FADD.FTZ R183, R17, -R232 ;  /* 0x800000e811b77221 */ /* 0x000fe20000010000 */
[----:B------:R-:W-:Y:S01]  /*24f0*/  @P3 FFMA.FTZ R166, R225, R205, R166 ;  /* 0x000000cde1a63223 */ /* 0x000fe200000100a6 */
[----:B------:R-:W-:Y:S01]  /*2500*/  @P3 HADD2.F32 R205, -RZ, R170.H0_H0 ;  /* 0x200000aaffcd3230 */ /* 0x000fe20000004100 */
[----:B------:R-:W-:Y:S01]  /*2510*/  @P3 PRMT R174, R174, 0x5410, R227 ;  /* 0x00005410aeae3816 */ /* 0x000fe200000000e3 */
[----:B------:R-:W-:Y:S01]  /*2520*/  FMUL.FTZ R183, R218, R183 ;  /* 0x000000b7dab77220 */ /* 0x000fe20000410000 */
[----:B------:R-:W-:Y:S01]  /*2530*/  @P3 HADD2.F32 R207, -RZ, R171.H0_H0 ;  /* 0x200000abffcf3230 */ /* 0x000fe20000004100 */
[----:B------:R-:W-:Y:S01]  /*2540*/  @P3 F2FP.F16.F32.PACK_AB R206, RZ, R206 ;  /* 0x000000ceffce323e */ /* 0x000fe200000000ff */
[----:B------:R-:W-:-:S02]  /*2550*/  @P3 FFMA.FTZ R160, R205, R223, R160 ;  /* 0x000000dfcda03223 */ /* 0x000fc400000100a0 */
[----:B------:R-:W-:Y:S01]  /*2560*/  FSEL R183, R183, RZ, P1 ;  /* 0x000000ffb7b77208 */ /* 0x000fe20000800000 */
        /* <DEDUP_REMOVED lines=10> */
.L_x_10071:
[----:B------:R-:W-:Y:S02]  /*2610*/  MOV R224, UR20 ;  /* 0x0000001400e07c02 */ /* 0x000fe40008000f00 */
[----:B------:R-:W-:Y:S02]  /*2620*/  MOV R226, UR21 ;  /* 0x0000001500e27c02 */ /* 0x000fe40008000f00 */
[----:B------:R-:W-:-:S04]  /*2630*/  ISETP.NE.U32.AND P1, PT, R224, RZ, PT ;  /* 0x000000ffe000720c */ /* 0x000fc80003f25070 */
[----:B------:R-:W-:-:S13]  /*2640*/  ISETP.NE.AND.EX P1, PT, R226, RZ, PT, P1 ;  /* 0x000000ffe200720c */ /* 0x000fda0003f25310 */
[----:B------:R-:W-:Y:S05]  /*2650*/  @P1 BRA `(.L_x_10088) ;  /* 0x0000000400641947 */ /* 0x000fea0003800000 */
[-CC-:B------:R-:W-:Y:S01]  /*2660*/  @P2 FFMA.FTZ R205, R3, R209.reuse, R220.reuse ;  /* 0x000000d103cd2223 */ /* 0x180fe200000100dc */
[----:B0-----:R-:W0:Y:S01]  /*2670*/  @P3 LDC R223, c[0x0][0x40c] ;  /* 0x00010300ffdf3b82 */ /* 0x001e220000000800 */
[----:B------:R-:W-:Y:S01]  /*2680*/  MOV R204, R44 ;  /* 0x0000002c00cc7202 */ /* 0x000fe20000000f00 */
[-CC-:B------:R-:W-:Y:S01]  /*2690*/  @P2 FFMA.FTZ R222, R2, R209.reuse, R220.reuse ;  /* 0x000000d102de2223 */ /* 0x180fe200000100dc */
[----:B------:R-:W-:Y:S01]  /*26a0*/  @P2 FADD.FTZ R205, R10, -R205 ;  /* 0x800000cd0acd2221 */ /* 0x000fe20000010000 */
[----:B------:R-:W-:Y:S01]  /*26b0*/  MOV R207, R46 ;  /* 0x0000002e00cf7202 */ /* 0x000fe20000000f00 */
[----:B------:R-:W-:Y:S01]  /*26c0*/  @P2 FFMA.FTZ R228, R4, R209, R220 ;  /* 0x000000d104e42223 */ /* 0x000fe200000100dc */
        /* <DEDUP_REMOVED lines=8> */
[----:B------:R-:W-:Y:S01]  /*2750*/  @P2 FFMA.FTZ R222, R6, R209, R220 ;  /* 0x000000d106de2223 */ /* 0x000fe200000100dc */
        /* <DEDUP_REMOVED lines=12> */
[----:B0-----:R-:W-:-:S04]  /*2820*/  @P3 FMUL.FTZ R205, R204, R223 ;  /* 0x000000dfcccd3220 */ /* 0x001fc80000410000 */
[----:B------:R-:W-:Y:S01]  /*2830*/  @P3 FMUL.FTZ R222, R48, R205 ;  /* 0x000000cd30de3220 */ /* 0x000fe20000410000 */
[----:B------:R-:W0:Y:S01]  /*2840*/  @P3 LDC R231, c[0x0][0x40c] ;  /* 0x00010300ffe73b82 */ /* 0x000e220000000800 */
[----:B-1----:R-:W-:Y:S01]  /*2850*/  @P3 FMUL.FTZ R204, R206, R227 ;  /* 0x000000e3cecc3220 */ /* 0x002fe20000410000 */
[----:B------:R-:W-:Y:S02]  /*2860*/  @P2 FFMA.FTZ R227, R9, R209, R220 ;  /* 0x000000d109e32223 */ /* 0x000fe400000100dc */
[----:B------:R-:W-:Y:S01]  /*2870*/  @P3 F2FP.F16.F32.PACK_AB R222, RZ, R222 ;  /* 0x000000deffde323e */ /* 0x000fe200000000ff */
[----:B------:R-:W-:Y:S01]  /*2880*/  @P3 FMUL.FTZ R223, R49, R204 ;  /* 0x000000cc31df3220 */ /* 0x000fe20000410000 */
[----:B------:R-:W-:Y:S02]  /*2890*/  @P2 FADD.FTZ R227, R16, -R227 ;  /* 0x800000e310e32221 */ /* 0x000fe40000010000 */
[----:B------:R-:W1:Y:S01]  /*28a0*/  @P3 LDC R234, c[0x0][0x40c] ;  /* 0x00010300ffea3b82 */ /* 0x000e620000000800 */
[----:B--2---:R-:W-:Y:S01]  /*28b0*/  @P3 FMUL.FTZ R207, R207, R230 ;  /* 0x000000e6cfcf3220 */ /* 0x004fe20000410000 */
[----:B------:R-:W-:-:S02]  /*28c0*/  @P3 F2FP.F16.F32.PACK_AB R223, RZ, R223 ;  /* 0x000000dfffdf323e */ /* 0x000fc400000000ff */
[----:B------:R-:W-:Y:S02]  /*28d0*/  @P3 PRMT R172, R222, 0x7610, R172 ;  /* 0x00007610deac3816 */ /* 0x000fe400000000ac */
[----:B------:R-:W-:Y:S01]  /*28e0*/  MOV R230, R42 ;  /* 0x0000002a00e67202 */ /* 0x000fe20000000f00 */
[----:B------:R-:W-:Y:S01]  /*28f0*/  @P2 FFMA.FTZ R230, R218, R227, R42 ;  /* 0x000000e3dae62223 */ /* 0x000fe2000001002a */
[----:B------:R-:W2:Y:S01]  /*2900*/  @P3 LDC R233, c[0x0][0x40c] ;  /* 0x00010300ffe93b82 */ /* 0x000ea20000000800 */
[----:B---3--:R-:W-:Y:S01]  /*2910*/  @P3 FMUL.FTZ R206, R225, R232 ;  /* 0x000000e8e1ce3220 */ /* 0x008fe20000410000 */
[----:B------:R-:W-:Y:S01]  /*2920*/  @P3 FMUL.FTZ R225, R50, R207 ;  /* 0x000000cf32e13220 */ /* 0x000fe20000410000 */
[----:B------:R-:W-:Y:S02]  /*2930*/  @P3 PRMT R172, R172, 0x5410, R223 ;  /* 0x00005410acac3816 */ /* 0x000fe400000000df */
[----:B------:R-:W-:Y:S02]  /*2940*/  @P3 FMUL.FTZ R227, R51, R206 ;  /* 0x000000ce33e33220 */ /* 0x000fe40000410000 */
[----:B------:R-:W-:Y:S01]  /*2950*/  @P3 F2FP.F16.F32.PACK_AB R225, RZ, R225 ;  /* 0x000000e1ffe1323e */ /* 0x000fe200000000ff */
[----:B0-----:R-:W-:Y:S01]  /*2960*/  @P3 FMUL.FTZ R223, R228, R231 ;  /* 0x000000e7e4df3220 */ /* 0x001fe20000410000 */
[----:B-----5:R-:W-:Y:S01]  /*2970*/  @P3 HADD2.F32 R231, -RZ, R168.H0_H0 ;  /* 0x200000a8ffe73230 */ /* 0x020fe20000004100 */
[----:B------:R-:W-:-:S02]  /*2980*/  @P3 F2FP.F16.F32.PACK_AB R227, RZ, R227 ;  /* 0x000000e3ffe3323e */ /* 0x000fc400000000ff */
[----:B------:R-:W-:Y:S01]  /*2990*/  @P3 PRMT R173, R225, 0x7610, R173 ;  /* 0x00007610e1ad3816 */ /* 0x000fe200000000ad */
[----:B------:R-:W-:Y:S01]  /*29a0*/  @P3 FMUL.FTZ R222, R52, R223 ;  /* 0x000000df34de3220 */ /* 0x000fe20000410000 */
[----:B------:R-:W-:Y:S01]  /*29b0*/  @P3 FFMA.FTZ R164, R231, R205, R164 ;  /* 0x000000cde7a43223 */ /* 0x000fe200000100a4 */
[----:B------:R-:W-:Y:S02]  /*29c0*/  @P3 HADD2.F32 R205, -RZ, R170.H0_H0 ;  /* 0x200000aaffcd3230 */ /* 0x000fe40000004100 */
[----:B-1----:R-:W-:Y:S01]  /*29d0*/  @P3 FMUL.FTZ R228, R229, R234 ;  /* 0x000000eae5e43220 */ /* 0x002fe20000410000 */
[----:B------:R-:W-:Y:S02]  /*29e0*/  @P3 PRMT R173, R173, 0x5410, R227 ;  /* 0x00005410adad3816 */ /* 0x000fe400000000e3 */
[----:B------:R-:W-:Y:S01]  /*29f0*/  @P3 F2FP.F16.F32.PACK_AB R222, RZ, R222 ;  /* 0x000000deffde323e */ /* 0x000fe200000000ff */
[----:B------:R-:W-:Y:S01]  /*2a00*/  @P3 FMUL.FTZ R225, R53, R228 ;  /* 0x000000e435e13220 */ /* 0x000fe20000410000 */
[----:B------:R-:W-:-:S02]  /*2a10*/  @P3 FFMA.FTZ R160, R205, R223, R160 ;  /* 0x000000dfcda03223 */ /* 0x000fc400000100a0 */
[----:B------:R-:W-:Y:S01]  /*2a20*/  @P3 PRMT R174, R222, 0x7610, R174 ;  /* 0x00007610deae3816 */ /* 0x000fe200000000ae */
[----:B--2---:R-:W-:Y:S01]  /*2a30*/  @P3 FMUL.FTZ R229, R230, R233 ;  /* 0x000000e9e6e53220 */ /* 0x004fe20000410000 */
[----:B------:R-:W-:Y:S01]  /*2a40*/  @P3 HADD2.F32 R230, -RZ, R168.H1_H1 ;  /* 0x300000a8ffe63230 */ /* 0x000fe20000004100 */
[----:B------:R-:W-:Y:S01]  /*2a50*/  @P3 F2FP.F16.F32.PACK_AB R225, RZ, R225 ;  /* 0x000000e1ffe1323e */ /* 0x000fe200000000ff */
[--C-:B------:R-:W-:Y:S02]  /*2a60*/  @P3 HADD2.F32 R233, -RZ, R169.reuse.H0_H0 ;  /* 0x200000a9ffe93230 */ /* 0x100fe40000004100 */
[----:B------:R-:W-:Y:S01]  /*2a70*/  @P3 FMUL.FTZ R227, R54, R229 ;  /* 0x000000e536e33220 */ /* 0x000fe20000410000 */
[----:B------:R-:W-:Y:S01]  /*2a80*/  @P3 FFMA.FTZ R165, R230, R204, R165 ;  /* 0x000000cce6a53223 */ /* 0x000fe200000100a5 */
[----:B------:R-:W-:Y:S02]  /*2a90*/  @P3 HADD2.F32 R204, -RZ, R169.H1_H1 ;  /* 0x300000a9ffcc3230 */ /* 0x000fe40000004100 */
[----:B------:R-:W-:Y:S01]  /*2aa0*/  @P3 FFMA.FTZ R166, R233, R207, R166 ;  /* 0x000000cfe9a63223 */ /* 0x000fe200000100a6 */
[----:B------:R-:W-:Y:S01]  /*2ab0*/  @P3 HADD2.F32 R230, -RZ, R170.H1_H1 ;  /* 0x300000aaffe63230 */ /* 0x000fe20000004100 */
[----:B------:R-:W-:Y:S01]  /*2ac0*/  @P3 F2FP.F16.F32.PACK_AB R227, RZ, R227 ;  /* 0x000000e3ffe3323e */ /* 0x000fe200000000ff */
[----:B------:R-:W-:-:S02]  /*2ad0*/  @P3 HADD2.F32 R207, -RZ, R171.H0_H0 ;  /* 0x200000abffcf3230 */ /* 0x000fc40000004100 */
[----:B------:R-:W-:Y:S01]  /*2ae0*/  @P3 FFMA.FTZ R167, R204, R206, R167 ;  /* 0x000000cecca73223 */ /* 0x000fe200000100a7 */
[----:B------:R-:W-:Y:S01]  /*2af0*/  @P3 PRMT R174, R174, 0x5410, R225 ;  /* 0x00005410aeae3816 */ /* 0x000fe200000000e1 */
[----:B------:R-:W-:Y:S01]  /*2b00*/  @P3 FFMA.FTZ R161, R230, R228, R161 ;  /* 0x000000e4e6a13223 */ /* 0x000fe200000100a1 */
[----:B------:R-:W-:Y:S01]  /*2b10*/  @P3 PRMT R175, R227, 0x7610, R175 ;  /* 0x00007610e3af3816 */ /* 0x000fe200000000af */
[----:B------:R-:W-:Y:S01]  /*2b20*/  @P3 FFMA.FTZ R162, R207, R229, R162 ;  /* 0x000000e5cfa23223 */ /* 0x000fe200000100a2 */
        /* <DEDUP_REMOVED lines=12> */
.L_x_10088:
[----:B------:R-:W1:Y:S01]  /*2bf0*/  @P3 LDC R225, c[0x0][0x40c] ;  /* 0x00010300ffe13b82 */ /* 0x000e620000000800 */
[-CC-:B------:R-:W-:Y:S01]  /*2c00*/  @P2 FFMA.FTZ R177, R9, R209.reuse, R220.reuse ;  /* 0x000000d109b12223 */ /* 0x180fe200000100dc */
[-CC-:B------:R-:W-:Y:S01]  /*2c10*/  @P2 FFMA.FTZ R179, R3, R209.reuse, R220.reuse ;  /* 0x000000d103b32223 */ /* 0x180fe200000100dc */
[----:B------:R-:W-:Y:S01]  /*2c20*/  MOV R182, R42 ;  /* 0x0000002a00b67202 */ /* 0x000fe20000000f00 */
[-CC-:B------:R-:W-:Y:S01]  /*2c30*/  @P2 FFMA.FTZ R178, R8, R209.reuse, R220.reuse ;  /* 0x000000d108b22223 */ /* 0x180fe200000100dc */
[----:B------:R-:W-:Y:S01]  /*2c40*/  @P2 FADD.FTZ R177, R16, -R177 ;  /* 0x800000b110b12221 */ /* 0x000fe20000010000 */
[----:B------:R-:W-:Y:S01]  /*2c50*/  @P2 FADD.FTZ R179, R10, -R179 ;  /* 0x800000b30ab32221 */ /* 0x000fe20000010000 */
[----:B------:R-:W-:Y:S01]  /*2c60*/  @P2 FFMA.FTZ R180, R2, R209, R220 ;  /* 0x000000d102b42223 */ /* 0x000fe200000100dc */
[----:B------:R-:W2:Y:S01]  /*2c70*/  @P3 LDC R207, c[0x0][0x40c] ;  /* 0x00010300ffcf3b82 */ /* 0x000ea20000000800 */
[C---:B------:R-:W-:Y:S01]  /*2c80*/  @P2 FFMA.FTZ R182, R218.reuse, R177, R42 ;  /* 0x000000b1dab62223 */ /* 0x040fe2000001002a */
[----:B------:R-:W-:Y:S01]  /*2c90*/  MOV R176, R44 ;  /* 0x0000002c00b07202 */ /* 0x000fe20000000f00 */
[----:B------:R-:W-:Y:S01]  /*2ca0*/  @P2 FFMA.FTZ R176, R218, R179, R44 ;  /* 0x000000b3dab02223 */ /* 0x000fe2000001002c */
[----:B------:R-:W-:Y:S01]  /*2cb0*/  @P2 FADD.FTZ R181, R17, -R178 ;  /* 0x800000b211b52221 */ /* 0x000fe20000010000 */
[-CC-:B------:R-:W-:Y:S01]  /*2cc0*/  @P2 FFMA.FTZ R179, R5, R209.reuse, R220.reuse ;  /* 0x000000d105b32223 */ /* 0x180fe200000100dc */
[-C--:B------:R-:W-:Y:S01]  /*2cd0*/  @P2 FFMA.FTZ R231, R7, R209.reuse, R220 ;  /* 0x000000d107e72223 */ /* 0x080fe200000100dc */
[----:B------:R-:W-:Y:S01]  /*2ce0*/  @P2 FADD.FTZ R180, R11, -R180 ;  /* 0x800000b40bb42221 */ /* 0x000fe20000010000 */
[----:B------:R-:W3:Y:S01]  /*2cf0*/  @P3 LDC R227, c[0x0][0x40c] ;  /* 0x00010300ffe33b82 */ /* 0x000ee20000000800 */
[----:B------:R-:W-:Y:S01]  /*2d00*/  @P2 FADD.FTZ R179, R12, -R179 ;  /* 0x800000b30cb32221 */ /* 0x000fe20000010000 */
[-CC-:B------:R-:W-:Y:S01]  /*2d10*/  @P2 FFMA.FTZ R228, R4, R209.reuse, R220.reuse ;  /* 0x000000d104e42223 */ /* 0x180fe200000100dc */
[----:B------:R-:W-:Y:S01]  /*2d20*/  @P2 FFMA.FTZ R232, R6, R209, R220 ;  /* 0x000000d106e82223 */ /* 0x000fe200000100dc */
[----:B------:R-:W-:Y:S01]  /*2d30*/  @P2 FADD.FTZ R231, R14, -R231 ;  /* 0x800000e70ee72221 */ /* 0x000fe20000010000 */
[----:B------:R-:W-:Y:S01]  /*2d40*/  MOV R177, R45 ;  /* 0x0000002d00b17202 */ /* 0x000fe20000000f00 */
[----:B------:R-:W-:Y:S01]  /*2d50*/  @P2 FFMA.FTZ R177, R218, R180, R45 ;  /* 0x000000b4dab12223 */ /* 0x000fe2000001002d */
[----:B------:R-:W-:Y:S01]  /*2d60*/  MOV R180, R40 ;  /* 0x0000002800b47202 */ /* 0x000fe20000000f00 */
[----:B------:R-:W4:Y:S01]  /*2d70*/  @P3 LDC R233, c[0x0][0x40c] ;  /* 0x00010300ffe93b82 */ /* 0x000f220000000800 */
[----:B-1----:R-:W-:Y:S01]  /*2d80*/  @P3 FMUL.FTZ R225, R182, R225 ;  /* 0x000000e1b6e13220 */ /* 0x002fe20000410000 */
[----:B------:R-:W-:Y:S01]  /*2d90*/  @P2 FADD.FTZ R228, R13, -R228 ;  /* 0x800000e40de42221 */ /* 0x000fe20000010000 */
[----:B------:R-:W-:Y:S01]  /*2da0*/  @P2 FADD.FTZ R232, R15, -R232 ;  /* 0x800000e80fe82221 */ /* 0x000fe20000010000 */
[----:B------:R-:W-:Y:S01]  /*2db0*/  @P2 FFMA.FTZ R180, R218, R231, R40 ;  /* 0x000000e7dab42223 */ /* 0x000fe20000010028 */
[----:B------:R-:W-:Y:S01]  /*2dc0*/  @P3 FMUL.FTZ R178, R54, R225 ;  /* 0x000000e136b23220 */ /* 0x000fe20000410000 */
[----:B------:R-:W-:Y:S01]  /*2dd0*/  MOV R183, R43 ;  /* 0x0000002b00b77202 */ /* 0x000fe20000000f00 */
[----:B------:R-:W-:Y:S01]  /*2de0*/  @P2 FFMA.FTZ R183, R218, R181, R43 ;  /* 0x000000b5dab72223 */ /* 0x000fe2000001002b */
[----:B0-----:R-:W0:Y:S01]  /*2df0*/  @P3 LDC R222, c[0x0][0x40c] ;  /* 0x00010300ffde3b82 */ /* 0x001e220000000800 */
[----:B-----5:R-:W-:Y:S01]  /*2e00*/  @P3 HADD2.F32 R231, -RZ, R171.H0_H0 ;  /* 0x200000abffe73230 */ /* 0x020fe20000004100 */
[----:B------:R-:W-:Y:S01]  /*2e10*/  @P3 F2FP.F16.F32.PACK_AB R229, RZ, R178 ;  /* 0x000000b2ffe5323e */ /* 0x000fe200000000ff */
[----:B--2---:R-:W-:Y:S01]  /*2e20*/  @P3 FMUL.FTZ R207, R176, R207 ;  /* 0x000000cfb0cf3220 */ /* 0x004fe20000410000 */
[----:B------:R-:W-:Y:S01]  /*2e30*/  MOV R178, R46 ;  /* 0x0000002e00b27202 */ /* 0x000fe20000000f00 */
[C---:B------:R-:W-:Y:S01]  /*2e40*/  @P2 FFMA.FTZ R178, R218.reuse, R179, R46 ;  /* 0x000000b3dab22223 */ /* 0x040fe2000001002e */
[----:B------:R-:W-:Y:S01]  /*2e50*/  MOV R179, R47 ;  /* 0x0000002f00b37202 */ /* 0x000fe20000000f00 */
[----:B------:R-:W-:Y:S01]  /*2e60*/  @P2 FFMA.FTZ R179, R218, R228, R47 ;  /* 0x000000e4dab32223 */ /* 0x000fe2000001002f */
[----:B------:R-:W1:Y:S01]  /*2e70*/  @P3 LDC R206, c[0x0][0x40c] ;  /* 0x00010300ffce3b82 */ /* 0x000e620000000800 */
[----:B------:R-:W-:Y:S01]  /*2e80*/  MOV R181, R41 ;  /* 0x0000002900b57202 */ /* 0x000fe20000000f00 */
[----:B---3--:R-:W-:Y:S01]  /*2e90*/  @P3 FMUL.FTZ R227, R178, R227 ;  /* 0x000000e3b2e33220 */ /* 0x008fe20000410000 */
[----:B------:R-:W-:Y:S01]  /*2ea0*/  @P3 PRMT R175, R229, 0x7610, R175 ;  /* 0x00007610e5af3816 */ /* 0x000fe200000000af */
[----:B------:R-:W-:Y:S01]  /*2eb0*/  @P2 FFMA.FTZ R181, R218, R232, R41 ;  /* 0x000000e8dab52223 */ /* 0x000fe20000010029 */
[----:B------:R-:W-:Y:S01]  /*2ec0*/  @P3 FFMA.FTZ R162, R231, R225, R162 ;  /* 0x000000e1e7a23223 */ /* 0x000fe200000100a2 */
[----:B------:R-:W-:Y:S01]  /*2ed0*/  @P3 FMUL.FTZ R205, R48, R207 ;  /* 0x000000cf30cd3220 */ /* 0x000fe20000410000 */
[----:B------:R-:W-:Y:S01]  /*2ee0*/  @P3 FMUL.FTZ R228, R50, R227 ;  /* 0x000000e332e43220 */ /* 0x000fe20000410000 */
[----:B------:R-:W2:Y:S01]  /*2ef0*/  @P3 LDC R230, c[0x0][0x40c] ;  /* 0x00010300ffe63b82 */ /* 0x000ea20000000800 */
[----:B----4-:R-:W-:Y:S01]  /*2f00*/  @P3 FMUL.FTZ R229, R180, R233 ;  /* 0x000000e9b4e53220 */ /* 0x010fe20000410000 */
[----:B------:R-:W-:Y:S01]  /*2f10*/  @P3 HADD2.F32 R235, -RZ, R168.H0_H0 ;  /* 0x200000a8ffeb3230 */ /* 0x000fe20000004100 */
[----:B------:R-:W-:Y:S01]  /*2f20*/  @P3 F2FP.F16.F32.PACK_AB R205, RZ, R205 ;  /* 0x000000cdffcd323e */ /* 0x000fe200000000ff */
[----:B------:R-:W-:-:S02]  /*2f30*/  @P3 HADD2.F32 R236, -RZ, R170.H1_H1 ;  /* 0x300000aaffec3230 */ /* 0x000fc40000004100 */
[----:B------:R-:W-:Y:S01]  /*2f40*/  @P3 FMUL.FTZ R231, R52, R229 ;  /* 0x000000e534e73220 */ /* 0x000fe20000410000 */
[----:B------:R-:W-:Y:S01]  /*2f50*/  @P3 F2FP.F16.F32.PACK_AB R228, RZ, R228 ;  /* 0x000000e4ffe4323e */ /* 0x000fe200000000ff */
[----:B------:R-:W-:Y:S01]  /*2f60*/  @P3 FFMA.FTZ R164, R235, R207, R164 ;  /* 0x000000cfeba43223 */ /* 0x000fe200000100a4 */
[----:B------:R-:W3:Y:S01]  /*2f70*/  @P3 LDC R234, c[0x0][0x40c] ;  /* 0x00010300ffea3b82 */ /* 0x000ee20000000800 */
[----:B0-----:R-:W-:Y:S01]  /*2f80*/  @P3 FMUL.FTZ R222, R183, R222 ;  /* 0x000000deb7de3220 */ /* 0x001fe20000410000 */
[----:B------:R-:W-:Y:S01]  /*2f90*/  @P3 F2FP.F16.F32.PACK_AB R231, RZ, R231 ;  /* 0x000000e7ffe7323e */ /* 0x000fe200000000ff */
[----:B------:R-:W-:Y:S01]  /*2fa0*/  @P3 HADD2.F32 R207, -RZ, R169.H0_H0 ;  /* 0x200000a9ffcf3230 */ /* 0x000fe20000004100 */
[----:B------:R-:W-:Y:S01]  /*2fb0*/  @P3 PRMT R172, R205, 0x7610, R172 ;  /* 0x00007610cdac3816 */ /* 0x000fe200000000ac */
[----:B------:R-:W-:Y:S01]  /*2fc0*/  @P3 FMUL.FTZ R204, R55, R222 ;  /* 0x000000de37cc3220 */ /* 0x000fe20000410000 */
[----:B------:R-:W-:Y:S01]  /*2fd0*/  @P3 HADD2.F32 R235, -RZ, R170.H0_H0 ;  /* 0x200000aaffeb3230 */ /* 0x000fe20000004100 */
[----:B------:R-:W-:Y:S01]  /*2fe0*/  @P3 PRMT R173, R228, 0x7610, R173 ;  /* 0x00007610e4ad3816 */ /* 0x000fe200000000ad */
[----:B-1----:R-:W-:Y:S01]  /*2ff0*/  @P3 FMUL.FTZ R206, R177, R206 ;  /* 0x000000ceb1ce3220 */ /* 0x002fe20000410000 */
[----:B------:R-:W-:Y:S01]  /*3000*/  @P3 PRMT R174, R231, 0x7610, R174 ;  /* 0x00007610e7ae3816 */ /* 0x000fe200000000ae */
[----:B------:R-:W-:Y:S01]  /*3010*/  @P3 FFMA.FTZ R166, R207, R227, R166 ;  /* 0x000000e3cfa63223 */ /* 0x000fe200000100a6 */
[----:B------:R-:W-:Y:S01]  /*3020*/  @P3 F2FP.F16.F32.PACK_AB R204, RZ, R204 ;  /* 0x000000ccffcc323e */ /* 0x000fe200000000ff */
[----:B------:R-:W-:Y:S01]  /*3030*/  @P3 FMUL.FTZ R223, R49, R206 ;  /* 0x000000ce31df3220 */ /* 0x000fe20000410000 */
[----:B------:R-:W-:-:S02]  /*3040*/  @P3 FFMA.FTZ R160, R235, R229, R160 ;  /* 0x000000e5eba03223 */ /* 0x000fc400000100a0 */
[----:B------:R-:W-:Y:S01]  /*3050*/  @P3 PRMT R175, R175, 0x5410, R204 ;  /* 0x00005410afaf3816 */ /* 0x000fe200000000cc */
[----:B--2---:R-:W-:Y:S01]  /*3060*/  @P3 FMUL.FTZ R230, R179, R230 ;  /* 0x000000e6b3e63220 */ /* 0x004fe20000410000 */
[----:B------:R-:W-:-:S03]  /*3070*/  @P3 F2FP.F16.F32.PACK_AB R223, RZ, R223 ;  /* 0x000000dfffdf323e */ /* 0x000fc600000000ff */
[----:B------:R-:W-:Y:S01]  /*3080*/  @P3 FMUL.FTZ R225, R51, R230 ;  /* 0x000000e633e13220 */ /* 0x000fe20000410000 */
[----:B------:R-:W-:Y:S01]  /*3090*/  @P3 PRMT R172, R172, 0x5410, R223 ;  /* 0x00005410acac3816 */ /* 0x000fe200000000df */
[----:B---3--:R-:W-:Y:S01]  /*30a0*/  @P3 FMUL.FTZ R232, R181, R234 ;  /* 0x000000eab5e83220 */ /* 0x008fe20000410000 */
[----:B------:R-:W-:Y:S02]  /*30b0*/  @P3 HADD2.F32 R234, -RZ, R171.H1_H1 ;  /* 0x300000abffea3230 */ /* 0x000fe40000004100 */
[----:B------:R-:W-:Y:S01]  /*30c0*/  @P3 F2FP.F16.F32.PACK_AB R225, RZ, R225 ;  /* 0x000000e1ffe1323e */ /* 0x000fe200000000ff */
[-C--:B------:R-:W-:Y:S01]  /*30d0*/  @P3 FMUL.FTZ R233, R53, R232.reuse ;  /* 0x000000e835e93220 */ /* 0x080fe20000410000 */
[----:B------:R-:W-:Y:S01]  /*30e0*/  @P3 FFMA.FTZ R161, R236, R232, R161 ;  /* 0x000000e8eca13223 */ /* 0x000fe200000100a1 */
[----:B------:R-:W-:Y:S01]  /*30f0*/  @P3 FFMA.FTZ R163, R234, R222, R163 ;  /* 0x000000deeaa33223 */ /* 0x000fe200000100a3 */
[----:B------:R-:W-:Y:S01]  /*3100*/  @P3 HADD2.F32 R222, -RZ, R168.H1_H1 ;  /* 0x300000a8ffde3230 */ /* 0x000fe20000004100 */
[----:B------:R-:W-:Y:S01]  /*3110*/  @P3 PRMT R173, R173, 0x5410, R225 ;  /* 0x00005410adad3816 */ /* 0x000fe200000000e1 */
[----:B------:R-:W-:Y:S01]  /*3120*/  @P3 HADD2.F32 R234, -RZ, R169.H1_H1 ;  /* 0x300000a9ffea3230 */ /* 0x000fe20000004100 */
[----:B------:R-:W-:-:S02]  /*3130*/  @P3 F2FP.F16.F32.PACK_AB R233, RZ, R233 ;  /* 0x000000e9ffe9323e */ /* 0x000fc400000000ff */
[----:B------:R-:W-:Y:S02]  /*3140*/  @P3 FFMA.FTZ R165, R222, R206, R165 ;  /* 0x000000cedea53223 */ /* 0x000fe400000100a5 */
[----:B------:R-:W-:Y:S01]  /*3150*/  @P3 FFMA.FTZ R167, R234, R230, R167 ;  /* 0x000000e6eaa73223 */ /* 0x000fe200000100a7 */
[----:B------:R-:W-:-:S07]  /*3160*/  @P3 PRMT R174, R174, 0x5410, R233 ;  /* 0x00005410aeae3816 */ /* 0x000fce00000000e9 */
.L_x_10087:
[----:B------:R-:W-:Y:S05]  /*3170*/  BSYNC.RECONVERGENT B1 ;  /* 0x0000000000017941 */ /* 0x000fea0003800200 */
.L_x_10070:
        /* <DEDUP_REMOVED lines=11> */
[----:B-----5:R-:W2:Y:S01]  /*3230*/  LDC.64 R168, c[0x0][0x390] ;  /* 0x0000e400ffa87b82 */ /* 0x020ea20000000a00 */
[----:B------:R-:W-:-:S05]  /*3240*/  IADD3 R171, PT, PT, R221, 0x20, RZ ;  /* 0x00000020ddab7810 */ /* 0x000fca0007ffe0ff */
[----:B--2---:R-:W-:-:S06]  /*3250*/  IMAD.WIDE.U32 R168, R171, 0x10, R168 ;  /* 0x00000010aba87825 */ /* 0x004fcc00078e00a8 */
[----:B------:R-:W5:Y:S02]  /*3260*/  LDG.E.128 R168, desc[UR6][R168.64] ;  /* 0x00000006a8a87981 */ /* 0x000f64000c1e1d00 */
.L_x_10090:
[----:B------:R-:W-:Y:S05]  /*3270*/  BSYNC.RECONVERGENT B1 ;  /* 0x0000000000017941 */ /* 0x000fea0003800200 */
.L_x_10089:
[----:B------:R-:W-:Y:S04]  /*3280*/  BSSY.RECONVERGENT B1, `(.L_x_10091) ;  /* 0x000017e000017945 */ /* 0x000fe80003800200 */
        /* <DEDUP_REMOVED lines=8> */
[----:B------:R-:W-:Y:S01]  /*3310*/  MOV R176, R36 ;  /* 0x0000002400b07202 */ /* 0x000fe20000000f00 */
[----:B------:R-:W-:Y:S01]  /*3320*/  @P2 FADD.FTZ R181, R194, -R181 ;  /* 0x800000b5c2b52221 */ /* 0x000fe20000010000 */
[----:B------:R-:W2:Y:S01]  /*3330*/  @P3 LDC R207, c[0x0][0x40c] ;  /* 0x00010300ffcf3b82 */ /* 0x000ea20000000800 */
[C---:B------:R-:W-:Y:S01]  /*3340*/  @P2 FFMA.FTZ R176, R218.reuse, R177, R36 ;  /* 0x000000b1dab02223 */ /* 0x040fe20000010024 */
[----:B------:R-:W-:Y:S01]  /*3350*/  @P2 FADD.FTZ R182, R201, -R178 ;  /* 0x800000b2c9b62221 */ /* 0x000fe20000010000 */
[----:B------:R-:W-:Y:S01]  /*3360*/  MOV R178, R38 ;  /* 0x0000002600b27202 */ /* 0x000fe20000000f00 */
[----:B------:R-:W-:Y:S01]  /*3370*/  @P2 FADD.FTZ R180, R195, -R180 ;  /* 0x800000b4c3b42221 */ /* 0x000fe20000010000 */
[C---:B------:R-:W-:Y:S01]  /*3380*/  @P2 FFMA.FTZ R178, R218.reuse, R181, R38 ;  /* 0x000000b5dab22223 */ /* 0x040fe20000010026 */
[----:B------:R-:W-:Y:S01]  /*3390*/  MOV R177, R37 ;  /* 0x0000002500b17202 */ /* 0x000fe20000000f00 */
[-CC-:B0-----:R-:W-:Y:S01]  /*33a0*/  @P2 FFMA.FTZ R223, R23, R209.reuse, R220.reuse ;  /* 0x000000d117df2223 */ /* 0x181fe200000100dc */
[----:B------:R-:W0:Y:S01]  /*33b0*/  @P3 LDC R206, c[0x0][0x40c] ;  /* 0x00010300ffce3b82 */ /* 0x000e220000000800 */
[----:B------:R-:W-:Y:S01]  /*33c0*/  @P2 FFMA.FTZ R177, R218, R180, R37 ;  /* 0x000000b4dab12223 */ /* 0x000fe20000010025 */
[----:B------:R-:W-:Y:S01]  /*33d0*/  @P2 FFMA.FTZ R180, R20, R209, R220 ;  /* 0x000000d114b42223 */ /* 0x000fe200000100dc */
[----:B------:R-:W-:Y:S01]  /*33e0*/  MOV R183, R35 ;  /* 0x0000002300b77202 */ /* 0x000fe20000000f00 */
[----:B------:R-:W-:Y:S01]  /*33f0*/  @P2 FFMA.FTZ R183, R218, R182, R35 ;  /* 0x000000b6dab72223 */ /* 0x000fe20000010023 */
[----:B------:R-:W-:Y:S01]  /*3400*/  @P2 FADD.FTZ R225, R196, -R223 ;  /* 0x800000dfc4e12221 */ /* 0x000fe20000010000 */
[----:B------:R-:W-:Y:S01]  /*3410*/  @P2 FADD.FTZ R180, R197, -R180 ;  /* 0x800000b4c5b42221 */ /* 0x000fe20000010000 */
[----:B------:R-:W-:Y:S01]  /*3420*/  @P2 FFMA.FTZ R227, R185, R209, R220 ;  /* 0x000000d1b9e32223 */ /* 0x000fe200000100dc */
[----:B------:R-:W3:Y:S01]  /*3430*/  @P3 LDC R224, c[0x0][0x40c] ;  /* 0x00010300ffe03b82 */ /* 0x000ee20000000800 */
[----:B-1----:R-:W-:-:S02]  /*3440*/  @P3 FMUL.FTZ R205, R176, R205 ;  /* 0x000000cdb0cd3220 */ /* 0x002fc40000410000 */
[----:B------:R-:W-:Y:S02]  /*3450*/  @P2 FADD.FTZ R229, R198, -R227 ;  /* 0x800000e3c6e52221 */ /* 0x000fe40000010000 */
[----:B------:R-:W-:-:S03]  /*3460*/  @P3 FMUL.FTZ R179, R56, R205 ;  /* 0x000000cd38b33220 */ /* 0x000fc60000410000 */
[----:B------:R-:W1:Y:S01]  /*3470*/  @P3 LDC R231, c[0x0][0x40c] ;  /* 0x00010300ffe73b82 */ /* 0x000e620000000800 */
[----:B--2---:R-:W-:Y:S01]  /*3480*/  @P3 FMUL.FTZ R207, R178, R207 ;  /* 0x000000cfb2cf3220 */ /* 0x004fe20000410000 */
[----:B------:R-:W-:Y:S02]  /*3490*/  @P3 F2FP.F16.F32.PACK_AB R204, RZ, R179 ;  /* 0x000000b3ffcc323e */ /* 0x000fe400000000ff */
[----:B------:R-:W-:Y:S01]  /*34a0*/  MOV R179, R39 ;  /* 0x0000002700b37202 */ /* 0x000fe20000000f00 */
[----:B------:R-:W-:Y:S01]  /*34b0*/  @P3 FMUL.FTZ R182, R58, R207 ;  /* 0x000000cf3ab63220 */ /* 0x000fe20000410000 */
[----:B------:R-:W-:Y:S01]  /*34c0*/  @P2 FFMA.FTZ R179, R218, R180, R39 ;  /* 0x000000b4dab32223 */ /* 0x000fe20000010027 */
[----:B------:R-:W-:Y:S01]  /*34d0*/  MOV R180, R32 ;  /* 0x0000002000b47202 */ /* 0x000fe20000000f00 */
[----:B------:R-:W2:Y:S01]  /*34e0*/  @P3 LDC R228, c[0x0][0x40c] ;  /* 0x00010300ffe43b82 */ /* 0x000ea20000000800 */
[----:B0-----:R-:W-:Y:S01]  /*34f0*/  @P3 FMUL.FTZ R206, R177, R206 ;  /* 0x000000ceb1ce3220 */ /* 0x001fe20000410000 */
[----:B------:R-:W-:Y:S01]  /*3500*/  @P3 F2FP.F16.F32.PACK_AB R223, RZ, R182 ;  /* 0x000000b6ffdf323e */ /* 0x000fe200000000ff */
[----:B------:R-:W-:Y:S01]  /*3510*/  @P2 FFMA.FTZ R182, R22, R209, R220 ;  /* 0x000000d116b62223 */ /* 0x000fe200000100dc */
[----:B------:R-:W-:Y:S01]  /*3520*/  @P2 FFMA.FTZ R180, R218, R225, R32 ;  /* 0x000000e1dab42223 */ /* 0x000fe20000010020 */
[----:B------:R-:W-:Y:S01]  /*3530*/  @P3 FMUL.FTZ R181, R57, R206 ;  /* 0x000000ce39b53220 */ /* 0x000fe20000410000 */
[----:B------:R-:W-:Y:S01]  /*3540*/  @P3 PRMT R172, R204, 0x7610, R172 ;  /* 0x00007610ccac3816 */ /* 0x000fe200000000ac */
[----:B------:R-:W-:Y:S01]  /*3550*/  @P2 FADD.FTZ R226, R199, -R182 ;  /* 0x800000b6c7e22221 */ /* 0x000fe20000010000 */
[----:B------:R-:W0:Y:S01]  /*3560*/  @P3 LDC R233, c[0x0][0x40c] ;  /* 0x00010300ffe93b82 */ /* 0x000e220000000800 */
[----:B---3--:R-:W-:Y:S01]  /*3570*/  @P3 FMUL.FTZ R224, R179, R224 ;  /* 0x000000e0b3e03220 */ /* 0x008fe20000410000 */
[----:B------:R-:W-:-:S02]  /*3580*/  @P3 F2FP.F16.F32.PACK_AB R222, RZ, R181 ;  /* 0x000000b5ffde323e */ /* 0x000fc400000000ff */
[----:B------:R-:W-:Y:S01]  /*3590*/  MOV R181, R33 ;  /* 0x0000002100b57202 */ /* 0x000fe20000000f00 */
[----:B------:R-:W-:Y:S01]  /*35a0*/  @P3 FMUL.FTZ R225, R59, R224 ;  /* 0x000000e03be13220 */ /* 0x000fe20000410000 */
[----:B------:R-:W-:Y:S01]  /*35b0*/  MOV R182, R34 ;  /* 0x0000002200b67202 */ /* 0x000fe20000000f00 */
[----:B------:R-:W-:Y:S01]  /*35c0*/  @P2 FFMA.FTZ R181, R218, R226, R33 ;  /* 0x000000e2dab52223 */ /* 0x000fe20000010021 */
[----:B-1----:R-:W-:Y:S01]  /*35d0*/  @P3 FMUL.FTZ R227, R180, R231 ;  /* 0x000000e7b4e33220 */ /* 0x002fe20000410000 */
[----:B------:R-:W-:Y:S01]  /*35e0*/  @P2 FFMA.FTZ R182, R218, R229, R34 ;  /* 0x000000e5dab62223 */ /* 0x000fe20000010022 */
[----:B------:R-:W-:Y:S01]  /*35f0*/  @P3 F2FP.F16.F32.PACK_AB R225, RZ, R225 ;  /* 0x000000e1ffe1323e */ /* 0x000fe200000000ff */
[--C-:B-----5:R-:W-:Y:S02]  /*3600*/  @P3 HADD2.F32 R231, -RZ, R168.reuse.H0_H0 ;  /* 0x200000a8ffe73230 */ /* 0x120fe40000004100 */
[----:B------:R-:W-:Y:S01]  /*3610*/  @P3 FMUL.FTZ R204, R60, R227 ;  /* 0x000000e33ccc3220 */ /* 0x000fe20000410000 */
[----:B------:R-:W-:Y:S01]  /*3620*/  @P3 PRMT R172, R172, 0x5410, R222 ;  /* 0x00005410acac3816 */ /* 0x000fe200000000de */
[----:B------:R-:W-:Y:S01]  /*3630*/  @P3 HADD2.F32 R226, -RZ, R168.H1_H1 ;  /* 0x300000a8ffe23230 */ /* 0x000fe20000004100 */
[----:B------:R-:W-:Y:S01]  /*3640*/  @P3 PRMT R173, R223, 0x7610, R173 ;  /* 0x00007610dfad3816 */ /* 0x000fe200000000ad */
[----:B--2---:R-:W-:Y:S01]  /*3650*/  @P3 FMUL.FTZ R222, R181, R228 ;  /* 0x000000e4b5de3220 */ /* 0x004fe20000410000 */
[----:B------:R-:W-:Y:S01]  /*3660*/  @P3 F2FP.F16.F32.PACK_AB R204, RZ, R204 ;  /* 0x000000ccffcc323e */ /* 0x000fe200000000ff */
[----:B------:R-:W-:Y:S01]  /*3670*/  @P3 FFMA.FTZ R156, R231, R205, R156 ;  /* 0x000000cde79c3223 */ /* 0x000fe2000001009c */
[----:B------:R-:W-:Y:S01]  /*3680*/  @P3 PRMT R173, R173, 0x5410, R225 ;  /* 0x00005410adad3816 */ /* 0x000fe200000000e1 */
[----:B------:R-:W-:Y:S01]  /*3690*/  @P3 FMUL.FTZ R223, R61, R222 ;  /* 0x000000de3ddf3220 */ /* 0x000fe20000410000 */
[----:B------:R-:W-:Y:S01]  /*36a0*/  @P3 PRMT R174, R204, 0x7610, R174 ;  /* 0x00007610ccae3816 */ /* 0x000fe200000000ae */
[----:B------:R-:W-:Y:S01]  /*36b0*/  @P3 FFMA.FTZ R157, R226, R206, R157 ;  /* 0x000000cee29d3223 */ /* 0x000fe2000001009d */
[----:B------:R-:W-:-:S02]  /*36c0*/  @P3 HADD2.F32 R205, -RZ, R169.H0_H0 ;  /* 0x200000a9ffcd3230 */ /* 0x000fc40000004100 */
[----:B0-----:R-:W-:Y:S01]  /*36d0*/  @P3 FMUL.FTZ R229, R182, R233 ;  /* 0x000000e9b6e53220 */ /* 0x001fe20000410000 */
        /* <DEDUP_REMOVED lines=22> */
.L_x_10093:
[----:B------:R-:W2:Y:S01]  /*3840*/  @P3 LDC R225, c[0x0][0x40c] ;  /* 0x00010300ffe13b82 */ /* 0x000ea20000000800 */
[-CC-:B-1----:R-:W-:Y:S01]  /*3850*/  @P2 FFMA.FTZ R205, R19, R209.reuse, R220.reuse ;  /* 0x000000d113cd2223 */ /* 0x182fe200000100dc */
[-CC-:B0-----:R-:W-:Y:S01]  /*3860*/  @P2 FFMA.FTZ R222, R18, R209.reuse, R220.reuse ;  /* 0x000000d112de2223 */ /* 0x181fe200000100dc */
[----:B------:R-:W-:Y:S01]  /*3870*/  MOV R204, R36 ;  /* 0x0000002400cc7202 */ /* 0x000fe20000000f00 */
[----:B------:R-:W-:Y:S01]  /*3880*/  @P2 FFMA.FTZ R223, R21, R209, R220 ;  /* 0x000000d115df2223 */ /* 0x000fe200000100dc */
[----:B------:R-:W-:Y:S01]  /*3890*/  @P2 FADD.FTZ R205, R192, -R205 ;  /* 0x800000cdc0cd2221 */ /* 0x000fe20000010000 */
[----:B------:R-:W-:Y:S01]  /*38a0*/  @P2 FADD.FTZ R222, R195, -R222 ;  /* 0x800000dec3de2221 */ /* 0x000fe20000010000 */
[----:B------:R-:W-:Y:S01]  /*38b0*/  MOV R206, R37 ;  /* 0x0000002500ce7202 */ /* 0x000fe20000000f00 */
[----:B------:R-:W0:Y:S01]  /*38c0*/  @P3 LDC R227, c[0x0][0x40c] ;  /* 0x00010300ffe33b82 */ /* 0x000e220000000800 */
[C---:B------:R-:W-:Y:S01]  /*38d0*/  @P2 FFMA.FTZ R204, R218.reuse, R205, R36 ;  /* 0x000000cddacc2223 */ /* 0x040fe20000010024 */
[-CC-:B------:R-:W-:Y:S01]  /*38e0*/  @P2 FFMA.FTZ R205, R23, R209.reuse, R220.reuse ;  /* 0x000000d117cd2223 */ /* 0x180fe200000100dc */
[----:B------:R-:W-:Y:S01]  /*38f0*/  @P2 FFMA.FTZ R206, R218, R222, R37 ;  /* 0x000000dedace2223 */ /* 0x000fe20000010025 */
[----:B------:R-:W-:Y:S01]  /*3900*/  @P2 FFMA.FTZ R222, R20, R209, R220 ;  /* 0x000000d114de2223 */ /* 0x000fe200000100dc */
[----:B------:R-:W-:Y:S01]  /*3910*/  @P2 FADD.FTZ R223, R194, -R223 ;  /* 0x800000dfc2df2221 */ /* 0x000fe20000010000 */
[----:B------:R-:W-:Y:S01]  /*3920*/  @P2 FADD.FTZ R205, R196, -R205 ;  /* 0x800000cdc4cd2221 */ /* 0x000fe20000010000 */
[----:B------:R-:W-:Y:S01]  /*3930*/  MOV R226, R32 ;  /* 0x0000002000e27202 */ /* 0x000fe20000000f00 */
[----:B------:R-:W1:Y:S01]  /*3940*/  @P3 LDC R224, c[0x0][0x40c] ;  /* 0x00010300ffe03b82 */ /* 0x000e620000000800 */
[----:B------:R-:W-:Y:S01]  /*3950*/  MOV R207, R38 ;  /* 0x0000002600cf7202 */ /* 0x000fe20000000f00 */
[----:B------:R-:W-:Y:S01]  /*3960*/  @P2 FADD.FTZ R222, R197, -R222 ;  /* 0x800000dec5de2221 */ /* 0x000fe20000010000 */
[C---:B------:R-:W-:Y:S01]  /*3970*/  @P2 FFMA.FTZ R226, R218.reuse, R205, R32 ;  /* 0x000000cddae22223 */ /* 0x040fe20000010020 */
[C---:B------:R-:W-:Y:S01]  /*3980*/  @P2 FFMA.FTZ R207, R218.reuse, R223, R38 ;  /* 0x000000dfdacf2223 */ /* 0x040fe20000010026 */
[----:B------:R-:W-:Y:S01]  /*3990*/  MOV R223, R39 ;  /* 0x0000002700df7202 */ /* 0x000fe20000000f00 */
[----:B------:R-:W-:Y:S01]  /*39a0*/  @P2 FFMA.FTZ R223, R218, R222, R39 ;  /* 0x000000dedadf2223 */ /* 0x000fe20000010027 */
[--C-:B------:R-:W-:Y:S01]  /*39b0*/  @P2 FFMA.FTZ R232, R22, R209, R220.reuse ;  /* 0x000000d116e82223 */ /* 0x100fe200000100dc */
[----:B------:R-:W3:Y:S01]  /*39c0*/  @P3 LDC R230, c[0x0][0x40c] ;  /* 0x00010300ffe63b82 */ /* 0x000ee20000000800 */
[----:B--2---:R-:W-:Y:S01]  /*39d0*/  @P3 FMUL.FTZ R205, R204, R225 ;  /* 0x000000e1cccd3220 */ /* 0x004fe20000410000 */
[----:B------:R-:W-:Y:S01]  /*39e0*/  @P2 FFMA.FTZ R225, R185, R209, R220 ;  /* 0x000000d1b9e12223 */ /* 0x000fe200000100dc */
[----:B------:R-:W-:Y:S01]  /*39f0*/  @P2 FADD.FTZ R232, R199, -R232 ;  /* 0x800000e8c7e82221 */ /* 0x000fe20000010000 */
[----:B------:R-:W-:-:S02]  /*3a00*/  MOV R229, R34 ;  /* 0x0000002200e57202 */ /* 0x000fc40000000f00 */
[----:B------:R-:W-:Y:S01]  /*3a10*/  @P2 FADD.FTZ R225, R198, -R225 ;  /* 0x800000e1c6e12221 */ /* 0x000fe20000010000 */
[----:B------:R-:W-:Y:S01]  /*3a20*/  MOV R228, R33 ;  /* 0x0000002100e47202 */ /* 0x000fe20000000f00 */
[----:B------:R-:W2:Y:S01]  /*3a30*/  @P3 LDC R231, c[0x0][0x40c] ;  /* 0x00010300ffe73b82 */ /* 0x000ea20000000800 */
[----:B0-----:R-:W-:Y:S01]  /*3a40*/  @P3 FMUL.FTZ R204, R206, R227 ;  /* 0x000000e3cecc3220 */ /* 0x001fe20000410000 */
[----:B------:R-:W-:Y:S01]  /*3a50*/  @P3 FMUL.FTZ R206, R56, R205 ;  /* 0x000000cd38ce3220 */ /* 0x000fe20000410000 */
[C---:B------:R-:W-:Y:S01]  /*3a60*/  @P2 FFMA.FTZ R229, R218.reuse, R225, R34 ;  /* 0x000000e1dae52223 */ /* 0x040fe20000010022 */
[----:B------:R-:W-:Y:S01]  /*3a70*/  @P2 FFMA.FTZ R228, R218, R232, R33 ;  /* 0x000000e8dae42223 */ /* 0x000fe20000010021 */
[----:B------:R-:W-:Y:S02]  /*3a80*/  @P3 FMUL.FTZ R222, R57, R204 ;  /* 0x000000cc39de3220 */ /* 0x000fe40000410000 */
[----:B------:R-:W-:Y:S01]  /*3a90*/  @P3 F2FP.F16.F32.PACK_AB R206, RZ, R206 ;  /* 0x000000ceffce323e */ /* 0x000fe200000000ff */
[----:B------:R-:W0:Y:S01]  /*3aa0*/  @P3 LDC R233, c[0x0][0x40c] ;  /* 0x00010300ffe93b82 */ /* 0x000e220000000800 */
[----:B-1----:R-:W-:Y:S01]  /*3ab0*/  @P3 FMUL.FTZ R207, R207, R224 ;  /* 0x000000e0cfcf3220 */ /* 0x002fe20000410000 */
[----:B------:R-:W-:-:S02]  /*3ac0*/  @P3 F2FP.F16.F32.PACK_AB R222, RZ, R222 ;  /* 0x000000deffde323e */ /* 0x000fc400000000ff */
[----:B------:R-:W-:-:S04]  /*3ad0*/  @P3 PRMT R172, R206, 0x7610, R172 ;  /* 0x00007610ceac3816 */ /* 0x000fc800000000ac */
[----:B------:R-:W1:Y:S01]  /*3ae0*/  @P3 LDC R234, c[0x0][0x40c] ;  /* 0x00010300ffea3b82 */ /* 0x000e620000000800 */
[----:B---3--:R-:W-:Y:S01]  /*3af0*/  @P3 FMUL.FTZ R224, R223, R230 ;  /* 0x000000e6dfe03220 */ /* 0x008fe20000410000 */
[----:B------:R-:W-:Y:S01]  /*3b00*/  @P3 FMUL.FTZ R223, R58, R207 ;  /* 0x000000cf3adf3220 */ /* 0x000fe20000410000 */
[----:B------:R-:W-:Y:S02]  /*3b10*/  @P3 PRMT R172, R172, 0x5410, R222 ;  /* 0x00005410acac3816 */ /* 0x000fe400000000de */
[----:B------:R-:W-:Y:S02]  /*3b20*/  @P3 FMUL.FTZ R225, R59, R224 ;  /* 0x000000e03be13220 */ /* 0x000fe40000410000 */
[----:B------:R-:W-:Y:S01]  /*3b30*/  @P3 F2FP.F16.F32.PACK_AB R223, RZ, R223 ;  /* 0x000000dfffdf323e */ /* 0x000fe200000000ff */
[----:B--2---:R-:W-:Y:S01]  /*3b40*/  @P3 FMUL.FTZ R227, R226, R231 ;  /* 0x000000e7e2e33220 */ /* 0x004fe20000410000 */
[--C-:B-----5:R-:W-:Y:S01]  /*3b50*/  @P3 HADD2.F32 R231, -RZ, R168.reuse.H0_H0 ;  /* 0x200000a8ffe73230 */ /* 0x120fe20000004100 */
[----:B------:R-:W-:Y:S01]  /*3b60*/  @P3 F2FP.F16.F32.PACK_AB R225, RZ, R225 ;  /* 0x000000e1ffe1323e */ /* 0x000fe200000000ff */
[----:B------:R-:W-:Y:S01]  /*3b70*/  @P3 HADD2.F32 R226, -RZ, R168.H1_H1 ;  /* 0x300000a8ffe23230 */ /* 0x000fe20000004100 */
[----:B------:R-:W-:Y:S01]  /*3b80*/  @P3 PRMT R173, R223, 0x7610, R173 ;  /* 0x00007610dfad3816 */ /* 0x000fe200000000ad */
[----:B------:R-:W-:Y:S01]  /*3b90*/  @P3 FMUL.FTZ R206, R60, R227 ;  /* 0x000000e33cce3220 */ /* 0x000fe20000410000 */
[----:B------:R-:W-:Y:S01]  /*3ba0*/  @P3 FFMA.FTZ R156, R231, R205, R156 ;  /* 0x000000cde79c3223 */ /* 0x000fe2000001009c */
[----:B------:R-:W-:-:S02]  /*3bb0*/  @P3 HADD2.F32 R205, -RZ, R170.H0_H0 ;  /* 0x200000aaffcd3230 */ /* 0x000fc40000004100 */
[----:B0-----:R-:W-:Y:S01]  /*3bc0*/  @P3 FMUL.FTZ R222, R228, R233 ;  /* 0x000000e9e4de3220 */ /* 0x001fe20000410000 */
[--C-:B------:R-:W-:Y:S01]  /*3bd0*/  @P3 HADD2.F32 R233, -RZ, R169.reuse.H0_H0 ;  /* 0x200000a9ffe93230 */ /* 0x100fe20000004100 */
[----:B------:R-:W-:Y:S01]  /*3be0*/  @P3 PRMT R173, R173, 0x5410, R225 ;  /* 0x00005410adad3816 */ /* 0x000fe200000000e1 */
[----:B------:R-:W-:Y:S01]  /*3bf0*/  @P3 FFMA.FTZ R157, R226, R204, R157 ;  /* 0x000000cce29d3223 */ /* 0x000fe2000001009d */
[----:B------:R-:W-:Y:S01]  /*3c00*/  @P3 FMUL.FTZ R223, R61, R222 ;  /* 0x000000de3ddf3220 */ /* 0x000fe20000410000 */
[----:B------:R-:W-:Y:S01]  /*3c10*/  @P3 F2FP.F16.F32.PACK_AB R206, RZ, R206 ;  /* 0x000000ceffce323e */ /* 0x000fe200000000ff */
[----:B------:R-:W-:Y:S01]  /*3c20*/  @P3 FFMA.FTZ R158, R233, R207, R158 ;  /* 0x000000cfe99e3223 */ /* 0x000fe2000001009e */
[----:B------:R-:W-:Y:S02]  /*3c30*/  @P3 HADD2.F32 R204, -RZ, R169.H1_H1 ;  /* 0x300000a9ffcc3230 */ /* 0x000fe40000004100 */
[----:B-1----:R-:W-:Y:S01]  /*3c40*/  @P3 FMUL.FTZ R229, R229, R234 ;  /* 0x000000eae5e53220 */ /* 0x002fe20000410000 */
[----:B------:R-:W-:Y:S01]  /*3c50*/  @P3 HADD2.F32 R226, -RZ, R170.H1_H1 ;  /* 0x300000aaffe23230 */ /* 0x000fe20000004100 */
[----:B------:R-:W-:Y:S01]  /*3c60*/  @P3 F2FP.F16.F32.PACK_AB R223, RZ, R223 ;  /* 0x000000dfffdf323e */ /* 0x000fe200000000ff */
[----:B------:R-:W-:-:S02]  /*3c70*/  @P3 HADD2.F32 R207, -RZ, R171.H0_H0 ;  /* 0x200000abffcf3230 */ /* 0x000fc40000004100 */
        /* <DEDUP_REMOVED lines=21> */
.L_x_10092:
        /* <DEDUP_REMOVED lines=13> */
[--C-:B------:R-:W-:Y:S01]  /*3ea0*/  FFMA.FTZ R228, R184, R209, R220.reuse ;  /* 0x000000d1b8e47223 */ /* 0x100fe200000100dc */
[----:B-----5:R-:W-:Y:S01]  /*3eb0*/  @P3 HADD2.F32 R229, -RZ, R169.H0_H0 ;  /* 0x200000a9ffe53230 */ /* 0x020fe20000004100 */
[----:B------:R-:W-:Y:S01]  /*3ec0*/  FSEL R176, R176, RZ, P4 ;  /* 0x000000ffb0b07208 */ /* 0x000fe20002000000 */
[----:B------:R-:W-:Y:S01]  /*3ed0*/  FMUL.FTZ R180, R218, R207 ;  /* 0x000000cfdab47220 */ /* 0x000fe20000410000 */
[----:B------:R-:W-:Y:S01]  /*3ee0*/  FSEL R177, R177, RZ, P4 ;  /* 0x000000ffb1b17208 */ /* 0x000fe20002000000 */
[----:B------:R-:W3:Y:S01]  /*3ef0*/  @P3 LDC R205, c[0x0][0x40c] ;  /* 0x00010300ffcd3b82 */ /* 0x000ee20000000800 */
[----:B------:R-:W-:-:S02]  /*3f00*/  FFMA.FTZ R207, R185, R209, R220 ;  /* 0x000000d1b9cf7223 */ /* 0x000fc400000100dc */
[----:B------:R-:W-:Y:S02]  /*3f10*/  FSEL R180, R180, RZ, P4 ;  /* 0x000000ffb4b47208 */ /* 0x000fe40002000000 */
[----:B------:R-:W-:Y:S01]  /*3f20*/  FADD.FTZ R207, R198, -R207 ;  /* 0x800000cfc6cf7221 */ /* 0x000fe20000010000 */
[----:B-1----:R-:W-:Y:S02]  /*3f30*/  @P3 FMUL.FTZ R183, R176, R183 ;  /* 0x000000b7b0b73220 */ /* 0x002fe40000410000 */
[----:B0-----:R-:W0:Y:S01]  /*3f40*/  @P3 LDC R222, c[0x0][0x40c] ;  /* 0x00010300ffde3b82 */ /* 0x001e220000000800 */
[----:B------:R-:W-:Y:S01]  /*3f50*/  FMUL.FTZ R225, R218, R207 ;  /* 0x000000cfdae17220 */ /* 0x000fe20000410000 */
[----:B------:R-:W-:Y:S01]  /*3f60*/  @P3 FMUL.FTZ R178, R56, R183 ;  /* 0x000000b738b23220 */ /* 0x000fe20000410000 */
[----:B--2---:R-:W-:-:S04]  /*3f70*/  @P3 FMUL.FTZ R204, R177, R204 ;  /* 0x000000ccb1cc3220 */ /* 0x004fc80000410000 */
[----:B------:R-:W-:Y:S01]  /*3f80*/  @P3 F2FP.F16.F32.PACK_AB R178, RZ, R178 ;  /* 0x000000b2ffb2323e */ /* 0x000fe200000000ff */
[----:B------:R-:W1:Y:S01]  /*3f90*/  @P3 LDC R223, c[0x0][0x40c] ;  /* 0x00010300ffdf3b82 */ /* 0x000e620000000800 */
[----:B------:R-:W-:Y:S02]  /*3fa0*/  @P3 FMUL.FTZ R179, R57, R204 ;  /* 0x000000cc39b33220 */ /* 0x000fe40000410000 */
[----:B------:R-:W-:Y:S01]  /*3fb0*/  @P3 PRMT R172, R178, 0x7610, R172 ;  /* 0x00007610b2ac3816 */ /* 0x000fe200000000ac */
[----:B------:R-:W-:Y:S02]  /*3fc0*/  FFMA.FTZ R178, R20, R209, R220 ;  /* 0x000000d114b27223 */ /* 0x000fe400000100dc */
[----:B------:R-:W-:Y:S02]  /*3fd0*/  @P3 F2FP.F16.F32.PACK_AB R179, RZ, R179 ;  /* 0x000000b3ffb3323e */ /* 0x000fe400000000ff */
[----:B------:R-:W-:Y:S01]  /*3fe0*/  FADD.FTZ R181, R197, -R178 ;  /* 0x800000b2c5b57221 */ /* 0x000fe20000010000 */
[----:B------:R-:W2:Y:S01]  /*3ff0*/  @P3 LDC R226, c[0x0][0x40c] ;  /* 0x00010300ffe23b82 */ /* 0x000ea20000000800 */
[----:B------:R-:W-:Y:S01]  /*4000*/  @P3 PRMT R172, R172, 0x5410, R179 ;  /* 0x00005410acac3816 */ /* 0x000fe200000000b3 */
[----:B------:R-:W-:-:S04]  /*4010*/  FFMA.FTZ R179, R21, R209, R220 ;  /* 0x000000d115b37223 */ /* 0x000fc800000100dc */
[----:B------:R-:W-:Y:S02]  /*4020*/  FADD.FTZ R179, R194, -R179 ;  /* 0x800000b3c2b37221 */ /* 0x000fe40000010000 */
[----:B------:R-:W4:Y:S02]  /*4030*/  @P3 LDC R227, c[0x0][0x40c] ;  /* 0x00010300ffe33b82 */ /* 0x000f240000000800 */
[C---:B------:R-:W-:Y:S01]  /*4040*/  FMUL.FTZ R178, R218.reuse, R179 ;  /* 0x000000b3dab27220 */ /* 0x040fe20000410000 */
[----:B------:R-:W-:Y:S01]  /*4050*/  FMUL.FTZ R179, R218, R181 ;  /* 0x000000b5dab37220 */ /* 0x000fe20000410000 */
[----:B------:R-:W-:Y:S01]  /*4060*/  FADD.FTZ R181, R199, -R182 ;  /* 0x800000b6c7b57221 */ /* 0x000fe20000010000 */
[----:B-1----:R-:W-:Y:S02]  /*4070*/  @P3 FMUL.FTZ R223, R180, R223 ;  /* 0x000000dfb4df3220 */ /* 0x002fe40000410000 */
[----:B------:R-:W-:Y:S01]  /*4080*/  FSEL R178, R178, RZ, P4 ;  /* 0x000000ffb2b27208 */ /* 0x000fe20002000000 */
[----:B------:R-:W-:Y:S01]  /*4090*/  FMUL.FTZ R181, R218, R181 ;  /* 0x000000b5dab57220 */ /* 0x000fe20000410000 */
[----:B------:R-:W-:Y:S01]  /*40a0*/  FSEL R179, R179, RZ, P4 ;  /* 0x000000ffb3b37208 */ /* 0x000fe20002000000 */
[----:B------:R-:W-:-:S02]  /*40b0*/  @P3 FMUL.FTZ R224, R60, R223 ;  /* 0x000000df3ce03220 */ /* 0x000fc40000410000 */
[----:B---3--:R-:W-:Y:S01]  /*40c0*/  @P3 FMUL.FTZ R205, R178, R205 ;  /* 0x000000cdb2cd3220 */ /* 0x008fe20000410000 */
[----:B------:R-:W-:Y:S01]  /*40d0*/  FSEL R181, R181, RZ, P4 ;  /* 0x000000ffb5b57208 */ /* 0x000fe20002000000 */
[----:B0-----:R-:W-:Y:S01]  /*40e0*/  @P3 FMUL.FTZ R222, R179, R222 ;  /* 0x000000deb3de3220 */ /* 0x001fe20000410000 */
[----:B------:R-:W-:Y:S01]  /*40f0*/  @P3 F2FP.F16.F32.PACK_AB R224, RZ, R224 ;  /* 0x000000e0ffe0323e */ /* 0x000fe200000000ff */
[-C--:B------:R-:W-:Y:S01]  /*4100*/  @P3 FMUL.FTZ R182, R58, R205.reuse ;  /* 0x000000cd3ab63220 */ /* 0x080fe20000410000 */
[----:B------:R-:W-:Y:S01]  /*4110*/  @P3 FFMA.FTZ R158, R229, R205, R158 ;  /* 0x000000cde59e3223 */ /* 0x000fe2000001009e */
[----:B------:R-:W-:Y:S01]  /*4120*/  @P3 FMUL.FTZ R207, R59, R222 ;  /* 0x000000de3bcf3220 */ /* 0x000fe20000410000 */
[----:B--2---:R-:W-:Y:S01]  /*4130*/  @P3 FMUL.FTZ R226, R181, R226 ;  /* 0x000000e2b5e23220 */ /* 0x004fe20000410000 */
[----:B------:R-:W-:Y:S01]  /*4140*/  @P3 PRMT R174, R224, 0x7610, R174 ;  /* 0x00007610e0ae3816 */ /* 0x000fe200000000ae */
[----:B------:R-:W-:Y:S01]  /*4150*/  @P3 HADD2.F32 R224, -RZ, R168.H1_H1 ;  /* 0x300000a8ffe03230 */ /* 0x000fe20000004100 */
[----:B------:R-:W-:Y:S01]  /*4160*/  @P3 F2FP.F16.F32.PACK_AB R206, RZ, R182 ;  /* 0x000000b6ffce323e */ /* 0x000fe200000000ff */
[----:B------:R-:W-:Y:S01]  /*4170*/  @P3 HADD2.F32 R205, -RZ, R170.H0_H0 ;  /* 0x200000aaffcd3230 */ /* 0x000fe20000004100 */
[----:B------:R-:W-:-:S02]  /*4180*/  @P3 F2FP.F16.F32.PACK_AB R207, RZ, R207 ;  /* 0x000000cfffcf323e */ /* 0x000fc400000000ff */
[----:B------:R-:W-:Y:S01]  /*4190*/  @P3 PRMT R173, R206, 0x7610, R173 ;  /* 0x00007610cead3816 */ /* 0x000fe200000000ad */
[----:B------:R-:W-:Y:S01]  /*41a0*/  @P3 FFMA.FTZ R157, R224, R204, R157 ;  /* 0x000000cce09d3223 */ /* 0x000fe2000001009d */
[----:B------:R-:W-:Y:S01]  /*41b0*/  FSEL R182, R225, RZ, P4 ;  /* 0x000000ffe1b67208 */ /* 0x000fe20002000000 */
[----:B------:R-:W-:Y:S01]  /*41c0*/  @P3 FMUL.FTZ R225, R61, R226 ;  /* 0x000000e23de13220 */ /* 0x000fe20000410000 */
[----:B------:R-:W-:Y:S01]  /*41d0*/  @P3 PRMT R173, R173, 0x5410, R207 ;  /* 0x00005410adad3816 */ /* 0x000fe200000000cf */
[----:B------:R-:W-:Y:S02]  /*41e0*/  @P3 HADD2.F32 R207, -RZ, R168.H0_H0 ;  /* 0x200000a8ffcf3230 */ /* 0x000fe40000004100 */
[----:B------:R-:W-:Y:S01]  /*41f0*/  @P3 FFMA.FTZ R152, R205, R223, R152 ;  /* 0x000000dfcd983223 */ /* 0x000fe20000010098 */
[----:B----4-:R-:W-:Y:S01]  /*4200*/  @P3 FMUL.FTZ R227, R182, R227 ;  /* 0x000000e3b6e33220 */ /* 0x010fe20000410000 */
[----:B------:R-:W-:Y:S01]  /*4210*/  @P3 HADD2.F32 R204, -RZ, R169.H1_H1 ;  /* 0x300000a9ffcc3230 */ /* 0x000fe20000004100 */
[----:B------:R-:W-:Y:S01]  /*4220*/  @P3 F2FP.F16.F32.PACK_AB R225, RZ, R225 ;  /* 0x000000e1ffe1323e */ /* 0x000fe200000000ff */
[----:B------:R-:W-:Y:S01]  /*4230*/  @P3 FFMA.FTZ R156, R207, R183, R156 ;  /* 0x000000b7cf9c3223 */ /* 0x000fe2000001009c */
[----:B------:R-:W-:Y:S01]  /*4240*/  @P3 FMUL.FTZ R206, R62, R227 ;  /* 0x000000e33ece3220 */ /* 0x000fe20000410000 */
[----:B------:R-:W-:Y:S01]  /*4250*/  FADD.FTZ R183, R201, -R228 ;  /* 0x800000e4c9b77221 */ /* 0x000fe20000010000 */
[----:B------:R-:W-:-:S02]  /*4260*/  @P3 HADD2.F32 R224, -RZ, R170.H1_H1 ;  /* 0x300000aaffe03230 */ /* 0x000fc40000004100 */
[----:B------:R-:W-:Y:S01]  /*4270*/  @P3 FFMA.FTZ R159, R204, R222, R159 ;  /* 0x000000decc9f3223 */ /* 0x000fe2000001009f */
[----:B------:R-:W-:Y:S02]  /*4280*/  @P3 HADD2.F32 R207, -RZ, R171.H0_H0 ;  /* 0x200000abffcf3230 */ /* 0x000fe40000004100 */
[----:B------:R-:W-:Y:S01]  /*4290*/  FMUL.FTZ R183, R218, R183 ;  /* 0x000000b7dab77220 */ /* 0x000fe20000410000 */
[----:B------:R-:W-:Y:S01]  /*42a0*/  @P3 F2FP.F16.F32.PACK_AB R206, RZ, R206 ;  /* 0x000000ceffce323e */ /* 0x000fe200000000ff */
[----:B------:R-:W-:Y:S01]  /*42b0*/  @P3 FFMA.FTZ R153, R224, R226, R153 ;  /* 0x000000e2e0993223 */ /* 0x000fe20000010099 */
[----:B------:R-:W-:Y:S01]  /*42c0*/  @P3 PRMT R174, R174, 0x5410, R225 ;  /* 0x00005410aeae3816 */ /* 0x000fe200000000e1 */
[----:B------:R-:W-:Y:S01]  /*42d0*/  @P3 FFMA.FTZ R154, R207, R227, R154 ;  /* 0x000000e3cf9a3223 */ /* 0x000fe2000001009a */
[----:B------:R-:W-:Y:S02]  /*42e0*/  FSEL R183, R183, RZ, P4 ;  /* 0x000000ffb7b77208 */ /* 0x000fe40002000000 */
        /* <DEDUP_REMOVED lines=9> */
.L_x_10095:
[----:B------:R-:W-:Y:S04]  /*4380*/  BSSY.RECONVERGENT B2, `(.L_x_10096) ;  /* 0x000000d000027945 */ /* 0x000fe80003800200 */
[----:B------:R-:W-:Y:S05]  /*4390*/  @!P3 BRA `(.L_x_10097) ;  /* 0x00000000002cb947 */ /* 0x000fea0003800000 */
[----:B-1----:R-:W-:Y:S01]  /*43a0*/  FFMA.FTZ R205, R19, R209, R220 ;  /* 0x000000d113cd7223 */ /* 0x002fe200000100dc */
        /* <DEDUP_REMOVED lines=10> */
.L_x_10097:
[----:B------:R-:W-:Y:S05]  /*4450*/  BSYNC.RECONVERGENT B2 ;  /* 0x0000000000027941 */ /* 0x000fea0003800200 */
.L_x_10096:
[----:B------:R-:W-:Y:S04]  /*4460*/  BSSY.RECONVERGENT B2, `(.L_x_10098) ;  /* 0x000000d000027945 */ /* 0x000fe80003800200 */
[----:B------:R-:W-:Y:S05]  /*4470*/  @!P3 BRA `(.L_x_10099) ;  /* 0x00000000002cb947 */ /* 0x000fea0003800000 */
[----:B-1----:R-:W-:Y:S01]  /*4480*/  FFMA.FTZ R204, R18, R209, R220 ;  /* 0x000000d112cc7223 */ /* 0x002fe200000100dc */
        /* <DEDUP_REMOVED lines=10> */
.L_x_10099:
[----:B------:R-:W-:Y:S05]  /*4530*/  BSYNC.RECONVERGENT B2 ;  /* 0x0000000000027941 */ /* 0x000fea0003800200 */
.L_x_10098:
        /* <DEDUP_REMOVED lines=13> */
.L_x_10101:
[----:B------:R-:W-:Y:S05]  /*4610*/  BSYNC.RECONVERGENT B2 ;  /* 0x0000000000027941 */ /* 0x000fea0003800200 */
.L_x_10100:
        /* <DEDUP_REMOVED lines=13> */
.L_x_10103:
[----:B------:R-:W-:Y:S05]  /*46f0*/  BSYNC.RECONVERGENT B2 ;  /* 0x0000000000027941 */ /* 0x000fea0003800200 */
.L_x_10102:
        /* <DEDUP_REMOVED lines=13> */
.L_x_10105:
[----:B------:R-:W-:Y:S05]  /*47d0*/  BSYNC.RECONVERGENT B2 ;  /* 0x0000000000027941 */ /* 0x000fea0003800200 */
.L_x_10104:
        /* <DEDUP_REMOVED lines=13> */
.L_x_10107:
[----:B------:R-:W-:Y:S05]  /*48b0*/  BSYNC.RECONVERGENT B2 ;  /* 0x0000000000027941 */ /* 0x000fea0003800200 */
.L_x_10106:
        /* <DEDUP_REMOVED lines=13> */
.L_x_10109:
[----:B------:R-:W-:Y:S05]  /*4990*/  BSYNC.RECONVERGENT B2 ;  /* 0x0000000000027941 */ /* 0x000fea0003800200 */
.L_x_10108:
        /* <DEDUP_REMOVED lines=12> */
.L_x_10094:
[----:B------:R-:W-:Y:S05]  /*4a60*/  BSYNC.RECONVERGENT B1 ;  /* 0x0000000000017941 */ /* 0x000fea0003800200 */
.L_x_10091:
[----:B-1----:R-:W1:Y:S01]  /*4a70*/  @P1 LDC.64 R206, c[0x0][0x478] ;  /* 0x00011e00ffce1b82 */ /* 0x002e620000000a00 */
[----:B0-----:R-:W-:Y:S01]  /*4a80*/  @P1 IADD3 R223, PT, PT, R219, 0x20, RZ ;  /* 0x00000020dbdf1810 */ /* 0x001fe20007ffe0ff */
[----:B------:R-:W-:Y:S01]  /*4a90*/  BSSY.RECONVERGENT B1, `(.L_x_10110) ;  /* 0x000000d000017945 */ /* 0x000fe20003800200 */
[C---:B------:R-:W-:Y:S02]  /*4aa0*/  @P3 IADD3 R225, PT, PT, R221.reuse, 0x20, RZ ;  /* 0x00000020dde13810 */ /* 0x040fe40007ffe0ff */
[----:B------:R-:W-:-:S03]  /*4ab0*/  IADD3 R221, PT, PT, R221, 0x40, RZ ;  /* 0x00000040dddd7810 */ /* 0x000fc60007ffe0ff */
[----:B------:R-:W0:Y:S01]  /*4ac0*/  @P3 LDC.64 R204, c[0x0][0x468] ;  /* 0x00011a00ffcc3b82 */ /* 0x000e220000000a00 */
[----:B-1----:R-:W-:-:S05]  /*4ad0*/  @P1 IMAD.WIDE.U32 R206, R223, 0x20, R206 ;  /* 0x00000020dfce1825 */ /* 0x002fca00078e00ce */
[----:B------:R1:W-:Y:S01]  /*4ae0*/  @P1 STG.E.128 desc[UR6][R206.64], R176 ;  /* 0x000000b0ce001986 */ /* 0x0003e2000c101d06 */
[----:B0-----:R-:W-:-:S03]  /*4af0*/  @P3 IMAD.WIDE.U32 R204, R225, 0x10, R204 ;  /* 0x00000010e1cc3825 */ /* 0x001fc600078e00cc */
[----:B------:R1:W-:Y:S04]  /*4b00*/  @P1 STG.E.128 desc[UR6][R206.64+0x10], R180 ;  /* 0x000010b4ce001986 */ /* 0x0003e8000c101d06 */
[----:B------:R1:W-:Y:S01]  /*4b10*/  @P3 STG.E.128 desc[UR6][R204.64], R172 ;  /* 0x000000accc003986 */ /* 0x0003e2000c101d06 */
[----:B------:R-:W-:Y:S05]  /*4b20*/  @!P3 BRA `(.L_x_10111) ;  /* 0x00000000000cb947 */ /* 0x000fea0003800000 */
[----:B-----5:R-:W0:Y:S02]  /*4b30*/  LDC.64 R168, c[0x0][0x390] ;  /* 0x0000e400ffa87b82 */ /* 0x020e240000000a00 */
[----:B0-----:R-:W-:-:S06]  /*4b40*/  IMAD.WIDE.U32 R168, R221, 0x10, R168 ;  /* 0x00000010dda87825 */ /* 0x001fcc00078e00a8 */
[----:B------:R-:W5:Y:S02]  /*4b50*/  LDG.E.128 R168, desc[UR6][R168.64] ;  /* 0x00000006a8a87981 */ /* 0x000f64000c1e1d00 */
.L_x_10111:
[----:B------:R-:W-:Y:S05]  /*4b60*/  BSYNC.RECONVERGENT B1 ;  /* 0x0000000000017941 */ /* 0x000fea0003800200 */
.L_x_10110:
[----:B------:R-:W-:Y:S04]  /*4b70*/  BSSY.RECONVERGENT B1, `(.L_x_10112) ;  /* 0x000017e000017945 */ /* 0x000fe80003800200 */
[----:B------:R-:W-:Y:S05]  /*4b80*/  @!P0 BRA `(.L_x_10113) ;  /* 0x0000000800cc8947 */ /* 0x000fea0003800000 */
[----:B------:R-:W-:Y:S05]  /*4b90*/  @!P1 BRA `(.L_x_10114) ;  /* 0x0000000400649947 */ /* 0x000fea0003800000 */
[----:B-1----:R-:W0:Y:S01]  /*4ba0*/  @P3 LDC R205, c[0x0][0x40c] ;  /* 0x00010300ffcd3b82 */ /* 0x002e220000000800 */
        /* <DEDUP_REMOVED lines=9> */
[----:B------:R-:W-:Y:S01]  /*4c40*/  MOV R183, R27 ;  /* 0x0000001b00b77202 */ /* 0x000fe20000000f00 */
[----:B------:R-:W-:Y:S01]  /*4c50*/  @P2 FFMA.FTZ R182, R188, R209, R220 ;  /* 0x000000d1bcb62223 */ /* 0x000fe200000100dc */
[----:B------:R-:W-:Y:S01]  /*4c60*/  @P2 FFMA.FTZ R183, R218, R180, R27 ;  /* 0x000000b4dab72223 */ /* 0x000fe2000001001b */
[----:B------:R-:W-:Y:S01]  /*4c70*/  @P2 FADD.FTZ R181, R202, -R181 ;  /* 0x800000b5cab52221 */ /* 0x000fe20000010000 */
[----:B------:R-:W-:Y:S01]  /*4c80*/  @P2 FADD.FTZ R180, R203, -R178 ;  /* 0x800000b2cbb42221 */ /* 0x000fe20000010000 */
[----:B------:R-:W-:Y:S01]  /*4c90*/  MOV R178, R30 ;  /* 0x0000001e00b27202 */ /* 0x000fe20000000f00 */
[----:B------:R-:W2:Y:S01]  /*4ca0*/  @P3 LDC R206, c[0x0][0x40c] ;  /* 0x00010300ffce3b82 */ /* 0x000ea20000000800 */
[----:B------:R-:W-:Y:S01]  /*4cb0*/  MOV R177, R29 ;  /* 0x0000001d00b17202 */ /* 0x000fe20000000f00 */
[C---:B------:R-:W-:Y:S01]  /*4cc0*/  @P2 FFMA.FTZ R178, R218.reuse, R181, R30 ;  /* 0x000000b5dab22223 */ /* 0x040fe2000001001e */
[----:B------:R-:W-:Y:S01]  /*4cd0*/  @P2 FADD.FTZ R182, R211, -R182 ;  /* 0x800000b6d3b62221 */ /* 0x000fe20000010000 */
[----:B------:R-:W-:Y:S01]  /*4ce0*/  @P2 FFMA.FTZ R177, R218, R180, R29 ;  /* 0x000000b4dab12223 */ /* 0x000fe2000001001d */
[-CC-:B------:R-:W-:Y:S01]  /*4cf0*/  @P2 FFMA.FTZ R207, R191, R209.reuse, R220.reuse ;  /* 0x000000d1bfcf2223 */ /* 0x180fe200000100dc */
[-CC-:B------:R-:W-:Y:S01]  /*4d00*/  @P2 FFMA.FTZ R224, R190, R209.reuse, R220.reuse ;  /* 0x000000d1bee02223 */ /* 0x180fe200000100dc */
[----:B------:R-:W-:Y:S01]  /*4d10*/  @P2 FFMA.FTZ R225, R193, R209, R220 ;  /* 0x000000d1c1e12223 */ /* 0x000fe200000100dc */
[----:B------:R-:W3:Y:S01]  /*4d20*/  @P3 LDC R208, c[0x0][0x40c] ;  /* 0x00010300ffd03b82 */ /* 0x000ee20000000800 */
[----:B0-----:R-:W-:Y:S01]  /*4d30*/  @P3 FMUL.FTZ R205, R176, R205 ;  /* 0x000000cdb0cd3220 */ /* 0x001fe20000410000 */
[----:B------:R-:W-:Y:S01]  /*4d40*/  MOV R180, R24 ;  /* 0x0000001800b47202 */ /* 0x000fe20000000f00 */
[----:B------:R-:W-:Y:S01]  /*4d50*/  @P2 FADD.FTZ R224, R213, -R224 ;  /* 0x800000e0d5e02221 */ /* 0x000fe20000010000 */
[----:B------:R-:W-:Y:S01]  /*4d60*/  @P2 FADD.FTZ R225, R212, -R225 ;  /* 0x800000e1d4e12221 */ /* 0x000fe20000010000 */
[----:B------:R-:W-:-:S03]  /*4d70*/  @P3 FMUL.FTZ R179, R64, R205 ;  /* 0x000000cd40b33220 */ /* 0x000fc60000410000 */
[----:B------:R-:W0:Y:S01]  /*4d80*/  @P3 LDC R227, c[0x0][0x40c] ;  /* 0x00010300ffe33b82 */ /* 0x000e220000000800 */
[----:B-1----:R-:W-:Y:S01]  /*4d90*/  @P3 FMUL.FTZ R209, R178, R223 ;  /* 0x000000dfb2d13220 */ /* 0x002fe20000410000 */
[----:B------:R-:W-:Y:S01]  /*4da0*/  @P3 F2FP.F16.F32.PACK_AB R204, RZ, R179 ;  /* 0x000000b3ffcc323e */ /* 0x000fe200000000ff */
[----:B------:R-:W-:Y:S01]  /*4db0*/  @P2 FADD.FTZ R223, R210, -R207 ;  /* 0x800000cfd2df2221 */ /* 0x000fe20000010000 */
[----:B------:R-:W-:Y:S01]  /*4dc0*/  MOV R179, R31 ;  /* 0x0000001f00b37202 */ /* 0x000fe20000000f00 */
[----:B------:R-:W-:Y:S01]  /*4dd0*/  @P2 FFMA.FTZ R179, R218, R182, R31 ;  /* 0x000000b6dab32223 */ /* 0x000fe2000001001f */
[----:B------:R-:W-:Y:S01]  /*4de0*/  @P3 FMUL.FTZ R182, R66, R209 ;  /* 0x000000d142b63220 */ /* 0x000fe20000410000 */
[----:B------:R-:W-:Y:S01]  /*4df0*/  @P2 FFMA.FTZ R180, R218, R223, R24 ;  /* 0x000000dfdab42223 */ /* 0x000fe20000010018 */
[----:B------:R-:W1:Y:S01]  /*4e00*/  @P3 LDC R226, c[0x0][0x40c] ;  /* 0x00010300ffe23b82 */ /* 0x000e620000000800 */
[----:B--2---:R-:W-:Y:S01]  /*4e10*/  @P3 FMUL.FTZ R206, R177, R206 ;  /* 0x000000ceb1ce3220 */ /* 0x004fe20000410000 */
[----:B------:R-:W-:-:S03]  /*4e20*/  @P3 PRMT R172, R204, 0x7610, R172 ;  /* 0x00007610ccac3816 */ /* 0x000fc600000000ac */
[----:B------:R-:W-:-:S03]  /*4e30*/  @P3 FMUL.FTZ R181, R65, R206 ;  /* 0x000000ce41b53220 */ /* 0x000fc60000410000 */
[----:B------:R-:W2:Y:S01]  /*4e40*/  @P3 LDC R229, c[0x0][0x40c] ;  /* 0x00010300ffe53b82 */ /* 0x000ea20000000800 */
[----:B---3--:R-:W-:Y:S01]  /*4e50*/  @P3 FMUL.FTZ R220, R179, R208 ;  /* 0x000000d0b3dc3220 */ /* 0x008fe20000410000 */
[----:B------:R-:W-:Y:S02]  /*4e60*/  @P3 F2FP.F16.F32.PACK_AB R208, RZ, R182 ;  /* 0x000000b6ffd0323e */ /* 0x000fe400000000ff */
[----:B------:R-:W-:Y:S01]  /*4e70*/  @P3 F2FP.F16.F32.PACK_AB R207, RZ, R181 ;  /* 0x000000b5ffcf323e */ /* 0x000fe200000000ff */
[----:B------:R-:W-:Y:S01]  /*4e80*/  @P3 FMUL.FTZ R222, R67, R220 ;  /* 0x000000dc43de3220 */ /* 0x000fe20000410000 */
[----:B------:R-:W-:Y:S01]  /*4e90*/  MOV R181, R25 ;  /* 0x0000001900b57202 */ /* 0x000fe20000000f00 */
[----:B------:R-:W-:Y:S01]  /*4ea0*/  @P2 FFMA.FTZ R181, R218, R224, R25 ;  /* 0x000000e0dab52223 */ /* 0x000fe20000010019 */
[----:B0-----:R-:W-:Y:S01]  /*4eb0*/  @P3 FMUL.FTZ R223, R180, R227 ;  /* 0x000000e3b4df3220 */ /* 0x001fe20000410000 */
[----:B------:R-:W-:Y:S01]  /*4ec0*/  MOV R182, R26 ;  /* 0x0000001a00b67202 */ /* 0x000fe20000000f00 */
[----:B------:R-:W-:Y:S01]  /*4ed0*/  @P2 FFMA.FTZ R182, R218, R225, R26 ;  /* 0x000000e1dab62223 */ /* 0x000fe2000001001a */
[----:B------:R-:W-:Y:S01]  /*4ee0*/  @P3 F2FP.F16.F32.PACK_AB R222, RZ, R222 ;  /* 0x000000deffde323e */ /* 0x000fe200000000ff */
[----:B------:R-:W-:Y:S01]  /*4ef0*/  @P3 FMUL.FTZ R204, R68, R223 ;  /* 0x000000df44cc3220 */ /* 0x000fe20000410000 */
[----:B------:R-:W-:Y:S01]  /*4f00*/  @P3 PRMT R173, R208, 0x7610, R173 ;  /* 0x00007610d0ad3816 */ /* 0x000fe200000000ad */
[--C-:B-----5:R-:W-:Y:S01]  /*4f10*/  @P3 HADD2.F32 R227, -RZ, R168.reuse.H0_H0 ;  /* 0x200000a8ffe33230 */ /* 0x120fe20000004100 */
[----:B------:R-:W-:Y:S01]  /*4f20*/  @P3 PRMT R172, R172, 0x5410, R207 ;  /* 0x00005410acac3816 */ /* 0x000fe200000000cf */
[----:B-1----:R-:W-:Y:S01]  /*4f30*/  @P3 FMUL.FTZ R208, R181, R226 ;  /* 0x000000e2b5d03220 */ /* 0x002fe20000410000 */
[----:B------:R-:W-:Y:S01]  /*4f40*/  @P3 PRMT R173, R173, 0x5410, R222 ;  /* 0x00005410adad3816 */ /* 0x000fe200000000de */
[----:B------:R-:W-:Y:S01]  /*4f50*/  @P3 HADD2.F32 R222, -RZ, R168.H1_H1 ;  /* 0x300000a8ffde3230 */ /* 0x000fe20000004100 */
[----:B------:R-:W-:Y:S01]  /*4f60*/  @P3 F2FP.F16.F32.PACK_AB R204, RZ, R204 ;  /* 0x000000ccffcc323e */ /* 0x000fe200000000ff */
[----:B------:R-:W-:Y:S01]  /*4f70*/  @P3 FMUL.FTZ R207, R69, R208 ;  /* 0x000000d045cf3220 */ /* 0x000fe20000410000 */
[----:B------:R-:W-:Y:S01]  /*4f80*/  @P3 FFMA.FTZ R148, R227, R205, R148 ;  /* 0x000000cde3943223 */ /* 0x000fe20000010094 */
[--C-:B------:R-:W-:Y:S01]  /*4f90*/  @P3 HADD2.F32 R205, -RZ, R169.reuse.H0_H0 ;  /* 0x200000a9ffcd3230 */ /* 0x100fe20000004100 */
[----:B------:R-:W-:Y:S01]  /*4fa0*/  @P3 PRMT R174, R204, 0x7610, R174 ;  /* 0x00007610ccae3816 */ /* 0x000fe200000000ae */
[----:B--2---:R-:W-:Y:S01]  /*4fb0*/  @P3 FMUL.FTZ R225, R182, R229 ;  /* 0x000000e5b6e13220 */ /* 0x004fe20000410000 */
[----:B------:R-:W-:Y:S01]  /*4fc0*/  @P3 FFMA.FTZ R149, R222, R206, R149 ;  /* 0x000000cede953223 */ /* 0x000fe20000010095 */
[----:B------:R-:W-:Y:S01]  /*4fd0*/  @P3 HADD2.F32 R204, -RZ, R169.H1_H1 ;  /* 0x300000a9ffcc3230 */ /* 0x000fe20000004100 */
[----:B------:R-:W-:Y:S01]  /*4fe0*/  @P3 F2FP.F16.F32.PACK_AB R207, RZ, R207 ;  /* 0x000000cfffcf323e */ /* 0x000fe200000000ff */
[----:B------:R-:W-:Y:S01]  /*4ff0*/  @P3 FMUL.FTZ R218, R70, R225 ;  /* 0x000000e146da3220 */ /* 0x000fe20000410000 */
[----:B------:R-:W-:-:S02]  /*5000*/  @P3 HADD2.F32 R227, -RZ, R170.H0_H0 ;  /* 0x200000aaffe33230 */ /* 0x000fc40000004100 */
[----:B------:R-:W-:Y:S01]  /*5010*/  @P3 FFMA.FTZ R150, R205, R209, R150 ;  /* 0x000000d1cd963223 */ /* 0x000fe20000010096 */
[----:B------:R-:W-:Y:S02]  /*5020*/  @P3 HADD2.F32 R206, -RZ, R170.H1_H1 ;  /* 0x300000aaffce3230 */ /* 0x000fe40000004100 */
        /* <DEDUP_REMOVED lines=16> */
.L_x_10114:
[----:B------:R-:W0:Y:S01]  /*5130*/  @P3 LDC R223, c[0x0][0x40c] ;  /* 0x00010300ffdf3b82 */ /* 0x000e220000000800 */
[-CC-:B-1----:R-:W-:Y:S01]  /*5140*/  @P2 FFMA.FTZ R205, R187, R209.reuse, R220.reuse ;  /* 0x000000d1bbcd2223 */ /* 0x182fe200000100dc */
[----:B------:R-:W-:Y:S01]  /*5150*/  MOV R204, R28 ;  /* 0x0000001c00cc7202 */ /* 0x000fe20000000f00 */
[-CC-:B------:R-:W-:Y:S01]  /*5160*/  @P2 FFMA.FTZ R225, R189, R209.reuse, R220.reuse ;  /* 0x000000d1bde12223 */ /* 0x180fe200000100dc */
[----:B------:R-:W-:Y:S01]  /*5170*/  @P2 FFMA.FTZ R208, R186, R209, R220 ;  /* 0x000000d1bad02223 */ /* 0x000fe200000100dc */
[----:B------:R-:W-:Y:S01]  /*5180*/  @P2 FADD.FTZ R205, R200, -R205 ;  /* 0x800000cdc8cd2221 */ /* 0x000fe20000010000 */
[----:B------:R-:W-:Y:S01]  /*5190*/  MOV R207, R30 ;  /* 0x0000001e00cf7202 */ /* 0x000fe20000000f00 */
[----:B------:R-:W-:Y:S01]  /*51a0*/  @P2 FADD.FTZ R225, R202, -R225 ;  /* 0x800000e1cae12221 */ /* 0x000fe20000010000 */
[----:B------:R-:W1:Y:S01]  /*51b0*/  @P3 LDC R227, c[0x0][0x40c] ;  /* 0x00010300ffe33b82 */ /* 0x000e620000000800 */
[C---:B------:R-:W-:Y:S01]  /*51c0*/  @P2 FFMA.FTZ R204, R218.reuse, R205, R28 ;  /* 0x000000cddacc2223 */ /* 0x040fe2000001001c */
[----:B------:R-:W-:Y:S01]  /*51d0*/  @P2 FFMA.FTZ R205, R191, R209, R220 ;  /* 0x000000d1bfcd2223 */ /* 0x000fe200000100dc */
[----:B------:R-:W-:Y:S01]  /*51e0*/  @P2 FADD.FTZ R208, R203, -R208 ;  /* 0x800000d0cbd02221 */ /* 0x000fe20000010000 */
[----:B------:R-:W-:Y:S01]  /*51f0*/  @P2 FFMA.FTZ R207, R218, R225, R30 ;  /* 0x000000e1dacf2223 */ /* 0x000fe2000001001e */
[----:B------:R-:W-:Y:S01]  /*5200*/  MOV R225, R24 ;  /* 0x0000001800e17202 */ /* 0x000fe20000000f00 */
[----:B------:R-:W-:Y:S01]  /*5210*/  @P2 FADD.FTZ R205, R210, -R205 ;  /* 0x800000cdd2cd2221 */ /* 0x000fe20000010000 */
[----:B------:R-:W-:Y:S01]  /*5220*/  MOV R206, R29 ;  /* 0x0000001d00ce7202 */ /* 0x000fe20000000f00 */
[----:B------:R-:W2:Y:S01]  /*5230*/  @P3 LDC R222, c[0x0][0x40c] ;  /* 0x00010300ffde3b82 */ /* 0x000ea20000000800 */
[----:B------:R-:W-:Y:S01]  /*5240*/  @P2 FFMA.FTZ R224, R188, R209, R220 ;  /* 0x000000d1bce02223 */ /* 0x000fe200000100dc */
[C---:B------:R-:W-:Y:S01]  /*5250*/  @P2 FFMA.FTZ R225, R218.reuse, R205, R24 ;  /* 0x000000cddae12223 */ /* 0x040fe20000010018 */
[----:B------:R-:W-:Y:S01]  /*5260*/  @P2 FFMA.FTZ R206, R218, R208, R29 ;  /* 0x000000d0dace2223 */ /* 0x000fe2000001001d */
[----:B------:R-:W-:Y:S01]  /*5270*/  MOV R208, R31 ;  /* 0x0000001f00d07202 */ /* 0x000fe20000000f00 */
[----:B------:R-:W-:Y:S01]  /*5280*/  @P2 FADD.FTZ R224, R211, -R224 ;  /* 0x800000e0d3e02221 */ /* 0x000fe20000010000 */
[-CC-:B------:R-:W-:Y:S01]  /*5290*/  @P2 FFMA.FTZ R230, R190, R209.reuse, R220.reuse ;  /* 0x000000d1bee62223 */ /* 0x180fe200000100dc */
[----:B------:R-:W-:Y:S01]  /*52a0*/  @P2 FFMA.FTZ R233, R193, R209, R220 ;  /* 0x000000d1c1e92223 */ /* 0x000fe200000100dc */
[----:B------:R-:W3:Y:S01]  /*52b0*/  @P3 LDC R229, c[0x0][0x40c] ;  /* 0x00010300ffe53b82 */ /* 0x000ee20000000800 */
[----:B0-----:R-:W-:Y:S01]  /*52c0*/  @P3 FMUL.FTZ R205, R204, R223 ;  /* 0x000000dfcccd3220 */ /* 0x001fe20000410000 */
[----:B------:R-:W-:Y:S01]  /*52d0*/  @P2 FFMA.FTZ R208, R218, R224, R31 ;  /* 0x000000e0dad02223 */ /* 0x000fe2000001001f */
[----:B------:R-:W-:Y:S01]  /*52e0*/  @P2 FADD.FTZ R230, R213, -R230 ;  /* 0x800000e6d5e62221 */ /* 0x000fe20000010000 */
[----:B------:R-:W-:Y:S01]  /*52f0*/  @P2 FADD.FTZ R233, R212, -R233 ;  /* 0x800000e9d4e92221 */ /* 0x000fe20000010000 */
[----:B------:R-:W-:Y:S01]  /*5300*/  @P3 FMUL.FTZ R204, R64, R205 ;  /* 0x000000cd40cc3220 */ /* 0x000fe20000410000 */
[----:B------:R-:W-:Y:S01]  /*5310*/  MOV R226, R25 ;  /* 0x0000001900e27202 */ /* 0x000fe20000000f00 */
[----:B------:R-:W-:Y:S01]  /*5320*/  @P2 FFMA.FTZ R226, R218, R230, R25 ;  /* 0x000000e6dae22223 */ /* 0x000fe20000010019 */
[----:B------:R-:W0:Y:S01]  /*5330*/  @P3 LDC R228, c[0x0][0x40c] ;  /* 0x00010300ffe43b82 */ /* 0x000e220000000800 */
[----:B-1----:R-:W-:Y:S01]  /*5340*/  @P3 FMUL.FTZ R206, R206, R227 ;  /* 0x000000e3cece3220 */ /* 0x002fe20000410000 */
[----:B------:R-:W-:-:S02]  /*5350*/  @P3 F2FP.F16.F32.PACK_AB R204, RZ, R204 ;  /* 0x000000ccffcc323e */ /* 0x000fc400000000ff */
[----:B------:R-:W-:Y:S01]  /*5360*/  MOV R227, R26 ;  /* 0x0000001a00e37202 */ /* 0x000fe20000000f00 */
[----:B------:R-:W-:Y:S01]  /*5370*/  @P2 FFMA.FTZ R227, R218, R233, R26 ;  /* 0x000000e9dae32223 */ /* 0x000fe2000001001a */
[----:B------:R-:W-:Y:S02]  /*5380*/  @P3 PRMT R172, R204, 0x7610, R172 ;  /* 0x00007610ccac3816 */ /* 0x000fe400000000ac */
[----:B------:R-:W1:Y:S01]  /*5390*/  @P3 LDC R231, c[0x0][0x40c] ;  /* 0x00010300ffe73b82 */ /* 0x000e620000000800 */
[----:B--2---:R-:W-:Y:S01]  /*53a0*/  @P3 FMUL.FTZ R223, R207, R222 ;  /* 0x000000decfdf3220 */ /* 0x004fe20000410000 */
[----:B------:R-:W-:-:S05]  /*53b0*/  @P3 FMUL.FTZ R207, R65, R206 ;  /* 0x000000ce41cf3220 */ /* 0x000fca0000410000 */
[----:B------:R-:W-:Y:S01]  /*53c0*/  @P3 F2FP.F16.F32.PACK_AB R207, RZ, R207 ;  /* 0x000000cfffcf323e */ /* 0x000fe200000000ff */
[----:B------:R-:W2:Y:S01]  /*53d0*/  @P3 LDC R232, c[0x0][0x40c] ;  /* 0x00010300ffe83b82 */ /* 0x000ea20000000800 */
[----:B---3--:R-:W-:Y:S01]  /*53e0*/  @P3 FMUL.FTZ R222, R208, R229 ;  /* 0x000000e5d0de3220 */ /* 0x008fe20000410000 */
[----:B------:R-:W-:Y:S01]  /*53f0*/  @P3 FMUL.FTZ R208, R66, R223 ;  /* 0x000000df42d03220 */ /* 0x000fe20000410000 */
[----:B------:R-:W-:Y:S01]  /*5400*/  @P3 PRMT R172, R172, 0x5410, R207 ;  /* 0x00005410acac3816 */ /* 0x000fe200000000cf */
[----:B-----5:R-:W-:Y:S02]  /*5410*/  @P3 HADD2.F32 R229, -RZ, R169.H0_H0 ;  /* 0x200000a9ffe53230 */ /* 0x020fe40000004100 */
[----:B------:R-:W-:Y:S01]  /*5420*/  @P3 FMUL.FTZ R224, R67, R222 ;  /* 0x000000de43e03220 */ /* 0x000fe20000410000 */
[----:B------:R-:W-:Y:S01]  /*5430*/  @P3 F2FP.F16.F32.PACK_AB R208, RZ, R208 ;  /* 0x000000d0ffd0323e */ /* 0x000fe200000000ff */
[----:B0-----:R-:W-:Y:S01]  /*5440*/  @P3 FMUL.FTZ R207, R225, R228 ;  /* 0x000000e4e1cf3220 */ /* 0x001fe20000410000 */
[----:B------:R-:W-:-:S02]  /*5450*/  @P3 HADD2.F32 R228, -RZ, R168.H1_H1 ;  /* 0x300000a8ffe43230 */ /* 0x000fc40000004100 */
[----:B------:R-:W-:Y:S01]  /*5460*/  @P3 F2FP.F16.F32.PACK_AB R224, RZ, R224 ;  /* 0x000000e0ffe0323e */ /* 0x000fe200000000ff */
[----:B------:R-:W-:Y:S01]  /*5470*/  @P3 FFMA.FTZ R150, R229, R223, R150 ;  /* 0x000000dfe5963223 */ /* 0x000fe20000010096 */
[----:B------:R-:W-:Y:S01]  /*5480*/  @P3 PRMT R173, R208, 0x7610, R173 ;  /* 0x00007610d0ad3816 */ /* 0x000fe200000000ad */
[----:B------:R-:W-:Y:S01]  /*5490*/  @P3 FMUL.FTZ R204, R68, R207 ;  /* 0x000000cf44cc3220 */ /* 0x000fe20000410000 */
[----:B------:R-:W-:Y:S01]  /*54a0*/  @P3 FFMA.FTZ R149, R228, R206, R149 ;  /* 0x000000cee4953223 */ /* 0x000fe20000010095 */
[----:B------:R-:W-:Y:S02]  /*54b0*/  @P3 HADD2.F32 R206, -RZ, R169.H1_H1 ;  /* 0x300000a9ffce3230 */ /* 0x000fe40000004100 */
[----:B-1----:R-:W-:Y:S01]  /*54c0*/  @P3 FMUL.FTZ R226, R226, R231 ;  /* 0x000000e7e2e23220 */ /* 0x002fe20000410000 */
[----:B------:R-:W-:Y:S01]  /*54d0*/  @P3 PRMT R173, R173, 0x5410, R224 ;  /* 0x00005410adad3816 */ /* 0x000fe200000000e0 */
[----:B------:R-:W-:Y:S01]  /*54e0*/  @P3 HADD2.F32 R228, -RZ, R170.H1_H1 ;  /* 0x300000aaffe43230 */ /* 0x000fe20000004100 */
[----:B------:R-:W-:Y:S01]  /*54f0*/  @P3 F2FP.F16.F32.PACK_AB R204, RZ, R204 ;  /* 0x000000ccffcc323e */ /* 0x000fe200000000ff */
[----:B------:R-:W-:Y:S01]  /*5500*/  @P3 FMUL.FTZ R208, R69, R226 ;  /* 0x000000e245d03220 */ /* 0x000fe20000410000 */
[----:B------:R-:W-:-:S02]  /*5510*/  @P3 HADD2.F32 R223, -RZ, R171.H0_H0 ;  /* 0x200000abffdf3230 */ /* 0x000fc40000004100 */
        /* <DEDUP_REMOVED lines=16> */
[----:B------:R-:W-:Y:S01]  /*5620*/  MOV R204, R27 ;  /* 0x0000001b00cc7202 */ /* 0x000fe20000000f00 */
        /* <DEDUP_REMOVED lines=9> */
.L_x_10113:
[----:B------:R-:W-:Y:S05]  /*56c0*/  @!P1 BRA `(.L_x_10116) ;  /* 0x0000000400689947 */ /* 0x000fea0003800000 */
[----:B-1----:R-:W0:Y:S01]  /*56d0*/  @P3 LDC R205, c[0x0][0x40c] ;  /* 0x00010300ffcd3b82 */ /* 0x002e220000000800 */
        /* <DEDUP_REMOVED lines=11> */
[----:B------:R-:W-:Y:S01]  /*5790*/  FMUL.FTZ R176, R218, R177 ;  /* 0x000000b1dab07220 */ /* 0x000fe20000410000 */
[----:B------:R-:W-:Y:S01]  /*57a0*/  ISETP.GT.AND P0, PT, R208, RZ, PT ;  /* 0x000000ffd000720c */ /* 0x000fe20003f04270 */
[----:B------:R-:W-:Y:S01]  /*57b0*/  FADD.FTZ R181, R202, -R181 ;  /* 0x800000b5cab57221 */ /* 0x000fe20000010000 */
[----:B------:R-:W-:Y:S01]  /*57c0*/  FMUL.FTZ R177, R218, R179 ;  /* 0x000000b3dab17220 */ /* 0x000fe20000410000 */
[----:B------:R-:W2:Y:S01]  /*57d0*/  @P3 LDC R209, c[0x0][0x40c] ;  /* 0x00010300ffd13b82 */ /* 0x000ea20000000800 */
[----:B------:R-:W-:Y:S01]  /*57e0*/  FSEL R176, R176, RZ, P0 ;  /* 0x000000ffb0b07208 */ /* 0x000fe20000000000 */
[----:B------:R-:W-:Y:S01]  /*57f0*/  FADD.FTZ R207, R211, -R178 ;  /* 0x800000b2d3cf7221 */ /* 0x000fe20000010000 */
[----:B------:R-:W-:Y:S01]  /*5800*/  FADD.FTZ R223, R210, -R223 ;  /* 0x800000dfd2df7221 */ /* 0x000fe20000010000 */
[----:B------:R-:W-:Y:S01]  /*5810*/  FSEL R177, R177, RZ, P0 ;  /* 0x000000ffb1b17208 */ /* 0x000fe20000000000 */
[----:B------:R-:W-:Y:S01]  /*5820*/  FADD.FTZ R227, R213, -R180 ;  /* 0x800000b4d5e37221 */ /* 0x000fe20000010000 */
[C---:B------:R-:W-:Y:S01]  /*5830*/  FMUL.FTZ R178, R218.reuse, R181 ;  /* 0x000000b5dab27220 */ /* 0x040fe20000410000 */
[----:B------:R-:W-:Y:S01]  /*5840*/  FMUL.FTZ R180, R218, R207 ;  /* 0x000000cfdab47220 */ /* 0x000fe20000410000 */
[----:B------:R-:W3:Y:S01]  /*5850*/  @P3 LDC R225, c[0x0][0x40c] ;  /* 0x00010300ffe13b82 */ /* 0x000ee20000000800 */
[----:B0-----:R-:W-:Y:S01]  /*5860*/  @P3 FMUL.FTZ R205, R176, R205 ;  /* 0x000000cdb0cd3220 */ /* 0x001fe20000410000 */
[----:B------:R-:W-:Y:S01]  /*5870*/  FMUL.FTZ R207, R218, R223 ;  /* 0x000000dfdacf7220 */ /* 0x000fe20000410000 */
[----:B------:R-:W-:Y:S01]  /*5880*/  FADD.FTZ R229, R212, -R229 ;  /* 0x800000e5d4e57221 */ /* 0x000fe20000010000 */
[----:B------:R-:W-:Y:S01]  /*5890*/  FSEL R178, R178, RZ, P0 ;  /* 0x000000ffb2b27208 */ /* 0x000fe20000000000 */
[----:B------:R-:W-:Y:S01]  /*58a0*/  @P3 FMUL.FTZ R179, R64, R205 ;  /* 0x000000cd40b33220 */ /* 0x000fe20000410000 */
[C---:B------:R-:W-:Y:S01]  /*58b0*/  FMUL.FTZ R222, R218.reuse, R227 ;  /* 0x000000e3dade7220 */ /* 0x040fe20000410000 */
[----:B------:R-:W-:Y:S01]  /*58c0*/  FADD.FTZ R231, R215, -R220 ;  /* 0x800000dcd7e77221 */ /* 0x000fe20000010000 */
[----:B------:R-:W0:Y:S01]  /*58d0*/  @P3 LDC R208, c[0x0][0x40c] ;  /* 0x00010300ffd03b82 */ /* 0x000e220000000800 */
[----:B-1----:R-:W-:Y:S01]  /*58e0*/  @P3 FMUL.FTZ R206, R177, R206 ;  /* 0x000000ceb1ce3220 */ /* 0x002fe20000410000 */
[----:B------:R-:W-:Y:S01]  /*58f0*/  @P3 F2FP.F16.F32.PACK_AB R181, RZ, R179 ;  /* 0x000000b3ffb5323e */ /* 0x000fe200000000ff */
[----:B------:R-:W-:Y:S01]  /*5900*/  FMUL.FTZ R224, R218, R229 ;  /* 0x000000e5dae07220 */ /* 0x000fe20000410000 */
[----:B------:R-:W-:Y:S01]  /*5910*/  FSEL R179, R180, RZ, P0 ;  /* 0x000000ffb4b37208 */ /* 0x000fe20000000000 */
[----:B------:R-:W-:Y:S01]  /*5920*/  @P3 FMUL.FTZ R182, R65, R206 ;  /* 0x000000ce41b63220 */ /* 0x000fe20000410000 */
[----:B------:R-:W-:Y:S01]  /*5930*/  FSEL R180, R207, RZ, P0 ;  /* 0x000000ffcfb47208 */ /* 0x000fe20000000000 */
[----:B------:R-:W-:Y:S01]  /*5940*/  FMUL.FTZ R226, R218, R231 ;  /* 0x000000e7dae27220 */ /* 0x000fe20000410000 */
[----:B------:R-:W1:Y:S01]  /*5950*/  @P3 LDC R204, c[0x0][0x40c] ;  /* 0x00010300ffcc3b82 */ /* 0x000e620000000800 */
[----:B------:R-:W-:Y:S01]  /*5960*/  @P3 PRMT R172, R181, 0x7610, R172 ;  /* 0x00007610b5ac3816 */ /* 0x000fe200000000ac */
[----:B--2---:R-:W-:Y:S01]  /*5970*/  @P3 FMUL.FTZ R207, R178, R209 ;  /* 0x000000d1b2cf3220 */ /* 0x004fe20000410000 */
[----:B------:R-:W-:Y:S01]  /*5980*/  @P3 F2FP.F16.F32.PACK_AB R182, RZ, R182 ;  /* 0x000000b6ffb6323e */ /* 0x000fe200000000ff */
[----:B-----5:R-:W-:Y:S01]  /*5990*/  @P3 HADD2.F32 R227, -RZ, R168.H0_H0 ;  /* 0x200000a8ffe33230 */ /* 0x020fe20000004100 */
[----:B------:R-:W-:-:S02]  /*59a0*/  FSEL R181, R222, RZ, P0 ;  /* 0x000000ffdeb57208 */ /* 0x000fc40000000000 */
[----:B------:R-:W-:Y:S01]  /*59b0*/  @P3 PRMT R172, R172, 0x5410, R182 ;  /* 0x00005410acac3816 */ /* 0x000fe200000000b6 */
[----:B------:R-:W2:Y:S01]  /*59c0*/  @P3 LDC R183, c[0x0][0x40c] ;  /* 0x00010300ffb73b82 */ /* 0x000ea20000000800 */
[----:B---3--:R-:W-:Y:S01]  /*59d0*/  @P3 FMUL.FTZ R223, R180, R225 ;  /* 0x000000e1b4df3220 */ /* 0x008fe20000410000 */
[----:B------:R-:W-:Y:S01]  /*59e0*/  FSEL R182, R224, RZ, P0 ;  /* 0x000000ffe0b67208 */ /* 0x000fe20000000000 */
[----:B------:R-:W-:Y:S01]  /*59f0*/  @P3 FFMA.FTZ R148, R227, R205, R148 ;  /* 0x000000cde3943223 */ /* 0x000fe20000010094 */
[----:B------:R-:W-:Y:S02]  /*5a00*/  @P3 HADD2.F32 R205, -RZ, R170.H0_H0 ;  /* 0x200000aaffcd3230 */ /* 0x000fe40000004100 */
[----:B------:R-:W-:Y:S01]  /*5a10*/  @P3 FMUL.FTZ R220, R68, R223 ;  /* 0x000000df44dc3220 */ /* 0x000fe20000410000 */
[----:B0-----:R-:W-:Y:S01]  /*5a20*/  @P3 FMUL.FTZ R218, R179, R208 ;  /* 0x000000d0b3da3220 */ /* 0x001fe20000410000 */
[----:B------:R-:W-:-:S03]  /*5a30*/  @P3 FMUL.FTZ R208, R66, R207 ;  /* 0x000000cf42d03220 */ /* 0x000fc60000410000 */
[----:B------:R-:W-:Y:S01]  /*5a40*/  @P3 F2FP.F16.F32.PACK_AB R220, RZ, R220 ;  /* 0x000000dcffdc323e */ /* 0x000fe200000000ff */
[----:B------:R-:W-:Y:S01]  /*5a50*/  @P3 FFMA.FTZ R144, R205, R223, R144 ;  /* 0x000000dfcd903223 */ /* 0x000fe20000010090 */
[----:B------:R-:W-:Y:S01]  /*5a60*/  @P3 FMUL.FTZ R209, R67, R218 ;  /* 0x000000da43d13220 */ /* 0x000fe20000410000 */
[----:B------:R-:W-:Y:S01]  /*5a70*/  @P3 F2FP.F16.F32.PACK_AB R208, RZ, R208 ;  /* 0x000000d0ffd0323e */ /* 0x000fe200000000ff */
[----:B-1----:R-:W-:-:S03]  /*5a80*/  @P3 FMUL.FTZ R204, R181, R204 ;  /* 0x000000ccb5cc3220 */ /* 0x002fc60000410000 */
[----:B------:R-:W-:Y:S02]  /*5a90*/  @P3 F2FP.F16.F32.PACK_AB R209, RZ, R209 ;  /* 0x000000d1ffd1323e */ /* 0x000fe400000000ff */
[----:B------:R-:W-:Y:S02]  /*5aa0*/  @P3 PRMT R173, R208, 0x7610, R173 ;  /* 0x00007610d0ad3816 */ /* 0x000fe400000000ad */
[----:B------:R-:W-:Y:S01]  /*5ab0*/  @P3 PRMT R174, R220, 0x7610, R174 ;  /* 0x00007610dcae3816 */ /* 0x000fe200000000ae */
[----:B------:R-:W-:Y:S01]  /*5ac0*/  @P3 HADD2.F32 R220, -RZ, R168.H1_H1 ;  /* 0x300000a8ffdc3230 */ /* 0x000fe20000004100 */
[----:B------:R-:W-:Y:S01]  /*5ad0*/  @P3 PRMT R173, R173, 0x5410, R209 ;  /* 0x00005410adad3816 */ /* 0x000fe200000000d1 */
[----:B--2---:R-:W-:Y:S01]  /*5ae0*/  @P3 FMUL.FTZ R225, R182, R183 ;  /* 0x000000b7b6e13220 */ /* 0x004fe20000410000 */
[----:B------:R-:W-:Y:S02]  /*5af0*/  @P3 FMUL.FTZ R183, R69, R204 ;  /* 0x000000cc45b73220 */ /* 0x000fe40000410000 */
[----:B------:R-:W-:Y:S01]  /*5b00*/  @P3 FFMA.FTZ R149, R220, R206, R149 ;  /* 0x000000cedc953223 */ /* 0x000fe20000010095 */
[----:B------:R-:W-:Y:S01]  /*5b10*/  @P3 FMUL.FTZ R209, R70, R225 ;  /* 0x000000e146d13220 */ /* 0x000fe20000410000 */
[--C-:B------:R-:W-:Y:S01]  /*5b20*/  @P3 HADD2.F32 R206, -RZ, R169.reuse.H1_H1 ;  /* 0x300000a9ffce3230 */ /* 0x100fe20000004100 */
[----:B------:R-:W-:Y:S01]  /*5b30*/  @P3 F2FP.F16.F32.PACK_AB R208, RZ, R183 ;  /* 0x000000b7ffd0323e */ /* 0x000fe200000000ff */
[----:B------:R-:W-:-:S02]  /*5b40*/  @P3 HADD2.F32 R183, -RZ, R169.H0_H0 ;  /* 0x200000a9ffb73230 */ /* 0x000fc40000004100 */
[----:B------:R-:W-:Y:S01]  /*5b50*/  @P3 HADD2.F32 R220, -RZ, R170.H1_H1 ;  /* 0x300000aaffdc3230 */ /* 0x000fe20000004100 */
[----:B------:R-:W-:Y:S01]  /*5b60*/  @P3 F2FP.F16.F32.PACK_AB R209, RZ, R209 ;  /* 0x000000d1ffd1323e */ /* 0x000fe200000000ff */
[----:B------:R-:W-:Y:S01]  /*5b70*/  @P3 FFMA.FTZ R151, R206, R218, R151 ;  /* 0x000000dace973223 */ /* 0x000fe20000010097 */
[----:B------:R-:W-:Y:S01]  /*5b80*/  @P3 FFMA.FTZ R150, R183, R207, R150 ;  /* 0x000000cfb7963223 */ /* 0x000fe20000010096 */
[----:B------:R-:W-:Y:S01]  /*5b90*/  @P3 HADD2.F32 R207, -RZ, R171.H0_H0 ;  /* 0x200000abffcf3230 */ /* 0x000fe20000004100 */
[----:B------:R-:W-:Y:S01]  /*5ba0*/  FSEL R183, R226, RZ, P0 ;  /* 0x000000ffe2b77208 */ /* 0x000fe20000000000 */
[----:B------:R-:W-:Y:S01]  /*5bb0*/  @P3 FFMA.FTZ R145, R220, R204, R145 ;  /* 0x000000ccdc913223 */ /* 0x000fe20000010091 */
[----:B------:R-:W-:Y:S02]  /*5bc0*/  @P3 PRMT R174, R174, 0x5410, R208 ;  /* 0x00005410aeae3816 */ /* 0x000fe400000000d0 */
        /* <DEDUP_REMOVED lines=10> */
.L_x_10116:
[----:B-1----:R-:W0:Y:S01]  /*5c70*/  @P3 LDC R207, c[0x0][0x40c] ;  /* 0x00010300ffcf3b82 */ /* 0x002e220000000800 */
        /* <DEDUP_REMOVED lines=21> */
.L_x_10118:
[----:B------:R-:W-:Y:S05]  /*5dd0*/  BSYNC.RECONVERGENT B2 ;  /* 0x0000000000027941 */ /* 0x000fea0003800200 */
.L_x_10117:
        /* <DEDUP_REMOVED lines=13> */
.L_x_10120:
[----:B------:R-:W-:Y:S05]  /*5eb0*/  BSYNC.RECONVERGENT B2 ;  /* 0x0000000000027941 */ /* 0x000fea0003800200 */
.L_x_10119:
        /* <DEDUP_REMOVED lines=13> */
.L_x_10122:
[----:B------:R-:W-:Y:S05]  /*5f90*/  BSYNC.RECONVERGENT B2 ;  /* 0x0000000000027941 */ /* 0x000fea0003800200 */
.L_x_10121:
        /* <DEDUP_REMOVED lines=13> */
.L_x_10124:
[----:B------:R-:W-:Y:S05]  /*6070*/  BSYNC.RECONVERGENT B2 ;  /* 0x0000000000027941 */ /* 0x000fea0003800200 */
.L_x_10123:
        /* <DEDUP_REMOVED lines=13> */
.L_x_10126:
[----:B------:R-:W-:Y:S05]  /*6150*/  BSYNC.RECONVERGENT B2 ;  /* 0x0000000000027941 */ /* 0x000fea0003800200 */
.L_x_10125:
        /* <DEDUP_REMOVED lines=13> */
.L_x_10128:
[----:B------:R-:W-:Y:S05]  /*6230*/  BSYNC.RECONVERGENT B2 ;  /* 0x0000000000027941 */ /* 0x000fea0003800200 */
.L_x_10127:
        /* <DEDUP_REMOVED lines=13> */
.L_x_10130:
[----:B------:R-:W-:Y:S05]  /*6310*/  BSYNC.RECONVERGENT B2 ;  /* 0x0000000000027941 */ /* 0x000fea0003800200 */
.L_x_10129:
[----:B------:R-:W-:Y:S01]  /*6320*/  @P3 F2FP.F16.F32.PACK_AB R204, RZ, R204 ;  /* 0x000000ccffcc323e */ /* 0x000fe200000000ff */
[----:B------:R-:W-:-:S03]  /*6330*/  @P3 FFMA.FTZ R147, R222, R206, R147 ;  /* 0x000000cede933223 */ /* 0x000fc60000010093 */
[----:B------:R-:W-:-:S07]  /*6340*/  @P3 PRMT R175, R175, 0x5410, R204 ;  /* 0x00005410afaf3816 */ /* 0x000fce00000000cc */
.L_x_10115:
[----:B------:R-:W-:Y:S05]  /*6350*/  BSYNC.RECONVERGENT B1 ;  /* 0x0000000000017941 */ /* 0x000fea0003800200 */
.L_x_10112:
        /* <DEDUP_REMOVED lines=12> */
.L_x_10065:
[----:B------:R-:W-:Y:S05]  /*6420*/  BSYNC B0 ;  /* 0x0000000000007941 */ /* 0x000fea0003800000 */
.L_x_10064:
        /* <DEDUP_REMOVED lines=209> */
.L_x_10069:
        /* <DEDUP_REMOVED lines=8> */
.L_x_10133:
[----:B------:R-:W-:Y:S05]  /*71c0*/  BSYNC B1 ;  /* 0x0000000000017941 */ /* 0x000fea0003800000 */
.L_x_10132:
        /* <DEDUP_REMOVED lines=8> */
.L_x_10134:
[----:B------:R-:W-:Y:S01]  /*7250*/  FADD.FTZ R204, R204, R221 ;  /* 0x000000ddcccc7221 */ /* 0x000fe20000010000 */
[----:B------:R-:W-:-:S04]  /*7260*/  HFMA2 R228, -RZ, RZ, 0, 1.1920928955078125e-07 ;  /* 0x00000002ffe47431 */ /* 0x000fc800000001ff */
[----:B------:R-:W-:Y:S02]  /*7270*/  MOV R227, R204 ;  /* 0x000000cc00e37202 */ /* 0x000fe40000000f00 */
[----:B------:R-:W-:-:S07]  /*7280*/  MOV R205, R225 ;  /* 0x000000e100cd7202 */ /* 0x000fce0000000f00 */
[----:B------:R-:W-:Y:S05]  /*7290*/  WARPSYNC.COLLECTIVE R226, `(.L_x_10135) ;  /* 0x00000000e2087348 */ /* 0x000fea0003c00000 */
[----:B------:R0:W1:Y:S02]  /*72a0*/  SHFL.BFLY P1, R225, R227, R228, R229 ;  /* 0x0c0000e4e3e17389 */ /* 0x00006400000200e5 */
[----:B01----:R-:W-:Y:S05]  /*72b0*/  ENDCOLLECTIVE ;  /* 0x000000000000791b */ /* 0x003fea0003800000 */
.L_x_10135:
[----:B------:R-:W-:-:S05]  /*72c0*/  FADD.FTZ R205, R205, R222 ;  /* 0x000000decdcd7221 */ /* 0x000fca0000010000 */
[----:B------:R-:W-:Y:S02]  /*72d0*/  MOV R227, R205 ;  /* 0x000000cd00e37202 */ /* 0x000fe40000000f00 */
[----:B------:R-:W-:-:S07]  /*72e0*/  MOV R207, R225 ;  /* 0x000000e100cf7202 */ /* 0x000fce0000000f00 */
[----:B------:R-:W-:Y:S05]  /*72f0*/  WARPSYNC.COLLECTIVE R226, `(.L_x_10136) ;  /* 0x00000000e2087348 */ /* 0x000fea0003c00000 */
[----:B------:R0:W1:Y:S02]  /*7300*/  SHFL.BFLY P1, R225, R227, R228, R229 ;  /* 0x0c0000e4e3e17389 */ /* 0x00006400000200e5 */
[----:B01----:R-:W-:Y:S05]  /*7310*/  ENDCOLLECTIVE ;  /* 0x000000000000791b */ /* 0x003fea0003800000 */
.L_x_10136:
[----:B------:R-:W-:Y:S01]  /*7320*/  FADD.FTZ R207, R204, R207 ;  /* 0x000000cfcccf7221 */ /* 0x000fe20000010000 */
[----:B------:R-:W-:-:S04]  /*7330*/  HFMA2 R228, -RZ, RZ, 0, 2.384185791015625e-07 ;  /* 0x00000004ffe47431 */ /* 0x000fc800000001ff */
[----:B------:R-:W-:Y:S02]  /*7340*/  MOV R227, R207 ;  /* 0x000000cf00e37202 */ /* 0x000fe40000000f00 */
[----:B------:R-:W-:-:S07]  /*7350*/  MOV R206, R225 ;  /* 0x000000e100ce7202 */ /* 0x000fce0000000f00 */
[----:B------:R-:W-:Y:S05]  /*7360*/  WARPSYNC.COLLECTIVE R226, `(.L_x_10137) ;  /* 0x00000000e2087348 */ /* 0x000fea0003c00000 */
[----:B------:R0:W1:Y:S02]  /*7370*/  SHFL.BFLY P1, R225, R227, R228, R229 ;  /* 0x0c0000e4e3e17389 */ /* 0x00006400000200e5 */
[----:B01----:R-:W-:Y:S05]  /*7380*/  ENDCOLLECTIVE ;  /* 0x000000000000791b */ /* 0x003fea0003800000 */
.L_x_10137:
[----:B------:R-:W-:-:S05]  /*7390*/  FADD.FTZ R206, R205, R206 ;  /* 0x000000cecdce7221 */ /* 0x000fca0000010000 */
[----:B------:R-:W-:Y:S02]  /*73a0*/  MOV R227, R206 ;  /* 0x000000ce00e37202 */ /* 0x000fe40000000f00 */
[----:B------:R-:W-:-:S07]  /*73b0*/  MOV R216, R225 ;  /* 0x000000e100d87202 */ /* 0x000fce0000000f00 */
[----:B------:R-:W-:Y:S05]  /*73c0*/  WARPSYNC.COLLECTIVE R226, `(.L_x_10138) ;  /* 0x00000000e2087348 */ /* 0x000fea0003c00000 */
[----:B------:R0:W1:Y:S02]  /*73d0*/  SHFL.BFLY P1, R225, R227, R228, R229 ;  /* 0x0c0000e4e3e17389 */ /* 0x00006400000200e5 */
[----:B01----:R-:W-:Y:S05]  /*73e0*/  ENDCOLLECTIVE ;  /* 0x000000000000791b */ /* 0x003fea0003800000 */
.L_x_10138:
[----:B------:R-:W-:Y:S01]  /*73f0*/  FADD.FTZ R216, R207, R216 ;  /* 0x000000d8cfd87221 */ /* 0x000fe20000010000 */
[----:B------:R-:W-:-:S04]  /*7400*/  HFMA2 R228, -RZ, RZ, 0, 4.76837158203125e-07 ;  /* 0x00000008ffe47431 */ /* 0x000fc800000001ff */
[----:B------:R-:W-:Y:S02]  /*7410*/  MOV R227, R216 ;  /* 0x000000d800e37202 */ /* 0x000fe40000000f00 */
[----:B------:R-:W-:-:S07]  /*7420*/  MOV R217, R225 ;  /* 0x000000e100d97202 */ /* 0x000fce0000000f00 */
[----:B------:R-:W-:Y:S05]  /*7430*/  WARPSYNC.COLLECTIVE R226, `(.L_x_10139) ;  /* 0x00000000e2087348 */ /* 0x000fea0003c00000 */
[----:B------:R0:W1:Y:S02]  /*7440*/  SHFL.BFLY P1, R225, R227, R228, R229 ;  /* 0x0c0000e4e3e17389 */ /* 0x00006400000200e5 */
[----:B01----:R-:W-:Y:S05]  /*7450*/  ENDCOLLECTIVE ;  /* 0x000000000000791b */ /* 0x003fea0003800000 */
.L_x_10139:
[----:B------:R-:W-:-:S05]  /*7460*/  FADD.FTZ R217, R206, R217 ;  /* 0x000000d9ced97221 */ /* 0x000fca0000010000 */
[----:B------:R-:W-:Y:S02]  /*7470*/  MOV R227, R217 ;  /* 0x000000d900e37202 */ /* 0x000fe40000000f00 */
[----:B------:R-:W-:-:S07]  /*7480*/  MOV R221, R225 ;  /* 0x000000e100dd7202 */ /* 0x000fce0000000f00 */
[----:B------:R-:W-:Y:S05]  /*7490*/  WARPSYNC.COLLECTIVE R226, `(.L_x_10140) ;  /* 0x00000000e2087348 */ /* 0x000fea0003c00000 */
[----:B------:R0:W1:Y:S02]  /*74a0*/  SHFL.BFLY P1, R225, R227, R228, R229 ;  /* 0x0c0000e4e3e17389 */ /* 0x00006400000200e5 */
[----:B01----:R-:W-:Y:S05]  /*74b0*/  ENDCOLLECTIVE ;  /* 0x000000000000791b */ /* 0x003fea0003800000 */
.L_x_10140:
[----:B------:R-:W-:Y:S01]  /*74c0*/  FADD.FTZ R223, R216, R221 ;  /* 0x000000ddd8df7221 */ /* 0x000fe20000010000 */
[----:B------:R-:W-:-:S04]  /*74d0*/  HFMA2 R228, -RZ, RZ, 0, 9.5367431640625e-07 ;  /* 0x00000010ffe47431 */ /* 0x000fc800000001ff */
[----:B------:R-:W-:Y:S02]  /*74e0*/  MOV R227, R223 ;  /* 0x000000df00e37202 */ /* 0x000fe40000000f00 */
[----:B------:R-:W-:-:S07]  /*74f0*/  MOV R222, R225 ;  /* 0x000000e100de7202 */ /* 0x000fce0000000f00 */
[----:B------:R-:W-:Y:S05]  /*7500*/  WARPSYNC.COLLECTIVE R226, `(.L_x_10141) ;  /* 0x00000000e2087348 */ /* 0x000fea0003c00000 */
[----:B------:R0:W1:Y:S02]  /*7510*/  SHFL.BFLY P1, R225, R227, R228, R229 ;  /* 0x0c0000e4e3e17389 */ /* 0x00006400000200e5 */
[----:B01----:R-:W-:Y:S05]  /*7520*/  ENDCOLLECTIVE ;  /* 0x000000000000791b */ /* 0x003fea0003800000 */
.L_x_10141:
[----:B------:R-:W-:-:S05]  /*7530*/  FADD.FTZ R222, R217, R222 ;  /* 0x000000ded9de7221 */ /* 0x000fca0000010000 */
[----:B------:R-:W-:Y:S02]  /*7540*/  MOV R227, R222 ;  /* 0x000000de00e37202 */ /* 0x000fe40000000f00 */
[----:B------:R-:W-:-:S07]  /*7550*/  MOV R224, R225 ;  /* 0x000000e100e07202 */ /* 0x000fce0000000f00 */
[----:B------:R-:W-:Y:S05]  /*7560*/  WARPSYNC.COLLECTIVE R226, `(.L_x_10142) ;  /* 0x00000000e2087348 */ /* 0x000fea0003c00000 */
[----:B------:R0:W1:Y:S02]  /*7570*/  SHFL.BFLY P1, R225, R227, R228, R229 ;  /* 0x0c0000e4e3e17389 */ /* 0x00006400000200e5 */
[----:B01----:R-:W-:Y:S05]  /*7580*/  ENDCOLLECTIVE ;  /* 0x000000000000791b */ /* 0x003fea0003800000 */
.L_x_10142:
[----:B------:R-:W-:Y:S05]  /*7590*/  BRA `(.L_x_10143) ;  /* 0xffffffa000807947 */ /* 0x000fea000383ffff */
.L_x_10144:
        /* <DEDUP_REMOVED lines=14> */
.L_x_14558:


//--------------------- .text._ZN10layer_norm13ln_bwd_kernelINS_13Kernel_traitsIf6__halffS2_fjLj768ELj1ELj4ELj1ELj16ENS_18Kernel_traits_baseILj768EfS2_fS2_fjLj128EEEEELb1ELb0ELb0ELb0EEEvNS_9BwdParamsE --------------------------
	.section	.text._ZN10layer_norm13ln_bwd_kernelINS_13Kernel_traitsIf6__halffS2_fjLj768ELj1ELj4ELj1ELj16ENS_18Kernel_traits_baseILj768EfS2_fS2_fjLj128EEEEELb1ELb0ELb0ELb0EEEvNS_9BwdParamsE,"ax",@progbits
	.align	128
        .global         _ZN10layer_norm13ln_bwd_kernelINS_13Kernel_traitsIf6__halffS2_fjLj768ELj1ELj4ELj1ELj16ENS_18Kernel_traits_baseILj768EfS2_fS2_fjLj128EEEEELb1ELb0ELb0ELb0EEEvNS_9BwdParamsE
        .type           _ZN10layer_norm13ln_bwd_kernelINS_13Kernel_traitsIf6__halffS2_fjLj768ELj1ELj4ELj1ELj16ENS_18Kernel_traits_baseILj768EfS2_fS2_fjLj128EEEEELb1ELb0ELb0ELb0EEEvNS_9BwdParamsE,@function
        .size           _ZN10layer_norm13ln_bwd_kernelINS_13Kernel_traitsIf6__halffS2_fjLj768ELj1ELj4ELj1ELj16ENS_18Kernel_traits_baseILj768EfS2_fS2_fjLj128EEEEELb1ELb0ELb0ELb0EEEvNS_9BwdParamsE,(.L_x_14559 - _ZN10layer_norm13ln_bwd_kernelINS_13Kernel_traitsIf6__halffS2_fjLj768ELj1ELj4ELj1ELj16ENS_18Kernel_traits_baseILj768EfS2_fS2_fjLj128EEEEELb1ELb0ELb0ELb0EEEvNS_9BwdParamsE)
        .other          _ZN10layer_norm13ln_bwd_kernelINS_13Kernel_traitsIf6__halffS2_fjLj768ELj1ELj4ELj1ELj16ENS_18Kernel_traits_baseILj768EfS2_fS2_fjLj128EEEEELb1ELb0ELb0ELb0EEEvNS_9BwdParamsE,@"STO_CUDA_ENTRY STV_DEFAULT"
_ZN10layer_norm13ln_bwd_kernelINS_13Kernel_traitsIf6__halffS2_fjLj768ELj1ELj4ELj1ELj16ENS_18Kernel_traits_baseILj768EfS2_fS2_fjLj128EEEEELb1ELb0ELb0ELb0EEEvNS_9BwdParamsE:
.text._ZN10layer_norm13ln_bwd_kernelINS_13Kernel_traitsIf6__halffS2_fjLj768ELj1ELj4ELj1ELj16ENS_18Kernel_traits_baseILj768EfS2_fS2_fjLj128EEEEELb1ELb0ELb0ELb0EEEvNS_9BwdParamsE:
        /* <DEDUP_REMOVED lines=92> */
.L_x_10175:
        /* <DEDUP_REMOVED lines=48> */
[----:B------:R-:W-:Y:S01]  /*08c0*/  FADD.FTZ R110, -R180, R110 ;  /* 0x0000006eb46e7221 */ /* 0x000fe20000010100 */
[C---:B0----5:R-:W-:Y:S01]  /*08d0*/  FMUL.FTZ R130, R177.reuse, R132 ;  /* 0x00000084b1827220 */ /* 0x061fe20000410000 */
[----:B------:R-:W-:Y:S01]  /*08e0*/  FMUL.FTZ R132, R177, R134 ;  /* 0x00000086b1847220 */ /* 0x000fe20000410000 */
[----:B----4-:R-:W-:-:S02]  /*08f0*/  HADD2.F32 R109, -RZ, R112.H0_H0 ;  /* 0x20000070ff6d7230 */ /* 0x010fc40000004100 */
[C---:B------:R-:W-:Y:S01]  /*0900*/  FMUL.FTZ R3, R177.reuse, R108 ;  /* 0x0000006cb1037220 */ /* 0x040fe20000410000 */
[----:B------:R-:W-:Y:S02]  /*0910*/  HADD2.F32 R112, -RZ, R112.H1_H1 ;  /* 0x30000070ff707230 */ /* 0x000fe40000004100 */
        /* <DEDUP_REMOVED lines=55> */
.L_x_10147:
[----:B------:R-:W-:Y:S05]  /*0c90*/  BSYNC.RECONVERGENT B0 ;  /* 0x0000000000007941 */ /* 0x000fea0003800200 */
.L_x_10146:
        /* <DEDUP_REMOVED lines=83> */
.L_x_10149:
[----:B------:R-:W-:Y:S05]  /*11d0*/  BSYNC.RECONVERGENT B0 ;  /* 0x0000000000007941 */ /* 0x000fea0003800200 */
.L_x_10148:
        /* <DEDUP_REMOVED lines=20> */
[C---:B----4-:R-:W-:Y:S01]  /*1320*/  FADD.FTZ R168, -R180.reuse, R112 ;  /* 0x00000070b4a87221 */ /* 0x050fe20000010100 */
[----:B------:R-:W-:Y:S01]  /*1330*/  FADD.FTZ R110, -R180, R110 ;  /* 0x0000006eb46e7221 */ /* 0x000fe20000010100 */
[--C-:B------:R-:W-:Y:S02]  /*1340*/  HADD2.F32 R109, -RZ, R116.reuse.H0_H0 ;  /* 0x20000074ff6d7230 */ /* 0x100fe40000004100 */
[----:B-----5:R-:W-:Y:S01]  /*1350*/  FMUL.FTZ R165, R177, R168 ;  /* 0x000000a8b1a57220 */ /* 0x020fe20000410000 */
[----:B------:R-:W-:-:S02]  /*1360*/  HADD2.F32 R116, -RZ, R116.H1_H1 ;  /* 0x30000074ff747230 */ /* 0x000fc40000004100 */
[C---:B------:R-:W-:Y:S01]  /*1370*/  FMUL.FTZ R161, R177.reuse, R108 ;  /* 0x0000006cb1a17220 */ /* 0x040fe20000410000 */
[----:B------:R-:W-:Y:S01]  /*1380*/  FADD.FTZ R166, -R180, R111 ;  /* 0x0000006fb4a67221 */ /* 0x000fe20000010100 */
[-C--:B------:R-:W-:Y:S01]  /*1390*/  FMUL.FTZ R168, R64, R109.reuse ;  /* 0x0000006d40a87220 */ /* 0x080fe20000410000 */
[----:B------:R-:W-:Y:S01]  /*13a0*/  FADD.FTZ R170, -R180, R113 ;  /* 0x00000071b4aa7221 */ /* 0x000fe20000010100 */
[--C-:B------:R-:W-:Y:S02]  /*13b0*/  HADD2.F32 R111, -RZ, R117.reuse.H0_H0 ;  /* 0x20000075ff6f7230 */ /* 0x100fe40000004100 */
[C---:B0-----:R-:W-:Y:S01]  /*13c0*/  FMUL.FTZ R163, R177.reuse, R110 ;  /* 0x0000006eb1a37220 */ /* 0x041fe20000410000 */
        /* <DEDUP_REMOVED lines=51> */
.L_x_10151:
[----:B------:R-:W-:Y:S05]  /*1700*/  BSYNC.RECONVERGENT B0 ;  /* 0x0000000000007941 */ /* 0x000fea0003800200 */
.L_x_10150:
        /* <DEDUP_REMOVED lines=21> */
.L_x_10187:
        /* <DEDUP_REMOVED lines=74> */
.L_x_10157:
        /* <DEDUP_REMOVED lines=57> */
[----:B------:R-:W-:-:S02]  /*2090*/  F2FP.F16.F32.PACK_AB R108, R109, R108 ;  /* 0x0000006c6d6c723e */ /* 0x000fc400000000ff */
[----:B------:R-:W-:Y:S02]  /*20a0*/  F2FP.F16.F32.PACK_AB R109, R111, R110 ;  /* 0x0000006e6f6d723e */ /* 0x000fe400000000ff */
[----:B------:R-:W-:Y:S02]  /*20b0*/  F2FP.F16.F32.PACK_AB R110, R115, R114 ;  /* 0x00000072736e723e */ /* 0x000fe400000000ff */
[----:B------:R-:W-:-:S07]  /*20c0*/  F2FP.F16.F32.PACK_AB R111, R117, R116 ;  /* 0x00000074756f723e */ /* 0x000fce00000000ff */
.L_x_10158:
        /* <DEDUP_REMOVED lines=8> */
.L_x_10156:
[----:B------:R-:W-:Y:S05]  /*2150*/  BSYNC.RECONVERGENT B1 ;  /* 0x0000000000017941 */ /* 0x000fea0003800200 */
.L_x_10155:
        /* <DEDUP_REMOVED lines=67> */
.L_x_10161:
        /* <DEDUP_REMOVED lines=60> */
[----:B------:R-:W-:-:S07]  /*2950*/  F2FP.F16.F32.PACK_AB R108, R115, R108 ;  /* 0x0000006c736c723e */ /* 0x000fce00000000ff */
.L_x_10162:
        /* <DEDUP_REMOVED lines=8> */
.L_x_10160:
[----:B------:R-:W-:Y:S05]  /*29e0*/  BSYNC.RECONVERGENT B1 ;  /* 0x0000000000017941 */ /* 0x000fea0003800200 */
.L_x_10159:
        /* <DEDUP_REMOVED lines=66> */
.L_x_10164:
        /* <DEDUP_REMOVED lines=61> */
.L_x_10165:
        /* <DEDUP_REMOVED lines=8> */
.L_x_10154:
        /* <DEDUP_REMOVED lines=71> */
.L_x_10168:
[----:B------:R-:W-:Y:S05]  /*36d0*/  BSYNC.RECONVERGENT B1 ;  /* 0x0000000000017941 */ /* 0x000fea0003800200 */
.L_x_10167:
        /* <DEDUP_REMOVED lines=67> */
.L_x_10170:
[----:B------:R-:W-:Y:S05]  /*3b10*/  BSYNC.RECONVERGENT B1 ;  /* 0x0000000000017941 */ /* 0x000fea0003800200 */
.L_x_10169:
        /* <DEDUP_REMOVED lines=63> */
[----:B------:R-:W-:-:S05]  /*3f10*/  F2FP.F16.F32.PACK_AB R108, R115, R108 ;  /* 0x0000006c736c723e */ /* 0x000fca00000000ff */
[----:B------:R0:W-:Y:S01]  /*3f20*/  STG.E.128 desc[UR6][R112.64], R108 ;  /* 0x0000006c70007986 */ /* 0x0001e2000c101d06 */
[----:B------:R-:W-:Y:S05]  /*3f30*/  BRA `(.L_x_10163) ;  /* 0x0000000c00547947 */ /* 0x000fea0003800000 */
.L_x_10166:
        /* <DEDUP_REMOVED lines=29> */
[----:B------:R-:W-:Y:S01]  /*4110*/  F2FP.F16.F32.PACK_AB R108, R105, R104 ;  /* 0x00000068696c723e */ /* 0x000fe200000000ff */
        /* <DEDUP_REMOVED lines=36> */
[----:B------:R-:W-:Y:S02]  /*4360*/  F2FP.F16.F32.PACK_AB R109, R110, R109 ;  /* 0x0000006d6e6d723e */ /* 0x000fe400000000ff */
[----:B------:R-:W-:-:S02]  /*4370*/  F2FP.F16.F32.PACK_AB R110, R118, R111 ;  /* 0x0000006f766e723e */ /* 0x000fc400000000ff */
[----:B------:R-:W-:Y:S02]  /*4380*/  F2FP.F16.F32.PACK_AB R111, R180, R119 ;  /* 0x00000077b46f723e */ /* 0x000fe400000000ff */
[----:B------:R-:W-:-:S03]  /*4390*/  IADD3 R128, PT, PT, R128, 0x20, RZ ;  /* 0x0000002080807810 */ /* 0x000fc60007ffe0ff */
[----:B------:R1:W-:Y:S04]  /*43a0*/  STG.E.128 desc[UR6][R114.64], R108 ;  /* 0x0000006c72007986 */ /* 0x0003e8000c101d06 */
.L_x_10172:
[----:B------:R-:W-:Y:S05]  /*43b0*/  BSYNC.RECONVERGENT B1 ;  /* 0x0000000000017941 */ /* 0x000fea0003800200 */
.L_x_10171:
        /* <DEDUP_REMOVED lines=29> */
[----:B------:R-:W-:Y:S01]  /*4590*/  F2FP.F16.F32.PACK_AB R108, R104, R103 ;  /* 0x00000067686c723e */ /* 0x000fe200000000ff */
        /* <DEDUP_REMOVED lines=36> */
[----:B------:R-:W-:-:S02]  /*47e0*/  F2FP.F16.F32.PACK_AB R109, R110, R109 ;  /* 0x0000006d6e6d723e */ /* 0x000fc400000000ff */
[----:B------:R-:W-:Y:S02]  /*47f0*/  F2FP.F16.F32.PACK_AB R110, R118, R111 ;  /* 0x0000006f766e723e */ /* 0x000fe400000000ff */
[----:B------:R-:W-:Y:S02]  /*4800*/  F2FP.F16.F32.PACK_AB R111, R180, R119 ;  /* 0x00000077b46f723e */ /* 0x000fe400000000ff */
[----:B------:R-:W-:-:S03]  /*4810*/  IADD3 R128, PT, PT, R128, 0x20, RZ ;  /* 0x0000002080807810 */ /* 0x000fc60007ffe0ff */
[----:B------:R2:W-:Y:S04]  /*4820*/  STG.E.128 desc[UR6][R114.64], R108 ;  /* 0x0000006c72007986 */ /* 0x0005e8000c101d06 */
.L_x_10174:
[----:B------:R-:W-:Y:S05]  /*4830*/  BSYNC.RECONVERGENT B1 ;  /* 0x0000000000017941 */ /* 0x000fea0003800200 */
.L_x_10173:
        /* <DEDUP_REMOVED lines=67> */
[----:B------:R-:W-:-:S05]  /*4c70*/  F2FP.F16.F32.PACK_AB R111, R119, R178 ;  /* 0x000000b2776f723e */ /* 0x000fca00000000ff */
[----:B------:R0:W-:Y:S02]  /*4c80*/  STG.E.128 desc[UR6][R114.64], R108 ;  /* 0x0000006c72007986 */ /* 0x0001e4000c101d06 */
.L_x_10163:
[----:B------:R-:W-:Y:S05]  /*4c90*/  BSYNC.RECONVERGENT B0 ;  /* 0x0000000000007941 */ /* 0x000fea0003800200 */
.L_x_10153:
[----:B01234-:R-:W0:Y:S02]  /*4ca0*/  LDC.64 R108, c[0x0][0x380] ;  /* 0x0000e000ff6c7b82 */ /* 0x01fe240000000a00 */
[----:B0-----:R-:W-:-:S04]  /*4cb0*/  LEA R129, R108, R129, 0x2 ;  /* 0x000000816c817211 */ /* 0x001fc800078e10ff */
[----:B------:R-:W-:-:S13]  /*4cc0*/  ISETP.GE.AND P1, PT, R129, R109, PT ;  /* 0x0000006d8100720c */ /* 0x000fda0003f26270 */
[----:B------:R-:W-:Y:S05]  /*4cd0*/  @!P1 BRA `(.L_x_10175) ;  /* 0xffffffb800389947 */ /* 0x000fea000383ffff */
.L_x_10145:
        /* <DEDUP_REMOVED lines=196> */
.L_x_10152:
        /* <DEDUP_REMOVED lines=8> */
.L_x_10177:
[----:B------:R-:W-:Y:S05]  /*59a0*/  BSYNC B0 ;  /* 0x0000000000007941 */ /* 0x000fea0003800000 */
.L_x_10176:
        /* <DEDUP_REMOVED lines=8> */
.L_x_10178:
[----:B------:R-:W-:Y:S01]  /*5a30*/  FADD.FTZ R108, R108, R183 ;  /* 0x000000b76c6c7221 */ /* 0x000fe20000010000 */
[----:B------:R-:W-:-:S04]  /*5a40*/  HFMA2 R118, -RZ, RZ, 0, 1.1920928955078125e-07 ;  /* 0x00000002ff767431 */ /* 0x000fc800000001ff */
[----:B------:R-:W-:Y:S02]  /*5a50*/  MOV R119, R108 ;  /* 0x0000006c00777202 */ /* 0x000fe40000000f00 */
[----:B------:R-:W-:-:S07]  /*5a60*/  MOV R109, R117 ;  /* 0x00000075006d7202 */ /* 0x000fce0000000f00 */
[----:B------:R-:W-:Y:S05]  /*5a70*/  WARPSYNC.COLLECTIVE R116, `(.L_x_10179) ;  /* 0x0000000074087348 */ /* 0x000fea0003c00000 */
[----:B------:R0:W1:Y:S02]  /*5a80*/  SHFL.BFLY P2, R117, R119, R118, R179 ;  /* 0x0c00007677757389 */ /* 0x00006400000400b3 */
[----:B01----:R-:W-:Y:S05]  /*5a90*/  ENDCOLLECTIVE ;  /* 0x000000000000791b */ /* 0x003fea0003800000 */
.L_x_10179:
[----:B------:R-:W-:-:S05]  /*5aa0*/  FADD.FTZ R109, R109, R182 ;  /* 0x000000b66d6d7221 */ /* 0x000fca0000010000 */
[----:B------:R-:W-:Y:S02]  /*5ab0*/  MOV R119, R109 ;  /* 0x0000006d00777202 */ /* 0x000fe40000000f00 */
[----:B------:R-:W-:-:S07]  /*5ac0*/  MOV R111, R117 ;  /* 0x00000075006f7202 */ /* 0x000fce0000000f00 */
[----:B------:R-:W-:Y:S05]  /*5ad0*/  WARPSYNC.COLLECTIVE R116, `(.L_x_10180) ;  /* 0x0000000074087348 */ /* 0x000fea0003c00000 */
[----:B------:R0:W1:Y:S02]  /*5ae0*/  SHFL.BFLY P2, R117, R119, R118, R179 ;  /* 0x0c00007677757389 */ /* 0x00006400000400b3 */
[----:B01----:R-:W-:Y:S05]  /*5af0*/  ENDCOLLECTIVE ;  /* 0x000000000000791b */ /* 0x003fea0003800000 */
.L_x_10180:
[----:B------:R-:W-:Y:S01]  /*5b00*/  FADD.FTZ R111, R108, R111 ;  /* 0x0000006f6c6f7221 */ /* 0x000fe20000010000 */
[----:B------:R-:W-:-:S04]  /*5b10*/  HFMA2 R118, -RZ, RZ, 0, 2.384185791015625e-07 ;  /* 0x00000004ff767431 */ /* 0x000fc800000001ff */
[----:B------:R-:W-:Y:S02]  /*5b20*/  MOV R119, R111 ;  /* 0x0000006f00777202 */ /* 0x000fe40000000f00 */
[----:B------:R-:W-:-:S07]  /*5b30*/  MOV R110, R117 ;  /* 0x00000075006e7202 */ /* 0x000fce0000000f00 */
[----:B------:R-:W-:Y:S05]  /*5b40*/  WARPSYNC.COLLECTIVE R116, `(.L_x_10181) ;  /* 0x0000000074087348 */ /* 0x000fea0003c00000 */
[----:B------:R0:W1:Y:S02]  /*5b50*/  SHFL.BFLY P2, R117, R119, R118, R179 ;  /* 0x0c00007677757389 */ /* 0x00006400000400b3 */
[----:B01----:R-:W-:Y:S05]  /*5b60*/  ENDCOLLECTIVE ;  /* 0x000000000000791b */ /* 0x003fea0003800000 */
.L_x_10181:
[----:B------:R-:W-:-:S05]  /*5b70*/  FADD.FTZ R110, R109, R110 ;  /* 0x0000006e6d6e7221 */ /* 0x000fca0000010000 */
[----:B------:R-:W-:Y:S02]  /*5b80*/  MOV R119, R110 ;  /* 0x0000006e00777202 */ /* 0x000fe40000000f00 */
[----:B------:R-:W-:-:S07]  /*5b90*/  MOV R112, R117 ;  /* 0x0000007500707202 */ /* 0x000fce0000000f00 */
[----:B------:R-:W-:Y:S05]  /*5ba0*/  WARPSYNC.COLLECTIVE R116, `(.L_x_10182) ;  /* 0x0000000074087348 */ /* 0x000fea0003c00000 */
[----:B------:R0:W1:Y:S02]  /*5bb0*/  SHFL.BFLY P2, R117, R119, R118, R179 ;  /* 0x0c00007677757389 */ /* 0x00006400000400b3 */
[----:B01----:R-:W-:Y:S05]  /*5bc0*/  ENDCOLLECTIVE ;  /* 0x000000000000791b */ /* 0x003fea0003800000 */
.L_x_10182:
[----:B------:R-:W-:Y:S01]  /*5bd0*/  FADD.FTZ R112, R111, R112 ;  /* 0x000000706f707221 */ /* 0x000fe20000010000 */
[----:B------:R-:W-:-:S04]  /*5be0*/  HFMA2 R118, -RZ, RZ, 0, 4.76837158203125e-07 ;  /* 0x00000008ff767431 */ /* 0x000fc800000001ff */
[----:B------:R-:W-:Y:S02]  /*5bf0*/  MOV R119, R112 ;  /* 0x0000007000777202 */ /* 0x000fe40000000f00 */
[----:B------:R-:W-:-:S07]  /*5c00*/  MOV R113, R117 ;  /* 0x0000007500717202 */ /* 0x000fce0000000f00 */
[----:B------:R-:W-:Y:S05]  /*5c10*/  WARPSYNC.COLLECTIVE R116, `(.L_x_10183) ;  /* 0x0000000074087348 */ /* 0x000fea0003c00000 */
[----:B------:R0:W1:Y:S02]  /*5c20*/  SHFL.BFLY P2, R117, R119, R118, R179 ;  /* 0x0c00007677757389 */ /* 0x00006400000400b3 */
[----:B01----:R-:W-:Y:S05]  /*5c30*/  ENDCOLLECTIVE ;  /* 0x000000000000791b */ /* 0x003fea0003800000 */
.L_x_10183:
[----:B------:R-:W-:-:S05]  /*5c40*/  FADD.FTZ R113, R110, R113 ;  /* 0x000000716e717221 */ /* 0x000fca0000010000 */
[----:B------:R-:W-:Y:S02]  /*5c50*/  MOV R119, R113 ;  /* 0x0000007100777202 */ /* 0x000fe40000000f00 */
[----:B------:R-:W-:-:S07]  /*5c60*/  MOV R115, R117 ;  /* 0x0000007500737202 */ /* 0x000fce0000000f00 */
[----:B------:R-:W-:Y:S05]  /*5c70*/  WARPSYNC.COLLECTIVE R116, `(.L_x_10184) ;  /* 0x0000000074087348 */ /* 0x000fea0003c00000 */
[----:B------:R0:W1:Y:S02]  /*5c80*/  SHFL.BFLY P2, R117, R119, R118, R179 ;  /* 0x0c00007677757389 */ /* 0x00006400000400b3 */
[----:B01----:R-:W-:Y:S05]  /*5c90*/  ENDCOLLECTIVE ;  /* 0x000000000000791b */ /* 0x003fea0003800000 */
.L_x_10184:
[----:B------:R-:W-:Y:S01]  /*5ca0*/  FADD.FTZ R115, R112, R115 ;  /* 0x0000007370737221 */ /* 0x000fe20000010000 */
[----:B------:R-:W-:-:S04]  /*5cb0*/  HFMA2 R118, -RZ, RZ, 0, 9.5367431640625e-07 ;  /* 0x00000010ff767431 */ /* 0x000fc800000001ff */
[----:B------:R-:W-:Y:S02]  /*5cc0*/  MOV R119, R115 ;  /* 0x0000007300777202 */ /* 0x000fe40000000f00 */
[----:B------:R-:W-:-:S07]  /*5cd0*/  MOV R114, R117 ;  /* 0x0000007500727202 */ /* 0x000fce0000000f00 */
[----:B------:R-:W-:Y:S05]  /*5ce0*/  WARPSYNC.COLLECTIVE R116, `(.L_x_10185) ;  /* 0x0000000074087348 */ /* 0x000fea0003c00000 */
[----:B------:R0:W1:Y:S02]  /*5cf0*/  SHFL.BFLY P2, R117, R119, R118, R179 ;  /* 0x0c00007677757389 */ /* 0x00006400000400b3 */
[----:B01----:R-:W-:Y:S05]  /*5d00*/  ENDCOLLECTIVE ;  /* 0x000000000000791b */ /* 0x003fea0003800000 */
.L_x_10185:
[----:B------:R-:W-:-:S05]  /*5d10*/  FADD.FTZ R114, R113, R114 ;  /* 0x0000007271727221 */ /* 0x000fca0000010000 */
[----:B------:R-:W-:Y:S02]  /*5d20*/  MOV R119, R114 ;  /* 0x0000007200777202 */ /* 0x000fe40000000f00 */
[----:B------:R-:W-:-:S07]  /*5d30*/  MOV R108, R117 ;  /* 0x00000075006c7202 */ /* 0x000fce0000000f00 */
[----:B------:R-:W-:Y:S05]  /*5d40*/  WARPSYNC.COLLECTIVE R116, `(.L_x_10186) ;  /* 0x0000000074087348 */ /* 0x000fea0003c00000 */
[----:B------:R0:W1:Y:S02]  /*5d50*/  SHFL.BFLY P2, R117, R119, R118, R179 ;  /* 0x0c00007677757389 */ /* 0x00006400000400b3 */
[----:B01----:R-:W-:Y:S05]  /*5d60*/  ENDCOLLECTIVE ;  /* 0x000000000000791b */ /* 0x003fea0003800000 */
.L_x_10186:
[----:B------:R-:W-:Y:S01]  /*5d70*/  MOV R109, R117 ;  /* 0x00000075006d7202 */ /* 0x000fe20000000f00 */
[----:B------:R-:W-:Y:S06]  /*5d80*/  BRA `(.L_x_10187) ;  /* 0xffffffb800b47947 */ /* 0x000fec000383ffff */
.L_x_10188:
        /* <DEDUP_REMOVED lines=15> */
.L_x_14559:


//--------------------- .text._ZN10layer_norm13ln_bwd_kernelINS_13Kernel_traitsIf6__halffS2_fjLj768ELj1ELj4ELj1ELj16ENS_18Kernel_traits_baseILj768EfS2_fS2_fjLj128EEEEELb1ELb0ELb0ELb1EEEvNS_9BwdParamsE --------------------------
	.section	.text._ZN10layer_norm13ln_bwd_kernelINS_13Kernel_traitsIf6__halffS2_fjLj768ELj1ELj4ELj1ELj16ENS_18Kernel_traits_baseILj768EfS2_fS2_fjLj128EEEEELb1ELb0ELb0ELb1EEEvNS_9BwdParamsE,"ax",@progbits
	.align	128
        .global         _ZN10layer_norm13ln_bwd_kernelINS_13Kernel_traitsIf6__halffS2_fjLj768ELj1ELj4ELj1ELj16ENS_18Kernel_traits_baseILj768EfS2_fS2_fjLj128EEEEELb1ELb0ELb0ELb1EEEvNS_9BwdParamsE
        .type           _ZN10layer_norm13ln_bwd_kernelINS_13Kernel_traitsIf6__halffS2_fjLj768ELj1ELj4ELj1ELj16ENS_18Kernel_traits_baseILj768EfS2_fS2_fjLj128EEEEELb1ELb0ELb0ELb1EEEvNS_9BwdParamsE,@function
        .size           _ZN10layer_norm13ln_bwd_kernelINS_13Kernel_traitsIf6__halffS2_fjLj768ELj1ELj4ELj1ELj16ENS_18Kernel_traits_baseILj768EfS2_fS2_fjLj128EEEEELb1ELb0ELb0ELb1EEEvNS_9BwdParamsE,(.L_x_14560 - _ZN10layer_norm13ln_bwd_kernelINS_13Kernel_traitsIf6__halffS2_fjLj768ELj1ELj4ELj1ELj16ENS_18Kernel_traits_baseILj768EfS2_fS2_fjLj128EEEEELb1ELb0ELb0ELb1EEEvNS_9BwdParamsE)
        .other          _ZN10layer_norm13ln_bwd_kernelINS_13Kernel_traitsIf6__halffS2_fjLj768ELj1ELj4ELj1ELj16ENS_18Kernel_traits_baseILj768EfS2_fS2_fjLj128EEEEELb1ELb0ELb0ELb1EEEvNS_9BwdParamsE,@"STO_CUDA_ENTRY STV_DEFAULT"
_ZN10layer_norm13ln_bwd_kernelINS_13Kernel_traitsIf6__halffS2_fjLj768ELj1ELj4ELj1ELj16ENS_18Kernel_traits_baseILj768EfS2_fS2_fjLj128EEEEELb1ELb0ELb0ELb1EEEvNS_9BwdParamsE:
.text._ZN10layer_norm13ln_bwd_kernelINS_13Kernel_traitsIf6__halffS2_fjLj768ELj1ELj4ELj1ELj16ENS_18Kernel_traits_baseILj768EfS2_fS2_fjLj128EEEEELb1ELb0ELb0ELb1EEEvNS_9BwdParamsE:
        /* <DEDUP_REMOVED lines=78> */
.L_x_10202:
        /* <DEDUP_REMOVED lines=17> */
[----:B------:R-:W-:-:S03]  /*05f0*/  IADD3 R155, PT, PT, R159, 0x20, RZ ;  /* 0x000000209f9b7810 */ /* 0x000fc60007ffe0ff */
[C---:B----4-:R-:W-:Y:S01]  /*0600*/  IMAD.WIDE.U32 R64, R159.reuse, 0x10, R94 ;  /* 0x000000109f407825 */ /* 0x050fe200078e005e */
[----:B------:R-:W-:Y:S01]  /*0610*/  IADD3 R153, PT, PT, R159, 0x40, RZ ;  /* 0x000000409f997810 */ /* 0x000fe20007ffe0ff */
[----:B------:R-:W3:Y:S02]  /*0620*/  LDG.E.128 R60, desc[UR6][R92.64] ;  /* 0x000000065c3c7981 */ /* 0x000ee4000c1e1d00 */
[C---:B------:R-:W-:Y:S02]  /*0630*/  IMAD.WIDE.U32 R96, R155.reuse, 0x20, R98 ;  /* 0x000000209b607825 */ /* 0x040fe400078e0062 */
[----:B------:R-:W4:Y:S02]  /*0640*/  LDG.E.128 R64, desc[UR6][R64.64] ;  /* 0x0000000640407981 */ /* 0x000f24000c1e1d00 */
[--C-:B------:R-:W-:Y:S02]  /*0650*/  IMAD.WIDE.U32 R76, R155, 0x10, R94.reuse ;  /* 0x000000109b4c7825 */ /* 0x100fe400078e005e */
[----:B------:R-:W4:Y:S02]  /*0660*/  LDG.E.128 R80, desc[UR6][R96.64+0x10] ;  /* 0x0000100660507981 */ /* 0x000f24000c1e1d00 */
[----:B------:R-:W-:-:S02]  /*0670*/  IMAD.WIDE.U32 R94, R153, 0x10, R94 ;  /* 0x00000010995e7825 */ /* 0x000fc400078e005e */
[----:B------:R-:W4:Y:S02]  /*0680*/  LDG.E.128 R68, desc[UR6][R92.64+0x10] ;  /* 0x000010065c447981 */ /* 0x000f24000c1e1d00 */
[----:B0-----:R-:W-:Y:S02]  /*0690*/  IMAD.WIDE R2, R148, 0x4, R2 ;  /* 0x0000000494027825 */ /* 0x001fe400078e0202 */
[----:B------:R1:W4:Y:S02]  /*06a0*/  LDG.E.128 R72, desc[UR6][R96.64] ;  /* 0x0000000660487981 */ /* 0x000324000c1e1d00 */
[----:B------:R-:W-:Y:S02]  /*06b0*/  IMAD.WIDE.U32 R98, R153, 0x20, R98 ;  /* 0x0000002099627825 */ /* 0x000fe400078e0062 */
[----:B------:R0:W4:Y:S04]  /*06c0*/  LDG.E R157, desc[UR6][R2.64] ;  /* 0x00000006029d7981 */ /* 0x000128000c1e1900 */
[----:B------:R-:W4:Y:S04]  /*06d0*/  LDG.E.128 R76, desc[UR6][R76.64] ;  /* 0x000000064c4c7981 */ /* 0x000f28000c1e1d00 */
[----:B------:R-:W4:Y:S04]  /*06e0*/  LDG.E.128 R84, desc[UR6][R98.64] ;  /* 0x0000000662547981 */ /* 0x000f28000c1e1d00 */
        /* <DEDUP_REMOVED lines=29> */
[--C-:B----4-:R-:W-:Y:S02]  /*08c0*/  HADD2.F32 R61, -RZ, R64.reuse.H0_H0 ;  /* 0x20000040ff3d7230 */ /* 0x110fe40000004100 */
[----:B------:R-:W-:Y:S02]  /*08d0*/  HADD2.F32 R64, -RZ, R64.H1_H1 ;  /* 0x30000040ff407230 */ /* 0x000fe40000004100 */
[C---:B------:R-:W-:Y:S01]  /*08e0*/  FADD.FTZ R180, -R161.reuse, R83 ;  /* 0x00000053a1b47221 */ /* 0x040fe20000010100 */
[C---:B------:R-:W-:Y:S01]  /*08f0*/  FADD.FTZ R80, -R161.reuse, R80 ;  /* 0x00000050a1507221 */ /* 0x040fe20000010100 */
[----:B------:R-:W-:Y:S01]  /*0900*/  FMUL.FTZ R83, R24, R61 ;  /* 0x0000003d18537220 */ /* 0x000fe20000410000 */
[C---:B------:R-:W-:Y:S01]  /*0910*/  FADD.FTZ R152, -R161.reuse, R63 ;  /* 0x0000003fa1987221 */ /* 0x040fe20000010100 */
[C---:B------:R-:W-:Y:S01]  /*0920*/  FADD.FTZ R156, -R161.reuse, R69 ;  /* 0x00000045a19c7221 */ /* 0x040fe20000010100 */
[----:B------:R-:W-:Y:S01]  /*0930*/  FADD.FTZ R174, -R161, R81 ;  /* 0x00000051a1ae7221 */ /* 0x000fe20000010100 */
[----:B------:R-:W-:-:S02]  /*0940*/  HADD2.F32 R63, -RZ, R65.H0_H0 ;  /* 0x20000041ff3f7230 */ /* 0x000fc40000004100 */
[C---:B------:R-:W-:Y:S01]  /*0950*/  FADD.FTZ R160, -R161.reuse, R71 ;  /* 0x00000047a1a07221 */ /* 0x040fe20000010100 */
[C---:B-1----:R-:W-:Y:S01]  /*0960*/  FADD.FTZ R164, -R161.reuse, R73 ;  /* 0x00000049a1a47221 */ /* 0x042fe20000010100 */
[----:B------:R-:W-:Y:S01]  /*0970*/  FADD.FTZ R72, -R161, R72 ;  /* 0x00000048a1487221 */ /* 0x000fe20000010100 */
[----:B------:R-:W-:Y:S01]  /*0980*/  FMUL.FTZ R0, R157, R0 ;  /* 0x000000009d007220 */ /* 0x000fe20000410000 */
[C---:B------:R-:W-:Y:S01]  /*0990*/  FADD.FTZ R168, -R161.reuse, R74 ;  /* 0x0000004aa1a87221 */ /* 0x040fe20000010100 */
[C---:B------:R-:W-:Y:S01]  /*09a0*/  FADD.FTZ R62, -R161.reuse, R62 ;  /* 0x0000003ea13e7221 */ /* 0x040fe20000010100 */
[--C-:B------:R-:W-:Y:S02]  /*09b0*/  HADD2.F32 R69, -RZ, R76.reuse.H0_H0 ;  /* 0x2000004cff457230 */ /* 0x100fe40000004100 */
[----:B------:R-:W-:Y:S02]  /*09c0*/  HADD2.F32 R166, -RZ, R76.H1_H1 ;  /* 0x3000004cffa67230 */ /* 0x000fe40000004100 */
[----:B------:R-:W-:Y:S01]  /*09d0*/  FADD.FTZ R170, -R161, R75 ;  /* 0x0000004ba1aa7221 */ /* 0x000fe20000010100 */
[----:B------:R-:W-:-:S02]  /*09e0*/  HADD2.F32 R73, -RZ, R78.H0_H0 ;  /* 0x2000004eff497230 */ /* 0x000fc40000004100 */
[----:B------:R-:W-:Y:S01]  /*09f0*/  FADD.FTZ R184, -R161, R84 ;  /* 0x00000054a1b87221 */ /* 0x000fe20000010100 */
[----:B------:R-:W-:Y:S01]  /*0a00*/  FMUL.FTZ R71, R157, R60 ;  /* 0x0000003c9d477220 */ /* 0x000fe20000410000 */
[----:B------:R-:W-:Y:S01]  /*0a10*/  FMUL.FTZ R84, R25, R64 ;  /* 0x0000004019547220 */ /* 0x000fe20000410000 */
[--C-:B------:R-:W-:Y:S02]  /*0a20*/  HADD2.F32 R81, -RZ, R95.reuse.H0_H0 ;  /* 0x2000005fff517230 */ /* 0x100fe40000004100 */
[----:B------:R-:W-:Y:S01]  /*0a30*/  FFMA.FTZ R74, R0, R83, RZ ;  /* 0x00000053004a7223 */ /* 0x000fe200000100ff */
[----:B------:R-:W-:Y:S02]  /*0a40*/  HADD2.F32 R76, -RZ, R95.H1_H1 ;  /* 0x3000005fff4c7230 */ /* 0x000fe40000004100 */
[----:B------:R-:W-:Y:S01]  /*0a50*/  FMUL.FTZ R95, R157, R80 ;  /* 0x000000509d5f7220 */ /* 0x000fe20000410000 */
[----:B------:R-:W-:Y:S01]  /*0a60*/  FADD.FTZ R75, RZ, R83 ;  /* 0x00000053ff4b7221 */ /* 0x000fe20000010000 */
[----:B------:R-:W-:-:S02]  /*0a70*/  HADD2.F32 R163, -RZ, R67.H0_H0 ;  /* 0x20000043ffa37230 */ /* 0x000fc40000004100 */
[----:B------:R-:W-:Y:S01]  /*0a80*/  FADD.FTZ R186, -R161, R85 ;  /* 0x00000055a1ba7221 */ /* 0x000fe20000010100 */
[----:B------:R-:W-:Y:S02]  /*0a90*/  HADD2.F32 R162, -RZ, R67.H1_H1 ;  /* 0x30000043ffa27230 */ /* 0x000fe40000004100 */
[----:B------:R-:W-:Y:S01]  /*0aa0*/  FMUL.FTZ R85, R157, R72 ;  /* 0x000000489d557220 */ /* 0x000fe20000410000 */
[----:B------:R-:W-:Y:S02]  /*0ab0*/  HADD2.F32 R154, -RZ, R65.H1_H1 ;  /* 0x30000041ff9a7230 */ /* 0x000fe40000004100 */
[----:B------:R-:W-:Y:S01]  /*0ac0*/  FMUL.FTZ R60, R26, R63 ;  /* 0x0000003f1a3c7220 */ /* 0x000fe20000410000 */
[--C-:B------:R-:W-:Y:S02]  /*0ad0*/  HADD2.F32 R67, -RZ, R77.reuse.H0_H0 ;  /* 0x2000004dff437230 */ /* 0x100fe40000004100 */
[----:B------:R-:W-:Y:S01]  /*0ae0*/  FADD.FTZ R136, R73, R136 ;  /* 0x0000008849887221 */ /* 0x000fe20000010000 */
[----:B------:R-:W-:-:S02]  /*0af0*/  HADD2.F32 R172, -RZ, R77.H1_H1 ;  /* 0x3000004dffac7230 */ /* 0x000fc40000004100 */
[----:B------:R-:W-:Y:S01]  /*0b00*/  FMUL.FTZ R77, R157, R62 ;  /* 0x0000003e9d4d7220 */ /* 0x000fe20000410000 */
[-C--:B------:R-:W-:Y:S01]  /*0b10*/  FFMA.FTZ R112, R95, R73.reuse, R112 ;  /* 0x000000495f707223 */ /* 0x080fe20000010070 */
[----:B------:R-:W-:Y:S01]  /*0b20*/  FMUL.FTZ R72, R12, R73 ;  /* 0x000000490c487220 */ /* 0x000fe20000410000 */
[----:B------:R-:W-:Y:S01]  /*0b30*/  FFMA.FTZ R74, R71, R84, R74 ;  /* 0x00000054474a7223 */ /* 0x000fe2000001004a */
[----:B------:R-:W-:Y:S01]  /*0b40*/  FADD.FTZ R73, R84, R75 ;  /* 0x0000004b54497221 */ /* 0x000fe20000010000 */
[--C-:B------:R-:W-:Y:S02]  /*0b50*/  HADD2.F32 R65, -RZ, R66.reuse.H0_H0 ;  /* 0x20000042ff417230 */ /* 0x100fe40000004100 */
[----:B------:R-:W-:Y:S01]  /*0b60*/  FADD.FTZ R124, R61, R124 ;  /* 0x0000007c3d7c7221 */ /* 0x000fe20000010000 */
[----:B------:R-:W-:Y:S02]  /*0b70*/  HADD2.F32 R158, -RZ, R66.H1_H1 ;  /* 0x30000042ff9e7230 */ /* 0x000fe40000004100 */
[----:B------:R-:W-:Y:S01]  /*0b80*/  FFMA.FTZ R101, R0, R61, R101 ;  /* 0x0000003d00657223 */ /* 0x000fe20000010065 */
[----:B------:R-:W-:-:S02]  /*0b90*/  HADD2.F32 R176, -RZ, R78.H1_H1 ;  /* 0x3000004effb07230 */ /* 0x000fc40000004100 */
[----:B------:R-:W-:Y:S01]  /*0ba0*/  FADD.FTZ R66, -R161, R68 ;  /* 0x00000044a1427221 */ /* 0x000fe20000010100 */
[----:B------:R-:W-:Y:S01]  /*0bb0*/  FMUL.FTZ R78, R157, R152 ;  /* 0x000000989d4e7220 */ /* 0x000fe20000410000 */
        /* <DEDUP_REMOVED lines=11> */
[----:B------:R-:W-:Y:S01]  /*0c70*/  FADD.FTZ R125, R64, R125 ;  /* 0x0000007d407d7221 */ /* 0x000fe20000010000 */
[----:B------:R-:W-:Y:S01]  /*0c80*/  FFMA.FTZ R100, R71, R64, R100 ;  /* 0x0000004047647223 */ /* 0x000fe20000010064 */
[----:B------:R-:W-:Y:S01]  /*0c90*/  FADD.FTZ R70, -R161, R70 ;  /* 0x00000046a1467221 */ /* 0x000fe20000010100 */
[----:B------:R-:W-:Y:S01]  /*0ca0*/  FMUL.FTZ R90, R157, R156 ;  /* 0x0000009c9d5a7220 */ /* 0x000fe20000410000 */
[----:B------:R-:W-:Y:S01]  /*0cb0*/  FMUL.FTZ R64, R21, R158 ;  /* 0x0000009e15407220 */ /* 0x000fe20000410000 */
[----:B------:R-:W-:Y:S01]  /*0cc0*/  FFMA.FTZ R79, R89, R62, R74 ;  /* 0x0000003e594f7223 */ /* 0x000fe2000001004a */
[----:B------:R-:W-:Y:S01]  /*0cd0*/  FADD.FTZ R167, R62, R75 ;  /* 0x0000004b3ea77221 */ /* 0x000fe20000010000 */
[C---:B------:R-:W-:Y:S01]  /*0ce0*/  FADD.FTZ R178, -R161.reuse, R82 ;  /* 0x00000052a1b27221 */ /* 0x040fe20000010100 */
[C---:B------:R-:W-:Y:S01]  /*0cf0*/  FADD.FTZ R190, -R161.reuse, R86 ;  /* 0x00000056a1be7221 */ /* 0x040fe20000010100 */
[C---:B------:R-:W-:Y:S01]  /*0d00*/  FADD.FTZ R192, -R161.reuse, R87 ;  /* 0x00000057a1c07221 */ /* 0x040fe20000010100 */
[C---:B------:R-:W-:Y:S01]  /*0d10*/  FADD.FTZ R196, -R161.reuse, R88 ;  /* 0x00000058a1c47221 */ /* 0x040fe20000010100 */
[----:B------:R-:W-:Y:S01]  /*0d20*/  FADD.FTZ R68, -R161, R91 ;  /* 0x0000005ba1447221 */ /* 0x000fe20000010100 */
        /* <DEDUP_REMOVED lines=63> */
[----:B------:R-:W-:Y:S01]  /*1120*/  FADD.FTZ R129, R158, R129 ;  /* 0x000000819e817221 */ /* 0x000fe20000010000 */
[----:B------:R-:W-:Y:S01]  /*1130*/  FFMA.FTZ R105, R90, R158, R105 ;  /* 0x0000009e5a697223 */ /* 0x000fe20000010069 */
[C---:B------:R-:W-:Y:S01]  /*1140*/  FMUL.FTZ R158, R157.reuse, R192 ;  /* 0x000000c09d9e7220 */ /* 0x040fe20000410000 */
[----:B------:R-:W-:Y:S01]  /*1150*/  FFMA.FTZ R116, R160, R80, R91 ;  /* 0x00000050a0747223 */ /* 0x000fe2000001005b */
[----:B------:R-:W-:Y:S02]  /*1160*/  HADD2.F32 R175, -RZ, R93.H0_H0 ;  /* 0x2000005dffaf7230 */ /* 0x000fe40000004100 */
[----:B------:R-:W-:Y:S01]  /*1170*/  FADD.FTZ R117, R80, R117 ;  /* 0x0000007550757221 */ /* 0x000fe20000010000 */
[----:B------:R-:W-:Y:S01]  /*1180*/  FADD.FTZ R170, R194, R143 ;  /* 0x0000008fc2aa7221 */ /* 0x000fe20000010000 */
[----:B------:R-:W-:Y:S01]  /*1190*/  FMUL.FTZ R167, R157, R190 ;  /* 0x000000be9da77220 */ /* 0x000fe20000410000 */
[----:B------:R-:W-:Y:S01]  /*11a0*/  FFMA.FTZ R143, R158, R194, R119 ;  /* 0x000000c29e8f7223 */ /* 0x000fe20000010077 */
        /* <DEDUP_REMOVED lines=28> */
[-C--:B------:R-:W-:Y:S01]  /*1370*/  FMUL.FTZ R162, R6, R81.reuse ;  /* 0x0000005106a27220 */ /* 0x080fe20000410000 */
[----:B------:R-:W-:Y:S01]  /*1380*/  FFMA.FTZ R116, R156, R94, R119 ;  /* 0x0000005e9c747223 */ /* 0x000fe20000010077 */
[----:B------:R-:W-:Y:S01]  /*1390*/  FADD.FTZ R117, R117, R94 ;  /* 0x0000005e75757221 */ /* 0x000fe20000010000 */
[----:B------:R-:W-:Y:S01]  /*13a0*/  FADD.FTZ R146, R81, R146 ;  /* 0x0000009251927221 */ /* 0x000fe20000010000 */
[C---:B------:R-:W-:Y:S01]  /*13b0*/  FFMA.FTZ R122, R169.reuse, R81, R122 ;  /* 0x00000051a97a7223 */ /* 0x040fe2000001007a */
[----:B------:R-:W-:Y:S01]  /*13c0*/  FFMA.FTZ R118, R169, R162, R116 ;  /* 0x000000a2a9767223 */ /* 0x000fe20000010074 */
[----:B------:R-:W-:Y:S01]  /*13d0*/  FMUL.FTZ R68, R157, R68 ;  /* 0x000000449d447220 */ /* 0x000fe20000410000 */
[----:B------:R-:W-:Y:S01]  /*13e0*/  FMUL.FTZ R81, R7, R76 ;  /* 0x0000004c07517220 */ /* 0x000fe20000410000 */
        /* <DEDUP_REMOVED lines=34> */
[----:B------:R0:W1:Y:S01]  /*1610*/  SHFL.BFLY PT, R177, R174, 0x10, 0x1f ;  /* 0x0e001f00aeb17f89 */ /* 0x00006200000e0000 */
[----:B------:R-:W-:-:S02]  /*1620*/  MOV R118, R142 ;  /* 0x0000008e00767202 */ /* 0x000fc40000000f00 */
[----:B------:R-:W-:Y:S01]  /*1630*/  MOV R142, R168 ;  /* 0x000000a8008e7202 */ /* 0x000fe20000000f00 */
[----:B------:R0:W2:Y:S06]  /*1640*/  SHFL.BFLY PT, R179, R176, 0x10, 0x1f ;  /* 0x0e001f00b0b37f89 */ /* 0x0000ac00000e0000 */
.L_x_10214:
        /* <DEDUP_REMOVED lines=17> */
[C---:B-----5:R-:W-:Y:S01]  /*1760*/  FFMA.FTZ R60, R157.reuse, R175, R30 ;  /* 0x000000af9d3c7223 */ /* 0x060fe2000001001e */
[----:B------:R-:W-:Y:S01]  /*1770*/  FFMA.FTZ R78, R157, R83, R28 ;  /* 0x000000539d4e7223 */ /* 0x000fe2000001001c */
[-CC-:B------:R-:W-:Y:S01]  /*1780*/  FFMA.FTZ R90, R161, R76.reuse, R173.reuse ;  /* 0x0000004ca15a7223 */ /* 0x180fe200000100ad */
[-CC-:B------:R-:W-:Y:S01]  /*1790*/  FFMA.FTZ R166, R85, R76.reuse, R173.reuse ;  /* 0x0000004c55a67223 */ /* 0x180fe200000100ad */
[-C--:B------:R-:W-:Y:S01]  /*17a0*/  FMUL.FTZ R60, R60, R151.reuse ;  /* 0x000000973c3c7220 */ /* 0x080fe20000410000 */
[-C--:B------:R-:W-:Y:S01]  /*17b0*/  FMUL.FTZ R78, R78, R151.reuse ;  /* 0x000000974e4e7220 */ /* 0x080fe20000410000 */
[-CC-:B------:R-:W-:Y:S01]  /*17c0*/  FFMA.FTZ R85, R82, R76.reuse, R173.reuse ;  /* 0x0000004c52557223 */ /* 0x180fe200000100ad */
[-CC-:B------:R-:W-:Y:S01]  /*17d0*/  FFMA.FTZ R89, R89, R76.reuse, R173.reuse ;  /* 0x0000004c59597223 */ /* 0x180fe200000100ad */
[----:B------:R-:W-:Y:S01]  /*17e0*/  FMUL.FTZ R60, R60, UR5 ;  /* 0x000000053c3c7c20 */ /* 0x000fe20008410000 */
        /* <DEDUP_REMOVED lines=14> */
[----:B------:R-:W-:Y:S01]  /*18d0*/  FFMA.FTZ R84, R157, R84, R29 ;  /* 0x000000549d547223 */ /* 0x000fe2000001001d */
[----:B------:R-:W-:Y:S01]  /*18e0*/  LOP3.LUT P4, RZ, R98, 0xff0000, RZ, 0xc0, !PT ;  /* 0x00ff000062ff7812 */ /* 0x000fe2000788c0ff */
[----:B------:R-:W-:Y:S01]  /*18f0*/  FADD.FTZ R164, R61, -R164 ;  /* 0x800000a43da47221 */ /* 0x000fe20000010000 */
[----:B------:R-:W-:Y:S01]  /*1900*/  FFMA.FTZ R76, R68, R76, R173 ;  /* 0x0000004c444c7223 */ /* 0x000fe200000100ad */
[----:B------:R-:W-:Y:S01]  /*1910*/  FADD.FTZ R61, R65, -R90 ;  /* 0x8000005a413d7221 */ /* 0x000fe20000010000 */
[----:B------:R-:W-:Y:S01]  /*1920*/  FMUL.FTZ R68, R78, UR5 ;  /* 0x000000054e447c20 */ /* 0x000fe20008410000 */
[----:B------:R-:W-:Y:S01]  /*1930*/  FADD.FTZ R78, R64, -R177 ;  /* 0x800000b1404e7221 */ /* 0x000fe20000010000 */
[----:B------:R-:W-:Y:S01]  /*1940*/  FMUL.FTZ R84, R84, R151 ;  /* 0x0000009754547220 */ /* 0x000fe20000410000 */
[----:B------:R-:W-:Y:S01]  /*1950*/  FSEL R64, R60, RZ, P4 ;  /* 0x000000ff3c407208 */ /* 0x000fe20002000000 */
[C---:B------:R-:W-:Y:S01]  /*1960*/  FFMA.FTZ R60, R157.reuse, R61, R34 ;  /* 0x0000003d9d3c7223 */ /* 0x040fe20000010022 */
[C---:B------:R-:W-:Y:S01]  /*1970*/  FFMA.FTZ R164, R157.reuse, R164, R31 ;  /* 0x000000a49da47223 */ /* 0x040fe2000001001f */
[----:B------:R-:W-:Y:S01]  /*1980*/  FADD.FTZ R70, R70, -R85 ;  /* 0x8000005546467221 */ /* 0x000fe20000010000 */
[----:B------:R-:W-:Y:S01]  /*1990*/  FMUL.FTZ R77, R84, UR5 ;  /* 0x00000005544d7c20 */ /* 0x000fe20008410000 */
[----:B------:R-:W-:Y:S01]  /*19a0*/  LOP3.LUT P2, RZ, R98, 0xff00, RZ, 0xc0, !PT ;  /* 0x0000ff0062ff7812 */ /* 0x000fe2000784c0ff */
[-C--:B------:R-:W-:Y:S01]  /*19b0*/  FMUL.FTZ R60, R60, R151.reuse ;  /* 0x000000973c3c7220 */ /* 0x080fe20000410000 */
[-C--:B------:R-:W-:Y:S01]  /*19c0*/  FMUL.FTZ R164, R164, R151.reuse ;  /* 0x00000097a4a47220 */ /* 0x080fe20000410000 */
[----:B------:R-:W-:Y:S01]  /*19d0*/  FFMA.FTZ R70, R157, R70, R37 ;  /* 0x000000469d467223 */ /* 0x000fe20000010025 */
[----:B------:R-:W-:Y:S01]  /*19e0*/  FSEL R77, R77, RZ, P2 ;  /* 0x000000ff4d4d7208 */ /* 0x000fe20001000000 */
[----:B------:R-:W-:Y:S01]  /*19f0*/  FMUL.FTZ R60, R60, UR5 ;  /* 0x000000053c3c7c20 */ /* 0x000fe20008410000 */
[----:B------:R-:W-:Y:S01]  /*1a00*/  LOP3.LUT P2, RZ, R99, 0xff0000, RZ, 0xc0, !PT ;  /* 0x00ff000063ff7812 */ /* 0x000fe2000784c0ff */
[----:B------:R-:W-:Y:S01]  /*1a10*/  FMUL.FTZ R164, R164, UR5 ;  /* 0x00000005a4a47c20 */ /* 0x000fe20008410000 */
[----:B------:R-:W-:Y:S01]  /*1a20*/  LOP3.LUT P3, RZ, R98, 0xff000000, RZ, 0xc0, !PT ;  /* 0xff00000062ff7812 */ /* 0x000fe2000786c0ff */
[----:B------:R-:W-:Y:S01]  /*1a30*/  FMUL.FTZ R70, R70, R151 ;  /* 0x0000009746467220 */ /* 0x000fe20000410000 */
[----:B------:R-:W-:Y:S01]  /*1a40*/  FADD.FTZ R89, R62, -R89 ;  /* 0x800000593e597221 */ /* 0x000fe20000010000 */
[----:B------:R-:W-:Y:S01]  /*1a50*/  FADD.FTZ R92, R63, -R92 ;  /* 0x8000005c3f5c7221 */ /* 0x000fe20000010000 */
[----:B------:R-:W-:Y:S01]  /*1a60*/  FSEL R63, R60, RZ, P2 ;  /* 0x000000ff3c3f7208 */ /* 0x000fe20001000000 */
[----:B------:R-:W-:Y:S01]  /*1a70*/  FMUL.FTZ R60, R70, UR5 ;  /* 0x00000005463c7c20 */ /* 0x000fe20008410000 */
[----:B------:R-:W-:Y:S01]  /*1a80*/  FSEL R65, R164, RZ, P3 ;  /* 0x000000ffa4417208 */ /* 0x000fe20001800000 */
[C---:B------:R-:W-:Y:S01]  /*1a90*/  FFMA.FTZ R62, R157.reuse, R89, R32 ;  /* 0x000000599d3e7223 */ /* 0x040fe20000010020 */
[----:B------:R-:W-:Y:S01]  /*1aa0*/  LOP3.LUT P3, RZ, R96, 0xff00, RZ, 0xc0, !PT ;  /* 0x0000ff0060ff7812 */ /* 0x000fe2000786c0ff */
[----:B------:R-:W-:Y:S01]  /*1ab0*/  FADD.FTZ R87, R66, -R87 ;  /* 0x8000005742577221 */ /* 0x000fe20000010000 */
[C---:B------:R-:W-:Y:S01]  /*1ac0*/  FFMA.FTZ R78, R157.reuse, R78, R33 ;  /* 0x0000004e9d4e7223 */ /* 0x040fe20000010021 */
[----:B------:R-:W-:Y:S01]  /*1ad0*/  FMUL.FTZ R62, R62, R151 ;  /* 0x000000973e3e7220 */ /* 0x000fe20000410000 */
[----:B------:R-:W-:Y:S01]  /*1ae0*/  FSEL R83, R60, RZ, P3 ;  /* 0x000000ff3c537208 */ /* 0x000fe20001800000 */
[----:B------:R-:W-:Y:S01]  /*1af0*/  FFMA.FTZ R60, R157, R87, R38 ;  /* 0x000000579d3c7223 */ /* 0x000fe20000010026 */
[----:B------:R-:W-:Y:S01]  /*1b00*/  LOP3.LUT P5, RZ, R98, 0xff, RZ, 0xc0, !PT ;  /* 0x000000ff62ff7812 */ /* 0x000fe200078ac0ff */
[----:B------:R-:W-:Y:S01]  /*1b10*/  FMUL.FTZ R62, R62, UR5 ;  /* 0x000000053e3e7c20 */ /* 0x000fe20008410000 */
[-C--:B------:R-:W-:Y:S01]  /*1b20*/  FMUL.FTZ R78, R78, R151.reuse ;  /* 0x000000974e4e7220 */ /* 0x080fe20000410000 */
[----:B------:R-:W-:Y:S01]  /*1b30*/  LOP3.LUT P6, RZ, R99, 0xff, RZ, 0xc0, !PT ;  /* 0x000000ff63ff7812 */ /* 0x000fe200078cc0ff */
[----:B------:R-:W-:Y:S01]  /*1b40*/  FADD.FTZ R69, R69, -R166 ;  /* 0x800000a645457221 */ /* 0x000fe20000010000 */
[----:B------:R-:W-:Y:S01]  /*1b50*/  FMUL.FTZ R60, R60, R151 ;  /* 0x000000973c3c7220 */ /* 0x000fe20000410000 */
[----:B------:R-:W-:Y:S01]  /*1b60*/  FSEL R68, R68, RZ, P5 ;  /* 0x000000ff44447208 */ /* 0x000fe20002800000 */
[----:B------:R-:W-:Y:S01]  /*1b70*/  FMUL.FTZ R78, R78, UR5 ;  /* 0x000000054e4e7c20 */ /* 0x000fe20008410000 */
[----:B------:R-:W-:Y:S01]  /*1b80*/  LOP3.LUT P5, RZ, R99, 0xff00, RZ, 0xc0, !PT ;  /* 0x0000ff0063ff7812 */ /* 0x000fe200078ac0ff */
[C---:B------:R-:W-:Y:S01]  /*1b90*/  FFMA.FTZ R66, R157.reuse, R69, R36 ;  /* 0x000000459d427223 */ /* 0x040fe20000010024 */
[----:B------:R-:W-:Y:S01]  /*1ba0*/  FSEL R62, R62, RZ, P6 ;  /* 0x000000ff3e3e7208 */ /* 0x000fe20003000000 */
[----:B------:R-:W-:Y:S01]  /*1bb0*/  FMUL.FTZ R60, R60, UR5 ;  /* 0x000000053c3c7c20 */ /* 0x000fe20008410000 */
[----:B------:R-:W-:Y:S01]  /*1bc0*/  LOP3.LUT P6, RZ, R96, 0xff0000, RZ, 0xc0, !PT ;  /* 0x00ff000060ff7812 */ /* 0x000fe200078cc0ff */
[----:B------:R-:W-:Y:S01]  /*1bd0*/  FADD.FTZ R165, R74, -R165 ;  /* 0x800000a54aa57221 */ /* 0x000fe20000010000 */
[----:B------:R-:W-:Y:S01]  /*1be0*/  FADD.FTZ R167, R86, -R167 ;  /* 0x800000a756a77221 */ /* 0x000fe20000010000 */
[----:B------:R-:W-:Y:S01]  /*1bf0*/  FMUL.FTZ R66, R66, R151 ;  /* 0x0000009742427220 */ /* 0x000fe20000410000 */
[----:B------:R-:W-:Y:S01]  /*1c00*/  FSEL R69, R78, RZ, P5 ;  /* 0x000000ff4e457208 */ /* 0x000fe20002800000 */
[C---:B------:R-:W-:Y:S01]  /*1c10*/  FFMA.FTZ R92, R157.reuse, R92, R35 ;  /* 0x0000005c9d5c7223 */ /* 0x040fe20000010023 */
[----:B------:R-:W-:Y:S01]  /*1c20*/  FADD.FTZ R95, R72, -R95 ;  /* 0x8000005f485f7221 */ /* 0x000fe20000010000 */
[----:B------:R-:W-:Y:S01]  /*1c30*/  FSEL R78, R60, RZ, P6 ;  /* 0x000000ff3c4e7208 */ /* 0x000fe20003000000 */
[C---:B------:R-:W-:Y:S01]  /*1c40*/  FFMA.FTZ R60, R157.reuse, R165, R44 ;  /* 0x000000a59d3c7223 */ /* 0x040fe2000001002c */
[----:B------:R-:W-:Y:S01]  /*1c50*/  FFMA.FTZ R72, R157, R167, R46 ;  /* 0x000000a79d487223 */ /* 0x000fe2000001002e */
[----:B------:R-:W-:Y:S01]  /*1c60*/  FMUL.FTZ R66, R66, UR5 ;  /* 0x0000000542427c20 */ /* 0x000fe20008410000 */
[----:B------:R-:W-:Y:S01]  /*1c70*/  LOP3.LUT P4, RZ, R96, 0xff, RZ, 0xc0, !PT ;  /* 0x000000ff60ff7812 */ /* 0x000fe2000788c0ff */
[-C--:B------:R-:W-:Y:S01]  /*1c80*/  FMUL.FTZ R92, R92, R151.reuse ;  /* 0x000000975c5c7220 */ /* 0x080fe20000410000 */
[----:B------:R-:W-:Y:S01]  /*1c90*/  ISETP.GE.U32.AND P1, PT, R98, RZ, PT ;  /* 0x000000ff6200720c */ /* 0x000fe20003f26070 */
[----:B------:R-:W-:Y:S01]  /*1ca0*/  FADD.FTZ R88, R67, -R88 ;  /* 0x8000005843587221 */ /* 0x000fe20000010000 */
[----:B------:R-:W-:Y:S01]  /*1cb0*/  FADD.FTZ R152, R73, -R152 ;  /* 0x8000009849987221 */ /* 0x000fe20000010000 */
[----:B------:R-:W-:Y:S01]  /*1cc0*/  FADD.FTZ R80, R80, -R161 ;  /* 0x800000a150507221 */ /* 0x000fe20000010000 */
[-C--:B------:R-:W-:Y:S01]  /*1cd0*/  FMUL.FTZ R60, R60, R151.reuse ;  /* 0x000000973c3c7220 */ /* 0x080fe20000410000 */
        /* <DEDUP_REMOVED lines=8> */
[----:B------:R-:W-:Y:S01]  /*1d60*/  FMUL.FTZ R72, R60, UR5 ;  /* 0x000000053c487c20 */ /* 0x000fe20008410000 */
[----:B------:R-:W-:Y:S01]  /*1d70*/  FMUL.FTZ R73, R61, UR5 ;  /* 0x000000053d497c20 */ /* 0x000fe20008410000 */
[----:B------:R-:W-:Y:S01]  /*1d80*/  FSEL R92, R92, RZ, P1 ;  /* 0x000000ff5c5c7208 */ /* 0x000fe20000800000 */
[----:B------:R-:W1:Y:S01]  /*1d90*/  LDC.64 R60, c[0x0][0x468] ;  /* 0x00011a00ff3c7b82 */ /* 0x000e620000000a00 */
[-C--:B------:R-:W-:Y:S01]  /*1da0*/  FMUL.FTZ R88, R88, R151.reuse ;  /* 0x0000009758587220 */ /* 0x080fe20000410000 */
[-C--:B------:R-:W-:Y:S01]  /*1db0*/  FMUL.FTZ R66, R66, R151.reuse ;  /* 0x0000009742427220 */ /* 0x080fe20000410000 */
[-C--:B------:R-:W-:Y:S01]  /*1dc0*/  FMUL.FTZ R152, R152, R151.reuse ;  /* 0x0000009798987220 */ /* 0x080fe20000410000 */
[-C--:B------:R-:W-:Y:S01]  /*1dd0*/  FMUL.FTZ R80, R80, R151.reuse ;  /* 0x0000009750507220 */ /* 0x080fe20000410000 */
[----:B------:R-:W-:Y:S01]  /*1de0*/  ISETP.GE.U32.AND P1, PT, R96, RZ, PT ;  /* 0x000000ff6000720c */ /* 0x000fe20003f26070 */
[----:B------:R-:W-:Y:S01]  /*1df0*/  FADD.FTZ R82, R75, -R82 ;  /* 0x800000524b527221 */ /* 0x000fe20000010000 */
[----:B------:R-:W-:Y:S01]  /*1e00*/  FMUL.FTZ R88, R88, UR5 ;  /* 0x0000000558587c20 */ /* 0x000fe20008410000 */
[----:B------:R-:W-:Y:S01]  /*1e10*/  FMUL.FTZ R66, R66, UR5 ;  /* 0x0000000542427c20 */ /* 0x000fe20008410000 */
[----:B------:R-:W-:Y:S01]  /*1e20*/  FMUL.FTZ R152, R152, UR5 ;  /* 0x0000000598987c20 */ /* 0x000fe20008410000 */
[----:B------:R-:W-:Y:S01]  /*1e30*/  FMUL.FTZ R80, R80, UR5 ;  /* 0x0000000550507c20 */ /* 0x000fe20008410000 */
[----:B------:R-:W-:Y:S01]  /*1e40*/  LOP3.LUT P5, RZ, R96, 0xff000000, RZ, 0xc0, !PT ;  /* 0xff00000060ff7812 */ /* 0x000fe200078ac0ff */
[----:B------:R-:W-:Y:S01]  /*1e50*/  FFMA.FTZ R82, R157, R82, R42 ;  /* 0x000000529d527223 */ /* 0x000fe2000001002a */
[----:B------:R-:W-:Y:S01]  /*1e60*/  LOP3.LUT P2, RZ, R97, 0xff, RZ, 0xc0, !PT ;  /* 0x000000ff61ff7812 */ /* 0x000fe2000784c0ff */
[----:B------:R-:W-:Y:S01]  /*1e70*/  FADD.FTZ R154, R79, -R154 ;  /* 0x8000009a4f9a7221 */ /* 0x000fe20000010000 */
        /* <DEDUP_REMOVED lines=24> */
[----:B------:R-:W-:Y:S01]  /*2000*/  FFMA.FTZ R2, R157, R169, R50 ;  /* 0x000000a99d027223 */ /* 0x000fe20000010032 */
[----:B------:R-:W-:Y:S01]  /*2010*/  LOP3.LUT P3, RZ, R97, 0xff0000, RZ, 0xc0, !PT ;  /* 0x00ff000061ff7812 */ /* 0x000fe2000786c0ff */
[-C--:B------:R-:W-:Y:S01]  /*2020*/  FMUL.FTZ R158, R158, R151.reuse ;  /* 0x000000979e9e7220 */ /* 0x080fe20000410000 */
        /* <DEDUP_REMOVED lines=14> */
[----:B-1----:R-:W-:Y:S01]  /*2110*/  IMAD.WIDE.U32 R72, R155, 0x10, R60 ;  /* 0x000000109b487825 */ /* 0x002fe200078e003c */
[----:B------:R-:W-:-:S02]  /*2120*/  LOP3.LUT P6, RZ, R3, 0xff00, RZ, 0xc0, !PT ;  /* 0x0000ff0003ff7812 */ /* 0x000fc400078cc0ff */
[----:B------:R-:W-:Y:S01]  /*2130*/  LOP3.LUT P2, RZ, R3, 0xff0000, RZ, 0xc0, !PT ;  /* 0x00ff000003ff7812 */ /* 0x000fe2000784c0ff */
[--C-:B------:R-:W-:Y:S01]  /*2140*/  IMAD.WIDE.U32 R74, R153, 0x10, R60.reuse ;  /* 0x00000010994a7825 */ /* 0x100fe200078e003c */
[----:B------:R-:W-:Y:S02]  /*2150*/  ISETP.GE.U32.AND.EX P1, PT, R3, 0x1000000, PT, P1 ;  /* 0x010000000300780c */ /* 0x000fe40003f26110 */
[----:B------:R-:W-:Y:S01]  /*2160*/  F2FP.F16.F32.PACK_AB R62, R69, R62 ;  /* 0x0000003e453e723e */ /* 0x000fe200000000ff */
[----:B------:R-:W-:Y:S01]  /*2170*/  IMAD.WIDE.U32 R2, R159, 0x10, R60 ;  /* 0x000000109f027825 */ /* 0x000fe200078e003c */
[----:B------:R-:W-:Y:S02]  /*2180*/  F2FP.F16.F32.PACK_AB R60, R77, R68 ;  /* 0x000000444d3c723e */ /* 0x000fe400000000ff */
        /* <DEDUP_REMOVED lines=20> */
.L_x_10194:
        /* <DEDUP_REMOVED lines=9> */
[----:B------:R-:W-:Y:S01]  /*2360*/  FFMA.FTZ R58, R157, R58, R30 ;  /* 0x0000003a9d3a7223 */ /* 0x000fe2000001001e */
[-CC-:B------:R-:W-:Y:S01]  /*2370*/  FFMA.FTZ R55, R90, R76.reuse, R173.reuse ;  /* 0x0000004c5a377223 */ /* 0x180fe200000100ad */
[----:B------:R-:W-:Y:S01]  /*2380*/  FFMA.FTZ R164, R85, R76, R173 ;  /* 0x0000004c55a47223 */ /* 0x000fe200000100ad */
[-C--:B------:R-:W-:Y:S01]  /*2390*/  FMUL.FTZ R52, R56, R151.reuse ;  /* 0x0000009738347220 */ /* 0x080fe20000410000 */
[----:B------:R-:W-:Y:S01]  /*23a0*/  FFMA.FTZ R57, R157, R84, R29 ;  /* 0x000000549d397223 */ /* 0x000fe2000001001d */
[----:B------:R-:W-:Y:S01]  /*23b0*/  FADD.FTZ R64, R64, -R55 ;  /* 0x8000003740407221 */ /* 0x000fe20000010000 */
[----:B------:R-:W-:Y:S01]  /*23c0*/  LOP3.LUT P5, RZ, R98, 0xff0000, RZ, 0xc0, !PT ;  /* 0x00ff000062ff7812 */ /* 0x000fe200078ac0ff */
[----:B------:R-:W-:Y:S01]  /*23d0*/  FMUL.FTZ R52, R52, UR5 ;  /* 0x0000000534347c20 */ /* 0x000fe20008410000 */
[-C--:B------:R-:W-:Y:S01]  /*23e0*/  FMUL.FTZ R53, R57, R151.reuse ;  /* 0x0000009739357220 */ /* 0x080fe20000410000 */
[----:B------:R-:W-:Y:S01]  /*23f0*/  FADD.FTZ R55, R69, -R164 ;  /* 0x800000a445377221 */ /* 0x000fe20000010000 */
[----:B------:R-:W-:Y:S01]  /*2400*/  FFMA.FTZ R89, R89, R76, R173 ;  /* 0x0000004c59597223 */ /* 0x000fe200000100ad */
[----:B------:R-:W-:Y:S01]  /*2410*/  FFMA.FTZ R69, R157, R64, R33 ;  /* 0x000000409d457223 */ /* 0x000fe20000010021 */
[----:B------:R-:W-:Y:S01]  /*2420*/  FSEL R78, R52, RZ, P3 ;  /* 0x000000ff344e7208 */ /* 0x000fe20001800000 */
[-C--:B------:R-:W-:Y:S01]  /*2430*/  FMUL.FTZ R52, R58, R151.reuse ;  /* 0x000000973a347220 */ /* 0x080fe20000410000 */
[-CC-:B------:R-:W-:Y:S01]  /*2440*/  FFMA.FTZ R90, R161, R76.reuse, R173.reuse ;  /* 0x0000004ca15a7223 */ /* 0x180fe200000100ad */
[----:B------:R-:W-:Y:S01]  /*2450*/  FADD.FTZ R54, R61, -R54 ;  /* 0x800000363d367221 */ /* 0x000fe20000010000 */
[-C--:B------:R-:W-:Y:S01]  /*2460*/  FFMA.FTZ R71, R82, R76.reuse, R173 ;  /* 0x0000004c52477223 */ /* 0x080fe200000100ad */
[----:B------:R-:W-:Y:S01]  /*2470*/  FMUL.FTZ R52, R52, UR5 ;  /* 0x0000000534347c20 */ /* 0x000fe20008410000 */
[----:B------:R-:W-:Y:S01]  /*2480*/  FMUL.FTZ R53, R53, UR5 ;  /* 0x0000000535357c20 */ /* 0x000fe20008410000 */
[----:B------:R-:W-:Y:S01]  /*2490*/  LOP3.LUT P2, RZ, R98, 0xff00, RZ, 0xc0, !PT ;  /* 0x0000ff0062ff7812 */ /* 0x000fe2000784c0ff */
[----:B------:R-:W-:Y:S01]  /*24a0*/  FADD.FTZ R89, R62, -R89 ;  /* 0x800000593e597221 */ /* 0x000fe20000010000 */
[----:B------:R-:W-:Y:S01]  /*24b0*/  FFMA.FTZ R166, R163, R76, R173 ;  /* 0x0000004ca3a67223 */ /* 0x000fe200000100ad */
[----:B------:R-:W-:Y:S01]  /*24c0*/  FSEL R82, R52, RZ, P5 ;  /* 0x000000ff34527208 */ /* 0x000fe20002800000 */
[----:B------:R-:W-:Y:S01]  /*24d0*/  FMUL.FTZ R52, R69, R151 ;  /* 0x0000009745347220 */ /* 0x000fe20000410000 */
        /* <DEDUP_REMOVED lines=16> */
[----:B------:R-:W-:Y:S01]  /*25e0*/  FFMA.FTZ R76, R68, R76, R173 ;  /* 0x0000004c444c7223 */ /* 0x000fe200000100ad */
[----:B------:R-:W-:Y:S01]  /*25f0*/  FSEL R85, R53, RZ, P2 ;  /* 0x000000ff35557208 */ /* 0x000fe20001000000 */
[----:B------:R-:W-:Y:S01]  /*2600*/  FFMA.FTZ R68, R157, R89, R32 ;  /* 0x000000599d447223 */ /* 0x000fe20000010020 */
[----:B------:R-:W-:Y:S01]  /*2610*/  FMUL.FTZ R52, R52, UR5 ;  /* 0x0000000534347c20 */ /* 0x000fe20008410000 */
[----:B------:R-:W-:Y:S01]  /*2620*/  LOP3.LUT P3, RZ, R99, 0xff00, RZ, 0xc0, !PT ;  /* 0x0000ff0063ff7812 */ /* 0x000fe2000786c0ff */
[----:B------:R-:W-:Y:S01]  /*2630*/  FMUL.FTZ R53, R59, R151 ;  /* 0x000000973b357220 */ /* 0x000fe20000410000 */
[C---:B------:R-:W-:Y:S01]  /*2640*/  FFMA.FTZ R70, R157.reuse, R65, R34 ;  /* 0x000000419d467223 */ /* 0x040fe20000010022 */
[----:B------:R-:W-:Y:S01]  /*2650*/  FFMA.FTZ R65, R157, R60, R37 ;  /* 0x0000003c9d417223 */ /* 0x000fe20000010025 */
[----:B------:R-:W-:Y:S01]  /*2660*/  FMUL.FTZ R54, R68, R151 ;  /* 0x0000009744367220 */ /* 0x000fe20000410000 */
[----:B------:R-:W-:Y:S01]  /*2670*/  FMUL.FTZ R53, R53, UR5 ;  /* 0x0000000535357c20 */ /* 0x000fe20008410000 */
[----:B------:R-:W-:Y:S01]  /*2680*/  FSEL R95, R52, RZ, P3 ;  /* 0x000000ff345f7208 */ /* 0x000fe20001800000 */
[----:B------:R-:W-:Y:S01]  /*2690*/  FADD.FTZ R92, R63, -R92 ;  /* 0x8000005c3f5c7221 */ /* 0x000fe20000010000 */
[----:B------:R-:W-:Y:S01]  /*26a0*/  LOP3.LUT P6, RZ, R98, 0xff000000, RZ, 0xc0, !PT ;  /* 0xff00000062ff7812 */ /* 0x000fe200078cc0ff */
[----:B------:R-:W-:Y:S01]  /*26b0*/  FFMA.FTZ R64, R157, R55, R36 ;  /* 0x000000379d407223 */ /* 0x000fe20000010024 */
[-C--:B------:R-:W-:Y:S01]  /*26c0*/  FMUL.FTZ R52, R65, R151.reuse ;  /* 0x0000009741347220 */ /* 0x080fe20000410000 */
[----:B------:R-:W-:Y:S01]  /*26d0*/  FMUL.FTZ R54, R54, UR5 ;  /* 0x0000000536367c20 */ /* 0x000fe20008410000 */
[----:B------:R-:W-:Y:S01]  /*26e0*/  FADD.FTZ R66, R66, -R175 ;  /* 0x800000af42427221 */ /* 0x000fe20000010000 */
[----:B------:R-:W-:Y:S01]  /*26f0*/  LOP3.LUT P4, RZ, R99, 0xff, RZ, 0xc0, !PT ;  /* 0x000000ff63ff7812 */ /* 0x000fe2000788c0ff */
        /* <DEDUP_REMOVED lines=8> */
[----:B------:R-:W-:Y:S01]  /*2780*/  FSEL R84, R54, RZ, P4 ;  /* 0x000000ff36547208 */ /* 0x000fe20002000000 */
[-C--:B------:R-:W-:Y:S01]  /*2790*/  FMUL.FTZ R54, R71, R151.reuse ;  /* 0x0000009747367220 */ /* 0x080fe20000410000 */
[----:B------:R-:W-:Y:S01]  /*27a0*/  FMUL.FTZ R55, R55, UR5 ;  /* 0x0000000537377c20 */ /* 0x000fe20008410000 */
[----:B------:R-:W-:Y:S01]  /*27b0*/  FADD.FTZ R88, R67, -R88 ;  /* 0x8000005843587221 */ /* 0x000fe20000010000 */
[----:B------:R-:W-:Y:S01]  /*27c0*/  ISETP.GE.U32.AND P1, PT, R98, RZ, PT ;  /* 0x000000ff6200720c */ /* 0x000fe20003f26070 */
[----:B------:R-:W-:Y:S01]  /*27d0*/  FMUL.FTZ R53, R53, UR5 ;  /* 0x0000000535357c20 */ /* 0x000fe20008410000 */
[----:B------:R-:W-:Y:S01]  /*27e0*/  LOP3.LUT P5, RZ, R96, 0xff, RZ, 0xc0, !PT ;  /* 0x000000ff60ff7812 */ /* 0x000fe200078ac0ff */
[----:B------:R-:W-:Y:S01]  /*27f0*/  FFMA.FTZ R61, R157, R152, R41 ;  /* 0x000000989d3d7223 */ /* 0x000fe20000010029 */
[----:B------:R-:W-:Y:S01]  /*2800*/  FSEL R161, R52, RZ, P6 ;  /* 0x000000ff34a17208 */ /* 0x000fe20003000000 */
[-C--:B------:R-:W-:Y:S01]  /*2810*/  FMUL.FTZ R52, R66, R151.reuse ;  /* 0x0000009742347220 */ /* 0x080fe20000410000 */
[----:B------:R-:W-:Y:S01]  /*2820*/  LOP3.LUT P2, RZ, R99, 0xff0000, RZ, 0xc0, !PT ;  /* 0x00ff000063ff7812 */ /* 0x000fe2000784c0ff */
[----:B------:R-:W-:Y:S01]  /*2830*/  FMUL.FTZ R54, R54, UR5 ;  /* 0x0000000536367c20 */ /* 0x000fe20008410000 */
[----:B------:R-:W-:Y:S01]  /*2840*/  FADD.FTZ R62, R75, -R166 ;  /* 0x800000a64b3e7221 */ /* 0x000fe20000010000 */
[----:B------:R-:W-:Y:S01]  /*2850*/  FFMA.FTZ R67, R157, R88, R39 ;  /* 0x000000589d437223 */ /* 0x000fe20000010027 */
[----:B------:R-:W-:Y:S01]  /*2860*/  ISETP.GE.U32.AND.EX P1, PT, R99, 0x1000000, PT, P1 ;  /* 0x010000006300780c */ /* 0x000fe20003f26110 */
[----:B------:R-:W-:Y:S01]  /*2870*/  FMUL.FTZ R52, R52, UR5 ;  /* 0x0000000534347c20 */ /* 0x000fe20008410000 */
[----:B------:R-:W-:Y:S01]  /*2880*/  FSEL R92, R55, RZ, P5 ;  /* 0x000000ff375c7208 */ /* 0x000fe20002800000 */
[-C--:B------:R-:W-:Y:S01]  /*2890*/  FMUL.FTZ R55, R61, R151.reuse ;  /* 0x000000973d377220 */ /* 0x080fe20000410000 */
[----:B------:R-:W-:Y:S01]  /*28a0*/  LOP3.LUT P4, RZ, R96, 0xff0000, RZ, 0xc0, !PT ;  /* 0x00ff000060ff7812 */ /* 0x000fe2000788c0ff */
[----:B------:R-:W-:Y:S01]  /*28b0*/  FFMA.FTZ R62, R157, R62, R42 ;  /* 0x0000003e9d3e7223 */ /* 0x000fe2000001002a */
[----:B------:R-:W-:Y:S01]  /*28c0*/  FSEL R90, R53, RZ, P2 ;  /* 0x000000ff355a7208 */ /* 0x000fe20001000000 */
[-C--:B------:R-:W-:Y:S01]  /*28d0*/  FMUL.FTZ R53, R67, R151.reuse ;  /* 0x0000009743357220 */ /* 0x080fe20000410000 */
[----:B------:R-:W-:Y:S01]  /*28e0*/  FSEL R99, R54, RZ, P1 ;  /* 0x000000ff36637208 */ /* 0x000fe20000800000 */
[----:B------:R-:W-:Y:S01]  /*28f0*/  FADD.FTZ R177, R72, -R177 ;  /* 0x800000b148b17221 */ /* 0x000fe20000010000 */
[C---:B------:R-:W-:Y:S01]  /*2900*/  LOP3.LUT P3, RZ, R96.reuse, 0xff000000, RZ, 0xc0, !PT ;  /* 0xff00000060ff7812 */ /* 0x040fe2000786c0ff */
[----:B------:R-:W-:Y:S01]  /*2910*/  FMUL.FTZ R55, R55, UR5 ;  /* 0x0000000537377c20 */ /* 0x000fe20008410000 */
[----:B------:R-:W-:Y:S01]  /*2920*/  ISETP.GE.U32.AND P1, PT, R96, RZ, PT ;  /* 0x000000ff6000720c */ /* 0x000fe20003f26070 */
[----:B------:R-:W-:Y:S01]  /*2930*/  FADD.FTZ R72, R81, -R76 ;  /* 0x8000004c51487221 */ /* 0x000fe20000010000 */
[----:B------:R-:W-:Y:S01]  /*2940*/  LOP3.LUT P5, RZ, R97, 0xff00, RZ, 0xc0, !PT ;  /* 0x0000ff0061ff7812 */ /* 0x000fe200078ac0ff */
[----:B------:R-:W-:Y:S01]  /*2950*/  FMUL.FTZ R53, R53, UR5 ;  /* 0x0000000535357c20 */ /* 0x000fe20008410000 */
[----:B------:R-:W-:Y:S01]  /*2960*/  FSEL R96, R52, RZ, P4 ;  /* 0x000000ff34607208 */ /* 0x000fe20002000000 */
[----:B------:R-:W-:Y:S01]  /*2970*/  FMUL.FTZ R52, R62, R151 ;  /* 0x000000973e347220 */ /* 0x000fe20000410000 */
[----:B------:R-:W-:Y:S01]  /*2980*/  FADD.FTZ R80, R80, -R163 ;  /* 0x800000a350507221 */ /* 0x000fe20000010000 */
[----:B------:R-:W-:Y:S01]  /*2990*/  FFMA.FTZ R60, R157, R177, R40 ;  /* 0x000000b19d3c7223 */ /* 0x000fe20000010028 */
[----:B------:R-:W-:Y:S01]  /*29a0*/  FSEL R163, R55, RZ, P5 ;  /* 0x000000ff37a37208 */ /* 0x000fe20002800000 */
[----:B------:R-:W1:Y:S01]  /*29b0*/  LDC.64 R76, c[0x0][0x478] ;  /* 0x00011e00ff4c7b82 */ /* 0x000e620000000a00 */
[----:B------:R-:W-:Y:S01]  /*29c0*/  LOP3.LUT P2, RZ, R97, 0xff, RZ, 0xc0, !PT ;  /* 0x000000ff61ff7812 */ /* 0x000fe2000784c0ff */
[----:B------:R-:W-:Y:S01]  /*29d0*/  FFMA.FTZ R55, R157, R72, R51 ;  /* 0x000000489d377223 */ /* 0x000fe20000010033 */
[C---:B------:R-:W-:Y:S01]  /*29e0*/  LOP3.LUT P6, RZ, R97.reuse, 0xff0000, RZ, 0xc0, !PT ;  /* 0x00ff000061ff7812 */ /* 0x040fe200078cc0ff */
[----:B------:R-:W-:Y:S01]  /*29f0*/  FMUL.FTZ R72, R52, UR5 ;  /* 0x0000000534487c20 */ /* 0x000fe20008410000 */
[----:B------:R-:W-:Y:S01]  /*2a00*/  ISETP.GE.U32.AND.EX P1, PT, R97, 0x1000000, PT, P1 ;  /* 0x010000006100780c */ /* 0x000fe20003f26110 */
[-C--:B------:R-:W-:Y:S01]  /*2a10*/  FMUL.FTZ R54, R60, R151.reuse ;  /* 0x000000973c367220 */ /* 0x080fe20000410000 */
[----:B------:R-:W-:Y:S01]  /*2a20*/  FSEL R97, R53, RZ, P3 ;  /* 0x000000ff35617208 */ /* 0x000fe20001800000 */
[----:B------:R-:W-:Y:S01]  /*2a30*/  FADD.FTZ R169, R162, -R169 ;  /* 0x800000a9a2a97221 */ /* 0x000fe20000010000 */
[----:B------:R-:W2:Y:S01]  /*2a40*/  LDC.64 R52, c[0x0][0x468] ;  /* 0x00011a00ff347b82 */ /* 0x000ea20000000a00 */
[----:B------:R-:W-:Y:S01]  /*2a50*/  FMUL.FTZ R54, R54, UR5 ;  /* 0x0000000536367c20 */ /* 0x000fe20008410000 */
[----:B------:R-:W-:Y:S01]  /*2a60*/  FFMA.FTZ R63, R157, R80, R43 ;  /* 0x000000509d3f7223 */ /* 0x000fe2000001002b */
[----:B------:R-:W-:Y:S01]  /*2a70*/  FMUL.FTZ R80, R55, R151 ;  /* 0x0000009737507220 */ /* 0x000fe20000410000 */
[----:B------:R-:W-:Y:S01]  /*2a80*/  ISETP.GE.U32.AND P5, PT, R2, RZ, PT ;  /* 0x000000ff0200720c */ /* 0x000fe20003fa6070 */
[----:B------:R-:W-:Y:S01]  /*2a90*/  FADD.FTZ R165, R74, -R165 ;  /* 0x800000a54aa57221 */ /* 0x000fe20000010000 */
[----:B------:R-:W-:Y:S01]  /*2aa0*/  FSEL R98, R54, RZ, P2 ;  /* 0x000000ff36627208 */ /* 0x000fe20001000000 */
[----:B------:R-:W-:Y:S01]  /*2ab0*/  FFMA.FTZ R54, R157, R169, R50 ;  /* 0x000000a99d367223 */ /* 0x000fe20000010032 */
[-C--:B------:R-:W-:Y:S01]  /*2ac0*/  FMUL.FTZ R73, R63, R151.reuse ;  /* 0x000000973f497220 */ /* 0x080fe20000410000 */
[----:B------:R-:W-:Y:S01]  /*2ad0*/  FSEL R152, R72, RZ, P6 ;  /* 0x000000ff48987208 */ /* 0x000fe20003000000 */
[----:B------:R-:W-:Y:S01]  /*2ae0*/  FMUL.FTZ R80, R80, UR5 ;  /* 0x0000000550507c20 */ /* 0x000fe20008410000 */
[----:B------:R-:W-:Y:S01]  /*2af0*/  FMUL.FTZ R75, R54, R151 ;  /* 0x00000097364b7220 */ /* 0x000fe20000410000 */
[----:B------:R-:W-:Y:S01]  /*2b00*/  FMUL.FTZ R73, R73, UR5 ;  /* 0x0000000549497c20 */ /* 0x000fe20008410000 */
[----:B------:R-:W-:Y:S01]  /*2b10*/  LOP3.LUT P6, RZ, R3, 0xff0000, RZ, 0xc0, !PT ;  /* 0x00ff000003ff7812 */ /* 0x000fe200078cc0ff */
[----:B------:R-:W-:Y:S01]  /*2b20*/  FADD.FTZ R167, R86, -R167 ;  /* 0x800000a756a77221 */ /* 0x000fe20000010000 */
[----:B------:R-:W-:Y:S01]  /*2b30*/  FMUL.FTZ R75, R75, UR5 ;  /* 0x000000054b4b7c20 */ /* 0x000fe20008410000 */
[----:B------:R-:W-:Y:S01]  /*2b40*/  ISETP.GE.U32.AND.EX P5, PT, R3, 0x1000000, PT, P5 ;  /* 0x010000000300780c */ /* 0x000fe20003fa6150 */
[----:B-1----:R-:W-:Y:S01]  /*2b50*/  IMAD.WIDE.U32 R88, R159, 0x20, R76 ;  /* 0x000000209f587825 */ /* 0x002fe200078e004c */
[----:B------:R-:W-:-:S03]  /*2b60*/  FSEL R169, R73, RZ, P1 ;  /* 0x000000ff49a97208 */ /* 0x000fc60000800000 */
[----:B------:R-:W-:Y:S01]  /*2b70*/  FADD.FTZ R158, R91, -R158 ;  /* 0x8000009e5b9e7221 */ /* 0x000fe20000010000 */
[----:B------:R-:W-:Y:S01]  /*2b80*/  FSEL R171, R80, RZ, P5 ;  /* 0x000000ff50ab7208 */ /* 0x000fe20002800000 */
[----:B------:R-:W-:Y:S01]  /*2b90*/  FADD.FTZ R93, R93, -R0 ;  /* 0x800000005d5d7221 */ /* 0x000fe20000010000 */
[----:B------:R-:W-:Y:S01]  /*2ba0*/  FSEL R156, R75, RZ, P6 ;  /* 0x000000ff4b9c7208 */ /* 0x000fe20003000000 */
[----:B------:R-:W-:Y:S01]  /*2bb0*/  FADD.FTZ R94, R94, -R83 ;  /* 0x800000535e5e7221 */ /* 0x000fe20000010000 */
[----:B------:R-:W-:Y:S01]  /*2bc0*/  F2FP.F16.F32.PACK_AB R73, R87, R82 ;  /* 0x000000525749723e */ /* 0x000fe200000000ff */
[----:B------:R-:W-:Y:S01]  /*2bd0*/  FADD.FTZ R154, R79, -R154 ;  /* 0x8000009a4f9a7221 */ /* 0x000fe20000010000 */
[C---:B------:R-:W-:Y:S01]  /*2be0*/  LOP3.LUT P4, RZ, R2.reuse, 0xff, RZ, 0xc0, !PT ;  /* 0x000000ff02ff7812 */ /* 0x040fe2000788c0ff */
[--C-:B--2---:R-:W-:Y:S01]  /*2bf0*/  IMAD.WIDE.U32 R82, R159, 0x10, R52.reuse ;  /* 0x000000109f527825 */ /* 0x104fe200078e0034 */
[C---:B------:R-:W-:Y:S01]  /*2c00*/  LOP3.LUT P3, RZ, R2.reuse, 0xff00, RZ, 0xc0, !PT ;  /* 0x0000ff0002ff7812 */ /* 0x040fe2000786c0ff */
[----:B------:R1:W-:Y:S01]  /*2c10*/  STG.E.128 desc[UR6][R88.64], R56 ;  /* 0x0000003858007986 */ /* 0x0003e2000c101d06 */
[C---:B------:R-:W-:Y:S01]  /*2c20*/  LOP3.LUT P2, RZ, R2.reuse, 0xff0000, RZ, 0xc0, !PT ;  /* 0x00ff000002ff7812 */ /* 0x040fe2000784c0ff */
[----:B------:R-:W-:Y:S01]  /*2c30*/  IMAD.WIDE.U32 R80, R153, 0x10, R52 ;  /* 0x0000001099507825 */ /* 0x000fe200078e0034 */
[----:B------:R-:W-:Y:S01]  /*2c40*/  LOP3.LUT P1, RZ, R2, 0xff000000, RZ, 0xc0, !PT ;  /* 0xff00000002ff7812 */ /* 0x000fe2000782c0ff */
[----:B------:R2:W-:Y:S01]  /*2c50*/  STG.E.128 desc[UR6][R88.64+0x10], R68 ;  /* 0x0000104458007986 */ /* 0x0005e2000c101d06 */
[----:B------:R-:W-:-:S02]  /*2c60*/  LOP3.LUT P5, RZ, R3, 0xff, RZ, 0xc0, !PT ;  /* 0x000000ff03ff7812 */ /* 0x000fc400078ac0ff */
[----:B------:R-:W-:Y:S01]  /*2c70*/  LOP3.LUT P6, RZ, R3, 0xff00, RZ, 0xc0, !PT ;  /* 0x0000ff0003ff7812 */ /* 0x000fe200078cc0ff */
[--C-:B------:R-:W-:Y:S01]  /*2c80*/  IMAD.WIDE.U32 R2, R155, 0x20, R76.reuse ;  /* 0x000000209b027825 */ /* 0x100fe200078e004c */
[----:B------:R-:W-:Y:S02]  /*2c90*/  F2FP.F16.F32.PACK_AB R75, R99, R90 ;  /* 0x0000005a634b723e */ /* 0x000fe400000000ff */
[----:B------:R-:W-:Y:S01]  /*2ca0*/  F2FP.F16.F32.PACK_AB R74, R95, R84 ;  /* 0x000000545f4a723e */ /* 0x000fe200000000ff */
[----:B------:R-:W-:Y:S01]  /*2cb0*/  IMAD.WIDE.U32 R76, R153, 0x20, R76 ;  /* 0x00000020994c7825 */ /* 0x000fe200078e004c */
[----:B------:R-:W-:-:S03]  /*2cc0*/  F2FP.F16.F32.PACK_AB R72, R85, R78 ;  /* 0x0000004e5548723e */ /* 0x000fc600000000ff */
[----:B------:R-:W-:-:S04]  /*2cd0*/  IMAD.WIDE.U32 R78, R155, 0x10, R52 ;  /* 0x000000109b4e7825 */ /* 0x000fc800078e0034 */
[C---:B------:R-:W-:Y:S01]  /*2ce0*/  FFMA.FTZ R52, R157.reuse, R93, R48 ;  /* 0x0000005d9d347223 */ /* 0x040fe20000010030 */
[C---:B-1----:R-:W-:Y:S01]  /*2cf0*/  FFMA.FTZ R56, R157.reuse, R165, R44 ;  /* 0x000000a59d387223 */ /* 0x042fe2000001002c */
[C---:B------:R-:W-:Y:S01]  /*2d00*/  FFMA.FTZ R58, R157.reuse, R167, R46 ;  /* 0x000000a79d3a7223 */ /* 0x040fe2000001002e */
[C---:B------:R-:W-:Y:S01]  /*2d10*/  FFMA.FTZ R59, R157.reuse, R158, R47 ;  /* 0x0000009e9d3b7223 */ /* 0x040fe2000001002f */
[C---:B------:R-:W-:Y:S01]  /*2d20*/  FFMA.FTZ R53, R157.reuse, R94, R49 ;  /* 0x0000005e9d357223 */ /* 0x040fe20000010031 */
[----:B------:R-:W-:Y:S01]  /*2d30*/  FFMA.FTZ R57, R157, R154, R45 ;  /* 0x0000009a9d397223 */ /* 0x000fe2000001002d */
[----:B------:R-:W-:Y:S01]  /*2d40*/  STG.E.128 desc[UR6][R82.64], R72 ;  /* 0x0000004852007986 */ /* 0x000fe2000c101d06 */
[----:B------:R-:W-:Y:S01]  /*2d50*/  FMUL.FTZ R0, R56, R151 ;  /* 0x0000009738007220 */ /* 0x000fe20000410000 */
[----:B--2---:R-:W-:Y:S02]  /*2d60*/  F2FP.F16.F32.PACK_AB R71, R169, R152 ;  /* 0x00000098a947723e */ /* 0x004fe400000000ff */
[----:B------:R1:W-:Y:S01]  /*2d70*/  STG.E.128 desc[UR6][R2.64], R64 ;  /* 0x0000004002007986 */ /* 0x0003e2000c101d06 */
[----:B------:R-:W-:Y:S01]  /*2d80*/  FMUL.FTZ R0, R0, UR5 ;  /* 0x0000000500007c20 */ /* 0x000fe20008410000 */
[----:B------:R-:W-:-:S02]  /*2d90*/  F2FP.F16.F32.PACK_AB R70, R163, R98 ;  /* 0x00000062a346723e */ /* 0x000fc400000000ff */
[----:B------:R-:W-:Y:S01]  /*2da0*/  F2FP.F16.F32.PACK_AB R69, R97, R96 ;  /* 0x000000606145723e */ /* 0x000fe200000000ff */
[----:B------:R2:W-:Y:S01]  /*2db0*/  STG.E.128 desc[UR6][R2.64+0x10], R60 ;  /* 0x0000103c02007986 */ /* 0x0005e2000c101d06 */
[----:B------:R-:W-:Y:S02]  /*2dc0*/  FSEL R0, R0, RZ, P4 ;  /* 0x000000ff00007208 */ /* 0x000fe40002000000 */
[----:B------:R-:W-:-:S05]  /*2dd0*/  F2FP.F16.F32.PACK_AB R68, R161, R92 ;  /* 0x0000005ca144723e */ /* 0x000fca00000000ff */
[----:B------:R2:W-:Y:S04]  /*2de0*/  STG.E.128 desc[UR6][R78.64], R68 ;  /* 0x000000444e007986 */ /* 0x0005e8000c101d06 */
[----:B------:R2:W-:Y:S01]  /*2df0*/  STG.E.128 desc[UR6][R76.64], R56 ;  /* 0x000000384c007986 */ /* 0x0005e2000c101d06 */
[-C--:B-1----:R-:W-:Y:S01]  /*2e00*/  FMUL.FTZ R66, R52, R151.reuse ;  /* 0x0000009734427220 */ /* 0x082fe20000410000 */
        /* <DEDUP_REMOVED lines=21> */
.L_x_10193:
        /* <DEDUP_REMOVED lines=8> */
[----:B------:R-:W-:Y:S01]  /*2fe0*/  FADD.FTZ R164, R60, -R77 ;  /* 0x8000004d3ca47221 */ /* 0x000fe20000010000 */
[----:B------:R-:W-:Y:S01]  /*2ff0*/  FADD.FTZ R168, R62, -R89 ;  /* 0x800000593ea87221 */ /* 0x000fe20000010000 */
[----:B------:R-:W-:Y:S01]  /*3000*/  LOP3.LUT P6, RZ, R98, 0xff0000, RZ, 0xc0, !PT ;  /* 0x00ff000062ff7812 */ /* 0x000fe200078cc0ff */
[C---:B------:R-:W-:Y:S01]  /*3010*/  FMUL.FTZ R60, R157.reuse, R84 ;  /* 0x000000549d3c7220 */ /* 0x040fe20000410000 */
[----:B------:R-:W-:Y:S01]  /*3020*/  FMUL.FTZ R62, R157, R164 ;  /* 0x000000a49d3e7220 */ /* 0x000fe20000410000 */
[-CC-:B------:R-:W-:Y:S01]  /*3030*/  FFMA.FTZ R166, R78, R76.reuse, R173.reuse ;  /* 0x0000004c4ea67223 */ /* 0x180fe200000100ad */
[-CC-:B------:R-:W-:Y:S01]  /*3040*/  FFMA.FTZ R84, R161, R76.reuse, R173.reuse ;  /* 0x0000004ca1547223 */ /* 0x180fe200000100ad */
[-C--:B------:R-:W-:Y:S01]  /*3050*/  FMUL.FTZ R60, R60, R151.reuse ;  /* 0x000000973c3c7220 */ /* 0x080fe20000410000 */
[-C--:B------:R-:W-:Y:S01]  /*3060*/  FMUL.FTZ R62, R62, R151.reuse ;  /* 0x000000973e3e7220 */ /* 0x080fe20000410000 */
[-CC-:B------:R-:W-:Y:S01]  /*3070*/  FFMA.FTZ R92, R92, R76.reuse, R173.reuse ;  /* 0x0000004c5c5c7223 */ /* 0x180fe200000100ad */
[--C-:B------:R-:W-:Y:S01]  /*3080*/  FFMA.FTZ R0, R0, R76, R173.reuse ;  /* 0x0000004c00007223 */ /* 0x100fe200000100ad */
[----:B------:R-:W-:Y:S01]  /*3090*/  FMUL.FTZ R60, R60, UR5 ;  /* 0x000000053c3c7c20 */ /* 0x000fe20008410000 */
[----:B------:R-:W-:Y:S01]  /*30a0*/  FMUL.FTZ R62, R62, UR5 ;  /* 0x000000053e3e7c20 */ /* 0x000fe20008410000 */
[----:B------:R-:W-:Y:S01]  /*30b0*/  FMUL.FTZ R78, R157, R168 ;  /* 0x000000a89d4e7220 */ /* 0x000fe20000410000 */
[----:B------:R-:W-:Y:S01]  /*30c0*/  FADD.FTZ R84, R65, -R84 ;  /* 0x8000005441547221 */ /* 0x000fe20000010000 */
[----:B------:R-:W-:Y:S01]  /*30d0*/  FADD.FTZ R0, R83, -R0 ;  /* 0x8000000053007221 */ /* 0x000fe20000010000 */
[----:B------:R-:W-:Y:S01]  /*30e0*/  FSEL R71, R60, RZ, P2 ;  /* 0x000000ff3c477208 */ /* 0x000fe20001000000 */
[-C--:B------:R-:W-:Y:S01]  /*30f0*/  FMUL.FTZ R78, R78, R151.reuse ;  /* 0x000000974e4e7220 */ /* 0x080fe20000410000 */
        /* <DEDUP_REMOVED lines=39> */
.L_x_10196:
        /* <DEDUP_REMOVED lines=61> */
.L_x_10197:
[----:B------:R-:W1:Y:S08]  /*3740*/  @P1 LDC.64 R98, c[0x0][0x478] ;  /* 0x00011e00ff621b82 */ /* 0x000e700000000a00 */
[----:B------:R-:W0:Y:S01]  /*3750*/  LDC.64 R64, c[0x0][0x468] ;  /* 0x00011a00ff407b82 */ /* 0x000e220000000a00 */
[----:B-1----:R-:W-:-:S05]  /*3760*/  @P1 IMAD.WIDE.U32 R98, R159, 0x20, R98 ;  /* 0x000000209f621825 */ /* 0x002fca00078e0062 */
[----:B------:R1:W-:Y:S01]  /*3770*/  @P1 STG.E.128 desc[UR6][R98.64], R56 ;  /* 0x0000003862001986 */ /* 0x0003e2000c101d06 */
[----:B0-----:R-:W-:-:S03]  /*3780*/  IMAD.WIDE.U32 R174, R159, 0x10, R64 ;  /* 0x000000109fae7825 */ /* 0x001fc600078e0040 */
[----:B------:R1:W-:Y:S04]  /*3790*/  @P1 STG.E.128 desc[UR6][R98.64+0x10], R52 ;  /* 0x0000103462001986 */ /* 0x0003e8000c101d06 */
[----:B------:R1:W-:Y:S01]  /*37a0*/  STG.E.128 desc[UR6][R174.64], R60 ;  /* 0x0000003cae007986 */ /* 0x0003e2000c101d06 */
[----:B------:R-:W-:Y:S05]  /*37b0*/  @!P1 BRA `(.L_x_10198) ;  /* 0x0000000000f89947 */ /* 0x000fea0003800000 */
[-CC-:B------:R-:W-:Y:S01]  /*37c0*/  FFMA.FTZ R95, R95, R76.reuse, R173.reuse ;  /* 0x0000004c5f5f7223 */ /* 0x180fe200000100ad */
[-CC-:B------:R-:W-:Y:S01]  /*37d0*/  FFMA.FTZ R0, R163, R76.reuse, R173.reuse ;  /* 0x0000004ca3007223 */ /* 0x180fe200000100ad */
[----:B-1----:R-:W-:Y:S01]  /*37e0*/  FFMA.FTZ R53, R160, R76, R173 ;  /* 0x0000004ca0357223 */ /* 0x002fe200000100ad */
[----:B------:R-:W-:Y:S01]  /*37f0*/  LOP3.LUT P5, RZ, R97, 0xff, RZ, 0xc0, !PT ;  /* 0x000000ff61ff7812 */ /* 0x000fe200078ac0ff */
        /* <DEDUP_REMOVED lines=58> */
.L_x_10198:
[-CC-:B-1----:R-:W-:Y:S01]  /*3ba0*/  FFMA.FTZ R61, R82, R76.reuse, R173.reuse ;  /* 0x0000004c523d7223 */ /* 0x182fe200000100ad */
        /* <DEDUP_REMOVED lines=60> */
.L_x_10199:
        /* <DEDUP_REMOVED lines=69> */
.L_x_10200:
        /* <DEDUP_REMOVED lines=61> */
.L_x_10201:
[----:B------:R-:W0:Y:S01]  /*4790*/  @P1 LDC.64 R2, c[0x0][0x478] ;  /* 0x00011e00ff021b82 */ /* 0x000e220000000a00 */
[----:B------:R-:W-:-:S04]  /*47a0*/  IMAD.WIDE.U32 R64, R153, 0x10, R64 ;  /* 0x0000001099407825 */ /* 0x000fc800078e0040 */
[----:B0-----:R-:W-:-:S05]  /*47b0*/  @P1 IMAD.WIDE.U32 R2, R153, 0x20, R2 ;  /* 0x0000002099021825 */ /* 0x001fca00078e0002 */
[----:B------:R0:W-:Y:S04]  /*47c0*/  @P1 STG.E.128 desc[UR6][R2.64], R56 ;  /* 0x0000003802001986 */ /* 0x0001e8000c101d06 */
[----:B------:R0:W-:Y:S04]  /*47d0*/  @P1 STG.E.128 desc[UR6][R2.64+0x10], R52 ;  /* 0x0000103402001986 */ /* 0x0001e8000c101d06 */
[----:B------:R0:W-:Y:S02]  /*47e0*/  STG.E.128 desc[UR6][R64.64], R60 ;  /* 0x0000003c40007986 */ /* 0x0001e4000c101d06 */
.L_x_10195:
[----:B012---:R-:W0:Y:S02]  /*47f0*/  LDC.64 R2, c[0x0][0x380] ;  /* 0x0000e000ff027b82 */ /* 0x007e240000000a00 */
[----:B0-----:R-:W-:-:S04]  /*4800*/  LEA R148, R2, R148, 0x2 ;  /* 0x0000009402947211 */ /* 0x001fc800078e10ff */
[----:B------:R-:W-:-:S13]  /*4810*/  ISETP.GE.AND P1, PT, R148, R3, PT ;  /* 0x000000039400720c */ /* 0x000fda0003f26270 */
[----:B------:R-:W-:Y:S05]  /*4820*/  @!P1 BRA `(.L_x_10202) ;  /* 0xffffffbc002c9947 */ /* 0x000fea000383ffff */
[----:B------:R-:W-:Y:S05]  /*4830*/  BSYNC B1 ;  /* 0x0000000000017941 */ /* 0x000fea0003800000 */
.L_x_10191:
[----:B------:R-:W-:Y:S02]  /*4840*/  MOV R4, R101 ;  /* 0x0000006500047202 */ /* 0x000fe40000000f00 */
[----:B------:R-:W-:Y:S02]  /*4850*/  MOV R5, R100 ;  /* 0x0000006400057202 */ /* 0x000fe40000000f00 */
[----:B------:R-:W-:Y:S02]  /*4860*/  MOV R6, R102 ;  /* 0x0000006600067202 */ /* 0x000fe40000000f00 */
[----:B------:R-:W-:-:S07]  /*4870*/  MOV R7, R103 ;  /* 0x0000006700077202 */ /* 0x000fce0000000f00 */
.L_x_10190:
[----:B------:R-:W-:Y:S05]  /*4880*/  BSYNC B0 ;  /* 0x0000000000007941 */ /* 0x000fea0003800000 */
.L_x_10189:
        /* <DEDUP_REMOVED lines=144> */
.L_x_10192:
        /* <DEDUP_REMOVED lines=8> */
.L_x_10204:
[----:B------:R-:W-:Y:S05]  /*5210*/  BSYNC B2 ;  /* 0x0000000000027941 */ /* 0x000fea0003800000 */
.L_x_10203:
        /* <DEDUP_REMOVED lines=8> */
.L_x_10205:
[----:B------:R-:W-:Y:S01]  /*52a0*/  FADD.FTZ R117, R116, R117 ;  /* 0x0000007574757221 */ /* 0x000fe20000010000 */
[----:B------:R-:W-:-:S04]  /*52b0*/  HFMA2 R180, -RZ, RZ, 0, 1.1920928955078125e-07 ;  /* 0x00000002ffb47431 */ /* 0x000fc800000001ff */
[----:B------:R-:W-:Y:S02]  /*52c0*/  MOV R181, R117 ;  /* 0x0000007500b57202 */ /* 0x000fe40000000f00 */
[----:B------:R-:W-:-:S07]  /*52d0*/  MOV R119, R179 ;  /* 0x000000b300777202 */ /* 0x000fce0000000f00 */
[----:B------:R-:W-:Y:S05]  /*52e0*/  WARPSYNC.COLLECTIVE R178, `(.L_x_10206) ;  /* 0x00000000b2087348 */ /* 0x000fea0003c00000 */
[----:B------:R0:W1:Y:S02]  /*52f0*/  SHFL.BFLY P3, R179, R181, R180, R183 ;  /* 0x0c0000b4b5b37389 */ /* 0x00006400000600b7 */
[----:B01----:R-:W-:Y:S05]  /*5300*/  ENDCOLLECTIVE ;  /* 0x000000000000791b */ /* 0x003fea0003800000 */
.L_x_10206:
[----:B------:R-:W-:-:S05]  /*5310*/  FADD.FTZ R119, R118, R119 ;  /* 0x0000007776777221 */ /* 0x000fca0000010000 */
[----:B------:R-:W-:Y:S02]  /*5320*/  MOV R181, R119 ;  /* 0x0000007700b57202 */ /* 0x000fe40000000f00 */
[----:B------:R-:W-:-:S07]  /*5330*/  MOV R76, R179 ;  /* 0x000000b3004c7202 */ /* 0x000fce0000000f00 */
[----:B------:R-:W-:Y:S05]  /*5340*/  WARPSYNC.COLLECTIVE R178, `(.L_x_10207) ;  /* 0x00000000b2087348 */ /* 0x000fea0003c00000 */
[----:B------:R0:W1:Y:S02]  /*5350*/  SHFL.BFLY P3, R179, R181, R180, R183 ;  /* 0x0c0000b4b5b37389 */ /* 0x00006400000600b7 */
[----:B01----:R-:W-:Y:S05]  /*5360*/  ENDCOLLECTIVE ;  /* 0x000000000000791b */ /* 0x003fea0003800000 */
.L_x_10207:
        /* <DEDUP_REMOVED lines=9> */
.L_x_10208:
        /* <DEDUP_REMOVED lines=8> */
.L_x_10209:
[----:B------:R-:W-:Y:S01]  /*5480*/  FADD.FTZ R173, R76, R173 ;  /* 0x000000ad4cad7221 */ /* 0x000fe20000010000 */
[----:B------:R-:W-:-:S04]  /*5490*/  HFMA2 R180, -RZ, RZ, 0, 4.76837158203125e-07 ;  /* 0x00000008ffb47431 */ /* 0x000fc800000001ff */
[----:B------:R-:W-:Y:S02]  /*54a0*/  MOV R181, R173 ;  /* 0x000000ad00b57202 */ /* 0x000fe40000000f00 */
[----:B------:R-:W-:-:S07]  /*54b0*/  MOV R175, R179 ;  /* 0x000000b300af7202 */ /* 0x000fce0000000f00 */
[----:B------:R-:W-:Y:S05]  /*54c0*/  WARPSYNC.COLLECTIVE R178, `(.L_x_10210) ;  /* 0x00000000b2087348 */ /* 0x000fea0003c00000 */
[----:B------:R0:W1:Y:S02]  /*54d0*/  SHFL.BFLY P3, R179, R181, R180, R183 ;  /* 0x0c0000b4b5b37389 */ /* 0x00006400000600b7 */
[----:B01----:R-:W-:Y:S05]  /*54e0*/  ENDCOLLECTIVE ;  /* 0x000000000000791b */ /* 0x003fea0003800000 */
.L_x_10210:
[----:B------:R-:W-:-:S05]  /*54f0*/  FADD.FTZ R175, R172, R175 ;  /* 0x000000afacaf7221 */ /* 0x000fca0000010000 */
[----:B------:R-:W-:Y:S02]  /*5500*/  MOV R181, R175 ;  /* 0x000000af00b57202 */ /* 0x000fe40000000f00 */
[----:B------:R-:W-:-:S07]  /*5510*/  MOV R116, R179 ;  /* 0x000000b300747202 */ /* 0x000fce0000000f00 */
[----:B------:R-:W-:Y:S05]  /*5520*/  WARPSYNC.COLLECTIVE R178, `(.L_x_10211) ;  /* 0x00000000b2087348 */ /* 0x000fea0003c00000 */
[----:B------:R0:W1:Y:S02]  /*5530*/  SHFL.BFLY P3, R179, R181, R180, R183 ;  /* 0x0c0000b4b5b37389 */ /* 0x00006400000600b7 */
[----:B01----:R-:W-:Y:S05]  /*5540*/  ENDCOLLECTIVE ;  /* 0x000000000000791b */ /* 0x003fea0003800000 */
.L_x_10211:
[----:B------:R-:W-:Y:S01]  /*5550*/  FADD.FTZ R174, R173, R116 ;  /* 0x00000074adae7221 */ /* 0x000fe20000010000 */
[----:B------:R-:W-:Y:S02]  /*5560*/  MOV R116, R140 ;  /* 0x0000008c00747202 */ /* 0x000fe40000000f00 */
[----:B------:R-:W-:Y:S01]  /*5570*/  MOV R140, R164 ;  /* 0x000000a4008c7202 */ /* 0x000fe20000000f00 */
[----:B------:R-:W-:Y:S01]  /*5580*/  HFMA2 R180, -RZ, RZ, 0, 9.5367431640625e-07 ;  /* 0x00000010ffb47431 */ /* 0x000fe200000001ff */
[----:B------:R-:W-:Y:S02]  /*5590*/  MOV R181, R174 ;  /* 0x000000ae00b57202 */ /* 0x000fe40000000f00 */
[----:B------:R-:W-:-:S07]  /*55a0*/  MOV R118, R179 ;  /* 0x000000b300767202 */ /* 0x000fce0000000f00 */
[----:B------:R-:W-:Y:S05]  /*55b0*/  WARPSYNC.COLLECTIVE R178, `(.L_x_10212) ;  /* 0x00000000b2087348 */ /* 0x000fea0003c00000 */
[----:B------:R0:W1:Y:S02]  /*55c0*/  SHFL.BFLY P3, R179, R181, R180, R183 ;  /* 0x0c0000b4b5b37389 */ /* 0x00006400000600b7 */
[----:B01----:R-:W-:Y:S05]  /*55d0*/  ENDCOLLECTIVE ;  /* 0x000000000000791b */ /* 0x003fea0003800000 */
.L_x_10212:
        /* <DEDUP_REMOVED lines=8> */
.L_x_10213:
[----:B------:R-:W-:Y:S05]  /*5660*/  BRA `(.L_x_10214) ;  /* 0xffffffbc00f87947 */ /* 0x000fea000383ffff */
.L_x_10215:
        /* <DEDUP_REMOVED lines=9> */
.L_x_14560:


//--------------------- .text._ZN10layer_norm22ln_bwd_finalize_kernelINS_22Kernel_traits_finalizeILj768Ef6__halffS2_fjLb0ELj1024ELj4ENS_18Kernel_traits_baseILj768EfS2_fS2_fjLj1024EEEEELb0ELb0EEEvNS_9BwdParamsE --------------------------
	.section	.text._ZN10layer_norm22ln_bwd_finalize_kernelINS_22Kernel_traits_finalizeILj768Ef6__halffS2_fjLb0ELj1024ELj4ENS_18Kernel_traits_baseILj768EfS2_fS2_fjLj1024EEEEELb0ELb0EEEvNS_9BwdParamsE,"ax",@progbits
	.align	128
        .global         _ZN10layer_norm22ln_bwd_finalize_kernelINS_22Kernel_traits_finalizeILj768Ef6__halffS2_fjLb0ELj1024ELj4ENS_18Kernel_traits_baseILj768EfS2_fS2_fjLj1024EEEEELb0ELb0EEEvNS_9BwdParamsE
        .type           _ZN10layer_norm22ln_bwd_finalize_kernelINS_22Kernel_traits_finalizeILj768Ef6__halffS2_fjLb0ELj1024ELj4ENS_18Kernel_traits_baseILj768EfS2_fS2_fjLj1024EEEEELb0ELb0EEEvNS_9BwdParamsE,@function
        .size           _ZN10layer_norm22ln_bwd_finalize_kernelINS_22Kernel_traits_finalizeILj768Ef6__halffS2_fjLb0ELj1024ELj4ENS_18Kernel_traits_baseILj768EfS2_fS2_fjLj1024EEEEELb0ELb0EEEvNS_9BwdParamsE,(.L_x_14561 - _ZN10layer_norm22ln_bwd_finalize_kernelINS_22Kernel_traits_finalizeILj768Ef6__halffS2_fjLb0ELj1024ELj4ENS_18Kernel_traits_baseILj768EfS2_fS2_fjLj1024EEEEELb0ELb0EEEvNS_9BwdParamsE)
        .other          _ZN10layer_norm22ln_bwd_finalize_kernelINS_22Kernel_traits_finalizeILj768Ef6__halffS2_fjLb0ELj1024ELj4ENS_18Kernel_traits_baseILj768EfS2_fS2_fjLj1024EEEEELb0ELb0EEEvNS_9BwdParamsE,@"STO_CUDA_ENTRY STV_DEFAULT"
_ZN10layer_norm22ln_bwd_finalize_kernelINS_22Kernel_traits_finalizeILj768Ef6__halffS2_fjLb0ELj1024ELj4ENS_18Kernel_traits_baseILj768EfS2_fS2_fjLj1024EEEEELb0ELb0EEEvNS_9BwdParamsE:
.text._ZN10layer_norm22ln_bwd_finalize_kernelINS_22Kernel_traits_finalizeILj768Ef6__halffS2_fjLb0ELj1024ELj4ENS_18Kernel_traits_baseILj768EfS2_fS2_fjLj1024EEEEELb0ELb0EEEvNS_9BwdParamsE:
        /* <DEDUP_REMOVED lines=78> */
.L_x_10220:
        /* <DEDUP_REMOVED lines=118> */
.L_x_10219:
[----:B------:R-:W-:Y:S05]  /*0c40*/  BSYNC.RECONVERGENT B1 ;  /* 0x0000000000017941 */ /* 0x000fea0003800200 */
.L_x_10218:
        /* <DEDUP_REMOVED lines=68> */
.L_x_10222:
[----:B------:R-:W-:Y:S05]  /*1090*/  BSYNC.RECONVERGENT B1 ;  /* 0x0000000000017941 */ /* 0x000fea0003800200 */
.L_x_10221:
        /* <DEDUP_REMOVED lines=37> */
.L_x_10224:
[----:B------:R-:W-:Y:S05]  /*12f0*/  BSYNC.RECONVERGENT B1 ;  /* 0x0000000000017941 */ /* 0x000fea0003800200 */
.L_x_10223:
[----:B------:R-:W-:Y:S05]  /*1300*/  @!P1 BRA `(.L_x_10217) ;  /* 0x00000000003c9947 */ /* 0x000fea0003800000 */
[----:B------:R-:W0:Y:S01]  /*1310*/  LDC.64 R8, c[0x0][0x440] ;  /* 0x00011000ff087b82 */ /* 0x000e220000000a00 */
[----:B------:R-:W-:Y:S01]  /*1320*/  IMAD R0, R3, R54, R0 ;  /* 0x0000003603007224 */ /* 0x000fe200078e0200 */
[----:B------:R-:W-:-:S04]  /*1330*/  IADD3 R12, PT, PT, -R55, RZ, RZ ;  /* 0x000000ff370c7210 */ /* 0x000fc80007ffe1ff */
[----:B------:R-:W-:Y:S02]  /*1340*/  IADD3 R3, PT, PT, R57, R0, RZ ;  /* 0x0000000039037210 */ /* 0x000fe40007ffe0ff */
[----:B------:R-:W1:Y:S05]  /*1350*/  LDC.64 R10, c[0x0][0x448] ;  /* 0x00011200ff0a7b82 */ /* 0x000e6a0000000a00 */
.L_x_10225:
        /* <DEDUP_REMOVED lines=10> */
.L_x_10217:
[----:B------:R-:W-:Y:S05]  /*1400*/  BSYNC.RECONVERGENT B0 ;  /* 0x0000000000007941 */ /* 0x000fea0003800200 */
.L_x_10216:
        /* <DEDUP_REMOVED lines=60> */
.L_x_10226:
        /* <DEDUP_REMOVED lines=11> */
.L_x_14561:


//--------------------- .text._ZN10layer_norm13ln_bwd_kernelINS_13Kernel_traitsIf6__halffS2_fjLj768ELj1ELj4ELj1ELj16ENS_18Kernel_traits_baseILj768EfS2_fS2_fjLj128EEEEELb1ELb0ELb1ELb0EEEvNS_9BwdParamsE --------------------------
	.section	.text._ZN10layer_norm13ln_bwd_kernelINS_13Kernel_traitsIf6__halffS2_fjLj768ELj1ELj4ELj1ELj16ENS_18Kernel_traits_baseILj768EfS2_fS2_fjLj128EEEEELb1ELb0ELb1ELb0EEEvNS_9BwdParamsE,"ax",@progbits
	.align	128
        .global         _ZN10layer_norm13ln_bwd_kernelINS_13Kernel_traitsIf6__halffS2_fjLj768ELj1ELj4ELj1ELj16ENS_18Kernel_traits_baseILj768EfS2_fS2_fjLj128EEEEELb1ELb0ELb1ELb0EEEvNS_9BwdParamsE
        .type           _ZN10layer_norm13ln_bwd_kernelINS_13Kernel_traitsIf6__halffS2_fjLj768ELj1ELj4ELj1ELj16ENS_18Kernel_traits_baseILj768EfS2_fS2_fjLj128EEEEELb1ELb0ELb1ELb0EEEvNS_9BwdParamsE,@function
        .size           _ZN10layer_norm13ln_bwd_kernelINS_13Kernel_traitsIf6__halffS2_fjLj768ELj1ELj4ELj1ELj16ENS_18Kernel_traits_baseILj768EfS2_fS2_fjLj128EEEEELb1ELb0ELb1ELb0EEEvNS_9BwdParamsE,(.L_x_14562 - _ZN10layer_norm13ln_bwd_kernelINS_13Kernel_traitsIf6__halffS2_fjLj768ELj1ELj4ELj1ELj16ENS_18Kernel_traits_baseILj768EfS2_fS2_fjLj128EEEEELb1ELb0ELb1ELb0EEEvNS_9BwdParamsE)
        .other          _ZN10layer_norm13ln_bwd_kernelINS_13Kernel_traitsIf6__halffS2_fjLj768ELj1ELj4ELj1ELj16ENS_18Kernel_traits_baseILj768EfS2_fS2_fjLj128EEEEELb1ELb0ELb1ELb0EEEvNS_9BwdParamsE,@"STO_CUDA_ENTRY STV_DEFAULT"
_ZN10layer_norm13ln_bwd_kernelINS_13Kernel_traitsIf6__halffS2_fjLj768ELj1ELj4ELj1ELj16ENS_18Kernel_traits_baseILj768EfS2_fS2_fjLj128EEEEELb1ELb0ELb1ELb0EEEvNS_9BwdParamsE:
.text._ZN10layer_norm13ln_bwd_kernelINS_13Kernel_traitsIf6__halffS2_fjLj768ELj1ELj4ELj1ELj16ENS_18Kernel_traits_baseILj768EfS2_fS2_fjLj128EEEEELb1ELb0ELb1ELb0EEEvNS_9BwdParamsE:
        /* <DEDUP_REMOVED lines=89> */
.L_x_10342:
        /* <DEDUP_REMOVED lines=64> */
[C---:B------:R-:W-:Y:S01]  /*0990*/  FADD.FTZ R3, -R184.reuse, R112 ;  /* 0x00000070b8037221 */ /* 0x040fe20000010100 */
[----:B0-----:R-:W-:-:S02]  /*09a0*/  FADD.FTZ R139, -R184, R114 ;  /* 0x00000072b88b7221 */ /* 0x001fc40000010100 */
[C---:B------:R-:W-:Y:S01]  /*09b0*/  FMUL.FTZ R138, R134.reuse, R141 ;  /* 0x0000008d868a7220 */ /* 0x040fe20000410000 */
[--C-:B----4-:R-:W-:Y:S02]  /*09c0*/  HADD2.F32 R113, -RZ, R116.reuse.H0_H0 ;  /* 0x20000074ff717230 */ /* 0x110fe40000004100 */
[--C-:B------:R-:W-:Y:S02]  /*09d0*/  HADD2.F32 R112, -RZ, R117.reuse.H1_H1 ;  /* 0x30000075ff707230 */ /* 0x100fe40000004100 */
[----:B------:R-:W-:Y:S01]  /*09e0*/  FMUL.FTZ R3, R134, R3 ;  /* 0x0000000386037220 */ /* 0x000fe20000410000 */
[----:B------:R-:W-:Y:S02]  /*09f0*/  HADD2.F32 R116, -RZ, R116.H1_H1 ;  /* 0x30000074ff747230 */ /* 0x000fe40000004100 */
[----:B------:R-:W-:Y:S01]  /*0a00*/  FMUL.FTZ R140, R88, R113 ;  /* 0x00000071588c7220 */ /* 0x000fe20000410000 */
[----:B------:R-:W-:Y:S02]  /*0a10*/  HADD2.F32 R115, -RZ, R117.H0_H0 ;  /* 0x20000075ff737230 */ /* 0x000fe40000004100 */
[C---:B-1----:R-:W-:Y:S01]  /*0a20*/  FMUL.FTZ R136, R134.reuse, R135 ;  /* 0x0000008786887220 */ /* 0x042fe20000410000 */
[----:B------:R-:W-:Y:S01]  /*0a30*/  FMUL.FTZ R135, R134, R139 ;  /* 0x0000008b86877220 */ /* 0x000fe20000410000 */
[----:B------:R-:W-:Y:S01]  /*0a40*/  FADD.FTZ R43, R43, R112 ;  /* 0x000000702b2b7221 */ /* 0x000fe20000010000 */
[-C--:B------:R-:W-:Y:S01]  /*0a50*/  FFMA.FTZ R67, R138, R112.reuse, R67 ;  /* 0x000000708a437223 */ /* 0x080fe20000010043 */
        /* <DEDUP_REMOVED lines=11> */
[----:B------:R-:W-:-:S02]  /*0b10*/  HADD2.F32 R143, -RZ, R118.H0_H0 ;  /* 0x20000076ff8f7230 */ /* 0x000fc40000004100 */
[----:B------:R-:W-:Y:S01]  /*0b20*/  FADD.FTZ R117, -R184, R120 ;  /* 0x00000078b8757221 */ /* 0x000fe20000010100 */
        /* <DEDUP_REMOVED lines=36> */
.L_x_10231:
[----:B------:R-:W-:Y:S05]  /*0d70*/  BSYNC.RECONVERGENT B1 ;  /* 0x0000000000017941 */ /* 0x000fea0003800200 */
.L_x_10230:
[----:B------:R-:W-:Y:S04]  /*0d80*/  BSSY.RECONVERGENT B1, `(.L_x_10232) ;  /* 0x0000055000017945 */ /* 0x000fe80003800200 */
[----:B------:R-:W-:Y:S05]  /*0d90*/  @!P3 BRA `(.L_x_10233) ;  /* 0x00000004004cb947 */ /* 0x000fea0003800000 */
[----:B------:R-:W0:Y:S08]  /*0da0*/  LDC.64 R114, c[0x0][0x3a8] ;  /* 0x0000ea00ff727b82 */ /* 0x000e300000000a00 */
[----:B------:R-:W1:Y:S01]  /*0db0*/  LDC.64 R112, c[0x0][0x428] ;  /* 0x00010a00ff707b82 */ /* 0x000e620000000a00 */
[----:B------:R-:W-:-:S07]  /*0dc0*/  ISETP.NE.U32.AND P0, PT, RZ, UR10, PT ;  /* 0x0000000aff007c0c */ /* 0x000fce000bf05070 */
[----:B------:R-:W2:Y:S01]  /*0dd0*/  LDC.64 R156, c[0x0][0x3b0] ;  /* 0x0000ec00ff9c7b82 */ /* 0x000ea20000000a00 */
[----:B0-----:R-:W-:-:S05]  /*0de0*/  IMAD.WIDE.U32 R154, R186, 0x20, R114 ;  /* 0x00000020ba9a7825 */ /* 0x001fca00078e0072 */
[----:B------:R0:W3:Y:S01]  /*0df0*/  LDG.E.128 R120, desc[UR6][R154.64+0x10] ;  /* 0x000010069a787981 */ /* 0x0000e2000c1e1d00 */
[----:B-1----:R-:W-:-:S03]  /*0e00*/  IMAD.WIDE.U32 R116, R187, 0x10, R112 ;  /* 0x00000010bb747825 */ /* 0x002fc600078e0070 */
[----:B------:R-:W4:Y:S04]  /*0e10*/  LDG.E.128 R112, desc[UR6][R154.64] ;  /* 0x000000069a707981 */ /* 0x000f28000c1e1d00 */
[----:B------:R-:W3:Y:S01]  /*0e20*/  LDG.E.128 R116, desc[UR6][R116.64] ;  /* 0x0000000674747981 */ /* 0x000ee2000c1e1d00 */
[----:B------:R-:W-:-:S13]  /*0e30*/  ISETP.NE.AND.EX P0, PT, RZ, UR11, PT, P0 ;  /* 0x0000000bff007c0c */ /* 0x000fda000bf05300 */
[----:B------:R-:W1:Y:S01]  /*0e40*/  @P0 LDC.64 R126, c[0x0][0x438] ;  /* 0x00010e00ff7e0b82 */ /* 0x000e620000000a00 */
[----:B--2---:R-:W-:-:S04]  /*0e50*/  IMAD.WIDE.U32 R156, R185, 0x8, R156 ;  /* 0x00000008b99c7825 */ /* 0x004fc800078e009c */
[----:B-1----:R-:W-:Y:S02]  /*0e60*/  @P0 IMAD.WIDE.U32 R152, R186, 0x20, R126 ;  /* 0x00000020ba980825 */ /* 0x002fe400078e007e */
[----:B------:R1:W5:Y:S04]  /*0e70*/  LDG.E.64 R126, desc[UR6][R156.64] ;  /* 0x000000069c7e7981 */ /* 0x000368000c1e1b00 */
[----:B------:R-:W5:Y:S04]  /*0e80*/  @P0 LDG.E.128 R8, desc[UR6][R152.64] ;  /* 0x0000000698080981 */ /* 0x000f68000c1e1d00 */
[----:B------:R2:W5:Y:S01]  /*0e90*/  @P0 LDG.E.128 R4, desc[UR6][R152.64+0x10] ;  /* 0x0000100698040981 */ /* 0x000562000c1e1d00 */
[----:B------:R-:W-:-:S02]  /*0ea0*/  IADD3 R187, PT, PT, R187, 0x20, RZ ;  /* 0x00000020bbbb7810 */ /* 0x000fc40007ffe0ff */
[----:B------:R-:W-:Y:S02]  /*0eb0*/  IADD3 R185, PT, PT, R185, 0x20, RZ ;  /* 0x00000020b9b97810 */ /* 0x000fe40007ffe0ff */
[----:B------:R-:W-:Y:S01]  /*0ec0*/  IADD3 R186, PT, PT, R186, 0x20, RZ ;  /* 0x00000020baba7810 */ /* 0x000fe20007ffe0ff */
[C---:B----4-:R-:W-:Y:S01]  /*0ed0*/  FADD.FTZ R151, -R184.reuse, R113 ;  /* 0x00000071b8977221 */ /* 0x050fe20000010100 */
[C---:B------:R-:W-:Y:S01]  /*0ee0*/  FADD.FTZ R159, -R184.reuse, R115 ;  /* 0x00000073b89f7221 */ /* 0x040fe20000010100 */
[C---:B------:R-:W-:Y:S01]  /*0ef0*/  FADD.FTZ R149, -R184.reuse, R112 ;  /* 0x00000070b8957221 */ /* 0x040fe20000010100 */
[--C-:B---3--:R-:W-:Y:S02]  /*0f00*/  HADD2.F32 R113, -RZ, R116.reuse.H0_H0 ;  /* 0x20000074ff717230 */ /* 0x108fe40000004100 */
[----:B0-----:R-:W-:Y:S01]  /*0f10*/  FADD.FTZ R155, -R184, R114 ;  /* 0x00000072b89b7221 */ /* 0x001fe20000010100 */
[----:B------:R-:W-:Y:S02]  /*0f20*/  HADD2.F32 R112, -RZ, R117.H1_H1 ;  /* 0x30000075ff707230 */ /* 0x000fe40000004100 */
[----:B------:R-:W-:Y:S01]  /*0f30*/  FMUL.FTZ R154, R134, R159 ;  /* 0x0000009f869a7220 */ /* 0x000fe20000410000 */
[----:B------:R-:W-:-:S02]  /*0f40*/  HADD2.F32 R116, -RZ, R116.H1_H1 ;  /* 0x30000074ff747230 */ /* 0x000fc40000004100 */
[----:B------:R-:W-:Y:S01]  /*0f50*/  FMUL.FTZ R149, R134, R149 ;  /* 0x0000009586957220 */ /* 0x000fe20000410000 */
[----:B-1----:R-:W-:Y:S01]  /*0f60*/  FMUL.FTZ R156, R80, R113 ;  /* 0x00000071509c7220 */ /* 0x002fe20000410000 */
[----:B------:R-:W-:Y:S02]  /*0f70*/  HADD2.F32 R115, -RZ, R117.H0_H0 ;  /* 0x20000075ff737230 */ /* 0x000fe40000004100 */
[C---:B--2---:R-:W-:Y:S01]  /*0f80*/  FMUL.FTZ R152, R134.reuse, R151 ;  /* 0x0000009786987220 */ /* 0x044fe20000410000 */
        /* <DEDUP_REMOVED lines=18> */
[C---:B------:R-:W-:Y:S01]  /*10b0*/  FADD.FTZ R119, -R184.reuse, R120 ;  /* 0x00000078b8777221 */ /* 0x040fe20000010100 */
[----:B------:R-:W-:Y:S01]  /*10c0*/  FFMA.FTZ R113, R151, R158, R112 ;  /* 0x0000009e97717223 */ /* 0x000fe20000010070 */
[----:B------:R-:W-:Y:S02]  /*10d0*/  HADD2.F32 R118, -RZ, R118.H1_H1 ;  /* 0x30000076ff767230 */ /* 0x000fe40000004100 */
        /* <DEDUP_REMOVED lines=31> */
.L_x_10233:
[----:B------:R-:W-:Y:S05]  /*12d0*/  BSYNC.RECONVERGENT B1 ;  /* 0x0000000000017941 */ /* 0x000fea0003800200 */
.L_x_10232:
        /* <DEDUP_REMOVED lines=21> */
[--C-:B----4-:R-:W-:Y:S02]  /*1430*/  HADD2.F32 R113, -RZ, R120.reuse.H0_H0 ;  /* 0x20000078ff717230 */ /* 0x110fe40000004100 */
[----:B------:R-:W-:Y:S01]  /*1440*/  FMUL.FTZ R165, R134, R165 ;  /* 0x000000a586a57220 */ /* 0x000fe20000410000 */
[----:B------:R-:W-:-:S02]  /*1450*/  HADD2.F32 R120, -RZ, R120.H1_H1 ;  /* 0x30000078ff787230 */ /* 0x000fc40000004100 */
[----:B-1----:R-:W-:Y:S01]  /*1460*/  FMUL.FTZ R168, R134, R167 ;  /* 0x000000a786a87220 */ /* 0x002fe20000410000 */
        /* <DEDUP_REMOVED lines=14> */
[----:B------:R-:W-:Y:S01]  /*1550*/  FADD.FTZ R115, R112, R173 ;  /* 0x000000ad70737221 */ /* 0x000fe20000010000 */
[----:B------:R-:W-:Y:S01]  /*1560*/  FFMA.FTZ R112, R168, R173, R113 ;  /* 0x000000ada8707223 */ /* 0x000fe20000010071 */
[----:B------:R-:W-:Y:S01]  /*1570*/  FADD.FTZ R177, -R184, R117 ;  /* 0x00000075b8b17221 */ /* 0x000fe20000010100 */
        /* <DEDUP_REMOVED lines=12> */
[--C-:B------:R-:W-:Y:S02]  /*1640*/  HADD2.F32 R119, -RZ, R123.reuse.H0_H0 ;  /* 0x2000007bff777230 */ /* 0x100fe40000004100 */
[----:B------:R-:W-:Y:S01]  /*1650*/  FMUL.FTZ R172, R134, R177 ;  /* 0x000000b186ac7220 */ /* 0x000fe20000410000 */
[----:B------:R-:W-:Y:S01]  /*1660*/  FADD.FTZ R179, -R184, R118 ;  /* 0x00000076b8b37221 */ /* 0x000fe20000010100 */
        /* <DEDUP_REMOVED lines=25> */
.L_x_10229:
        /* <DEDUP_REMOVED lines=35> */
.L_x_10235:
        /* <DEDUP_REMOVED lines=29> */
.L_x_10234:
[----:B------:R-:W-:Y:S05]  /*1c00*/  BSYNC.RECONVERGENT B0 ;  /* 0x0000000000007941 */ /* 0x000fea0003800200 */
.L_x_10228:
        /* <DEDUP_REMOVED lines=20> */
.L_x_10354:
        /* <DEDUP_REMOVED lines=37> */
.L_x_10243:
[----:B------:R-:W-:Y:S05]  /*1fa0*/  BSYNC.RECONVERGENT B2 ;  /* 0x0000000000027941 */ /* 0x000fea0003800200 */
.L_x_10242:
        /* <DEDUP_REMOVED lines=13> */
.L_x_10245:
[----:B------:R-:W-:Y:S05]  /*2080*/  BSYNC.RECONVERGENT B2 ;  /* 0x0000000000027941 */ /* 0x000fea0003800200 */
.L_x_10244:
        /* <DEDUP_REMOVED lines=13> */
.L_x_10247:
[----:B------:R-:W-:Y:S05]  /*2160*/  BSYNC.RECONVERGENT B2 ;  /* 0x0000000000027941 */ /* 0x000fea0003800200 */
.L_x_10246:
        /* <DEDUP_REMOVED lines=13> */
.L_x_10249:
[----:B------:R-:W-:Y:S05]  /*2240*/  BSYNC.RECONVERGENT B2 ;  /* 0x0000000000027941 */ /* 0x000fea0003800200 */
.L_x_10248:
        /* <DEDUP_REMOVED lines=13> */
.L_x_10251:
[----:B------:R-:W-:Y:S05]  /*2320*/  BSYNC.RECONVERGENT B2 ;  /* 0x0000000000027941 */ /* 0x000fea0003800200 */
.L_x_10250:
        /* <DEDUP_REMOVED lines=13> */
.L_x_10253:
[----:B------:R-:W-:Y:S05]  /*2400*/  BSYNC.RECONVERGENT B2 ;  /* 0x0000000000027941 */ /* 0x000fea0003800200 */
.L_x_10252:
        /* <DEDUP_REMOVED lines=13> */
.L_x_10255:
[----:B------:R-:W-:Y:S05]  /*24e0*/  BSYNC.RECONVERGENT B2 ;  /* 0x0000000000027941 */ /* 0x000fea0003800200 */
.L_x_10254:
        /* <DEDUP_REMOVED lines=14> */
.L_x_10241:
        /* <DEDUP_REMOVED lines=46> */
.L_x_10258:
[----:B------:R-:W-:Y:S05]  /*28b0*/  BSYNC.RECONVERGENT B2 ;  /* 0x0000000000027941 */ /* 0x000fea0003800200 */
.L_x_10257:
        /* <DEDUP_REMOVED lines=13> */
.L_x_10260:
[----:B------:R-:W-:Y:S05]  /*2990*/  BSYNC.RECONVERGENT B2 ;  /* 0x0000000000027941 */ /* 0x000fea0003800200 */
.L_x_10259:
        /* <DEDUP_REMOVED lines=13> */
.L_x_10262:
[----:B------:R-:W-:Y:S05]  /*2a70*/  BSYNC.RECONVERGENT B2 ;  /* 0x0000000000027941 */ /* 0x000fea0003800200 */
.L_x_10261:
        /* <DEDUP_REMOVED lines=13> */
.L_x_10264:
[----:B------:R-:W-:Y:S05]  /*2b50*/  BSYNC.RECONVERGENT B2 ;  /* 0x0000000000027941 */ /* 0x000fea0003800200 */
.L_x_10263:
        /* <DEDUP_REMOVED lines=13> */
.L_x_10266:
[----:B------:R-:W-:Y:S05]  /*2c30*/  BSYNC.RECONVERGENT B2 ;  /* 0x0000000000027941 */ /* 0x000fea0003800200 */
.L_x_10265:
        /* <DEDUP_REMOVED lines=13> */
.L_x_10268:
[----:B------:R-:W-:Y:S05]  /*2d10*/  BSYNC.RECONVERGENT B2 ;  /* 0x0000000000027941 */ /* 0x000fea0003800200 */
.L_x_10267:
        /* <DEDUP_REMOVED lines=13> */
.L_x_10270:
[----:B------:R-:W-:Y:S05]  /*2df0*/  BSYNC.RECONVERGENT B2 ;  /* 0x0000000000027941 */ /* 0x000fea0003800200 */
.L_x_10269:
        /* <DEDUP_REMOVED lines=9> */
.L_x_10240:
        /* <DEDUP_REMOVED lines=95> */
.L_x_10271:
        /* <DEDUP_REMOVED lines=75> */
[----:B------:R-:W-:-:S02]  /*3930*/  @P2 F2FP.F16.F32.PACK_AB R122, RZ, R122 ;  /* 0x0000007aff7a223e */ /* 0x000fc400000000ff */
[----:B------:R-:W-:Y:S02]  /*3940*/  @P2 PRMT R101, R111, 0x7610, R101 ;  /* 0x000076106f652816 */ /* 0x000fe40000000065 */
[----:B------:R-:W-:Y:S02]  /*3950*/  @P2 FSEL R120, R120, RZ, P5 ;  /* 0x000000ff78782208 */ /* 0x000fe40002800000 */
[----:B------:R-:W-:Y:S02]  /*3960*/  @P2 F2FP.F16.F32.PACK_AB R186, RZ, R186 ;  /* 0x000000baffba223e */ /* 0x000fe400000000ff */
[----:B------:R-:W-:Y:S02]  /*3970*/  @P2 F2FP.F16.F32.PACK_AB R184, RZ, R184 ;  /* 0x000000b8ffb8223e */ /* 0x000fe400000000ff */
[----:B------:R-:W-:Y:S02]  /*3980*/  @P2 F2FP.F16.F32.PACK_AB R118, RZ, R118 ;  /* 0x00000076ff76223e */ /* 0x000fe400000000ff */
[----:B------:R-:W-:-:S02]  /*3990*/  @P2 F2FP.F16.F32.PACK_AB R120, RZ, R120 ;  /* 0x00000078ff78223e */ /* 0x000fc400000000ff */
        /* <DEDUP_REMOVED lines=8> */
.L_x_10256:
[----:B------:R-:W-:Y:S05]  /*3a20*/  BSYNC.RECONVERGENT B0 ;  /* 0x0000000000007941 */ /* 0x000fea0003800200 */
.L_x_10239:
        /* <DEDUP_REMOVED lines=11> */
.L_x_10238:
[----:B------:R-:W-:Y:S05]  /*3ae0*/  BSYNC.RECONVERGENT B1 ;  /* 0x0000000000017941 */ /* 0x000fea0003800200 */
.L_x_10237:
        /* <DEDUP_REMOVED lines=101> */
.L_x_10276:
[----:B------:R-:W2:Y:S01]  /*4140*/  @P2 LDC.64 R186, c[0x0][0x408] ;  /* 0x00010200ffba2b82 */ /* 0x000ea20000000a00 */
[-CC-:B01----:R-:W-:Y:S01]  /*4150*/  @P1 FFMA.FTZ R119, R149, R114.reuse, R115.reuse ;  /* 0x0000007295771223 */ /* 0x183fe20000010073 */
        /* <DEDUP_REMOVED lines=50> */
[----:B------:R-:W-:Y:S01]  /*4480*/  @P2 F2FP.F16.F32.PACK_AB R117, RZ, R117 ;  /* 0x00000075ff75223e */ /* 0x000fe200000000ff */
[----:B0-----:R-:W-:Y:S01]  /*4490*/  @P2 FMUL.FTZ R121, R192, R121 ;  /* 0x00000079c0792220 */ /* 0x001fe20000410000 */
[----:B------:R-:W-:Y:S02]  /*44a0*/  @P2 F2FP.F16.F32.PACK_AB R116, RZ, R116 ;  /* 0x00000074ff74223e */ /* 0x000fe400000000ff */
[----:B------:R-:W-:Y:S01]  /*44b0*/  @P2 FSEL R118, R118, RZ, P6 ;  /* 0x000000ff76762208 */ /* 0x000fe20003000000 */
[----:B------:R-:W-:Y:S01]  /*44c0*/  @P2 FMUL.FTZ R120, R121, R120 ;  /* 0x0000007879782220 */ /* 0x000fe20000410000 */
[----:B------:R-:W-:-:S02]  /*44d0*/  @P2 LOP3.LUT P6, RZ, R127, 0xff00, RZ, 0xc0, !PT ;  /* 0x0000ff007fff2812 */ /* 0x000fc400078cc0ff */
[----:B------:R-:W-:Y:S01]  /*44e0*/  @P2 F2FP.F16.F32.PACK_AB R118, RZ, R118 ;  /* 0x00000076ff76223e */ /* 0x000fe200000000ff */
[----:B---3--:R-:W-:Y:S01]  /*44f0*/  @P2 FMUL.FTZ R123, R194, R123 ;  /* 0x0000007bc27b2220 */ /* 0x008fe20000410000 */
[----:B------:R-:W-:Y:S02]  /*4500*/  @P2 FSEL R120, R120, RZ, P5 ;  /* 0x000000ff78782208 */ /* 0x000fe40002800000 */
[----:B------:R-:W-:Y:S01]  /*4510*/  @P2 PRMT R100, R117, 0x7610, R100 ;  /* 0x0000761075642816 */ /* 0x000fe20000000064 */
[----:B------:R-:W-:Y:S01]  /*4520*/  @P2 FMUL.FTZ R122, R123, R122 ;  /* 0x0000007a7b7a2220 */ /* 0x000fe20000410000 */
[----:B------:R-:W-:Y:S02]  /*4530*/  @P2 F2FP.F16.F32.PACK_AB R120, RZ, R120 ;  /* 0x00000078ff78223e */ /* 0x000fe400000000ff */
[----:B------:R-:W-:Y:S01]  /*4540*/  @P2 F2FP.F16.F32.PACK_AB R184, RZ, R184 ;  /* 0x000000b8ffb8223e */ /* 0x000fe200000000ff */
[----:B-1----:R-:W-:Y:S01]  /*4550*/  @P2 FMUL.FTZ R187, R196, R187 ;  /* 0x000000bbc4bb2220 */ /* 0x002fe20000410000 */
[----:B------:R-:W-:-:S02]  /*4560*/  @P2 FSEL R122, R122, RZ, P6 ;  /* 0x000000ff7a7a2208 */ /* 0x000fc40003000000 */
[----:B------:R-:W-:Y:S01]  /*4570*/  @P2 PRMT R101, R118, 0x7610, R101 ;  /* 0x0000761076652816 */ /* 0x000fe20000000065 */
[----:B------:R-:W-:Y:S01]  /*4580*/  @P2 FMUL.FTZ R186, R187, R186 ;  /* 0x000000babbba2220 */ /* 0x000fe20000410000 */
[----:B------:R-:W-:Y:S02]  /*4590*/  @P2 F2FP.F16.F32.PACK_AB R122, RZ, R122 ;  /* 0x0000007aff7a223e */ /* 0x000fe400000000ff */
[----:B------:R-:W-:Y:S02]  /*45a0*/  @P2 PRMT R102, R120, 0x7610, R102 ;  /* 0x0000761078662816 */ /* 0x000fe40000000066 */
[----:B------:R-:W-:Y:S02]  /*45b0*/  @P2 FSEL R186, R186, RZ, P0 ;  /* 0x000000ffbaba2208 */ /* 0x000fe40000000000 */
[----:B------:R-:W-:Y:S02]  /*45c0*/  @P2 PRMT R100, R100, 0x5410, R116 ;  /* 0x0000541064642816 */ /* 0x000fe40000000074 */
[----:B------:R-:W-:-:S02]  /*45d0*/  @P2 F2FP.F16.F32.PACK_AB R186, RZ, R186 ;  /* 0x000000baffba223e */ /* 0x000fc400000000ff */
        /* <DEDUP_REMOVED lines=16> */
.L_x_10275:
        /* <DEDUP_REMOVED lines=50> */
.L_x_10280:
[----:B------:R-:W-:Y:S05]  /*4a00*/  BSYNC.RECONVERGENT B2 ;  /* 0x0000000000027941 */ /* 0x000fea0003800200 */
.L_x_10279:
        /* <DEDUP_REMOVED lines=13> */
.L_x_10282:
[----:B------:R-:W-:Y:S05]  /*4ae0*/  BSYNC.RECONVERGENT B2 ;  /* 0x0000000000027941 */ /* 0x000fea0003800200 */
.L_x_10281:
        /* <DEDUP_REMOVED lines=13> */
.L_x_10284:
[----:B------:R-:W-:Y:S05]  /*4bc0*/  BSYNC.RECONVERGENT B2 ;  /* 0x0000000000027941 */ /* 0x000fea0003800200 */
.L_x_10283:
        /* <DEDUP_REMOVED lines=13> */
.L_x_10286:
[----:B------:R-:W-:Y:S05]  /*4ca0*/  BSYNC.RECONVERGENT B2 ;  /* 0x0000000000027941 */ /* 0x000fea0003800200 */
.L_x_10285:
        /* <DEDUP_REMOVED lines=13> */
.L_x_10288:
[----:B------:R-:W-:Y:S05]  /*4d80*/  BSYNC.RECONVERGENT B2 ;  /* 0x0000000000027941 */ /* 0x000fea0003800200 */
.L_x_10287:
        /* <DEDUP_REMOVED lines=13> */
.L_x_10290:
[----:B------:R-:W-:Y:S05]  /*4e60*/  BSYNC.RECONVERGENT B2 ;  /* 0x0000000000027941 */ /* 0x000fea0003800200 */
.L_x_10289:
        /* <DEDUP_REMOVED lines=13> */
.L_x_10292:
[----:B------:R-:W-:Y:S05]  /*4f40*/  BSYNC.RECONVERGENT B2 ;  /* 0x0000000000027941 */ /* 0x000fea0003800200 */
.L_x_10291:
        /* <DEDUP_REMOVED lines=11> */
.L_x_10278:
        /* <DEDUP_REMOVED lines=13> */
.L_x_10294:
[----:B------:R-:W-:Y:S05]  /*50d0*/  BSYNC.RECONVERGENT B2 ;  /* 0x0000000000027941 */ /* 0x000fea0003800200 */
.L_x_10293:
        /* <DEDUP_REMOVED lines=13> */
.L_x_10296:
[----:B------:R-:W-:Y:S05]  /*51b0*/  BSYNC.RECONVERGENT B2 ;  /* 0x0000000000027941 */ /* 0x000fea0003800200 */
.L_x_10295:
        /* <DEDUP_REMOVED lines=13> */
.L_x_10298:
[----:B------:R-:W-:Y:S05]  /*5290*/  BSYNC.RECONVERGENT B2 ;  /* 0x0000000000027941 */ /* 0x000fea0003800200 */
.L_x_10297:
        /* <DEDUP_REMOVED lines=13> */
.L_x_10300:
[----:B------:R-:W-:Y:S05]  /*5370*/  BSYNC.RECONVERGENT B2 ;  /* 0x0000000000027941 */ /* 0x000fea0003800200 */
.L_x_10299:
        /* <DEDUP_REMOVED lines=13> */
.L_x_10302:
[----:B------:R-:W-:Y:S05]  /*5450*/  BSYNC.RECONVERGENT B2 ;  /* 0x0000000000027941 */ /* 0x000fea0003800200 */
.L_x_10301:
        /* <DEDUP_REMOVED lines=13> */
.L_x_10304:
[----:B------:R-:W-:Y:S05]  /*5530*/  BSYNC.RECONVERGENT B2 ;  /* 0x0000000000027941 */ /* 0x000fea0003800200 */
.L_x_10303:
        /* <DEDUP_REMOVED lines=13> */
.L_x_10306:
[----:B------:R-:W-:Y:S05]  /*5610*/  BSYNC.RECONVERGENT B2 ;  /* 0x0000000000027941 */ /* 0x000fea0003800200 */
.L_x_10305:
        /* <DEDUP_REMOVED lines=13> */
.L_x_10277:
[----:B------:R-:W-:Y:S05]  /*56f0*/  BSYNC.RECONVERGENT B0 ;  /* 0x0000000000007941 */ /* 0x000fea0003800200 */
.L_x_10274:
        /* <DEDUP_REMOVED lines=9> */
.L_x_10273:
[----:B------:R-:W-:Y:S05]  /*5790*/  BSYNC.RECONVERGENT B1 ;  /* 0x0000000000017941 */ /* 0x000fea0003800200 */
.L_x_10272:
        /* <DEDUP_REMOVED lines=68> */
[----:B------:R-:W-:Y:S02]  /*5be0*/  @P2 F2FP.F16.F32.PACK_AB R122, RZ, R122 ;  /* 0x0000007aff7a223e */ /* 0x000fe400000000ff */
[----:B------:R-:W-:Y:S01]  /*5bf0*/  @P2 FSEL R116, R116, RZ, P0 ;  /* 0x000000ff74742208 */ /* 0x000fe20000000000 */
[----:B--2---:R-:W-:Y:S01]  /*5c00*/  @P2 FMUL.FTZ R119, R109, R119 ;  /* 0x000000776d772220 */ /* 0x004fe20000410000 */
[----:B------:R-:W-:Y:S02]  /*5c10*/  @P2 LOP3.LUT P0, RZ, R125, 0xff00, RZ, 0xc0, !PT ;  /* 0x0000ff007dff2812 */ /* 0x000fe4000780c0ff */
[----:B------:R-:W-:Y:S01]  /*5c20*/  @P2 FSEL R120, R120, RZ, P1 ;  /* 0x000000ff78782208 */ /* 0x000fe20000800000 */
[----:B------:R-:W-:Y:S01]  /*5c30*/  @P2 FMUL.FTZ R118, R119, R118 ;  /* 0x0000007677762220 */ /* 0x000fe20000410000 */
[----:B------:R-:W-:-:S02]  /*5c40*/  @P2 F2FP.F16.F32.PACK_AB R123, RZ, R123 ;  /* 0x0000007bff7b223e */ /* 0x000fc400000000ff */
[----:B------:R-:W-:Y:S01]  /*5c50*/  @P2 F2FP.F16.F32.PACK_AB R120, RZ, R120 ;  /* 0x00000078ff78223e */ /* 0x000fe200000000ff */
[----:B---3--:R-:W-:Y:S01]  /*5c60*/  @P2 FMUL.FTZ R115, R110, R115 ;  /* 0x000000736e732220 */ /* 0x008fe20000410000 */
        /* <DEDUP_REMOVED lines=24> */
.L_x_10311:
        /* <DEDUP_REMOVED lines=18> */
[----:B------:R-:W-:Y:S01]  /*5f10*/  MOV R190, R96 ;  /* 0x0000006000be7202 */ /* 0x000fe20000000f00 */
        /* <DEDUP_REMOVED lines=32> */
[----:B------:R-:W-:-:S02]  /*6120*/  @P2 F2FP.F16.F32.PACK_AB R132, RZ, R132 ;  /* 0x00000084ff84223e */ /* 0x000fc400000000ff */
[----:B------:R-:W-:Y:S01]  /*6130*/  @P2 FSEL R184, R184, RZ, P5 ;  /* 0x000000ffb8b82208 */ /* 0x000fe20002800000 */
[----:B0-----:R-:W-:Y:S01]  /*6140*/  @P2 FMUL.FTZ R117, R188, R117 ;  /* 0x00000075bc752220 */ /* 0x001fe20000410000 */
[----:B------:R-:W-:Y:S02]  /*6150*/  @P2 FSEL R118, R118, RZ, P0 ;  /* 0x000000ff76762208 */ /* 0x000fe40000000000 */
[----:B------:R-:W-:Y:S01]  /*6160*/  @P2 LOP3.LUT P0, RZ, R124, 0xff000000, RZ, 0xc0, !PT ;  /* 0xff0000007cff2812 */ /* 0x000fe2000780c0ff */
        /* <DEDUP_REMOVED lines=34> */
.L_x_10310:
        /* <DEDUP_REMOVED lines=42> */
.L_x_10315:
[----:B------:R-:W-:Y:S05]  /*6630*/  BSYNC.RECONVERGENT B2 ;  /* 0x0000000000027941 */ /* 0x000fea0003800200 */
.L_x_10314:
        /* <DEDUP_REMOVED lines=13> */
.L_x_10317:
[----:B------:R-:W-:Y:S05]  /*6710*/  BSYNC.RECONVERGENT B2 ;  /* 0x0000000000027941 */ /* 0x000fea0003800200 */
.L_x_10316:
        /* <DEDUP_REMOVED lines=13> */
.L_x_10319:
[----:B------:R-:W-:Y:S05]  /*67f0*/  BSYNC.RECONVERGENT B2 ;  /* 0x0000000000027941 */ /* 0x000fea0003800200 */
.L_x_10318:
        /* <DEDUP_REMOVED lines=13> */
.L_x_10321:
[----:B------:R-:W-:Y:S05]  /*68d0*/  BSYNC.RECONVERGENT B2 ;  /* 0x0000000000027941 */ /* 0x000fea0003800200 */
.L_x_10320:
        /* <DEDUP_REMOVED lines=13> */
.L_x_10323:
[----:B------:R-:W-:Y:S05]  /*69b0*/  BSYNC.RECONVERGENT B2 ;  /* 0x0000000000027941 */ /* 0x000fea0003800200 */
.L_x_10322:
        /* <DEDUP_REMOVED lines=13> */
.L_x_10325:
[----:B------:R-:W-:Y:S05]  /*6a90*/  BSYNC.RECONVERGENT B2 ;  /* 0x0000000000027941 */ /* 0x000fea0003800200 */
.L_x_10324:
        /* <DEDUP_REMOVED lines=13> */
.L_x_10327:
[----:B------:R-:W-:Y:S05]  /*6b70*/  BSYNC.RECONVERGENT B2 ;  /* 0x0000000000027941 */ /* 0x000fea0003800200 */
.L_x_10326:
        /* <DEDUP_REMOVED lines=17> */
.L_x_10313:
        /* <DEDUP_REMOVED lines=24> */
.L_x_10329:
[----:B------:R-:W-:Y:S05]  /*6e10*/  BSYNC.RECONVERGENT B2 ;  /* 0x0000000000027941 */ /* 0x000fea0003800200 */
.L_x_10328:
        /* <DEDUP_REMOVED lines=13> */
.L_x_10331:
[----:B------:R-:W-:Y:S05]  /*6ef0*/  BSYNC.RECONVERGENT B2 ;  /* 0x0000000000027941 */ /* 0x000fea0003800200 */
.L_x_10330:
        /* <DEDUP_REMOVED lines=13> */
.L_x_10333:
[----:B------:R-:W-:Y:S05]  /*6fd0*/  BSYNC.RECONVERGENT B2 ;  /* 0x0000000000027941 */ /* 0x000fea0003800200 */
.L_x_10332:
        /* <DEDUP_REMOVED lines=13> */
.L_x_10335:
[----:B------:R-:W-:Y:S05]  /*70b0*/  BSYNC.RECONVERGENT B2 ;  /* 0x0000000000027941 */ /* 0x000fea0003800200 */
.L_x_10334:
        /* <DEDUP_REMOVED lines=13> */
.L_x_10337:
[----:B------:R-:W-:Y:S05]  /*7190*/  BSYNC.RECONVERGENT B2 ;  /* 0x0000000000027941 */ /* 0x000fea0003800200 */
.L_x_10336:
        /* <DEDUP_REMOVED lines=13> */
.L_x_10339:
[----:B------:R-:W-:Y:S05]  /*7270*/  BSYNC.RECONVERGENT B2 ;  /* 0x0000000000027941 */ /* 0x000fea0003800200 */
.L_x_10338:
        /* <DEDUP_REMOVED lines=13> */
.L_x_10341:
[----:B------:R-:W-:Y:S05]  /*7350*/  BSYNC.RECONVERGENT B2 ;  /* 0x0000000000027941 */ /* 0x000fea0003800200 */
.L_x_10340:
[----:B------:R-:W-:-:S04]  /*7360*/  @P2 F2FP.F16.F32.PACK_AB R117, RZ, R117 ;  /* 0x00000075ff75223e */ /* 0x000fc800000000ff */
[----:B------:R-:W-:-:S07]  /*7370*/  @P2 PRMT R103, R103, 0x5410, R117 ;  /* 0x0000541067672816 */ /* 0x000fce0000000075 */
.L_x_10312:
[----:B------:R-:W-:Y:S05]  /*7380*/  BSYNC.RECONVERGENT B0 ;  /* 0x0000000000007941 */ /* 0x000fea0003800200 */
.L_x_10309:
[----:B------:R-:W0:Y:S08]  /*7390*/  @P3 LDC.64 R114, c[0x0][0x478] ;  /* 0x00011e00ff723b82 */ /* 0x000e300000000a00 */
[----:B------:R-:W1:Y:S01]  /*73a0*/  @P2 LDC.64 R116, c[0x0][0x468] ;  /* 0x00011a00ff742b82 */ /* 0x000e620000000a00 */
[----:B0-----:R-:W-:-:S05]  /*73b0*/  @P3 IMAD.WIDE.U32 R114, R113, 0x20, R114 ;  /* 0x0000002071723825 */ /* 0x001fca00078e0072 */
[----:B------:R3:W-:Y:S01]  /*73c0*/  @P3 STG.E.128 desc[UR6][R114.64], R104 ;  /* 0x0000006872003986 */ /* 0x0007e2000c101d06 */
[----:B-1----:R-:W-:-:S03]  /*73d0*/  @P2 IMAD.WIDE.U32 R112, R112, 0x10, R116 ;  /* 0x0000001070702825 */ /* 0x002fc600078e0074 */
[----:B------:R3:W-:Y:S04]  /*73e0*/  @P3 STG.E.128 desc[UR6][R114.64+0x10], R108 ;  /* 0x0000106c72003986 */ /* 0x0007e8000c101d06 */
[----:B------:R3:W-:Y:S02]  /*73f0*/  @P2 STG.E.128 desc[UR6][R112.64], R100 ;  /* 0x0000006470002986 */ /* 0x0007e4000c101d06 */
.L_x_10308:
[----:B------:R-:W-:Y:S05]  /*7400*/  BSYNC.RECONVERGENT B1 ;  /* 0x0000000000017941 */ /* 0x000fea0003800200 */
.L_x_10307:
[----:B---3--:R-:W3:Y:S02]  /*7410*/  LDC.64 R112, c[0x0][0x380] ;  /* 0x0000e000ff707b82 */ /* 0x008ee40000000a00 */
[----:B---3--:R-:W-:-:S04]  /*7420*/  LEA R133, R112, R133, 0x2 ;  /* 0x0000008570857211 */ /* 0x008fc800078e10ff */
[----:B------:R-:W-:-:S13]  /*7430*/  ISETP.GE.AND P0, PT, R133, R113, PT ;  /* 0x000000718500720c */ /* 0x000fda0003f06270 */
[----:B------:R-:W-:Y:S05]  /*7440*/  @!P0 BRA `(.L_x_10342) ;  /* 0xffffff9000508947 */ /* 0x000fea000383ffff */
.L_x_10227:
        /* <DEDUP_REMOVED lines=196> */
.L_x_10236:
        /* <DEDUP_REMOVED lines=8> */
.L_x_10344:
[----:B------:R-:W-:Y:S05]  /*8110*/  BSYNC B0 ;  /* 0x0000000000007941 */ /* 0x000fea0003800000 */
.L_x_10343:
        /* <DEDUP_REMOVED lines=8> */
.L_x_10345:
[----:B------:R-:W-:Y:S01]  /*81a0*/  FADD.FTZ R112, R112, R189 ;  /* 0x000000bd70707221 */ /* 0x000fe20000010000 */
[----:B------:R-:W-:-:S04]  /*81b0*/  HFMA2 R122, -RZ, RZ, 0, 1.1920928955078125e-07 ;  /* 0x00000002ff7a7431 */ /* 0x000fc800000001ff */
[----:B------:R-:W-:Y:S02]  /*81c0*/  MOV R123, R112 ;  /* 0x00000070007b7202 */ /* 0x000fe40000000f00 */
[----:B------:R-:W-:-:S07]  /*81d0*/  MOV R113, R121 ;  /* 0x0000007900717202 */ /* 0x000fce0000000f00 */
[----:B------:R-:W-:Y:S05]  /*81e0*/  WARPSYNC.COLLECTIVE R120, `(.L_x_10346) ;  /* 0x0000000078087348 */ /* 0x000fea0003c00000 */
[----:B------:R0:W1:Y:S02]  /*81f0*/  SHFL.BFLY P0, R121, R123, R122, R185 ;  /* 0x0c00007a7b797389 */ /* 0x00006400000000b9 */
[----:B01----:R-:W-:Y:S05]  /*8200*/  ENDCOLLECTIVE ;  /* 0x000000000000791b */ /* 0x003fea0003800000 */
.L_x_10346:
[----:B------:R-:W-:-:S05]  /*8210*/  FADD.FTZ R113, R113, R188 ;  /* 0x000000bc71717221 */ /* 0x000fca0000010000 */
[----:B------:R-:W-:Y:S02]  /*8220*/  MOV R123, R113 ;  /* 0x00000071007b7202 */ /* 0x000fe40000000f00 */
[----:B------:R-:W-:-:S07]  /*8230*/  MOV R115, R121 ;  /* 0x0000007900737202 */ /* 0x000fce0000000f00 */
[----:B------:R-:W-:Y:S05]  /*8240*/  WARPSYNC.COLLECTIVE R120, `(.L_x_10347) ;  /* 0x0000000078087348 */ /* 0x000fea0003c00000 */
[----:B------:R0:W1:Y:S02]  /*8250*/  SHFL.BFLY P0, R121, R123, R122, R185 ;  /* 0x0c00007a7b797389 */ /* 0x00006400000000b9 */
[----:B01----:R-:W-:Y:S05]  /*8260*/  ENDCOLLECTIVE ;  /* 0x000000000000791b */ /* 0x003fea0003800000 */
.L_x_10347:
[----:B------:R-:W-:Y:S01]  /*8270*/  FADD.FTZ R115, R112, R115 ;  /* 0x0000007370737221 */ /* 0x000fe20000010000 */
[----:B------:R-:W-:-:S04]  /*8280*/  HFMA2 R122, -RZ, RZ, 0, 2.384185791015625e-07 ;  /* 0x00000004ff7a7431 */ /* 0x000fc800000001ff */
[----:B------:R-:W-:Y:S02]  /*8290*/  MOV R123, R115 ;  /* 0x00000073007b7202 */ /* 0x000fe40000000f00 */
[----:B------:R-:W-:-:S07]  /*82a0*/  MOV R114, R121 ;  /* 0x0000007900727202 */ /* 0x000fce0000000f00 */
[----:B------:R-:W-:Y:S05]  /*82b0*/  WARPSYNC.COLLECTIVE R120, `(.L_x_10348) ;  /* 0x0000000078087348 */ /* 0x000fea0003c00000 */
[----:B------:R0:W1:Y:S02]  /*82c0*/  SHFL.BFLY P0, R121, R123, R122, R185 ;  /* 0x0c00007a7b797389 */ /* 0x00006400000000b9 */
[----:B01----:R-:W-:Y:S05]  /*82d0*/  ENDCOLLECTIVE ;  /* 0x000000000000791b */ /* 0x003fea0003800000 */
.L_x_10348:
[----:B------:R-:W-:-:S05]  /*82e0*/  FADD.FTZ R114, R113, R114 ;  /* 0x0000007271727221 */ /* 0x000fca0000010000 */
[----:B------:R-:W-:Y:S02]  /*82f0*/  MOV R123, R114 ;  /* 0x00000072007b7202 */ /* 0x000fe40000000f00 */
[----:B------:R-:W-:-:S07]  /*8300*/  MOV R116, R121 ;  /* 0x0000007900747202 */ /* 0x000fce0000000f00 */
[----:B------:R-:W-:Y:S05]  /*8310*/  WARPSYNC.COLLECTIVE R120, `(.L_x_10349) ;  /* 0x0000000078087348 */ /* 0x000fea0003c00000 */
[----:B------:R0:W1:Y:S02]  /*8320*/  SHFL.BFLY P0, R121, R123, R122, R185 ;  /* 0x0c00007a7b797389 */ /* 0x00006400000000b9 */
[----:B01----:R-:W-:Y:S05]  /*8330*/  ENDCOLLECTIVE ;  /* 0x000000000000791b */ /* 0x003fea0003800000 */
.L_x_10349:
[----:B------:R-:W-:Y:S01]  /*8340*/  FADD.FTZ R116, R115, R116 ;  /* 0x0000007473747221 */ /* 0x000fe20000010000 */
[----:B------:R-:W-:-:S04]  /*8350*/  HFMA2 R122, -RZ, RZ, 0, 4.76837158203125e-07 ;  /* 0x00000008ff7a7431 */ /* 0x000fc800000001ff */
[----:B------:R-:W-:Y:S02]  /*8360*/  MOV R123, R116 ;  /* 0x00000074007b7202 */ /* 0x000fe40000000f00 */
[----:B------:R-:W-:-:S07]  /*8370*/  MOV R117, R121 ;  /* 0x0000007900757202 */ /* 0x000fce0000000f00 */
[----:B------:R-:W-:Y:S05]  /*8380*/  WARPSYNC.COLLECTIVE R120, `(.L_x_10350) ;  /* 0x0000000078087348 */ /* 0x000fea0003c00000 */
[----:B------:R0:W1:Y:S02]  /*8390*/  SHFL.BFLY P0, R121, R123, R122, R185 ;  /* 0x0c00007a7b797389 */ /* 0x00006400000000b9 */
[----:B01----:R-:W-:Y:S05]  /*83a0*/  ENDCOLLECTIVE ;  /* 0x000000000000791b */ /* 0x003fea0003800000 */
.L_x_10350:
[----:B------:R-:W-:-:S05]  /*83b0*/  FADD.FTZ R117, R114, R117 ;  /* 0x0000007572757221 */ /* 0x000fca0000010000 */
[----:B------:R-:W-:Y:S02]  /*83c0*/  MOV R123, R117 ;  /* 0x00000075007b7202 */ /* 0x000fe40000000f00 */
[----:B------:R-:W-:-:S07]  /*83d0*/  MOV R119, R121 ;  /* 0x0000007900777202 */ /* 0x000fce0000000f00 */
[----:B------:R-:W-:Y:S05]  /*83e0*/  WARPSYNC.COLLECTIVE R120, `(.L_x_10351) ;  /* 0x0000000078087348 */ /* 0x000fea0003c00000 */
[----:B------:R0:W1:Y:S02]  /*83f0*/  SHFL.BFLY P0, R121, R123, R122, R185 ;  /* 0x0c00007a7b797389 */ /* 0x00006400000000b9 */
[----:B01----:R-:W-:Y:S05]  /*8400*/  ENDCOLLECTIVE ;  /* 0x000000000000791b */ /* 0x003fea0003800000 */
.L_x_10351:
[----:B------:R-:W-:Y:S01]  /*8410*/  FADD.FTZ R119, R116, R119 ;  /* 0x0000007774777221 */ /* 0x000fe20000010000 */
[----:B------:R-:W-:-:S04]  /*8420*/  HFMA2 R122, -RZ, RZ, 0, 9.5367431640625e-07 ;  /* 0x00000010ff7a7431 */ /* 0x000fc800000001ff */
[----:B------:R-:W-:Y:S02]  /*8430*/  MOV R123, R119 ;  /* 0x00000077007b7202 */ /* 0x000fe40000000f00 */
[----:B------:R-:W-:-:S07]  /*8440*/  MOV R118, R121 ;  /* 0x0000007900767202 */ /* 0x000fce0000000f00 */
[----:B------:R-:W-:Y:S05]  /*8450*/  WARPSYNC.COLLECTIVE R120, `(.L_x_10352) ;  /* 0x0000000078087348 */ /* 0x000fea0003c00000 */
[----:B------:R0:W1:Y:S02]  /*8460*/  SHFL.BFLY P0, R121, R123, R122, R185 ;  /* 0x0c00007a7b797389 */ /* 0x00006400000000b9 */
[----:B01----:R-:W-:Y:S05]  /*8470*/  ENDCOLLECTIVE ;  /* 0x000000000000791b */ /* 0x003fea0003800000 */
.L_x_10352:
[----:B------:R-:W-:-:S05]  /*8480*/  FADD.FTZ R118, R117, R118 ;  /* 0x0000007675767221 */ /* 0x000fca0000010000 */
[----:B------:R-:W-:Y:S02]  /*8490*/  MOV R123, R118 ;  /* 0x00000076007b7202 */ /* 0x000fe40000000f00 */
[----:B------:R-:W-:-:S07]  /*84a0*/  MOV R112, R121 ;  /* 0x0000007900707202 */ /* 0x000fce0000000f00 */
[----:B------:R-:W-:Y:S05]  /*84b0*/  WARPSYNC.COLLECTIVE R120, `(.L_x_10353) ;  /* 0x0000000078087348 */ /* 0x000fea0003c00000 */
[----:B------:R0:W1:Y:S02]  /*84c0*/  SHFL.BFLY P0, R121, R123, R122, R185 ;  /* 0x0c00007a7b797389 */ /* 0x00006400000000b9 */
[----:B01----:R-:W-:Y:S05]  /*84d0*/  ENDCOLLECTIVE ;  /* 0x000000000000791b */ /* 0x003fea0003800000 */
.L_x_10353:
[----:B------:R-:W-:Y:S01]  /*84e0*/  MOV R113, R121 ;  /* 0x0000007900717202 */ /* 0x000fe20000000f00 */
[----:B------:R-:W-:Y:S06]  /*84f0*/  BRA `(.L_x_10354) ;  /* 0xffffff9800147947 */ /* 0x000fec000383ffff */
.L_x_10355:
        /* <DEDUP_REMOVED lines=16> */
.L_x_14562:


//--------------------- .text._ZN10layer_norm22ln_bwd_finalize_kernelINS_22Kernel_traits_finalizeILj768Ef6__halffS2_fjLb0ELj1024ELj4ENS_18Kernel_traits_baseILj768EfS2_fS2_fjLj1024EEEEELb0ELb1EEEvNS_9BwdParamsE --------------------------
	.section	.text._ZN10layer_norm22ln_bwd_finalize_kernelINS_22Kernel_traits_finalizeILj768Ef6__halffS2_fjLb0ELj1024ELj4ENS_18Kernel_traits_baseILj768EfS2_fS2_fjLj1024EEEEELb0ELb1EEEvNS_9BwdParamsE,"ax",@progbits
	.align	128
        .global         _ZN10layer_norm22ln_bwd_finalize_kernelINS_22Kernel_traits_finalizeILj768Ef6__halffS2_fjLb0ELj1024ELj4ENS_18Kernel_traits_baseILj768EfS2_fS2_fjLj1024EEEEELb0ELb1EEEvNS_9BwdParamsE
        .type           _ZN10layer_norm22ln_bwd_finalize_kernelINS_22Kernel_traits_finalizeILj768Ef6__halffS2_fjLb0ELj1024ELj4ENS_18Kernel_traits_baseILj768EfS2_fS2_fjLj1024EEEEELb0ELb1EEEvNS_9BwdParamsE,@function
        .size           _ZN10layer_norm22ln_bwd_finalize_kernelINS_22Kernel_traits_finalizeILj768Ef6__halffS2_fjLb0ELj1024ELj4ENS_18Kernel_traits_baseILj768EfS2_fS2_fjLj1024EEEEELb0ELb1EEEvNS_9BwdParamsE,(.L_x_14563 - _ZN10layer_norm22ln_bwd_finalize_kernelINS_22Kernel_traits_finalizeILj768Ef6__halffS2_fjLb0ELj1024ELj4ENS_18Kernel_traits_baseILj768EfS2_fS2_fjLj1024EEEEELb0ELb1EEEvNS_9BwdParamsE)
        .other          _ZN10layer_norm22ln_bwd_finalize_kernelINS_22Kernel_traits_finalizeILj768Ef6__halffS2_fjLb0ELj1024ELj4ENS_18Kernel_traits_baseILj768EfS2_fS2_fjLj1024EEEEELb0ELb1EEEvNS_9BwdParamsE,@"STO_CUDA_ENTRY STV_DEFAULT"
_ZN10layer_norm22ln_bwd_finalize_kernelINS_22Kernel_traits_finalizeILj768Ef6__halffS2_fjLb0ELj1024ELj4ENS_18Kernel_traits_baseILj768EfS2_fS2_fjLj1024EEEEELb0ELb1EEEvNS_9BwdParamsE:
.text._ZN10layer_norm22ln_bwd_finalize_kernelINS_22Kernel_traits_finalizeILj768Ef6__halffS2_fjLb0ELj1024ELj4ENS_18Kernel_traits_baseILj768EfS2_fS2_fjLj1024EEEEELb0ELb1EEEvNS_9BwdParamsE:
        /* <DEDUP_REMOVED lines=77> */
.L_x_10360:
        /* <DEDUP_REMOVED lines=118> */
.L_x_10359:
[----:B------:R-:W-:Y:S05]  /*0c30*/  BSYNC.RECONVERGENT B1 ;  /* 0x0000000000017941 */ /* 0x000fea0003800200 */
.L_x_10358:
        /* <DEDUP_REMOVED lines=69> */
.L_x_10362:
[----:B------:R-:W-:Y:S05]  /*1090*/  BSYNC.RECONVERGENT B1 ;  /* 0x0000000000017941 */ /* 0x000fea0003800200 */
.L_x_10361:
        /* <DEDUP_REMOVED lines=38> */
.L_x_10364:
[----:B------:R-:W-:Y:S05]  /*1300*/  BSYNC.RECONVERGENT B1 ;  /* 0x0000000000017941 */ /* 0x000fea0003800200 */
.L_x_10363:
[----:B------:R-:W-:Y:S05]  /*1310*/  @!P1 BRA `(.L_x_10357) ;  /* 0x0000000000409947 */ /* 0x000fea0003800000 */
[----:B------:R-:W0:Y:S01]  /*1320*/  LDC R14, c[0x0][0x388] ;  /* 0x0000e200ff0e7b82 */ /* 0x000e220000000800 */
[----:B------:R-:W-:-:S07]  /*1330*/  IADD3 R12, PT, PT, -R54, RZ, RZ ;  /* 0x000000ff360c7210 */ /* 0x000fce0007ffe1ff */
[----:B------:R-:W1:Y:S08]  /*1340*/  LDC.64 R8, c[0x0][0x440] ;  /* 0x00011000ff087b82 */ /* 0x000e700000000a00 */
[----:B------:R-:W2:Y:S01]  /*1350*/  LDC.64 R10, c[0x0][0x448] ;  /* 0x00011200ff0a7b82 */ /* 0x000ea20000000a00 */
[----:B0-----:R-:W-:-:S05]  /*1360*/  IMAD R0, R3, R14, R0 ;  /* 0x0000000e03007224 */ /* 0x001fca00078e0200 */
[----:B------:R-:W-:-:S07]  /*1370*/  IADD3 R3, PT, PT, R57, R0, RZ ;  /* 0x0000000039037210 */ /* 0x000fce0007ffe0ff */
.L_x_10365:
        /* <DEDUP_REMOVED lines=10> */
.L_x_10357:
[----:B------:R-:W-:Y:S05]  /*1420*/  BSYNC.RECONVERGENT B0 ;  /* 0x0000000000007941 */ /* 0x000fea0003800200 */
.L_x_10356:
        /* <DEDUP_REMOVED lines=57> */
.L_x_10366:
        /* <DEDUP_REMOVED lines=12> */
.L_x_14563:


//--------------------- .text._ZN10layer_norm13ln_bwd_kernelINS_13Kernel_traitsIf6__halffS2_fjLj768ELj1ELj4ELj1ELj16ENS_18Kernel_traits_baseILj768EfS2_fS2_fjLj128EEEEELb1ELb0ELb1ELb1EEEvNS_9BwdParamsE --------------------------
	.section	.text._ZN10layer_norm13ln_bwd_kernelINS_13Kernel_traitsIf6__halffS2_fjLj768ELj1ELj4ELj1ELj16ENS_18Kernel_traits_baseILj768EfS2_fS2_fjLj128EEEEELb1ELb0ELb1ELb1EEEvNS_9BwdParamsE,"ax",@progbits
	.align	128
        .global         _ZN10layer_norm13ln_bwd_kernelINS_13Kernel_traitsIf6__halffS2_fjLj768ELj1ELj4ELj1ELj16ENS_18Kernel_traits_baseILj768EfS2_fS2_fjLj128EEEEELb1ELb0ELb1ELb1EEEvNS_9BwdParamsE
        .type           _ZN10layer_norm13ln_bwd_kernelINS_13Kernel_traitsIf6__halffS2_fjLj768ELj1ELj4ELj1ELj16ENS_18Kernel_traits_baseILj768EfS2_fS2_fjLj128EEEEELb1ELb0ELb1ELb1EEEvNS_9BwdParamsE,@function
        .size           _ZN10layer_norm13ln_bwd_kernelINS_13Kernel_traitsIf6__halffS2_fjLj768ELj1ELj4ELj1ELj16ENS_18Kernel_traits_baseILj768EfS2_fS2_fjLj128EEEEELb1ELb0ELb1ELb1EEEvNS_9BwdParamsE,(.L_x_14564 - _ZN10layer_norm13ln_bwd_kernelINS_13Kernel_traitsIf6__halffS2_fjLj768ELj1ELj4ELj1ELj16ENS_18Kernel_traits_baseILj768EfS2_fS2_fjLj128EEEEELb1ELb0ELb1ELb1EEEvNS_9BwdParamsE)
        .other          _ZN10layer_norm13ln_bwd_kernelINS_13Kernel_traitsIf6__halffS2_fjLj768ELj1ELj4ELj1ELj16ENS_18Kernel_traits_baseILj768EfS2_fS2_fjLj128EEEEELb1ELb0ELb1ELb1EEEvNS_9BwdParamsE,@"STO_CUDA_ENTRY STV_DEFAULT"
_ZN10layer_norm13ln_bwd_kernelINS_13Kernel_traitsIf6__halffS2_fjLj768ELj1ELj4ELj1ELj16ENS_18Kernel_traits_baseILj768EfS2_fS2_fjLj128EEEEELb1ELb0ELb1ELb1EEEvNS_9BwdParamsE:
.text._ZN10layer_norm13ln_bwd_kernelINS_13Kernel_traitsIf6__halffS2_fjLj768ELj1ELj4ELj1ELj16ENS_18Kernel_traits_baseILj768EfS2_fS2_fjLj128EEEEELb1ELb0ELb1ELb1EEEvNS_9BwdParamsE:
        /* <DEDUP_REMOVED lines=51> */
.L_x_10472:
        /* <DEDUP_REMOVED lines=83> */
[--C-:B----4-:R-:W-:Y:S02]  /*0860*/  HADD2.F32 R157, -RZ, R124.reuse.H0_H0 ;  /* 0x2000007cff9d7230 */ /* 0x110fe40000004100 */
[--C-:B0-----:R-:W-:Y:S02]  /*0870*/  HADD2.F32 R159, -RZ, R125.reuse.H0_H0 ;  /* 0x2000007dff9f7230 */ /* 0x101fe40000004100 */
[----:B------:R-:W-:Y:S02]  /*0880*/  HADD2.F32 R158, -RZ, R125.H1_H1 ;  /* 0x3000007dff9e7230 */ /* 0x000fe40000004100 */
[C---:B------:R-:W-:Y:S01]  /*0890*/  FADD.FTZ R125, -R163.reuse, R128 ;  /* 0x00000080a37d7221 */ /* 0x040fe20000010100 */
[----:B------:R-:W-:Y:S02]  /*08a0*/  HADD2.F32 R156, -RZ, R124.H1_H1 ;  /* 0x3000007cff9c7230 */ /* 0x000fe40000004100 */
[----:B------:R-:W-:Y:S01]  /*08b0*/  FMUL.FTZ R3, R118, R3 ;  /* 0x0000000376037220 */ /* 0x000fe20000410000 */
[----:B------:R-:W-:Y:S01]  /*08c0*/  FADD.FTZ R149, -R163, R149 ;  /* 0x00000095a3957221 */ /* 0x000fe20000010100 */
[----:B------:R-:W-:Y:S01]  /*08d0*/  FMUL.FTZ R128, R48, R157 ;  /* 0x0000009d30807220 */ /* 0x000fe20000410000 */
[C---:B------:R-:W-:Y:S01]  /*08e0*/  FMUL.FTZ R120, R118.reuse, R121 ;  /* 0x0000007976787220 */ /* 0x040fe20000410000 */
[----:B------:R-:W-:Y:S01]  /*08f0*/  FMUL.FTZ R121, R118, R125 ;  /* 0x0000007d76797220 */ /* 0x000fe20000410000 */
[----:B------:R-:W-:-:S02]  /*0900*/  HADD2.F32 R191, -RZ, R140.H0_H0 ;  /* 0x2000008cffbf7230 */ /* 0x000fc40000004100 */
[----:B------:R-:W-:Y:S02]  /*0910*/  HADD2.F32 R178, -RZ, R140.H1_H1 ;  /* 0x3000008cffb27230 */ /* 0x000fe40000004100 */
[----:B------:R-:W-:Y:S01]  /*0920*/  FMUL.FTZ R140, R118, R149 ;  /* 0x00000095768c7220 */ /* 0x000fe20000410000 */
[C---:B------:R-:W-:Y:S01]  /*0930*/  FADD.FTZ R119, -R163.reuse, R122 ;  /* 0x0000007aa3777221 */ /* 0x040fe20000010100 */
[C---:B------:R-:W-:Y:S01]  /*0940*/  FADD.FTZ R153, -R163.reuse, R153 ;  /* 0x00000099a3997221 */ /* 0x040fe20000010100 */
[----:B------:R-:W-:Y:S01]  /*0950*/  FADD.FTZ R201, -R163, R154 ;  /* 0x0000009aa3c97221 */ /* 0x000fe20000010100 */
[----:B------:R-:W-:Y:S01]  /*0960*/  FMUL.FTZ R125, R49, R156 ;  /* 0x0000009c317d7220 */ /* 0x000fe20000410000 */
[----:B------:R-:W-:Y:S01]  /*0970*/  FFMA.FTZ R149, R3, R128, RZ ;  /* 0x0000008003957223 */ /* 0x000fe200000100ff */
[----:B------:R-:W-:Y:S01]  /*0980*/  FADD.FTZ R154, RZ, R128 ;  /* 0x00000080ff9a7221 */ /* 0x000fe20000010000 */
        /* <DEDUP_REMOVED lines=9> */
[----:B------:R-:W-:Y:S01]  /*0a20*/  FMUL.FTZ R119, R118, R119 ;  /* 0x0000007776777220 */ /* 0x000fe20000410000 */
[----:B------:R-:W-:Y:S01]  /*0a30*/  FMUL.FTZ R130, R50, R159 ;  /* 0x0000009f32827220 */ /* 0x000fe20000410000 */
[----:B------:R-:W-:Y:S01]  /*0a40*/  FMUL.FTZ R148, R118, R153 ;  /* 0x0000009976947220 */ /* 0x000fe20000410000 */
[----:B------:R-:W-:Y:S01]  /*0a50*/  FFMA.FTZ R152, R120, R125, R149 ;  /* 0x0000007d78987223 */ /* 0x000fe20000010095 */
[----:B------:R-:W-:Y:S01]  /*0a60*/  FADD.FTZ R153, R125, R154 ;  /* 0x0000009a7d997221 */ /* 0x000fe20000010000 */
[----:B------:R-:W-:-:S02]  /*0a70*/  HADD2.F32 R199, -RZ, R142.H0_H0 ;  /* 0x2000008effc77230 */ /* 0x000fc40000004100 */
[C---:B------:R-:W-:Y:S01]  /*0a80*/  FMUL.FTZ R122, R118.reuse, R123 ;  /* 0x0000007b767a7220 */ /* 0x040fe20000410000 */
[----:B------:R-:W-:Y:S02]  /*0a90*/  HADD2.F32 R164, -RZ, R142.H1_H1 ;  /* 0x3000008effa47230 */ /* 0x000fe40000004100 */
[C---:B------:R-:W-:Y:S01]  /*0aa0*/  FMUL.FTZ R123, R118.reuse, R127 ;  /* 0x0000007f767b7220 */ /* 0x040fe20000410000 */
[--C-:B-1----:R-:W-:Y:S02]  /*0ab0*/  HADD2.F32 R161, -RZ, R126.reuse.H0_H0 ;  /* 0x2000007effa17230 */ /* 0x102fe40000004100 */
[----:B------:R-:W-:Y:S01]  /*0ac0*/  FMUL.FTZ R142, R118, R151 ;  /* 0x00000097768e7220 */ /* 0x000fe20000410000 */
[----:B------:R-:W-:Y:S01]  /*0ad0*/  FFMA.FTZ R53, R120, R156, R53 ;  /* 0x0000009c78357223 */ /* 0x000fe20000010035 */
[----:B------:R-:W-:Y:S01]  /*0ae0*/  FADD.FTZ R97, R97, R156 ;  /* 0x0000009c61617221 */ /* 0x000fe20000010000 */
[----:B------:R-:W-:Y:S01]  /*0af0*/  FMUL.FTZ R127, R51, R158 ;  /* 0x0000009e337f7220 */ /* 0x000fe20000410000 */
[----:B------:R-:W-:Y:S01]  /*0b00*/  FFMA.FTZ R151, R119, R130, R152 ;  /* 0x0000008277977223 */ /* 0x000fe20000010098 */
[----:B------:R-:W-:Y:S01]  /*0b10*/  FADD.FTZ R156, R130, R153 ;  /* 0x00000099829c7221 */ /* 0x000fe20000010000 */
[----:B------:R-:W-:-:S02]  /*0b20*/  HADD2.F32 R160, -RZ, R126.H1_H1 ;  /* 0x3000007effa07230 */ /* 0x000fc40000004100 */
[C---:B------:R-:W-:Y:S01]  /*0b30*/  FADD.FTZ R129, -R163.reuse, R129 ;  /* 0x00000081a3817221 */ /* 0x040fe20000010100 */
        /* <DEDUP_REMOVED lines=8> */
[--C-:B------:R-:W-:Y:S02]  /*0bc0*/  HADD2.F32 R187, -RZ, R139.reuse.H0_H0 ;  /* 0x2000008bffbb7230 */ /* 0x100fe40000004100 */
[----:B------:R-:W-:Y:S01]  /*0bd0*/  FADD.FTZ R131, -R163, R131 ;  /* 0x00000083a3837221 */ /* 0x000fe20000010100 */
        /* <DEDUP_REMOVED lines=12> */
[----:B------:R-:W-:Y:S01]  /*0ca0*/  FADD.FTZ R155, R129, R154 ;  /* 0x0000009a819b7221 */ /* 0x000fe20000010000 */
[----:B------:R-:W-:-:S02]  /*0cb0*/  HADD2.F32 R175, -RZ, R136.H0_H0 ;  /* 0x20000088ffaf7230 */ /* 0x000fc40000004100 */
[----:B------:R-:W-:Y:S01]  /*0cc0*/  FMUL.FTZ R126, R118, R131 ;  /* 0x00000083767e7220 */ /* 0x000fe20000410000 */
[----:B------:R-:W-:Y:S01]  /*0cd0*/  FFMA.FTZ R55, R122, R158, R55 ;  /* 0x0000009e7a377223 */ /* 0x000fe20000010037 */
[----:B------:R-:W-:Y:S01]  /*0ce0*/  FADD.FTZ R99, R99, R158 ;  /* 0x0000009e63637221 */ /* 0x000fe20000010000 */
        /* <DEDUP_REMOVED lines=22> */
[----:B------:R-:W-:Y:S02]  /*0e50*/  HADD2.F32 R174, -RZ, R138.H1_H1 ;  /* 0x3000008affae7230 */ /* 0x000fe40000004100 */
        /* <DEDUP_REMOVED lines=23> */
[--C-:B------:R-:W-:Y:S02]  /*0fd0*/  HADD2.F32 R195, -RZ, R141.reuse.H0_H0 ;  /* 0x2000008dffc37230 */ /* 0x100fe40000004100 */
[----:B------:R-:W-:Y:S01]  /*0fe0*/  FFMA.FTZ R61, R136, R166, R61 ;  /* 0x000000a6883d7223 */ /* 0x000fe2000001003d */
[----:B------:R-:W-:Y:S02]  /*0ff0*/  HADD2.F32 R180, -RZ, R141.H1_H1 ;  /* 0x3000008dffb47230 */ /* 0x000fe40000004100 */
        /* <DEDUP_REMOVED lines=33> */
[-C--:B------:R-:W-:Y:S01]  /*1210*/  FFMA.FTZ R74, R147, R165.reuse, R74 ;  /* 0x000000a5934a7223 */ /* 0x080fe2000001004a */
[----:B------:R-:W-:Y:S01]  /*1220*/  FADD.FTZ R78, R78, R165 ;  /* 0x000000a54e4e7221 */ /* 0x000fe20000010000 */
[----:B------:R-:W-:Y:S01]  /*1230*/  FMUL.FTZ R164, R30, R165 ;  /* 0x000000a51ea47220 */ /* 0x000fe20000410000 */
        /* <DEDUP_REMOVED lines=33> */
.L_x_10370:
        /* <DEDUP_REMOVED lines=53> */
.L_x_10371:
[----:B------:R-:W-:Y:S05]  /*17a0*/  BSYNC.RECONVERGENT B1 ;  /* 0x0000000000017941 */ /* 0x000fea0003800200 */
.L_x_10369:
        /* <DEDUP_REMOVED lines=20> */
.L_x_10484:
        /* <DEDUP_REMOVED lines=40> */
.L_x_10377:
[----:B------:R-:W-:Y:S05]  /*1b70*/  BSYNC.RECONVERGENT B2 ;  /* 0x0000000000027941 */ /* 0x000fea0003800200 */
.L_x_10376:
        /* <DEDUP_REMOVED lines=13> */
.L_x_10379:
[----:B------:R-:W-:Y:S05]  /*1c50*/  BSYNC.RECONVERGENT B2 ;  /* 0x0000000000027941 */ /* 0x000fea0003800200 */
.L_x_10378:
        /* <DEDUP_REMOVED lines=13> */
.L_x_10381:
[----:B------:R-:W-:Y:S05]  /*1d30*/  BSYNC.RECONVERGENT B2 ;  /* 0x0000000000027941 */ /* 0x000fea0003800200 */
.L_x_10380:
        /* <DEDUP_REMOVED lines=13> */
.L_x_10383:
[----:B------:R-:W-:Y:S05]  /*1e10*/  BSYNC.RECONVERGENT B2 ;  /* 0x0000000000027941 */ /* 0x000fea0003800200 */
.L_x_10382:
        /* <DEDUP_REMOVED lines=13> */
.L_x_10385:
[----:B------:R-:W-:Y:S05]  /*1ef0*/  BSYNC.RECONVERGENT B2 ;  /* 0x0000000000027941 */ /* 0x000fea0003800200 */
.L_x_10384:
        /* <DEDUP_REMOVED lines=13> */
.L_x_10387:
[----:B------:R-:W-:Y:S05]  /*1fd0*/  BSYNC.RECONVERGENT B2 ;  /* 0x0000000000027941 */ /* 0x000fea0003800200 */
.L_x_10386:
        /* <DEDUP_REMOVED lines=13> */
.L_x_10389:
[----:B------:R-:W-:Y:S05]  /*20b0*/  BSYNC.RECONVERGENT B2 ;  /* 0x0000000000027941 */ /* 0x000fea0003800200 */
.L_x_10388:
        /* <DEDUP_REMOVED lines=14> */
.L_x_10375:
        /* <DEDUP_REMOVED lines=46> */
.L_x_10392:
[----:B------:R-:W-:Y:S05]  /*2480*/  BSYNC.RECONVERGENT B2 ;  /* 0x0000000000027941 */ /* 0x000fea0003800200 */
.L_x_10391:
        /* <DEDUP_REMOVED lines=13> */
.L_x_10394:
[----:B------:R-:W-:Y:S05]  /*2560*/  BSYNC.RECONVERGENT B2 ;  /* 0x0000000000027941 */ /* 0x000fea0003800200 */
.L_x_10393:
        /* <DEDUP_REMOVED lines=13> */
.L_x_10396:
[----:B------:R-:W-:Y:S05]  /*2640*/  BSYNC.RECONVERGENT B2 ;  /* 0x0000000000027941 */ /* 0x000fea0003800200 */
.L_x_10395:
        /* <DEDUP_REMOVED lines=13> */
.L_x_10398:
[----:B------:R-:W-:Y:S05]  /*2720*/  BSYNC.RECONVERGENT B2 ;  /* 0x0000000000027941 */ /* 0x000fea0003800200 */
.L_x_10397:
        /* <DEDUP_REMOVED lines=13> */
.L_x_10400:
[----:B------:R-:W-:Y:S05]  /*2800*/  BSYNC.RECONVERGENT B2 ;  /* 0x0000000000027941 */ /* 0x000fea0003800200 */
.L_x_10399:
        /* <DEDUP_REMOVED lines=13> */
.L_x_10402:
[----:B------:R-:W-:Y:S05]  /*28e0*/  BSYNC.RECONVERGENT B2 ;  /* 0x0000000000027941 */ /* 0x000fea0003800200 */
.L_x_10401:
        /* <DEDUP_REMOVED lines=13> */
.L_x_10404:
[----:B------:R-:W-:Y:S05]  /*29c0*/  BSYNC.RECONVERGENT B2 ;  /* 0x0000000000027941 */ /* 0x000fea0003800200 */
.L_x_10403:
        /* <DEDUP_REMOVED lines=9> */
.L_x_10374:
        /* <DEDUP_REMOVED lines=53> */
[----:B------:R-:W-:-:S02]  /*2db0*/  @P3 F2FP.F16.F32.PACK_AB R186, RZ, R186 ;  /* 0x000000baffba323e */ /* 0x000fc400000000ff */
[----:B------:R-:W2:Y:S01]  /*2dc0*/  @P3 LDC.64 R180, c[0x0][0x408] ;  /* 0x00010200ffb43b82 */ /* 0x000ea20000000a00 */
[----:B0-----:R-:W-:Y:S01]  /*2dd0*/  @P3 FMUL.FTZ R179, R192, R179 ;  /* 0x000000b3c0b33220 */ /* 0x001fe20000410000 */
[----:B------:R-:W-:Y:S02]  /*2de0*/  @P3 F2FP.F16.F32.PACK_AB R187, RZ, R187 ;  /* 0x000000bbffbb323e */ /* 0x000fe400000000ff */
[----:B------:R-:W-:Y:S01]  /*2df0*/  @P3 PRMT R100, R186, 0x7610, R100 ;  /* 0x00007610ba643816 */ /* 0x000fe20000000064 */
[----:B------:R-:W-:Y:S01]  /*2e00*/  @P3 FMUL.FTZ R178, R179, R178 ;  /* 0x000000b2b3b23220 */ /* 0x000fe20000410000 */
[----:B-1----:R-:W-:Y:S02]  /*2e10*/  @P3 FMUL.FTZ R175, R188, R175 ;  /* 0x000000afbcaf3220 */ /* 0x002fe40000410000 */
[----:B------:R-:W-:Y:S02]  /*2e20*/  @P3 PRMT R100, R100, 0x5410, R187 ;  /* 0x0000541064643816 */ /* 0x000fe400000000bb */
[----:B------:R-:W-:Y:S01]  /*2e30*/  @P3 FSEL R178, R178, RZ, P1 ;  /* 0x000000ffb2b23208 */ /* 0x000fe20000800000 */
[----:B------:R-:W-:-:S03]  /*2e40*/  @P3 FMUL.FTZ R174, R175, R174 ;  /* 0x000000aeafae3220 */ /* 0x000fc60000410000 */
[----:B------:R-:W-:Y:S01]  /*2e50*/  @P3 F2FP.F16.F32.PACK_AB R178, RZ, R178 ;  /* 0x000000b2ffb2323e */ /* 0x000fe200000000ff */
[----:B---3--:R-:W-:Y:S01]  /*2e60*/  @P3 FMUL.FTZ R183, R194, R183 ;  /* 0x000000b7c2b73220 */ /* 0x008fe20000410000 */
[----:B------:R-:W-:Y:S02]  /*2e70*/  @P3 FSEL R174, R174, RZ, P0 ;  /* 0x000000ffaeae3208 */ /* 0x000fe40000000000 */
[----:B------:R-:W-:Y:S01]  /*2e80*/  @P3 LOP3.LUT P0, RZ, R116, 0xff000000, RZ, 0xc0, !PT ;  /* 0xff00000074ff3812 */ /* 0x000fe2000780c0ff */
[----:B------:R-:W-:Y:S01]  /*2e90*/  @P3 FMUL.FTZ R182, R183, R182 ;  /* 0x000000b6b7b63220 */ /* 0x000fe20000410000 */
[----:B------:R-:W-:Y:S02]  /*2ea0*/  @P3 F2FP.F16.F32.PACK_AB R174, RZ, R174 ;  /* 0x000000aeffae323e */ /* 0x000fe400000000ff */
[----:B------:R-:W-:Y:S01]  /*2eb0*/  @P3 FSEL R176, R176, RZ, P0 ;  /* 0x000000ffb0b03208 */ /* 0x000fe20000000000 */
[----:B--2---:R-:W-:Y:S01]  /*2ec0*/  @P3 FMUL.FTZ R181, R196, R181 ;  /* 0x000000b5c4b53220 */ /* 0x004fe20000410000 */
[----:B------:R-:W-:-:S02]  /*2ed0*/  @P3 FSEL R182, R182, RZ, P4 ;  /* 0x000000ffb6b63208 */ /* 0x000fc40002000000 */
[----:B------:R-:W-:Y:S01]  /*2ee0*/  @P3 F2FP.F16.F32.PACK_AB R176, RZ, R176 ;  /* 0x000000b0ffb0323e */ /* 0x000fe200000000ff */
        /* <DEDUP_REMOVED lines=22> */
.L_x_10405:
        /* <DEDUP_REMOVED lines=50> */
[----:B------:R-:W-:Y:S01]  /*3370*/  @P3 F2FP.F16.F32.PACK_AB R111, RZ, R108 ;  /* 0x0000006cff6f323e */ /* 0x000fe200000000ff */
        /* <DEDUP_REMOVED lines=16> */
[----:B------:R-:W-:Y:S01]  /*3480*/  @P3 F2FP.F16.F32.PACK_AB R187, RZ, R187 ;  /* 0x000000bbffbb323e */ /* 0x000fe200000000ff */
[----:B----4-:R-:W-:Y:S01]  /*3490*/  @P3 FMUL.FTZ R183, R116, R183 ;  /* 0x000000b774b73220 */ /* 0x010fe20000410000 */
[----:B------:R-:W-:-:S02]  /*34a0*/  @P3 FSEL R176, R176, RZ, P5 ;  /* 0x000000ffb0b03208 */ /* 0x000fc40002800000 */
[----:B------:R-:W-:Y:S01]  /*34b0*/  @P3 FSEL R180, R180, RZ, P1 ;  /* 0x000000ffb4b43208 */ /* 0x000fe20000800000 */
[----:B------:R-:W-:Y:S01]  /*34c0*/  @P3 FMUL.FTZ R182, R183, R182 ;  /* 0x000000b6b7b63220 */ /* 0x000fe20000410000 */
[----:B------:R-:W-:Y:S02]  /*34d0*/  @P3 FSEL R174, R174, RZ, P6 ;  /* 0x000000ffaeae3208 */ /* 0x000fe40003000000 */
[----:B------:R-:W-:Y:S02]  /*34e0*/  @P3 FSEL R178, R178, RZ, P4 ;  /* 0x000000ffb2b23208 */ /* 0x000fe40002000000 */
[----:B------:R-:W-:Y:S02]  /*34f0*/  @P3 FSEL R182, R182, RZ, P0 ;  /* 0x000000ffb6b63208 */ /* 0x000fe40000000000 */
[----:B------:R-:W-:Y:S02]  /*3500*/  @P3 F2FP.F16.F32.PACK_AB R176, RZ, R176 ;  /* 0x000000b0ffb0323e */ /* 0x000fe400000000ff */
[----:B------:R-:W-:-:S02]  /*3510*/  @P3 F2FP.F16.F32.PACK_AB R180, RZ, R180 ;  /* 0x000000b4ffb4323e */ /* 0x000fc400000000ff */
[----:B------:R-:W-:Y:S02]  /*3520*/  @P3 PRMT R100, R111, 0x7610, R100 ;  /* 0x000076106f643816 */ /* 0x000fe40000000064 */
        /* <DEDUP_REMOVED lines=12> */
.L_x_10390:
[----:B------:R-:W-:Y:S05]  /*35f0*/  BSYNC.RECONVERGENT B1 ;  /* 0x0000000000017941 */ /* 0x000fea0003800200 */
.L_x_10373:
        /* <DEDUP_REMOVED lines=105> */
.L_x_10408:
        /* <DEDUP_REMOVED lines=90> */
.L_x_10407:
        /* <DEDUP_REMOVED lines=47> */
.L_x_10412:
[----:B------:R-:W-:Y:S05]  /*4520*/  BSYNC.RECONVERGENT B2 ;  /* 0x0000000000027941 */ /* 0x000fea0003800200 */
.L_x_10411:
        /* <DEDUP_REMOVED lines=13> */
.L_x_10414:
[----:B------:R-:W-:Y:S05]  /*4600*/  BSYNC.RECONVERGENT B2 ;  /* 0x0000000000027941 */ /* 0x000fea0003800200 */
.L_x_10413:
        /* <DEDUP_REMOVED lines=13> */
.L_x_10416:
[----:B------:R-:W-:Y:S05]  /*46e0*/  BSYNC.RECONVERGENT B2 ;  /* 0x0000000000027941 */ /* 0x000fea0003800200 */
.L_x_10415:
        /* <DEDUP_REMOVED lines=13> */
.L_x_10418:
[----:B------:R-:W-:Y:S05]  /*47c0*/  BSYNC.RECONVERGENT B2 ;  /* 0x0000000000027941 */ /* 0x000fea0003800200 */
.L_x_10417:
        /* <DEDUP_REMOVED lines=13> */
.L_x_10420:
[----:B------:R-:W-:Y:S05]  /*48a0*/  BSYNC.RECONVERGENT B2 ;  /* 0x0000000000027941 */ /* 0x000fea0003800200 */
.L_x_10419:
        /* <DEDUP_REMOVED lines=13> */
.L_x_10422:
[----:B------:R-:W-:Y:S05]  /*4980*/  BSYNC.RECONVERGENT B2 ;  /* 0x0000000000027941 */ /* 0x000fea0003800200 */
.L_x_10421:
        /* <DEDUP_REMOVED lines=13> */
.L_x_10424:
[----:B------:R-:W-:Y:S05]  /*4a60*/  BSYNC.RECONVERGENT B2 ;  /* 0x0000000000027941 */ /* 0x000fea0003800200 */
.L_x_10423:
        /* <DEDUP_REMOVED lines=11> */
.L_x_10410:
        /* <DEDUP_REMOVED lines=13> */
.L_x_10426:
[----:B------:R-:W-:Y:S05]  /*4bf0*/  BSYNC.RECONVERGENT B2 ;  /* 0x0000000000027941 */ /* 0x000fea0003800200 */
.L_x_10425:
        /* <DEDUP_REMOVED lines=13> */
.L_x_10428:
[----:B------:R-:W-:Y:S05]  /*4cd0*/  BSYNC.RECONVERGENT B2 ;  /* 0x0000000000027941 */ /* 0x000fea0003800200 */
.L_x_10427:
        /* <DEDUP_REMOVED lines=13> */
.L_x_10430:
[----:B------:R-:W-:Y:S05]  /*4db0*/  BSYNC.RECONVERGENT B2 ;  /* 0x0000000000027941 */ /* 0x000fea0003800200 */
.L_x_10429:
        /* <DEDUP_REMOVED lines=13> */
.L_x_10432:
[----:B------:R-:W-:Y:S05]  /*4e90*/  BSYNC.RECONVERGENT B2 ;  /* 0x0000000000027941 */ /* 0x000fea0003800200 */
.L_x_10431:
        /* <DEDUP_REMOVED lines=13> */
.L_x_10434:
[----:B------:R-:W-:Y:S05]  /*4f70*/  BSYNC.RECONVERGENT B2 ;  /* 0x0000000000027941 */ /* 0x000fea0003800200 */
.L_x_10433:
        /* <DEDUP_REMOVED lines=13> */
.L_x_10436:
[----:B------:R-:W-:Y:S05]  /*5050*/  BSYNC.RECONVERGENT B2 ;  /* 0x0000000000027941 */ /* 0x000fea0003800200 */
.L_x_10435:
        /* <DEDUP_REMOVED lines=13> */
.L_x_10438:
[----:B------:R-:W-:Y:S05]  /*5130*/  BSYNC.RECONVERGENT B2 ;  /* 0x0000000000027941 */ /* 0x000fea0003800200 */
.L_x_10437:
        /* <DEDUP_REMOVED lines=13> */
.L_x_10409:
[----:B------:R-:W-:Y:S05]  /*5210*/  BSYNC.RECONVERGENT B1 ;  /* 0x0000000000017941 */ /* 0x000fea0003800200 */
.L_x_10406:
        /* <DEDUP_REMOVED lines=103> */
.L_x_10441:
        /* <DEDUP_REMOVED lines=55> */
[----:B------:R-:W-:-:S02]  /*5c00*/  @P3 F2FP.F16.F32.PACK_AB R2, RZ, R2 ;  /* 0x00000002ff02323e */ /* 0x000fc400000000ff */
[----:B------:R-:W-:Y:S01]  /*5c10*/  @P3 F2FP.F16.F32.PACK_AB R116, RZ, R116 ;  /* 0x00000074ff74323e */ /* 0x000fe200000000ff */
[----:B--2---:R-:W-:Y:S01]  /*5c20*/  @P3 FMUL.FTZ R173, R186, R173 ;  /* 0x000000adbaad3220 */ /* 0x004fe20000410000 */
[----:B------:R-:W-:Y:S02]  /*5c30*/  @P3 FSEL R176, R176, RZ, P4 ;  /* 0x000000ffb0b03208 */ /* 0x000fe40002000000 */
[----:B------:R-:W-:Y:S01]  /*5c40*/  @P3 FSEL R114, R114, RZ, P1 ;  /* 0x000000ff72723208 */ /* 0x000fe20000800000 */
[----:B------:R-:W-:Y:S01]  /*5c50*/  @P3 FMUL.FTZ R172, R173, R172 ;  /* 0x000000acadac3220 */ /* 0x000fe20000410000 */
[----:B------:R-:W-:Y:S02]  /*5c60*/  @P3 F2FP.F16.F32.PACK_AB R176, RZ, R176 ;  /* 0x000000b0ffb0323e */ /* 0x000fe400000000ff */
[----:B------:R-:W-:Y:S01]  /*5c70*/  @P3 F2FP.F16.F32.PACK_AB R178, RZ, R178 ;  /* 0x000000b2ffb2323e */ /* 0x000fe200000000ff */
[----:B---3--:R-:W-:Y:S01]  /*5c80*/  @P3 FMUL.FTZ R175, R188, R175 ;  /* 0x000000afbcaf3220 */ /* 0x008fe20000410000 */
[----:B------:R-:W-:-:S02]  /*5c90*/  @P3 FSEL R172, R172, RZ, P5 ;  /* 0x000000ffacac3208 */ /* 0x000fc40002800000 */
[----:B------:R-:W-:Y:S01]  /*5ca0*/  @P3 PRMT R100, R2, 0x7610, R100 ;  /* 0x0000761002643816 */ /* 0x000fe20000000064 */
[----:B------:R-:W-:Y:S01]  /*5cb0*/  @P3 FMUL.FTZ R174, R175, R174 ;  /* 0x000000aeafae3220 */ /* 0x000fe20000410000 */
[----:B------:R-:W-:Y:S02]  /*5cc0*/  @P3 F2FP.F16.F32.PACK_AB R114, RZ, R114 ;  /* 0x00000072ff72323e */ /* 0x000fe400000000ff */
[----:B------:R-:W-:Y:S02]  /*5cd0*/  @P3 F2FP.F16.F32.PACK_AB R172, RZ, R172 ;  /* 0x000000acffac323e */ /* 0x000fe400000000ff */
[----:B------:R-:W-:Y:S02]  /*5ce0*/  @P3 FSEL R174, R174, RZ, P6 ;  /* 0x000000ffaeae3208 */ /* 0x000fe40003000000 */
[----:B------:R-:W-:Y:S02]  /*5cf0*/  @P3 PRMT R101, R116, 0x7610, R101 ;  /* 0x0000761074653816 */ /* 0x000fe40000000065 */
[----:B------:R-:W-:-:S02]  /*5d00*/  @P3 F2FP.F16.F32.PACK_AB R174, RZ, R174 ;  /* 0x000000aeffae323e */ /* 0x000fc400000000ff */
        /* <DEDUP_REMOVED lines=18> */
.L_x_10440:
        /* <DEDUP_REMOVED lines=39> */
.L_x_10445:
[----:B------:R-:W-:Y:S05]  /*60a0*/  BSYNC.RECONVERGENT B2 ;  /* 0x0000000000027941 */ /* 0x000fea0003800200 */
.L_x_10444:
        /* <DEDUP_REMOVED lines=13> */
.L_x_10447:
[----:B------:R-:W-:Y:S05]  /*6180*/  BSYNC.RECONVERGENT B2 ;  /* 0x0000000000027941 */ /* 0x000fea0003800200 */
.L_x_10446:
        /* <DEDUP_REMOVED lines=13> */
.L_x_10449:
[----:B------:R-:W-:Y:S05]  /*6260*/  BSYNC.RECONVERGENT B2 ;  /* 0x0000000000027941 */ /* 0x000fea0003800200 */
.L_x_10448:
        /* <DEDUP_REMOVED lines=13> */
.L_x_10451:
[----:B------:R-:W-:Y:S05]  /*6340*/  BSYNC.RECONVERGENT B2 ;  /* 0x0000000000027941 */ /* 0x000fea0003800200 */
.L_x_10450:
        /* <DEDUP_REMOVED lines=13> */
.L_x_10453:
[----:B------:R-:W-:Y:S05]  /*6420*/  BSYNC.RECONVERGENT B2 ;  /* 0x0000000000027941 */ /* 0x000fea0003800200 */
.L_x_10452:
        /* <DEDUP_REMOVED lines=13> */
.L_x_10455:
[----:B------:R-:W-:Y:S05]  /*6500*/  BSYNC.RECONVERGENT B2 ;  /* 0x0000000000027941 */ /* 0x000fea0003800200 */
.L_x_10454:
        /* <DEDUP_REMOVED lines=13> */
.L_x_10457:
[----:B------:R-:W-:Y:S05]  /*65e0*/  BSYNC.RECONVERGENT B2 ;  /* 0x0000000000027941 */ /* 0x000fea0003800200 */
.L_x_10456:
        /* <DEDUP_REMOVED lines=17> */
.L_x_10443:
        /* <DEDUP_REMOVED lines=24> */
.L_x_10459:
[----:B------:R-:W-:Y:S05]  /*6880*/  BSYNC.RECONVERGENT B2 ;  /* 0x0000000000027941 */ /* 0x000fea0003800200 */
.L_x_10458:
        /* <DEDUP_REMOVED lines=13> */
.L_x_10461:
[----:B------:R-:W-:Y:S05]  /*6960*/  BSYNC.RECONVERGENT B2 ;  /* 0x0000000000027941 */ /* 0x000fea0003800200 */
.L_x_10460:
        /* <DEDUP_REMOVED lines=13> */
.L_x_10463:
[----:B------:R-:W-:Y:S05]  /*6a40*/  BSYNC.RECONVERGENT B2 ;  /* 0x0000000000027941 */ /* 0x000fea0003800200 */
.L_x_10462:
        /* <DEDUP_REMOVED lines=13> */
.L_x_10465:
[----:B------:R-:W-:Y:S05]  /*6b20*/  BSYNC.RECONVERGENT B2 ;  /* 0x0000000000027941 */ /* 0x000fea0003800200 */
.L_x_10464:
        /* <DEDUP_REMOVED lines=13> */
.L_x_10467:
[----:B------:R-:W-:Y:S05]  /*6c00*/  BSYNC.RECONVERGENT B2 ;  /* 0x0000000000027941 */ /* 0x000fea0003800200 */
.L_x_10466:
        /* <DEDUP_REMOVED lines=13> */
.L_x_10469:
[----:B------:R-:W-:Y:S05]  /*6ce0*/  BSYNC.RECONVERGENT B2 ;  /* 0x0000000000027941 */ /* 0x000fea0003800200 */
.L_x_10468:
        /* <DEDUP_REMOVED lines=13> */
.L_x_10471:
[----:B------:R-:W-:Y:S05]  /*6dc0*/  BSYNC.RECONVERGENT B2 ;  /* 0x0000000000027941 */ /* 0x000fea0003800200 */
.L_x_10470:
[----:B------:R-:W-:-:S04]  /*6dd0*/  @P3 F2FP.F16.F32.PACK_AB R115, RZ, R115 ;  /* 0x00000073ff73323e */ /* 0x000fc800000000ff */
[----:B------:R-:W-:-:S07]  /*6de0*/  @P3 PRMT R103, R103, 0x5410, R115 ;  /* 0x0000541067673816 */ /* 0x000fce0000000073 */
.L_x_10442:
[----:B------:R-:W-:Y:S05]  /*6df0*/  BSYNC.RECONVERGENT B1 ;  /* 0x0000000000017941 */ /* 0x000fea0003800200 */
.L_x_10439:
        /* <DEDUP_REMOVED lines=13> */
.L_x_10368:
[----:B------:R-:W-:Y:S05]  /*6ed0*/  BSYNC B0 ;  /* 0x0000000000007941 */ /* 0x000fea0003800000 */
.L_x_10367:
        /* <DEDUP_REMOVED lines=144> */
.L_x_10372:
        /* <DEDUP_REMOVED lines=8> */
.L_x_10474:
[----:B------:R-:W-:Y:S05]  /*7860*/  BSYNC B1 ;  /* 0x0000000000017941 */ /* 0x000fea0003800000 */
.L_x_10473:
        /* <DEDUP_REMOVED lines=8> */
.L_x_10475:
[----:B------:R-:W-:Y:S01]  /*78f0*/  FADD.FTZ R168, R168, R165 ;  /* 0x000000a5a8a87221 */ /* 0x000fe20000010000 */
[----:B------:R-:W-:-:S04]  /*7900*/  HFMA2 R180, -RZ, RZ, 0, 1.1920928955078125e-07 ;  /* 0x00000002ffb47431 */ /* 0x000fc800000001ff */
[----:B------:R-:W-:Y:S02]  /*7910*/  MOV R181, R168 ;  /* 0x000000a800b57202 */ /* 0x000fe40000000f00 */
[----:B------:R-:W-:-:S07]  /*7920*/  MOV R169, R179 ;  /* 0x000000b300a97202 */ /* 0x000fce0000000f00 */
[----:B------:R-:W-:Y:S05]  /*7930*/  WARPSYNC.COLLECTIVE R178, `(.L_x_10476) ;  /* 0x00000000b2087348 */ /* 0x000fea0003c00000 */
[----:B------:R0:W1:Y:S02]  /*7940*/  SHFL.BFLY P0, R179, R181, R180, R183 ;  /* 0x0c0000b4b5b37389 */ /* 0x00006400000000b7 */
[----:B01----:R-:W-:Y:S05]  /*7950*/  ENDCOLLECTIVE ;  /* 0x000000000000791b */ /* 0x003fea0003800000 */
.L_x_10476:
[----:B------:R-:W-:-:S05]  /*7960*/  FADD.FTZ R169, R169, R176 ;  /* 0x000000b0a9a97221 */ /* 0x000fca0000010000 */
[----:B------:R-:W-:Y:S02]  /*7970*/  MOV R181, R169 ;  /* 0x000000a900b57202 */ /* 0x000fe40000000f00 */
[----:B------:R-:W-:-:S07]  /*7980*/  MOV R171, R179 ;  /* 0x000000b300ab7202 */ /* 0x000fce0000000f00 */
[----:B------:R-:W-:Y:S05]  /*7990*/  WARPSYNC.COLLECTIVE R178, `(.L_x_10477) ;  /* 0x00000000b2087348 */ /* 0x000fea0003c00000 */
[----:B------:R0:W1:Y:S02]  /*79a0*/  SHFL.BFLY P0, R179, R181, R180, R183 ;  /* 0x0c0000b4b5b37389 */ /* 0x00006400000000b7 */
[----:B01----:R-:W-:Y:S05]  /*79b0*/  ENDCOLLECTIVE ;  /* 0x000000000000791b */ /* 0x003fea0003800000 */
.L_x_10477:
[----:B------:R-:W-:Y:S01]  /*79c0*/  FADD.FTZ R171, R168, R171 ;  /* 0x000000aba8ab7221 */ /* 0x000fe20000010000 */
[----:B------:R-:W-:-:S04]  /*79d0*/  HFMA2 R180, -RZ, RZ, 0, 2.384185791015625e-07 ;  /* 0x00000004ffb47431 */ /* 0x000fc800000001ff */
[----:B------:R-:W-:Y:S02]  /*79e0*/  MOV R181, R171 ;  /* 0x000000ab00b57202 */ /* 0x000fe40000000f00 */
[----:B------:R-:W-:-:S07]  /*79f0*/  MOV R170, R179 ;  /* 0x000000b300aa7202 */ /* 0x000fce0000000f00 */
[----:B------:R-:W-:Y:S05]  /*7a00*/  WARPSYNC.COLLECTIVE R178, `(.L_x_10478) ;  /* 0x00000000b2087348 */ /* 0x000fea0003c00000 */
[----:B------:R0:W1:Y:S02]  /*7a10*/  SHFL.BFLY P0, R179, R181, R180, R183 ;  /* 0x0c0000b4b5b37389 */ /* 0x00006400000000b7 */
[----:B01----:R-:W-:Y:S05]  /*7a20*/  ENDCOLLECTIVE ;  /* 0x000000000000791b */ /* 0x003fea0003800000 */
.L_x_10478:
[----:B------:R-:W-:-:S05]  /*7a30*/  FADD.FTZ R170, R169, R170 ;  /* 0x000000aaa9aa7221 */ /* 0x000fca0000010000 */
[----:B------:R-:W-:Y:S02]  /*7a40*/  MOV R181, R170 ;  /* 0x000000aa00b57202 */ /* 0x000fe40000000f00 */
[----:B------:R-:W-:-:S07]  /*7a50*/  MOV R174, R179 ;  /* 0x000000b300ae7202 */ /* 0x000fce0000000f00 */
[----:B------:R-:W-:Y:S05]  /*7a60*/  WARPSYNC.COLLECTIVE R178, `(.L_x_10479) ;  /* 0x00000000b2087348 */ /* 0x000fea0003c00000 */
[----:B------:R0:W1:Y:S02]  /*7a70*/  SHFL.BFLY P0, R179, R181, R180, R183 ;  /* 0x0c0000b4b5b37389 */ /* 0x00006400000000b7 */
[----:B01----:R-:W-:Y:S05]  /*7a80*/  ENDCOLLECTIVE ;  /* 0x000000000000791b */ /* 0x003fea0003800000 */
.L_x_10479:
[----:B------:R-:W-:Y:S01]  /*7a90*/  FADD.FTZ R174, R171, R174 ;  /* 0x000000aeabae7221 */ /* 0x000fe20000010000 */
[----:B------:R-:W-:-:S04]  /*7aa0*/  HFMA2 R180, -RZ, RZ, 0, 4.76837158203125e-07 ;  /* 0x00000008ffb47431 */ /* 0x000fc800000001ff */
[----:B------:R-:W-:Y:S02]  /*7ab0*/  MOV R181, R174 ;  /* 0x000000ae00b57202 */ /* 0x000fe40000000f00 */
[----:B------:R-:W-:-:S07]  /*7ac0*/  MOV R175, R179 ;  /* 0x000000b300af7202 */ /* 0x000fce0000000f00 */
[----:B------:R-:W-:Y:S05]  /*7ad0*/  WARPSYNC.COLLECTIVE R178, `(.L_x_10480) ;  /* 0x00000000b2087348 */ /* 0x000fea0003c00000 */
[----:B------:R0:W1:Y:S02]  /*7ae0*/  SHFL.BFLY P0, R179, R181, R180, R183 ;  /* 0x0c0000b4b5b37389 */ /* 0x00006400000000b7 */
[----:B01----:R-:W-:Y:S05]  /*7af0*/  ENDCOLLECTIVE ;  /* 0x000000000000791b */ /* 0x003fea0003800000 */
.L_x_10480:
[----:B------:R-:W-:-:S05]  /*7b00*/  FADD.FTZ R175, R170, R175 ;  /* 0x000000afaaaf7221 */ /* 0x000fca0000010000 */
[----:B------:R-:W-:Y:S02]  /*7b10*/  MOV R181, R175 ;  /* 0x000000af00b57202 */ /* 0x000fe40000000f00 */
[----:B------:R-:W-:-:S07]  /*7b20*/  MOV R165, R179 ;  /* 0x000000b300a57202 */ /* 0x000fce0000000f00 */
[----:B------:R-:W-:Y:S05]  /*7b30*/  WARPSYNC.COLLECTIVE R178, `(.L_x_10481) ;  /* 0x00000000b2087348 */ /* 0x000fea0003c00000 */
[----:B------:R0:W1:Y:S02]  /*7b40*/  SHFL.BFLY P0, R179, R181, R180, R183 ;  /* 0x0c0000b4b5b37389 */ /* 0x00006400000000b7 */
[----:B01----:R-:W-:Y:S05]  /*7b50*/  ENDCOLLECTIVE ;  /* 0x000000000000791b */ /* 0x003fea0003800000 */
.L_x_10481:
[----:B------:R-:W-:Y:S01]  /*7b60*/  FADD.FTZ R177, R174, R165 ;  /* 0x000000a5aeb17221 */ /* 0x000fe20000010000 */
[----:B------:R-:W-:-:S04]  /*7b70*/  HFMA2 R180, -RZ, RZ, 0, 9.5367431640625e-07 ;  /* 0x00000010ffb47431 */ /* 0x000fc800000001ff */
[----:B------:R-:W-:Y:S02]  /*7b80*/  MOV R181, R177 ;  /* 0x000000b100b57202 */ /* 0x000fe40000000f00 */
[----:B------:R-:W-:-:S07]  /*7b90*/  MOV R176, R179 ;  /* 0x000000b300b07202 */ /* 0x000fce0000000f00 */
[----:B------:R-:W-:Y:S05]  /*7ba0*/  WARPSYNC.COLLECTIVE R178, `(.L_x_10482) ;  /* 0x00000000b2087348 */ /* 0x000fea0003c00000 */
[----:B------:R0:W1:Y:S02]  /*7bb0*/  SHFL.BFLY P0, R179, R181, R180, R183 ;  /* 0x0c0000b4b5b37389 */ /* 0x00006400000000b7 */
[----:B01----:R-:W-:Y:S05]  /*7bc0*/  ENDCOLLECTIVE ;  /* 0x000000000000791b */ /* 0x003fea0003800000 */
.L_x_10482:
[----:B------:R-:W-:-:S05]  /*7bd0*/  FADD.FTZ R176, R175, R176 ;  /* 0x000000b0afb07221 */ /* 0x000fca0000010000 */
[----:B------:R-:W-:Y:S02]  /*7be0*/  MOV R181, R176 ;  /* 0x000000b000b57202 */ /* 0x000fe40000000f00 */
[----:B------:R-:W-:-:S07]  /*7bf0*/  MOV R168, R179 ;  /* 0x000000b300a87202 */ /* 0x000fce0000000f00 */
[----:B------:R-:W-:Y:S05]  /*7c00*/  WARPSYNC.COLLECTIVE R178, `(.L_x_10483) ;  /* 0x00000000b2087348 */ /* 0x000fea0003c00000 */
[----:B------:R0:W1:Y:S02]  /*7c10*/  SHFL.BFLY P0, R179, R181, R180, R183 ;  /* 0x0c0000b4b5b37389 */ /* 0x00006400000000b7 */
[----:B01----:R-:W-:Y:S05]  /*7c20*/  ENDCOLLECTIVE ;  /* 0x000000000000791b */ /* 0x003fea0003800000 */
.L_x_10483:
[----:B------:R-:W-:Y:S01]  /*7c30*/  MOV R169, R179 ;  /* 0x000000b300a97202 */ /* 0x000fe20000000f00 */
[----:B------:R-:W-:Y:S06]  /*7c40*/  BRA `(.L_x_10484) ;  /* 0xffffff9c00287947 */ /* 0x000fec000383ffff */
.L_x_10485:
        /* <DEDUP_REMOVED lines=11> */
.L_x_14564:


//--------------------- .text._ZN10layer_norm13ln_bwd_kernelINS_13Kernel_traitsIf6__halffS2_fjLj768ELj1ELj4ELj1ELj16ENS_18Kernel_traits_baseILj768EfS2_fS2_fjLj128EEEEELb1ELb1ELb0ELb0EEEvNS_9BwdParamsE --------------------------
	.section	.text._ZN10layer_norm13ln_bwd_kernelINS_13Kernel_traitsIf6__halffS2_fjLj768ELj1ELj4ELj1ELj16ENS_18Kernel_traits_baseILj768EfS2_fS2_fjLj128EEEEELb1ELb1ELb0ELb0EEEvNS_9BwdParamsE,"ax",@progbits
	.align	128
        .global         _ZN10layer_norm13ln_bwd_kernelINS_13Kernel_traitsIf6__halffS2_fjLj768ELj1ELj4ELj1ELj16ENS_18Kernel_traits_baseILj768EfS2_fS2_fjLj128EEEEELb1ELb1ELb0ELb0EEEvNS_9BwdParamsE
        .type           _ZN10layer_norm13ln_bwd_kernelINS_13Kernel_traitsIf6__halffS2_fjLj768ELj1ELj4ELj1ELj16ENS_18Kernel_traits_baseILj768EfS2_fS2_fjLj128EEEEELb1ELb1ELb0ELb0EEEvNS_9BwdParamsE,@function
        .size           _ZN10layer_norm13ln_bwd_kernelINS_13Kernel_traitsIf6__halffS2_fjLj768ELj1ELj4ELj1ELj16ENS_18Kernel_traits_baseILj768EfS2_fS2_fjLj128EEEEELb1ELb1ELb0ELb0EEEvNS_9BwdParamsE,(.L_x_14565 - _ZN10layer_norm13ln_bwd_kernelINS_13Kernel_traitsIf6__halffS2_fjLj768ELj1ELj4ELj1ELj16ENS_18Kernel_traits_baseILj768EfS2_fS2_fjLj128EEEEELb1ELb1ELb0ELb0EEEvNS_9BwdParamsE)
        .other          _ZN10layer_norm13ln_bwd_kernelINS_13Kernel_traitsIf6__halffS2_fjLj768ELj1ELj4ELj1ELj16ENS_18Kernel_traits_baseILj768EfS2_fS2_fjLj128EEEEELb1ELb1ELb0ELb0EEEvNS_9BwdParamsE,@"STO_CUDA_ENTRY STV_DEFAULT"
_ZN10layer_norm13ln_bwd_kernelINS_13Kernel_traitsIf6__halffS2_fjLj768ELj1ELj4ELj1ELj16ENS_18Kernel_traits_baseILj768EfS2_fS2_fjLj128EEEEELb1ELb1ELb0ELb0EEEvNS_9BwdParamsE:
.text._ZN10layer_norm13ln_bwd_kernelINS_13Kernel_traitsIf6__halffS2_fjLj768ELj1ELj4ELj1ELj16ENS_18Kernel_traits_baseILj768EfS2_fS2_fjLj128EEEEELb1ELb1ELb0ELb0EEEvNS_9BwdParamsE:
        /* <DEDUP_REMOVED lines=129> */
.L_x_10518:
        /* <DEDUP_REMOVED lines=46> */
[--C-:B----4-:R-:W-:Y:S02]  /*0af0*/  HADD2.F32 R219, -RZ, R180.reuse.H0_H0 ;  /* 0x200000b4ffdb7230 */ /* 0x110fe40000004100 */
[C---:B------:R-:W-:Y:S01]  /*0b00*/  FADD.FTZ R177, -R228.reuse, R177 ;  /* 0x000000b1e4b17221 */ /* 0x040fe20000010100 */
[C---:B------:R-:W-:Y:S01]  /*0b10*/  FADD.FTZ R217, -R228.reuse, R178 ;  /* 0x000000b2e4d97221 */ /* 0x040fe20000010100 */
[----:B------:R-:W-:Y:S01]  /*0b20*/  FADD.FTZ R179, -R228, R179 ;  /* 0x000000b3e4b37221 */ /* 0x000fe20000010100 */
[----:B------:R-:W-:Y:S02]  /*0b30*/  HADD2.F32 R180, -RZ, R180.H1_H1 ;  /* 0x300000b4ffb47230 */ /* 0x000fe40000004100 */
[----:B------:R-:W-:Y:S01]  /*0b40*/  FADD.FTZ R104, R104, R219 ;  /* 0x000000db68687221 */ /* 0x000fe20000010000 */
[-C--:B------:R-:W-:Y:S01]  /*0b50*/  FFMA.FTZ R80, R221, R219.reuse, R80 ;  /* 0x000000dbdd507223 */ /* 0x080fe20000010050 */
[----:B------:R-:W-:Y:S01]  /*0b60*/  FMUL.FTZ R219, R32, R219 ;  /* 0x000000db20db7220 */ /* 0x000fe20000410000 */
[----:B------:R-:W-:-:S02]  /*0b70*/  HADD2.F32 R215, -RZ, R181.H0_H0 ;  /* 0x200000b5ffd77230 */ /* 0x000fc40000004100 */
[C---:B------:R-:W-:Y:S01]  /*0b80*/  FMUL.FTZ R218, R188.reuse, R177 ;  /* 0x000000b1bcda7220 */ /* 0x040fe20000410000 */
[C---:B------:R-:W-:Y:S01]  /*0b90*/  FMUL.FTZ R217, R188.reuse, R217 ;  /* 0x000000d9bcd97220 */ /* 0x040fe20000410000 */
[----:B------:R-:W-:Y:S01]  /*0ba0*/  FMUL.FTZ R214, R188, R179 ;  /* 0x000000b3bcd67220 */ /* 0x000fe20000410000 */
[----:B------:R-:W-:Y:S01]  /*0bb0*/  FMUL.FTZ R216, R33, R180 ;  /* 0x000000b421d87220 */ /* 0x000fe20000410000 */
[----:B------:R-:W-:Y:S01]  /*0bc0*/  FADD.FTZ R177, RZ, R219 ;  /* 0x000000dbffb17221 */ /* 0x000fe20000010000 */
[----:B------:R-:W-:Y:S01]  /*0bd0*/  FFMA.FTZ R179, R221, R219, RZ ;  /* 0x000000dbddb37223 */ /* 0x000fe200000100ff */
[----:B------:R-:W-:Y:S02]  /*0be0*/  HADD2.F32 R212, -RZ, R181.H1_H1 ;  /* 0x300000b5ffd47230 */ /* 0x000fe40000004100 */
[----:B------:R-:W-:Y:S01]  /*0bf0*/  FADD.FTZ R213, -R228, R184 ;  /* 0x000000b8e4d57221 */ /* 0x000fe20000010100 */
[----:B------:R-:W-:Y:S01]  /*0c00*/  FADD.FTZ R106, R106, R215 ;  /* 0x000000d76a6a7221 */ /* 0x000fe20000010000 */
[-C--:B------:R-:W-:Y:S01]  /*0c10*/  FFMA.FTZ R82, R217, R215.reuse, R82 ;  /* 0x000000d7d9527223 */ /* 0x080fe20000010052 */
[----:B------:R-:W-:Y:S01]  /*0c20*/  FMUL.FTZ R215, R34, R215 ;  /* 0x000000d722d77220 */ /* 0x000fe20000410000 */
[----:B------:R-:W-:Y:S01]  /*0c30*/  FADD.FTZ R176, R177, R216 ;  /* 0x000000d8b1b07221 */ /* 0x000fe20000010000 */
[----:B------:R-:W-:Y:S01]  /*0c40*/  FFMA.FTZ R178, R218, R216, R179 ;  /* 0x000000d8dab27223 */ /* 0x000fe200000100b3 */
[----:B------:R-:W-:-:S02]  /*0c50*/  HADD2.F32 R211, -RZ, R182.H0_H0 ;  /* 0x200000b6ffd37230 */ /* 0x000fc40000004100 */
[----:B------:R-:W-:Y:S01]  /*0c60*/  FADD.FTZ R107, R107, R212 ;  /* 0x000000d46b6b7221 */ /* 0x000fe20000010000 */
[-C--:B------:R-:W-:Y:S01]  /*0c70*/  FFMA.FTZ R83, R214, R212.reuse, R83 ;  /* 0x000000d4d6537223 */ /* 0x080fe20000010053 */
[----:B------:R-:W-:Y:S01]  /*0c80*/  FMUL.FTZ R213, R188, R213 ;  /* 0x000000d5bcd57220 */ /* 0x000fe20000410000 */
[----:B------:R-:W-:Y:S01]  /*0c90*/  FMUL.FTZ R212, R35, R212 ;  /* 0x000000d423d47220 */ /* 0x000fe20000410000 */
[----:B------:R-:W-:Y:S01]  /*0ca0*/  FADD.FTZ R177, R176, R215 ;  /* 0x000000d7b0b17221 */ /* 0x000fe20000010000 */
[----:B------:R-:W-:Y:S01]  /*0cb0*/  FFMA.FTZ R179, R217, R215, R178 ;  /* 0x000000d7d9b37223 */ /* 0x000fe200000100b2 */
[----:B------:R-:W-:Y:S02]  /*0cc0*/  HADD2.F32 R182, -RZ, R182.H1_H1 ;  /* 0x300000b6ffb67230 */ /* 0x000fe40000004100 */
[----:B0-----:R-:W-:Y:S01]  /*0cd0*/  FADD.FTZ R209, -R228, R186 ;  /* 0x000000bae4d17221 */ /* 0x001fe20000010100 */
[----:B------:R-:W-:Y:S01]  /*0ce0*/  FADD.FTZ R108, R108, R211 ;  /* 0x000000d36c6c7221 */ /* 0x000fe20000010000 */
[-C--:B------:R-:W-:Y:S01]  /*0cf0*/  FFMA.FTZ R84, R213, R211.reuse, R84 ;  /* 0x000000d3d5547223 */ /* 0x080fe20000010054 */
[----:B------:R-:W-:Y:S01]  /*0d00*/  FADD.FTZ R185, -R228, R185 ;  /* 0x000000b9e4b97221 */ /* 0x000fe20000010100 */
[----:B------:R-:W-:Y:S01]  /*0d10*/  FMUL.FTZ R211, R36, R211 ;  /* 0x000000d324d37220 */ /* 0x000fe20000410000 */
[----:B------:R-:W-:Y:S01]  /*0d20*/  FADD.FTZ R176, R177, R212 ;  /* 0x000000d4b1b07221 */ /* 0x000fe20000010000 */
[----:B------:R-:W-:Y:S01]  /*0d30*/  FFMA.FTZ R178, R214, R212, R179 ;  /* 0x000000d4d6b27223 */ /* 0x000fe200000100b3 */
[----:B------:R-:W-:-:S02]  /*0d40*/  HADD2.F32 R207, -RZ, R183.H0_H0 ;  /* 0x200000b7ffcf7230 */ /* 0x000fc40000004100 */
        /* <DEDUP_REMOVED lines=24> */
.L_x_10489:
[----:B------:R-:W-:Y:S05]  /*0ed0*/  BSYNC.RECONVERGENT B1 ;  /* 0x0000000000017941 */ /* 0x000fea0003800200 */
.L_x_10488:
        /* <DEDUP_REMOVED lines=20> */
[C---:B0-----:R-:W-:Y:S01]  /*1020*/  FADD.FTZ R195, -R228.reuse, R179 ;  /* 0x000000b3e4c37221 */ /* 0x041fe20000010100 */
[----:B------:R-:W-:Y:S02]  /*1030*/  FADD.FTZ R189, -R228, R178 ;  /* 0x000000b2e4bd7221 */ /* 0x000fe40000010100 */
[----:B-----5:R-:W-:Y:S01]  /*1040*/  FMUL.FTZ R203, R188, R203 ;  /* 0x000000cbbccb7220 */ /* 0x020fe20000410000 */
[----:B----4-:R-:W-:-:S02]  /*1050*/  HADD2.F32 R201, -RZ, R180.H0_H0 ;  /* 0x200000b4ffc97230 */ /* 0x010fc40000004100 */
[----:B--2---:R-:W-:Y:S01]  /*1060*/  FMUL.FTZ R190, R188, R195 ;  /* 0x000000c3bcbe7220 */ /* 0x004fe20000410000 */
[--C-:B------:R-:W-:Y:S02]  /*1070*/  HADD2.F32 R178, -RZ, R181.reuse.H1_H1 ;  /* 0x300000b5ffb27230 */ /* 0x100fe40000004100 */
[----:B------:R-:W-:Y:S01]  /*1080*/  FADD.FTZ R177, -R228, R177 ;  /* 0x000000b1e4b17221 */ /* 0x000fe20000010100 */
[----:B------:R-:W-:Y:S02]  /*1090*/  HADD2.F32 R180, -RZ, R180.H1_H1 ;  /* 0x300000b4ffb47230 */ /* 0x000fe40000004100 */
[----:B------:R-:W-:Y:S01]  /*10a0*/  FADD.FTZ R156, R156, R201 ;  /* 0x000000c99c9c7221 */ /* 0x000fe20000010000 */
[-C--:B------:R-:W-:Y:S01]  /*10b0*/  FFMA.FTZ R112, R203, R201.reuse, R112 ;  /* 0x000000c9cb707223 */ /* 0x080fe20000010070 */
[----:B------:R-:W-:Y:S01]  /*10c0*/  FMUL.FTZ R201, R48, R201 ;  /* 0x000000c930c97220 */ /* 0x000fe20000410000 */
[----:B------:R-:W-:Y:S02]  /*10d0*/  HADD2.F32 R179, -RZ, R181.H0_H0 ;  /* 0x200000b5ffb37230 */ /* 0x000fe40000004100 */
[----:B------:R-:W-:Y:S01]  /*10e0*/  FMUL.FTZ R189, R188, R189 ;  /* 0x000000bdbcbd7220 */ /* 0x000fe20000410000 */
[----:B------:R-:W-:Y:S01]  /*10f0*/  FADD.FTZ R159, R159, R178 ;  /* 0x000000b29f9f7221 */ /* 0x000fe20000010000 */
[-C--:B------:R-:W-:Y:S01]  /*1100*/  FFMA.FTZ R115, R190, R178.reuse, R115 ;  /* 0x000000b2be737223 */ /* 0x080fe20000010073 */
[----:B-1----:R-:W-:Y:S01]  /*1110*/  FMUL.FTZ R193, R51, R178 ;  /* 0x000000b233c17220 */ /* 0x002fe20000410000 */
        /* <DEDUP_REMOVED lines=22> */
[----:B------:R-:W-:Y:S01]  /*1280*/  FADD.FTZ R160, R160, R197 ;  /* 0x000000c5a0a07221 */ /* 0x000fe20000010000 */
[----:B------:R-:W-:Y:S01]  /*1290*/  FFMA.FTZ R88, R195, R197, R88 ;  /* 0x000000c5c3587223 */ /* 0x000fe20000010058 */
[----:B------:R-:W-:Y:S01]  /*12a0*/  FADD.FTZ R199, -R228, R186 ;  /* 0x000000bae4c77221 */ /* 0x000fe20000010100 */
        /* <DEDUP_REMOVED lines=22> */
.L_x_10491:
[----:B------:R-:W-:Y:S05]  /*1410*/  BSYNC.RECONVERGENT B1 ;  /* 0x0000000000017941 */ /* 0x000fea0003800200 */
.L_x_10490:
        /* <DEDUP_REMOVED lines=19> */
[C---:B----4-:R-:W-:Y:S01]  /*1550*/  FADD.FTZ R7, -R228.reuse, R8 ;  /* 0x00000008e4077221 */ /* 0x050fe20000010100 */
[C---:B------:R-:W-:Y:S01]  /*1560*/  FADD.FTZ R9, -R228.reuse, R9 ;  /* 0x00000009e4097221 */ /* 0x040fe20000010100 */
[--C-:B------:R-:W-:Y:S02]  /*1570*/  HADD2.F32 R15, -RZ, R16.reuse.H0_H0 ;  /* 0x20000010ff0f7230 */ /* 0x100fe40000004100 */
[C---:B------:R-:W-:Y:S01]  /*1580*/  FADD.FTZ R179, -R228.reuse, R10 ;  /* 0x0000000ae4b37221 */ /* 0x040fe20000010100 */
[----:B------:R-:W-:Y:S01]  /*1590*/  FADD.FTZ R183, -R228, R14 ;  /* 0x0000000ee4b77221 */ /* 0x000fe20000010100 */
[----:B------:R-:W-:-:S02]  /*15a0*/  HADD2.F32 R16, -RZ, R16.H1_H1 ;  /* 0x30000010ff107230 */ /* 0x000fc40000004100 */
[----:B-----5:R-:W-:Y:S01]  /*15b0*/  FMUL.FTZ R7, R188, R7 ;  /* 0x00000007bc077220 */ /* 0x020fe20000410000 */
[----:B------:R-:W-:Y:S01]  /*15c0*/  FADD.FTZ R11, -R228, R11 ;  /* 0x0000000be40b7221 */ /* 0x000fe20000010100 */
[----:B------:R-:W-:Y:S01]  /*15d0*/  FMUL.FTZ R14, R64, R15 ;  /* 0x0000000f400e7220 */ /* 0x000fe20000410000 */
[--C-:B-1----:R-:W-:Y:S02]  /*15e0*/  HADD2.F32 R21, -RZ, R17.reuse.H0_H0 ;  /* 0x20000011ff157230 */ /* 0x102fe40000004100 */
[C---:B------:R-:W-:Y:S01]  /*15f0*/  FMUL.FTZ R8, R188.reuse, R9 ;  /* 0x00000009bc087220 */ /* 0x040fe20000410000 */
[----:B------:R-:W-:Y:S02]  /*1600*/  HADD2.F32 R20, -RZ, R17.H1_H1 ;  /* 0x30000011ff147230 */ /* 0x000fe40000004100 */
[----:B------:R-:W-:Y:S01]  /*1610*/  FMUL.FTZ R9, R188, R179 ;  /* 0x000000b3bc097220 */ /* 0x000fe20000410000 */
[--C-:B0-----:R-:W-:Y:S02]  /*1620*/  HADD2.F32 R177, -RZ, R18.reuse.H0_H0 ;  /* 0x20000012ffb17230 */ /* 0x101fe40000004100 */
[----:B------:R-:W-:Y:S01]  /*1630*/  FADD.FTZ R116, R116, R15 ;  /* 0x0000000f74747221 */ /* 0x000fe20000010000 */
[----:B------:R-:W-:-:S02]  /*1640*/  HADD2.F32 R176, -RZ, R18.H1_H1 ;  /* 0x30000012ffb07230 */ /* 0x000fc40000004100 */
        /* <DEDUP_REMOVED lines=17> */
[----:B------:R-:W-:-:S02]  /*1760*/  FADD.FTZ R181, -R228, R12 ;  /* 0x0000000ce4b57221 */ /* 0x000fc40000010100 */
[----:B------:R-:W-:Y:S01]  /*1770*/  FADD.FTZ R22, R21, R16 ;  /* 0x0000001015167221 */ /* 0x000fe20000010000 */
[----:B------:R-:W-:Y:S01]  /*1780*/  FFMA.FTZ R19, R9, R16, R20 ;  /* 0x0000001009137223 */ /* 0x000fe20000010014 */
[----:B------:R-:W-:Y:S01]  /*1790*/  FADD.FTZ R13, -R228, R13 ;  /* 0x0000000de40d7221 */ /* 0x000fe20000010100 */
        /* <DEDUP_REMOVED lines=26> */
.L_x_10493:
[----:B------:R-:W-:Y:S05]  /*1940*/  BSYNC.RECONVERGENT B1 ;  /* 0x0000000000017941 */ /* 0x000fea0003800200 */
.L_x_10492:
        /* <DEDUP_REMOVED lines=21> */
.L_x_10540:
        /* <DEDUP_REMOVED lines=20> */
[----:B------:R-:W-:Y:S01]  /*1be0*/  MOV R184, RZ ;  /* 0x000000ff00b87202 */ /* 0x000fe20000000f00 */
[----:B------:R-:W-:Y:S01]  /*1bf0*/  FADD.FTZ R185, R212, -R185 ;  /* 0x800000b9d4b97221 */ /* 0x000fe20000010000 */
[----:B------:R-:W-:Y:S01]  /*1c00*/  FFMA.FTZ R229, R210, R180, R181 ;  /* 0x000000b4d2e57223 */ /* 0x000fe200000100b5 */
[C---:B------:R-:W-:Y:S01]  /*1c10*/  FMUL.FTZ R182, R188.reuse, R183 ;  /* 0x000000b7bcb67220 */ /* 0x040fe20000410000 */
[----:B------:R-:W-:Y:S02]  /*1c20*/  HFMA2 R183, -RZ, RZ, 0, 0 ;  /* 0x00000000ffb77431 */ /* 0x000fe400000001ff */
[----:B------:R-:W-:Y:S01]  /*1c30*/  FMUL.FTZ R186, R188, R185 ;  /* 0x000000b9bcba7220 */ /* 0x000fe20000410000 */
[----:B------:R-:W-:Y:S01]  /*1c40*/  LOP3.LUT P2, RZ, R227, 0xff, RZ, 0xc0, !PT ;  /* 0x000000ffe3ff7812 */ /* 0x000fe2000784c0ff */
[----:B------:R-:W-:Y:S01]  /*1c50*/  FMUL.FTZ R182, R182, R23 ;  /* 0x00000017b6b67220 */ /* 0x000fe20000410000 */
[----:B------:R-:W-:Y:S01]  /*1c60*/  FADD.FTZ R229, R208, -R229 ;  /* 0x800000e5d0e57221 */ /* 0x000fe20000010000 */
[----:B-----5:R-:W-:-:S02]  /*1c70*/  @P5 HADD2.F32 R185, -RZ, R177.H0_H0 ;  /* 0x200000b1ffb95230 */ /* 0x020fc40000004100 */
[----:B------:R-:W-:Y:S01]  /*1c80*/  FMUL.FTZ R186, R186, R23 ;  /* 0x00000017baba7220 */ /* 0x000fe20000410000 */
[----:B------:R-:W-:Y:S01]  /*1c90*/  FMUL.FTZ R182, R182, UR13 ;  /* 0x0000000db6b67c20 */ /* 0x000fe20008410000 */
[----:B------:R-:W-:Y:S02]  /*1ca0*/  @P6 HADD2.F32 R177, -RZ, R177.H1_H1 ;  /* 0x300000b1ffb16230 */ /* 0x000fe40000004100 */
[--C-:B------:R-:W-:Y:S01]  /*1cb0*/  FFMA.FTZ R230, R209, R180, R181.reuse ;  /* 0x000000b4d1e67223 */ /* 0x100fe200000100b5 */
[----:B------:R-:W-:Y:S01]  /*1cc0*/  FMUL.FTZ R220, R186, UR13 ;  /* 0x0000000dbadc7c20 */ /* 0x000fe20008410000 */
[----:B------:R-:W-:Y:S01]  /*1cd0*/  @P5 FMUL.FTZ R183, R182, R185 ;  /* 0x000000b9b6b75220 */ /* 0x000fe20000410000 */
[----:B------:R-:W-:Y:S01]  /*1ce0*/  FMUL.FTZ R182, R42, R182 ;  /* 0x000000b62ab67220 */ /* 0x000fe20000410000 */
[----:B------:R-:W-:Y:S01]  /*1cf0*/  FFMA.FTZ R186, R213, R180, R181 ;  /* 0x000000b4d5ba7223 */ /* 0x000fe200000100b5 */
[----:B------:R-:W-:Y:S01]  /*1d00*/  @P6 FMUL.FTZ R184, R220, R177 ;  /* 0x000000b1dcb86220 */ /* 0x000fe20000410000 */
[----:B------:R-:W-:Y:S01]  /*1d10*/  FMUL.FTZ R177, R43, R220 ;  /* 0x000000dc2bb17220 */ /* 0x000fe20000410000 */
[----:B------:R-:W-:Y:S01]  /*1d20*/  FMUL.FTZ R228, R188, R229 ;  /* 0x000000e5bce47220 */ /* 0x000fe20000410000 */
[----:B------:R-:W-:Y:S01]  /*1d30*/  FSEL R182, R182, RZ, P5 ;  /* 0x000000ffb6b67208 */ /* 0x000fe20002800000 */
[----:B------:R-:W-:Y:S01]  /*1d40*/  FADD.FTZ R187, R211, -R186 ;  /* 0x800000bad3bb7221 */ /* 0x000fe20000010000 */
[----:B------:R-:W-:Y:S01]  /*1d50*/  LOP3.LUT P5, RZ, R227, 0xff00, RZ, 0xc0, !PT ;  /* 0x0000ff00e3ff7812 */ /* 0x000fe200078ac0ff */
[----:B------:R-:W-:Y:S01]  /*1d60*/  FADD.FTZ R229, R207, -R230 ;  /* 0x800000e6cfe57221 */ /* 0x000fe20000010000 */
[----:B------:R-:W-:Y:S01]  /*1d70*/  FSEL R177, R177, RZ, P6 ;  /* 0x000000ffb1b17208 */ /* 0x000fe20003000000 */
[----:B------:R-:W-:Y:S01]  /*1d80*/  FMUL.FTZ R186, R188, R187 ;  /* 0x000000bbbcba7220 */ /* 0x000fe20000410000 */
[----:B------:R-:W-:Y:S01]  /*1d90*/  LOP3.LUT P6, RZ, R227, 0xff0000, RZ, 0xc0, !PT ;  /* 0x00ff0000e3ff7812 */ /* 0x000fe200078cc0ff */
[----:B------:R-:W-:Y:S01]  /*1da0*/  FMUL.FTZ R228, R228, R23 ;  /* 0x00000017e4e47220 */ /* 0x000fe20000410000 */
[----:B------:R-:W-:-:S02]  /*1db0*/  HFMA2 R185, -RZ, RZ, 0, 0 ;  /* 0x00000000ffb97431 */ /* 0x000fc400000001ff */
[----:B------:R-:W-:Y:S01]  /*1dc0*/  FMUL.FTZ R186, R186, R23 ;  /* 0x00000017baba7220 */ /* 0x000fe20000410000 */
[--C-:B------:R-:W-:Y:S02]  /*1dd0*/  @P2 HADD2.F32 R187, -RZ, R178.reuse.H0_H0 ;  /* 0x200000b2ffbb2230 */ /* 0x100fe40000004100 */
[----:B------:R-:W-:Y:S01]  /*1de0*/  FMUL.FTZ R230, R188, R229 ;  /* 0x000000e5bce67220 */ /* 0x000fe20000410000 */
[----:B------:R-:W-:Y:S01]  /*1df0*/  FMUL.FTZ R228, R228, UR13 ;  /* 0x0000000de4e47c20 */ /* 0x000fe20008410000 */
[----:B------:R-:W-:Y:S01]  /*1e00*/  FMUL.FTZ R231, R186, UR13 ;  /* 0x0000000dbae77c20 */ /* 0x000fe20008410000 */
[----:B------:R-:W-:Y:S01]  /*1e10*/  MOV R220, RZ ;  /* 0x000000ff00dc7202 */ /* 0x000fe20000000f00 */
[----:B------:R-:W-:Y:S02]  /*1e20*/  @P5 HADD2.F32 R186, -RZ, R178.H1_H1 ;  /* 0x300000b2ffba5230 */ /* 0x000fe40000004100 */
[----:B------:R-:W-:Y:S01]  /*1e30*/  FMUL.FTZ R230, R230, R23 ;  /* 0x00000017e6e67220 */ /* 0x000fe20000410000 */
[----:B------:R-:W-:Y:S01]  /*1e40*/  FMUL.FTZ R178, R44, R231 ;  /* 0x000000e72cb27220 */ /* 0x000fe20000410000 */
[----:B------:R-:W-:Y:S01]  /*1e50*/  @P2 FMUL.FTZ R185, R231, R187 ;  /* 0x000000bbe7b92220 */ /* 0x000fe20000410000 */
[----:B------:R-:W-:-:S02]  /*1e60*/  HFMA2 R231, -RZ, RZ, 0, 0 ;  /* 0x00000000ffe77431 */ /* 0x000fc400000001ff */
[----:B------:R-:W-:Y:S01]  /*1e70*/  @P5 FMUL.FTZ R220, R228, R186 ;  /* 0x000000bae4dc5220 */ /* 0x000fe20000410000 */
[--C-:B------:R-:W-:Y:S02]  /*1e80*/  @P6 HADD2.F32 R186, -RZ, R179.reuse.H0_H0 ;  /* 0x200000b3ffba6230 */ /* 0x100fe40000004100 */
[----:B------:R-:W-:Y:S01]  /*1e90*/  FMUL.FTZ R187, R230, UR13 ;  /* 0x0000000de6bb7c20 */ /* 0x000fe20008410000 */
[--C-:B------:R-:W-:Y:S01]  /*1ea0*/  FFMA.FTZ R230, R206, R180, R181.reuse ;  /* 0x000000b4cee67223 */ /* 0x100fe200000100b5 */
[----:B------:R-:W-:Y:S01]  /*1eb0*/  FSEL R178, R178, RZ, P2 ;  /* 0x000000ffb2b27208 */ /* 0x000fe20001000000 */
[----:B------:R-:W-:Y:S01]  /*1ec0*/  FMUL.FTZ R229, R45, R228 ;  /* 0x000000e42de57220 */ /* 0x000fe20000410000 */
[----:B------:R-:W-:Y:S01]  /*1ed0*/  ISETP.GE.U32.AND P2, PT, R226, RZ, PT ;  /* 0x000000ffe200720c */ /* 0x000fe20003f46070 */
[----:B------:R-:W-:Y:S01]  /*1ee0*/  FMUL.FTZ R228, R46, R187 ;  /* 0x000000bb2ee47220 */ /* 0x000fe20000410000 */
[----:B------:R-:W-:Y:S01]  /*1ef0*/  @P6 FMUL.FTZ R231, R187, R186 ;  /* 0x000000babbe76220 */ /* 0x000fe20000410000 */
[----:B------:R-:W-:Y:S01]  /*1f00*/  FADD.FTZ R187, R205, -R230 ;  /* 0x800000e6cdbb7221 */ /* 0x000fe20000010000 */
[----:B------:R-:W-:Y:S01]  /*1f10*/  ISETP.GE.U32.AND.EX P2, PT, R227, 0x1000000, PT, P2 ;  /* 0x01000000e300780c */ /* 0x000fe20003f46120 */
[-CC-:B------:R-:W-:Y:S01]  /*1f20*/  FFMA.FTZ R233, R218, R180.reuse, R181.reuse ;  /* 0x000000b4dae97223 */ /* 0x180fe200000100b5 */
[----:B------:R-:W-:Y:S01]  /*1f30*/  FSEL R228, R228, RZ, P6 ;  /* 0x000000ffe4e47208 */ /* 0x000fe20003000000 */
[----:B------:R-:W-:Y:S01]  /*1f40*/  FMUL.FTZ R232, R188, R187 ;  /* 0x000000bbbce87220 */ /* 0x000fe20000410000 */
[----:B------:R-:W-:Y:S01]  /*1f50*/  LOP3.LUT P6, RZ, R226, 0xff00, RZ, 0xc0, !PT ;  /* 0x0000ff00e2ff7812 */ /* 0x000fe200078cc0ff */
[----:B------:R-:W-:Y:S01]  /*1f60*/  FFMA.FTZ R186, R221, R180, R181 ;  /* 0x000000b4ddba7223 */ /* 0x000fe200000100b5 */
[----:B------:R-:W-:Y:S01]  /*1f70*/  FSEL R229, R229, RZ, P5 ;  /* 0x000000ffe5e57208 */ /* 0x000fe20002800000 */
[----:B------:R-:W-:Y:S01]  /*1f80*/  FMUL.FTZ R234, R232, R23 ;  /* 0x00000017e8ea7220 */ /* 0x000fe20000410000 */
[----:B------:R-:W-:Y:S01]  /*1f90*/  LOP3.LUT P5, RZ, R226, 0xff, RZ, 0xc0, !PT ;  /* 0x000000ffe2ff7812 */ /* 0x000fe200078ac0ff */
[----:B------:R-:W-:Y:S01]  /*1fa0*/  FADD.FTZ R233, R216, -R233 ;  /* 0x800000e9d8e97221 */ /* 0x000fe20000010000 */
[----:B------:R-:W-:Y:S01]  /*1fb0*/  FADD.FTZ R187, R219, -R186 ;  /* 0x800000badbbb7221 */ /* 0x000fe20000010000 */
[----:B------:R-:W-:Y:S01]  /*1fc0*/  FMUL.FTZ R236, R234, UR13 ;  /* 0x0000000deaec7c20 */ /* 0x000fe20008410000 */
[----:B------:R-:W-:Y:S01]  /*1fd0*/  MOV R230, RZ ;  /* 0x000000ff00e67202 */ /* 0x000fe20000000f00 */
[----:B------:R-:W-:Y:S01]  /*1fe0*/  FMUL.FTZ R234, R188, R233 ;  /* 0x000000e9bcea7220 */ /* 0x000fe20000410000 */
[----:B------:R-:W-:-:S02]  /*1ff0*/  @P2 HADD2.F32 R179, -RZ, R179.H1_H1 ;  /* 0x300000b3ffb32230 */ /* 0x000fc40000004100 */
[----:B------:R-:W-:Y:S01]  /*2000*/  FMUL.FTZ R186, R188, R187 ;  /* 0x000000bbbcba7220 */ /* 0x000fe20000410000 */
[----:B------:R-:W-:Y:S01]  /*2010*/  FADD.FTZ R129, R129, R220 ;  /* 0x000000dc81817221 */ /* 0x000fe20000010000 */
[-C--:B------:R-:W-:Y:S01]  /*2020*/  FMUL.FTZ R234, R234, R23.reuse ;  /* 0x00000017eaea7220 */ /* 0x080fe20000410000 */
[--C-:B------:R-:W-:Y:S02]  /*2030*/  @P6 HADD2.F32 R187, -RZ, R176.reuse.H1_H1 ;  /* 0x300000b0ffbb6230 */ /* 0x100fe40000004100 */
[----:B------:R-:W-:Y:S01]  /*2040*/  FMUL.FTZ R186, R186, R23 ;  /* 0x00000017baba7220 */ /* 0x000fe20000410000 */
[----:B------:R-:W-:Y:S01]  /*2050*/  @P2 FMUL.FTZ R230, R236, R179 ;  /* 0x000000b3ece62220 */ /* 0x000fe20000410000 */
[----:B------:R-:W-:Y:S02]  /*2060*/  HFMA2 R179, -RZ, RZ, 0, 0 ;  /* 0x00000000ffb37431 */ /* 0x000fe400000001ff */
[----:B------:R-:W-:Y:S01]  /*2070*/  FMUL.FTZ R234, R234, UR13 ;  /* 0x0000000deaea7c20 */ /* 0x000fe20008410000 */
[----:B------:R-:W-:-:S02]  /*2080*/  @P5 HADD2.F32 R232, -RZ, R176.H0_H0 ;  /* 0x200000b0ffe85230 */ /* 0x000fc40000004100 */
[----:B------:R-:W-:Y:S01]  /*2090*/  FMUL.FTZ R233, R186, UR13 ;  /* 0x0000000dbae97c20 */ /* 0x000fe20008410000 */
[----:B------:R-:W-:Y:S01]  /*20a0*/  MOV R176, RZ ;  /* 0x000000ff00b07202 */ /* 0x000fe20000000f00 */
[----:B------:R-:W-:Y:S01]  /*20b0*/  @P6 FMUL.FTZ R176, R234, R187 ;  /* 0x000000bbeab06220 */ /* 0x000fe20000410000 */
[----:B------:R-:W-:Y:S01]  /*20c0*/  FADD.FTZ R186, R126, R183 ;  /* 0x000000b77eba7221 */ /* 0x000fe20000010000 */
        /* <DEDUP_REMOVED lines=18> */
.L_x_10499:
[-CC-:B------:R-:W-:Y:S01]  /*21f0*/  FFMA.FTZ R92, R217, R180.reuse, R181.reuse ;  /* 0x000000b4d95c7223 */ /* 0x180fe200000100b5 */
[----:B------:R-:W-:Y:S01]  /*2200*/  LOP3.LUT P5, RZ, R226, 0xff0000, RZ, 0xc0, !PT ;  /* 0x00ff0000e2ff7812 */ /* 0x000fe200078ac0ff */
[-C--:B------:R-:W-:Y:S01]  /*2210*/  FFMA.FTZ R95, R214, R180.reuse, R181 ;  /* 0x000000b4d65f7223 */ /* 0x080fe200000100b5 */
[----:B------:R-:W-:Y:S01]  /*2220*/  LOP3.LUT P6, RZ, R226, 0xff000000, RZ, 0xc0, !PT ;  /* 0xff000000e2ff7812 */ /* 0x000fe200078cc0ff */
[----:B------:R-:W-:Y:S01]  /*2230*/  FADD.FTZ R93, R215, -R92 ;  /* 0x8000005cd75d7221 */ /* 0x000fe20000010000 */
[----:B0-----:R-:W-:Y:S02]  /*2240*/  HFMA2 R183, -RZ, RZ, 0, 0 ;  /* 0x00000000ffb77431 */ /* 0x001fe400000001ff */
[----:B------:R-:W-:Y:S01]  /*2250*/  FADD.FTZ R95, R212, -R95 ;  /* 0x8000005fd45f7221 */ /* 0x000fe20000010000 */
[----:B------:R-:W-:Y:S01]  /*2260*/  MOV R184, RZ ;  /* 0x000000ff00b87202 */ /* 0x000fe20000000f00 */
[C---:B------:R-:W-:Y:S01]  /*2270*/  FMUL.FTZ R94, R188.reuse, R93 ;  /* 0x0000005dbc5e7220 */ /* 0x040fe20000410000 */
[----:B------:R-:W-:Y:S01]  /*2280*/  LOP3.LUT P2, RZ, R227, 0xff, RZ, 0xc0, !PT ;  /* 0x000000ffe3ff7812 */ /* 0x000fe2000784c0ff */
[----:B------:R-:W-:Y:S01]  /*2290*/  FMUL.FTZ R95, R188, R95 ;  /* 0x0000005fbc5f7220 */ /* 0x000fe20000410000 */
[----:B------:R-:W-:Y:S01]  /*22a0*/  FFMA.FTZ R166, R209, R180, R181 ;  /* 0x000000b4d1a67223 */ /* 0x000fe200000100b5 */
[----:B------:R-:W-:Y:S01]  /*22b0*/  FMUL.FTZ R92, R94, R23 ;  /* 0x000000175e5c7220 */ /* 0x000fe20000410000 */
[----:B------:R-:W-:-:S02]  /*22c0*/  HFMA2 R229, -RZ, RZ, 0, 0 ;  /* 0x00000000ffe57431 */ /* 0x000fc400000001ff */
[--C-:B-----5:R-:W-:Y:S02]  /*22d0*/  @P5 HADD2.F32 R164, -RZ, R177.reuse.H0_H0 ;  /* 0x200000b1ffa45230 */ /* 0x120fe40000004100 */
[----:B------:R-:W-:Y:S01]  /*22e0*/  FMUL.FTZ R93, R95, R23 ;  /* 0x000000175f5d7220 */ /* 0x000fe20000410000 */
[----:B------:R-:W-:Y:S01]  /*22f0*/  FMUL.FTZ R165, R92, UR13 ;  /* 0x0000000d5ca57c20 */ /* 0x000fe20008410000 */
[----:B------:R-:W-:Y:S02]  /*2300*/  @P6 HADD2.F32 R167, -RZ, R177.H1_H1 ;  /* 0x300000b1ffa76230 */ /* 0x000fe40000004100 */
[--C-:B------:R-:W-:Y:S01]  /*2310*/  FFMA.FTZ R92, R213, R180, R181.reuse ;  /* 0x000000b4d55c7223 */ /* 0x100fe200000100b5 */
[----:B------:R-:W-:Y:S01]  /*2320*/  FMUL.FTZ R182, R93, UR13 ;  /* 0x0000000d5db67c20 */ /* 0x000fe20008410000 */
[----:B------:R-:W-:Y:S01]  /*2330*/  FMUL.FTZ R177, R42, R165 ;  /* 0x000000a52ab17220 */ /* 0x000fe20000410000 */
[----:B------:R-:W-:Y:S01]  /*2340*/  @P5 FMUL.FTZ R183, R165, R164 ;  /* 0x000000a4a5b75220 */ /* 0x000fe20000410000 */
[----:B------:R-:W-:Y:S01]  /*2350*/  FFMA.FTZ R165, R210, R180, R181 ;  /* 0x000000b4d2a57223 */ /* 0x000fe200000100b5 */
[----:B------:R-:W-:Y:S01]  /*2360*/  FADD.FTZ R93, R211, -R92 ;  /* 0x8000005cd35d7221 */ /* 0x000fe20000010000 */
[----:B------:R-:W-:Y:S01]  /*2370*/  @P6 FMUL.FTZ R184, R182, R167 ;  /* 0x000000a7b6b86220 */ /* 0x000fe20000410000 */
[----:B------:R-:W-:Y:S01]  /*2380*/  FSEL R177, R177, RZ, P5 ;  /* 0x000000ffb1b17208 */ /* 0x000fe20002800000 */
[----:B------:R-:W-:Y:S01]  /*2390*/  FMUL.FTZ R182, R43, R182 ;  /* 0x000000b62bb67220 */ /* 0x000fe20000410000 */
[----:B------:R-:W-:Y:S01]  /*23a0*/  LOP3.LUT P5, RZ, R227, 0xff00, RZ, 0xc0, !PT ;  /* 0x0000ff00e3ff7812 */ /* 0x000fe200078ac0ff */
[----:B------:R-:W-:Y:S01]  /*23b0*/  FADD.FTZ R165, R208, -R165 ;  /* 0x800000a5d0a57221 */ /* 0x000fe20000010000 */
[----:B------:R-:W-:Y:S01]  /*23c0*/  FMUL.FTZ R164, R188, R93 ;  /* 0x0000005dbca47220 */ /* 0x000fe20000410000 */
[----:B------:R-:W-:Y:S01]  /*23d0*/  FADD.FTZ R187, R207, -R166 ;  /* 0x800000a6cfbb7221 */ /* 0x000fe20000010000 */
[----:B------:R-:W-:Y:S01]  /*23e0*/  FSEL R182, R182, RZ, P6 ;  /* 0x000000ffb6b67208 */ /* 0x000fe20003000000 */
[----:B------:R-:W-:Y:S01]  /*23f0*/  FMUL.FTZ R165, R188, R165 ;  /* 0x000000a5bca57220 */ /* 0x000fe20000410000 */
[----:B------:R-:W-:Y:S01]  /*2400*/  LOP3.LUT P6, RZ, R227, 0xff0000, RZ, 0xc0, !PT ;  /* 0x00ff0000e3ff7812 */ /* 0x000fe200078cc0ff */
[----:B------:R-:W-:Y:S01]  /*2410*/  FMUL.FTZ R92, R164, R23 ;  /* 0x00000017a45c7220 */ /* 0x000fe20000410000 */
[----:B------:R-:W-:Y:S01]  /*2420*/  FMUL.FTZ R166, R188, R187 ;  /* 0x000000bbbca67220 */ /* 0x000fe20000410000 */
[----:B------:R-:W-:Y:S01]  /*2430*/  FMUL.FTZ R93, R165, R23 ;  /* 0x00000017a55d7220 */ /* 0x000fe20000410000 */
[----:B------:R-:W-:-:S02]  /*2440*/  @P2 HADD2.F32 R228, -RZ, R178.H0_H0 ;  /* 0x200000b2ffe42230 */ /* 0x000fc40000004100 */
[----:B------:R-:W-:Y:S01]  /*2450*/  FMUL.FTZ R167, R92, UR13 ;  /* 0x0000000d5ca77c20 */ /* 0x000fe20008410000 */
[----:B------:R-:W-:Y:S01]  /*2460*/  FMUL.FTZ R92, R166, R23 ;  /* 0x00000017a65c7220 */ /* 0x000fe20000410000 */
[----:B------:R-:W-:Y:S02]  /*2470*/  @P5 HADD2.F32 R185, -RZ, R178.H1_H1 ;  /* 0x300000b2ffb95230 */ /* 0x000fe40000004100 */
[----:B------:R-:W-:Y:S01]  /*2480*/  FMUL.FTZ R186, R93, UR13 ;  /* 0x0000000d5dba7c20 */ /* 0x000fe20008410000 */
[----:B------:R-:W-:Y:S01]  /*2490*/  FMUL.FTZ R178, R44, R167 ;  /* 0x000000a72cb27220 */ /* 0x000fe20000410000 */
[----:B------:R-:W-:Y:S01]  /*24a0*/  MOV R220, RZ ;  /* 0x000000ff00dc7202 */ /* 0x000fe20000000f00 */
[----:B------:R-:W-:Y:S01]  /*24b0*/  FMUL.FTZ R93, R92, UR13 ;  /* 0x0000000d5c5d7c20 */ /* 0x000fe20008410000 */
[----:B------:R-:W-:Y:S01]  /*24c0*/  @P5 FMUL.FTZ R220, R186, R185 ;  /* 0x000000b9badc5220 */ /* 0x000fe20000410000 */
[----:B------:R-:W-:Y:S01]  /*24d0*/  FMUL.FTZ R185, R45, R186 ;  /* 0x000000ba2db97220 */ /* 0x000fe20000410000 */
[--C-:B------:R-:W-:Y:S01]  /*24e0*/  FFMA.FTZ R186, R206, R180, R181.reuse ;  /* 0x000000b4ceba7223 */ /* 0x100fe200000100b5 */
[----:B------:R-:W-:Y:S01]  /*24f0*/  @P2 FMUL.FTZ R229, R167, R228 ;  /* 0x000000e4a7e52220 */ /* 0x000fe20000410000 */
[----:B------:R-:W-:Y:S01]  /*2500*/  FSEL R178, R178, RZ, P2 ;  /* 0x000000ffb2b27208 */ /* 0x000fe20001000000 */
[--C-:B------:R-:W-:Y:S01]  /*2510*/  @P6 HADD2.F32 R92, -RZ, R179.reuse.H0_H0 ;  /* 0x200000b3ff5c6230 */ /* 0x100fe20000004100 */
[----:B------:R-:W-:Y:S01]  /*2520*/  ISETP.GE.U32.AND P2, PT, R226, RZ, PT ;  /* 0x000000ffe200720c */ /* 0x000fe20003f46070 */
[----:B------:R-:W-:Y:S01]  /*2530*/  FMUL.FTZ R228, R46, R93 ;  /* 0x0000005d2ee47220 */ /* 0x000fe20000410000 */
[----:B------:R-:W-:Y:S01]  /*2540*/  CS2R R230, SRZ ;  /* 0x0000000000e67805 */ /* 0x000fe2000001ff00 */
[----:B------:R-:W-:Y:S01]  /*2550*/  FADD.FTZ R167, R205, -R186 ;  /* 0x800000bacda77221 */ /* 0x000fe20000010000 */
[----:B------:R-:W-:Y:S01]  /*2560*/  ISETP.GE.U32.AND.EX P2, PT, R227, 0x1000000, PT, P2 ;  /* 0x01000000e300780c */ /* 0x000fe20003f46120 */
[----:B------:R-:W-:Y:S01]  /*2570*/  @P6 FMUL.FTZ R231, R93, R92 ;  /* 0x0000005c5de76220 */ /* 0x000fe20000410000 */
[-CC-:B------:R-:W-:Y:S01]  /*2580*/  FFMA.FTZ R93, R218, R180.reuse, R181.reuse ;  /* 0x000000b4da5d7223 */ /* 0x180fe200000100b5 */
[----:B------:R-:W-:Y:S01]  /*2590*/  FSEL R185, R185, RZ, P5 ;  /* 0x000000ffb9b97208 */ /* 0x000fe20002800000 */
[----:B------:R-:W-:Y:S01]  /*25a0*/  FMUL.FTZ R167, R188, R167 ;  /* 0x000000a7bca77220 */ /* 0x000fe20000410000 */
[----:B------:R-:W-:Y:S01]  /*25b0*/  FSEL R228, R228, RZ, P6 ;  /* 0x000000ffe4e47208 */ /* 0x000fe20003000000 */
[----:B------:R-:W-:Y:S01]  /*25c0*/  FFMA.FTZ R92, R221, R180, R181 ;  /* 0x000000b4dd5c7223 */ /* 0x000fe200000100b5 */
[----:B------:R-:W-:Y:S01]  /*25d0*/  LOP3.LUT P5, RZ, R226, 0xff, RZ, 0xc0, !PT ;  /* 0x000000ffe2ff7812 */ /* 0x000fe200078ac0ff */
[----:B------:R-:W-:Y:S01]  /*25e0*/  FADD.FTZ R233, R216, -R93 ;  /* 0x8000005dd8e97221 */ /* 0x000fe20000010000 */
[----:B------:R-:W-:Y:S01]  /*25f0*/  LOP3.LUT P6, RZ, R226, 0xff00, RZ, 0xc0, !PT ;  /* 0x0000ff00e2ff7812 */ /* 0x000fe200078cc0ff */
[----:B------:R-:W-:Y:S01]  /*2600*/  FMUL.FTZ R93, R167, R23 ;  /* 0x00000017a75d7220 */ /* 0x000fe20000410000 */
[----:B------:R-:W-:Y:S01]  /*2610*/  FADD.FTZ R187, R219, -R92 ;  /* 0x8000005cdbbb7221 */ /* 0x000fe20000010000 */
[----:B------:R-:W-:Y:S01]  /*2620*/  FADD.FTZ R129, R129, R220 ;  /* 0x000000dc81817221 */ /* 0x000fe20000010000 */
[----:B------:R-:W-:-:S02]  /*2630*/  @P2 HADD2.F32 R179, -RZ, R179.H1_H1 ;  /* 0x300000b3ffb32230 */ /* 0x000fc40000004100 */
[----:B------:R-:W-:Y:S01]  /*2640*/  FMUL.FTZ R234, R93, UR13 ;  /* 0x0000000d5dea7c20 */ /* 0x000fe20008410000 */
[C---:B------:R-:W-:Y:S01]  /*2650*/  FMUL.FTZ R93, R188.reuse, R233 ;  /* 0x000000e9bc5d7220 */ /* 0x040fe20000410000 */
[----:B------:R-:W-:Y:S01]  /*2660*/  FMUL.FTZ R92, R188, R187 ;  /* 0x000000bbbc5c7220 */ /* 0x000fe20000410000 */
[----:B------:R-:W-:Y:S01]  /*2670*/  FADD.FTZ R128, R128, R229 ;  /* 0x000000e580807221 */ /* 0x000fe20000010000 */
[----:B------:R-:W-:Y:S01]  /*2680*/  @P2 FMUL.FTZ R230, R234, R179 ;  /* 0x000000b3eae62220 */ /* 0x000fe20000410000 */
[----:B------:R-:W-:Y:S01]  /*2690*/  FMUL.FTZ R186, R93, R23 ;  /* 0x000000175dba7220 */ /* 0x000fe20000410000 */
[--C-:B------:R-:W-:Y:S02]  /*26a0*/  @P5 HADD2.F32 R236, -RZ, R176.reuse.H0_H0 ;  /* 0x200000b0ffec5230 */ /* 0x100fe40000004100 */
[----:B------:R-:W-:Y:S02]  /*26b0*/  HFMA2 R179, -RZ, RZ, 0, 0 ;  /* 0x00000000ffb37431 */ /* 0x000fe400000001ff */
[----:B------:R-:W-:-:S02]  /*26c0*/  @P6 HADD2.F32 R187, -RZ, R176.H1_H1 ;  /* 0x300000b0ffbb6230 */ /* 0x000fc40000004100 */
[----:B------:R-:W-:Y:S01]  /*26d0*/  FMUL.FTZ R176, R92, R23 ;  /* 0x000000175cb07220 */ /* 0x000fe20000410000 */
[----:B------:R-:W-:Y:S01]  /*26e0*/  FMUL.FTZ R232, R186, UR13 ;  /* 0x0000000dbae87c20 */ /* 0x000fe20008410000 */
[----:B------:R-:W-:Y:S01]  /*26f0*/  FADD.FTZ R186, R126, R183 ;  /* 0x000000b77eba7221 */ /* 0x000fe20000010000 */
[----:B------:R-:W-:Y:S01]  /*2700*/  FMUL.FTZ R183, R47, R234 ;  /* 0x000000ea2fb77220 */ /* 0x000fe20000410000 */
[----:B------:R-:W-:Y:S01]  /*2710*/  FMUL.FTZ R233, R176, UR13 ;  /* 0x0000000db0e97c20 */ /* 0x000fe20008410000 */
[----:B------:R-:W-:Y:S01]  /*2720*/  MOV R176, RZ ;  /* 0x000000ff00b07202 */ /* 0x000fe20000000f00 */
[----:B------:R-:W-:Y:S01]  /*2730*/  @P6 FMUL.FTZ R176, R232, R187 ;  /* 0x000000bbe8b06220 */ /* 0x000fe20000410000 */
[----:B------:R-:W-:Y:S01]  /*2740*/  FADD.FTZ R187, R127, R184 ;  /* 0x000000b87fbb7221 */ /* 0x000fe20000010000 */
[----:B------:R-:W-:Y:S01]  /*2750*/  @P5 FMUL.FTZ R179, R233, R236 ;  /* 0x000000ece9b35220 */ /* 0x000fe20000410000 */
        /* <DEDUP_REMOVED lines=9> */
[----:B------:R-:W-:Y:S02]  /*27f0*/  F2FP.F16.F32.PACK_AB R179, R179, R228 ;  /* 0x000000e4b3b3723e */ /* 0x000fe400000000ff */
[----:B------:R-:W-:Y:S02]  /*2800*/  F2FP.F16.F32.PACK_AB R178, R185, R178 ;  /* 0x000000b2b9b2723e */ /* 0x000fe400000000ff */
[----:B------:R-:W-:Y:S02]  /*2810*/  F2FP.F16.F32.PACK_AB R177, R182, R177 ;  /* 0x000000b1b6b1723e */ /* 0x000fe400000000ff */
[----:B------:R-:W-:-:S07]  /*2820*/  F2FP.F16.F32.PACK_AB R176, R127, R126 ;  /* 0x0000007e7fb0723e */ /* 0x000fce00000000ff */
.L_x_10500:
        /* <DEDUP_REMOVED lines=12> */
.L_x_10498:
[----:B------:R-:W-:Y:S05]  /*28f0*/  BSYNC.RECONVERGENT B2 ;  /* 0x0000000000027941 */ /* 0x000fea0003800200 */
.L_x_10497:
        /* <DEDUP_REMOVED lines=13> */
[----:B------:R-:W-:Y:S01]  /*29d0*/  FFMA.FTZ R165, R199, R180, R181 ;  /* 0x000000b4c7a57223 */ /* 0x000fe200000100b5 */
[C---:B------:R-:W-:Y:S02]  /*29e0*/  LOP3.LUT P5, RZ, R225.reuse, 0xff, RZ, 0xc0, !PT ;  /* 0x000000ffe1ff7812 */ /* 0x040fe400078ac0ff */
[----:B0-----:R-:W-:Y:S01]  /*29f0*/  CS2R R182, SRZ ;  /* 0x0000000000b67805 */ /* 0x001fe2000001ff00 */
[----:B------:R-:W-:Y:S01]  /*2a00*/  FMUL.FTZ R94, R188, R93 ;  /* 0x0000005dbc5e7220 */ /* 0x000fe20000410000 */
[----:B------:R-:W-:Y:S01]  /*2a10*/  FADD.FTZ R165, R198, -R165 ;  /* 0x800000a5c6a57221 */ /* 0x000fe20000010000 */
[----:B------:R-:W-:Y:S01]  /*2a20*/  LOP3.LUT P4, RZ, R225, 0xff0000, RZ, 0xc0, !PT ;  /* 0x00ff0000e1ff7812 */ /* 0x000fe2000788c0ff */
[----:B------:R-:W-:-:S02]  /*2a30*/  HFMA2 R232, -RZ, RZ, 0, 0 ;  /* 0x00000000ffe87431 */ /* 0x000fc400000001ff */
[----:B------:R-:W-:Y:S01]  /*2a40*/  FMUL.FTZ R92, R94, R23 ;  /* 0x000000175e5c7220 */ /* 0x000fe20000410000 */
[----:B------:R-:W-:Y:S01]  /*2a50*/  FMUL.FTZ R166, R188, R165 ;  /* 0x000000a5bca67220 */ /* 0x000fe20000410000 */
[--C-:B-----5:R-:W-:Y:S01]  /*2a60*/  @P6 HADD2.F32 R93, -RZ, R177.reuse.H0_H0 ;  /* 0x200000b1ff5d6230 */ /* 0x120fe20000004100 */
[----:B------:R-:W-:Y:S01]  /*2a70*/  MOV R185, RZ ;  /* 0x000000ff00b97202 */ /* 0x000fe20000000f00 */
[----:B------:R-:W-:Y:S01]  /*2a80*/  FMUL.FTZ R184, R92, UR13 ;  /* 0x0000000d5cb87c20 */ /* 0x000fe20008410000 */
[-CC-:B------:R-:W-:Y:S01]  /*2a90*/  FFMA.FTZ R92, R190, R180.reuse, R181.reuse ;  /* 0x000000b4be5c7223 */ /* 0x180fe200000100b5 */
[----:B------:R-:W-:Y:S02]  /*2aa0*/  @P2 HADD2.F32 R177, -RZ, R177.H1_H1 ;  /* 0x300000b1ffb12230 */ /* 0x000fe40000004100 */
[----:B------:R-:W-:Y:S01]  /*2ab0*/  FMUL.FTZ R167, R166, R23 ;  /* 0x00000017a6a77220 */ /* 0x000fe20000410000 */
[----:B------:R-:W-:Y:S01]  /*2ac0*/  @P6 FMUL.FTZ R187, R184, R93 ;  /* 0x0000005db8bb6220 */ /* 0x000fe20000410000 */
[----:B------:R-:W-:Y:S01]  /*2ad0*/  FFMA.FTZ R93, R195, R180, R181 ;  /* 0x000000b4c35d7223 */ /* 0x000fe200000100b5 */
[----:B------:R-:W-:Y:S01]  /*2ae0*/  FADD.FTZ R95, R193, -R92 ;  /* 0x8000005cc15f7221 */ /* 0x000fe20000010000 */
[----:B------:R-:W-:Y:S01]  /*2af0*/  FMUL.FTZ R167, R167, UR13 ;  /* 0x0000000da7a77c20 */ /* 0x000fe20008410000 */
[----:B------:R-:W-:-:S02]  /*2b00*/  @P5 HADD2.F32 R165, -RZ, R178.H0_H0 ;  /* 0x200000b2ffa55230 */ /* 0x000fc40000004100 */
[----:B------:R-:W-:Y:S01]  /*2b10*/  FADD.FTZ R93, R194, -R93 ;  /* 0x8000005dc25d7221 */ /* 0x000fe20000010000 */
[----:B------:R-:W-:Y:S01]  /*2b20*/  FMUL.FTZ R95, R188, R95 ;  /* 0x0000005fbc5f7220 */ /* 0x000fe20000410000 */
[----:B------:R-:W-:Y:S01]  /*2b30*/  FMUL.FTZ R220, R62, R167 ;  /* 0x000000a73edc7220 */ /* 0x000fe20000410000 */
[----:B------:R-:W-:Y:S01]  /*2b40*/  MOV R234, RZ ;  /* 0x000000ff00ea7202 */ /* 0x000fe20000000f00 */
[----:B------:R-:W-:Y:S01]  /*2b50*/  FMUL.FTZ R164, R188, R93 ;  /* 0x0000005dbca47220 */ /* 0x000fe20000410000 */
[-C--:B------:R-:W-:Y:S01]  /*2b60*/  FMUL.FTZ R92, R95, R23.reuse ;  /* 0x000000175f5c7220 */ /* 0x080fe20000410000 */
[----:B------:R-:W-:Y:S01]  /*2b70*/  FADD.FTZ R134, R134, R187 ;  /* 0x000000bb86867221 */ /* 0x000fe20000010000 */
[----:B------:R-:W-:Y:S01]  /*2b80*/  FSEL R220, R220, RZ, P4 ;  /* 0x000000ffdcdc7208 */ /* 0x000fe20002000000 */
[----:B------:R-:W-:Y:S01]  /*2b90*/  FMUL.FTZ R93, R164, R23 ;  /* 0x00000017a45d7220 */ /* 0x000fe20000410000 */
[----:B------:R-:W-:Y:S01]  /*2ba0*/  FMUL.FTZ R186, R92, UR13 ;  /* 0x0000000d5cba7c20 */ /* 0x000fe20008410000 */
[----:B------:R-:W-:-:S02]  /*2bb0*/  @P4 HADD2.F32 R92, -RZ, R179.H0_H0 ;  /* 0x200000b3ff5c4230 */ /* 0x000fc40000004100 */
[----:B------:R-:W-:Y:S01]  /*2bc0*/  FMUL.FTZ R93, R93, UR13 ;  /* 0x0000000d5d5d7c20 */ /* 0x000fe20008410000 */
[----:B------:R-:W-:Y:S01]  /*2bd0*/  @P2 FMUL.FTZ R182, R186, R177 ;  /* 0x000000b1bab62220 */ /* 0x000fe20000410000 */
[----:B------:R-:W-:Y:S01]  /*2be0*/  FMUL.FTZ R177, R58, R184 ;  /* 0x000000b83ab17220 */ /* 0x000fe20000410000 */
[----:B------:R-:W-:Y:S01]  /*2bf0*/  FMUL.FTZ R184, R59, R186 ;  /* 0x000000ba3bb87220 */ /* 0x000fe20000410000 */
[----:B------:R-:W-:Y:S01]  /*2c00*/  FMUL.FTZ R186, R60, R93 ;  /* 0x0000005d3cba7220 */ /* 0x000fe20000410000 */
[----:B------:R-:W-:Y:S01]  /*2c10*/  @P5 FMUL.FTZ R185, R93, R165 ;  /* 0x000000a55db95220 */ /* 0x000fe20000410000 */
[----:B------:R-:W-:Y:S01]  /*2c20*/  @P4 FMUL.FTZ R183, R167, R92 ;  /* 0x0000005ca7b74220 */ /* 0x000fe20000410000 */
[----:B------:R-:W-:Y:S01]  /*2c30*/  FSEL R177, R177, RZ, P6 ;  /* 0x000000ffb1b17208 */ /* 0x000fe20003000000 */
[-CC-:B------:R-:W-:Y:S01]  /*2c40*/  FFMA.FTZ R92, R196, R180.reuse, R181.reuse ;  /* 0x000000b4c45c7223 */ /* 0x180fe200000100b5 */
[----:B------:R-:W-:Y:S01]  /*2c50*/  LOP3.LUT P6, RZ, R225, 0xff00, RZ, 0xc0, !PT ;  /* 0x0000ff00e1ff7812 */ /* 0x000fe200078cc0ff */
[-C--:B------:R-:W-:Y:S01]  /*2c60*/  FFMA.FTZ R93, R202, R180.reuse, R181 ;  /* 0x000000b4ca5d7223 */ /* 0x080fe200000100b5 */
[----:B------:R-:W-:Y:S01]  /*2c70*/  FSEL R184, R184, RZ, P2 ;  /* 0x000000ffb8b87208 */ /* 0x000fe20001000000 */
[----:B------:R-:W-:Y:S01]  /*2c80*/  FADD.FTZ R165, R197, -R92 ;  /* 0x8000005cc5a57221 */ /* 0x000fe20000010000 */
[----:B------:R-:W-:Y:S01]  /*2c90*/  FSEL R186, R186, RZ, P5 ;  /* 0x000000ffbaba7208 */ /* 0x000fe20002800000 */
[----:B------:R-:W-:Y:S01]  /*2ca0*/  FADD.FTZ R93, R200, -R93 ;  /* 0x8000005dc85d7221 */ /* 0x000fe20000010000 */
[C---:B------:R-:W-:Y:S01]  /*2cb0*/  ISETP.GE.U32.AND P2, PT, R224.reuse, RZ, PT ;  /* 0x000000ffe000720c */ /* 0x040fe20003f46070 */
[----:B------:R-:W-:Y:S01]  /*2cc0*/  FFMA.FTZ R92, R203, R180, R181 ;  /* 0x000000b4cb5c7223 */ /* 0x000fe200000100b5 */
[----:B------:R-:W-:Y:S01]  /*2cd0*/  LOP3.LUT P5, RZ, R224, 0xff, RZ, 0xc0, !PT ;  /* 0x000000ffe0ff7812 */ /* 0x000fe200078ac0ff */
[----:B------:R-:W-:Y:S01]  /*2ce0*/  FMUL.FTZ R167, R188, R93 ;  /* 0x0000005dbca77220 */ /* 0x000fe20000410000 */
[----:B------:R-:W-:Y:S01]  /*2cf0*/  LOP3.LUT P4, RZ, R224, 0xff00, RZ, 0xc0, !PT ;  /* 0x0000ff00e0ff7812 */ /* 0x000fe2000788c0ff */
[----:B------:R-:W-:Y:S01]  /*2d00*/  FADD.FTZ R93, R201, -R92 ;  /* 0x8000005cc95d7221 */ /* 0x000fe20000010000 */
[----:B------:R-:W-:Y:S01]  /*2d10*/  ISETP.GE.U32.AND.EX P2, PT, R225, 0x1000000, PT, P2 ;  /* 0x01000000e100780c */ /* 0x000fe20003f46120 */
[----:B------:R-:W-:-:S02]  /*2d20*/  @P6 HADD2.F32 R230, -RZ, R178.H1_H1 ;  /* 0x300000b2ffe66230 */ /* 0x000fc40000004100 */
[C---:B------:R-:W-:Y:S01]  /*2d30*/  FMUL.FTZ R165, R188.reuse, R165 ;  /* 0x000000a5bca57220 */ /* 0x040fe20000410000 */
[----:B------:R-:W-:Y:S01]  /*2d40*/  FMUL.FTZ R92, R188, R93 ;  /* 0x0000005dbc5c7220 */ /* 0x000fe20000410000 */
[-C--:B------:R-:W-:Y:S01]  /*2d50*/  FMUL.FTZ R231, R167, R23.reuse ;  /* 0x00000017a7e77220 */ /* 0x080fe20000410000 */
[----:B------:R-:W-:Y:S01]  /*2d60*/  FADD.FTZ R135, R135, R182 ;  /* 0x000000b687877221 */ /* 0x000fe20000010000 */
[----:B------:R-:W-:Y:S01]  /*2d70*/  FMUL.FTZ R228, R165, R23 ;  /* 0x00000017a5e47220 */ /* 0x000fe20000410000 */
[----:B------:R-:W-:Y:S01]  /*2d80*/  FADD.FTZ R136, R136, R185 ;  /* 0x000000b988887221 */ /* 0x000fe20000010000 */
[----:B------:R-:W-:Y:S01]  /*2d90*/  FMUL.FTZ R236, R231, UR13 ;  /* 0x0000000de7ec7c20 */ /* 0x000fe20008410000 */
[--C-:B------:R-:W-:Y:S02]  /*2da0*/  @P5 HADD2.F32 R178, -RZ, R176.reuse.H0_H0 ;  /* 0x200000b0ffb25230 */ /* 0x100fe40000004100 */
[----:B------:R-:W-:Y:S01]  /*2db0*/  FMUL.FTZ R235, R228, UR13 ;  /* 0x0000000de4eb7c20 */ /* 0x000fe20008410000 */
[----:B------:R-:W-:-:S02]  /*2dc0*/  @P4 HADD2.F32 R229, -RZ, R176.H1_H1 ;  /* 0x300000b0ffe54230 */ /* 0x000fc40000004100 */
[----:B------:R-:W-:Y:S01]  /*2dd0*/  FFMA.FTZ R176, R204, R180, R181 ;  /* 0x000000b4ccb07223 */ /* 0x000fe200000100b5 */
[----:B------:R-:W-:Y:S02]  /*2de0*/  @P2 HADD2.F32 R233, -RZ, R179.H1_H1 ;  /* 0x300000b3ffe92230 */ /* 0x000fe40000004100 */
[----:B------:R-:W-:Y:S01]  /*2df0*/  FMUL.FTZ R182, R63, R236 ;  /* 0x000000ec3fb67220 */ /* 0x000fe20000410000 */
[----:B------:R-:W-:Y:S01]  /*2e00*/  @P6 FMUL.FTZ R232, R235, R230 ;  /* 0x000000e6ebe86220 */ /* 0x000fe20000410000 */
[----:B------:R-:W-:Y:S01]  /*2e10*/  FADD.FTZ R179, R191, -R176 ;  /* 0x800000b0bfb37221 */ /* 0x000fe20000010000 */
[----:B------:R-:W-:Y:S01]  /*2e20*/  FMUL.FTZ R176, R92, R23 ;  /* 0x000000175cb07220 */ /* 0x000fe20000410000 */
[----:B------:R-:W-:Y:S01]  /*2e30*/  MOV R230, RZ ;  /* 0x000000ff00e67202 */ /* 0x000fe20000000f00 */
[----:B------:R-:W-:Y:S01]  /*2e40*/  FADD.FTZ R138, R138, R183 ;  /* 0x000000b78a8a7221 */ /* 0x000fe20000010000 */
[----:B------:R-:W-:Y:S01]  /*2e50*/  FMUL.FTZ R93, R188, R179 ;  /* 0x000000b3bc5d7220 */ /* 0x000fe20000410000 */
[----:B------:R-:W-:-:S02]  /*2e60*/  HFMA2 R179, -RZ, RZ, 0, 0 ;  /* 0x00000000ffb37431 */ /* 0x000fc400000001ff */
[----:B------:R-:W-:Y:S01]  /*2e70*/  FMUL.FTZ R231, R176, UR13 ;  /* 0x0000000db0e77c20 */ /* 0x000fe20008410000 */
[----:B------:R-:W-:Y:S01]  /*2e80*/  @P2 FMUL.FTZ R234, R236, R233 ;  /* 0x000000e9ecea2220 */ /* 0x000fe20000410000 */
[----:B------:R-:W-:Y:S01]  /*2e90*/  FMUL.FTZ R228, R93, R23 ;  /* 0x000000175de47220 */ /* 0x000fe20000410000 */
[----:B------:R-:W-:Y:S01]  /*2ea0*/  FSEL R183, R182, RZ, P2 ;  /* 0x000000ffb6b77208 */ /* 0x000fe20001000000 */
[----:B------:R-:W-:Y:S01]  /*2eb0*/  FMUL.FTZ R176, R56, R231 ;  /* 0x000000e738b07220 */ /* 0x000fe20000410000 */
[----:B------:R-:W-:Y:S01]  /*2ec0*/  @P5 FMUL.FTZ R179, R231, R178 ;  /* 0x000000b2e7b35220 */ /* 0x000fe20000410000 */
[----:B------:R-:W-:Y:S01]  /*2ed0*/  FMUL.FTZ R228, R228, UR13 ;  /* 0x0000000de4e47c20 */ /* 0x000fe20008410000 */
[----:B------:R-:W-:Y:S01]  /*2ee0*/  FADD.FTZ R137, R137, R232 ;  /* 0x000000e889897221 */ /* 0x000fe20000010000 */
[----:B------:R-:W-:Y:S01]  /*2ef0*/  FADD.FTZ R139, R139, R234 ;  /* 0x000000ea8b8b7221 */ /* 0x000fe20000010000 */
[----:B------:R-:W-:Y:S01]  /*2f00*/  FADD.FTZ R132, R132, R179 ;  /* 0x000000b384847221 */ /* 0x000fe20000010000 */
[----:B------:R-:W-:Y:S01]  /*2f10*/  FMUL.FTZ R179, R61, R235 ;  /* 0x000000eb3db37220 */ /* 0x000fe20000410000 */
[----:B------:R-:W-:Y:S01]  /*2f20*/  FMUL.FTZ R178, R57, R228 ;  /* 0x000000e439b27220 */ /* 0x000fe20000410000 */
[----:B------:R-:W-:Y:S01]  /*2f30*/  @P4 FMUL.FTZ R230, R228, R229 ;  /* 0x000000e5e4e64220 */ /* 0x000fe20000410000 */
[----:B------:R-:W-:-:S02]  /*2f40*/  FSEL R176, R176, RZ, P5 ;  /* 0x000000ffb0b07208 */ /* 0x000fc40002800000 */
[----:B------:R-:W-:Y:S01]  /*2f50*/  FSEL R187, R179, RZ, P6 ;  /* 0x000000ffb3bb7208 */ /* 0x000fe20003000000 */
[----:B------:R-:W-:Y:S01]  /*2f60*/  FADD.FTZ R133, R133, R230 ;  /* 0x000000e685857221 */ /* 0x000fe20000010000 */
[----:B------:R-:W-:Y:S02]  /*2f70*/  FSEL R185, R178, RZ, P4 ;  /* 0x000000ffb2b97208 */ /* 0x000fe40002000000 */
[----:B------:R-:W-:Y:S02]  /*2f80*/  F2FP.F16.F32.PACK_AB R179, R183, R220 ;  /* 0x000000dcb7b3723e */ /* 0x000fe400000000ff */
[----:B------:R-:W-:Y:S02]  /*2f90*/  F2FP.F16.F32.PACK_AB R178, R187, R186 ;  /* 0x000000babbb2723e */ /* 0x000fe400000000ff */
[----:B------:R-:W-:Y:S02]  /*2fa0*/  F2FP.F16.F32.PACK_AB R177, R184, R177 ;  /* 0x000000b1b8b1723e */ /* 0x000fe400000000ff */
[----:B------:R-:W-:Y:S01]  /*2fb0*/  F2FP.F16.F32.PACK_AB R176, R185, R176 ;  /* 0x000000b0b9b0723e */ /* 0x000fe200000000ff */
[----:B------:R-:W-:Y:S06]  /*2fc0*/  BRA `(.L_x_10504) ;  /* 0x0000000400907947 */ /* 0x000fec0003800000 */
.L_x_10503:
[-C--:B0-----:R-:W-:Y:S01]  /*2fd0*/  FFMA.FTZ R183, R189, R180.reuse, R181 ;  /* 0x000000b4bdb77223 */ /* 0x081fe200000100b5 */
[C---:B------:R-:W-:Y:S01]  /*2fe0*/  LOP3.LUT P6, RZ, R224.reuse, 0xff0000, RZ, 0xc0, !PT ;  /* 0x00ff0000e0ff7812 */ /* 0x040fe200078cc0ff */
[----:B------:R-:W-:Y:S01]  /*2ff0*/  HFMA2 R185, -RZ, RZ, 0, 0 ;  /* 0x00000000ffb97431 */ /* 0x000fe200000001ff */
[----:B------:R-:W-:Y:S01]  /*3000*/  LOP3.LUT P2, RZ, R224, 0xff000000, RZ, 0xc0, !PT ;  /* 0xff000000e0ff7812 */ /* 0x000fe2000784c0ff */
[----:B------:R-:W-:Y:S01]  /*3010*/  FADD.FTZ R183, R192, -R183 ;  /* 0x800000b7c0b77221 */ /* 0x000fe20000010000 */
[-CC-:B------:R-:W-:Y:S01]  /*3020*/  FFMA.FTZ R231, R195, R180.reuse, R181.reuse ;  /* 0x000000b4c3e77223 */ /* 0x180fe200000100b5 */
[-CC-:B------:R-:W-:Y:S01]  /*3030*/  FFMA.FTZ R235, R199, R180.reuse, R181.reuse ;  /* 0x000000b4c7eb7223 */ /* 0x180fe200000100b5 */
[----:B------:R-:W-:Y:S01]  /*3040*/  FFMA.FTZ R220, R196, R180, R181 ;  /* 0x000000b4c4dc7223 */ /* 0x000fe200000100b5 */
[----:B------:R-:W-:Y:S01]  /*3050*/  FMUL.FTZ R182, R188, R183 ;  /* 0x000000b7bcb67220 */ /* 0x000fe20000410000 */
[----:B------:R-:W-:Y:S01]  /*3060*/  FADD.FTZ R231, R194, -R231 ;  /* 0x800000e7c2e77221 */ /* 0x000fe20000010000 */
[----:B------:R-:W-:-:S02]  /*3070*/  LOP3.LUT P4, RZ, R225, 0xff, RZ, 0xc0, !PT ;  /* 0x000000ffe1ff7812 */ /* 0x000fc4000788c0ff */
[----:B------:R-:W-:Y:S01]  /*3080*/  CS2R R186, SRZ ;  /* 0x0000000000ba7805 */ /* 0x000fe2000001ff00 */
[----:B------:R-:W-:Y:S01]  /*3090*/  FMUL.FTZ R182, R23, R182 ;  /* 0x000000b617b67220 */ /* 0x000fe20000410000 */
[----:B------:R-:W-:Y:S01]  /*30a0*/  LOP3.LUT P5, RZ, R225, 0xff00, RZ, 0xc0, !PT ;  /* 0x0000ff00e1ff7812 */ /* 0x000fe200078ac0ff */
[--C-:B-----5:R-:W-:Y:S02]  /*30b0*/  @P6 HADD2.F32 R184, -RZ, R177.reuse.H0_H0 ;  /* 0x200000b1ffb86230 */ /* 0x120fe40000004100 */
[-C--:B------:R-:W-:Y:S01]  /*30c0*/  FFMA.FTZ R234, R204, R180.reuse, R181 ;  /* 0x000000b4ccea7223 */ /* 0x080fe200000100b5 */
[----:B------:R-:W-:Y:S01]  /*30d0*/  FMUL.FTZ R183, R182, UR13 ;  /* 0x0000000db6b77c20 */ /* 0x000fe20008410000 */
[----:B------:R-:W-:Y:S02]  /*30e0*/  @P2 HADD2.F32 R233, -RZ, R177.H1_H1 ;  /* 0x300000b1ffe92230 */ /* 0x000fe40000004100 */
[----:B------:R-:W-:Y:S01]  /*30f0*/  FADD.FTZ R177, R198, -R235 ;  /* 0x800000ebc6b17221 */ /* 0x000fe20000010000 */
[----:B------:R-:W-:Y:S01]  /*3100*/  FADD.FTZ R235, R197, -R220 ;  /* 0x800000dcc5eb7221 */ /* 0x000fe20000010000 */
[-C--:B------:R-:W-:Y:S01]  /*3110*/  @P6 FMUL.FTZ R185, R184, R183.reuse ;  /* 0x000000b7b8b96220 */ /* 0x080fe20000410000 */
[----:B------:R-:W-:Y:S01]  /*3120*/  FFMA.FTZ R184, R190, R180, R181 ;  /* 0x000000b4beb87223 */ /* 0x000fe200000100b5 */
[----:B------:R-:W-:Y:S01]  /*3130*/  FMUL.FTZ R182, R58, R183 ;  /* 0x000000b73ab67220 */ /* 0x000fe20000410000 */
[C---:B------:R-:W-:Y:S01]  /*3140*/  FMUL.FTZ R220, R188.reuse, R231 ;  /* 0x000000e7bcdc7220 */ /* 0x040fe20000410000 */
[----:B------:R-:W-:Y:S01]  /*3150*/  FMUL.FTZ R228, R188, R177 ;  /* 0x000000b1bce47220 */ /* 0x000fe20000410000 */
[----:B------:R-:W-:Y:S01]  /*3160*/  FADD.FTZ R229, R193, -R184 ;  /* 0x800000b8c1e57221 */ /* 0x000fe20000010000 */
[----:B------:R-:W-:Y:S01]  /*3170*/  @P4 HADD2.F32 R230, -RZ, R178.H0_H0 ;  /* 0x200000b2ffe64230 */ /* 0x000fe20000004100 */
[----:B------:R-:W-:Y:S01]  /*3180*/  FSEL R182, R182, RZ, P6 ;  /* 0x000000ffb6b67208 */ /* 0x000fe20003000000 */
[----:B------:R-:W-:Y:S01]  /*3190*/  FADD.FTZ R134, R134, R185 ;  /* 0x000000b986867221 */ /* 0x000fe20000010000 */
[----:B------:R-:W-:Y:S01]  /*31a0*/  FMUL.FTZ R184, R188, R229 ;  /* 0x000000e5bcb87220 */ /* 0x000fe20000410000 */
[----:B------:R-:W-:-:S02]  /*31b0*/  LOP3.LUT P6, RZ, R225, 0xff0000, RZ, 0xc0, !PT ;  /* 0x00ff0000e1ff7812 */ /* 0x000fc400078cc0ff */
[----:B------:R-:W-:Y:S01]  /*31c0*/  MOV R183, RZ ;  /* 0x000000ff00b77202 */ /* 0x000fe20000000f00 */
[C---:B------:R-:W-:Y:S01]  /*31d0*/  FMUL.FTZ R177, R23.reuse, R184 ;  /* 0x000000b817b17220 */ /* 0x040fe20000410000 */
[C---:B------:R-:W-:Y:S01]  /*31e0*/  FMUL.FTZ R184, R23.reuse, R220 ;  /* 0x000000dc17b87220 */ /* 0x040fe20000410000 */
[----:B------:R-:W-:Y:S02]  /*31f0*/  FMUL.FTZ R220, R23, R228 ;  /* 0x000000e417dc7220 */ /* 0x000fe40000410000 */
[----:B------:R-:W-:Y:S01]  /*3200*/  FMUL.FTZ R228, R177, UR13 ;  /* 0x0000000db1e47c20 */ /* 0x000fe20008410000 */
[----:B------:R-:W-:Y:S01]  /*3210*/  FMUL.FTZ R229, R184, UR13 ;  /* 0x0000000db8e57c20 */ /* 0x000fe20008410000 */
[----:B------:R-:W-:Y:S01]  /*3220*/  FMUL.FTZ R231, R220, UR13 ;  /* 0x0000000ddce77c20 */ /* 0x000fe20008410000 */
[----:B------:R-:W-:Y:S01]  /*3230*/  FMUL.FTZ R220, R188, R235 ;  /* 0x000000ebbcdc7220 */ /* 0x000fe20000410000 */
[-C--:B------:R-:W-:Y:S01]  /*3240*/  FMUL.FTZ R177, R59, R228.reuse ;  /* 0x000000e43bb17220 */ /* 0x080fe20000410000 */
[----:B------:R-:W-:Y:S01]  /*3250*/  @P2 FMUL.FTZ R186, R233, R228 ;  /* 0x000000e4e9ba2220 */ /* 0x000fe20000410000 */
[-C--:B------:R-:W-:Y:S01]  /*3260*/  @P4 FMUL.FTZ R187, R230, R229.reuse ;  /* 0x000000e5e6bb4220 */ /* 0x080fe20000410000 */
[----:B------:R-:W-:Y:S01]  /*3270*/  FMUL.FTZ R184, R60, R229 ;  /* 0x000000e53cb87220 */ /* 0x000fe20000410000 */
[--C-:B------:R-:W-:Y:S01]  /*3280*/  @P6 HADD2.F32 R232, -RZ, R179.reuse.H0_H0 ;  /* 0x200000b3ffe86230 */ /* 0x100fe20000004100 */
[----:B------:R-:W-:Y:S01]  /*3290*/  FSEL R177, R177, RZ, P2 ;  /* 0x000000ffb1b17208 */ /* 0x000fe20001000000 */
[-C--:B------:R-:W-:Y:S01]  /*32a0*/  FMUL.FTZ R229, R62, R231.reuse ;  /* 0x000000e73ee57220 */ /* 0x080fe20000410000 */
[----:B------:R-:W-:Y:S01]  /*32b0*/  ISETP.GE.U32.AND P2, PT, R224, RZ, PT ;  /* 0x000000ffe000720c */ /* 0x000fe20003f46070 */
[----:B------:R-:W-:Y:S01]  /*32c0*/  FFMA.FTZ R235, R202, R180, R181 ;  /* 0x000000b4caeb7223 */ /* 0x000fe200000100b5 */
[----:B------:R-:W-:Y:S01]  /*32d0*/  @P5 HADD2.F32 R233, -RZ, R178.H1_H1 ;  /* 0x300000b2ffe95230 */ /* 0x000fe20000004100 */
[----:B------:R-:W-:Y:S01]  /*32e0*/  FSEL R178, R184, RZ, P4 ;  /* 0x000000ffb8b27208 */ /* 0x000fe20002000000 */
[----:B------:R-:W-:Y:S01]  /*32f0*/  @P6 FMUL.FTZ R183, R232, R231 ;  /* 0x000000e7e8b76220 */ /* 0x000fe20000410000 */
[----:B------:R-:W-:Y:S01]  /*3300*/  ISETP.GE.U32.AND.EX P2, PT, R225, 0x1000000, PT, P2 ;  /* 0x01000000e100780c */ /* 0x000fe20003f46120 */
[----:B------:R-:W-:Y:S01]  /*3310*/  FMUL.FTZ R220, R23, R220 ;  /* 0x000000dc17dc7220 */ /* 0x000fe20000410000 */
[----:B------:R-:W-:Y:S01]  /*3320*/  FADD.FTZ R235, R200, -R235 ;  /* 0x800000ebc8eb7221 */ /* 0x000fe20000010000 */
[----:B------:R-:W-:Y:S01]  /*3330*/  FSEL R184, R229, RZ, P6 ;  /* 0x000000ffe5b87208 */ /* 0x000fe20003000000 */
[----:B------:R-:W-:Y:S01]  /*3340*/  HFMA2 R228, -RZ, RZ, 0, 0 ;  /* 0x00000000ffe47431 */ /* 0x000fe200000001ff */
[C---:B------:R-:W-:Y:S01]  /*3350*/  LOP3.LUT P4, RZ, R224.reuse, 0xff, RZ, 0xc0, !PT ;  /* 0x000000ffe0ff7812 */ /* 0x040fe2000788c0ff */
[----:B------:R-:W-:Y:S01]  /*3360*/  FFMA.FTZ R230, R203, R180, R181 ;  /* 0x000000b4cbe67223 */ /* 0x000fe200000100b5 */
[----:B------:R-:W-:Y:S01]  /*3370*/  LOP3.LUT P6, RZ, R224, 0xff00, RZ, 0xc0, !PT ;  /* 0x0000ff00e0ff7812 */ /* 0x000fe200078cc0ff */
[----:B------:R-:W-:Y:S01]  /*3380*/  FMUL.FTZ R220, R220, UR13 ;  /* 0x0000000ddcdc7c20 */ /* 0x000fe20008410000 */
[----:B------:R-:W-:Y:S01]  /*3390*/  FMUL.FTZ R236, R188, R235 ;  /* 0x000000ebbcec7220 */ /* 0x000fe20000410000 */
[----:B------:R-:W-:Y:S01]  /*33a0*/  FADD.FTZ R231, R201, -R230 ;  /* 0x800000e6c9e77221 */ /* 0x000fe20000010000 */
[----:B------:R-:W-:Y:S01]  /*33b0*/  MOV R232, RZ ;  /* 0x000000ff00e87202 */ /* 0x000fe20000000f00 */
[----:B------:R-:W-:Y:S01]  /*33c0*/  @P5 FMUL.FTZ R228, R233, R220 ;  /* 0x000000dce9e45220 */ /* 0x000fe20000410000 */
[----:B------:R-:W-:Y:S01]  /*33d0*/  FMUL.FTZ R229, R23, R236 ;  /* 0x000000ec17e57220 */ /* 0x000fe20000410000 */
[----:B------:R-:W-:Y:S01]  /*33e0*/  FADD.FTZ R233, R191, -R234 ;  /* 0x800000eabfe97221 */ /* 0x000fe20000010000 */
[----:B------:R-:W-:-:S02]  /*33f0*/  @P2 HADD2.F32 R179, -RZ, R179.H1_H1 ;  /* 0x300000b3ffb32230 */ /* 0x000fc40000004100 */
[C---:B------:R-:W-:Y:S01]  /*3400*/  FMUL.FTZ R230, R188.reuse, R231 ;  /* 0x000000e7bce67220 */ /* 0x040fe20000410000 */
[----:B------:R-:W-:Y:S01]  /*3410*/  FMUL.FTZ R236, R229, UR13 ;  /* 0x0000000de5ec7c20 */ /* 0x000fe20008410000 */
[----:B------:R-:W-:Y:S01]  /*3420*/  FMUL.FTZ R234, R188, R233 ;  /* 0x000000e9bcea7220 */ /* 0x000fe20000410000 */
[--C-:B------:R-:W-:Y:S02]  /*3430*/  @P4 HADD2.F32 R238, -RZ, R176.reuse.H0_H0 ;  /* 0x200000b0ffee4230 */ /* 0x100fe40000004100 */
[----:B------:R-:W-:Y:S01]  /*3440*/  FADD.FTZ R138, R138, R183 ;  /* 0x000000b78a8a7221 */ /* 0x000fe20000010000 */
[----:B------:R-:W-:Y:S02]  /*3450*/  @P6 HADD2.F32 R233, -RZ, R176.H1_H1 ;  /* 0x300000b0ffe96230 */ /* 0x000fe40000004100 */
[----:B------:R-:W-:Y:S01]  /*3460*/  FMUL.FTZ R176, R23, R230 ;  /* 0x000000e617b07220 */ /* 0x000fe20000410000 */
[----:B------:R-:W-:Y:S01]  /*3470*/  @P2 FMUL.FTZ R232, R179, R236 ;  /* 0x000000ecb3e82220 */ /* 0x000fe20000410000 */
[----:B------:R-:W-:-:S02]  /*3480*/  HFMA2 R179, -RZ, RZ, 0, 0 ;  /* 0x00000000ffb37431 */ /* 0x000fc400000001ff */
[----:B------:R-:W-:Y:S01]  /*3490*/  FMUL.FTZ R229, R23, R234 ;  /* 0x000000ea17e57220 */ /* 0x000fe20000410000 */
[----:B------:R-:W-:Y:S01]  /*34a0*/  FMUL.FTZ R231, R176, UR13 ;  /* 0x0000000db0e77c20 */ /* 0x000fe20008410000 */
[----:B------:R-:W-:Y:S01]  /*34b0*/  FMUL.FTZ R183, R63, R236 ;  /* 0x000000ec3fb77220 */ /* 0x000fe20000410000 */
[----:B------:R-:W-:Y:S01]  /*34c0*/  FMUL.FTZ R220, R61, R220 ;  /* 0x000000dc3ddc7220 */ /* 0x000fe20000410000 */
[----:B------:R-:W-:Y:S01]  /*34d0*/  FMUL.FTZ R234, R229, UR13 ;  /* 0x0000000de5ea7c20 */ /* 0x000fe20008410000 */
[-C--:B------:R-:W-:Y:S01]  /*34e0*/  @P4 FMUL.FTZ R179, R238, R231.reuse ;  /* 0x000000e7eeb34220 */ /* 0x080fe20000410000 */
[----:B------:R-:W-:Y:S01]  /*34f0*/  FMUL.FTZ R176, R56, R231 ;  /* 0x000000e738b07220 */ /* 0x000fe20000410000 */
[----:B------:R-:W-:Y:S01]  /*3500*/  MOV R230, RZ ;  /* 0x000000ff00e67202 */ /* 0x000fe20000000f00 */
[----:B------:R-:W-:Y:S01]  /*3510*/  FADD.FTZ R136, R136, R187 ;  /* 0x000000bb88887221 */ /* 0x000fe20000010000 */
        /* <DEDUP_REMOVED lines=14> */
[----:B------:R-:W-:-:S07]  /*3600*/  F2FP.F16.F32.PACK_AB R176, R185, R176 ;  /* 0x000000b0b9b0723e */ /* 0x000fce00000000ff */
.L_x_10504:
        /* <DEDUP_REMOVED lines=8> */
.L_x_10502:
[----:B------:R-:W-:Y:S05]  /*3690*/  BSYNC.RECONVERGENT B2 ;  /* 0x0000000000027941 */ /* 0x000fea0003800200 */
.L_x_10501:
        /* <DEDUP_REMOVED lines=8> */
[C---:B------:R-:W-:Y:S01]  /*3720*/  LOP3.LUT P4, RZ, R222.reuse, 0xff0000, RZ, 0xc0, !PT ;  /* 0x00ff0000deff7812 */ /* 0x040fe2000788c0ff */
[-CC-:B------:R-:W-:Y:S01]  /*3730*/  FFMA.FTZ R93, R9, R180.reuse, R181.reuse ;  /* 0x000000b4095d7223 */ /* 0x180fe200000100b5 */
[----:B------:R-:W-:Y:S01]  /*3740*/  LOP3.LUT P3, RZ, R222, 0xff000000, RZ, 0xc0, !PT ;  /* 0xff000000deff7812 */ /* 0x000fe2000786c0ff */
[----:B------:R-:W-:Y:S01]  /*3750*/  FFMA.FTZ R165, R11, R180, R181 ;  /* 0x000000b40ba57223 */ /* 0x000fe200000100b5 */
[----:B------:R-:W-:Y:S01]  /*3760*/  FADD.FTZ R95, R17, -R92 ;  /* 0x8000005c115f7221 */ /* 0x000fe20000010000 */
[----:B------:R-:W-:Y:S01]  /*3770*/  FADD.FTZ R93, R16, -R93 ;  /* 0x8000005d105d7221 */ /* 0x000fe20000010000 */
[----:B------:R-:W-:Y:S01]  /*3780*/  LOP3.LUT P6, RZ, R223, 0xff, RZ, 0xc0, !PT ;  /* 0x000000ffdfff7812 */ /* 0x000fe200078cc0ff */
[----:B------:R-:W-:Y:S01]  /*3790*/  FADD.FTZ R167, R18, -R165 ;  /* 0x800000a512a77221 */ /* 0x000fe20000010000 */
[C---:B------:R-:W-:Y:S01]  /*37a0*/  FMUL.FTZ R95, R188.reuse, R95 ;  /* 0x0000005fbc5f7220 */ /* 0x040fe20000410000 */
[----:B------:R-:W-:Y:S01]  /*37b0*/  FMUL.FTZ R94, R188, R93 ;  /* 0x0000005dbc5e7220 */ /* 0x000fe20000410000 */
[----:B------:R-:W-:-:S02]  /*37c0*/  HFMA2 R185, -RZ, RZ, 0, 0 ;  /* 0x00000000ffb97431 */ /* 0x000fc400000001ff */
[----:B------:R-:W-:Y:S01]  /*37d0*/  FMUL.FTZ R164, R188, R167 ;  /* 0x000000a7bca47220 */ /* 0x000fe20000410000 */
[-C--:B------:R-:W-:Y:S01]  /*37e0*/  FMUL.FTZ R93, R95, R23.reuse ;  /* 0x000000175f5d7220 */ /* 0x080fe20000410000 */
[-C--:B------:R-:W-:Y:S01]  /*37f0*/  FMUL.FTZ R92, R94, R23.reuse ;  /* 0x000000175e5c7220 */ /* 0x080fe20000410000 */
[--C-:B-----5:R-:W-:Y:S02]  /*3800*/  @P4 HADD2.F32 R165, -RZ, R177.reuse.H0_H0 ;  /* 0x200000b1ffa54230 */ /* 0x120fe40000004100 */
[----:B------:R-:W-:Y:S01]  /*3810*/  FMUL.FTZ R166, R164, R23 ;  /* 0x00000017a4a67220 */ /* 0x000fe20000410000 */
[----:B------:R-:W-:Y:S02]  /*3820*/  @P3 HADD2.F32 R177, -RZ, R177.H1_H1 ;  /* 0x300000b1ffb13230 */ /* 0x000fe40000004100 */
[----:B------:R-:W-:Y:S01]  /*3830*/  FMUL.FTZ R184, R93, UR13 ;  /* 0x0000000d5db87c20 */ /* 0x000fe20008410000 */
[----:B------:R-:W-:Y:S01]  /*3840*/  FMUL.FTZ R92, R92, UR13 ;  /* 0x0000000d5c5c7c20 */ /* 0x000fe20008410000 */
[----:B0-----:R-:W-:Y:S01]  /*3850*/  CS2R R182, SRZ ;  /* 0x0000000000b67805 */ /* 0x001fe2000001ff00 */
[----:B------:R-:W-:Y:S01]  /*3860*/  FMUL.FTZ R166, R166, UR13 ;  /* 0x0000000da6a67c20 */ /* 0x000fe20008410000 */
[----:B------:R-:W-:Y:S01]  /*3870*/  @P3 FMUL.FTZ R182, R184, R177 ;  /* 0x000000b1b8b63220 */ /* 0x000fe20000410000 */
[----:B------:R-:W-:Y:S01]  /*3880*/  @P4 FMUL.FTZ R185, R92, R165 ;  /* 0x000000a55cb94220 */ /* 0x000fe20000410000 */
[----:B------:R-:W-:Y:S01]  /*3890*/  FMUL.FTZ R177, R74, R92 ;  /* 0x0000005c4ab17220 */ /* 0x000fe20000410000 */
[--C-:B------:R-:W-:Y:S01]  /*38a0*/  FFMA.FTZ R92, R12, R180, R181.reuse ;  /* 0x000000b40c5c7223 */ /* 0x100fe200000100b5 */
[--C-:B------:R-:W-:Y:S01]  /*38b0*/  @P6 HADD2.F32 R167, -RZ, R178.reuse.H0_H0 ;  /* 0x200000b2ffa76230 */ /* 0x100fe20000004100 */
[----:B------:R-:W-:Y:S01]  /*38c0*/  LOP3.LUT P5, RZ, R223, 0xff00, RZ, 0xc0, !PT ;  /* 0x0000ff00dfff7812 */ /* 0x000fe200078ac0ff */
[----:B------:R-:W-:Y:S01]  /*38d0*/  FMUL.FTZ R186, R76, R166 ;  /* 0x000000a64cba7220 */ /* 0x000fe20000410000 */
[----:B------:R-:W-:Y:S01]  /*38e0*/  ISETP.GE.U32.AND P2, PT, R222, RZ, PT ;  /* 0x000000ffde00720c */ /* 0x000fe20003f46070 */
[----:B------:R-:W-:Y:S01]  /*38f0*/  FADD.FTZ R165, R19, -R92 ;  /* 0x8000005c13a57221 */ /* 0x000fe20000010000 */
[----:B------:R-:W-:Y:S01]  /*3900*/  @P6 FMUL.FTZ R183, R166, R167 ;  /* 0x000000a7a6b76220 */ /* 0x000fe20000410000 */
[----:B------:R-:W-:Y:S01]  /*3910*/  FMUL.FTZ R184, R75, R184 ;  /* 0x000000b84bb87220 */ /* 0x000fe20000410000 */
[----:B------:R-:W-:Y:S01]  /*3920*/  FSEL R186, R186, RZ, P6 ;  /* 0x000000ffbaba7208 */ /* 0x000fe20003000000 */
[----:B------:R-:W-:Y:S01]  /*3930*/  FMUL.FTZ R165, R188, R165 ;  /* 0x000000a5bca57220 */ /* 0x000fe20000410000 */
[----:B------:R-:W-:Y:S01]  /*3940*/  LOP3.LUT P6, RZ, R223, 0xff0000, RZ, 0xc0, !PT ;  /* 0x00ff0000dfff7812 */ /* 0x000fe200078cc0ff */
[-CC-:B------:R-:W-:Y:S01]  /*3950*/  FFMA.FTZ R187, R13, R180.reuse, R181.reuse ;  /* 0x000000b40dbb7223 */ /* 0x180fe200000100b5 */
[----:B------:R-:W-:Y:S01]  /*3960*/  ISETP.GE.U32.AND.EX P2, PT, R223, 0x1000000, PT, P2 ;  /* 0x01000000df00780c */ /* 0x000fe20003f46120 */
[----:B------:R-:W-:Y:S01]  /*3970*/  FMUL.FTZ R166, R165, R23 ;  /* 0x00000017a5a67220 */ /* 0x000fe20000410000 */
[----:B------:R-:W-:Y:S01]  /*3980*/  FSEL R177, R177, RZ, P4 ;  /* 0x000000ffb1b17208 */ /* 0x000fe20002000000 */
[----:B------:R-:W-:Y:S01]  /*3990*/  @P5 HADD2.F32 R167, -RZ, R178.H1_H1 ;  /* 0x300000b2ffa75230 */ /* 0x000fe20000004100 */
[----:B------:R-:W-:Y:S01]  /*39a0*/  FSEL R184, R184, RZ, P3 ;  /* 0x000000ffb8b87208 */ /* 0x000fe20001800000 */
[----:B------:R-:W-:Y:S01]  /*39b0*/  FMUL.FTZ R178, R166, UR13 ;  /* 0x0000000da6b27c20 */ /* 0x000fe20008410000 */
[----:B------:R-:W-:Y:S01]  /*39c0*/  LOP3.LUT P4, RZ, R222, 0xff, RZ, 0xc0, !PT ;  /* 0x000000ffdeff7812 */ /* 0x000fe2000788c0ff */
[-CC-:B------:R-:W-:Y:S01]  /*39d0*/  FFMA.FTZ R230, R22, R180.reuse, R181.reuse ;  /* 0x000000b416e67223 */ /* 0x180fe200000100b5 */
[----:B------:R-:W-:Y:S01]  /*39e0*/  LOP3.LUT P3, RZ, R222, 0xff00, RZ, 0xc0, !PT ;  /* 0x0000ff00deff7812 */ /* 0x000fe2000786c0ff */
[-CC-:B------:R-:W-:Y:S01]  /*39f0*/  FFMA.FTZ R93, R7, R180.reuse, R181.reuse ;  /* 0x000000b4075d7223 */ /* 0x180fe200000100b5 */
[----:B------:R-:W-:Y:S01]  /*3a00*/  FFMA.FTZ R92, R8, R180, R181 ;  /* 0x000000b4085c7223 */ /* 0x000fe200000100b5 */
[----:B------:R-:W-:Y:S01]  /*3a10*/  MOV R180, RZ ;  /* 0x000000ff00b47202 */ /* 0x000fe20000000f00 */
[----:B------:R-:W-:Y:S01]  /*3a20*/  @P5 FMUL.FTZ R180, R178, R167 ;  /* 0x000000a7b2b45220 */ /* 0x000fe20000410000 */
[----:B------:R-:W-:-:S02]  /*3a30*/  @P6 HADD2.F32 R228, -RZ, R179.H0_H0 ;  /* 0x200000b3ffe46230 */ /* 0x000fc40000004100 */
[----:B------:R-:W-:Y:S01]  /*3a40*/  FADD.FTZ R187, R20, -R187 ;  /* 0x800000bb14bb7221 */ /* 0x000fe20000010000 */
[----:B------:R-:W-:Y:S02]  /*3a50*/  @P2 HADD2.F32 R231, -RZ, R179.H1_H1 ;  /* 0x300000b3ffe72230 */ /* 0x000fe40000004100 */
[----:B------:R-:W-:Y:S01]  /*3a60*/  FADD.FTZ R167, R21, -R230 ;  /* 0x800000e615a77221 */ /* 0x000fe20000010000 */
[----:B------:R-:W-:Y:S01]  /*3a70*/  FADD.FTZ R93, R14, -R93 ;  /* 0x8000005d0e5d7221 */ /* 0x000fe20000010000 */
[----:B------:R-:W-:Y:S01]  /*3a80*/  FADD.FTZ R179, R15, -R92 ;  /* 0x8000005c0fb37221 */ /* 0x000fe20000010000 */
[C---:B------:R-:W-:Y:S01]  /*3a90*/  FMUL.FTZ R166, R188.reuse, R187 ;  /* 0x000000bbbca67220 */ /* 0x040fe20000410000 */
[C---:B------:R-:W-:Y:S01]  /*3aa0*/  FMUL.FTZ R167, R188.reuse, R167 ;  /* 0x000000a7bca77220 */ /* 0x040fe20000410000 */
[C---:B------:R-:W-:Y:S01]  /*3ab0*/  FMUL.FTZ R92, R188.reuse, R93 ;  /* 0x0000005dbc5c7220 */ /* 0x040fe20000410000 */
[----:B------:R-:W-:Y:S01]  /*3ac0*/  FMUL.FTZ R93, R188, R179 ;  /* 0x000000b3bc5d7220 */ /* 0x000fe20000410000 */
[----:B------:R-:W-:-:S02]  /*3ad0*/  @P4 HADD2.F32 R181, -RZ, R176.H0_H0 ;  /* 0x200000b0ffb54230 */ /* 0x000fc40000004100 */
[-C--:B------:R-:W-:Y:S01]  /*3ae0*/  FMUL.FTZ R179, R166, R23.reuse ;  /* 0x00000017a6b37220 */ /* 0x080fe20000410000 */
[----:B------:R-:W-:Y:S02]  /*3af0*/  @P3 HADD2.F32 R220, -RZ, R176.H1_H1 ;  /* 0x300000b0ffdc3230 */ /* 0x000fe40000004100 */
[-C--:B------:R-:W-:Y:S01]  /*3b00*/  FMUL.FTZ R230, R167, R23.reuse ;  /* 0x00000017a7e67220 */ /* 0x080fe20000410000 */
[-C--:B------:R-:W-:Y:S01]  /*3b10*/  FMUL.FTZ R176, R92, R23.reuse ;  /* 0x000000175cb07220 */ /* 0x080fe20000410000 */
[----:B------:R-:W-:Y:S01]  /*3b20*/  FMUL.FTZ R23, R93, R23 ;  /* 0x000000175d177220 */ /* 0x000fe20000410000 */
[----:B------:R-:W-:Y:S02]  /*3b30*/  HFMA2 R187, -RZ, RZ, 0, 0 ;  /* 0x00000000ffbb7431 */ /* 0x000fe400000001ff */
[----:B------:R-:W-:Y:S01]  /*3b40*/  FMUL.FTZ R233, R179, UR13 ;  /* 0x0000000db3e97c20 */ /* 0x000fe20008410000 */
[----:B------:R-:W-:Y:S01]  /*3b50*/  FMUL.FTZ R176, R176, UR13 ;  /* 0x0000000db0b07c20 */ /* 0x000fe20008410000 */
[----:B------:R-:W-:Y:S01]  /*3b60*/  FMUL.FTZ R179, R23, UR13 ;  /* 0x0000000d17b37c20 */ /* 0x000fe20008410000 */
[----:B------:R-:W-:Y:S01]  /*3b70*/  MOV R188, RZ ;  /* 0x000000ff00bc7202 */ /* 0x000fe20000000f00 */
[----:B------:R-:W-:Y:S01]  /*3b80*/  FMUL.FTZ R230, R230, UR13 ;  /* 0x0000000de6e67c20 */ /* 0x000fe20008410000 */
[----:B------:R-:W-:Y:S01]  /*3b90*/  @P4 FMUL.FTZ R187, R176, R181 ;  /* 0x000000b5b0bb4220 */ /* 0x000fe20000410000 */
        /* <DEDUP_REMOVED lines=26> */
[----:B------:R-:W-:Y:S01]  /*3d40*/  F2FP.F16.F32.PACK_AB R176, R141, R140 ;  /* 0x0000008c8db0723e */ /* 0x000fe200000000ff */
[----:B------:R-:W-:Y:S06]  /*3d50*/  BRA `(.L_x_10507) ;  /* 0x00000004008c7947 */ /* 0x000fec0003800000 */
.L_x_10506:
        /* <DEDUP_REMOVED lines=13> */
[--C-:B-----5:R-:W-:Y:S02]  /*3e30*/  @P2 HADD2.F32 R228, -RZ, R177.reuse.H0_H0 ;  /* 0x200000b1ffe42230 */ /* 0x120fe40000004100 */
[--C-:B------:R-:W-:Y:S01]  /*3e40*/  FFMA.FTZ R232, R12, R180, R181.reuse ;  /* 0x000000b40ce87223 */ /* 0x100fe200000100b5 */
[----:B------:R-:W-:Y:S02]  /*3e50*/  @P4 HADD2.F32 R233, -RZ, R177.H1_H1 ;  /* 0x300000b1ffe94230 */ /* 0x000fe40000004100 */
        /* <DEDUP_REMOVED lines=9> */
[-CC-:B------:R-:W-:Y:S01]  /*3ef0*/  FFMA.FTZ R187, R7, R180.reuse, R181.reuse ;  /* 0x000000b407bb7223 */ /* 0x180fe200000100b5 */
[----:B------:R-:W-:Y:S01]  /*3f00*/  FFMA.FTZ R220, R8, R180, R181 ;  /* 0x000000b408dc7223 */ /* 0x000fe200000100b5 */
[----:B------:R-:W-:Y:S01]  /*3f10*/  FMUL.FTZ R177, R74, R177 ;  /* 0x000000b14ab17220 */ /* 0x000fe20000410000 */
[----:B------:R-:W-:-:S02]  /*3f20*/  @P3 HADD2.F32 R230, -RZ, R178.H0_H0 ;  /* 0x200000b2ffe63230 */ /* 0x000fc40000004100 */
[-C--:B------:R-:W-:Y:S01]  /*3f30*/  FMUL.FTZ R180, R75, R186.reuse ;  /* 0x000000ba4bb47220 */ /* 0x080fe20000410000 */
[-C--:B------:R-:W-:Y:S01]  /*3f40*/  FMUL.FTZ R181, R76, R231.reuse ;  /* 0x000000e74cb57220 */ /* 0x080fe20000410000 */
[----:B0-----:R-:W-:Y:S02]  /*3f50*/  CS2R R182, SRZ ;  /* 0x0000000000b67805 */ /* 0x001fe4000001ff00 */
[----:B------:R-:W-:Y:S01]  /*3f60*/  FSEL R177, R177, RZ, P2 ;  /* 0x000000ffb1b17208 */ /* 0x000fe20001000000 */
[----:B------:R-:W-:Y:S01]  /*3f70*/  @P4 FMUL.FTZ R182, R233, R186 ;  /* 0x000000bae9b64220 */ /* 0x000fe20000410000 */
[----:B------:R-:W-:Y:S01]  /*3f80*/  @P3 FMUL.FTZ R183, R230, R231 ;  /* 0x000000e7e6b73220 */ /* 0x000fe20000410000 */
[----:B------:R-:W-:Y:S01]  /*3f90*/  ISETP.GE.U32.AND P2, PT, R222, RZ, PT ;  /* 0x000000ffde00720c */ /* 0x000fe20003f46070 */
[----:B------:R-:W-:Y:S01]  /*3fa0*/  FADD.FTZ R231, R19, -R232 ;  /* 0x800000e813e77221 */ /* 0x000fe20000010000 */
[----:B------:R-:W-:Y:S01]  /*3fb0*/  FSEL R180, R180, RZ, P4 ;  /* 0x000000ffb4b47208 */ /* 0x000fe20002000000 */
[----:B------:R-:W-:Y:S01]  /*3fc0*/  FADD.FTZ R233, R20, -R229 ;  /* 0x800000e514e97221 */ /* 0x000fe20000010000 */
[----:B------:R-:W-:Y:S01]  /*3fd0*/  FSEL R181, R181, RZ, P3 ;  /* 0x000000ffb5b57208 */ /* 0x000fe20001800000 */
[----:B------:R-:W-:Y:S01]  /*3fe0*/  FADD.FTZ R235, R21, -R184 ;  /* 0x800000b815eb7221 */ /* 0x000fe20000010000 */
[----:B------:R-:W-:Y:S01]  /*3ff0*/  LOP3.LUT P4, RZ, R222, 0xff, RZ, 0xc0, !PT ;  /* 0x000000ffdeff7812 */ /* 0x000fe2000788c0ff */
[----:B------:R-:W-:Y:S01]  /*4000*/  FMUL.FTZ R184, R188, R231 ;  /* 0x000000e7bcb87220 */ /* 0x000fe20000410000 */
[----:B------:R-:W-:Y:S01]  /*4010*/  LOP3.LUT P3, RZ, R222, 0xff00, RZ, 0xc0, !PT ;  /* 0x0000ff00deff7812 */ /* 0x000fe2000786c0ff */
[----:B------:R-:W-:Y:S01]  /*4020*/  FADD.FTZ R187, R14, -R187 ;  /* 0x800000bb0ebb7221 */ /* 0x000fe20000010000 */
[----:B------:R-:W-:Y:S01]  /*4030*/  LOP3.LUT P6, RZ, R223, 0xff0000, RZ, 0xc0, !PT ;  /* 0x00ff0000dfff7812 */ /* 0x000fe200078cc0ff */
[----:B------:R-:W-:Y:S01]  /*4040*/  FADD.FTZ R229, R15, -R220 ;  /* 0x800000dc0fe57221 */ /* 0x000fe20000010000 */
[C---:B------:R-:W-:Y:S01]  /*4050*/  ISETP.GE.U32.AND.EX P2, PT, R223.reuse, 0x1000000, PT, P2 ;  /* 0x01000000df00780c */ /* 0x040fe20003f46120 */
[C---:B------:R-:W-:Y:S01]  /*4060*/  FMUL.FTZ R220, R188.reuse, R233 ;  /* 0x000000e9bcdc7220 */ /* 0x040fe20000410000 */
[----:B------:R-:W-:Y:S01]  /*4070*/  LOP3.LUT P5, RZ, R223, 0xff00, RZ, 0xc0, !PT ;  /* 0x0000ff00dfff7812 */ /* 0x000fe200078ac0ff */
[C---:B------:R-:W-:Y:S01]  /*4080*/  FMUL.FTZ R228, R188.reuse, R235 ;  /* 0x000000ebbce47220 */ /* 0x040fe20000410000 */
[C---:B------:R-:W-:Y:S01]  /*4090*/  FMUL.FTZ R186, R188.reuse, R187 ;  /* 0x000000bbbcba7220 */ /* 0x040fe20000410000 */
[----:B------:R-:W-:Y:S01]  /*40a0*/  FMUL.FTZ R188, R188, R229 ;  /* 0x000000e5bcbc7220 */ /* 0x000fe20000410000 */
[----:B------:R-:W-:-:S02]  /*40b0*/  HFMA2 R229, -RZ, RZ, 0, 0 ;  /* 0x00000000ffe57431 */ /* 0x000fc400000001ff */
[--C-:B------:R-:W-:Y:S02]  /*40c0*/  @P4 HADD2.F32 R230, -RZ, R176.reuse.H0_H0 ;  /* 0x200000b0ffe64230 */ /* 0x100fe40000004100 */
[----:B------:R-:W-:Y:S01]  /*40d0*/  FADD.FTZ R185, R142, R185 ;  /* 0x000000b98eb97221 */ /* 0x000fe20000010000 */
[----:B------:R-:W-:Y:S02]  /*40e0*/  @P3 HADD2.F32 R233, -RZ, R176.H1_H1 ;  /* 0x300000b0ffe93230 */ /* 0x000fe40000004100 */
[C---:B------:R-:W-:Y:S01]  /*40f0*/  FMUL.FTZ R176, R23.reuse, R184 ;  /* 0x000000b817b07220 */ /* 0x040fe20000410000 */
[--C-:B------:R-:W-:Y:S02]  /*4100*/  @P6 HADD2.F32 R232, -RZ, R179.reuse.H0_H0 ;  /* 0x200000b3ffe86230 */ /* 0x100fe40000004100 */
[C---:B------:R-:W-:Y:S01]  /*4110*/  FMUL.FTZ R184, R23.reuse, R228 ;  /* 0x000000e417b87220 */ /* 0x040fe20000410000 */
[----:B------:R-:W-:Y:S02]  /*4120*/  @P2 HADD2.F32 R235, -RZ, R179.H1_H1 ;  /* 0x300000b3ffeb2230 */ /* 0x000fe40000004100 */
[C---:B------:R-:W-:Y:S01]  /*4130*/  FMUL.FTZ R179, R23.reuse, R220 ;  /* 0x000000dc17b37220 */ /* 0x040fe20000410000 */
[----:B------:R-:W-:Y:S01]  /*4140*/  FMUL.FTZ R220, R176, UR13 ;  /* 0x0000000db0dc7c20 */ /* 0x000fe20008410000 */
[----:B------:R-:W-:Y:S01]  /*4150*/  FMUL.FTZ R176, R23, R186 ;  /* 0x000000ba17b07220 */ /* 0x000fe20000410000 */
[----:B------:R-:W-:-:S02]  /*4160*/  @P5 HADD2.F32 R187, -RZ, R178.H1_H1 ;  /* 0x300000b2ffbb5230 */ /* 0x000fc40000004100 */
[----:B------:R-:W-:Y:S01]  /*4170*/  FMUL.FTZ R23, R23, R188 ;  /* 0x000000bc17177220 */ /* 0x000fe20000410000 */
[----:B------:R-:W-:Y:S01]  /*4180*/  FMUL.FTZ R231, R179, UR13 ;  /* 0x0000000db3e77c20 */ /* 0x000fe20008410000 */
[----:B------:R-:W-:Y:S01]  /*4190*/  FMUL.FTZ R228, R184, UR13 ;  /* 0x0000000db8e47c20 */ /* 0x000fe20008410000 */
[----:B------:R-:W-:Y:S01]  /*41a0*/  MOV R178, RZ ;  /* 0x000000ff00b27202 */ /* 0x000fe20000000f00 */
[----:B------:R-:W-:Y:S01]  /*41b0*/  FMUL.FTZ R179, R176, UR13 ;  /* 0x0000000db0b37c20 */ /* 0x000fe20008410000 */
[----:B------:R-:W-:Y:S01]  /*41c0*/  FMUL.FTZ R184, R23, UR13 ;  /* 0x0000000d17b87c20 */ /* 0x000fe20008410000 */
[----:B------:R-:W-:Y:S01]  /*41d0*/  @P5 FMUL.FTZ R178, R187, R220 ;  /* 0x000000dcbbb25220 */ /* 0x000fe20000410000 */
[----:B------:R-:W-:Y:S02]  /*41e0*/  CS2R R186, SRZ ;  /* 0x0000000000ba7805 */ /* 0x000fe4000001ff00 */
[----:B------:R-:W-:Y:S01]  /*41f0*/  MOV R188, RZ ;  /* 0x000000ff00bc7202 */ /* 0x000fe20000000f00 */
[----:B------:R-:W-:Y:S01]  /*4200*/  @P4 FMUL.FTZ R187, R230, R179 ;  /* 0x000000b3e6bb4220 */ /* 0x000fe20000410000 */
[----:B------:R-:W-:Y:S01]  /*4210*/  @P3 FMUL.FTZ R188, R233, R184 ;  /* 0x000000b8e9bc3220 */ /* 0x000fe20000410000 */
[----:B------:R-:W-:Y:S01]  /*4220*/  FADD.FTZ R23, R143, R182 ;  /* 0x000000b68f177221 */ /* 0x000fe20000010000 */
[----:B------:R-:W-:Y:S01]  /*4230*/  FMUL.FTZ R143, R78, R231 ;  /* 0x000000e74e8f7220 */ /* 0x000fe20000410000 */
        /* <DEDUP_REMOVED lines=21> */
.L_x_10507:
        /* <DEDUP_REMOVED lines=12> */
.L_x_10496:
        /* <DEDUP_REMOVED lines=10> */
[-C--:B------:R-:W-:Y:S01]  /*44f0*/  FFMA.FTZ R229, R214, R180.reuse, R181 ;  /* 0x000000b4d6e57223 */ /* 0x080fe200000100b5 */
[----:B------:R-:W-:Y:S01]  /*4500*/  LOP3.LUT P1, RZ, R226, 0xff000000, RZ, 0xc0, !PT ;  /* 0xff000000e2ff7812 */ /* 0x000fe2000782c0ff */
[----:B------:R-:W-:Y:S01]  /*4510*/  FADD.FTZ R183, R215, -R182 ;  /* 0x800000b6d7b77221 */ /* 0x000fe20000010000 */
[----:B------:R-:W-:Y:S01]  /*4520*/  CS2R R184, SRZ ;  /* 0x0000000000b87805 */ /* 0x000fe2000001ff00 */
[----:B------:R-:W-:Y:S01]  /*4530*/  FADD.FTZ R186, R212, -R229 ;  /* 0x800000e5d4ba7221 */ /* 0x000fe20000010000 */
[-CC-:B------:R-:W-:Y:S01]  /*4540*/  FFMA.FTZ R220, R213, R180.reuse, R181.reuse ;  /* 0x000000b4d5dc7223 */ /* 0x180fe200000100b5 */
[C---:B------:R-:W-:Y:S01]  /*4550*/  FFMA.FTZ R182, R188.reuse, R183, R150 ;  /* 0x000000b7bcb67223 */ /* 0x040fe20000010096 */
[----:B------:R-:W-:Y:S01]  /*4560*/  FFMA.FTZ R228, R209, R180, R181 ;  /* 0x000000b4d1e47223 */ /* 0x000fe200000100b5 */
[----:B------:R-:W-:Y:S01]  /*4570*/  FFMA.FTZ R186, R188, R186, R151 ;  /* 0x000000babcba7223 */ /* 0x000fe20000010097 */
[----:B------:R-:W-:Y:S01]  /*4580*/  LOP3.LUT P2, RZ, R227, 0xff, RZ, 0xc0, !PT ;  /* 0x000000ffe3ff7812 */ /* 0x000fe2000784c0ff */
[-C--:B------:R-:W-:Y:S01]  /*4590*/  FMUL.FTZ R182, R182, R23.reuse ;  /* 0x00000017b6b67220 */ /* 0x080fe20000410000 */
[----:B------:R-:W-:Y:S01]  /*45a0*/  FADD.FTZ R229, R211, -R220 ;  /* 0x800000dcd3e57221 */ /* 0x000fe20000010000 */
[----:B------:R-:W-:Y:S01]  /*45b0*/  FMUL.FTZ R186, R186, R23 ;  /* 0x00000017baba7220 */ /* 0x000fe20000410000 */
[----:B------:R-:W-:Y:S01]  /*45c0*/  FADD.FTZ R235, R207, -R228 ;  /* 0x800000e4cfeb7221 */ /* 0x000fe20000010000 */
[----:B------:R-:W-:Y:S01]  /*45d0*/  FMUL.FTZ R187, R182, UR13 ;  /* 0x0000000db6bb7c20 */ /* 0x000fe20008410000 */
[----:B-----5:R-:W-:-:S02]  /*45e0*/  @P6 HADD2.F32 R182, -RZ, R177.H0_H0 ;  /* 0x200000b1ffb66230 */ /* 0x020fc40000004100 */
[----:B------:R-:W-:Y:S01]  /*45f0*/  FMUL.FTZ R232, R186, UR13 ;  /* 0x0000000dbae87c20 */ /* 0x000fe20008410000 */
[----:B------:R-:W-:Y:S01]  /*4600*/  FFMA.FTZ R220, R188, R229, R152 ;  /* 0x000000e5bcdc7223 */ /* 0x000fe20000010098 */
[----:B------:R-:W-:Y:S01]  /*4610*/  FMUL.FTZ R183, R42, R187 ;  /* 0x000000bb2ab77220 */ /* 0x000fe20000410000 */
[----:B------:R-:W-:Y:S01]  /*4620*/  FFMA.FTZ R230, R188, R235, R154 ;  /* 0x000000ebbce67223 */ /* 0x000fe2000001009a */
[----:B------:R-:W-:Y:S01]  /*4630*/  @P6 FMUL.FTZ R185, R187, R182 ;  /* 0x000000b6bbb96220 */ /* 0x000fe20000410000 */
[----:B------:R-:W-:Y:S01]  /*4640*/  FFMA.FTZ R231, R210, R180, R181 ;  /* 0x000000b4d2e77223 */ /* 0x000fe200000100b5 */
[----:B------:R-:W-:Y:S01]  /*4650*/  @P1 HADD2.F32 R177, -RZ, R177.H1_H1 ;  /* 0x300000b1ffb11230 */ /* 0x000fe20000004100 */
[----:B------:R-:W-:Y:S01]  /*4660*/  FSEL R182, R183, RZ, P6 ;  /* 0x000000ffb7b67208 */ /* 0x000fe20003000000 */
[----:B------:R-:W-:Y:S01]  /*4670*/  FMUL.FTZ R186, R43, R232 ;  /* 0x000000e82bba7220 */ /* 0x000fe20000410000 */
[C---:B------:R-:W-:Y:S01]  /*4680*/  LOP3.LUT P6, RZ, R227.reuse, 0xff0000, RZ, 0xc0, !PT ;  /* 0x00ff0000e3ff7812 */ /* 0x040fe200078cc0ff */
[-C--:B------:R-:W-:Y:S01]  /*4690*/  FMUL.FTZ R220, R220, R23.reuse ;  /* 0x00000017dcdc7220 */ /* 0x080fe20000410000 */
[----:B------:R-:W-:Y:S01]  /*46a0*/  LOP3.LUT P5, RZ, R227, 0xff00, RZ, 0xc0, !PT ;  /* 0x0000ff00e3ff7812 */ /* 0x000fe200078ac0ff */
[----:B------:R-:W-:Y:S01]  /*46b0*/  FMUL.FTZ R230, R230, R23 ;  /* 0x00000017e6e67220 */ /* 0x000fe20000410000 */
[----:B------:R-:W-:Y:S01]  /*46c0*/  FADD.FTZ R233, R208, -R231 ;  /* 0x800000e7d0e97221 */ /* 0x000fe20000010000 */
[----:B------:R-:W-:Y:S01]  /*46d0*/  @P1 FMUL.FTZ R184, R232, R177 ;  /* 0x000000b1e8b81220 */ /* 0x000fe20000410000 */
[----:B------:R-:W-:-:S02]  /*46e0*/  HFMA2 R187, -RZ, RZ, 0, 0 ;  /* 0x00000000ffbb7431 */ /* 0x000fc400000001ff */
[----:B------:R-:W-:Y:S01]  /*46f0*/  FMUL.FTZ R231, R220, UR13 ;  /* 0x0000000ddce77c20 */ /* 0x000fe20008410000 */
[----:B------:R-:W-:Y:S01]  /*4700*/  FMUL.FTZ R230, R230, UR13 ;  /* 0x0000000de6e67c20 */ /* 0x000fe20008410000 */
[----:B------:R-:W-:Y:S01]  /*4710*/  FSEL R177, R186, RZ, P1 ;  /* 0x000000ffbab17208 */ /* 0x000fe20000800000 */
[----:B------:R-:W-:Y:S02]  /*4720*/  @P2 HADD2.F32 R228, -RZ, R178.H0_H0 ;  /* 0x200000b2ffe42230 */ /* 0x000fe40000004100 */
[----:B------:R-:W-:Y:S01]  /*4730*/  FFMA.FTZ R220, R188, R233, R153 ;  /* 0x000000e9bcdc7223 */ /* 0x000fe20000010099 */
[----:B------:R-:W-:Y:S01]  /*4740*/  ISETP.GE.U32.AND P1, PT, R226, RZ, PT ;  /* 0x000000ffe200720c */ /* 0x000fe20003f26070 */
[----:B------:R-:W-:Y:S01]  /*4750*/  @P6 HADD2.F32 R229, -RZ, R179.H0_H0 ;  /* 0x200000b3ffe56230 */ /* 0x000fe20000004100 */
[----:B------:R-:W-:Y:S01]  /*4760*/  MOV R183, RZ ;  /* 0x000000ff00b77202 */ /* 0x000fe20000000f00 */
[----:B------:R-:W-:Y:S01]  /*4770*/  FFMA.FTZ R232, R206, R180, R181 ;  /* 0x000000b4cee87223 */ /* 0x000fe200000100b5 */
[----:B------:R-:W-:Y:S01]  /*4780*/  FMUL.FTZ R186, R44, R231 ;  /* 0x000000e72cba7220 */ /* 0x000fe20000410000 */
[----:B------:R-:W-:Y:S01]  /*4790*/  FMUL.FTZ R220, R220, R23 ;  /* 0x00000017dcdc7220 */ /* 0x000fe20000410000 */
[----:B------:R-:W-:Y:S01]  /*47a0*/  @P6 FMUL.FTZ R183, R230, R229 ;  /* 0x000000e5e6b76220 */ /* 0x000fe20000410000 */
[----:B------:R-:W-:Y:S01]  /*47b0*/  FMUL.FTZ R230, R46, R230 ;  /* 0x000000e62ee67220 */ /* 0x000fe20000410000 */
[----:B------:R-:W-:Y:S01]  /*47c0*/  ISETP.GE.U32.AND.EX P1, PT, R227, 0x1000000, PT, P1 ;  /* 0x01000000e300780c */ /* 0x000fe20003f26110 */
[----:B------:R-:W-:Y:S01]  /*47d0*/  @P2 FMUL.FTZ R187, R231, R228 ;  /* 0x000000e4e7bb2220 */ /* 0x000fe20000410000 */
[----:B------:R-:W-:-:S02]  /*47e0*/  HFMA2 R228, -RZ, RZ, 0, 0 ;  /* 0x00000000ffe47431 */ /* 0x000fc400000001ff */
[----:B------:R-:W-:Y:S01]  /*47f0*/  FADD.FTZ R231, R205, -R232 ;  /* 0x800000e8cde77221 */ /* 0x000fe20000010000 */
[----:B------:R-:W-:Y:S02]  /*4800*/  @P5 HADD2.F32 R229, -RZ, R178.H1_H1 ;  /* 0x300000b2ffe55230 */ /* 0x000fe40000004100 */
[----:B------:R-:W-:Y:S01]  /*4810*/  FMUL.FTZ R220, R220, UR13 ;  /* 0x0000000ddcdc7c20 */ /* 0x000fe20008410000 */
[----:B------:R-:W-:Y:S01]  /*4820*/  FSEL R178, R186, RZ, P2 ;  /* 0x000000ffbab27208 */ /* 0x000fe20001000000 */
[-C--:B------:R-:W-:Y:S01]  /*4830*/  FFMA.FTZ R232, R221, R180.reuse, R181 ;  /* 0x000000b4dde87223 */ /* 0x080fe200000100b5 */
[----:B------:R-:W-:Y:S01]  /*4840*/  FSEL R186, R230, RZ, P6 ;  /* 0x000000ffe6ba7208 */ /* 0x000fe20003000000 */
[----:B------:R-:W-:Y:S01]  /*4850*/  FFMA.FTZ R230, R188, R231, R155 ;  /* 0x000000e7bce67223 */ /* 0x000fe2000001009b */
[----:B------:R-:W-:Y:S01]  /*4860*/  LOP3.LUT P2, RZ, R226, 0xff, RZ, 0xc0, !PT ;  /* 0x000000ffe2ff7812 */ /* 0x000fe2000784c0ff */
[----:B------:R-:W-:Y:S01]  /*4870*/  @P5 FMUL.FTZ R228, R220, R229 ;  /* 0x000000e5dce45220 */ /* 0x000fe20000410000 */
[----:B------:R-:W-:Y:S01]  /*4880*/  FFMA.FTZ R229, R218, R180, R181 ;  /* 0x000000b4dae57223 */ /* 0x000fe200000100b5 */
[----:B------:R-:W-:Y:S01]  /*4890*/  FADD.FTZ R233, R219, -R232 ;  /* 0x800000e8dbe97221 */ /* 0x000fe20000010000 */
[----:B------:R-:W-:Y:S01]  /*48a0*/  FMUL.FTZ R231, R230, R23 ;  /* 0x00000017e6e77220 */ /* 0x000fe20000410000 */
[----:B------:R-:W-:Y:S01]  /*48b0*/  LOP3.LUT P6, RZ, R226, 0xff00, RZ, 0xc0, !PT ;  /* 0x0000ff00e2ff7812 */ /* 0x000fe200078cc0ff */
[----:B------:R-:W-:Y:S01]  /*48c0*/  FADD.FTZ R232, R216, -R229 ;  /* 0x800000e5d8e87221 */ /* 0x000fe20000010000 */
[----:B------:R-:W-:-:S02]  /*48d0*/  @P1 HADD2.F32 R179, -RZ, R179.H1_H1 ;  /* 0x300000b3ffb31230 */ /* 0x000fc40000004100 */
[C---:B------:R-:W-:Y:S01]  /*48e0*/  FFMA.FTZ R230, R188.reuse, R233, R148 ;  /* 0x000000e9bce67223 */ /* 0x040fe20000010094 */
[----:B------:R-:W-:Y:S01]  /*48f0*/  FMUL.FTZ R236, R231, UR13 ;  /* 0x0000000de7ec7c20 */ /* 0x000fe20008410000 */
[----:B------:R-:W-:Y:S01]  /*4900*/  MOV R234, RZ ;  /* 0x000000ff00ea7202 */ /* 0x000fe20000000f00 */
[----:B------:R-:W-:Y:S01]  /*4910*/  FFMA.FTZ R232, R188, R232, R149 ;  /* 0x000000e8bce87223 */ /* 0x000fe20000010095 */
[----:B------:R-:W-:Y:S01]  /*4920*/  FMUL.FTZ R230, R230, R23 ;  /* 0x00000017e6e67220 */ /* 0x000fe20000410000 */
[----:B------:R-:W-:Y:S01]  /*4930*/  @P1 FMUL.FTZ R234, R236, R179 ;  /* 0x000000b3ecea1220 */ /* 0x000fe20000410000 */
[----:B------:R-:W-:Y:S02]  /*4940*/  HFMA2 R179, -RZ, RZ, 0, 0 ;  /* 0x00000000ffb37431 */ /* 0x000fe400000001ff */
[--C-:B------:R-:W-:Y:S02]  /*4950*/  @P2 HADD2.F32 R229, -RZ, R176.reuse.H0_H0 ;  /* 0x200000b0ffe52230 */ /* 0x100fe40000004100 */
[----:B------:R-:W-:Y:S01]  /*4960*/  FMUL.FTZ R232, R232, R23 ;  /* 0x00000017e8e87220 */ /* 0x000fe20000410000 */
[----:B------:R-:W-:Y:S01]  /*4970*/  FMUL.FTZ R231, R230, UR13 ;  /* 0x0000000de6e77c20 */ /* 0x000fe20008410000 */
[----:B------:R-:W-:Y:S01]  /*4980*/  @P6 HADD2.F32 R176, -RZ, R176.H1_H1 ;  /* 0x300000b0ffb06230 */ /* 0x000fe20000004100 */
[----:B------:R-:W-:Y:S01]  /*4990*/  MOV R230, RZ ;  /* 0x000000ff00e67202 */ /* 0x000fe20000000f00 */
[----:B------:R-:W-:Y:S01]  /*49a0*/  FMUL.FTZ R232, R232, UR13 ;  /* 0x0000000de8e87c20 */ /* 0x000fe20008410000 */
[----:B------:R-:W-:Y:S01]  /*49b0*/  @P2 FMUL.FTZ R179, R231, R229 ;  /* 0x000000e5e7b32220 */ /* 0x000fe20000410000 */
[----:B------:R-:W-:Y:S01]  /*49c0*/  FADD.FTZ R130, R130, R183 ;  /* 0x000000b782827221 */ /* 0x000fe20000010000 */
[----:B------:R-:W-:Y:S01]  /*49d0*/  FMUL.FTZ R183, R47, R236 ;  /* 0x000000ec2fb77220 */ /* 0x000fe20000410000 */
[----:B------:R-:W-:Y:S01]  /*49e0*/  @P6 FMUL.FTZ R230, R232, R176 ;  /* 0x000000b0e8e66220 */ /* 0x000fe20000410000 */
[----:B------:R-:W-:Y:S01]  /*49f0*/  FADD.FTZ R124, R124, R179 ;  /* 0x000000b37c7c7221 */ /* 0x000fe20000010000 */
        /* <DEDUP_REMOVED lines=18> */
.L_x_10510:
[-CC-:B------:R-:W-:Y:S01]  /*4b20*/  FFMA.FTZ R92, R217, R180.reuse, R181.reuse ;  /* 0x000000b4d95c7223 */ /* 0x180fe200000100b5 */
[C---:B------:R-:W-:Y:S02]  /*4b30*/  LOP3.LUT P6, RZ, R226.reuse, 0xff0000, RZ, 0xc0, !PT ;  /* 0x00ff0000e2ff7812 */ /* 0x040fe400078cc0ff */
[----:B------:R-:W-:Y:S02]  /*4b40*/  CS2R R228, SRZ ;  /* 0x0000000000e47805 */ /* 0x000fe4000001ff00 */
[----:B------:R-:W-:Y:S01]  /*4b50*/  LOP3.LUT P5, RZ, R227, 0xff, RZ, 0xc0, !PT ;  /* 0x000000ffe3ff7812 */ /* 0x000fe200078ac0ff */
[----:B------:R-:W-:Y:S01]  /*4b60*/  FADD.FTZ R93, R215, -R92 ;  /* 0x8000005cd75d7221 */ /* 0x000fe20000010000 */
[----:B------:R-:W-:Y:S01]  /*4b70*/  LOP3.LUT P2, RZ, R227, 0xff0000, RZ, 0xc0, !PT ;  /* 0x00ff0000e3ff7812 */ /* 0x000fe2000784c0ff */
[----:B------:R-:W-:Y:S01]  /*4b80*/  HFMA2 R185, -RZ, RZ, 0, 0 ;  /* 0x00000000ffb97431 */ /* 0x000fe200000001ff */
[----:B------:R-:W-:Y:S01]  /*4b90*/  LOP3.LUT P1, RZ, R226, 0xff000000, RZ, 0xc0, !PT ;  /* 0xff000000e2ff7812 */ /* 0x000fe2000782c0ff */
[----:B------:R-:W-:Y:S01]  /*4ba0*/  FFMA.FTZ R94, R188, R93, R150 ;  /* 0x0000005dbc5e7223 */ /* 0x000fe20000010096 */
[-CC-:B------:R-:W-:Y:S01]  /*4bb0*/  FFMA.FTZ R93, R214, R180.reuse, R181.reuse ;  /* 0x000000b4d65d7223 */ /* 0x180fe200000100b5 */
[----:B------:R-:W-:Y:S01]  /*4bc0*/  CS2R R186, SRZ ;  /* 0x0000000000ba7805 */ /* 0x000fe2000001ff00 */
[-C--:B------:R-:W-:Y:S01]  /*4bd0*/  FFMA.FTZ R231, R218, R180.reuse, R181 ;  /* 0x000000b4dae77223 */ /* 0x080fe200000100b5 */
[----:B------:R-:W-:Y:S01]  /*4be0*/  FMUL.FTZ R92, R94, R23 ;  /* 0x000000175e5c7220 */ /* 0x000fe20000410000 */
[----:B------:R-:W-:Y:S01]  /*4bf0*/  FADD.FTZ R93, R212, -R93 ;  /* 0x8000005dd45d7221 */ /* 0x000fe20000010000 */
[----:B-----5:R-:W-:Y:S01]  /*4c00*/  @P6 HADD2.F32 R164, -RZ, R177.H0_H0 ;  /* 0x200000b1ffa46230 */ /* 0x020fe20000004100 */
[----:B------:R-:W-:Y:S01]  /*4c10*/  MOV R220, RZ ;  /* 0x000000ff00dc7202 */ /* 0x000fe20000000f00 */
[----:B------:R-:W-:Y:S01]  /*4c20*/  FMUL.FTZ R167, R92, UR13 ;  /* 0x0000000d5ca77c20 */ /* 0x000fe20008410000 */
[----:B------:R-:W-:Y:S01]  /*4c30*/  FFMA.FTZ R92, R213, R180, R181 ;  /* 0x000000b4d55c7223 */ /* 0x000fe200000100b5 */
[----:B------:R-:W-:Y:S01]  /*4c40*/  FFMA.FTZ R95, R188, R93, R151 ;  /* 0x0000005dbc5f7223 */ /* 0x000fe20000010097 */
[----:B0-----:R-:W-:-:S02]  /*4c50*/  @P5 HADD2.F32 R182, -RZ, R178.H0_H0 ;  /* 0x200000b2ffb65230 */ /* 0x001fc40000004100 */
[----:B------:R-:W-:Y:S01]  /*4c60*/  @P6 FMUL.FTZ R229, R164, R167 ;  /* 0x000000a7a4e56220 */ /* 0x000fe20000410000 */
[----:B------:R-:W-:Y:S01]  /*4c70*/  FFMA.FTZ R164, R209, R180, R181 ;  /* 0x000000b4d1a47223 */ /* 0x000fe200000100b5 */
[----:B------:R-:W-:Y:S01]  /*4c80*/  FADD.FTZ R165, R211, -R92 ;  /* 0x8000005cd3a57221 */ /* 0x000fe20000010000 */
[----:B------:R-:W-:Y:S01]  /*4c90*/  FMUL.FTZ R92, R95, R23 ;  /* 0x000000175f5c7220 */ /* 0x000fe20000410000 */
[----:B------:R-:W-:Y:S02]  /*4ca0*/  @P2 HADD2.F32 R184, -RZ, R179.H0_H0 ;  /* 0x200000b3ffb82230 */ /* 0x000fe40000004100 */
[----:B------:R-:W-:Y:S01]  /*4cb0*/  FADD.FTZ R183, R207, -R164 ;  /* 0x800000a4cfb77221 */ /* 0x000fe20000010000 */
[----:B------:R-:W-:Y:S01]  /*4cc0*/  FFMA.FTZ R164, R188, R165, R152 ;  /* 0x000000a5bca47223 */ /* 0x000fe20000010098 */
[----:B------:R-:W-:Y:S01]  /*4cd0*/  FMUL.FTZ R92, R92, UR13 ;  /* 0x0000000d5c5c7c20 */ /* 0x000fe20008410000 */
[----:B------:R-:W-:Y:S02]  /*4ce0*/  @P1 HADD2.F32 R177, -RZ, R177.H1_H1 ;  /* 0x300000b1ffb11230 */ /* 0x000fe40000004100 */
[----:B------:R-:W-:Y:S01]  /*4cf0*/  FFMA.FTZ R166, R188, R183, R154 ;  /* 0x000000b7bca67223 */ /* 0x000fe2000001009a */
[-C--:B------:R-:W-:Y:S01]  /*4d00*/  FMUL.FTZ R93, R164, R23.reuse ;  /* 0x00000017a45d7220 */ /* 0x080fe20000410000 */
[----:B------:R-:W-:Y:S01]  /*4d10*/  MOV R230, RZ ;  /* 0x000000ff00e67202 */ /* 0x000fe20000000f00 */
        /* <DEDUP_REMOVED lines=10> */
[----:B------:R-:W-:Y:S01]  /*4dc0*/  FMUL.FTZ R184, R46, R165 ;  /* 0x000000a52eb87220 */ /* 0x000fe20000410000 */
[-CC-:B------:R-:W-:Y:S01]  /*4dd0*/  FFMA.FTZ R93, R210, R180.reuse, R181.reuse ;  /* 0x000000b4d25d7223 */ /* 0x180fe200000100b5 */
[----:B------:R-:W-:Y:S01]  /*4de0*/  FSEL R182, R182, RZ, P1 ;  /* 0x000000ffb6b67208 */ /* 0x000fe20000800000 */
[----:B------:R-:W-:Y:S01]  /*4df0*/  FFMA.FTZ R92, R206, R180, R181 ;  /* 0x000000b4ce5c7223 */ /* 0x000fe200000100b5 */
[----:B------:R-:W-:Y:S01]  /*4e00*/  FSEL R183, R183, RZ, P5 ;  /* 0x000000ffb7b77208 */ /* 0x000fe20002800000 */
[----:B------:R-:W-:Y:S01]  /*4e10*/  FADD.FTZ R93, R208, -R93 ;  /* 0x8000005dd05d7221 */ /* 0x000fe20000010000 */
[----:B------:R-:W-:Y:S01]  /*4e20*/  FSEL R184, R184, RZ, P2 ;  /* 0x000000ffb8b87208 */ /* 0x000fe20001000000 */
[----:B------:R-:W-:Y:S01]  /*4e30*/  FADD.FTZ R92, R205, -R92 ;  /* 0x8000005ccd5c7221 */ /* 0x000fe20000010000 */
[----:B------:R-:W-:Y:S01]  /*4e40*/  ISETP.GE.U32.AND P1, PT, R226, RZ, PT ;  /* 0x000000ffe200720c */ /* 0x000fe20003f26070 */
[----:B------:R-:W-:Y:S01]  /*4e50*/  FFMA.FTZ R165, R188, R93, R153 ;  /* 0x0000005dbca57223 */ /* 0x000fe20000010099 */
[----:B------:R-:W-:Y:S01]  /*4e60*/  LOP3.LUT P5, RZ, R226, 0xff, RZ, 0xc0, !PT ;  /* 0x000000ffe2ff7812 */ /* 0x000fe200078ac0ff */
[----:B------:R-:W-:Y:S01]  /*4e70*/  FFMA.FTZ R167, R188, R92, R155 ;  /* 0x0000005cbca77223 */ /* 0x000fe2000001009b */
[----:B------:R-:W-:Y:S01]  /*4e80*/  LOP3.LUT P2, RZ, R226, 0xff00, RZ, 0xc0, !PT ;  /* 0x0000ff00e2ff7812 */ /* 0x000fe2000784c0ff */
[-C--:B------:R-:W-:Y:S01]  /*4e90*/  FMUL.FTZ R92, R165, R23.reuse ;  /* 0x00000017a55c7220 */ /* 0x080fe20000410000 */
[----:B------:R-:W-:Y:S01]  /*4ea0*/  ISETP.GE.U32.AND.EX P1, PT, R227, 0x1000000, PT, P1 ;  /* 0x01000000e300780c */ /* 0x000fe20003f26110 */
[----:B------:R-:W-:Y:S01]  /*4eb0*/  FMUL.FTZ R93, R167, R23 ;  /* 0x00000017a75d7220 */ /* 0x000fe20000410000 */
[----:B------:R-:W-:Y:S01]  /*4ec0*/  FSEL R177, R177, RZ, P6 ;  /* 0x000000ffb1b17208 */ /* 0x000fe20003000000 */
[----:B------:R-:W-:Y:S01]  /*4ed0*/  FMUL.FTZ R232, R92, UR13 ;  /* 0x0000000d5ce87c20 */ /* 0x000fe20008410000 */
[----:B------:R-:W-:Y:S01]  /*4ee0*/  LOP3.LUT P6, RZ, R227, 0xff00, RZ, 0xc0, !PT ;  /* 0x0000ff00e3ff7812 */ /* 0x000fe200078cc0ff */
[----:B------:R-:W-:Y:S01]  /*4ef0*/  FMUL.FTZ R234, R93, UR13 ;  /* 0x0000000d5dea7c20 */ /* 0x000fe20008410000 */
[----:B------:R-:W-:Y:S01]  /*4f00*/  FADD.FTZ R130, R130, R185 ;  /* 0x000000b982827221 */ /* 0x000fe20000010000 */
[----:B------:R-:W-:Y:S01]  /*4f10*/  FADD.FTZ R127, R127, R186 ;  /* 0x000000ba7f7f7221 */ /* 0x000fe20000010000 */
[----:B------:R-:W-:Y:S01]  /*4f20*/  FADD.FTZ R128, R128, R187 ;  /* 0x000000bb80807221 */ /* 0x000fe20000010000 */
[----:B------:R-:W-:-:S02]  /*4f30*/  @P5 HADD2.F32 R236, -RZ, R176.H0_H0 ;  /* 0x200000b0ffec5230 */ /* 0x000fc40000004100 */
[----:B------:R-:W-:Y:S01]  /*4f40*/  FMUL.FTZ R185, R47, R234 ;  /* 0x000000ea2fb97220 */ /* 0x000fe20000410000 */
[----:B------:R-:W-:Y:S02]  /*4f50*/  @P2 HADD2.F32 R233, -RZ, R176.H1_H1 ;  /* 0x300000b0ffe92230 */ /* 0x000fe40000004100 */
[----:B------:R-:W-:Y:S01]  /*4f60*/  FFMA.FTZ R176, R221, R180, R181 ;  /* 0x000000b4ddb07223 */ /* 0x000fe200000100b5 */
[----:B------:R-:W-:Y:S01]  /*4f70*/  @P1 HADD2.F32 R237, -RZ, R179.H1_H1 ;  /* 0x300000b3ffed1230 */ /* 0x000fe20000004100 */
[----:B------:R-:W-:Y:S02]  /*4f80*/  F2FP.F16.F32.PACK_AB R177, R182, R177 ;  /* 0x000000b1b6b1723e */ /* 0x000fe400000000ff */
[----:B------:R-:W-:Y:S01]  /*4f90*/  FADD.FTZ R179, R219, -R176 ;  /* 0x800000b0dbb37221 */ /* 0x000fe20000010000 */
[----:B------:R-:W-:Y:S01]  /*4fa0*/  FADD.FTZ R176, R216, -R231 ;  /* 0x800000e7d8b07221 */ /* 0x000fe20000010000 */
[----:B------:R-:W-:Y:S02]  /*4fb0*/  @P6 HADD2.F32 R235, -RZ, R178.H1_H1 ;  /* 0x300000b2ffeb6230 */ /* 0x000fe40000004100 */
[----:B------:R-:W-:Y:S01]  /*4fc0*/  @P1 FMUL.FTZ R230, R237, R234 ;  /* 0x000000eaede61220 */ /* 0x000fe20000410000 */
[C---:B------:R-:W-:Y:S01]  /*4fd0*/  FFMA.FTZ R92, R188.reuse, R179, R148 ;  /* 0x000000b3bc5c7223 */ /* 0x040fe20000010094 */
[----:B------:R-:W-:Y:S01]  /*4fe0*/  FFMA.FTZ R93, R188, R176, R149 ;  /* 0x000000b0bc5d7223 */ /* 0x000fe20000010095 */
[----:B------:R-:W-:-:S02]  /*4ff0*/  HFMA2 R179, -RZ, RZ, 0, 0 ;  /* 0x00000000ffb37431 */ /* 0x000fc400000001ff */
[----:B------:R-:W-:Y:S01]  /*5000*/  @P6 FMUL.FTZ R228, R235, R232 ;  /* 0x000000e8ebe46220 */ /* 0x000fe20000410000 */
[-C--:B------:R-:W-:Y:S01]  /*5010*/  FMUL.FTZ R176, R92, R23.reuse ;  /* 0x000000175cb07220 */ /* 0x080fe20000410000 */
[----:B------:R-:W-:Y:S01]  /*5020*/  FMUL.FTZ R178, R93, R23 ;  /* 0x000000175db27220 */ /* 0x000fe20000410000 */
[----:B------:R-:W-:Y:S01]  /*5030*/  FSEL R185, R185, RZ, P1 ;  /* 0x000000ffb9b97208 */ /* 0x000fe20000800000 */
[----:B------:R-:W-:Y:S01]  /*5040*/  FADD.FTZ R129, R129, R228 ;  /* 0x000000e481817221 */ /* 0x000fe20000010000 */
[----:B------:R-:W-:Y:S01]  /*5050*/  FMUL.FTZ R231, R176, UR13 ;  /* 0x0000000db0e77c20 */ /* 0x000fe20008410000 */
[----:B------:R-:W-:Y:S01]  /*5060*/  FMUL.FTZ R178, R178, UR13 ;  /* 0x0000000db2b27c20 */ /* 0x000fe20008410000 */
[----:B------:R-:W-:Y:S02]  /*5070*/  FADD.FTZ R131, R131, R230 ;  /* 0x000000e683837221 */ /* 0x000fe40000010000 */
[-C--:B------:R-:W-:Y:S01]  /*5080*/  @P5 FMUL.FTZ R179, R236, R231.reuse ;  /* 0x000000e7ecb35220 */ /* 0x080fe20000410000 */
[-C--:B------:R-:W-:Y:S01]  /*5090*/  @P2 FMUL.FTZ R220, R233, R178.reuse ;  /* 0x000000b2e9dc2220 */ /* 0x080fe20000410000 */
[----:B------:R-:W-:Y:S01]  /*50a0*/  FMUL.FTZ R176, R40, R231 ;  /* 0x000000e728b07220 */ /* 0x000fe20000410000 */
[----:B------:R-:W-:Y:S01]  /*50b0*/  FMUL.FTZ R178, R41, R178 ;  /* 0x000000b229b27220 */ /* 0x000fe20000410000 */
[----:B------:R-:W-:Y:S01]  /*50c0*/  FADD.FTZ R124, R124, R179 ;  /* 0x000000b37c7c7221 */ /* 0x000fe20000010000 */
[----:B------:R-:W-:Y:S01]  /*50d0*/  FMUL.FTZ R179, R45, R232 ;  /* 0x000000e82db37220 */ /* 0x000fe20000410000 */
[----:B------:R-:W-:Y:S01]  /*50e0*/  FADD.FTZ R125, R125, R220 ;  /* 0x000000dc7d7d7221 */ /* 0x000fe20000010000 */
[----:B------:R-:W-:-:S02]  /*50f0*/  FSEL R176, R176, RZ, P5 ;  /* 0x000000ffb0b07208 */ /* 0x000fc40002800000 */
[----:B------:R-:W-:Y:S02]  /*5100*/  FSEL R187, R178, RZ, P2 ;  /* 0x000000ffb2bb7208 */ /* 0x000fe40001000000 */
[----:B------:R-:W-:Y:S02]  /*5110*/  FSEL R186, R179, RZ, P6 ;  /* 0x000000ffb3ba7208 */ /* 0x000fe40003000000 */
[----:B------:R-:W-:Y:S02]  /*5120*/  F2FP.F16.F32.PACK_AB R179, R185, R184 ;  /* 0x000000b8b9b3723e */ /* 0x000fe400000000ff */
[----:B------:R-:W-:Y:S02]  /*5130*/  F2FP.F16.F32.PACK_AB R178, R186, R183 ;  /* 0x000000b7bab2723e */ /* 0x000fe400000000ff */
[----:B------:R-:W-:-:S07]  /*5140*/  F2FP.F16.F32.PACK_AB R176, R187, R176 ;  /* 0x000000b0bbb0723e */ /* 0x000fce00000000ff */
.L_x_10511:
        /* <DEDUP_REMOVED lines=10> */
.L_x_10509:
[----:B------:R-:W-:Y:S05]  /*51f0*/  BSYNC.RECONVERGENT B2 ;  /* 0x0000000000027941 */ /* 0x000fea0003800200 */
.L_x_10508:
        /* <DEDUP_REMOVED lines=14> */
[C---:B------:R-:W-:Y:S01]  /*52e0*/  LOP3.LUT P5, RZ, R225.reuse, 0xff, RZ, 0xc0, !PT ;  /* 0x000000ffe1ff7812 */ /* 0x040fe200078ac0ff */
[----:B------:R-:W-:Y:S02]  /*52f0*/  HFMA2 R185, -RZ, RZ, 0, 0 ;  /* 0x00000000ffb97431 */ /* 0x000fe400000001ff */
[----:B------:R-:W-:Y:S01]  /*5300*/  FFMA.FTZ R94, R188, R93, R30 ;  /* 0x0000005dbc5e7223 */ /* 0x000fe2000001001e */
[----:B------:R-:W-:Y:S01]  /*5310*/  FADD.FTZ R165, R198, -R95 ;  /* 0x8000005fc6a57221 */ /* 0x000fe20000010000 */
[----:B------:R-:W-:Y:S01]  /*5320*/  LOP3.LUT P4, RZ, R225, 0xff0000, RZ, 0xc0, !PT ;  /* 0x00ff0000e1ff7812 */ /* 0x000fe2000788c0ff */
[----:B------:R-:W-:-:S02]  /*5330*/  HFMA2 R232, -RZ, RZ, 0, 0 ;  /* 0x00000000ffe87431 */ /* 0x000fc400000001ff */
[----:B------:R-:W-:Y:S01]  /*5340*/  FMUL.FTZ R92, R94, R23 ;  /* 0x000000175e5c7220 */ /* 0x000fe20000410000 */
[----:B------:R-:W-:Y:S01]  /*5350*/  FFMA.FTZ R166, R188, R165, R26 ;  /* 0x000000a5bca67223 */ /* 0x000fe2000001001a */
[--C-:B-----5:R-:W-:Y:S01]  /*5360*/  @P6 HADD2.F32 R93, -RZ, R177.reuse.H0_H0 ;  /* 0x200000b1ff5d6230 */ /* 0x120fe20000004100 */
[----:B------:R-:W-:Y:S01]  /*5370*/  MOV R220, RZ ;  /* 0x000000ff00dc7202 */ /* 0x000fe20000000f00 */
[----:B0-----:R-:W-:Y:S01]  /*5380*/  FMUL.FTZ R182, R92, UR13 ;  /* 0x0000000d5cb67c20 */ /* 0x001fe20008410000 */
        /* <DEDUP_REMOVED lines=9> */
[----:B------:R-:W-:Y:S01]  /*5420*/  FFMA.FTZ R95, R188, R92, R31 ;  /* 0x0000005cbc5f7223 */ /* 0x000fe2000001001f */
[----:B------:R-:W-:Y:S01]  /*5430*/  FMUL.FTZ R186, R62, R167 ;  /* 0x000000a73eba7220 */ /* 0x000fe20000410000 */
[----:B------:R-:W-:Y:S01]  /*5440*/  MOV R183, RZ ;  /* 0x000000ff00b77202 */ /* 0x000fe20000000f00 */
[----:B------:R-:W-:Y:S01]  /*5450*/  FFMA.FTZ R164, R188, R93, R24 ;  /* 0x0000005dbca47223 */ /* 0x000fe20000010018 */
[-C--:B------:R-:W-:Y:S01]  /*5460*/  FMUL.FTZ R92, R95, R23.reuse ;  /* 0x000000175f5c7220 */ /* 0x080fe20000410000 */
[----:B------:R-:W-:Y:S01]  /*5470*/  MOV R234, RZ ;  /* 0x000000ff00ea7202 */ /* 0x000fe20000000f00 */
[----:B------:R-:W-:Y:S01]  /*5480*/  FADD.FTZ R134, R134, R187 ;  /* 0x000000bb86867221 */ /* 0x000fe20000010000 */
[----:B------:R-:W-:Y:S01]  /*5490*/  FMUL.FTZ R93, R164, R23 ;  /* 0x00000017a45d7220 */ /* 0x000fe20000410000 */
[----:B------:R-:W-:Y:S01]  /*54a0*/  FMUL.FTZ R184, R92, UR13 ;  /* 0x0000000d5cb87c20 */ /* 0x000fe20008410000 */
[----:B------:R-:W-:Y:S01]  /*54b0*/  @P4 HADD2.F32 R92, -RZ, R179.H0_H0 ;  /* 0x200000b3ff5c4230 */ /* 0x000fe20000004100 */
[----:B------:R-:W-:Y:S01]  /*54c0*/  FSEL R186, R186, RZ, P4 ;  /* 0x000000ffbaba7208 */ /* 0x000fe20002000000 */
        /* <DEDUP_REMOVED lines=15> */
[----:B------:R-:W-:Y:S01]  /*55c0*/  LOP3.LUT P4, RZ, R224, 0xff00, RZ, 0xc0, !PT ;  /* 0x0000ff00e0ff7812 */ /* 0x000fe2000788c0ff */
[----:B------:R-:W-:Y:S01]  /*55d0*/  FFMA.FTZ R165, R188, R92, R25 ;  /* 0x0000005cbca57223 */ /* 0x000fe20000010019 */
[----:B------:R-:W-:Y:S01]  /*55e0*/  FSEL R182, R182, RZ, P2 ;  /* 0x000000ffb6b67208 */ /* 0x000fe20001000000 */
[----:B------:R-:W-:Y:S01]  /*55f0*/  FFMA.FTZ R167, R188, R230, R27 ;  /* 0x000000e6bca77223 */ /* 0x000fe2000001001b */
[----:B------:R-:W-:Y:S01]  /*5600*/  ISETP.GE.U32.AND P2, PT, R224, RZ, PT ;  /* 0x000000ffe000720c */ /* 0x000fe20003f46070 */
[-C--:B------:R-:W-:Y:S01]  /*5610*/  FMUL.FTZ R92, R165, R23.reuse ;  /* 0x00000017a55c7220 */ /* 0x080fe20000410000 */
[----:B------:R-:W-:Y:S01]  /*5620*/  FFMA.FTZ R230, R204, R180, R181 ;  /* 0x000000b4cce67223 */ /* 0x000fe200000100b5 */
[----:B------:R-:W-:Y:S01]  /*5630*/  @P6 HADD2.F32 R228, -RZ, R178.H1_H1 ;  /* 0x300000b2ffe46230 */ /* 0x000fe20000004100 */
[----:B------:R-:W-:Y:S01]  /*5640*/  ISETP.GE.U32.AND.EX P2, PT, R225, 0x1000000, PT, P2 ;  /* 0x01000000e100780c */ /* 0x000fe20003f46120 */
[----:B------:R-:W-:Y:S01]  /*5650*/  FMUL.FTZ R93, R167, R23 ;  /* 0x00000017a75d7220 */ /* 0x000fe20000410000 */
[----:B------:R-:W-:Y:S01]  /*5660*/  FMUL.FTZ R233, R92, UR13 ;  /* 0x0000000d5ce97c20 */ /* 0x000fe20008410000 */
[----:B------:R-:W-:-:S02]  /*5670*/  @P5 HADD2.F32 R178, -RZ, R176.H0_H0 ;  /* 0x200000b0ffb25230 */ /* 0x000fc40000004100 */
[----:B------:R-:W-:Y:S01]  /*5680*/  FADD.FTZ R230, R191, -R230 ;  /* 0x800000e6bfe67221 */ /* 0x000fe20000010000 */
[----:B------:R-:W-:Y:S02]  /*5690*/  @P4 HADD2.F32 R229, -RZ, R176.H1_H1 ;  /* 0x300000b0ffe54230 */ /* 0x000fe40000004100 */
[----:B------:R-:W-:Y:S01]  /*56a0*/  FFMA.FTZ R176, R203, R180, R181 ;  /* 0x000000b4cbb07223 */ /* 0x000fe200000100b5 */
[----:B------:R-:W-:Y:S01]  /*56b0*/  FMUL.FTZ R236, R93, UR13 ;  /* 0x0000000d5dec7c20 */ /* 0x000fe20008410000 */
[----:B------:R-:W-:Y:S01]  /*56c0*/  FFMA.FTZ R93, R188, R230, R29 ;  /* 0x000000e6bc5d7223 */ /* 0x000fe2000001001d */
[----:B------:R-:W-:Y:S01]  /*56d0*/  @P6 FMUL.FTZ R232, R233, R228 ;  /* 0x000000e4e9e86220 */ /* 0x000fe20000410000 */
[----:B------:R-:W-:Y:S01]  /*56e0*/  FADD.FTZ R231, R201, -R176 ;  /* 0x800000b0c9e77221 */ /* 0x000fe20000010000 */
[----:B------:R-:W-:Y:S01]  /*56f0*/  FADD.FTZ R138, R138, R183 ;  /* 0x000000b78a8a7221 */ /* 0x000fe20000010000 */
[----:B------:R-:W-:Y:S01]  /*5700*/  FMUL.FTZ R228, R93, R23 ;  /* 0x000000175de47220 */ /* 0x000fe20000410000 */
[----:B------:R-:W-:-:S02]  /*5710*/  @P2 HADD2.F32 R179, -RZ, R179.H1_H1 ;  /* 0x300000b3ffb32230 */ /* 0x000fc40000004100 */
[----:B------:R-:W-:Y:S01]  /*5720*/  FFMA.FTZ R92, R188, R231, R28 ;  /* 0x000000e7bc5c7223 */ /* 0x000fe2000001001c */
[----:B------:R-:W-:Y:S01]  /*5730*/  FMUL.FTZ R183, R63, R236 ;  /* 0x000000ec3fb77220 */ /* 0x000fe20000410000 */
[----:B------:R-:W-:Y:S01]  /*5740*/  FMUL.FTZ R228, R228, UR13 ;  /* 0x0000000de4e47c20 */ /* 0x000fe20008410000 */
[----:B------:R-:W-:Y:S01]  /*5750*/  MOV R230, RZ ;  /* 0x000000ff00e67202 */ /* 0x000fe20000000f00 */
[----:B------:R-:W-:Y:S01]  /*5760*/  FMUL.FTZ R176, R92, R23 ;  /* 0x000000175cb07220 */ /* 0x000fe20000410000 */
[----:B------:R-:W-:Y:S01]  /*5770*/  @P2 FMUL.FTZ R234, R236, R179 ;  /* 0x000000b3ecea2220 */ /* 0x000fe20000410000 */
[----:B------:R-:W-:Y:S02]  /*5780*/  HFMA2 R179, -RZ, RZ, 0, 0 ;  /* 0x00000000ffb37431 */ /* 0x000fe400000001ff */
[----:B------:R-:W-:Y:S01]  /*5790*/  FADD.FTZ R136, R136, R185 ;  /* 0x000000b988887221 */ /* 0x000fe20000010000 */
[----:B------:R-:W-:Y:S01]  /*57a0*/  FMUL.FTZ R231, R176, UR13 ;  /* 0x0000000db0e77c20 */ /* 0x000fe20008410000 */
[----:B------:R-:W-:Y:S01]  /*57b0*/  @P4 FMUL.FTZ R230, R228, R229 ;  /* 0x000000e5e4e64220 */ /* 0x000fe20000410000 */
[----:B------:R-:W-:Y:S01]  /*57c0*/  FSEL R183, R183, RZ, P2 ;  /* 0x000000ffb7b77208 */ /* 0x000fe20001000000 */
[----:B------:R-:W-:Y:S01]  /*57d0*/  FADD.FTZ R135, R135, R220 ;  /* 0x000000dc87877221 */ /* 0x000fe20000010000 */
[----:B------:R-:W-:Y:S01]  /*57e0*/  @P5 FMUL.FTZ R179, R231, R178 ;  /* 0x000000b2e7b35220 */ /* 0x000fe20000410000 */
[----:B------:R-:W-:Y:S01]  /*57f0*/  FMUL.FTZ R176, R56, R231 ;  /* 0x000000e738b07220 */ /* 0x000fe20000410000 */
[----:B------:R-:W-:Y:S01]  /*5800*/  FMUL.FTZ R178, R57, R228 ;  /* 0x000000e439b27220 */ /* 0x000fe20000410000 */
[----:B------:R-:W-:Y:S01]  /*5810*/  FADD.FTZ R137, R137, R232 ;  /* 0x000000e889897221 */ /* 0x000fe20000010000 */
[----:B------:R-:W-:Y:S01]  /*5820*/  FADD.FTZ R132, R132, R179 ;  /* 0x000000b384847221 */ /* 0x000fe20000010000 */
[----:B------:R-:W-:Y:S01]  /*5830*/  FMUL.FTZ R179, R61, R233 ;  /* 0x000000e93db37220 */ /* 0x000fe20000410000 */
        /* <DEDUP_REMOVED lines=10> */
.L_x_10514:
        /* <DEDUP_REMOVED lines=8> */
[----:B------:R-:W-:Y:S01]  /*5960*/  FFMA.FTZ R182, R188, R183, R30 ;  /* 0x000000b7bcb67223 */ /* 0x000fe2000001001e */
[----:B------:R-:W-:Y:S01]  /*5970*/  FADD.FTZ R229, R194, -R229 ;  /* 0x800000e5c2e57221 */ /* 0x000fe20000010000 */
[----:B------:R-:W-:Y:S01]  /*5980*/  FADD.FTZ R231, R198, -R231 ;  /* 0x800000e7c6e77221 */ /* 0x000fe20000010000 */
[----:B------:R-:W-:Y:S01]  /*5990*/  LOP3.LUT P4, RZ, R225, 0xff, RZ, 0xc0, !PT ;  /* 0x000000ffe1ff7812 */ /* 0x000fe2000788c0ff */
[----:B------:R-:W-:Y:S01]  /*59a0*/  FMUL.FTZ R182, R23, R182 ;  /* 0x000000b617b67220 */ /* 0x000fe20000410000 */
[----:B------:R-:W-:Y:S01]  /*59b0*/  FADD.FTZ R232, R197, -R220 ;  /* 0x800000dcc5e87221 */ /* 0x000fe20000010000 */
[----:B-----5:R-:W-:-:S02]  /*59c0*/  @P6 HADD2.F32 R184, -RZ, R177.H0_H0 ;  /* 0x200000b1ffb86230 */ /* 0x020fc40000004100 */
[----:B------:R-:W-:Y:S01]  /*59d0*/  FFMA.FTZ R220, R188, R229, R24 ;  /* 0x000000e5bcdc7223 */ /* 0x000fe20000010018 */
[----:B------:R-:W-:Y:S01]  /*59e0*/  FMUL.FTZ R183, R182, UR13 ;  /* 0x0000000db6b77c20 */ /* 0x000fe20008410000 */
[----:B------:R-:W-:Y:S02]  /*59f0*/  @P2 HADD2.F32 R233, -RZ, R177.H1_H1 ;  /* 0x300000b1ffe92230 */ /* 0x000fe40000004100 */
[----:B------:R-:W-:Y:S01]  /*5a00*/  FFMA.FTZ R228, R188, R231, R26 ;  /* 0x000000e7bce47223 */ /* 0x000fe2000001001a */
[----:B------:R-:W-:Y:S01]  /*5a10*/  LOP3.LUT P5, RZ, R225, 0xff00, RZ, 0xc0, !PT ;  /* 0x0000ff00e1ff7812 */ /* 0x000fe200078ac0ff */
[-C--:B------:R-:W-:Y:S01]  /*5a20*/  @P6 FMUL.FTZ R185, R184, R183.reuse ;  /* 0x000000b7b8b96220 */ /* 0x080fe20000410000 */
[----:B------:R-:W-:Y:S01]  /*5a30*/  FFMA.FTZ R184, R190, R180, R181 ;  /* 0x000000b4beb87223 */ /* 0x000fe200000100b5 */
[----:B------:R-:W-:Y:S01]  /*5a40*/  FMUL.FTZ R182, R58, R183 ;  /* 0x000000b73ab67220 */ /* 0x000fe20000410000 */
[----:B------:R-:W-:Y:S01]  /*5a50*/  CS2R R186, SRZ ;  /* 0x0000000000ba7805 */ /* 0x000fe2000001ff00 */
[----:B------:R-:W-:-:S02]  /*5a60*/  @P4 HADD2.F32 R230, -RZ, R178.H0_H0 ;  /* 0x200000b2ffe64230 */ /* 0x000fc40000004100 */
[----:B------:R-:W-:Y:S01]  /*5a70*/  FADD.FTZ R184, R193, -R184 ;  /* 0x800000b8c1b87221 */ /* 0x000fe20000010000 */
[----:B------:R-:W-:Y:S01]  /*5a80*/  FFMA.FTZ R235, R202, R180, R181 ;  /* 0x000000b4caeb7223 */ /* 0x000fe200000100b5 */
[----:B------:R-:W-:Y:S01]  /*5a90*/  FSEL R182, R182, RZ, P6 ;  /* 0x000000ffb6b67208 */ /* 0x000fe20003000000 */
[----:B------:R-:W-:Y:S01]  /*5aa0*/  FADD.FTZ R134, R134, R185 ;  /* 0x000000b986867221 */ /* 0x000fe20000010000 */
[----:B------:R-:W-:Y:S01]  /*5ab0*/  FFMA.FTZ R184, R188, R184, R31 ;  /* 0x000000b8bcb87223 */ /* 0x000fe2000001001f */
[----:B------:R-:W-:Y:S01]  /*5ac0*/  LOP3.LUT P6, RZ, R225, 0xff0000, RZ, 0xc0, !PT ;  /* 0x00ff0000e1ff7812 */ /* 0x000fe200078cc0ff */
[----:B------:R-:W-:Y:S01]  /*5ad0*/  FADD.FTZ R235, R200, -R235 ;  /* 0x800000ebc8eb7221 */ /* 0x000fe20000010000 */
[----:B------:R-:W-:Y:S01]  /*5ae0*/  MOV R183, RZ ;  /* 0x000000ff00b77202 */ /* 0x000fe20000000f00 */
[C---:B------:R-:W-:Y:S01]  /*5af0*/  FMUL.FTZ R177, R23.reuse, R184 ;  /* 0x000000b817b17220 */ /* 0x040fe20000410000 */
[C---:B------:R-:W-:Y:S01]  /*5b00*/  FMUL.FTZ R184, R23.reuse, R220 ;  /* 0x000000dc17b87220 */ /* 0x040fe20000410000 */
[----:B------:R-:W-:Y:S01]  /*5b10*/  FMUL.FTZ R220, R23, R228 ;  /* 0x000000e417dc7220 */ /* 0x000fe20000410000 */
[----:B------:R-:W-:Y:S01]  /*5b20*/  FFMA.FTZ R236, R188, R235, R27 ;  /* 0x000000ebbcec7223 */ /* 0x000fe2000001001b */
[----:B------:R-:W-:Y:S01]  /*5b30*/  FMUL.FTZ R228, R177, UR13 ;  /* 0x0000000db1e47c20 */ /* 0x000fe20008410000 */
[----:B------:R-:W-:Y:S01]  /*5b40*/  FMUL.FTZ R229, R184, UR13 ;  /* 0x0000000db8e57c20 */ /* 0x000fe20008410000 */
[----:B------:R-:W-:Y:S01]  /*5b50*/  FMUL.FTZ R231, R220, UR13 ;  /* 0x0000000ddce77c20 */ /* 0x000fe20008410000 */
[----:B------:R-:W-:Y:S01]  /*5b60*/  FFMA.FTZ R220, R188, R232, R25 ;  /* 0x000000e8bcdc7223 */ /* 0x000fe20000010019 */
        /* <DEDUP_REMOVED lines=8> */
[----:B------:R-:W-:Y:S01]  /*5bf0*/  @P5 HADD2.F32 R233, -RZ, R178.H1_H1 ;  /* 0x300000b2ffe95230 */ /* 0x000fe20000004100 */
[----:B------:R-:W-:Y:S01]  /*5c00*/  FSEL R178, R184, RZ, P4 ;  /* 0x000000ffb8b27208 */ /* 0x000fe20002000000 */
[----:B------:R-:W-:Y:S01]  /*5c10*/  @P6 FMUL.FTZ R183, R234, R231 ;  /* 0x000000e7eab76220 */ /* 0x000fe20000410000 */
[----:B------:R-:W-:Y:S01]  /*5c20*/  ISETP.GE.U32.AND.EX P2, PT, R225, 0x1000000, PT, P2 ;  /* 0x01000000e100780c */ /* 0x000fe20003f46120 */
[--C-:B------:R-:W-:Y:S01]  /*5c30*/  FFMA.FTZ R230, R203, R180, R181.reuse ;  /* 0x000000b4cbe67223 */ /* 0x100fe200000100b5 */
[----:B------:R-:W-:Y:S01]  /*5c40*/  FSEL R184, R229, RZ, P6 ;  /* 0x000000ffe5b87208 */ /* 0x000fe20003000000 */
[----:B------:R-:W-:Y:S01]  /*5c50*/  FMUL.FTZ R220, R23, R220 ;  /* 0x000000dc17dc7220 */ /* 0x000fe20000410000 */
[C---:B------:R-:W-:Y:S01]  /*5c60*/  LOP3.LUT P4, RZ, R224.reuse, 0xff, RZ, 0xc0, !PT ;  /* 0x000000ffe0ff7812 */ /* 0x040fe2000788c0ff */
[----:B------:R-:W-:Y:S01]  /*5c70*/  HFMA2 R228, -RZ, RZ, 0, 0 ;  /* 0x00000000ffe47431 */ /* 0x000fe200000001ff */
[----:B------:R-:W-:Y:S01]  /*5c80*/  LOP3.LUT P6, RZ, R224, 0xff00, RZ, 0xc0, !PT ;  /* 0x0000ff00e0ff7812 */ /* 0x000fe200078cc0ff */
[----:B------:R-:W-:Y:S01]  /*5c90*/  FADD.FTZ R231, R201, -R230 ;  /* 0x800000e6c9e77221 */ /* 0x000fe20000010000 */
[----:B------:R-:W-:Y:S01]  /*5ca0*/  FFMA.FTZ R234, R204, R180, R181 ;  /* 0x000000b4ccea7223 */ /* 0x000fe200000100b5 */
[----:B------:R-:W-:Y:S01]  /*5cb0*/  FMUL.FTZ R229, R23, R236 ;  /* 0x000000ec17e57220 */ /* 0x000fe20000410000 */
[----:B------:R-:W-:Y:S01]  /*5cc0*/  FMUL.FTZ R220, R220, UR13 ;  /* 0x0000000ddcdc7c20 */ /* 0x000fe20008410000 */
[----:B------:R-:W-:Y:S01]  /*5cd0*/  FFMA.FTZ R230, R188, R231, R28 ;  /* 0x000000e7bce67223 */ /* 0x000fe2000001001c */
[----:B------:R-:W-:Y:S01]  /*5ce0*/  FADD.FTZ R234, R191, -R234 ;  /* 0x800000eabfea7221 */ /* 0x000fe20000010000 */
[----:B------:R-:W-:-:S02]  /*5cf0*/  @P2 HADD2.F32 R179, -RZ, R179.H1_H1 ;  /* 0x300000b3ffb32230 */ /* 0x000fc40000004100 */
[----:B------:R-:W-:Y:S01]  /*5d00*/  FMUL.FTZ R236, R229, UR13 ;  /* 0x0000000de5ec7c20 */ /* 0x000fe20008410000 */
[----:B------:R-:W-:Y:S01]  /*5d10*/  @P5 FMUL.FTZ R228, R233, R220 ;  /* 0x000000dce9e45220 */ /* 0x000fe20000410000 */
[----:B------:R-:W-:Y:S01]  /*5d20*/  MOV R232, RZ ;  /* 0x000000ff00e87202 */ /* 0x000fe20000000f00 */
[--C-:B------:R-:W-:Y:S02]  /*5d30*/  @P4 HADD2.F32 R238, -RZ, R176.reuse.H0_H0 ;  /* 0x200000b0ffee4230 */ /* 0x100fe40000004100 */
[----:B------:R-:W-:Y:S01]  /*5d40*/  FFMA.FTZ R234, R188, R234, R29 ;  /* 0x000000eabcea7223 */ /* 0x000fe2000001001d */
[----:B------:R-:W-:Y:S02]  /*5d50*/  @P6 HADD2.F32 R233, -RZ, R176.H1_H1 ;  /* 0x300000b0ffe96230 */ /* 0x000fe40000004100 */
[----:B------:R-:W-:Y:S01]  /*5d60*/  FMUL.FTZ R176, R23, R230 ;  /* 0x000000e617b07220 */ /* 0x000fe20000410000 */
[----:B------:R-:W-:Y:S01]  /*5d70*/  @P2 FMUL.FTZ R232, R179, R236 ;  /* 0x000000ecb3e82220 */ /* 0x000fe20000410000 */
[----:B------:R-:W-:-:S02]  /*5d80*/  HFMA2 R179, -RZ, RZ, 0, 0 ;  /* 0x00000000ffb37431 */ /* 0x000fc400000001ff */
[----:B------:R-:W-:Y:S01]  /*5d90*/  FMUL.FTZ R229, R23, R234 ;  /* 0x000000ea17e57220 */ /* 0x000fe20000410000 */
[----:B------:R-:W-:Y:S01]  /*5da0*/  FMUL.FTZ R231, R176, UR13 ;  /* 0x0000000db0e77c20 */ /* 0x000fe20008410000 */
[----:B------:R-:W-:Y:S01]  /*5db0*/  FADD.FTZ R138, R138, R183 ;  /* 0x000000b78a8a7221 */ /* 0x000fe20000010000 */
[----:B------:R-:W-:Y:S01]  /*5dc0*/  FMUL.FTZ R183, R63, R236 ;  /* 0x000000ec3fb77220 */ /* 0x000fe20000410000 */
[----:B------:R-:W-:Y:S01]  /*5dd0*/  FMUL.FTZ R234, R229, UR13 ;  /* 0x0000000de5ea7c20 */ /* 0x000fe20008410000 */
[-C--:B------:R-:W-:Y:S01]  /*5de0*/  @P4 FMUL.FTZ R179, R238, R231.reuse ;  /* 0x000000e7eeb34220 */ /* 0x080fe20000410000 */
[----:B------:R-:W-:Y:S01]  /*5df0*/  FMUL.FTZ R220, R61, R220 ;  /* 0x000000dc3ddc7220 */ /* 0x000fe20000410000 */
[----:B------:R-:W-:Y:S01]  /*5e00*/  FMUL.FTZ R176, R56, R231 ;  /* 0x000000e738b07220 */ /* 0x000fe20000410000 */
[----:B------:R-:W-:Y:S01]  /*5e10*/  MOV R230, RZ ;  /* 0x000000ff00e67202 */ /* 0x000fe20000000f00 */
        /* <DEDUP_REMOVED lines=16> */
.L_x_10515:
        /* <DEDUP_REMOVED lines=8> */
.L_x_10513:
[----:B------:R-:W-:Y:S05]  /*5fa0*/  BSYNC.RECONVERGENT B2 ;  /* 0x0000000000027941 */ /* 0x000fea0003800200 */
.L_x_10512:
        /* <DEDUP_REMOVED lines=9> */
[C---:B------:R-:W-:Y:S01]  /*6040*/  LOP3.LUT P4, RZ, R222.reuse, 0xff0000, RZ, 0xc0, !PT ;  /* 0x00ff0000deff7812 */ /* 0x040fe2000788c0ff */
[----:B------:R-:W-:Y:S01]  /*6050*/  FFMA.FTZ R165, R11, R180, R181 ;  /* 0x000000b40ba57223 */ /* 0x000fe200000100b5 */
[----:B------:R-:W-:Y:S01]  /*6060*/  LOP3.LUT P3, RZ, R222, 0xff000000, RZ, 0xc0, !PT ;  /* 0xff000000deff7812 */ /* 0x000fe2000786c0ff */
[----:B------:R-:W-:Y:S01]  /*6070*/  FADD.FTZ R95, R16, -R93 ;  /* 0x8000005d105f7221 */ /* 0x000fe20000010000 */
[----:B------:R-:W-:Y:S01]  /*6080*/  FADD.FTZ R92, R17, -R92 ;  /* 0x8000005c115c7221 */ /* 0x000fe20000010000 */
[----:B------:R-:W-:Y:S01]  /*6090*/  FADD.FTZ R165, R18, -R165 ;  /* 0x800000a512a57221 */ /* 0x000fe20000010000 */
[----:B------:R-:W-:Y:S02]  /*60a0*/  HFMA2 R187, -RZ, RZ, 0, 0 ;  /* 0x00000000ffbb7431 */ /* 0x000fe400000001ff */
[C---:B------:R-:W-:Y:S01]  /*60b0*/  FFMA.FTZ R94, R188.reuse, R95, R170 ;  /* 0x0000005fbc5e7223 */ /* 0x040fe200000100aa */
[C---:B------:R-:W-:Y:S01]  /*60c0*/  FFMA.FTZ R95, R188.reuse, R92, R171 ;  /* 0x0000005cbc5f7223 */ /* 0x040fe200000100ab */
[----:B------:R-:W-:Y:S01]  /*60d0*/  FFMA.FTZ R164, R188, R165, R172 ;  /* 0x000000a5bca47223 */ /* 0x000fe200000100ac */
[----:B------:R-:W-:Y:S01]  /*60e0*/  CS2R R184, SRZ ;  /* 0x0000000000b87805 */ /* 0x000fe2000001ff00 */
[-C--:B------:R-:W-:Y:S01]  /*60f0*/  FMUL.FTZ R92, R94, R23.reuse ;  /* 0x000000175e5c7220 */ /* 0x080fe20000410000 */
[----:B------:R-:W-:Y:S01]  /*6100*/  FMUL.FTZ R165, R95, R23 ;  /* 0x000000175fa57220 */ /* 0x000fe20000410000 */
[--C-:B-----5:R-:W-:Y:S01]  /*6110*/  @P4 HADD2.F32 R93, -RZ, R177.reuse.H0_H0 ;  /* 0x200000b1ff5d4230 */ /* 0x120fe20000004100 */
[----:B------:R-:W-:Y:S01]  /*6120*/  LOP3.LUT P6, RZ, R223, 0xff, RZ, 0xc0, !PT ;  /* 0x000000ffdfff7812 */ /* 0x000fe200078cc0ff */
[----:B------:R-:W-:-:S02]  /*6130*/  @P3 HADD2.F32 R177, -RZ, R177.H1_H1 ;  /* 0x300000b1ffb13230 */ /* 0x000fc40000004100 */
[----:B0-----:R-:W-:Y:S01]  /*6140*/  FMUL.FTZ R182, R165, UR13 ;  /* 0x0000000da5b67c20 */ /* 0x001fe20008410000 */
[----:B------:R-:W-:Y:S01]  /*6150*/  FMUL.FTZ R92, R92, UR13 ;  /* 0x0000000d5c5c7c20 */ /* 0x000fe20008410000 */
[----:B------:R-:W-:Y:S01]  /*6160*/  LOP3.LUT P5, RZ, R223, 0xff00, RZ, 0xc0, !PT ;  /* 0x0000ff00dfff7812 */ /* 0x000fe200078ac0ff */
[----:B------:R-:W-:Y:S01]  /*6170*/  FMUL.FTZ R166, R164, R23 ;  /* 0x00000017a4a67220 */ /* 0x000fe20000410000 */
[----:B------:R-:W-:Y:S01]  /*6180*/  @P3 FMUL.FTZ R184, R182, R177 ;  /* 0x000000b1b6b83220 */ /* 0x000fe20000410000 */
[----:B------:R-:W-:Y:S01]  /*6190*/  @P4 FMUL.FTZ R187, R92, R93 ;  /* 0x0000005d5cbb4220 */ /* 0x000fe20000410000 */
[----:B------:R-:W-:Y:S01]  /*61a0*/  FMUL.FTZ R177, R74, R92 ;  /* 0x0000005c4ab17220 */ /* 0x000fe20000410000 */
[----:B------:R-:W-:Y:S01]  /*61b0*/  FFMA.FTZ R92, R12, R180, R181 ;  /* 0x000000b40c5c7223 */ /* 0x000fe200000100b5 */
[----:B------:R-:W-:Y:S01]  /*61c0*/  FMUL.FTZ R182, R75, R182 ;  /* 0x000000b64bb67220 */ /* 0x000fe20000410000 */
[----:B------:R-:W-:Y:S01]  /*61d0*/  FMUL.FTZ R166, R166, UR13 ;  /* 0x0000000da6a67c20 */ /* 0x000fe20008410000 */
[----:B------:R-:W-:Y:S01]  /*61e0*/  ISETP.GE.U32.AND P2, PT, R222, RZ, PT ;  /* 0x000000ffde00720c */ /* 0x000fe20003f46070 */
[----:B------:R-:W-:Y:S01]  /*61f0*/  FADD.FTZ R92, R19, -R92 ;  /* 0x8000005c135c7221 */ /* 0x000fe20000010000 */
[----:B------:R-:W-:Y:S01]  /*6200*/  FSEL R177, R177, RZ, P4 ;  /* 0x000000ffb1b17208 */ /* 0x000fe20002000000 */
[--C-:B------:R-:W-:Y:S01]  /*6210*/  @P6 HADD2.F32 R167, -RZ, R178.reuse.H0_H0 ;  /* 0x200000b2ffa76230 */ /* 0x100fe20000004100 */
[----:B------:R-:W-:Y:S01]  /*6220*/  FSEL R182, R182, RZ, P3 ;  /* 0x000000ffb6b67208 */ /* 0x000fe20001800000 */
[----:B------:R-:W-:Y:S01]  /*6230*/  FFMA.FTZ R165, R188, R92, R173 ;  /* 0x0000005cbca57223 */ /* 0x000fe200000100ad */
[----:B------:R-:W-:Y:S01]  /*6240*/  LOP3.LUT P4, RZ, R222, 0xff, RZ, 0xc0, !PT ;  /* 0x000000ffdeff7812 */ /* 0x000fe2000788c0ff */
[----:B------:R-:W-:Y:S01]  /*6250*/  FMUL.FTZ R183, R76, R166 ;  /* 0x000000a64cb77220 */ /* 0x000fe20000410000 */
[----:B------:R-:W-:Y:S01]  /*6260*/  LOP3.LUT P3, RZ, R222, 0xff00, RZ, 0xc0, !PT ;  /* 0x0000ff00deff7812 */ /* 0x000fe2000786c0ff */
[----:B------:R-:W-:Y:S01]  /*6270*/  FMUL.FTZ R92, R165, R23 ;  /* 0x00000017a55c7220 */ /* 0x000fe20000410000 */
[----:B------:R-:W-:-:S02]  /*6280*/  @P5 HADD2.F32 R93, -RZ, R178.H1_H1 ;  /* 0x300000b2ff5d5230 */ /* 0x000fc40000004100 */
[----:B------:R-:W-:Y:S01]  /*6290*/  @P6 FMUL.FTZ R185, R166, R167 ;  /* 0x000000a7a6b96220 */ /* 0x000fe20000410000 */
[----:B------:R-:W-:Y:S01]  /*62a0*/  FSEL R183, R183, RZ, P6 ;  /* 0x000000ffb7b77208 */ /* 0x000fe20003000000 */
[----:B------:R-:W-:Y:S01]  /*62b0*/  FMUL.FTZ R178, R92, UR13 ;  /* 0x0000000d5cb27c20 */ /* 0x000fe20008410000 */
[-CC-:B------:R-:W-:Y:S01]  /*62c0*/  FFMA.FTZ R229, R13, R180.reuse, R181.reuse ;  /* 0x000000b40de57223 */ /* 0x180fe200000100b5 */
[-CC-:B------:R-:W-:Y:S01]  /*62d0*/  FFMA.FTZ R186, R22, R180.reuse, R181.reuse ;  /* 0x000000b416ba7223 */ /* 0x180fe200000100b5 */
[-CC-:B------:R-:W-:Y:S01]  /*62e0*/  FFMA.FTZ R167, R7, R180.reuse, R181.reuse ;  /* 0x000000b407a77223 */ /* 0x180fe200000100b5 */
[C---:B------:R-:W-:Y:S01]  /*62f0*/  LOP3.LUT P6, RZ, R223.reuse, 0xff0000, RZ, 0xc0, !PT ;  /* 0x00ff0000dfff7812 */ /* 0x040fe200078cc0ff */
[----:B------:R-:W-:Y:S01]  /*6300*/  FFMA.FTZ R166, R8, R180, R181 ;  /* 0x000000b408a67223 */ /* 0x000fe200000100b5 */
[----:B------:R-:W-:Y:S01]  /*6310*/  ISETP.GE.U32.AND.EX P2, PT, R223, 0x1000000, PT, P2 ;  /* 0x01000000df00780c */ /* 0x000fe20003f46120 */
[--C-:B------:R-:W-:Y:S01]  /*6320*/  @P4 HADD2.F32 R181, -RZ, R176.reuse.H0_H0 ;  /* 0x200000b0ffb54230 */ /* 0x100fe20000004100 */
[----:B------:R-:W-:Y:S01]  /*6330*/  MOV R180, RZ ;  /* 0x000000ff00b47202 */ /* 0x000fe20000000f00 */
[----:B------:R-:W-:Y:S01]  /*6340*/  @P5 FMUL.FTZ R180, R178, R93 ;  /* 0x0000005db2b45220 */ /* 0x000fe20000410000 */
[----:B------:R-:W-:-:S02]  /*6350*/  @P3 HADD2.F32 R220, -RZ, R176.H1_H1 ;  /* 0x300000b0ffdc3230 */ /* 0x000fc40000004100 */
[----:B------:R-:W-:Y:S01]  /*6360*/  FADD.FTZ R229, R20, -R229 ;  /* 0x800000e514e57221 */ /* 0x000fe20000010000 */
        /* <DEDUP_REMOVED lines=11> */
[----:B------:R-:W-:-:S02]  /*6420*/  @P6 HADD2.F32 R228, -RZ, R179.H0_H0 ;  /* 0x200000b3ffe46230 */ /* 0x000fc40000004100 */
[----:B------:R-:W-:Y:S01]  /*6430*/  FMUL.FTZ R233, R188, UR13 ;  /* 0x0000000dbce97c20 */ /* 0x000fe20008410000 */
[----:B------:R-:W-:Y:S02]  /*6440*/  @P2 HADD2.F32 R231, -RZ, R179.H1_H1 ;  /* 0x300000b3ffe72230 */ /* 0x000fe40000004100 */
[----:B------:R-:W-:Y:S02]  /*6450*/  HFMA2 R179, -RZ, RZ, 0, 0 ;  /* 0x00000000ffb37431 */ /* 0x000fe400000001ff */
[----:B------:R-:W-:Y:S01]  /*6460*/  FMUL.FTZ R176, R176, UR13 ;  /* 0x0000000db0b07c20 */ /* 0x000fe20008410000 */
[----:B------:R-:W-:Y:S01]  /*6470*/  FMUL.FTZ R188, R23, UR13 ;  /* 0x0000000d17bc7c20 */ /* 0x000fe20008410000 */
[----:B------:R-:W-:Y:S01]  /*6480*/  MOV R186, RZ ;  /* 0x000000ff00ba7202 */ /* 0x000fe20000000f00 */
[----:B------:R-:W-:Y:S01]  /*6490*/  FMUL.FTZ R230, R230, UR13 ;  /* 0x0000000de6e67c20 */ /* 0x000fe20008410000 */
[----:B------:R-:W-:Y:S01]  /*64a0*/  FADD.FTZ R144, R144, R185 ;  /* 0x000000b990907221 */ /* 0x000fe20000010000 */
        /* <DEDUP_REMOVED lines=22> */
[----:B------:R-:W-:Y:S02]  /*6610*/  FSEL R141, R141, RZ, P3 ;  /* 0x000000ff8d8d7208 */ /* 0x000fe40001800000 */
[----:B------:R-:W-:Y:S02]  /*6620*/  F2FP.F16.F32.PACK_AB R179, R143, R142 ;  /* 0x0000008e8fb3723e */ /* 0x000fe400000000ff */
[----:B------:R-:W-:Y:S02]  /*6630*/  F2FP.F16.F32.PACK_AB R178, R178, R183 ;  /* 0x000000b7b2b2723e */ /* 0x000fe400000000ff */
[----:B------:R-:W-:Y:S02]  /*6640*/  F2FP.F16.F32.PACK_AB R177, R182, R177 ;  /* 0x000000b1b6b1723e */ /* 0x000fe400000000ff */
[----:B------:R-:W-:Y:S01]  /*6650*/  F2FP.F16.F32.PACK_AB R176, R141, R140 ;  /* 0x0000008c8db0723e */ /* 0x000fe200000000ff */
[----:B------:R-:W-:Y:S06]  /*6660*/  BRA `(.L_x_10517) ;  /* 0x0000000400887947 */ /* 0x000fec0003800000 */
.L_x_10516:
        /* <DEDUP_REMOVED lines=10> */
[----:B0-----:R-:W-:-:S02]  /*6710*/  HFMA2 R183, -RZ, RZ, 0, 0 ;  /* 0x00000000ffb77431 */ /* 0x001fc400000001ff */
[C---:B------:R-:W-:Y:S01]  /*6720*/  FFMA.FTZ R220, R188.reuse, R220, R171 ;  /* 0x000000dcbcdc7223 */ /* 0x040fe200000100ab */
[----:B------:R-:W-:Y:S01]  /*6730*/  FFMA.FTZ R230, R188, R233, R172 ;  /* 0x000000e9bce67223 */ /* 0x000fe200000100ac */
[--C-:B-----5:R-:W-:Y:S02]  /*6740*/  @P2 HADD2.F32 R228, -RZ, R177.reuse.H0_H0 ;  /* 0x200000b1ffe42230 */ /* 0x120fe40000004100 */
[--C-:B------:R-:W-:Y:S01]  /*6750*/  FFMA.FTZ R232, R12, R180, R181.reuse ;  /* 0x000000b40ce87223 */ /* 0x100fe200000100b5 */
        /* <DEDUP_REMOVED lines=10> */
[----:B------:R-:W-:-:S02]  /*6800*/  @P3 HADD2.F32 R230, -RZ, R178.H0_H0 ;  /* 0x200000b2ffe63230 */ /* 0x000fc40000004100 */
[----:B------:R-:W-:Y:S01]  /*6810*/  FMUL.FTZ R177, R177, UR13 ;  /* 0x0000000db1b17c20 */ /* 0x000fe20008410000 */
[-C--:B------:R-:W-:Y:S01]  /*6820*/  FMUL.FTZ R180, R75, R186.reuse ;  /* 0x000000ba4bb47220 */ /* 0x080fe20000410000 */
[-C--:B------:R-:W-:Y:S01]  /*6830*/  FMUL.FTZ R181, R76, R231.reuse ;  /* 0x000000e74cb57220 */ /* 0x080fe20000410000 */
[----:B------:R-:W-:Y:S01]  /*6840*/  CS2R R184, SRZ ;  /* 0x0000000000b87805 */ /* 0x000fe2000001ff00 */
[----:B------:R-:W-:Y:S01]  /*6850*/  @P3 FMUL.FTZ R183, R230, R231 ;  /* 0x000000e7e6b73220 */ /* 0x000fe20000410000 */
[-C--:B------:R-:W-:Y:S01]  /*6860*/  @P2 FMUL.FTZ R185, R228, R177.reuse ;  /* 0x000000b1e4b92220 */ /* 0x080fe20000410000 */
[----:B------:R-:W-:Y:S01]  /*6870*/  @P4 FMUL.FTZ R184, R233, R186 ;  /* 0x000000bae9b84220 */ /* 0x000fe20000410000 */
[----:B------:R-:W-:Y:S01]  /*6880*/  FMUL.FTZ R177, R74, R177 ;  /* 0x000000b14ab17220 */ /* 0x000fe20000410000 */
[----:B------:R-:W-:Y:S01]  /*6890*/  FSEL R180, R180, RZ, P4 ;  /* 0x000000ffb4b47208 */ /* 0x000fe20002000000 */
[----:B------:R-:W-:Y:S01]  /*68a0*/  FADD.FTZ R232, R19, -R232 ;  /* 0x800000e813e87221 */ /* 0x000fe20000010000 */
[----:B------:R-:W-:Y:S01]  /*68b0*/  FSEL R181, R181, RZ, P3 ;  /* 0x000000ffb5b57208 */ /* 0x000fe20001800000 */
[----:B------:R-:W-:Y:S01]  /*68c0*/  FADD.FTZ R186, R21, -R182 ;  /* 0x800000b615ba7221 */ /* 0x000fe20000010000 */
[----:B------:R-:W-:Y:S01]  /*68d0*/  LOP3.LUT P4, RZ, R222, 0xff, RZ, 0xc0, !PT ;  /* 0x000000ffdeff7812 */ /* 0x000fe2000788c0ff */
[----:B------:R-:W-:Y:S01]  /*68e0*/  FFMA.FTZ R232, R188, R232, R173 ;  /* 0x000000e8bce87223 */ /* 0x000fe200000100ad */
[----:B------:R-:W-:Y:S01]  /*68f0*/  LOP3.LUT P3, RZ, R222, 0xff00, RZ, 0xc0, !PT ;  /* 0x0000ff00deff7812 */ /* 0x000fe2000786c0ff */
[----:B------:R-:W-:Y:S01]  /*6900*/  FADD.FTZ R229, R20, -R229 ;  /* 0x800000e514e57221 */ /* 0x000fe20000010000 */
[----:B------:R-:W-:Y:S01]  /*6910*/  FSEL R177, R177, RZ, P2 ;  /* 0x000000ffb1b17208 */ /* 0x000fe20001000000 */
[----:B------:R-:W-:Y:S01]  /*6920*/  FADD.FTZ R187, R14, -R187 ;  /* 0x800000bb0ebb7221 */ /* 0x000fe20000010000 */
[----:B------:R-:W-:Y:S01]  /*6930*/  ISETP.GE.U32.AND P2, PT, R222, RZ, PT ;  /* 0x000000ffde00720c */ /* 0x000fe20003f46070 */
[----:B------:R-:W-:Y:S01]  /*6940*/  FADD.FTZ R220, R15, -R220 ;  /* 0x800000dc0fdc7221 */ /* 0x000fe20000010000 */
[C---:B------:R-:W-:Y:S01]  /*6950*/  LOP3.LUT P5, RZ, R223.reuse, 0xff00, RZ, 0xc0, !PT ;  /* 0x0000ff00dfff7812 */ /* 0x040fe200078ac0ff */
[C---:B------:R-:W-:Y:S01]  /*6960*/  FFMA.FTZ R236, R188.reuse, R186, R175 ;  /* 0x000000babcec7223 */ /* 0x040fe200000100af */
[C---:B------:R-:W-:Y:S01]  /*6970*/  LOP3.LUT P6, RZ, R223.reuse, 0xff0000, RZ, 0xc0, !PT ;  /* 0x00ff0000dfff7812 */ /* 0x040fe200078cc0ff */
[----:B------:R-:W-:Y:S01]  /*6980*/  FFMA.FTZ R182, R188, R229, R174 ;  /* 0x000000e5bcb67223 */ /* 0x000fe200000100ae */
[----:B------:R-:W-:Y:S01]  /*6990*/  ISETP.GE.U32.AND.EX P2, PT, R223, 0x1000000, PT, P2 ;  /* 0x01000000df00780c */ /* 0x000fe20003f46120 */
[----:B------:R-:W-:-:S02]  /*69a0*/  @P4 HADD2.F32 R230, -RZ, R176.H0_H0 ;  /* 0x200000b0ffe64230 */ /* 0x000fc40000004100 */
[C---:B------:R-:W-:Y:S01]  /*69b0*/  FFMA.FTZ R186, R188.reuse, R187, R168 ;  /* 0x000000bbbcba7223 */ /* 0x040fe200000100a8 */
[----:B------:R-:W-:Y:S02]  /*69c0*/  @P3 HADD2.F32 R233, -RZ, R176.H1_H1 ;  /* 0x300000b0ffe93230 */ /* 0x000fe40000004100 */
[C---:B------:R-:W-:Y:S01]  /*69d0*/  FMUL.FTZ R176, R23.reuse, R232 ;  /* 0x000000e817b07220 */ /* 0x040fe20000410000 */
[----:B------:R-:W-:Y:S01]  /*69e0*/  FFMA.FTZ R220, R188, R220, R169 ;  /* 0x000000dcbcdc7223 */ /* 0x000fe200000100a9 */
[C---:B------:R-:W-:Y:S01]  /*69f0*/  FMUL.FTZ R182, R23.reuse, R182 ;  /* 0x000000b617b67220 */ /* 0x040fe20000410000 */
[C---:B------:R-:W-:Y:S01]  /*6a00*/  FMUL.FTZ R188, R23.reuse, R236 ;  /* 0x000000ec17bc7220 */ /* 0x040fe20000410000 */
[----:B------:R-:W-:Y:S01]  /*6a10*/  FMUL.FTZ R228, R176, UR13 ;  /* 0x0000000db0e47c20 */ /* 0x000fe20008410000 */
[C---:B------:R-:W-:Y:S01]  /*6a20*/  FMUL.FTZ R176, R23.reuse, R186 ;  /* 0x000000ba17b07220 */ /* 0x040fe20000410000 */
[----:B------:R-:W-:Y:S02]  /*6a30*/  @P5 HADD2.F32 R187, -RZ, R178.H1_H1 ;  /* 0x300000b2ffbb5230 */ /* 0x000fe40000004100 */
[----:B------:R-:W-:Y:S01]  /*6a40*/  FMUL.FTZ R23, R23, R220 ;  /* 0x000000dc17177220 */ /* 0x000fe20000410000 */
[----:B------:R-:W-:-:S02]  /*6a50*/  @P6 HADD2.F32 R234, -RZ, R179.H0_H0 ;  /* 0x200000b3ffea6230 */ /* 0x000fc40000004100 */
[----:B------:R-:W-:Y:S01]  /*6a60*/  FMUL.FTZ R231, R182, UR13 ;  /* 0x0000000db6e77c20 */ /* 0x000fe20008410000 */
[----:B------:R-:W-:Y:S01]  /*6a70*/  @P2 HADD2.F32 R235, -RZ, R179.H1_H1 ;  /* 0x300000b3ffeb2230 */ /* 0x000fe20000004100 */
[----:B------:R-:W-:Y:S01]  /*6a80*/  CS2R R178, SRZ ;  /* 0x0000000000b27805 */ /* 0x000fe2000001ff00 */
[----:B------:R-:W-:Y:S01]  /*6a90*/  FMUL.FTZ R229, R176, UR13 ;  /* 0x0000000db0e57c20 */ /* 0x000fe20008410000 */
[----:B------:R-:W-:Y:S01]  /*6aa0*/  FMUL.FTZ R182, R23, UR13 ;  /* 0x0000000d17b67c20 */ /* 0x000fe20008410000 */
[----:B------:R-:W-:Y:S01]  /*6ab0*/  @P5 FMUL.FTZ R178, R187, R228 ;  /* 0x000000e4bbb25220 */ /* 0x000fe20000410000 */
[----:B------:R-:W-:Y:S01]  /*6ac0*/  CS2R R186, SRZ ;  /* 0x0000000000ba7805 */ /* 0x000fe2000001ff00 */
        /* <DEDUP_REMOVED lines=28> */
.L_x_10517:
        /* <DEDUP_REMOVED lines=11> */
.L_x_10505:
[----:B------:R-:W-:Y:S05]  /*6d40*/  BSYNC.RECONVERGENT B1 ;  /* 0x0000000000017941 */ /* 0x000fea0003800200 */
.L_x_10495:
[----:B01234-:R-:W0:Y:S02]  /*6d50*/  LDC.64 R176, c[0x0][0x380] ;  /* 0x0000e000ffb07b82 */ /* 0x01fe240000000a00 */
[----:B0-----:R-:W-:-:S04]  /*6d60*/  LEA R3, R176, R3, 0x2 ;  /* 0x00000003b0037211 */ /* 0x001fc800078e10ff */
[----:B------:R-:W-:-:S13]  /*6d70*/  ISETP.GE.AND P1, PT, R3, R177, PT ;  /* 0x000000b10300720c */ /* 0x000fda0003f26270 */
[----:B------:R-:W-:Y:S05]  /*6d80*/  @!P1 BRA `(.L_x_10518) ;  /* 0xffffff9800a09947 */ /* 0x000fea000383ffff */
.L_x_10487:
[----:B------:R-:W-:Y:S05]  /*6d90*/  BSYNC B0 ;  /* 0x0000000000007941 */ /* 0x000fea0003800000 */
.L_x_10486:
        /* <DEDUP_REMOVED lines=210> */
.L_x_10520:
[----:B------:R-:W-:Y:S05]  /*7ac0*/  BSYNC.RECONVERGENT B0 ;  /* 0x0000000000007941 */ /* 0x000fea0003800200 */
.L_x_10519:
        /* <DEDUP_REMOVED lines=18> */
.L_x_10522:
[----:B------:R-:W-:Y:S05]  /*7bf0*/  BSYNC.RECONVERGENT B0 ;  /* 0x0000000000007941 */ /* 0x000fea0003800200 */
.L_x_10521:
        /* <DEDUP_REMOVED lines=18> */
.L_x_10524:
[----:B------:R-:W-:Y:S05]  /*7d20*/  BSYNC.RECONVERGENT B0 ;  /* 0x0000000000007941 */ /* 0x000fea0003800200 */
.L_x_10523:
        /* <DEDUP_REMOVED lines=18> */
.L_x_10526:
[----:B------:R-:W-:Y:S05]  /*7e50*/  BSYNC.RECONVERGENT B0 ;  /* 0x0000000000007941 */ /* 0x000fea0003800200 */
.L_x_10525:
        /* <DEDUP_REMOVED lines=18> */
.L_x_10528:
[----:B------:R-:W-:Y:S05]  /*7f80*/  BSYNC.RECONVERGENT B0 ;  /* 0x0000000000007941 */ /* 0x000fea0003800200 */
.L_x_10527:
        /* <DEDUP_REMOVED lines=11> */
.L_x_10494:
[----:B------:R-:W-:Y:S01]  /*8040*/  HFMA2 R186, -RZ, RZ, 0, 5.9604644775390625e-08 ;  /* 0x00000001ffba7431 */ /* 0x000fe200000001ff */
[----:B------:R-:W-:Y:S01]  /*8050*/  BSSY B1, `(.L_x_10529) ;  /* 0x0000006000017945 */ /* 0x000fe20003800000 */
[----:B------:R-:W-:Y:S02]  /*8060*/  MOV R187, 0x1f ;  /* 0x0000001f00bb7802 */ /* 0x000fe40000000f00 */
[----:B------:R-:W-:-:S07]  /*8070*/  MOV R184, 0xffffffff ;  /* 0xffffffff00b87802 */ /* 0x000fce0000000f00 */
[----:B------:R-:W-:Y:S05]  /*8080*/  WARPSYNC.COLLECTIVE R184, `(.L_x_10530) ;  /* 0x00000000b8087348 */ /* 0x000fea0003c00000 */
[----:B------:R0:W1:Y:S02]  /*8090*/  SHFL.BFLY P2, R185, R229, R186, R187 ;  /* 0x0c0000bae5b97389 */ /* 0x00006400000400bb */
[----:B01----:R-:W-:Y:S05]  /*80a0*/  ENDCOLLECTIVE ;  /* 0x000000000000791b */ /* 0x003fea0003800000 */
.L_x_10530:
[----:B------:R-:W-:Y:S05]  /*80b0*/  BSYNC B1 ;  /* 0x0000000000017941 */ /* 0x000fea0003800000 */
.L_x_10529:
        /* <DEDUP_REMOVED lines=9> */
.L_x_10531:
[----:B------:R-:W-:Y:S01]  /*8150*/  HFMA2 R186, -RZ, RZ, 0, 1.1920928955078125e-07 ;  /* 0x00000002ffba7431 */ /* 0x000fe200000001ff */
[----:B------:R-:W-:Y:S02]  /*8160*/  MOV R229, R176 ;  /* 0x000000b000e57202 */ /* 0x000fe40000000f00 */
[----:B------:R-:W-:-:S07]  /*8170*/  MOV R177, R185 ;  /* 0x000000b900b17202 */ /* 0x000fce0000000f00 */
[----:B------:R-:W-:Y:S05]  /*8180*/  WARPSYNC.COLLECTIVE R184, `(.L_x_10532) ;  /* 0x00000000b8087348 */ /* 0x000fea0003c00000 */
[----:B------:R0:W1:Y:S02]  /*8190*/  SHFL.BFLY P2, R185, R229, R186, R187 ;  /* 0x0c0000bae5b97389 */ /* 0x00006400000400bb */
[----:B01----:R-:W-:Y:S05]  /*81a0*/  ENDCOLLECTIVE ;  /* 0x000000000000791b */ /* 0x003fea0003800000 */
.L_x_10532:
[----:B------:R-:W-:-:S05]  /*81b0*/  FADD.FTZ R177, R177, R230 ;  /* 0x000000e6b1b17221 */ /* 0x000fca0000010000 */
[----:B------:R-:W-:Y:S02]  /*81c0*/  MOV R229, R177 ;  /* 0x000000b100e57202 */ /* 0x000fe40000000f00 */
[----:B------:R-:W-:-:S07]  /*81d0*/  MOV R179, R185 ;  /* 0x000000b900b37202 */ /* 0x000fce0000000f00 */
[----:B------:R-:W-:Y:S05]  /*81e0*/  WARPSYNC.COLLECTIVE R184, `(.L_x_10533) ;  /* 0x00000000b8087348 */ /* 0x000fea0003c00000 */
[----:B------:R0:W1:Y:S02]  /*81f0*/  SHFL.BFLY P2, R185, R229, R186, R187 ;  /* 0x0c0000bae5b97389 */ /* 0x00006400000400bb */
[----:B01----:R-:W-:Y:S05]  /*8200*/  ENDCOLLECTIVE ;  /* 0x000000000000791b */ /* 0x003fea0003800000 */
.L_x_10533:
[----:B------:R-:W-:Y:S01]  /*8210*/  FADD.FTZ R179, R176, R179 ;  /* 0x000000b3b0b37221 */ /* 0x000fe20000010000 */
[----:B------:R-:W-:-:S04]  /*8220*/  HFMA2 R186, -RZ, RZ, 0, 2.384185791015625e-07 ;  /* 0x00000004ffba7431 */ /* 0x000fc800000001ff */
[----:B------:R-:W-:Y:S02]  /*8230*/  MOV R229, R179 ;  /* 0x000000b300e57202 */ /* 0x000fe40000000f00 */
[----:B------:R-:W-:-:S07]  /*8240*/  MOV R178, R185 ;  /* 0x000000b900b27202 */ /* 0x000fce0000000f00 */
[----:B------:R-:W-:Y:S05]  /*8250*/  WARPSYNC.COLLECTIVE R184, `(.L_x_10534) ;  /* 0x00000000b8087348 */ /* 0x000fea0003c00000 */
[----:B------:R0:W1:Y:S02]  /*8260*/  SHFL.BFLY P2, R185, R229, R186, R187 ;  /* 0x0c0000bae5b97389 */ /* 0x00006400000400bb */
[----:B01----:R-:W-:Y:S05]  /*8270*/  ENDCOLLECTIVE ;  /* 0x000000000000791b */ /* 0x003fea0003800000 */
.L_x_10534:
[----:B------:R-:W-:-:S05]  /*8280*/  FADD.FTZ R178, R177, R178 ;  /* 0x000000b2b1b27221 */ /* 0x000fca0000010000 */
[----:B------:R-:W-:Y:S02]  /*8290*/  MOV R229, R178 ;  /* 0x000000b200e57202 */ /* 0x000fe40000000f00 */
[----:B------:R-:W-:-:S07]  /*82a0*/  MOV R180, R185 ;  /* 0x000000b900b47202 */ /* 0x000fce0000000f00 */
[----:B------:R-:W-:Y:S05]  /*82b0*/  WARPSYNC.COLLECTIVE R184, `(.L_x_10535) ;  /* 0x00000000b8087348 */ /* 0x000fea0003c00000 */
[----:B------:R0:W1:Y:S02]  /*82c0*/  SHFL.BFLY P2, R185, R229, R186, R187 ;  /* 0x0c0000bae5b97389 */ /* 0x00006400000400bb */
[----:B01----:R-:W-:Y:S05]  /*82d0*/  ENDCOLLECTIVE ;  /* 0x000000000000791b */ /* 0x003fea0003800000 */
.L_x_10535:
[----:B------:R-:W-:Y:S01]  /*82e0*/  FADD.FTZ R180, R179, R180 ;  /* 0x000000b4b3b47221 */ /* 0x000fe20000010000 */
[----:B------:R-:W-:-:S04]  /*82f0*/  HFMA2 R186, -RZ, RZ, 0, 4.76837158203125e-07 ;  /* 0x00000008ffba7431 */ /* 0x000fc800000001ff */
[----:B------:R-:W-:Y:S02]  /*8300*/  MOV R229, R180 ;  /* 0x000000b400e57202 */ /* 0x000fe40000000f00 */
[----:B------:R-:W-:-:S07]  /*8310*/  MOV R181, R185 ;  /* 0x000000b900b57202 */ /* 0x000fce0000000f00 */
[----:B------:R-:W-:Y:S05]  /*8320*/  WARPSYNC.COLLECTIVE R184, `(.L_x_10536) ;  /* 0x00000000b8087348 */ /* 0x000fea0003c00000 */
[----:B------:R0:W1:Y:S02]  /*8330*/  SHFL.BFLY P2, R185, R229, R186, R187 ;  /* 0x0c0000bae5b97389 */ /* 0x00006400000400bb */
[----:B01----:R-:W-:Y:S05]  /*8340*/  ENDCOLLECTIVE ;  /* 0x000000000000791b */ /* 0x003fea0003800000 */
.L_x_10536:
[----:B------:R-:W-:-:S05]  /*8350*/  FADD.FTZ R181, R178, R181 ;  /* 0x000000b5b2b57221 */ /* 0x000fca0000010000 */
[----:B------:R-:W-:Y:S02]  /*8360*/  MOV R229, R181 ;  /* 0x000000b500e57202 */ /* 0x000fe40000000f00 */
[----:B------:R-:W-:-:S07]  /*8370*/  MOV R183, R185 ;  /* 0x000000b900b77202 */ /* 0x000fce0000000f00 */
[----:B------:R-:W-:Y:S05]  /*8380*/  WARPSYNC.COLLECTIVE R184, `(.L_x_10537) ;  /* 0x00000000b8087348 */ /* 0x000fea0003c00000 */
[----:B------:R0:W1:Y:S02]  /*8390*/  SHFL.BFLY P2, R185, R229, R186, R187 ;  /* 0x0c0000bae5b97389 */ /* 0x00006400000400bb */
[----:B01----:R-:W-:Y:S05]  /*83a0*/  ENDCOLLECTIVE ;  /* 0x000000000000791b */ /* 0x003fea0003800000 */
.L_x_10537:
[----:B------:R-:W-:Y:S01]  /*83b0*/  FADD.FTZ R183, R180, R183 ;  /* 0x000000b7b4b77221 */ /* 0x000fe20000010000 */
[----:B------:R-:W-:-:S04]  /*83c0*/  HFMA2 R186, -RZ, RZ, 0, 9.5367431640625e-07 ;  /* 0x00000010ffba7431 */ /* 0x000fc800000001ff */
[----:B------:R-:W-:Y:S02]  /*83d0*/  MOV R229, R183 ;  /* 0x000000b700e57202 */ /* 0x000fe40000000f00 */
[----:B------:R-:W-:-:S07]  /*83e0*/  MOV R182, R185 ;  /* 0x000000b900b67202 */ /* 0x000fce0000000f00 */
[----:B------:R-:W-:Y:S05]  /*83f0*/  WARPSYNC.COLLECTIVE R184, `(.L_x_10538) ;  /* 0x00000000b8087348 */ /* 0x000fea0003c00000 */
[----:B------:R0:W1:Y:S02]  /*8400*/  SHFL.BFLY P2, R185, R229, R186, R187 ;  /* 0x0c0000bae5b97389 */ /* 0x00006400000400bb */
[----:B01----:R-:W-:Y:S05]  /*8410*/  ENDCOLLECTIVE ;  /* 0x000000000000791b */ /* 0x003fea0003800000 */
.L_x_10538:
[----:B------:R-:W-:-:S05]  /*8420*/  FADD.FTZ R182, R181, R182 ;  /* 0x000000b6b5b67221 */ /* 0x000fca0000010000 */
[----:B------:R-:W-:Y:S02]  /*8430*/  MOV R229, R182 ;  /* 0x000000b600e57202 */ /* 0x000fe40000000f00 */
[----:B------:R-:W-:-:S07]  /*8440*/  MOV R176, R185 ;  /* 0x000000b900b07202 */ /* 0x000fce0000000f00 */
[----:B------:R-:W-:Y:S05]  /*8450*/  WARPSYNC.COLLECTIVE R184, `(.L_x_10539) ;  /* 0x00000000b8087348 */ /* 0x000fea0003c00000 */
[----:B------:R0:W1:Y:S02]  /*8460*/  SHFL.BFLY P2, R185, R229, R186, R187 ;  /* 0x0c0000bae5b97389 */ /* 0x00006400000400bb */
[----:B01----:R-:W-:Y:S05]  /*8470*/  ENDCOLLECTIVE ;  /* 0x000000000000791b */ /* 0x003fea0003800000 */
.L_x_10539:
[----:B------:R-:W-:Y:S01]  /*8480*/  MOV R177, R185 ;  /* 0x000000b900b17202 */ /* 0x000fe20000000f00 */
[----:B------:R-:W-:Y:S06]  /*8490*/  BRA `(.L_x_10540) ;  /* 0xffffff9400807947 */ /* 0x000fec000383ffff */
.L_x_10541:
        /* <DEDUP_REMOVED lines=14> */
.L_x_14565:


//--------------------- .text._ZN10layer_norm13ln_bwd_kernelINS_13Kernel_traitsIf6__halffS2_fjLj768ELj1ELj4ELj1ELj16ENS_18Kernel_traits_baseILj768EfS2_fS2_fjLj128EEEEELb1ELb1ELb0ELb1EEEvNS_9BwdParamsE --------------------------
	.section	.text._ZN10layer_norm13ln_bwd_kernelINS_13Kernel_traitsIf6__halffS2_fjLj768ELj1ELj4ELj1ELj16ENS_18Kernel_traits_baseILj768EfS2_fS2_fjLj128EEEEELb1ELb1ELb0ELb1EEEvNS_9BwdParamsE,"ax",@progbits
	.align	128
        .global         _ZN10layer_norm13ln_bwd_kernelINS_13Kernel_traitsIf6__halffS2_fjLj768ELj1ELj4ELj1ELj16ENS_18Kernel_traits_baseILj768EfS2_fS2_fjLj128EEEEELb1ELb1ELb0ELb1EEEvNS_9BwdParamsE
        .type           _ZN10layer_norm13ln_bwd_kernelINS_13Kernel_traitsIf6__halffS2_fjLj768ELj1ELj4ELj1ELj16ENS_18Kernel_traits_baseILj768EfS2_fS2_fjLj128EEEEELb1ELb1ELb0ELb1EEEvNS_9BwdParamsE,@function
        .size           _ZN10layer_norm13ln_bwd_kernelINS_13Kernel_traitsIf6__halffS2_fjLj768ELj1ELj4ELj1ELj16ENS_18Kernel_traits_baseILj768EfS2_fS2_fjLj128EEEEELb1ELb1ELb0ELb1EEEvNS_9BwdParamsE,(.L_x_14566 - _ZN10layer_norm13ln_bwd_kernelINS_13Kernel_traitsIf6__halffS2_fjLj768ELj1ELj4ELj1ELj16ENS_18Kernel_traits_baseILj768EfS2_fS2_fjLj128EEEEELb1ELb1ELb0ELb1EEEvNS_9BwdParamsE)
        .other          _ZN10layer_norm13ln_bwd_kernelINS_13Kernel_traitsIf6__halffS2_fjLj768ELj1ELj4ELj1ELj16ENS_18Kernel_traits_baseILj768EfS2_fS2_fjLj128EEEEELb1ELb1ELb0ELb1EEEvNS_9BwdParamsE,@"STO_CUDA_ENTRY STV_DEFAULT"
_ZN10layer_norm13ln_bwd_kernelINS_13Kernel_traitsIf6__halffS2_fjLj768ELj1ELj4ELj1ELj16ENS_18Kernel_traits_baseILj768EfS2_fS2_fjLj128EEEEELb1ELb1ELb0ELb1EEEvNS_9BwdParamsE:
.text._ZN10layer_norm13ln_bwd_kernelINS_13Kernel_traitsIf6__halffS2_fjLj768ELj1ELj4ELj1ELj16ENS_18Kernel_traits_baseILj768EfS2_fS2_fjLj128EEEEELb1ELb1ELb0ELb1EEEvNS_9BwdParamsE:
        /* <DEDUP_REMOVED lines=111> */
.L_x_10560:
        /* <DEDUP_REMOVED lines=13> */
[----:B-1----:R-:W-:-:S04]  /*07c0*/  IMAD.WIDE.U32 R150, R205, 0x20, R182 ;  /* 0x00000020cd967825 */ /* 0x002fc800078e00b6 */
[----:B--2---:R-:W-:Y:S01]  /*07d0*/  IMAD.WIDE.U32 R120, R205, 0x10, R148 ;  /* 0x00000010cd787825 */ /* 0x004fe200078e0094 */
[----:B------:R-:W2:Y:S03]  /*07e0*/  LDG.E.128 R124, desc[UR6][R150.64+0x10] ;  /* 0x00001006967c7981 */ /* 0x000ea6000c1e1d00 */
[----:B------:R-:W-:Y:S01]  /*07f0*/  IMAD.WIDE.U32 R206, R203, 0x20, R182 ;  /* 0x00000020cbce7825 */ /* 0x000fe200078e00b6 */
[----:B------:R-:W2:Y:S03]  /*0800*/  LDG.E.128 R116, desc[UR6][R150.64] ;  /* 0x0000000696747981 */ /* 0x000ea6000c1e1d00 */
[----:B---3--:R-:W-:Y:S01]  /*0810*/  IMAD.WIDE R172, R199, 0x4, R164 ;  /* 0x00000004c7ac7825 */ /* 0x008fe200078e02a4 */
[----:B------:R-:W3:Y:S01]  /*0820*/  LDG.E.128 R120, desc[UR6][R120.64] ;  /* 0x0000000678787981 */ /* 0x000ee2000c1e1d00 */
[----:B------:R-:W-:Y:S01]  /*0830*/  IADD3 R197, PT, PT, R205, 0x40, RZ ;  /* 0x00000040cdc57810 */ /* 0x000fe20007ffe0ff */
[----:B------:R-:W1:Y:S01]  /*0840*/  LDC.64 R164, c[0x0][0x3b0] ;  /* 0x0000ec00ffa47b82 */ /* 0x000e620000000a00 */
[----:B------:R-:W-:Y:S01]  /*0850*/  IMAD.WIDE.U32 R132, R203, 0x10, R148 ;  /* 0x00000010cb847825 */ /* 0x000fe200078e0094 */
[----:B------:R-:W3:Y:S03]  /*0860*/  LDG.E.128 R128, desc[UR6][R206.64] ;  /* 0x00000006ce807981 */ /* 0x000ee6000c1e1d00 */
[----:B0-----:R-:W-:Y:S01]  /*0870*/  @P0 IMAD.WIDE R136, R199, 0x2, R136 ;  /* 0x00000002c7880825 */ /* 0x001fe200078e0288 */
[----:B------:R-:W3:Y:S03]  /*0880*/  LDG.E R201, desc[UR6][R172.64] ;  /* 0x00000006acc97981 */ /* 0x000ee6000c1e1900 */
[C---:B------:R-:W-:Y:S01]  /*0890*/  IMAD.WIDE.U32 R182, R197.reuse, 0x20, R182 ;  /* 0x00000020c5b67825 */ /* 0x040fe200078e00b6 */
[----:B------:R-:W3:Y:S04]  /*08a0*/  LDG.E.128 R132, desc[UR6][R132.64] ;  /* 0x0000000684847981 */ /* 0x000ee8000c1e1d00 */
[----:B------:R-:W3:Y:S04]  /*08b0*/  @P0 LDG.E.U16 R202, desc[UR6][R136.64] ;  /* 0x0000000688ca0981 */ /* 0x000ee8000c1e1500 */
[----:B------:R-:W3:Y:S04]  /*08c0*/  LDG.E.128 R140, desc[UR6][R182.64] ;  /* 0x00000006b68c7981 */ /* 0x000ee8000c1e1d00 */
[----:B------:R1:W3:Y:S04]  /*08d0*/  LDG.E.128 R144, desc[UR6][R182.64+0x10] ;  /* 0x00001006b6907981 */ /* 0x0002e8000c1e1d00 */
[----:B------:R0:W3:Y:S01]  /*08e0*/  LDG.E.128 R136, desc[UR6][R206.64+0x10] ;  /* 0x00001006ce887981 */ /* 0x0000e2000c1e1d00 */
[----:B------:R-:W-:-:S06]  /*08f0*/  IMAD.WIDE.U32 R148, R197, 0x10, R148 ;  /* 0x00000010c5947825 */ /* 0x000fcc00078e0094 */
[----:B------:R-:W3:Y:S01]  /*0900*/  LDG.E.128 R148, desc[UR6][R148.64] ;  /* 0x0000000694947981 */ /* 0x000ee2000c1e1d00 */
[----:B-1----:R-:W-:-:S04]  /*0910*/  IMAD.WIDE.U32 R182, R205, 0x8, R164 ;  /* 0x00000008cdb67825 */ /* 0x002fc800078e00a4 */
[--C-:B------:R-:W-:Y:S02]  /*0920*/  IMAD.WIDE.U32 R172, R203, 0x8, R164.reuse ;  /* 0x00000008cbac7825 */ /* 0x100fe400078e00a4 */
[----:B-----5:R-:W5:Y:S02]  /*0930*/  LDG.E.64 R182, desc[UR6][R182.64] ;  /* 0x00000006b6b67981 */ /* 0x020f64000c1e1b00 */
[----:B------:R-:W-:Y:S02]  /*0940*/  IMAD.WIDE.U32 R164, R197, 0x8, R164 ;  /* 0x00000008c5a47825 */ /* 0x000fe400078e00a4 */
[----:B------:R-:W5:Y:S04]  /*0950*/  LDG.E.64 R172, desc[UR6][R172.64] ;  /* 0x00000006acac7981 */ /* 0x000f68000c1e1b00 */
[----:B------:R-:W5:Y:S01]  /*0960*/  LDG.E.64 R164, desc[UR6][R164.64] ;  /* 0x00000006a4a47981 */ /* 0x000f62000c1e1b00 */
[----:B------:R-:W-:-:S04]  /*0970*/  ISETP.NE.U32.AND P1, PT, RZ, UR12, PT ;  /* 0x0000000cff007c0c */ /* 0x000fc8000bf25070 */
[----:B------:R-:W-:-:S13]  /*0980*/  ISETP.NE.AND.EX P1, PT, RZ, UR13, PT, P1 ;  /* 0x0000000dff007c0c */ /* 0x000fda000bf25310 */
[----:B0-----:R-:W0:Y:S08]  /*0990*/  @P1 LDC.64 R206, c[0x0][0x438] ;  /* 0x00010e00ffce1b82 */ /* 0x001e300000000a00 */
        /* <DEDUP_REMOVED lines=19> */
[C---:B------:R-:W-:Y:S01]  /*0ad0*/  FADD.FTZ R248, -R217.reuse, R126 ;  /* 0x0000007ed9f87221 */ /* 0x040fe20000010100 */
[C---:B------:R-:W-:Y:S01]  /*0ae0*/  FADD.FTZ R124, -R217.reuse, R127 ;  /* 0x0000007fd97c7221 */ /* 0x040fe20000010100 */
[C---:B------:R-:W-:Y:S01]  /*0af0*/  FADD.FTZ R222, -R217.reuse, R116 ;  /* 0x00000074d9de7221 */ /* 0x040fe20000010100 */
[----:B------:R-:W-:Y:S01]  /*0b00*/  FADD.FTZ R242, -R217, R119 ;  /* 0x00000077d9f27221 */ /* 0x000fe20000010100 */
[----:B---3--:R-:W-:Y:S02]  /*0b10*/  HADD2.F32 R207, -RZ, R122.H0_H0 ;  /* 0x2000007affcf7230 */ /* 0x008fe40000004100 */
[----:B------:R-:W-:Y:S02]  /*0b20*/  HADD2.F32 R213, -RZ, R120.H0_H0 ;  /* 0x20000078ffd57230 */ /* 0x000fe40000004100 */
[----:B0-----:R-:W-:-:S02]  /*0b30*/  HADD2.F32 R209, -RZ, R121.H0_H0 ;  /* 0x20000079ffd17230 */ /* 0x001fc40000004100 */
[C---:B------:R-:W-:Y:S01]  /*0b40*/  FADD.FTZ R212, -R217.reuse, R130 ;  /* 0x00000082d9d47221 */ /* 0x040fe20000010100 */
[----:B------:R-:W-:Y:S02]  /*0b50*/  HADD2.F32 R236, -RZ, R121.H1_H1 ;  /* 0x30000079ffec7230 */ /* 0x000fe40000004100 */
[----:B------:R-:W-:Y:S01]  /*0b60*/  FADD.FTZ R208, -R217, R128 ;  /* 0x00000080d9d07221 */ /* 0x000fe20000010100 */
[----:B------:R-:W-:Y:S02]  /*0b70*/  HADD2.F32 R122, -RZ, R122.H1_H1 ;  /* 0x3000007aff7a7230 */ /* 0x000fe40000004100 */
[C---:B------:R-:W-:Y:S01]  /*0b80*/  FMUL.FTZ R130, R201.reuse, R246 ;  /* 0x000000f6c9827220 */ /* 0x040fe20000410000 */
[----:B------:R-:W-:Y:S02]  /*0b90*/  HADD2.F32 R121, -RZ, R123.H0_H0 ;  /* 0x2000007bff797230 */ /* 0x000fe40000004100 */
[----:B------:R-:W-:Y:S01]  /*0ba0*/  FMUL.FTZ R128, R201, R248 ;  /* 0x000000f8c9807220 */ /* 0x000fe20000410000 */
[----:B------:R-:W-:-:S02]  /*0bb0*/  HADD2.F32 R238, -RZ, R120.H1_H1 ;  /* 0x30000078ffee7230 */ /* 0x000fc40000004100 */
[C---:B------:R-:W-:Y:S01]  /*0bc0*/  FMUL.FTZ R120, R201.reuse, R222 ;  /* 0x000000dec9787220 */ /* 0x040fe20000410000 */
[----:B------:R-:W-:Y:S02]  /*0bd0*/  HADD2.F32 R206, -RZ, R123.H1_H1 ;  /* 0x3000007bffce7230 */ /* 0x000fe40000004100 */
[----:B------:R-:W-:Y:S01]  /*0be0*/  FMUL.FTZ R124, R201, R124 ;  /* 0x0000007cc97c7220 */ /* 0x000fe20000410000 */
[----:B------:R-:W-:Y:S01]  /*0bf0*/  FADD.FTZ R232, -R217, R131 ;  /* 0x00000083d9e87221 */ /* 0x000fe20000010100 */
[----:B------:R-:W-:Y:S01]  /*0c00*/  FMUL.FTZ R222, R201, R242 ;  /* 0x000000f2c9de7220 */ /* 0x000fe20000410000 */
[----:B-1----:R-:W-:Y:S01]  /*0c10*/  FADD.FTZ R210, -R217, R129 ;  /* 0x00000081d9d27221 */ /* 0x002fe20000010100 */
        /* <DEDUP_REMOVED lines=14> */
[-C--:B------:R-:W-:Y:S01]  /*0d00*/  FFMA.FTZ R175, R222, R236.reuse, R175 ;  /* 0x000000ecdeaf7223 */ /* 0x080fe200000100af */
[----:B------:R-:W-:Y:S01]  /*0d10*/  FMUL.FTZ R132, R83, R236 ;  /* 0x000000ec53847220 */ /* 0x000fe20000410000 */
[----:B------:R-:W-:Y:S01]  /*0d20*/  FMUL.FTZ R206, R201, R208 ;  /* 0x000000d0c9ce7220 */ /* 0x000fe20000410000 */
[--C-:B------:R-:W-:Y:S02]  /*0d30*/  HADD2.F32 R219, -RZ, R134.reuse.H0_H0 ;  /* 0x20000086ffdb7230 */ /* 0x100fe40000004100 */
[----:B------:R-:W-:Y:S01]  /*0d40*/  FADD.FTZ R230, -R217, R137 ;  /* 0x00000089d9e67221 */ /* 0x000fe20000010100 */
[----:B------:R-:W-:-:S02]  /*0d50*/  HADD2.F32 R204, -RZ, R134.H1_H1 ;  /* 0x30000086ffcc7230 */ /* 0x000fc40000004100 */
[----:B------:R-:W-:Y:S01]  /*0d60*/  FMUL.FTZ R125, R81, R238 ;  /* 0x000000ee517d7220 */ /* 0x000fe20000410000 */
[----:B------:R-:W-:Y:S01]  /*0d70*/  FADD.FTZ R236, RZ, R131 ;  /* 0x00000083ffec7221 */ /* 0x000fe20000010000 */
[----:B------:R-:W-:Y:S01]  /*0d80*/  FMUL.FTZ R208, R201, R210 ;  /* 0x000000d2c9d07220 */ /* 0x000fe20000410000 */
[----:B------:R-:W-:Y:S01]  /*0d90*/  FADD.FTZ R240, -R217, R118 ;  /* 0x00000076d9f07221 */ /* 0x000fe20000010100 */
[--C-:B------:R-:W-:Y:S02]  /*0da0*/  HADD2.F32 R216, -RZ, R133.reuse.H1_H1 ;  /* 0x30000085ffd87230 */ /* 0x100fe40000004100 */
[C---:B------:R-:W-:Y:S01]  /*0db0*/  FMUL.FTZ R134, R201.reuse, R224 ;  /* 0x000000e0c9867220 */ /* 0x040fe20000410000 */
[----:B------:R-:W-:Y:S01]  /*0dc0*/  FFMA.FTZ R137, R120, R131, RZ ;  /* 0x0000008378897223 */ /* 0x000fe200000100ff */
[C---:B------:R-:W-:Y:S01]  /*0dd0*/  FMUL.FTZ R210, R201.reuse, R212 ;  /* 0x000000d4c9d27220 */ /* 0x040fe20000410000 */
[----:B------:R-:W-:Y:S01]  /*0de0*/  FMUL.FTZ R212, R201, R232 ;  /* 0x000000e8c9d47220 */ /* 0x000fe20000410000 */
[----:B------:R-:W-:-:S02]  /*0df0*/  HADD2.F32 R215, -RZ, R133.H0_H0 ;  /* 0x20000085ffd77230 */ /* 0x000fc40000004100 */
[C---:B------:R-:W-:Y:S01]  /*0e00*/  FADD.FTZ R218, -R217.reuse, R138 ;  /* 0x0000008ad9da7221 */ /* 0x040fe20000010100 */
[----:B------:R-:W-:Y:S02]  /*0e10*/  @P0 HADD2.F32 R200, -RZ, R202.H0_H0 ;  /* 0x200000caffc80230 */ /* 0x000fe40000004100 */
[C---:B------:R-:W-:Y:S01]  /*0e20*/  FADD.FTZ R226, -R217.reuse, R140 ;  /* 0x0000008cd9e27221 */ /* 0x040fe20000010100 */
[C---:B------:R-:W-:Y:S01]  /*0e30*/  FADD.FTZ R228, -R217.reuse, R142 ;  /* 0x0000008ed9e47221 */ /* 0x040fe20000010100 */
[----:B------:R-:W-:Y:S01]  /*0e40*/  FMUL.FTZ R133, R82, R209 ;  /* 0x000000d152857220 */ /* 0x000fe20000410000 */
        /* <DEDUP_REMOVED lines=23> */
[----:B------:R-:W-:-:S02]  /*0fc0*/  FFMA.FTZ R137, R222, R132, R137 ;  /* 0x00000084de897223 */ /* 0x000fc40000010089 */
[----:B------:R-:W-:Y:S02]  /*0fd0*/  FADD.FTZ R204, R204, R129 ;  /* 0x00000081cccc7221 */ /* 0x000fe40000010000 */
[----:B------:R-:W-:Y:S02]  /*0fe0*/  FFMA.FTZ R137, R136, R129, R137 ;  /* 0x0000008188897223 */ /* 0x000fe40000010089 */
[----:B------:R-:W-:Y:S01]  /*0ff0*/  FADD.FTZ R139, R204, R123 ;  /* 0x0000007bcc8b7221 */ /* 0x000fe20000010000 */
[--C-:B------:R-:W-:Y:S02]  /*1000*/  HADD2.F32 R126, -RZ, R135.reuse.H1_H1 ;  /* 0x30000087ff7e7230 */ /* 0x100fe40000004100 */
[----:B------:R-:W-:Y:S01]  /*1010*/  FFMA.FTZ R137, R130, R123, R137 ;  /* 0x0000007b82897223 */ /* 0x000fe20000010089 */
[----:B------:R-:W-:Y:S01]  /*1020*/  FMUL.FTZ R220, R201, R220 ;  /* 0x000000dcc9dc7220 */ /* 0x000fe20000410000 */
[----:B------:R-:W-:Y:S02]  /*1030*/  FADD.FTZ R204, R139, R122 ;  /* 0x0000007a8bcc7221 */ /* 0x000fe40000010000 */
        /* <DEDUP_REMOVED lines=38> */
[----:B------:R-:W-:Y:S02]  /*12a0*/  HADD2.F32 R135, -RZ, R148.H0_H0 ;  /* 0x20000094ff877230 */ /* 0x000fe40000004100 */
[----:B------:R-:W-:Y:S01]  /*12b0*/  FMUL.FTZ R141, R201, R228 ;  /* 0x000000e4c98d7220 */ /* 0x000fe20000410000 */
[----:B------:R-:W-:-:S02]  /*12c0*/  HADD2.F32 R127, -RZ, R149.H0_H0 ;  /* 0x20000095ff7f7230 */ /* 0x000fc40000004100 */
[C---:B------:R-:W-:Y:S01]  /*12d0*/  FMUL.FTZ R138, R201.reuse, R138 ;  /* 0x0000008ac98a7220 */ /* 0x040fe20000410000 */
[----:B------:R-:W-:Y:S02]  /*12e0*/  HADD2.F32 R148, -RZ, R148.H1_H1 ;  /* 0x30000094ff947230 */ /* 0x000fe40000004100 */
[----:B------:R-:W-:Y:S01]  /*12f0*/  FADD.FTZ R126, R126, R223 ;  /* 0x000000df7e7e7221 */ /* 0x000fe20000010000 */
[----:B------:R-:W-:Y:S01]  /*1300*/  FFMA.FTZ R137, R218, R223, R137 ;  /* 0x000000dfda897223 */ /* 0x000fe20000010089 */
        /* <DEDUP_REMOVED lines=78> */
.L_x_10572:
        /* <DEDUP_REMOVED lines=22> */
[C---:B------:R-:W-:Y:S01]  /*1950*/  FMUL.FTZ R129, R201.reuse, R224 ;  /* 0x000000e0c9817220 */ /* 0x040fe20000410000 */
[----:B------:R-:W-:Y:S01]  /*1960*/  CS2R R132, SRZ ;  /* 0x0000000000847805 */ /* 0x000fe2000001ff00 */
[----:B------:R-:W-:Y:S01]  /*1970*/  FMUL.FTZ R227, R201, R226 ;  /* 0x000000e2c9e37220 */ /* 0x000fe20000410000 */
        /* <DEDUP_REMOVED lines=8> */
[----:B------:R-:W-:Y:S02]  /*1a00*/  HFMA2 R135, -RZ, RZ, 0, 0 ;  /* 0x00000000ff877431 */ /* 0x000fe400000001ff */
[----:B------:R-:W-:Y:S01]  /*1a10*/  @P3 FMUL.FTZ R132, R224, R117 ;  /* 0x00000075e0843220 */ /* 0x000fe20000410000 */
[----:B------:R-:W-:Y:S01]  /*1a20*/  FMUL.FTZ R117, R38, R129 ;  /* 0x0000008126757220 */ /* 0x000fe20000410000 */
[----:B------:R-:W-:Y:S01]  /*1a30*/  @P2 FMUL.FTZ R133, R129, R136 ;  /* 0x0000008881852220 */ /* 0x000fe20000410000 */
[----:B------:R-:W-:Y:S01]  /*1a40*/  FFMA.FTZ R136, R130, R204, R209 ;  /* 0x000000cc82887223 */ /* 0x000fe200000100d1 */
[----:B------:R-:W-:-:S02]  /*1a50*/  @P6 HADD2.F32 R222, -RZ, R118.H0_H0 ;  /* 0x20000076ffde6230 */ /* 0x000fc40000004100 */
[----:B------:R-:W-:Y:S01]  /*1a60*/  FMUL.FTZ R129, R40, R227 ;  /* 0x000000e328817220 */ /* 0x000fe20000410000 */
[----:B------:R-:W-:Y:S01]  /*1a70*/  LOP3.LUT P5, RZ, R183, 0xff00, RZ, 0xc0, !PT ;  /* 0x0000ff00b7ff7812 */ /* 0x000fe200078ac0ff */
[----:B------:R-:W-:Y:S01]  /*1a80*/  FADD.FTZ R136, R123, -R136 ;  /* 0x800000887b887221 */ /* 0x000fe20000010000 */
[----:B------:R-:W-:Y:S01]  /*1a90*/  FSEL R117, R117, RZ, P2 ;  /* 0x000000ff75757208 */ /* 0x000fe20001000000 */
[----:B------:R-:W-:Y:S01]  /*1aa0*/  @P6 FMUL.FTZ R135, R227, R222 ;  /* 0x000000dee3876220 */ /* 0x000fe20000410000 */
[----:B------:R-:W-:Y:S01]  /*1ab0*/  ISETP.GE.U32.AND P2, PT, R182, RZ, PT ;  /* 0x000000ffb600720c */ /* 0x000fe20003f46070 */
[--C-:B------:R-:W-:Y:S01]  /*1ac0*/  FFMA.FTZ R134, R134, R204, R209.reuse ;  /* 0x000000cc86867223 */ /* 0x100fe200000100d1 */
[----:B------:R-:W-:Y:S01]  /*1ad0*/  FSEL R129, R129, RZ, P6 ;  /* 0x000000ff81817208 */ /* 0x000fe20003000000 */
[----:B------:R-:W-:Y:S01]  /*1ae0*/  FMUL.FTZ R123, R201, R136 ;  /* 0x00000088c97b7220 */ /* 0x000fe20000410000 */
[----:B------:R-:W-:Y:S01]  /*1af0*/  LOP3.LUT P6, RZ, R183, 0xff0000, RZ, 0xc0, !PT ;  /* 0x00ff0000b7ff7812 */ /* 0x000fe200078cc0ff */
[----:B------:R-:W-:Y:S01]  /*1b00*/  FMUL.FTZ R130, R39, R224 ;  /* 0x000000e027827220 */ /* 0x000fe20000410000 */
[----:B------:R-:W-:Y:S01]  /*1b10*/  ISETP.GE.U32.AND.EX P2, PT, R183, 0x1000000, PT, P2 ;  /* 0x01000000b700780c */ /* 0x000fe20003f46120 */
[-CC-:B------:R-:W-:Y:S01]  /*1b20*/  FFMA.FTZ R124, R124, R204.reuse, R209.reuse ;  /* 0x000000cc7c7c7223 */ /* 0x180fe200000100d1 */
[----:B------:R-:W-:Y:S01]  /*1b30*/  FADD.FTZ R222, R125, -R134 ;  /* 0x800000867dde7221 */ /* 0x000fe20000010000 */
[--C-:B------:R-:W-:Y:S01]  /*1b40*/  FFMA.FTZ R125, R128, R204, R209.reuse ;  /* 0x000000cc807d7223 */ /* 0x100fe200000100d1 */
[----:B------:R-:W-:Y:S01]  /*1b50*/  FMUL.FTZ R123, R123, R200 ;  /* 0x000000c87b7b7220 */ /* 0x000fe20000410000 */
[----:B------:R-:W-:Y:S01]  /*1b60*/  FFMA.FTZ R120, R120, R204, R209 ;  /* 0x000000cc78787223 */ /* 0x000fe200000100d1 */
[----:B------:R-:W-:Y:S01]  /*1b70*/  LOP3.LUT P4, RZ, R182, 0xff, RZ, 0xc0, !PT ;  /* 0x000000ffb6ff7812 */ /* 0x000fe2000788c0ff */
[----:B------:R-:W-:Y:S01]  /*1b80*/  FADD.FTZ R128, R121, -R124 ;  /* 0x8000007c79807221 */ /* 0x000fe20000010000 */
[----:B------:R-:W-:Y:S01]  /*1b90*/  FSEL R130, R130, RZ, P3 ;  /* 0x000000ff82827208 */ /* 0x000fe20001800000 */
[----:B------:R-:W-:Y:S01]  /*1ba0*/  @P5 HADD2.F32 R121, -RZ, R118.H1_H1 ;  /* 0x30000076ff795230 */ /* 0x000fe20000004100 */
[----:B------:R-:W-:Y:S01]  /*1bb0*/  LOP3.LUT P3, RZ, R182, 0xff00, RZ, 0xc0, !PT ;  /* 0x0000ff00b6ff7812 */ /* 0x000fe2000786c0ff */
[----:B------:R-:W-:Y:S01]  /*1bc0*/  FADD.FTZ R122, R122, -R125 ;  /* 0x8000007d7a7a7221 */ /* 0x000fe20000010000 */
[----:B------:R-:W-:Y:S01]  /*1bd0*/  FMUL.FTZ R224, R123, UR4 ;  /* 0x000000047be07c20 */ /* 0x000fe20008410000 */
[----:B------:R-:W-:Y:S01]  /*1be0*/  FADD.FTZ R120, R131, -R120 ;  /* 0x8000007883787221 */ /* 0x000fe20000010000 */
[----:B------:R-:W-:Y:S01]  /*1bf0*/  MOV R134, RZ ;  /* 0x000000ff00867202 */ /* 0x000fe20000000f00 */
[----:B------:R-:W-:-:S02]  /*1c00*/  @P6 HADD2.F32 R124, -RZ, R119.H0_H0 ;  /* 0x20000077ff7c6230 */ /* 0x000fc40000004100 */
[----:B------:R-:W-:Y:S01]  /*1c10*/  @P5 FMUL.FTZ R134, R224, R121 ;  /* 0x00000079e0865220 */ /* 0x000fe20000410000 */
[----:B------:R-:W-:Y:S02]  /*1c20*/  @P2 HADD2.F32 R131, -RZ, R119.H1_H1 ;  /* 0x30000077ff832230 */ /* 0x000fe40000004100 */
        /* <DEDUP_REMOVED lines=9> */
[----:B------:R-:W-:Y:S01]  /*1cc0*/  FMUL.FTZ R227, R123, UR4 ;  /* 0x000000047be37c20 */ /* 0x000fe20008410000 */
[----:B------:R-:W-:Y:S02]  /*1cd0*/  @P3 HADD2.F32 R116, -RZ, R116.H1_H1 ;  /* 0x30000074ff743230 */ /* 0x000fe40000004100 */
[----:B------:R-:W-:Y:S01]  /*1ce0*/  FMUL.FTZ R123, R119, UR4 ;  /* 0x00000004777b7c20 */ /* 0x000fe20008410000 */
[----:B------:R-:W-:Y:S01]  /*1cf0*/  FMUL.FTZ R122, R121, UR4 ;  /* 0x00000004797a7c20 */ /* 0x000fe20008410000 */
[----:B------:R-:W-:Y:S01]  /*1d00*/  FMUL.FTZ R128, R125, UR4 ;  /* 0x000000047d807c20 */ /* 0x000fe20008410000 */
[----:B------:R-:W-:Y:S01]  /*1d10*/  CS2R R136, SRZ ;  /* 0x0000000000887805 */ /* 0x000fe2000001ff00 */
[----:B------:R-:W-:Y:S01]  /*1d20*/  FMUL.FTZ R120, R42, R227 ;  /* 0x000000e32a787220 */ /* 0x000fe20000410000 */
[----:B------:R-:W-:Y:S01]  /*1d30*/  @P4 FMUL.FTZ R137, R123, R118 ;  /* 0x000000767b894220 */ /* 0x000fe20000410000 */
[----:B------:R-:W-:Y:S01]  /*1d40*/  @P3 FMUL.FTZ R136, R122, R116 ;  /* 0x000000747a883220 */ /* 0x000fe20000410000 */
[----:B------:R-:W-:Y:S01]  /*1d50*/  FMUL.FTZ R121, R43, R128 ;  /* 0x000000802b797220 */ /* 0x000fe20000410000 */
[----:B------:R-:W-:Y:S01]  /*1d60*/  FMUL.FTZ R119, R41, R224 ;  /* 0x000000e029777220 */ /* 0x000fe20000410000 */
[----:B------:R-:W-:Y:S01]  /*1d70*/  FMUL.FTZ R116, R36, R123 ;  /* 0x0000007b24747220 */ /* 0x000fe20000410000 */
[----:B------:R-:W-:Y:S01]  /*1d80*/  FMUL.FTZ R118, R37, R122 ;  /* 0x0000007a25767220 */ /* 0x000fe20000410000 */
[----:B------:R-:W-:-:S02]  /*1d90*/  FSEL R122, R120, RZ, P6 ;  /* 0x000000ff787a7208 */ /* 0x000fc40003000000 */
[----:B------:R-:W-:Y:S02]  /*1da0*/  CS2R R182, SRZ ;  /* 0x0000000000b67805 */ /* 0x000fe4000001ff00 */
[----:B------:R-:W-:Y:S01]  /*1db0*/  FSEL R121, R121, RZ, P2 ;  /* 0x000000ff79797208 */ /* 0x000fe20001000000 */
[----:B------:R-:W-:Y:S01]  /*1dc0*/  @P6 FMUL.FTZ R183, R227, R124 ;  /* 0x0000007ce3b76220 */ /* 0x000fe20000410000 */
[----:B------:R-:W-:Y:S01]  /*1dd0*/  FSEL R120, R119, RZ, P5 ;  /* 0x000000ff77787208 */ /* 0x000fe20002800000 */
[----:B------:R-:W-:Y:S01]  /*1de0*/  @P2 FMUL.FTZ R182, R128, R131 ;  /* 0x0000008380b62220 */ /* 0x000fe20000410000 */
[----:B------:R-:W-:Y:S02]  /*1df0*/  FSEL R116, R116, RZ, P4 ;  /* 0x000000ff74747208 */ /* 0x000fe40002000000 */
[----:B------:R-:W-:Y:S02]  /*1e00*/  FSEL R123, R118, RZ, P3 ;  /* 0x000000ff767b7208 */ /* 0x000fe40001800000 */
[----:B------:R-:W-:-:S02]  /*1e10*/  F2FP.F16.F32.PACK_AB R119, R121, R122 ;  /* 0x0000007a7977723e */ /* 0x000fc400000000ff */
[----:B------:R-:W-:Y:S02]  /*1e20*/  F2FP.F16.F32.PACK_AB R118, R120, R129 ;  /* 0x000000817876723e */ /* 0x000fe400000000ff */
[----:B------:R-:W-:Y:S02]  /*1e30*/  F2FP.F16.F32.PACK_AB R117, R130, R117 ;  /* 0x000000758275723e */ /* 0x000fe400000000ff */
[----:B------:R-:W-:Y:S01]  /*1e40*/  F2FP.F16.F32.PACK_AB R116, R123, R116 ;  /* 0x000000747b74723e */ /* 0x000fe200000000ff */
[----:B------:R-:W-:Y:S06]  /*1e50*/  BRA `(.L_x_10548) ;  /* 0x0000000400687947 */ /* 0x000fec0003800000 */
.L_x_10547:
[-CC-:B------:R-:W-:Y:S01]  /*1e60*/  FFMA.FTZ R224, R224, R204.reuse, R209.reuse ;  /* 0x000000cce0e07223 */ /* 0x180fe200000100d1 */
[-CC-:B------:R-:W-:Y:S01]  /*1e70*/  FFMA.FTZ R109, R222, R204.reuse, R209.reuse ;  /* 0x000000ccde6d7223 */ /* 0x180fe200000100d1 */
[----:B-----5:R-:W-:Y:S01]  /*1e80*/  LOP3.LUT P2, RZ, R182, 0xff0000, RZ, 0xc0, !PT ;  /* 0x00ff0000b6ff7812 */ /* 0x020fe2000784c0ff */
[----:B------:R-:W-:Y:S01]  /*1e90*/  FFMA.FTZ R136, R136, R204, R209 ;  /* 0x000000cc88887223 */ /* 0x000fe200000100d1 */
[----:B------:R-:W-:Y:S01]  /*1ea0*/  LOP3.LUT P3, RZ, R182, 0xff000000, RZ, 0xc0, !PT ;  /* 0xff000000b6ff7812 */ /* 0x000fe2000786c0ff */
[----:B------:R-:W-:Y:S01]  /*1eb0*/  FADD.FTZ R224, R133, -R224 ;  /* 0x800000e085e07221 */ /* 0x000fe20000010000 */
[----:B------:R-:W-:Y:S01]  /*1ec0*/  FADD.FTZ R108, R132, -R109 ;  /* 0x8000006d846c7221 */ /* 0x000fe20000010000 */
[----:B------:R-:W-:Y:S01]  /*1ed0*/  FADD.FTZ R136, R129, -R136 ;  /* 0x8000008881887221 */ /* 0x000fe20000010000 */
[----:B------:R-:W-:Y:S01]  /*1ee0*/  LOP3.LUT P6, RZ, R183, 0xff, RZ, 0xc0, !PT ;  /* 0x000000ffb7ff7812 */ /* 0x000fe200078cc0ff */
[C---:B------:R-:W-:Y:S01]  /*1ef0*/  FMUL.FTZ R114, R201.reuse, R224 ;  /* 0x000000e0c9727220 */ /* 0x040fe20000410000 */
[C---:B------:R-:W-:Y:S01]  /*1f00*/  FMUL.FTZ R115, R201.reuse, R108 ;  /* 0x0000006cc9737220 */ /* 0x040fe20000410000 */
[----:B------:R-:W-:Y:S01]  /*1f10*/  FMUL.FTZ R108, R201, R136 ;  /* 0x00000088c96c7220 */ /* 0x000fe20000410000 */
[----:B------:R-:W-:Y:S01]  /*1f20*/  CS2R R132, SRZ ;  /* 0x0000000000847805 */ /* 0x000fe2000001ff00 */
        /* <DEDUP_REMOVED lines=8> */
[----:B------:R-:W-:Y:S01]  /*1fb0*/  LOP3.LUT P5, RZ, R183, 0xff00, RZ, 0xc0, !PT ;  /* 0x0000ff00b7ff7812 */ /* 0x000fe200078ac0ff */
[----:B------:R-:W-:Y:S01]  /*1fc0*/  @P2 FMUL.FTZ R133, R109, R112 ;  /* 0x000000706d852220 */ /* 0x000fe20000410000 */
[----:B------:R-:W-:Y:S01]  /*1fd0*/  @P3 FMUL.FTZ R132, R110, R117 ;  /* 0x000000756e843220 */ /* 0x000fe20000410000 */
[----:B------:R-:W-:Y:S01]  /*1fe0*/  FFMA.FTZ R112, R130, R204, R209 ;  /* 0x000000cc82707223 */ /* 0x000fe200000100d1 */
[----:B------:R-:W-:Y:S01]  /*1ff0*/  FMUL.FTZ R117, R38, R109 ;  /* 0x0000006d26757220 */ /* 0x000fe20000410000 */
[----:B------:R-:W-:-:S02]  /*2000*/  HFMA2 R135, -RZ, RZ, 0, 0 ;  /* 0x00000000ff877431 */ /* 0x000fc400000001ff */
[--C-:B------:R-:W-:Y:S02]  /*2010*/  @P6 HADD2.F32 R136, -RZ, R118.reuse.H0_H0 ;  /* 0x20000076ff886230 */ /* 0x100fe40000004100 */
[----:B------:R-:W-:Y:S01]  /*2020*/  FMUL.FTZ R129, R40, R111 ;  /* 0x0000006f28817220 */ /* 0x000fe20000410000 */
[----:B------:R-:W-:Y:S01]  /*2030*/  FADD.FTZ R112, R123, -R112 ;  /* 0x800000707b707221 */ /* 0x000fe20000010000 */
[----:B------:R-:W-:Y:S01]  /*2040*/  FMUL.FTZ R130, R39, R110 ;  /* 0x0000006e27827220 */ /* 0x000fe20000410000 */
[----:B------:R-:W-:Y:S01]  /*2050*/  FSEL R117, R117, RZ, P2 ;  /* 0x000000ff75757208 */ /* 0x000fe20001000000 */
[----:B------:R-:W-:Y:S01]  /*2060*/  @P6 FMUL.FTZ R135, R111, R136 ;  /* 0x000000886f876220 */ /* 0x000fe20000410000 */
[----:B------:R-:W-:Y:S01]  /*2070*/  ISETP.GE.U32.AND P2, PT, R182, RZ, PT ;  /* 0x000000ffb600720c */ /* 0x000fe20003f46070 */
[----:B------:R-:W-:Y:S01]  /*2080*/  FMUL.FTZ R109, R201, R112 ;  /* 0x00000070c96d7220 */ /* 0x000fe20000410000 */
[----:B------:R-:W-:Y:S01]  /*2090*/  FSEL R129, R129, RZ, P6 ;  /* 0x000000ff81817208 */ /* 0x000fe20003000000 */
[-CC-:B------:R-:W-:Y:S01]  /*20a0*/  FFMA.FTZ R111, R128, R204.reuse, R209.reuse ;  /* 0x000000cc806f7223 */ /* 0x180fe200000100d1 */
[----:B------:R-:W-:Y:S01]  /*20b0*/  FSEL R130, R130, RZ, P3 ;  /* 0x000000ff82827208 */ /* 0x000fe20001800000 */
[--C-:B------:R-:W-:Y:S01]  /*20c0*/  FFMA.FTZ R134, R134, R204, R209.reuse ;  /* 0x000000cc86867223 */ /* 0x100fe200000100d1 */
[----:B------:R-:W-:Y:S01]  /*20d0*/  LOP3.LUT P6, RZ, R183, 0xff0000, RZ, 0xc0, !PT ;  /* 0x00ff0000b7ff7812 */ /* 0x000fe200078cc0ff */
[----:B------:R-:W-:Y:S01]  /*20e0*/  FMUL.FTZ R110, R109, R200 ;  /* 0x000000c86d6e7220 */ /* 0x000fe20000410000 */
[----:B------:R-:W-:Y:S01]  /*20f0*/  ISETP.GE.U32.AND.EX P2, PT, R183, 0x1000000, PT, P2 ;  /* 0x01000000b700780c */ /* 0x000fe20003f46120 */
[-CC-:B------:R-:W-:Y:S01]  /*2100*/  FFMA.FTZ R124, R124, R204.reuse, R209.reuse ;  /* 0x000000cc7c7c7223 */ /* 0x180fe200000100d1 */
[----:B------:R-:W-:Y:S01]  /*2110*/  LOP3.LUT P4, RZ, R182, 0xff, RZ, 0xc0, !PT ;  /* 0x000000ffb6ff7812 */ /* 0x000fe2000788c0ff */
[----:B------:R-:W-:Y:S01]  /*2120*/  FFMA.FTZ R120, R120, R204, R209 ;  /* 0x000000cc78787223 */ /* 0x000fe200000100d1 */
[----:B------:R-:W-:Y:S01]  /*2130*/  LOP3.LUT P3, RZ, R182, 0xff00, RZ, 0xc0, !PT ;  /* 0x0000ff00b6ff7812 */ /* 0x000fe2000786c0ff */
[----:B------:R-:W-:Y:S01]  /*2140*/  FADD.FTZ R112, R122, -R111 ;  /* 0x8000006f7a707221 */ /* 0x000fe20000010000 */
[----:B------:R-:W-:-:S02]  /*2150*/  @P5 HADD2.F32 R111, -RZ, R118.H1_H1 ;  /* 0x30000076ff6f5230 */ /* 0x000fc40000004100 */
[----:B------:R-:W-:Y:S01]  /*2160*/  FADD.FTZ R222, R125, -R134 ;  /* 0x800000867dde7221 */ /* 0x000fe20000010000 */
[----:B------:R-:W-:Y:S01]  /*2170*/  FMUL.FTZ R122, R110, UR4 ;  /* 0x000000046e7a7c20 */ /* 0x000fe20008410000 */
[----:B------:R-:W-:Y:S01]  /*2180*/  FADD.FTZ R124, R121, -R124 ;  /* 0x8000007c797c7221 */ /* 0x000fe20000010000 */
[----:B------:R-:W-:Y:S01]  /*2190*/  FADD.FTZ R120, R131, -R120 ;  /* 0x8000007883787221 */ /* 0x000fe20000010000 */
[----:B------:R-:W-:Y:S01]  /*21a0*/  MOV R134, RZ ;  /* 0x000000ff00867202 */ /* 0x000fe20000000f00 */
[----:B------:R-:W-:Y:S01]  /*21b0*/  @P5 FMUL.FTZ R134, R122, R111 ;  /* 0x0000006f7a865220 */ /* 0x000fe20000410000 */
        /* <DEDUP_REMOVED lines=8> */
[--C-:B------:R-:W-:Y:S02]  /*2240*/  @P4 HADD2.F32 R128, -RZ, R116.reuse.H0_H0 ;  /* 0x20000074ff804230 */ /* 0x100fe40000004100 */
[-C--:B------:R-:W-:Y:S01]  /*2250*/  FMUL.FTZ R120, R111, R200.reuse ;  /* 0x000000c86f787220 */ /* 0x080fe20000410000 */
[----:B------:R-:W-:Y:S02]  /*2260*/  @P3 HADD2.F32 R121, -RZ, R116.H1_H1 ;  /* 0x30000074ff793230 */ /* 0x000fe40000004100 */
        /* <DEDUP_REMOVED lines=25> */
.L_x_10548:
        /* <DEDUP_REMOVED lines=12> */
[----:B------:R-:W-:Y:S01]  /*24c0*/  LOP3.LUT P2, RZ, R172, 0xff0000, RZ, 0xc0, !PT ;  /* 0x00ff0000acff7812 */ /* 0x000fe2000784c0ff */
[----:B------:R-:W-:Y:S01]  /*24d0*/  FFMA.FTZ R214, R214, R204, R209 ;  /* 0x000000ccd6d67223 */ /* 0x000fe200000100d1 */
[----:B------:R-:W-:Y:S01]  /*24e0*/  LOP3.LUT P3, RZ, R172, 0xff000000, RZ, 0xc0, !PT ;  /* 0xff000000acff7812 */ /* 0x000fe2000786c0ff */
[----:B0-----:R-:W-:Y:S01]  /*24f0*/  FADD.FTZ R114, R215, -R210 ;  /* 0x800000d2d7727221 */ /* 0x001fe20000010000 */
[----:B------:R-:W-:Y:S01]  /*2500*/  FADD.FTZ R108, R217, -R212 ;  /* 0x800000d4d96c7221 */ /* 0x000fe20000010000 */
[----:B------:R-:W-:Y:S01]  /*2510*/  FADD.FTZ R214, R219, -R214 ;  /* 0x800000d6dbd67221 */ /* 0x000fe20000010000 */
[----:B------:R-:W-:Y:S01]  /*2520*/  LOP3.LUT P6, RZ, R173, 0xff, RZ, 0xc0, !PT ;  /* 0x000000ffadff7812 */ /* 0x000fe200078cc0ff */
[C---:B------:R-:W-:Y:S01]  /*2530*/  FMUL.FTZ R114, R201.reuse, R114 ;  /* 0x00000072c9727220 */ /* 0x040fe20000410000 */
[C---:B------:R-:W-:Y:S01]  /*2540*/  FMUL.FTZ R115, R201.reuse, R108 ;  /* 0x0000006cc9737220 */ /* 0x040fe20000410000 */
[----:B------:R-:W-:Y:S01]  /*2550*/  FMUL.FTZ R108, R201, R214 ;  /* 0x000000d6c96c7220 */ /* 0x000fe20000410000 */
[----:B------:R-:W-:-:S02]  /*2560*/  HFMA2 R210, -RZ, RZ, 0, 0 ;  /* 0x00000000ffd27431 */ /* 0x000fc400000001ff */
[-C--:B------:R-:W-:Y:S01]  /*2570*/  FMUL.FTZ R109, R114, R200.reuse ;  /* 0x000000c8726d7220 */ /* 0x080fe20000410000 */
[-C--:B------:R-:W-:Y:S01]  /*2580*/  FMUL.FTZ R111, R115, R200.reuse ;  /* 0x000000c8736f7220 */ /* 0x080fe20000410000 */
[--C-:B-----5:R-:W-:Y:S02]  /*2590*/  @P2 HADD2.F32 R110, -RZ, R121.reuse.H0_H0 ;  /* 0x20000079ff6e2230 */ /* 0x120fe40000004100 */
[----:B------:R-:W-:Y:S01]  /*25a0*/  FMUL.FTZ R112, R108, R200 ;  /* 0x000000c86c707220 */ /* 0x000fe20000410000 */
[----:B------:R-:W-:Y:S01]  /*25b0*/  FMUL.FTZ R109, R109, UR4 ;  /* 0x000000046d6d7c20 */ /* 0x000fe20008410000 */
[----:B------:R-:W-:Y:S02]  /*25c0*/  @P3 HADD2.F32 R121, -RZ, R121.H1_H1 ;  /* 0x30000079ff793230 */ /* 0x000fe40000004100 */
[----:B------:R-:W-:Y:S01]  /*25d0*/  FMUL.FTZ R116, R111, UR4 ;  /* 0x000000046f747c20 */ /* 0x000fe20008410000 */
[----:B------:R-:W-:Y:S01]  /*25e0*/  FMUL.FTZ R112, R112, UR4 ;  /* 0x0000000470707c20 */ /* 0x000fe20008410000 */
[----:B------:R-:W-:Y:S01]  /*25f0*/  FMUL.FTZ R117, R46, R109 ;  /* 0x0000006d2e757220 */ /* 0x000fe20000410000 */
[----:B------:R-:W-:Y:S01]  /*2600*/  MOV R205, RZ ;  /* 0x000000ff00cd7202 */ /* 0x000fe20000000f00 */
[----:B------:R-:W-:Y:S01]  /*2610*/  @P3 FMUL.FTZ R205, R116, R121 ;  /* 0x0000007974cd3220 */ /* 0x000fe20000410000 */
[----:B------:R-:W-:Y:S01]  /*2620*/  FFMA.FTZ R216, R216, R204, R209 ;  /* 0x000000ccd8d87223 */ /* 0x000fe200000100d1 */
[----:B------:R-:W-:-:S02]  /*2630*/  HFMA2 R212, -RZ, RZ, 0, 0 ;  /* 0x00000000ffd47431 */ /* 0x000fc400000001ff */
[----:B------:R-:W-:Y:S01]  /*2640*/  @P2 FMUL.FTZ R210, R109, R110 ;  /* 0x0000006e6dd22220 */ /* 0x000fe20000410000 */
[----:B------:R-:W-:Y:S01]  /*2650*/  FMUL.FTZ R116, R47, R116 ;  /* 0x000000742f747220 */ /* 0x000fe20000410000 */
[--C-:B------:R-:W-:Y:S01]  /*2660*/  @P6 HADD2.F32 R113, -RZ, R122.reuse.H0_H0 ;  /* 0x2000007aff716230 */ /* 0x100fe20000004100 */
[----:B------:R-:W-:Y:S01]  /*2670*/  LOP3.LUT P5, RZ, R173, 0xff00, RZ, 0xc0, !PT ;  /* 0x0000ff00adff7812 */ /* 0x000fe200078ac0ff */
[----:B------:R-:W-:Y:S01]  /*2680*/  FMUL.FTZ R109, R48, R112 ;  /* 0x00000070306d7220 */ /* 0x000fe20000410000 */
[----:B------:R-:W-:Y:S01]  /*2690*/  FSEL R117, R117, RZ, P2 ;  /* 0x000000ff75757208 */ /* 0x000fe20001000000 */
[----:B------:R-:W-:Y:S01]  /*26a0*/  FADD.FTZ R216, R221, -R216 ;  /* 0x800000d8ddd87221 */ /* 0x000fe20000010000 */
[----:B------:R-:W-:Y:S01]  /*26b0*/  ISETP.GE.U32.AND P2, PT, R172, RZ, PT ;  /* 0x000000ffac00720c */ /* 0x000fe20003f46070 */
[----:B------:R-:W-:Y:S01]  /*26c0*/  @P6 FMUL.FTZ R212, R112, R113 ;  /* 0x0000007170d46220 */ /* 0x000fe20000410000 */
[----:B------:R-:W-:Y:S01]  /*26d0*/  FSEL R116, R116, RZ, P3 ;  /* 0x000000ff74747208 */ /* 0x000fe20001800000 */
[-CC-:B------:R-:W-:Y:S01]  /*26e0*/  FFMA.FTZ R208, R208, R204.reuse, R209.reuse ;  /* 0x000000ccd0d07223 */ /* 0x180fe200000100d1 */
[----:B------:R-:W-:Y:S01]  /*26f0*/  LOP3.LUT P4, RZ, R172, 0xff, RZ, 0xc0, !PT ;  /* 0x000000ffacff7812 */ /* 0x000fe2000788c0ff */
[-CC-:B------:R-:W-:Y:S01]  /*2700*/  FFMA.FTZ R218, R218, R204.reuse, R209.reuse ;  /* 0x000000ccdada7223 */ /* 0x180fe200000100d1 */
[----:B------:R-:W-:Y:S01]  /*2710*/  LOP3.LUT P3, RZ, R172, 0xff00, RZ, 0xc0, !PT ;  /* 0x0000ff00acff7812 */ /* 0x000fe2000786c0ff */
[--C-:B------:R-:W-:Y:S01]  /*2720*/  FFMA.FTZ R220, R220, R204, R209.reuse ;  /* 0x000000ccdcdc7223 */ /* 0x100fe200000100d1 */
[----:B------:R-:W-:Y:S01]  /*2730*/  FSEL R131, R109, RZ, P6 ;  /* 0x000000ff6d837208 */ /* 0x000fe20003000000 */
[----:B------:R-:W-:Y:S01]  /*2740*/  FMUL.FTZ R109, R201, R216 ;  /* 0x000000d8c96d7220 */ /* 0x000fe20000410000 */
[C---:B------:R-:W-:Y:S01]  /*2750*/  LOP3.LUT P6, RZ, R173.reuse, 0xff0000, RZ, 0xc0, !PT ;  /* 0x00ff0000adff7812 */ /* 0x040fe200078cc0ff */
[----:B------:R-:W-:Y:S01]  /*2760*/  FFMA.FTZ R206, R206, R204, R209 ;  /* 0x000000cccece7223 */ /* 0x000fe200000100d1 */
[----:B------:R-:W-:Y:S01]  /*2770*/  ISETP.GE.U32.AND.EX P2, PT, R173, 0x1000000, PT, P2 ;  /* 0x01000000ad00780c */ /* 0x000fe20003f46120 */
[----:B------:R-:W-:Y:S01]  /*2780*/  FMUL.FTZ R110, R109, R200 ;  /* 0x000000c86d6e7220 */ /* 0x000fe20000410000 */
[----:B------:R-:W-:Y:S01]  /*2790*/  FADD.FTZ R208, R213, -R208 ;  /* 0x800000d0d5d07221 */ /* 0x000fe20000010000 */
[----:B------:R-:W-:Y:S01]  /*27a0*/  FADD.FTZ R218, R223, -R218 ;  /* 0x800000dadfda7221 */ /* 0x000fe20000010000 */
[----:B------:R-:W-:Y:S01]  /*27b0*/  FADD.FTZ R220, R225, -R220 ;  /* 0x800000dce1dc7221 */ /* 0x000fe20000010000 */
[----:B------:R-:W-:Y:S01]  /*27c0*/  FADD.FTZ R112, R211, -R206 ;  /* 0x800000ced3707221 */ /* 0x000fe20000010000 */
[----:B------:R-:W-:-:S02]  /*27d0*/  @P5 HADD2.F32 R122, -RZ, R122.H1_H1 ;  /* 0x3000007aff7a5230 */ /* 0x000fc40000004100 */
[----:B------:R-:W-:Y:S01]  /*27e0*/  FMUL.FTZ R214, R110, UR4 ;  /* 0x000000046ed67c20 */ /* 0x000fe20008410000 */
[C---:B------:R-:W-:Y:S01]  /*27f0*/  FMUL.FTZ R110, R201.reuse, R218 ;  /* 0x000000dac96e7220 */ /* 0x040fe20000410000 */
[C---:B------:R-:W-:Y:S01]  /*2800*/  FMUL.FTZ R113, R201.reuse, R208 ;  /* 0x000000d0c9717220 */ /* 0x040fe20000410000 */
[----:B------:R-:W-:Y:S01]  /*2810*/  CS2R R172, SRZ ;  /* 0x0000000000ac7805 */ /* 0x000fe2000001ff00 */
[C---:B------:R-:W-:Y:S01]  /*2820*/  FMUL.FTZ R111, R201.reuse, R220 ;  /* 0x000000dcc96f7220 */ /* 0x040fe20000410000 */
[----:B------:R-:W-:Y:S01]  /*2830*/  FMUL.FTZ R112, R201, R112 ;  /* 0x00000070c9707220 */ /* 0x000fe20000410000 */
[--C-:B------:R-:W-:Y:S02]  /*2840*/  @P4 HADD2.F32 R119, -RZ, R120.reuse.H0_H0 ;  /* 0x20000078ff774230 */ /* 0x100fe40000004100 */
[----:B------:R-:W-:Y:S01]  /*2850*/  @P5 FMUL.FTZ R173, R214, R122 ;  /* 0x0000007ad6ad5220 */ /* 0x000fe20000410000 */
[----:B------:R-:W-:Y:S02]  /*2860*/  @P3 HADD2.F32 R121, -RZ, R120.H1_H1 ;  /* 0x30000078ff793230 */ /* 0x000fe40000004100 */
[----:B------:R-:W-:Y:S01]  /*2870*/  FMUL.FTZ R122, R110, R200 ;  /* 0x000000c86e7a7220 */ /* 0x000fe20000410000 */
[----:B------:R-:W-:-:S02]  /*2880*/  @P6 HADD2.F32 R128, -RZ, R123.H0_H0 ;  /* 0x2000007bff806230 */ /* 0x000fc40000004100 */
[-C--:B------:R-:W-:Y:S01]  /*2890*/  FMUL.FTZ R120, R113, R200.reuse ;  /* 0x000000c871787220 */ /* 0x080fe20000410000 */
[----:B------:R-:W-:Y:S02]  /*28a0*/  @P2 HADD2.F32 R129, -RZ, R123.H1_H1 ;  /* 0x3000007bff812230 */ /* 0x000fe40000004100 */
[-C--:B------:R-:W-:Y:S01]  /*28b0*/  FMUL.FTZ R123, R111, R200.reuse ;  /* 0x000000c86f7b7220 */ /* 0x080fe20000410000 */
[----:B------:R-:W-:Y:S01]  /*28c0*/  FMUL.FTZ R118, R112, R200 ;  /* 0x000000c870767220 */ /* 0x000fe20000410000 */
[----:B------:R-:W-:Y:S02]  /*28d0*/  HFMA2 R206, -RZ, RZ, 0, 0 ;  /* 0x00000000ffce7431 */ /* 0x000fe400000001ff */
[----:B------:R-:W-:Y:S01]  /*28e0*/  FMUL.FTZ R215, R122, UR4 ;  /* 0x000000047ad77c20 */ /* 0x000fe20008410000 */
[----:B------:R-:W-:Y:S01]  /*28f0*/  FMUL.FTZ R130, R120, UR4 ;  /* 0x0000000478827c20 */ /* 0x000fe20008410000 */
[----:B------:R-:W-:Y:S01]  /*2900*/  FMUL.FTZ R122, R123, UR4 ;  /* 0x000000047b7a7c20 */ /* 0x000fe20008410000 */
[----:B------:R-:W-:Y:S01]  /*2910*/  FMUL.FTZ R118, R118, UR4 ;  /* 0x0000000476767c20 */ /* 0x000fe20008410000 */
[----:B------:R-:W-:Y:S01]  /*2920*/  MOV R213, RZ ;  /* 0x000000ff00d57202 */ /* 0x000fe20000000f00 */
[----:B------:R-:W-:Y:S01]  /*2930*/  @P3 FMUL.FTZ R213, R130, R121 ;  /* 0x0000007982d53220 */ /* 0x000fe20000410000 */
        /* <DEDUP_REMOVED lines=19> */
.L_x_10549:
[-CC-:B------:R-:W-:Y:S01]  /*2a70*/  FFMA.FTZ R210, R210, R204.reuse, R209.reuse ;  /* 0x000000ccd2d27223 */ /* 0x180fe200000100d1 */
[-CC-:B------:R-:W-:Y:S01]  /*2a80*/  FFMA.FTZ R212, R212, R204.reuse, R209.reuse ;  /* 0x000000ccd4d47223 */ /* 0x180fe200000100d1 */
[----:B------:R-:W-:Y:S01]  /*2a90*/  FFMA.FTZ R214, R214, R204, R209 ;  /* 0x000000ccd6d67223 */ /* 0x000fe200000100d1 */
[C---:B------:R-:W-:Y:S01]  /*2aa0*/  LOP3.LUT P2, RZ, R172.reuse, 0xff0000, RZ, 0xc0, !PT ;  /* 0x00ff0000acff7812 */ /* 0x040fe2000784c0ff */
[----:B0-----:R-:W-:Y:S01]  /*2ab0*/  FADD.FTZ R116, R215, -R210 ;  /* 0x800000d2d7747221 */ /* 0x001fe20000010000 */
[----:B------:R-:W-:Y:S01]  /*2ac0*/  LOP3.LUT P3, RZ, R172, 0xff000000, RZ, 0xc0, !PT ;  /* 0xff000000acff7812 */ /* 0x000fe2000786c0ff */
[----:B------:R-:W-:Y:S01]  /*2ad0*/  FADD.FTZ R118, R217, -R212 ;  /* 0x800000d4d9767221 */ /* 0x000fe20000010000 */
[----:B------:R-:W-:Y:S01]  /*2ae0*/  FADD.FTZ R214, R219, -R214 ;  /* 0x800000d6dbd67221 */ /* 0x000fe20000010000 */
[----:B------:R-:W-:Y:S01]  /*2af0*/  FMUL.FTZ R117, R201, R116 ;  /* 0x00000074c9757220 */ /* 0x000fe20000410000 */
[----:B------:R-:W-:Y:S01]  /*2b00*/  LOP3.LUT P6, RZ, R173, 0xff, RZ, 0xc0, !PT ;  /* 0x000000ffadff7812 */ /* 0x000fe200078cc0ff */
[C---:B------:R-:W-:Y:S01]  /*2b10*/  FMUL.FTZ R119, R201.reuse, R118 ;  /* 0x00000076c9777220 */ /* 0x040fe20000410000 */
[----:B------:R-:W-:Y:S01]  /*2b20*/  FMUL.FTZ R131, R201, R214 ;  /* 0x000000d6c9837220 */ /* 0x000fe20000410000 */
[----:B------:R-:W-:Y:S01]  /*2b30*/  FMUL.FTZ R116, R200, R117 ;  /* 0x00000075c8747220 */ /* 0x000fe20000410000 */
[----:B------:R-:W-:-:S02]  /*2b40*/  HFMA2 R210, -RZ, RZ, 0, 0 ;  /* 0x00000000ffd27431 */ /* 0x000fc400000001ff */
[C---:B------:R-:W-:Y:S01]  /*2b50*/  FMUL.FTZ R117, R200.reuse, R119 ;  /* 0x00000077c8757220 */ /* 0x040fe20000410000 */
[----:B------:R-:W-:Y:S01]  /*2b60*/  FMUL.FTZ R118, R200, R131 ;  /* 0x00000083c8767220 */ /* 0x000fe20000410000 */
[----:B------:R-:W-:Y:S01]  /*2b70*/  FMUL.FTZ R119, R116, UR4 ;  /* 0x0000000474777c20 */ /* 0x000fe20008410000 */
[--C-:B-----5:R-:W-:Y:S02]  /*2b80*/  @P2 HADD2.F32 R128, -RZ, R121.reuse.H0_H0 ;  /* 0x20000079ff802230 */ /* 0x120fe40000004100 */
[----:B------:R-:W-:Y:S01]  /*2b90*/  FMUL.FTZ R116, R117, UR4 ;  /* 0x0000000475747c20 */ /* 0x000fe20008410000 */
[----:B------:R-:W-:Y:S02]  /*2ba0*/  @P3 HADD2.F32 R129, -RZ, R121.H1_H1 ;  /* 0x30000079ff813230 */ /* 0x000fe40000004100 */
[----:B------:R-:W-:Y:S01]  /*2bb0*/  FMUL.FTZ R121, R118, UR4 ;  /* 0x0000000476797c20 */ /* 0x000fe20008410000 */
[----:B------:R-:W-:Y:S01]  /*2bc0*/  FMUL.FTZ R117, R46, R119 ;  /* 0x000000772e757220 */ /* 0x000fe20000410000 */
[----:B------:R-:W-:Y:S01]  /*2bd0*/  FFMA.FTZ R216, R216, R204, R209 ;  /* 0x000000ccd8d87223 */ /* 0x000fe200000100d1 */
[----:B------:R-:W-:-:S02]  /*2be0*/  HFMA2 R212, -RZ, RZ, 0, 0 ;  /* 0x00000000ffd47431 */ /* 0x000fc400000001ff */
[--C-:B------:R-:W-:Y:S01]  /*2bf0*/  @P6 HADD2.F32 R130, -RZ, R122.reuse.H0_H0 ;  /* 0x2000007aff826230 */ /* 0x100fe20000004100 */
[----:B------:R-:W-:Y:S01]  /*2c00*/  LOP3.LUT P5, RZ, R173, 0xff00, RZ, 0xc0, !PT ;  /* 0x0000ff00adff7812 */ /* 0x000fe200078ac0ff */
[----:B------:R-:W-:Y:S01]  /*2c10*/  FMUL.FTZ R118, R48, R121 ;  /* 0x0000007930767220 */ /* 0x000fe20000410000 */
[----:B------:R-:W-:Y:S01]  /*2c20*/  @P2 FMUL.FTZ R210, R128, R119 ;  /* 0x0000007780d22220 */ /* 0x000fe20000410000 */
[----:B------:R-:W-:Y:S01]  /*2c30*/  FSEL R117, R117, RZ, P2 ;  /* 0x000000ff75757208 */ /* 0x000fe20001000000 */
[----:B------:R-:W-:Y:S01]  /*2c40*/  FADD.FTZ R216, R221, -R216 ;  /* 0x800000d8ddd87221 */ /* 0x000fe20000010000 */
[----:B------:R-:W-:Y:S01]  /*2c50*/  MOV R205, RZ ;  /* 0x000000ff00cd7202 */ /* 0x000fe20000000f00 */
[-C--:B------:R-:W-:Y:S01]  /*2c60*/  @P3 FMUL.FTZ R205, R129, R116.reuse ;  /* 0x0000007481cd3220 */ /* 0x080fe20000410000 */
[----:B------:R-:W-:Y:S01]  /*2c70*/  ISETP.GE.U32.AND P2, PT, R172, RZ, PT ;  /* 0x000000ffac00720c */ /* 0x000fe20003f46070 */
[----:B------:R-:W-:Y:S01]  /*2c80*/  FMUL.FTZ R116, R47, R116 ;  /* 0x000000742f747220 */ /* 0x000fe20000410000 */
[----:B------:R-:W-:Y:S01]  /*2c90*/  @P6 FMUL.FTZ R212, R130, R121 ;  /* 0x0000007982d46220 */ /* 0x000fe20000410000 */
[----:B------:R-:W-:Y:S01]  /*2ca0*/  FSEL R118, R118, RZ, P6 ;  /* 0x000000ff76767208 */ /* 0x000fe20003000000 */
[----:B------:R-:W-:Y:S01]  /*2cb0*/  FMUL.FTZ R119, R201, R216 ;  /* 0x000000d8c9777220 */ /* 0x000fe20000410000 */
[C---:B------:R-:W-:Y:S01]  /*2cc0*/  LOP3.LUT P6, RZ, R173.reuse, 0xff0000, RZ, 0xc0, !PT ;  /* 0x00ff0000adff7812 */ /* 0x040fe200078cc0ff */
[-CC-:B------:R-:W-:Y:S01]  /*2cd0*/  FFMA.FTZ R218, R218, R204.reuse, R209.reuse ;  /* 0x000000ccdada7223 */ /* 0x180fe200000100d1 */
[----:B------:R-:W-:Y:S01]  /*2ce0*/  ISETP.GE.U32.AND.EX P2, PT, R173, 0x1000000, PT, P2 ;  /* 0x01000000ad00780c */ /* 0x000fe20003f46120 */
[----:B------:R-:W-:Y:S01]  /*2cf0*/  FMUL.FTZ R119, R200, R119 ;  /* 0x00000077c8777220 */ /* 0x000fe20000410000 */
[----:B------:R-:W-:Y:S01]  /*2d00*/  FSEL R116, R116, RZ, P3 ;  /* 0x000000ff74747208 */ /* 0x000fe20001800000 */
[-CC-:B------:R-:W-:Y:S01]  /*2d10*/  FFMA.FTZ R208, R208, R204.reuse, R209.reuse ;  /* 0x000000ccd0d07223 */ /* 0x180fe200000100d1 */
[----:B------:R-:W-:Y:S01]  /*2d20*/  LOP3.LUT P4, RZ, R172, 0xff, RZ, 0xc0, !PT ;  /* 0x000000ffacff7812 */ /* 0x000fe2000788c0ff */
[-CC-:B------:R-:W-:Y:S01]  /*2d30*/  FFMA.FTZ R206, R206, R204.reuse, R209.reuse ;  /* 0x000000cccece7223 */ /* 0x180fe200000100d1 */
[----:B------:R-:W-:Y:S01]  /*2d40*/  LOP3.LUT P3, RZ, R172, 0xff00, RZ, 0xc0, !PT ;  /* 0x0000ff00acff7812 */ /* 0x000fe2000786c0ff */
[----:B------:R-:W-:Y:S01]  /*2d50*/  FFMA.FTZ R220, R220, R204, R209 ;  /* 0x000000ccdcdc7223 */ /* 0x000fe200000100d1 */
[----:B------:R-:W-:-:S02]  /*2d60*/  @P5 HADD2.F32 R121, -RZ, R122.H1_H1 ;  /* 0x3000007aff795230 */ /* 0x000fc40000004100 */
[----:B------:R-:W-:Y:S01]  /*2d70*/  FMUL.FTZ R128, R119, UR4 ;  /* 0x0000000477807c20 */ /* 0x000fe20008410000 */
[----:B------:R-:W-:Y:S01]  /*2d80*/  FADD.FTZ R218, R223, -R218 ;  /* 0x800000dadfda7221 */ /* 0x000fe20000010000 */
[----:B------:R-:W-:Y:S01]  /*2d90*/  FADD.FTZ R214, R213, -R208 ;  /* 0x800000d0d5d67221 */ /* 0x000fe20000010000 */
[----:B------:R-:W-:Y:S01]  /*2da0*/  FADD.FTZ R130, R211, -R206 ;  /* 0x800000ced3827221 */ /* 0x000fe20000010000 */
[----:B------:R-:W-:Y:S01]  /*2db0*/  CS2R R172, SRZ ;  /* 0x0000000000ac7805 */ /* 0x000fe2000001ff00 */
[----:B------:R-:W-:Y:S01]  /*2dc0*/  FADD.FTZ R220, R225, -R220 ;  /* 0x800000dce1dc7221 */ /* 0x000fe20000010000 */
[----:B------:R-:W-:Y:S01]  /*2dd0*/  @P5 FMUL.FTZ R173, R121, R128 ;  /* 0x0000008079ad5220 */ /* 0x000fe20000410000 */
[--C-:B------:R-:W-:Y:S02]  /*2de0*/  @P6 HADD2.F32 R216, -RZ, R123.reuse.H0_H0 ;  /* 0x2000007bffd86230 */ /* 0x100fe40000004100 */
[----:B------:R-:W-:Y:S01]  /*2df0*/  FMUL.FTZ R121, R201, R218 ;  /* 0x000000dac9797220 */ /* 0x000fe20000410000 */
[----:B------:R-:W-:-:S02]  /*2e00*/  @P2 HADD2.F32 R215, -RZ, R123.H1_H1 ;  /* 0x3000007bffd72230 */ /* 0x000fc40000004100 */
[C---:B------:R-:W-:Y:S01]  /*2e10*/  FMUL.FTZ R119, R201.reuse, R130 ;  /* 0x00000082c9777220 */ /* 0x040fe20000410000 */
[C---:B------:R-:W-:Y:S01]  /*2e20*/  FMUL.FTZ R123, R201.reuse, R214 ;  /* 0x000000d6c97b7220 */ /* 0x040fe20000410000 */
[----:B------:R-:W-:Y:S01]  /*2e30*/  FMUL.FTZ R131, R201, R220 ;  /* 0x000000dcc9837220 */ /* 0x000fe20000410000 */
[--C-:B------:R-:W-:Y:S02]  /*2e40*/  @P4 HADD2.F32 R208, -RZ, R120.reuse.H0_H0 ;  /* 0x20000078ffd04230 */ /* 0x100fe40000004100 */
[C---:B------:R-:W-:Y:S01]  /*2e50*/  FMUL.FTZ R121, R200.reuse, R121 ;  /* 0x00000079c8797220 */ /* 0x040fe20000410000 */
[----:B------:R-:W-:Y:S02]  /*2e60*/  @P3 HADD2.F32 R129, -RZ, R120.H1_H1 ;  /* 0x30000078ff813230 */ /* 0x000fe40000004100 */
[C---:B------:R-:W-:Y:S01]  /*2e70*/  FMUL.FTZ R119, R200.reuse, R119 ;  /* 0x00000077c8777220 */ /* 0x040fe20000410000 */
[C---:B------:R-:W-:Y:S01]  /*2e80*/  FMUL.FTZ R120, R200.reuse, R123 ;  /* 0x0000007bc8787220 */ /* 0x040fe20000410000 */
[----:B------:R-:W-:Y:S01]  /*2e90*/  FMUL.FTZ R122, R200, R131 ;  /* 0x00000083c87a7220 */ /* 0x000fe20000410000 */
[----:B------:R-:W-:-:S02]  /*2ea0*/  HFMA2 R206, -RZ, RZ, 0, 0 ;  /* 0x00000000ffce7431 */ /* 0x000fc400000001ff */
[----:B------:R-:W-:Y:S01]  /*2eb0*/  FMUL.FTZ R121, R121, UR4 ;  /* 0x0000000479797c20 */ /* 0x000fe20008410000 */
[----:B------:R-:W-:Y:S01]  /*2ec0*/  FMUL.FTZ R119, R119, UR4 ;  /* 0x0000000477777c20 */ /* 0x000fe20008410000 */
[----:B------:R-:W-:Y:S01]  /*2ed0*/  FMUL.FTZ R120, R120, UR4 ;  /* 0x0000000478787c20 */ /* 0x000fe20008410000 */
        /* <DEDUP_REMOVED lines=21> */
.L_x_10550:
        /* <DEDUP_REMOVED lines=18> */
[----:B------:R-:W-:Y:S01]  /*3150*/  LOP3.LUT P3, RZ, R164, 0xff000000, RZ, 0xc0, !PT ;  /* 0xff000000a4ff7812 */ /* 0x000fe2000786c0ff */
[C---:B------:R-:W-:Y:S01]  /*3160*/  FMUL.FTZ R108, R201.reuse, R108 ;  /* 0x0000006cc96c7220 */ /* 0x040fe20000410000 */
[----:B------:R-:W-:Y:S01]  /*3170*/  FMUL.FTZ R115, R201, R140 ;  /* 0x0000008cc9737220 */ /* 0x000fe20000410000 */
[----:B------:R-:W-:Y:S01]  /*3180*/  FMUL.FTZ R109, R114, R200 ;  /* 0x000000c8726d7220 */ /* 0x000fe20000410000 */
[----:B------:R-:W-:Y:S01]  /*3190*/  CS2R R126, SRZ ;  /* 0x00000000007e7805 */ /* 0x000fe2000001ff00 */
[----:B-----5:R-:W-:-:S02]  /*31a0*/  @P2 HADD2.F32 R110, -RZ, R121.H0_H0 ;  /* 0x20000079ff6e2230 */ /* 0x020fc40000004100 */
[-C--:B------:R-:W-:Y:S01]  /*31b0*/  FMUL.FTZ R112, R108, R200.reuse ;  /* 0x000000c86c707220 */ /* 0x080fe20000410000 */
[----:B------:R-:W-:Y:S01]  /*31c0*/  FMUL.FTZ R109, R109, UR4 ;  /* 0x000000046d6d7c20 */ /* 0x000fe20008410000 */
[----:B------:R-:W-:Y:S01]  /*31d0*/  FMUL.FTZ R111, R115, R200 ;  /* 0x000000c8736f7220 */ /* 0x000fe20000410000 */
[----:B------:R-:W-:Y:S01]  /*31e0*/  FFMA.FTZ R142, R142, R204, R209 ;  /* 0x000000cc8e8e7223 */ /* 0x000fe200000100d1 */
[----:B------:R-:W-:Y:S01]  /*31f0*/  FMUL.FTZ R112, R112, UR4 ;  /* 0x0000000470707c20 */ /* 0x000fe20008410000 */
[----:B------:R-:W-:Y:S01]  /*3200*/  @P2 FMUL.FTZ R126, R109, R110 ;  /* 0x0000006e6d7e2220 */ /* 0x000fe20000410000 */
[----:B------:R-:W-:Y:S01]  /*3210*/  FMUL.FTZ R116, R111, UR4 ;  /* 0x000000046f747c20 */ /* 0x000fe20008410000 */
[----:B------:R-:W-:Y:S01]  /*3220*/  FMUL.FTZ R109, R54, R109 ;  /* 0x0000006d366d7220 */ /* 0x000fe20000410000 */
[----:B------:R-:W-:Y:S01]  /*3230*/  FADD.FTZ R142, R151, -R142 ;  /* 0x8000008e978e7221 */ /* 0x000fe20000010000 */
[----:B------:R-:W-:Y:S02]  /*3240*/  @P6 HADD2.F32 R113, -RZ, R122.H0_H0 ;  /* 0x2000007aff716230 */ /* 0x000fe40000004100 */
[----:B------:R-:W-:Y:S01]  /*3250*/  FMUL.FTZ R111, R56, R112 ;  /* 0x00000070386f7220 */ /* 0x000fe20000410000 */
[----:B------:R-:W-:-:S02]  /*3260*/  @P3 HADD2.F32 R121, -RZ, R121.H1_H1 ;  /* 0x30000079ff793230 */ /* 0x000fc40000004100 */
[----:B------:R-:W-:Y:S01]  /*3270*/  FMUL.FTZ R110, R55, R116 ;  /* 0x00000074376e7220 */ /* 0x000fe20000410000 */
[----:B------:R-:W-:Y:S02]  /*3280*/  FSEL R140, R109, RZ, P2 ;  /* 0x000000ff6d8c7208 */ /* 0x000fe40001000000 */
[----:B------:R-:W-:Y:S02]  /*3290*/  CS2R R128, SRZ ;  /* 0x0000000000807805 */ /* 0x000fe4000001ff00 */
[----:B------:R-:W-:Y:S01]  /*32a0*/  LOP3.LUT P5, RZ, R165, 0xff00, RZ, 0xc0, !PT ;  /* 0x0000ff00a5ff7812 */ /* 0x000fe200078ac0ff */
[----:B------:R-:W-:Y:S01]  /*32b0*/  FMUL.FTZ R109, R201, R142 ;  /* 0x0000008ec96d7220 */ /* 0x000fe20000410000 */
[-CC-:B------:R-:W-:Y:S01]  /*32c0*/  FFMA.FTZ R145, R145, R204.reuse, R209.reuse ;  /* 0x000000cc91917223 */ /* 0x180fe200000100d1 */
[-CC-:B------:R-:W-:Y:S01]  /*32d0*/  FFMA.FTZ R202, R202, R204.reuse, R209.reuse ;  /* 0x000000cccaca7223 */ /* 0x180fe200000100d1 */
[-CC-:B------:R-:W-:Y:S01]  /*32e0*/  FFMA.FTZ R139, R139, R204.reuse, R209.reuse ;  /* 0x000000cc8b8b7223 */ /* 0x180fe200000100d1 */
[----:B------:R-:W-:Y:S01]  /*32f0*/  ISETP.GE.U32.AND P2, PT, R164, RZ, PT ;  /* 0x000000ffa400720c */ /* 0x000fe20003f46070 */
[----:B------:R-:W-:Y:S01]  /*3300*/  FFMA.FTZ R138, R138, R204, R209 ;  /* 0x000000cc8a8a7223 */ /* 0x000fe200000100d1 */
[----:B------:R-:W-:Y:S01]  /*3310*/  @P6 FMUL.FTZ R128, R112, R113 ;  /* 0x0000007170806220 */ /* 0x000fe20000410000 */
[----:B------:R-:W-:Y:S01]  /*3320*/  FSEL R143, R111, RZ, P6 ;  /* 0x000000ff6f8f7208 */ /* 0x000fe20003000000 */
[----:B------:R-:W-:Y:S01]  /*3330*/  @P3 FMUL.FTZ R127, R116, R121 ;  /* 0x00000079747f3220 */ /* 0x000fe20000410000 */
[----:B------:R-:W-:Y:S01]  /*3340*/  LOP3.LUT P4, RZ, R164, 0xff, RZ, 0xc0, !PT ;  /* 0x000000ffa4ff7812 */ /* 0x000fe2000788c0ff */
[----:B------:R-:W-:Y:S01]  /*3350*/  FADD.FTZ R150, R150, -R145 ;  /* 0x8000009196967221 */ /* 0x000fe20000010000 */
[----:B------:R-:W-:Y:S01]  /*3360*/  FSEL R141, R110, RZ, P3 ;  /* 0x000000ff6e8d7208 */ /* 0x000fe20001800000 */
[----:B------:R-:W-:Y:S01]  /*3370*/  FMUL.FTZ R110, R109, R200 ;  /* 0x000000c86d6e7220 */ /* 0x000fe20000410000 */
[----:B------:R-:W-:Y:S01]  /*3380*/  LOP3.LUT P6, RZ, R165, 0xff0000, RZ, 0xc0, !PT ;  /* 0x00ff0000a5ff7812 */ /* 0x000fe200078cc0ff */
[----:B------:R-:W-:Y:S01]  /*3390*/  FADD.FTZ R202, R207, -R202 ;  /* 0x800000cacfca7221 */ /* 0x000fe20000010000 */
[----:B------:R-:W-:Y:S01]  /*33a0*/  LOP3.LUT P3, RZ, R164, 0xff00, RZ, 0xc0, !PT ;  /* 0x0000ff00a4ff7812 */ /* 0x000fe2000786c0ff */
[----:B------:R-:W-:Y:S01]  /*33b0*/  FADD.FTZ R112, R144, -R139 ;  /* 0x8000008b90707221 */ /* 0x000fe20000010000 */
[----:B------:R-:W-:Y:S01]  /*33c0*/  ISETP.GE.U32.AND.EX P2, PT, R165, 0x1000000, PT, P2 ;  /* 0x01000000a500780c */ /* 0x000fe20003f46120 */
[----:B------:R-:W-:Y:S01]  /*33d0*/  FADD.FTZ R138, R147, -R138 ;  /* 0x8000008a938a7221 */ /* 0x000fe20000010000 */
[----:B------:R-:W-:Y:S01]  /*33e0*/  FMUL.FTZ R142, R110, UR4 ;  /* 0x000000046e8e7c20 */ /* 0x000fe20008410000 */
[C---:B------:R-:W-:Y:S01]  /*33f0*/  FMUL.FTZ R110, R201.reuse, R150 ;  /* 0x00000096c96e7220 */ /* 0x040fe20000410000 */
[C---:B------:R-:W-:Y:S01]  /*3400*/  FMUL.FTZ R111, R201.reuse, R202 ;  /* 0x000000cac96f7220 */ /* 0x040fe20000410000 */
[C---:B------:R-:W-:Y:S01]  /*3410*/  FMUL.FTZ R112, R201.reuse, R112 ;  /* 0x00000070c9707220 */ /* 0x040fe20000410000 */
[----:B------:R-:W-:Y:S01]  /*3420*/  FMUL.FTZ R113, R201, R138 ;  /* 0x0000008ac9717220 */ /* 0x000fe20000410000 */
[----:B------:R-:W-:-:S02]  /*3430*/  @P5 HADD2.F32 R122, -RZ, R122.H1_H1 ;  /* 0x3000007aff7a5230 */ /* 0x000fc40000004100 */
[-C--:B------:R-:W-:Y:S01]  /*3440*/  FMUL.FTZ R118, R110, R200.reuse ;  /* 0x000000c86e767220 */ /* 0x080fe20000410000 */
[-C--:B------:R-:W-:Y:S01]  /*3450*/  FMUL.FTZ R121, R111, R200.reuse ;  /* 0x000000c86f797220 */ /* 0x080fe20000410000 */
[-C--:B------:R-:W-:Y:S01]  /*3460*/  FMUL.FTZ R116, R112, R200.reuse ;  /* 0x000000c870747220 */ /* 0x080fe20000410000 */
[----:B------:R-:W-:Y:S01]  /*3470*/  FMUL.FTZ R200, R113, R200 ;  /* 0x000000c871c87220 */ /* 0x000fe20000410000 */
[--C-:B------:R-:W-:Y:S02]  /*3480*/  @P4 HADD2.F32 R117, -RZ, R120.reuse.H0_H0 ;  /* 0x20000078ff754230 */ /* 0x100fe40000004100 */
[----:B------:R-:W-:Y:S01]  /*3490*/  FMUL.FTZ R118, R118, UR4 ;  /* 0x0000000476767c20 */ /* 0x000fe20008410000 */
[----:B------:R-:W-:Y:S02]  /*34a0*/  @P6 HADD2.F32 R119, -RZ, R123.H0_H0 ;  /* 0x2000007bff776230 */ /* 0x000fe40000004100 */
[----:B------:R-:W-:Y:S01]  /*34b0*/  @P5 FMUL.FTZ R129, R142, R122 ;  /* 0x0000007a8e815220 */ /* 0x000fe20000410000 */
[----:B------:R-:W-:-:S02]  /*34c0*/  @P3 HADD2.F32 R120, -RZ, R120.H1_H1 ;  /* 0x30000078ff783230 */ /* 0x000fc40000004100 */
[----:B------:R-:W-:Y:S01]  /*34d0*/  FMUL.FTZ R116, R116, UR4 ;  /* 0x0000000474747c20 */ /* 0x000fe20008410000 */
[----:B------:R-:W-:Y:S02]  /*34e0*/  @P2 HADD2.F32 R139, -RZ, R123.H1_H1 ;  /* 0x3000007bff8b2230 */ /* 0x000fe40000004100 */
[----:B------:R-:W-:Y:S01]  /*34f0*/  FMUL.FTZ R200, R200, UR4 ;  /* 0x00000004c8c87c20 */ /* 0x000fe20008410000 */
        /* <DEDUP_REMOVED lines=22> */
.L_x_10551:
[-CC-:B------:R-:W-:Y:S01]  /*3660*/  FFMA.FTZ R141, R141, R204.reuse, R209.reuse ;  /* 0x000000cc8d8d7223 */ /* 0x180fe200000100d1 */
[-CC-:B------:R-:W-:Y:S01]  /*3670*/  FFMA.FTZ R140, R140, R204.reuse, R209.reuse ;  /* 0x000000cc8c8c7223 */ /* 0x180fe200000100d1 */
[----:B------:R-:W-:Y:S01]  /*3680*/  FFMA.FTZ R143, R143, R204, R209 ;  /* 0x000000cc8f8f7223 */ /* 0x000fe200000100d1 */
[----:B------:R-:W-:Y:S01]  /*3690*/  LOP3.LUT P2, RZ, R164, 0xff0000, RZ, 0xc0, !PT ;  /* 0x00ff0000a4ff7812 */ /* 0x000fe2000784c0ff */
[----:B------:R-:W-:Y:S01]  /*36a0*/  FADD.FTZ R146, R146, -R141 ;  /* 0x8000008d92927221 */ /* 0x000fe20000010000 */
[----:B------:R-:W-:Y:S01]  /*36b0*/  LOP3.LUT P3, RZ, R164, 0xff000000, RZ, 0xc0, !PT ;  /* 0xff000000a4ff7812 */ /* 0x000fe2000786c0ff */
[----:B0-----:R-:W-:Y:S01]  /*36c0*/  FADD.FTZ R116, R149, -R140 ;  /* 0x8000008c95747221 */ /* 0x001fe20000010000 */
[----:B------:R-:W-:Y:S01]  /*36d0*/  FADD.FTZ R148, R148, -R143 ;  /* 0x8000008f94947221 */ /* 0x000fe20000010000 */
[----:B------:R-:W-:Y:S01]  /*36e0*/  FMUL.FTZ R117, R201, R146 ;  /* 0x00000092c9757220 */ /* 0x000fe20000410000 */
[----:B------:R-:W-:Y:S01]  /*36f0*/  LOP3.LUT P6, RZ, R165, 0xff, RZ, 0xc0, !PT ;  /* 0x000000ffa5ff7812 */ /* 0x000fe200078cc0ff */
[C---:B------:R-:W-:Y:S01]  /*3700*/  FMUL.FTZ R119, R201.reuse, R116 ;  /* 0x00000074c9777220 */ /* 0x040fe20000410000 */
[----:B------:R-:W-:Y:S01]  /*3710*/  FMUL.FTZ R131, R201, R148 ;  /* 0x00000094c9837220 */ /* 0x000fe20000410000 */
[----:B------:R-:W-:Y:S01]  /*3720*/  FMUL.FTZ R116, R200, R117 ;  /* 0x00000075c8747220 */ /* 0x000fe20000410000 */
[----:B------:R-:W-:Y:S01]  /*3730*/  FFMA.FTZ R208, R142, R204, R209 ;  /* 0x000000cc8ed07223 */ /* 0x000fe200000100d1 */
[C---:B------:R-:W-:Y:S01]  /*3740*/  FMUL.FTZ R117, R200.reuse, R119 ;  /* 0x00000077c8757220 */ /* 0x040fe20000410000 */
[----:B------:R-:W-:Y:S01]  /*3750*/  FMUL.FTZ R118, R200, R131 ;  /* 0x00000083c8767220 */ /* 0x000fe20000410000 */
[----:B------:R-:W-:Y:S01]  /*3760*/  FMUL.FTZ R119, R116, UR4 ;  /* 0x0000000474777c20 */ /* 0x000fe20008410000 */
[----:B-----5:R-:W-:-:S02]  /*3770*/  @P2 HADD2.F32 R140, -RZ, R121.H0_H0 ;  /* 0x20000079ff8c2230 */ /* 0x020fc40000004100 */
[----:B------:R-:W-:Y:S01]  /*3780*/  FMUL.FTZ R130, R117, UR4 ;  /* 0x0000000475827c20 */ /* 0x000fe20008410000 */
[----:B------:R-:W-:Y:S02]  /*3790*/  @P3 HADD2.F32 R129, -RZ, R121.H1_H1 ;  /* 0x30000079ff813230 */ /* 0x000fe40000004100 */
[----:B------:R-:W-:Y:S01]  /*37a0*/  FMUL.FTZ R121, R118, UR4 ;  /* 0x0000000476797c20 */ /* 0x000fe20008410000 */
[----:B------:R-:W-:Y:S01]  /*37b0*/  FMUL.FTZ R116, R54, R119 ;  /* 0x0000007736747220 */ /* 0x000fe20000410000 */
[----:B------:R-:W-:Y:S02]  /*37c0*/  HFMA2 R128, -RZ, RZ, 0, 0 ;  /* 0x00000000ff807431 */ /* 0x000fe400000001ff */
[----:B------:R-:W-:Y:S01]  /*37d0*/  FMUL.FTZ R117, R55, R130 ;  /* 0x0000008237757220 */ /* 0x000fe20000410000 */
[-CC-:B------:R-:W-:Y:S01]  /*37e0*/  FFMA.FTZ R138, R138, R204.reuse, R209.reuse ;  /* 0x000000cc8a8a7223 */ /* 0x180fe200000100d1 */
[-CC-:B------:R-:W-:Y:S01]  /*37f0*/  FFMA.FTZ R145, R145, R204.reuse, R209.reuse ;  /* 0x000000cc91917223 */ /* 0x180fe200000100d1 */
[----:B------:R-:W-:Y:S01]  /*3800*/  FFMA.FTZ R202, R202, R204, R209 ;  /* 0x000000cccaca7223 */ /* 0x000fe200000100d1 */
[----:B------:R-:W-:Y:S01]  /*3810*/  CS2R R126, SRZ ;  /* 0x00000000007e7805 */ /* 0x000fe2000001ff00 */
[----:B------:R-:W-:-:S02]  /*3820*/  @P6 HADD2.F32 R142, -RZ, R122.H0_H0 ;  /* 0x2000007aff8e6230 */ /* 0x000fc40000004100 */
[----:B------:R-:W-:Y:S01]  /*3830*/  FMUL.FTZ R118, R56, R121 ;  /* 0x0000007938767220 */ /* 0x000fe20000410000 */
[----:B------:R-:W-:Y:S01]  /*3840*/  FFMA.FTZ R209, R139, R204, R209 ;  /* 0x000000cc8bd17223 */ /* 0x000fe200000100d1 */
[----:B------:R-:W-:Y:S01]  /*3850*/  @P2 FMUL.FTZ R126, R140, R119 ;  /* 0x000000778c7e2220 */ /* 0x000fe20000410000 */
[----:B------:R-:W-:Y:S01]  /*3860*/  FSEL R139, R116, RZ, P2 ;  /* 0x000000ff748b7208 */ /* 0x000fe20001000000 */
[----:B------:R-:W-:Y:S01]  /*3870*/  FADD.FTZ R208, R151, -R208 ;  /* 0x800000d097d07221 */ /* 0x000fe20000010000 */
[----:B------:R-:W-:Y:S01]  /*3880*/  ISETP.GE.U32.AND P2, PT, R164, RZ, PT ;  /* 0x000000ffa400720c */ /* 0x000fe20003f46070 */
[----:B------:R-:W-:Y:S01]  /*3890*/  @P3 FMUL.FTZ R127, R129, R130 ;  /* 0x00000082817f3220 */ /* 0x000fe20000410000 */
[----:B------:R-:W-:Y:S01]  /*38a0*/  LOP3.LUT P5, RZ, R165, 0xff00, RZ, 0xc0, !PT ;  /* 0x0000ff00a5ff7812 */ /* 0x000fe200078ac0ff */
[----:B------:R-:W-:Y:S01]  /*38b0*/  @P6 FMUL.FTZ R128, R142, R121 ;  /* 0x000000798e806220 */ /* 0x000fe20000410000 */
[----:B------:R-:W-:Y:S01]  /*38c0*/  FSEL R140, R117, RZ, P3 ;  /* 0x000000ff758c7208 */ /* 0x000fe20001800000 */
[----:B------:R-:W-:Y:S01]  /*38d0*/  FMUL.FTZ R117, R201, R208 ;  /* 0x000000d0c9757220 */ /* 0x000fe20000410000 */
[C---:B------:R-:W-:Y:S01]  /*38e0*/  LOP3.LUT P4, RZ, R164.reuse, 0xff, RZ, 0xc0, !PT ;  /* 0x000000ffa4ff7812 */ /* 0x040fe2000788c0ff */
[----:B------:R-:W-:Y:S01]  /*38f0*/  FADD.FTZ R138, R147, -R138 ;  /* 0x8000008a938a7221 */ /* 0x000fe20000010000 */
[----:B------:R-:W-:Y:S01]  /*3900*/  LOP3.LUT P3, RZ, R164, 0xff00, RZ, 0xc0, !PT ;  /* 0x0000ff00a4ff7812 */ /* 0x000fe2000786c0ff */
[----:B------:R-:W-:Y:S01]  /*3910*/  FADD.FTZ R150, R150, -R145 ;  /* 0x8000009196967221 */ /* 0x000fe20000010000 */
[----:B------:R-:W-:Y:S01]  /*3920*/  FSEL R141, R118, RZ, P6 ;  /* 0x000000ff768d7208 */ /* 0x000fe20003000000 */
[----:B------:R-:W-:Y:S01]  /*3930*/  FADD.FTZ R202, R207, -R202 ;  /* 0x800000cacfca7221 */ /* 0x000fe20000010000 */
[C---:B------:R-:W-:Y:S01]  /*3940*/  LOP3.LUT P6, RZ, R165.reuse, 0xff0000, RZ, 0xc0, !PT ;  /* 0x00ff0000a5ff7812 */ /* 0x040fe200078cc0ff */
[----:B------:R-:W-:Y:S01]  /*3950*/  FADD.FTZ R144, R144, -R209 ;  /* 0x800000d190907221 */ /* 0x000fe20000010000 */
[----:B------:R-:W-:Y:S01]  /*3960*/  ISETP.GE.U32.AND.EX P2, PT, R165, 0x1000000, PT, P2 ;  /* 0x01000000a500780c */ /* 0x000fe20003f46120 */
[C---:B------:R-:W-:Y:S01]  /*3970*/  FMUL.FTZ R117, R200.reuse, R117 ;  /* 0x00000075c8757220 */ /* 0x040fe20000410000 */
[C---:B------:R-:W-:Y:S01]  /*3980*/  FMUL.FTZ R119, R201.reuse, R138 ;  /* 0x0000008ac9777220 */ /* 0x040fe20000410000 */
[C---:B------:R-:W-:Y:S01]  /*3990*/  FMUL.FTZ R143, R201.reuse, R150 ;  /* 0x00000096c98f7220 */ /* 0x040fe20000410000 */
[C---:B------:R-:W-:Y:S01]  /*39a0*/  FMUL.FTZ R145, R201.reuse, R202 ;  /* 0x000000cac9917220 */ /* 0x040fe20000410000 */
[----:B------:R-:W-:Y:S01]  /*39b0*/  FMUL.FTZ R201, R201, R144 ;  /* 0x00000090c9c97220 */ /* 0x000fe20000410000 */
[----:B------:R-:W-:Y:S01]  /*39c0*/  FMUL.FTZ R142, R117, UR4 ;  /* 0x00000004758e7c20 */ /* 0x000fe20008410000 */
[C---:B------:R-:W-:Y:S01]  /*39d0*/  FMUL.FTZ R116, R200.reuse, R119 ;  /* 0x00000077c8747220 */ /* 0x040fe20000410000 */
[C---:B------:R-:W-:Y:S01]  /*39e0*/  FMUL.FTZ R117, R200.reuse, R143 ;  /* 0x0000008fc8757220 */ /* 0x040fe20000410000 */
[----:B------:R-:W-:Y:S01]  /*39f0*/  FMUL.FTZ R118, R200, R145 ;  /* 0x00000091c8767220 */ /* 0x000fe20000410000 */
[----:B------:R-:W-:-:S02]  /*3a00*/  @P5 HADD2.F32 R131, -RZ, R122.H1_H1 ;  /* 0x3000007aff835230 */ /* 0x000fc40000004100 */
[----:B------:R-:W-:Y:S01]  /*3a10*/  FMUL.FTZ R200, R200, R201 ;  /* 0x000000c9c8c87220 */ /* 0x000fe20000410000 */
[--C-:B------:R-:W-:Y:S02]  /*3a20*/  @P4 HADD2.F32 R144, -RZ, R120.reuse.H0_H0 ;  /* 0x20000078ff904230 */ /* 0x100fe40000004100 */
[----:B------:R-:W-:Y:S01]  /*3a30*/  FMUL.FTZ R119, R117, UR4 ;  /* 0x0000000475777c20 */ /* 0x000fe20008410000 */
[----:B------:R-:W-:Y:S01]  /*3a40*/  @P3 HADD2.F32 R121, -RZ, R120.H1_H1 ;  /* 0x30000078ff793230 */ /* 0x000fe20000004100 */
[----:B------:R-:W-:Y:S01]  /*3a50*/  MOV R129, RZ ;  /* 0x000000ff00817202 */ /* 0x000fe20000000f00 */
[--C-:B------:R-:W-:Y:S02]  /*3a60*/  @P6 HADD2.F32 R120, -RZ, R123.reuse.H0_H0 ;  /* 0x2000007bff786230 */ /* 0x100fe40000004100 */
[----:B------:R-:W-:Y:S01]  /*3a70*/  FMUL.FTZ R118, R118, UR4 ;  /* 0x0000000476767c20 */ /* 0x000fe20008410000 */
[----:B------:R-:W-:Y:S02]  /*3a80*/  @P2 HADD2.F32 R147, -RZ, R123.H1_H1 ;  /* 0x3000007bff932230 */ /* 0x000fe40000004100 */
[----:B------:R-:W-:Y:S01]  /*3a90*/  FMUL.FTZ R117, R200, UR4 ;  /* 0x00000004c8757c20 */ /* 0x000fe20008410000 */
[----:B------:R-:W-:Y:S01]  /*3aa0*/  @P5 FMUL.FTZ R129, R131, R142 ;  /* 0x0000008e83815220 */ /* 0x000fe20000410000 */
[----:B------:R-:W-:Y:S01]  /*3ab0*/  CS2R R122, SRZ ;  /* 0x00000000007a7805 */ /* 0x000fe2000001ff00 */
[----:B------:R-:W-:Y:S01]  /*3ac0*/  FMUL.FTZ R138, R116, UR4 ;  /* 0x00000004748a7c20 */ /* 0x000fe20008410000 */
[----:B------:R-:W-:Y:S01]  /*3ad0*/  CS2R R130, SRZ ;  /* 0x0000000000827805 */ /* 0x000fe2000001ff00 */
[----:B------:R-:W-:Y:S01]  /*3ae0*/  @P6 FMUL.FTZ R122, R120, R119 ;  /* 0x00000077787a6220 */ /* 0x000fe20000410000 */
        /* <DEDUP_REMOVED lines=17> */
.L_x_10552:
[----:B------:R-:W0:Y:S01]  /*3c00*/  @P1 LDC.64 R120, c[0x0][0x478] ;  /* 0x00011e00ff781b82 */ /* 0x000e220000000a00 */
[----:B------:R-:W-:-:S04]  /*3c10*/  IMAD.WIDE.U32 R124, R197, 0x10, R124 ;  /* 0x00000010c57c7825 */ /* 0x000fc800078e007c */
[----:B0-----:R-:W-:-:S05]  /*3c20*/  @P1 IMAD.WIDE.U32 R120, R197, 0x20, R120 ;  /* 0x00000020c5781825 */ /* 0x001fca00078e0078 */
[----:B------:R1:W-:Y:S04]  /*3c30*/  @P1 STG.E.128 desc[UR6][R120.64], R112 ;  /* 0x0000007078001986 */ /* 0x0003e8000c101d06 */
[----:B------:R1:W-:Y:S04]  /*3c40*/  @P1 STG.E.128 desc[UR6][R120.64+0x10], R108 ;  /* 0x0000106c78001986 */ /* 0x0003e8000c101d06 */
[----:B------:R1:W-:Y:S01]  /*3c50*/  STG.E.128 desc[UR6][R124.64], R116 ;  /* 0x000000747c007986 */ /* 0x0003e2000c101d06 */
[----:B------:R-:W-:Y:S05]  /*3c60*/  BRA `(.L_x_10553) ;  /* 0x00000024000c7947 */ /* 0x000fea0003800000 */
.L_x_10546:
        /* <DEDUP_REMOVED lines=8> */
[----:B-----5:R-:W-:Y:S01]  /*3cf0*/  LOP3.LUT P5, RZ, R182, 0xff0000, RZ, 0xc0, !PT ;  /* 0x00ff0000b6ff7812 */ /* 0x020fe200078ac0ff */
[-CC-:B------:R-:W-:Y:S01]  /*3d00*/  FFMA.FTZ R229, R222, R204.reuse, R209.reuse ;  /* 0x000000ccdee57223 */ /* 0x180fe200000100d1 */
[----:B------:R-:W-:Y:S01]  /*3d10*/  FADD.FTZ R131, R131, -R120 ;  /* 0x8000007883837221 */ /* 0x000fe20000010000 */
[----:B------:R-:W-:Y:S01]  /*3d20*/  FADD.FTZ R135, R133, -R224 ;  /* 0x800000e085877221 */ /* 0x000fe20000010000 */
[----:B------:R-:W-:Y:S01]  /*3d30*/  LOP3.LUT P4, RZ, R182, 0xff, RZ, 0xc0, !PT ;  /* 0x000000ffb6ff7812 */ /* 0x000fe2000788c0ff */
[----:B------:R-:W-:Y:S02]  /*3d40*/  HFMA2 R137, -RZ, RZ, 0, 0 ;  /* 0x00000000ff897431 */ /* 0x000fe400000001ff */
[C---:B------:R-:W-:Y:S01]  /*3d50*/  FFMA.FTZ R131, R201.reuse, R131, R84 ;  /* 0x00000083c9837223 */ /* 0x040fe20000010054 */
[----:B------:R-:W-:Y:S01]  /*3d60*/  FFMA.FTZ R135, R201, R135, R86 ;  /* 0x00000087c9877223 */ /* 0x000fe20000010056 */
[----:B------:R-:W-:Y:S01]  /*3d70*/  MOV R133, RZ ;  /* 0x000000ff00857202 */ /* 0x000fe20000000f00 */
[--C-:B------:R-:W-:Y:S01]  /*3d80*/  FFMA.FTZ R134, R134, R204, R209.reuse ;  /* 0x000000cc86867223 */ /* 0x100fe200000100d1 */
[-C--:B------:R-:W-:Y:S01]  /*3d90*/  FMUL.FTZ R131, R131, R200.reuse ;  /* 0x000000c883837220 */ /* 0x080fe20000410000 */
[----:B------:R-:W-:Y:S01]  /*3da0*/  FMUL.FTZ R135, R135, R200 ;  /* 0x000000c887877220 */ /* 0x000fe20000410000 */
[----:B------:R-:W-:Y:S01]  /*3db0*/  LOP3.LUT P3, RZ, R182, 0xff000000, RZ, 0xc0, !PT ;  /* 0xff000000b6ff7812 */ /* 0x000fe2000786c0ff */
[----:B------:R-:W-:Y:S01]  /*3dc0*/  FFMA.FTZ R130, R130, R204, R209 ;  /* 0x000000cc82827223 */ /* 0x000fe200000100d1 */
[----:B------:R-:W-:Y:S01]  /*3dd0*/  FMUL.FTZ R227, R131, UR4 ;  /* 0x0000000483e37c20 */ /* 0x000fe20008410000 */
[----:B------:R-:W-:-:S02]  /*3de0*/  @P5 HADD2.F32 R131, -RZ, R117.H0_H0 ;  /* 0x20000075ff835230 */ /* 0x000fc40000004100 */
[----:B------:R-:W-:Y:S01]  /*3df0*/  FMUL.FTZ R135, R135, UR4 ;  /* 0x0000000487877c20 */ /* 0x000fe20008410000 */
[----:B------:R-:W-:Y:S01]  /*3e00*/  @P4 HADD2.F32 R120, -RZ, R116.H0_H0 ;  /* 0x20000074ff784230 */ /* 0x000fe20000004100 */
[----:B------:R-:W-:Y:S01]  /*3e10*/  ISETP.GE.U32.AND P1, PT, R182, RZ, PT ;  /* 0x000000ffb600720c */ /* 0x000fe20003f26070 */
[----:B------:R-:W-:Y:S01]  /*3e20*/  FFMA.FTZ R124, R124, R204, R209 ;  /* 0x000000cc7c7c7223 */ /* 0x000fe200000100d1 */
[----:B------:R-:W-:Y:S01]  /*3e30*/  @P5 FMUL.FTZ R133, R135, R131 ;  /* 0x0000008387855220 */ /* 0x000fe20000410000 */
[----:B------:R-:W-:Y:S01]  /*3e40*/  FMUL.FTZ R131, R38, R135 ;  /* 0x0000008726837220 */ /* 0x000fe20000410000 */
[----:B------:R-:W-:Y:S01]  /*3e50*/  LOP3.LUT P2, RZ, R182, 0xff00, RZ, 0xc0, !PT ;  /* 0x0000ff00b6ff7812 */ /* 0x000fe2000784c0ff */
[----:B------:R-:W-:Y:S01]  /*3e60*/  FADD.FTZ R182, R132, -R229 ;  /* 0x800000e584b67221 */ /* 0x000fe20000010000 */
[----:B------:R-:W-:Y:S01]  /*3e70*/  ISETP.GE.U32.AND.EX P1, PT, R183, 0x1000000, PT, P1 ;  /* 0x01000000b700780c */ /* 0x000fe20003f26110 */
[----:B------:R-:W-:Y:S01]  /*3e80*/  @P4 FMUL.FTZ R137, R227, R120 ;  /* 0x00000078e3894220 */ /* 0x000fe20000410000 */
[----:B------:R-:W-:Y:S01]  /*3e90*/  FSEL R131, R131, RZ, P5 ;  /* 0x000000ff83837208 */ /* 0x000fe20002800000 */
[----:B------:R-:W-:Y:S01]  /*3ea0*/  FADD.FTZ R134, R125, -R134 ;  /* 0x800000867d867221 */ /* 0x000fe20000010000 */
[----:B------:R-:W-:Y:S01]  /*3eb0*/  LOP3.LUT P5, RZ, R183, 0xff0000, RZ, 0xc0, !PT ;  /* 0x00ff0000b7ff7812 */ /* 0x000fe200078ac0ff */
[----:B------:R-:W-:Y:S01]  /*3ec0*/  FADD.FTZ R222, R123, -R130 ;  /* 0x800000827bde7221 */ /* 0x000fe20000010000 */
[----:B------:R-:W-:Y:S01]  /*3ed0*/  FMUL.FTZ R120, R36, R227 ;  /* 0x000000e324787220 */ /* 0x000fe20000410000 */
[----:B------:R-:W-:Y:S01]  /*3ee0*/  FFMA.FTZ R123, R201, R182, R87 ;  /* 0x000000b6c97b7223 */ /* 0x000fe20000010057 */
[----:B------:R-:W-:Y:S01]  /*3ef0*/  FADD.FTZ R224, R121, -R124 ;  /* 0x8000007c79e07221 */ /* 0x000fe20000010000 */
[----:B------:R-:W-:Y:S01]  /*3f00*/  FFMA.FTZ R121, R201, R134, R85 ;  /* 0x00000086c9797223 */ /* 0x000fe20000010055 */
[--C-:B------:R-:W-:Y:S01]  /*3f10*/  FFMA.FTZ R125, R128, R204, R209.reuse ;  /* 0x000000cc807d7223 */ /* 0x100fe200000100d1 */
[----:B------:R-:W-:Y:S01]  /*3f20*/  FMUL.FTZ R123, R123, R200 ;  /* 0x000000c87b7b7220 */ /* 0x000fe20000410000 */
[C---:B------:R-:W-:Y:S01]  /*3f30*/  LOP3.LUT P6, RZ, R183.reuse, 0xff, RZ, 0xc0, !PT ;  /* 0x000000ffb7ff7812 */ /* 0x040fe200078cc0ff */
[----:B------:R-:W-:Y:S01]  /*3f40*/  FFMA.FTZ R136, R136, R204, R209 ;  /* 0x000000cc88887223 */ /* 0x000fe200000100d1 */
[----:B------:R-:W-:Y:S01]  /*3f50*/  FSEL R120, R120, RZ, P4 ;  /* 0x000000ff78787208 */ /* 0x000fe20002000000 */
[----:B------:R-:W-:Y:S01]  /*3f60*/  @P3 HADD2.F32 R117, -RZ, R117.H1_H1 ;  /* 0x30000075ff753230 */ /* 0x000fe20000004100 */
[----:B------:R-:W-:Y:S01]  /*3f70*/  LOP3.LUT P4, RZ, R183, 0xff00, RZ, 0xc0, !PT ;  /* 0x0000ff00b7ff7812 */ /* 0x000fe2000788c0ff */
[----:B------:R-:W-:Y:S01]  /*3f80*/  FMUL.FTZ R121, R121, R200 ;  /* 0x000000c879797220 */ /* 0x000fe20000410000 */
[----:B------:R-:W-:Y:S01]  /*3f90*/  FADD.FTZ R125, R122, -R125 ;  /* 0x8000007d7a7d7221 */ /* 0x000fe20000010000 */
[----:B------:R-:W-:Y:S01]  /*3fa0*/  FMUL.FTZ R130, R123, UR4 ;  /* 0x000000047b827c20 */ /* 0x000fe20008410000 */
[----:B------:R-:W-:Y:S01]  /*3fb0*/  FADD.FTZ R129, R129, -R136 ;  /* 0x8000008881817221 */ /* 0x000fe20000010000 */
[----:B------:R-:W-:Y:S01]  /*3fc0*/  MOV R132, RZ ;  /* 0x000000ff00847202 */ /* 0x000fe20000000f00 */
[----:B------:R-:W-:Y:S01]  /*3fd0*/  FMUL.FTZ R128, R121, UR4 ;  /* 0x0000000479807c20 */ /* 0x000fe20008410000 */
[----:B------:R-:W-:-:S02]  /*3fe0*/  @P5 HADD2.F32 R123, -RZ, R119.H0_H0 ;  /* 0x20000077ff7b5230 */ /* 0x000fc40000004100 */
[----:B------:R-:W-:Y:S01]  /*3ff0*/  @P3 FMUL.FTZ R132, R130, R117 ;  /* 0x0000007582843220 */ /* 0x000fe20000410000 */
[----:B------:R-:W-:Y:S02]  /*4000*/  @P1 HADD2.F32 R124, -RZ, R119.H1_H1 ;  /* 0x30000077ff7c1230 */ /* 0x000fe40000004100 */
[C---:B------:R-:W-:Y:S01]  /*4010*/  FFMA.FTZ R119, R201.reuse, R222, R89 ;  /* 0x000000dec9777223 */ /* 0x040fe20000010059 */
[C---:B------:R-:W-:Y:S01]  /*4020*/  FFMA.FTZ R121, R201.reuse, R125, R90 ;  /* 0x0000007dc9797223 */ /* 0x040fe2000001005a */
[C---:B------:R-:W-:Y:S01]  /*4030*/  FFMA.FTZ R117, R201.reuse, R129, R88 ;  /* 0x00000081c9757223 */ /* 0x040fe20000010058 */
[----:B------:R-:W-:Y:S01]  /*4040*/  FFMA.FTZ R125, R201, R224, R91 ;  /* 0x000000e0c97d7223 */ /* 0x000fe2000001005b */
[-C--:B------:R-:W-:Y:S01]  /*4050*/  FMUL.FTZ R119, R119, R200.reuse ;  /* 0x000000c877777220 */ /* 0x080fe20000410000 */
[-C--:B------:R-:W-:Y:S01]  /*4060*/  FMUL.FTZ R121, R121, R200.reuse ;  /* 0x000000c879797220 */ /* 0x080fe20000410000 */
[----:B------:R-:W-:Y:S01]  /*4070*/  FMUL.FTZ R117, R117, R200 ;  /* 0x000000c875757220 */ /* 0x000fe20000410000 */
[----:B------:R-:W-:-:S02]  /*4080*/  @P6 HADD2.F32 R122, -RZ, R118.H0_H0 ;  /* 0x20000076ff7a6230 */ /* 0x000fc40000004100 */
[----:B------:R-:W-:Y:S01]  /*4090*/  FMUL.FTZ R125, R125, R200 ;  /* 0x000000c87d7d7220 */ /* 0x000fe20000410000 */
[----:B------:R-:W-:Y:S02]  /*40a0*/  HFMA2 R136, -RZ, RZ, 0, 0 ;  /* 0x00000000ff887431 */ /* 0x000fe400000001ff */
[----:B------:R-:W-:Y:S02]  /*40b0*/  @P4 HADD2.F32 R118, -RZ, R118.H1_H1 ;  /* 0x30000076ff764230 */ /* 0x000fe40000004100 */
[----:B------:R-:W-:Y:S01]  /*40c0*/  FMUL.FTZ R119, R119, UR4 ;  /* 0x0000000477777c20 */ /* 0x000fe20008410000 */
[----:B------:R-:W-:Y:S02]  /*40d0*/  @P2 HADD2.F32 R116, -RZ, R116.H1_H1 ;  /* 0x30000074ff742230 */ /* 0x000fe40000004100 */
[----:B------:R-:W-:Y:S01]  /*40e0*/  FMUL.FTZ R121, R121, UR4 ;  /* 0x0000000479797c20 */ /* 0x000fe20008410000 */
[----:B------:R-:W-:Y:S01]  /*40f0*/  FMUL.FTZ R117, R117, UR4 ;  /* 0x0000000475757c20 */ /* 0x000fe20008410000 */
[----:B------:R-:W-:-:S02]  /*4100*/  CS2R R134, SRZ ;  /* 0x0000000000867805 */ /* 0x000fc4000001ff00 */
[----:B------:R-:W-:Y:S01]  /*4110*/  CS2R R182, SRZ ;  /* 0x0000000000b67805 */ /* 0x000fe2000001ff00 */
[----:B------:R-:W-:Y:S01]  /*4120*/  FMUL.FTZ R125, R125, UR4 ;  /* 0x000000047d7d7c20 */ /* 0x000fe20008410000 */
        /* <DEDUP_REMOVED lines=22> */
.L_x_10554:
[-CC-:B------:R-:W-:Y:S01]  /*4290*/  FFMA.FTZ R109, R222, R204.reuse, R209.reuse ;  /* 0x000000ccde6d7223 */ /* 0x180fe200000100d1 */
[----:B-----5:R-:W-:Y:S01]  /*42a0*/  LOP3.LUT P2, RZ, R182, 0xff0000, RZ, 0xc0, !PT ;  /* 0x00ff0000b6ff7812 */ /* 0x020fe2000784c0ff */
[-C--:B------:R-:W-:Y:S01]  /*42b0*/  FFMA.FTZ R224, R224, R204.reuse, R209 ;  /* 0x000000cce0e07223 */ /* 0x080fe200000100d1 */
[----:B------:R-:W-:Y:S01]  /*42c0*/  LOP3.LUT P5, RZ, R182, 0xff000000, RZ, 0xc0, !PT ;  /* 0xff000000b6ff7812 */ /* 0x000fe200078ac0ff */
[----:B------:R-:W-:Y:S01]  /*42d0*/  FADD.FTZ R132, R132, -R109 ;  /* 0x8000006d84847221 */ /* 0x000fe20000010000 */
[-CC-:B------:R-:W-:Y:S01]  /*42e0*/  FFMA.FTZ R130, R130, R204.reuse, R209.reuse ;  /* 0x000000cc82827223 */ /* 0x180fe200000100d1 */
[----:B------:R-:W-:Y:S01]  /*42f0*/  FADD.FTZ R224, R133, -R224 ;  /* 0x800000e085e07221 */ /* 0x000fe20000010000 */
[----:B------:R-:W-:Y:S01]  /*4300*/  FFMA.FTZ R136, R136, R204, R209 ;  /* 0x000000cc88887223 */ /* 0x000fe200000100d1 */
[C---:B------:R-:W-:Y:S01]  /*4310*/  FFMA.FTZ R115, R201.reuse, R132, R87 ;  /* 0x00000084c9737223 */ /* 0x040fe20000010057 */
[----:B------:R-:W-:Y:S01]  /*4320*/  CS2R R132, SRZ ;  /* 0x0000000000847805 */ /* 0x000fe2000001ff00 */
[----:B------:R-:W-:Y:S01]  /*4330*/  FFMA.FTZ R114, R201, R224, R86 ;  /* 0x000000e0c9727223 */ /* 0x000fe20000010056 */
[----:B------:R-:W-:Y:S01]  /*4340*/  LOP3.LUT P4, RZ, R183, 0xff00, RZ, 0xc0, !PT ;  /* 0x0000ff00b7ff7812 */ /* 0x000fe2000788c0ff */
[-C--:B------:R-:W-:Y:S01]  /*4350*/  FMUL.FTZ R109, R115, R200.reuse ;  /* 0x000000c8736d7220 */ /* 0x080fe20000410000 */
[----:B------:R-:W-:Y:S01]  /*4360*/  LOP3.LUT P6, RZ, R183, 0xff, RZ, 0xc0, !PT ;  /* 0x000000ffb7ff7812 */ /* 0x000fe200078cc0ff */
[----:B------:R-:W-:Y:S01]  /*4370*/  FMUL.FTZ R108, R114, R200 ;  /* 0x000000c8726c7220 */ /* 0x000fe20000410000 */
[----:B------:R-:W-:-:S02]  /*4380*/  @P2 HADD2.F32 R110, -RZ, R117.H0_H0 ;  /* 0x20000075ff6e2230 */ /* 0x000fc40000004100 */
[----:B------:R-:W-:Y:S01]  /*4390*/  FMUL.FTZ R222, R109, UR4 ;  /* 0x000000046dde7c20 */ /* 0x000fe20008410000 */
[----:B------:R-:W-:Y:S02]  /*43a0*/  @P5 HADD2.F32 R117, -RZ, R117.H1_H1 ;  /* 0x30000075ff755230 */ /* 0x000fe40000004100 */
[----:B------:R-:W-:Y:S01]  /*43b0*/  FMUL.FTZ R111, R108, UR4 ;  /* 0x000000046c6f7c20 */ /* 0x000fe20008410000 */
[----:B------:R-:W-:Y:S01]  /*43c0*/  FFMA.FTZ R109, R128, R204, R209 ;  /* 0x000000cc806d7223 */ /* 0x000fe200000100d1 */
[----:B------:R-:W-:Y:S01]  /*43d0*/  FADD.FTZ R130, R123, -R130 ;  /* 0x800000827b827221 */ /* 0x000fe20000010000 */
[----:B------:R-:W-:Y:S01]  /*43e0*/  FADD.FTZ R136, R129, -R136 ;  /* 0x8000008881887221 */ /* 0x000fe20000010000 */
[-C--:B------:R-:W-:Y:S01]  /*43f0*/  @P5 FMUL.FTZ R132, R117, R222.reuse ;  /* 0x000000de75845220 */ /* 0x080fe20000410000 */
[----:B------:R-:W-:Y:S01]  /*4400*/  FMUL.FTZ R222, R39, R222 ;  /* 0x000000de27de7220 */ /* 0x000fe20000410000 */
[-C--:B------:R-:W-:Y:S01]  /*4410*/  FMUL.FTZ R117, R38, R111.reuse ;  /* 0x0000006f26757220 */ /* 0x080fe20000410000 */
[----:B------:R-:W-:Y:S01]  /*4420*/  ISETP.GE.U32.AND P1, PT, R182, RZ, PT ;  /* 0x000000ffb600720c */ /* 0x000fe20003f26070 */
[----:B------:R-:W-:Y:S01]  /*4430*/  FADD.FTZ R123, R122, -R109 ;  /* 0x8000006d7a7b7221 */ /* 0x000fe20000010000 */
[C---:B------:R-:W-:Y:S01]  /*4440*/  FFMA.FTZ R109, R201.reuse, R130, R89 ;  /* 0x00000082c96d7223 */ /* 0x040fe20000010059 */
[----:B------:R-:W-:Y:S01]  /*4450*/  FFMA.FTZ R108, R201, R136, R88 ;  /* 0x00000088c96c7223 */ /* 0x000fe20000010058 */
[----:B------:R-:W-:Y:S01]  /*4460*/  FSEL R222, R222, RZ, P5 ;  /* 0x000000ffdede7208 */ /* 0x000fe20002800000 */
[----:B------:R-:W-:Y:S01]  /*4470*/  @P2 FMUL.FTZ R133, R110, R111 ;  /* 0x0000006f6e852220 */ /* 0x000fe20000410000 */
[----:B------:R-:W-:Y:S01]  /*4480*/  FSEL R117, R117, RZ, P2 ;  /* 0x000000ff75757208 */ /* 0x000fe20001000000 */
[--C-:B------:R-:W-:Y:S01]  /*4490*/  FFMA.FTZ R124, R124, R204, R209.reuse ;  /* 0x000000cc7c7c7223 */ /* 0x100fe200000100d1 */
[----:B------:R-:W-:Y:S01]  /*44a0*/  LOP3.LUT P5, RZ, R183, 0xff0000, RZ, 0xc0, !PT ;  /* 0x00ff0000b7ff7812 */ /* 0x000fe200078ac0ff */
[----:B------:R-:W-:Y:S01]  /*44b0*/  FMUL.FTZ R111, R109, R200 ;  /* 0x000000c86d6f7220 */ /* 0x000fe20000410000 */
[----:B------:R-:W-:Y:S01]  /*44c0*/  ISETP.GE.U32.AND.EX P1, PT, R183, 0x1000000, PT, P1 ;  /* 0x01000000b700780c */ /* 0x000fe20003f26110 */
[--C-:B------:R-:W-:Y:S01]  /*44d0*/  FFMA.FTZ R134, R134, R204, R209.reuse ;  /* 0x000000cc86867223 */ /* 0x100fe200000100d1 */
[----:B------:R-:W-:Y:S01]  /*44e0*/  LOP3.LUT P3, RZ, R182, 0xff, RZ, 0xc0, !PT ;  /* 0x000000ffb6ff7812 */ /* 0x000fe2000786c0ff */
[----:B------:R-:W-:Y:S01]  /*44f0*/  FMUL.FTZ R110, R108, R200 ;  /* 0x000000c86c6e7220 */ /* 0x000fe20000410000 */
[----:B------:R-:W-:Y:S01]  /*4500*/  LOP3.LUT P2, RZ, R182, 0xff00, RZ, 0xc0, !PT ;  /* 0x0000ff00b6ff7812 */ /* 0x000fe2000784c0ff */
[----:B------:R-:W-:Y:S01]  /*4510*/  FFMA.FTZ R120, R120, R204, R209 ;  /* 0x000000cc78787223 */ /* 0x000fe200000100d1 */
[----:B------:R-:W-:-:S02]  /*4520*/  @P4 HADD2.F32 R113, -RZ, R118.H1_H1 ;  /* 0x30000076ff714230 */ /* 0x000fc40000004100 */
[----:B------:R-:W-:Y:S01]  /*4530*/  FADD.FTZ R124, R121, -R124 ;  /* 0x8000007c797c7221 */ /* 0x000fe20000010000 */
[----:B------:R-:W-:Y:S02]  /*4540*/  @P6 HADD2.F32 R112, -RZ, R118.H0_H0 ;  /* 0x20000076ff706230 */ /* 0x000fe40000004100 */
[----:B------:R-:W-:Y:S01]  /*4550*/  FMUL.FTZ R122, R111, UR4 ;  /* 0x000000046f7a7c20 */ /* 0x000fe20008410000 */
[----:B------:R-:W-:Y:S01]  /*4560*/  FADD.FTZ R224, R125, -R134 ;  /* 0x800000867de07221 */ /* 0x000fe20000010000 */
[----:B------:R-:W-:Y:S01]  /*4570*/  FMUL.FTZ R121, R110, UR4 ;  /* 0x000000046e797c20 */ /* 0x000fe20008410000 */
[----:B------:R-:W-:Y:S01]  /*4580*/  FADD.FTZ R131, R131, -R120 ;  /* 0x8000007883837221 */ /* 0x000fe20000010000 */
[----:B------:R-:W-:Y:S01]  /*4590*/  CS2R R134, SRZ ;  /* 0x0000000000867805 */ /* 0x000fe2000001ff00 */
[----:B------:R-:W-:Y:S01]  /*45a0*/  FFMA.FTZ R110, R201, R123, R90 ;  /* 0x0000007bc96e7223 */ /* 0x000fe2000001005a */
[----:B------:R-:W-:Y:S01]  /*45b0*/  @P4 FMUL.FTZ R134, R113, R122 ;  /* 0x0000007a71864220 */ /* 0x000fe20000410000 */
[----:B------:R-:W-:Y:S01]  /*45c0*/  @P6 FMUL.FTZ R135, R112, R121 ;  /* 0x0000007970876220 */ /* 0x000fe20000410000 */
[C---:B------:R-:W-:Y:S01]  /*45d0*/  FFMA.FTZ R113, R201.reuse, R224, R85 ;  /* 0x000000e0c9717223 */ /* 0x040fe20000010055 */
[C---:B------:R-:W-:Y:S01]  /*45e0*/  FFMA.FTZ R111, R201.reuse, R124, R91 ;  /* 0x0000007cc96f7223 */ /* 0x040fe2000001005b */
[----:B------:R-:W-:Y:S01]  /*45f0*/  FFMA.FTZ R112, R201, R131, R84 ;  /* 0x00000083c9707223 */ /* 0x000fe20000010054 */
        /* <DEDUP_REMOVED lines=34> */
.L_x_10555:
        /* <DEDUP_REMOVED lines=21> */
[C---:B------:R-:W-:Y:S01]  /*4970*/  FFMA.FTZ R114, R201.reuse, R114, R94 ;  /* 0x00000072c9727223 */ /* 0x040fe2000001005e */
[C---:B------:R-:W-:Y:S01]  /*4980*/  FFMA.FTZ R115, R201.reuse, R108, R95 ;  /* 0x0000006cc9737223 */ /* 0x040fe2000001005f */
[----:B------:R-:W-:Y:S01]  /*4990*/  FFMA.FTZ R108, R201, R219, R96 ;  /* 0x000000dbc96c7223 */ /* 0x000fe20000010060 */
        /* <DEDUP_REMOVED lines=28> */
[----:B------:R-:W-:Y:S01]  /*4b60*/  FFMA.FTZ R218, R218, R204, R209 ;  /* 0x000000ccdada7223 */ /* 0x000fe200000100d1 */
[----:B------:R-:W-:Y:S01]  /*4b70*/  FSEL R131, R109, RZ, P6 ;  /* 0x000000ff6d837208 */ /* 0x000fe20003000000 */
[----:B------:R-:W-:Y:S01]  /*4b80*/  FFMA.FTZ R109, R201, R216, R97 ;  /* 0x000000d8c96d7223 */ /* 0x000fe20000010061 */
[C---:B------:R-:W-:Y:S01]  /*4b90*/  LOP3.LUT P6, RZ, R173.reuse, 0xff0000, RZ, 0xc0, !PT ;  /* 0x00ff0000adff7812 */ /* 0x040fe200078cc0ff */
[----:B------:R-:W-:Y:S01]  /*4ba0*/  FFMA.FTZ R220, R220, R204, R209 ;  /* 0x000000ccdcdc7223 */ /* 0x000fe200000100d1 */
[----:B------:R-:W-:Y:S01]  /*4bb0*/  ISETP.GE.U32.AND.EX P2, PT, R173, 0x1000000, PT, P2 ;  /* 0x01000000ad00780c */ /* 0x000fe20003f46120 */
[----:B------:R-:W-:Y:S01]  /*4bc0*/  FADD.FTZ R113, R211, -R206 ;  /* 0x800000ced3717221 */ /* 0x000fe20000010000 */
[----:B------:R-:W-:Y:S01]  /*4bd0*/  FMUL.FTZ R110, R109, R200 ;  /* 0x000000c86d6e7220 */ /* 0x000fe20000410000 */
[----:B------:R-:W-:Y:S01]  /*4be0*/  FADD.FTZ R118, R213, -R208 ;  /* 0x800000d0d5767221 */ /* 0x000fe20000010000 */
[----:B------:R-:W-:Y:S01]  /*4bf0*/  FADD.FTZ R218, R223, -R218 ;  /* 0x800000dadfda7221 */ /* 0x000fe20000010000 */
[----:B------:R-:W-:Y:S01]  /*4c00*/  FADD.FTZ R220, R225, -R220 ;  /* 0x800000dce1dc7221 */ /* 0x000fe20000010000 */
[----:B------:R-:W-:-:S02]  /*4c10*/  @P5 HADD2.F32 R122, -RZ, R122.H1_H1 ;  /* 0x3000007aff7a5230 */ /* 0x000fc40000004100 */
[----:B------:R-:W-:Y:S01]  /*4c20*/  FMUL.FTZ R208, R110, UR4 ;  /* 0x000000046ed07c20 */ /* 0x000fe20008410000 */
[C---:B------:R-:W-:Y:S01]  /*4c30*/  FFMA.FTZ R112, R201.reuse, R113, R92 ;  /* 0x00000071c9707223 */ /* 0x040fe2000001005c */
[C---:B------:R-:W-:Y:S01]  /*4c40*/  FFMA.FTZ R110, R201.reuse, R218, R98 ;  /* 0x000000dac96e7223 */ /* 0x040fe20000010062 */
[C---:B------:R-:W-:Y:S01]  /*4c50*/  FFMA.FTZ R113, R201.reuse, R118, R93 ;  /* 0x00000076c9717223 */ /* 0x040fe2000001005d */
[----:B------:R-:W-:Y:S01]  /*4c60*/  CS2R R172, SRZ ;  /* 0x0000000000ac7805 */ /* 0x000fe2000001ff00 */
[----:B------:R-:W-:Y:S01]  /*4c70*/  FFMA.FTZ R111, R201, R220, R99 ;  /* 0x000000dcc96f7223 */ /* 0x000fe20000010063 */
        /* <DEDUP_REMOVED lines=35> */
.L_x_10556:
[-CC-:B------:R-:W-:Y:S01]  /*4eb0*/  FFMA.FTZ R210, R210, R204.reuse, R209.reuse ;  /* 0x000000ccd2d27223 */ /* 0x180fe200000100d1 */
[-CC-:B------:R-:W-:Y:S01]  /*4ec0*/  FFMA.FTZ R212, R212, R204.reuse, R209.reuse ;  /* 0x000000ccd4d47223 */ /* 0x180fe200000100d1 */
[----:B------:R-:W-:Y:S01]  /*4ed0*/  FFMA.FTZ R214, R214, R204, R209 ;  /* 0x000000ccd6d67223 */ /* 0x000fe200000100d1 */
[C---:B------:R-:W-:Y:S01]  /*4ee0*/  LOP3.LUT P2, RZ, R172.reuse, 0xff0000, RZ, 0xc0, !PT ;  /* 0x00ff0000acff7812 */ /* 0x040fe2000784c0ff */
[----:B------:R-:W-:Y:S01]  /*4ef0*/  FADD.FTZ R215, R215, -R210 ;  /* 0x800000d2d7d77221 */ /* 0x000fe20000010000 */
[----:B------:R-:W-:Y:S01]  /*4f00*/  LOP3.LUT P3, RZ, R172, 0xff000000, RZ, 0xc0, !PT ;  /* 0xff000000acff7812 */ /* 0x000fe2000786c0ff */
[----:B0-----:R-:W-:Y:S01]  /*4f10*/  FADD.FTZ R116, R217, -R212 ;  /* 0x800000d4d9747221 */ /* 0x001fe20000010000 */
[----:B------:R-:W-:Y:S01]  /*4f20*/  FADD.FTZ R219, R219, -R214 ;  /* 0x800000d6dbdb7221 */ /* 0x000fe20000010000 */
[----:B------:R-:W-:Y:S01]  /*4f30*/  FFMA.FTZ R215, R201, R215, R94 ;  /* 0x000000d7c9d77223 */ /* 0x000fe2000001005e */
[----:B------:R-:W-:Y:S01]  /*4f40*/  LOP3.LUT P6, RZ, R173, 0xff, RZ, 0xc0, !PT ;  /* 0x000000ffadff7812 */ /* 0x000fe200078cc0ff */
[C---:B------:R-:W-:Y:S01]  /*4f50*/  FFMA.FTZ R117, R201.reuse, R116, R95 ;  /* 0x00000074c9757223 */ /* 0x040fe2000001005f */
[----:B------:R-:W-:Y:S01]  /*4f60*/  FFMA.FTZ R219, R201, R219, R96 ;  /* 0x000000dbc9db7223 */ /* 0x000fe20000010060 */
        /* <DEDUP_REMOVED lines=24> */
[----:B------:R-:W-:Y:S01]  /*50f0*/  FFMA.FTZ R119, R201, R216, R97 ;  /* 0x000000d8c9777223 */ /* 0x000fe20000010061 */
        /* <DEDUP_REMOVED lines=19> */
[----:B------:R-:W-:Y:S01]  /*5230*/  FFMA.FTZ R131, R201, R218, R98 ;  /* 0x000000dac9837223 */ /* 0x000fe20000010062 */
[----:B------:R-:W-:-:S02]  /*5240*/  @P2 HADD2.F32 R217, -RZ, R123.H1_H1 ;  /* 0x3000007bffd92230 */ /* 0x000fc40000004100 */
[C---:B------:R-:W-:Y:S01]  /*5250*/  FFMA.FTZ R119, R201.reuse, R121, R92 ;  /* 0x00000079c9777223 */ /* 0x040fe2000001005c */
[C---:B------:R-:W-:Y:S01]  /*5260*/  FFMA.FTZ R123, R201.reuse, R130, R93 ;  /* 0x00000082c97b7223 */ /* 0x040fe2000001005d */
[----:B------:R-:W-:Y:S01]  /*5270*/  FFMA.FTZ R215, R201, R220, R99 ;  /* 0x000000dcc9d77223 */ /* 0x000fe20000010063 */
        /* <DEDUP_REMOVED lines=31> */
.L_x_10557:
        /* <DEDUP_REMOVED lines=17> */
[C---:B0-----:R-:W-:Y:S01]  /*5580*/  FFMA.FTZ R114, R201.reuse, R141, R102 ;  /* 0x0000008dc9727223 */ /* 0x041fe20000010066 */
[----:B------:R-:W-:Y:S01]  /*5590*/  LOP3.LUT P3, RZ, R164, 0xff000000, RZ, 0xc0, !PT ;  /* 0xff000000a4ff7812 */ /* 0x000fe2000786c0ff */
[C---:B------:R-:W-:Y:S01]  /*55a0*/  FFMA.FTZ R108, R201.reuse, R143, R104 ;  /* 0x0000008fc96c7223 */ /* 0x040fe20000010068 */
[----:B------:R-:W-:Y:S01]  /*55b0*/  FFMA.FTZ R115, R201, R140, R103 ;  /* 0x0000008cc9737223 */ /* 0x000fe20000010067 */
[----:B------:R-:W-:Y:S01]  /*55c0*/  FMUL.FTZ R109, R114, R200 ;  /* 0x000000c8726d7220 */ /* 0x000fe20000410000 */
[----:B------:R-:W-:Y:S01]  /*55d0*/  CS2R R126, SRZ ;  /* 0x00000000007e7805 */ /* 0x000fe2000001ff00 */
[----:B-----5:R-:W-:-:S02]  /*55e0*/  @P2 HADD2.F32 R110, -RZ, R121.H0_H0 ;  /* 0x20000079ff6e2230 */ /* 0x020fc40000004100 */
[-C--:B------:R-:W-:Y:S01]  /*55f0*/  FMUL.FTZ R112, R108, R200.reuse ;  /* 0x000000c86c707220 */ /* 0x080fe20000410000 */
[----:B------:R-:W-:Y:S01]  /*5600*/  FMUL.FTZ R109, R109, UR4 ;  /* 0x000000046d6d7c20 */ /* 0x000fe20008410000 */
[----:B------:R-:W-:Y:S01]  /*5610*/  FMUL.FTZ R111, R115, R200 ;  /* 0x000000c8736f7220 */ /* 0x000fe20000410000 */
[--C-:B------:R-:W-:Y:S01]  /*5620*/  FFMA.FTZ R142, R142, R204, R209.reuse ;  /* 0x000000cc8e8e7223 */ /* 0x100fe200000100d1 */
[----:B------:R-:W-:Y:S01]  /*5630*/  FMUL.FTZ R112, R112, UR4 ;  /* 0x0000000470707c20 */ /* 0x000fe20008410000 */
[----:B------:R-:W-:Y:S01]  /*5640*/  @P2 FMUL.FTZ R126, R109, R110 ;  /* 0x0000006e6d7e2220 */ /* 0x000fe20000410000 */
[----:B------:R-:W-:Y:S01]  /*5650*/  FMUL.FTZ R116, R111, UR4 ;  /* 0x000000046f747c20 */ /* 0x000fe20008410000 */
[----:B------:R-:W-:Y:S01]  /*5660*/  FMUL.FTZ R109, R54, R109 ;  /* 0x0000006d366d7220 */ /* 0x000fe20000410000 */
[----:B------:R-:W-:Y:S01]  /*5670*/  FADD.FTZ R142, R151, -R142 ;  /* 0x8000008e978e7221 */ /* 0x000fe20000010000 */
[-CC-:B------:R-:W-:Y:S01]  /*5680*/  FFMA.FTZ R138, R138, R204.reuse, R209.reuse ;  /* 0x000000cc8a8a7223 */ /* 0x180fe200000100d1 */
[-CC-:B------:R-:W-:Y:S01]  /*5690*/  FFMA.FTZ R145, R145, R204.reuse, R209.reuse ;  /* 0x000000cc91917223 */ /* 0x180fe200000100d1 */
[----:B------:R-:W-:Y:S01]  /*56a0*/  FFMA.FTZ R202, R202, R204, R209 ;  /* 0x000000cccaca7223 */ /* 0x000fe200000100d1 */
[----:B------:R-:W-:-:S02]  /*56b0*/  @P6 HADD2.F32 R113, -RZ, R122.H0_H0 ;  /* 0x2000007aff716230 */ /* 0x000fc40000004100 */
[----:B------:R-:W-:Y:S01]  /*56c0*/  FMUL.FTZ R111, R56, R112 ;  /* 0x00000070386f7220 */ /* 0x000fe20000410000 */
[----:B------:R-:W-:Y:S01]  /*56d0*/  FFMA.FTZ R209, R139, R204, R209 ;  /* 0x000000cc8bd17223 */ /* 0x000fe200000100d1 */
[----:B------:R-:W-:Y:S02]  /*56e0*/  @P3 HADD2.F32 R121, -RZ, R121.H1_H1 ;  /* 0x30000079ff793230 */ /* 0x000fe40000004100 */
[----:B------:R-:W-:Y:S01]  /*56f0*/  FMUL.FTZ R110, R55, R116 ;  /* 0x00000074376e7220 */ /* 0x000fe20000410000 */
[----:B------:R-:W-:Y:S02]  /*5700*/  FSEL R139, R109, RZ, P2 ;  /* 0x000000ff6d8b7208 */ /* 0x000fe40001000000 */
[----:B------:R-:W-:Y:S02]  /*5710*/  CS2R R128, SRZ ;  /* 0x0000000000807805 */ /* 0x000fe4000001ff00 */
[----:B------:R-:W-:Y:S01]  /*5720*/  LOP3.LUT P5, RZ, R165, 0xff00, RZ, 0xc0, !PT ;  /* 0x0000ff00a5ff7812 */ /* 0x000fe200078ac0ff */
[----:B------:R-:W-:Y:S01]  /*5730*/  FFMA.FTZ R109, R201, R142, R105 ;  /* 0x0000008ec96d7223 */ /* 0x000fe20000010069 */
[----:B------:R-:W-:Y:S01]  /*5740*/  ISETP.GE.U32.AND P2, PT, R164, RZ, PT ;  /* 0x000000ffa400720c */ /* 0x000fe20003f46070 */
        /* <DEDUP_REMOVED lines=14> */
[C---:B------:R-:W-:Y:S01]  /*5830*/  FFMA.FTZ R113, R201.reuse, R112, R101 ;  /* 0x00000070c9717223 */ /* 0x040fe20000010065 */
[C---:B------:R-:W-:Y:S01]  /*5840*/  FFMA.FTZ R110, R201.reuse, R145, R106 ;  /* 0x00000091c96e7223 */ /* 0x040fe2000001006a */
[C---:B------:R-:W-:Y:S01]  /*5850*/  FFMA.FTZ R111, R201.reuse, R202, R107 ;  /* 0x000000cac96f7223 */ /* 0x040fe2000001006b */
[----:B------:R-:W-:Y:S01]  /*5860*/  FFMA.FTZ R112, R201, R209, R100 ;  /* 0x000000d1c9707223 */ /* 0x000fe20000010064 */
        /* <DEDUP_REMOVED lines=35> */
.L_x_10558:
        /* <DEDUP_REMOVED lines=39> */
[----:B------:R-:W-:Y:S01]  /*5d10*/  FFMA.FTZ R117, R201, R146, R105 ;  /* 0x00000092c9757223 */ /* 0x000fe20000010069 */
        /* <DEDUP_REMOVED lines=10> */
[C---:B------:R-:W-:Y:S01]  /*5dc0*/  FFMA.FTZ R119, R201.reuse, R138, R101 ;  /* 0x0000008ac9777223 */ /* 0x040fe20000010065 */
[C---:B------:R-:W-:Y:S01]  /*5dd0*/  FFMA.FTZ R145, R201.reuse, R145, R106 ;  /* 0x00000091c9917223 */ /* 0x040fe2000001006a */
[C---:B------:R-:W-:Y:S01]  /*5de0*/  FFMA.FTZ R143, R201.reuse, R202, R107 ;  /* 0x000000cac98f7223 */ /* 0x040fe2000001006b */
[----:B------:R-:W-:Y:S01]  /*5df0*/  FFMA.FTZ R209, R201, R209, R100 ;  /* 0x000000d1c9d17223 */ /* 0x000fe20000010064 */
        /* <DEDUP_REMOVED lines=36> */
.L_x_10559:
[----:B------:R-:W0:Y:S01]  /*6040*/  @P1 LDC.64 R120, c[0x0][0x478] ;  /* 0x00011e00ff781b82 */ /* 0x000e220000000a00 */
[----:B------:R-:W-:-:S04]  /*6050*/  IMAD.WIDE.U32 R124, R197, 0x10, R124 ;  /* 0x00000010c57c7825 */ /* 0x000fc800078e007c */
[----:B0-----:R-:W-:-:S05]  /*6060*/  @P1 IMAD.WIDE.U32 R120, R197, 0x20, R120 ;  /* 0x00000020c5781825 */ /* 0x001fca00078e0078 */
[----:B------:R0:W-:Y:S04]  /*6070*/  @P1 STG.E.128 desc[UR6][R120.64], R112 ;  /* 0x0000007078001986 */ /* 0x0001e8000c101d06 */
[----:B------:R0:W-:Y:S04]  /*6080*/  @P1 STG.E.128 desc[UR6][R120.64+0x10], R108 ;  /* 0x0000106c78001986 */ /* 0x0001e8000c101d06 */
[----:B------:R0:W-:Y:S02]  /*6090*/  STG.E.128 desc[UR6][R124.64], R116 ;  /* 0x000000747c007986 */ /* 0x0001e4000c101d06 */
.L_x_10553:
        /* <DEDUP_REMOVED lines=29> */
.L_x_10544:
        /* <DEDUP_REMOVED lines=68> */
.L_x_10543:
[----:B------:R-:W-:Y:S05]  /*66b0*/  BSYNC B0 ;  /* 0x0000000000007941 */ /* 0x000fea0003800000 */
.L_x_10542:
        /* <DEDUP_REMOVED lines=208> */
.L_x_10545:
        /* <DEDUP_REMOVED lines=8> */
.L_x_10562:
[----:B------:R-:W-:Y:S05]  /*7440*/  BSYNC B2 ;  /* 0x0000000000027941 */ /* 0x000fea0003800000 */
.L_x_10561:
        /* <DEDUP_REMOVED lines=8> */
.L_x_10563:
[----:B------:R-:W-:Y:S01]  /*74d0*/  FADD.FTZ R117, R126, R117 ;  /* 0x000000757e757221 */ /* 0x000fe20000010000 */
[----:B------:R-:W-:-:S04]  /*74e0*/  HFMA2 R227, -RZ, RZ, 0, 1.1920928955078125e-07 ;  /* 0x00000002ffe37431 */ /* 0x000fc800000001ff */
[----:B------:R-:W-:Y:S02]  /*74f0*/  MOV R226, R117 ;  /* 0x0000007500e27202 */ /* 0x000fe40000000f00 */
[----:B------:R-:W-:-:S07]  /*7500*/  MOV R119, R209 ;  /* 0x000000d100777202 */ /* 0x000fce0000000f00 */
[----:B------:R-:W-:Y:S05]  /*7510*/  WARPSYNC.COLLECTIVE R137, `(.L_x_10564) ;  /* 0x0000000089087348 */ /* 0x000fea0003c00000 */
[----:B------:R0:W1:Y:S02]  /*7520*/  SHFL.BFLY P3, R209, R226, R227, R228 ;  /* 0x0c0000e3e2d17389 */ /* 0x00006400000600e4 */
[----:B01----:R-:W-:Y:S05]  /*7530*/  ENDCOLLECTIVE ;  /* 0x000000000000791b */ /* 0x003fea0003800000 */
.L_x_10564:
[----:B------:R-:W-:-:S05]  /*7540*/  FADD.FTZ R119, R118, R119 ;  /* 0x0000007776777221 */ /* 0x000fca0000010000 */
[----:B------:R-:W-:Y:S02]  /*7550*/  MOV R226, R119 ;  /* 0x0000007700e27202 */ /* 0x000fe40000000f00 */
[----:B------:R-:W-:-:S07]  /*7560*/  MOV R116, R209 ;  /* 0x000000d100747202 */ /* 0x000fce0000000f00 */
[----:B------:R-:W-:Y:S05]  /*7570*/  WARPSYNC.COLLECTIVE R137, `(.L_x_10565) ;  /* 0x0000000089087348 */ /* 0x000fea0003c00000 */
[----:B------:R0:W1:Y:S02]  /*7580*/  SHFL.BFLY P3, R209, R226, R227, R228 ;  /* 0x0c0000e3e2d17389 */ /* 0x00006400000600e4 */
[----:B01----:R-:W-:Y:S05]  /*7590*/  ENDCOLLECTIVE ;  /* 0x000000000000791b */ /* 0x003fea0003800000 */
.L_x_10565:
[----:B------:R-:W-:Y:S01]  /*75a0*/  FADD.FTZ R116, R117, R116 ;  /* 0x0000007475747221 */ /* 0x000fe20000010000 */
[----:B------:R-:W-:-:S04]  /*75b0*/  HFMA2 R227, -RZ, RZ, 0, 2.384185791015625e-07 ;  /* 0x00000004ffe37431 */ /* 0x000fc800000001ff */
[----:B------:R-:W-:Y:S02]  /*75c0*/  MOV R226, R116 ;  /* 0x0000007400e27202 */ /* 0x000fe40000000f00 */
[----:B------:R-:W-:-:S07]  /*75d0*/  MOV R204, R209 ;  /* 0x000000d100cc7202 */ /* 0x000fce0000000f00 */
[----:B------:R-:W-:Y:S05]  /*75e0*/  WARPSYNC.COLLECTIVE R137, `(.L_x_10566) ;  /* 0x0000000089087348 */ /* 0x000fea0003c00000 */
[----:B------:R0:W1:Y:S02]  /*75f0*/  SHFL.BFLY P3, R209, R226, R227, R228 ;  /* 0x0c0000e3e2d17389 */ /* 0x00006400000600e4 */
[----:B01----:R-:W-:Y:S05]  /*7600*/  ENDCOLLECTIVE ;  /* 0x000000000000791b */ /* 0x003fea0003800000 */
.L_x_10566:
[----:B------:R-:W-:-:S05]  /*7610*/  FADD.FTZ R204, R119, R204 ;  /* 0x000000cc77cc7221 */ /* 0x000fca0000010000 */
[----:B------:R-:W-:Y:S02]  /*7620*/  MOV R226, R204 ;  /* 0x000000cc00e27202 */ /* 0x000fe40000000f00 */
[----:B------:R-:W-:-:S07]  /*7630*/  MOV R127, R209 ;  /* 0x000000d1007f7202 */ /* 0x000fce0000000f00 */
[----:B------:R-:W-:Y:S05]  /*7640*/  WARPSYNC.COLLECTIVE R137, `(.L_x_10567) ;  /* 0x0000000089087348 */ /* 0x000fea0003c00000 */
[----:B------:R0:W1:Y:S02]  /*7650*/  SHFL.BFLY P3, R209, R226, R227, R228 ;  /* 0x0c0000e3e2d17389 */ /* 0x00006400000600e4 */
[----:B01----:R-:W-:Y:S05]  /*7660*/  ENDCOLLECTIVE ;  /* 0x000000000000791b */ /* 0x003fea0003800000 */
.L_x_10567:
[----:B------:R-:W-:Y:S01]  /*7670*/  FADD.FTZ R127, R116, R127 ;  /* 0x0000007f747f7221 */ /* 0x000fe20000010000 */
[----:B------:R-:W-:-:S04]  /*7680*/  HFMA2 R227, -RZ, RZ, 0, 4.76837158203125e-07 ;  /* 0x00000008ffe37431 */ /* 0x000fc800000001ff */
[----:B------:R-:W-:Y:S02]  /*7690*/  MOV R226, R127 ;  /* 0x0000007f00e27202 */ /* 0x000fe40000000f00 */
[----:B------:R-:W-:-:S07]  /*76a0*/  MOV R135, R209 ;  /* 0x000000d100877202 */ /* 0x000fce0000000f00 */
[----:B------:R-:W-:Y:S05]  /*76b0*/  WARPSYNC.COLLECTIVE R137, `(.L_x_10568) ;  /* 0x0000000089087348 */ /* 0x000fea0003c00000 */
[----:B------:R0:W1:Y:S02]  /*76c0*/  SHFL.BFLY P3, R209, R226, R227, R228 ;  /* 0x0c0000e3e2d17389 */ /* 0x00006400000600e4 */
[----:B01----:R-:W-:Y:S05]  /*76d0*/  ENDCOLLECTIVE ;  /* 0x000000000000791b */ /* 0x003fea0003800000 */
.L_x_10568:
[----:B------:R-:W-:-:S05]  /*76e0*/  FADD.FTZ R135, R204, R135 ;  /* 0x00000087cc877221 */ /* 0x000fca0000010000 */
[----:B------:R-:W-:Y:S02]  /*76f0*/  MOV R226, R135 ;  /* 0x0000008700e27202 */ /* 0x000fe40000000f00 */
[----:B------:R-:W-:-:S07]  /*7700*/  MOV R118, R209 ;  /* 0x000000d100767202 */ /* 0x000fce0000000f00 */
[----:B------:R-:W-:Y:S05]  /*7710*/  WARPSYNC.COLLECTIVE R137, `(.L_x_10569) ;  /* 0x0000000089087348 */ /* 0x000fea0003c00000 */
[----:B------:R0:W1:Y:S02]  /*7720*/  SHFL.BFLY P3, R209, R226, R227, R228 ;  /* 0x0c0000e3e2d17389 */ /* 0x00006400000600e4 */
[----:B01----:R-:W-:Y:S05]  /*7730*/  ENDCOLLECTIVE ;  /* 0x000000000000791b */ /* 0x003fea0003800000 */
.L_x_10569:
[----:B------:R-:W-:Y:S01]  /*7740*/  FADD.FTZ R118, R127, R118 ;  /* 0x000000767f767221 */ /* 0x000fe20000010000 */
[----:B------:R-:W-:-:S04]  /*7750*/  HFMA2 R227, -RZ, RZ, 0, 9.5367431640625e-07 ;  /* 0x00000010ffe37431 */ /* 0x000fc800000001ff */
[----:B------:R-:W-:Y:S02]  /*7760*/  MOV R226, R118 ;  /* 0x0000007600e27202 */ /* 0x000fe40000000f00 */
[----:B------:R-:W-:-:S07]  /*7770*/  MOV R126, R209 ;  /* 0x000000d1007e7202 */ /* 0x000fce0000000f00 */
[----:B------:R-:W-:Y:S05]  /*7780*/  WARPSYNC.COLLECTIVE R137, `(.L_x_10570) ;  /* 0x0000000089087348 */ /* 0x000fea0003c00000 */
[----:B------:R0:W1:Y:S02]  /*7790*/  SHFL.BFLY P3, R209, R226, R227, R228 ;  /* 0x0c0000e3e2d17389 */ /* 0x00006400000600e4 */
[----:B01----:R-:W-:Y:S05]  /*77a0*/  ENDCOLLECTIVE ;  /* 0x000000000000791b */ /* 0x003fea0003800000 */
.L_x_10570:
[----:B------:R-:W-:-:S05]  /*77b0*/  FADD.FTZ R126, R135, R126 ;  /* 0x0000007e877e7221 */ /* 0x000fca0000010000 */
[----:B------:R-:W-:Y:S02]  /*77c0*/  MOV R226, R126 ;  /* 0x0000007e00e27202 */ /* 0x000fe40000000f00 */
[----:B------:R-:W-:-:S07]  /*77d0*/  MOV R117, R209 ;  /* 0x000000d100757202 */ /* 0x000fce0000000f00 */
[----:B------:R-:W-:Y:S05]  /*77e0*/  WARPSYNC.COLLECTIVE R137, `(.L_x_10571) ;  /* 0x0000000089087348 */ /* 0x000fea0003c00000 */
[----:B------:R0:W1:Y:S02]  /*77f0*/  SHFL.BFLY P3, R209, R226, R227, R228 ;  /* 0x0c0000e3e2d17389 */ /* 0x00006400000600e4 */
[----:B01----:R-:W-:Y:S05]  /*7800*/  ENDCOLLECTIVE ;  /* 0x000000000000791b */ /* 0x003fea0003800000 */
.L_x_10571:
[----:B------:R-:W-:Y:S01]  /*7810*/  MOV R119, R209 ;  /* 0x000000d100777202 */ /* 0x000fe20000000f00 */
[----:B------:R-:W-:Y:S06]  /*7820*/  BRA `(.L_x_10572) ;  /* 0xffffff9c00f07947 */ /* 0x000fec000383ffff */
.L_x_10573:
        /* <DEDUP_REMOVED lines=13> */
.L_x_14566:


//--------------------- .text._ZN10layer_norm22ln_bwd_finalize_kernelINS_22Kernel_traits_finalizeILj768Ef6__halffS2_fjLb1ELj1024ELj4ENS_18Kernel_traits_baseILj768EfS2_fS2_fjLj1024EEEEELb1ELb0EEEvNS_9BwdParamsE --------------------------
	.section	.text._ZN10layer_norm22ln_bwd_finalize_kernelINS_22Kernel_traits_finalizeILj768Ef6__halffS2_fjLb1ELj1024ELj4ENS_18Kernel_traits_baseILj768EfS2_fS2_fjLj1024EEEEELb1ELb0EEEvNS_9BwdParamsE,"ax",@progbits
	.align	128
        .global         _ZN10layer_norm22ln_bwd_finalize_kernelINS_22Kernel_traits_finalizeILj768Ef6__halffS2_fjLb1ELj1024ELj4ENS_18Kernel_traits_baseILj768EfS2_fS2_fjLj1024EEEEELb1ELb0EEEvNS_9BwdParamsE
        .type           _ZN10layer_norm22ln_bwd_finalize_kernelINS_22Kernel_traits_finalizeILj768Ef6__halffS2_fjLb1ELj1024ELj4ENS_18Kernel_traits_baseILj768EfS2_fS2_fjLj1024EEEEELb1ELb0EEEvNS_9BwdParamsE,@function
        .size           _ZN10layer_norm22ln_bwd_finalize_kernelINS_22Kernel_traits_finalizeILj768Ef6__halffS2_fjLb1ELj1024ELj4ENS_18Kernel_traits_baseILj768EfS2_fS2_fjLj1024EEEEELb1ELb0EEEvNS_9BwdParamsE,(.L_x_14567 - _ZN10layer_norm22ln_bwd_finalize_kernelINS_22Kernel_traits_finalizeILj768Ef6__halffS2_fjLb1ELj1024ELj4ENS_18Kernel_traits_baseILj768EfS2_fS2_fjLj1024EEEEELb1ELb0EEEvNS_9BwdParamsE)
        .other          _ZN10layer_norm22ln_bwd_finalize_kernelINS_22Kernel_traits_finalizeILj768Ef6__halffS2_fjLb1ELj1024ELj4ENS_18Kernel_traits_baseILj768EfS2_fS2_fjLj1024EEEEELb1ELb0EEEvNS_9BwdParamsE,@"STO_CUDA_ENTRY STV_DEFAULT"
_ZN10layer_norm22ln_bwd_finalize_kernelINS_22Kernel_traits_finalizeILj768Ef6__halffS2_fjLb1ELj1024ELj4ENS_18Kernel_traits_baseILj768EfS2_fS2_fjLj1024EEEEELb1ELb0EEEvNS_9BwdParamsE:
.text._ZN10layer_norm22ln_bwd_finalize_kernelINS_22Kernel_traits_finalizeILj768Ef6__halffS2_fjLb1ELj1024ELj4ENS_18Kernel_traits_baseILj768EfS2_fS2_fjLj1024EEEEELb1ELb0EEEvNS_9BwdParamsE:
        /* <DEDUP_REMOVED lines=57> */
.L_x_10578:
        /* <DEDUP_REMOVED lines=87> */
.L_x_10577:
[----:B------:R-:W-:Y:S05]  /*0900*/  BSYNC.RECONVERGENT B1 ;  /* 0x0000000000017941 */ /* 0x000fea0003800200 */
.L_x_10576:
        /* <DEDUP_REMOVED lines=50> */
.L_x_10580:
[----:B------:R-:W-:Y:S05]  /*0c30*/  BSYNC.RECONVERGENT B1 ;  /* 0x0000000000017941 */ /* 0x000fea0003800200 */
.L_x_10579:
        /* <DEDUP_REMOVED lines=29> */
.L_x_10582:
[----:B------:R-:W-:Y:S05]  /*0e10*/  BSYNC.RECONVERGENT B1 ;  /* 0x0000000000017941 */ /* 0x000fea0003800200 */
.L_x_10581:
        /* <DEDUP_REMOVED lines=14> */
.L_x_10575:
[----:B------:R-:W-:Y:S05]  /*0f00*/  BSYNC.RECONVERGENT B0 ;  /* 0x0000000000007941 */ /* 0x000fea0003800200 */
.L_x_10574:
        /* <DEDUP_REMOVED lines=75> */
.L_x_10583:
        /* <DEDUP_REMOVED lines=12> */
.L_x_14567:


//--------------------- .text._ZN10layer_norm13ln_bwd_kernelINS_13Kernel_traitsIf6__halffS2_fjLj768ELj1ELj4ELj1ELj16ENS_18Kernel_traits_baseILj768EfS2_fS2_fjLj128EEEEELb1ELb1ELb1ELb0EEEvNS_9BwdParamsE --------------------------
	.section	.text._ZN10layer_norm13ln_bwd_kernelINS_13Kernel_traitsIf6__halffS2_fjLj768ELj1ELj4ELj1ELj16ENS_18Kernel_traits_baseILj768EfS2_fS2_fjLj128EEEEELb1ELb1ELb1ELb0EEEvNS_9BwdParamsE,"ax",@progbits
	.align	128
        .global         _ZN10layer_norm13ln_bwd_kernelINS_13Kernel_traitsIf6__halffS2_fjLj768ELj1ELj4ELj1ELj16ENS_18Kernel_traits_baseILj768EfS2_fS2_fjLj128EEEEELb1ELb1ELb1ELb0EEEvNS_9BwdParamsE
        .type           _ZN10layer_norm13ln_bwd_kernelINS_13Kernel_traitsIf6__halffS2_fjLj768ELj1ELj4ELj1ELj16ENS_18Kernel_traits_baseILj768EfS2_fS2_fjLj128EEEEELb1ELb1ELb1ELb0EEEvNS_9BwdParamsE,@function
        .size           _ZN10layer_norm13ln_bwd_kernelINS_13Kernel_traitsIf6__halffS2_fjLj768ELj1ELj4ELj1ELj16ENS_18Kernel_traits_baseILj768EfS2_fS2_fjLj128EEEEELb1ELb1ELb1ELb0EEEvNS_9BwdParamsE,(.L_x_14568 - _ZN10layer_norm13ln_bwd_kernelINS_13Kernel_traitsIf6__halffS2_fjLj768ELj1ELj4ELj1ELj16ENS_18Kernel_traits_baseILj768EfS2_fS2_fjLj128EEEEELb1ELb1ELb1ELb0EEEvNS_9BwdParamsE)
        .other          _ZN10layer_norm13ln_bwd_kernelINS_13Kernel_traitsIf6__halffS2_fjLj768ELj1ELj4ELj1ELj16ENS_18Kernel_traits_baseILj768EfS2_fS2_fjLj128EEEEELb1ELb1ELb1ELb0EEEvNS_9BwdParamsE,@"STO_CUDA_ENTRY STV_DEFAULT"
_ZN10layer_norm13ln_bwd_kernelINS_13Kernel_traitsIf6__halffS2_fjLj768ELj1ELj4ELj1ELj16ENS_18Kernel_traits_baseILj768EfS2_fS2_fjLj128EEEEELb1ELb1ELb1ELb0EEEvNS_9BwdParamsE:
.text._ZN10layer_norm13ln_bwd_kernelINS_13Kernel_traitsIf6__halffS2_fjLj768ELj1ELj4ELj1ELj16ENS_18Kernel_traits_baseILj768EfS2_fS2_fjLj128EEEEELb1ELb1ELb1ELb0EEEvNS_9BwdParamsE:
        /* <DEDUP_REMOVED lines=125> */
.L_x_10831:
        /* <DEDUP_REMOVED lines=66> */
[C---:B------:R-:W-:Y:S01]  /*0bf0*/  FMUL.FTZ R239, R12.reuse, R239 ;  /* 0x000000ef0cef7220 */ /* 0x040fe20000410000 */
[----:B--2---:R-:W-:Y:S01]  /*0c00*/  FMUL.FTZ R14, R12, R13 ;  /* 0x0000000d0c0e7220 */ /* 0x004fe20000410000 */
[----:B----4-:R-:W-:-:S02]  /*0c10*/  HADD2.F32 R17, -RZ, R180.H0_H0 ;  /* 0x200000b4ff117230 */ /* 0x010fc40000004100 */
[----:B------:R-:W-:Y:S02]  /*0c20*/  HADD2.F32 R18, -RZ, R180.H1_H1 ;  /* 0x300000b4ff127230 */ /* 0x000fe40000004100 */
[----:B------:R-:W-:Y:S01]  /*0c30*/  FMUL.FTZ R13, R12, R191 ;  /* 0x000000bf0c0d7220 */ /* 0x000fe20000410000 */
[--C-:B------:R-:W-:Y:S02]  /*0c40*/  HADD2.F32 R19, -RZ, R181.reuse.H0_H0 ;  /* 0x200000b5ff137230 */ /* 0x100fe40000004100 */
[----:B------:R-:W-:Y:S02]  /*0c50*/  HADD2.F32 R190, -RZ, R181.H1_H1 ;  /* 0x300000b5ffbe7230 */ /* 0x000fe40000004100 */
[----:B------:R-:W-:Y:S01]  /*0c60*/  FMUL.FTZ R15, R28, R17 ;  /* 0x000000111c0f7220 */ /* 0x000fe20000410000 */
[--C-:B------:R-:W-:Y:S02]  /*0c70*/  HADD2.F32 R181, -RZ, R183.reuse.H0_H0 ;  /* 0x200000b7ffb57230 */ /* 0x100fe40000004100 */
[----:B------:R-:W-:-:S02]  /*0c80*/  HADD2.F32 R180, -RZ, R183.H1_H1 ;  /* 0x300000b7ffb47230 */ /* 0x000fc40000004100 */
[----:B------:R-:W-:Y:S01]  /*0c90*/  FADD.FTZ R183, -R7, R184 ;  /* 0x000000b807b77221 */ /* 0x000fe20000010100 */
[----:B------:R-:W-:Y:S01]  /*0ca0*/  FADD.FTZ R100, R100, R17 ;  /* 0x0000001164647221 */ /* 0x000fe20000010000 */
[----:B------:R-:W-:Y:S01]  /*0cb0*/  FFMA.FTZ R76, R239, R17, R76 ;  /* 0x00000011ef4c7223 */ /* 0x000fe2000001004c */
[----:B------:R-:W-:Y:S01]  /*0cc0*/  FADD.FTZ R101, R101, R18 ;  /* 0x0000001265657221 */ /* 0x000fe20000010000 */
[-C--:B------:R-:W-:Y:S01]  /*0cd0*/  FFMA.FTZ R77, R14, R18.reuse, R77 ;  /* 0x000000120e4d7223 */ /* 0x080fe2000001004d */
[----:B------:R-:W-:Y:S01]  /*0ce0*/  FMUL.FTZ R17, R29, R18 ;  /* 0x000000121d117220 */ /* 0x000fe20000410000 */
[--C-:B------:R-:W-:Y:S02]  /*0cf0*/  HADD2.F32 R195, -RZ, R182.reuse.H0_H0 ;  /* 0x200000b6ffc37230 */ /* 0x100fe40000004100 */
[----:B------:R-:W-:Y:S01]  /*0d00*/  FADD.FTZ R185, -R7, R185 ;  /* 0x000000b907b97221 */ /* 0x000fe20000010100 */
[----:B-1----:R-:W-:Y:S02]  /*0d10*/  HADD2.F32 R188, -RZ, R182.H1_H1 ;  /* 0x300000b6ffbc7230 */ /* 0x002fe40000004100 */
[----:B------:R-:W-:Y:S01]  /*0d20*/  FADD.FTZ R102, R102, R19 ;  /* 0x0000001366667221 */ /* 0x000fe20000010000 */
[-C--:B------:R-:W-:Y:S01]  /*0d30*/  FFMA.FTZ R78, R13, R19.reuse, R78 ;  /* 0x000000130d4e7223 */ /* 0x080fe2000001004e */
[----:B------:R-:W-:Y:S01]  /*0d40*/  FMUL.FTZ R18, R30, R19 ;  /* 0x000000131e127220 */ /* 0x000fe20000410000 */
[C---:B------:R-:W-:Y:S01]  /*0d50*/  FMUL.FTZ R19, R12.reuse, R183 ;  /* 0x000000b70c137220 */ /* 0x040fe20000410000 */
[----:B------:R-:W-:Y:S01]  /*0d60*/  FADD.FTZ R182, RZ, R15 ;  /* 0x0000000fffb67221 */ /* 0x000fe20000010000 */
[----:B------:R-:W-:Y:S01]  /*0d70*/  FFMA.FTZ R183, R239, R15, RZ ;  /* 0x0000000fefb77223 */ /* 0x000fe200000100ff */
[----:B------:R-:W-:-:S02]  /*0d80*/  FMUL.FTZ R194, R12, R185 ;  /* 0x000000b90cc27220 */ /* 0x000fc40000410000 */
        /* <DEDUP_REMOVED lines=11> */
[----:B------:R-:W-:Y:S01]  /*0e40*/  FADD.FTZ R187, -R7, R187 ;  /* 0x000000bb07bb7221 */ /* 0x000fe20000010100 */
        /* <DEDUP_REMOVED lines=22> */
.L_x_10588:
[----:B------:R-:W-:Y:S05]  /*0fb0*/  BSYNC.RECONVERGENT B1 ;  /* 0x0000000000017941 */ /* 0x000fea0003800200 */
.L_x_10587:
        /* <DEDUP_REMOVED lines=24> */
[----:B0-----:R-:W-:Y:S01]  /*1140*/  FADD.FTZ R211, -R7, R181 ;  /* 0x000000b507d37221 */ /* 0x001fe20000010100 */
[C---:B-1----:R-:W-:Y:S01]  /*1150*/  FMUL.FTZ R203, R12.reuse, R215 ;  /* 0x000000d70ccb7220 */ /* 0x042fe20000410000 */
[----:B------:R-:W-:Y:S01]  /*1160*/  FMUL.FTZ R210, R12, R217 ;  /* 0x000000d90cd27220 */ /* 0x000fe20000410000 */
[----:B----4-:R-:W-:-:S02]  /*1170*/  HADD2.F32 R183, -RZ, R184.H0_H0 ;  /* 0x200000b8ffb77230 */ /* 0x010fc40000004100 */
[--C-:B------:R-:W-:Y:S02]  /*1180*/  HADD2.F32 R213, -RZ, R185.reuse.H0_H0 ;  /* 0x200000b9ffd57230 */ /* 0x100fe40000004100 */
[----:B------:R-:W-:Y:S02]  /*1190*/  HADD2.F32 R182, -RZ, R185.H1_H1 ;  /* 0x300000b9ffb67230 */ /* 0x000fe40000004100 */
[--C-:B------:R-:W-:Y:S02]  /*11a0*/  HADD2.F32 R181, -RZ, R187.reuse.H0_H0 ;  /* 0x200000bbffb57230 */ /* 0x100fe40000004100 */
[----:B------:R-:W-:Y:S02]  /*11b0*/  HADD2.F32 R180, -RZ, R187.H1_H1 ;  /* 0x300000bbffb47230 */ /* 0x000fe40000004100 */
[----:B------:R-:W-:Y:S01]  /*11c0*/  FADD.FTZ R187, -R7, R188 ;  /* 0x000000bc07bb7221 */ /* 0x000fe20000010100 */
[----:B------:R-:W-:Y:S02]  /*11d0*/  HADD2.F32 R184, -RZ, R184.H1_H1 ;  /* 0x300000b8ffb87230 */ /* 0x000fe40000004100 */
[----:B------:R-:W-:Y:S01]  /*11e0*/  FMUL.FTZ R201, R12, R201 ;  /* 0x000000c90cc97220 */ /* 0x000fe20000410000 */
[----:B------:R-:W-:Y:S01]  /*11f0*/  FMUL.FTZ R212, R44, R183 ;  /* 0x000000b72cd47220 */ /* 0x000fe20000410000 */
[----:B------:R-:W-:-:S02]  /*1200*/  HADD2.F32 R185, -RZ, R186.H0_H0 ;  /* 0x200000baffb97230 */ /* 0x000fc40000004100 */
[----:B------:R-:W-:Y:S01]  /*1210*/  FADD.FTZ R110, R110, R213 ;  /* 0x000000d56e6e7221 */ /* 0x000fe20000010000 */
[-C--:B------:R-:W-:Y:S01]  /*1220*/  FFMA.FTZ R86, R203, R213.reuse, R86 ;  /* 0x000000d5cb567223 */ /* 0x080fe20000010056 */
[----:B------:R-:W-:Y:S01]  /*1230*/  FMUL.FTZ R214, R46, R213 ;  /* 0x000000d52ed67220 */ /* 0x000fe20000410000 */
[C---:B------:R-:W-:Y:S01]  /*1240*/  FMUL.FTZ R202, R12.reuse, R211 ;  /* 0x000000d30cca7220 */ /* 0x040fe20000410000 */
        /* <DEDUP_REMOVED lines=14> */
[----:B------:R-:W-:Y:S01]  /*1330*/  FADD.FTZ R219, -R7, R190 ;  /* 0x000000be07db7221 */ /* 0x000fe20000010100 */
[----:B------:R-:W-:Y:S01]  /*1340*/  FADD.FTZ R109, R109, R184 ;  /* 0x000000b86d6d7221 */ /* 0x000fe20000010000 */
[----:B------:R-:W-:Y:S01]  /*1350*/  FFMA.FTZ R85, R202, R184, R85 ;  /* 0x000000b8ca557223 */ /* 0x000fe20000010055 */
[----:B------:R-:W-:Y:S01]  /*1360*/  FADD.FTZ R184, R185, R214 ;  /* 0x000000d6b9b87221 */ /* 0x000fe20000010000 */
[----:B------:R-:W-:Y:S01]  /*1370*/  FFMA.FTZ R183, R203, R214, R182 ;  /* 0x000000d6cbb77223 */ /* 0x000fe200000100b6 */
[----:B------:R-:W-:-:S02]  /*1380*/  HADD2.F32 R186, -RZ, R186.H1_H1 ;  /* 0x300000baffba7230 */ /* 0x000fc40000004100 */
[----:B------:R-:W-:Y:S01]  /*1390*/  FMUL.FTZ R219, R12, R219 ;  /* 0x000000db0cdb7220 */ /* 0x000fe20000410000 */
[C---:B------:R-:W-:Y:S01]  /*13a0*/  FADD.FTZ R189, -R7.reuse, R189 ;  /* 0x000000bd07bd7221 */ /* 0x040fe20000010100 */
[----:B------:R-:W-:Y:S01]  /*13b0*/  FADD.FTZ R185, R184, R215 ;  /* 0x000000d7b8b97221 */ /* 0x000fe20000010000 */
[----:B------:R-:W-:Y:S01]  /*13c0*/  FFMA.FTZ R182, R210, R215, R183 ;  /* 0x000000d7d2b67223 */ /* 0x000fe200000100b7 */
[----:B------:R-:W-:Y:S01]  /*13d0*/  FADD.FTZ R191, -R7, R191 ;  /* 0x000000bf07bf7221 */ /* 0x000fe20000010100 */
[----:B------:R-:W-:Y:S01]  /*13e0*/  FADD.FTZ R114, R114, R181 ;  /* 0x000000b572727221 */ /* 0x000fe20000010000 */
[-C--:B------:R-:W-:Y:S01]  /*13f0*/  FFMA.FTZ R90, R219, R181.reuse, R90 ;  /* 0x000000b5db5a7223 */ /* 0x080fe2000001005a */
[----:B------:R-:W-:Y:S01]  /*1400*/  FMUL.FTZ R220, R50, R181 ;  /* 0x000000b532dc7220 */ /* 0x000fe20000410000 */
[C---:B------:R-:W-:Y:S01]  /*1410*/  FMUL.FTZ R218, R12.reuse, R189 ;  /* 0x000000bd0cda7220 */ /* 0x040fe20000410000 */
        /* <DEDUP_REMOVED lines=14> */
[----:B------:R-:W-:-:S07]  /*1500*/  FFMA.FTZ R240, R222, R221, R181 ;  /* 0x000000dddef07223 */ /* 0x000fce00000100b5 */
.L_x_10590:
[----:B------:R-:W-:Y:S05]  /*1510*/  BSYNC.RECONVERGENT B1 ;  /* 0x0000000000017941 */ /* 0x000fea0003800200 */
.L_x_10589:
        /* <DEDUP_REMOVED lines=23> */
[C---:B------:R-:W-:Y:S01]  /*1690*/  FADD.FTZ R233, -R7.reuse, R186 ;  /* 0x000000ba07e97221 */ /* 0x040fe20000010100 */
[----:B------:R-:W-:Y:S01]  /*16a0*/  FADD.FTZ R187, -R7, R187 ;  /* 0x000000bb07bb7221 */ /* 0x000fe20000010100 */
[----:B------:R-:W-:-:S02]  /*16b0*/  HADD2.F32 R7, -RZ, R188.H0_H0 ;  /* 0x200000bcff077230 */ /* 0x000fc40000004100 */
[----:B------:R-:W-:Y:S01]  /*16c0*/  FMUL.FTZ R223, R12, R223 ;  /* 0x000000df0cdf7220 */ /* 0x000fe20000410000 */
[----:B------:R-:W-:Y:S02]  /*16d0*/  HADD2.F32 R188, -RZ, R188.H1_H1 ;  /* 0x300000bcffbc7230 */ /* 0x000fe40000004100 */
[----:B------:R-:W-:Y:S01]  /*16e0*/  FMUL.FTZ R230, R60, R7 ;  /* 0x000000073ce67220 */ /* 0x000fe20000410000 */
[----:B------:R-:W-:Y:S01]  /*16f0*/  FMUL.FTZ R228, R12, R231 ;  /* 0x000000e70ce47220 */ /* 0x000fe20000410000 */
[--C-:B------:R-:W-:Y:S02]  /*1700*/  HADD2.F32 R183, -RZ, R189.reuse.H0_H0 ;  /* 0x200000bdffb77230 */ /* 0x100fe40000004100 */
[----:B------:R-:W-:Y:S01]  /*1710*/  FADD.FTZ R160, R160, R7 ;  /* 0x00000007a0a07221 */ /* 0x000fe20000010000 */
[----:B------:R-:W-:Y:S01]  /*1720*/  FFMA.FTZ R116, R223, R7, R116 ;  /* 0x00000007df747223 */ /* 0x000fe20000010074 */
[----:B------:R-:W-:Y:S01]  /*1730*/  FMUL.FTZ R231, R61, R188 ;  /* 0x000000bc3de77220 */ /* 0x000fe20000410000 */
[----:B------:R-:W-:Y:S01]  /*1740*/  FADD.FTZ R180, R241, R230 ;  /* 0x000000e6f1b47221 */ /* 0x000fe20000010000 */
[----:B-1----:R-:W-:Y:S01]  /*1750*/  FMUL.FTZ R224, R12, R181 ;  /* 0x000000b50ce07220 */ /* 0x002fe20000410000 */
[----:B------:R-:W-:Y:S01]  /*1760*/  FFMA.FTZ R7, R223, R230, R240 ;  /* 0x000000e6df077223 */ /* 0x000fe200000100f0 */
[----:B------:R-:W-:-:S02]  /*1770*/  HADD2.F32 R182, -RZ, R189.H1_H1 ;  /* 0x300000bdffb67230 */ /* 0x000fc40000004100 */
[C---:B------:R-:W-:Y:S01]  /*1780*/  FMUL.FTZ R225, R12.reuse, R9 ;  /* 0x000000090ce17220 */ /* 0x040fe20000410000 */
[----:B------:R-:W-:Y:S01]  /*1790*/  FMUL.FTZ R226, R12, R227 ;  /* 0x000000e30ce27220 */ /* 0x000fe20000410000 */
[----:B------:R-:W-:Y:S01]  /*17a0*/  FADD.FTZ R9, R180, R231 ;  /* 0x000000e7b4097221 */ /* 0x000fe20000010000 */
[----:B------:R-:W-:Y:S01]  /*17b0*/  FMUL.FTZ R232, R62, R183 ;  /* 0x000000b73ee87220 */ /* 0x000fe20000410000 */
[----:B------:R-:W-:Y:S01]  /*17c0*/  FFMA.FTZ R180, R224, R231, R7 ;  /* 0x000000e7e0b47223 */ /* 0x000fe20000010007 */
[C---:B------:R-:W-:Y:S01]  /*17d0*/  FMUL.FTZ R227, R12.reuse, R229 ;  /* 0x000000e50ce37220 */ /* 0x040fe20000410000 */
        /* <DEDUP_REMOVED lines=38> */
.L_x_10586:
        /* <DEDUP_REMOVED lines=35> */
.L_x_10592:
        /* <DEDUP_REMOVED lines=29> */
.L_x_10591:
[----:B------:R-:W-:Y:S05]  /*1e40*/  BSYNC.RECONVERGENT B0 ;  /* 0x0000000000007941 */ /* 0x000fea0003800200 */
.L_x_10585:
        /* <DEDUP_REMOVED lines=20> */
.L_x_10853:
        /* <DEDUP_REMOVED lines=20> */
.L_x_10597:
[----:B------:R-:W-:Y:S05]  /*20d0*/  BSYNC.RECONVERGENT B1 ;  /* 0x0000000000017941 */ /* 0x000fea0003800200 */
.L_x_10596:
        /* <DEDUP_REMOVED lines=33> */
.L_x_10604:
[----:B------:R-:W-:Y:S05]  /*22f0*/  BSYNC.RECONVERGENT B3 ;  /* 0x0000000000037941 */ /* 0x000fea0003800200 */
.L_x_10603:
[----:B------:R-:W-:Y:S01]  /*2300*/  F2FP.F16.F32.PACK_AB R180, RZ, R180 ;  /* 0x000000b4ffb4723e */ /* 0x000fe200000000ff */
[----:B------:R-:W-:-:S03]  /*2310*/  FADD.FTZ R120, R120, R7 ;  /* 0x0000000778787221 */ /* 0x000fc60000010000 */
[----:B------:R-:W-:-:S07]  /*2320*/  PRMT R176, R180, 0x7610, R176 ;  /* 0x00007610b4b07816 */ /* 0x000fce00000000b0 */
.L_x_10602:
[----:B------:R-:W-:Y:S05]  /*2330*/  BSYNC.RECONVERGENT B2 ;  /* 0x0000000000027941 */ /* 0x000fea0003800200 */
.L_x_10601:
        /* <DEDUP_REMOVED lines=24> */
.L_x_10608:
[----:B------:R-:W-:Y:S05]  /*24c0*/  BSYNC.RECONVERGENT B3 ;  /* 0x0000000000037941 */ /* 0x000fea0003800200 */
.L_x_10607:
[----:B------:R-:W-:Y:S01]  /*24d0*/  F2FP.F16.F32.PACK_AB R180, RZ, R180 ;  /* 0x000000b4ffb4723e */ /* 0x000fe200000000ff */
[----:B------:R-:W-:-:S03]  /*24e0*/  FADD.FTZ R121, R121, R6 ;  /* 0x0000000679797221 */ /* 0x000fc60000010000 */
[----:B------:R-:W-:-:S07]  /*24f0*/  PRMT R176, R176, 0x5410, R180 ;  /* 0x00005410b0b07816 */ /* 0x000fce00000000b4 */
.L_x_10606:
[----:B------:R-:W-:Y:S05]  /*2500*/  BSYNC.RECONVERGENT B2 ;  /* 0x0000000000027941 */ /* 0x000fea0003800200 */
.L_x_10605:
        /* <DEDUP_REMOVED lines=24> */
.L_x_10612:
[----:B------:R-:W-:Y:S05]  /*2690*/  BSYNC.RECONVERGENT B3 ;  /* 0x0000000000037941 */ /* 0x000fea0003800200 */
.L_x_10611:
[----:B------:R-:W-:Y:S01]  /*26a0*/  F2FP.F16.F32.PACK_AB R180, RZ, R180 ;  /* 0x000000b4ffb4723e */ /* 0x000fe200000000ff */
[----:B------:R-:W-:-:S03]  /*26b0*/  FADD.FTZ R122, R122, R7 ;  /* 0x000000077a7a7221 */ /* 0x000fc60000010000 */
[----:B------:R-:W-:-:S07]  /*26c0*/  PRMT R177, R180, 0x7610, R177 ;  /* 0x00007610b4b17816 */ /* 0x000fce00000000b1 */
.L_x_10610:
[----:B------:R-:W-:Y:S05]  /*26d0*/  BSYNC.RECONVERGENT B2 ;  /* 0x0000000000027941 */ /* 0x000fea0003800200 */
.L_x_10609:
        /* <DEDUP_REMOVED lines=24> */
.L_x_10616:
[----:B------:R-:W-:Y:S05]  /*2860*/  BSYNC.RECONVERGENT B3 ;  /* 0x0000000000037941 */ /* 0x000fea0003800200 */
.L_x_10615:
[----:B------:R-:W-:Y:S01]  /*2870*/  F2FP.F16.F32.PACK_AB R180, RZ, R180 ;  /* 0x000000b4ffb4723e */ /* 0x000fe200000000ff */
[----:B------:R-:W-:-:S03]  /*2880*/  FADD.FTZ R123, R123, R6 ;  /* 0x000000067b7b7221 */ /* 0x000fc60000010000 */
[----:B------:R-:W-:-:S07]  /*2890*/  PRMT R177, R177, 0x5410, R180 ;  /* 0x00005410b1b17816 */ /* 0x000fce00000000b4 */
.L_x_10614:
[----:B------:R-:W-:Y:S05]  /*28a0*/  BSYNC.RECONVERGENT B2 ;  /* 0x0000000000027941 */ /* 0x000fea0003800200 */
.L_x_10613:
        /* <DEDUP_REMOVED lines=24> */
.L_x_10620:
[----:B------:R-:W-:Y:S05]  /*2a30*/  BSYNC.RECONVERGENT B3 ;  /* 0x0000000000037941 */ /* 0x000fea0003800200 */
.L_x_10619:
[----:B------:R-:W-:Y:S01]  /*2a40*/  F2FP.F16.F32.PACK_AB R180, RZ, R180 ;  /* 0x000000b4ffb4723e */ /* 0x000fe200000000ff */
[----:B------:R-:W-:-:S03]  /*2a50*/  FADD.FTZ R124, R124, R7 ;  /* 0x000000077c7c7221 */ /* 0x000fc60000010000 */
[----:B------:R-:W-:-:S07]  /*2a60*/  PRMT R178, R180, 0x7610, R178 ;  /* 0x00007610b4b27816 */ /* 0x000fce00000000b2 */
.L_x_10618:
[----:B------:R-:W-:Y:S05]  /*2a70*/  BSYNC.RECONVERGENT B2 ;  /* 0x0000000000027941 */ /* 0x000fea0003800200 */
.L_x_10617:
        /* <DEDUP_REMOVED lines=24> */
.L_x_10624:
[----:B------:R-:W-:Y:S05]  /*2c00*/  BSYNC.RECONVERGENT B3 ;  /* 0x0000000000037941 */ /* 0x000fea0003800200 */
.L_x_10623:
[----:B------:R-:W-:Y:S01]  /*2c10*/  F2FP.F16.F32.PACK_AB R180, RZ, R180 ;  /* 0x000000b4ffb4723e */ /* 0x000fe200000000ff */
[----:B------:R-:W-:-:S03]  /*2c20*/  FADD.FTZ R125, R125, R6 ;  /* 0x000000067d7d7221 */ /* 0x000fc60000010000 */
[----:B------:R-:W-:-:S07]  /*2c30*/  PRMT R178, R178, 0x5410, R180 ;  /* 0x00005410b2b27816 */ /* 0x000fce00000000b4 */
.L_x_10622:
[----:B------:R-:W-:Y:S05]  /*2c40*/  BSYNC.RECONVERGENT B2 ;  /* 0x0000000000027941 */ /* 0x000fea0003800200 */
.L_x_10621:
        /* <DEDUP_REMOVED lines=24> */
.L_x_10628:
[----:B------:R-:W-:Y:S05]  /*2dd0*/  BSYNC.RECONVERGENT B3 ;  /* 0x0000000000037941 */ /* 0x000fea0003800200 */
.L_x_10627:
[----:B------:R-:W-:Y:S01]  /*2de0*/  F2FP.F16.F32.PACK_AB R180, RZ, R180 ;  /* 0x000000b4ffb4723e */ /* 0x000fe200000000ff */
[----:B------:R-:W-:-:S03]  /*2df0*/  FADD.FTZ R126, R126, R7 ;  /* 0x000000077e7e7221 */ /* 0x000fc60000010000 */
[----:B------:R-:W-:-:S07]  /*2e00*/  PRMT R179, R180, 0x7610, R179 ;  /* 0x00007610b4b37816 */ /* 0x000fce00000000b3 */
.L_x_10626:
[----:B------:R-:W-:Y:S05]  /*2e10*/  BSYNC.RECONVERGENT B2 ;  /* 0x0000000000027941 */ /* 0x000fea0003800200 */
.L_x_10625:
[----:B------:R-:W-:Y:S05]  /*2e20*/  @!P2 BRA `(.L_x_10629) ;  /* 0x0000001c001ca947 */ /* 0x000fea0003800000 */
[----:B0-----:R-:W-:Y:S01]  /*2e30*/  FFMA.FTZ R6, R198, R10, R185 ;  /* 0x0000000ac6067223 */ /* 0x001fe200000100b9 */
[----:B------:R-:W-:Y:S02]  /*2e40*/  ISETP.GT.AND P5, PT, R11, RZ, PT ;  /* 0x000000ff0b00720c */ /* 0x000fe40003fa4270 */
[----:B-----5:R-:W-:Y:S01]  /*2e50*/  ISETP.GE.U32.AND P0, PT, R206, RZ, PT ;  /* 0x000000ffce00720c */ /* 0x020fe20003f06070 */
[----:B------:R-:W-:Y:S01]  /*2e60*/  FADD.FTZ R7, R199, -R6 ;  /* 0x80000006c7077221 */ /* 0x000fe20000010000 */
[----:B------:R-:W-:Y:S02]  /*2e70*/  MOV R6, RZ ;  /* 0x000000ff00067202 */ /* 0x000fe40000000f00 */
        /* <DEDUP_REMOVED lines=13> */
.L_x_10600:
        /* <DEDUP_REMOVED lines=46> */
.L_x_10631:
[----:B------:R-:W-:Y:S05]  /*3230*/  BSYNC.RECONVERGENT B2 ;  /* 0x0000000000027941 */ /* 0x000fea0003800200 */
.L_x_10630:
[----:B------:R-:W-:Y:S04]  /*3240*/  BSSY.RECONVERGENT B2, `(.L_x_10632) ;  /* 0x000000d000027945 */ /* 0x000fe80003800200 */
[----:B------:R-:W-:Y:S05]  /*3250*/  @!P2 BRA `(.L_x_10633) ;  /* 0x00000000002ca947 */ /* 0x000fea0003800000 */
[----:B-----5:R-:W-:Y:S01]  /*3260*/  LOP3.LUT P0, RZ, R206, 0xff00, RZ, 0xc0, !PT ;  /* 0x0000ff00ceff7812 */ /* 0x020fe2000780c0ff */
[----:B------:R-:W-:-:S04]  /*3270*/  FMUL.FTZ R6, R169, UR13 ;  /* 0x0000000da9067c20 */ /* 0x000fc80008410000 */
[----:B------:R-:W-:Y:S01]  /*3280*/  FMUL.FTZ R180, R6, UR12 ;  /* 0x0000000c06b47c20 */ /* 0x000fe20008410000 */
[----:B------:R-:W-:-:S03]  /*3290*/  MOV R6, RZ ;  /* 0x000000ff00067202 */ /* 0x000fc60000000f00 */
[----:B------:R-:W-:-:S04]  /*32a0*/  FMUL.FTZ R7, R37, R180 ;  /* 0x000000b425077220 */ /* 0x000fc80000410000 */
[----:B------:R-:W-:Y:S01]  /*32b0*/  @P0 HADD2.F32 R187, -RZ, R172.H1_H1 ;  /* 0x300000acffbb0230 */ /* 0x000fe20000004100 */
[----:B------:R-:W-:-:S04]  /*32c0*/  FSEL R7, R7, RZ, P0 ;  /* 0x000000ff07077208 */ /* 0x000fc80000000000 */
[----:B------:R-:W-:Y:S01]  /*32d0*/  @P0 FMUL.FTZ R6, R187, R180 ;  /* 0x000000b4bb060220 */ /* 0x000fe20000410000 */
[----:B------:R-:W-:-:S03]  /*32e0*/  F2FP.F16.F32.PACK_AB R7, RZ, R7 ;  /* 0x00000007ff07723e */ /* 0x000fc600000000ff */
[----:B------:R-:W-:Y:S01]  /*32f0*/  FADD.FTZ R121, R121, R6 ;  /* 0x0000000679797221 */ /* 0x000fe20000010000 */
[----:B------:R-:W-:-:S07]  /*3300*/  PRMT R176, R176, 0x5410, R7 ;  /* 0x00005410b0b07816 */ /* 0x000fce0000000007 */
.L_x_10633:
[----:B------:R-:W-:Y:S05]  /*3310*/  BSYNC.RECONVERGENT B2 ;  /* 0x0000000000027941 */ /* 0x000fea0003800200 */
.L_x_10632:
[----:B------:R-:W-:Y:S04]  /*3320*/  BSSY.RECONVERGENT B2, `(.L_x_10634) ;  /* 0x000000d000027945 */ /* 0x000fe80003800200 */
[----:B------:R-:W-:Y:S05]  /*3330*/  @!P2 BRA `(.L_x_10635) ;  /* 0x00000000002ca947 */ /* 0x000fea0003800000 */
        /* <DEDUP_REMOVED lines=11> */
.L_x_10635:
[----:B------:R-:W-:Y:S05]  /*33f0*/  BSYNC.RECONVERGENT B2 ;  /* 0x0000000000027941 */ /* 0x000fea0003800200 */
.L_x_10634:
        /* <DEDUP_REMOVED lines=13> */
.L_x_10637:
[----:B------:R-:W-:Y:S05]  /*34d0*/  BSYNC.RECONVERGENT B2 ;  /* 0x0000000000027941 */ /* 0x000fea0003800200 */
.L_x_10636:
        /* <DEDUP_REMOVED lines=13> */
.L_x_10639:
[----:B------:R-:W-:Y:S05]  /*35b0*/  BSYNC.RECONVERGENT B2 ;  /* 0x0000000000027941 */ /* 0x000fea0003800200 */
.L_x_10638:
        /* <DEDUP_REMOVED lines=13> */
.L_x_10641:
[----:B------:R-:W-:Y:S05]  /*3690*/  BSYNC.RECONVERGENT B2 ;  /* 0x0000000000027941 */ /* 0x000fea0003800200 */
.L_x_10640:
        /* <DEDUP_REMOVED lines=13> */
.L_x_10643:
[----:B------:R-:W-:Y:S05]  /*3770*/  BSYNC.RECONVERGENT B2 ;  /* 0x0000000000027941 */ /* 0x000fea0003800200 */
.L_x_10642:
        /* <DEDUP_REMOVED lines=14> */
.L_x_10599:
        /* <DEDUP_REMOVED lines=15> */
[----:B------:R-:W-:-:S03]  /*3950*/  @P0 HADD2.F32 R180, -RZ, R172.H0_H0 ;  /* 0x200000acffb40230 */ /* 0x000fc60000004100 */
[-C--:B------:R-:W-:Y:S02]  /*3960*/  FMUL.FTZ R6, R36, R187.reuse ;  /* 0x000000bb24067220 */ /* 0x080fe40000410000 */
[----:B------:R-:W-:-:S03]  /*3970*/  @P0 FMUL.FTZ R7, R180, R187 ;  /* 0x000000bbb4070220 */ /* 0x000fc60000410000 */
[----:B------:R-:W-:Y:S01]  /*3980*/  FSEL R6, R6, RZ, P0 ;  /* 0x000000ff06067208 */ /* 0x000fe20000000000 */
[----:B------:R-:W-:-:S03]  /*3990*/  FADD.FTZ R120, R120, R7 ;  /* 0x0000000778787221 */ /* 0x000fc60000010000 */
[----:B------:R-:W-:-:S04]  /*39a0*/  F2FP.F16.F32.PACK_AB R6, RZ, R6 ;  /* 0x00000006ff06723e */ /* 0x000fc800000000ff */
[----:B------:R-:W-:-:S07]  /*39b0*/  PRMT R176, R6, 0x7610, R176 ;  /* 0x0000761006b07816 */ /* 0x000fce00000000b0 */
.L_x_10646:
[----:B------:R-:W-:Y:S05]  /*39c0*/  BSYNC.RECONVERGENT B2 ;  /* 0x0000000000027941 */ /* 0x000fea0003800200 */
.L_x_10645:
[----:B------:R-:W-:Y:S04]  /*39d0*/  BSSY.RECONVERGENT B2, `(.L_x_10647) ;  /* 0x0000011000027945 */ /* 0x000fe80003800200 */
[----:B------:R-:W-:Y:S05]  /*39e0*/  @!P2 BRA `(.L_x_10648) ;  /* 0x00000000003ca947 */ /* 0x000fea0003800000 */
[----:B------:R-:W-:Y:S01]  /*39f0*/  @P1 FFMA.FTZ R180, R14, R10, R185 ;  /* 0x0000000a0eb41223 */ /* 0x000fe200000100b9 */
[----:B0----5:R-:W-:Y:S02]  /*3a00*/  MOV R6, R145 ;  /* 0x0000009100067202 */ /* 0x021fe40000000f00 */
[----:B------:R-:W-:Y:S01]  /*3a10*/  LOP3.LUT P0, RZ, R206, 0xff00, RZ, 0xc0, !PT ;  /* 0x0000ff00ceff7812 */ /* 0x000fe2000780c0ff */
[----:B------:R-:W-:-:S04]  /*3a20*/  @P1 FADD.FTZ R180, R17, -R180 ;  /* 0x800000b411b41221 */ /* 0x000fc80000010000 */
[----:B------:R-:W-:-:S04]  /*3a30*/  @P1 FFMA.FTZ R6, R12, R180, R145 ;  /* 0x000000b40c061223 */ /* 0x000fc80000010091 */
[----:B------:R-:W-:-:S04]  /*3a40*/  FMUL.FTZ R6, R6, UR13 ;  /* 0x0000000d06067c20 */ /* 0x000fc80008410000 */
[----:B------:R-:W-:Y:S01]  /*3a50*/  FMUL.FTZ R180, R6, UR12 ;  /* 0x0000000c06b47c20 */ /* 0x000fe20008410000 */
[----:B------:R-:W-:Y:S02]  /*3a60*/  HFMA2 R6, -RZ, RZ, 0, 0 ;  /* 0x00000000ff067431 */ /* 0x000fe400000001ff */
[----:B------:R-:W-:Y:S02]  /*3a70*/  @P0 HADD2.F32 R187, -RZ, R172.H1_H1 ;  /* 0x300000acffbb0230 */ /* 0x000fe40000004100 */
[----:B------:R-:W-:-:S03]  /*3a80*/  FMUL.FTZ R7, R37, R180 ;  /* 0x000000b425077220 */ /* 0x000fc60000410000 */
[----:B------:R-:W-:Y:S02]  /*3a90*/  @P0 FMUL.FTZ R6, R187, R180 ;  /* 0x000000b4bb060220 */ /* 0x000fe40000410000 */
[----:B------:R-:W-:Y:S02]  /*3aa0*/  FSEL R7, R7, RZ, P0 ;  /* 0x000000ff07077208 */ /* 0x000fe40000000000 */
[----:B------:R-:W-:Y:S02]  /*3ab0*/  FADD.FTZ R121, R121, R6 ;  /* 0x0000000679797221 */ /* 0x000fe40000010000 */
[----:B------:R-:W-:-:S04]  /*3ac0*/  F2FP.F16.F32.PACK_AB R7, RZ, R7 ;  /* 0x00000007ff07723e */ /* 0x000fc800000000ff */
[----:B------:R-:W-:-:S07]  /*3ad0*/  PRMT R176, R176, 0x5410, R7 ;  /* 0x00005410b0b07816 */ /* 0x000fce0000000007 */
.L_x_10648:
[----:B------:R-:W-:Y:S05]  /*3ae0*/  BSYNC.RECONVERGENT B2 ;  /* 0x0000000000027941 */ /* 0x000fea0003800200 */
.L_x_10647:
        /* <DEDUP_REMOVED lines=17> */
.L_x_10650:
[----:B------:R-:W-:Y:S05]  /*3c00*/  BSYNC.RECONVERGENT B2 ;  /* 0x0000000000027941 */ /* 0x000fea0003800200 */
.L_x_10649:
        /* <DEDUP_REMOVED lines=17> */
.L_x_10652:
[----:B------:R-:W-:Y:S05]  /*3d20*/  BSYNC.RECONVERGENT B2 ;  /* 0x0000000000027941 */ /* 0x000fea0003800200 */
.L_x_10651:
        /* <DEDUP_REMOVED lines=17> */
.L_x_10654:
[----:B------:R-:W-:Y:S05]  /*3e40*/  BSYNC.RECONVERGENT B2 ;  /* 0x0000000000027941 */ /* 0x000fea0003800200 */
.L_x_10653:
        /* <DEDUP_REMOVED lines=17> */
.L_x_10656:
[----:B------:R-:W-:Y:S05]  /*3f60*/  BSYNC.RECONVERGENT B2 ;  /* 0x0000000000027941 */ /* 0x000fea0003800200 */
.L_x_10655:
        /* <DEDUP_REMOVED lines=17> */
.L_x_10658:
[----:B------:R-:W-:Y:S05]  /*4080*/  BSYNC.RECONVERGENT B2 ;  /* 0x0000000000027941 */ /* 0x000fea0003800200 */
.L_x_10657:
[----:B------:R-:W-:Y:S05]  /*4090*/  @!P2 BRA `(.L_x_10629) ;  /* 0x000000080080a947 */ /* 0x000fea0003800000 */
[----:B------:R-:W-:Y:S01]  /*40a0*/  @P1 FFMA.FTZ R180, R198, R10, R185 ;  /* 0x0000000ac6b41223 */ /* 0x000fe200000100b9 */
[----:B0----5:R-:W-:Y:S02]  /*40b0*/  MOV R6, R151 ;  /* 0x0000009700067202 */ /* 0x021fe40000000f00 */
[----:B------:R-:W-:Y:S01]  /*40c0*/  ISETP.GE.U32.AND P0, PT, R206, RZ, PT ;  /* 0x000000ffce00720c */ /* 0x000fe20003f06070 */
[----:B------:R-:W-:-:S03]  /*40d0*/  @P1 FADD.FTZ R180, R199, -R180 ;  /* 0x800000b4c7b41221 */ /* 0x000fc60000010000 */
[----:B------:R-:W-:Y:S01]  /*40e0*/  ISETP.GE.U32.AND.EX P0, PT, R207, 0x1000000, PT, P0 ;  /* 0x01000000cf00780c */ /* 0x000fe20003f06100 */
[----:B------:R-:W-:-:S04]  /*40f0*/  @P1 FFMA.FTZ R6, R12, R180, R151 ;  /* 0x000000b40c061223 */ /* 0x000fc80000010097 */
[----:B------:R-:W-:-:S04]  /*4100*/  FMUL.FTZ R6, R6, UR13 ;  /* 0x0000000d06067c20 */ /* 0x000fc80008410000 */
[----:B------:R-:W-:Y:S01]  /*4110*/  FMUL.FTZ R180, R6, UR12 ;  /* 0x0000000c06b47c20 */ /* 0x000fe20008410000 */
[----:B------:R-:W-:-:S03]  /*4120*/  HFMA2 R6, -RZ, RZ, 0, 0 ;  /* 0x00000000ff067431 */ /* 0x000fc600000001ff */
[----:B------:R-:W-:Y:S01]  /*4130*/  FMUL.FTZ R7, R43, R180 ;  /* 0x000000b42b077220 */ /* 0x000fe20000410000 */
[----:B------:R-:W-:-:S04]  /*4140*/  @P0 HADD2.F32 R187, -RZ, R175.H1_H1 ;  /* 0x300000afffbb0230 */ /* 0x000fc80000004100 */
[----:B------:R-:W-:Y:S01]  /*4150*/  FSEL R7, R7, RZ, P0 ;  /* 0x000000ff07077208 */ /* 0x000fe20000000000 */
[----:B------:R-:W-:-:S03]  /*4160*/  @P0 FMUL.FTZ R6, R187, R180 ;  /* 0x000000b4bb060220 */ /* 0x000fc60000410000 */
[----:B------:R-:W-:Y:S01]  /*4170*/  F2FP.F16.F32.PACK_AB R7, RZ, R7 ;  /* 0x00000007ff07723e */ /* 0x000fe200000000ff */
[----:B------:R-:W-:-:S03]  /*4180*/  FADD.FTZ R127, R127, R6 ;  /* 0x000000067f7f7221 */ /* 0x000fc60000010000 */
[----:B------:R-:W-:Y:S01]  /*4190*/  PRMT R179, R179, 0x5410, R7 ;  /* 0x00005410b3b37816 */ /* 0x000fe20000000007 */
[----:B------:R-:W-:Y:S06]  /*41a0*/  BRA `(.L_x_10629) ;  /* 0x00000008003c7947 */ /* 0x000fec0003800000 */
.L_x_10644:
        /* <DEDUP_REMOVED lines=45> */
.L_x_10660:
[----:B------:R-:W-:Y:S05]  /*4480*/  BSYNC.RECONVERGENT B2 ;  /* 0x0000000000027941 */ /* 0x000fea0003800200 */
.L_x_10659:
[----:B------:R-:W-:Y:S04]  /*4490*/  BSSY.RECONVERGENT B2, `(.L_x_10661) ;  /* 0x000000d000027945 */ /* 0x000fe80003800200 */
[----:B------:R-:W-:Y:S05]  /*44a0*/  @!P2 BRA `(.L_x_10662) ;  /* 0x00000000002ca947 */ /* 0x000fea0003800000 */
[----:B------:R-:W-:Y:S01]  /*44b0*/  LOP3.LUT P0, RZ, R206, 0xff00, RZ, 0xc0, !PT ;  /* 0x0000ff00ceff7812 */ /* 0x000fe2000780c0ff */
        /* <DEDUP_REMOVED lines=10> */
.L_x_10662:
[----:B------:R-:W-:Y:S05]  /*4560*/  BSYNC.RECONVERGENT B2 ;  /* 0x0000000000027941 */ /* 0x000fea0003800200 */
.L_x_10661:
[----:B------:R-:W-:Y:S04]  /*4570*/  BSSY.RECONVERGENT B2, `(.L_x_10663) ;  /* 0x000000d000027945 */ /* 0x000fe80003800200 */
[----:B------:R-:W-:Y:S05]  /*4580*/  @!P2 BRA `(.L_x_10664) ;  /* 0x00000000002ca947 */ /* 0x000fea0003800000 */
        /* <DEDUP_REMOVED lines=11> */
.L_x_10664:
[----:B------:R-:W-:Y:S05]  /*4640*/  BSYNC.RECONVERGENT B2 ;  /* 0x0000000000027941 */ /* 0x000fea0003800200 */
.L_x_10663:
        /* <DEDUP_REMOVED lines=13> */
.L_x_10666:
[----:B------:R-:W-:Y:S05]  /*4720*/  BSYNC.RECONVERGENT B2 ;  /* 0x0000000000027941 */ /* 0x000fea0003800200 */
.L_x_10665:
        /* <DEDUP_REMOVED lines=13> */
.L_x_10668:
[----:B------:R-:W-:Y:S05]  /*4800*/  BSYNC.RECONVERGENT B2 ;  /* 0x0000000000027941 */ /* 0x000fea0003800200 */
.L_x_10667:
        /* <DEDUP_REMOVED lines=13> */
.L_x_10670:
[----:B------:R-:W-:Y:S05]  /*48e0*/  BSYNC.RECONVERGENT B2 ;  /* 0x0000000000027941 */ /* 0x000fea0003800200 */
.L_x_10669:
        /* <DEDUP_REMOVED lines=13> */
.L_x_10672:
[----:B------:R-:W-:Y:S05]  /*49c0*/  BSYNC.RECONVERGENT B2 ;  /* 0x0000000000027941 */ /* 0x000fea0003800200 */
.L_x_10671:
        /* <DEDUP_REMOVED lines=12> */
[----:B------:R-:W-:-:S07]  /*4a90*/  FADD.FTZ R127, R127, R6 ;  /* 0x000000067f7f7221 */ /* 0x000fce0000010000 */
.L_x_10629:
[----:B------:R-:W-:Y:S05]  /*4aa0*/  BSYNC.RECONVERGENT B1 ;  /* 0x0000000000017941 */ /* 0x000fea0003800200 */
.L_x_10598:
        /* <DEDUP_REMOVED lines=11> */
.L_x_10595:
[----:B------:R-:W-:Y:S05]  /*4b60*/  BSYNC.RECONVERGENT B0 ;  /* 0x0000000000007941 */ /* 0x000fea0003800200 */
.L_x_10594:
[----:B------:R-:W-:Y:S04]  /*4b70*/  BSSY.RECONVERGENT B0, `(.L_x_10673) ;  /* 0x00002ac000007945 */ /* 0x000fe80003800200 */
[----:B------:R-:W-:Y:S05]  /*4b80*/  @!P3 BRA `(.L_x_10674) ;  /* 0x0000002800a8b947 */ /* 0x000fea0003800000 */
[----:B------:R-:W-:Y:S04]  /*4b90*/  BSSY.RECONVERGENT B1, `(.L_x_10675) ;  /* 0x0000005000017945 */ /* 0x000fe80003800200 */
[----:B------:R-:W-:Y:S05]  /*4ba0*/  @!P2 BRA `(.L_x_10676) ;  /* 0x00000000000ca947 */ /* 0x000fea0003800000 */
[----:B-----5:R-:W1:Y:S02]  /*4bb0*/  LDC.64 R172, c[0x0][0x390] ;  /* 0x0000e400ffac7b82 */ /* 0x020e640000000a00 */
[----:B-1----:R-:W-:-:S06]  /*4bc0*/  IMAD.WIDE.U32 R172, R181, 0x10, R172 ;  /* 0x00000010b5ac7825 */ /* 0x002fcc00078e00ac */
[----:B------:R-:W5:Y:S02]  /*4bd0*/  LDG.E.128 R172, desc[UR6][R172.64] ;  /* 0x00000006acac7981 */ /* 0x000f64000c1e1d00 */
.L_x_10676:
[----:B------:R-:W-:Y:S05]  /*4be0*/  BSYNC.RECONVERGENT B1 ;  /* 0x0000000000017941 */ /* 0x000fea0003800200 */
.L_x_10675:
        /* <DEDUP_REMOVED lines=53> */
.L_x_10681:
[----:B------:R-:W-:Y:S05]  /*4f40*/  BSYNC.RECONVERGENT B2 ;  /* 0x0000000000027941 */ /* 0x000fea0003800200 */
.L_x_10680:
        /* <DEDUP_REMOVED lines=13> */
.L_x_10683:
[----:B------:R-:W-:Y:S05]  /*5020*/  BSYNC.RECONVERGENT B2 ;  /* 0x0000000000027941 */ /* 0x000fea0003800200 */
.L_x_10682:
        /* <DEDUP_REMOVED lines=13> */
.L_x_10685:
[----:B------:R-:W-:Y:S05]  /*5100*/  BSYNC.RECONVERGENT B2 ;  /* 0x0000000000027941 */ /* 0x000fea0003800200 */
.L_x_10684:
        /* <DEDUP_REMOVED lines=13> */
.L_x_10687:
[----:B------:R-:W-:Y:S05]  /*51e0*/  BSYNC.RECONVERGENT B2 ;  /* 0x0000000000027941 */ /* 0x000fea0003800200 */
.L_x_10686:
        /* <DEDUP_REMOVED lines=13> */
.L_x_10689:
[----:B------:R-:W-:Y:S05]  /*52c0*/  BSYNC.RECONVERGENT B2 ;  /* 0x0000000000027941 */ /* 0x000fea0003800200 */
.L_x_10688:
        /* <DEDUP_REMOVED lines=13> */
.L_x_10691:
[----:B------:R-:W-:Y:S05]  /*53a0*/  BSYNC.RECONVERGENT B2 ;  /* 0x0000000000027941 */ /* 0x000fea0003800200 */
.L_x_10690:
        /* <DEDUP_REMOVED lines=13> */
.L_x_10693:
[----:B------:R-:W-:Y:S05]  /*5480*/  BSYNC.RECONVERGENT B2 ;  /* 0x0000000000027941 */ /* 0x000fea0003800200 */
.L_x_10692:
        /* <DEDUP_REMOVED lines=14> */
.L_x_10679:
        /* <DEDUP_REMOVED lines=17> */
.L_x_10696:
[----:B------:R-:W-:Y:S05]  /*5680*/  BSYNC.RECONVERGENT B2 ;  /* 0x0000000000027941 */ /* 0x000fea0003800200 */
.L_x_10695:
[----:B------:R-:W-:Y:S04]  /*5690*/  BSSY.RECONVERGENT B2, `(.L_x_10697) ;  /* 0x0000011000027945 */ /* 0x000fe80003800200 */
[----:B------:R-:W-:Y:S05]  /*56a0*/  @!P2 BRA `(.L_x_10698) ;  /* 0x00000000003ca947 */ /* 0x000fea0003800000 */
[----:B0-----:R-:W-:Y:S01]  /*56b0*/  @P1 FFMA.FTZ R8, R202, R10, R185 ;  /* 0x0000000aca081223 */ /* 0x001fe200000100b9 */
[----:B-----5:R-:W-:Y:S02]  /*56c0*/  MOV R6, R153 ;  /* 0x0000009900067202 */ /* 0x020fe40000000f00 */
        /* <DEDUP_REMOVED lines=13> */
.L_x_10698:
[----:B------:R-:W-:Y:S05]  /*57a0*/  BSYNC.RECONVERGENT B2 ;  /* 0x0000000000027941 */ /* 0x000fea0003800200 */
.L_x_10697:
        /* <DEDUP_REMOVED lines=17> */
.L_x_10700:
[----:B------:R-:W-:Y:S05]  /*58c0*/  BSYNC.RECONVERGENT B2 ;  /* 0x0000000000027941 */ /* 0x000fea0003800200 */
.L_x_10699:
        /* <DEDUP_REMOVED lines=17> */
.L_x_10702:
[----:B------:R-:W-:Y:S05]  /*59e0*/  BSYNC.RECONVERGENT B2 ;  /* 0x0000000000027941 */ /* 0x000fea0003800200 */
.L_x_10701:
        /* <DEDUP_REMOVED lines=17> */
.L_x_10704:
[----:B------:R-:W-:Y:S05]  /*5b00*/  BSYNC.RECONVERGENT B2 ;  /* 0x0000000000027941 */ /* 0x000fea0003800200 */
.L_x_10703:
        /* <DEDUP_REMOVED lines=17> */
.L_x_10706:
[----:B------:R-:W-:Y:S05]  /*5c20*/  BSYNC.RECONVERGENT B2 ;  /* 0x0000000000027941 */ /* 0x000fea0003800200 */
.L_x_10705:
        /* <DEDUP_REMOVED lines=17> */
.L_x_10708:
[----:B------:R-:W-:Y:S05]  /*5d40*/  BSYNC.RECONVERGENT B2 ;  /* 0x0000000000027941 */ /* 0x000fea0003800200 */
.L_x_10707:
[----:B------:R-:W-:Y:S05]  /*5d50*/  @!P2 BRA `(.L_x_10694) ;  /* 0x00000018000ca947 */ /* 0x000fea0003800000 */
[----:B0-----:R-:W-:Y:S01]  /*5d60*/  @P1 FFMA.FTZ R8, R222, R10, R185 ;  /* 0x0000000ade081223 */ /* 0x001fe200000100b9 */
[----:B-----5:R-:W-:Y:S02]  /*5d70*/  MOV R6, R159 ;  /* 0x0000009f00067202 */ /* 0x020fe40000000f00 */
        /* <DEDUP_REMOVED lines=15> */
.L_x_10678:
        /* <DEDUP_REMOVED lines=50> */
.L_x_10711:
[----:B------:R-:W-:Y:S05]  /*6190*/  BSYNC.RECONVERGENT B2 ;  /* 0x0000000000027941 */ /* 0x000fea0003800200 */
.L_x_10710:
[----:B------:R-:W-:Y:S04]  /*61a0*/  BSSY.RECONVERGENT B2, `(.L_x_10712) ;  /* 0x000000d000027945 */ /* 0x000fe80003800200 */
[----:B------:R-:W-:Y:S05]  /*61b0*/  @!P2 BRA `(.L_x_10713) ;  /* 0x00000000002ca947 */ /* 0x000fea0003800000 */
        /* <DEDUP_REMOVED lines=11> */
.L_x_10713:
[----:B------:R-:W-:Y:S05]  /*6270*/  BSYNC.RECONVERGENT B2 ;  /* 0x0000000000027941 */ /* 0x000fea0003800200 */
.L_x_10712:
[----:B------:R-:W-:Y:S04]  /*6280*/  BSSY.RECONVERGENT B2, `(.L_x_10714) ;  /* 0x000000d000027945 */ /* 0x000fe80003800200 */
[----:B------:R-:W-:Y:S05]  /*6290*/  @!P2 BRA `(.L_x_10715) ;  /* 0x00000000002ca947 */ /* 0x000fea0003800000 */
        /* <DEDUP_REMOVED lines=11> */
.L_x_10715:
[----:B------:R-:W-:Y:S05]  /*6350*/  BSYNC.RECONVERGENT B2 ;  /* 0x0000000000027941 */ /* 0x000fea0003800200 */
.L_x_10714:
        /* <DEDUP_REMOVED lines=13> */
.L_x_10717:
[----:B------:R-:W-:Y:S05]  /*6430*/  BSYNC.RECONVERGENT B2 ;  /* 0x0000000000027941 */ /* 0x000fea0003800200 */
.L_x_10716:
        /* <DEDUP_REMOVED lines=13> */
.L_x_10719:
[----:B------:R-:W-:Y:S05]  /*6510*/  BSYNC.RECONVERGENT B2 ;  /* 0x0000000000027941 */ /* 0x000fea0003800200 */
.L_x_10718:
        /* <DEDUP_REMOVED lines=13> */
.L_x_10721:
[----:B------:R-:W-:Y:S05]  /*65f0*/  BSYNC.RECONVERGENT B2 ;  /* 0x0000000000027941 */ /* 0x000fea0003800200 */
.L_x_10720:
        /* <DEDUP_REMOVED lines=13> */
.L_x_10723:
[----:B------:R-:W-:Y:S05]  /*66d0*/  BSYNC.RECONVERGENT B2 ;  /* 0x0000000000027941 */ /* 0x000fea0003800200 */
.L_x_10722:
        /* <DEDUP_REMOVED lines=14> */
.L_x_10709:
        /* <DEDUP_REMOVED lines=24> */
.L_x_10727:
[----:B------:R-:W-:Y:S05]  /*6940*/  BSYNC.RECONVERGENT B3 ;  /* 0x0000000000037941 */ /* 0x000fea0003800200 */
.L_x_10726:
[----:B------:R-:W-:Y:S01]  /*6950*/  F2FP.F16.F32.PACK_AB R8, RZ, R8 ;  /* 0x00000008ff08723e */ /* 0x000fe200000000ff */
[----:B------:R-:W-:-:S03]  /*6960*/  FADD.FTZ R128, R128, R7 ;  /* 0x0000000780807221 */ /* 0x000fc60000010000 */
[----:B------:R-:W-:-:S07]  /*6970*/  PRMT R176, R8, 0x7610, R176 ;  /* 0x0000761008b07816 */ /* 0x000fce00000000b0 */
.L_x_10725:
[----:B------:R-:W-:Y:S05]  /*6980*/  BSYNC.RECONVERGENT B2 ;  /* 0x0000000000027941 */ /* 0x000fea0003800200 */
.L_x_10724:
        /* <DEDUP_REMOVED lines=24> */
.L_x_10731:
[----:B------:R-:W-:Y:S05]  /*6b10*/  BSYNC.RECONVERGENT B3 ;  /* 0x0000000000037941 */ /* 0x000fea0003800200 */
.L_x_10730:
[----:B------:R-:W-:Y:S01]  /*6b20*/  F2FP.F16.F32.PACK_AB R7, RZ, R7 ;  /* 0x00000007ff07723e */ /* 0x000fe200000000ff */
[----:B------:R-:W-:-:S03]  /*6b30*/  FADD.FTZ R129, R129, R6 ;  /* 0x0000000681817221 */ /* 0x000fc60000010000 */
[----:B------:R-:W-:-:S07]  /*6b40*/  PRMT R176, R176, 0x5410, R7 ;  /* 0x00005410b0b07816 */ /* 0x000fce0000000007 */
.L_x_10729:
[----:B------:R-:W-:Y:S05]  /*6b50*/  BSYNC.RECONVERGENT B2 ;  /* 0x0000000000027941 */ /* 0x000fea0003800200 */
.L_x_10728:
        /* <DEDUP_REMOVED lines=24> */
.L_x_10735:
[----:B------:R-:W-:Y:S05]  /*6ce0*/  BSYNC.RECONVERGENT B3 ;  /* 0x0000000000037941 */ /* 0x000fea0003800200 */
.L_x_10734:
[----:B------:R-:W-:Y:S01]  /*6cf0*/  F2FP.F16.F32.PACK_AB R8, RZ, R8 ;  /* 0x00000008ff08723e */ /* 0x000fe200000000ff */
[----:B------:R-:W-:-:S03]  /*6d00*/  FADD.FTZ R130, R130, R7 ;  /* 0x0000000782827221 */ /* 0x000fc60000010000 */
[----:B------:R-:W-:-:S07]  /*6d10*/  PRMT R177, R8, 0x7610, R177 ;  /* 0x0000761008b17816 */ /* 0x000fce00000000b1 */
.L_x_10733:
[----:B------:R-:W-:Y:S05]  /*6d20*/  BSYNC.RECONVERGENT B2 ;  /* 0x0000000000027941 */ /* 0x000fea0003800200 */
.L_x_10732:
        /* <DEDUP_REMOVED lines=24> */
.L_x_10739:
[----:B------:R-:W-:Y:S05]  /*6eb0*/  BSYNC.RECONVERGENT B3 ;  /* 0x0000000000037941 */ /* 0x000fea0003800200 */
.L_x_10738:
[----:B------:R-:W-:Y:S01]  /*6ec0*/  F2FP.F16.F32.PACK_AB R7, RZ, R7 ;  /* 0x00000007ff07723e */ /* 0x000fe200000000ff */
[----:B------:R-:W-:-:S03]  /*6ed0*/  FADD.FTZ R131, R131, R6 ;  /* 0x0000000683837221 */ /* 0x000fc60000010000 */
[----:B------:R-:W-:-:S07]  /*6ee0*/  PRMT R177, R177, 0x5410, R7 ;  /* 0x00005410b1b17816 */ /* 0x000fce0000000007 */
.L_x_10737:
[----:B------:R-:W-:Y:S05]  /*6ef0*/  BSYNC.RECONVERGENT B2 ;  /* 0x0000000000027941 */ /* 0x000fea0003800200 */
.L_x_10736:
        /* <DEDUP_REMOVED lines=24> */
.L_x_10743:
[----:B------:R-:W-:Y:S05]  /*7080*/  BSYNC.RECONVERGENT B3 ;  /* 0x0000000000037941 */ /* 0x000fea0003800200 */
.L_x_10742:
[----:B------:R-:W-:Y:S01]  /*7090*/  F2FP.F16.F32.PACK_AB R8, RZ, R8 ;  /* 0x00000008ff08723e */ /* 0x000fe200000000ff */
[----:B------:R-:W-:-:S03]  /*70a0*/  FADD.FTZ R132, R132, R7 ;  /* 0x0000000784847221 */ /* 0x000fc60000010000 */
[----:B------:R-:W-:-:S07]  /*70b0*/  PRMT R178, R8, 0x7610, R178 ;  /* 0x0000761008b27816 */ /* 0x000fce00000000b2 */
.L_x_10741:
[----:B------:R-:W-:Y:S05]  /*70c0*/  BSYNC.RECONVERGENT B2 ;  /* 0x0000000000027941 */ /* 0x000fea0003800200 */
.L_x_10740:
        /* <DEDUP_REMOVED lines=24> */
.L_x_10747:
[----:B------:R-:W-:Y:S05]  /*7250*/  BSYNC.RECONVERGENT B3 ;  /* 0x0000000000037941 */ /* 0x000fea0003800200 */
.L_x_10746:
[----:B------:R-:W-:Y:S01]  /*7260*/  F2FP.F16.F32.PACK_AB R7, RZ, R7 ;  /* 0x00000007ff07723e */ /* 0x000fe200000000ff */
[----:B------:R-:W-:-:S03]  /*7270*/  FADD.FTZ R133, R133, R6 ;  /* 0x0000000685857221 */ /* 0x000fc60000010000 */
[----:B------:R-:W-:-:S07]  /*7280*/  PRMT R178, R178, 0x5410, R7 ;  /* 0x00005410b2b27816 */ /* 0x000fce0000000007 */
.L_x_10745:
[----:B------:R-:W-:Y:S05]  /*7290*/  BSYNC.RECONVERGENT B2 ;  /* 0x0000000000027941 */ /* 0x000fea0003800200 */
.L_x_10744:
        /* <DEDUP_REMOVED lines=24> */
.L_x_10751:
[----:B------:R-:W-:Y:S05]  /*7420*/  BSYNC.RECONVERGENT B3 ;  /* 0x0000000000037941 */ /* 0x000fea0003800200 */
.L_x_10750:
[----:B------:R-:W-:Y:S01]  /*7430*/  F2FP.F16.F32.PACK_AB R8, RZ, R8 ;  /* 0x00000008ff08723e */ /* 0x000fe200000000ff */
[----:B------:R-:W-:-:S03]  /*7440*/  FADD.FTZ R134, R134, R7 ;  /* 0x0000000786867221 */ /* 0x000fc60000010000 */
[----:B------:R-:W-:-:S07]  /*7450*/  PRMT R179, R8, 0x7610, R179 ;  /* 0x0000761008b37816 */ /* 0x000fce00000000b3 */
.L_x_10749:
[----:B------:R-:W-:Y:S05]  /*7460*/  BSYNC.RECONVERGENT B2 ;  /* 0x0000000000027941 */ /* 0x000fea0003800200 */
.L_x_10748:
        /* <DEDUP_REMOVED lines=18> */
.L_x_10694:
[----:B------:R-:W-:Y:S05]  /*7590*/  BSYNC.RECONVERGENT B1 ;  /* 0x0000000000017941 */ /* 0x000fea0003800200 */
.L_x_10677:
        /* <DEDUP_REMOVED lines=9> */
.L_x_10674:
[----:B------:R-:W-:Y:S05]  /*7630*/  BSYNC.RECONVERGENT B0 ;  /* 0x0000000000007941 */ /* 0x000fea0003800200 */
.L_x_10673:
[----:B------:R-:W-:Y:S04]  /*7640*/  BSSY.RECONVERGENT B0, `(.L_x_10752) ;  /* 0x00002aa000007945 */ /* 0x000fe80003800200 */
[----:B------:R-:W-:Y:S05]  /*7650*/  @!P4 BRA `(.L_x_10753) ;  /* 0x0000002800a0c947 */ /* 0x000fea0003800000 */
[----:B------:R-:W-:Y:S04]  /*7660*/  BSSY.RECONVERGENT B1, `(.L_x_10754) ;  /* 0x0000005000017945 */ /* 0x000fe80003800200 */
[----:B------:R-:W-:Y:S05]  /*7670*/  @!P2 BRA `(.L_x_10755) ;  /* 0x00000000000ca947 */ /* 0x000fea0003800000 */
[----:B0-2---:R-:W0:Y:S02]  /*7680*/  LDC.64 R6, c[0x0][0x390] ;  /* 0x0000e400ff067b82 */ /* 0x005e240000000a00 */
[----:B0-----:R-:W-:-:S05]  /*7690*/  IMAD.WIDE.U32 R6, R181, 0x10, R6 ;  /* 0x00000010b5067825 */ /* 0x001fca00078e0006 */
[----:B-----5:R1:W5:Y:S02]  /*76a0*/  LDG.E.128 R172, desc[UR6][R6.64] ;  /* 0x0000000606ac7981 */ /* 0x020364000c1e1d00 */
.L_x_10755:
[----:B------:R-:W-:Y:S05]  /*76b0*/  BSYNC.RECONVERGENT B1 ;  /* 0x0000000000017941 */ /* 0x000fea0003800200 */
.L_x_10754:
        /* <DEDUP_REMOVED lines=53> */
.L_x_10760:
[----:B------:R-:W-:Y:S05]  /*7a10*/  BSYNC.RECONVERGENT B2 ;  /* 0x0000000000027941 */ /* 0x000fea0003800200 */
.L_x_10759:
        /* <DEDUP_REMOVED lines=13> */
.L_x_10762:
[----:B------:R-:W-:Y:S05]  /*7af0*/  BSYNC.RECONVERGENT B2 ;  /* 0x0000000000027941 */ /* 0x000fea0003800200 */
.L_x_10761:
        /* <DEDUP_REMOVED lines=13> */
.L_x_10764:
[----:B------:R-:W-:Y:S05]  /*7bd0*/  BSYNC.RECONVERGENT B2 ;  /* 0x0000000000027941 */ /* 0x000fea0003800200 */
.L_x_10763:
        /* <DEDUP_REMOVED lines=13> */
.L_x_10766:
[----:B------:R-:W-:Y:S05]  /*7cb0*/  BSYNC.RECONVERGENT B2 ;  /* 0x0000000000027941 */ /* 0x000fea0003800200 */
.L_x_10765:
        /* <DEDUP_REMOVED lines=13> */
.L_x_10768:
[----:B------:R-:W-:Y:S05]  /*7d90*/  BSYNC.RECONVERGENT B2 ;  /* 0x0000000000027941 */ /* 0x000fea0003800200 */
.L_x_10767:
        /* <DEDUP_REMOVED lines=13> */
.L_x_10770:
[----:B------:R-:W-:Y:S05]  /*7e70*/  BSYNC.RECONVERGENT B2 ;  /* 0x0000000000027941 */ /* 0x000fea0003800200 */
.L_x_10769:
        /* <DEDUP_REMOVED lines=13> */
.L_x_10772:
[----:B------:R-:W-:Y:S05]  /*7f50*/  BSYNC.RECONVERGENT B2 ;  /* 0x0000000000027941 */ /* 0x000fea0003800200 */
.L_x_10771:
        /* <DEDUP_REMOVED lines=14> */
.L_x_10758:
        /* <DEDUP_REMOVED lines=17> */
.L_x_10775:
[----:B------:R-:W-:Y:S05]  /*8150*/  BSYNC.RECONVERGENT B2 ;  /* 0x0000000000027941 */ /* 0x000fea0003800200 */
.L_x_10774:
[----:B------:R-:W-:Y:S04]  /*8160*/  BSSY.RECONVERGENT B2, `(.L_x_10776) ;  /* 0x0000011000027945 */ /* 0x000fe80003800200 */
[----:B------:R-:W-:Y:S05]  /*8170*/  @!P2 BRA `(.L_x_10777) ;  /* 0x00000000003ca947 */ /* 0x000fea0003800000 */
[----:B0-2---:R-:W-:Y:S01]  /*8180*/  @P1 FFMA.FTZ R8, R224, R10, R185 ;  /* 0x0000000ae0081223 */ /* 0x005fe200000100b9 */
[----:B-1---5:R-:W-:Y:S02]  /*8190*/  MOV R6, R25 ;  /* 0x0000001900067202 */ /* 0x022fe40000000f00 */
        /* <DEDUP_REMOVED lines=13> */
.L_x_10777:
[----:B------:R-:W-:Y:S05]  /*8270*/  BSYNC.RECONVERGENT B2 ;  /* 0x0000000000027941 */ /* 0x000fea0003800200 */
.L_x_10776:
        /* <DEDUP_REMOVED lines=17> */
.L_x_10779:
[----:B------:R-:W-:Y:S05]  /*8390*/  BSYNC.RECONVERGENT B2 ;  /* 0x0000000000027941 */ /* 0x000fea0003800200 */
.L_x_10778:
        /* <DEDUP_REMOVED lines=17> */
.L_x_10781:
[----:B------:R-:W-:Y:S05]  /*84b0*/  BSYNC.RECONVERGENT B2 ;  /* 0x0000000000027941 */ /* 0x000fea0003800200 */
.L_x_10780:
        /* <DEDUP_REMOVED lines=17> */
.L_x_10783:
[----:B------:R-:W-:Y:S05]  /*85d0*/  BSYNC.RECONVERGENT B2 ;  /* 0x0000000000027941 */ /* 0x000fea0003800200 */
.L_x_10782:
        /* <DEDUP_REMOVED lines=17> */
.L_x_10785:
[----:B------:R-:W-:Y:S05]  /*86f0*/  BSYNC.RECONVERGENT B2 ;  /* 0x0000000000027941 */ /* 0x000fea0003800200 */
.L_x_10784:
        /* <DEDUP_REMOVED lines=17> */
.L_x_10787:
[----:B------:R-:W-:Y:S05]  /*8810*/  BSYNC.RECONVERGENT B2 ;  /* 0x0000000000027941 */ /* 0x000fea0003800200 */
.L_x_10786:
[----:B------:R-:W-:Y:S05]  /*8820*/  @!P2 BRA `(.L_x_10773) ;  /* 0x00000018000ca947 */ /* 0x000fea0003800000 */
[----:B------:R-:W-:Y:S01]  /*8830*/  @P1 FFMA.FTZ R10, R238, R10, R185 ;  /* 0x0000000aee0a1223 */ /* 0x000fe200000100b9 */
[----:B012--5:R-:W-:Y:S02]  /*8840*/  MOV R6, R23 ;  /* 0x0000001700067202 */ /* 0x027fe40000000f00 */
        /* <DEDUP_REMOVED lines=15> */
.L_x_10757:
        /* <DEDUP_REMOVED lines=50> */
.L_x_10790:
[----:B------:R-:W-:Y:S05]  /*8c60*/  BSYNC.RECONVERGENT B2 ;  /* 0x0000000000027941 */ /* 0x000fea0003800200 */
.L_x_10789:
        /* <DEDUP_REMOVED lines=13> */
.L_x_10792:
[----:B------:R-:W-:Y:S05]  /*8d40*/  BSYNC.RECONVERGENT B2 ;  /* 0x0000000000027941 */ /* 0x000fea0003800200 */
.L_x_10791:
        /* <DEDUP_REMOVED lines=13> */
.L_x_10794:
[----:B------:R-:W-:Y:S05]  /*8e20*/  BSYNC.RECONVERGENT B2 ;  /* 0x0000000000027941 */ /* 0x000fea0003800200 */
.L_x_10793:
        /* <DEDUP_REMOVED lines=13> */
.L_x_10796:
[----:B------:R-:W-:Y:S05]  /*8f00*/  BSYNC.RECONVERGENT B2 ;  /* 0x0000000000027941 */ /* 0x000fea0003800200 */
.L_x_10795:
        /* <DEDUP_REMOVED lines=13> */
.L_x_10798:
[----:B------:R-:W-:Y:S05]  /*8fe0*/  BSYNC.RECONVERGENT B2 ;  /* 0x0000000000027941 */ /* 0x000fea0003800200 */
.L_x_10797:
        /* <DEDUP_REMOVED lines=13> */
.L_x_10800:
[----:B------:R-:W-:Y:S05]  /*90c0*/  BSYNC.RECONVERGENT B2 ;  /* 0x0000000000027941 */ /* 0x000fea0003800200 */
.L_x_10799:
        /* <DEDUP_REMOVED lines=13> */
.L_x_10802:
[----:B------:R-:W-:Y:S05]  /*91a0*/  BSYNC.RECONVERGENT B2 ;  /* 0x0000000000027941 */ /* 0x000fea0003800200 */
.L_x_10801:
        /* <DEDUP_REMOVED lines=14> */
.L_x_10788:
        /* <DEDUP_REMOVED lines=24> */
.L_x_10806:
[----:B------:R-:W-:Y:S05]  /*9410*/  BSYNC.RECONVERGENT B3 ;  /* 0x0000000000037941 */ /* 0x000fea0003800200 */
.L_x_10805:
[----:B------:R-:W-:Y:S01]  /*9420*/  F2FP.F16.F32.PACK_AB R8, RZ, R8 ;  /* 0x00000008ff08723e */ /* 0x000fe200000000ff */
[----:B------:R-:W-:-:S03]  /*9430*/  FADD.FTZ R136, R136, R7 ;  /* 0x0000000788887221 */ /* 0x000fc60000010000 */
[----:B------:R-:W-:-:S07]  /*9440*/  PRMT R176, R8, 0x7610, R176 ;  /* 0x0000761008b07816 */ /* 0x000fce00000000b0 */
.L_x_10804:
[----:B------:R-:W-:Y:S05]  /*9450*/  BSYNC.RECONVERGENT B2 ;  /* 0x0000000000027941 */ /* 0x000fea0003800200 */
.L_x_10803:
        /* <DEDUP_REMOVED lines=24> */
.L_x_10810:
[----:B------:R-:W-:Y:S05]  /*95e0*/  BSYNC.RECONVERGENT B3 ;  /* 0x0000000000037941 */ /* 0x000fea0003800200 */
.L_x_10809:
[----:B------:R-:W-:Y:S01]  /*95f0*/  F2FP.F16.F32.PACK_AB R7, RZ, R7 ;  /* 0x00000007ff07723e */ /* 0x000fe200000000ff */
[----:B------:R-:W-:-:S03]  /*9600*/  FADD.FTZ R137, R137, R6 ;  /* 0x0000000689897221 */ /* 0x000fc60000010000 */
[----:B------:R-:W-:-:S07]  /*9610*/  PRMT R176, R176, 0x5410, R7 ;  /* 0x00005410b0b07816 */ /* 0x000fce0000000007 */
.L_x_10808:
[----:B------:R-:W-:Y:S05]  /*9620*/  BSYNC.RECONVERGENT B2 ;  /* 0x0000000000027941 */ /* 0x000fea0003800200 */
.L_x_10807:
        /* <DEDUP_REMOVED lines=24> */
.L_x_10814:
[----:B------:R-:W-:Y:S05]  /*97b0*/  BSYNC.RECONVERGENT B3 ;  /* 0x0000000000037941 */ /* 0x000fea0003800200 */
.L_x_10813:
[----:B------:R-:W-:Y:S01]  /*97c0*/  F2FP.F16.F32.PACK_AB R8, RZ, R8 ;  /* 0x00000008ff08723e */ /* 0x000fe200000000ff */
[----:B------:R-:W-:-:S03]  /*97d0*/  FADD.FTZ R138, R138, R7 ;  /* 0x000000078a8a7221 */ /* 0x000fc60000010000 */
[----:B------:R-:W-:-:S07]  /*97e0*/  PRMT R177, R8, 0x7610, R177 ;  /* 0x0000761008b17816 */ /* 0x000fce00000000b1 */
.L_x_10812:
[----:B------:R-:W-:Y:S05]  /*97f0*/  BSYNC.RECONVERGENT B2 ;  /* 0x0000000000027941 */ /* 0x000fea0003800200 */
.L_x_10811:
        /* <DEDUP_REMOVED lines=24> */
.L_x_10818:
[----:B------:R-:W-:Y:S05]  /*9980*/  BSYNC.RECONVERGENT B3 ;  /* 0x0000000000037941 */ /* 0x000fea0003800200 */
.L_x_10817:
[----:B------:R-:W-:Y:S01]  /*9990*/  F2FP.F16.F32.PACK_AB R7, RZ, R7 ;  /* 0x00000007ff07723e */ /* 0x000fe200000000ff */
[----:B------:R-:W-:-:S03]  /*99a0*/  FADD.FTZ R139, R139, R6 ;  /* 0x000000068b8b7221 */ /* 0x000fc60000010000 */
[----:B------:R-:W-:-:S07]  /*99b0*/  PRMT R177, R177, 0x5410, R7 ;  /* 0x00005410b1b17816 */ /* 0x000fce0000000007 */
.L_x_10816:
[----:B------:R-:W-:Y:S05]  /*99c0*/  BSYNC.RECONVERGENT B2 ;  /* 0x0000000000027941 */ /* 0x000fea0003800200 */
.L_x_10815:
        /* <DEDUP_REMOVED lines=24> */
.L_x_10822:
[----:B------:R-:W-:Y:S05]  /*9b50*/  BSYNC.RECONVERGENT B3 ;  /* 0x0000000000037941 */ /* 0x000fea0003800200 */
.L_x_10821:
[----:B------:R-:W-:Y:S01]  /*9b60*/  F2FP.F16.F32.PACK_AB R8, RZ, R8 ;  /* 0x00000008ff08723e */ /* 0x000fe200000000ff */
[----:B------:R-:W-:-:S03]  /*9b70*/  FADD.FTZ R140, R140, R7 ;  /* 0x000000078c8c7221 */ /* 0x000fc60000010000 */
[----:B------:R-:W-:-:S07]  /*9b80*/  PRMT R178, R8, 0x7610, R178 ;  /* 0x0000761008b27816 */ /* 0x000fce00000000b2 */
.L_x_10820:
[----:B------:R-:W-:Y:S05]  /*9b90*/  BSYNC.RECONVERGENT B2 ;  /* 0x0000000000027941 */ /* 0x000fea0003800200 */
.L_x_10819:
        /* <DEDUP_REMOVED lines=24> */
.L_x_10826:
[----:B------:R-:W-:Y:S05]  /*9d20*/  BSYNC.RECONVERGENT B3 ;  /* 0x0000000000037941 */ /* 0x000fea0003800200 */
.L_x_10825:
[----:B------:R-:W-:Y:S01]  /*9d30*/  F2FP.F16.F32.PACK_AB R7, RZ, R7 ;  /* 0x00000007ff07723e */ /* 0x000fe200000000ff */
[----:B------:R-:W-:-:S03]  /*9d40*/  FADD.FTZ R141, R141, R6 ;  /* 0x000000068d8d7221 */ /* 0x000fc60000010000 */
[----:B------:R-:W-:-:S07]  /*9d50*/  PRMT R178, R178, 0x5410, R7 ;  /* 0x00005410b2b27816 */ /* 0x000fce0000000007 */
.L_x_10824:
[----:B------:R-:W-:Y:S05]  /*9d60*/  BSYNC.RECONVERGENT B2 ;  /* 0x0000000000027941 */ /* 0x000fea0003800200 */
.L_x_10823:
        /* <DEDUP_REMOVED lines=24> */
.L_x_10830:
[----:B------:R-:W-:Y:S05]  /*9ef0*/  BSYNC.RECONVERGENT B3 ;  /* 0x0000000000037941 */ /* 0x000fea0003800200 */
.L_x_10829:
[----:B------:R-:W-:Y:S01]  /*9f00*/  F2FP.F16.F32.PACK_AB R8, RZ, R8 ;  /* 0x00000008ff08723e */ /* 0x000fe200000000ff */
[----:B------:R-:W-:-:S03]  /*9f10*/  FADD.FTZ R142, R142, R7 ;  /* 0x000000078e8e7221 */ /* 0x000fc60000010000 */
[----:B------:R-:W-:-:S07]  /*9f20*/  PRMT R179, R8, 0x7610, R179 ;  /* 0x0000761008b37816 */ /* 0x000fce00000000b3 */
.L_x_10828:
[----:B------:R-:W-:Y:S05]  /*9f30*/  BSYNC.RECONVERGENT B2 ;  /* 0x0000000000027941 */ /* 0x000fea0003800200 */
.L_x_10827:
[----:B------:R-:W-:Y:S05]  /*9f40*/  @!P2 BRA `(.L_x_10773) ;  /* 0x000000000044a947 */ /* 0x000fea0003800000 */
[----:B------:R-:W-:Y:S01]  /*9f50*/  FFMA.FTZ R10, R238, R10, R185 ;  /* 0x0000000aee0a7223 */ /* 0x000fe200000100b9 */
[----:B------:R-:W-:Y:S02]  /*9f60*/  ISETP.GT.AND P1, PT, R11, RZ, PT ;  /* 0x000000ff0b00720c */ /* 0x000fe40003f24270 */
[----:B-----5:R-:W-:Y:S01]  /*9f70*/  ISETP.GE.U32.AND P0, PT, R208, RZ, PT ;  /* 0x000000ffd000720c */ /* 0x020fe20003f06070 */
[----:B012---:R-:W-:-:S03]  /*9f80*/  FADD.FTZ R7, R237, -R10 ;  /* 0x8000000aed077221 */ /* 0x007fc60000010000 */
        /* <DEDUP_REMOVED lines=13> */
.L_x_10773:
[----:B------:R-:W-:Y:S05]  /*a060*/  BSYNC.RECONVERGENT B1 ;  /* 0x0000000000017941 */ /* 0x000fea0003800200 */
.L_x_10756:
[----:B0-2---:R-:W0:Y:S08]  /*a070*/  @P3 LDC.64 R8, c[0x0][0x478] ;  /* 0x00011e00ff083b82 */ /* 0x005e300000000a00 */
[----:B-1----:R-:W1:Y:S01]  /*a080*/  @P2 LDC.64 R6, c[0x0][0x468] ;  /* 0x00011a00ff062b82 */ /* 0x002e620000000a00 */
[----:B0-----:R-:W-:-:S05]  /*a090*/  @P3 IMAD.WIDE.U32 R8, R183, 0x20, R8 ;  /* 0x00000020b7083825 */ /* 0x001fca00078e0008 */
[----:B------:R3:W-:Y:S01]  /*a0a0*/  @P3 STG.E.128 desc[UR6][R8.64], R168 ;  /* 0x000000a808003986 */ /* 0x0007e2000c101d06 */
[----:B-1----:R-:W-:-:S03]  /*a0b0*/  @P2 IMAD.WIDE.U32 R6, R181, 0x10, R6 ;  /* 0x00000010b5062825 */ /* 0x002fc600078e0006 */
[----:B------:R3:W-:Y:S04]  /*a0c0*/  @P3 STG.E.128 desc[UR6][R8.64+0x10], R92 ;  /* 0x0000105c08003986 */ /* 0x0007e8000c101d06 */
[----:B------:R3:W-:Y:S02]  /*a0d0*/  @P2 STG.E.128 desc[UR6][R6.64], R176 ;  /* 0x000000b006002986 */ /* 0x0007e4000c101d06 */
.L_x_10753:
[----:B------:R-:W-:Y:S05]  /*a0e0*/  BSYNC.RECONVERGENT B0 ;  /* 0x0000000000007941 */ /* 0x000fea0003800200 */
.L_x_10752:
[----:B0-23--:R-:W0:Y:S02]  /*a0f0*/  LDC.64 R6, c[0x0][0x380] ;  /* 0x0000e000ff067b82 */ /* 0x00de240000000a00 */
[----:B0-----:R-:W-:-:S04]  /*a100*/  LEA R5, R6, R5, 0x2 ;  /* 0x0000000506057211 */ /* 0x001fc800078e10ff */
[----:B------:R-:W-:-:S13]  /*a110*/  ISETP.GE.AND P0, PT, R5, R7, PT ;  /* 0x000000070500720c */ /* 0x000fda0003f06270 */
[----:B------:R-:W-:Y:S05]  /*a120*/  @!P0 BRA `(.L_x_10831) ;  /* 0xffffff6400a88947 */ /* 0x000fea000383ffff */
.L_x_10584:
        /* <DEDUP_REMOVED lines=210> */
.L_x_10833:
[----:B------:R-:W-:Y:S05]  /*ae50*/  BSYNC.RECONVERGENT B0 ;  /* 0x0000000000007941 */ /* 0x000fea0003800200 */
.L_x_10832:
        /* <DEDUP_REMOVED lines=18> */
.L_x_10835:
[----:B------:R-:W-:Y:S05]  /*af80*/  BSYNC.RECONVERGENT B0 ;  /* 0x0000000000007941 */ /* 0x000fea0003800200 */
.L_x_10834:
        /* <DEDUP_REMOVED lines=18> */
.L_x_10837:
[----:B------:R-:W-:Y:S05]  /*b0b0*/  BSYNC.RECONVERGENT B0 ;  /* 0x0000000000007941 */ /* 0x000fea0003800200 */
.L_x_10836:
        /* <DEDUP_REMOVED lines=18> */
.L_x_10839:
[----:B------:R-:W-:Y:S05]  /*b1e0*/  BSYNC.RECONVERGENT B0 ;  /* 0x0000000000007941 */ /* 0x000fea0003800200 */
.L_x_10838:
        /* <DEDUP_REMOVED lines=18> */
.L_x_10841:
[----:B------:R-:W-:Y:S05]  /*b310*/  BSYNC.RECONVERGENT B0 ;  /* 0x0000000000007941 */ /* 0x000fea0003800200 */
.L_x_10840:
        /* <DEDUP_REMOVED lines=11> */
.L_x_10593:
        /* <DEDUP_REMOVED lines=8> */
.L_x_10843:
[----:B------:R-:W-:Y:S05]  /*b450*/  BSYNC B0 ;  /* 0x0000000000007941 */ /* 0x000fea0003800000 */
.L_x_10842:
        /* <DEDUP_REMOVED lines=8> */
.L_x_10844:
[----:B------:R-:W-:Y:S01]  /*b4e0*/  FADD.FTZ R6, R6, R241 ;  /* 0x000000f106067221 */ /* 0x000fe20000010000 */
[----:B------:R-:W-:-:S04]  /*b4f0*/  HFMA2 R187, -RZ, RZ, 0, 1.1920928955078125e-07 ;  /* 0x00000002ffbb7431 */ /* 0x000fc800000001ff */
[----:B------:R-:W-:Y:S02]  /*b500*/  MOV R188, R6 ;  /* 0x0000000600bc7202 */ /* 0x000fe40000000f00 */
[----:B------:R-:W-:-:S07]  /*b510*/  MOV R7, R186 ;  /* 0x000000ba00077202 */ /* 0x000fce0000000f00 */
[----:B------:R-:W-:Y:S05]  /*b520*/  WARPSYNC.COLLECTIVE R185, `(.L_x_10845) ;  /* 0x00000000b9087348 */ /* 0x000fea0003c00000 */
[----:B------:R0:W1:Y:S02]  /*b530*/  SHFL.BFLY P0, R186, R188, R187, R190 ;  /* 0x0c0000bbbcba7389 */ /* 0x00006400000000be */
[----:B01----:R-:W-:Y:S05]  /*b540*/  ENDCOLLECTIVE ;  /* 0x000000000000791b */ /* 0x003fea0003800000 */
.L_x_10845:
[----:B------:R-:W-:-:S05]  /*b550*/  FADD.FTZ R7, R7, R240 ;  /* 0x000000f007077221 */ /* 0x000fca0000010000 */
[----:B------:R-:W-:Y:S02]  /*b560*/  MOV R188, R7 ;  /* 0x0000000700bc7202 */ /* 0x000fe40000000f00 */
[----:B------:R-:W-:-:S07]  /*b570*/  MOV R9, R186 ;  /* 0x000000ba00097202 */ /* 0x000fce0000000f00 */
[----:B------:R-:W-:Y:S05]  /*b580*/  WARPSYNC.COLLECTIVE R185, `(.L_x_10846) ;  /* 0x00000000b9087348 */ /* 0x000fea0003c00000 */
[----:B------:R0:W1:Y:S02]  /*b590*/  SHFL.BFLY P0, R186, R188, R187, R190 ;  /* 0x0c0000bbbcba7389 */ /* 0x00006400000000be */
[----:B01----:R-:W-:Y:S05]  /*b5a0*/  ENDCOLLECTIVE ;  /* 0x000000000000791b */ /* 0x003fea0003800000 */
.L_x_10846:
[----:B------:R-:W-:Y:S01]  /*b5b0*/  FADD.FTZ R9, R6, R9 ;  /* 0x0000000906097221 */ /* 0x000fe20000010000 */
[----:B------:R-:W-:-:S04]  /*b5c0*/  HFMA2 R187, -RZ, RZ, 0, 2.384185791015625e-07 ;  /* 0x00000004ffbb7431 */ /* 0x000fc800000001ff */
[----:B------:R-:W-:Y:S02]  /*b5d0*/  MOV R188, R9 ;  /* 0x0000000900bc7202 */ /* 0x000fe40000000f00 */
[----:B------:R-:W-:-:S07]  /*b5e0*/  MOV R180, R186 ;  /* 0x000000ba00b47202 */ /* 0x000fce0000000f00 */
[----:B------:R-:W-:Y:S05]  /*b5f0*/  WARPSYNC.COLLECTIVE R185, `(.L_x_10847) ;  /* 0x00000000b9087348 */ /* 0x000fea0003c00000 */
[----:B------:R0:W1:Y:S02]  /*b600*/  SHFL.BFLY P0, R186, R188, R187, R190 ;  /* 0x0c0000bbbcba7389 */ /* 0x00006400000000be */
[----:B01----:R-:W-:Y:S05]  /*b610*/  ENDCOLLECTIVE ;  /* 0x000000000000791b */ /* 0x003fea0003800000 */
.L_x_10847:
[----:B------:R-:W-:-:S05]  /*b620*/  FADD.FTZ R180, R7, R180 ;  /* 0x000000b407b47221 */ /* 0x000fca0000010000 */
[----:B------:R-:W-:Y:S02]  /*b630*/  MOV R188, R180 ;  /* 0x000000b400bc7202 */ /* 0x000fe40000000f00 */
[----:B------:R-:W-:-:S07]  /*b640*/  MOV R182, R186 ;  /* 0x000000ba00b67202 */ /* 0x000fce0000000f00 */
[----:B------:R-:W-:Y:S05]  /*b650*/  WARPSYNC.COLLECTIVE R185, `(.L_x_10848) ;  /* 0x00000000b9087348 */ /* 0x000fea0003c00000 */
[----:B------:R0:W1:Y:S02]  /*b660*/  SHFL.BFLY P0, R186, R188, R187, R190 ;  /* 0x0c0000bbbcba7389 */ /* 0x00006400000000be */
[----:B01----:R-:W-:Y:S05]  /*b670*/  ENDCOLLECTIVE ;  /* 0x000000000000791b */ /* 0x003fea0003800000 */
.L_x_10848:
[----:B------:R-:W-:Y:S01]  /*b680*/  FADD.FTZ R182, R9, R182 ;  /* 0x000000b609b67221 */ /* 0x000fe20000010000 */
[----:B------:R-:W-:-:S04]  /*b690*/  HFMA2 R187, -RZ, RZ, 0, 4.76837158203125e-07 ;  /* 0x00000008ffbb7431 */ /* 0x000fc800000001ff */
[----:B------:R-:W-:Y:S02]  /*b6a0*/  MOV R188, R182 ;  /* 0x000000b600bc7202 */ /* 0x000fe40000000f00 */
[----:B------:R-:W-:-:S07]  /*b6b0*/  MOV R181, R186 ;  /* 0x000000ba00b57202 */ /* 0x000fce0000000f00 */
[----:B------:R-:W-:Y:S05]  /*b6c0*/  WARPSYNC.COLLECTIVE R185, `(.L_x_10849) ;  /* 0x00000000b9087348 */ /* 0x000fea0003c00000 */
[----:B------:R0:W1:Y:S02]  /*b6d0*/  SHFL.BFLY P0, R186, R188, R187, R190 ;  /* 0x0c0000bbbcba7389 */ /* 0x00006400000000be */
[----:B01----:R-:W-:Y:S05]  /*b6e0*/  ENDCOLLECTIVE ;  /* 0x000000000000791b */ /* 0x003fea0003800000 */
.L_x_10849:
[----:B------:R-:W-:-:S05]  /*b6f0*/  FADD.FTZ R181, R180, R181 ;  /* 0x000000b5b4b57221 */ /* 0x000fca0000010000 */
[----:B------:R-:W-:Y:S02]  /*b700*/  MOV R188, R181 ;  /* 0x000000b500bc7202 */ /* 0x000fe40000000f00 */
[----:B------:R-:W-:-:S07]  /*b710*/  MOV R183, R186 ;  /* 0x000000ba00b77202 */ /* 0x000fce0000000f00 */
[----:B------:R-:W-:Y:S05]  /*b720*/  WARPSYNC.COLLECTIVE R185, `(.L_x_10850) ;  /* 0x00000000b9087348 */ /* 0x000fea0003c00000 */
[----:B------:R0:W1:Y:S02]  /*b730*/  SHFL.BFLY P0, R186, R188, R187, R190 ;  /* 0x0c0000bbbcba7389 */ /* 0x00006400000000be */
[----:B01----:R-:W-:Y:S05]  /*b740*/  ENDCOLLECTIVE ;  /* 0x000000000000791b */ /* 0x003fea0003800000 */
.L_x_10850:
[----:B------:R-:W-:Y:S01]  /*b750*/  FADD.FTZ R183, R182, R183 ;  /* 0x000000b7b6b77221 */ /* 0x000fe20000010000 */
[----:B------:R-:W-:-:S04]  /*b760*/  HFMA2 R187, -RZ, RZ, 0, 9.5367431640625e-07 ;  /* 0x00000010ffbb7431 */ /* 0x000fc800000001ff */
[----:B------:R-:W-:Y:S02]  /*b770*/  MOV R188, R183 ;  /* 0x000000b700bc7202 */ /* 0x000fe40000000f00 */
[----:B------:R-:W-:-:S07]  /*b780*/  MOV R184, R186 ;  /* 0x000000ba00b87202 */ /* 0x000fce0000000f00 */
[----:B------:R-:W-:Y:S05]  /*b790*/  WARPSYNC.COLLECTIVE R185, `(.L_x_10851) ;  /* 0x00000000b9087348 */ /* 0x000fea0003c00000 */
[----:B------:R0:W1:Y:S02]  /*b7a0*/  SHFL.BFLY P0, R186, R188, R187, R190 ;  /* 0x0c0000bbbcba7389 */ /* 0x00006400000000be */
[----:B01----:R-:W-:Y:S05]  /*b7b0*/  ENDCOLLECTIVE ;  /* 0x000000000000791b */ /* 0x003fea0003800000 */
.L_x_10851:
[----:B------:R-:W-:-:S05]  /*b7c0*/  FADD.FTZ R184, R181, R184 ;  /* 0x000000b8b5b87221 */ /* 0x000fca0000010000 */
[----:B------:R-:W-:Y:S02]  /*b7d0*/  MOV R188, R184 ;  /* 0x000000b800bc7202 */ /* 0x000fe40000000f00 */
[----:B------:R-:W-:-:S07]  /*b7e0*/  MOV R6, R186 ;  /* 0x000000ba00067202 */ /* 0x000fce0000000f00 */
[----:B------:R-:W-:Y:S05]  /*b7f0*/  WARPSYNC.COLLECTIVE R185, `(.L_x_10852) ;  /* 0x00000000b9087348 */ /* 0x000fea0003c00000 */
[----:B------:R0:W1:Y:S02]  /*b800*/  SHFL.BFLY P0, R186, R188, R187, R190 ;  /* 0x0c0000bbbcba7389 */ /* 0x00006400000000be */
[----:B01----:R-:W-:Y:S05]  /*b810*/  ENDCOLLECTIVE ;  /* 0x000000000000791b */ /* 0x003fea0003800000 */
.L_x_10852:
[----:B------:R-:W-:Y:S01]  /*b820*/  MOV R7, R186 ;  /* 0x000000ba00077202 */ /* 0x000fe20000000f00 */
[----:B------:R-:W-:Y:S06]  /*b830*/  BRA `(.L_x_10853) ;  /* 0xffffff6400d47947 */ /* 0x000fec000383ffff */
.L_x_10854:
        /* <DEDUP_REMOVED lines=12> */
.L_x_14568:


//--------------------- .text._ZN10layer_norm22ln_bwd_finalize_kernelINS_22Kernel_traits_finalizeILj768Ef6__halffS2_fjLb1ELj1024ELj4ENS_18Kernel_traits_baseILj768EfS2_fS2_fjLj1024EEEEELb1ELb1EEEvNS_9BwdParamsE --------------------------
	.section	.text._ZN10layer_norm22ln_bwd_finalize_kernelINS_22Kernel_traits_finalizeILj768Ef6__halffS2_fjLb1ELj1024ELj4ENS_18Kernel_traits_baseILj768EfS2_fS2_fjLj1024EEEEELb1ELb1EEEvNS_9BwdParamsE,"ax",@progbits
	.align	128
        .global         _ZN10layer_norm22ln_bwd_finalize_kernelINS_22Kernel_traits_finalizeILj768Ef6__halffS2_fjLb1ELj1024ELj4ENS_18Kernel_traits_baseILj768EfS2_fS2_fjLj1024EEEEELb1ELb1EEEvNS_9BwdParamsE
        .type           _ZN10layer_norm22ln_bwd_finalize_kernelINS_22Kernel_traits_finalizeILj768Ef6__halffS2_fjLb1ELj1024ELj4ENS_18Kernel_traits_baseILj768EfS2_fS2_fjLj1024EEEEELb1ELb1EEEvNS_9BwdParamsE,@function
        .size           _ZN10layer_norm22ln_bwd_finalize_kernelINS_22Kernel_traits_finalizeILj768Ef6__halffS2_fjLb1ELj1024ELj4ENS_18Kernel_traits_baseILj768EfS2_fS2_fjLj1024EEEEELb1ELb1EEEvNS_9BwdParamsE,(.L_x_14569 - _ZN10layer_norm22ln_bwd_finalize_kernelINS_22Kernel_traits_finalizeILj768Ef6__halffS2_fjLb1ELj1024ELj4ENS_18Kernel_traits_baseILj768EfS2_fS2_fjLj1024EEEEELb1ELb1EEEvNS_9BwdParamsE)
        .other          _ZN10layer_norm22ln_bwd_finalize_kernelINS_22Kernel_traits_finalizeILj768Ef6__halffS2_fjLb1ELj1024ELj4ENS_18Kernel_traits_baseILj768EfS2_fS2_fjLj1024EEEEELb1ELb1EEEvNS_9BwdParamsE,@"STO_CUDA_ENTRY STV_DEFAULT"
_ZN10layer_norm22ln_bwd_finalize_kernelINS_22Kernel_traits_finalizeILj768Ef6__halffS2_fjLb1ELj1024ELj4ENS_18Kernel_traits_baseILj768EfS2_fS2_fjLj1024EEEEELb1ELb1EEEvNS_9BwdParamsE:
.text._ZN10layer_norm22ln_bwd_finalize_kernelINS_22Kernel_traits_finalizeILj768Ef6__halffS2_fjLb1ELj1024ELj4ENS_18Kernel_traits_baseILj768EfS2_fS2_fjLj1024EEEEELb1ELb1EEEvNS_9BwdParamsE:
        /* <DEDUP_REMOVED lines=56> */
.L_x_10859:
        /* <DEDUP_REMOVED lines=87> */
.L_x_10858:
[----:B------:R-:W-:Y:S05]  /*08f0*/  BSYNC.RECONVERGENT B1 ;  /* 0x0000000000017941 */ /* 0x000fea0003800200 */
.L_x_10857:
        /* <DEDUP_REMOVED lines=51> */
.L_x_10861:
[----:B------:R-:W-:Y:S05]  /*0c30*/  BSYNC.RECONVERGENT B1 ;  /* 0x0000000000017941 */ /* 0x000fea0003800200 */
.L_x_10860:
        /* <DEDUP_REMOVED lines=30> */
.L_x_10863:
[----:B------:R-:W-:Y:S05]  /*0e20*/  BSYNC.RECONVERGENT B1 ;  /* 0x0000000000017941 */ /* 0x000fea0003800200 */
.L_x_10862:
        /* <DEDUP_REMOVED lines=15> */
.L_x_10856:
[----:B------:R-:W-:Y:S05]  /*0f20*/  BSYNC.RECONVERGENT B0 ;  /* 0x0000000000007941 */ /* 0x000fea0003800200 */
.L_x_10855:
        /* <DEDUP_REMOVED lines=72> */
.L_x_10864:
        /* <DEDUP_REMOVED lines=13> */
.L_x_14569:


//--------------------- .text._ZN10layer_norm13ln_bwd_kernelINS_13Kernel_traitsIf6__halffS2_fjLj768ELj1ELj4ELj1ELj16ENS_18Kernel_traits_baseILj768EfS2_fS2_fjLj128EEEEELb1ELb1ELb1ELb1EEEvNS_9BwdParamsE --------------------------
	.section	.text._ZN10layer_norm13ln_bwd_kernelINS_13Kernel_traitsIf6__halffS2_fjLj768ELj1ELj4ELj1ELj16ENS_18Kernel_traits_baseILj768EfS2_fS2_fjLj128EEEEELb1ELb1ELb1ELb1EEEvNS_9BwdParamsE,"ax",@progbits
	.align	128
        .global         _ZN10layer_norm13ln_bwd_kernelINS_13Kernel_traitsIf6__halffS2_fjLj768ELj1ELj4ELj1ELj16ENS_18Kernel_traits_baseILj768EfS2_fS2_fjLj128EEEEELb1ELb1ELb1ELb1EEEvNS_9BwdParamsE
        .type           _ZN10layer_norm13ln_bwd_kernelINS_13Kernel_traitsIf6__halffS2_fjLj768ELj1ELj4ELj1ELj16ENS_18Kernel_traits_baseILj768EfS2_fS2_fjLj128EEEEELb1ELb1ELb1ELb1EEEvNS_9BwdParamsE,@function
        .size           _ZN10layer_norm13ln_bwd_kernelINS_13Kernel_traitsIf6__halffS2_fjLj768ELj1ELj4ELj1ELj16ENS_18Kernel_traits_baseILj768EfS2_fS2_fjLj128EEEEELb1ELb1ELb1ELb1EEEvNS_9BwdParamsE,(.L_x_14570 - _ZN10layer_norm13ln_bwd_kernelINS_13Kernel_traitsIf6__halffS2_fjLj768ELj1ELj4ELj1ELj16ENS_18Kernel_traits_baseILj768EfS2_fS2_fjLj128EEEEELb1ELb1ELb1ELb1EEEvNS_9BwdParamsE)
        .other          _ZN10layer_norm13ln_bwd_kernelINS_13Kernel_traitsIf6__halffS2_fjLj768ELj1ELj4ELj1ELj16ENS_18Kernel_traits_baseILj768EfS2_fS2_fjLj128EEEEELb1ELb1ELb1ELb1EEEvNS_9BwdParamsE,@"STO_CUDA_ENTRY STV_DEFAULT"
_ZN10layer_norm13ln_bwd_kernelINS_13Kernel_traitsIf6__halffS2_fjLj768ELj1ELj4ELj1ELj16ENS_18Kernel_traits_baseILj768EfS2_fS2_fjLj128EEEEELb1ELb1ELb1ELb1EEEvNS_9BwdParamsE:
.text._ZN10layer_norm13ln_bwd_kernelINS_13Kernel_traitsIf6__halffS2_fjLj768ELj1ELj4ELj1ELj16ENS_18Kernel_traits_baseILj768EfS2_fS2_fjLj128EEEEELb1ELb1ELb1ELb1EEEvNS_9BwdParamsE:
        /* <DEDUP_REMOVED lines=71> */
.L_x_11058:
        /* <DEDUP_REMOVED lines=14> */
[----:B0-----:R-:W-:Y:S01]  /*0550*/  IADD3 R3, PT, PT, R220, -0x1, RZ ;  /* 0xffffffffdc037810 */ /* 0x001fe20007ffe0ff */
[----:B------:R-:W0:Y:S01]  /*0560*/  LDC.64 R6, c[0x0][0x428] ;  /* 0x00010a00ff067b82 */ /* 0x000e220000000a00 */
[----:B------:R-:W-:-:S03]  /*0570*/  IMAD R2, R0, UR8, RZ ;  /* 0x0000000800027c24 */ /* 0x000fc6000f8e02ff */
[----:B------:R-:W-:Y:S02]  /*0580*/  IMAD R5, R3, UR8, RZ ;  /* 0x0000000803057c24 */ /* 0x000fe4000f8e02ff */
[----:B------:R-:W-:Y:S02]  /*0590*/  SHF.R.S32.HI R3, RZ, 0x1f, R2 ;  /* 0x0000001fff037819 */ /* 0x000fe40000011402 */
[----:B------:R-:W2:Y:S01]  /*05a0*/  LDC.64 R202, c[0x0][0x3a8] ;  /* 0x0000ea00ffca7b82 */ /* 0x000ea20000000a00 */
[----:B------:R-:W-:Y:S02]  /*05b0*/  SHF.R.S32.HI R8, RZ, 0x1f, R5 ;  /* 0x0000001fff087819 */ /* 0x000fe40000011405 */
[----:B------:R-:W-:Y:S01]  /*05c0*/  LEA.HI R4, R3, R2, RZ, 0x3 ;  /* 0x0000000203047211 */ /* 0x000fe200078f18ff */
[----:B------:R-:W-:Y:S01]  /*05d0*/  IMAD.WIDE R2, R0, 0x4, R204 ;  /* 0x0000000400027825 */ /* 0x000fe200078e02cc */
[----:B------:R-:W-:Y:S02]  /*05e0*/  LEA.HI R8, R8, R5, RZ, 0x3 ;  /* 0x0000000508087211 */ /* 0x000fe400078f18ff */
[----:B-----5:R-:W-:Y:S01]  /*05f0*/  ISETP.GE.AND P3, PT, R226, 0x1, PT ;  /* 0x00000001e200780c */ /* 0x020fe20003f66270 */
[----:B------:R-:W3:Y:S02]  /*0600*/  LDC.64 R204, c[0x0][0x3b0] ;  /* 0x0000ec00ffcc7b82 */ /* 0x000ee40000000a00 */
[----:B------:R4:W3:Y:S01]  /*0610*/  LDG.E R2, desc[UR6][R2.64] ;  /* 0x0000000602027981 */ /* 0x0008e2000c1e1900 */
[----:B-1----:R-:W-:-:S04]  /*0620*/  LOP3.LUT R219, R9, 0x1f, RZ, 0xc0, !PT ;  /* 0x0000001f09db7812 */ /* 0x002fc800078ec0ff */
[-C--:B------:R-:W-:Y:S02]  /*0630*/  LEA.HI.SX32 R9, R8, R219.reuse, 0x1d ;  /* 0x000000db08097211 */ /* 0x080fe400078feaff */
[----:B------:R-:W-:Y:S02]  /*0640*/  LEA.HI.SX32 R213, R4, R219, 0x1d ;  /* 0x000000db04d57211 */ /* 0x000fe400078feaff */
[C---:B------:R-:W-:Y:S02]  /*0650*/  IADD3 R21, PT, PT, R9.reuse, 0x20, RZ ;  /* 0x0000002009157810 */ /* 0x040fe40007ffe0ff */
[C---:B----4-:R-:W-:Y:S01]  /*0660*/  IADD3 R3, PT, PT, R9.reuse, 0x40, RZ ;  /* 0x0000004009037810 */ /* 0x050fe20007ffe0ff */
[----:B0-----:R-:W-:Y:S01]  /*0670*/  IMAD.WIDE.U32 R192, R9, 0x10, R6 ;  /* 0x0000001009c07825 */ /* 0x001fe200078e0006 */
[C---:B------:R-:W-:Y:S02]  /*0680*/  IADD3 R215, PT, PT, R213.reuse, 0x20, RZ ;  /* 0x00000020d5d77810 */ /* 0x040fe40007ffe0ff */
[C---:B------:R-:W-:Y:S01]  /*0690*/  IADD3 R217, PT, PT, R213.reuse, 0x40, RZ ;  /* 0x00000040d5d97810 */ /* 0x040fe20007ffe0ff */
[----:B--2---:R-:W-:-:S02]  /*06a0*/  IMAD.WIDE.U32 R4, R213, 0x20, R202 ;  /* 0x00000020d5047825 */ /* 0x004fc400078e00ca */
[----:B------:R-:W2:Y:S02]  /*06b0*/  LDG.E.128 R192, desc[UR6][R192.64] ;  /* 0x00000006c0c07981 */ /* 0x000ea4000c1e1d00 */
[--C-:B------:R-:W-:Y:S02]  /*06c0*/  IMAD.WIDE.U32 R20, R21, 0x10, R6.reuse ;  /* 0x0000001015147825 */ /* 0x100fe400078e0006 */
[----:B------:R-:W4:Y:S02]  /*06d0*/  LDG.E.128 R184, desc[UR6][R4.64+0x10] ;  /* 0x0000100604b87981 */ /* 0x000f24000c1e1d00 */
[----:B------:R-:W-:Y:S02]  /*06e0*/  IMAD.WIDE.U32 R6, R3, 0x10, R6 ;  /* 0x0000001003067825 */ /* 0x000fe400078e0006 */
[----:B------:R-:W4:Y:S02]  /*06f0*/  LDG.E.128 R196, desc[UR6][R4.64] ;  /* 0x0000000604c47981 */ /* 0x000f24000c1e1d00 */
[----:B------:R-:W-:-:S02]  /*0700*/  IMAD.WIDE.U32 R200, R215, 0x20, R202 ;  /* 0x00000020d7c87825 */ /* 0x000fc400078e00ca */
[----:B------:R-:W4:Y:S02]  /*0710*/  LDG.E.128 R20, desc[UR6][R20.64] ;  /* 0x0000000614147981 */ /* 0x000f24000c1e1d00 */
[----:B------:R-:W-:Y:S02]  /*0720*/  IMAD.WIDE.U32 R202, R217, 0x20, R202 ;  /* 0x00000020d9ca7825 */ /* 0x000fe400078e00ca */
[----:B------:R-:W4:Y:S04]  /*0730*/  LDG.E.128 R188, desc[UR6][R200.64] ;  /* 0x00000006c8bc7981 */ /* 0x000f28000c1e1d00 */
[----:B------:R-:W4:Y:S04]  /*0740*/  LDG.E.128 R4, desc[UR6][R6.64] ;  /* 0x0000000606047981 */ /* 0x000f28000c1e1d00 */
[----:B------:R-:W4:Y:S04]  /*0750*/  LDG.E.128 R8, desc[UR6][R202.64] ;  /* 0x00000006ca087981 */ /* 0x000f28000c1e1d00 */
[----:B------:R0:W4:Y:S04]  /*0760*/  LDG.E.128 R12, desc[UR6][R202.64+0x10] ;  /* 0x00001006ca0c7981 */ /* 0x000128000c1e1d00 */
[----:B------:R1:W4:Y:S01]  /*0770*/  LDG.E.128 R16, desc[UR6][R200.64+0x10] ;  /* 0x00001006c8107981 */ /* 0x000322000c1e1d00 */
        /* <DEDUP_REMOVED lines=8> */
[----:B---3--:R-:W-:-:S04]  /*0800*/  IMAD.WIDE.U32 R206, R207, 0x8, R204 ;  /* 0x00000008cfce7825 */ /* 0x008fc800078e00cc */
        /* <DEDUP_REMOVED lines=9> */
[----:B-1----:R-:W0:Y:S08]  /*08a0*/  @P0 LDC.64 R200, c[0x0][0x438] ;  /* 0x00010e00ffc80b82 */ /* 0x002e300000000a00 */
[----:B------:R-:W1:Y:S08]  /*08b0*/  @P0 LDC.64 R208, c[0x0][0x438] ;  /* 0x00010e00ffd00b82 */ /* 0x000e700000000a00 */
[----:B------:R-:W3:Y:S01]  /*08c0*/  @P0 LDC.64 R210, c[0x0][0x438] ;  /* 0x00010e00ffd20b82 */ /* 0x000ee20000000a00 */
[----:B0-----:R-:W-:-:S05]  /*08d0*/  @P0 IMAD.WIDE.U32 R200, R213, 0x20, R200 ;  /* 0x00000020d5c80825 */ /* 0x001fca00078e00c8 */
[----:B------:R-:W5:Y:S01]  /*08e0*/  @P0 LDG.E.128 R44, desc[UR6][R200.64] ;  /* 0x00000006c82c0981 */ /* 0x000f62000c1e1d00 */
[----:B-1----:R-:W-:-:S03]  /*08f0*/  @P0 IMAD.WIDE.U32 R208, R215, 0x20, R208 ;  /* 0x00000020d7d00825 */ /* 0x002fc600078e00d0 */
[----:B------:R-:W5:Y:S04]  /*0900*/  @P0 LDG.E.128 R40, desc[UR6][R200.64+0x10] ;  /* 0x00001006c8280981 */ /* 0x000f68000c1e1d00 */
[----:B------:R-:W5:Y:S01]  /*0910*/  @P0 LDG.E.128 R36, desc[UR6][R208.64] ;  /* 0x00000006d0240981 */ /* 0x000f62000c1e1d00 */
[----:B---3--:R-:W-:-:S03]  /*0920*/  @P0 IMAD.WIDE.U32 R210, R217, 0x20, R210 ;  /* 0x00000020d9d20825 */ /* 0x008fc600078e00d2 */
[----:B------:R0:W5:Y:S04]  /*0930*/  @P0 LDG.E.128 R32, desc[UR6][R208.64+0x10] ;  /* 0x00001006d0200981 */ /* 0x000168000c1e1d00 */
[----:B------:R-:W5:Y:S04]  /*0940*/  @P0 LDG.E.128 R28, desc[UR6][R210.64] ;  /* 0x00000006d21c0981 */ /* 0x000f68000c1e1d00 */
[----:B------:R1:W5:Y:S01]  /*0950*/  @P0 LDG.E.128 R24, desc[UR6][R210.64+0x10] ;  /* 0x00001006d2180981 */ /* 0x000362000c1e1d00 */
[----:B------:R-:W-:-:S04]  /*0960*/  ISETP.NE.AND P0, PT, RZ, UR9, PT ;  /* 0x00000009ff007c0c */ /* 0x000fc8000bf05270 */
[----:B------:R-:W-:Y:S01]  /*0970*/  FSEL R2, R2, RZ, !P0 ;  /* 0x000000ff02027208 */ /* 0x000fe20004000000 */
[----:B--2---:R-:W-:-:S04]  /*0980*/  HADD2.F32 R227, -RZ, R192.H0_H0 ;  /* 0x200000c0ffe37230 */ /* 0x004fc80000004100 */
[C---:B----4-:R-:W-:Y:S01]  /*0990*/  FADD.FTZ R230, -R2.reuse, R185 ;  /* 0x000000b902e67221 */ /* 0x050fe20000010100 */
[C---:B------:R-:W-:Y:S01]  /*09a0*/  FADD.FTZ R184, -R2.reuse, R184 ;  /* 0x000000b802b87221 */ /* 0x040fe20000010100 */
[----:B------:R-:W-:Y:S02]  /*09b0*/  HADD2.F32 R216, -RZ, R194.H1_H1 ;  /* 0x300000c2ffd87230 */ /* 0x000fe40000004100 */
[C---:B------:R-:W-:Y:S01]  /*09c0*/  FADD.FTZ R3, -R2.reuse, R196 ;  /* 0x000000c402037221 */ /* 0x040fe20000010100 */
[C---:B------:R-:W-:Y:S01]  /*09d0*/  FADD.FTZ R231, -R2.reuse, R198 ;  /* 0x000000c602e77221 */ /* 0x040fe20000010100 */
[----:B------:R-:W-:Y:S02]  /*09e0*/  HADD2.F32 R224, -RZ, R192.H1_H1 ;  /* 0x300000c0ffe07230 */ /* 0x000fe40000004100 */
[----:B------:R-:W-:Y:S02]  /*09f0*/  HADD2.F32 R219, -RZ, R194.H0_H0 ;  /* 0x200000c2ffdb7230 */ /* 0x000fe40000004100 */
[----:B------:R-:W-:Y:S01]  /*0a00*/  FADD.FTZ R229, -R2, R197 ;  /* 0x000000c502e57221 */ /* 0x000fe20000010100 */
[----:B------:R-:W-:Y:S01]  /*0a10*/  FMUL.FTZ R3, R222, R3 ;  /* 0x00000003de037220 */ /* 0x000fe20000410000 */
[----:B------:R-:W-:-:S02]  /*0a20*/  HADD2.F32 R225, -RZ, R193.H0_H0 ;  /* 0x200000c1ffe17230 */ /* 0x000fc40000004100 */
[--C-:B------:R-:W-:Y:S02]  /*0a30*/  HADD2.F32 R215, -RZ, R6.reuse.H0_H0 ;  /* 0x20000006ffd77230 */ /* 0x100fe40000004100 */
[----:B------:R-:W-:Y:S02]  /*0a40*/  HADD2.F32 R214, -RZ, R6.H1_H1 ;  /* 0x30000006ffd67230 */ /* 0x000fe40000004100 */
[----:B------:R-:W-:Y:S01]  /*0a50*/  FMUL.FTZ R6, R222, R230 ;  /* 0x000000e6de067220 */ /* 0x000fe20000410000 */
[----:B------:R-:W-:Y:S01]  /*0a60*/  FADD.FTZ R245, -R2, R10 ;  /* 0x0000000a02f57221 */ /* 0x000fe20000010100 */
[--C-:B------:R-:W-:Y:S02]  /*0a70*/  HADD2.F32 R217, -RZ, R7.reuse.H0_H0 ;  /* 0x20000007ffd97230 */ /* 0x100fe40000004100 */
[----:B------:R-:W-:Y:S01]  /*0a80*/  FMUL.FTZ R10, R92, R227 ;  /* 0x000000e35c0a7220 */ /* 0x000fe20000410000 */
[----:B0-----:R-:W-:Y:S02]  /*0a90*/  HADD2.F32 R208, -RZ, R7.H1_H1 ;  /* 0x30000007ffd07230 */ /* 0x001fe40000004100 */
[----:B------:R-:W-:Y:S01]  /*0aa0*/  FMUL.FTZ R7, R222, R184 ;  /* 0x000000b8de077220 */ /* 0x000fe20000410000 */
        /* <DEDUP_REMOVED lines=27> */
[----:B------:R-:W-:Y:S01]  /*0c60*/  FADD.FTZ R124, R124, R219 ;  /* 0x000000db7c7c7221 */ /* 0x000fe20000010000 */
[-C--:B------:R-:W-:Y:S01]  /*0c70*/  FFMA.FTZ R100, R7, R219.reuse, R100 ;  /* 0x000000db07647223 */ /* 0x080fe20000010064 */
[----:B------:R-:W-:Y:S01]  /*0c80*/  FMUL.FTZ R14, R88, R219 ;  /* 0x000000db580e7220 */ /* 0x000fe20000410000 */
[----:B------:R-:W-:Y:S01]  /*0c90*/  FADD.FTZ R216, RZ, R10 ;  /* 0x0000000affd87221 */ /* 0x000fe20000010000 */
[----:B------:R-:W-:Y:S01]  /*0ca0*/  FMUL.FTZ R2, R222, R229 ;  /* 0x000000e5de027220 */ /* 0x000fe20000410000 */
[----:B------:R-:W-:Y:S01]  /*0cb0*/  FFMA.FTZ R219, R3, R10, RZ ;  /* 0x0000000a03db7223 */ /* 0x000fe200000100ff */
[----:B------:R-:W-:-:S02]  /*0cc0*/  HADD2.F32 R218, -RZ, R193.H1_H1 ;  /* 0x300000c1ffda7230 */ /* 0x000fc40000004100 */
[----:B------:R-:W-:Y:S01]  /*0cd0*/  FFMA.FTZ R98, R5, R225, R98 ;  /* 0x000000e105627223 */ /* 0x000fe20000010062 */
[--C-:B-1----:R-:W-:Y:S02]  /*0ce0*/  HADD2.F32 R211, -RZ, R4.reuse.H0_H0 ;  /* 0x20000004ffd37230 */ /* 0x102fe40000004100 */
[----:B------:R-:W-:Y:S01]  /*0cf0*/  FADD.FTZ R122, R122, R225 ;  /* 0x000000e17a7a7221 */ /* 0x000fe20000010000 */
[----:B------:R-:W-:Y:S02]  /*0d00*/  HADD2.F32 R210, -RZ, R4.H1_H1 ;  /* 0x30000004ffd27230 */ /* 0x000fe40000004100 */
[----:B------:R-:W-:Y:S01]  /*0d10*/  FMUL.FTZ R4, R222, R233 ;  /* 0x000000e9de047220 */ /* 0x000fe20000410000 */
[--C-:B------:R-:W-:Y:S02]  /*0d20*/  HADD2.F32 R193, -RZ, R195.reuse.H0_H0 ;  /* 0x200000c3ffc17230 */ /* 0x100fe40000004100 */
[----:B------:R-:W-:Y:S01]  /*0d30*/  FMUL.FTZ R12, R94, R225 ;  /* 0x000000e15e0c7220 */ /* 0x000fe20000410000 */
[----:B------:R-:W-:-:S02]  /*0d40*/  HADD2.F32 R192, -RZ, R195.H1_H1 ;  /* 0x300000c3ffc07230 */ /* 0x000fc40000004100 */
[----:B------:R-:W-:Y:S01]  /*0d50*/  FMUL.FTZ R8, R222, R232 ;  /* 0x000000e8de087220 */ /* 0x000fe20000410000 */
[--C-:B------:R-:W-:Y:S02]  /*0d60*/  HADD2.F32 R195, -RZ, R20.reuse.H0_H0 ;  /* 0x20000014ffc37230 */ /* 0x100fe40000004100 */
[----:B------:R-:W-:Y:S01]  /*0d70*/  FADD.FTZ R225, R216, R11 ;  /* 0x0000000bd8e17221 */ /* 0x000fe20000010000 */
[----:B------:R-:W-:Y:S02]  /*0d80*/  HADD2.F32 R194, -RZ, R20.H1_H1 ;  /* 0x30000014ffc27230 */ /* 0x000fe40000004100 */
[----:B------:R-:W-:Y:S01]  /*0d90*/  FMUL.FTZ R19, R222, R185 ;  /* 0x000000b9de137220 */ /* 0x000fe20000410000 */
[----:B------:R-:W-:Y:S01]  /*0da0*/  FFMA.FTZ R216, R2, R11, R219 ;  /* 0x0000000b02d87223 */ /* 0x000fe200000100db */
[--C-:B------:R-:W-:Y:S02]  /*0db0*/  HADD2.F32 R197, -RZ, R21.reuse.H0_H0 ;  /* 0x20000015ffc57230 */ /* 0x100fe40000004100 */
[----:B------:R-:W-:Y:S01]  /*0dc0*/  FMUL.FTZ R18, R222, R189 ;  /* 0x000000bdde127220 */ /* 0x000fe20000410000 */
[----:B------:R-:W-:-:S02]  /*0dd0*/  HADD2.F32 R196, -RZ, R21.H1_H1 ;  /* 0x30000015ffc47230 */ /* 0x000fc40000004100 */
        /* <DEDUP_REMOVED lines=103> */
[----:B------:R-:W-:Y:S01]  /*1450*/  FFMA.FTZ R117, R190, R214, R117 ;  /* 0x000000d6be757223 */ /* 0x000fe20000010075 */
[----:B------:R-:W-:Y:S01]  /*1460*/  FADD.FTZ R141, R141, R214 ;  /* 0x000000d68d8d7221 */ /* 0x000fe20000010000 */
[----:B------:R-:W-:Y:S01]  /*1470*/  FADD.FTZ R225, R218, R215 ;  /* 0x000000d7dae17221 */ /* 0x000fe20000010000 */
[----:B------:R-:W-:Y:S01]  /*1480*/  FMUL.FTZ R214, R74, R217 ;  /* 0x000000d94ad67220 */ /* 0x000fe20000410000 */
        /* <DEDUP_REMOVED lines=16> */
.L_x_10868:
        /* <DEDUP_REMOVED lines=53> */
.L_x_10869:
[----:B------:R-:W-:Y:S05]  /*18e0*/  BSYNC.RECONVERGENT B1 ;  /* 0x0000000000017941 */ /* 0x000fea0003800200 */
.L_x_10867:
        /* <DEDUP_REMOVED lines=20> */
.L_x_11070:
        /* <DEDUP_REMOVED lines=48> */
.L_x_10875:
[----:B------:R-:W-:Y:S05]  /*1d30*/  BSYNC.RECONVERGENT B2 ;  /* 0x0000000000027941 */ /* 0x000fea0003800200 */
.L_x_10874:
        /* <DEDUP_REMOVED lines=18> */
.L_x_10877:
[----:B------:R-:W-:Y:S05]  /*1e60*/  BSYNC.RECONVERGENT B2 ;  /* 0x0000000000027941 */ /* 0x000fea0003800200 */
.L_x_10876:
        /* <DEDUP_REMOVED lines=18> */
.L_x_10879:
[----:B------:R-:W-:Y:S05]  /*1f90*/  BSYNC.RECONVERGENT B2 ;  /* 0x0000000000027941 */ /* 0x000fea0003800200 */
.L_x_10878:
        /* <DEDUP_REMOVED lines=18> */
.L_x_10881:
[----:B------:R-:W-:Y:S05]  /*20c0*/  BSYNC.RECONVERGENT B2 ;  /* 0x0000000000027941 */ /* 0x000fea0003800200 */
.L_x_10880:
        /* <DEDUP_REMOVED lines=18> */
.L_x_10883:
[----:B------:R-:W-:Y:S05]  /*21f0*/  BSYNC.RECONVERGENT B2 ;  /* 0x0000000000027941 */ /* 0x000fea0003800200 */
.L_x_10882:
        /* <DEDUP_REMOVED lines=18> */
.L_x_10885:
[----:B------:R-:W-:Y:S05]  /*2320*/  BSYNC.RECONVERGENT B2 ;  /* 0x0000000000027941 */ /* 0x000fea0003800200 */
.L_x_10884:
        /* <DEDUP_REMOVED lines=18> */
.L_x_10887:
[----:B------:R-:W-:Y:S05]  /*2450*/  BSYNC.RECONVERGENT B2 ;  /* 0x0000000000027941 */ /* 0x000fea0003800200 */
.L_x_10886:
        /* <DEDUP_REMOVED lines=19> */
.L_x_10873:
        /* <DEDUP_REMOVED lines=46> */
.L_x_10890:
[----:B------:R-:W-:Y:S05]  /*2870*/  BSYNC.RECONVERGENT B2 ;  /* 0x0000000000027941 */ /* 0x000fea0003800200 */
.L_x_10889:
        /* <DEDUP_REMOVED lines=13> */
.L_x_10892:
[----:B------:R-:W-:Y:S05]  /*2950*/  BSYNC.RECONVERGENT B2 ;  /* 0x0000000000027941 */ /* 0x000fea0003800200 */
.L_x_10891:
        /* <DEDUP_REMOVED lines=13> */
.L_x_10894:
[----:B------:R-:W-:Y:S05]  /*2a30*/  BSYNC.RECONVERGENT B2 ;  /* 0x0000000000027941 */ /* 0x000fea0003800200 */
.L_x_10893:
        /* <DEDUP_REMOVED lines=13> */
.L_x_10896:
[----:B------:R-:W-:Y:S05]  /*2b10*/  BSYNC.RECONVERGENT B2 ;  /* 0x0000000000027941 */ /* 0x000fea0003800200 */
.L_x_10895:
        /* <DEDUP_REMOVED lines=13> */
.L_x_10898:
[----:B------:R-:W-:Y:S05]  /*2bf0*/  BSYNC.RECONVERGENT B2 ;  /* 0x0000000000027941 */ /* 0x000fea0003800200 */
.L_x_10897:
        /* <DEDUP_REMOVED lines=13> */
.L_x_10900:
[----:B------:R-:W-:Y:S05]  /*2cd0*/  BSYNC.RECONVERGENT B2 ;  /* 0x0000000000027941 */ /* 0x000fea0003800200 */
.L_x_10899:
        /* <DEDUP_REMOVED lines=13> */
.L_x_10902:
[----:B------:R-:W-:Y:S05]  /*2db0*/  BSYNC.RECONVERGENT B2 ;  /* 0x0000000000027941 */ /* 0x000fea0003800200 */
.L_x_10901:
        /* <DEDUP_REMOVED lines=14> */
.L_x_10872:
        /* <DEDUP_REMOVED lines=22> */
.L_x_10905:
[----:B------:R-:W-:Y:S05]  /*3000*/  BSYNC.RECONVERGENT B2 ;  /* 0x0000000000027941 */ /* 0x000fea0003800200 */
.L_x_10904:
[----:B------:R-:W-:Y:S04]  /*3010*/  BSSY.RECONVERGENT B2, `(.L_x_10906) ;  /* 0x0000011000027945 */ /* 0x000fe80003800200 */
[----:B------:R-:W-:Y:S05]  /*3020*/  @!P3 BRA `(.L_x_10907) ;  /* 0x00000000003cb947 */ /* 0x000fea0003800000 */
[----:B------:R-:W-:Y:S01]  /*3030*/  @P2 FFMA.FTZ R226, R2, R227, R224 ;  /* 0x000000e302e22223 */ /* 0x000fe200000100e0 */
        /* <DEDUP_REMOVED lines=14> */
.L_x_10907:
[----:B------:R-:W-:Y:S05]  /*3120*/  BSYNC.RECONVERGENT B2 ;  /* 0x0000000000027941 */ /* 0x000fea0003800200 */
.L_x_10906:
        /* <DEDUP_REMOVED lines=17> */
.L_x_10909:
[----:B------:R-:W-:Y:S05]  /*3240*/  BSYNC.RECONVERGENT B2 ;  /* 0x0000000000027941 */ /* 0x000fea0003800200 */
.L_x_10908:
        /* <DEDUP_REMOVED lines=17> */
.L_x_10911:
[----:B------:R-:W-:Y:S05]  /*3360*/  BSYNC.RECONVERGENT B2 ;  /* 0x0000000000027941 */ /* 0x000fea0003800200 */
.L_x_10910:
        /* <DEDUP_REMOVED lines=17> */
.L_x_10913:
[----:B------:R-:W-:Y:S05]  /*3480*/  BSYNC.RECONVERGENT B2 ;  /* 0x0000000000027941 */ /* 0x000fea0003800200 */
.L_x_10912:
        /* <DEDUP_REMOVED lines=17> */
.L_x_10915:
[----:B------:R-:W-:Y:S05]  /*35a0*/  BSYNC.RECONVERGENT B2 ;  /* 0x0000000000027941 */ /* 0x000fea0003800200 */
.L_x_10914:
        /* <DEDUP_REMOVED lines=17> */
.L_x_10917:
[----:B------:R-:W-:Y:S05]  /*36c0*/  BSYNC.RECONVERGENT B2 ;  /* 0x0000000000027941 */ /* 0x000fea0003800200 */
.L_x_10916:
[----:B------:R-:W-:Y:S05]  /*36d0*/  @!P3 BRA `(.L_x_10888) ;  /* 0x000000080080b947 */ /* 0x000fea0003800000 */
[----:B------:R-:W-:Y:S01]  /*36e0*/  @P2 FFMA.FTZ R226, R8, R227, R224 ;  /* 0x000000e308e22223 */ /* 0x000fe200000100e0 */
        /* <DEDUP_REMOVED lines=16> */
.L_x_10903:
        /* <DEDUP_REMOVED lines=45> */
.L_x_10919:
[----:B------:R-:W-:Y:S05]  /*3ac0*/  BSYNC.RECONVERGENT B2 ;  /* 0x0000000000027941 */ /* 0x000fea0003800200 */
.L_x_10918:
        /* <DEDUP_REMOVED lines=13> */
.L_x_10921:
[----:B------:R-:W-:Y:S05]  /*3ba0*/  BSYNC.RECONVERGENT B2 ;  /* 0x0000000000027941 */ /* 0x000fea0003800200 */
.L_x_10920:
        /* <DEDUP_REMOVED lines=13> */
.L_x_10923:
[----:B------:R-:W-:Y:S05]  /*3c80*/  BSYNC.RECONVERGENT B2 ;  /* 0x0000000000027941 */ /* 0x000fea0003800200 */
.L_x_10922:
        /* <DEDUP_REMOVED lines=13> */
.L_x_10925:
[----:B------:R-:W-:Y:S05]  /*3d60*/  BSYNC.RECONVERGENT B2 ;  /* 0x0000000000027941 */ /* 0x000fea0003800200 */
.L_x_10924:
        /* <DEDUP_REMOVED lines=13> */
.L_x_10927:
[----:B------:R-:W-:Y:S05]  /*3e40*/  BSYNC.RECONVERGENT B2 ;  /* 0x0000000000027941 */ /* 0x000fea0003800200 */
.L_x_10926:
        /* <DEDUP_REMOVED lines=13> */
.L_x_10929:
[----:B------:R-:W-:Y:S05]  /*3f20*/  BSYNC.RECONVERGENT B2 ;  /* 0x0000000000027941 */ /* 0x000fea0003800200 */
.L_x_10928:
        /* <DEDUP_REMOVED lines=13> */
.L_x_10931:
[----:B------:R-:W-:Y:S05]  /*4000*/  BSYNC.RECONVERGENT B2 ;  /* 0x0000000000027941 */ /* 0x000fea0003800200 */
.L_x_10930:
        /* <DEDUP_REMOVED lines=13> */
.L_x_10888:
[----:B------:R-:W-:Y:S05]  /*40e0*/  BSYNC.RECONVERGENT B1 ;  /* 0x0000000000017941 */ /* 0x000fea0003800200 */
.L_x_10871:
        /* <DEDUP_REMOVED lines=17> */
.L_x_10933:
[----:B------:R-:W-:Y:S05]  /*4200*/  BSYNC.RECONVERGENT B1 ;  /* 0x0000000000017941 */ /* 0x000fea0003800200 */
.L_x_10932:
        /* <DEDUP_REMOVED lines=48> */
.L_x_10938:
[----:B------:R-:W-:Y:S05]  /*4510*/  BSYNC.RECONVERGENT B2 ;  /* 0x0000000000027941 */ /* 0x000fea0003800200 */
.L_x_10937:
[----:B------:R-:W-:Y:S04]  /*4520*/  BSSY.RECONVERGENT B2, `(.L_x_10939) ;  /* 0x000000d000027945 */ /* 0x000fe80003800200 */
[----:B------:R-:W-:Y:S05]  /*4530*/  @!P3 BRA `(.L_x_10940) ;  /* 0x00000000002cb947 */ /* 0x000fea0003800000 */
[----:B------:R-:W-:Y:S01]  /*4540*/  LOP3.LUT P4, RZ, R202, 0xff00, RZ, 0xc0, !PT ;  /* 0x0000ff00caff7812 */ /* 0x000fe2000788c0ff */
[----:B------:R-:W-:-:S04]  /*4550*/  FMUL.FTZ R206, R177, UR13 ;  /* 0x0000000db1ce7c20 */ /* 0x000fc80008410000 */
[----:B------:R-:W-:Y:S01]  /*4560*/  FMUL.FTZ R208, R206, UR12 ;  /* 0x0000000cced07c20 */ /* 0x000fe20008410000 */
[----:B------:R-:W-:-:S03]  /*4570*/  MOV R206, RZ ;  /* 0x000000ff00ce7202 */ /* 0x000fc60000000f00 */
[----:B------:R-:W-:-:S04]  /*4580*/  FMUL.FTZ R207, R57, R208 ;  /* 0x000000d039cf7220 */ /* 0x000fc80000410000 */
[----:B-----5:R-:W-:Y:S01]  /*4590*/  @P4 HADD2.F32 R209, -RZ, R168.H1_H1 ;  /* 0x300000a8ffd14230 */ /* 0x020fe20000004100 */
[----:B------:R-:W-:-:S04]  /*45a0*/  FSEL R207, R207, RZ, P4 ;  /* 0x000000ffcfcf7208 */ /* 0x000fc80002000000 */
[----:B------:R-:W-:Y:S01]  /*45b0*/  @P4 FMUL.FTZ R206, R209, R208 ;  /* 0x000000d0d1ce4220 */ /* 0x000fe20000410000 */
[----:B------:R-:W-:-:S03]  /*45c0*/  F2FP.F16.F32.PACK_AB R207, RZ, R207 ;  /* 0x000000cfffcf723e */ /* 0x000fc600000000ff */
[----:B------:R-:W-:Y:S01]  /*45d0*/  FADD.FTZ R157, R157, R206 ;  /* 0x000000ce9d9d7221 */ /* 0x000fe20000010000 */
[----:B------:R-:W-:-:S07]  /*45e0*/  PRMT R172, R172, 0x5410, R207 ;  /* 0x00005410acac7816 */ /* 0x000fce00000000cf */
.L_x_10940:
[----:B------:R-:W-:Y:S05]  /*45f0*/  BSYNC.RECONVERGENT B2 ;  /* 0x0000000000027941 */ /* 0x000fea0003800200 */
.L_x_10939:
[----:B------:R-:W-:Y:S04]  /*4600*/  BSSY.RECONVERGENT B2, `(.L_x_10941) ;  /* 0x000000d000027945 */ /* 0x000fe80003800200 */
[----:B------:R-:W-:Y:S05]  /*4610*/  @!P3 BRA `(.L_x_10942) ;  /* 0x00000000002cb947 */ /* 0x000fea0003800000 */
        /* <DEDUP_REMOVED lines=11> */
.L_x_10942:
[----:B------:R-:W-:Y:S05]  /*46d0*/  BSYNC.RECONVERGENT B2 ;  /* 0x0000000000027941 */ /* 0x000fea0003800200 */
.L_x_10941:
        /* <DEDUP_REMOVED lines=13> */
.L_x_10944:
[----:B------:R-:W-:Y:S05]  /*47b0*/  BSYNC.RECONVERGENT B2 ;  /* 0x0000000000027941 */ /* 0x000fea0003800200 */
.L_x_10943:
        /* <DEDUP_REMOVED lines=13> */
.L_x_10946:
[----:B------:R-:W-:Y:S05]  /*4890*/  BSYNC.RECONVERGENT B2 ;  /* 0x0000000000027941 */ /* 0x000fea0003800200 */
.L_x_10945:
        /* <DEDUP_REMOVED lines=13> */
.L_x_10948:
[----:B------:R-:W-:Y:S05]  /*4970*/  BSYNC.RECONVERGENT B2 ;  /* 0x0000000000027941 */ /* 0x000fea0003800200 */
.L_x_10947:
        /* <DEDUP_REMOVED lines=13> */
.L_x_10950:
[----:B------:R-:W-:Y:S05]  /*4a50*/  BSYNC.RECONVERGENT B2 ;  /* 0x0000000000027941 */ /* 0x000fea0003800200 */
.L_x_10949:
        /* <DEDUP_REMOVED lines=14> */
.L_x_10936:
        /* <DEDUP_REMOVED lines=10> */
[----:B-----5:R-:W-:-:S03]  /*4be0*/  @P4 HADD2.F32 R208, -RZ, R168.H0_H0 ;  /* 0x200000a8ffd04230 */ /* 0x020fc60000004100 */
[-C--:B------:R-:W-:Y:S02]  /*4bf0*/  FMUL.FTZ R206, R56, R209.reuse ;  /* 0x000000d138ce7220 */ /* 0x080fe40000410000 */
[----:B------:R-:W-:-:S03]  /*4c00*/  @P4 FMUL.FTZ R207, R208, R209 ;  /* 0x000000d1d0cf4220 */ /* 0x000fc60000410000 */
[----:B------:R-:W-:Y:S01]  /*4c10*/  FSEL R206, R206, RZ, P4 ;  /* 0x000000ffcece7208 */ /* 0x000fe20002000000 */
[----:B------:R-:W-:-:S03]  /*4c20*/  FADD.FTZ R156, R156, R207 ;  /* 0x000000cf9c9c7221 */ /* 0x000fc60000010000 */
[----:B------:R-:W-:-:S04]  /*4c30*/  F2FP.F16.F32.PACK_AB R206, RZ, R206 ;  /* 0x000000ceffce723e */ /* 0x000fc800000000ff */
[----:B------:R-:W-:-:S07]  /*4c40*/  PRMT R172, R206, 0x7610, R172 ;  /* 0x00007610ceac7816 */ /* 0x000fce00000000ac */
.L_x_10953:
[----:B------:R-:W-:Y:S05]  /*4c50*/  BSYNC.RECONVERGENT B2 ;  /* 0x0000000000027941 */ /* 0x000fea0003800200 */
.L_x_10952:
[----:B------:R-:W-:Y:S04]  /*4c60*/  BSSY.RECONVERGENT B2, `(.L_x_10954) ;  /* 0x0000011000027945 */ /* 0x000fe80003800200 */
[----:B------:R-:W-:Y:S05]  /*4c70*/  @!P3 BRA `(.L_x_10955) ;  /* 0x00000000003cb947 */ /* 0x000fea0003800000 */
[----:B0-----:R-:W-:Y:S01]  /*4c80*/  @P2 FFMA.FTZ R208, R18, R227, R224 ;  /* 0x000000e312d02223 */ /* 0x001fe200000100e0 */
[----:B------:R-:W-:Y:S02]  /*4c90*/  MOV R206, R37 ;  /* 0x0000002500ce7202 */ /* 0x000fe40000000f00 */
[----:B------:R-:W-:Y:S01]  /*4ca0*/  LOP3.LUT P4, RZ, R202, 0xff00, RZ, 0xc0, !PT ;  /* 0x0000ff00caff7812 */ /* 0x000fe2000788c0ff */
[----:B------:R-:W-:-:S04]  /*4cb0*/  @P2 FADD.FTZ R208, R195, -R208 ;  /* 0x800000d0c3d02221 */ /* 0x000fc80000010000 */
[----:B------:R-:W-:-:S04]  /*4cc0*/  @P2 FFMA.FTZ R206, R222, R208, R37 ;  /* 0x000000d0dece2223 */ /* 0x000fc80000010025 */
[----:B------:R-:W-:-:S04]  /*4cd0*/  FMUL.FTZ R206, R206, UR13 ;  /* 0x0000000dcece7c20 */ /* 0x000fc80008410000 */
[----:B------:R-:W-:Y:S01]  /*4ce0*/  FMUL.FTZ R208, R206, UR12 ;  /* 0x0000000cced07c20 */ /* 0x000fe20008410000 */
[----:B------:R-:W-:Y:S02]  /*4cf0*/  HFMA2 R206, -RZ, RZ, 0, 0 ;  /* 0x00000000ffce7431 */ /* 0x000fe400000001ff */
[----:B-----5:R-:W-:Y:S02]  /*4d00*/  @P4 HADD2.F32 R209, -RZ, R168.H1_H1 ;  /* 0x300000a8ffd14230 */ /* 0x020fe40000004100 */
[----:B------:R-:W-:-:S03]  /*4d10*/  FMUL.FTZ R207, R57, R208 ;  /* 0x000000d039cf7220 */ /* 0x000fc60000410000 */
[----:B------:R-:W-:Y:S02]  /*4d20*/  @P4 FMUL.FTZ R206, R209, R208 ;  /* 0x000000d0d1ce4220 */ /* 0x000fe40000410000 */
[----:B------:R-:W-:Y:S02]  /*4d30*/  FSEL R207, R207, RZ, P4 ;  /* 0x000000ffcfcf7208 */ /* 0x000fe40002000000 */
[----:B------:R-:W-:Y:S02]  /*4d40*/  FADD.FTZ R157, R157, R206 ;  /* 0x000000ce9d9d7221 */ /* 0x000fe40000010000 */
[----:B------:R-:W-:-:S04]  /*4d50*/  F2FP.F16.F32.PACK_AB R207, RZ, R207 ;  /* 0x000000cfffcf723e */ /* 0x000fc800000000ff */
[----:B------:R-:W-:-:S07]  /*4d60*/  PRMT R172, R172, 0x5410, R207 ;  /* 0x00005410acac7816 */ /* 0x000fce00000000cf */
.L_x_10955:
[----:B------:R-:W-:Y:S05]  /*4d70*/  BSYNC.RECONVERGENT B2 ;  /* 0x0000000000027941 */ /* 0x000fea0003800200 */
.L_x_10954:
        /* <DEDUP_REMOVED lines=17> */
.L_x_10957:
[----:B------:R-:W-:Y:S05]  /*4e90*/  BSYNC.RECONVERGENT B2 ;  /* 0x0000000000027941 */ /* 0x000fea0003800200 */
.L_x_10956:
        /* <DEDUP_REMOVED lines=17> */
.L_x_10959:
[----:B------:R-:W-:Y:S05]  /*4fb0*/  BSYNC.RECONVERGENT B2 ;  /* 0x0000000000027941 */ /* 0x000fea0003800200 */
.L_x_10958:
        /* <DEDUP_REMOVED lines=17> */
.L_x_10961:
[----:B------:R-:W-:Y:S05]  /*50d0*/  BSYNC.RECONVERGENT B2 ;  /* 0x0000000000027941 */ /* 0x000fea0003800200 */
.L_x_10960:
        /* <DEDUP_REMOVED lines=17> */
.L_x_10963:
[----:B------:R-:W-:Y:S05]  /*51f0*/  BSYNC.RECONVERGENT B2 ;  /* 0x0000000000027941 */ /* 0x000fea0003800200 */
.L_x_10962:
        /* <DEDUP_REMOVED lines=17> */
.L_x_10965:
[----:B------:R-:W-:Y:S05]  /*5310*/  BSYNC.RECONVERGENT B2 ;  /* 0x0000000000027941 */ /* 0x000fea0003800200 */
.L_x_10964:
[----:B------:R-:W-:Y:S05]  /*5320*/  @!P3 BRA `(.L_x_10951) ;  /* 0x0000001000e8b947 */ /* 0x000fea0003800000 */
[----:B0-----:R-:W-:Y:S01]  /*5330*/  @P2 FFMA.FTZ R208, R184, R227, R224 ;  /* 0x000000e3b8d02223 */ /* 0x001fe200000100e0 */
[----:B------:R-:W-:Y:S02]  /*5340*/  MOV R206, R35 ;  /* 0x0000002300ce7202 */ /* 0x000fe40000000f00 */
        /* <DEDUP_REMOVED lines=8> */
[----:B-----5:R-:W-:-:S04]  /*53d0*/  @P4 HADD2.F32 R207, -RZ, R171.H1_H1 ;  /* 0x300000abffcf4230 */ /* 0x020fc80000004100 */
[----:B------:R-:W-:Y:S01]  /*53e0*/  FSEL R203, R203, RZ, P4 ;  /* 0x000000ffcbcb7208 */ /* 0x000fe20002000000 */
[----:B------:R-:W-:-:S03]  /*53f0*/  @P4 FMUL.FTZ R202, R207, R206 ;  /* 0x000000cecfca4220 */ /* 0x000fc60000410000 */
[----:B------:R-:W-:Y:S01]  /*5400*/  F2FP.F16.F32.PACK_AB R203, RZ, R203 ;  /* 0x000000cbffcb723e */ /* 0x000fe200000000ff */
[----:B------:R-:W-:-:S03]  /*5410*/  FADD.FTZ R155, R155, R202 ;  /* 0x000000ca9b9b7221 */ /* 0x000fc60000010000 */
[----:B------:R-:W-:Y:S01]  /*5420*/  PRMT R175, R175, 0x5410, R203 ;  /* 0x00005410afaf7816 */ /* 0x000fe200000000cb */
[----:B------:R-:W-:Y:S06]  /*5430*/  BRA `(.L_x_10951) ;  /* 0x0000001000a47947 */ /* 0x000fec0003800000 */
.L_x_10935:
        /* <DEDUP_REMOVED lines=47> */
.L_x_10968:
[----:B------:R-:W-:Y:S05]  /*5730*/  BSYNC.RECONVERGENT B2 ;  /* 0x0000000000027941 */ /* 0x000fea0003800200 */
.L_x_10967:
        /* <DEDUP_REMOVED lines=13> */
.L_x_10970:
[----:B------:R-:W-:Y:S05]  /*5810*/  BSYNC.RECONVERGENT B2 ;  /* 0x0000000000027941 */ /* 0x000fea0003800200 */
.L_x_10969:
        /* <DEDUP_REMOVED lines=13> */
.L_x_10972:
[----:B------:R-:W-:Y:S05]  /*58f0*/  BSYNC.RECONVERGENT B2 ;  /* 0x0000000000027941 */ /* 0x000fea0003800200 */
.L_x_10971:
        /* <DEDUP_REMOVED lines=13> */
.L_x_10974:
[----:B------:R-:W-:Y:S05]  /*59d0*/  BSYNC.RECONVERGENT B2 ;  /* 0x0000000000027941 */ /* 0x000fea0003800200 */
.L_x_10973:
        /* <DEDUP_REMOVED lines=13> */
.L_x_10976:
[----:B------:R-:W-:Y:S05]  /*5ab0*/  BSYNC.RECONVERGENT B2 ;  /* 0x0000000000027941 */ /* 0x000fea0003800200 */
.L_x_10975:
        /* <DEDUP_REMOVED lines=13> */
.L_x_10978:
[----:B------:R-:W-:Y:S05]  /*5b90*/  BSYNC.RECONVERGENT B2 ;  /* 0x0000000000027941 */ /* 0x000fea0003800200 */
.L_x_10977:
        /* <DEDUP_REMOVED lines=13> */
.L_x_10980:
[----:B------:R-:W-:Y:S05]  /*5c70*/  BSYNC.RECONVERGENT B2 ;  /* 0x0000000000027941 */ /* 0x000fea0003800200 */
.L_x_10979:
        /* <DEDUP_REMOVED lines=14> */
.L_x_10966:
        /* <DEDUP_REMOVED lines=18> */
.L_x_10982:
[----:B------:R-:W-:Y:S05]  /*5e80*/  BSYNC.RECONVERGENT B2 ;  /* 0x0000000000027941 */ /* 0x000fea0003800200 */
.L_x_10981:
        /* <DEDUP_REMOVED lines=18> */
.L_x_10984:
[----:B------:R-:W-:Y:S05]  /*5fb0*/  BSYNC.RECONVERGENT B2 ;  /* 0x0000000000027941 */ /* 0x000fea0003800200 */
.L_x_10983:
        /* <DEDUP_REMOVED lines=18> */
.L_x_10986:
[----:B------:R-:W-:Y:S05]  /*60e0*/  BSYNC.RECONVERGENT B2 ;  /* 0x0000000000027941 */ /* 0x000fea0003800200 */
.L_x_10985:
        /* <DEDUP_REMOVED lines=18> */
.L_x_10988:
[----:B------:R-:W-:Y:S05]  /*6210*/  BSYNC.RECONVERGENT B2 ;  /* 0x0000000000027941 */ /* 0x000fea0003800200 */
.L_x_10987:
        /* <DEDUP_REMOVED lines=18> */
.L_x_10990:
[----:B------:R-:W-:Y:S05]  /*6340*/  BSYNC.RECONVERGENT B2 ;  /* 0x0000000000027941 */ /* 0x000fea0003800200 */
.L_x_10989:
        /* <DEDUP_REMOVED lines=18> */
.L_x_10992:
[----:B------:R-:W-:Y:S05]  /*6470*/  BSYNC.RECONVERGENT B2 ;  /* 0x0000000000027941 */ /* 0x000fea0003800200 */
.L_x_10991:
        /* <DEDUP_REMOVED lines=18> */
.L_x_10994:
[----:B------:R-:W-:Y:S05]  /*65a0*/  BSYNC.RECONVERGENT B2 ;  /* 0x0000000000027941 */ /* 0x000fea0003800200 */
.L_x_10993:
        /* <DEDUP_REMOVED lines=9> */
[----:B-----5:R-:W-:-:S03]  /*6640*/  @P4 HADD2.F32 R207, -RZ, R171.H1_H1 ;  /* 0x300000abffcf4230 */ /* 0x020fc60000004100 */
        /* <DEDUP_REMOVED lines=8> */
.L_x_10951:
[----:B------:R-:W-:Y:S05]  /*66d0*/  BSYNC.RECONVERGENT B1 ;  /* 0x0000000000017941 */ /* 0x000fea0003800200 */
.L_x_10934:
        /* <DEDUP_REMOVED lines=15> */
.L_x_10996:
[----:B------:R-:W-:Y:S05]  /*67d0*/  BSYNC.RECONVERGENT B1 ;  /* 0x0000000000017941 */ /* 0x000fea0003800200 */
.L_x_10995:
        /* <DEDUP_REMOVED lines=48> */
.L_x_11001:
[----:B------:R-:W-:Y:S05]  /*6ae0*/  BSYNC.RECONVERGENT B2 ;  /* 0x0000000000027941 */ /* 0x000fea0003800200 */
.L_x_11000:
        /* <DEDUP_REMOVED lines=13> */
.L_x_11003:
[----:B------:R-:W-:Y:S05]  /*6bc0*/  BSYNC.RECONVERGENT B2 ;  /* 0x0000000000027941 */ /* 0x000fea0003800200 */
.L_x_11002:
        /* <DEDUP_REMOVED lines=13> */
.L_x_11005:
[----:B------:R-:W-:Y:S05]  /*6ca0*/  BSYNC.RECONVERGENT B2 ;  /* 0x0000000000027941 */ /* 0x000fea0003800200 */
.L_x_11004:
        /* <DEDUP_REMOVED lines=13> */
.L_x_11007:
[----:B------:R-:W-:Y:S05]  /*6d80*/  BSYNC.RECONVERGENT B2 ;  /* 0x0000000000027941 */ /* 0x000fea0003800200 */
.L_x_11006:
        /* <DEDUP_REMOVED lines=13> */
.L_x_11009:
[----:B------:R-:W-:Y:S05]  /*6e60*/  BSYNC.RECONVERGENT B2 ;  /* 0x0000000000027941 */ /* 0x000fea0003800200 */
.L_x_11008:
        /* <DEDUP_REMOVED lines=13> */
.L_x_11011:
[----:B------:R-:W-:Y:S05]  /*6f40*/  BSYNC.RECONVERGENT B2 ;  /* 0x0000000000027941 */ /* 0x000fea0003800200 */
.L_x_11010:
        /* <DEDUP_REMOVED lines=13> */
.L_x_11013:
[----:B------:R-:W-:Y:S05]  /*7020*/  BSYNC.RECONVERGENT B2 ;  /* 0x0000000000027941 */ /* 0x000fea0003800200 */
.L_x_11012:
        /* <DEDUP_REMOVED lines=14> */
.L_x_10999:
        /* <DEDUP_REMOVED lines=17> */
.L_x_11016:
[----:B------:R-:W-:Y:S05]  /*7220*/  BSYNC.RECONVERGENT B2 ;  /* 0x0000000000027941 */ /* 0x000fea0003800200 */
.L_x_11015:
        /* <DEDUP_REMOVED lines=17> */
.L_x_11018:
[----:B------:R-:W-:Y:S05]  /*7340*/  BSYNC.RECONVERGENT B2 ;  /* 0x0000000000027941 */ /* 0x000fea0003800200 */
.L_x_11017:
        /* <DEDUP_REMOVED lines=17> */
.L_x_11020:
[----:B------:R-:W-:Y:S05]  /*7460*/  BSYNC.RECONVERGENT B2 ;  /* 0x0000000000027941 */ /* 0x000fea0003800200 */
.L_x_11019:
        /* <DEDUP_REMOVED lines=17> */
.L_x_11022:
[----:B------:R-:W-:Y:S05]  /*7580*/  BSYNC.RECONVERGENT B2 ;  /* 0x0000000000027941 */ /* 0x000fea0003800200 */
.L_x_11021:
        /* <DEDUP_REMOVED lines=17> */
.L_x_11024:
[----:B------:R-:W-:Y:S05]  /*76a0*/  BSYNC.RECONVERGENT B2 ;  /* 0x0000000000027941 */ /* 0x000fea0003800200 */
.L_x_11023:
        /* <DEDUP_REMOVED lines=17> */
.L_x_11026:
[----:B------:R-:W-:Y:S05]  /*77c0*/  BSYNC.RECONVERGENT B2 ;  /* 0x0000000000027941 */ /* 0x000fea0003800200 */
.L_x_11025:
        /* <DEDUP_REMOVED lines=17> */
.L_x_11028:
[----:B------:R-:W-:Y:S05]  /*78e0*/  BSYNC.RECONVERGENT B2 ;  /* 0x0000000000027941 */ /* 0x000fea0003800200 */
.L_x_11027:
[----:B------:R-:W-:Y:S05]  /*78f0*/  @!P3 BRA `(.L_x_11014) ;  /* 0x0000001000e8b947 */ /* 0x000fea0003800000 */
[----:B------:R-:W-:Y:S01]  /*7900*/  @P2 FFMA.FTZ R224, R216, R227, R224 ;  /* 0x000000e3d8e02223 */ /* 0x000fe200000100e0 */
[----:B0-----:R-:W-:Y:S02]  /*7910*/  MOV R202, R27 ;  /* 0x0000001b00ca7202 */ /* 0x001fe40000000f00 */
        /* <DEDUP_REMOVED lines=15> */
.L_x_10998:
        /* <DEDUP_REMOVED lines=47> */
.L_x_11031:
[----:B------:R-:W-:Y:S05]  /*7d00*/  BSYNC.RECONVERGENT B2 ;  /* 0x0000000000027941 */ /* 0x000fea0003800200 */
.L_x_11030:
        /* <DEDUP_REMOVED lines=13> */
.L_x_11033:
[----:B------:R-:W-:Y:S05]  /*7de0*/  BSYNC.RECONVERGENT B2 ;  /* 0x0000000000027941 */ /* 0x000fea0003800200 */
.L_x_11032:
        /* <DEDUP_REMOVED lines=13> */
.L_x_11035:
[----:B------:R-:W-:Y:S05]  /*7ec0*/  BSYNC.RECONVERGENT B2 ;  /* 0x0000000000027941 */ /* 0x000fea0003800200 */
.L_x_11034:
        /* <DEDUP_REMOVED lines=13> */
.L_x_11037:
[----:B------:R-:W-:Y:S05]  /*7fa0*/  BSYNC.RECONVERGENT B2 ;  /* 0x0000000000027941 */ /* 0x000fea0003800200 */
.L_x_11036:
        /* <DEDUP_REMOVED lines=13> */
.L_x_11039:
[----:B------:R-:W-:Y:S05]  /*8080*/  BSYNC.RECONVERGENT B2 ;  /* 0x0000000000027941 */ /* 0x000fea0003800200 */
.L_x_11038:
        /* <DEDUP_REMOVED lines=13> */
.L_x_11041:
[----:B------:R-:W-:Y:S05]  /*8160*/  BSYNC.RECONVERGENT B2 ;  /* 0x0000000000027941 */ /* 0x000fea0003800200 */
.L_x_11040:
        /* <DEDUP_REMOVED lines=13> */
.L_x_11043:
[----:B------:R-:W-:Y:S05]  /*8240*/  BSYNC.RECONVERGENT B2 ;  /* 0x0000000000027941 */ /* 0x000fea0003800200 */
.L_x_11042:
        /* <DEDUP_REMOVED lines=14> */
.L_x_11029:
        /* <DEDUP_REMOVED lines=18> */
.L_x_11045:
[----:B------:R-:W-:Y:S05]  /*8450*/  BSYNC.RECONVERGENT B2 ;  /* 0x0000000000027941 */ /* 0x000fea0003800200 */
.L_x_11044:
        /* <DEDUP_REMOVED lines=18> */
.L_x_11047:
[----:B------:R-:W-:Y:S05]  /*8580*/  BSYNC.RECONVERGENT B2 ;  /* 0x0000000000027941 */ /* 0x000fea0003800200 */
.L_x_11046:
        /* <DEDUP_REMOVED lines=18> */
.L_x_11049:
[----:B------:R-:W-:Y:S05]  /*86b0*/  BSYNC.RECONVERGENT B2 ;  /* 0x0000000000027941 */ /* 0x000fea0003800200 */
.L_x_11048:
        /* <DEDUP_REMOVED lines=18> */
.L_x_11051:
[----:B------:R-:W-:Y:S05]  /*87e0*/  BSYNC.RECONVERGENT B2 ;  /* 0x0000000000027941 */ /* 0x000fea0003800200 */
.L_x_11050:
        /* <DEDUP_REMOVED lines=18> */
.L_x_11053:
[----:B------:R-:W-:Y:S05]  /*8910*/  BSYNC.RECONVERGENT B2 ;  /* 0x0000000000027941 */ /* 0x000fea0003800200 */
.L_x_11052:
        /* <DEDUP_REMOVED lines=18> */
.L_x_11055:
[----:B------:R-:W-:Y:S05]  /*8a40*/  BSYNC.RECONVERGENT B2 ;  /* 0x0000000000027941 */ /* 0x000fea0003800200 */
.L_x_11054:
        /* <DEDUP_REMOVED lines=18> */
.L_x_11057:
[----:B------:R-:W-:Y:S05]  /*8b70*/  BSYNC.RECONVERGENT B2 ;  /* 0x0000000000027941 */ /* 0x000fea0003800200 */
.L_x_11056:
[----:B------:R-:W-:Y:S05]  /*8b80*/  @!P3 BRA `(.L_x_11014) ;  /* 0x000000000044b947 */ /* 0x000fea0003800000 */
[----:B------:R-:W-:Y:S01]  /*8b90*/  FFMA.FTZ R224, R216, R227, R224 ;  /* 0x000000e3d8e07223 */ /* 0x000fe200000100e0 */
[----:B------:R-:W-:Y:S02]  /*8ba0*/  ISETP.GT.AND P2, PT, R220, RZ, PT ;  /* 0x000000ffdc00720c */ /* 0x000fe40003f44270 */
[----:B------:R-:W-:Y:S01]  /*8bb0*/  ISETP.GE.U32.AND P1, PT, R204, RZ, PT ;  /* 0x000000ffcc00720c */ /* 0x000fe20003f26070 */
[----:B0-----:R-:W-:-:S03]  /*8bc0*/  FADD.FTZ R203, R217, -R224 ;  /* 0x800000e0d9cb7221 */ /* 0x001fc60000010000 */
[----:B------:R-:W-:Y:S01]  /*8bd0*/  ISETP.GE.U32.AND.EX P1, PT, R205, 0x1000000, PT, P1 ;  /* 0x01000000cd00780c */ /* 0x000fe20003f26110 */
[----:B------:R-:W-:-:S05]  /*8be0*/  FMUL.FTZ R202, R222, R203 ;  /* 0x000000cbdeca7220 */ /* 0x000fca0000410000 */
[----:B------:R-:W-:-:S05]  /*8bf0*/  FSEL R202, R202, RZ, P2 ;  /* 0x000000ffcaca7208 */ /* 0x000fca0001000000 */
[----:B------:R-:W-:Y:S02]  /*8c00*/  FMUL.FTZ R202, R202, UR13 ;  /* 0x0000000dcaca7c20 */ /* 0x000fe40008410000 */
        /* <DEDUP_REMOVED lines=9> */
.L_x_11014:
[----:B------:R-:W-:Y:S05]  /*8ca0*/  BSYNC.RECONVERGENT B1 ;  /* 0x0000000000017941 */ /* 0x000fea0003800200 */
.L_x_10997:
        /* <DEDUP_REMOVED lines=12> */
.L_x_10866:
[----:B------:R-:W-:Y:S05]  /*8d70*/  BSYNC B0 ;  /* 0x0000000000007941 */ /* 0x000fea0003800000 */
.L_x_10865:
        /* <DEDUP_REMOVED lines=209> */
.L_x_10870:
        /* <DEDUP_REMOVED lines=8> */
.L_x_11060:
[----:B------:R-:W-:Y:S05]  /*9b10*/  BSYNC B1 ;  /* 0x0000000000017941 */ /* 0x000fea0003800000 */
.L_x_11059:
        /* <DEDUP_REMOVED lines=8> */
.L_x_11061:
[----:B------:R-:W-:Y:S01]  /*9ba0*/  FADD.FTZ R209, R209, R228 ;  /* 0x000000e4d1d17221 */ /* 0x000fe20000010000 */
[----:B------:R-:W-:-:S04]  /*9bb0*/  HFMA2 R233, -RZ, RZ, 0, 1.1920928955078125e-07 ;  /* 0x00000002ffe97431 */ /* 0x000fc800000001ff */
[----:B------:R-:W-:Y:S02]  /*9bc0*/  MOV R232, R209 ;  /* 0x000000d100e87202 */ /* 0x000fe40000000f00 */
[----:B------:R-:W-:-:S07]  /*9bd0*/  MOV R208, R230 ;  /* 0x000000e600d07202 */ /* 0x000fce0000000f00 */
[----:B------:R-:W-:Y:S05]  /*9be0*/  WARPSYNC.COLLECTIVE R229, `(.L_x_11062) ;  /* 0x00000000e5087348 */ /* 0x000fea0003c00000 */
[----:B------:R0:W1:Y:S02]  /*9bf0*/  SHFL.BFLY P0, R230, R232, R233, R234 ;  /* 0x0c0000e9e8e67389 */ /* 0x00006400000000ea */
[----:B01----:R-:W-:Y:S05]  /*9c00*/  ENDCOLLECTIVE ;  /* 0x000000000000791b */ /* 0x003fea0003800000 */
.L_x_11062:
[----:B------:R-:W-:-:S05]  /*9c10*/  FADD.FTZ R208, R208, R227 ;  /* 0x000000e3d0d07221 */ /* 0x000fca0000010000 */
[----:B------:R-:W-:Y:S02]  /*9c20*/  MOV R232, R208 ;  /* 0x000000d000e87202 */ /* 0x000fe40000000f00 */
[----:B------:R-:W-:-:S07]  /*9c30*/  MOV R218, R230 ;  /* 0x000000e600da7202 */ /* 0x000fce0000000f00 */
[----:B------:R-:W-:Y:S05]  /*9c40*/  WARPSYNC.COLLECTIVE R229, `(.L_x_11063) ;  /* 0x00000000e5087348 */ /* 0x000fea0003c00000 */
[----:B------:R0:W1:Y:S02]  /*9c50*/  SHFL.BFLY P0, R230, R232, R233, R234 ;  /* 0x0c0000e9e8e67389 */ /* 0x00006400000000ea */
[----:B01----:R-:W-:Y:S05]  /*9c60*/  ENDCOLLECTIVE ;  /* 0x000000000000791b */ /* 0x003fea0003800000 */
.L_x_11063:
[----:B------:R-:W-:Y:S01]  /*9c70*/  FADD.FTZ R218, R209, R218 ;  /* 0x000000dad1da7221 */ /* 0x000fe20000010000 */
[----:B------:R-:W-:-:S04]  /*9c80*/  HFMA2 R233, -RZ, RZ, 0, 2.384185791015625e-07 ;  /* 0x00000004ffe97431 */ /* 0x000fc800000001ff */
[----:B------:R-:W-:Y:S02]  /*9c90*/  MOV R232, R218 ;  /* 0x000000da00e87202 */ /* 0x000fe40000000f00 */
[----:B------:R-:W-:-:S07]  /*9ca0*/  MOV R219, R230 ;  /* 0x000000e600db7202 */ /* 0x000fce0000000f00 */
[----:B------:R-:W-:Y:S05]  /*9cb0*/  WARPSYNC.COLLECTIVE R229, `(.L_x_11064) ;  /* 0x00000000e5087348 */ /* 0x000fea0003c00000 */
[----:B------:R0:W1:Y:S02]  /*9cc0*/  SHFL.BFLY P0, R230, R232, R233, R234 ;  /* 0x0c0000e9e8e67389 */ /* 0x00006400000000ea */
[----:B01----:R-:W-:Y:S05]  /*9cd0*/  ENDCOLLECTIVE ;  /* 0x000000000000791b */ /* 0x003fea0003800000 */
.L_x_11064:
[----:B------:R-:W-:-:S05]  /*9ce0*/  FADD.FTZ R219, R208, R219 ;  /* 0x000000dbd0db7221 */ /* 0x000fca0000010000 */
[----:B------:R-:W-:Y:S02]  /*9cf0*/  MOV R232, R219 ;  /* 0x000000db00e87202 */ /* 0x000fe40000000f00 */
[----:B------:R-:W-:-:S07]  /*9d00*/  MOV R225, R230 ;  /* 0x000000e600e17202 */ /* 0x000fce0000000f00 */
[----:B------:R-:W-:Y:S05]  /*9d10*/  WARPSYNC.COLLECTIVE R229, `(.L_x_11065) ;  /* 0x00000000e5087348 */ /* 0x000fea0003c00000 */
[----:B------:R0:W1:Y:S02]  /*9d20*/  SHFL.BFLY P0, R230, R232, R233, R234 ;  /* 0x0c0000e9e8e67389 */ /* 0x00006400000000ea */
[----:B01----:R-:W-:Y:S05]  /*9d30*/  ENDCOLLECTIVE ;  /* 0x000000000000791b */ /* 0x003fea0003800000 */
.L_x_11065:
[----:B------:R-:W-:Y:S01]  /*9d40*/  FADD.FTZ R225, R218, R225 ;  /* 0x000000e1dae17221 */ /* 0x000fe20000010000 */
[----:B------:R-:W-:-:S04]  /*9d50*/  HFMA2 R233, -RZ, RZ, 0, 4.76837158203125e-07 ;  /* 0x00000008ffe97431 */ /* 0x000fc800000001ff */
[----:B------:R-:W-:Y:S02]  /*9d60*/  MOV R232, R225 ;  /* 0x000000e100e87202 */ /* 0x000fe40000000f00 */
[----:B------:R-:W-:-:S07]  /*9d70*/  MOV R224, R230 ;  /* 0x000000e600e07202 */ /* 0x000fce0000000f00 */
[----:B------:R-:W-:Y:S05]  /*9d80*/  WARPSYNC.COLLECTIVE R229, `(.L_x_11066) ;  /* 0x00000000e5087348 */ /* 0x000fea0003c00000 */
[----:B------:R0:W1:Y:S02]  /*9d90*/  SHFL.BFLY P0, R230, R232, R233, R234 ;  /* 0x0c0000e9e8e67389 */ /* 0x00006400000000ea */
[----:B01----:R-:W-:Y:S05]  /*9da0*/  ENDCOLLECTIVE ;  /* 0x000000000000791b */ /* 0x003fea0003800000 */
.L_x_11066:
[----:B------:R-:W-:-:S05]  /*9db0*/  FADD.FTZ R224, R219, R224 ;  /* 0x000000e0dbe07221 */ /* 0x000fca0000010000 */
[----:B------:R-:W-:Y:S02]  /*9dc0*/  MOV R232, R224 ;  /* 0x000000e000e87202 */ /* 0x000fe40000000f00 */
[----:B------:R-:W-:-:S07]  /*9dd0*/  MOV R228, R230 ;  /* 0x000000e600e47202 */ /* 0x000fce0000000f00 */
[----:B------:R-:W-:Y:S05]  /*9de0*/  WARPSYNC.COLLECTIVE R229, `(.L_x_11067) ;  /* 0x00000000e5087348 */ /* 0x000fea0003c00000 */
[----:B------:R0:W1:Y:S02]  /*9df0*/  SHFL.BFLY P0, R230, R232, R233, R234 ;  /* 0x0c0000e9e8e67389 */ /* 0x00006400000000ea */
[----:B01----:R-:W-:Y:S05]  /*9e00*/  ENDCOLLECTIVE ;  /* 0x000000000000791b */ /* 0x003fea0003800000 */
.L_x_11067:
[----:B------:R-:W-:Y:S01]  /*9e10*/  FADD.FTZ R228, R225, R228 ;  /* 0x000000e4e1e47221 */ /* 0x000fe20000010000 */
[----:B------:R-:W-:-:S04]  /*9e20*/  HFMA2 R233, -RZ, RZ, 0, 9.5367431640625e-07 ;  /* 0x00000010ffe97431 */ /* 0x000fc800000001ff */
[----:B------:R-:W-:Y:S02]  /*9e30*/  MOV R232, R228 ;  /* 0x000000e400e87202 */ /* 0x000fe40000000f00 */
[----:B------:R-:W-:-:S07]  /*9e40*/  MOV R227, R230 ;  /* 0x000000e600e37202 */ /* 0x000fce0000000f00 */
[----:B------:R-:W-:Y:S05]  /*9e50*/  WARPSYNC.COLLECTIVE R229, `(.L_x_11068) ;  /* 0x00000000e5087348 */ /* 0x000fea0003c00000 */
[----:B------:R0:W1:Y:S02]  /*9e60*/  SHFL.BFLY P0, R230, R232, R233, R234 ;  /* 0x0c0000e9e8e67389 */ /* 0x00006400000000ea */
[----:B01----:R-:W-:Y:S05]  /*9e70*/  ENDCOLLECTIVE ;  /* 0x000000000000791b */ /* 0x003fea0003800000 */
.L_x_11068:
[----:B------:R-:W-:-:S05]  /*9e80*/  FADD.FTZ R227, R224, R227 ;  /* 0x000000e3e0e37221 */ /* 0x000fca0000010000 */
[----:B------:R-:W-:Y:S02]  /*9e90*/  MOV R232, R227 ;  /* 0x000000e300e87202 */ /* 0x000fe40000000f00 */
[----:B------:R-:W-:-:S07]  /*9ea0*/  MOV R231, R230 ;  /* 0x000000e600e77202 */ /* 0x000fce0000000f00 */
[----:B------:R-:W-:Y:S05]  /*9eb0*/  WARPSYNC.COLLECTIVE R229, `(.L_x_11069) ;  /* 0x00000000e5087348 */ /* 0x000fea0003c00000 */
[----:B------:R0:W1:Y:S02]  /*9ec0*/  SHFL.BFLY P0, R230, R232, R233, R234 ;  /* 0x0c0000e9e8e67389 */ /* 0x00006400000000ea */
[----:B01----:R-:W-:Y:S05]  /*9ed0*/  ENDCOLLECTIVE ;  /* 0x000000000000791b */ /* 0x003fea0003800000 */
.L_x_11069:
[----:B------:R-:W-:Y:S05]  /*9ee0*/  BRA `(.L_x_11070) ;  /* 0xffffff7800d07947 */ /* 0x000fea000383ffff */
.L_x_11071:
        /* <DEDUP_REMOVED lines=9> */
.L_x_14570:


//--------------------- .text._ZN10layer_norm13ln_bwd_kernelINS_13Kernel_traitsI6__halfffffjLj768ELj1ELj4ELj1ELj16ENS_18Kernel_traits_baseILj768ES2_ffffjLj128EEEEELb0ELb0ELb0ELb0EEEvNS_9BwdParamsE --------------------------
	.section	.text._ZN10layer_norm13ln_bwd_kernelINS_13Kernel_traitsI6__halfffffjLj768ELj1ELj4ELj1ELj16ENS_18Kernel_traits_baseILj768ES2_ffffjLj128EEEEELb0ELb0ELb0ELb0EEEvNS_9BwdParamsE,"ax",@progbits
	.align	128
        .global         _ZN10layer_norm13ln_bwd_kernelINS_13Kernel_traitsI6__halfffffjLj768ELj1ELj4ELj1ELj16ENS_18Kernel_traits_baseILj768ES2_ffffjLj128EEEEELb0ELb0ELb0ELb0EEEvNS_9BwdParamsE
        .type           _ZN10layer_norm13ln_bwd_kernelINS_13Kernel_traitsI6__halfffffjLj768ELj1ELj4ELj1ELj16ENS_18Kernel_traits_baseILj768ES2_ffffjLj128EEEEELb0ELb0ELb0ELb0EEEvNS_9BwdParamsE,@function
        .size           _ZN10layer_norm13ln_bwd_kernelINS_13Kernel_traitsI6__halfffffjLj768ELj1ELj4ELj1ELj16ENS_18Kernel_traits_baseILj768ES2_ffffjLj128EEEEELb0ELb0ELb0ELb0EEEvNS_9BwdParamsE,(.L_x_14571 - _ZN10layer_norm13ln_bwd_kernelINS_13Kernel_traitsI6__halfffffjLj768ELj1ELj4ELj1ELj16ENS_18Kernel_traits_baseILj768ES2_ffffjLj128EEEEELb0ELb0ELb0ELb0EEEvNS_9BwdParamsE)
        .other          _ZN10layer_norm13ln_bwd_kernelINS_13Kernel_traitsI6__halfffffjLj768ELj1ELj4ELj1ELj16ENS_18Kernel_traits_baseILj768ES2_ffffjLj128EEEEELb0ELb0ELb0ELb0EEEvNS_9BwdParamsE,@"STO_CUDA_ENTRY STV_DEFAULT"
_ZN10layer_norm13ln_bwd_kernelINS_13Kernel_traitsI6__halfffffjLj768ELj1ELj4ELj1ELj16ENS_18Kernel_traits_baseILj768ES2_ffffjLj128EEEEELb0ELb0ELb0ELb0EEEvNS_9BwdParamsE:
.text._ZN10layer_norm13ln_bwd_kernelINS_13Kernel_traitsI6__halfffffjLj768ELj1ELj4ELj1ELj16ENS_18Kernel_traits_baseILj768ES2_ffffjLj128EEEEELb0ELb0ELb0ELb0EEEvNS_9BwdParamsE:
        /* <DEDUP_REMOVED lines=19> */
[C---:B------:R-:W-:Y:S02]  /*0130*/  ISETP.GE.U32.AND P2, PT, R4.reuse, 0x60, PT ;  /* 0x000000600400780c */ /* 0x040fe40003f46070 */
[C---:B------:R-:W-:Y:S02]  /*0140*/  ISETP.GE.U32.AND P3, PT, R4.reuse, 0x80, PT ;  /* 0x000000800400780c */ /* 0x040fe40003f66070 */
[C---:B------:R-:W-:Y:S02]  /*0150*/  ISETP.GE.U32.AND P4, PT, R4.reuse, 0xa0, PT ;  /* 0x000000a00400780c */ /* 0x040fe40003f86070 */
[----:B------:R-:W-:-:S03]  /*0160*/  ISETP.GE.U32.AND P5, PT, R4, 0xc0, PT ;  /* 0x000000c00400780c */ /* 0x000fc60003fa6070 */
[----:B------:R-:W0:Y:S08]  /*0170*/  @P0 LDC.64 R6, c[0x0][0x3d0] ;  /* 0x0000f400ff060b82 */ /* 0x000e300000000a00 */
[----:B------:R-:W3:Y:S08]  /*0180*/  @P1 LDC.64 R18, c[0x0][0x3d0] ;  /* 0x0000f400ff121b82 */ /* 0x000ef00000000a00 */
[----:B------:R-:W4:Y:S08]  /*0190*/  @P2 LDC.64 R22, c[0x0][0x3d0] ;  /* 0x0000f400ff162b82 */ /* 0x000f300000000a00 */
[----:B------:R-:W1:Y:S01]  /*01a0*/  @P3 LDC.64 R24, c[0x0][0x3d0] ;  /* 0x0000f400ff183b82 */ /* 0x000e620000000a00 */
[C---:B0-----:R-:W-:Y:S01]  /*01b0*/  @P0 IMAD.WIDE.U32 R6, R5.reuse, 0x8, R6 ;  /* 0x0000000805060825 */ /* 0x041fe200078e0006 */
[----:B------:R-:W-:-:S04]  /*01c0*/  @P0 LOP3.LUT R5, R5, 0x20, RZ, 0xfc, !PT ;  /* 0x0000002005050812 */ /* 0x000fc800078efcff */
[----:B--2---:R-:W5:Y:S02]  /*01d0*/  @P0 LDG.E.64 R8, desc[UR6][R6.64] ;  /* 0x0000000606080981 */ /* 0x004f64000c1e1b00 */
[----:B------:R-:W0:Y:S01]  /*01e0*/  @P4 LDC.64 R26, c[0x0][0x3d0] ;  /* 0x0000f400ff1a4b82 */ /* 0x000e220000000a00 */
[C---:B---3--:R-:W-:Y:S01]  /*01f0*/  @P1 IMAD.WIDE.U32 R20, R5.reuse, 0x8, R18 ;  /* 0x0000000805141825 */ /* 0x048fe200078e0012 */
[----:B------:R-:W-:Y:S02]  /*0200*/  @P1 IADD3 R5, PT, PT, R5, 0x20, RZ ;  /* 0x0000002005051810 */ /* 0x000fe40007ffe0ff */
[----:B------:R-:W-:Y:S02]  /*0210*/  CS2R R44, SRZ ;  /* 0x00000000002c7805 */ /* 0x000fe4000001ff00 */
[----:B------:R-:W-:Y:S02]  /*0220*/  CS2R R46, SRZ ;  /* 0x00000000002e7805 */ /* 0x000fe4000001ff00 */
[----:B------:R-:W-:Y:S01]  /*0230*/  CS2R R30, SRZ ;  /* 0x00000000001e7805 */ /* 0x000fe2000001ff00 */
[----:B------:R2:W5:Y:S01]  /*0240*/  @P1 LDG.E.64 R10, desc[UR6][R20.64] ;  /* 0x00000006140a1981 */ /* 0x000562000c1e1b00 */
[----:B------:R-:W3:Y:S01]  /*0250*/  @P5 LDC.64 R28, c[0x0][0x3d0] ;  /* 0x0000f400ff1c5b82 */ /* 0x000ee20000000a00 */
[C---:B----4-:R-:W-:Y:S01]  /*0260*/  @P2 IMAD.WIDE.U32 R22, R5.reuse, 0x8, R22 ;  /* 0x0000000805162825 */ /* 0x050fe200078e0016 */
[----:B------:R-:W-:-:S02]  /*0270*/  @P2 IADD3 R5, PT, PT, R5, 0x20, RZ ;  /* 0x0000002005052810 */ /* 0x000fc40007ffe0ff */
[----:B------:R-:W-:Y:S02]  /*0280*/  CS2R R32, SRZ ;  /* 0x0000000000207805 */ /* 0x000fe4000001ff00 */
[----:B------:R-:W-:Y:S02]  /*0290*/  CS2R R34, SRZ ;  /* 0x0000000000227805 */ /* 0x000fe4000001ff00 */
[----:B------:R-:W-:Y:S01]  /*02a0*/  CS2R R36, SRZ ;  /* 0x0000000000247805 */ /* 0x000fe2000001ff00 */
[----:B------:R4:W5:Y:S01]  /*02b0*/  @P2 LDG.E.64 R12, desc[UR6][R22.64] ;  /* 0x00000006160c2981 */ /* 0x000962000c1e1b00 */
[C---:B-1----:R-:W-:Y:S01]  /*02c0*/  @P3 IMAD.WIDE.U32 R24, R5.reuse, 0x8, R24 ;  /* 0x0000000805183825 */ /* 0x042fe200078e0018 */
[----:B------:R-:W-:Y:S01]  /*02d0*/  @P3 IADD3 R5, PT, PT, R5, 0x20, RZ ;  /* 0x0000002005053810 */ /* 0x000fe20007ffe0ff */
[----:B------:R-:W1:Y:S01]  /*02e0*/  S2UR UR4, SR_CTAID.X ;  /* 0x00000000000479c3 */ /* 0x000e620000002500 */
[----:B--2---:R-:W-:Y:S02]  /*02f0*/  CS2R R20, SRZ ;  /* 0x0000000000147805 */ /* 0x004fe4000001ff00 */
[----:B------:R-:W-:Y:S01]  /*0300*/  CS2R R38, SRZ ;  /* 0x0000000000267805 */ /* 0x000fe2000001ff00 */
[----:B------:R2:W5:Y:S01]  /*0310*/  @P3 LDG.E.64 R14, desc[UR6][R24.64] ;  /* 0x00000006180e3981 */ /* 0x000562000c1e1b00 */
[C---:B0-----:R-:W-:Y:S01]  /*0320*/  @P4 IMAD.WIDE.U32 R26, R5.reuse, 0x8, R26 ;  /* 0x00000008051a4825 */ /* 0x041fe200078e001a */
[----:B------:R-:W-:-:S02]  /*0330*/  @P4 IADD3 R5, PT, PT, R5, 0x20, RZ ;  /* 0x0000002005054810 */ /* 0x000fc40007ffe0ff */
[----:B----4-:R-:W-:Y:S02]  /*0340*/  CS2R R22, SRZ ;  /* 0x0000000000167805 */ /* 0x010fe4000001ff00 */
[----:B------:R-:W-:Y:S02]  /*0350*/  CS2R R40, SRZ ;  /* 0x0000000000287805 */ /* 0x000fe4000001ff00 */
[----:B------:R-:W-:Y:S01]  /*0360*/  CS2R R42, SRZ ;  /* 0x00000000002a7805 */ /* 0x000fe2000001ff00 */
[----:B------:R0:W5:Y:S01]  /*0370*/  @P4 LDG.E.64 R16, desc[UR6][R26.64] ;  /* 0x000000061a104981 */ /* 0x000162000c1e1b00 */
[----:B---3--:R-:W-:-:S05]  /*0380*/  @P5 IMAD.WIDE.U32 R18, R5, 0x8, R28 ;  /* 0x0000000805125825 */ /* 0x008fca00078e001c */
[----:B------:R3:W5:Y:S01]  /*0390*/  @P5 LDG.E.64 R68, desc[UR6][R18.64] ;  /* 0x0000000612445981 */ /* 0x000762000c1e1b00 */
[----:B------:R-:W-:Y:S01]  /*03a0*/  SHF.R.U32.HI R5, RZ, 0x5, R0 ;  /* 0x00000005ff057819 */ /* 0x000fe20000011600 */
[----:B-1----:R-:W-:-:S06]  /*03b0*/  USHF.L.U32 UR4, UR4, 0x2, URZ ;  /* 0x0000000204047899 */ /* 0x002fcc00080006ff */
[----:B------:R-:W-:-:S04]  /*03c0*/  LOP3.LUT R5, R5, UR4, RZ, 0xfc, !PT ;  /* 0x0000000405057c12 */ /* 0x000fc8000f8efcff */
[----:B------:R-:W-:Y:S02]  /*03d0*/  ISETP.GE.AND P0, PT, R5, UR5, PT ;  /* 0x0000000505007c0c */ /* 0x000fe4000bf06270 */
[----:B--2---:R-:W-:Y:S02]  /*03e0*/  CS2R R24, SRZ ;  /* 0x0000000000187805 */ /* 0x004fe4000001ff00 */
        /* <DEDUP_REMOVED lines=12> */
[----:B---3--:R-:W-:Y:S06]  /*04b0*/  @P0 BRA `(.L_x_11072) ;  /* 0x0000004c00280947 */ /* 0x008fec0003800000 */
[----:B------:R-:W0:Y:S01]  /*04c0*/  LDCU.64 UR4, c[0x0][0x3e0] ;  /* 0x00007c00ff0477ac */ /* 0x000e220008000a00 */
[----:B-----5:R-:W-:Y:S02]  /*04d0*/  MOV R157, R8 ;  /* 0x00000008009d7202 */ /* 0x020fe40000000f00 */
[----:B------:R-:W-:Y:S02]  /*04e0*/  CS2R R20, SRZ ;  /* 0x0000000000147805 */ /* 0x000fe4000001ff00 */
[----:B------:R-:W-:Y:S02]  /*04f0*/  SHF.R.U64 R0, R8, 0x10, R9 ;  /* 0x0000001008007819 */ /* 0x000fe40000001209 */
[----:B------:R-:W-:Y:S02]  /*0500*/  CS2R R22, SRZ ;  /* 0x0000000000167805 */ /* 0x000fe4000001ff00 */
[----:B------:R-:W-:Y:S02]  /*0510*/  MOV R156, R9 ;  /* 0x00000009009c7202 */ /* 0x000fe40000000f00 */
[----:B------:R-:W-:-:S02]  /*0520*/  CS2R R44, SRZ ;  /* 0x00000000002c7805 */ /* 0x000fc4000001ff00 */
[----:B------:R-:W-:Y:S02]  /*0530*/  SHF.R.U32.HI R2, RZ, 0x10, R9 ;  /* 0x00000010ff027819 */ /* 0x000fe40000011609 */
[----:B------:R-:W-:Y:S02]  /*0540*/  CS2R R46, SRZ ;  /* 0x00000000002e7805 */ /* 0x000fe4000001ff00 */
[----:B------:R-:W-:Y:S02]  /*0550*/  MOV R155, R10 ;  /* 0x0000000a009b7202 */ /* 0x000fe40000000f00 */
[----:B------:R-:W-:Y:S02]  /*0560*/  CS2R R24, SRZ ;  /* 0x0000000000187805 */ /* 0x000fe4000001ff00 */
[----:B------:R-:W-:Y:S02]  /*0570*/  SHF.R.U64 R3, R10, 0x10, R11 ;  /* 0x000000100a037819 */ /* 0x000fe4000000120b */
[----:B------:R-:W-:-:S02]  /*0580*/  CS2R R26, SRZ ;  /* 0x00000000001a7805 */ /* 0x000fc4000001ff00 */
[----:B------:R-:W-:Y:S02]  /*0590*/  MOV R154, R11 ;  /* 0x0000000b009a7202 */ /* 0x000fe40000000f00 */
[----:B------:R-:W-:Y:S02]  /*05a0*/  CS2R R28, SRZ ;  /* 0x00000000001c7805 */ /* 0x000fe4000001ff00 */
[----:B------:R-:W-:Y:S02]  /*05b0*/  SHF.R.U32.HI R6, RZ, 0x10, R11 ;  /* 0x00000010ff067819 */ /* 0x000fe4000001160b */
[----:B------:R-:W-:Y:S02]  /*05c0*/  CS2R R30, SRZ ;  /* 0x00000000001e7805 */ /* 0x000fe4000001ff00 */
[----:B------:R-:W-:Y:S02]  /*05d0*/  MOV R153, R12 ;  /* 0x0000000c00997202 */ /* 0x000fe40000000f00 */
[----:B------:R-:W-:-:S02]  /*05e0*/  CS2R R32, SRZ ;  /* 0x0000000000207805 */ /* 0x000fc4000001ff00 */
[----:B0-----:R-:W-:Y:S02]  /*05f0*/  ISETP.NE.U32.AND P0, PT, RZ, UR4, PT ;  /* 0x00000004ff007c0c */ /* 0x001fe4000bf05070 */
        /* <DEDUP_REMOVED lines=17> */
[--C-:B------:R-:W-:Y:S02]  /*0710*/  SHF.R.U64 R11, R16, 0x10, R17.reuse ;  /* 0x00000010100b7819 */ /* 0x100fe40000001211 */
[----:B------:R-:W-:Y:S02]  /*0720*/  CS2R R52, SRZ ;  /* 0x0000000000347805 */ /* 0x000fe4000001ff00 */
[----:B------:R-:W-:Y:S02]  /*0730*/  MOV R148, R17 ;  /* 0x0000001100947202 */ /* 0x000fe40000000f00 */
[----:B------:R-:W-:Y:S02]  /*0740*/  CS2R R54, SRZ ;  /* 0x0000000000367805 */ /* 0x000fe4000001ff00 */
[----:B------:R-:W-:Y:S02]  /*0750*/  SHF.R.U32.HI R12, RZ, 0x10, R17 ;  /* 0x00000010ff0c7819 */ /* 0x000fe40000011611 */
[----:B------:R-:W-:-:S02]  /*0760*/  CS2R R56, SRZ ;  /* 0x0000000000387805 */ /* 0x000fc4000001ff00 */
[----:B------:R-:W-:Y:S02]  /*0770*/  MOV R147, R68 ;  /* 0x0000004400937202 */ /* 0x000fe40000000f00 */
[----:B------:R-:W-:Y:S02]  /*0780*/  CS2R R58, SRZ ;  /* 0x00000000003a7805 */ /* 0x000fe4000001ff00 */
[----:B------:R-:W-:Y:S02]  /*0790*/  SHF.R.U64 R13, R68, 0x10, R69 ;  /* 0x00000010440d7819 */ /* 0x000fe40000001245 */
[----:B------:R-:W-:Y:S02]  /*07a0*/  CS2R R60, SRZ ;  /* 0x00000000003c7805 */ /* 0x000fe4000001ff00 */
[----:B------:R-:W-:Y:S02]  /*07b0*/  MOV R146, R69 ;  /* 0x0000004500927202 */ /* 0x000fe40000000f00 */
[----:B------:R-:W-:-:S02]  /*07c0*/  CS2R R62, SRZ ;  /* 0x00000000003e7805 */ /* 0x000fc4000001ff00 */
[----:B------:R-:W-:Y:S02]  /*07d0*/  SHF.R.U32.HI R14, RZ, 0x10, R69 ;  /* 0x00000010ff0e7819 */ /* 0x000fe40000011645 */
[----:B------:R-:W-:Y:S02]  /*07e0*/  ISETP.NE.AND.EX P0, PT, RZ, UR5, PT, P0 ;  /* 0x00000005ff007c0c */ /* 0x000fe4000bf05300 */
        /* <DEDUP_REMOVED lines=12> */
[----:B------:R-:W-:-:S07]  /*08b0*/  P2R R6, PR, RZ, 0x1 ;  /* 0x00000001ff067803 */ /* 0x000fce0000000000 */
.L_x_11143:
[----:B------:R-:W0:Y:S01]  /*08c0*/  LDC.64 R98, c[0x0][0x3c0] ;  /* 0x0000f000ff627b82 */ /* 0x000e220000000a00 */
[----:B------:R-:W-:-:S07]  /*08d0*/  ISETP.NE.AND P0, PT, R6, RZ, PT ;  /* 0x000000ff0600720c */ /* 0x000fce0003f05270 */
[----:B------:R-:W1:Y:S08]  /*08e0*/  LDC.64 R96, c[0x0][0x3c8] ;  /* 0x0000f200ff607b82 */ /* 0x000e700000000a00 */
[----:B------:R-:W2:Y:S01]  /*08f0*/  @P0 LDC.64 R2, c[0x0][0x3e0] ;  /* 0x0000f800ff020b82 */ /* 0x000ea20000000a00 */
[----:B0-----:R-:W-:-:S06]  /*0900*/  IMAD.WIDE R100, R5, 0x4, R98 ;  /* 0x0000000405647825 */ /* 0x001fcc00078e0262 */
[----:B------:R-:W3:Y:S01]  /*0910*/  LDG.E R100, desc[UR6][R100.64] ;  /* 0x0000000664647981 */ /* 0x000ee2000c1e1900 */
[----:B-----5:R-:W-:Y:S02]  /*0920*/  HFMA2 R7, -RZ, RZ, 1.875, 0 ;  /* 0x3f800000ff077431 */ /* 0x020fe400000001ff */
[----:B-1----:R-:W-:-:S05]  /*0930*/  IMAD.WIDE R96, R5, 0x4, R96 ;  /* 0x0000000405607825 */ /* 0x002fca00078e0260 */
[----:B------:R0:W5:Y:S01]  /*0940*/  LDG.E R123, desc[UR6][R96.64] ;  /* 0x00000006607b7981 */ /* 0x000162000c1e1900 */
[----:B--2---:R-:W-:Y:S01]  /*0950*/  @P0 IMAD.WIDE R98, R5, 0x4, R2 ;  /* 0x0000000405620825 */ /* 0x004fe200078e0202 */
[----:B------:R-:W1:Y:S01]  /*0960*/  S2R R0, SR_TID.X ;  /* 0x0000000000007919 */ /* 0x000e620000002100 */
[----:B------:R-:W-:-:S03]  /*0970*/  MOV R2, UR14 ;  /* 0x0000000e00027c02 */ /* 0x000fc60008000f00 */
[----:B------:R0:W5:Y:S01]  /*0980*/  @P0 LDG.E R7, desc[UR6][R98.64] ;  /* 0x0000000662070981 */ /* 0x000162000c1e1900 */
[----:B------:R-:W-:Y:S01]  /*0990*/  ISETP.NE.U32.AND P0, PT, RZ, UR10, PT ;  /* 0x0000000aff007c0c */ /* 0x000fe2000bf05070 */
[----:B------:R-:W-:-:S03]  /*09a0*/  IMAD R3, R5, R2, RZ ;  /* 0x0000000205037224 */ /* 0x000fc600078e02ff */
[----:B------:R-:W-:Y:S02]  /*09b0*/  ISETP.NE.AND.EX P1, PT, RZ, UR11, PT, P0 ;  /* 0x0000000bff007c0c */ /* 0x000fe4000bf25300 */
[----:B------:R-:W-:Y:S01]  /*09c0*/  SHF.R.S32.HI R102, RZ, 0x1f, R3 ;  /* 0x0000001fff667819 */ /* 0x000fe20000011403 */
[----:B------:R-:W-:Y:S01]  /*09d0*/  BSSY.RECONVERGENT B0, `(.L_x_11073) ;  /* 0x000021d000007945 */ /* 0x000fe20003800200 */
[----:B------:R-:W-:Y:S02]  /*09e0*/  ISETP.NE.AND P2, PT, RZ, UR8, PT ;  /* 0x00000008ff007c0c */ /* 0x000fe4000bf45270 */
[----:B------:R-:W-:Y:S02]  /*09f0*/  LEA.HI R102, R102, R3, RZ, 0x2 ;  /* 0x0000000366667211 */ /* 0x000fe400078f10ff */
[----:B------:R-:W-:Y:S02]  /*0a00*/  P2R R143, PR, RZ, 0x2 ;  /* 0x00000002ff8f7803 */ /* 0x000fe40000000000 */
[----:B-1----:R-:W-:-:S04]  /*0a10*/  LOP3.LUT R3, R0, 0x1f, RZ, 0xc0, !PT ;  /* 0x0000001f00037812 */ /* 0x002fc800078ec0ff */
[----:B------:R-:W-:Y:S02]  /*0a20*/  LEA.HI.SX32 R112, R102, R3, 0x1e ;  /* 0x0000000366707211 */ /* 0x000fe400078ff2ff */
[----:B---3--:R-:W-:Y:S01]  /*0a30*/  FSEL R141, R100, RZ, !P2 ;  /* 0x000000ff648d7208 */ /* 0x008fe20005000000 */
[----:B0-----:R-:W-:Y:S06]  /*0a40*/  @P1 BRA `(.L_x_11074) ;  /* 0x0000001000081947 */ /* 0x001fec0003800000 */
[C---:B------:R-:W-:Y:S01]  /*0a50*/  ISETP.GE.U32.AND P0, PT, R4.reuse, 0x20, PT ;  /* 0x000000200400780c */ /* 0x040fe20003f06070 */
[----:B------:R-:W-:Y:S01]  /*0a60*/  BSSY.RECONVERGENT B1, `(.L_x_11075) ;  /* 0x000002e000017945 */ /* 0x000fe20003800200 */
[C---:B------:R-:W-:Y:S02]  /*0a70*/  ISETP.GE.U32.AND P1, PT, R4.reuse, 0x40, PT ;  /* 0x000000400400780c */ /* 0x040fe40003f26070 */
[----:B------:R-:W-:Y:S02]  /*0a80*/  CS2R R144, SRZ ;  /* 0x0000000000907805 */ /* 0x000fe4000001ff00 */
[C---:B------:R-:W-:Y:S02]  /*0a90*/  ISETP.GE.U32.AND P2, PT, R4.reuse, 0x60, PT ;  /* 0x000000600400780c */ /* 0x040fe40003f46070 */
[----:B------:R-:W-:Y:S02]  /*0aa0*/  ISETP.GE.U32.AND P3, PT, R4, 0x80, PT ;  /* 0x000000800400780c */ /* 0x000fe40003f66070 */
[----:B------:R-:W-:-:S03]  /*0ab0*/  MOV R158, R112 ;  /* 0x00000070009e7202 */ /* 0x000fc60000000f00 */
[----:B------:R-:W-:Y:S08]  /*0ac0*/  @!P0 BRA `(.L_x_11076) ;  /* 0x00000000009c8947 */ /* 0x000ff00003800000 */
[----:B------:R-:W0:Y:S08]  /*0ad0*/  LDC.64 R96, c[0x0][0x3a8] ;  /* 0x0000ea00ff607b82 */ /* 0x000e300000000a00 */
[----:B------:R-:W1:Y:S01]  /*0ae0*/  LDC.64 R100, c[0x0][0x428] ;  /* 0x00010a00ff647b82 */ /* 0x000e620000000a00 */
[----:B0-----:R-:W-:-:S06]  /*0af0*/  IMAD.WIDE.U32 R96, R112, 0x10, R96 ;  /* 0x0000001070607825 */ /* 0x001fcc00078e0060 */
[----:B------:R-:W2:Y:S01]  /*0b00*/  LDG.E.128 R96, desc[UR6][R96.64] ;  /* 0x0000000660607981 */ /* 0x000ea2000c1e1d00 */
[----:B-1----:R-:W-:-:S06]  /*0b10*/  IMAD.WIDE.U32 R100, R112, 0x10, R100 ;  /* 0x0000001070647825 */ /* 0x002fcc00078e0064 */
[----:B------:R-:W3:Y:S01]  /*0b20*/  LDG.E.128 R100, desc[UR6][R100.64] ;  /* 0x0000000664647981 */ /* 0x000ee2000c1e1d00 */
[--C-:B------:R-:W-:Y:S01]  /*0b30*/  HADD2.F32 R127, -RZ, R157.reuse.H1_H1 ;  /* 0x3000009dff7f7230 */ /* 0x100fe20000004100 */
[----:B------:R-:W-:Y:S01]  /*0b40*/  IADD3 R158, PT, PT, R112, 0x20, RZ ;  /* 0x00000020709e7810 */ /* 0x000fe20007ffe0ff */
[----:B------:R-:W-:Y:S02]  /*0b50*/  HADD2.F32 R116, -RZ, R157.H0_H0 ;  /* 0x2000009dff747230 */ /* 0x000fe40000004100 */
[C---:B--2---:R-:W-:Y:S01]  /*0b60*/  FADD.FTZ R110, -R141.reuse, R96 ;  /* 0x000000608d6e7221 */ /* 0x044fe20000010100 */
[C---:B------:R-:W-:Y:S01]  /*0b70*/  FADD.FTZ R118, -R141.reuse, R97 ;  /* 0x000000618d767221 */ /* 0x040fe20000010100 */
[--C-:B------:R-:W-:Y:S02]  /*0b80*/  HADD2.F32 R96, -RZ, R156.reuse.H0_H0 ;  /* 0x2000009cff607230 */ /* 0x100fe40000004100 */
[----:B------:R-:W-:Y:S01]  /*0b90*/  FADD.FTZ R98, -R141, R98 ;  /* 0x000000628d627221 */ /* 0x000fe20000010100 */
[----:B-----5:R-:W-:Y:S01]  /*0ba0*/  FMUL.FTZ R111, R123, R110 ;  /* 0x0000006e7b6f7220 */ /* 0x020fe20000410000 */
[----:B------:R-:W-:Y:S01]  /*0bb0*/  FADD.FTZ R142, -R141, R99 ;  /* 0x000000638d8e7221 */ /* 0x000fe20000010100 */
[C---:B------:R-:W-:Y:S01]  /*0bc0*/  FMUL.FTZ R118, R123.reuse, R118 ;  /* 0x000000767b767220 */ /* 0x040fe20000410000 */
[----:B------:R-:W-:Y:S01]  /*0bd0*/  FMUL.FTZ R129, R123, R98 ;  /* 0x000000627b817220 */ /* 0x000fe20000410000 */
[----:B---3--:R-:W-:Y:S01]  /*0be0*/  FMUL.FTZ R110, R100, R127 ;  /* 0x0000007f646e7220 */ /* 0x008fe20000410000 */
[----:B------:R-:W-:-:S02]  /*0bf0*/  HADD2.F32 R127, -RZ, R156.H1_H1 ;  /* 0x3000009cff7f7230 */ /* 0x000fc40000004100 */
[----:B------:R-:W-:Y:S01]  /*0c00*/  FMUL.FTZ R116, R101, R116 ;  /* 0x0000007465747220 */ /* 0x000fe20000410000 */
[----:B------:R-:W-:Y:S01]  /*0c10*/  FMUL.FTZ R139, R103, R96 ;  /* 0x00000060678b7220 */ /* 0x000fe20000410000 */
[----:B------:R-:W-:Y:S01]  /*0c20*/  FADD.FTZ R97, RZ, R110 ;  /* 0x0000006eff617221 */ /* 0x000fe20000010000 */
[----:B------:R-:W-:Y:S01]  /*0c30*/  FFMA.FTZ R99, R111, R110, RZ ;  /* 0x0000006e6f637223 */ /* 0x000fe200000100ff */
        /* <DEDUP_REMOVED lines=16> */
.L_x_11076:
[----:B------:R-:W-:Y:S05]  /*0d40*/  BSYNC.RECONVERGENT B1 ;  /* 0x0000000000017941 */ /* 0x000fea0003800200 */
.L_x_11075:
        /* <DEDUP_REMOVED lines=10> */
[C---:B--2---:R-:W-:Y:S01]  /*0df0*/  FADD.FTZ R12, -R141.reuse, R96 ;  /* 0x000000608d0c7221 */ /* 0x044fe20000010100 */
[----:B------:R-:W-:Y:S02]  /*0e00*/  HADD2.F32 R96, -RZ, R155.H0_H0 ;  /* 0x2000009bff607230 */ /* 0x000fe40000004100 */
[----:B------:R-:W-:Y:S01]  /*0e10*/  FADD.FTZ R108, -R141, R97 ;  /* 0x000000618d6c7221 */ /* 0x000fe20000010100 */
[--C-:B------:R-:W-:Y:S02]  /*0e20*/  HADD2.F32 R97, -RZ, R154.reuse.H1_H1 ;  /* 0x3000009aff617230 */ /* 0x100fe40000004100 */
[----:B-----5:R-:W-:Y:S01]  /*0e30*/  FMUL.FTZ R13, R123, R12 ;  /* 0x0000000c7b0d7220 */ /* 0x020fe20000410000 */
[----:B------:R-:W-:Y:S01]  /*0e40*/  FADD.FTZ R98, -R141, R98 ;  /* 0x000000628d627221 */ /* 0x000fe20000010100 */
[----:B------:R-:W-:Y:S01]  /*0e50*/  FMUL.FTZ R108, R123, R108 ;  /* 0x0000006c7b6c7220 */ /* 0x000fe20000410000 */
[----:B------:R-:W-:Y:S01]  /*0e60*/  FADD.FTZ R140, -R141, R99 ;  /* 0x000000638d8c7221 */ /* 0x000fe20000010100 */
[----:B---3--:R-:W-:Y:S01]  /*0e70*/  FMUL.FTZ R12, R100, R109 ;  /* 0x0000006d640c7220 */ /* 0x008fe20000410000 */
[----:B------:R-:W-:Y:S01]  /*0e80*/  FMUL.FTZ R121, R101, R96 ;  /* 0x0000006065797220 */ /* 0x000fe20000410000 */
[----:B------:R-:W-:-:S02]  /*0e90*/  HADD2.F32 R96, -RZ, R154.H0_H0 ;  /* 0x2000009aff607230 */ /* 0x000fc40000004100 */
        /* <DEDUP_REMOVED lines=20> */
.L_x_11078:
[----:B------:R-:W-:Y:S05]  /*0fe0*/  BSYNC.RECONVERGENT B1 ;  /* 0x0000000000017941 */ /* 0x000fea0003800200 */
.L_x_11077:
        /* <DEDUP_REMOVED lines=41> */
.L_x_11080:
[----:B------:R-:W-:Y:S05]  /*1280*/  BSYNC.RECONVERGENT B1 ;  /* 0x0000000000017941 */ /* 0x000fea0003800200 */
.L_x_11079:
        /* <DEDUP_REMOVED lines=41> */
.L_x_11082:
[----:B------:R-:W-:Y:S05]  /*1520*/  BSYNC.RECONVERGENT B1 ;  /* 0x0000000000017941 */ /* 0x000fea0003800200 */
.L_x_11081:
[----:B------:R-:W-:Y:S01]  /*1530*/  ISETP.GE.U32.AND P4, PT, R4, 0xa0, PT ;  /* 0x000000a00400780c */ /* 0x000fe20003f86070 */
[----:B------:R-:W-:-:S12]  /*1540*/  BSSY.RECONVERGENT B1, `(.L_x_11083) ;  /* 0x0000029000017945 */ /* 0x000fd80003800200 */
        /* <DEDUP_REMOVED lines=40> */
.L_x_11084:
[----:B------:R-:W-:Y:S05]  /*17d0*/  BSYNC.RECONVERGENT B1 ;  /* 0x0000000000017941 */ /* 0x000fea0003800200 */
.L_x_11083:
[----:B------:R-:W-:-:S13]  /*17e0*/  ISETP.GE.U32.AND P5, PT, R4, 0xc0, PT ;  /* 0x000000c00400780c */ /* 0x000fda0003fa6070 */
[----:B------:R-:W-:Y:S05]  /*17f0*/  @!P5 BRA `(.L_x_11085) ;  /* 0x0000001000e8d947 */ /* 0x000fea0003800000 */
[----:B------:R-:W0:Y:S08]  /*1800*/  LDC.64 R96, c[0x0][0x3a8] ;  /* 0x0000ea00ff607b82 */ /* 0x000e300000000a00 */
[----:B------:R-:W1:Y:S01]  /*1810*/  LDC.64 R8, c[0x0][0x428] ;  /* 0x00010a00ff087b82 */ /* 0x000e620000000a00 */
[----:B0-----:R-:W-:-:S06]  /*1820*/  IMAD.WIDE.U32 R100, R158, 0x10, R96 ;  /* 0x000000109e647825 */ /* 0x001fcc00078e0060 */
[----:B------:R-:W2:Y:S01]  /*1830*/  LDG.E.128 R100, desc[UR6][R100.64] ;  /* 0x0000000664647981 */ /* 0x000ea2000c1e1d00 */
[----:B-1----:R-:W-:-:S06]  /*1840*/  IMAD.WIDE.U32 R96, R158, 0x10, R8 ;  /* 0x000000109e607825 */ /* 0x002fcc00078e0008 */
[----:B------:R-:W3:Y:S01]  /*1850*/  LDG.E.128 R96, desc[UR6][R96.64] ;  /* 0x0000000660607981 */ /* 0x000ee2000c1e1d00 */
[--C-:B------:R-:W-:Y:S02]  /*1860*/  HADD2.F32 R113, -RZ, R147.reuse.H1_H1 ;  /* 0x30000093ff717230 */ /* 0x100fe40000004100 */
[----:B------:R-:W-:Y:S02]  /*1870*/  HADD2.F32 R120, -RZ, R147.H0_H0 ;  /* 0x20000093ff787230 */ /* 0x000fe40000004100 */
[--C-:B------:R-:W-:Y:S02]  /*1880*/  HADD2.F32 R130, -RZ, R146.reuse.H0_H0 ;  /* 0x20000092ff827230 */ /* 0x100fe40000004100 */
[C---:B--2---:R-:W-:Y:S01]  /*1890*/  FADD.FTZ R8, -R141.reuse, R100 ;  /* 0x000000648d087221 */ /* 0x044fe20000010100 */
[C---:B------:R-:W-:Y:S01]  /*18a0*/  FADD.FTZ R114, -R141.reuse, R101 ;  /* 0x000000658d727221 */ /* 0x040fe20000010100 */
[----:B------:R-:W-:Y:S02]  /*18b0*/  HADD2.F32 R101, -RZ, R146.H1_H1 ;  /* 0x30000092ff657230 */ /* 0x000fe40000004100 */
[----:B------:R-:W-:Y:S01]  /*18c0*/  FADD.FTZ R102, -R141, R102 ;  /* 0x000000668d667221 */ /* 0x000fe20000010100 */
[C---:B-----5:R-:W-:Y:S01]  /*18d0*/  FMUL.FTZ R9, R123.reuse, R8 ;  /* 0x000000087b097220 */ /* 0x060fe20000410000 */
[----:B------:R-:W-:Y:S01]  /*18e0*/  FMUL.FTZ R114, R123, R114 ;  /* 0x000000727b727220 */ /* 0x000fe20000410000 */
[----:B------:R-:W-:Y:S01]  /*18f0*/  FADD.FTZ R132, -R141, R103 ;  /* 0x000000678d847221 */ /* 0x000fe20000010100 */
[----:B------:R-:W-:Y:S01]  /*1900*/  FMUL.FTZ R125, R123, R102 ;  /* 0x000000667b7d7220 */ /* 0x000fe20000410000 */
[----:B---3--:R-:W-:Y:S01]  /*1910*/  FMUL.FTZ R8, R96, R113 ;  /* 0x0000007160087220 */ /* 0x008fe20000410000 */
        /* <DEDUP_REMOVED lines=21> */
.L_x_11074:
        /* <DEDUP_REMOVED lines=17> */
[--C-:B------:R-:W-:Y:S01]  /*1b80*/  HADD2.F32 R127, -RZ, R157.reuse.H1_H1 ;  /* 0x3000009dff7f7230 */ /* 0x100fe20000004100 */
[----:B------:R-:W-:Y:S01]  /*1b90*/  IADD3 R158, PT, PT, R112, 0x20, RZ ;  /* 0x00000020709e7810 */ /* 0x000fe20007ffe0ff */
[----:B------:R-:W-:Y:S02]  /*1ba0*/  HADD2.F32 R116, -RZ, R157.H0_H0 ;  /* 0x2000009dff747230 */ /* 0x000fe40000004100 */
[C---:B---3--:R-:W-:Y:S01]  /*1bb0*/  FADD.FTZ R110, -R141.reuse, R96 ;  /* 0x000000608d6e7221 */ /* 0x048fe20000010100 */
[C---:B------:R-:W-:Y:S01]  /*1bc0*/  FADD.FTZ R118, -R141.reuse, R97 ;  /* 0x000000618d767221 */ /* 0x040fe20000010100 */
[--C-:B------:R-:W-:Y:S02]  /*1bd0*/  HADD2.F32 R96, -RZ, R156.reuse.H0_H0 ;  /* 0x2000009cff607230 */ /* 0x100fe40000004100 */
[----:B------:R-:W-:Y:S01]  /*1be0*/  FADD.FTZ R98, -R141, R98 ;  /* 0x000000628d627221 */ /* 0x000fe20000010100 */
[----:B-----5:R-:W-:Y:S01]  /*1bf0*/  FMUL.FTZ R111, R123, R110 ;  /* 0x0000006e7b6f7220 */ /* 0x020fe20000410000 */
[----:B------:R-:W-:Y:S01]  /*1c00*/  FADD.FTZ R142, -R141, R99 ;  /* 0x000000638d8e7221 */ /* 0x000fe20000010100 */
[C---:B------:R-:W-:Y:S01]  /*1c10*/  FMUL.FTZ R118, R123.reuse, R118 ;  /* 0x000000767b767220 */ /* 0x040fe20000410000 */
[----:B------:R-:W-:Y:S01]  /*1c20*/  FMUL.FTZ R129, R123, R98 ;  /* 0x000000627b817220 */ /* 0x000fe20000410000 */
[----:B----4-:R-:W-:Y:S01]  /*1c30*/  FMUL.FTZ R110, R100, R127 ;  /* 0x0000007f646e7220 */ /* 0x010fe20000410000 */
        /* <DEDUP_REMOVED lines=21> */
.L_x_11087:
[----:B------:R-:W-:Y:S05]  /*1d90*/  BSYNC.RECONVERGENT B1 ;  /* 0x0000000000017941 */ /* 0x000fea0003800200 */
.L_x_11086:
        /* <DEDUP_REMOVED lines=44> */
.L_x_11089:
[----:B------:R-:W-:Y:S05]  /*2060*/  BSYNC.RECONVERGENT B1 ;  /* 0x0000000000017941 */ /* 0x000fea0003800200 */
.L_x_11088:
        /* <DEDUP_REMOVED lines=13> */
[C---:B---3--:R-:W-:Y:S01]  /*2140*/  FADD.FTZ R14, -R141.reuse, R96 ;  /* 0x000000608d0e7221 */ /* 0x048fe20000010100 */
[----:B------:R-:W-:Y:S02]  /*2150*/  HADD2.F32 R96, -RZ, R153.H0_H0 ;  /* 0x20000099ff607230 */ /* 0x000fe40000004100 */
[----:B------:R-:W-:Y:S01]  /*2160*/  FADD.FTZ R106, -R141, R97 ;  /* 0x000000618d6a7221 */ /* 0x000fe20000010100 */
[--C-:B------:R-:W-:Y:S02]  /*2170*/  HADD2.F32 R97, -RZ, R152.reuse.H1_H1 ;  /* 0x30000098ff617230 */ /* 0x100fe40000004100 */
[----:B-----5:R-:W-:Y:S01]  /*2180*/  FMUL.FTZ R15, R123, R14 ;  /* 0x0000000e7b0f7220 */ /* 0x020fe20000410000 */
[----:B------:R-:W-:Y:S01]  /*2190*/  FADD.FTZ R98, -R141, R98 ;  /* 0x000000628d627221 */ /* 0x000fe20000010100 */
[----:B------:R-:W-:Y:S01]  /*21a0*/  FMUL.FTZ R106, R123, R106 ;  /* 0x0000006a7b6a7220 */ /* 0x000fe20000410000 */
[----:B------:R-:W-:Y:S01]  /*21b0*/  FADD.FTZ R138, -R141, R99 ;  /* 0x000000638d8a7221 */ /* 0x000fe20000010100 */
[----:B----4-:R-:W-:Y:S01]  /*21c0*/  FMUL.FTZ R14, R107, R100 ;  /* 0x000000646b0e7220 */ /* 0x010fe20000410000 */
        /* <DEDUP_REMOVED lines=22> */
.L_x_11091:
[----:B------:R-:W-:Y:S05]  /*2330*/  BSYNC.RECONVERGENT B1 ;  /* 0x0000000000017941 */ /* 0x000fea0003800200 */
.L_x_11090:
        /* <DEDUP_REMOVED lines=44> */
.L_x_11093:
[----:B------:R-:W-:Y:S05]  /*2600*/  BSYNC.RECONVERGENT B1 ;  /* 0x0000000000017941 */ /* 0x000fea0003800200 */
.L_x_11092:
[----:B------:R-:W-:Y:S01]  /*2610*/  ISETP.GE.U32.AND P4, PT, R4, 0xa0, PT ;  /* 0x000000a00400780c */ /* 0x000fe20003f86070 */
[----:B------:R-:W-:-:S12]  /*2620*/  BSSY.RECONVERGENT B1, `(.L_x_11094) ;  /* 0x000002c000017945 */ /* 0x000fd80003800200 */
        /* <DEDUP_REMOVED lines=43> */
.L_x_11095:
[----:B------:R-:W-:Y:S05]  /*28e0*/  BSYNC.RECONVERGENT B1 ;  /* 0x0000000000017941 */ /* 0x000fea0003800200 */
.L_x_11094:
[----:B------:R-:W-:-:S13]  /*28f0*/  ISETP.GE.U32.AND P5, PT, R4, 0xc0, PT ;  /* 0x000000c00400780c */ /* 0x000fda0003fa6070 */
        /* <DEDUP_REMOVED lines=10> */
[--C-:B------:R-:W-:Y:S02]  /*29a0*/  HADD2.F32 R113, -RZ, R147.reuse.H1_H1 ;  /* 0x30000093ff717230 */ /* 0x100fe40000004100 */
[--C-:B------:R-:W-:Y:S02]  /*29b0*/  HADD2.F32 R130, -RZ, R146.reuse.H0_H0 ;  /* 0x20000092ff827230 */ /* 0x100fe40000004100 */
[C---:B--2---:R-:W-:Y:S01]  /*29c0*/  FADD.FTZ R8, -R141.reuse, R100 ;  /* 0x000000648d087221 */ /* 0x044fe20000010100 */
[C---:B------:R-:W-:Y:S01]  /*29d0*/  FADD.FTZ R114, -R141.reuse, R101 ;  /* 0x000000658d727221 */ /* 0x040fe20000010100 */
[----:B------:R-:W-:Y:S02]  /*29e0*/  HADD2.F32 R100, -RZ, R147.H0_H0 ;  /* 0x20000093ff647230 */ /* 0x000fe40000004100 */
[----:B------:R-:W-:Y:S01]  /*29f0*/  FADD.FTZ R102, -R141, R102 ;  /* 0x000000668d667221 */ /* 0x000fe20000010100 */
[C---:B-----5:R-:W-:Y:S01]  /*2a00*/  FMUL.FTZ R9, R123.reuse, R8 ;  /* 0x000000087b097220 */ /* 0x060fe20000410000 */
[----:B------:R-:W-:Y:S01]  /*2a10*/  FMUL.FTZ R114, R123, R114 ;  /* 0x000000727b727220 */ /* 0x000fe20000410000 */
[----:B------:R-:W-:-:S02]  /*2a20*/  HADD2.F32 R101, -RZ, R146.H1_H1 ;  /* 0x30000092ff657230 */ /* 0x000fc40000004100 */
[----:B------:R-:W-:Y:S01]  /*2a30*/  FADD.FTZ R132, -R141, R103 ;  /* 0x000000678d847221 */ /* 0x000fe20000010100 */
        /* <DEDUP_REMOVED lines=22> */
.L_x_11085:
[----:B------:R-:W-:Y:S05]  /*2ba0*/  BSYNC.RECONVERGENT B0 ;  /* 0x0000000000007941 */ /* 0x000fea0003800200 */
.L_x_11073:
        /* <DEDUP_REMOVED lines=20> */
.L_x_11155:
[----:B------:R-:W-:Y:S01]  /*2cf0*/  ISETP.NE.AND P6, PT, R143, RZ, PT ;  /* 0x000000ff8f00720c */ /* 0x000fe20003fc5270 */
[----:B-1----:R-:W-:Y:S01]  /*2d00*/  FADD.FTZ R101, R100, R101 ;  /* 0x0000006564657221 */ /* 0x002fe20000010000 */
[----:B------:R-:W-:Y:S01]  /*2d10*/  P2R R96, PR, RZ, 0x1 ;  /* 0x00000001ff607803 */ /* 0x000fe20000000000 */
[----:B------:R-:W-:Y:S01]  /*2d20*/  BSSY.RECONVERGENT B0, `(.L_x_11097) ;  /* 0x000023f000007945 */ /* 0x000fe20003800200 */
[----:B------:R-:W-:Y:S01]  /*2d30*/  ISETP.NE.AND P0, PT, RZ, UR8, PT ;  /* 0x00000008ff007c0c */ /* 0x000fe2000bf05270 */
[----:B0-----:R-:W-:Y:S01]  /*2d40*/  FMUL.FTZ R100, R101, UR9 ;  /* 0x0000000965647c20 */ /* 0x001fe20008410000 */
[----:B--2---:R-:W-:-:S04]  /*2d50*/  FADD.FTZ R101, R99, R102 ;  /* 0x0000006663657221 */ /* 0x004fc80000010000 */
[----:B------:R-:W-:Y:S01]  /*2d60*/  FSEL R100, R100, RZ, !P0 ;  /* 0x000000ff64647208 */ /* 0x000fe20004000000 */
[----:B------:R-:W-:Y:S01]  /*2d70*/  FMUL.FTZ R101, R101, UR9 ;  /* 0x0000000965657c20 */ /* 0x000fe20008410000 */
[----:B------:R-:W-:Y:S01]  /*2d80*/  ISETP.NE.AND P0, PT, R96, RZ, PT ;  /* 0x000000ff6000720c */ /* 0x000fe20003f05270 */
[----:B------:R-:W-:-:S12]  /*2d90*/  @P6 BRA `(.L_x_11098) ;  /* 0x0000001000486947 */ /* 0x000fd80003800000 */
        /* <DEDUP_REMOVED lines=16> */
[----:B------:R-:W-:Y:S01]  /*2ea0*/  FMUL.FTZ R144, R123, R144 ;  /* 0x000000907b907220 */ /* 0x000fe20000410000 */
[----:B------:R-:W-:Y:S06]  /*2eb0*/  BRA `(.L_x_11102) ;  /* 0x0000000000407947 */ /* 0x000fec0003800000 */
.L_x_11101:
        /* <DEDUP_REMOVED lines=11> */
[----:B------:R-:W-:-:S02]  /*2f70*/  FMUL.FTZ R144, R123, R70 ;  /* 0x000000467b907220 */ /* 0x000fc40000410000 */
[----:B------:R-:W-:Y:S02]  /*2f80*/  MOV R68, R96 ;  /* 0x0000006000447202 */ /* 0x000fe40000000f00 */
[----:B------:R-:W-:Y:S02]  /*2f90*/  MOV R69, R158 ;  /* 0x0000009e00457202 */ /* 0x000fe40000000f00 */
[----:B------:R-:W-:Y:S02]  /*2fa0*/  MOV R70, R98 ;  /* 0x0000006200467202 */ /* 0x000fe40000000f00 */
[----:B------:R-:W-:-:S07]  /*2fb0*/  MOV R71, R144 ;  /* 0x0000009000477202 */ /* 0x000fce0000000f00 */
.L_x_11102:
[----:B------:R-:W0:Y:S01]  /*2fc0*/  @P0 LDC.64 R160, c[0x0][0x478] ;  /* 0x00011e00ffa00b82 */ /* 0x000e220000000a00 */
[-C--:B------:R-:W-:Y:S01]  /*2fd0*/  FMUL.FTZ R96, R96, R7.reuse ;  /* 0x0000000760607220 */ /* 0x080fe20000410000 */
[-C--:B------:R-:W-:Y:S01]  /*2fe0*/  FMUL.FTZ R97, R158, R7.reuse ;  /* 0x000000079e617220 */ /* 0x080fe20000410000 */
[-C--:B------:R-:W-:Y:S01]  /*2ff0*/  FMUL.FTZ R98, R98, R7.reuse ;  /* 0x0000000762627220 */ /* 0x080fe20000410000 */
[----:B------:R-:W-:-:S04]  /*3000*/  FMUL.FTZ R99, R144, R7 ;  /* 0x0000000790637220 */ /* 0x000fc80000410000 */
[----:B------:R-:W1:Y:S01]  /*3010*/  LDC.64 R102, c[0x0][0x468] ;  /* 0x00011a00ff667b82 */ /* 0x000e620000000a00 */
[----:B0-----:R-:W-:-:S05]  /*3020*/  @P0 IMAD.WIDE.U32 R160, R112, 0x10, R160 ;  /* 0x0000001070a00825 */ /* 0x001fca00078e00a0 */
[----:B------:R0:W-:Y:S01]  /*3030*/  @P0 STG.E.128 desc[UR6][R160.64], R68 ;  /* 0x00000044a0000986 */ /* 0x0001e2000c101d06 */
[C---:B-1----:R-:W-:Y:S01]  /*3040*/  IMAD.WIDE.U32 R102, R112.reuse, 0x10, R102 ;  /* 0x0000001070667825 */ /* 0x042fe200078e0066 */
[----:B------:R-:W-:-:S04]  /*3050*/  IADD3 R112, PT, PT, R112, 0x20, RZ ;  /* 0x0000002070707810 */ /* 0x000fc80007ffe0ff */
[----:B------:R0:W-:Y:S03]  /*3060*/  STG.E.128 desc[UR6][R102.64], R96 ;  /* 0x0000006066007986 */ /* 0x0001e6000c101d06 */
.L_x_11100:
[----:B------:R-:W-:Y:S05]  /*3070*/  BSYNC.RECONVERGENT B1 ;  /* 0x0000000000017941 */ /* 0x000fea0003800200 */
.L_x_11099:
        /* <DEDUP_REMOVED lines=20> */
[----:B------:R-:W-:Y:S01]  /*31c0*/  MOV R71, R144 ;  /* 0x0000009000477202 */ /* 0x000fe20000000f00 */
[----:B------:R-:W-:Y:S06]  /*31d0*/  BRA `(.L_x_11106) ;  /* 0x0000000000307947 */ /* 0x000fec0003800000 */
.L_x_11105:
        /* <DEDUP_REMOVED lines=11> */
[----:B------:R-:W-:-:S07]  /*3290*/  FMUL.FTZ R144, R123, R144 ;  /* 0x000000907b907220 */ /* 0x000fce0000410000 */
.L_x_11106:
        /* <DEDUP_REMOVED lines=11> */
.L_x_11104:
[----:B------:R-:W-:Y:S05]  /*3350*/  BSYNC.RECONVERGENT B1 ;  /* 0x0000000000017941 */ /* 0x000fea0003800200 */
.L_x_11103:
[----:B------:R-:W-:Y:S04]  /*3360*/  BSSY.RECONVERGENT B1, `(.L_x_11107) ;  /* 0x000002d000017945 */ /* 0x000fe80003800200 */
[----:B------:R-:W-:Y:S05]  /*3370*/  @!P2 BRA `(.L_x_11108) ;  /* 0x0000000000aca947 */ /* 0x000fea0003800000 */
[----:B------:R-:W-:-:S04]  /*3380*/  ISETP.NE.U32.AND P0, PT, RZ, UR12, PT ;  /* 0x0000000cff007c0c */ /* 0x000fc8000bf05070 */
[----:B------:R-:W-:-:S13]  /*3390*/  ISETP.NE.AND.EX P0, PT, RZ, UR13, PT, P0 ;  /* 0x0000000dff007c0c */ /* 0x000fda000bf05300 */
[----:B------:R-:W-:Y:S05]  /*33a0*/  @!P0 BRA `(.L_x_11109) ;  /* 0x0000000000448947 */ /* 0x000fea0003800000 */
[-CC-:B0-2---:R-:W-:Y:S01]  /*33b0*/  FFMA.FTZ R69, R15, R101.reuse, R100.reuse ;  /* 0x000000650f457223 */ /* 0x185fe20000010064 */
        /* <DEDUP_REMOVED lines=16> */
.L_x_11109:
        /* <DEDUP_REMOVED lines=12> */
.L_x_11110:
        /* <DEDUP_REMOVED lines=11> */
.L_x_11108:
[----:B------:R-:W-:Y:S05]  /*3630*/  BSYNC.RECONVERGENT B1 ;  /* 0x0000000000017941 */ /* 0x000fea0003800200 */
.L_x_11107:
[----:B------:R-:W-:Y:S04]  /*3640*/  BSSY.RECONVERGENT B1, `(.L_x_11111) ;  /* 0x000002d000017945 */ /* 0x000fe80003800200 */
[----:B------:R-:W-:Y:S05]  /*3650*/  @!P3 BRA `(.L_x_11112) ;  /* 0x0000000000acb947 */ /* 0x000fea0003800000 */
[----:B------:R-:W-:-:S04]  /*3660*/  ISETP.NE.U32.AND P0, PT, RZ, UR12, PT ;  /* 0x0000000cff007c0c */ /* 0x000fc8000bf05070 */
[----:B------:R-:W-:-:S13]  /*3670*/  ISETP.NE.AND.EX P0, PT, RZ, UR13, PT, P0 ;  /* 0x0000000dff007c0c */ /* 0x000fda000bf05300 */
[----:B------:R-:W-:Y:S05]  /*3680*/  @!P0 BRA `(.L_x_11113) ;  /* 0x0000000000448947 */ /* 0x000fea0003800000 */
[-CC-:B0-23--:R-:W-:Y:S01]  /*3690*/  FFMA.FTZ R69, R17, R101.reuse, R100.reuse ;  /* 0x0000006511457223 */ /* 0x18dfe20000010064 */
        /* <DEDUP_REMOVED lines=16> */
.L_x_11113:
        /* <DEDUP_REMOVED lines=12> */
.L_x_11114:
        /* <DEDUP_REMOVED lines=11> */
.L_x_11112:
[----:B------:R-:W-:Y:S05]  /*3910*/  BSYNC.RECONVERGENT B1 ;  /* 0x0000000000017941 */ /* 0x000fea0003800200 */
.L_x_11111:
[----:B------:R-:W-:Y:S04]  /*3920*/  BSSY.RECONVERGENT B1, `(.L_x_11115) ;  /* 0x000002d000017945 */ /* 0x000fe80003800200 */
[----:B------:R-:W-:Y:S05]  /*3930*/  @!P4 BRA `(.L_x_11116) ;  /* 0x0000000000acc947 */ /* 0x000fea0003800000 */
[----:B------:R-:W-:-:S04]  /*3940*/  ISETP.NE.U32.AND P0, PT, RZ, UR12, PT ;  /* 0x0000000cff007c0c */ /* 0x000fc8000bf05070 */
[----:B------:R-:W-:-:S13]  /*3950*/  ISETP.NE.AND.EX P0, PT, RZ, UR13, PT, P0 ;  /* 0x0000000dff007c0c */ /* 0x000fda000bf05300 */
[----:B------:R-:W-:Y:S05]  /*3960*/  @!P0 BRA `(.L_x_11117) ;  /* 0x0000000000448947 */ /* 0x000fea0003800000 */
[-CC-:B0-234-:R-:W-:Y:S01]  /*3970*/  FFMA.FTZ R69, R11, R101.reuse, R100.reuse ;  /* 0x000000650b457223 */ /* 0x19dfe20000010064 */
        /* <DEDUP_REMOVED lines=16> */
.L_x_11117:
        /* <DEDUP_REMOVED lines=12> */
.L_x_11118:
        /* <DEDUP_REMOVED lines=11> */
.L_x_11116:
[----:B------:R-:W-:Y:S05]  /*3bf0*/  BSYNC.RECONVERGENT B1 ;  /* 0x0000000000017941 */ /* 0x000fea0003800200 */
.L_x_11115:
        /* <DEDUP_REMOVED lines=21> */
.L_x_11120:
        /* <DEDUP_REMOVED lines=12> */
.L_x_11121:
        /* <DEDUP_REMOVED lines=8> */
[----:B-1----:R-:W-:-:S05]  /*3e90*/  IMAD.WIDE.U32 R100, R112, 0x10, R100 ;  /* 0x0000001070647825 */ /* 0x002fca00078e0064 */
[----:B------:R0:W-:Y:S01]  /*3ea0*/  STG.E.128 desc[UR6][R100.64], R96 ;  /* 0x0000006064007986 */ /* 0x0001e2000c101d06 */
[----:B------:R-:W-:Y:S05]  /*3eb0*/  BRA `(.L_x_11119) ;  /* 0x0000001000947947 */ /* 0x000fea0003800000 */
.L_x_11098:
[----:B------:R-:W-:-:S04]  /*3ec0*/  UISETP.NE.U32.AND UP0, UPT, UR12, URZ, UPT ;  /* 0x000000ff0c00728c */ /* 0x000fc8000bf05070 */
[----:B------:R-:W-:-:S09]  /*3ed0*/  UISETP.NE.AND.EX UP0, UPT, UR13, URZ, UPT, UP0 ;  /* 0x000000ff0d00728c */ /* 0x000fd2000bf05300 */
[----:B------:R-:W-:Y:S05]  /*3ee0*/  BRA.U UP0, `(.L_x_11122) ;  /* 0x0000000900247547 */ /* 0x000fea000b800000 */
[----:B------:R-:W-:Y:S01]  /*3ef0*/  ISETP.GT.U32.AND P0, PT, R4, 0x1f, PT ;  /* 0x0000001f0400780c */ /* 0x000fe20003f04070 */
[----:B------:R-:W-:-:S12]  /*3f00*/  BSSY.RECONVERGENT B1, `(.L_x_11123) ;  /* 0x0000016000017945 */ /* 0x000fd80003800200 */
[----:B------:R-:W-:Y:S05]  /*3f10*/  @!P0 BRA `(.L_x_11124) ;  /* 0x0000000000508947 */ /* 0x000fea0003800000 */
[----:B------:R-:W0:Y:S01]  /*3f20*/  LDC.64 R102, c[0x0][0x468] ;  /* 0x00011a00ff667b82 */ /* 0x000e220000000a00 */
[-CC-:B------:R-:W-:Y:S01]  /*3f30*/  FFMA.FTZ R97, R111, R101.reuse, R100.reuse ;  /* 0x000000656f617223 */ /* 0x180fe20000010064 */
[-CC-:B------:R-:W-:Y:S01]  /*3f40*/  FFMA.FTZ R98, R129, R101.reuse, R100.reuse ;  /* 0x0000006581627223 */ /* 0x180fe20000010064 */
[-CC-:B------:R-:W-:Y:S02]  /*3f50*/  FFMA.FTZ R144, R142, R101.reuse, R100.reuse ;  /* 0x000000658e907223 */ /* 0x180fe40000010064 */
[----:B------:R-:W-:Y:S01]  /*3f60*/  FADD.FTZ R96, R110, -R97 ;  /* 0x800000616e607221 */ /* 0x000fe20000010000 */
[----:B------:R-:W-:Y:S01]  /*3f70*/  FFMA.FTZ R97, R118, R101, R100 ;  /* 0x0000006576617223 */ /* 0x000fe20000010064 */
[----:B------:R-:W-:Y:S02]  /*3f80*/  FADD.FTZ R144, R139, -R144 ;  /* 0x800000908b907221 */ /* 0x000fe40000010000 */
[----:B-----5:R-:W-:Y:S01]  /*3f90*/  FFMA.FTZ R96, R123, R96, R72 ;  /* 0x000000607b607223 */ /* 0x020fe20000010048 */
[----:B------:R-:W-:Y:S01]  /*3fa0*/  FADD.FTZ R158, R116, -R97 ;  /* 0x80000061749e7221 */ /* 0x000fe20000010000 */
[----:B------:R-:W-:Y:S01]  /*3fb0*/  FADD.FTZ R97, R127, -R98 ;  /* 0x800000627f617221 */ /* 0x000fe20000010000 */
[C---:B------:R-:W-:Y:S01]  /*3fc0*/  FFMA.FTZ R144, R123.reuse, R144, R75 ;  /* 0x000000907b907223 */ /* 0x040fe2000001004b */
[----:B------:R-:W-:Y:S01]  /*3fd0*/  FMUL.FTZ R96, R96, R7 ;  /* 0x0000000760607220 */ /* 0x000fe20000410000 */
[C---:B------:R-:W-:Y:S01]  /*3fe0*/  FFMA.FTZ R158, R123.reuse, R158, R73 ;  /* 0x0000009e7b9e7223 */ /* 0x040fe20000010049 */
[----:B------:R-:W-:Y:S01]  /*3ff0*/  FFMA.FTZ R98, R123, R97, R74 ;  /* 0x000000617b627223 */ /* 0x000fe2000001004a */
[----:B------:R-:W-:-:S02]  /*4000*/  FMUL.FTZ R99, R144, R7 ;  /* 0x0000000790637220 */ /* 0x000fc40000410000 */
[-C--:B------:R-:W-:Y:S01]  /*4010*/  FMUL.FTZ R97, R158, R7.reuse ;  /* 0x000000079e617220 */ /* 0x080fe20000410000 */
[----:B------:R-:W-:Y:S01]  /*4020*/  FMUL.FTZ R98, R98, R7 ;  /* 0x0000000762627220 */ /* 0x000fe20000410000 */
[C---:B0-----:R-:W-:Y:S01]  /*4030*/  IMAD.WIDE.U32 R102, R112.reuse, 0x10, R102 ;  /* 0x0000001070667825 */ /* 0x041fe200078e0066 */
[----:B------:R-:W-:-:S04]  /*4040*/  IADD3 R112, PT, PT, R112, 0x20, RZ ;  /* 0x0000002070707810 */ /* 0x000fc80007ffe0ff */
[----:B------:R0:W-:Y:S03]  /*4050*/  STG.E.128 desc[UR6][R102.64], R96 ;  /* 0x0000006066007986 */ /* 0x0001e6000c101d06 */
.L_x_11124:
[----:B------:R-:W-:Y:S05]  /*4060*/  BSYNC.RECONVERGENT B1 ;  /* 0x0000000000017941 */ /* 0x000fea0003800200 */
.L_x_11123:
[----:B------:R-:W-:Y:S04]  /*4070*/  BSSY.RECONVERGENT B1, `(.L_x_11125) ;  /* 0x0000016000017945 */ /* 0x000fe80003800200 */
[----:B------:R-:W-:Y:S05]  /*4080*/  @!P1 BRA `(.L_x_11126) ;  /* 0x0000000000509947 */ /* 0x000fea0003800000 */
[----:B0-----:R-:W0:Y:S01]  /*4090*/  LDC.64 R102, c[0x0][0x468] ;  /* 0x00011a00ff667b82 */ /* 0x001e220000000a00 */
[-CC-:B------:R-:W-:Y:S01]  /*40a0*/  FFMA.FTZ R97, R13, R101.reuse, R100.reuse ;  /* 0x000000650d617223 */ /* 0x180fe20000010064 */
[-CC-:B------:R-:W-:Y:S01]  /*40b0*/  FFMA.FTZ R158, R108, R101.reuse, R100.reuse ;  /* 0x000000656c9e7223 */ /* 0x180fe20000010064 */
[-CC-:B------:R-:W-:Y:S02]  /*40c0*/  FFMA.FTZ R144, R140, R101.reuse, R100.reuse ;  /* 0x000000658c907223 */ /* 0x180fe40000010064 */
[----:B------:R-:W-:Y:S01]  /*40d0*/  FADD.FTZ R96, R12, -R97 ;  /* 0x800000610c607221 */ /* 0x000fe20000010000 */
[----:B------:R-:W-:Y:S01]  /*40e0*/  FFMA.FTZ R97, R109, R101, R100 ;  /* 0x000000656d617223 */ /* 0x000fe20000010064 */
[----:B------:R-:W-:Y:S01]  /*40f0*/  FADD.FTZ R158, R121, -R158 ;  /* 0x8000009e799e7221 */ /* 0x000fe20000010000 */
[----:B------:R-:W-:Y:S01]  /*4100*/  FADD.FTZ R144, R137, -R144 ;  /* 0x8000009089907221 */ /* 0x000fe20000010000 */
[C---:B-----5:R-:W-:Y:S01]  /*4110*/  FFMA.FTZ R96, R123.reuse, R96, R76 ;  /* 0x000000607b607223 */ /* 0x060fe2000001004c */
[----:B------:R-:W-:Y:S01]  /*4120*/  FADD.FTZ R97, R128, -R97 ;  /* 0x8000006180617221 */ /* 0x000fe20000010000 */
[C---:B------:R-:W-:Y:S01]  /*4130*/  FFMA.FTZ R158, R123.reuse, R158, R77 ;  /* 0x0000009e7b9e7223 */ /* 0x040fe2000001004d */
[C---:B------:R-:W-:Y:S01]  /*4140*/  FFMA.FTZ R144, R123.reuse, R144, R79 ;  /* 0x000000907b907223 */ /* 0x040fe2000001004f */
[----:B------:R-:W-:Y:S01]  /*4150*/  FMUL.FTZ R96, R96, R7 ;  /* 0x0000000760607220 */ /* 0x000fe20000410000 */
[----:B------:R-:W-:Y:S01]  /*4160*/  FFMA.FTZ R98, R123, R97, R78 ;  /* 0x000000617b627223 */ /* 0x000fe2000001004e */
[-C--:B------:R-:W-:Y:S01]  /*4170*/  FMUL.FTZ R97, R158, R7.reuse ;  /* 0x000000079e617220 */ /* 0x080fe20000410000 */
[----:B------:R-:W-:-:S02]  /*4180*/  FMUL.FTZ R99, R144, R7 ;  /* 0x0000000790637220 */ /* 0x000fc40000410000 */
[----:B------:R-:W-:Y:S01]  /*4190*/  FMUL.FTZ R98, R98, R7 ;  /* 0x0000000762627220 */ /* 0x000fe20000410000 */
[C---:B0-----:R-:W-:Y:S01]  /*41a0*/  IMAD.WIDE.U32 R102, R112.reuse, 0x10, R102 ;  /* 0x0000001070667825 */ /* 0x041fe200078e0066 */
[----:B------:R-:W-:-:S04]  /*41b0*/  IADD3 R112, PT, PT, R112, 0x20, RZ ;  /* 0x0000002070707810 */ /* 0x000fc80007ffe0ff */
[----:B------:R1:W-:Y:S03]  /*41c0*/  STG.E.128 desc[UR6][R102.64], R96 ;  /* 0x0000006066007986 */ /* 0x0003e6000c101d06 */
.L_x_11126:
[----:B------:R-:W-:Y:S05]  /*41d0*/  BSYNC.RECONVERGENT B1 ;  /* 0x0000000000017941 */ /* 0x000fea0003800200 */
.L_x_11125:
[----:B------:R-:W-:Y:S04]  /*41e0*/  BSSY.RECONVERGENT B1, `(.L_x_11127) ;  /* 0x0000016000017945 */ /* 0x000fe80003800200 */
[----:B------:R-:W-:Y:S05]  /*41f0*/  @!P2 BRA `(.L_x_11128) ;  /* 0x000000000050a947 */ /* 0x000fea0003800000 */
[----:B01----:R-:W0:Y:S01]  /*4200*/  LDC.64 R102, c[0x0][0x468] ;  /* 0x00011a00ff667b82 */ /* 0x003e220000000a00 */
        /* <DEDUP_REMOVED lines=19> */
.L_x_11128:
[----:B------:R-:W-:Y:S05]  /*4340*/  BSYNC.RECONVERGENT B1 ;  /* 0x0000000000017941 */ /* 0x000fea0003800200 */
.L_x_11127:
[----:B------:R-:W-:Y:S04]  /*4350*/  BSSY.RECONVERGENT B1, `(.L_x_11129) ;  /* 0x0000016000017945 */ /* 0x000fe80003800200 */
[----:B------:R-:W-:Y:S05]  /*4360*/  @!P3 BRA `(.L_x_11130) ;  /* 0x000000000050b947 */ /* 0x000fea0003800000 */
[----:B012---:R-:W0:Y:S01]  /*4370*/  LDC.64 R102, c[0x0][0x468] ;  /* 0x00011a00ff667b82 */ /* 0x007e220000000a00 */
        /* <DEDUP_REMOVED lines=19> */
.L_x_11130:
[----:B------:R-:W-:Y:S05]  /*44b0*/  BSYNC.RECONVERGENT B1 ;  /* 0x0000000000017941 */ /* 0x000fea0003800200 */
.L_x_11129:
[----:B------:R-:W-:Y:S04]  /*44c0*/  BSSY.RECONVERGENT B1, `(.L_x_11131) ;  /* 0x0000016000017945 */ /* 0x000fe80003800200 */
[----:B------:R-:W-:Y:S05]  /*44d0*/  @!P4 BRA `(.L_x_11132) ;  /* 0x000000000050c947 */ /* 0x000fea0003800000 */
[----:B0123--:R-:W0:Y:S01]  /*44e0*/  LDC.64 R102, c[0x0][0x468] ;  /* 0x00011a00ff667b82 */ /* 0x00fe220000000a00 */
        /* <DEDUP_REMOVED lines=19> */
.L_x_11132:
[----:B------:R-:W-:Y:S05]  /*4620*/  BSYNC.RECONVERGENT B1 ;  /* 0x0000000000017941 */ /* 0x000fea0003800200 */
.L_x_11131:
[----:B------:R-:W-:Y:S05]  /*4630*/  @!P5 BRA `(.L_x_11119) ;  /* 0x0000000800b4d947 */ /* 0x000fea0003800000 */
[----:B01234-:R-:W0:Y:S01]  /*4640*/  LDC.64 R96, c[0x0][0x468] ;  /* 0x00011a00ff607b82 */ /* 0x01fe220000000a00 */
        /* <DEDUP_REMOVED lines=8> */
[C---:B-----5:R-:W-:Y:S01]  /*46d0*/  FFMA.FTZ R144, R123.reuse, R101, R92 ;  /* 0x000000657b907223 */ /* 0x060fe2000001005c */
[C---:B------:R-:W-:Y:S01]  /*46e0*/  FFMA.FTZ R98, R123.reuse, R98, R93 ;  /* 0x000000627b627223 */ /* 0x040fe2000001005d */
[C---:B------:R-:W-:Y:S01]  /*46f0*/  FFMA.FTZ R158, R123.reuse, R158, R95 ;  /* 0x0000009e7b9e7223 */ /* 0x040fe2000001005f */
[----:B------:R-:W-:-:S03]  /*4700*/  FFMA.FTZ R102, R123, R99, R94 ;  /* 0x000000637b667223 */ /* 0x000fc6000001005e */
[----:B------:R-:W-:Y:S01]  /*4710*/  FMUL.FTZ R99, R158, R7 ;  /* 0x000000079e637220 */ /* 0x000fe20000410000 */
[----:B0-----:R-:W-:-:S04]  /*4720*/  IMAD.WIDE.U32 R100, R112, 0x10, R96 ;  /* 0x0000001070647825 */ /* 0x001fc800078e0060 */
[-C--:B------:R-:W-:Y:S01]  /*4730*/  FMUL.FTZ R97, R98, R7.reuse ;  /* 0x0000000762617220 */ /* 0x080fe20000410000 */
[-C--:B------:R-:W-:Y:S01]  /*4740*/  FMUL.FTZ R96, R144, R7.reuse ;  /* 0x0000000790607220 */ /* 0x080fe20000410000 */
[----:B------:R-:W-:-:S05]  /*4750*/  FMUL.FTZ R98, R102, R7 ;  /* 0x0000000766627220 */ /* 0x000fca0000410000 */
[----:B------:R0:W-:Y:S01]  /*4760*/  STG.E.128 desc[UR6][R100.64], R96 ;  /* 0x0000006064007986 */ /* 0x0001e2000c101d06 */
[----:B------:R-:W-:Y:S05]  /*4770*/  BRA `(.L_x_11119) ;  /* 0x0000000800647947 */ /* 0x000fea0003800000 */
.L_x_11122:
[----:B------:R-:W-:Y:S04]  /*4780*/  BSSY.RECONVERGENT B1, `(.L_x_11133) ;  /* 0x0000019000017945 */ /* 0x000fe80003800200 */
[----:B------:R-:W-:Y:S05]  /*4790*/  @!P0 BRA `(.L_x_11134) ;  /* 0x00000000005c8947 */ /* 0x000fea0003800000 */
[----:B------:R-:W0:Y:S01]  /*47a0*/  LDC.64 R144, c[0x0][0x478] ;  /* 0x00011e00ff907b82 */ /* 0x000e220000000a00 */
[-CC-:B------:R-:W-:Y:S01]  /*47b0*/  FFMA.FTZ R71, R118, R101.reuse, R100.reuse ;  /* 0x0000006576477223 */ /* 0x180fe20000010064 */
[-CC-:B------:R-:W-:Y:S01]  /*47c0*/  FFMA.FTZ R98, R129, R101.reuse, R100.reuse ;  /* 0x0000006581627223 */ /* 0x180fe20000010064 */
[-CC-:B------:R-:W-:Y:S01]  /*47d0*/  FFMA.FTZ R69, R111, R101.reuse, R100.reuse ;  /* 0x000000656f457223 */ /* 0x180fe20000010064 */
[----:B------:R-:W-:Y:S01]  /*47e0*/  FFMA.FTZ R96, R142, R101, R100 ;  /* 0x000000658e607223 */ /* 0x000fe20000010064 */
[----:B------:R-:W-:Y:S01]  /*47f0*/  FADD.FTZ R70, R116, -R71 ;  /* 0x8000004774467221 */ /* 0x000fe20000010000 */
[----:B------:R-:W-:Y:S01]  /*4800*/  FADD.FTZ R71, R127, -R98 ;  /* 0x800000627f477221 */ /* 0x000fe20000010000 */
[----:B------:R-:W-:Y:S01]  /*4810*/  FADD.FTZ R68, R110, -R69 ;  /* 0x800000456e447221 */ /* 0x000fe20000010000 */
[----:B------:R-:W1:Y:S01]  /*4820*/  LDC.64 R102, c[0x0][0x468] ;  /* 0x00011a00ff667b82 */ /* 0x000e620000000a00 */
[----:B------:R-:W-:Y:S01]  /*4830*/  FADD.FTZ R96, R139, -R96 ;  /* 0x800000608b607221 */ /* 0x000fe20000010000 */
[C---:B-----5:R-:W-:Y:S01]  /*4840*/  FFMA.FTZ R69, R123.reuse, R70, R73 ;  /* 0x000000467b457223 */ /* 0x060fe20000010049 */
[C---:B------:R-:W-:Y:S01]  /*4850*/  FFMA.FTZ R70, R123.reuse, R71, R74 ;  /* 0x000000477b467223 */ /* 0x040fe2000001004a */
[C---:B------:R-:W-:Y:S01]  /*4860*/  FFMA.FTZ R68, R123.reuse, R68, R72 ;  /* 0x000000447b447223 */ /* 0x040fe20000010048 */
[----:B------:R-:W-:Y:S01]  /*4870*/  FFMA.FTZ R71, R123, R96, R75 ;  /* 0x000000607b477223 */ /* 0x000fe2000001004b */
[-C--:B------:R-:W-:Y:S01]  /*4880*/  FMUL.FTZ R97, R69, R7.reuse ;  /* 0x0000000745617220 */ /* 0x080fe20000410000 */
[-C--:B------:R-:W-:Y:S01]  /*4890*/  FMUL.FTZ R98, R70, R7.reuse ;  /* 0x0000000746627220 */ /* 0x080fe20000410000 */
[-C--:B------:R-:W-:Y:S01]  /*48a0*/  FMUL.FTZ R96, R68, R7.reuse ;  /* 0x0000000744607220 */ /* 0x080fe20000410000 */
[----:B------:R-:W-:Y:S01]  /*48b0*/  FMUL.FTZ R99, R71, R7 ;  /* 0x0000000747637220 */ /* 0x000fe20000410000 */
[----:B0-----:R-:W-:-:S05]  /*48c0*/  IMAD.WIDE.U32 R144, R112, 0x10, R144 ;  /* 0x0000001070907825 */ /* 0x001fca00078e0090 */
[----:B------:R0:W-:Y:S01]  /*48d0*/  STG.E.128 desc[UR6][R144.64], R68 ;  /* 0x0000004490007986 */ /* 0x0001e2000c101d06 */
[C---:B-1----:R-:W-:Y:S01]  /*48e0*/  IMAD.WIDE.U32 R102, R112.reuse, 0x10, R102 ;  /* 0x0000001070667825 */ /* 0x042fe200078e0066 */
[----:B------:R-:W-:-:S04]  /*48f0*/  IADD3 R112, PT, PT, R112, 0x20, RZ ;  /* 0x0000002070707810 */ /* 0x000fc80007ffe0ff */
[----:B------:R0:W-:Y:S03]  /*4900*/  STG.E.128 desc[UR6][R102.64], R96 ;  /* 0x0000006066007986 */ /* 0x0001e6000c101d06 */
.L_x_11134:
[----:B------:R-:W-:Y:S05]  /*4910*/  BSYNC.RECONVERGENT B1 ;  /* 0x0000000000017941 */ /* 0x000fea0003800200 */
.L_x_11133:
[----:B------:R-:W-:Y:S04]  /*4920*/  BSSY.RECONVERGENT B1, `(.L_x_11135) ;  /* 0x0000019000017945 */ /* 0x000fe80003800200 */
[----:B------:R-:W-:Y:S05]  /*4930*/  @!P1 BRA `(.L_x_11136) ;  /* 0x00000000005c9947 */ /* 0x000fea0003800000 */
[----:B0-----:R-:W0:Y:S01]  /*4940*/  LDC.64 R144, c[0x0][0x478] ;  /* 0x00011e00ff907b82 */ /* 0x001e220000000a00 */
        /* <DEDUP_REMOVED lines=22> */
.L_x_11136:
[----:B------:R-:W-:Y:S05]  /*4ab0*/  BSYNC.RECONVERGENT B1 ;  /* 0x0000000000017941 */ /* 0x000fea0003800200 */
.L_x_11135:
[----:B------:R-:W-:Y:S04]  /*4ac0*/  BSSY.RECONVERGENT B1, `(.L_x_11137) ;  /* 0x0000019000017945 */ /* 0x000fe80003800200 */
[----:B------:R-:W-:Y:S05]  /*4ad0*/  @!P2 BRA `(.L_x_11138) ;  /* 0x00000000005ca947 */ /* 0x000fea0003800000 */
[----:B0-2---:R-:W0:Y:S01]  /*4ae0*/  LDC.64 R144, c[0x0][0x478] ;  /* 0x00011e00ff907b82 */ /* 0x005e220000000a00 */
        /* <DEDUP_REMOVED lines=22> */
.L_x_11138:
[----:B------:R-:W-:Y:S05]  /*4c50*/  BSYNC.RECONVERGENT B1 ;  /* 0x0000000000017941 */ /* 0x000fea0003800200 */
.L_x_11137:
[----:B------:R-:W-:Y:S04]  /*4c60*/  BSSY.RECONVERGENT B1, `(.L_x_11139) ;  /* 0x0000019000017945 */ /* 0x000fe80003800200 */
[----:B------:R-:W-:Y:S05]  /*4c70*/  @!P3 BRA `(.L_x_11140) ;  /* 0x00000000005cb947 */ /* 0x000fea0003800000 */
[----:B0-23--:R-:W0:Y:S01]  /*4c80*/  LDC.64 R144, c[0x0][0x478] ;  /* 0x00011e00ff907b82 */ /* 0x00de220000000a00 */
        /* <DEDUP_REMOVED lines=22> */
.L_x_11140:
[----:B------:R-:W-:Y:S05]  /*4df0*/  BSYNC.RECONVERGENT B1 ;  /* 0x0000000000017941 */ /* 0x000fea0003800200 */
.L_x_11139:
[----:B------:R-:W-:Y:S04]  /*4e00*/  BSSY.RECONVERGENT B1, `(.L_x_11141) ;  /* 0x0000019000017945 */ /* 0x000fe80003800200 */
[----:B------:R-:W-:Y:S05]  /*4e10*/  @!P4 BRA `(.L_x_11142) ;  /* 0x00000000005cc947 */ /* 0x000fea0003800000 */
[----:B0-234-:R-:W0:Y:S01]  /*4e20*/  LDC.64 R144, c[0x0][0x478] ;  /* 0x00011e00ff907b82 */ /* 0x01de220000000a00 */
        /* <DEDUP_REMOVED lines=22> */
.L_x_11142:
[----:B------:R-:W-:Y:S05]  /*4f90*/  BSYNC.RECONVERGENT B1 ;  /* 0x0000000000017941 */ /* 0x000fea0003800200 */
.L_x_11141:
[----:B------:R-:W-:Y:S05]  /*4fa0*/  @!P5 BRA `(.L_x_11119) ;  /* 0x000000000058d947 */ /* 0x000fea0003800000 */
[----:B0-234-:R-:W0:Y:S01]  /*4fb0*/  LDC.64 R96, c[0x0][0x478] ;  /* 0x00011e00ff607b82 */ /* 0x01de220000000a00 */
[-CC-:B------:R-:W-:Y:S01]  /*4fc0*/  FFMA.FTZ R69, R132, R101.reuse, R100.reuse ;  /* 0x0000006584457223 */ /* 0x180fe20000010064 */
[-CC-:B------:R-:W-:Y:S01]  /*4fd0*/  FFMA.FTZ R71, R9, R101.reuse, R100.reuse ;  /* 0x0000006509477223 */ /* 0x180fe20000010064 */
[-CC-:B------:R-:W-:Y:S01]  /*4fe0*/  FFMA.FTZ R68, R114, R101.reuse, R100.reuse ;  /* 0x0000006572447223 */ /* 0x180fe20000010064 */
[----:B------:R-:W-:-:S03]  /*4ff0*/  FFMA.FTZ R99, R125, R101, R100 ;  /* 0x000000657d637223 */ /* 0x000fc60000010064 */
[----:B------:R-:W-:Y:S01]  /*5000*/  FADD.FTZ R70, R113, -R68 ;  /* 0x8000004471467221 */ /* 0x000fe20000010000 */
[----:B------:R-:W1:Y:S01]  /*5010*/  LDC.64 R102, c[0x0][0x468] ;  /* 0x00011a00ff667b82 */ /* 0x000e620000000a00 */
[----:B------:R-:W-:Y:S01]  /*5020*/  FADD.FTZ R99, R120, -R99 ;  /* 0x8000006378637221 */ /* 0x000fe20000010000 */
[----:B0-----:R-:W-:-:S04]  /*5030*/  IMAD.WIDE.U32 R100, R112, 0x10, R96 ;  /* 0x0000001070647825 */ /* 0x001fc800078e0060 */
[----:B------:R-:W-:Y:S01]  /*5040*/  FADD.FTZ R96, R130, -R69 ;  /* 0x8000004582607221 */ /* 0x000fe20000010000 */
[----:B------:R-:W-:-:S03]  /*5050*/  FADD.FTZ R69, R8, -R71 ;  /* 0x8000004708457221 */ /* 0x000fc60000010000 */
[C---:B-----5:R-:W-:Y:S01]  /*5060*/  FFMA.FTZ R71, R123.reuse, R96, R95 ;  /* 0x000000607b477223 */ /* 0x060fe2000001005f */
[C---:B------:R-:W-:Y:S01]  /*5070*/  FFMA.FTZ R68, R123.reuse, R69, R92 ;  /* 0x000000457b447223 */ /* 0x040fe2000001005c */
[C---:B------:R-:W-:Y:S01]  /*5080*/  FFMA.FTZ R69, R123.reuse, R70, R93 ;  /* 0x000000467b457223 */ /* 0x040fe2000001005d */
[----:B------:R-:W-:Y:S01]  /*5090*/  FFMA.FTZ R70, R123, R99, R94 ;  /* 0x000000637b467223 */ /* 0x000fe2000001005e */
[----:B-1----:R-:W-:-:S04]  /*50a0*/  IMAD.WIDE.U32 R102, R112, 0x10, R102 ;  /* 0x0000001070667825 */ /* 0x002fc800078e0066 */
[-C--:B------:R-:W-:Y:S01]  /*50b0*/  FMUL.FTZ R99, R71, R7.reuse ;  /* 0x0000000747637220 */ /* 0x080fe20000410000 */
[-C--:B------:R-:W-:Y:S01]  /*50c0*/  FMUL.FTZ R96, R68, R7.reuse ;  /* 0x0000000744607220 */ /* 0x080fe20000410000 */
[-C--:B------:R-:W-:Y:S01]  /*50d0*/  FMUL.FTZ R97, R69, R7.reuse ;  /* 0x0000000745617220 */ /* 0x080fe20000410000 */
[----:B------:R-:W-:Y:S01]  /*50e0*/  FMUL.FTZ R98, R70, R7 ;  /* 0x0000000746627220 */ /* 0x000fe20000410000 */
[----:B------:R1:W-:Y:S04]  /*50f0*/  STG.E.128 desc[UR6][R100.64], R68 ;  /* 0x0000004464007986 */ /* 0x0003e8000c101d06 */
[----:B------:R1:W-:Y:S02]  /*5100*/  STG.E.128 desc[UR6][R102.64], R96 ;  /* 0x0000006066007986 */ /* 0x0003e4000c101d06 */
.L_x_11119:
[----:B------:R-:W-:Y:S05]  /*5110*/  BSYNC.RECONVERGENT B0 ;  /* 0x0000000000007941 */ /* 0x000fea0003800200 */
.L_x_11097:
[----:B01234-:R-:W0:Y:S02]  /*5120*/  LDC.64 R96, c[0x0][0x380] ;  /* 0x0000e000ff607b82 */ /* 0x01fe240000000a00 */
[----:B0-----:R-:W-:-:S04]  /*5130*/  LEA R5, R96, R5, 0x2 ;  /* 0x0000000560057211 */ /* 0x001fc800078e10ff */
[----:B------:R-:W-:-:S13]  /*5140*/  ISETP.GE.AND P0, PT, R5, R97, PT ;  /* 0x000000610500720c */ /* 0x000fda0003f06270 */
[----:B------:R-:W-:Y:S05]  /*5150*/  @!P0 BRA `(.L_x_11143) ;  /* 0xffffffb400d88947 */ /* 0x000fea000383ffff */
.L_x_11072:
[----:B------:R-:W0:Y:S01]  /*5160*/  S2R R5, SR_CgaCtaId ;  /* 0x0000000000057919 */ /* 0x000e220000008800 */
[----:B------:R-:W-:Y:S01]  /*5170*/  SHF.R.U32.HI R6, RZ, 0x5, R0 ;  /* 0x00000005ff067819 */ /* 0x000fe20000011600 */
[----:B------:R-:W-:Y:S05]  /*5180*/  WARPSYNC.ALL ;  /* 0x0000000000007948 */ /* 0x000fea0003800000 */
[----:B------:R-:W-:Y:S01]  /*5190*/  MOV R4, 0x400 ;  /* 0x0000040000047802 */ /* 0x000fe20000000f00 */
[----:B------:R-:W-:Y:S01]  /*51a0*/  IMAD R3, R6, 0xc0, R3 ;  /* 0x000000c006037824 */ /* 0x000fe200078e0203 */
[----:B------:R-:W1:Y:S01]  /*51b0*/  S2UR UR4, SR_CTAID.X ;  /* 0x00000000000479c3 */ /* 0x000e620000002500 */
[----:B------:R-:W2:Y:S01]  /*51c0*/  LDCU.128 UR16, c[0x0][0x440] ;  /* 0x00008800ff1077ac */ /* 0x000ea20008000c00 */
[----:B0-----:R-:W-:Y:S01]  /*51d0*/  LEA R4, R5, R4, 0x18 ;  /* 0x0000000405047211 */ /* 0x001fe200078ec0ff */
[----:B-1---5:R-:W-:Y:S01]  /*51e0*/  IMAD R69, R2, UR4, RZ ;  /* 0x0000000402457c24 */ /* 0x022fe2000f8e02ff */
[----:B------:R-:W-:-:S02]  /*51f0*/  LOP3.LUT R5, R0, 0x7f, RZ, 0x3c, !PT ;  /* 0x0000007f00057812 */ /* 0x000fc400078e3cff */
[-C--:B------:R-:W-:Y:S02]  /*5200*/  LEA R3, R3, R4.reuse, 0x4 ;  /* 0x0000000403037211 */ /* 0x080fe400078e20ff */
[----:B------:R-:W-:Y:S02]  /*5210*/  LEA R4, R0, R4, 0x2 ;  /* 0x0000000400047211 */ /* 0x000fe400078e10ff */
[----:B------:R-:W-:Y:S01]  /*5220*/  IADD3 R68, PT, PT, R5, R2, RZ ;  /* 0x0000000205447210 */ /* 0x000fe20007ffe0ff */
[----:B------:R-:W-:Y:S01]  /*5230*/  STS.128 [R3], R40 ;  /* 0x0000002803007388 */ /* 0x000fe20000000c00 */
[----:B------:R-:W-:Y:S02]  /*5240*/  IADD3 R69, P0, PT, R69, R0, RZ ;  /* 0x0000000045457210 */ /* 0x000fe40007f1e0ff */
[C---:B------:R-:W-:Y:S01]  /*5250*/  ISETP.GE.U32.AND P5, PT, R68.reuse, 0x80, PT ;  /* 0x000000804400780c */ /* 0x040fe20003fa6070 */
[----:B------:R-:W-:Y:S01]  /*5260*/  STS.128 [R3+0x200], R64 ;  /* 0x0002004003007388 */ /* 0x000fe20000000c00 */
[----:B------:R-:W-:-:S02]  /*5270*/  ISETP.GE.U32.AND P4, PT, R68, 0x100, PT ;  /* 0x000001004400780c */ /* 0x000fc40003f86070 */
[C---:B------:R-:W-:Y:S01]  /*5280*/  ISETP.GE.U32.AND P3, PT, R68.reuse, 0x180, PT ;  /* 0x000001804400780c */ /* 0x040fe20003f66070 */
[----:B------:R0:W-:Y:S01]  /*5290*/  STS.128 [R3+0x400], R48 ;  /* 0x0004003003007388 */ /* 0x0001e20000000c00 */
[C---:B------:R-:W-:Y:S02]  /*52a0*/  ISETP.GE.U32.AND P2, PT, R68.reuse, 0x200, PT ;  /* 0x000002004400780c */ /* 0x040fe40003f46070 */
[----:B------:R-:W-:Y:S01]  /*52b0*/  ISETP.GE.U32.AND P1, PT, R68, 0x280, PT ;  /* 0x000002804400780c */ /* 0x000fe20003f26070 */
[----:B------:R-:W-:Y:S04]  /*52c0*/  STS.128 [R3+0x600], R52 ;  /* 0x0006003403007388 */ /* 0x000fe80000000c00 */
[----:B------:R-:W-:Y:S04]  /*52d0*/  STS.128 [R3+0x800], R56 ;  /* 0x0008003803007388 */ /* 0x000fe80000000c00 */
[----:B------:R-:W-:Y:S01]  /*52e0*/  STS.128 [R3+0xa00], R60 ;  /* 0x000a003c03007388 */ /* 0x000fe20000000c00 */
[----:B------:R-:W-:Y:S01]  /*52f0*/  BAR.SYNC.DEFER_BLOCKING 0x0 ;  /* 0x0000000000007b1d */ /* 0x000fe20000010000 */
[----:B0-----:R-:W-:-:S02]  /*5300*/  IADD3.X R48, PT, PT, RZ, RZ, RZ, P0, !PT ;  /* 0x000000ffff307210 */ /* 0x001fc400007fe4ff */
[----:B------:R-:W-:Y:S02]  /*5310*/  ISETP.GE.U32.AND P0, PT, R68, 0x300, PT ;  /* 0x000003004400780c */ /* 0x000fe40003f06070 */
[----:B------:R-:W-:Y:S01]  /*5320*/  SHF.L.U64.HI R48, R69, 0x2, R48 ;  /* 0x0000000245307819 */ /* 0x000fe20000010230 */
        /* <DEDUP_REMOVED lines=49> */
[----:B------:R3:W-:Y:S01]  /*5640*/  STS.128 [R3+0x400], R24 ;  /* 0x0004001803007388 */ /* 0x0007e20000000c00 */
[----:B0-----:R-:W-:-:S03]  /*5650*/  FADD.FTZ R9, R7, R40 ;  /* 0x0000002807097221 */ /* 0x001fc60000010000 */
[----:B------:R-:W-:Y:S01]  /*5660*/  STS.128 [R3+0x600], R28 ;  /* 0x0006001c03007388 */ /* 0x000fe20000000c00 */
[----:B-1----:R-:W-:-:S03]  /*5670*/  FADD.FTZ R55, R8, R55 ;  /* 0x0000003708377221 */ /* 0x002fc60000010000 */
[----:B------:R0:W-:Y:S01]  /*5680*/  STS.128 [R3+0x800], R32 ;  /* 0x0008002003007388 */ /* 0x0001e20000000c00 */
[----:B--2---:R-:W-:-:S03]  /*5690*/  SHF.L.U32 R22, R69, 0x2, RZ ;  /* 0x0000000245167819 */ /* 0x004fc600000006ff */
[----:B------:R-:W-:Y:S01]  /*56a0*/  STS.128 [R3+0xa00], R36 ;  /* 0x000a002403007388 */ /* 0x000fe20000000c00 */
[----:B------:R-:W-:Y:S01]  /*56b0*/  BAR.SYNC.DEFER_BLOCKING 0x0 ;  /* 0x0000000000007b1d */ /* 0x000fe20000010000 */
[----:B---3--:R-:W-:-:S04]  /*56c0*/  IADD3 R26, P6, PT, R22, UR18, RZ ;  /* 0x00000012161a7c10 */ /* 0x008fc8000ffde0ff */
[----:B------:R-:W-:Y:S02]  /*56d0*/  @P5 MOV R2, R26 ;  /* 0x0000001a00025202 */ /* 0x000fe40000000f00 */
        /* <DEDUP_REMOVED lines=108> */
.L_x_11096:
[----:B------:R-:W-:Y:S01]  /*5da0*/  HFMA2 R98, -RZ, RZ, 0, 5.9604644775390625e-08 ;  /* 0x00000001ff627431 */ /* 0x000fe200000001ff */
[----:B------:R-:W-:Y:S01]  /*5db0*/  BSSY B0, `(.L_x_11144) ;  /* 0x0000006000007945 */ /* 0x000fe20003800000 */
[----:B------:R-:W-:Y:S02]  /*5dc0*/  MOV R97, 0x1f ;  /* 0x0000001f00617802 */ /* 0x000fe40000000f00 */
[----:B------:R-:W-:-:S07]  /*5dd0*/  MOV R96, 0xffffffff ;  /* 0xffffffff00607802 */ /* 0x000fce0000000f00 */
[----:B-----5:R-:W-:Y:S05]  /*5de0*/  WARPSYNC.COLLECTIVE R96, `(.L_x_11145) ;  /* 0x0000000060087348 */ /* 0x020fea0003c00000 */
[----:B------:R0:W1:Y:S02]  /*5df0*/  SHFL.BFLY P6, R102, R145, R98, R97 ;  /* 0x0c00006291667389 */ /* 0x00006400000c0061 */
[----:B01---5:R-:W-:Y:S05]  /*5e00*/  ENDCOLLECTIVE ;  /* 0x000000000000791b */ /* 0x023fea0003800000 */
.L_x_11145:
[----:B------:R-:W-:Y:S05]  /*5e10*/  BSYNC B0 ;  /* 0x0000000000007941 */ /* 0x000fea0003800000 */
.L_x_11144:
        /* <DEDUP_REMOVED lines=8> */
.L_x_11146:
[----:B------:R-:W-:Y:S01]  /*5ea0*/  HFMA2 R98, -RZ, RZ, 0, 1.1920928955078125e-07 ;  /* 0x00000002ff627431 */ /* 0x000fe200000001ff */
[----:B------:R-:W-:Y:S02]  /*5eb0*/  MOV R145, R99 ;  /* 0x0000006300917202 */ /* 0x000fe40000000f00 */
[----:B------:R-:W-:-:S07]  /*5ec0*/  MOV R101, R102 ;  /* 0x0000006600657202 */ /* 0x000fce0000000f00 */
[----:B------:R-:W-:Y:S05]  /*5ed0*/  WARPSYNC.COLLECTIVE R96, `(.L_x_11147) ;  /* 0x0000000060087348 */ /* 0x000fea0003c00000 */
[----:B------:R0:W1:Y:S02]  /*5ee0*/  SHFL.BFLY P6, R102, R145, R98, R97 ;  /* 0x0c00006291667389 */ /* 0x00006400000c0061 */
[----:B01----:R-:W-:Y:S05]  /*5ef0*/  ENDCOLLECTIVE ;  /* 0x000000000000791b */ /* 0x003fea0003800000 */
.L_x_11147:
[----:B------:R-:W-:-:S05]  /*5f00*/  FADD.FTZ R101, R101, R144 ;  /* 0x0000009065657221 */ /* 0x000fca0000010000 */
[----:B------:R-:W-:Y:S01]  /*5f10*/  MOV R145, R101 ;  /* 0x0000006500917202 */ /* 0x000fe20000000f00 */
[----:B------:R-:W-:-:S07]  /*5f20*/  FADD.FTZ R159, R99, R102 ;  /* 0x00000066639f7221 */ /* 0x000fce0000010000 */
[----:B------:R-:W-:Y:S05]  /*5f30*/  WARPSYNC.COLLECTIVE R96, `(.L_x_11148) ;  /* 0x0000000060087348 */ /* 0x000fea0003c00000 */
[----:B------:R0:W1:Y:S02]  /*5f40*/  SHFL.BFLY P6, R102, R145, R98, R97 ;  /* 0x0c00006291667389 */ /* 0x00006400000c0061 */
[----:B01----:R-:W-:Y:S05]  /*5f50*/  ENDCOLLECTIVE ;  /* 0x000000000000791b */ /* 0x003fea0003800000 */
.L_x_11148:
[----:B------:R-:W-:Y:S01]  /*5f60*/  HFMA2 R98, -RZ, RZ, 0, 2.384185791015625e-07 ;  /* 0x00000004ff627431 */ /* 0x000fe200000001ff */
[----:B------:R-:W-:Y:S02]  /*5f70*/  MOV R145, R159 ;  /* 0x0000009f00917202 */ /* 0x000fe40000000f00 */
[----:B------:R-:W-:-:S07]  /*5f80*/  MOV R158, R102 ;  /* 0x00000066009e7202 */ /* 0x000fce0000000f00 */
[----:B------:R-:W-:Y:S05]  /*5f90*/  WARPSYNC.COLLECTIVE R96, `(.L_x_11149) ;  /* 0x0000000060087348 */ /* 0x000fea0003c00000 */
[----:B------:R0:W1:Y:S02]  /*5fa0*/  SHFL.BFLY P6, R102, R145, R98, R97 ;  /* 0x0c00006291667389 */ /* 0x00006400000c0061 */
[----:B01----:R-:W-:Y:S05]  /*5fb0*/  ENDCOLLECTIVE ;  /* 0x000000000000791b */ /* 0x003fea0003800000 */
.L_x_11149:
[----:B------:R-:W-:-:S05]  /*5fc0*/  FADD.FTZ R158, R101, R158 ;  /* 0x0000009e659e7221 */ /* 0x000fca0000010000 */
[----:B------:R-:W-:Y:S01]  /*5fd0*/  MOV R145, R158 ;  /* 0x0000009e00917202 */ /* 0x000fe20000000f00 */
[----:B------:R-:W-:-:S07]  /*5fe0*/  FADD.FTZ R141, R159, R102 ;  /* 0x000000669f8d7221 */ /* 0x000fce0000010000 */
[----:B------:R-:W-:Y:S05]  /*5ff0*/  WARPSYNC.COLLECTIVE R96, `(.L_x_11150) ;  /* 0x0000000060087348 */ /* 0x000fea0003c00000 */
[----:B------:R0:W1:Y:S02]  /*6000*/  SHFL.BFLY P6, R102, R145, R98, R97 ;  /* 0x0c00006291667389 */ /* 0x00006400000c0061 */
[----:B01----:R-:W-:Y:S05]  /*6010*/  ENDCOLLECTIVE ;  /* 0x000000000000791b */ /* 0x003fea0003800000 */
.L_x_11150:
[----:B------:R-:W-:Y:S01]  /*6020*/  HFMA2 R98, -RZ, RZ, 0, 4.76837158203125e-07 ;  /* 0x00000008ff627431 */ /* 0x000fe200000001ff */
[----:B------:R-:W-:Y:S02]  /*6030*/  MOV R145, R141 ;  /* 0x0000008d00917202 */ /* 0x000fe40000000f00 */
[----:B------:R-:W-:-:S07]  /*6040*/  MOV R103, R102 ;  /* 0x0000006600677202 */ /* 0x000fce0000000f00 */
[----:B------:R-:W-:Y:S05]  /*6050*/  WARPSYNC.COLLECTIVE R96, `(.L_x_11151) ;  /* 0x0000000060087348 */ /* 0x000fea0003c00000 */
[----:B------:R0:W1:Y:S02]  /*6060*/  SHFL.BFLY P6, R102, R145, R98, R97 ;  /* 0x0c00006291667389 */ /* 0x00006400000c0061 */
[----:B01----:R-:W-:Y:S05]  /*6070*/  ENDCOLLECTIVE ;  /* 0x000000000000791b */ /* 0x003fea0003800000 */
.L_x_11151:
[----:B------:R-:W-:-:S05]  /*6080*/  FADD.FTZ R103, R158, R103 ;  /* 0x000000679e677221 */ /* 0x000fca0000010000 */
[----:B------:R-:W-:Y:S01]  /*6090*/  MOV R145, R103 ;  /* 0x0000006700917202 */ /* 0x000fe20000000f00 */
[----:B------:R-:W-:-:S07]  /*60a0*/  FADD.FTZ R100, R141, R102 ;  /* 0x000000668d647221 */ /* 0x000fce0000010000 */
[----:B------:R-:W-:Y:S05]  /*60b0*/  WARPSYNC.COLLECTIVE R96, `(.L_x_11152) ;  /* 0x0000000060087348 */ /* 0x000fea0003c00000 */
[----:B------:R0:W1:Y:S02]  /*60c0*/  SHFL.BFLY P6, R102, R145, R98, R97 ;  /* 0x0c00006291667389 */ /* 0x00006400000c0061 */
[----:B01----:R-:W-:Y:S05]  /*60d0*/  ENDCOLLECTIVE ;  /* 0x000000000000791b */ /* 0x003fea0003800000 */
.L_x_11152:
[----:B------:R-:W-:Y:S01]  /*60e0*/  HFMA2 R98, -RZ, RZ, 0, 9.5367431640625e-07 ;  /* 0x00000010ff627431 */ /* 0x000fe200000001ff */
[----:B------:R-:W-:Y:S02]  /*60f0*/  MOV R145, R100 ;  /* 0x0000006400917202 */ /* 0x000fe40000000f00 */
[----:B------:R-:W-:-:S07]  /*6100*/  MOV R144, R102 ;  /* 0x0000006600907202 */ /* 0x000fce0000000f00 */
[----:B------:R-:W-:Y:S05]  /*6110*/  WARPSYNC.COLLECTIVE R96, `(.L_x_11153) ;  /* 0x0000000060087348 */ /* 0x000fea0003c00000 */
[----:B------:R0:W1:Y:S02]  /*6120*/  SHFL.BFLY P6, R102, R145, R98, R97 ;  /* 0x0c00006291667389 */ /* 0x00006400000c0061 */
[----:B01----:R-:W-:Y:S05]  /*6130*/  ENDCOLLECTIVE ;  /* 0x000000000000791b */ /* 0x003fea0003800000 */
.L_x_11153:
[----:B------:R-:W-:-:S05]  /*6140*/  FADD.FTZ R99, R103, R144 ;  /* 0x0000009067637221 */ /* 0x000fca0000010000 */
[----:B------:R-:W-:Y:S02]  /*6150*/  MOV R145, R99 ;  /* 0x0000006300917202 */ /* 0x000fe40000000f00 */
[----:B------:R-:W-:-:S07]  /*6160*/  MOV R101, R102 ;  /* 0x0000006600657202 */ /* 0x000fce0000000f00 */
[----:B------:R-:W-:Y:S05]  /*6170*/  WARPSYNC.COLLECTIVE R96, `(.L_x_11154) ;  /* 0x0000000060087348 */ /* 0x000fea0003c00000 */
[----:B------:R0:W1:Y:S02]  /*6180*/  SHFL.BFLY P6, R102, R145, R98, R97 ;  /* 0x0c00006291667389 */ /* 0x00006400000c0061 */
[----:B01----:R-:W-:Y:S05]  /*6190*/  ENDCOLLECTIVE ;  /* 0x000000000000791b */ /* 0x003fea0003800000 */
.L_x_11154:
[----:B------:R-:W-:Y:S05]  /*61a0*/  BRA `(.L_x_11155) ;  /* 0xffffffc800d07947 */ /* 0x000fea000383ffff */
.L_x_11156:
        /* <DEDUP_REMOVED lines=13> */
.L_x_14571:


//--------------------- .text._ZN10layer_norm13ln_bwd_kernelINS_13Kernel_traitsI6__halfffffjLj768ELj1ELj4ELj1ELj16ENS_18Kernel_traits_baseILj768ES2_ffffjLj128EEEEELb0ELb0ELb0ELb1EEEvNS_9BwdParamsE --------------------------
	.section	.text._ZN10layer_norm13ln_bwd_kernelINS_13Kernel_traitsI6__halfffffjLj768ELj1ELj4ELj1ELj16ENS_18Kernel_traits_baseILj768ES2_ffffjLj128EEEEELb0ELb0ELb0ELb1EEEvNS_9BwdParamsE,"ax",@progbits
	.align	128
        .global         _ZN10layer_norm13ln_bwd_kernelINS_13Kernel_traitsI6__halfffffjLj768ELj1ELj4ELj1ELj16ENS_18Kernel_traits_baseILj768ES2_ffffjLj128EEEEELb0ELb0ELb0ELb1EEEvNS_9BwdParamsE
        .type           _ZN10layer_norm13ln_bwd_kernelINS_13Kernel_traitsI6__halfffffjLj768ELj1ELj4ELj1ELj16ENS_18Kernel_traits_baseILj768ES2_ffffjLj128EEEEELb0ELb0ELb0ELb1EEEvNS_9BwdParamsE,@function
        .size           _ZN10layer_norm13ln_bwd_kernelINS_13Kernel_traitsI6__halfffffjLj768ELj1ELj4ELj1ELj16ENS_18Kernel_traits_baseILj768ES2_ffffjLj128EEEEELb0ELb0ELb0ELb1EEEvNS_9BwdParamsE,(.L_x_14572 - _ZN10layer_norm13ln_bwd_kernelINS_13Kernel_traitsI6__halfffffjLj768ELj1ELj4ELj1ELj16ENS_18Kernel_traits_baseILj768ES2_ffffjLj128EEEEELb0ELb0ELb0ELb1EEEvNS_9BwdParamsE)
        .other          _ZN10layer_norm13ln_bwd_kernelINS_13Kernel_traitsI6__halfffffjLj768ELj1ELj4ELj1ELj16ENS_18Kernel_traits_baseILj768ES2_ffffjLj128EEEEELb0ELb0ELb0ELb1EEEvNS_9BwdParamsE,@"STO_CUDA_ENTRY STV_DEFAULT"
_ZN10layer_norm13ln_bwd_kernelINS_13Kernel_traitsI6__halfffffjLj768ELj1ELj4ELj1ELj16ENS_18Kernel_traits_baseILj768ES2_ffffjLj128EEEEELb0ELb0ELb0ELb1EEEvNS_9BwdParamsE:
.text._ZN10layer_norm13ln_bwd_kernelINS_13Kernel_traitsI6__halfffffjLj768ELj1ELj4ELj1ELj16ENS_18Kernel_traits_baseILj768ES2_ffffjLj128EEEEELb0ELb0ELb0ELb1EEEvNS_9BwdParamsE:
        /* <DEDUP_REMOVED lines=37> */
[----:B------:R-:W-:-:S04]  /*0250*/  LOP3.LUT R133, R0, UR4, RZ, 0xfc, !PT ;  /* 0x0000000400857c12 */ /* 0x000fc8000f8efcff */
[----:B--2---:R-:W-:-:S13]  /*0260*/  ISETP.GE.AND P0, PT, R133, UR5, PT ;  /* 0x0000000585007c0c */ /* 0x004fda000bf06270 */
[----:B-1-34-:R-:W-:Y:S05]  /*0270*/  @P0 BRA `(.L_x_11158) ;  /* 0x0000004000c40947 */ /* 0x01afea0003800000 */
[----:B------:R-:W0:Y:S01]  /*0280*/  LDC.64 R2, c[0x0][0x3d0] ;  /* 0x0000f400ff027b82 */ /* 0x000e220000000a00 */
[----:B------:R-:W-:Y:S01]  /*0290*/  LOP3.LUT R134, R134, 0x1f, RZ, 0xc0, !PT ;  /* 0x0000001f86867812 */ /* 0x000fe200078ec0ff */
[----:B------:R-:W1:Y:S04]  /*02a0*/  LDCU.64 UR4, c[0x0][0x3e0] ;  /* 0x00007c00ff0477ac */ /* 0x000e680008000a00 */
[----:B0-----:R-:W-:-:S05]  /*02b0*/  IMAD.WIDE.U32 R2, R134, 0x8, R2 ;  /* 0x0000000886027825 */ /* 0x001fca00078e0002 */
[----:B------:R-:W2:Y:S04]  /*02c0*/  LDG.E.64 R120, desc[UR6][R2.64+0x400] ;  /* 0x0004000602787981 */ /* 0x000ea8000c1e1b00 */
[----:B------:R-:W3:Y:S04]  /*02d0*/  LDG.E.64 R122, desc[UR6][R2.64+0x300] ;  /* 0x00030006027a7981 */ /* 0x000ee8000c1e1b00 */
[----:B------:R-:W4:Y:S04]  /*02e0*/  LDG.E.64 R124, desc[UR6][R2.64+0x200] ;  /* 0x00020006027c7981 */ /* 0x000f28000c1e1b00 */
[----:B------:R-:W5:Y:S04]  /*02f0*/  LDG.E.64 R46, desc[UR6][R2.64+0x500] ;  /* 0x00050006022e7981 */ /* 0x000f68000c1e1b00 */
[----:B------:R-:W5:Y:S04]  /*0300*/  LDG.E.64 R126, desc[UR6][R2.64+0x100] ;  /* 0x00010006027e7981 */ /* 0x000f68000c1e1b00 */
[----:B------:R0:W5:Y:S01]  /*0310*/  LDG.E.64 R128, desc[UR6][R2.64] ;  /* 0x0000000602807981 */ /* 0x000162000c1e1b00 */
        /* <DEDUP_REMOVED lines=25> */
[--C-:B--2---:R-:W-:Y:S02]  /*04b0*/  SHF.R.U64 R137, R120, 0x10, R121.reuse ;  /* 0x0000001078897819 */ /* 0x104fe40000001279 */
[----:B------:R-:W-:Y:S02]  /*04c0*/  SHF.R.U32.HI R0, RZ, 0x10, R121 ;  /* 0x00000010ff007819 */ /* 0x000fe40000011679 */
[----:B---3--:R-:W-:-:S02]  /*04d0*/  SHF.R.U64 R138, R122, 0x10, R123 ;  /* 0x000000107a8a7819 */ /* 0x008fc4000000127b */
[----:B------:R-:W-:Y:S02]  /*04e0*/  PRMT R137, R137, 0x5410, R0 ;  /* 0x0000541089897816 */ /* 0x000fe40000000000 */
[----:B0-----:R-:W-:Y:S02]  /*04f0*/  SHF.R.U32.HI R2, RZ, 0x10, R123 ;  /* 0x00000010ff027819 */ /* 0x001fe4000001167b */
[--C-:B----4-:R-:W-:Y:S02]  /*0500*/  SHF.R.U64 R139, R124, 0x10, R125.reuse ;  /* 0x000000107c8b7819 */ /* 0x110fe4000000127d */
[----:B------:R-:W-:Y:S02]  /*0510*/  SHF.R.U32.HI R0, RZ, 0x10, R125 ;  /* 0x00000010ff007819 */ /* 0x000fe4000001167d */
[----:B------:R-:W-:Y:S02]  /*0520*/  PRMT R138, R138, 0x5410, R2 ;  /* 0x000054108a8a7816 */ /* 0x000fe40000000002 */
[----:B------:R-:W-:-:S02]  /*0530*/  PRMT R139, R139, 0x5410, R0 ;  /* 0x000054108b8b7816 */ /* 0x000fc40000000000 */
[--C-:B-----5:R-:W-:Y:S02]  /*0540*/  SHF.R.U64 R136, R46, 0x10, R47.reuse ;  /* 0x000000102e887819 */ /* 0x120fe4000000122f */
[----:B------:R-:W-:Y:S02]  /*0550*/  SHF.R.U32.HI R4, RZ, 0x10, R47 ;  /* 0x00000010ff047819 */ /* 0x000fe4000001162f */
[--C-:B------:R-:W-:Y:S02]  /*0560*/  SHF.R.U64 R140, R126, 0x10, R127.reuse ;  /* 0x000000107e8c7819 */ /* 0x100fe4000000127f */
[----:B------:R-:W-:Y:S02]  /*0570*/  SHF.R.U32.HI R2, RZ, 0x10, R127 ;  /* 0x00000010ff027819 */ /* 0x000fe4000001167f */
[--C-:B------:R-:W-:Y:S02]  /*0580*/  SHF.R.U64 R141, R128, 0x10, R129.reuse ;  /* 0x00000010808d7819 */ /* 0x100fe40000001281 */
[----:B------:R-:W-:-:S02]  /*0590*/  SHF.R.U32.HI R0, RZ, 0x10, R129 ;  /* 0x00000010ff007819 */ /* 0x000fc40000011681 */
[----:B------:R-:W-:Y:S02]  /*05a0*/  PRMT R136, R136, 0x5410, R4 ;  /* 0x0000541088887816 */ /* 0x000fe40000000004 */
[----:B------:R-:W-:Y:S02]  /*05b0*/  CS2R R4, SRZ ;  /* 0x0000000000047805 */ /* 0x000fe4000001ff00 */
[----:B------:R-:W-:Y:S02]  /*05c0*/  PRMT R140, R140, 0x5410, R2 ;  /* 0x000054108c8c7816 */ /* 0x000fe40000000002 */
[----:B------:R-:W-:Y:S02]  /*05d0*/  CS2R R2, SRZ ;  /* 0x0000000000027805 */ /* 0x000fe4000001ff00 */
[----:B------:R-:W-:Y:S02]  /*05e0*/  PRMT R141, R141, 0x5410, R0 ;  /* 0x000054108d8d7816 */ /* 0x000fe40000000000 */
[----:B------:R-:W-:-:S07]  /*05f0*/  MOV R0, RZ ;  /* 0x000000ff00007202 */ /* 0x000fce0000000f00 */
.L_x_11167:
[----:B------:R-:W0:Y:S08]  /*0600*/  LDC.64 R72, c[0x0][0x3c0] ;  /* 0x0000f000ff487b82 */ /* 0x000e300000000a00 */
[----:B------:R-:W1:Y:S08]  /*0610*/  @P0 LDC.64 R76, c[0x0][0x3e0] ;  /* 0x0000f800ff4c0b82 */ /* 0x000e700000000a00 */
[----:B------:R-:W2:Y:S01]  /*0620*/  LDC.64 R74, c[0x0][0x3c8] ;  /* 0x0000f200ff4a7b82 */ /* 0x000ea20000000a00 */
[----:B------:R-:W-:Y:S01]  /*0630*/  MOV R135, 0x3f800000 ;  /* 0x3f80000000877802 */ /* 0x000fe20000000f00 */
[----:B0-----:R-:W-:-:S06]  /*0640*/  IMAD.WIDE R72, R133, 0x4, R72 ;  /* 0x0000000485487825 */ /* 0x001fcc00078e0248 */
[----:B------:R-:W3:Y:S01]  /*0650*/  LDG.E R72, desc[UR6][R72.64] ;  /* 0x0000000648487981 */ /* 0x000ee2000c1e1900 */
[----:B-1----:R-:W-:-:S05]  /*0660*/  @P0 IMAD.WIDE R76, R133, 0x4, R76 ;  /* 0x00000004854c0825 */ /* 0x002fca00078e024c */
[----:B------:R0:W5:Y:S01]  /*0670*/  @P0 LDG.E R135, desc[UR6][R76.64] ;  /* 0x000000064c870981 */ /* 0x000162000c1e1900 */
[----:B--2---:R-:W-:-:S05]  /*0680*/  IMAD.WIDE R74, R133, 0x4, R74 ;  /* 0x00000004854a7825 */ /* 0x004fca00078e024a */
[----:B------:R0:W5:Y:S01]  /*0690*/  LDG.E R143, desc[UR6][R74.64] ;  /* 0x000000064a8f7981 */ /* 0x000162000c1e1900 */
[----:B------:R-:W-:Y:S01]  /*06a0*/  ISETP.NE.U32.AND P1, PT, RZ, UR10, PT ;  /* 0x0000000aff007c0c */ /* 0x000fe2000bf25070 */
[----:B------:R-:W-:-:S03]  /*06b0*/  IMAD R78, R133, UR9, RZ ;  /* 0x00000009854e7c24 */ /* 0x000fc6000f8e02ff */
[----:B------:R-:W-:Y:S02]  /*06c0*/  ISETP.NE.AND.EX P1, PT, RZ, UR11, PT, P1 ;  /* 0x0000000bff007c0c */ /* 0x000fe4000bf25310 */
[----:B------:R-:W-:Y:S02]  /*06d0*/  SHF.R.S32.HI R79, RZ, 0x1f, R78 ;  /* 0x0000001fff4f7819 */ /* 0x000fe4000001144e */
[----:B------:R-:W-:Y:S02]  /*06e0*/  ISETP.NE.AND P2, PT, RZ, UR8, PT ;  /* 0x00000008ff007c0c */ /* 0x000fe4000bf45270 */
[----:B------:R-:W-:-:S04]  /*06f0*/  LEA.HI R79, R79, R78, RZ, 0x2 ;  /* 0x0000004e4f4f7211 */ /* 0x000fc800078f10ff */
[----:B------:R-:W-:Y:S02]  /*0700*/  LEA.HI.SX32 R148, R79, R134, 0x1e ;  /* 0x000000864f947211 */ /* 0x000fe400078ff2ff */
[----:B---3--:R-:W-:Y:S01]  /*0710*/  FSEL R149, R72, RZ, !P2 ;  /* 0x000000ff48957208 */ /* 0x008fe20005000000 */
[----:B0-----:R-:W-:Y:S06]  /*0720*/  @P1 BRA `(.L_x_11160) ;  /* 0x0000000c00201947 */ /* 0x001fec0003800000 */
[----:B------:R-:W0:Y:S01]  /*0730*/  LDC.64 R116, c[0x0][0x3a8] ;  /* 0x0000ea00ff747b82 */ /* 0x000e220000000a00 */
[C---:B------:R-:W-:Y:S02]  /*0740*/  IADD3 R147, PT, PT, R148.reuse, 0x20, RZ ;  /* 0x0000002094937810 */ /* 0x040fe40007ffe0ff */
[----:B------:R-:W-:-:S05]  /*0750*/  IADD3 R146, PT, PT, R148, 0x40, RZ ;  /* 0x0000004094927810 */ /* 0x000fca0007ffe0ff */
[----:B------:R-:W1:Y:S01]  /*0760*/  LDC.64 R72, c[0x0][0x428] ;  /* 0x00010a00ff487b82 */ /* 0x000e620000000a00 */
[C---:B------:R-:W-:Y:S02]  /*0770*/  IADD3 R145, PT, PT, R148.reuse, 0x60, RZ ;  /* 0x0000006094917810 */ /* 0x040fe40007ffe0ff */
[C---:B------:R-:W-:Y:S02]  /*0780*/  IADD3 R144, PT, PT, R148.reuse, 0x80, RZ ;  /* 0x0000008094907810 */ /* 0x040fe40007ffe0ff */
[----:B------:R-:W-:Y:S01]  /*0790*/  IADD3 R142, PT, PT, R148, 0xa0, RZ ;  /* 0x000000a0948e7810 */ /* 0x000fe20007ffe0ff */
[----:B0-----:R-:W-:-:S04]  /*07a0*/  IMAD.WIDE.U32 R108, R145, 0x10, R116 ;  /* 0x00000010916c7825 */ /* 0x001fc800078e0074 */
[--C-:B------:R-:W-:Y:S02]  /*07b0*/  IMAD.WIDE.U32 R112, R144, 0x10, R116.reuse ;  /* 0x0000001090707825 */ /* 0x100fe400078e0074 */
[----:B------:R-:W2:Y:S02]  /*07c0*/  LDG.E.128 R108, desc[UR6][R108.64] ;  /* 0x000000066c6c7981 */ /* 0x000ea4000c1e1d00 */
[----:B------:R-:W-:Y:S02]  /*07d0*/  IMAD.WIDE.U32 R96, R148, 0x10, R116 ;  /* 0x0000001094607825 */ /* 0x000fe400078e0074 */
[----:B------:R-:W3:Y:S02]  /*07e0*/  LDG.E.128 R112, desc[UR6][R112.64] ;  /* 0x0000000670707981 */ /* 0x000ee4000c1e1d00 */
[----:B-1----:R-:W-:Y:S02]  /*07f0*/  IMAD.WIDE.U32 R80, R145, 0x10, R72 ;  /* 0x0000001091507825 */ /* 0x002fe400078e0048 */
[----:B------:R-:W4:Y:S02]  /*0800*/  LDG.E.128 R96, desc[UR6][R96.64] ;  /* 0x0000000660607981 */ /* 0x000f24000c1e1d00 */
[----:B------:R-:W-:-:S02]  /*0810*/  IMAD.WIDE.U32 R100, R147, 0x10, R116 ;  /* 0x0000001093647825 */ /* 0x000fc400078e0074 */
[----:B------:R-:W4:Y:S02]  /*0820*/  LDG.E.128 R80, desc[UR6][R80.64] ;  /* 0x0000000650507981 */ /* 0x000f24000c1e1d00 */
[--C-:B------:R-:W-:Y:S02]  /*0830*/  IMAD.WIDE.U32 R92, R148, 0x10, R72.reuse ;  /* 0x00000010945c7825 */ /* 0x100fe400078e0048 */
[----:B------:R-:W4:Y:S02]  /*0840*/  LDG.E.128 R100, desc[UR6][R100.64] ;  /* 0x0000000664647981 */ /* 0x000f24000c1e1d00 */
[--C-:B------:R-:W-:Y:S02]  /*0850*/  IMAD.WIDE.U32 R76, R144, 0x10, R72.reuse ;  /* 0x00000010904c7825 */ /* 0x100fe400078e0048 */
[----:B------:R-:W4:Y:S02]  /*0860*/  LDG.E.128 R92, desc[UR6][R92.64] ;  /* 0x000000065c5c7981 */ /* 0x000f24000c1e1d00 */
        /* <DEDUP_REMOVED lines=8> */
[----:B------:R-:W4:Y:S01]  /*08f0*/  LDG.E.128 R104, desc[UR6][R104.64] ;  /* 0x0000000668687981 */ /* 0x000f22000c1e1d00 */
[----:B------:R-:W-:-:S06]  /*0900*/  IMAD.WIDE.U32 R116, R142, 0x10, R116 ;  /* 0x000000108e747825 */ /* 0x000fcc00078e0074 */
[----:B------:R-:W4:Y:S01]  /*0910*/  LDG.E.128 R116, desc[UR6][R116.64] ;  /* 0x0000000674747981 */ /* 0x000f22000c1e1d00 */
[----:B------:R-:W-:Y:S02]  /*0920*/  HADD2.F32 R154, -RZ, R137.H1_H1 ;  /* 0x30000089ff9a7230 */ /* 0x000fe40000004100 */
[----:B------:R-:W-:Y:S02]  /*0930*/  HADD2.F32 R153, -RZ, R47.H0_H0 ;  /* 0x2000002fff997230 */ /* 0x000fe40000004100 */
[----:B------:R-:W-:Y:S02]  /*0940*/  HADD2.F32 R151, -RZ, R46.H0_H0 ;  /* 0x2000002eff977230 */ /* 0x000fe40000004100 */
[--C-:B------:R-:W-:Y:S02]  /*0950*/  HADD2.F32 R196, -RZ, R136.reuse.H0_H0 ;  /* 0x20000088ffc47230 */ /* 0x100fe40000004100 */
[----:B------:R-:W-:Y:S02]  /*0960*/  HADD2.F32 R202, -RZ, R136.H1_H1 ;  /* 0x30000088ffca7230 */ /* 0x000fe40000004100 */
[----:B--2---:R-:W-:Y:S01]  /*0970*/  FADD.FTZ R182, -R149, R111 ;  /* 0x0000006f95b67221 */ /* 0x004fe20000010100 */
[----:B------:R-:W-:-:S02]  /*0980*/  HADD2.F32 R111, -RZ, R123.H0_H0 ;  /* 0x2000007bff6f7230 */ /* 0x000fc40000004100 */
[C---:B---3--:R-:W-:Y:S01]  /*0990*/  FADD.FTZ R184, -R149.reuse, R112 ;  /* 0x0000007095b87221 */ /* 0x048fe20000010100 */
[C---:B------:R-:W-:Y:S01]  /*09a0*/  FADD.FTZ R186, -R149.reuse, R113 ;  /* 0x0000007195ba7221 */ /* 0x040fe20000010100 */
[----:B------:R-:W-:Y:S02]  /*09b0*/  HADD2.F32 R112, -RZ, R138.H1_H1 ;  /* 0x3000008aff707230 */ /* 0x000fe40000004100 */
[C---:B------:R-:W-:Y:S01]  /*09c0*/  FADD.FTZ R188, -R149.reuse, R114 ;  /* 0x0000007295bc7221 */ /* 0x040fe20000010100 */
[C---:B----4-:R-:W-:Y:S01]  /*09d0*/  FADD.FTZ R152, -R149.reuse, R97 ;  /* 0x0000006195987221 */ /* 0x050fe20000010100 */
[----:B------:R-:W-:Y:S02]  /*09e0*/  HADD2.F32 R97, -RZ, R128.H0_H0 ;  /* 0x20000080ff617230 */ /* 0x000fe40000004100 */
[C---:B------:R-:W-:Y:S01]  /*09f0*/  FADD.FTZ R190, -R149.reuse, R115 ;  /* 0x0000007395be7221 */ /* 0x040fe20000010100 */
[----:B------:R-:W-:Y:S02]  /*0a00*/  HADD2.F32 R113, -RZ, R120.H0_H0 ;  /* 0x20000078ff717230 */ /* 0x000fe40000004100 */
[----:B------:R-:W-:Y:S01]  /*0a10*/  FADD.FTZ R150, -R149, R96 ;  /* 0x0000006095967221 */ /* 0x000fe20000010100 */
[----:B------:R-:W-:-:S02]  /*0a20*/  HADD2.F32 R114, -RZ, R137.H0_H0 ;  /* 0x20000089ff727230 */ /* 0x000fc40000004100 */
[C---:B------:R-:W-:Y:S01]  /*0a30*/  FADD.FTZ R158, -R149.reuse, R99 ;  /* 0x00000063959e7221 */ /* 0x040fe20000010100 */
[C---:B------:R-:W-:Y:S01]  /*0a40*/  FADD.FTZ R180, -R149.reuse, R110 ;  /* 0x0000006e95b47221 */ /* 0x040fe20000010100 */
[----:B------:R-:W-:Y:S02]  /*0a50*/  HADD2.F32 R115, -RZ, R121.H0_H0 ;  /* 0x20000079ff737230 */ /* 0x000fe40000004100 */
[----:B------:R-:W-:Y:S01]  /*0a60*/  FMUL.FTZ R110, R82, R111 ;  /* 0x0000006f526e7220 */ /* 0x000fe20000410000 */
[----:B------:R-:W-:Y:S02]  /*0a70*/  HADD2.F32 R99, -RZ, R122.H0_H0 ;  /* 0x2000007aff637230 */ /* 0x000fe40000004100 */
[----:B------:R-:W-:Y:S01]  /*0a80*/  FADD.FTZ R164, -R149, R102 ;  /* 0x0000006695a47221 */ /* 0x000fe20000010100 */
[----:B------:R-:W-:Y:S02]  /*0a90*/  HADD2.F32 R96, -RZ, R141.H0_H0 ;  /* 0x2000008dff607230 */ /* 0x000fe40000004100 */
[----:B------:R-:W-:Y:S01]  /*0aa0*/  FMUL.FTZ R111, R83, R112 ;  /* 0x00000070536f7220 */ /* 0x000fe20000410000 */
[----:B------:R-:W-:Y:S01]  /*0ab0*/  FMUL.FTZ R102, R92, R97 ;  /* 0x000000615c667220 */ /* 0x000fe20000410000 */
[----:B-----5:R-:W-:Y:S01]  /*0ac0*/  FMUL.FTZ R97, R143, R150 ;  /* 0x000000968f617220 */ /* 0x020fe20000410000 */
[----:B------:R-:W-:Y:S01]  /*0ad0*/  FMUL.FTZ R112, R76, R113 ;  /* 0x000000714c707220 */ /* 0x000fe20000410000 */
[----:B------:R-:W-:Y:S01]  /*0ae0*/  FMUL.FTZ R113, R77, R114 ;  /* 0x000000724d717220 */ /* 0x000fe20000410000 */
[C---:B------:R-:W-:Y:S01]  /*0af0*/  FADD.FTZ R166, -R149.reuse, R103 ;  /* 0x0000006795a67221 */ /* 0x040fe20000010100 */
[C---:B------:R-:W-:Y:S01]  /*0b00*/  FADD.FTZ R176, -R149.reuse, R108 ;  /* 0x0000006c95b07221 */ /* 0x040fe20000010100 */
[----:B------:R-:W-:Y:S01]  /*0b10*/  FMUL.FTZ R114, R78, R115 ;  /* 0x000000734e727220 */ /* 0x000fe20000410000 */
[C---:B------:R-:W-:Y:S01]  /*0b20*/  FADD.FTZ R156, -R149.reuse, R98 ;  /* 0x00000062959c7221 */ /* 0x040fe20000010100 */
[----:B------:R-:W-:Y:S01]  /*0b30*/  FADD.FTZ R162, -R149, R101 ;  /* 0x0000006595a27221 */ /* 0x000fe20000010100 */
[----:B------:R-:W-:-:S02]  /*0b40*/  HADD2.F32 R103, -RZ, R129.H0_H0 ;  /* 0x20000081ff677230 */ /* 0x000fc40000004100 */
[----:B------:R-:W-:Y:S01]  /*0b50*/  FMUL.FTZ R108, R80, R99 ;  /* 0x00000063506c7220 */ /* 0x000fe20000410000 */
[----:B------:R-:W-:Y:S01]  /*0b60*/  FMUL.FTZ R115, R79, R154 ;  /* 0x0000009a4f737220 */ /* 0x000fe20000410000 */
[----:B------:R-:W-:Y:S01]  /*0b70*/  FMUL.FTZ R101, R93, R96 ;  /* 0x000000605d657220 */ /* 0x000fe20000410000 */
[----:B------:R-:W-:Y:S01]  /*0b80*/  FADD.FTZ R154, RZ, R102 ;  /* 0x00000066ff9a7221 */ /* 0x000fe20000010000 */
[----:B------:R-:W-:Y:S01]  /*0b90*/  FMUL.FTZ R99, R74, R153 ;  /* 0x000000994a637220 */ /* 0x000fe20000410000 */
[----:B------:R-:W-:Y:S01]  /*0ba0*/  FMUL.FTZ R150, R143, R152 ;  /* 0x000000988f967220 */ /* 0x000fe20000410000 */
[----:B------:R-:W-:Y:S01]  /*0bb0*/  FFMA.FTZ R153, R97, R102, RZ ;  /* 0x0000006661997223 */ /* 0x000fe200000100ff */
[----:B------:R-:W-:Y:S01]  /*0bc0*/  FMUL.FTZ R96, R72, R151 ;  /* 0x0000009748607220 */ /* 0x000fe20000410000 */
[----:B------:R-:W-:Y:S01]  /*0bd0*/  FADD.FTZ R168, -R149, R104 ;  /* 0x0000006895a87221 */ /* 0x000fe20000010100 */
[----:B------:R-:W-:Y:S02]  /*0be0*/  HADD2.F32 R104, -RZ, R141.H1_H1 ;  /* 0x3000008dff687230 */ /* 0x000fe40000004100 */
[C---:B------:R-:W-:Y:S01]  /*0bf0*/  FMUL.FTZ R151, R143.reuse, R156 ;  /* 0x0000009c8f977220 */ /* 0x040fe20000410000 */
[----:B------:R-:W-:Y:S01]  /*0c00*/  FMUL.FTZ R103, R94, R103 ;  /* 0x000000675e677220 */ /* 0x000fe20000410000 */
[----:B------:R-:W-:Y:S01]  /*0c10*/  FMUL.FTZ R152, R143, R158 ;  /* 0x0000009e8f987220 */ /* 0x000fe20000410000 */
[----:B------:R-:W-:Y:S01]  /*0c20*/  FADD.FTZ R156, R154, R101 ;  /* 0x000000659a9c7221 */ /* 0x000fe20000010000 */
[----:B------:R-:W-:Y:S01]  /*0c30*/  FFMA.FTZ R158, R150, R101, R153 ;  /* 0x00000065969e7223 */ /* 0x000fe20000010099 */
[C---:B------:R-:W-:Y:S01]  /*0c40*/  FADD.FTZ R170, -R149.reuse, R105 ;  /* 0x0000006995aa7221 */ /* 0x040fe20000010100 */
[----:B------:R-:W-:Y:S01]  /*0c50*/  FADD.FTZ R160, -R149, R100 ;  /* 0x0000006495a07221 */ /* 0x000fe20000010100 */
[----:B------:R-:W-:-:S02]  /*0c60*/  HADD2.F32 R105, -RZ, R126.H0_H0 ;  /* 0x2000007eff697230 */ /* 0x000fc40000004100 */
[----:B------:R-:W-:Y:S01]  /*0c70*/  FMUL.FTZ R104, R95, R104 ;  /* 0x000000685f687220 */ /* 0x000fe20000410000 */
[----:B------:R-:W-:Y:S01]  /*0c80*/  FADD.FTZ R157, R156, R103 ;  /* 0x000000679c9d7221 */ /* 0x000fe20000010000 */
[----:B------:R-:W-:Y:S01]  /*0c90*/  FFMA.FTZ R159, R151, R103, R158 ;  /* 0x00000067979f7223 */ /* 0x000fe2000001009e */
[----:B------:R-:W-:Y:S01]  /*0ca0*/  FADD.FTZ R172, -R149, R106 ;  /* 0x0000006a95ac7221 */ /* 0x000fe20000010100 */
[----:B------:R-:W-:Y:S02]  /*0cb0*/  HADD2.F32 R106, -RZ, R140.H0_H0 ;  /* 0x2000008cff6a7230 */ /* 0x000fe40000004100 */
[C---:B------:R-:W-:Y:S01]  /*0cc0*/  FMUL.FTZ R153, R143.reuse, R160 ;  /* 0x000000a08f997220 */ /* 0x040fe20000410000 */
[----:B------:R-:W-:Y:S01]  /*0cd0*/  FMUL.FTZ R105, R88, R105 ;  /* 0x0000006958697220 */ /* 0x000fe20000410000 */
[----:B------:R-:W-:Y:S01]  /*0ce0*/  FMUL.FTZ R154, R143, R162 ;  /* 0x000000a28f9a7220 */ /* 0x000fe20000410000 */
[----:B------:R-:W-:Y:S01]  /*0cf0*/  FADD.FTZ R160, R157, R104 ;  /* 0x000000689da07221 */ /* 0x000fe20000010000 */
[----:B------:R-:W-:Y:S01]  /*0d00*/  FFMA.FTZ R162, R152, R104, R159 ;  /* 0x0000006898a27223 */ /* 0x000fe2000001009f */
[----:B------:R-:W-:Y:S01]  /*0d10*/  FADD.FTZ R174, -R149, R107 ;  /* 0x0000006b95ae7221 */ /* 0x000fe20000010100 */
[----:B------:R-:W-:-:S02]  /*0d20*/  HADD2.F32 R107, -RZ, R127.H0_H0 ;  /* 0x2000007fff6b7230 */ /* 0x000fc40000004100 */
[----:B------:R-:W-:Y:S01]  /*0d30*/  FMUL.FTZ R106, R89, R106 ;  /* 0x0000006a596a7220 */ /* 0x000fe20000410000 */
[----:B------:R-:W-:Y:S01]  /*0d40*/  FADD.FTZ R161, R160, R105 ;  /* 0x00000069a0a17221 */ /* 0x000fe20000010000 */
[----:B------:R-:W-:Y:S01]  /*0d50*/  FFMA.FTZ R163, R153, R105, R162 ;  /* 0x0000006999a37223 */ /* 0x000fe200000100a2 */
[----:B------:R-:W-:Y:S01]  /*0d60*/  FADD.FTZ R192, -R149, R116 ;  /* 0x0000007495c07221 */ /* 0x000fe20000010100 */
[----:B------:R-:W-:Y:S02]  /*0d70*/  HADD2.F32 R116, -RZ, R140.H1_H1 ;  /* 0x3000008cff747230 */ /* 0x000fe40000004100 */
        /* <DEDUP_REMOVED lines=26> */
[----:B------:R-:W-:Y:S01]  /*0f20*/  FMUL.FTZ R159, R143, R172 ;  /* 0x000000ac8f9f7220 */ /* 0x000fe20000410000 */
[----:B------:R-:W-:Y:S01]  /*0f30*/  FFMA.FTZ R174, R158, R118, R171 ;  /* 0x000000769eae7223 */ /* 0x000fe200000100ab */
[----:B------:R-:W-:Y:S01]  /*0f40*/  FADD.FTZ R178, -R149, R109 ;  /* 0x0000006d95b27221 */ /* 0x000fe20000010100 */
[----:B------:R-:W-:Y:S01]  /*0f50*/  FMUL.FTZ R161, R143, R176 ;  /* 0x000000b08fa17220 */ /* 0x000fe20000410000 */
        /* <DEDUP_REMOVED lines=69> */
.L_x_11160:
[----:B------:R-:W0:Y:S01]  /*13b0*/  LDC.64 R48, c[0x0][0x3a8] ;  /* 0x0000ea00ff307b82 */ /* 0x000e220000000a00 */
[C---:B------:R-:W-:Y:S02]  /*13c0*/  IADD3 R147, PT, PT, R148.reuse, 0x20, RZ ;  /* 0x0000002094937810 */ /* 0x040fe40007ffe0ff */
[C---:B------:R-:W-:Y:S02]  /*13d0*/  IADD3 R146, PT, PT, R148.reuse, 0x40, RZ ;  /* 0x0000004094927810 */ /* 0x040fe40007ffe0ff */
[C---:B------:R-:W-:Y:S02]  /*13e0*/  IADD3 R145, PT, PT, R148.reuse, 0x60, RZ ;  /* 0x0000006094917810 */ /* 0x040fe40007ffe0ff */
[C---:B------:R-:W-:Y:S02]  /*13f0*/  IADD3 R144, PT, PT, R148.reuse, 0x80, RZ ;  /* 0x0000008094907810 */ /* 0x040fe40007ffe0ff */
[C---:B------:R-:W-:Y:S01]  /*1400*/  IADD3 R142, PT, PT, R148.reuse, 0xa0, RZ ;  /* 0x000000a0948e7810 */ /* 0x040fe20007ffe0ff */
[----:B0-----:R-:W-:-:S04]  /*1410*/  IMAD.WIDE.U32 R96, R148, 0x10, R48 ;  /* 0x0000001094607825 */ /* 0x001fc800078e0030 */
[--C-:B------:R-:W-:Y:S02]  /*1420*/  IMAD.WIDE.U32 R100, R147, 0x10, R48.reuse ;  /* 0x0000001093647825 */ /* 0x100fe400078e0030 */
[----:B------:R-:W2:Y:S02]  /*1430*/  LDG.E.128 R96, desc[UR6][R96.64] ;  /* 0x0000000660607981 */ /* 0x000ea4000c1e1d00 */
[--C-:B------:R-:W-:Y:S02]  /*1440*/  IMAD.WIDE.U32 R104, R146, 0x10, R48.reuse ;  /* 0x0000001092687825 */ /* 0x100fe400078e0030 */
[----:B------:R-:W3:Y:S02]  /*1450*/  LDG.E.128 R100, desc[UR6][R100.64] ;  /* 0x0000000664647981 */ /* 0x000ee4000c1e1d00 */
[--C-:B------:R-:W-:Y:S02]  /*1460*/  IMAD.WIDE.U32 R108, R145, 0x10, R48.reuse ;  /* 0x00000010916c7825 */ /* 0x100fe400078e0030 */
[----:B------:R-:W4:Y:S02]  /*1470*/  LDG.E.128 R104, desc[UR6][R104.64] ;  /* 0x0000000668687981 */ /* 0x000f24000c1e1d00 */
[----:B------:R-:W-:-:S02]  /*1480*/  IMAD.WIDE.U32 R112, R144, 0x10, R48 ;  /* 0x0000001090707825 */ /* 0x000fc400078e0030 */
[----:B------:R-:W4:Y:S02]  /*1490*/  LDG.E.128 R108, desc[UR6][R108.64] ;  /* 0x000000066c6c7981 */ /* 0x000f24000c1e1d00 */
[----:B------:R-:W-:Y:S02]  /*14a0*/  IMAD.WIDE.U32 R116, R142, 0x10, R48 ;  /* 0x000000108e747825 */ /* 0x000fe400078e0030 */
[----:B------:R-:W0:Y:S01]  /*14b0*/  LDC.64 R48, c[0x0][0x428] ;  /* 0x00010a00ff307b82 */ /* 0x000e220000000a00 */
[----:B------:R-:W4:Y:S04]  /*14c0*/  LDG.E.128 R112, desc[UR6][R112.64] ;  /* 0x0000000670707981 */ /* 0x000f28000c1e1d00 */
[----:B------:R-:W4:Y:S01]  /*14d0*/  LDG.E.128 R116, desc[UR6][R116.64] ;  /* 0x0000000674747981 */ /* 0x000f22000c1e1d00 */
[----:B0-----:R-:W-:-:S04]  /*14e0*/  IMAD.WIDE.U32 R80, R145, 0x10, R48 ;  /* 0x0000001091507825 */ /* 0x001fc800078e0030 */
[--C-:B------:R-:W-:Y:S02]  /*14f0*/  IMAD.WIDE.U32 R92, R148, 0x10, R48.reuse ;  /* 0x00000010945c7825 */ /* 0x100fe400078e0030 */
[----:B------:R-:W4:Y:S02]  /*1500*/  LDG.E.128 R80, desc[UR6][R80.64] ;  /* 0x0000000650507981 */ /* 0x000f24000c1e1d00 */
[--C-:B------:R-:W-:Y:S02]  /*1510*/  IMAD.WIDE.U32 R76, R144, 0x10, R48.reuse ;  /* 0x00000010904c7825 */ /* 0x100fe400078e0030 */
[----:B------:R-:W4:Y:S02]  /*1520*/  LDG.E.128 R92, desc[UR6][R92.64] ;  /* 0x000000065c5c7981 */ /* 0x000f24000c1e1d00 */
[--C-:B------:R-:W-:Y:S02]  /*1530*/  IMAD.WIDE.U32 R72, R142, 0x10, R48.reuse ;  /* 0x000000108e487825 */ /* 0x100fe400078e0030 */
[----:B------:R-:W4:Y:S02]  /*1540*/  LDG.E.128 R76, desc[UR6][R76.64] ;  /* 0x000000064c4c7981 */ /* 0x000f24000c1e1d00 */
[----:B------:R-:W-:-:S02]  /*1550*/  IMAD.WIDE.U32 R88, R147, 0x10, R48 ;  /* 0x0000001093587825 */ /* 0x000fc400078e0030 */
[----:B------:R-:W4:Y:S04]  /*1560*/  LDG.E.128 R72, desc[UR6][R72.64] ;  /* 0x0000000648487981 */ /* 0x000f28000c1e1d00 */
[----:B------:R-:W4:Y:S01]  /*1570*/  LDG.E.128 R88, desc[UR6][R88.64] ;  /* 0x0000000658587981 */ /* 0x000f22000c1e1d00 */
[----:B------:R-:W-:Y:S02]  /*1580*/  IMAD.WIDE.U32 R84, R146, 0x10, R48 ;  /* 0x0000001092547825 */ /* 0x000fe400078e0030 */
[----:B------:R-:W0:Y:S04]  /*1590*/  LDC.64 R48, c[0x0][0x438] ;  /* 0x00010e00ff307b82 */ /* 0x000e280000000a00 */
[----:B------:R-:W4:Y:S01]  /*15a0*/  LDG.E.128 R84, desc[UR6][R84.64] ;  /* 0x0000000654547981 */ /* 0x000f22000c1e1d00 */
[----:B0-----:R-:W-:-:S04]  /*15b0*/  IMAD.WIDE.U32 R68, R148, 0x10, R48 ;  /* 0x0000001094447825 */ /* 0x001fc800078e0030 */
[--C-:B------:R-:W-:Y:S02]  /*15c0*/  IMAD.WIDE.U32 R64, R147, 0x10, R48.reuse ;  /* 0x0000001093407825 */ /* 0x100fe400078e0030 */
[----:B------:R-:W5:Y:S02]  /*15d0*/  LDG.E.128 R68, desc[UR6][R68.64] ;  /* 0x0000000644447981 */ /* 0x000f64000c1e1d00 */
[--C-:B------:R-:W-:Y:S02]  /*15e0*/  IMAD.WIDE.U32 R60, R146, 0x10, R48.reuse ;  /* 0x00000010923c7825 */ /* 0x100fe400078e0030 */
[----:B------:R-:W5:Y:S02]  /*15f0*/  LDG.E.128 R64, desc[UR6][R64.64] ;  /* 0x0000000640407981 */ /* 0x000f64000c1e1d00 */
[--C-:B------:R-:W-:Y:S02]  /*1600*/  IMAD.WIDE.U32 R56, R145, 0x10, R48.reuse ;  /* 0x0000001091387825 */ /* 0x100fe400078e0030 */
[----:B------:R-:W5:Y:S02]  /*1610*/  LDG.E.128 R60, desc[UR6][R60.64] ;  /* 0x000000063c3c7981 */ /* 0x000f64000c1e1d00 */
[----:B------:R-:W-:-:S02]  /*1620*/  IMAD.WIDE.U32 R52, R144, 0x10, R48 ;  /* 0x0000001090347825 */ /* 0x000fc400078e0030 */
[----:B------:R-:W5:Y:S02]  /*1630*/  LDG.E.128 R56, desc[UR6][R56.64] ;  /* 0x0000000638387981 */ /* 0x000f64000c1e1d00 */
[----:B------:R-:W-:Y:S02]  /*1640*/  IMAD.WIDE.U32 R48, R142, 0x10, R48 ;  /* 0x000000108e307825 */ /* 0x000fe400078e0030 */
[----:B------:R-:W5:Y:S04]  /*1650*/  LDG.E.128 R52, desc[UR6][R52.64] ;  /* 0x0000000634347981 */ /* 0x000f68000c1e1d00 */
[----:B------:R-:W5:Y:S01]  /*1660*/  LDG.E.128 R48, desc[UR6][R48.64] ;  /* 0x0000000630307981 */ /* 0x000f62000c1e1d00 */
[----:B------:R-:W-:Y:S02]  /*1670*/  HADD2.F32 R154, -RZ, R137.H1_H1 ;  /* 0x30000089ff9a7230 */ /* 0x000fe40000004100 */
[----:B------:R-:W-:-:S02]  /*1680*/  HADD2.F32 R153, -RZ, R47.H0_H0 ;  /* 0x2000002fff997230 */ /* 0x000fc40000004100 */
[----:B------:R-:W-:Y:S02]  /*1690*/  HADD2.F32 R151, -RZ, R46.H0_H0 ;  /* 0x2000002eff977230 */ /* 0x000fe40000004100 */
[--C-:B------:R-:W-:Y:S02]  /*16a0*/  HADD2.F32 R196, -RZ, R136.reuse.H0_H0 ;  /* 0x20000088ffc47230 */ /* 0x100fe40000004100 */
[----:B------:R-:W-:Y:S02]  /*16b0*/  HADD2.F32 R202, -RZ, R136.H1_H1 ;  /* 0x30000088ffca7230 */ /* 0x000fe40000004100 */
[C---:B--2---:R-:W-:Y:S01]  /*16c0*/  FADD.FTZ R152, -R149.reuse, R97 ;  /* 0x0000006195987221 */ /* 0x044fe20000010100 */
[----:B------:R-:W-:Y:S02]  /*16d0*/  HADD2.F32 R97, -RZ, R128.H0_H0 ;  /* 0x20000080ff617230 */ /* 0x000fe40000004100 */
[C---:B------:R-:W-:Y:S01]  /*16e0*/  FADD.FTZ R150, -R149.reuse, R96 ;  /* 0x0000006095967221 */ /* 0x040fe20000010100 */
[----:B------:R-:W-:Y:S01]  /*16f0*/  FADD.FTZ R158, -R149, R99 ;  /* 0x00000063959e7221 */ /* 0x000fe20000010100 */
[----:B------:R-:W-:-:S02]  /*1700*/  HADD2.F32 R99, -RZ, R122.H0_H0 ;  /* 0x2000007aff637230 */ /* 0x000fc40000004100 */
[C---:B---3--:R-:W-:Y:S01]  /*1710*/  FADD.FTZ R164, -R149.reuse, R102 ;  /* 0x0000006695a47221 */ /* 0x048fe20000010100 */
[C---:B----4-:R-:W-:Y:S01]  /*1720*/  FADD.FTZ R182, -R149.reuse, R111 ;  /* 0x0000006f95b67221 */ /* 0x050fe20000010100 */
[----:B------:R-:W-:Y:S02]  /*1730*/  HADD2.F32 R111, -RZ, R123.H0_H0 ;  /* 0x2000007bff6f7230 */ /* 0x000fe40000004100 */
[C---:B------:R-:W-:Y:S01]  /*1740*/  FADD.FTZ R184, -R149.reuse, R112 ;  /* 0x0000007095b87221 */ /* 0x040fe20000010100 */
[C---:B------:R-:W-:Y:S01]  /*1750*/  FADD.FTZ R186, -R149.reuse, R113 ;  /* 0x0000007195ba7221 */ /* 0x040fe20000010100 */
[----:B------:R-:W-:Y:S02]  /*1760*/  HADD2.F32 R112, -RZ, R138.H1_H1 ;  /* 0x3000008aff707230 */ /* 0x000fe40000004100 */
[C---:B------:R-:W-:Y:S01]  /*1770*/  FADD.FTZ R188, -R149.reuse, R114 ;  /* 0x0000007295bc7221 */ /* 0x040fe20000010100 */
[----:B------:R-:W-:Y:S02]  /*1780*/  HADD2.F32 R113, -RZ, R120.H0_H0 ;  /* 0x20000078ff717230 */ /* 0x000fe40000004100 */
[----:B------:R-:W-:Y:S01]  /*1790*/  FADD.FTZ R190, -R149, R115 ;  /* 0x0000007395be7221 */ /* 0x000fe20000010100 */
[----:B------:R-:W-:-:S02]  /*17a0*/  HADD2.F32 R114, -RZ, R137.H0_H0 ;  /* 0x20000089ff727230 */ /* 0x000fc40000004100 */
[C---:B------:R-:W-:Y:S01]  /*17b0*/  FADD.FTZ R180, -R149.reuse, R110 ;  /* 0x0000006e95b47221 */ /* 0x040fe20000010100 */
[----:B------:R-:W-:Y:S02]  /*17c0*/  HADD2.F32 R115, -RZ, R121.H0_H0 ;  /* 0x20000079ff737230 */ /* 0x000fe40000004100 */
[----:B------:R-:W-:Y:S02]  /*17d0*/  HADD2.F32 R96, -RZ, R141.H0_H0 ;  /* 0x2000008dff607230 */ /* 0x000fe40000004100 */
[C---:B------:R-:W-:Y:S01]  /*17e0*/  FADD.FTZ R166, -R149.reuse, R103 ;  /* 0x0000006795a67221 */ /* 0x040fe20000010100 */
[C---:B------:R-:W-:Y:S01]  /*17f0*/  FADD.FTZ R176, -R149.reuse, R108 ;  /* 0x0000006c95b07221 */ /* 0x040fe20000010100 */
[C---:B------:R-:W-:Y:S01]  /*1800*/  FADD.FTZ R156, -R149.reuse, R98 ;  /* 0x00000062959c7221 */ /* 0x040fe20000010100 */
[C---:B------:R-:W-:Y:S01]  /*1810*/  FADD.FTZ R162, -R149.reuse, R101 ;  /* 0x0000006595a27221 */ /* 0x040fe20000010100 */
[----:B------:R-:W-:Y:S02]  /*1820*/  HADD2.F32 R103, -RZ, R129.H0_H0 ;  /* 0x20000081ff677230 */ /* 0x000fe40000004100 */
[----:B------:R-:W-:Y:S01]  /*1830*/  FADD.FTZ R168, -R149, R104 ;  /* 0x0000006895a87221 */ /* 0x000fe20000010100 */
[----:B------:R-:W-:-:S02]  /*1840*/  HADD2.F32 R104, -RZ, R141.H1_H1 ;  /* 0x3000008dff687230 */ /* 0x000fc40000004100 */
[----:B------:R-:W-:Y:S01]  /*1850*/  FMUL.FTZ R110, R82, R111 ;  /* 0x0000006f526e7220 */ /* 0x000fe20000410000 */
[----:B------:R-:W-:Y:S01]  /*1860*/  FMUL.FTZ R111, R83, R112 ;  /* 0x00000070536f7220 */ /* 0x000fe20000410000 */
[----:B------:R-:W-:Y:S01]  /*1870*/  FMUL.FTZ R102, R92, R97 ;  /* 0x000000615c667220 */ /* 0x000fe20000410000 */
[----:B-----5:R-:W-:Y:S01]  /*1880*/  FMUL.FTZ R97, R143, R150 ;  /* 0x000000968f617220 */ /* 0x020fe20000410000 */
[----:B------:R-:W-:Y:S01]  /*1890*/  FMUL.FTZ R112, R76, R113 ;  /* 0x000000714c707220 */ /* 0x000fe20000410000 */
[----:B------:R-:W-:Y:S01]  /*18a0*/  FMUL.FTZ R113, R77, R114 ;  /* 0x000000724d717220 */ /* 0x000fe20000410000 */
[----:B------:R-:W-:Y:S01]  /*18b0*/  FMUL.FTZ R114, R78, R115 ;  /* 0x000000734e727220 */ /* 0x000fe20000410000 */
[----:B------:R-:W-:Y:S01]  /*18c0*/  FMUL.FTZ R108, R80, R99 ;  /* 0x00000063506c7220 */ /* 0x000fe20000410000 */
[----:B------:R-:W-:Y:S01]  /*18d0*/  FMUL.FTZ R115, R79, R154 ;  /* 0x0000009a4f737220 */ /* 0x000fe20000410000 */
[----:B------:R-:W-:Y:S01]  /*18e0*/  FMUL.FTZ R101, R93, R96 ;  /* 0x000000605d657220 */ /* 0x000fe20000410000 */
[----:B------:R-:W-:Y:S01]  /*18f0*/  FMUL.FTZ R99, R74, R153 ;  /* 0x000000994a637220 */ /* 0x000fe20000410000 */
[----:B------:R-:W-:Y:S01]  /*1900*/  FADD.FTZ R154, RZ, R102 ;  /* 0x00000066ff9a7221 */ /* 0x000fe20000010000 */
[----:B------:R-:W-:Y:S01]  /*1910*/  FMUL.FTZ R150, R143, R152 ;  /* 0x000000988f967220 */ /* 0x000fe20000410000 */
[----:B------:R-:W-:Y:S01]  /*1920*/  FFMA.FTZ R153, R97, R102, RZ ;  /* 0x0000006661997223 */ /* 0x000fe200000100ff */
[----:B------:R-:W-:Y:S01]  /*1930*/  FMUL.FTZ R96, R72, R151 ;  /* 0x0000009748607220 */ /* 0x000fe20000410000 */
        /* <DEDUP_REMOVED lines=123> */
.L_x_11161:
        /* <DEDUP_REMOVED lines=68> */
.L_x_11179:
        /* <DEDUP_REMOVED lines=71> */
[----:B0-----:R-:W-:-:S04]  /*29a0*/  IMAD.WIDE.U32 R148, R148, 0x10, R72 ;  /* 0x0000001094947825 */ /* 0x001fc800078e0048 */
[-C--:B------:R-:W-:Y:S01]  /*29b0*/  FMUL.FTZ R84, R84, R135.reuse ;  /* 0x0000008754547220 */ /* 0x080fe20000410000 */
[-C--:B------:R-:W-:Y:S01]  /*29c0*/  FMUL.FTZ R85, R150, R135.reuse ;  /* 0x0000008796557220 */ /* 0x080fe20000410000 */
[-C--:B------:R-:W-:Y:S01]  /*29d0*/  FMUL.FTZ R86, R74, R135.reuse ;  /* 0x000000874a567220 */ /* 0x080fe20000410000 */
[----:B------:R-:W-:Y:S01]  /*29e0*/  FMUL.FTZ R87, R104, R135 ;  /* 0x0000008768577220 */ /* 0x000fe20000410000 */
        /* <DEDUP_REMOVED lines=18> */
[----:B------:R0:W-:Y:S01]  /*2b10*/  STG.E.128 desc[UR6][R148.64], R84 ;  /* 0x0000005494007986 */ /* 0x0001e2000c101d06 */
        /* <DEDUP_REMOVED lines=12> */
[-C--:B------:R-:W-:Y:S01]  /*2be0*/  FMUL.FTZ R80, R108, R135.reuse ;  /* 0x000000876c507220 */ /* 0x080fe20000410000 */
[-C--:B------:R-:W-:Y:S02]  /*2bf0*/  FMUL.FTZ R91, R100, R135.reuse ;  /* 0x00000087645b7220 */ /* 0x080fe40000410000 */
[----:B------:R2:W-:Y:S01]  /*2c00*/  STG.E.128 desc[UR6][R92.64], R72 ;  /* 0x000000485c007986 */ /* 0x0005e2000c101d06 */
[-C--:B0-----:R-:W-:Y:S01]  /*2c10*/  FMUL.FTZ R84, R112, R135.reuse ;  /* 0x0000008770547220 */ /* 0x081fe20000410000 */
[-C--:B------:R-:W-:Y:S01]  /*2c20*/  FMUL.FTZ R85, R166, R135.reuse ;  /* 0x00000087a6557220 */ /* 0x080fe20000410000 */
[-C--:B------:R-:W-:Y:S01]  /*2c30*/  FMUL.FTZ R86, R114, R135.reuse ;  /* 0x0000008772567220 */ /* 0x080fe20000410000 */
[----:B------:R-:W-:Y:S01]  /*2c40*/  FMUL.FTZ R87, R168, R135 ;  /* 0x00000087a8577220 */ /* 0x000fe20000410000 */
[----:B------:R2:W-:Y:S04]  /*2c50*/  STG.E.128 desc[UR6][R146.64], R76 ;  /* 0x0000004c92007986 */ /* 0x0005e8000c101d06 */
[----:B------:R2:W-:Y:S04]  /*2c60*/  STG.E.128 desc[UR6][R94.64], R80 ;  /* 0x000000505e007986 */ /* 0x0005e8000c101d06 */
[----:B------:R2:W-:Y:S04]  /*2c70*/  STG.E.128 desc[UR6][R144.64], R84 ;  /* 0x0000005490007986 */ /* 0x0005e8000c101d06 */
[----:B------:R2:W-:Y:S01]  /*2c80*/  STG.E.128 desc[UR6][R142.64], R88 ;  /* 0x000000588e007986 */ /* 0x0005e2000c101d06 */
[----:B------:R-:W-:Y:S05]  /*2c90*/  BRA `(.L_x_11165) ;  /* 0x0000001400987947 */ /* 0x000fea0003800000 */
.L_x_11164:
[C-C-:B0-----:R-:W-:Y:S01]  /*2ca0*/  FFMA.FTZ R78, R72.reuse, R153, R83.reuse ;  /* 0x00000099484e7223 */ /* 0x141fe20000010053 */
        /* <DEDUP_REMOVED lines=8> */
[C-C-:B------:R-:W-:Y:S01]  /*2d30*/  FFMA.FTZ R75, R72.reuse, R154, R83.reuse ;  /* 0x0000009a484b7223 */ /* 0x140fe20000010053 */
        /* <DEDUP_REMOVED lines=29> */
[----:B0-----:R-:W-:-:S04]  /*2f10*/  IMAD.WIDE.U32 R80, R148, 0x10, R76 ;  /* 0x0000001094507825 */ /* 0x001fc800078e004c */
        /* <DEDUP_REMOVED lines=12> */
[----:B------:R-:W-:-:S04]  /*2fe0*/  IMAD.WIDE.U32 R94, R147, 0x10, R76 ;  /* 0x00000010935e7825 */ /* 0x000fc800078e004c */
[-C--:B------:R-:W-:Y:S01]  /*2ff0*/  FMUL.FTZ R84, R72, R135.reuse ;  /* 0x0000008748547220 */ /* 0x080fe20000410000 */
[-C--:B------:R-:W-:Y:S01]  /*3000*/  FMUL.FTZ R85, R73, R135.reuse ;  /* 0x0000008749557220 */ /* 0x080fe20000410000 */
[----:B------:R-:W-:Y:S01]  /*3010*/  FMUL.FTZ R86, R74, R135 ;  /* 0x000000874a567220 */ /* 0x000fe20000410000 */
[----:B------:R-:W-:-:S04]  /*3020*/  IMAD.WIDE.U32 R106, R146, 0x10, R76 ;  /* 0x00000010926a7825 */ /* 0x000fc800078e004c */
[----:B------:R-:W-:Y:S01]  /*3030*/  FMUL.FTZ R87, R75, R135 ;  /* 0x000000874b577220 */ /* 0x000fe20000410000 */
[----:B------:R0:W-:Y:S01]  /*3040*/  STG.E.128 desc[UR6][R80.64], R72 ;  /* 0x0000004850007986 */ /* 0x0001e2000c101d06 */
[----:B------:R-:W-:Y:S01]  /*3050*/  FMUL.FTZ R83, R143, R160 ;  /* 0x000000a08f537220 */ /* 0x000fe20000410000 */
[----:B------:R-:W-:-:S04]  /*3060*/  IMAD.WIDE.U32 R108, R145, 0x10, R76 ;  /* 0x00000010916c7825 */ /* 0x000fc800078e004c */
[----:B------:R-:W-:Y:S01]  /*3070*/  FADD.FTZ R114, -R167, R114 ;  /* 0x00000072a7727221 */ /* 0x000fe20000010100 */
[----:B------:R-:W-:Y:S01]  /*3080*/  FADD.FTZ R168, -R168, R115 ;  /* 0x00000073a8a87221 */ /* 0x000fe20000010100 */
[----:B------:R-:W-:Y:S01]  /*3090*/  FMUL.FTZ R91, R83, R135 ;  /* 0x00000087535b7220 */ /* 0x000fe20000410000 */
[----:B------:R-:W-:-:S04]  /*30a0*/  IMAD.WIDE.U32 R100, R144, 0x10, R76 ;  /* 0x0000001090647825 */ /* 0x000fc800078e004c */
[----:B------:R-:W-:Y:S01]  /*30b0*/  FADD.FTZ R150, -R171, R96 ;  /* 0x00000060ab967221 */ /* 0x000fe20000010100 */
[C---:B------:R-:W-:Y:S01]  /*30c0*/  FMUL.FTZ R96, R143.reuse, R158 ;  /* 0x0000009e8f607220 */ /* 0x040fe20000410000 */
[----:B------:R-:W-:Y:S01]  /*30d0*/  FMUL.FTZ R97, R143, R166 ;  /* 0x000000a68f617220 */ /* 0x000fe20000410000 */
[----:B-1----:R-:W-:-:S04]  /*30e0*/  IMAD.WIDE.U32 R148, R148, 0x10, R78 ;  /* 0x0000001094947825 */ /* 0x002fc800078e004e */
[C---:B------:R-:W-:Y:S01]  /*30f0*/  FMUL.FTZ R98, R143.reuse, R114 ;  /* 0x000000728f627220 */ /* 0x040fe20000410000 */
[C---:B------:R-:W-:Y:S01]  /*3100*/  FMUL.FTZ R99, R143.reuse, R168 ;  /* 0x000000a88f637220 */ /* 0x040fe20000410000 */
[----:B------:R-:W-:Y:S01]  /*3110*/  FMUL.FTZ R93, R143, R170 ;  /* 0x000000aa8f5d7220 */ /* 0x000fe20000410000 */
[--C-:B------:R-:W-:Y:S01]  /*3120*/  IMAD.WIDE.U32 R112, R147, 0x10, R78.reuse ;  /* 0x0000001093707825 */ /* 0x100fe200078e004e */
[----:B------:R1:W-:Y:S03]  /*3130*/  STG.E.128 desc[UR6][R148.64], R84 ;  /* 0x0000005494007986 */ /* 0x0003e6000c101d06 */
[----:B------:R-:W-:-:S04]  /*3140*/  IMAD.WIDE.U32 R104, R145, 0x10, R78 ;  /* 0x0000001091687825 */ /* 0x000fc800078e004e */
[C---:B0-----:R-:W-:Y:S01]  /*3150*/  FMUL.FTZ R80, R143.reuse, R92 ;  /* 0x0000005c8f507220 */ /* 0x041fe20000410000 */
[C---:B------:R-:W-:Y:S01]  /*3160*/  FMUL.FTZ R81, R143.reuse, R118 ;  /* 0x000000768f517220 */ /* 0x040fe20000410000 */
[----:B------:R-:W-:Y:S01]  /*3170*/  FMUL.FTZ R72, R143, R154 ;  /* 0x0000009a8f487220 */ /* 0x000fe20000410000 */
[----:B------:R-:W-:-:S04]  /*3180*/  IMAD.WIDE.U32 R102, R142, 0x10, R76 ;  /* 0x000000108e667825 */ /* 0x000fc800078e004c */
[C---:B------:R-:W-:Y:S01]  /*3190*/  FMUL.FTZ R76, R143.reuse, R82 ;  /* 0x000000528f4c7220 */ /* 0x040fe20000410000 */
[C---:B------:R-:W-:Y:S01]  /*31a0*/  FMUL.FTZ R77, R143.reuse, R88 ;  /* 0x000000588f4d7220 */ /* 0x040fe20000410000 */
[----:B------:R-:W-:Y:S01]  /*31b0*/  FMUL.FTZ R82, R143, R152 ;  /* 0x000000988f527220 */ /* 0x000fe20000410000 */
[----:B------:R-:W-:-:S04]  /*31c0*/  IMAD.WIDE.U32 R146, R146, 0x10, R78 ;  /* 0x0000001092927825 */ /* 0x000fc800078e004e */
[-C--:B------:R-:W-:Y:S01]  /*31d0*/  FMUL.FTZ R88, R80, R135.reuse ;  /* 0x0000008750587220 */ /* 0x080fe20000410000 */
[----:B------:R-:W-:Y:S01]  /*31e0*/  FMUL.FTZ R89, R81, R135 ;  /* 0x0000008751597220 */ /* 0x000fe20000410000 */
[----:B------:R-:W-:Y:S01]  /*31f0*/  FMUL.FTZ R73, R143, R162 ;  /* 0x000000a28f497220 */ /* 0x000fe20000410000 */
[----:B------:R-:W-:-:S04]  /*3200*/  IMAD.WIDE.U32 R144, R144, 0x10, R78 ;  /* 0x0000001090907825 */ /* 0x000fc800078e004e */
[C---:B------:R-:W-:Y:S01]  /*3210*/  FMUL.FTZ R74, R143.reuse, R156 ;  /* 0x0000009c8f4a7220 */ /* 0x040fe20000410000 */
[----:B------:R-:W-:Y:S01]  /*3220*/  FMUL.FTZ R75, R143, R164 ;  /* 0x000000a48f4b7220 */ /* 0x000fe20000410000 */
[----:B-1----:R-:W-:Y:S01]  /*3230*/  FMUL.FTZ R84, R76, R135 ;  /* 0x000000874c547220 */ /* 0x002fe20000410000 */
[----:B------:R-:W-:-:S04]  /*3240*/  IMAD.WIDE.U32 R110, R142, 0x10, R78 ;  /* 0x000000108e6e7825 */ /* 0x000fc800078e004e */
[C---:B------:R-:W-:Y:S01]  /*3250*/  FMUL.FTZ R78, R143.reuse, R90 ;  /* 0x0000005a8f4e7220 */ /* 0x040fe20000410000 */
[----:B------:R-:W-:Y:S01]  /*3260*/  FMUL.FTZ R79, R143, R116 ;  /* 0x000000748f4f7220 */ /* 0x000fe20000410000 */
[-C--:B------:R-:W-:Y:S01]  /*3270*/  FMUL.FTZ R85, R77, R135.reuse ;  /* 0x000000874d557220 */ /* 0x080fe20000410000 */
[-C--:B------:R-:W-:Y:S01]  /*3280*/  FMUL.FTZ R90, R82, R135.reuse ;  /* 0x00000087525a7220 */ /* 0x080fe20000410000 */
[-C--:B------:R-:W-:Y:S01]  /*3290*/  FMUL.FTZ R86, R78, R135.reuse ;  /* 0x000000874e567220 */ /* 0x080fe20000410000 */
[----:B------:R-:W-:Y:S01]  /*32a0*/  FMUL.FTZ R87, R79, R135 ;  /* 0x000000874f577220 */ /* 0x000fe20000410000 */
[----:B------:R0:W-:Y:S01]  /*32b0*/  STG.E.128 desc[UR6][R94.64], R76 ;  /* 0x0000004c5e007986 */ /* 0x0001e2000c101d06 */
[----:B------:R-:W-:-:S03]  /*32c0*/  FMUL.FTZ R92, R143, R150 ;  /* 0x000000968f5c7220 */ /* 0x000fc60000410000 */
[----:B------:R-:W-:Y:S04]  /*32d0*/  STG.E.128 desc[UR6][R112.64], R84 ;  /* 0x0000005470007986 */ /* 0x000fe8000c101d06 */
[----:B------:R1:W-:Y:S04]  /*32e0*/  STG.E.128 desc[UR6][R106.64], R80 ;  /* 0x000000506a007986 */ /* 0x0003e8000c101d06 */
[----:B------:R-:W-:Y:S04]  /*32f0*/  STG.E.128 desc[UR6][R146.64], R88 ;  /* 0x0000005892007986 */ /* 0x000fe8000c101d06 */
[----:B------:R2:W-:Y:S01]  /*3300*/  STG.E.128 desc[UR6][R108.64], R72 ;  /* 0x000000486c007986 */ /* 0x0005e2000c101d06 */
[C---:B0-----:R-:W-:Y:S01]  /*3310*/  FMUL.FTZ R94, R143.reuse, R172 ;  /* 0x000000ac8f5e7220 */ /* 0x041fe20000410000 */
[----:B------:R-:W-:Y:S01]  /*3320*/  FMUL.FTZ R95, R143, R174 ;  /* 0x000000ae8f5f7220 */ /* 0x000fe20000410000 */
[-C--:B------:R-:W-:Y:S01]  /*3330*/  FMUL.FTZ R76, R72, R135.reuse ;  /* 0x00000087484c7220 */ /* 0x080fe20000410000 */
[-C--:B------:R-:W-:Y:S01]  /*3340*/  FMUL.FTZ R77, R73, R135.reuse ;  /* 0x00000087494d7220 */ /* 0x080fe20000410000 */
[-C--:B------:R-:W-:Y:S01]  /*3350*/  FMUL.FTZ R78, R74, R135.reuse ;  /* 0x000000874a4e7220 */ /* 0x080fe20000410000 */
[-C--:B------:R-:W-:Y:S01]  /*3360*/  FMUL.FTZ R79, R75, R135.reuse ;  /* 0x000000874b4f7220 */ /* 0x080fe20000410000 */
[-C--:B-1----:R-:W-:Y:S01]  /*3370*/  FMUL.FTZ R83, R95, R135.reuse ;  /* 0x000000875f537220 */ /* 0x082fe20000410000 */
[-C--:B------:R-:W-:Y:S01]  /*3380*/  FMUL.FTZ R80, R92, R135.reuse ;  /* 0x000000875c507220 */ /* 0x080fe20000410000 */
[-C--:B------:R-:W-:Y:S01]  /*3390*/  FMUL.FTZ R81, R93, R135.reuse ;  /* 0x000000875d517220 */ /* 0x080fe20000410000 */
[-C--:B------:R-:W-:Y:S01]  /*33a0*/  FMUL.FTZ R82, R94, R135.reuse ;  /* 0x000000875e527220 */ /* 0x080fe20000410000 */
[----:B------:R3:W-:Y:S01]  /*33b0*/  STG.E.128 desc[UR6][R104.64], R76 ;  /* 0x0000004c68007986 */ /* 0x0007e2000c101d06 */
[-C--:B--2---:R-:W-:Y:S01]  /*33c0*/  FMUL.FTZ R72, R96, R135.reuse ;  /* 0x0000008760487220 */ /* 0x084fe20000410000 */
        /* <DEDUP_REMOVED lines=8> */
.L_x_11163:
[----:B------:R-:W-:-:S04]  /*3450*/  UISETP.NE.U32.AND UP0, UPT, UR14, URZ, UPT ;  /* 0x000000ff0e00728c */ /* 0x000fc8000bf05070 */
[----:B------:R-:W-:-:S09]  /*3460*/  UISETP.NE.AND.EX UP0, UPT, UR15, URZ, UPT, UP0 ;  /* 0x000000ff0f00728c */ /* 0x000fd2000bf05300 */
[----:B------:R-:W-:Y:S05]  /*3470*/  BRA.U UP0, `(.L_x_11166) ;  /* 0x0000000500b87547 */ /* 0x000fea000b800000 */
        /* <DEDUP_REMOVED lines=61> */
[----:B0-----:R-:W-:-:S04]  /*3850*/  IMAD.WIDE.U32 R148, R148, 0x10, R72 ;  /* 0x0000001094947825 */ /* 0x001fc800078e0048 */
[-C--:B------:R-:W-:Y:S01]  /*3860*/  FMUL.FTZ R84, R84, R135.reuse ;  /* 0x0000008754547220 */ /* 0x080fe20000410000 */
[-C--:B------:R-:W-:Y:S01]  /*3870*/  FMUL.FTZ R85, R74, R135.reuse ;  /* 0x000000874a557220 */ /* 0x080fe20000410000 */
[-C--:B------:R-:W-:Y:S01]  /*3880*/  FMUL.FTZ R86, R86, R135.reuse ;  /* 0x0000008756567220 */ /* 0x080fe20000410000 */
[----:B------:R-:W-:Y:S01]  /*3890*/  FMUL.FTZ R87, R76, R135 ;  /* 0x000000874c577220 */ /* 0x000fe20000410000 */
        /* <DEDUP_REMOVED lines=44> */
.L_x_11166:
        /* <DEDUP_REMOVED lines=59> */
[----:B------:R-:W-:Y:S01]  /*3f10*/  FADD.FTZ R168, -R168, R115 ;  /* 0x00000073a8a87221 */ /* 0x000fe20000010100 */
[----:B------:R-:W-:-:S04]  /*3f20*/  IMAD.WIDE.U32 R108, R145, 0x10, R76 ;  /* 0x00000010916c7825 */ /* 0x000fc800078e004c */
[----:B------:R-:W-:Y:S01]  /*3f30*/  FADD.FTZ R115, -R90, R99 ;  /* 0x000000635a737221 */ /* 0x000fe20000010100 */
[----:B------:R-:W-:Y:S01]  /*3f40*/  FADD.FTZ R171, -R171, R96 ;  /* 0x00000060abab7221 */ /* 0x000fe20000010100 */
[----:B------:R-:W-:Y:S01]  /*3f50*/  FFMA.FTZ R96, R143, R165, R52 ;  /* 0x000000a58f607223 */ /* 0x000fe20000010034 */
[----:B------:R-:W-:-:S04]  /*3f60*/  IMAD.WIDE.U32 R100, R144, 0x10, R76 ;  /* 0x0000001090647825 */ /* 0x000fc800078e004c */
[C---:B------:R-:W-:Y:S01]  /*3f70*/  FFMA.FTZ R97, R143.reuse, R166, R53 ;  /* 0x000000a68f617223 */ /* 0x040fe20000010035 */
[C---:B------:R-:W-:Y:S01]  /*3f80*/  FFMA.FTZ R98, R143.reuse, R167, R54 ;  /* 0x000000a78f627223 */ /* 0x040fe20000010036 */
[----:B------:R-:W-:Y:S01]  /*3f90*/  FFMA.FTZ R99, R143, R168, R55 ;  /* 0x000000a88f637223 */ /* 0x000fe20000010037 */
[----:B-1----:R-:W-:-:S04]  /*3fa0*/  IMAD.WIDE.U32 R148, R148, 0x10, R78 ;  /* 0x0000001094947825 */ /* 0x002fc800078e004e */
[C---:B------:R-:W-:Y:S01]  /*3fb0*/  FFMA.FTZ R92, R143.reuse, R171, R48 ;  /* 0x000000ab8f5c7223 */ /* 0x040fe20000010030 */
[----:B------:R-:W-:Y:S01]  /*3fc0*/  FFMA.FTZ R93, R143, R114, R49 ;  /* 0x000000728f5d7223 */ /* 0x000fe20000010031 */
[--C-:B------:R-:W-:Y:S01]  /*3fd0*/  IMAD.WIDE.U32 R112, R147, 0x10, R78.reuse ;  /* 0x0000001093707825 */ /* 0x100fe200078e004e */
[----:B------:R1:W-:Y:S03]  /*3fe0*/  STG.E.128 desc[UR6][R148.64], R84 ;  /* 0x0000005494007986 */ /* 0x0003e6000c101d06 */
[----:B------:R-:W-:-:S04]  /*3ff0*/  IMAD.WIDE.U32 R104, R145, 0x10, R78 ;  /* 0x0000001091687825 */ /* 0x000fc800078e004e */
[C---:B0-----:R-:W-:Y:S01]  /*4000*/  FFMA.FTZ R80, R143.reuse, R117, R60 ;  /* 0x000000758f507223 */ /* 0x041fe2000001003c */
[C---:B------:R-:W-:Y:S01]  /*4010*/  FFMA.FTZ R81, R143.reuse, R118, R61 ;  /* 0x000000768f517223 */ /* 0x040fe2000001003d */
[----:B------:R-:W-:Y:S01]  /*4020*/  FFMA.FTZ R72, R143, R161, R56 ;  /* 0x000000a18f487223 */ /* 0x000fe20000010038 */
[----:B------:R-:W-:-:S04]  /*4030*/  IMAD.WIDE.U32 R102, R142, 0x10, R76 ;  /* 0x000000108e667825 */ /* 0x000fc800078e004c */
        /* <DEDUP_REMOVED lines=8> */
[C---:B------:R-:W-:Y:S01]  /*40c0*/  FFMA.FTZ R73, R143.reuse, R162, R57 ;  /* 0x000000a28f497223 */ /* 0x040fe20000010039 */
[----:B------:R-:W-:Y:S01]  /*40d0*/  FFMA.FTZ R74, R143, R163, R58 ;  /* 0x000000a38f4a7223 */ /* 0x000fe2000001003a */
[----:B-1----:R-:W-:Y:S01]  /*40e0*/  FMUL.FTZ R84, R76, R135 ;  /* 0x000000874c547220 */ /* 0x002fe20000410000 */
[----:B------:R-:W-:-:S04]  /*40f0*/  IMAD.WIDE.U32 R110, R142, 0x10, R78 ;  /* 0x000000108e6e7825 */ /* 0x000fc800078e004e */
[C---:B------:R-:W-:Y:S01]  /*4100*/  FFMA.FTZ R78, R143.reuse, R83, R66 ;  /* 0x000000538f4e7223 */ /* 0x040fe20000010042 */
[C---:B------:R-:W-:Y:S01]  /*4110*/  FFMA.FTZ R79, R143.reuse, R116, R67 ;  /* 0x000000748f4f7223 */ /* 0x040fe20000010043 */
[----:B------:R-:W-:Y:S01]  /*4120*/  FFMA.FTZ R83, R143, R160, R63 ;  /* 0x000000a08f537223 */ /* 0x000fe2000001003f */
[-C--:B------:R-:W-:Y:S01]  /*4130*/  FMUL.FTZ R85, R77, R135.reuse ;  /* 0x000000874d557220 */ /* 0x080fe20000410000 */
[-C--:B------:R-:W-:Y:S01]  /*4140*/  FMUL.FTZ R86, R78, R135.reuse ;  /* 0x000000874e567220 */ /* 0x080fe20000410000 */
[-C--:B------:R-:W-:Y:S01]  /*4150*/  FMUL.FTZ R87, R79, R135.reuse ;  /* 0x000000874f577220 */ /* 0x080fe20000410000 */
[----:B------:R-:W-:Y:S01]  /*4160*/  FMUL.FTZ R91, R83, R135 ;  /* 0x00000087535b7220 */ /* 0x000fe20000410000 */
[C---:B------:R-:W-:Y:S01]  /*4170*/  FFMA.FTZ R75, R143.reuse, R164, R59 ;  /* 0x000000a48f4b7223 */ /* 0x040fe2000001003b */
[----:B------:R0:W-:Y:S04]  /*4180*/  STG.E.128 desc[UR6][R94.64], R76 ;  /* 0x0000004c5e007986 */ /* 0x0001e8000c101d06 */
[----:B------:R-:W-:Y:S04]  /*4190*/  STG.E.128 desc[UR6][R112.64], R84 ;  /* 0x0000005470007986 */ /* 0x000fe8000c101d06 */
[----:B------:R1:W-:Y:S04]  /*41a0*/  STG.E.128 desc[UR6][R106.64], R80 ;  /* 0x000000506a007986 */ /* 0x0003e8000c101d06 */
[----:B------:R-:W-:Y:S04]  /*41b0*/  STG.E.128 desc[UR6][R146.64], R88 ;  /* 0x0000005892007986 */ /* 0x000fe8000c101d06 */
[----:B------:R2:W-:Y:S01]  /*41c0*/  STG.E.128 desc[UR6][R108.64], R72 ;  /* 0x000000486c007986 */ /* 0x0005e2000c101d06 */
[C---:B0-----:R-:W-:Y:S01]  /*41d0*/  FFMA.FTZ R94, R143.reuse, R115, R50 ;  /* 0x000000738f5e7223 */ /* 0x041fe20000010032 */
[----:B------:R-:W-:Y:S01]  /*41e0*/  FFMA.FTZ R95, R143, R150, R51 ;  /* 0x000000968f5f7223 */ /* 0x000fe20000010033 */
        /* <DEDUP_REMOVED lines=16> */
[----:B------:R0:W-:Y:S02]  /*42f0*/  STG.E.128 desc[UR6][R110.64], R80 ;  /* 0x000000506e007986 */ /* 0x0001e4000c101d06 */
.L_x_11165:
[----:B0123--:R-:W0:Y:S02]  /*4300*/  LDC.64 R72, c[0x0][0x380] ;  /* 0x0000e000ff487b82 */ /* 0x00fe240000000a00 */
[----:B0-----:R-:W-:-:S04]  /*4310*/  LEA R133, R72, R133, 0x2 ;  /* 0x0000008548857211 */ /* 0x001fc800078e10ff */
[----:B------:R-:W-:-:S13]  /*4320*/  ISETP.GE.AND P1, PT, R133, R73, PT ;  /* 0x000000498500720c */ /* 0x000fda0003f26270 */
[----:B------:R-:W-:Y:S05]  /*4330*/  @!P1 BRA `(.L_x_11167) ;  /* 0xffffffc000b09947 */ /* 0x000fea000383ffff */
[----:B------:R-:W-:Y:S05]  /*4340*/  BSYNC B1 ;  /* 0x0000000000017941 */ /* 0x000fea0003800000 */
.L_x_11159:
        /* <DEDUP_REMOVED lines=36> */
.L_x_11158:
[----:B------:R-:W-:Y:S05]  /*4590*/  BSYNC B0 ;  /* 0x0000000000007941 */ /* 0x000fea0003800000 */
.L_x_11157:
[----:B------:R-:W0:Y:S01]  /*45a0*/  S2R R42, SR_TID.X ;  /* 0x00000000002a7919 */ /* 0x000e220000002100 */
[----:B------:R-:W-:Y:S01]  /*45b0*/  MOV R2, 0x400 ;  /* 0x0000040000027802 */ /* 0x000fe20000000f00 */
[----:B------:R-:W-:Y:S05]  /*45c0*/  WARPSYNC.ALL ;  /* 0x0000000000007948 */ /* 0x000fea0003800000 */
[----:B------:R-:W1:Y:S01]  /*45d0*/  S2R R3, SR_CgaCtaId ;  /* 0x0000000000037919 */ /* 0x000e620000008800 */
[----:B------:R-:W2:Y:S01]  /*45e0*/  S2UR UR4, SR_CTAID.X ;  /* 0x00000000000479c3 */ /* 0x000ea20000002500 */
[----:B------:R-:W3:Y:S01]  /*45f0*/  LDCU.128 UR16, c[0x0][0x440] ;  /* 0x00008800ff1077ac */ /* 0x000ee20008000c00 */
[----:B0-----:R-:W-:-:S02]  /*4600*/  SHF.R.U32.HI R0, RZ, 0x5, R42 ;  /* 0x00000005ff007819 */ /* 0x001fc4000001162a */
[----:B------:R-:W-:-:S05]  /*4610*/  LOP3.LUT R41, R42, 0x1f, RZ, 0xc0, !PT ;  /* 0x0000001f2a297812 */ /* 0x000fca00078ec0ff */
[----:B------:R-:W-:Y:S01]  /*4620*/  IMAD R0, R0, 0xc0, R41 ;  /* 0x000000c000007824 */ /* 0x000fe200078e0229 */
        /* <DEDUP_REMOVED lines=10> */
[----:B0-----:R-:W2:Y:S01]  /*46d0*/  LDC R34, c[0x0][0x388] ;  /* 0x0000e200ff227b82 */ /* 0x001ea20000000800 */
[----:B------:R-:W0:Y:S04]  /*46e0*/  LDS R16, [R3+0x400] ;  /* 0x0004000003107984 */ /* 0x000e280000000800 */
[----:B------:R-:W1:Y:S04]  /*46f0*/  LDS R17, [R3+0x600] ;  /* 0x0006000003117984 */ /* 0x000e680000000800 */
[----:B------:R-:W4:Y:S04]  /*4700*/  LDS R21, [R3+0x1000] ;  /* 0x0010000003157984 */ /* 0x000f280000000800 */
[----:B------:R-:W5:Y:S04]  /*4710*/  LDS R20, [R3+0x1200] ;  /* 0x0012000003147984 */ /* 0x000f680000000800 */
[----:B------:R-:W3:Y:S04]  /*4720*/  LDS R2, [R3] ;  /* 0x0000000003027984 */ /* 0x000ee80000000800 */
        /* <DEDUP_REMOVED lines=9> */
[----:B----4-:R-:W-:-:S03]  /*47c0*/  FADD.FTZ R16, R16, R21 ;  /* 0x0000001510107221 */ /* 0x010fc60000010000 */
[----:B------:R-:W4:Y:S01]  /*47d0*/  LDS R25, [R3+0x1800] ;  /* 0x0018000003197984 */ /* 0x000f220000000800 */
[----:B-----5:R-:W-:-:S03]  /*47e0*/  FADD.FTZ R17, R17, R20 ;  /* 0x0000001411117221 */ /* 0x020fc60000010000 */
[----:B------:R-:W5:Y:S01]  /*47f0*/  LDS R27, [R3+0x1a00] ;  /* 0x001a0000031b7984 */ /* 0x000f620000000800 */
[----:B---3--:R-:W-:-:S03]  /*4800*/  FADD.FTZ R2, RZ, R2 ;  /* 0x00000002ff027221 */ /* 0x008fc60000010000 */
[----:B------:R-:W3:Y:S01]  /*4810*/  LDS R29, [R3+0x1c00] ;  /* 0x001c0000031d7984 */ /* 0x000ee20000000800 */
[----:B--2---:R-:W-:-:S03]  /*4820*/  FADD.FTZ R40, RZ, R40 ;  /* 0x00000028ff287221 */ /* 0x004fc60000010000 */
[----:B------:R-:W2:Y:S01]  /*4830*/  LDS R24, [R3+0x1e00] ;  /* 0x001e000003187984 */ /* 0x000ea20000000800 */
[----:B------:R-:W-:-:S03]  /*4840*/  FADD.FTZ R2, R2, R41 ;  /* 0x0000002902027221 */ /* 0x000fc60000010000 */
[----:B------:R-:W2:Y:S01]  /*4850*/  LDS R31, [R3+0x2000] ;  /* 0x00200000031f7984 */ /* 0x000ea20000000800 */
[----:B------:R-:W-:Y:S02]  /*4860*/  IMAD R41, R34, UR4, RZ ;  /* 0x0000000422297c24 */ /* 0x000fe4000f8e02ff */
[----:B------:R-:W-:Y:S01]  /*4870*/  FADD.FTZ R40, R40, R43 ;  /* 0x0000002b28287221 */ /* 0x000fe20000010000 */
[----:B------:R-:W2:Y:S01]  /*4880*/  LDS R26, [R3+0x2200] ;  /* 0x00220000031a7984 */ /* 0x000ea20000000800 */
[----:B------:R-:W-:-:S03]  /*4890*/  FADD.FTZ R18, RZ, R18 ;  /* 0x00000012ff127221 */ /* 0x000fc60000010000 */
[----:B------:R-:W2:Y:S01]  /*48a0*/  LDS R33, [R3+0x2400] ;  /* 0x0024000003217984 */ /* 0x000ea20000000800 */
[----:B------:R-:W-:-:S03]  /*48b0*/  FADD.FTZ R18, R18, R23 ;  /* 0x0000001712127221 */ /* 0x000fc60000010000 */
[----:B------:R-:W2:Y:S04]  /*48c0*/  LDS R28, [R3+0x2600] ;  /* 0x00260000031c7984 */ /* 0x000ea80000000800 */
[----:B------:R-:W2:Y:S01]  /*48d0*/  LDS R35, [R3+0x2800] ;  /* 0x0028000003237984 */ /* 0x000ea20000000800 */
[----:B0-----:R-:W-:-:S03]  /*48e0*/  FADD.FTZ R19, RZ, R19 ;  /* 0x00000013ff137221 */ /* 0x001fc60000010000 */
[----:B------:R-:W0:Y:S01]  /*48f0*/  LDS R30, [R3+0x2a00] ;  /* 0x002a0000031e7984 */ /* 0x000e220000000800 */
[----:B-1----:R-:W-:-:S03]  /*4900*/  FADD.FTZ R19, R19, R22 ;  /* 0x0000001613137221 */ /* 0x002fc60000010000 */
[----:B------:R-:W1:Y:S01]  /*4910*/  LDS R21, [R3+0x2c00] ;  /* 0x002c000003157984 */ /* 0x000e620000000800 */
[----:B----4-:R-:W-:-:S03]  /*4920*/  FADD.FTZ R2, R2, R25 ;  /* 0x0000001902027221 */ /* 0x010fc60000010000 */
[----:B------:R-:W4:Y:S01]  /*4930*/  LDS R20, [R3+0x2e00] ;  /* 0x002e000003147984 */ /* 0x000f220000000800 */
[----:B-----5:R-:W-:Y:S01]  /*4940*/  FADD.FTZ R27, R40, R27 ;  /* 0x0000001b281b7221 */ /* 0x020fe20000010000 */
[----:B------:R-:W-:Y:S01]  /*4950*/  BAR.SYNC.DEFER_BLOCKING 0x0 ;  /* 0x0000000000007b1d */ /* 0x000fe20000010000 */
[----:B---3--:R-:W-:Y:S01]  /*4960*/  FADD.FTZ R16, R16, R29 ;  /* 0x0000001d10107221 */ /* 0x008fe20000010000 */
        /* <DEDUP_REMOVED lines=10> */
[----:B-1----:R-:W-:-:S03]  /*4a10*/  FADD.FTZ R21, R18, R21 ;  /* 0x0000001512157221 */ /* 0x002fc60000010000 */
[----:B------:R-:W-:Y:S01]  /*4a20*/  STS.128 [R0+0x600], R4 ;  /* 0x0006000400007388 */ /* 0x000fe20000000c00 */
[----:B----4-:R-:W-:Y:S01]  /*4a30*/  FADD.FTZ R19, R19, R20 ;  /* 0x0000001413137221 */ /* 0x010fe20000010000 */
[----:B------:R-:W-:Y:S02]  /*4a40*/  IADD3 R20, P0, PT, R41, R42, RZ ;  /* 0x0000002a29147210 */ /* 0x000fe40007f1e0ff */
[----:B------:R-:W-:Y:S02]  /*4a50*/  STS.128 [R0+0x800], R8 ;  /* 0x0008000800007388 */ /* 0x000fe40000000c00 */
[----:B------:R-:W-:Y:S02]  /*4a60*/  IADD3.X R41, PT, PT, RZ, RZ, RZ, P0, !PT ;  /* 0x000000ffff297210 */ /* 0x000fe400007fe4ff */
[----:B------:R-:W-:Y:S01]  /*4a70*/  STS.128 [R0+0xa00], R12 ;  /* 0x000a000c00007388 */ /* 0x000fe20000000c00 */
[C---:B------:R-:W-:Y:S02]  /*4a80*/  SHF.L.U32 R18, R20.reuse, 0x2, RZ ;  /* 0x0000000214127819 */ /* 0x040fe400000006ff */
[----:B------:R-:W-:Y:S01]  /*4a90*/  SHF.L.U64.HI R20, R20, 0x2, R41 ;  /* 0x0000000214147819 */ /* 0x000fe20000010229 */
[----:B------:R-:W-:Y:S01]  /*4aa0*/  BAR.SYNC.DEFER_BLOCKING 0x0 ;  /* 0x0000000000007b1d */ /* 0x000fe20000010000 */
[----:B------:R-:W-:-:S05]  /*4ab0*/  IADD3 R2, P0, PT, R18, UR18, RZ ;  /* 0x0000001212027c10 */ /* 0x000fca000ff1e0ff */
        /* <DEDUP_REMOVED lines=21> */
[----:B-----5:R-:W-:-:S03]  /*4c10*/  FADD.FTZ R4, R25, R4 ;  /* 0x0000000419047221 */ /* 0x020fc60000010000 */
[----:B------:R-:W5:Y:S01]  /*4c20*/  LDS R15, [R3+0x1e00] ;  /* 0x001e0000030f7984 */ /* 0x000f620000000800 */
[----:B------:R-:W-:-:S03]  /*4c30*/  FADD.FTZ R0, RZ, R0 ;  /* 0x00000000ff007221 */ /* 0x000fc60000010000 */
[----:B------:R-:W5:Y:S01]  /*4c40*/  LDS R8, [R3+0x1600] ;  /* 0x0016000003087984 */ /* 0x000f620000000800 */
[----:B------:R-:W-:-:S03]  /*4c50*/  FADD.FTZ R10, R23, R10 ;  /* 0x0000000a170a7221 */ /* 0x000fc60000010000 */
[----:B------:R-:W5:Y:S01]  /*4c60*/  LDS R26, [R3+0x2800] ;  /* 0x00280000031a7984 */ /* 0x000f620000000800 */
[----:B------:R-:W-:-:S03]  /*4c70*/  FADD.FTZ R5, R5, R12 ;  /* 0x0000000c05057221 */ /* 0x000fc60000010000 */
[----:B------:R-:W5:Y:S01]  /*4c80*/  LDS R29, [R3+0x2000] ;  /* 0x00200000031d7984 */ /* 0x000f620000000800 */
[----:B------:R-:W-:Y:S01]  /*4c90*/  FADD.FTZ R13, R4, R13 ;  /* 0x0000000d040d7221 */ /* 0x000fe20000010000 */
[----:B------:R-:W-:Y:S02]  /*4ca0*/  IADD3 R4, P1, PT, R18, UR16, RZ ;  /* 0x0000001012047c10 */ /* 0x000fe4000ff3e0ff */
[----:B------:R-:W5:Y:S01]  /*4cb0*/  LDS R37, [R3+0x2a00] ;  /* 0x002a000003257984 */ /* 0x000f620000000800 */
[----:B------:R-:W-:-:S03]  /*4cc0*/  FADD.FTZ R6, RZ, R6 ;  /* 0x00000006ff067221 */ /* 0x000fc60000010000 */
[----:B------:R-:W5:Y:S01]  /*4cd0*/  LDS R14, [R3+0x2200] ;  /* 0x00220000030e7984 */ /* 0x000f620000000800 */
[----:B0-----:R-:W-:-:S03]  /*4ce0*/  FADD.FTZ R0, R0, R9 ;  /* 0x0000000900007221 */ /* 0x001fc60000010000 */
[----:B------:R-:W0:Y:S01]  /*4cf0*/  LDS R39, [R3+0x2c00] ;  /* 0x002c000003277984 */ /* 0x000e220000000800 */
[----:B-1----:R-:W-:-:S03]  /*4d00*/  FADD.FTZ R7, RZ, R7 ;  /* 0x00000007ff077221 */ /* 0x002fc60000010000 */
[----:B------:R1:W0:Y:S01]  /*4d10*/  LDS R16, [R3+0x2e00] ;  /* 0x002e000003107984 */ /* 0x0002220000000800 */
[----:B--2---:R-:W-:Y:S01]  /*4d20*/  FADD.FTZ R31, R10, R31 ;  /* 0x0000001f0a1f7221 */ /* 0x004fe20000010000 */
[----:B---3--:R-:W-:Y:S01]  /*4d30*/  FADD.FTZ R23, R5, R24 ;  /* 0x0000001805177221 */ /* 0x008fe20000010000 */
[C---:B------:R-:W-:Y:S02]  /*4d40*/  IADD3.X R5, PT, PT, R20.reuse, UR17, RZ, P1, !PT ;  /* 0x0000001114057c10 */ /* 0x040fe40008ffe4ff */
[----:B-1----:R-:W-:Y:S01]  /*4d50*/  IADD3.X R3, PT, PT, R20, UR19, RZ, P0, !PT ;  /* 0x0000001314037c10 */ /* 0x002fe200087fe4ff */
[----:B----4-:R-:W-:Y:S01]  /*4d60*/  FADD.FTZ R6, R6, R11 ;  /* 0x0000000b06067221 */ /* 0x010fe20000010000 */
        /* <DEDUP_REMOVED lines=21> */
.L_x_11162:
        /* <DEDUP_REMOVED lines=8> */
.L_x_11169:
[----:B------:R-:W-:Y:S05]  /*4f40*/  BSYNC B2 ;  /* 0x0000000000027941 */ /* 0x000fea0003800000 */
.L_x_11168:
        /* <DEDUP_REMOVED lines=8> */
.L_x_11170:
[----:B------:R-:W-:Y:S01]  /*4fd0*/  FADD.FTZ R73, R73, R180 ;  /* 0x000000b449497221 */ /* 0x000fe20000010000 */
[----:B------:R-:W-:-:S04]  /*4fe0*/  HFMA2 R82, -RZ, RZ, 0, 1.1920928955078125e-07 ;  /* 0x00000002ff527431 */ /* 0x000fc800000001ff */
[----:B------:R-:W-:Y:S02]  /*4ff0*/  MOV R83, R73 ;  /* 0x0000004900537202 */ /* 0x000fe40000000f00 */
[----:B------:R-:W-:-:S07]  /*5000*/  MOV R75, R81 ;  /* 0x00000051004b7202 */ /* 0x000fce0000000f00 */
[----:B------:R-:W-:Y:S05]  /*5010*/  WARPSYNC.COLLECTIVE R80, `(.L_x_11171) ;  /* 0x0000000050087348 */ /* 0x000fea0003c00000 */
[----:B------:R0:W1:Y:S02]  /*5020*/  SHFL.BFLY P3, R81, R83, R82, R85 ;  /* 0x0c00005253517389 */ /* 0x0000640000060055 */
[----:B01----:R-:W-:Y:S05]  /*5030*/  ENDCOLLECTIVE ;  /* 0x000000000000791b */ /* 0x003fea0003800000 */
.L_x_11171:
[----:B------:R-:W-:-:S05]  /*5040*/  FADD.FTZ R75, R75, R182 ;  /* 0x000000b64b4b7221 */ /* 0x000fca0000010000 */
[----:B------:R-:W-:Y:S02]  /*5050*/  MOV R83, R75 ;  /* 0x0000004b00537202 */ /* 0x000fe40000000f00 */
[----:B------:R-:W-:-:S07]  /*5060*/  MOV R72, R81 ;  /* 0x0000005100487202 */ /* 0x000fce0000000f00 */
[----:B------:R-:W-:Y:S05]  /*5070*/  WARPSYNC.COLLECTIVE R80, `(.L_x_11172) ;  /* 0x0000000050087348 */ /* 0x000fea0003c00000 */
[----:B------:R0:W1:Y:S02]  /*5080*/  SHFL.BFLY P3, R81, R83, R82, R85 ;  /* 0x0c00005253517389 */ /* 0x0000640000060055 */
[----:B01----:R-:W-:Y:S05]  /*5090*/  ENDCOLLECTIVE ;  /* 0x000000000000791b */ /* 0x003fea0003800000 */
.L_x_11172:
[----:B------:R-:W-:Y:S01]  /*50a0*/  FADD.FTZ R72, R73, R72 ;  /* 0x0000004849487221 */ /* 0x000fe20000010000 */
[----:B------:R-:W-:-:S04]  /*50b0*/  HFMA2 R82, -RZ, RZ, 0, 2.384185791015625e-07 ;  /* 0x00000004ff527431 */ /* 0x000fc800000001ff */
[----:B------:R-:W-:Y:S02]  /*50c0*/  MOV R83, R72 ;  /* 0x0000004800537202 */ /* 0x000fe40000000f00 */
[----:B------:R-:W-:-:S07]  /*50d0*/  MOV R74, R81 ;  /* 0x00000051004a7202 */ /* 0x000fce0000000f00 */
[----:B------:R-:W-:Y:S05]  /*50e0*/  WARPSYNC.COLLECTIVE R80, `(.L_x_11173) ;  /* 0x0000000050087348 */ /* 0x000fea0003c00000 */
[----:B------:R0:W1:Y:S02]  /*50f0*/  SHFL.BFLY P3, R81, R83, R82, R85 ;  /* 0x0c00005253517389 */ /* 0x0000640000060055 */
[----:B01----:R-:W-:Y:S05]  /*5100*/  ENDCOLLECTIVE ;  /* 0x000000000000791b */ /* 0x003fea0003800000 */
.L_x_11173:
[----:B------:R-:W-:-:S05]  /*5110*/  FADD.FTZ R74, R75, R74 ;  /* 0x0000004a4b4a7221 */ /* 0x000fca0000010000 */
[----:B------:R-:W-:Y:S02]  /*5120*/  MOV R83, R74 ;  /* 0x0000004a00537202 */ /* 0x000fe40000000f00 */
[----:B------:R-:W-:-:S07]  /*5130*/  MOV R77, R81 ;  /* 0x00000051004d7202 */ /* 0x000fce0000000f00 */
[----:B------:R-:W-:Y:S05]  /*5140*/  WARPSYNC.COLLECTIVE R80, `(.L_x_11174) ;  /* 0x0000000050087348 */ /* 0x000fea0003c00000 */
[----:B------:R0:W1:Y:S02]  /*5150*/  SHFL.BFLY P3, R81, R83, R82, R85 ;  /* 0x0c00005253517389 */ /* 0x0000640000060055 */
[----:B01----:R-:W-:Y:S05]  /*5160*/  ENDCOLLECTIVE ;  /* 0x000000000000791b */ /* 0x003fea0003800000 */
.L_x_11174:
[----:B------:R-:W-:Y:S01]  /*5170*/  FADD.FTZ R77, R72, R77 ;  /* 0x0000004d484d7221 */ /* 0x000fe20000010000 */
[----:B------:R-:W-:-:S04]  /*5180*/  HFMA2 R82, -RZ, RZ, 0, 4.76837158203125e-07 ;  /* 0x00000008ff527431 */ /* 0x000fc800000001ff */
[----:B------:R-:W-:Y:S02]  /*5190*/  MOV R83, R77 ;  /* 0x0000004d00537202 */ /* 0x000fe40000000f00 */
[----:B------:R-:W-:-:S07]  /*51a0*/  MOV R79, R81 ;  /* 0x00000051004f7202 */ /* 0x000fce0000000f00 */
[----:B------:R-:W-:Y:S05]  /*51b0*/  WARPSYNC.COLLECTIVE R80, `(.L_x_11175) ;  /* 0x0000000050087348 */ /* 0x000fea0003c00000 */
[----:B------:R0:W1:Y:S02]  /*51c0*/  SHFL.BFLY P3, R81, R83, R82, R85 ;  /* 0x0c00005253517389 */ /* 0x0000640000060055 */
[----:B01----:R-:W-:Y:S05]  /*51d0*/  ENDCOLLECTIVE ;  /* 0x000000000000791b */ /* 0x003fea0003800000 */
.L_x_11175:
[----:B------:R-:W-:-:S05]  /*51e0*/  FADD.FTZ R79, R74, R79 ;  /* 0x0000004f4a4f7221 */ /* 0x000fca0000010000 */
[----:B------:R-:W-:Y:S02]  /*51f0*/  MOV R83, R79 ;  /* 0x0000004f00537202 */ /* 0x000fe40000000f00 */
[----:B------:R-:W-:-:S07]  /*5200*/  MOV R76, R81 ;  /* 0x00000051004c7202 */ /* 0x000fce0000000f00 */
[----:B------:R-:W-:Y:S05]  /*5210*/  WARPSYNC.COLLECTIVE R80, `(.L_x_11176) ;  /* 0x0000000050087348 */ /* 0x000fea0003c00000 */
[----:B------:R0:W1:Y:S02]  /*5220*/  SHFL.BFLY P3, R81, R83, R82, R85 ;  /* 0x0c00005253517389 */ /* 0x0000640000060055 */
[----:B01----:R-:W-:Y:S05]  /*5230*/  ENDCOLLECTIVE ;  /* 0x000000000000791b */ /* 0x003fea0003800000 */
.L_x_11176:
[----:B------:R-:W-:Y:S01]  /*5240*/  FADD.FTZ R76, R77, R76 ;  /* 0x0000004c4d4c7221 */ /* 0x000fe20000010000 */
[----:B------:R-:W-:-:S04]  /*5250*/  HFMA2 R82, -RZ, RZ, 0, 9.5367431640625e-07 ;  /* 0x00000010ff527431 */ /* 0x000fc800000001ff */
[----:B------:R-:W-:Y:S02]  /*5260*/  MOV R83, R76 ;  /* 0x0000004c00537202 */ /* 0x000fe40000000f00 */
[----:B------:R-:W-:-:S07]  /*5270*/  MOV R78, R81 ;  /* 0x00000051004e7202 */ /* 0x000fce0000000f00 */
[----:B------:R-:W-:Y:S05]  /*5280*/  WARPSYNC.COLLECTIVE R80, `(.L_x_11177) ;  /* 0x0000000050087348 */ /* 0x000fea0003c00000 */
[----:B------:R0:W1:Y:S02]  /*5290*/  SHFL.BFLY P3, R81, R83, R82, R85 ;  /* 0x0c00005253517389 */ /* 0x0000640000060055 */
[----:B01----:R-:W-:Y:S05]  /*52a0*/  ENDCOLLECTIVE ;  /* 0x000000000000791b */ /* 0x003fea0003800000 */
.L_x_11177:
[----:B------:R-:W-:-:S05]  /*52b0*/  FADD.FTZ R78, R79, R78 ;  /* 0x0000004e4f4e7221 */ /* 0x000fca0000010000 */
[----:B------:R-:W-:Y:S02]  /*52c0*/  MOV R83, R78 ;  /* 0x0000004e00537202 */ /* 0x000fe40000000f00 */
[----:B------:R-:W-:-:S07]  /*52d0*/  MOV R73, R81 ;  /* 0x0000005100497202 */ /* 0x000fce0000000f00 */
[----:B------:R-:W-:Y:S05]  /*52e0*/  WARPSYNC.COLLECTIVE R80, `(.L_x_11178) ;  /* 0x0000000050087348 */ /* 0x000fea0003c00000 */
[----:B------:R0:W1:Y:S02]  /*52f0*/  SHFL.BFLY P3, R81, R83, R82, R85 ;  /* 0x0c00005253517389 */ /* 0x0000640000060055 */
[----:B01----:R-:W-:Y:S05]  /*5300*/  ENDCOLLECTIVE ;  /* 0x000000000000791b */ /* 0x003fea0003800000 */
.L_x_11178:
[----:B------:R-:W-:Y:S01]  /*5310*/  MOV R75, R81 ;  /* 0x00000051004b7202 */ /* 0x000fe20000000f00 */
[----:B------:R-:W-:Y:S06]  /*5320*/  BRA `(.L_x_11179) ;  /* 0xffffffd000807947 */ /* 0x000fec000383ffff */
.L_x_11180:
        /* <DEDUP_REMOVED lines=13> */
.L_x_14572:


//--------------------- .text._ZN10layer_norm13ln_bwd_kernelINS_13Kernel_traitsI6__halfffffjLj768ELj1ELj4ELj1ELj16ENS_18Kernel_traits_baseILj768ES2_ffffjLj128EEEEELb0ELb0ELb1ELb0EEEvNS_9BwdParamsE --------------------------
	.section	.text._ZN10layer_norm13ln_bwd_kernelINS_13Kernel_traitsI6__halfffffjLj768ELj1ELj4ELj1ELj16ENS_18Kernel_traits_baseILj768ES2_ffffjLj128EEEEELb0ELb0ELb1ELb0EEEvNS_9BwdParamsE,"ax",@progbits
	.align	128
        .global         _ZN10layer_norm13ln_bwd_kernelINS_13Kernel_traitsI6__halfffffjLj768ELj1ELj4ELj1ELj16ENS_18Kernel_traits_baseILj768ES2_ffffjLj128EEEEELb0ELb0ELb1ELb0EEEvNS_9BwdParamsE
        .type           _ZN10layer_norm13ln_bwd_kernelINS_13Kernel_traitsI6__halfffffjLj768ELj1ELj4ELj1ELj16ENS_18Kernel_traits_baseILj768ES2_ffffjLj128EEEEELb0ELb0ELb1ELb0EEEvNS_9BwdParamsE,@function
        .size           _ZN10layer_norm13ln_bwd_kernelINS_13Kernel_traitsI6__halfffffjLj768ELj1ELj4ELj1ELj16ENS_18Kernel_traits_baseILj768ES2_ffffjLj128EEEEELb0ELb0ELb1ELb0EEEvNS_9BwdParamsE,(.L_x_14573 - _ZN10layer_norm13ln_bwd_kernelINS_13Kernel_traitsI6__halfffffjLj768ELj1ELj4ELj1ELj16ENS_18Kernel_traits_baseILj768ES2_ffffjLj128EEEEELb0ELb0ELb1ELb0EEEvNS_9BwdParamsE)
        .other          _ZN10layer_norm13ln_bwd_kernelINS_13Kernel_traitsI6__halfffffjLj768ELj1ELj4ELj1ELj16ENS_18Kernel_traits_baseILj768ES2_ffffjLj128EEEEELb0ELb0ELb1ELb0EEEvNS_9BwdParamsE,@"STO_CUDA_ENTRY STV_DEFAULT"
_ZN10layer_norm13ln_bwd_kernelINS_13Kernel_traitsI6__halfffffjLj768ELj1ELj4ELj1ELj16ENS_18Kernel_traits_baseILj768ES2_ffffjLj128EEEEELb0ELb0ELb1ELb0EEEvNS_9BwdParamsE:
.text._ZN10layer_norm13ln_bwd_kernelINS_13Kernel_traitsI6__halfffffjLj768ELj1ELj4ELj1ELj16ENS_18Kernel_traits_baseILj768ES2_ffffjLj128EEEEELb0ELb0ELb1ELb0EEEvNS_9BwdParamsE:
        /* <DEDUP_REMOVED lines=24> */
[----:B------:R-:W2:Y:S08]  /*0180*/  @P0 LDC.64 R2, c[0x0][0x3d0] ;  /* 0x0000f400ff020b82 */ /* 0x000eb00000000a00 */
[----:B------:R-:W3:Y:S08]  /*0190*/  @P1 LDC.64 R20, c[0x0][0x3d0] ;  /* 0x0000f400ff141b82 */ /* 0x000ef00000000a00 */
[----:B------:R-:W4:Y:S08]  /*01a0*/  @P2 LDC.64 R26, c[0x0][0x3d0] ;  /* 0x0000f400ff1a2b82 */ /* 0x000f300000000a00 */
[----:B------:R-:W1:Y:S01]  /*01b0*/  @P3 LDC.64 R28, c[0x0][0x3d0] ;  /* 0x0000f400ff1c3b82 */ /* 0x000e620000000a00 */
[C---:B--2---:R-:W-:Y:S01]  /*01c0*/  @P0 IMAD.WIDE.U32 R2, R13.reuse, 0x8, R2 ;  /* 0x000000080d020825 */ /* 0x044fe200078e0002 */
[----:B------:R-:W-:-:S02]  /*01d0*/  @P0 LOP3.LUT R13, R13, 0x20, RZ, 0xfc, !PT ;  /* 0x000000200d0d0812 */ /* 0x000fc400078efcff */
[----:B------:R-:W-:Y:S02]  /*01e0*/  SHF.R.U32.HI R8, RZ, 0x5, R12 ;  /* 0x00000005ff087819 */ /* 0x000fe4000001160c */
[----:B------:R-:W5:Y:S02]  /*01f0*/  @P0 LDG.E.64 R4, desc[UR6][R2.64] ;  /* 0x0000000602040981 */ /* 0x000f64000c1e1b00 */
[----:B------:R-:W2:Y:S01]  /*0200*/  @P4 LDC.64 R30, c[0x0][0x3d0] ;  /* 0x0000f400ff1e4b82 */ /* 0x000ea20000000a00 */
[C---:B---3--:R-:W-:Y:S01]  /*0210*/  @P1 IMAD.WIDE.U32 R24, R13.reuse, 0x8, R20 ;  /* 0x000000080d181825 */ /* 0x048fe200078e0014 */
[----:B------:R-:W-:Y:S02]  /*0220*/  @P1 IADD3 R13, PT, PT, R13, 0x20, RZ ;  /* 0x000000200d0d1810 */ /* 0x000fe40007ffe0ff */
[----:B------:R-:W-:Y:S02]  /*0230*/  CS2R R48, SRZ ;  /* 0x0000000000307805 */ /* 0x000fe4000001ff00 */
[----:B------:R-:W-:-:S02]  /*0240*/  CS2R R50, SRZ ;  /* 0x0000000000327805 */ /* 0x000fc4000001ff00 */
[----:B------:R-:W-:Y:S01]  /*0250*/  CS2R R34, SRZ ;  /* 0x0000000000227805 */ /* 0x000fe2000001ff00 */
[----:B------:R3:W5:Y:S01]  /*0260*/  @P1 LDG.E.64 R6, desc[UR6][R24.64] ;  /* 0x0000000618061981 */ /* 0x000762000c1e1b00 */
[----:B------:R-:W0:Y:S01]  /*0270*/  @P5 LDC.64 R32, c[0x0][0x3d0] ;  /* 0x0000f400ff205b82 */ /* 0x000e220000000a00 */
[C---:B----4-:R-:W-:Y:S01]  /*0280*/  @P2 IMAD.WIDE.U32 R26, R13.reuse, 0x8, R26 ;  /* 0x000000080d1a2825 */ /* 0x050fe200078e001a */
[----:B------:R-:W-:Y:S02]  /*0290*/  @P2 IADD3 R13, PT, PT, R13, 0x20, RZ ;  /* 0x000000200d0d2810 */ /* 0x000fe40007ffe0ff */
[----:B------:R-:W-:Y:S02]  /*02a0*/  CS2R R36, SRZ ;  /* 0x0000000000247805 */ /* 0x000fe4000001ff00 */
[----:B------:R-:W-:Y:S02]  /*02b0*/  CS2R R38, SRZ ;  /* 0x0000000000267805 */ /* 0x000fe4000001ff00 */
[----:B------:R-:W-:Y:S01]  /*02c0*/  CS2R R40, SRZ ;  /* 0x0000000000287805 */ /* 0x000fe2000001ff00 */
[----:B------:R4:W5:Y:S01]  /*02d0*/  @P2 LDG.E.64 R14, desc[UR6][R26.64] ;  /* 0x000000061a0e2981 */ /* 0x000962000c1e1b00 */
[C---:B-1----:R-:W-:Y:S01]  /*02e0*/  @P3 IMAD.WIDE.U32 R28, R13.reuse, 0x8, R28 ;  /* 0x000000080d1c3825 */ /* 0x042fe200078e001c */
[----:B------:R-:W-:Y:S01]  /*02f0*/  @P3 IADD3 R13, PT, PT, R13, 0x20, RZ ;  /* 0x000000200d0d3810 */ /* 0x000fe20007ffe0ff */
[----:B------:R-:W1:Y:S01]  /*0300*/  S2UR UR4, SR_CTAID.X ;  /* 0x00000000000479c3 */ /* 0x000e620000002500 */
[----:B---3--:R-:W-:-:S02]  /*0310*/  CS2R R24, SRZ ;  /* 0x0000000000187805 */ /* 0x008fc4000001ff00 */
[----:B------:R-:W-:Y:S01]  /*0320*/  CS2R R42, SRZ ;  /* 0x00000000002a7805 */ /* 0x000fe2000001ff00 */
[----:B------:R3:W5:Y:S01]  /*0330*/  @P3 LDG.E.64 R16, desc[UR6][R28.64] ;  /* 0x000000061c103981 */ /* 0x000762000c1e1b00 */
[C---:B--2---:R-:W-:Y:S01]  /*0340*/  @P4 IMAD.WIDE.U32 R30, R13.reuse, 0x8, R30 ;  /* 0x000000080d1e4825 */ /* 0x044fe200078e001e */
[----:B------:R-:W-:Y:S02]  /*0350*/  @P4 IADD3 R13, PT, PT, R13, 0x20, RZ ;  /* 0x000000200d0d4810 */ /* 0x000fe40007ffe0ff */
[----:B----4-:R-:W-:Y:S02]  /*0360*/  CS2R R26, SRZ ;  /* 0x00000000001a7805 */ /* 0x010fe4000001ff00 */
[----:B------:R-:W-:Y:S02]  /*0370*/  CS2R R44, SRZ ;  /* 0x00000000002c7805 */ /* 0x000fe4000001ff00 */
[----:B------:R-:W-:Y:S01]  /*0380*/  CS2R R46, SRZ ;  /* 0x00000000002e7805 */ /* 0x000fe2000001ff00 */
[----:B------:R2:W5:Y:S01]  /*0390*/  @P4 LDG.E.64 R18, desc[UR6][R30.64] ;  /* 0x000000061e124981 */ /* 0x000562000c1e1b00 */
[----:B0-----:R-:W-:-:S05]  /*03a0*/  @P5 IMAD.WIDE.U32 R20, R13, 0x8, R32 ;  /* 0x000000080d145825 */ /* 0x001fca00078e0020 */
[----:B------:R0:W5:Y:S01]  /*03b0*/  @P5 LDG.E.64 R22, desc[UR6][R20.64] ;  /* 0x0000000614165981 */ /* 0x000162000c1e1b00 */
[----:B-1----:R-:W-:-:S06]  /*03c0*/  USHF.L.U32 UR4, UR4, 0x2, URZ ;  /* 0x0000000204047899 */ /* 0x002fcc00080006ff */
[----:B------:R-:W-:-:S04]  /*03d0*/  LOP3.LUT R8, R8, UR4, RZ, 0xfc, !PT ;  /* 0x0000000408087c12 */ /* 0x000fc8000f8efcff */
[----:B------:R-:W-:Y:S02]  /*03e0*/  ISETP.GE.AND P0, PT, R8, UR5, PT ;  /* 0x0000000508007c0c */ /* 0x000fe4000bf06270 */
[----:B---3--:R-:W-:Y:S02]  /*03f0*/  CS2R R28, SRZ ;  /* 0x00000000001c7805 */ /* 0x008fe4000001ff00 */
[----:B--2---:R-:W-:Y:S02]  /*0400*/  CS2R R30, SRZ ;  /* 0x00000000001e7805 */ /* 0x004fe4000001ff00 */
        /* <DEDUP_REMOVED lines=11> */
[----:B0-----:R-:W-:Y:S06]  /*04c0*/  @P0 BRA `(.L_x_11181) ;  /* 0x0000004c00b80947 */ /* 0x001fec0003800000 */
        /* <DEDUP_REMOVED lines=60> */
.L_x_11238:
[----:B------:R-:W0:Y:S08]  /*0890*/  LDC.64 R6, c[0x0][0x3f8] ;  /* 0x0000fe00ff067b82 */ /* 0x000e300000000a00 */
[----:B-1----:R-:W1:Y:S08]  /*08a0*/  LDC.64 R4, c[0x0][0x3f0] ;  /* 0x0000fc00ff047b82 */ /* 0x002e700000000a00 */
[----:B--2---:R-:W2:Y:S01]  /*08b0*/  LDC.64 R10, c[0x0][0x3c8] ;  /* 0x0000f200ff0a7b82 */ /* 0x004ea20000000a00 */
[----:B0-----:R-:W-:-:S05]  /*08c0*/  IMAD.WIDE R100, R8, 0x4, R6 ;  /* 0x0000000408647825 */ /* 0x001fca00078e0206 */
[----:B---3--:R-:W3:Y:S01]  /*08d0*/  LDG.E R7, desc[UR6][R100.64] ;  /* 0x0000000664077981 */ /* 0x008ee2000c1e1900 */
[----:B-1----:R-:W-:-:S06]  /*08e0*/  IMAD.WIDE R4, R8, 0x4, R4 ;  /* 0x0000000408047825 */ /* 0x002fcc00078e0204 */
[----:B------:R0:W5:Y:S01]  /*08f0*/  LDG.E R5, desc[UR6][R4.64] ;  /* 0x0000000604057981 */ /* 0x000162000c1e1900 */
[----:B--2---:R-:W-:-:S05]  /*0900*/  IMAD.WIDE R10, R8, 0x4, R10 ;  /* 0x00000004080a7825 */ /* 0x004fca00078e020a */
[----:B------:R0:W5:Y:S01]  /*0910*/  LDG.E R6, desc[UR6][R10.64] ;  /* 0x000000060a067981 */ /* 0x000162000c1e1900 */
[----:B------:R-:W-:Y:S01]  /*0920*/  BSSY.RECONVERGENT B0, `(.L_x_11182) ;  /* 0x0000164000007945 */ /* 0x000fe20003800200 */
[----:B------:R-:W-:Y:S01]  /*0930*/  HFMA2 R149, -RZ, RZ, 0, 0 ;  /* 0x00000000ff957431 */ /* 0x000fe200000001ff */
[----:B------:R-:W-:Y:S02]  /*0940*/  MOV R150, RZ ;  /* 0x000000ff00967202 */ /* 0x000fe40000000f00 */
[----:B---3--:R-:W-:-:S13]  /*0950*/  ISETP.GE.AND P1, PT, R7, 0x1, PT ;  /* 0x000000010700780c */ /* 0x008fda0003f26270 */
[----:B0---4-:R-:W-:Y:S05]  /*0960*/  @!P1 BRA `(.L_x_11183) ;  /* 0x0000001000dc9947 */ /* 0x011fea0003800000 */
        /* <DEDUP_REMOVED lines=16> */
[C---:B------:R-:W-:Y:S02]  /*0a70*/  ISETP.GE.U32.AND P3, PT, R9.reuse, 0x60, PT ;  /* 0x000000600900780c */ /* 0x040fe40003f66070 */
[C---:B------:R-:W-:Y:S02]  /*0a80*/  ISETP.GE.U32.AND P4, PT, R9.reuse, 0x80, PT ;  /* 0x000000800900780c */ /* 0x040fe40003f86070 */
[----:B------:R-:W-:-:S02]  /*0a90*/  ISETP.GE.U32.AND P5, PT, R9, 0xa0, PT ;  /* 0x000000a00900780c */ /* 0x000fc40003fa6070 */
[----:B------:R-:W-:Y:S02]  /*0aa0*/  MOV R149, RZ ;  /* 0x000000ff00957202 */ /* 0x000fe40000000f00 */
[----:B------:R-:W-:Y:S02]  /*0ab0*/  MOV R150, RZ ;  /* 0x000000ff00967202 */ /* 0x000fe40000000f00 */
[----:B0-----:R-:W-:-:S04]  /*0ac0*/  LOP3.LUT R10, R12, 0x1f, RZ, 0xc0, !PT ;  /* 0x0000001f0c0a7812 */ /* 0x001fc800078ec0ff */
[-C--:B------:R-:W-:Y:S02]  /*0ad0*/  LEA.HI.SX32 R2, R103, R10.reuse, 0x1e ;  /* 0x0000000a67027211 */ /* 0x080fe400078ff2ff */
[----:B------:R-:W-:Y:S02]  /*0ae0*/  LEA.HI.SX32 R147, R105, R10, 0x1e ;  /* 0x0000000a69937211 */ /* 0x000fe400078ff2ff */
[----:B------:R-:W-:Y:S02]  /*0af0*/  MOV R0, R2 ;  /* 0x0000000200007202 */ /* 0x000fe40000000f00 */
[----:B--2---:R-:W-:Y:S02]  /*0b00*/  FSEL R4, R4, RZ, !P6 ;  /* 0x000000ff04047208 */ /* 0x004fe40007000000 */
[----:B------:R-:W-:Y:S01]  /*0b10*/  ISETP.GE.U32.AND P6, PT, R9, 0xc0, PT ;  /* 0x000000c00900780c */ /* 0x000fe20003fc6070 */
[----:B------:R-:W-:-:S12]  /*0b20*/  @!P0 BRA `(.L_x_11185) ;  /* 0x0000000000b48947 */ /* 0x000fd80003800000 */
[----:B------:R-:W0:Y:S08]  /*0b30*/  LDC.64 R100, c[0x0][0x3a8] ;  /* 0x0000ea00ff647b82 */ /* 0x000e300000000a00 */
[----:B------:R-:W1:Y:S01]  /*0b40*/  LDC.64 R104, c[0x0][0x428] ;  /* 0x00010a00ff687b82 */ /* 0x000e620000000a00 */
[----:B0-----:R-:W-:-:S06]  /*0b50*/  IMAD.WIDE.U32 R100, R0, 0x10, R100 ;  /* 0x0000001000647825 */ /* 0x001fcc00078e0064 */
[----:B------:R-:W2:Y:S01]  /*0b60*/  LDG.E.128 R100, desc[UR6][R100.64] ;  /* 0x0000000664647981 */ /* 0x000ea2000c1e1d00 */
[----:B------:R-:W-:Y:S01]  /*0b70*/  ISETP.NE.U32.AND P0, PT, RZ, UR10, PT ;  /* 0x0000000aff007c0c */ /* 0x000fe2000bf05070 */
[----:B-1----:R-:W-:-:S03]  /*0b80*/  IMAD.WIDE.U32 R104, R147, 0x10, R104 ;  /* 0x0000001093687825 */ /* 0x002fc600078e0068 */
[----:B------:R-:W-:-:S03]  /*0b90*/  ISETP.NE.AND.EX P0, PT, RZ, UR11, PT, P0 ;  /* 0x0000000bff007c0c */ /* 0x000fc6000bf05300 */
[----:B------:R-:W3:Y:S10]  /*0ba0*/  LDG.E.128 R104, desc[UR6][R104.64] ;  /* 0x0000000668687981 */ /* 0x000ef4000c1e1d00 */
[----:B------:R-:W0:Y:S01]  /*0bb0*/  @P0 LDC.64 R148, c[0x0][0x438] ;  /* 0x00010e00ff940b82 */ /* 0x000e220000000a00 */
[----:B------:R-:W-:Y:S01]  /*0bc0*/  HADD2.F32 R123, -RZ, R151.H0_H0 ;  /* 0x20000097ff7b7230 */ /* 0x000fe20000004100 */
[----:B------:R-:W-:Y:S01]  /*0bd0*/  IADD3 R147, PT, PT, R147, 0x20, RZ ;  /* 0x0000002093937810 */ /* 0x000fe20007ffe0ff */
[----:B0-----:R-:W-:-:S05]  /*0be0*/  @P0 IMAD.WIDE.U32 R148, R0, 0x10, R148 ;  /* 0x0000001000940825 */ /* 0x001fca00078e0094 */
[----:B------:R0:W5:Y:S01]  /*0bf0*/  @P0 LDG.E.128 R68, desc[UR6][R148.64] ;  /* 0x0000000694440981 */ /* 0x000162000c1e1d00 */
[----:B------:R-:W-:Y:S01]  /*0c00*/  IADD3 R0, PT, PT, R0, 0x20, RZ ;  /* 0x0000002000007810 */ /* 0x000fe20007ffe0ff */
[C---:B--2---:R-:W-:Y:S01]  /*0c10*/  FADD.FTZ R3, -R4.reuse, R100 ;  /* 0x0000006404037221 */ /* 0x044fe20000010100 */
[C---:B------:R-:W-:Y:S01]  /*0c20*/  FADD.FTZ R101, -R4.reuse, R101 ;  /* 0x0000006504657221 */ /* 0x040fe20000010100 */
[----:B------:R-:W-:Y:S02]  /*0c30*/  HADD2.F32 R100, -RZ, R151.H1_H1 ;  /* 0x30000097ff647230 */ /* 0x000fe40000004100 */
[----:B------:R-:W-:Y:S01]  /*0c40*/  FADD.FTZ R103, -R4, R103 ;  /* 0x0000006704677221 */ /* 0x000fe20000010100 */
[C---:B-----5:R-:W-:Y:S01]  /*0c50*/  FMUL.FTZ R3, R6.reuse, R3 ;  /* 0x0000000306037220 */ /* 0x060fe20000410000 */
[C---:B------:R-:W-:Y:S01]  /*0c60*/  FMUL.FTZ R118, R6.reuse, R101 ;  /* 0x0000006506767220 */ /* 0x040fe20000410000 */
[--C-:B------:R-:W-:Y:S02]  /*0c70*/  HADD2.F32 R101, -RZ, R152.reuse.H0_H0 ;  /* 0x20000098ff657230 */ /* 0x100fe40000004100 */
[----:B------:R-:W-:Y:S01]  /*0c80*/  FMUL.FTZ R146, R6, R103 ;  /* 0x0000006706927220 */ /* 0x000fe20000410000 */
[----:B---3--:R-:W-:Y:S01]  /*0c90*/  FMUL.FTZ R120, R104, R123 ;  /* 0x0000007b68787220 */ /* 0x008fe20000410000 */
[----:B------:R-:W-:Y:S01]  /*0ca0*/  FMUL.FTZ R125, R105, R100 ;  /* 0x00000064697d7220 */ /* 0x000fe20000410000 */
[----:B------:R-:W-:Y:S01]  /*0cb0*/  FADD.FTZ R123, -R4, R102 ;  /* 0x00000066047b7221 */ /* 0x000fe20000010100 */
[----:B------:R-:W-:-:S02]  /*0cc0*/  HADD2.F32 R102, -RZ, R152.H1_H1 ;  /* 0x30000098ff667230 */ /* 0x000fc40000004100 */
[----:B------:R-:W-:Y:S01]  /*0cd0*/  FADD.FTZ R100, RZ, R120 ;  /* 0x00000078ff647221 */ /* 0x000fe20000010000 */
[----:B------:R-:W-:Y:S01]  /*0ce0*/  FFMA.FTZ R103, R3, R120, RZ ;  /* 0x0000007803677223 */ /* 0x000fe200000100ff */
[----:B0-----:R-:W-:Y:S01]  /*0cf0*/  FMUL.FTZ R148, R106, R101 ;  /* 0x000000656a947220 */ /* 0x001fe20000410000 */
        /* <DEDUP_REMOVED lines=16> */
.L_x_11185:
[----:B------:R-:W-:Y:S05]  /*0e00*/  BSYNC.RECONVERGENT B1 ;  /* 0x0000000000017941 */ /* 0x000fea0003800200 */
.L_x_11184:
[----:B------:R-:W-:Y:S04]  /*0e10*/  BSSY.RECONVERGENT B1, `(.L_x_11186) ;  /* 0x000002f000017945 */ /* 0x000fe80003800200 */
[----:B------:R-:W-:Y:S05]  /*0e20*/  @!P2 BRA `(.L_x_11187) ;  /* 0x0000000000b4a947 */ /* 0x000fea0003800000 */
[----:B------:R-:W0:Y:S01]  /*0e30*/  LDC.64 R102, c[0x0][0x3a8] ;  /* 0x0000ea00ff667b82 */ /* 0x000e220000000a00 */
[----:B------:R-:W-:-:S07]  /*0e40*/  ISETP.NE.U32.AND P0, PT, RZ, UR10, PT ;  /* 0x0000000aff007c0c */ /* 0x000fce000bf05070 */
[----:B------:R-:W1:Y:S01]  /*0e50*/  LDC.64 R104, c[0x0][0x428] ;  /* 0x00010a00ff687b82 */ /* 0x000e620000000a00 */
[----:B------:R-:W-:-:S13]  /*0e60*/  ISETP.NE.AND.EX P0, PT, RZ, UR11, PT, P0 ;  /* 0x0000000bff007c0c */ /* 0x000fda000bf05300 */
[----:B------:R-:W2:Y:S01]  /*0e70*/  @P0 LDC.64 R164, c[0x0][0x438] ;  /* 0x00010e00ffa40b82 */ /* 0x000ea20000000a00 */
[----:B0-----:R-:W-:-:S06]  /*0e80*/  IMAD.WIDE.U32 R102, R0, 0x10, R102 ;  /* 0x0000001000667825 */ /* 0x001fcc00078e0066 */
[----:B------:R-:W3:Y:S01]  /*0e90*/  LDG.E.128 R100, desc[UR6][R102.64] ;  /* 0x0000000666647981 */ /* 0x000ee2000c1e1d00 */
[----:B-1----:R-:W-:-:S06]  /*0ea0*/  IMAD.WIDE.U32 R104, R147, 0x10, R104 ;  /* 0x0000001093687825 */ /* 0x002fcc00078e0068 */
[----:B------:R-:W4:Y:S01]  /*0eb0*/  LDG.E.128 R104, desc[UR6][R104.64] ;  /* 0x0000000668687981 */ /* 0x000f22000c1e1d00 */
[----:B--2---:R-:W-:-:S05]  /*0ec0*/  @P0 IMAD.WIDE.U32 R164, R0, 0x10, R164 ;  /* 0x0000001000a40825 */ /* 0x004fca00078e00a4 */
[----:B------:R0:W5:Y:S01]  /*0ed0*/  @P0 LDG.E.128 R20, desc[UR6][R164.64] ;  /* 0x00000006a4140981 */ /* 0x000162000c1e1d00 */
[--C-:B------:R-:W-:Y:S01]  /*0ee0*/  HADD2.F32 R119, -RZ, R153.reuse.H0_H0 ;  /* 0x20000099ff777230 */ /* 0x100fe20000004100 */
[----:B------:R-:W-:Y:S02]  /*0ef0*/  IADD3 R147, PT, PT, R147, 0x20, RZ ;  /* 0x0000002093937810 */ /* 0x000fe40007ffe0ff */
[----:B------:R-:W-:Y:S01]  /*0f00*/  IADD3 R0, PT, PT, R0, 0x20, RZ ;  /* 0x0000002000007810 */ /* 0x000fe20007ffe0ff */
[C---:B---3--:R-:W-:Y:S01]  /*0f10*/  FADD.FTZ R19, -R4.reuse, R100 ;  /* 0x0000006404137221 */ /* 0x048fe20000010100 */
[C---:B------:R-:W-:Y:S01]  /*0f20*/  FADD.FTZ R101, -R4.reuse, R101 ;  /* 0x0000006504657221 */ /* 0x040fe20000010100 */
[----:B------:R-:W-:Y:S02]  /*0f30*/  HADD2.F32 R100, -RZ, R153.H1_H1 ;  /* 0x30000099ff647230 */ /* 0x000fe40000004100 */
[----:B------:R-:W-:Y:S01]  /*0f40*/  FADD.FTZ R103, -R4, R103 ;  /* 0x0000006704677221 */ /* 0x000fe20000010100 */
[C---:B-----5:R-:W-:Y:S01]  /*0f50*/  FMUL.FTZ R19, R6.reuse, R19 ;  /* 0x0000001306137220 */ /* 0x060fe20000410000 */
[----:B------:R-:W-:Y:S01]  /*0f60*/  FMUL.FTZ R114, R6, R101 ;  /* 0x0000006506727220 */ /* 0x000fe20000410000 */
[----:B------:R-:W-:-:S02]  /*0f70*/  HADD2.F32 R101, -RZ, R154.H0_H0 ;  /* 0x2000009aff657230 */ /* 0x000fc40000004100 */
[----:B----4-:R-:W-:Y:S01]  /*0f80*/  FMUL.FTZ R116, R104, R119 ;  /* 0x0000007768747220 */ /* 0x010fe20000410000 */
[----:B------:R-:W-:Y:S01]  /*0f90*/  FMUL.FTZ R121, R105, R100 ;  /* 0x0000006469797220 */ /* 0x000fe20000410000 */
[----:B------:R-:W-:Y:S01]  /*0fa0*/  FMUL.FTZ R132, R6, R103 ;  /* 0x0000006706847220 */ /* 0x000fe20000410000 */
[----:B------:R-:W-:Y:S01]  /*0fb0*/  FADD.FTZ R119, -R4, R102 ;  /* 0x0000006604777221 */ /* 0x000fe20000010100 */
[----:B------:R-:W-:Y:S01]  /*0fc0*/  FADD.FTZ R100, R149, R116 ;  /* 0x0000007495647221 */ /* 0x000fe20000010000 */
[----:B------:R-:W-:Y:S01]  /*0fd0*/  FFMA.FTZ R103, R19, R116, R150 ;  /* 0x0000007413677223 */ /* 0x000fe20000010096 */
[----:B------:R-:W-:Y:S02]  /*0fe0*/  HADD2.F32 R102, -RZ, R154.H1_H1 ;  /* 0x3000009aff667230 */ /* 0x000fe40000004100 */
[----:B------:R-:W-:Y:S01]  /*0ff0*/  FMUL.FTZ R144, R106, R101 ;  /* 0x000000656a907220 */ /* 0x000fe20000410000 */
[----:B------:R-:W-:Y:S01]  /*1000*/  FADD.FTZ R101, R100, R121 ;  /* 0x0000007964657221 */ /* 0x000fe20000010000 */
[----:B------:R-:W-:Y:S01]  /*1010*/  FMUL.FTZ R119, R6, R119 ;  /* 0x0000007706777220 */ /* 0x000fe20000410000 */
[----:B------:R-:W-:Y:S01]  /*1020*/  FFMA.FTZ R100, R114, R121, R103 ;  /* 0x0000007972647223 */ /* 0x000fe20000010067 */
[----:B------:R-:W-:Y:S01]  /*1030*/  FMUL.FTZ R143, R107, R102 ;  /* 0x000000666b8f7220 */ /* 0x000fe20000410000 */
[----:B------:R-:W-:-:S02]  /*1040*/  FADD.FTZ R102, R101, R144 ;  /* 0x0000009065667221 */ /* 0x000fc40000010000 */
        /* <DEDUP_REMOVED lines=10> */
[----:B0-----:R-:W-:-:S07]  /*10f0*/  FFMA.FTZ R150, R132, R143, R101 ;  /* 0x0000008f84967223 */ /* 0x001fce0000010065 */
.L_x_11187:
[----:B------:R-:W-:Y:S05]  /*1100*/  BSYNC.RECONVERGENT B1 ;  /* 0x0000000000017941 */ /* 0x000fea0003800200 */
.L_x_11186:
        /* <DEDUP_REMOVED lines=47> */
.L_x_11189:
[----:B------:R-:W-:Y:S05]  /*1400*/  BSYNC.RECONVERGENT B1 ;  /* 0x0000000000017941 */ /* 0x000fea0003800200 */
.L_x_11188:
        /* <DEDUP_REMOVED lines=47> */
.L_x_11191:
[----:B------:R-:W-:Y:S05]  /*1700*/  BSYNC.RECONVERGENT B1 ;  /* 0x0000000000017941 */ /* 0x000fea0003800200 */
.L_x_11190:
        /* <DEDUP_REMOVED lines=24> */
[----:B------:R-:W-:Y:S01]  /*1890*/  FADD.FTZ R129, -R4, R102 ;  /* 0x0000006604817221 */ /* 0x000fe20000010100 */
[----:B------:R-:W-:Y:S01]  /*18a0*/  FMUL.FTZ R127, R105, R100 ;  /* 0x00000064697f7220 */ /* 0x000fe20000410000 */
        /* <DEDUP_REMOVED lines=21> */
.L_x_11193:
[----:B------:R-:W-:Y:S05]  /*1a00*/  BSYNC.RECONVERGENT B1 ;  /* 0x0000000000017941 */ /* 0x000fea0003800200 */
.L_x_11192:
[----:B------:R-:W-:Y:S05]  /*1a10*/  @!P6 BRA `(.L_x_11194) ;  /* 0x000000040050e947 */ /* 0x000fea0003800000 */
[----:B------:R-:W0:Y:S01]  /*1a20*/  LDC.64 R164, c[0x0][0x3a8] ;  /* 0x0000ea00ffa47b82 */ /* 0x000e220000000a00 */
[----:B------:R-:W-:-:S07]  /*1a30*/  ISETP.NE.U32.AND P0, PT, RZ, UR10, PT ;  /* 0x0000000aff007c0c */ /* 0x000fce000bf05070 */
[----:B------:R-:W1:Y:S01]  /*1a40*/  LDC.64 R104, c[0x0][0x428] ;  /* 0x00010a00ff687b82 */ /* 0x000e620000000a00 */
[----:B0-----:R-:W-:-:S05]  /*1a50*/  IMAD.WIDE.U32 R164, R0, 0x10, R164 ;  /* 0x0000001000a47825 */ /* 0x001fca00078e00a4 */
[----:B------:R-:W2:Y:S01]  /*1a60*/  LDG.E.128 R100, desc[UR6][R164.64] ;  /* 0x00000006a4647981 */ /* 0x000ea2000c1e1d00 */
[----:B-1----:R-:W-:-:S06]  /*1a70*/  IMAD.WIDE.U32 R104, R147, 0x10, R104 ;  /* 0x0000001093687825 */ /* 0x002fcc00078e0068 */
[----:B------:R-:W3:Y:S01]  /*1a80*/  LDG.E.128 R104, desc[UR6][R104.64] ;  /* 0x0000000668687981 */ /* 0x000ee2000c1e1d00 */
[----:B------:R-:W-:-:S13]  /*1a90*/  ISETP.NE.AND.EX P0, PT, RZ, UR11, PT, P0 ;  /* 0x0000000bff007c0c */ /* 0x000fda000bf05300 */
[----:B------:R-:W0:Y:S01]  /*1aa0*/  @P0 LDC.64 R134, c[0x0][0x438] ;  /* 0x00010e00ff860b82 */ /* 0x000e220000000a00 */
[----:B------:R-:W-:Y:S02]  /*1ab0*/  HADD2.F32 R131, -RZ, R162.H0_H0 ;  /* 0x200000a2ff837230 */ /* 0x000fe40000004100 */
[----:B0-----:R-:W-:-:S04]  /*1ac0*/  @P0 IMAD.WIDE.U32 R134, R0, 0x10, R134 ;  /* 0x0000001000860825 */ /* 0x001fc800078e0086 */
[----:B------:R-:W-:Y:S01]  /*1ad0*/  HADD2.F32 R0, -RZ, R162.H1_H1 ;  /* 0x300000a2ff007230 */ /* 0x000fe20000004100 */
[----:B------:R0:W5:Y:S01]  /*1ae0*/  @P0 LDG.E.128 R92, desc[UR6][R134.64] ;  /* 0x00000006865c0981 */ /* 0x000162000c1e1d00 */
[C---:B--2---:R-:W-:Y:S01]  /*1af0*/  FADD.FTZ R109, -R4.reuse, R100 ;  /* 0x00000064046d7221 */ /* 0x044fe20000010100 */
[C---:B------:R-:W-:Y:S01]  /*1b00*/  FADD.FTZ R101, -R4.reuse, R101 ;  /* 0x0000006504657221 */ /* 0x040fe20000010100 */
[----:B------:R-:W-:Y:S02]  /*1b10*/  FADD.FTZ R103, -R4, R103 ;  /* 0x0000006704677221 */ /* 0x000fe40000010100 */
[C---:B-----5:R-:W-:Y:S01]  /*1b20*/  FMUL.FTZ R109, R6.reuse, R109 ;  /* 0x0000006d066d7220 */ /* 0x060fe20000410000 */
[----:B------:R-:W-:Y:S01]  /*1b30*/  FMUL.FTZ R124, R6, R101 ;  /* 0x00000065067c7220 */ /* 0x000fe20000410000 */
[--C-:B------:R-:W-:Y:S02]  /*1b40*/  HADD2.F32 R101, -RZ, R163.reuse.H0_H0 ;  /* 0x200000a3ff657230 */ /* 0x100fe40000004100 */
[----:B---3--:R-:W-:Y:S01]  /*1b50*/  FMUL.FTZ R122, R104, R131 ;  /* 0x00000083687a7220 */ /* 0x008fe20000410000 */
[----:B------:R-:W-:Y:S01]  /*1b60*/  FADD.FTZ R133, -R4, R102 ;  /* 0x0000006604857221 */ /* 0x000fe20000010100 */
[----:B------:R-:W-:Y:S01]  /*1b70*/  FMUL.FTZ R131, R105, R0 ;  /* 0x0000000069837220 */ /* 0x000fe20000410000 */
[----:B0-----:R-:W-:Y:S01]  /*1b80*/  FMUL.FTZ R134, R6, R103 ;  /* 0x0000006706867220 */ /* 0x001fe20000410000 */
        /* <DEDUP_REMOVED lines=8> */
[----:B------:R-:W-:Y:S02]  /*1c10*/  FADD.FTZ R0, R101, R136 ;  /* 0x0000008865007221 */ /* 0x000fe40000010000 */
        /* <DEDUP_REMOVED lines=12> */
.L_x_11183:
        /* <DEDUP_REMOVED lines=16> */
[C---:B0-----:R-:W-:Y:S01]  /*1de0*/  @P0 IMAD.WIDE.U32 R102, R0.reuse, 0x10, R100 ;  /* 0x0000001000660825 */ /* 0x041fe200078e0064 */
[----:B------:R-:W-:-:S06]  /*1df0*/  @P0 IADD3 R0, PT, PT, R0, 0x20, RZ ;  /* 0x0000002000000810 */ /* 0x000fcc0007ffe0ff */
[----:B------:R-:W0:Y:S01]  /*1e00*/  @P3 LDC.64 R100, c[0x0][0x438] ;  /* 0x00010e00ff643b82 */ /* 0x000e220000000a00 */
[----:B------:R2:W5:Y:S01]  /*1e10*/  @P0 LDG.E.128 R68, desc[UR6][R102.64] ;  /* 0x0000000666440981 */ /* 0x000562000c1e1d00 */
[----:B------:R-:W-:Y:S01]  /*1e20*/  ISETP.GE.U32.AND P0, PT, R9, 0x80, PT ;  /* 0x000000800900780c */ /* 0x000fe20003f06070 */
[C---:B-1----:R-:W-:Y:S01]  /*1e30*/  @P2 IMAD.WIDE.U32 R106, R0.reuse, 0x10, R106 ;  /* 0x00000010006a2825 */ /* 0x042fe200078e006a */
[----:B------:R-:W-:-:S04]  /*1e40*/  @P2 IADD3 R0, PT, PT, R0, 0x20, RZ ;  /* 0x0000002000002810 */ /* 0x000fc80007ffe0ff */
[----:B------:R1:W5:Y:S01]  /*1e50*/  @P2 LDG.E.128 R20, desc[UR6][R106.64] ;  /* 0x000000066a142981 */ /* 0x000362000c1e1d00 */
[C---:B------:R-:W-:Y:S02]  /*1e60*/  ISETP.GE.U32.AND P2, PT, R9.reuse, 0xa0, PT ;  /* 0x000000a00900780c */ /* 0x040fe40003f46070 */
[----:B------:R-:W-:-:S04]  /*1e70*/  ISETP.GE.U32.AND P4, PT, R9, 0xc0, PT ;  /* 0x000000c00900780c */ /* 0x000fc80003f86070 */
[----:B------:R-:W3:Y:S01]  /*1e80*/  @P0 LDC.64 R104, c[0x0][0x438] ;  /* 0x00010e00ff680b82 */ /* 0x000ee20000000a00 */
[----:B0-----:R-:W-:-:S07]  /*1e90*/  @P3 IMAD.WIDE.U32 R164, R0, 0x10, R100 ;  /* 0x0000001000a43825 */ /* 0x001fce00078e0064 */
[----:B--2---:R-:W0:Y:S01]  /*1ea0*/  @P2 LDC.64 R102, c[0x0][0x438] ;  /* 0x00010e00ff662b82 */ /* 0x004e220000000a00 */
[----:B------:R-:W-:Y:S01]  /*1eb0*/  @P3 IADD3 R0, PT, PT, R0, 0x20, RZ ;  /* 0x0000002000003810 */ /* 0x000fe20007ffe0ff */
[----:B------:R1:W5:Y:S06]  /*1ec0*/  @P3 LDG.E.128 R80, desc[UR6][R164.64] ;  /* 0x00000006a4503981 */ /* 0x00036c000c1e1d00 */
[----:B------:R-:W2:Y:S01]  /*1ed0*/  @P4 LDC.64 R100, c[0x0][0x438] ;  /* 0x00010e00ff644b82 */ /* 0x000ea20000000a00 */
[C---:B---3--:R-:W-:Y:S01]  /*1ee0*/  @P0 IMAD.WIDE.U32 R104, R0.reuse, 0x10, R104 ;  /* 0x0000001000680825 */ /* 0x048fe200078e0068 */
[----:B------:R-:W-:-:S04]  /*1ef0*/  @P0 IADD3 R0, PT, PT, R0, 0x20, RZ ;  /* 0x0000002000000810 */ /* 0x000fc80007ffe0ff */
[----:B------:R1:W5:Y:S01]  /*1f00*/  @P0 LDG.E.128 R84, desc[UR6][R104.64] ;  /* 0x0000000668540981 */ /* 0x000362000c1e1d00 */
[C---:B0-----:R-:W-:Y:S01]  /*1f10*/  @P2 IMAD.WIDE.U32 R102, R0.reuse, 0x10, R102 ;  /* 0x0000001000662825 */ /* 0x041fe200078e0066 */
[----:B------:R-:W-:-:S04]  /*1f20*/  @P2 IADD3 R0, PT, PT, R0, 0x20, RZ ;  /* 0x0000002000002810 */ /* 0x000fc80007ffe0ff */
[----:B------:R1:W5:Y:S01]  /*1f30*/  @P2 LDG.E.128 R88, desc[UR6][R102.64] ;  /* 0x0000000666582981 */ /* 0x000362000c1e1d00 */
[----:B--2---:R-:W-:-:S05]  /*1f40*/  @P4 IMAD.WIDE.U32 R100, R0, 0x10, R100 ;  /* 0x0000001000644825 */ /* 0x004fca00078e0064 */
[----:B------:R1:W5:Y:S02]  /*1f50*/  @P4 LDG.E.128 R92, desc[UR6][R100.64] ;  /* 0x00000006645c4981 */ /* 0x000364000c1e1d00 */
.L_x_11194:
[----:B------:R-:W-:Y:S05]  /*1f60*/  BSYNC.RECONVERGENT B0 ;  /* 0x0000000000007941 */ /* 0x000fea0003800200 */
.L_x_11182:
[----:B------:R-:W-:Y:S01]  /*1f70*/  UMOV UR4, 0xffffffff ;  /* 0xffffffff00047882 */ /* 0x000fe20000000000 */
[----:B-----5:R-:W-:Y:S02]  /*1f80*/  ISETP.GE.AND P2, PT, R5, 0x1, PT ;  /* 0x000000010500780c */ /* 0x020fe40003f46270 */
[----:B------:R-:W-:Y:S11]  /*1f90*/  BRA.DIV UR4, `(.L_x_11195) ;  /* 0x0000004204147947 */ /* 0x000ff6000b800000 */
[----:B------:R-:W0:Y:S04]  /*1fa0*/  SHFL.BFLY PT, R0, R149, 0x1, 0x1f ;  /* 0x0c201f0095007f89 */ /* 0x000e2800000e0000 */
        /* <DEDUP_REMOVED lines=17> */
.L_x_11250:
[----:B------:R-:W-:Y:S01]  /*20c0*/  @P2 IADD3 R0, PT, PT, R5, -0x1, RZ ;  /* 0xffffffff05002810 */ /* 0x000fe20007ffe0ff */
[----:B-1----:R-:W-:Y:S01]  /*20d0*/  FADD.FTZ R161, R102, R161 ;  /* 0x000000a166a17221 */ /* 0x002fe20000010000 */
[----:B------:R-:W-:Y:S01]  /*20e0*/  ISETP.GE.U32.AND P3, PT, R9, 0x20, PT ;  /* 0x000000200900780c */ /* 0x000fe20003f66070 */
[----:B--2---:R-:W-:Y:S01]  /*20f0*/  FADD.FTZ R4, R103, R100 ;  /* 0x0000006467047221 */ /* 0x004fe20000010000 */
[----:B------:R-:W-:Y:S01]  /*2100*/  ISETP.NE.AND P0, PT, RZ, UR8, PT ;  /* 0x00000008ff007c0c */ /* 0x000fe2000bf05270 */
[----:B------:R-:W-:Y:S01]  /*2110*/  @P2 IMAD R0, R0, R11, RZ ;  /* 0x0000000b00002224 */ /* 0x000fe200078e02ff */
[----:B------:R-:W-:Y:S01]  /*2120*/  BSSY.RECONVERGENT B0, `(.L_x_11196) ;  /* 0x000008e000007945 */ /* 0x000fe20003800200 */
[----:B------:R-:W-:-:S03]  /*2130*/  FMUL.FTZ R4, R4, UR9 ;  /* 0x0000000904047c20 */ /* 0x000fc60008410000 */
[----:B------:R-:W-:-:S04]  /*2140*/  @P2 SHF.R.S32.HI R101, RZ, 0x1f, R0 ;  /* 0x0000001fff652819 */ /* 0x000fc80000011400 */
[----:B------:R-:W-:Y:S01]  /*2150*/  @P2 LEA.HI R101, R101, R0, RZ, 0x2 ;  /* 0x0000000065652211 */ /* 0x000fe200078f10ff */
[----:B------:R-:W-:-:S03]  /*2160*/  HFMA2 R0, -RZ, RZ, 0, 0 ;  /* 0x00000000ff007431 */ /* 0x000fc600000001ff */
[----:B------:R-:W-:Y:S01]  /*2170*/  @P2 LEA.HI.SX32 R0, R101, R10, 0x1e ;  /* 0x0000000a65002211 */ /* 0x000fe200078ff2ff */
[----:B------:R-:W-:-:S05]  /*2180*/  FMUL.FTZ R101, R161, UR9 ;  /* 0x00000009a1657c20 */ /* 0x000fca0008410000 */
[----:B------:R-:W-:Y:S01]  /*2190*/  FSEL R101, R101, RZ, !P0 ;  /* 0x000000ff65657208 */ /* 0x000fe20004000000 */
[----:B------:R-:W-:Y:S06]  /*21a0*/  @!P3 BRA `(.L_x_11197) ;  /* 0x000000080014b947 */ /* 0x000fec0003800000 */
        /* <DEDUP_REMOVED lines=9> */
[----:B------:R-:W0:Y:S01]  /*2240*/  LDC R103, c[0x0][0x40c] ;  /* 0x00010300ff677b82 */ /* 0x000e220000000800 */
[-CC-:B------:R-:W-:Y:S01]  /*2250*/  FFMA.FTZ R147, R3, R4.reuse, R101.reuse ;  /* 0x0000000403937223 */ /* 0x180fe20000010065 */
[-CC-:B------:R-:W-:Y:S01]  /*2260*/  FFMA.FTZ R104, R118, R4.reuse, R101.reuse ;  /* 0x0000000476687223 */ /* 0x180fe20000010065 */
[----:B------:R-:W-:Y:S01]  /*2270*/  FFMA.FTZ R107, R123, R4, R101 ;  /* 0x000000047b6b7223 */ /* 0x000fe20000010065 */
[----:B------:R-:W-:Y:S01]  /*2280*/  ISETP.GT.AND P3, PT, R7, RZ, PT ;  /* 0x000000ff0700720c */ /* 0x000fe20003f64270 */
[----:B------:R-:W-:Y:S01]  /*2290*/  FADD.FTZ R147, R120, -R147 ;  /* 0x8000009378937221 */ /* 0x000fe20000010000 */
[----:B------:R-:W-:Y:S01]  /*22a0*/  FADD.FTZ R105, R125, -R104 ;  /* 0x800000687d697221 */ /* 0x000fe20000010000 */
[----:B------:R-:W-:Y:S01]  /*22b0*/  FADD.FTZ R107, R148, -R107 ;  /* 0x8000006b946b7221 */ /* 0x000fe20000010000 */
[----:B------:R-:W-:Y:S01]  /*22c0*/  ISETP.GT.AND P0, PT, R5, RZ, PT ;  /* 0x000000ff0500720c */ /* 0x000fe20003f04270 */
[C---:B------:R-:W-:Y:S01]  /*22d0*/  FMUL.FTZ R104, R6.reuse, R147 ;  /* 0x0000009306687220 */ /* 0x040fe20000410000 */
[C---:B------:R-:W-:Y:S01]  /*22e0*/  FMUL.FTZ R105, R6.reuse, R105 ;  /* 0x0000006906697220 */ /* 0x040fe20000410000 */
[----:B------:R-:W-:-:S03]  /*22f0*/  FMUL.FTZ R106, R6, R107 ;  /* 0x0000006b066a7220 */ /* 0x000fc60000410000 */
[----:B------:R-:W-:Y:S02]  /*2300*/  FSEL R104, R104, RZ, P3 ;  /* 0x000000ff68687208 */ /* 0x000fe40001800000 */
[----:B------:R-:W-:Y:S02]  /*2310*/  FSEL R150, R105, RZ, P3 ;  /* 0x000000ff69967208 */ /* 0x000fe40001800000 */
[----:B------:R-:W-:Y:S01]  /*2320*/  FSEL R106, R106, RZ, P3 ;  /* 0x000000ff6a6a7208 */ /* 0x000fe20001800000 */
[-C--:B0-----:R-:W-:Y:S02]  /*2330*/  FMUL.FTZ R105, R104, R103.reuse ;  /* 0x0000006768697220 */ /* 0x081fe40000410000 */
[-C--:B------:R-:W-:Y:S02]  /*2340*/  FMUL.FTZ R150, R150, R103.reuse ;  /* 0x0000006796967220 */ /* 0x080fe40000410000 */
[----:B------:R-:W-:Y:S01]  /*2350*/  FMUL.FTZ R107, R106, R103 ;  /* 0x000000676a6b7220 */ /* 0x000fe20000410000 */
[----:B------:R-:W-:-:S02]  /*2360*/  SEL R96, R105, R96, P0 ;  /* 0x0000006069607207 */ /* 0x000fc40000000000 */
[----:B------:R-:W-:Y:S02]  /*2370*/  SEL R97, R150, R97, P0 ;  /* 0x0000006196617207 */ /* 0x000fe40000000000 */
[----:B------:R-:W-:Y:S01]  /*2380*/  SEL R98, R107, R98, P0 ;  /* 0x000000626b627207 */ /* 0x000fe20000000000 */
[----:B------:R-:W-:Y:S06]  /*2390*/  @!P2 BRA `(.L_x_11201) ;  /* 0x00000004006ca947 */ /* 0x000fec0003800000 */
[----:B------:R-:W-:-:S04]  /*23a0*/  FFMA.FTZ R104, R146, R4, R101 ;  /* 0x0000000492687223 */ /* 0x000fc80000010065 */
[----:B------:R-:W-:-:S04]  /*23b0*/  FADD.FTZ R99, R145, -R104 ;  /* 0x8000006891637221 */ /* 0x000fc80000010000 */
[----:B------:R-:W-:-:S05]  /*23c0*/  FMUL.FTZ R104, R6, R99 ;  /* 0x0000006306687220 */ /* 0x000fca0000410000 */
[----:B------:R-:W-:-:S05]  /*23d0*/  FSEL R104, R104, RZ, P3 ;  /* 0x000000ff68687208 */ /* 0x000fca0001800000 */
[----:B------:R-:W-:Y:S01]  /*23e0*/  FMUL.FTZ R99, R104, R103 ;  /* 0x0000006768637220 */ /* 0x000fe20000410000 */
[----:B------:R-:W-:Y:S06]  /*23f0*/  BRA `(.L_x_11201) ;  /* 0x0000000400547947 */ /* 0x000fec0003800000 */
.L_x_11200:
[-CC-:B------:R-:W-:Y:S01]  /*2400*/  FFMA.FTZ R77, R3, R4.reuse, R101.reuse ;  /* 0x00000004034d7223 */ /* 0x180fe20000010065 */
[----:B------:R-:W0:Y:S01]  /*2410*/  LDC R103, c[0x0][0x40c] ;  /* 0x00010300ff677b82 */ /* 0x000e220000000800 */
[----:B------:R-:W-:Y:S01]  /*2420*/  ISETP.GT.AND P3, PT, R7, RZ, PT ;  /* 0x000000ff0700720c */ /* 0x000fe20003f64270 */
[-C--:B------:R-:W-:Y:S01]  /*2430*/  FFMA.FTZ R79, R123, R4.reuse, R101 ;  /* 0x000000047b4f7223 */ /* 0x080fe20000010065 */
[----:B------:R-:W-:Y:S01]  /*2440*/  FADD.FTZ R77, R120, -R77 ;  /* 0x8000004d784d7221 */ /* 0x000fe20000010000 */
[-CC-:B------:R-:W-:Y:S01]  /*2450*/  FFMA.FTZ R78, R118, R4.reuse, R101.reuse ;  /* 0x00000004764e7223 */ /* 0x180fe20000010065 */
[----:B------:R-:W-:Y:S01]  /*2460*/  FFMA.FTZ R104, R146, R4, R101 ;  /* 0x0000000492687223 */ /* 0x000fe20000010065 */
[----:B------:R-:W-:Y:S01]  /*2470*/  FADD.FTZ R79, R148, -R79 ;  /* 0x8000004f944f7221 */ /* 0x000fe20000010000 */
[----:B------:R-:W-:Y:S01]  /*2480*/  FMUL.FTZ R77, R6, R77 ;  /* 0x0000004d064d7220 */ /* 0x000fe20000410000 */
[----:B------:R-:W-:-:S04]  /*2490*/  ISETP.GT.AND P0, PT, R5, RZ, PT ;  /* 0x000000ff0500720c */ /* 0x000fc80003f04270 */
[----:B------:R-:W-:Y:S01]  /*24a0*/  FSEL R76, R77, RZ, P3 ;  /* 0x000000ff4d4c7208 */ /* 0x000fe20001800000 */
[----:B------:R-:W-:Y:S01]  /*24b0*/  FADD.FTZ R77, R125, -R78 ;  /* 0x8000004e7d4d7221 */ /* 0x000fe20000010000 */
[C---:B------:R-:W-:Y:S01]  /*24c0*/  FMUL.FTZ R78, R6.reuse, R79 ;  /* 0x0000004f064e7220 */ /* 0x040fe20000410000 */
[----:B------:R-:W-:Y:S02]  /*24d0*/  FADD.FTZ R79, R145, -R104 ;  /* 0x80000068914f7221 */ /* 0x000fe40000010000 */
[----:B------:R-:W-:Y:S02]  /*24e0*/  FMUL.FTZ R77, R6, R77 ;  /* 0x0000004d064d7220 */ /* 0x000fe40000410000 */
[----:B------:R-:W-:Y:S01]  /*24f0*/  FSEL R78, R78, RZ, P3 ;  /* 0x000000ff4e4e7208 */ /* 0x000fe20001800000 */
[----:B------:R-:W-:Y:S02]  /*2500*/  FMUL.FTZ R106, R6, R79 ;  /* 0x0000004f066a7220 */ /* 0x000fe40000410000 */
[----:B------:R-:W-:-:S02]  /*2510*/  FSEL R77, R77, RZ, P3 ;  /* 0x000000ff4d4d7208 */ /* 0x000fc40001800000 */
[-C--:B0-----:R-:W-:Y:S01]  /*2520*/  FMUL.FTZ R79, R78, R103.reuse ;  /* 0x000000674e4f7220 */ /* 0x081fe20000410000 */
[-C--:B------:R-:W-:Y:S01]  /*2530*/  FMUL.FTZ R105, R76, R103.reuse ;  /* 0x000000674c697220 */ /* 0x080fe20000410000 */
[----:B------:R-:W-:Y:S01]  /*2540*/  FSEL R106, R106, RZ, P3 ;  /* 0x000000ff6a6a7208 */ /* 0x000fe20001800000 */
[----:B------:R-:W-:Y:S02]  /*2550*/  FMUL.FTZ R104, R77, R103 ;  /* 0x000000674d687220 */ /* 0x000fe40000410000 */
[----:B------:R-:W-:Y:S02]  /*2560*/  SEL R98, R79, R98, P0 ;  /* 0x000000624f627207 */ /* 0x000fe40000000000 */
[----:B------:R-:W-:Y:S02]  /*2570*/  SEL R96, R105, R96, P0 ;  /* 0x0000006069607207 */ /* 0x000fe40000000000 */
[----:B------:R-:W-:Y:S02]  /*2580*/  SEL R97, R104, R97, P0 ;  /* 0x0000006168617207 */ /* 0x000fe40000000000 */
[----:B------:R-:W-:Y:S01]  /*2590*/  MOV R79, R106 ;  /* 0x0000006a004f7202 */ /* 0x000fe20000000f00 */
[----:B------:R-:W-:Y:S06]  /*25a0*/  @!P2 BRA `(.L_x_11201) ;  /* 0x0000000000e8a947 */ /* 0x000fec0003800000 */
[----:B------:R-:W-:Y:S01]  /*25b0*/  FMUL.FTZ R99, R106, R103 ;  /* 0x000000676a637220 */ /* 0x000fe20000410000 */
[----:B------:R-:W-:Y:S06]  /*25c0*/  BRA `(.L_x_11201) ;  /* 0x0000000000e07947 */ /* 0x000fec0003800000 */
.L_x_11199:
[----:B------:R-:W-:Y:S02]  /*25d0*/  MOV R100, UR18 ;  /* 0x0000001200647c02 */ /* 0x000fe40008000f00 */
[----:B0-----:R-:W-:Y:S02]  /*25e0*/  MOV R102, UR19 ;  /* 0x0000001300667c02 */ /* 0x001fe40008000f00 */
[----:B------:R-:W-:-:S04]  /*25f0*/  ISETP.NE.U32.AND P0, PT, R100, RZ, PT ;  /* 0x000000ff6400720c */ /* 0x000fc80003f05070 */
[----:B------:R-:W-:-:S13]  /*2600*/  ISETP.NE.AND.EX P0, PT, R102, RZ, PT, P0 ;  /* 0x000000ff6600720c */ /* 0x000fda0003f05300 */
[----:B------:R-:W-:Y:S05]  /*2610*/  @P0 BRA `(.L_x_11202) ;  /* 0x00000000006c0947 */ /* 0x000fea0003800000 */
[--C-:B------:R-:W-:Y:S01]  /*2620*/  @P1 FFMA.FTZ R103, R3, R4, R101.reuse ;  /* 0x0000000403671223 */ /* 0x100fe20000010065 */
[----:B------:R-:W-:Y:S01]  /*2630*/  MOV R104, R68 ;  /* 0x0000004400687202 */ /* 0x000fe20000000f00 */
[----:B------:R-:W-:Y:S01]  /*2640*/  @P1 FFMA.FTZ R106, R118, R4, R101 ;  /* 0x00000004766a1223 */ /* 0x000fe20000010065 */
[----:B------:R-:W-:Y:S01]  /*2650*/  MOV R150, R70 ;  /* 0x0000004600967202 */ /* 0x000fe20000000f00 */
[----:B------:R-:W-:Y:S01]  /*2660*/  @P1 FADD.FTZ R103, R120, -R103 ;  /* 0x8000006778671221 */ /* 0x000fe20000010000 */
[----:B------:R-:W-:Y:S01]  /*2670*/  ISETP.GT.AND P0, PT, R5, RZ, PT ;  /* 0x000000ff0500720c */ /* 0x000fe20003f04270 */
[----:B------:R-:W-:Y:S01]  /*2680*/  @P1 FADD.FTZ R105, R125, -R106 ;  /* 0x8000006a7d691221 */ /* 0x000fe20000010000 */
[----:B------:R-:W-:Y:S01]  /*2690*/  MOV R106, R69 ;  /* 0x00000045006a7202 */ /* 0x000fe20000000f00 */
[C---:B------:R-:W-:Y:S02]  /*26a0*/  @P1 FFMA.FTZ R104, R6.reuse, R103, R68 ;  /* 0x0000006706681223 */ /* 0x040fe40000010044 */
[----:B------:R-:W0:Y:S01]  /*26b0*/  LDC R103, c[0x0][0x40c] ;  /* 0x00010300ff677b82 */ /* 0x000e220000000800 */
[----:B------:R-:W-:Y:S01]  /*26c0*/  @P1 FFMA.FTZ R106, R6, R105, R69 ;  /* 0x00000069066a1223 */ /* 0x000fe20000010045 */
[----:B------:R-:W-:-:S04]  /*26d0*/  @P1 FFMA.FTZ R105, R123, R4, R101 ;  /* 0x000000047b691223 */ /* 0x000fc80000010065 */
[----:B------:R-:W-:-:S04]  /*26e0*/  @P1 FADD.FTZ R105, R148, -R105 ;  /* 0x8000006994691221 */ /* 0x000fc80000010000 */
[----:B------:R-:W-:Y:S01]  /*26f0*/  @P1 FFMA.FTZ R150, R6, R105, R70 ;  /* 0x0000006906961223 */ /* 0x000fe20000010046 */
[-C--:B0-----:R-:W-:Y:S01]  /*2700*/  FMUL.FTZ R105, R104, R103.reuse ;  /* 0x0000006768697220 */ /* 0x081fe20000410000 */
[-C--:B------:R-:W-:Y:S02]  /*2710*/  FMUL.FTZ R104, R106, R103.reuse ;  /* 0x000000676a687220 */ /* 0x080fe40000410000 */
[----:B------:R-:W-:Y:S02]  /*2720*/  FMUL.FTZ R107, R150, R103 ;  /* 0x00000067966b7220 */ /* 0x000fe40000410000 */
[----:B------:R-:W-:Y:S02]  /*2730*/  SEL R96, R105, R96, P0 ;  /* 0x0000006069607207 */ /* 0x000fe40000000000 */
[----:B------:R-:W-:Y:S02]  /*2740*/  SEL R97, R104, R97, P0 ;  /* 0x0000006168617207 */ /* 0x000fe40000000000 */
[----:B------:R-:W-:Y:S01]  /*2750*/  SEL R98, R107, R98, P0 ;  /* 0x000000626b627207 */ /* 0x000fe20000000000 */
[----:B------:R-:W-:Y:S06]  /*2760*/  @!P2 BRA `(.L_x_11201) ;  /* 0x000000000078a947 */ /* 0x000fec0003800000 */
[----:B------:R-:W-:-:S04]  /*2770*/  @P1 FFMA.FTZ R104, R146, R4, R101 ;  /* 0x0000000492681223 */ /* 0x000fc80000010065 */
[----:B------:R-:W-:Y:S01]  /*2780*/  @P1 FADD.FTZ R99, R145, -R104 ;  /* 0x8000006891631221 */ /* 0x000fe20000010000 */
[----:B------:R-:W-:-:S03]  /*2790*/  MOV R104, R71 ;  /* 0x0000004700687202 */ /* 0x000fc60000000f00 */
[----:B------:R-:W-:-:S04]  /*27a0*/  @P1 FFMA.FTZ R104, R6, R99, R71 ;  /* 0x0000006306681223 */ /* 0x000fc80000010047 */
[----:B------:R-:W-:Y:S01]  /*27b0*/  FMUL.FTZ R99, R104, R103 ;  /* 0x0000006768637220 */ /* 0x000fe20000410000 */
[----:B------:R-:W-:Y:S06]  /*27c0*/  BRA `(.L_x_11201) ;  /* 0x0000000000607947 */ /* 0x000fec0003800000 */
.L_x_11202:
[-CC-:B------:R-:W-:Y:S01]  /*27d0*/  @P1 FFMA.FTZ R76, R146, R4.reuse, R101.reuse ;  /* 0x00000004924c1223 */ /* 0x180fe20000010065 */
[-CC-:B------:R-:W-:Y:S01]  /*27e0*/  @P1 FFMA.FTZ R77, R3, R4.reuse, R101.reuse ;  /* 0x00000004034d1223 */ /* 0x180fe20000010065 */
[----:B------:R-:W-:Y:S01]  /*27f0*/  MOV R79, R71 ;  /* 0x00000047004f7202 */ /* 0x000fe20000000f00 */
[----:B------:R-:W-:Y:S01]  /*2800*/  @P1 FFMA.FTZ R104, R118, R4, R101 ;  /* 0x0000000476681223 */ /* 0x000fe20000010065 */
[----:B------:R-:W-:Y:S01]  /*2810*/  @P1 FADD.FTZ R76, R145, -R76 ;  /* 0x8000004c914c1221 */ /* 0x000fe20000010000 */
[----:B------:R-:W-:Y:S01]  /*2820*/  @P1 FADD.FTZ R77, R120, -R77 ;  /* 0x8000004d784d1221 */ /* 0x000fe20000010000 */
[----:B------:R-:W-:Y:S01]  /*2830*/  MOV R78, R70 ;  /* 0x00000046004e7202 */ /* 0x000fe20000000f00 */
[----:B------:R-:W-:Y:S01]  /*2840*/  @P1 FADD.FTZ R103, R125, -R104 ;  /* 0x800000687d671221 */ /* 0x000fe20000010000 */
[C---:B------:R-:W-:Y:S01]  /*2850*/  @P1 FFMA.FTZ R79, R6.reuse, R76, R71 ;  /* 0x0000004c064f1223 */ /* 0x040fe20000010047 */
[----:B------:R-:W-:Y:S01]  /*2860*/  MOV R76, R68 ;  /* 0x00000044004c7202 */ /* 0x000fe20000000f00 */
[----:B------:R-:W-:Y:S01]  /*2870*/  @P1 FFMA.FTZ R76, R6, R77, R68 ;  /* 0x0000004d064c1223 */ /* 0x000fe20000010044 */
[----:B------:R-:W-:Y:S01]  /*2880*/  @P1 FFMA.FTZ R77, R123, R4, R101 ;  /* 0x000000047b4d1223 */ /* 0x000fe20000010065 */
[----:B------:R-:W-:Y:S01]  /*2890*/  ISETP.GT.AND P0, PT, R5, RZ, PT ;  /* 0x000000ff0500720c */ /* 0x000fe20003f04270 */
[----:B------:R-:W-:-:S02]  /*28a0*/  @P2 FMUL.FTZ R99, R79, UR16 ;  /* 0x000000104f632c20 */ /* 0x000fc40008410000 */
[----:B------:R-:W-:-:S04]  /*28b0*/  @P1 FADD.FTZ R77, R148, -R77 ;  /* 0x8000004d944d1221 */ /* 0x000fc80000010000 */
[C---:B------:R-:W-:Y:S01]  /*28c0*/  @P1 FFMA.FTZ R78, R6.reuse, R77, R70 ;  /* 0x0000004d064e1223 */ /* 0x040fe20000010046 */
[----:B------:R-:W-:Y:S01]  /*28d0*/  MOV R77, R69 ;  /* 0x00000045004d7202 */ /* 0x000fe20000000f00 */
[----:B------:R-:W-:Y:S02]  /*28e0*/  @P1 FFMA.FTZ R77, R6, R103, R69 ;  /* 0x00000067064d1223 */ /* 0x000fe40000010045 */
[----:B------:R-:W-:Y:S02]  /*28f0*/  FMUL.FTZ R103, R78, UR16 ;  /* 0x000000104e677c20 */ /* 0x000fe40008410000 */
[----:B------:R-:W-:-:S03]  /*2900*/  FMUL.FTZ R104, R77, UR16 ;  /* 0x000000104d687c20 */ /* 0x000fc60008410000 */
[----:B------:R-:W-:Y:S01]  /*2910*/  SEL R98, R103, R98, P0 ;  /* 0x0000006267627207 */ /* 0x000fe20000000000 */
[----:B------:R-:W-:Y:S01]  /*2920*/  FMUL.FTZ R103, R76, UR16 ;  /* 0x000000104c677c20 */ /* 0x000fe20008410000 */
[----:B------:R-:W-:-:S04]  /*2930*/  SEL R97, R104, R97, P0 ;  /* 0x0000006168617207 */ /* 0x000fc80000000000 */
[----:B------:R-:W-:-:S07]  /*2940*/  SEL R96, R103, R96, P0 ;  /* 0x0000006067607207 */ /* 0x000fce0000000000 */
.L_x_11201:
[----:B------:R-:W-:Y:S05]  /*2950*/  BSYNC.RECONVERGENT B1 ;  /* 0x0000000000017941 */ /* 0x000fea0003800200 */
.L_x_11198:
[----:B------:R-:W-:-:S04]  /*2960*/  ISETP.NE.U32.AND P0, PT, R100, RZ, PT ;  /* 0x000000ff6400720c */ /* 0x000fc80003f05070 */
[----:B------:R-:W-:Y:S02]  /*2970*/  ISETP.NE.AND.EX P0, PT, R102, RZ, PT, P0 ;  /* 0x000000ff6600720c */ /* 0x000fe40003f05300 */
[----:B------:R-:W0:Y:S11]  /*2980*/  @P2 LDC.64 R102, c[0x0][0x468] ;  /* 0x00011a00ff662b82 */ /* 0x000e360000000a00 */
[----:B------:R-:W1:Y:S01]  /*2990*/  @P0 LDC.64 R104, c[0x0][0x478] ;  /* 0x00011e00ff680b82 */ /* 0x000e620000000a00 */
[C---:B0-----:R-:W-:Y:S01]  /*29a0*/  @P2 IMAD.WIDE.U32 R102, R0.reuse, 0x10, R102 ;  /* 0x0000001000662825 */ /* 0x041fe200078e0066 */
[----:B------:R-:W-:-:S03]  /*29b0*/  IADD3 R0, PT, PT, R0, 0x20, RZ ;  /* 0x0000002000007810 */ /* 0x000fc60007ffe0ff */
[C---:B-1----:R-:W-:Y:S01]  /*29c0*/  @P0 IMAD.WIDE.U32 R104, R2.reuse, 0x10, R104 ;  /* 0x0000001002680825 */ /* 0x042fe200078e0068 */
[----:B------:R-:W-:-:S04]  /*29d0*/  IADD3 R2, PT, PT, R2, 0x20, RZ ;  /* 0x0000002002027810 */ /* 0x000fc80007ffe0ff */
[----:B------:R1:W-:Y:S04]  /*29e0*/  @P0 STG.E.128 desc[UR6][R104.64], R76 ;  /* 0x0000004c68000986 */ /* 0x0003e8000c101d06 */
[----:B------:R1:W-:Y:S02]  /*29f0*/  @P2 STG.E.128 desc[UR6][R102.64], R96 ;  /* 0x0000006066002986 */ /* 0x0003e4000c101d06 */
.L_x_11197:
[----:B------:R-:W-:Y:S05]  /*2a00*/  BSYNC.RECONVERGENT B0 ;  /* 0x0000000000007941 */ /* 0x000fea0003800200 */
.L_x_11196:
        /* <DEDUP_REMOVED lines=11> */
[----:B01----:R-:W0:Y:S01]  /*2ac0*/  LDC R103, c[0x0][0x40c] ;  /* 0x00010300ff677b82 */ /* 0x003e220000000800 */
        /* <DEDUP_REMOVED lines=12> */
[----:B------:R-:W-:-:S03]  /*2b90*/  ISETP.GT.AND P3, PT, R5, RZ, PT ;  /* 0x000000ff0500720c */ /* 0x000fc60003f64270 */
[----:B------:R-:W-:-:S04]  /*2ba0*/  @P1 FADD.FTZ R77, R144, -R77 ;  /* 0x8000004d904d1221 */ /* 0x000fc80000010000 */
[C---:B------:R-:W-:Y:S01]  /*2bb0*/  @P1 FFMA.FTZ R78, R6.reuse, R77, R22 ;  /* 0x0000004d064e1223 */ /* 0x040fe20000010016 */
[----:B------:R-:W-:Y:S01]  /*2bc0*/  MOV R77, R21 ;  /* 0x00000015004d7202 */ /* 0x000fe20000000f00 */
[----:B------:R-:W-:Y:S02]  /*2bd0*/  @P1 FFMA.FTZ R77, R6, R79, R21 ;  /* 0x0000004f064d1223 */ /* 0x000fe40000010015 */
[-C--:B0-----:R-:W-:Y:S02]  /*2be0*/  FMUL.FTZ R79, R78, R103.reuse ;  /* 0x000000674e4f7220 */ /* 0x081fe40000410000 */
[----:B------:R-:W-:-:S03]  /*2bf0*/  FMUL.FTZ R100, R77, R103 ;  /* 0x000000674d647220 */ /* 0x000fc60000410000 */
[----:B------:R-:W-:Y:S01]  /*2c00*/  SEL R98, R79, R98, P3 ;  /* 0x000000624f627207 */ /* 0x000fe20001800000 */
[----:B------:R-:W-:Y:S01]  /*2c10*/  FMUL.FTZ R79, R76, R103 ;  /* 0x000000674c4f7220 */ /* 0x000fe20000410000 */
[----:B------:R-:W-:-:S04]  /*2c20*/  SEL R97, R100, R97, P3 ;  /* 0x0000006164617207 */ /* 0x000fc80001800000 */
[----:B------:R-:W-:Y:S02]  /*2c30*/  SEL R96, R79, R96, P3 ;  /* 0x000000604f607207 */ /* 0x000fe40001800000 */
[----:B------:R-:W-:Y:S01]  /*2c40*/  MOV R79, R102 ;  /* 0x00000066004f7202 */ /* 0x000fe20000000f00 */
[----:B------:R-:W-:Y:S06]  /*2c50*/  @!P2 BRA `(.L_x_11208) ;  /* 0x000000040058a947 */ /* 0x000fec0003800000 */
[----:B------:R-:W-:Y:S01]  /*2c60*/  FMUL.FTZ R99, R102, R103 ;  /* 0x0000006766637220 */ /* 0x000fe20000410000 */
[----:B------:R-:W-:Y:S06]  /*2c70*/  BRA `(.L_x_11208) ;  /* 0x0000000400507947 */ /* 0x000fec0003800000 */
.L_x_11207:
[----:B------:R-:W2:Y:S01]  /*2c80*/  LDC R100, c[0x0][0x40c] ;  /* 0x00010300ff647b82 */ /* 0x000ea20000000800 */
[-CC-:B-1----:R-:W-:Y:S01]  /*2c90*/  @P1 FFMA.FTZ R105, R19, R4.reuse, R101.reuse ;  /* 0x0000000413691223 */ /* 0x182fe20000010065 */
[-CC-:B0-----:R-:W-:Y:S01]  /*2ca0*/  @P1 FFMA.FTZ R102, R114, R4.reuse, R101.reuse ;  /* 0x0000000472661223 */ /* 0x181fe20000010065 */
[----:B------:R-:W-:Y:S01]  /*2cb0*/  @P1 FFMA.FTZ R107, R119, R4, R101 ;  /* 0x00000004776b1223 */ /* 0x000fe20000010065 */
[----:B------:R-:W-:Y:S01]  /*2cc0*/  MOV R103, R20 ;  /* 0x0000001400677202 */ /* 0x000fe20000000f00 */
[----:B------:R-:W-:Y:S01]  /*2cd0*/  @P1 FADD.FTZ R105, R116, -R105 ;  /* 0x8000006974691221 */ /* 0x000fe20000010000 */
[----:B------:R-:W-:Y:S01]  /*2ce0*/  @P1 FADD.FTZ R102, R121, -R102 ;  /* 0x8000006679661221 */ /* 0x000fe20000010000 */
[----:B------:R-:W-:Y:S01]  /*2cf0*/  @P1 FADD.FTZ R107, R144, -R107 ;  /* 0x8000006b906b1221 */ /* 0x000fe20000010000 */
[----:B------:R-:W-:Y:S01]  /*2d00*/  MOV R147, R22 ;  /* 0x0000001600937202 */ /* 0x000fe20000000f00 */
[C---:B------:R-:W-:Y:S01]  /*2d10*/  @P1 FFMA.FTZ R103, R6.reuse, R105, R20 ;  /* 0x0000006906671223 */ /* 0x040fe20000010014 */
[----:B------:R-:W-:Y:S01]  /*2d20*/  MOV R105, R21 ;  /* 0x0000001500697202 */ /* 0x000fe20000000f00 */
[C---:B------:R-:W-:Y:S01]  /*2d30*/  @P1 FFMA.FTZ R105, R6.reuse, R102, R21 ;  /* 0x0000006606691223 */ /* 0x040fe20000010015 */
[----:B------:R-:W-:Y:S01]  /*2d40*/  @P1 FFMA.FTZ R147, R6, R107, R22 ;  /* 0x0000006b06931223 */ /* 0x000fe20000010016 */
[----:B------:R-:W-:-:S02]  /*2d50*/  ISETP.GT.AND P3, PT, R5, RZ, PT ;  /* 0x000000ff0500720c */ /* 0x000fc40003f64270 */
[-C--:B--2---:R-:W-:Y:S01]  /*2d60*/  FMUL.FTZ R102, R105, R100.reuse ;  /* 0x0000006469667220 */ /* 0x084fe20000410000 */
[-C--:B------:R-:W-:Y:S01]  /*2d70*/  FMUL.FTZ R103, R103, R100.reuse ;  /* 0x0000006467677220 */ /* 0x080fe20000410000 */
[----:B------:R-:W-:-:S03]  /*2d80*/  FMUL.FTZ R105, R147, R100 ;  /* 0x0000006493697220 */ /* 0x000fc60000410000 */
[----:B------:R-:W-:Y:S02]  /*2d90*/  SEL R97, R102, R97, P3 ;  /* 0x0000006166617207 */ /* 0x000fe40001800000 */
[----:B------:R-:W-:Y:S02]  /*2da0*/  SEL R96, R103, R96, P3 ;  /* 0x0000006067607207 */ /* 0x000fe40001800000 */
[----:B------:R-:W-:Y:S01]  /*2db0*/  SEL R98, R105, R98, P3 ;  /* 0x0000006269627207 */ /* 0x000fe20001800000 */
[----:B------:R-:W-:Y:S06]  /*2dc0*/  @!P2 BRA `(.L_x_11208) ;  /* 0x0000000000fca947 */ /* 0x000fec0003800000 */
[----:B------:R-:W-:Y:S01]  /*2dd0*/  @P1 FFMA.FTZ R102, R132, R4, R101 ;  /* 0x0000000484661223 */ /* 0x000fe20000010065 */
[----:B------:R-:W-:-:S03]  /*2de0*/  MOV R103, R23 ;  /* 0x0000001700677202 */ /* 0x000fc60000000f00 */
[----:B------:R-:W-:-:S04]  /*2df0*/  @P1 FADD.FTZ R99, R143, -R102 ;  /* 0x800000668f631221 */ /* 0x000fc80000010000 */
[----:B------:R-:W-:-:S04]  /*2e00*/  @P1 FFMA.FTZ R103, R6, R99, R23 ;  /* 0x0000006306671223 */ /* 0x000fc80000010017 */
[----:B------:R-:W-:Y:S01]  /*2e10*/  FMUL.FTZ R99, R103, R100 ;  /* 0x0000006467637220 */ /* 0x000fe20000410000 */
[----:B------:R-:W-:Y:S06]  /*2e20*/  BRA `(.L_x_11208) ;  /* 0x0000000000e47947 */ /* 0x000fec0003800000 */
.L_x_11206:
[----:B------:R-:W-:-:S04]  /*2e30*/  UISETP.NE.U32.AND UP0, UPT, UR18, URZ, UPT ;  /* 0x000000ff1200728c */ /* 0x000fc8000bf05070 */
[----:B------:R-:W-:-:S06]  /*2e40*/  UISETP.NE.AND.EX UP0, UPT, UR19, URZ, UPT, UP0 ;  /* 0x000000ff1300728c */ /* 0x000fcc000bf05300 */
[----:B------:R-:W-:-:S13]  /*2e50*/  PLOP3.LUT P0, PT, PT, PT, UP0, 0x80, 0x8 ;  /* 0x000000000008781c */ /* 0x000fda0003f0f008 */
[----:B------:R-:W-:Y:S05]  /*2e60*/  @!P0 BRA `(.L_x_11209) ;  /* 0x0000000000708947 */ /* 0x000fea0003800000 */
[----:B01----:R-:W0:Y:S01]  /*2e70*/  LDC R103, c[0x0][0x40c] ;  /* 0x00010300ff677b82 */ /* 0x003e220000000800 */
[-CC-:B------:R-:W-:Y:S01]  /*2e80*/  FFMA.FTZ R77, R19, R4.reuse, R101.reuse ;  /* 0x00000004134d7223 */ /* 0x180fe20000010065 */
[----:B------:R-:W-:Y:S01]  /*2e90*/  ISETP.GT.AND P4, PT, R7, RZ, PT ;  /* 0x000000ff0700720c */ /* 0x000fe20003f84270 */
[-CC-:B------:R-:W-:Y:S01]  /*2ea0*/  FFMA.FTZ R78, R114, R4.reuse, R101.reuse ;  /* 0x00000004724e7223 */ /* 0x180fe20000010065 */
[-C--:B------:R-:W-:Y:S01]  /*2eb0*/  FFMA.FTZ R79, R119, R4.reuse, R101 ;  /* 0x00000004774f7223 */ /* 0x080fe20000010065 */
[----:B------:R-:W-:Y:S01]  /*2ec0*/  FADD.FTZ R77, R116, -R77 ;  /* 0x8000004d744d7221 */ /* 0x000fe20000010000 */
[----:B------:R-:W-:Y:S01]  /*2ed0*/  ISETP.GT.AND P3, PT, R5, RZ, PT ;  /* 0x000000ff0500720c */ /* 0x000fe20003f64270 */
[----:B------:R-:W-:Y:S01]  /*2ee0*/  FADD.FTZ R105, R121, -R78 ;  /* 0x8000004e79697221 */ /* 0x000fe20000010000 */
[----:B------:R-:W-:Y:S01]  /*2ef0*/  FADD.FTZ R79, R144, -R79 ;  /* 0x8000004f904f7221 */ /* 0x000fe20000010000 */
[----:B------:R-:W-:Y:S01]  /*2f00*/  FMUL.FTZ R76, R6, R77 ;  /* 0x0000004d064c7220 */ /* 0x000fe20000410000 */
[----:B------:R-:W-:-:S02]  /*2f10*/  FFMA.FTZ R100, R132, R4, R101 ;  /* 0x0000000484647223 */ /* 0x000fc40000010065 */
[----:B------:R-:W-:Y:S02]  /*2f20*/  FMUL.FTZ R78, R6, R79 ;  /* 0x0000004f064e7220 */ /* 0x000fe40000410000 */
[----:B------:R-:W-:Y:S01]  /*2f30*/  FSEL R76, R76, RZ, P4 ;  /* 0x000000ff4c4c7208 */ /* 0x000fe20002000000 */
[----:B------:R-:W-:Y:S02]  /*2f40*/  FADD.FTZ R79, R143, -R100 ;  /* 0x800000648f4f7221 */ /* 0x000fe40000010000 */
[----:B------:R-:W-:Y:S02]  /*2f50*/  FSEL R78, R78, RZ, P4 ;  /* 0x000000ff4e4e7208 */ /* 0x000fe40002000000 */
[----:B------:R-:W-:Y:S01]  /*2f60*/  FMUL.FTZ R79, R6, R79 ;  /* 0x0000004f064f7220 */ /* 0x000fe20000410000 */
[----:B0-----:R-:W-:-:S04]  /*2f70*/  FMUL.FTZ R77, R76, R103 ;  /* 0x000000674c4d7220 */ /* 0x001fc80000410000 */
[----:B------:R-:W-:Y:S02]  /*2f80*/  FSEL R79, R79, RZ, P4 ;  /* 0x000000ff4f4f7208 */ /* 0x000fe40002000000 */
[----:B------:R-:W-:Y:S01]  /*2f90*/  SEL R96, R77, R96, P3 ;  /* 0x000000604d607207 */ /* 0x000fe20001800000 */
[----:B------:R-:W-:Y:S01]  /*2fa0*/  FMUL.FTZ R77, R6, R105 ;  /* 0x00000069064d7220 */ /* 0x000fe20000410000 */
[----:B------:R-:W-:-:S04]  /*2fb0*/  FMUL.FTZ R105, R78, R103 ;  /* 0x000000674e697220 */ /* 0x000fc80000410000 */
[----:B------:R-:W-:Y:S02]  /*2fc0*/  FSEL R77, R77, RZ, P4 ;  /* 0x000000ff4d4d7208 */ /* 0x000fe40002000000 */
[----:B------:R-:W-:-:S03]  /*2fd0*/  SEL R98, R105, R98, P3 ;  /* 0x0000006269627207 */ /* 0x000fc60001800000 */
[----:B------:R-:W-:-:S05]  /*2fe0*/  FMUL.FTZ R100, R77, R103 ;  /* 0x000000674d647220 */ /* 0x000fca0000410000 */
[----:B------:R-:W-:Y:S01]  /*2ff0*/  SEL R97, R100, R97, P3 ;  /* 0x0000006164617207 */ /* 0x000fe20001800000 */
[----:B------:R-:W-:Y:S06]  /*3000*/  @!P2 BRA `(.L_x_11208) ;  /* 0x00000000006ca947 */ /* 0x000fec0003800000 */
[----:B------:R-:W-:Y:S01]  /*3010*/  FMUL.FTZ R99, R79, R103 ;  /* 0x000000674f637220 */ /* 0x000fe20000410000 */
[----:B------:R-:W-:Y:S06]  /*3020*/  BRA `(.L_x_11208) ;  /* 0x0000000000647947 */ /* 0x000fec0003800000 */
.L_x_11209:
[-CC-:B------:R-:W-:Y:S01]  /*3030*/  @P2 FFMA.FTZ R100, R132, R4.reuse, R101.reuse ;  /* 0x0000000484642223 */ /* 0x180fe20000010065 */
[----:B------:R-:W-:Y:S01]  /*3040*/  ISETP.GT.AND P3, PT, R7, RZ, PT ;  /* 0x000000ff0700720c */ /* 0x000fe20003f64270 */
[-C--:B-1----:R-:W-:Y:S02]  /*3050*/  FFMA.FTZ R105, R119, R4.reuse, R101 ;  /* 0x0000000477697223 */ /* 0x082fe40000010065 */
[----:B0-----:R-:W-:Y:S02]  /*3060*/  @P2 FADD.FTZ R103, R143, -R100 ;  /* 0x800000648f672221 */ /* 0x001fe40000010000 */
[----:B------:R-:W-:Y:S02]  /*3070*/  FADD.FTZ R105, R144, -R105 ;  /* 0x8000006990697221 */ /* 0x000fe40000010000 */
[----:B------:R-:W-:Y:S01]  /*3080*/  @P2 FMUL.FTZ R100, R6, R103 ;  /* 0x0000006706642220 */ /* 0x000fe20000410000 */
[----:B------:R-:W-:-:S04]  /*3090*/  FFMA.FTZ R103, R19, R4, R101 ;  /* 0x0000000413677223 */ /* 0x000fc80000010065 */
[----:B------:R-:W-:Y:S01]  /*30a0*/  @P2 FSEL R100, R100, RZ, P3 ;  /* 0x000000ff64642208 */ /* 0x000fe20001800000 */
[----:B------:R-:W-:-:S04]  /*30b0*/  FADD.FTZ R103, R116, -R103 ;  /* 0x8000006774677221 */ /* 0x000fc80000010000 */
[----:B------:R-:W-:Y:S01]  /*30c0*/  @P2 FMUL.FTZ R99, R100, UR16 ;  /* 0x0000001064632c20 */ /* 0x000fe20008410000 */
[----:B------:R-:W-:Y:S01]  /*30d0*/  FFMA.FTZ R100, R114, R4, R101 ;  /* 0x0000000472647223 */ /* 0x000fe20000010065 */
[----:B------:R-:W-:-:S03]  /*30e0*/  FMUL.FTZ R103, R6, R103 ;  /* 0x0000006706677220 */ /* 0x000fc60000410000 */
[----:B------:R-:W-:Y:S01]  /*30f0*/  FADD.FTZ R107, R121, -R100 ;  /* 0x80000064796b7221 */ /* 0x000fe20000010000 */
[C---:B------:R-:W-:Y:S01]  /*3100*/  FMUL.FTZ R100, R6.reuse, R105 ;  /* 0x0000006906647220 */ /* 0x040fe20000410000 */
[----:B------:R-:W-:Y:S02]  /*3110*/  FSEL R103, R103, RZ, P3 ;  /* 0x000000ff67677208 */ /* 0x000fe40001800000 */
[----:B------:R-:W-:Y:S02]  /*3120*/  FMUL.FTZ R102, R6, R107 ;  /* 0x0000006b06667220 */ /* 0x000fe40000410000 */
[----:B------:R-:W-:Y:S01]  /*3130*/  FSEL R100, R100, RZ, P3 ;  /* 0x000000ff64647208 */ /* 0x000fe20001800000 */
[----:B------:R-:W-:Y:S02]  /*3140*/  FMUL.FTZ R103, R103, UR16 ;  /* 0x0000001067677c20 */ /* 0x000fe40008410000 */
[----:B------:R-:W-:Y:S02]  /*3150*/  FSEL R102, R102, RZ, P3 ;  /* 0x000000ff66667208 */ /* 0x000fe40001800000 */
[----:B------:R-:W-:Y:S01]  /*3160*/  FMUL.FTZ R105, R100, UR16 ;  /* 0x0000001064697c20 */ /* 0x000fe20008410000 */
[----:B------:R-:W-:-:S02]  /*3170*/  ISETP.GT.AND P3, PT, R5, RZ, PT ;  /* 0x000000ff0500720c */ /* 0x000fc40003f64270 */
[----:B------:R-:W-:Y:S02]  /*3180*/  FMUL.FTZ R102, R102, UR16 ;  /* 0x0000001066667c20 */ /* 0x000fe40008410000 */
[----:B------:R-:W-:Y:S02]  /*3190*/  SEL R96, R103, R96, P3 ;  /* 0x0000006067607207 */ /* 0x000fe40001800000 */
[----:B------:R-:W-:Y:S02]  /*31a0*/  SEL R98, R105, R98, P3 ;  /* 0x0000006269627207 */ /* 0x000fe40001800000 */
[----:B------:R-:W-:-:S07]  /*31b0*/  SEL R97, R102, R97, P3 ;  /* 0x0000006166617207 */ /* 0x000fce0001800000 */
.L_x_11208:
[----:B------:R-:W-:Y:S05]  /*31c0*/  BSYNC.RECONVERGENT B1 ;  /* 0x0000000000017941 */ /* 0x000fea0003800200 */
.L_x_11205:
        /* <DEDUP_REMOVED lines=8> */
.L_x_11204:
[----:B------:R-:W-:Y:S05]  /*3250*/  BSYNC.RECONVERGENT B0 ;  /* 0x0000000000007941 */ /* 0x000fea0003800200 */
.L_x_11203:
        /* <DEDUP_REMOVED lines=11> */
[----:B012---:R-:W0:Y:S01]  /*3310*/  LDC R103, c[0x0][0x40c] ;  /* 0x00010300ff677b82 */ /* 0x007e220000000800 */
        /* <DEDUP_REMOVED lines=27> */
.L_x_11214:
[----:B------:R-:W3:Y:S01]  /*34d0*/  LDC R100, c[0x0][0x40c] ;  /* 0x00010300ff647b82 */ /* 0x000ee20000000800 */
[-CC-:B-12---:R-:W-:Y:S01]  /*34e0*/  @P1 FFMA.FTZ R105, R17, R4.reuse, R101.reuse ;  /* 0x0000000411691223 */ /* 0x186fe20000010065 */
        /* <DEDUP_REMOVED lines=12> */
[-C--:B---3--:R-:W-:Y:S01]  /*35b0*/  FMUL.FTZ R102, R105, R100.reuse ;  /* 0x0000006469667220 */ /* 0x088fe20000410000 */
        /* <DEDUP_REMOVED lines=12> */
.L_x_11213:
[----:B------:R-:W-:-:S04]  /*3680*/  UISETP.NE.U32.AND UP0, UPT, UR18, URZ, UPT ;  /* 0x000000ff1200728c */ /* 0x000fc8000bf05070 */
[----:B------:R-:W-:-:S06]  /*3690*/  UISETP.NE.AND.EX UP0, UPT, UR19, URZ, UPT, UP0 ;  /* 0x000000ff1300728c */ /* 0x000fcc000bf05300 */
[----:B------:R-:W-:-:S13]  /*36a0*/  PLOP3.LUT P0, PT, PT, PT, UP0, 0x80, 0x8 ;  /* 0x000000000008781c */ /* 0x000fda0003f0f008 */
[----:B------:R-:W-:Y:S05]  /*36b0*/  @!P0 BRA `(.L_x_11216) ;  /* 0x0000000000708947 */ /* 0x000fea0003800000 */
[----:B012---:R-:W0:Y:S01]  /*36c0*/  LDC R103, c[0x0][0x40c] ;  /* 0x00010300ff677b82 */ /* 0x007e220000000800 */
        /* <DEDUP_REMOVED lines=27> */
.L_x_11216:
[-CC-:B------:R-:W-:Y:S01]  /*3880*/  @P2 FFMA.FTZ R100, R126, R4.reuse, R101.reuse ;  /* 0x000000047e642223 */ /* 0x180fe20000010065 */
[----:B------:R-:W-:Y:S01]  /*3890*/  ISETP.GT.AND P3, PT, R7, RZ, PT ;  /* 0x000000ff0700720c */ /* 0x000fe20003f64270 */
[-C--:B-12---:R-:W-:Y:S02]  /*38a0*/  FFMA.FTZ R105, R115, R4.reuse, R101 ;  /* 0x0000000473697223 */ /* 0x086fe40000010065 */
        /* <DEDUP_REMOVED lines=22> */
.L_x_11215:
[----:B------:R-:W-:Y:S05]  /*3a10*/  BSYNC.RECONVERGENT B1 ;  /* 0x0000000000017941 */ /* 0x000fea0003800200 */
.L_x_11212:
        /* <DEDUP_REMOVED lines=8> */
.L_x_11211:
[----:B------:R-:W-:Y:S05]  /*3aa0*/  BSYNC.RECONVERGENT B0 ;  /* 0x0000000000007941 */ /* 0x000fea0003800200 */
.L_x_11210:
        /* <DEDUP_REMOVED lines=11> */
[----:B0123--:R-:W0:Y:S01]  /*3b60*/  LDC R103, c[0x0][0x40c] ;  /* 0x00010300ff677b82 */ /* 0x00fe220000000800 */
        /* <DEDUP_REMOVED lines=27> */
.L_x_11221:
[----:B------:R-:W4:Y:S01]  /*3d20*/  LDC R100, c[0x0][0x40c] ;  /* 0x00010300ff647b82 */ /* 0x000f220000000800 */
[-CC-:B-123--:R-:W-:Y:S01]  /*3d30*/  @P1 FFMA.FTZ R105, R15, R4.reuse, R101.reuse ;  /* 0x000000040f691223 */ /* 0x18efe20000010065 */
        /* <DEDUP_REMOVED lines=12> */
[-C--:B----4-:R-:W-:Y:S01]  /*3e00*/  FMUL.FTZ R102, R105, R100.reuse ;  /* 0x0000006469667220 */ /* 0x090fe20000410000 */
        /* <DEDUP_REMOVED lines=12> */
.L_x_11220:
[----:B------:R-:W-:-:S04]  /*3ed0*/  UISETP.NE.U32.AND UP0, UPT, UR18, URZ, UPT ;  /* 0x000000ff1200728c */ /* 0x000fc8000bf05070 */
[----:B------:R-:W-:-:S06]  /*3ee0*/  UISETP.NE.AND.EX UP0, UPT, UR19, URZ, UPT, UP0 ;  /* 0x000000ff1300728c */ /* 0x000fcc000bf05300 */
[----:B------:R-:W-:-:S13]  /*3ef0*/  PLOP3.LUT P0, PT, PT, PT, UP0, 0x80, 0x8 ;  /* 0x000000000008781c */ /* 0x000fda0003f0f008 */
[----:B------:R-:W-:Y:S05]  /*3f00*/  @!P0 BRA `(.L_x_11223) ;  /* 0x0000000000708947 */ /* 0x000fea0003800000 */
[----:B0123--:R-:W0:Y:S01]  /*3f10*/  LDC R103, c[0x0][0x40c] ;  /* 0x00010300ff677b82 */ /* 0x00fe220000000800 */
        /* <DEDUP_REMOVED lines=27> */
.L_x_11223:
[-CC-:B------:R-:W-:Y:S01]  /*40d0*/  @P2 FFMA.FTZ R100, R128, R4.reuse, R101.reuse ;  /* 0x0000000480642223 */ /* 0x180fe20000010065 */
[----:B------:R-:W-:Y:S01]  /*40e0*/  ISETP.GT.AND P3, PT, R7, RZ, PT ;  /* 0x000000ff0700720c */ /* 0x000fe20003f64270 */
[-C--:B-123--:R-:W-:Y:S02]  /*40f0*/  FFMA.FTZ R105, R111, R4.reuse, R101 ;  /* 0x000000046f697223 */ /* 0x08efe40000010065 */
        /* <DEDUP_REMOVED lines=22> */
.L_x_11222:
[----:B------:R-:W-:Y:S05]  /*4260*/  BSYNC.RECONVERGENT B1 ;  /* 0x0000000000017941 */ /* 0x000fea0003800200 */
.L_x_11219:
        /* <DEDUP_REMOVED lines=8> */
.L_x_11218:
[----:B------:R-:W-:Y:S05]  /*42f0*/  BSYNC.RECONVERGENT B0 ;  /* 0x0000000000007941 */ /* 0x000fea0003800200 */
.L_x_11217:
        /* <DEDUP_REMOVED lines=11> */
[----:B01234-:R-:W0:Y:S01]  /*43b0*/  LDC R103, c[0x0][0x40c] ;  /* 0x00010300ff677b82 */ /* 0x01fe220000000800 */
        /* <DEDUP_REMOVED lines=27> */
.L_x_11228:
[----:B------:R-:W5:Y:S01]  /*4570*/  LDC R100, c[0x0][0x40c] ;  /* 0x00010300ff647b82 */ /* 0x000f620000000800 */
[-CC-:B-1234-:R-:W-:Y:S01]  /*4580*/  @P1 FFMA.FTZ R105, R13, R4.reuse, R101.reuse ;  /* 0x000000040d691223 */ /* 0x19efe20000010065 */
        /* <DEDUP_REMOVED lines=12> */
[-C--:B-----5:R-:W-:Y:S01]  /*4650*/  FMUL.FTZ R102, R105, R100.reuse ;  /* 0x0000006469667220 */ /* 0x0a0fe20000410000 */
        /* <DEDUP_REMOVED lines=12> */
.L_x_11227:
[----:B------:R-:W-:-:S04]  /*4720*/  UISETP.NE.U32.AND UP0, UPT, UR18, URZ, UPT ;  /* 0x000000ff1200728c */ /* 0x000fc8000bf05070 */
[----:B------:R-:W-:-:S06]  /*4730*/  UISETP.NE.AND.EX UP0, UPT, UR19, URZ, UPT, UP0 ;  /* 0x000000ff1300728c */ /* 0x000fcc000bf05300 */
[----:B------:R-:W-:-:S13]  /*4740*/  PLOP3.LUT P0, PT, PT, PT, UP0, 0x80, 0x8 ;  /* 0x000000000008781c */ /* 0x000fda0003f0f008 */
[----:B------:R-:W-:Y:S05]  /*4750*/  @!P0 BRA `(.L_x_11230) ;  /* 0x0000000000708947 */ /* 0x000fea0003800000 */
[----:B01234-:R-:W0:Y:S01]  /*4760*/  LDC R103, c[0x0][0x40c] ;  /* 0x00010300ff677b82 */ /* 0x01fe220000000800 */
        /* <DEDUP_REMOVED lines=27> */
.L_x_11230:
[-CC-:B------:R-:W-:Y:S01]  /*4920*/  @P2 FFMA.FTZ R100, R130, R4.reuse, R101.reuse ;  /* 0x0000000482642223 */ /* 0x180fe20000010065 */
[----:B------:R-:W-:Y:S01]  /*4930*/  ISETP.GT.AND P3, PT, R7, RZ, PT ;  /* 0x000000ff0700720c */ /* 0x000fe20003f64270 */
[-C--:B-1234-:R-:W-:Y:S02]  /*4940*/  FFMA.FTZ R105, R129, R4.reuse, R101 ;  /* 0x0000000481697223 */ /* 0x09efe40000010065 */
        /* <DEDUP_REMOVED lines=22> */
.L_x_11229:
[----:B------:R-:W-:Y:S05]  /*4ab0*/  BSYNC.RECONVERGENT B1 ;  /* 0x0000000000017941 */ /* 0x000fea0003800200 */
.L_x_11226:
        /* <DEDUP_REMOVED lines=8> */
.L_x_11225:
[----:B------:R-:W-:Y:S05]  /*4b40*/  BSYNC.RECONVERGENT B0 ;  /* 0x0000000000007941 */ /* 0x000fea0003800200 */
.L_x_11224:
        /* <DEDUP_REMOVED lines=11> */
[-CC-:B01234-:R-:W-:Y:S01]  /*4c00*/  @P1 FFMA.FTZ R76, R134, R4.reuse, R101.reuse ;  /* 0x00000004864c1223 */ /* 0x19ffe20000010065 */
[-CC-:B------:R-:W-:Y:S01]  /*4c10*/  @P1 FFMA.FTZ R7, R109, R4.reuse, R101.reuse ;  /* 0x000000046d071223 */ /* 0x180fe20000010065 */
[----:B------:R-:W-:Y:S02]  /*4c20*/  MOV R79, R95 ;  /* 0x0000005f004f7202 */ /* 0x000fe40000000f00 */
[----:B------:R-:W-:Y:S01]  /*4c30*/  @P1 FADD.FTZ R77, R135, -R76 ;  /* 0x8000004c874d1221 */ /* 0x000fe20000010000 */
[-CC-:B------:R-:W-:Y:S01]  /*4c40*/  @P1 FFMA.FTZ R76, R124, R4.reuse, R101.reuse ;  /* 0x000000047c4c1223 */ /* 0x180fe20000010065 */
[----:B------:R-:W-:Y:S01]  /*4c50*/  @P1 FFMA.FTZ R101, R133, R4, R101 ;  /* 0x0000000485651223 */ /* 0x000fe20000010065 */
[----:B------:R-:W-:Y:S01]  /*4c60*/  @P1 FADD.FTZ R7, R122, -R7 ;  /* 0x800000077a071221 */ /* 0x000fe20000010000 */
[----:B------:R-:W0:Y:S01]  /*4c70*/  LDC R4, c[0x0][0x40c] ;  /* 0x00010300ff047b82 */ /* 0x000e220000000800 */
[----:B------:R-:W-:Y:S01]  /*4c80*/  @P1 FADD.FTZ R76, R131, -R76 ;  /* 0x8000004c834c1221 */ /* 0x000fe20000010000 */
[----:B------:R-:W-:Y:S01]  /*4c90*/  @P1 FFMA.FTZ R79, R6, R77, R95 ;  /* 0x0000004d064f1223 */ /* 0x000fe2000001005f */
[----:B------:R-:W-:Y:S01]  /*4ca0*/  @P1 FADD.FTZ R101, R136, -R101 ;  /* 0x8000006588651221 */ /* 0x000fe20000010000 */
[----:B------:R-:W-:Y:S01]  /*4cb0*/  MOV R77, R93 ;  /* 0x0000005d004d7202 */ /* 0x000fe20000000f00 */
[C---:B------:R-:W-:Y:S01]  /*4cc0*/  @P1 FFMA.FTZ R77, R6.reuse, R76, R93 ;  /* 0x0000004c064d1223 */ /* 0x040fe2000001005d */
[----:B------:R-:W-:Y:S01]  /*4cd0*/  MOV R78, R94 ;  /* 0x0000005e004e7202 */ /* 0x000fe20000000f00 */
[C---:B------:R-:W-:Y:S01]  /*4ce0*/  @P1 FFMA.FTZ R78, R6.reuse, R101, R94 ;  /* 0x00000065064e1223 */ /* 0x040fe2000001005e */
[----:B------:R-:W-:Y:S01]  /*4cf0*/  MOV R76, R92 ;  /* 0x0000005c004c7202 */ /* 0x000fe20000000f00 */
[----:B------:R-:W-:Y:S01]  /*4d00*/  @P1 FFMA.FTZ R76, R6, R7, R92 ;  /* 0x00000007064c1223 */ /* 0x000fe2000001005c */
[----:B------:R-:W-:Y:S01]  /*4d10*/  ISETP.GT.AND P1, PT, R5, RZ, PT ;  /* 0x000000ff0500720c */ /* 0x000fe20003f24270 */
[-C--:B0-----:R-:W-:Y:S01]  /*4d20*/  FMUL.FTZ R5, R78, R4.reuse ;  /* 0x000000044e057220 */ /* 0x081fe20000410000 */
[-C--:B------:R-:W-:Y:S01]  /*4d30*/  FMUL.FTZ R6, R77, R4.reuse ;  /* 0x000000044d067220 */ /* 0x080fe20000410000 */
[----:B------:R-:W-:-:S03]  /*4d40*/  FMUL.FTZ R7, R76, R4 ;  /* 0x000000044c077220 */ /* 0x000fc60000410000 */
[----:B------:R-:W-:Y:S02]  /*4d50*/  SEL R98, R5, R98, P1 ;  /* 0x0000006205627207 */ /* 0x000fe40000800000 */
[----:B------:R-:W-:Y:S02]  /*4d60*/  SEL R97, R6, R97, P1 ;  /* 0x0000006106617207 */ /* 0x000fe40000800000 */
[----:B------:R-:W-:Y:S01]  /*4d70*/  SEL R96, R7, R96, P1 ;  /* 0x0000006007607207 */ /* 0x000fe20000800000 */
[----:B------:R-:W-:Y:S06]  /*4d80*/  @!P2 BRA `(.L_x_11236) ;  /* 0x000000040058a947 */ /* 0x000fec0003800000 */
[----:B------:R-:W-:Y:S01]  /*4d90*/  FMUL.FTZ R99, R79, R4 ;  /* 0x000000044f637220 */ /* 0x000fe20000410000 */
[----:B------:R-:W-:Y:S06]  /*4da0*/  BRA `(.L_x_11236) ;  /* 0x0000000400507947 */ /* 0x000fec0003800000 */
.L_x_11235:
[--C-:B------:R-:W-:Y:S01]  /*4db0*/  @P1 FFMA.FTZ R7, R109, R4, R101.reuse ;  /* 0x000000046d071223 */ /* 0x100fe20000010065 */
[----:B------:R-:W-:Y:S01]  /*4dc0*/  MOV R100, R92 ;  /* 0x0000005c00647202 */ /* 0x000fe20000000f00 */
[----:B01234-:R-:W-:Y:S01]  /*4dd0*/  @P1 FFMA.FTZ R102, R124, R4, R101 ;  /* 0x000000047c661223 */ /* 0x01ffe20000010065 */
        /* <DEDUP_REMOVED lines=24> */
.L_x_11234:
[----:B------:R-:W-:-:S04]  /*4f60*/  UISETP.NE.U32.AND UP0, UPT, UR18, URZ, UPT ;  /* 0x000000ff1200728c */ /* 0x000fc8000bf05070 */
[----:B------:R-:W-:-:S06]  /*4f70*/  UISETP.NE.AND.EX UP0, UPT, UR19, URZ, UPT, UP0 ;  /* 0x000000ff1300728c */ /* 0x000fcc000bf05300 */
[----:B------:R-:W-:-:S13]  /*4f80*/  PLOP3.LUT P0, PT, PT, PT, UP0, 0x80, 0x8 ;  /* 0x000000000008781c */ /* 0x000fda0003f0f008 */
[----:B------:R-:W-:Y:S05]  /*4f90*/  @!P0 BRA `(.L_x_11237) ;  /* 0x0000000000708947 */ /* 0x000fea0003800000 */
[----:B01234-:R-:W0:Y:S01]  /*4fa0*/  LDC R103, c[0x0][0x40c] ;  /* 0x00010300ff677b82 */ /* 0x01fe220000000800 */
[-CC-:B------:R-:W-:Y:S01]  /*4fb0*/  FFMA.FTZ R77, R109, R4.reuse, R101.reuse ;  /* 0x000000046d4d7223 */ /* 0x180fe20000010065 */
[-CC-:B------:R-:W-:Y:S01]  /*4fc0*/  FFMA.FTZ R78, R134, R4.reuse, R101.reuse ;  /* 0x00000004864e7223 */ /* 0x180fe20000010065 */
[-CC-:B------:R-:W-:Y:S01]  /*4fd0*/  FFMA.FTZ R100, R124, R4.reuse, R101.reuse ;  /* 0x000000047c647223 */ /* 0x180fe20000010065 */
[----:B------:R-:W-:Y:S01]  /*4fe0*/  FFMA.FTZ R101, R133, R4, R101 ;  /* 0x0000000485657223 */ /* 0x000fe20000010065 */
[----:B------:R-:W-:Y:S01]  /*4ff0*/  FADD.FTZ R77, R122, -R77 ;  /* 0x8000004d7a4d7221 */ /* 0x000fe20000010000 */
[----:B------:R-:W-:Y:S01]  /*5000*/  ISETP.GT.AND P3, PT, R7, RZ, PT ;  /* 0x000000ff0700720c */ /* 0x000fe20003f64270 */
[----:B------:R-:W-:Y:S01]  /*5010*/  FADD.FTZ R7, R135, -R78 ;  /* 0x8000004e87077221 */ /* 0x000fe20000010000 */
[----:B------:R-:W-:Y:S01]  /*5020*/  FADD.FTZ R101, R136, -R101 ;  /* 0x8000006588657221 */ /* 0x000fe20000010000 */
[C---:B------:R-:W-:Y:S01]  /*5030*/  FMUL.FTZ R76, R6.reuse, R77 ;  /* 0x0000004d064c7220 */ /* 0x040fe20000410000 */
[----:B------:R-:W-:Y:S01]  /*5040*/  FADD.FTZ R77, R131, -R100 ;  /* 0x80000064834d7221 */ /* 0x000fe20000010000 */
[----:B------:R-:W-:Y:S01]  /*5050*/  ISETP.GT.AND P1, PT, R5, RZ, PT ;  /* 0x000000ff0500720c */ /* 0x000fe20003f24270 */
[----:B------:R-:W-:-:S02]  /*5060*/  FMUL.FTZ R4, R6, R101 ;  /* 0x0000006506047220 */ /* 0x000fc40000410000 */
[----:B------:R-:W-:Y:S01]  /*5070*/  FSEL R76, R76, RZ, P3 ;  /* 0x000000ff4c4c7208 */ /* 0x000fe20001800000 */
[C---:B------:R-:W-:Y:S01]  /*5080*/  FMUL.FTZ R77, R6.reuse, R77 ;  /* 0x0000004d064d7220 */ /* 0x040fe20000410000 */
[----:B------:R-:W-:Y:S01]  /*5090*/  FMUL.FTZ R6, R6, R7 ;  /* 0x0000000706067220 */ /* 0x000fe20000410000 */
[----:B------:R-:W-:-:S03]  /*50a0*/  FSEL R78, R4, RZ, P3 ;  /* 0x000000ff044e7208 */ /* 0x000fc60001800000 */
[----:B------:R-:W-:Y:S02]  /*50b0*/  FSEL R77, R77, RZ, P3 ;  /* 0x000000ff4d4d7208 */ /* 0x000fe40001800000 */
[----:B------:R-:W-:Y:S01]  /*50c0*/  FSEL R79, R6, RZ, P3 ;  /* 0x000000ff064f7208 */ /* 0x000fe20001800000 */
[-C--:B0-----:R-:W-:Y:S02]  /*50d0*/  FMUL.FTZ R5, R76, R103.reuse ;  /* 0x000000674c057220 */ /* 0x081fe40000410000 */
[----:B------:R-:W-:-:S03]  /*50e0*/  FMUL.FTZ R4, R77, R103 ;  /* 0x000000674d047220 */ /* 0x000fc60000410000 */
[----:B------:R-:W-:Y:S01]  /*50f0*/  SEL R96, R5, R96, P1 ;  /* 0x0000006005607207 */ /* 0x000fe20000800000 */
[----:B------:R-:W-:Y:S01]  /*5100*/  FMUL.FTZ R5, R78, R103 ;  /* 0x000000674e057220 */ /* 0x000fe20000410000 */
[----:B------:R-:W-:-:S04]  /*5110*/  SEL R97, R4, R97, P1 ;  /* 0x0000006104617207 */ /* 0x000fc80000800000 */
[----:B------:R-:W-:Y:S01]  /*5120*/  SEL R98, R5, R98, P1 ;  /* 0x0000006205627207 */ /* 0x000fe20000800000 */
[----:B------:R-:W-:Y:S06]  /*5130*/  @!P2 BRA `(.L_x_11236) ;  /* 0x00000000006ca947 */ /* 0x000fec0003800000 */
[----:B------:R-:W-:Y:S01]  /*5140*/  FMUL.FTZ R99, R79, R103 ;  /* 0x000000674f637220 */ /* 0x000fe20000410000 */
[----:B------:R-:W-:Y:S06]  /*5150*/  BRA `(.L_x_11236) ;  /* 0x0000000000647947 */ /* 0x000fec0003800000 */
.L_x_11237:
[-CC-:B------:R-:W-:Y:S01]  /*5160*/  FFMA.FTZ R100, R134, R4.reuse, R101.reuse ;  /* 0x0000000486647223 */ /* 0x180fe20000010065 */
[----:B------:R-:W-:Y:S01]  /*5170*/  ISETP.GT.AND P3, PT, R7, RZ, PT ;  /* 0x000000ff0700720c */ /* 0x000fe20003f64270 */
[-CC-:B01234-:R-:W-:Y:S01]  /*5180*/  FFMA.FTZ R103, R109, R4.reuse, R101.reuse ;  /* 0x000000046d677223 */ /* 0x19ffe20000010065 */
[----:B------:R-:W-:Y:S01]  /*5190*/  ISETP.GT.AND P1, PT, R5, RZ, PT ;  /* 0x000000ff0500720c */ /* 0x000fe20003f24270 */
[----:B------:R-:W-:Y:S01]  /*51a0*/  FADD.FTZ R7, R135, -R100 ;  /* 0x8000006487077221 */ /* 0x000fe20000010000 */
[-CC-:B------:R-:W-:Y:S01]  /*51b0*/  FFMA.FTZ R100, R124, R4.reuse, R101.reuse ;  /* 0x000000047c647223 */ /* 0x180fe20000010065 */
[----:B------:R-:W-:Y:S01]  /*51c0*/  FFMA.FTZ R101, R133, R4, R101 ;  /* 0x0000000485657223 */ /* 0x000fe20000010065 */
[----:B------:R-:W-:Y:S01]  /*51d0*/  FADD.FTZ R103, R122, -R103 ;  /* 0x800000677a677221 */ /* 0x000fe20000010000 */
[----:B------:R-:W-:Y:S01]  /*51e0*/  FMUL.FTZ R7, R6, R7 ;  /* 0x0000000706077220 */ /* 0x000fe20000410000 */
[----:B------:R-:W-:Y:S01]  /*51f0*/  FADD.FTZ R105, R131, -R100 ;  /* 0x8000006483697221 */ /* 0x000fe20000010000 */
[----:B------:R-:W-:Y:S01]  /*5200*/  FADD.FTZ R101, R136, -R101 ;  /* 0x8000006588657221 */ /* 0x000fe20000010000 */
[----:B------:R-:W-:-:S02]  /*5210*/  FMUL.FTZ R103, R6, R103 ;  /* 0x0000006706677220 */ /* 0x000fc40000410000 */
[C---:B------:R-:W-:Y:S01]  /*5220*/  FMUL.FTZ R105, R6.reuse, R105 ;  /* 0x0000006906697220 */ /* 0x040fe20000410000 */
[----:B------:R-:W-:Y:S01]  /*5230*/  FMUL.FTZ R101, R6, R101 ;  /* 0x0000006506657220 */ /* 0x000fe20000410000 */
[----:B------:R-:W-:Y:S02]  /*5240*/  FSEL R7, R7, RZ, P3 ;  /* 0x000000ff07077208 */ /* 0x000fe40001800000 */
[----:B------:R-:W-:Y:S02]  /*5250*/  FSEL R103, R103, RZ, P3 ;  /* 0x000000ff67677208 */ /* 0x000fe40001800000 */
[----:B------:R-:W-:Y:S01]  /*5260*/  FSEL R105, R105, RZ, P3 ;  /* 0x000000ff69697208 */ /* 0x000fe20001800000 */
[----:B------:R-:W-:Y:S01]  /*5270*/  @P2 FMUL.FTZ R99, R7, UR16 ;  /* 0x0000001007632c20 */ /* 0x000fe20008410000 */
[----:B------:R-:W-:Y:S01]  /*5280*/  FSEL R101, R101, RZ, P3 ;  /* 0x000000ff65657208 */ /* 0x000fe20001800000 */
[----:B------:R-:W-:Y:S02]  /*5290*/  FMUL.FTZ R103, R103, UR16 ;  /* 0x0000001067677c20 */ /* 0x000fe40008410000 */
[----:B------:R-:W-:-:S02]  /*52a0*/  FMUL.FTZ R4, R105, UR16 ;  /* 0x0000001069047c20 */ /* 0x000fc40008410000 */
[----:B------:R-:W-:Y:S01]  /*52b0*/  FMUL.FTZ R101, R101, UR16 ;  /* 0x0000001065657c20 */ /* 0x000fe20008410000 */
[----:B------:R-:W-:Y:S02]  /*52c0*/  SEL R96, R103, R96, P1 ;  /* 0x0000006067607207 */ /* 0x000fe40000800000 */
[----:B------:R-:W-:Y:S02]  /*52d0*/  SEL R97, R4, R97, P1 ;  /* 0x0000006104617207 */ /* 0x000fe40000800000 */
[----:B------:R-:W-:-:S07]  /*52e0*/  SEL R98, R101, R98, P1 ;  /* 0x0000006265627207 */ /* 0x000fce0000800000 */
.L_x_11236:
[----:B------:R-:W-:Y:S05]  /*52f0*/  BSYNC.RECONVERGENT B1 ;  /* 0x0000000000017941 */ /* 0x000fea0003800200 */
.L_x_11233:
[----:B------:R-:W0:Y:S08]  /*5300*/  @P0 LDC.64 R6, c[0x0][0x478] ;  /* 0x00011e00ff060b82 */ /* 0x000e300000000a00 */
[----:B------:R-:W1:Y:S01]  /*5310*/  @P2 LDC.64 R4, c[0x0][0x468] ;  /* 0x00011a00ff042b82 */ /* 0x000e620000000a00 */
[----:B0-----:R-:W-:-:S05]  /*5320*/  @P0 IMAD.WIDE.U32 R6, R2, 0x10, R6 ;  /* 0x0000001002060825 */ /* 0x001fca00078e0006 */
[----:B------:R0:W-:Y:S01]  /*5330*/  @P0 STG.E.128 desc[UR6][R6.64], R76 ;  /* 0x0000004c06000986 */ /* 0x0001e2000c101d06 */
[----:B-1----:R-:W-:-:S05]  /*5340*/  @P2 IMAD.WIDE.U32 R4, R0, 0x10, R4 ;  /* 0x0000001000042825 */ /* 0x002fca00078e0004 */
[----:B------:R0:W-:Y:S02]  /*5350*/  @P2 STG.E.128 desc[UR6][R4.64], R96 ;  /* 0x0000006004002986 */ /* 0x0001e4000c101d06 */
.L_x_11232:
[----:B------:R-:W-:Y:S05]  /*5360*/  BSYNC.RECONVERGENT B0 ;  /* 0x0000000000007941 */ /* 0x000fea0003800200 */
.L_x_11231:
[----:B0-----:R-:W0:Y:S02]  /*5370*/  LDC.64 R4, c[0x0][0x380] ;  /* 0x0000e000ff047b82 */ /* 0x001e240000000a00 */
[----:B0-----:R-:W-:-:S04]  /*5380*/  LEA R8, R4, R8, 0x2 ;  /* 0x0000000804087211 */ /* 0x001fc800078e10ff */
[----:B------:R-:W-:-:S13]  /*5390*/  ISETP.GE.AND P0, PT, R8, R5, PT ;  /* 0x000000050800720c */ /* 0x000fda0003f06270 */
[----:B------:R-:W-:Y:S05]  /*53a0*/  @!P0 BRA `(.L_x_11238) ;  /* 0xffffffb400388947 */ /* 0x000fea000383ffff */
.L_x_11181:
[----:B------:R-:W0:Y:S01]  /*53b0*/  S2R R3, SR_CgaCtaId ;  /* 0x0000000000037919 */ /* 0x000e220000008800 */
[----:B-----5:R-:W-:Y:S01]  /*53c0*/  SHF.R.U32.HI R5, RZ, 0x5, R12 ;  /* 0x00000005ff057819 */ /* 0x020fe2000001160c */
[----:B------:R-:W-:Y:S05]  /*53d0*/  WARPSYNC.ALL ;  /* 0x0000000000007948 */ /* 0x000fea0003800000 */
[----:B------:R-:W-:Y:S01]  /*53e0*/  MOV R0, 0x400 ;  /* 0x0000040000007802 */ /* 0x000fe20000000f00 */
[----:B------:R-:W-:Y:S01]  /*53f0*/  IMAD R10, R5, 0xc0, R10 ;  /* 0x000000c0050a7824 */ /* 0x000fe200078e020a */
[----:B------:R-:W1:Y:S01]  /*5400*/  S2UR UR4, SR_CTAID.X ;  /* 0x00000000000479c3 */ /* 0x000e620000002500 */
[----:B------:R-:W2:Y:S01]  /*5410*/  LDCU.128 UR12, c[0x0][0x440] ;  /* 0x00008800ff0c77ac */ /* 0x000ea20008000c00 */
[----:B0-----:R-:W-:Y:S01]  /*5420*/  LEA R3, R3, R0, 0x18 ;  /* 0x0000000003037211 */ /* 0x001fe200078ec0ff */
[----:B-1----:R-:W-:Y:S01]  /*5430*/  IMAD R69, R11, UR4, RZ ;  /* 0x000000040b457c24 */ /* 0x002fe2000f8e02ff */
[----:B------:R-:W-:-:S02]  /*5440*/  LOP3.LUT R0, R12, 0x7f, RZ, 0x3c, !PT ;  /* 0x0000007f0c007812 */ /* 0x000fc400078e3cff */
[----:B------:R-:W-:Y:S02]  /*5450*/  LEA R10, R10, R3, 0x4 ;  /* 0x000000030a0a7211 */ /* 0x000fe400078e20ff */
[----:B------:R-:W-:Y:S02]  /*5460*/  IADD3 R68, PT, PT, R0, R11, RZ ;  /* 0x0000000b00447210 */ /* 0x000fe40007ffe0ff */
[----:B------:R-:W-:Y:S01]  /*5470*/  LEA R0, R12, R3, 0x2 ;  /* 0x000000030c007211 */ /* 0x000fe200078e10ff */
        /* <DEDUP_REMOVED lines=76> */
[----:B------:R-:W-:Y:S02]  /*5940*/  IADD3 R26, P6, PT, R26, UR12, RZ ;  /* 0x0000000c1a1a7c10 */ /* 0x000fe4000ffde0ff */
        /* <DEDUP_REMOVED lines=106> */
.L_x_11195:
[----:B------:R-:W-:Y:S01]  /*5ff0*/  HFMA2 R4, -RZ, RZ, 0, 5.9604644775390625e-08 ;  /* 0x00000001ff047431 */ /* 0x000fe200000001ff */
[----:B------:R-:W-:Y:S01]  /*6000*/  BSSY B0, `(.L_x_11239) ;  /* 0x0000006000007945 */ /* 0x000fe20003800000 */
[----:B-1----:R-:W-:Y:S02]  /*6010*/  MOV R101, 0x1f ;  /* 0x0000001f00657802 */ /* 0x002fe40000000f00 */
[----:B------:R-:W-:-:S07]  /*6020*/  MOV R0, 0xffffffff ;  /* 0xffffffff00007802 */ /* 0x000fce0000000f00 */
[----:B------:R-:W-:Y:S05]  /*6030*/  WARPSYNC.COLLECTIVE R0, `(.L_x_11240) ;  /* 0x0000000000087348 */ /* 0x000fea0003c00000 */
[----:B------:R0:W1:Y:S02]  /*6040*/  SHFL.BFLY P0, R100, R149, R4, R101 ;  /* 0x0c00000495647389 */ /* 0x0000640000000065 */
[----:B01----:R-:W-:Y:S05]  /*6050*/  ENDCOLLECTIVE ;  /* 0x000000000000791b */ /* 0x003fea0003800000 */
.L_x_11240:
[----:B------:R-:W-:Y:S05]  /*6060*/  BSYNC B0 ;  /* 0x0000000000007941 */ /* 0x000fea0003800000 */
.L_x_11239:
        /* <DEDUP_REMOVED lines=9> */
.L_x_11241:
[----:B------:R-:W-:Y:S01]  /*6100*/  HFMA2 R4, -RZ, RZ, 0, 1.1920928955078125e-07 ;  /* 0x00000002ff047431 */ /* 0x000fe200000001ff */
[----:B------:R-:W-:Y:S01]  /*6110*/  MOV R149, R103 ;  /* 0x0000006700957202 */ /* 0x000fe20000000f00 */
[----:B------:R-:W-:-:S07]  /*6120*/  FADD.FTZ R104, R100, R150 ;  /* 0x0000009664687221 */ /* 0x000fce0000010000 */
[----:B------:R-:W-:Y:S05]  /*6130*/  WARPSYNC.COLLECTIVE R0, `(.L_x_11242) ;  /* 0x0000000000087348 */ /* 0x000fea0003c00000 */
[----:B------:R0:W1:Y:S02]  /*6140*/  SHFL.BFLY P0, R100, R149, R4, R101 ;  /* 0x0c00000495647389 */ /* 0x0000640000000065 */
[----:B01----:R-:W-:Y:S05]  /*6150*/  ENDCOLLECTIVE ;  /* 0x000000000000791b */ /* 0x003fea0003800000 */
.L_x_11242:
[----:B------:R-:W-:Y:S02]  /*6160*/  MOV R149, R104 ;  /* 0x0000006800957202 */ /* 0x000fe40000000f00 */
[----:B------:R-:W-:-:S07]  /*6170*/  MOV R102, R100 ;  /* 0x0000006400667202 */ /* 0x000fce0000000f00 */
[----:B------:R-:W-:Y:S05]  /*6180*/  WARPSYNC.COLLECTIVE R0, `(.L_x_11243) ;  /* 0x0000000000087348 */ /* 0x000fea0003c00000 */
[----:B------:R0:W1:Y:S02]  /*6190*/  SHFL.BFLY P0, R100, R149, R4, R101 ;  /* 0x0c00000495647389 */ /* 0x0000640000000065 */
[----:B01----:R-:W-:Y:S05]  /*61a0*/  ENDCOLLECTIVE ;  /* 0x000000000000791b */ /* 0x003fea0003800000 */
.L_x_11243:
[----:B------:R-:W-:Y:S01]  /*61b0*/  FADD.FTZ R105, R103, R102 ;  /* 0x0000006667697221 */ /* 0x000fe20000010000 */
[----:B------:R-:W-:-:S04]  /*61c0*/  HFMA2 R4, -RZ, RZ, 0, 2.384185791015625e-07 ;  /* 0x00000004ff047431 */ /* 0x000fc800000001ff */
[----:B------:R-:W-:Y:S01]  /*61d0*/  MOV R149, R105 ;  /* 0x0000006900957202 */ /* 0x000fe20000000f00 */
[----:B------:R-:W-:-:S07]  /*61e0*/  FADD.FTZ R106, R104, R100 ;  /* 0x00000064686a7221 */ /* 0x000fce0000010000 */
[----:B------:R-:W-:Y:S05]  /*61f0*/  WARPSYNC.COLLECTIVE R0, `(.L_x_11244) ;  /* 0x0000000000087348 */ /* 0x000fea0003c00000 */
[----:B------:R0:W1:Y:S02]  /*6200*/  SHFL.BFLY P0, R100, R149, R4, R101 ;  /* 0x0c00000495647389 */ /* 0x0000640000000065 */
[----:B01----:R-:W-:Y:S05]  /*6210*/  ENDCOLLECTIVE ;  /* 0x000000000000791b */ /* 0x003fea0003800000 */
.L_x_11244:
[----:B------:R-:W-:Y:S02]  /*6220*/  MOV R149, R106 ;  /* 0x0000006a00957202 */ /* 0x000fe40000000f00 */
[----:B------:R-:W-:-:S07]  /*6230*/  MOV R102, R100 ;  /* 0x0000006400667202 */ /* 0x000fce0000000f00 */
[----:B------:R-:W-:Y:S05]  /*6240*/  WARPSYNC.COLLECTIVE R0, `(.L_x_11245) ;  /* 0x0000000000087348 */ /* 0x000fea0003c00000 */
[----:B------:R0:W1:Y:S02]  /*6250*/  SHFL.BFLY P0, R100, R149, R4, R101 ;  /* 0x0c00000495647389 */ /* 0x0000640000000065 */
[----:B01----:R-:W-:Y:S05]  /*6260*/  ENDCOLLECTIVE ;  /* 0x000000000000791b */ /* 0x003fea0003800000 */
.L_x_11245:
[----:B------:R-:W-:Y:S01]  /*6270*/  FADD.FTZ R107, R105, R102 ;  /* 0x00000066696b7221 */ /* 0x000fe20000010000 */
[----:B------:R-:W-:-:S04]  /*6280*/  HFMA2 R4, -RZ, RZ, 0, 4.76837158203125e-07 ;  /* 0x00000008ff047431 */ /* 0x000fc800000001ff */
[----:B------:R-:W-:Y:S01]  /*6290*/  MOV R149, R107 ;  /* 0x0000006b00957202 */ /* 0x000fe20000000f00 */
[----:B------:R-:W-:-:S07]  /*62a0*/  FADD.FTZ R147, R106, R100 ;  /* 0x000000646a937221 */ /* 0x000fce0000010000 */
[----:B------:R-:W-:Y:S05]  /*62b0*/  WARPSYNC.COLLECTIVE R0, `(.L_x_11246) ;  /* 0x0000000000087348 */ /* 0x000fea0003c00000 */
[----:B------:R0:W1:Y:S02]  /*62c0*/  SHFL.BFLY P0, R100, R149, R4, R101 ;  /* 0x0c00000495647389 */ /* 0x0000640000000065 */
[----:B01----:R-:W-:Y:S05]  /*62d0*/  ENDCOLLECTIVE ;  /* 0x000000000000791b */ /* 0x003fea0003800000 */
.L_x_11246:
[----:B------:R-:W-:Y:S02]  /*62e0*/  MOV R149, R147 ;  /* 0x0000009300957202 */ /* 0x000fe40000000f00 */
[----:B------:R-:W-:-:S07]  /*62f0*/  MOV R102, R100 ;  /* 0x0000006400667202 */ /* 0x000fce0000000f00 */
[----:B------:R-:W-:Y:S05]  /*6300*/  WARPSYNC.COLLECTIVE R0, `(.L_x_11247) ;  /* 0x0000000000087348 */ /* 0x000fea0003c00000 */
[----:B------:R0:W1:Y:S02]  /*6310*/  SHFL.BFLY P0, R100, R149, R4, R101 ;  /* 0x0c00000495647389 */ /* 0x0000640000000065 */
[----:B01----:R-:W-:Y:S05]  /*6320*/  ENDCOLLECTIVE ;  /* 0x000000000000791b */ /* 0x003fea0003800000 */
.L_x_11247:
[----:B------:R-:W-:Y:S01]  /*6330*/  FADD.FTZ R102, R107, R102 ;  /* 0x000000666b667221 */ /* 0x000fe20000010000 */
[----:B------:R-:W-:-:S04]  /*6340*/  HFMA2 R4, -RZ, RZ, 0, 9.5367431640625e-07 ;  /* 0x00000010ff047431 */ /* 0x000fc800000001ff */
[----:B------:R-:W-:Y:S01]  /*6350*/  MOV R149, R102 ;  /* 0x0000006600957202 */ /* 0x000fe20000000f00 */
[----:B------:R-:W-:-:S07]  /*6360*/  FADD.FTZ R103, R147, R100 ;  /* 0x0000006493677221 */ /* 0x000fce0000010000 */
[----:B------:R-:W-:Y:S05]  /*6370*/  WARPSYNC.COLLECTIVE R0, `(.L_x_11248) ;  /* 0x0000000000087348 */ /* 0x000fea0003c00000 */
[----:B------:R0:W1:Y:S02]  /*6380*/  SHFL.BFLY P0, R100, R149, R4, R101 ;  /* 0x0c00000495647389 */ /* 0x0000640000000065 */
[----:B01----:R-:W-:Y:S05]  /*6390*/  ENDCOLLECTIVE ;  /* 0x000000000000791b */ /* 0x003fea0003800000 */
.L_x_11248:
[----:B------:R-:W-:Y:S02]  /*63a0*/  MOV R149, R103 ;  /* 0x0000006700957202 */ /* 0x000fe40000000f00 */
[----:B------:R-:W-:-:S07]  /*63b0*/  MOV R161, R100 ;  /* 0x0000006400a17202 */ /* 0x000fce0000000f00 */
[----:B------:R-:W-:Y:S05]  /*63c0*/  WARPSYNC.COLLECTIVE R0, `(.L_x_11249) ;  /* 0x0000000000087348 */ /* 0x000fea0003c00000 */
[----:B------:R0:W1:Y:S02]  /*63d0*/  SHFL.BFLY P0, R100, R149, R4, R101 ;  /* 0x0c00000495647389 */ /* 0x0000640000000065 */
[----:B01----:R-:W-:Y:S05]  /*63e0*/  ENDCOLLECTIVE ;  /* 0x000000000000791b */ /* 0x003fea0003800000 */
.L_x_11249:
[----:B------:R-:W-:Y:S05]  /*63f0*/  BRA `(.L_x_11250) ;  /* 0xffffffbc00307947 */ /* 0x000fea000383ffff */
.L_x_11251:
        /* <DEDUP_REMOVED lines=16> */
.L_x_14573:


//--------------------- .text._ZN10layer_norm13ln_bwd_kernelINS_13Kernel_traitsI6__halfffffjLj768ELj1ELj4ELj1ELj16ENS_18Kernel_traits_baseILj768ES2_ffffjLj128EEEEELb0ELb0ELb1ELb1EEEvNS_9BwdParamsE --------------------------
	.section	.text._ZN10layer_norm13ln_bwd_kernelINS_13Kernel_traitsI6__halfffffjLj768ELj1ELj4ELj1ELj16ENS_18Kernel_traits_baseILj768ES2_ffffjLj128EEEEELb0ELb0ELb1ELb1EEEvNS_9BwdParamsE,"ax",@progbits
	.align	128
        .global         _ZN10layer_norm13ln_bwd_kernelINS_13Kernel_traitsI6__halfffffjLj768ELj1ELj4ELj1ELj16ENS_18Kernel_traits_baseILj768ES2_ffffjLj128EEEEELb0ELb0ELb1ELb1EEEvNS_9BwdParamsE
        .type           _ZN10layer_norm13ln_bwd_kernelINS_13Kernel_traitsI6__halfffffjLj768ELj1ELj4ELj1ELj16ENS_18Kernel_traits_baseILj768ES2_ffffjLj128EEEEELb0ELb0ELb1ELb1EEEvNS_9BwdParamsE,@function
        .size           _ZN10layer_norm13ln_bwd_kernelINS_13Kernel_traitsI6__halfffffjLj768ELj1ELj4ELj1ELj16ENS_18Kernel_traits_baseILj768ES2_ffffjLj128EEEEELb0ELb0ELb1ELb1EEEvNS_9BwdParamsE,(.L_x_14574 - _ZN10layer_norm13ln_bwd_kernelINS_13Kernel_traitsI6__halfffffjLj768ELj1ELj4ELj1ELj16ENS_18Kernel_traits_baseILj768ES2_ffffjLj128EEEEELb0ELb0ELb1ELb1EEEvNS_9BwdParamsE)
        .other          _ZN10layer_norm13ln_bwd_kernelINS_13Kernel_traitsI6__halfffffjLj768ELj1ELj4ELj1ELj16ENS_18Kernel_traits_baseILj768ES2_ffffjLj128EEEEELb0ELb0ELb1ELb1EEEvNS_9BwdParamsE,@"STO_CUDA_ENTRY STV_DEFAULT"
_ZN10layer_norm13ln_bwd_kernelINS_13Kernel_traitsI6__halfffffjLj768ELj1ELj4ELj1ELj16ENS_18Kernel_traits_baseILj768ES2_ffffjLj128EEEEELb0ELb0ELb1ELb1EEEvNS_9BwdParamsE:
.text._ZN10layer_norm13ln_bwd_kernelINS_13Kernel_traitsI6__halfffffjLj768ELj1ELj4ELj1ELj16ENS_18Kernel_traits_baseILj768ES2_ffffjLj128EEEEELb0ELb0ELb1ELb1EEEvNS_9BwdParamsE:
        /* <DEDUP_REMOVED lines=45> */
[----:B------:R0:W5:Y:S04]  /*02d0*/  LDG.E.64 R146, desc[UR6][R2.64+0x500] ;  /* 0x0005000602927981 */ /* 0x000168000c1e1b00 */
[----:B------:R0:W5:Y:S04]  /*02e0*/  LDG.E.64 R144, desc[UR6][R2.64+0x400] ;  /* 0x0004000602907981 */ /* 0x000168000c1e1b00 */
[----:B------:R0:W5:Y:S04]  /*02f0*/  LDG.E.64 R142, desc[UR6][R2.64+0x300] ;  /* 0x00030006028e7981 */ /* 0x000168000c1e1b00 */
[----:B------:R0:W5:Y:S04]  /*0300*/  LDG.E.64 R140, desc[UR6][R2.64+0x200] ;  /* 0x00020006028c7981 */ /* 0x000168000c1e1b00 */
[----:B------:R0:W5:Y:S04]  /*0310*/  LDG.E.64 R138, desc[UR6][R2.64+0x100] ;  /* 0x00010006028a7981 */ /* 0x000168000c1e1b00 */
[----:B------:R0:W5:Y:S01]  /*0320*/  LDG.E.64 R136, desc[UR6][R2.64] ;  /* 0x0000000602887981 */ /* 0x000162000c1e1b00 */
[----:B------:R-:W-:-:S07]  /*0330*/  HFMA2 R82, -RZ, RZ, 0, 0 ;  /* 0x00000000ff527431 */ /* 0x000fce00000001ff */
.L_x_11288:
[----:B------:R-:W1:Y:S08]  /*0340*/  LDC.64 R154, c[0x0][0x3f8] ;  /* 0x0000fe00ff9a7b82 */ /* 0x000e700000000a00 */
[----:B------:R-:W2:Y:S08]  /*0350*/  LDC.64 R148, c[0x0][0x3f0] ;  /* 0x0000fc00ff947b82 */ /* 0x000eb00000000a00 */
[----:B------:R-:W3:Y:S01]  /*0360*/  LDC.64 R114, c[0x0][0x3c8] ;  /* 0x0000f200ff727b82 */ /* 0x000ee20000000a00 */
[----:B-1----:R-:W-:-:S05]  /*0370*/  IMAD.WIDE R154, R4, 0x4, R154 ;  /* 0x00000004049a7825 */ /* 0x002fca00078e029a */
[----:B0-----:R-:W4:Y:S01]  /*0380*/  LDG.E R2, desc[UR6][R154.64] ;  /* 0x000000069a027981 */ /* 0x001f22000c1e1900 */
[----:B--2---:R-:W-:-:S06]  /*0390*/  IMAD.WIDE R148, R4, 0x4, R148 ;  /* 0x0000000404947825 */ /* 0x004fcc00078e0294 */
[----:B-----5:R0:W5:Y:S01]  /*03a0*/  LDG.E R148, desc[UR6][R148.64] ;  /* 0x0000000694947981 */ /* 0x020162000c1e1900 */
[----:B---3--:R-:W-:-:S05]  /*03b0*/  IMAD.WIDE R114, R4, 0x4, R114 ;  /* 0x0000000404727825 */ /* 0x008fca00078e0272 */
[----:B------:R0:W5:Y:S01]  /*03c0*/  LDG.E R0, desc[UR6][R114.64] ;  /* 0x0000000672007981 */ /* 0x000162000c1e1900 */
[----:B------:R-:W-:Y:S01]  /*03d0*/  BSSY.RECONVERGENT B1, `(.L_x_11254) ;  /* 0x000013b000017945 */ /* 0x000fe20003800200 */
[----:B------:R-:W-:Y:S02]  /*03e0*/  MOV R151, R90 ;  /* 0x0000005a00977202 */ /* 0x000fe40000000f00 */
[----:B------:R-:W-:Y:S02]  /*03f0*/  MOV R131, RZ ;  /* 0x000000ff00837202 */ /* 0x000fe40000000f00 */
[----:B------:R-:W-:Y:S02]  /*0400*/  MOV R129, RZ ;  /* 0x000000ff00817202 */ /* 0x000fe40000000f00 */
[----:B----4-:R-:W-:-:S13]  /*0410*/  ISETP.GE.AND P2, PT, R2, 0x1, PT ;  /* 0x000000010200780c */ /* 0x010fda0003f46270 */
[----:B0-----:R-:W-:Y:S05]  /*0420*/  @!P2 BRA `(.L_x_11255) ;  /* 0x000000100060a947 */ /* 0x001fea0003800000 */
[----:B------:R-:W0:Y:S01]  /*0430*/  S2R R8, SR_TID.X ;  /* 0x0000000000087919 */ /* 0x000e220000002100 */
[----:B------:R-:W1:Y:S01]  /*0440*/  LDC.64 R116, c[0x0][0x3a8] ;  /* 0x0000ea00ff747b82 */ /* 0x000e620000000a00 */
[----:B------:R-:W-:Y:S01]  /*0450*/  IMAD R3, R4, UR9, RZ ;  /* 0x0000000904037c24 */ /* 0x000fe2000f8e02ff */
[----:B------:R-:W-:Y:S02]  /*0460*/  IADD3 R5, PT, PT, R2, -0x1, RZ ;  /* 0xffffffff02057810 */ /* 0x000fe40007ffe0ff */
[----:B------:R-:W-:Y:S02]  /*0470*/  SHF.R.S32.HI R7, RZ, 0x1f, R4 ;  /* 0x0000001fff077819 */ /* 0x000fe40000011404 */
[----:B------:R-:W-:Y:S01]  /*0480*/  SHF.R.S32.HI R6, RZ, 0x1f, R3 ;  /* 0x0000001fff067819 */ /* 0x000fe20000011403 */
[----:B------:R-:W-:Y:S01]  /*0490*/  IMAD R5, R5, UR9, RZ ;  /* 0x0000000905057c24 */ /* 0x000fe2000f8e02ff */
[----:B------:R-:W2:Y:S01]  /*04a0*/  LDC.64 R128, c[0x0][0x428] ;  /* 0x00010a00ff807b82 */ /* 0x000ea20000000a00 */
[----:B------:R-:W-:-:S02]  /*04b0*/  LEA R98, P0, R4, UR10, 0x2 ;  /* 0x0000000a04627c11 */ /* 0x000fc4000f8010ff */
[----:B------:R-:W-:Y:S02]  /*04c0*/  LEA.HI R6, R6, R3, RZ, 0x2 ;  /* 0x0000000306067211 */ /* 0x000fe400078f10ff */
[----:B------:R-:W-:-:S05]  /*04d0*/  LEA.HI.X R99, R4, UR11, R7, 0x2, P0 ;  /* 0x0000000b04637c11 */ /* 0x000fca00080f1407 */
[----:B------:R-:W3:Y:S01]  /*04e0*/  LDG.E R3, desc[UR6][R98.64] ;  /* 0x0000000662037981 */ /* 0x000ee2000c1e1900 */
[----:B0-----:R-:W-:Y:S02]  /*04f0*/  LOP3.LUT R9, R8, 0x1f, RZ, 0xc0, !PT ;  /* 0x0000001f08097812 */ /* 0x001fe400078ec0ff */
[----:B------:R-:W-:Y:S02]  /*0500*/  SHF.R.S32.HI R8, RZ, 0x1f, R5 ;  /* 0x0000001fff087819 */ /* 0x000fe40000011405 */
[----:B------:R-:W-:Y:S02]  /*0510*/  LEA.HI.SX32 R131, R6, R9, 0x1e ;  /* 0x0000000906837211 */ /* 0x000fe400078ff2ff */
[----:B------:R-:W-:-:S03]  /*0520*/  LEA.HI R7, R8, R5, RZ, 0x2 ;  /* 0x0000000508077211 */ /* 0x000fc600078f10ff */
[----:B-1----:R-:W-:Y:S01]  /*0530*/  IMAD.WIDE.U32 R132, R131, 0x10, R116 ;  /* 0x0000001083847825 */ /* 0x002fe200078e0074 */
[----:B------:R-:W-:-:S05]  /*0540*/  LEA.HI.SX32 R7, R7, R9, 0x1e ;  /* 0x0000000907077211 */ /* 0x000fca00078ff2ff */
[----:B------:R-:W4:Y:S01]  /*0550*/  LDG.E.128 R132, desc[UR6][R132.64] ;  /* 0x0000000684847981 */ /* 0x000f22000c1e1d00 */
[----:B--2---:R-:W-:Y:S01]  /*0560*/  IMAD.WIDE.U32 R8, R7, 0x10, R128 ;  /* 0x0000001007087825 */ /* 0x004fe200078e0080 */
[----:B------:R-:W-:-:S05]  /*0570*/  IADD3 R155, PT, PT, R131, 0x20, RZ ;  /* 0x00000020839b7810 */ /* 0x000fca0007ffe0ff */
[----:B------:R-:W2:Y:S01]  /*0580*/  LDG.E.128 R8, desc[UR6][R8.64] ;  /* 0x0000000608087981 */ /* 0x000ea2000c1e1d00 */
[----:B------:R-:W-:Y:S01]  /*0590*/  IMAD.WIDE.U32 R92, R155, 0x10, R116 ;  /* 0x000000109b5c7825 */ /* 0x000fe200078e0074 */
[----:B------:R-:W-:-:S05]  /*05a0*/  IADD3 R97, PT, PT, R7, 0x20, RZ ;  /* 0x0000002007617810 */ /* 0x000fca0007ffe0ff */
[----:B------:R-:W2:Y:S01]  /*05b0*/  LDG.E.128 R92, desc[UR6][R92.64] ;  /* 0x000000065c5c7981 */ /* 0x000ea2000c1e1d00 */
[----:B------:R-:W-:Y:S01]  /*05c0*/  IMAD.WIDE.U32 R96, R97, 0x10, R128 ;  /* 0x0000001061607825 */ /* 0x000fe200078e0080 */
[----:B------:R-:W-:-:S05]  /*05d0*/  IADD3 R153, PT, PT, R131, 0x40, RZ ;  /* 0x0000004083997810 */ /* 0x000fca0007ffe0ff */
[----:B------:R-:W2:Y:S01]  /*05e0*/  LDG.E.128 R96, desc[UR6][R96.64] ;  /* 0x0000000660607981 */ /* 0x000ea2000c1e1d00 */
[----:B------:R-:W-:Y:S01]  /*05f0*/  IADD3 R5, PT, PT, R131, 0x60, RZ ;  /* 0x0000006083057810 */ /* 0x000fe20007ffe0ff */
[----:B------:R-:W-:Y:S01]  /*0600*/  IMAD.WIDE.U32 R100, R153, 0x10, R116 ;  /* 0x0000001099647825 */ /* 0x000fe200078e0074 */
[----:B------:R-:W-:-:S03]  /*0610*/  IADD3 R163, PT, PT, R131, 0x80, RZ ;  /* 0x0000008083a37810 */ /* 0x000fc60007ffe0ff */
[--C-:B------:R-:W-:Y:S01]  /*0620*/  IMAD.WIDE.U32 R108, R5, 0x10, R116.reuse ;  /* 0x00000010056c7825 */ /* 0x100fe200078e0074 */
[C---:B------:R-:W-:Y:S01]  /*0630*/  IADD3 R105, PT, PT, R7.reuse, 0x40, RZ ;  /* 0x0000004007697810 */ /* 0x040fe20007ffe0ff */
[----:B------:R-:W2:Y:S01]  /*0640*/  LDG.E.128 R100, desc[UR6][R100.64] ;  /* 0x0000000664647981 */ /* 0x000ea2000c1e1d00 */
[----:B------:R-:W-:Y:S01]  /*0650*/  IADD3 R121, PT, PT, R7, 0x60, RZ ;  /* 0x0000006007797810 */ /* 0x000fe20007ffe0ff */
[----:B------:R-:W-:Y:S02]  /*0660*/  IMAD.WIDE.U32 R112, R163, 0x10, R116 ;  /* 0x00000010a3707825 */ /* 0x000fe400078e0074 */
[----:B------:R-:W2:Y:S02]  /*0670*/  LDG.E.128 R108, desc[UR6][R108.64] ;  /* 0x000000066c6c7981 */ /* 0x000ea4000c1e1d00 */
[--C-:B------:R-:W-:Y:S01]  /*0680*/  IMAD.WIDE.U32 R104, R105, 0x10, R128.reuse ;  /* 0x0000001069687825 */ /* 0x100fe200078e0080 */
[----:B------:R-:W-:Y:S01]  /*0690*/  IADD3 R125, PT, PT, R7, 0x80, RZ ;  /* 0x00000080077d7810 */ /* 0x000fe20007ffe0ff */
[----:B------:R-:W2:Y:S02]  /*06a0*/  LDG.E.128 R112, desc[UR6][R112.64] ;  /* 0x0000000670707981 */ /* 0x000ea4000c1e1d00 */
[--C-:B------:R-:W-:Y:S01]  /*06b0*/  IMAD.WIDE.U32 R120, R121, 0x10, R128.reuse ;  /* 0x0000001079787825 */ /* 0x100fe200078e0080 */
[----:B------:R-:W-:Y:S01]  /*06c0*/  IADD3 R161, PT, PT, R131, 0xa0, RZ ;  /* 0x000000a083a17810 */ /* 0x000fe20007ffe0ff */
[----:B------:R-:W2:Y:S02]  /*06d0*/  LDG.E.128 R104, desc[UR6][R104.64] ;  /* 0x0000000668687981 */ /* 0x000ea4000c1e1d00 */
[----:B------:R-:W-:-:S02]  /*06e0*/  IMAD.WIDE.U32 R124, R125, 0x10, R128 ;  /* 0x000000107d7c7825 */ /* 0x000fc400078e0080 */
[----:B------:R-:W2:Y:S02]  /*06f0*/  LDG.E.128 R120, desc[UR6][R120.64] ;  /* 0x0000000678787981 */ /* 0x000ea4000c1e1d00 */
[----:B------:R-:W-:Y:S02]  /*0700*/  IMAD.WIDE.U32 R116, R161, 0x10, R116 ;  /* 0x00000010a1747825 */ /* 0x000fe400078e0074 */
[----:B------:R-:W2:Y:S04]  /*0710*/  LDG.E.128 R124, desc[UR6][R124.64] ;  /* 0x000000067c7c7981 */ /* 0x000ea8000c1e1d00 */
[----:B------:R-:W2:Y:S01]  /*0720*/  LDG.E.128 R116, desc[UR6][R116.64] ;  /* 0x0000000674747981 */ /* 0x000ea2000c1e1d00 */
[----:B------:R-:W-:Y:S02]  /*0730*/  MOV R149, UR14 ;  /* 0x0000000e00957c02 */ /* 0x000fe40008000f00 */
[----:B------:R-:W-:-:S02]  /*0740*/  MOV R90, UR15 ;  /* 0x0000000f005a7c02 */ /* 0x000fc40008000f00 */
[----:B------:R-:W-:-:S04]  /*0750*/  ISETP.NE.U32.AND P0, PT, R149, RZ, PT ;  /* 0x000000ff9500720c */ /* 0x000fc80003f05070 */
[----:B------:R-:W-:-:S13]  /*0760*/  ISETP.NE.AND.EX P0, PT, R90, RZ, PT, P0 ;  /* 0x000000ff5a00720c */ /* 0x000fda0003f05300 */
[----:B------:R-:W0:Y:S01]  /*0770*/  @P0 LDC.64 R164, c[0x0][0x438] ;  /* 0x00010e00ffa40b82 */ /* 0x000e220000000a00 */
[----:B------:R-:W-:-:S05]  /*0780*/  IADD3 R157, PT, PT, R7, 0xa0, RZ ;  /* 0x000000a0079d7810 */ /* 0x000fca0007ffe0ff */
[----:B------:R-:W-:Y:S02]  /*0790*/  IMAD.WIDE.U32 R128, R157, 0x10, R128 ;  /* 0x000000109d807825 */ /* 0x000fe400078e0080 */
[----:B------:R-:W1:Y:S01]  /*07a0*/  @P0 LDC.64 R6, c[0x0][0x438] ;  /* 0x00010e00ff060b82 */ /* 0x000e620000000a00 */
[----:B------:R-:W-:-:S07]  /*07b0*/  ISETP.NE.AND P1, PT, RZ, UR8, PT ;  /* 0x00000008ff007c0c */ /* 0x000fce000bf25270 */
[----:B------:R-:W1:Y:S01]  /*07c0*/  @P0 LDC.64 R158, c[0x0][0x438] ;  /* 0x00010e00ff9e0b82 */ /* 0x000e620000000a00 */
[----:B0-----:R-:W-:Y:S01]  /*07d0*/  @P0 IMAD.WIDE.U32 R164, R131, 0x10, R164 ;  /* 0x0000001083a40825 */ /* 0x001fe200078e00a4 */
[----:B------:R-:W-:Y:S01]  /*07e0*/  SHF.R.U64 R150, R136, 0x10, R137 ;  /* 0x0000001088967819 */ /* 0x000fe20000001289 */
[----:B------:R-:W2:Y:S05]  /*07f0*/  LDG.E.128 R128, desc[UR6][R128.64] ;  /* 0x0000000680807981 */ /* 0x000eaa000c1e1d00 */
[----:B------:R-:W0:Y:S01]  /*0800*/  @P0 LDC.64 R156, c[0x0][0x438] ;  /* 0x00010e00ff9c0b82 */ /* 0x000e220000000a00 */
[----:B------:R-:W5:Y:S01]  /*0810*/  @P0 LDG.E.128 R32, desc[UR6][R164.64] ;  /* 0x00000006a4200981 */ /* 0x000f62000c1e1d00 */
[----:B-1----:R-:W-:-:S06]  /*0820*/  @P0 IMAD.WIDE.U32 R6, R153, 0x10, R6 ;  /* 0x0000001099060825 */ /* 0x002fcc00078e0006 */
[----:B------:R-:W1:Y:S01]  /*0830*/  @P0 LDC.64 R152, c[0x0][0x438] ;  /* 0x00010e00ff980b82 */ /* 0x000e620000000a00 */
[----:B------:R-:W5:Y:S01]  /*0840*/  @P0 LDG.E.128 R24, desc[UR6][R6.64] ;  /* 0x0000000606180981 */ /* 0x000f62000c1e1d00 */
[----:B-1----:R-:W-:-:S05]  /*0850*/  @P0 IMAD.WIDE.U32 R152, R5, 0x10, R152 ;  /* 0x0000001005980825 */ /* 0x002fca00078e0098 */
[----:B------:R-:W5:Y:S01]  /*0860*/  @P0 LDG.E.128 R20, desc[UR6][R152.64] ;  /* 0x0000000698140981 */ /* 0x000f62000c1e1d00 */
[----:B------:R-:W-:Y:S02]  /*0870*/  HADD2.F32 R5, -RZ, R136.H0_H0 ;  /* 0x20000088ff057230 */ /* 0x000fe40000004100 */
[----:B------:R-:W-:Y:S02]  /*0880*/  @P0 IMAD.WIDE.U32 R158, R155, 0x10, R158 ;  /* 0x000000109b9e0825 */ /* 0x000fe400078e009e */
[----:B------:R-:W1:Y:S02]  /*0890*/  @P0 LDC.64 R154, c[0x0][0x438] ;  /* 0x00010e00ff9a0b82 */ /* 0x000e640000000a00 */
[----:B0-----:R-:W-:Y:S01]  /*08a0*/  @P0 IMAD.WIDE.U32 R156, R161, 0x10, R156 ;  /* 0x00000010a19c0825 */ /* 0x001fe200078e009c */
[----:B------:R-:W5:Y:S04]  /*08b0*/  @P0 LDG.E.128 R28, desc[UR6][R158.64] ;  /* 0x000000069e1c0981 */ /* 0x000f68000c1e1d00 */
[----:B------:R-:W5:Y:S01]  /*08c0*/  @P0 LDG.E.128 R12, desc[UR6][R156.64] ;  /* 0x000000069c0c0981 */ /* 0x000f62000c1e1d00 */
[----:B-1----:R-:W-:-:S05]  /*08d0*/  @P0 IMAD.WIDE.U32 R154, R163, 0x10, R154 ;  /* 0x00000010a39a0825 */ /* 0x002fca00078e009a */
[----:B------:R0:W5:Y:S02]  /*08e0*/  @P0 LDG.E.128 R16, desc[UR6][R154.64] ;  /* 0x000000069a100981 */ /* 0x000164000c1e1d00 */
[----:B0-----:R-:W-:-:S05]  /*08f0*/  SHF.R.U32.HI R154, RZ, 0x10, R141 ;  /* 0x00000010ff9a7819 */ /* 0x001fca000001168d */
[----:B------:R-:W-:Y:S01]  /*0900*/  HADD2.F32 R154, -RZ, R154.H0_H0 ;  /* 0x2000009aff9a7230 */ /* 0x000fe20000004100 */
[----:B---3--:R-:W-:-:S05]  /*0910*/  FSEL R152, R3, RZ, !P1 ;  /* 0x000000ff03987208 */ /* 0x008fca0004800000 */
[C---:B----4-:R-:W-:Y:S01]  /*0920*/  FADD.FTZ R3, -R152.reuse, R132 ;  /* 0x0000008498037221 */ /* 0x050fe20000010100 */
[----:B------:R-:W-:-:S03]  /*0930*/  FADD.FTZ R133, -R152, R133 ;  /* 0x0000008598857221 */ /* 0x000fc60000010100 */
[----:B-----5:R-:W-:Y:S01]  /*0940*/  FMUL.FTZ R3, R0, R3 ;  /* 0x0000000300037220 */ /* 0x020fe20000410000 */
[----:B------:R-:W-:Y:S02]  /*0950*/  HADD2.F32 R132, -RZ, R150.H0_H0 ;  /* 0x20000096ff847230 */ /* 0x000fe40000004100 */
[----:B------:R-:W-:Y:S01]  /*0960*/  FADD.FTZ R7, -R152, R134 ;  /* 0x0000008698077221 */ /* 0x000fe20000010100 */
[----:B--2---:R-:W-:Y:S01]  /*0970*/  FMUL.FTZ R6, R8, R5 ;  /* 0x0000000508067220 */ /* 0x004fe20000410000 */
[----:B------:R-:W-:Y:S01]  /*0980*/  FADD.FTZ R60, R60, R8 ;  /* 0x000000083c3c7221 */ /* 0x000fe20000010000 */
[----:B------:R-:W-:Y:S01]  /*0990*/  FFMA.FTZ R36, R8, R3, R36 ;  /* 0x0000000308247223 */ /* 0x000fe20000010024 */
[----:B------:R-:W-:Y:S01]  /*09a0*/  FMUL.FTZ R8, R0, R133 ;  /* 0x0000008500087220 */ /* 0x000fe20000410000 */
[----:B------:R-:W-:Y:S01]  /*09b0*/  SHF.R.U32.HI R134, RZ, 0x10, R137 ;  /* 0x00000010ff867819 */ /* 0x000fe20000011689 */
[----:B------:R-:W-:Y:S01]  /*09c0*/  FMUL.FTZ R5, R9, R132 ;  /* 0x0000008409057220 */ /* 0x000fe20000410000 */
[----:B------:R-:W-:Y:S01]  /*09d0*/  FADD.FTZ R61, R61, R9 ;  /* 0x000000093d3d7221 */ /* 0x000fe20000010000 */
[----:B------:R-:W-:Y:S01]  /*09e0*/  FFMA.FTZ R37, R9, R8, R37 ;  /* 0x0000000809257223 */ /* 0x000fe20000010025 */
[----:B------:R-:W-:-:S02]  /*09f0*/  HADD2.F32 R9, -RZ, R137.H0_H0 ;  /* 0x20000089ff097230 */ /* 0x000fc40000004100 */
[----:B------:R-:W-:Y:S01]  /*0a00*/  FMUL.FTZ R7, R0, R7 ;  /* 0x0000000700077220 */ /* 0x000fe20000410000 */
[----:B------:R-:W-:Y:S01]  /*0a10*/  SHF.R.U64 R150, R138, 0x10, R139 ;  /* 0x000000108a967819 */ /* 0x000fe2000000128b */
[----:B------:R-:W-:Y:S02]  /*0a20*/  HADD2.F32 R134, -RZ, R134.H0_H0 ;  /* 0x20000086ff867230 */ /* 0x000fe40000004100 */
[C---:B------:R-:W-:Y:S01]  /*0a30*/  FADD.FTZ R135, -R152.reuse, R135 ;  /* 0x0000008798877221 */ /* 0x040fe20000010100 */
[----:B------:R-:W-:Y:S01]  /*0a40*/  FADD.FTZ R93, -R152, R93 ;  /* 0x0000005d985d7221 */ /* 0x000fe20000010100 */
[----:B------:R-:W-:Y:S01]  /*0a50*/  FADD.FTZ R62, R62, R10 ;  /* 0x0000000a3e3e7221 */ /* 0x000fe20000010000 */
[C---:B------:R-:W-:Y:S01]  /*0a60*/  FFMA.FTZ R38, R10.reuse, R7, R38 ;  /* 0x000000070a267223 */ /* 0x040fe20000010026 */
[----:B------:R-:W-:Y:S01]  /*0a70*/  FMUL.FTZ R10, R10, R9 ;  /* 0x000000090a0a7220 */ /* 0x000fe20000410000 */
[----:B------:R-:W-:Y:S02]  /*0a80*/  HADD2.F32 R150, -RZ, R150.H0_H0 ;  /* 0x20000096ff967230 */ /* 0x000fe40000004100 */
[C---:B------:R-:W-:Y:S01]  /*0a90*/  FMUL.FTZ R132, R0.reuse, R135 ;  /* 0x0000008700847220 */ /* 0x040fe20000410000 */
[----:B------:R-:W-:Y:S01]  /*0aa0*/  FMUL.FTZ R9, R11, R134 ;  /* 0x000000860b097220 */ /* 0x000fe20000410000 */
[----:B------:R-:W-:Y:S01]  /*0ab0*/  FMUL.FTZ R134, R0, R93 ;  /* 0x0000005d00867220 */ /* 0x000fe20000410000 */
[----:B------:R-:W-:Y:S01]  /*0ac0*/  FADD.FTZ R93, -R152, R92 ;  /* 0x0000005c985d7221 */ /* 0x000fe20000010100 */
[----:B------:R-:W-:Y:S01]  /*0ad0*/  FADD.FTZ R63, R63, R11 ;  /* 0x0000000b3f3f7221 */ /* 0x000fe20000010000 */
[----:B------:R-:W-:Y:S01]  /*0ae0*/  FFMA.FTZ R39, R11, R132, R39 ;  /* 0x000000840b277223 */ /* 0x000fe20000010027 */
[----:B------:R-:W-:Y:S01]  /*0af0*/  FMUL.FTZ R11, R97, R150 ;  /* 0x00000096610b7220 */ /* 0x000fe20000410000 */
[----:B------:R-:W-:Y:S01]  /*0b00*/  FADD.FTZ R57, R57, R97 ;  /* 0x0000006139397221 */ /* 0x000fe20000010000 */
[----:B------:R-:W-:Y:S01]  /*0b10*/  FFMA.FTZ R81, R97, R134, R81 ;  /* 0x0000008661517223 */ /* 0x000fe20000010051 */
[----:B------:R-:W-:-:S02]  /*0b20*/  HADD2.F32 R97, -RZ, R138.H0_H0 ;  /* 0x2000008aff617230 */ /* 0x000fc40000004100 */
[----:B------:R-:W-:Y:S01]  /*0b30*/  FMUL.FTZ R93, R0, R93 ;  /* 0x0000005d005d7220 */ /* 0x000fe20000410000 */
[----:B------:R-:W-:Y:S01]  /*0b40*/  FADD.FTZ R133, -R152, R94 ;  /* 0x0000005e98857221 */ /* 0x000fe20000010100 */
[----:B------:R-:W-:Y:S01]  /*0b50*/  FADD.FTZ R56, R56, R96 ;  /* 0x0000006038387221 */ /* 0x000fe20000010000 */
[----:B------:R-:W-:Y:S01]  /*0b60*/  SHF.R.U32.HI R92, RZ, 0x10, R139 ;  /* 0x00000010ff5c7819 */ /* 0x000fe2000001168b */
[C---:B------:R-:W-:Y:S01]  /*0b70*/  FFMA.FTZ R80, R96.reuse, R93, R80 ;  /* 0x0000005d60507223 */ /* 0x040fe20000010050 */
[----:B------:R-:W-:Y:S01]  /*0b80*/  FMUL.FTZ R96, R96, R97 ;  /* 0x0000006160607220 */ /* 0x000fe20000410000 */
[----:B------:R-:W-:Y:S02]  /*0b90*/  HADD2.F32 R135, -RZ, R139.H0_H0 ;  /* 0x2000008bff877230 */ /* 0x000fe40000004100 */
[----:B------:R-:W-:Y:S01]  /*0ba0*/  FADD.FTZ R97, -R152, R95 ;  /* 0x0000005f98617221 */ /* 0x000fe20000010100 */
[----:B------:R-:W-:Y:S01]  /*0bb0*/  FMUL.FTZ R95, R0, R133 ;  /* 0x00000085005f7220 */ /* 0x000fe20000410000 */
[----:B------:R-:W-:-:S02]  /*0bc0*/  HADD2.F32 R94, -RZ, R92.H0_H0 ;  /* 0x2000005cff5e7230 */ /* 0x000fc40000004100 */
[----:B------:R-:W-:Y:S01]  /*0bd0*/  FADD.FTZ R58, R58, R98 ;  /* 0x000000623a3a7221 */ /* 0x000fe20000010000 */
[C---:B------:R-:W-:Y:S01]  /*0be0*/  FMUL.FTZ R92, R98.reuse, R135 ;  /* 0x00000087625c7220 */ /* 0x040fe20000410000 */
[----:B------:R-:W-:Y:S01]  /*0bf0*/  FFMA.FTZ R82, R98, R95, R82 ;  /* 0x0000005f62527223 */ /* 0x000fe20000010052 */
[----:B------:R-:W-:Y:S01]  /*0c00*/  FMUL.FTZ R98, R0, R97 ;  /* 0x0000006100627220 */ /* 0x000fe20000410000 */
[----:B------:R-:W-:Y:S01]  /*0c10*/  SHF.R.U64 R150, R140, 0x10, R141 ;  /* 0x000000108c967819 */ /* 0x000fe2000000128d */
[C---:B------:R-:W-:Y:S01]  /*0c20*/  FADD.FTZ R101, -R152.reuse, R101 ;  /* 0x0000006598657221 */ /* 0x040fe20000010100 */
[----:B------:R-:W-:Y:S01]  /*0c30*/  FADD.FTZ R163, -R152, R108 ;  /* 0x0000006c98a37221 */ /* 0x000fe20000010100 */
[----:B------:R-:W-:Y:S01]  /*0c40*/  FMUL.FTZ R94, R99, R94 ;  /* 0x0000005e635e7220 */ /* 0x000fe20000410000 */
[----:B------:R-:W-:Y:S01]  /*0c50*/  FADD.FTZ R59, R59, R99 ;  /* 0x000000633b3b7221 */ /* 0x000fe20000010000 */
[----:B------:R-:W-:Y:S01]  /*0c60*/  FFMA.FTZ R83, R99, R98, R83 ;  /* 0x0000006263537223 */ /* 0x000fe20000010053 */
[----:B------:R-:W-:Y:S01]  /*0c70*/  SHF.R.U64 R108, R142, 0x10, R143 ;  /* 0x000000108e6c7819 */ /* 0x000fe2000000128f */
[----:B------:R-:W-:Y:S01]  /*0c80*/  FADD.FTZ R99, -R152, R100 ;  /* 0x0000006498637221 */ /* 0x000fe20000010100 */
[----:B------:R-:W-:-:S02]  /*0c90*/  HADD2.F32 R150, -RZ, R150.H0_H0 ;  /* 0x20000096ff967230 */ /* 0x000fc40000004100 */
[----:B------:R-:W-:Y:S01]  /*0ca0*/  FMUL.FTZ R100, R0, R101 ;  /* 0x0000006500647220 */ /* 0x000fe20000410000 */
[----:B------:R-:W-:Y:S02]  /*0cb0*/  HADD2.F32 R101, -RZ, R140.H0_H0 ;  /* 0x2000008cff657230 */ /* 0x000fe40000004100 */
[C---:B------:R-:W-:Y:S01]  /*0cc0*/  FADD.FTZ R155, -R152.reuse, R112 ;  /* 0x00000070989b7221 */ /* 0x040fe20000010100 */
[----:B------:R-:W-:Y:S01]  /*0cd0*/  FADD.FTZ R133, -R152, R102 ;  /* 0x0000006698857221 */ /* 0x000fe20000010100 */
[----:B------:R-:W-:Y:S01]  /*0ce0*/  HADD2.F32 R108, -RZ, R108.H0_H0 ;  /* 0x2000006cff6c7230 */ /* 0x000fe20000004100 */
[----:B------:R-:W-:Y:S01]  /*0cf0*/  SHF.R.U64 R112, R144, 0x10, R145 ;  /* 0x0000001090707819 */ /* 0x000fe20000001291 */
[C---:B------:R-:W-:Y:S01]  /*0d00*/  FADD.FTZ R135, -R152.reuse, R103 ;  /* 0x0000006798877221 */ /* 0x040fe20000010100 */
[----:B------:R-:W-:Y:S01]  /*0d10*/  FMUL.FTZ R97, R105, R150 ;  /* 0x0000009669617220 */ /* 0x000fe20000410000 */
[----:B------:R-:W-:Y:S01]  /*0d20*/  FADD.FTZ R111, -R152, R111 ;  /* 0x0000006f986f7221 */ /* 0x000fe20000010100 */
[----:B------:R-:W-:Y:S01]  /*0d30*/  FMUL.FTZ R99, R0, R99 ;  /* 0x0000006300637220 */ /* 0x000fe20000410000 */
[----:B------:R-:W-:-:S02]  /*0d40*/  HADD2.F32 R103, -RZ, R141.H0_H0 ;  /* 0x2000008dff677230 */ /* 0x000fc40000004100 */
[----:B------:R-:W-:Y:S01]  /*0d50*/  FMUL.FTZ R150, R104, R101 ;  /* 0x0000006568967220 */ /* 0x000fe20000410000 */
[----:B------:R-:W-:Y:S01]  /*0d60*/  FADD.FTZ R53, R53, R105 ;  /* 0x0000006935357221 */ /* 0x000fe20000010000 */
[----:B------:R-:W-:Y:S01]  /*0d70*/  FFMA.FTZ R77, R105, R100, R77 ;  /* 0x00000064694d7223 */ /* 0x000fe2000001004d */
[----:B------:R-:W-:Y:S01]  /*0d80*/  FMUL.FTZ R101, R0, R133 ;  /* 0x0000008500657220 */ /* 0x000fe20000410000 */
[----:B------:R-:W-:Y:S01]  /*0d90*/  FADD.FTZ R109, -R152, R109 ;  /* 0x0000006d986d7221 */ /* 0x000fe20000010100 */
[----:B------:R-:W-:Y:S01]  /*0da0*/  FMUL.FTZ R105, R121, R108 ;  /* 0x0000006c79697220 */ /* 0x000fe20000410000 */
[----:B------:R-:W-:Y:S02]  /*0db0*/  HADD2.F32 R112, -RZ, R112.H0_H0 ;  /* 0x20000070ff707230 */ /* 0x000fe40000004100 */
[----:B------:R-:W-:Y:S01]  /*0dc0*/  FMUL.FTZ R108, R0, R111 ;  /* 0x0000006f006c7220 */ /* 0x000fe20000410000 */
[----:B------:R-:W-:Y:S01]  /*0dd0*/  FADD.FTZ R52, R52, R104 ;  /* 0x0000006834347221 */ /* 0x000fe20000010000 */
[----:B------:R-:W-:Y:S01]  /*0de0*/  FFMA.FTZ R76, R104, R99, R76 ;  /* 0x00000063684c7223 */ /* 0x000fe2000001004c */
[----:B------:R-:W-:Y:S01]  /*0df0*/  FADD.FTZ R153, -R152, R114 ;  /* 0x0000007298997221 */ /* 0x000fe20000010100 */
[----:B------:R-:W-:Y:S01]  /*0e00*/  FFMA.FTZ R111, R3, R6, RZ ;  /* 0x00000006036f7223 */ /* 0x000fe200000100ff */
[----:B------:R-:W-:Y:S01]  /*0e10*/  FMUL.FTZ R104, R106, R103 ;  /* 0x000000676a687220 */ /* 0x000fe20000410000 */
[----:B------:R-:W-:Y:S01]  /*0e20*/  FADD.FTZ R54, R54, R106 ;  /* 0x0000006a36367221 */ /* 0x000fe20000010000 */
[----:B------:R-:W-:Y:S01]  /*0e30*/  FFMA.FTZ R78, R106, R101, R78 ;  /* 0x000000656a4e7223 */ /* 0x000fe2000001004e */
[----:B------:R-:W-:Y:S01]  /*0e40*/  FADD.FTZ R114, RZ, R6 ;  /* 0x00000006ff727221 */ /* 0x000fe20000010000 */
[----:B------:R-:W-:Y:S01]  /*0e50*/  FMUL.FTZ R106, R0, R109 ;  /* 0x0000006d006a7220 */ /* 0x000fe20000410000 */
[----:B------:R-:W-:Y:S01]  /*0e60*/  FMUL.FTZ R109, R125, R112 ;  /* 0x000000707d6d7220 */ /* 0x000fe20000410000 */
[----:B------:R-:W-:Y:S01]  /*0e70*/  FFMA.FTZ R112, R8, R5, R111 ;  /* 0x0000000508707223 */ /* 0x000fe2000001006f */
[----:B------:R-:W-:Y:S01]  /*0e80*/  FADD.FTZ R111, R5, R114 ;  /* 0x00000072056f7221 */ /* 0x000fe20000010000 */
[C---:B------:R-:W-:Y:S01]  /*0e90*/  FADD.FTZ R159, -R152.reuse, R110 ;  /* 0x0000006e989f7221 */ /* 0x040fe20000010100 */
[----:B------:R-:W-:Y:S01]  /*0ea0*/  FADD.FTZ R157, -R152, R117 ;  /* 0x00000075989d7221 */ /* 0x000fe20000010100 */
[----:B------:R-:W-:Y:S01]  /*0eb0*/  SHF.R.U32.HI R110, RZ, 0x10, R143 ;  /* 0x00000010ff6e7819 */ /* 0x000fe2000001168f */
[----:B------:R-:W-:Y:S01]  /*0ec0*/  FFMA.FTZ R117, R7, R10, R112 ;  /* 0x0000000a07757223 */ /* 0x000fe20000010070 */
[----:B------:R-:W-:Y:S01]  /*0ed0*/  FADD.FTZ R114, R10, R111 ;  /* 0x0000006f0a727221 */ /* 0x000fe20000010000 */
[C---:B------:R-:W-:Y:S01]  /*0ee0*/  FADD.FTZ R161, -R152.reuse, R115 ;  /* 0x0000007398a17221 */ /* 0x040fe20000010100 */
[----:B------:R-:W-:Y:S01]  /*0ef0*/  FADD.FTZ R115, -R152, R119 ;  /* 0x0000007798737221 */ /* 0x000fe20000010100 */
[----:B------:R-:W-:Y:S01]  /*0f00*/  FFMA.FTZ R112, R132, R9, R117 ;  /* 0x0000000984707223 */ /* 0x000fe20000010075 */
[----:B------:R-:W-:Y:S01]  /*0f10*/  FMUL.FTZ R102, R0, R135 ;  /* 0x0000008700667220 */ /* 0x000fe20000410000 */
[----:B------:R-:W-:-:S02]  /*0f20*/  HADD2.F32 R110, -RZ, R110.H0_H0 ;  /* 0x2000006eff6e7230 */ /* 0x000fc40000004100 */
[----:B------:R-:W-:Y:S01]  /*0f30*/  FADD.FTZ R119, R9, R114 ;  /* 0x0000007209777221 */ /* 0x000fe20000010000 */
[----:B------:R-:W-:Y:S01]  /*0f40*/  FADD.FTZ R113, -R152, R113 ;  /* 0x0000007198717221 */ /* 0x000fe20000010100 */
[----:B------:R-:W-:Y:S01]  /*0f50*/  FFMA.FTZ R117, R93, R96, R112 ;  /* 0x000000605d757223 */ /* 0x000fe20000010070 */
[----:B------:R-:W-:Y:S01]  /*0f60*/  FMUL.FTZ R103, R107, R154 ;  /* 0x0000009a6b677220 */ /* 0x000fe20000410000 */
[----:B------:R-:W-:Y:S01]  /*0f70*/  FADD.FTZ R55, R55, R107 ;  /* 0x0000006b37377221 */ /* 0x000fe20000010000 */
[----:B------:R-:W-:Y:S01]  /*0f80*/  FFMA.FTZ R79, R107, R102, R79 ;  /* 0x000000666b4f7223 */ /* 0x000fe2000001004f */
[----:B------:R-:W-:Y:S01]  /*0f90*/  FADD.FTZ R114, R96, R119 ;  /* 0x0000007760727221 */ /* 0x000fe20000010000 */
[----:B------:R-:W-:Y:S01]  /*0fa0*/  FMUL.FTZ R107, R123, R110 ;  /* 0x0000006e7b6b7220 */ /* 0x000fe20000410000 */
[----:B------:R-:W-:Y:S01]  /*0fb0*/  FMUL.FTZ R110, R0, R113 ;  /* 0x00000071006e7220 */ /* 0x000fe20000410000 */
[----:B------:R-:W-:Y:S01]  /*0fc0*/  FADD.FTZ R49, R49, R121 ;  /* 0x0000007931317221 */ /* 0x000fe20000010000 */
[----:B------:R-:W-:Y:S01]  /*0fd0*/  FFMA.FTZ R73, R121, R106, R73 ;  /* 0x0000006a79497223 */ /* 0x000fe20000010049 */
[----:B------:R-:W-:-:S02]  /*0fe0*/  HADD2.F32 R113, -RZ, R142.H0_H0 ;  /* 0x2000008eff717230 */ /* 0x000fc40000004100 */
[----:B------:R-:W-:Y:S01]  /*0ff0*/  FMUL.FTZ R111, R0, R163 ;  /* 0x000000a3006f7220 */ /* 0x000fe20000410000 */
[----:B------:R-:W-:Y:S01]  /*1000*/  FFMA.FTZ R112, R134, R11, R117 ;  /* 0x0000000b86707223 */ /* 0x000fe20000010075 */
[----:B------:R-:W-:Y:S01]  /*1010*/  FADD.FTZ R133, -R152, R116 ;  /* 0x0000007498857221 */ /* 0x000fe20000010100 */
[----:B------:R-:W-:Y:S01]  /*1020*/  FADD.FTZ R121, R11, R114 ;  /* 0x000000720b797221 */ /* 0x000fe20000010000 */
[----:B------:R-:W-:Y:S01]  /*1030*/  SHF.R.U32.HI R116, RZ, 0x10, R145 ;  /* 0x00000010ff747819 */ /* 0x000fe20000011691 */
[----:B------:R-:W-:Y:S01]  /*1040*/  FADD.FTZ R48, R48, R120 ;  /* 0x0000007830307221 */ /* 0x000fe20000010000 */
[C---:B------:R-:W-:Y:S01]  /*1050*/  FFMA.FTZ R72, R120.reuse, R111, R72 ;  /* 0x0000006f78487223 */ /* 0x040fe20000010048 */
[----:B------:R-:W-:Y:S01]  /*1060*/  FFMA.FTZ R117, R95, R92, R112 ;  /* 0x0000005c5f757223 */ /* 0x000fe20000010070 */
[----:B------:R-:W-:Y:S01]  /*1070*/  FMUL.FTZ R120, R120, R113 ;  /* 0x0000007178787220 */ /* 0x000fe20000410000 */
[----:B------:R-:W-:Y:S01]  /*1080*/  FADD.FTZ R121, R92, R121 ;  /* 0x000000795c797221 */ /* 0x000fe20000010000 */
[----:B------:R-:W-:Y:S01]  /*1090*/  FMUL.FTZ R113, R0, R159 ;  /* 0x0000009f00717220 */ /* 0x000fe20000410000 */
[----:B------:R-:W-:-:S02]  /*10a0*/  HADD2.F32 R119, -RZ, R143.H0_H0 ;  /* 0x2000008fff777230 */ /* 0x000fc40000004100 */
[----:B------:R-:W-:Y:S01]  /*10b0*/  FFMA.FTZ R114, R98, R94, R117 ;  /* 0x0000005e62727223 */ /* 0x000fe20000010075 */
[----:B------:R-:W-:Y:S02]  /*10c0*/  HADD2.F32 R116, -RZ, R116.H0_H0 ;  /* 0x20000074ff747230 */ /* 0x000fe40000004100 */
[----:B------:R-:W-:Y:S01]  /*10d0*/  FADD.FTZ R121, R94, R121 ;  /* 0x000000795e797221 */ /* 0x000fe20000010000 */
[----:B------:R-:W-:Y:S01]  /*10e0*/  FADD.FTZ R50, R50, R122 ;  /* 0x0000007a32327221 */ /* 0x000fe20000010000 */
[C---:B------:R-:W-:Y:S01]  /*10f0*/  FFMA.FTZ R74, R122.reuse, R113, R74 ;  /* 0x000000717a4a7223 */ /* 0x040fe2000001004a */
        /* <DEDUP_REMOVED lines=12> */
[----:B------:R-:W-:-:S02]  /*11c0*/  HADD2.F32 R123, -RZ, R144.H0_H0 ;  /* 0x20000090ff7b7230 */ /* 0x000fc40000004100 */
[----:B------:R-:W-:Y:S01]  /*11d0*/  FMUL.FTZ R119, R0, R155 ;  /* 0x0000009b00777220 */ /* 0x000fe20000410000 */
[----:B------:R-:W-:Y:S01]  /*11e0*/  FFMA.FTZ R114, R102, R103, R121 ;  /* 0x0000006766727223 */ /* 0x000fe20000010079 */
[----:B------:R-:W-:Y:S01]  /*11f0*/  FADD.FTZ R125, R103, R116 ;  /* 0x00000074677d7221 */ /* 0x000fe20000010000 */
[----:B------:R-:W-:Y:S01]  /*1200*/  FADD.FTZ R44, R44, R124 ;  /* 0x0000007c2c2c7221 */ /* 0x000fe20000010000 */
[C---:B------:R-:W-:Y:S01]  /*1210*/  FFMA.FTZ R68, R124.reuse, R119, R68 ;  /* 0x000000777c447223 */ /* 0x040fe20000010044 */
[----:B------:R-:W-:Y:S01]  /*1220*/  FMUL.FTZ R124, R124, R123 ;  /* 0x0000007b7c7c7220 */ /* 0x000fe20000410000 */
[----:B------:R-:W-:Y:S01]  /*1230*/  FADD.FTZ R135, -R152, R118 ;  /* 0x0000007698877221 */ /* 0x000fe20000010100 */
[----:B------:R-:W-:Y:S01]  /*1240*/  FMUL.FTZ R112, R0, R161 ;  /* 0x000000a100707220 */ /* 0x000fe20000410000 */
[----:B------:R-:W-:Y:S01]  /*1250*/  FFMA.FTZ R123, R111, R120, R114 ;  /* 0x000000786f7b7223 */ /* 0x000fe20000010072 */
[----:B------:R-:W-:Y:S01]  /*1260*/  SHF.R.U64 R152, R146, 0x10, R147 ;  /* 0x0000001092987819 */ /* 0x000fe20000001293 */
[----:B------:R-:W-:Y:S01]  /*1270*/  FADD.FTZ R116, R120, R125 ;  /* 0x0000007d78747221 */ /* 0x000fe20000010000 */
[----:B------:R-:W-:Y:S01]  /*1280*/  FADD.FTZ R47, R47, R127 ;  /* 0x0000007f2f2f7221 */ /* 0x000fe20000010000 */
[----:B------:R-:W-:Y:S01]  /*1290*/  FFMA.FTZ R71, R127, R112, R71 ;  /* 0x000000707f477223 */ /* 0x000fe20000010047 */
[----:B------:R-:W-:Y:S01]  /*12a0*/  FFMA.FTZ R114, R106, R105, R123 ;  /* 0x000000696a727223 */ /* 0x000fe2000001007b */
[----:B------:R-:W-:Y:S01]  /*12b0*/  FADD.FTZ R127, R105, R116 ;  /* 0x00000074697f7221 */ /* 0x000fe20000010000 */
[----:B------:R-:W-:-:S02]  /*12c0*/  HADD2.F32 R152, -RZ, R152.H0_H0 ;  /* 0x20000098ff987230 */ /* 0x000fc40000004100 */
[----:B------:R-:W-:Y:S01]  /*12d0*/  FFMA.FTZ R123, R113, R122, R114 ;  /* 0x0000007a717b7223 */ /* 0x000fe20000010072 */
[----:B------:R-:W-:Y:S01]  /*12e0*/  FADD.FTZ R114, R122, R127 ;  /* 0x0000007f7a727221 */ /* 0x000fe20000010000 */
[----:B------:R-:W-:Y:S01]  /*12f0*/  FMUL.FTZ R121, R0, R153 ;  /* 0x0000009900797220 */ /* 0x000fe20000410000 */
[----:B------:R-:W-:Y:S02]  /*1300*/  HADD2.F32 R125, -RZ, R145.H0_H0 ;  /* 0x20000091ff7d7230 */ /* 0x000fe40000004100 */
[----:B------:R-:W-:Y:S01]  /*1310*/  FMUL.FTZ R116, R129, R152 ;  /* 0x0000009881747220 */ /* 0x000fe20000410000 */
[----:B------:R-:W-:Y:S01]  /*1320*/  FFMA.FTZ R152, R108, R107, R123 ;  /* 0x0000006b6c987223 */ /* 0x000fe2000001007b */
[----:B------:R-:W-:Y:S01]  /*1330*/  FADD.FTZ R123, R107, R114 ;  /* 0x000000726b7b7221 */ /* 0x000fe20000010000 */
[----:B------:R-:W-:Y:S01]  /*1340*/  FADD.FTZ R46, R46, R126 ;  /* 0x0000007e2e2e7221 */ /* 0x000fe20000010000 */
[C---:B------:R-:W-:Y:S01]  /*1350*/  FFMA.FTZ R70, R126.reuse, R121, R70 ;  /* 0x000000797e467223 */ /* 0x040fe20000010046 */
[----:B------:R-:W-:Y:S01]  /*1360*/  FMUL.FTZ R126, R126, R125 ;  /* 0x0000007d7e7e7220 */ /* 0x000fe20000410000 */
        /* <DEDUP_REMOVED lines=11> */
[----:B------:R-:W-:Y:S02]  /*1420*/  FMUL.FTZ R118, R0, R157 ;  /* 0x0000009d00767220 */ /* 0x000fe40000410000 */
[----:B------:R-:W-:Y:S01]  /*1430*/  FFMA.FTZ R152, R112, R117, R127 ;  /* 0x0000007570987223 */ /* 0x000fe2000001007f */
[----:B------:R-:W-:Y:S01]  /*1440*/  FADD.FTZ R127, R117, R114 ;  /* 0x00000072757f7221 */ /* 0x000fe20000010000 */
[----:B------:R-:W-:Y:S01]  /*1450*/  FADD.FTZ R41, R41, R129 ;  /* 0x0000008129297221 */ /* 0x000fe20000010000 */
[----:B------:R-:W-:Y:S01]  /*1460*/  FFMA.FTZ R65, R129, R118, R65 ;  /* 0x0000007681417223 */ /* 0x000fe20000010041 */
[----:B------:R-:W-:Y:S01]  /*1470*/  SHF.R.U32.HI R154, RZ, 0x10, R147 ;  /* 0x00000010ff9a7819 */ /* 0x000fe20000011693 */
        /* <DEDUP_REMOVED lines=18> */
[----:B------:R-:W-:Y:S06]  /*15a0*/  BRA `(.L_x_11256) ;  /* 0x0000000000747947 */ /* 0x000fec0003800000 */
.L_x_11255:
        /* <DEDUP_REMOVED lines=13> */
[C---:B------:R-:W-:Y:S02]  /*1680*/  IADD3 R25, PT, PT, R33.reuse, 0x40, RZ ;  /* 0x0000004021197810 */ /* 0x040fe40007ffe0ff */
[----:B------:R-:W-:Y:S01]  /*1690*/  IADD3 R21, PT, PT, R33, 0x60, RZ ;  /* 0x0000006021157810 */ /* 0x000fe20007ffe0ff */
[--C-:B-1----:R-:W-:Y:S01]  /*16a0*/  IMAD.WIDE.U32 R28, R29, 0x10, R12.reuse ;  /* 0x000000101d1c7825 */ /* 0x102fe200078e000c */
[C---:B------:R-:W-:Y:S02]  /*16b0*/  IADD3 R17, PT, PT, R33.reuse, 0x80, RZ ;  /* 0x0000008021117810 */ /* 0x040fe40007ffe0ff */
[C---:B------:R-:W-:Y:S01]  /*16c0*/  IADD3 R15, PT, PT, R33.reuse, 0xa0, RZ ;  /* 0x000000a0210f7810 */ /* 0x040fe20007ffe0ff */
[--C-:B------:R-:W-:Y:S02]  /*16d0*/  IMAD.WIDE.U32 R32, R33, 0x10, R12.reuse ;  /* 0x0000001021207825 */ /* 0x100fe400078e000c */
[----:B------:R-:W5:Y:S02]  /*16e0*/  LDG.E.128 R28, desc[UR6][R28.64] ;  /* 0x000000061c1c7981 */ /* 0x000f64000c1e1d00 */
[----:B------:R-:W-:-:S02]  /*16f0*/  IMAD.WIDE.U32 R24, R25, 0x10, R12 ;  /* 0x0000001019187825 */ /* 0x000fc400078e000c */
[----:B------:R-:W5:Y:S02]  /*1700*/  LDG.E.128 R32, desc[UR6][R32.64] ;  /* 0x0000000620207981 */ /* 0x000f64000c1e1d00 */
[--C-:B------:R-:W-:Y:S02]  /*1710*/  IMAD.WIDE.U32 R20, R21, 0x10, R12.reuse ;  /* 0x0000001015147825 */ /* 0x100fe400078e000c */
[----:B------:R-:W5:Y:S02]  /*1720*/  LDG.E.128 R24, desc[UR6][R24.64] ;  /* 0x0000000618187981 */ /* 0x000f64000c1e1d00 */
[--C-:B------:R-:W-:Y:S02]  /*1730*/  IMAD.WIDE.U32 R16, R17, 0x10, R12.reuse ;  /* 0x0000001011107825 */ /* 0x100fe400078e000c */
[----:B------:R-:W5:Y:S02]  /*1740*/  LDG.E.128 R20, desc[UR6][R20.64] ;  /* 0x0000000614147981 */ /* 0x000f64000c1e1d00 */
[----:B------:R-:W-:-:S02]  /*1750*/  IMAD.WIDE.U32 R12, R15, 0x10, R12 ;  /* 0x000000100f0c7825 */ /* 0x000fc400078e000c */
[----:B------:R-:W5:Y:S04]  /*1760*/  LDG.E.128 R16, desc[UR6][R16.64] ;  /* 0x0000000610107981 */ /* 0x000f68000c1e1d00 */
[----:B------:R-:W5:Y:S02]  /*1770*/  LDG.E.128 R12, desc[UR6][R12.64] ;  /* 0x000000060c0c7981 */ /* 0x000f64000c1e1d00 */
.L_x_11256:
[----:B------:R-:W-:Y:S05]  /*1780*/  BSYNC.RECONVERGENT B1 ;  /* 0x0000000000017941 */ /* 0x000fea0003800200 */
.L_x_11254:
        /* <DEDUP_REMOVED lines=21> */
.L_x_11300:
[----:B------:R-:W3:Y:S01]  /*18e0*/  S2R R129, SR_TID.X ;  /* 0x0000000000817919 */ /* 0x000ee20000002100 */
[----:B01----:R-:W-:Y:S01]  /*18f0*/  FADD.FTZ R135, R135, R114 ;  /* 0x0000007287877221 */ /* 0x003fe20000010000 */
[----:B------:R-:W-:Y:S01]  /*1900*/  @P3 IADD3 R114, PT, PT, R148, -0x1, RZ ;  /* 0xffffffff94723810 */ /* 0x000fe20007ffe0ff */
[----:B------:R-:W-:Y:S01]  /*1910*/  IMAD R133, R4, UR9, RZ ;  /* 0x0000000904857c24 */ /* 0x000fe2000f8e02ff */
[----:B------:R-:W-:Y:S01]  /*1920*/  ISETP.NE.U32.AND P1, PT, R149, RZ, PT ;  /* 0x000000ff9500720c */ /* 0x000fe20003f25070 */
[----:B--2---:R-:W-:Y:S01]  /*1930*/  FADD.FTZ R115, R131, R154 ;  /* 0x0000009a83737221 */ /* 0x004fe20000010000 */
[----:B------:R-:W-:Y:S01]  /*1940*/  ISETP.NE.AND P4, PT, RZ, UR8, PT ;  /* 0x00000008ff007c0c */ /* 0x000fe2000bf85270 */
[----:B------:R-:W-:Y:S01]  /*1950*/  @P3 IMAD R114, R114, UR9, RZ ;  /* 0x0000000972723c24 */ /* 0x000fe2000f8e02ff */
[----:B------:R-:W-:Y:S01]  /*1960*/  ISETP.NE.AND.EX P1, PT, R90, RZ, PT, P1 ;  /* 0x000000ff5a00720c */ /* 0x000fe20003f25310 */
[----:B------:R-:W-:Y:S01]  /*1970*/  BSSY.RECONVERGENT B1, `(.L_x_11258) ;  /* 0x0000082000017945 */ /* 0x000fe20003800200 */
[----:B------:R-:W-:Y:S01]  /*1980*/  SHF.R.S32.HI R90, RZ, 0x1f, R133 ;  /* 0x0000001fff5a7819 */ /* 0x000fe20000011485 */
[----:B------:R-:W-:Y:S01]  /*1990*/  FMUL.FTZ R115, R115, UR12 ;  /* 0x0000000c73737c20 */ /* 0x000fe20008410000 */
[----:B------:R-:W-:-:S02]  /*19a0*/  @P3 SHF.R.S32.HI R131, RZ, 0x1f, R114 ;  /* 0x0000001fff833819 */ /* 0x000fc40000011472 */
[----:B------:R-:W-:Y:S01]  /*19b0*/  LEA.HI R154, R90, R133, RZ, 0x2 ;  /* 0x000000855a9a7211 */ /* 0x000fe200078f10ff */
[----:B------:R-:W-:Y:S01]  /*19c0*/  FMUL.FTZ R90, R135, UR12 ;  /* 0x0000000c875a7c20 */ /* 0x000fe20008410000 */
[----:B------:R-:W-:Y:S01]  /*19d0*/  HFMA2 R135, -RZ, RZ, 0, 0 ;  /* 0x00000000ff877431 */ /* 0x000fe200000001ff */
[----:B------:R-:W-:Y:S02]  /*19e0*/  @P3 LEA.HI R114, R131, R114, RZ, 0x2 ;  /* 0x0000007283723211 */ /* 0x000fe400078f10ff */
        /* <DEDUP_REMOVED lines=23> */
[----:B------:R-:W-:Y:S02]  /*1b60*/  MOV R149, UR13 ;  /* 0x0000000d00957c02 */ /* 0x000fe40008000f00 */
[----:B------:R-:W-:-:S03]  /*1b70*/  FSEL R156, R157, RZ, P1 ;  /* 0x000000ff9d9c7208 */ /* 0x000fc60000800000 */
[-C--:B------:R-:W-:Y:S01]  /*1b80*/  FMUL.FTZ R153, R90, R149.reuse ;  /* 0x000000955a997220 */ /* 0x080fe20000410000 */
[-C--:B------:R-:W-:Y:S01]  /*1b90*/  FMUL.FTZ R148, R148, R149.reuse ;  /* 0x0000009594947220 */ /* 0x080fe20000410000 */
[----:B------:R-:W-:-:S03]  /*1ba0*/  FMUL.FTZ R156, R156, R149 ;  /* 0x000000959c9c7220 */ /* 0x000fc60000410000 */
[----:B------:R-:W-:Y:S02]  /*1bb0*/  SEL R90, R153, R88, P4 ;  /* 0x00000058995a7207 */ /* 0x000fe40002000000 */
        /* <DEDUP_REMOVED lines=9> */
.L_x_11260:
[-CC-:B------:R-:W-:Y:S01]  /*1c50*/  FFMA.FTZ R85, R3, R115.reuse, R114.reuse ;  /* 0x0000007303557223 */ /* 0x180fe20000010072 */
[----:B------:R-:W-:Y:S01]  /*1c60*/  ISETP.GT.AND P1, PT, R2, RZ, PT ;  /* 0x000000ff0200720c */ /* 0x000fe20003f24270 */
[-CC-:B------:R-:W-:Y:S01]  /*1c70*/  FFMA.FTZ R86, R8, R115.reuse, R114.reuse ;  /* 0x0000007308567223 */ /* 0x180fe20000010072 */
[----:B------:R-:W-:Y:S01]  /*1c80*/  FFMA.FTZ R153, R7, R115, R114 ;  /* 0x0000007307997223 */ /* 0x000fe20000010072 */
[----:B------:R-:W-:Y:S01]  /*1c90*/  FADD.FTZ R85, R6, -R85 ;  /* 0x8000005506557221 */ /* 0x000fe20000010000 */
[----:B------:R-:W-:Y:S01]  /*1ca0*/  MOV R149, UR13 ;  /* 0x0000000d00957c02 */ /* 0x000fe20008000f00 */
[----:B------:R-:W-:Y:S01]  /*1cb0*/  FADD.FTZ R87, R5, -R86 ;  /* 0x8000005605577221 */ /* 0x000fe20000010000 */
[----:B------:R-:W-:Y:S01]  /*1cc0*/  FADD.FTZ R153, R10, -R153 ;  /* 0x800000990a997221 */ /* 0x000fe20000010000 */
[----:B------:R-:W-:Y:S01]  /*1cd0*/  FMUL.FTZ R85, R0, R85 ;  /* 0x0000005500557220 */ /* 0x000fe20000410000 */
[----:B------:R-:W-:Y:S01]  /*1ce0*/  ISETP.GT.AND P4, PT, R148, RZ, PT ;  /* 0x000000ff9400720c */ /* 0x000fe20003f84270 */
[C---:B------:R-:W-:Y:S01]  /*1cf0*/  FMUL.FTZ R87, R0.reuse, R87 ;  /* 0x0000005700577220 */ /* 0x040fe20000410000 */
[----:B------:R-:W-:Y:S01]  /*1d00*/  FMUL.FTZ R153, R0, R153 ;  /* 0x0000009900997220 */ /* 0x000fe20000410000 */
[----:B------:R-:W-:Y:S01]  /*1d10*/  FFMA.FTZ R86, R132, R115, R114 ;  /* 0x0000007384567223 */ /* 0x000fe20000010072 */
[----:B------:R-:W-:-:S03]  /*1d20*/  FSEL R84, R85, RZ, P1 ;  /* 0x000000ff55547208 */ /* 0x000fc60000800000 */
[----:B------:R-:W-:Y:S01]  /*1d30*/  FADD.FTZ R157, R9, -R86 ;  /* 0x80000056099d7221 */ /* 0x000fe20000010000 */
[----:B------:R-:W-:Y:S01]  /*1d40*/  FSEL R86, R153, RZ, P1 ;  /* 0x000000ff99567208 */ /* 0x000fe20000800000 */
[----:B------:R-:W-:-:S05]  /*1d50*/  FMUL.FTZ R85, R84, R149 ;  /* 0x0000009554557220 */ /* 0x000fca0000410000 */
[----:B------:R-:W-:Y:S01]  /*1d60*/  SEL R90, R85, R88, P4 ;  /* 0x00000058555a7207 */ /* 0x000fe20002000000 */
[----:B------:R-:W-:Y:S01]  /*1d70*/  FMUL.FTZ R88, R86, R149 ;  /* 0x0000009556587220 */ /* 0x000fe20000410000 */
[----:B------:R-:W-:Y:S01]  /*1d80*/  FSEL R85, R87, RZ, P1 ;  /* 0x000000ff57557208 */ /* 0x000fe20000800000 */
[----:B------:R-:W-:-:S03]  /*1d90*/  FMUL.FTZ R87, R0, R157 ;  /* 0x0000009d00577220 */ /* 0x000fc60000410000 */
[----:B------:R-:W-:Y:S01]  /*1da0*/  SEL R151, R88, R151, P4 ;  /* 0x0000009758977207 */ /* 0x000fe20002000000 */
[----:B------:R-:W-:Y:S01]  /*1db0*/  FMUL.FTZ R148, R85, R149 ;  /* 0x0000009555947220 */ /* 0x000fe20000410000 */
[----:B------:R-:W-:-:S04]  /*1dc0*/  FSEL R87, R87, RZ, P1 ;  /* 0x000000ff57577208 */ /* 0x000fc80000800000 */
[----:B------:R-:W-:Y:S01]  /*1dd0*/  SEL R148, R148, R89, P4 ;  /* 0x0000005994947207 */ /* 0x000fe20002000000 */
[----:B------:R-:W-:Y:S06]  /*1de0*/  @!P3 BRA `(.L_x_11261) ;  /* 0x0000000000e8b947 */ /* 0x000fec0003800000 */
[----:B------:R-:W-:Y:S01]  /*1df0*/  FMUL.FTZ R91, R87, R149 ;  /* 0x00000095575b7220 */ /* 0x000fe20000410000 */
[----:B------:R-:W-:Y:S06]  /*1e00*/  BRA `(.L_x_11261) ;  /* 0x0000000000e07947 */ /* 0x000fec0003800000 */
.L_x_11259:
[----:B------:R-:W-:Y:S02]  /*1e10*/  MOV R154, UR20 ;  /* 0x00000014009a7c02 */ /* 0x000fe40008000f00 */
[----:B------:R-:W-:Y:S02]  /*1e20*/  MOV R155, UR21 ;  /* 0x00000015009b7c02 */ /* 0x000fe40008000f00 */
[----:B------:R-:W-:-:S04]  /*1e30*/  ISETP.NE.U32.AND P1, PT, R154, RZ, PT ;  /* 0x000000ff9a00720c */ /* 0x000fc80003f25070 */
[----:B------:R-:W-:-:S13]  /*1e40*/  ISETP.NE.AND.EX P1, PT, R155, RZ, PT, P1 ;  /* 0x000000ff9b00720c */ /* 0x000fda0003f25310 */
[----:B------:R-:W-:Y:S05]  /*1e50*/  @P1 BRA `(.L_x_11262) ;  /* 0x00000000006c1947 */ /* 0x000fea0003800000 */
[-CC-:B------:R-:W-:Y:S01]  /*1e60*/  @P2 FFMA.FTZ R149, R3, R115.reuse, R114.reuse ;  /* 0x0000007303952223 */ /* 0x180fe20000010072 */
[----:B------:R-:W-:Y:S01]  /*1e70*/  ISETP.GT.AND P4, PT, R148, RZ, PT ;  /* 0x000000ff9400720c */ /* 0x000fe20003f84270 */
[----:B------:R-:W-:Y:S01]  /*1e80*/  @P2 FFMA.FTZ R148, R8, R115, R114 ;  /* 0x0000007308942223 */ /* 0x000fe20000010072 */
[----:B------:R-:W-:Y:S01]  /*1e90*/  MOV R90, R32 ;  /* 0x00000020005a7202 */ /* 0x000fe20000000f00 */
[----:B------:R-:W-:Y:S01]  /*1ea0*/  @P2 FADD.FTZ R149, R6, -R149 ;  /* 0x8000009506952221 */ /* 0x000fe20000010000 */
[----:B------:R-:W-:-:S03]  /*1eb0*/  MOV R156, R34 ;  /* 0x00000022009c7202 */ /* 0x000fc60000000f00 */
[----:B------:R-:W-:Y:S01]  /*1ec0*/  @P2 FFMA.FTZ R90, R0, R149, R32 ;  /* 0x00000095005a2223 */ /* 0x000fe20000010020 */
[----:B------:R-:W-:Y:S01]  /*1ed0*/  @P2 FADD.FTZ R149, R5, -R148 ;  /* 0x8000009405952221 */ /* 0x000fe20000010000 */
[----:B------:R-:W-:-:S03]  /*1ee0*/  MOV R148, R33 ;  /* 0x0000002100947202 */ /* 0x000fc60000000f00 */
[----:B------:R-:W-:Y:S01]  /*1ef0*/  @P2 FFMA.FTZ R148, R0, R149, R33 ;  /* 0x0000009500942223 */ /* 0x000fe20000010021 */
[----:B------:R-:W-:-:S04]  /*1f00*/  @P2 FFMA.FTZ R149, R7, R115, R114 ;  /* 0x0000007307952223 */ /* 0x000fc80000010072 */
[----:B------:R-:W-:-:S04]  /*1f10*/  @P2 FADD.FTZ R149, R10, -R149 ;  /* 0x800000950a952221 */ /* 0x000fc80000010000 */
[----:B------:R-:W-:Y:S01]  /*1f20*/  @P2 FFMA.FTZ R156, R0, R149, R34 ;  /* 0x00000095009c2223 */ /* 0x000fe20000010022 */
[----:B------:R-:W-:-:S05]  /*1f30*/  MOV R149, UR13 ;  /* 0x0000000d00957c02 */ /* 0x000fca0008000f00 */
[-C--:B------:R-:W-:Y:S01]  /*1f40*/  FMUL.FTZ R153, R90, R149.reuse ;  /* 0x000000955a997220 */ /* 0x080fe20000410000 */
[-C--:B------:R-:W-:Y:S01]  /*1f50*/  FMUL.FTZ R148, R148, R149.reuse ;  /* 0x0000009594947220 */ /* 0x080fe20000410000 */
[----:B------:R-:W-:-:S03]  /*1f60*/  FMUL.FTZ R156, R156, R149 ;  /* 0x000000959c9c7220 */ /* 0x000fc60000410000 */
        /* <DEDUP_REMOVED lines=10> */
.L_x_11262:
[-CC-:B------:R-:W-:Y:S01]  /*2010*/  @P2 FFMA.FTZ R84, R132, R115.reuse, R114.reuse ;  /* 0x0000007384542223 */ /* 0x180fe20000010072 */
[--C-:B------:R-:W-:Y:S01]  /*2020*/  @P2 FFMA.FTZ R85, R3, R115, R114.reuse ;  /* 0x0000007303552223 */ /* 0x100fe20000010072 */
[----:B------:R-:W-:Y:S01]  /*2030*/  MOV R87, R35 ;  /* 0x0000002300577202 */ /* 0x000fe20000000f00 */
[-C--:B------:R-:W-:Y:S01]  /*2040*/  @P2 FFMA.FTZ R149, R7, R115.reuse, R114 ;  /* 0x0000007307952223 */ /* 0x080fe20000010072 */
[----:B------:R-:W-:Y:S01]  /*2050*/  @P2 FADD.FTZ R86, R9, -R84 ;  /* 0x8000005409562221 */ /* 0x000fe20000010000 */
[----:B------:R-:W-:Y:S01]  /*2060*/  @P2 FADD.FTZ R85, R6, -R85 ;  /* 0x8000005506552221 */ /* 0x000fe20000010000 */
[----:B------:R-:W-:Y:S01]  /*2070*/  ISETP.GT.AND P4, PT, R148, RZ, PT ;  /* 0x000000ff9400720c */ /* 0x000fe20003f84270 */
[----:B------:R-:W-:Y:S01]  /*2080*/  @P2 FADD.FTZ R149, R10, -R149 ;  /* 0x800000950a952221 */ /* 0x000fe20000010000 */
[----:B------:R-:W-:Y:S01]  /*2090*/  @P2 FFMA.FTZ R87, R0, R86, R35 ;  /* 0x0000005600572223 */ /* 0x000fe20000010023 */
[----:B------:R-:W-:Y:S01]  /*20a0*/  @P2 FFMA.FTZ R86, R8, R115, R114 ;  /* 0x0000007308562223 */ /* 0x000fe20000010072 */
[----:B------:R-:W-:Y:S01]  /*20b0*/  MOV R84, R32 ;  /* 0x0000002000547202 */ /* 0x000fe20000000f00 */
[----:B------:R-:W-:Y:S01]  /*20c0*/  @P2 FFMA.FTZ R84, R0, R85, R32 ;  /* 0x0000005500542223 */ /* 0x000fe20000010020 */
[----:B------:R-:W-:Y:S01]  /*20d0*/  MOV R85, R33 ;  /* 0x0000002100557202 */ /* 0x000fe20000000f00 */
[----:B------:R-:W-:-:S04]  /*20e0*/  @P2 FADD.FTZ R86, R5, -R86 ;  /* 0x8000005605562221 */ /* 0x000fc80000010000 */
[C---:B------:R-:W-:Y:S01]  /*20f0*/  @P2 FFMA.FTZ R85, R0.reuse, R86, R33 ;  /* 0x0000005600552223 */ /* 0x040fe20000010021 */
[----:B------:R-:W-:Y:S01]  /*2100*/  MOV R86, R34 ;  /* 0x0000002200567202 */ /* 0x000fe20000000f00 */
[----:B------:R-:W-:Y:S01]  /*2110*/  @P2 FFMA.FTZ R86, R0, R149, R34 ;  /* 0x0000009500562223 */ /* 0x000fe20000010022 */
[----:B------:R-:W-:-:S05]  /*2120*/  MOV R149, UR13 ;  /* 0x0000000d00957c02 */ /* 0x000fca0008000f00 */
[-C--:B------:R-:W-:Y:S01]  /*2130*/  @P4 FMUL.FTZ R89, R85, R149.reuse ;  /* 0x0000009555594220 */ /* 0x080fe20000410000 */
[-C--:B------:R-:W-:Y:S01]  /*2140*/  @P4 FMUL.FTZ R88, R84, R149.reuse ;  /* 0x0000009554584220 */ /* 0x080fe20000410000 */
[-C--:B------:R-:W-:Y:S01]  /*2150*/  @P4 FMUL.FTZ R151, R86, R149.reuse ;  /* 0x0000009556974220 */ /* 0x080fe20000410000 */
[----:B------:R-:W-:Y:S02]  /*2160*/  @P3 FMUL.FTZ R91, R87, R149 ;  /* 0x00000095575b3220 */ /* 0x000fe40000410000 */
[----:B------:R-:W-:Y:S02]  /*2170*/  MOV R148, R89 ;  /* 0x0000005900947202 */ /* 0x000fe40000000f00 */
[----:B------:R-:W-:-:S07]  /*2180*/  MOV R90, R88 ;  /* 0x00000058005a7202 */ /* 0x000fce0000000f00 */
.L_x_11261:
[----:B------:R-:W-:Y:S05]  /*2190*/  BSYNC.RECONVERGENT B1 ;  /* 0x0000000000017941 */ /* 0x000fea0003800200 */
.L_x_11258:
[----:B------:R-:W-:Y:S01]  /*21a0*/  ISETP.NE.U32.AND P1, PT, R154, RZ, PT ;  /* 0x000000ff9a00720c */ /* 0x000fe20003f25070 */
[----:B------:R-:W-:Y:S03]  /*21b0*/  BSSY.RECONVERGENT B1, `(.L_x_11263) ;  /* 0x0000073000017945 */ /* 0x000fe60003800200 */
[----:B------:R-:W-:Y:S02]  /*21c0*/  ISETP.NE.AND.EX P1, PT, R155, RZ, PT, P1 ;  /* 0x000000ff9b00720c */ /* 0x000fe40003f25310 */
[----:B------:R-:W0:Y:S11]  /*21d0*/  @P3 LDC.64 R154, c[0x0][0x468] ;  /* 0x00011a00ff9a3b82 */ /* 0x000e360000000a00 */
[----:B------:R-:W1:Y:S01]  /*21e0*/  @P1 LDC.64 R88, c[0x0][0x478] ;  /* 0x00011e00ff581b82 */ /* 0x000e620000000a00 */
[----:B0-----:R-:W-:-:S04]  /*21f0*/  @P3 IMAD.WIDE.U32 R154, R135, 0x10, R154 ;  /* 0x00000010879a3825 */ /* 0x001fc800078e009a */
[----:B-1----:R-:W-:Y:S01]  /*2200*/  @P1 IMAD.WIDE.U32 R156, R133, 0x10, R88 ;  /* 0x00000010859c1825 */ /* 0x002fe200078e0058 */
[----:B------:R-:W-:Y:S02]  /*2210*/  MOV R88, R90 ;  /* 0x0000005a00587202 */ /* 0x000fe40000000f00 */
[----:B------:R-:W-:Y:S02]  /*2220*/  MOV R89, R148 ;  /* 0x0000009400597202 */ /* 0x000fe40000000f00 */
[----:B------:R-:W-:Y:S01]  /*2230*/  MOV R90, R151 ;  /* 0x00000097005a7202 */ /* 0x000fe20000000f00 */
[----:B------:R0:W-:Y:S04]  /*2240*/  @P1 STG.E.128 desc[UR6][R156.64], R84 ;  /* 0x000000549c001986 */ /* 0x0001e8000c101d06 */
[----:B------:R0:W-:Y:S01]  /*2250*/  @P3 STG.E.128 desc[UR6][R154.64], R88 ;  /* 0x000000589a003986 */ /* 0x0001e2000c101d06 */
[----:B------:R-:W-:Y:S05]  /*2260*/  @!P0 BRA `(.L_x_11264) ;  /* 0x0000000000d08947 */ /* 0x000fea0003800000 */
[----:B------:R-:W-:Y:S05]  /*2270*/  @!P1 BRA `(.L_x_11265) ;  /* 0x0000000000689947 */ /* 0x000fea0003800000 */
[-CC-:B0-----:R-:W-:Y:S01]  /*2280*/  @P2 FFMA.FTZ R85, R98, R115.reuse, R114.reuse ;  /* 0x0000007362552223 */ /* 0x181fe20000010072 */
[-CC-:B------:R-:W-:Y:S01]  /*2290*/  @P2 FFMA.FTZ R87, R95, R115.reuse, R114.reuse ;  /* 0x000000735f572223 */ /* 0x180fe20000010072 */
[-CC-:B------:R-:W-:Y:S01]  /*22a0*/  @P2 FFMA.FTZ R148, R134, R115.reuse, R114.reuse ;  /* 0x0000007386942223 */ /* 0x180fe20000010072 */
[----:B------:R-:W-:Y:S01]  /*22b0*/  MOV R86, R30 ;  /* 0x0000001e00567202 */ /* 0x000fe20000000f00 */
[----:B------:R-:W-:Y:S01]  /*22c0*/  @P2 FADD.FTZ R84, R94, -R85 ;  /* 0x800000555e542221 */ /* 0x000fe20000010000 */
[----:B------:R-:W-:Y:S01]  /*22d0*/  @P2 FFMA.FTZ R85, R93, R115, R114 ;  /* 0x000000735d552223 */ /* 0x000fe20000010072 */
[----:B------:R-:W-:Y:S01]  /*22e0*/  @P2 FADD.FTZ R87, R92, -R87 ;  /* 0x800000575c572221 */ /* 0x000fe20000010000 */
[----:B------:R-:W-:Y:S01]  /*22f0*/  MOV R154, R31 ;  /* 0x0000001f009a7202 */ /* 0x000fe20000000f00 */
[----:B------:R-:W-:Y:S01]  /*2300*/  @P2 FFMA.FTZ R154, R0, R84, R31 ;  /* 0x00000054009a2223 */ /* 0x000fe2000001001f */
[----:B------:R-:W-:Y:S01]  /*2310*/  @P2 FADD.FTZ R85, R96, -R85 ;  /* 0x8000005560552221 */ /* 0x000fe20000010000 */
[C---:B------:R-:W-:Y:S01]  /*2320*/  @P2 FFMA.FTZ R86, R0.reuse, R87, R30 ;  /* 0x0000005700562223 */ /* 0x040fe2000001001e */
[----:B------:R-:W-:Y:S01]  /*2330*/  @P2 FADD.FTZ R148, R11, -R148 ;  /* 0x800000940b942221 */ /* 0x000fe20000010000 */
[----:B------:R-:W-:Y:S01]  /*2340*/  MOV R84, R28 ;  /* 0x0000001c00547202 */ /* 0x000fe20000000f00 */
[----:B------:R-:W-:Y:S01]  /*2350*/  @P2 FFMA.FTZ R84, R0, R85, R28 ;  /* 0x0000005500542223 */ /* 0x000fe2000001001c */
[----:B------:R-:W-:Y:S01]  /*2360*/  MOV R85, R29 ;  /* 0x0000001d00557202 */ /* 0x000fe20000000f00 */
[----:B------:R-:W-:Y:S01]  /*2370*/  FMUL.FTZ R87, R86, R149 ;  /* 0x0000009556577220 */ /* 0x000fe20000410000 */
[----:B------:R-:W-:-:S04]  /*2380*/  @P2 FFMA.FTZ R85, R0, R148, R29 ;  /* 0x0000009400552223 */ /* 0x000fc8000001001d */
[----:B------:R-:W-:Y:S01]  /*2390*/  SEL R90, R87, R90, P4 ;  /* 0x0000005a575a7207 */ /* 0x000fe20002000000 */
[-C--:B------:R-:W-:Y:S01]  /*23a0*/  FMUL.FTZ R148, R85, R149.reuse ;  /* 0x0000009555947220 */ /* 0x080fe20000410000 */
[----:B------:R-:W-:-:S04]  /*23b0*/  FMUL.FTZ R87, R84, R149 ;  /* 0x0000009554577220 */ /* 0x000fc80000410000 */
[----:B------:R-:W-:Y:S02]  /*23c0*/  SEL R151, R148, R89, P4 ;  /* 0x0000005994977207 */ /* 0x000fe40002000000 */
[----:B------:R-:W-:Y:S02]  /*23d0*/  SEL R148, R87, R88, P4 ;  /* 0x0000005857947207 */ /* 0x000fe40002000000 */
[----:B------:R-:W-:Y:S01]  /*23e0*/  MOV R87, R154 ;  /* 0x0000009a00577202 */ /* 0x000fe20000000f00 */
[----:B------:R-:W-:Y:S06]  /*23f0*/  @!P3 BRA `(.L_x_11266) ;  /* 0x000000040038b947 */ /* 0x000fec0003800000 */
[----:B------:R-:W-:Y:S01]  /*2400*/  FMUL.FTZ R91, R154, R149 ;  /* 0x000000959a5b7220 */ /* 0x000fe20000410000 */
[----:B------:R-:W-:Y:S06]  /*2410*/  BRA `(.L_x_11266) ;  /* 0x0000000400307947 */ /* 0x000fec0003800000 */
.L_x_11265:
[-CC-:B------:R-:W-:Y:S01]  /*2420*/  @P2 FFMA.FTZ R151, R93, R115.reuse, R114.reuse ;  /* 0x000000735d972223 */ /* 0x180fe20000010072 */
[----:B0-----:R-:W-:Y:S01]  /*2430*/  @P2 FFMA.FTZ R154, R134, R115, R114 ;  /* 0x00000073869a2223 */ /* 0x001fe20000010072 */
[----:B------:R-:W-:Y:S02]  /*2440*/  MOV R148, R28 ;  /* 0x0000001c00947202 */ /* 0x000fe40000000f00 */
[----:B------:R-:W-:Y:S01]  /*2450*/  @P2 FADD.FTZ R151, R96, -R151 ;  /* 0x8000009760972221 */ /* 0x000fe20000010000 */
[----:B------:R-:W-:-:S03]  /*2460*/  MOV R156, R30 ;  /* 0x0000001e009c7202 */ /* 0x000fc60000000f00 */
[----:B------:R-:W-:Y:S01]  /*2470*/  @P2 FFMA.FTZ R148, R0, R151, R28 ;  /* 0x0000009700942223 */ /* 0x000fe2000001001c */
[----:B------:R-:W-:Y:S01]  /*2480*/  @P2 FADD.FTZ R151, R11, -R154 ;  /* 0x8000009a0b972221 */ /* 0x000fe20000010000 */
[----:B------:R-:W-:-:S03]  /*2490*/  MOV R154, R29 ;  /* 0x0000001d009a7202 */ /* 0x000fc60000000f00 */
[----:B------:R-:W-:Y:S01]  /*24a0*/  @P2 FFMA.FTZ R154, R0, R151, R29 ;  /* 0x00000097009a2223 */ /* 0x000fe2000001001d */
[----:B------:R-:W-:-:S03]  /*24b0*/  @P2 FFMA.FTZ R151, R95, R115, R114 ;  /* 0x000000735f972223 */ /* 0x000fc60000010072 */
[----:B------:R-:W-:Y:S01]  /*24c0*/  FMUL.FTZ R154, R154, R149 ;  /* 0x000000959a9a7220 */ /* 0x000fe20000410000 */
[----:B------:R-:W-:-:S04]  /*24d0*/  @P2 FADD.FTZ R151, R92, -R151 ;  /* 0x800000975c972221 */ /* 0x000fc80000010000 */
[----:B------:R-:W-:Y:S01]  /*24e0*/  @P2 FFMA.FTZ R156, R0, R151, R30 ;  /* 0x00000097009c2223 */ /* 0x000fe2000001001e */
[----:B------:R-:W-:-:S03]  /*24f0*/  FMUL.FTZ R151, R148, R149 ;  /* 0x0000009594977220 */ /* 0x000fc60000410000 */
        /* <DEDUP_REMOVED lines=11> */
.L_x_11264:
[----:B------:R-:W-:Y:S05]  /*25b0*/  @!P1 BRA `(.L_x_11267) ;  /* 0x00000000006c9947 */ /* 0x000fea0003800000 */
[-CC-:B0-----:R-:W-:Y:S01]  /*25c0*/  FFMA.FTZ R85, R93, R115.reuse, R114.reuse ;  /* 0x000000735d557223 */ /* 0x181fe20000010072 */
[-CC-:B------:R-:W-:Y:S01]  /*25d0*/  FFMA.FTZ R86, R134, R115.reuse, R114.reuse ;  /* 0x0000007386567223 */ /* 0x180fe20000010072 */
[----:B------:R-:W-:Y:S01]  /*25e0*/  ISETP.GT.AND P5, PT, R2, RZ, PT ;  /* 0x000000ff0200720c */ /* 0x000fe20003fa4270 */
[-CC-:B------:R-:W-:Y:S01]  /*25f0*/  FFMA.FTZ R87, R95, R115.reuse, R114.reuse ;  /* 0x000000735f577223 */ /* 0x180fe20000010072 */
[----:B------:R-:W-:Y:S01]  /*2600*/  FADD.FTZ R85, R96, -R85 ;  /* 0x8000005560557221 */ /* 0x000fe20000010000 */
[----:B------:R-:W-:Y:S02]  /*2610*/  FFMA.FTZ R151, R98, R115, R114 ;  /* 0x0000007362977223 */ /* 0x000fe40000010072 */
[----:B------:R-:W-:Y:S01]  /*2620*/  FADD.FTZ R87, R92, -R87 ;  /* 0x800000575c577221 */ /* 0x000fe20000010000 */
[----:B------:R-:W-:Y:S01]  /*2630*/  FMUL.FTZ R84, R0, R85 ;  /* 0x0000005500547220 */ /* 0x000fe20000410000 */
[----:B------:R-:W-:Y:S01]  /*2640*/  FADD.FTZ R85, R11, -R86 ;  /* 0x800000560b557221 */ /* 0x000fe20000010000 */
[----:B------:R-:W-:Y:S01]  /*2650*/  FADD.FTZ R151, R94, -R151 ;  /* 0x800000975e977221 */ /* 0x000fe20000010000 */
[----:B------:R-:W-:-:S02]  /*2660*/  FMUL.FTZ R87, R0, R87 ;  /* 0x0000005700577220 */ /* 0x000fc40000410000 */
[----:B------:R-:W-:Y:S01]  /*2670*/  FSEL R84, R84, RZ, P5 ;  /* 0x000000ff54547208 */ /* 0x000fe20002800000 */
[C---:B------:R-:W-:Y:S01]  /*2680*/  FMUL.FTZ R86, R0.reuse, R85 ;  /* 0x0000005500567220 */ /* 0x040fe20000410000 */
[----:B------:R-:W-:-:S03]  /*2690*/  FMUL.FTZ R151, R0, R151 ;  /* 0x0000009700977220 */ /* 0x000fc60000410000 */
[----:B------:R-:W-:Y:S02]  /*26a0*/  FMUL.FTZ R85, R84, R149 ;  /* 0x0000009554557220 */ /* 0x000fe40000410000 */
[----:B------:R-:W-:-:S03]  /*26b0*/  FSEL R154, R151, RZ, P5 ;  /* 0x000000ff979a7208 */ /* 0x000fc60002800000 */
[----:B------:R-:W-:Y:S02]  /*26c0*/  SEL R148, R85, R88, P4 ;  /* 0x0000005855947207 */ /* 0x000fe40002000000 */
[----:B------:R-:W-:Y:S02]  /*26d0*/  FSEL R85, R86, RZ, P5 ;  /* 0x000000ff56557208 */ /* 0x000fe40002800000 */
[----:B------:R-:W-:-:S03]  /*26e0*/  FSEL R86, R87, RZ, P5 ;  /* 0x000000ff57567208 */ /* 0x000fc60002800000 */
[-C--:B------:R-:W-:Y:S02]  /*26f0*/  FMUL.FTZ R88, R85, R149.reuse ;  /* 0x0000009555587220 */ /* 0x080fe40000410000 */
[----:B------:R-:W-:-:S03]  /*2700*/  FMUL.FTZ R87, R86, R149 ;  /* 0x0000009556577220 */ /* 0x000fc60000410000 */
[----:B------:R-:W-:Y:S02]  /*2710*/  SEL R151, R88, R89, P4 ;  /* 0x0000005958977207 */ /* 0x000fe40002000000 */
[----:B------:R-:W-:Y:S02]  /*2720*/  SEL R90, R87, R90, P4 ;  /* 0x0000005a575a7207 */ /* 0x000fe40002000000 */
[----:B------:R-:W-:Y:S01]  /*2730*/  MOV R87, R154 ;  /* 0x0000009a00577202 */ /* 0x000fe20000000f00 */
[----:B------:R-:W-:Y:S06]  /*2740*/  @!P3 BRA `(.L_x_11266) ;  /* 0x000000000064b947 */ /* 0x000fec0003800000 */
[----:B------:R-:W-:Y:S01]  /*2750*/  FMUL.FTZ R91, R154, R149 ;  /* 0x000000959a5b7220 */ /* 0x000fe20000410000 */
[----:B------:R-:W-:Y:S06]  /*2760*/  BRA `(.L_x_11266) ;  /* 0x00000000005c7947 */ /* 0x000fec0003800000 */
.L_x_11267:
[-CC-:B------:R-:W-:Y:S01]  /*2770*/  FFMA.FTZ R148, R134, R115.reuse, R114.reuse ;  /* 0x0000007386947223 */ /* 0x180fe20000010072 */
[----:B------:R-:W-:Y:S01]  /*2780*/  FFMA.FTZ R151, R93, R115, R114 ;  /* 0x000000735d977223 */ /* 0x000fe20000010072 */
[----:B------:R-:W-:Y:S02]  /*2790*/  ISETP.GT.AND P5, PT, R2, RZ, PT ;  /* 0x000000ff0200720c */ /* 0x000fe40003fa4270 */
[----:B------:R-:W-:Y:S01]  /*27a0*/  FADD.FTZ R153, R11, -R148 ;  /* 0x800000940b997221 */ /* 0x000fe20000010000 */
[----:B------:R-:W-:-:S03]  /*27b0*/  FADD.FTZ R151, R96, -R151 ;  /* 0x8000009760977221 */ /* 0x000fc60000010000 */
[C---:B------:R-:W-:Y:S01]  /*27c0*/  FMUL.FTZ R153, R0.reuse, R153 ;  /* 0x0000009900997220 */ /* 0x040fe20000410000 */
[----:B------:R-:W-:Y:S01]  /*27d0*/  FMUL.FTZ R148, R0, R151 ;  /* 0x0000009700947220 */ /* 0x000fe20000410000 */
[----:B------:R-:W-:-:S03]  /*27e0*/  FFMA.FTZ R151, R95, R115, R114 ;  /* 0x000000735f977223 */ /* 0x000fc60000010072 */
[----:B0-----:R-:W-:Y:S01]  /*27f0*/  FSEL R154, R153, RZ, P5 ;  /* 0x000000ff999a7208 */ /* 0x001fe20002800000 */
[----:B------:R-:W-:Y:S01]  /*2800*/  @P3 FFMA.FTZ R153, R98, R115, R114 ;  /* 0x0000007362993223 */ /* 0x000fe20000010072 */
[----:B------:R-:W-:Y:S01]  /*2810*/  FSEL R148, R148, RZ, P5 ;  /* 0x000000ff94947208 */ /* 0x000fe20002800000 */
[----:B------:R-:W-:Y:S02]  /*2820*/  FADD.FTZ R151, R92, -R151 ;  /* 0x800000975c977221 */ /* 0x000fe40000010000 */
[----:B------:R-:W-:Y:S01]  /*2830*/  @P3 FADD.FTZ R153, R94, -R153 ;  /* 0x800000995e993221 */ /* 0x000fe20000010000 */
[-C--:B------:R-:W-:Y:S01]  /*2840*/  @P4 FMUL.FTZ R89, R154, R149.reuse ;  /* 0x000000959a594220 */ /* 0x080fe20000410000 */
[----:B------:R-:W-:Y:S01]  /*2850*/  @P4 FMUL.FTZ R88, R148, R149 ;  /* 0x0000009594584220 */ /* 0x000fe20000410000 */
[C---:B------:R-:W-:Y:S01]  /*2860*/  FMUL.FTZ R148, R0.reuse, R151 ;  /* 0x0000009700947220 */ /* 0x040fe20000410000 */
[----:B------:R-:W-:Y:S02]  /*2870*/  @P3 FMUL.FTZ R153, R0, R153 ;  /* 0x0000009900993220 */ /* 0x000fe40000410000 */
[----:B------:R-:W-:-:S02]  /*2880*/  MOV R151, R89 ;  /* 0x0000005900977202 */ /* 0x000fc40000000f00 */
[----:B------:R-:W-:Y:S02]  /*2890*/  FSEL R148, R148, RZ, P5 ;  /* 0x000000ff94947208 */ /* 0x000fe40002800000 */
[----:B------:R-:W-:-:S03]  /*28a0*/  @P3 FSEL R154, R153, RZ, P5 ;  /* 0x000000ff999a3208 */ /* 0x000fc60002800000 */
[-C--:B------:R-:W-:Y:S01]  /*28b0*/  @P4 FMUL.FTZ R90, R148, R149.reuse ;  /* 0x00000095945a4220 */ /* 0x080fe20000410000 */
[----:B------:R-:W-:Y:S01]  /*28c0*/  MOV R148, R88 ;  /* 0x0000005800947202 */ /* 0x000fe20000000f00 */
[----:B------:R-:W-:-:S07]  /*28d0*/  @P3 FMUL.FTZ R91, R154, R149 ;  /* 0x000000959a5b3220 */ /* 0x000fce0000410000 */
.L_x_11266:
[----:B------:R-:W-:Y:S05]  /*28e0*/  BSYNC.RECONVERGENT B1 ;  /* 0x0000000000017941 */ /* 0x000fea0003800200 */
.L_x_11263:
[----:B------:R-:W0:Y:S01]  /*28f0*/  @P1 LDC.64 R88, c[0x0][0x478] ;  /* 0x00011e00ff581b82 */ /* 0x000e220000000a00 */
[----:B------:R-:W-:Y:S01]  /*2900*/  @P1 IADD3 R157, PT, PT, R133, 0x20, RZ ;  /* 0x00000020859d1810 */ /* 0x000fe20007ffe0ff */
[----:B------:R-:W-:Y:S06]  /*2910*/  BSSY.RECONVERGENT B1, `(.L_x_11268) ;  /* 0x0000071000017945 */ /* 0x000fec0003800200 */
[----:B------:R-:W1:Y:S01]  /*2920*/  @P3 LDC.64 R154, c[0x0][0x468] ;  /* 0x00011a00ff9a3b82 */ /* 0x000e620000000a00 */
[----:B0-----:R-:W-:Y:S01]  /*2930*/  @P1 IMAD.WIDE.U32 R156, R157, 0x10, R88 ;  /* 0x000000109d9c1825 */ /* 0x001fe200078e0058 */
[----:B------:R-:W-:-:S02]  /*2940*/  @P3 IADD3 R89, PT, PT, R135, 0x20, RZ ;  /* 0x0000002087593810 */ /* 0x000fc40007ffe0ff */
[----:B------:R-:W-:Y:S02]  /*2950*/  MOV R88, R148 ;  /* 0x0000009400587202 */ /* 0x000fe40000000f00 */
[----:B------:R0:W-:Y:S01]  /*2960*/  @P1 STG.E.128 desc[UR6][R156.64], R84 ;  /* 0x000000549c001986 */ /* 0x0001e2000c101d06 */
[----:B-1----:R-:W-:Y:S01]  /*2970*/  @P3 IMAD.WIDE.U32 R154, R89, 0x10, R154 ;  /* 0x00000010599a3825 */ /* 0x002fe200078e009a */
[----:B------:R-:W-:-:S05]  /*2980*/  MOV R89, R151 ;  /* 0x0000009700597202 */ /* 0x000fca0000000f00 */
[----:B------:R0:W-:Y:S01]  /*2990*/  @P3 STG.E.128 desc[UR6][R154.64], R88 ;  /* 0x000000589a003986 */ /* 0x0001e2000c101d06 */
[----:B------:R-:W-:Y:S05]  /*29a0*/  @!P0 BRA `(.L_x_11269) ;  /* 0x0000000000d08947 */ /* 0x000fea0003800000 */
[----:B------:R-:W-:Y:S05]  /*29b0*/  @!P1 BRA `(.L_x_11270) ;  /* 0x0000000000689947 */ /* 0x000fea0003800000 */
[-CC-:B0-----:R-:W-:Y:S01]  /*29c0*/  @P2 FFMA.FTZ R87, R101, R115.reuse, R114.reuse ;  /* 0x0000007365572223 */ /* 0x181fe20000010072 */
[-CC-:B------:R-:W-:Y:S01]  /*29d0*/  @P2 FFMA.FTZ R84, R102, R115.reuse, R114.reuse ;  /* 0x0000007366542223 */ /* 0x180fe20000010072 */
[-CC-:B------:R-:W-:Y:S01]  /*29e0*/  @P2 FFMA.FTZ R85, R99, R115.reuse, R114.reuse ;  /* 0x0000007363552223 */ /* 0x180fe20000010072 */
[----:B------:R-:W-:Y:S01]  /*29f0*/  @P2 FFMA.FTZ R148, R100, R115, R114 ;  /* 0x0000007364942223 */ /* 0x000fe20000010072 */
[----:B------:R-:W-:Y:S01]  /*2a00*/  @P2 FADD.FTZ R87, R104, -R87 ;  /* 0x8000005768572221 */ /* 0x000fe20000010000 */
[----:B------:R-:W-:Y:S01]  /*2a10*/  @P2 FADD.FTZ R84, R103, -R84 ;  /* 0x8000005467542221 */ /* 0x000fe20000010000 */
[----:B------:R-:W-:Y:S01]  /*2a20*/  @P2 FADD.FTZ R85, R150, -R85 ;  /* 0x8000005596552221 */ /* 0x000fe20000010000 */
[----:B------:R-:W-:Y:S01]  /*2a30*/  MOV R86, R26 ;  /* 0x0000001a00567202 */ /* 0x000fe20000000f00 */
[C---:B------:R-:W-:Y:S01]  /*2a40*/  @P2 FFMA.FTZ R86, R0.reuse, R87, R26 ;  /* 0x0000005700562223 */ /* 0x040fe2000001001a */
[----:B------:R-:W-:Y:S01]  /*2a50*/  MOV R154, R27 ;  /* 0x0000001b009a7202 */ /* 0x000fe20000000f00 */
        /* <DEDUP_REMOVED lines=16> */
.L_x_11270:
        /* <DEDUP_REMOVED lines=25> */
.L_x_11269:
        /* <DEDUP_REMOVED lines=8> */
[C---:B------:R-:W-:Y:S01]  /*2d70*/  FMUL.FTZ R84, R0.reuse, R85 ;  /* 0x0000005500547220 */ /* 0x040fe20000410000 */
        /* <DEDUP_REMOVED lines=19> */
.L_x_11272:
        /* <DEDUP_REMOVED lines=8> */
[----:B------:R-:W-:Y:S01]  /*2f30*/  FSEL R148, R148, RZ, P5 ;  /* 0x000000ff94947208 */ /* 0x000fe20002800000 */
[----:B------:R-:W-:Y:S01]  /*2f40*/  FADD.FTZ R151, R104, -R151 ;  /* 0x8000009768977221 */ /* 0x000fe20000010000 */
[----:B0-----:R-:W-:-:S03]  /*2f50*/  FSEL R154, R153, RZ, P5 ;  /* 0x000000ff999a7208 */ /* 0x001fc60002800000 */
[----:B------:R-:W-:Y:S01]  /*2f60*/  @P4 FMUL.FTZ R88, R148, R149 ;  /* 0x0000009594584220 */ /* 0x000fe20000410000 */
[----:B------:R-:W-:Y:S01]  /*2f70*/  @P3 FFMA.FTZ R148, R102, R115, R114 ;  /* 0x0000007366943223 */ /* 0x000fe20000010072 */
[----:B------:R-:W-:-:S03]  /*2f80*/  @P4 FMUL.FTZ R89, R154, R149 ;  /* 0x000000959a594220 */ /* 0x000fc60000410000 */
[----:B------:R-:W-:Y:S01]  /*2f90*/  @P3 FADD.FTZ R153, R103, -R148 ;  /* 0x8000009467993221 */ /* 0x000fe20000010000 */
[C---:B------:R-:W-:Y:S01]  /*2fa0*/  FMUL.FTZ R148, R0.reuse, R151 ;  /* 0x0000009700947220 */ /* 0x040fe20000410000 */
[----:B------:R-:W-:Y:S02]  /*2fb0*/  MOV R151, R89 ;  /* 0x0000005900977202 */ /* 0x000fe40000000f00 */
[----:B------:R-:W-:Y:S02]  /*2fc0*/  @P3 FMUL.FTZ R153, R0, R153 ;  /* 0x0000009900993220 */ /* 0x000fe40000410000 */
[----:B------:R-:W-:-:S03]  /*2fd0*/  FSEL R148, R148, RZ, P5 ;  /* 0x000000ff94947208 */ /* 0x000fc60002800000 */
[----:B------:R-:W-:Y:S02]  /*2fe0*/  @P3 FSEL R154, R153, RZ, P5 ;  /* 0x000000ff999a3208 */ /* 0x000fe40002800000 */
[-C--:B------:R-:W-:Y:S01]  /*2ff0*/  @P4 FMUL.FTZ R90, R148, R149.reuse ;  /* 0x00000095945a4220 */ /* 0x080fe20000410000 */
[----:B------:R-:W-:Y:S02]  /*3000*/  MOV R148, R88 ;  /* 0x0000005800947202 */ /* 0x000fe40000000f00 */
[----:B------:R-:W-:-:S07]  /*3010*/  @P3 FMUL.FTZ R91, R154, R149 ;  /* 0x000000959a5b3220 */ /* 0x000fce0000410000 */
.L_x_11271:
[----:B------:R-:W-:Y:S05]  /*3020*/  BSYNC.RECONVERGENT B1 ;  /* 0x0000000000017941 */ /* 0x000fea0003800200 */
.L_x_11268:
        /* <DEDUP_REMOVED lines=39> */
.L_x_11275:
        /* <DEDUP_REMOVED lines=25> */
.L_x_11274:
        /* <DEDUP_REMOVED lines=28> */
.L_x_11277:
        /* <DEDUP_REMOVED lines=23> */
.L_x_11276:
[----:B------:R-:W-:Y:S05]  /*3760*/  BSYNC.RECONVERGENT B1 ;  /* 0x0000000000017941 */ /* 0x000fea0003800200 */
.L_x_11273:
        /* <DEDUP_REMOVED lines=39> */
.L_x_11280:
        /* <DEDUP_REMOVED lines=25> */
.L_x_11279:
        /* <DEDUP_REMOVED lines=28> */
.L_x_11282:
        /* <DEDUP_REMOVED lines=23> */
.L_x_11281:
[----:B------:R-:W-:Y:S05]  /*3ea0*/  BSYNC.RECONVERGENT B1 ;  /* 0x0000000000017941 */ /* 0x000fea0003800200 */
.L_x_11278:
        /* <DEDUP_REMOVED lines=18> */
[----:B------:R-:W-:Y:S01]  /*3fd0*/  MOV R86, R14 ;  /* 0x0000000e00567202 */ /* 0x000fe20000000f00 */
[----:B------:R-:W-:Y:S01]  /*3fe0*/  @P2 FADD.FTZ R87, R128, -R87 ;  /* 0x8000005780572221 */ /* 0x000fe20000010000 */
[----:B------:R-:W-:Y:S01]  /*3ff0*/  @P2 FADD.FTZ R115, R116, -R115 ;  /* 0x8000007374732221 */ /* 0x000fe20000010000 */
[C---:B------:R-:W-:Y:S01]  /*4000*/  @P2 FFMA.FTZ R86, R0.reuse, R85, R14 ;  /* 0x0000005500562223 */ /* 0x040fe2000001000e */
[----:B------:R-:W-:Y:S01]  /*4010*/  MOV R84, R12 ;  /* 0x0000000c00547202 */ /* 0x000fe20000000f00 */
[----:B------:R-:W-:Y:S01]  /*4020*/  @P2 FADD.FTZ R148, R127, -R148 ;  /* 0x800000947f942221 */ /* 0x000fe20000010000 */
[----:B------:R-:W-:Y:S01]  /*4030*/  MOV R85, R13 ;  /* 0x0000000d00557202 */ /* 0x000fe20000000f00 */
[C---:B------:R-:W-:Y:S01]  /*4040*/  @P2 FFMA.FTZ R85, R0.reuse, R115, R13 ;  /* 0x0000007300552223 */ /* 0x040fe2000001000d */
[C---:B------:R-:W-:Y:S01]  /*4050*/  @P2 FFMA.FTZ R84, R0.reuse, R87, R12 ;  /* 0x0000005700542223 */ /* 0x040fe2000001000c */
[----:B------:R-:W-:Y:S01]  /*4060*/  MOV R2, R15 ;  /* 0x0000000f00027202 */ /* 0x000fe20000000f00 */
[----:B------:R-:W-:Y:S01]  /*4070*/  @P2 FFMA.FTZ R2, R0, R148, R15 ;  /* 0x0000009400022223 */ /* 0x000fe2000001000f */
[-C--:B------:R-:W-:Y:S01]  /*4080*/  FMUL.FTZ R87, R86, R149.reuse ;  /* 0x0000009556577220 */ /* 0x080fe20000410000 */
[-C--:B------:R-:W-:Y:S01]  /*4090*/  FMUL.FTZ R0, R85, R149.reuse ;  /* 0x0000009555007220 */ /* 0x080fe20000410000 */
[----:B------:R-:W-:-:S03]  /*40a0*/  FMUL.FTZ R115, R84, R149 ;  /* 0x0000009554737220 */ /* 0x000fc60000410000 */
[----:B------:R-:W-:Y:S02]  /*40b0*/  SEL R90, R87, R90, P4 ;  /* 0x0000005a575a7207 */ /* 0x000fe40002000000 */
[----:B------:R-:W-:Y:S02]  /*40c0*/  SEL R89, R0, R89, P4 ;  /* 0x0000005900597207 */ /* 0x000fe40002000000 */
[----:B------:R-:W-:Y:S02]  /*40d0*/  SEL R88, R115, R88, P4 ;  /* 0x0000005873587207 */ /* 0x000fe40002000000 */
[----:B------:R-:W-:Y:S01]  /*40e0*/  MOV R87, R2 ;  /* 0x0000000200577202 */ /* 0x000fe20000000f00 */
[----:B------:R-:W-:Y:S06]  /*40f0*/  @!P3 BRA `(.L_x_11286) ;  /* 0x000000040030b947 */ /* 0x000fec0003800000 */
[----:B------:R-:W-:Y:S01]  /*4100*/  FMUL.FTZ R91, R2, R149 ;  /* 0x00000095025b7220 */ /* 0x000fe20000410000 */
[----:B------:R-:W-:Y:S06]  /*4110*/  BRA `(.L_x_11286) ;  /* 0x0000000400287947 */ /* 0x000fec0003800000 */
.L_x_11285:
[----:B------:R-:W-:Y:S01]  /*4120*/  @P2 FFMA.FTZ R151, R123, R115, R114 ;  /* 0x000000737b972223 */ /* 0x000fe20000010072 */
[----:B------:R-:W-:Y:S02]  /*4130*/  MOV R2, R12 ;  /* 0x0000000c00027202 */ /* 0x000fe40000000f00 */
[----:B------:R-:W-:Y:S01]  /*4140*/  MOV R148, R13 ;  /* 0x0000000d00947202 */ /* 0x000fe20000000f00 */
[----:B------:R-:W-:Y:S01]  /*4150*/  @P2 FADD.FTZ R151, R128, -R151 ;  /* 0x8000009780972221 */ /* 0x000fe20000010000 */
[----:B0-----:R-:W-:-:S03]  /*4160*/  MOV R154, R14 ;  /* 0x0000000e009a7202 */ /* 0x001fc60000000f00 */
[----:B------:R-:W-:Y:S01]  /*4170*/  @P2 FFMA.FTZ R2, R0, R151, R12 ;  /* 0x0000009700022223 */ /* 0x000fe2000001000c */
[----:B------:R-:W-:-:S04]  /*4180*/  @P2 FFMA.FTZ R151, R118, R115, R114 ;  /* 0x0000007376972223 */ /* 0x000fc80000010072 */
[----:B------:R-:W-:-:S04]  /*4190*/  @P2 FADD.FTZ R151, R116, -R151 ;  /* 0x8000009774972221 */ /* 0x000fc80000010000 */
[----:B------:R-:W-:Y:S01]  /*41a0*/  @P2 FFMA.FTZ R148, R0, R151, R13 ;  /* 0x0000009700942223 */ /* 0x000fe2000001000d */
[----:B------:R-:W-:-:S04]  /*41b0*/  @P2 FFMA.FTZ R151, R125, R115, R114 ;  /* 0x000000737d972223 */ /* 0x000fc80000010072 */
[----:B------:R-:W-:-:S04]  /*41c0*/  @P2 FADD.FTZ R151, R152, -R151 ;  /* 0x8000009798972221 */ /* 0x000fc80000010000 */
[----:B------:R-:W-:Y:S01]  /*41d0*/  @P2 FFMA.FTZ R154, R0, R151, R14 ;  /* 0x00000097009a2223 */ /* 0x000fe2000001000e */
[-C--:B------:R-:W-:Y:S01]  /*41e0*/  FMUL.FTZ R151, R2, R149.reuse ;  /* 0x0000009502977220 */ /* 0x080fe20000410000 */
        /* <DEDUP_REMOVED lines=12> */
.L_x_11284:
        /* <DEDUP_REMOVED lines=8> */
[----:B------:R-:W-:Y:S01]  /*4330*/  ISETP.GT.AND P0, PT, R2, RZ, PT ;  /* 0x000000ff0200720c */ /* 0x000fe20003f04270 */
[C---:B------:R-:W-:Y:S01]  /*4340*/  FMUL.FTZ R84, R0.reuse, R85 ;  /* 0x0000005500547220 */ /* 0x040fe20000410000 */
[C---:B------:R-:W-:Y:S01]  /*4350*/  FMUL.FTZ R85, R0.reuse, R87 ;  /* 0x0000005700557220 */ /* 0x040fe20000410000 */
[----:B------:R-:W-:Y:S01]  /*4360*/  FMUL.FTZ R86, R0, R151 ;  /* 0x0000009700567220 */ /* 0x000fe20000410000 */
[----:B------:R-:W-:-:S02]  /*4370*/  FADD.FTZ R87, R127, -R114 ;  /* 0x800000727f577221 */ /* 0x000fc40000010000 */
[----:B------:R-:W-:Y:S02]  /*4380*/  FSEL R84, R84, RZ, P0 ;  /* 0x000000ff54547208 */ /* 0x000fe40000000000 */
[----:B------:R-:W-:Y:S01]  /*4390*/  FSEL R85, R85, RZ, P0 ;  /* 0x000000ff55557208 */ /* 0x000fe20000000000 */
[----:B------:R-:W-:Y:S01]  /*43a0*/  FMUL.FTZ R2, R0, R87 ;  /* 0x0000005700027220 */ /* 0x000fe20000410000 */
[----:B------:R-:W-:Y:S01]  /*43b0*/  FSEL R86, R86, RZ, P0 ;  /* 0x000000ff56567208 */ /* 0x000fe20000000000 */
[-C--:B------:R-:W-:Y:S02]  /*43c0*/  FMUL.FTZ R87, R84, R149.reuse ;  /* 0x0000009554577220 */ /* 0x080fe40000410000 */
[-C--:B------:R-:W-:Y:S01]  /*43d0*/  FMUL.FTZ R0, R85, R149.reuse ;  /* 0x0000009555007220 */ /* 0x080fe20000410000 */
[----:B------:R-:W-:Y:S01]  /*43e0*/  FSEL R2, R2, RZ, P0 ;  /* 0x000000ff02027208 */ /* 0x000fe20000000000 */
[----:B------:R-:W-:Y:S01]  /*43f0*/  FMUL.FTZ R115, R86, R149 ;  /* 0x0000009556737220 */ /* 0x000fe20000410000 */
[----:B------:R-:W-:-:S02]  /*4400*/  SEL R88, R87, R88, P4 ;  /* 0x0000005857587207 */ /* 0x000fc40002000000 */
[----:B------:R-:W-:Y:S02]  /*4410*/  SEL R89, R0, R89, P4 ;  /* 0x0000005900597207 */ /* 0x000fe40002000000 */
[----:B------:R-:W-:Y:S02]  /*4420*/  SEL R90, R115, R90, P4 ;  /* 0x0000005a735a7207 */ /* 0x000fe40002000000 */
[----:B------:R-:W-:Y:S01]  /*4430*/  MOV R87, R2 ;  /* 0x0000000200577202 */ /* 0x000fe20000000f00 */
[----:B------:R-:W-:Y:S06]  /*4440*/  @!P3 BRA `(.L_x_11286) ;  /* 0x00000000005cb947 */ /* 0x000fec0003800000 */
[----:B------:R-:W-:Y:S01]  /*4450*/  FMUL.FTZ R91, R2, R149 ;  /* 0x00000095025b7220 */ /* 0x000fe20000410000 */
[----:B------:R-:W-:Y:S06]  /*4460*/  BRA `(.L_x_11286) ;  /* 0x0000000000547947 */ /* 0x000fec0003800000 */
.L_x_11287:
[-CC-:B------:R-:W-:Y:S01]  /*4470*/  FFMA.FTZ R151, R123, R115.reuse, R114.reuse ;  /* 0x000000737b977223 */ /* 0x180fe20000010072 */
[----:B------:R-:W-:Y:S01]  /*4480*/  ISETP.GT.AND P0, PT, R2, RZ, PT ;  /* 0x000000ff0200720c */ /* 0x000fe20003f04270 */
[-CC-:B------:R-:W-:Y:S01]  /*4490*/  FFMA.FTZ R2, R130, R115.reuse, R114.reuse ;  /* 0x0000007382027223 */ /* 0x180fe20000010072 */
[-CC-:B------:R-:W-:Y:S01]  /*44a0*/  FFMA.FTZ R153, R118, R115.reuse, R114.reuse ;  /* 0x0000007376997223 */ /* 0x180fe20000010072 */
[----:B------:R-:W-:Y:S01]  /*44b0*/  FADD.FTZ R151, R128, -R151 ;  /* 0x8000009780977221 */ /* 0x000fe20000010000 */
[----:B------:R-:W-:Y:S01]  /*44c0*/  FFMA.FTZ R115, R125, R115, R114 ;  /* 0x000000737d737223 */ /* 0x000fe20000010072 */
[----:B0-----:R-:W-:Y:S01]  /*44d0*/  FADD.FTZ R155, R127, -R2 ;  /* 0x800000027f9b7221 */ /* 0x001fe20000010000 */
[----:B------:R-:W-:Y:S01]  /*44e0*/  FADD.FTZ R153, R116, -R153 ;  /* 0x8000009974997221 */ /* 0x000fe20000010000 */
[----:B------:R-:W-:Y:S01]  /*44f0*/  FMUL.FTZ R151, R0, R151 ;  /* 0x0000009700977220 */ /* 0x000fe20000410000 */
[----:B------:R-:W-:Y:S01]  /*4500*/  FADD.FTZ R115, R152, -R115 ;  /* 0x8000007398737221 */ /* 0x000fe20000010000 */
[C---:B------:R-:W-:Y:S01]  /*4510*/  FMUL.FTZ R155, R0.reuse, R155 ;  /* 0x0000009b009b7220 */ /* 0x040fe20000410000 */
[----:B------:R-:W-:-:S02]  /*4520*/  FMUL.FTZ R153, R0, R153 ;  /* 0x0000009900997220 */ /* 0x000fc40000410000 */
[----:B------:R-:W-:Y:S01]  /*4530*/  FSEL R2, R151, RZ, P0 ;  /* 0x000000ff97027208 */ /* 0x000fe20000000000 */
[----:B------:R-:W-:Y:S01]  /*4540*/  FMUL.FTZ R115, R0, R115 ;  /* 0x0000007300737220 */ /* 0x000fe20000410000 */
[----:B------:R-:W-:Y:S02]  /*4550*/  FSEL R114, R155, RZ, P0 ;  /* 0x000000ff9b727208 */ /* 0x000fe40000000000 */
[----:B------:R-:W-:Y:S01]  /*4560*/  FSEL R0, R153, RZ, P0 ;  /* 0x000000ff99007208 */ /* 0x000fe20000000000 */
[-C--:B------:R-:W-:Y:S01]  /*4570*/  @P4 FMUL.FTZ R88, R2, R149.reuse ;  /* 0x0000009502584220 */ /* 0x080fe20000410000 */
[----:B------:R-:W-:Y:S01]  /*4580*/  FSEL R2, R115, RZ, P0 ;  /* 0x000000ff73027208 */ /* 0x000fe20000000000 */
[-C--:B------:R-:W-:Y:S02]  /*4590*/  @P3 FMUL.FTZ R91, R114, R149.reuse ;  /* 0x00000095725b3220 */ /* 0x080fe40000410000 */
[-C--:B------:R-:W-:Y:S02]  /*45a0*/  @P4 FMUL.FTZ R89, R0, R149.reuse ;  /* 0x0000009500594220 */ /* 0x080fe40000410000 */
[----:B------:R-:W-:-:S07]  /*45b0*/  @P4 FMUL.FTZ R90, R2, R149 ;  /* 0x00000095025a4220 */ /* 0x000fce0000410000 */
.L_x_11286:
[----:B------:R-:W-:Y:S05]  /*45c0*/  BSYNC.RECONVERGENT B1 ;  /* 0x0000000000017941 */ /* 0x000fea0003800200 */
.L_x_11283:
        /* <DEDUP_REMOVED lines=12> */
.L_x_11253:
[----:B------:R-:W-:Y:S05]  /*4690*/  BSYNC B0 ;  /* 0x0000000000007941 */ /* 0x000fea0003800000 */
.L_x_11252:
        /* <DEDUP_REMOVED lines=144> */
.L_x_11257:
        /* <DEDUP_REMOVED lines=8> */
.L_x_11290:
[----:B------:R-:W-:Y:S05]  /*5020*/  BSYNC B1 ;  /* 0x0000000000017941 */ /* 0x000fea0003800000 */
.L_x_11289:
        /* <DEDUP_REMOVED lines=8> */
.L_x_11291:
[----:B------:R-:W-:Y:S01]  /*50b0*/  FADD.FTZ R114, R114, R131 ;  /* 0x0000008372727221 */ /* 0x000fe20000010000 */
[----:B------:R-:W-:-:S04]  /*50c0*/  HFMA2 R157, -RZ, RZ, 0, 1.1920928955078125e-07 ;  /* 0x00000002ff9d7431 */ /* 0x000fc800000001ff */
[----:B------:R-:W-:Y:S02]  /*50d0*/  MOV R160, R114 ;  /* 0x0000007200a07202 */ /* 0x000fe40000000f00 */
[----:B------:R-:W-:-:S07]  /*50e0*/  MOV R154, R155 ;  /* 0x0000009b009a7202 */ /* 0x000fce0000000f00 */
[----:B------:R-:W-:Y:S05]  /*50f0*/  WARPSYNC.COLLECTIVE R153, `(.L_x_11292) ;  /* 0x0000000099087348 */ /* 0x000fea0003c00000 */
[----:B------:R0:W1:Y:S02]  /*5100*/  SHFL.BFLY P1, R155, R160, R157, R162 ;  /* 0x0c00009da09b7389 */ /* 0x00006400000200a2 */
[----:B01----:R-:W-:Y:S05]  /*5110*/  ENDCOLLECTIVE ;  /* 0x000000000000791b */ /* 0x003fea0003800000 */
.L_x_11292:
[----:B------:R-:W-:-:S05]  /*5120*/  FADD.FTZ R154, R154, R129 ;  /* 0x000000819a9a7221 */ /* 0x000fca0000010000 */
[----:B------:R-:W-:Y:S02]  /*5130*/  MOV R160, R154 ;  /* 0x0000009a00a07202 */ /* 0x000fe40000000f00 */
[----:B------:R-:W-:-:S07]  /*5140*/  MOV R115, R155 ;  /* 0x0000009b00737202 */ /* 0x000fce0000000f00 */
[----:B------:R-:W-:Y:S05]  /*5150*/  WARPSYNC.COLLECTIVE R153, `(.L_x_11293) ;  /* 0x0000000099087348 */ /* 0x000fea0003c00000 */
[----:B------:R0:W1:Y:S02]  /*5160*/  SHFL.BFLY P1, R155, R160, R157, R162 ;  /* 0x0c00009da09b7389 */ /* 0x00006400000200a2 */
[----:B01----:R-:W-:Y:S05]  /*5170*/  ENDCOLLECTIVE ;  /* 0x000000000000791b */ /* 0x003fea0003800000 */
.L_x_11293:
[----:B------:R-:W-:Y:S01]  /*5180*/  FADD.FTZ R115, R114, R115 ;  /* 0x0000007372737221 */ /* 0x000fe20000010000 */
[----:B------:R-:W-:-:S04]  /*5190*/  HFMA2 R157, -RZ, RZ, 0, 2.384185791015625e-07 ;  /* 0x00000004ff9d7431 */ /* 0x000fc800000001ff */
[----:B------:R-:W-:Y:S02]  /*51a0*/  MOV R160, R115 ;  /* 0x0000007300a07202 */ /* 0x000fe40000000f00 */
[----:B------:R-:W-:-:S07]  /*51b0*/  MOV R133, R155 ;  /* 0x0000009b00857202 */ /* 0x000fce0000000f00 */
[----:B------:R-:W-:Y:S05]  /*51c0*/  WARPSYNC.COLLECTIVE R153, `(.L_x_11294) ;  /* 0x0000000099087348 */ /* 0x000fea0003c00000 */
[----:B------:R0:W1:Y:S02]  /*51d0*/  SHFL.BFLY P1, R155, R160, R157, R162 ;  /* 0x0c00009da09b7389 */ /* 0x00006400000200a2 */
[----:B01----:R-:W-:Y:S05]  /*51e0*/  ENDCOLLECTIVE ;  /* 0x000000000000791b */ /* 0x003fea0003800000 */
.L_x_11294:
[----:B------:R-:W-:-:S05]  /*51f0*/  FADD.FTZ R133, R154, R133 ;  /* 0x000000859a857221 */ /* 0x000fca0000010000 */
[----:B------:R-:W-:Y:S02]  /*5200*/  MOV R160, R133 ;  /* 0x0000008500a07202 */ /* 0x000fe40000000f00 */
[----:B------:R-:W-:-:S07]  /*5210*/  MOV R156, R155 ;  /* 0x0000009b009c7202 */ /* 0x000fce0000000f00 */
[----:B------:R-:W-:Y:S05]  /*5220*/  WARPSYNC.COLLECTIVE R153, `(.L_x_11295) ;  /* 0x0000000099087348 */ /* 0x000fea0003c00000 */
[----:B------:R0:W1:Y:S02]  /*5230*/  SHFL.BFLY P1, R155, R160, R157, R162 ;  /* 0x0c00009da09b7389 */ /* 0x00006400000200a2 */
[----:B01----:R-:W-:Y:S05]  /*5240*/  ENDCOLLECTIVE ;  /* 0x000000000000791b */ /* 0x003fea0003800000 */
.L_x_11295:
[----:B------:R-:W-:Y:S01]  /*5250*/  FADD.FTZ R156, R115, R156 ;  /* 0x0000009c739c7221 */ /* 0x000fe20000010000 */
[----:B------:R-:W-:-:S04]  /*5260*/  HFMA2 R157, -RZ, RZ, 0, 4.76837158203125e-07 ;  /* 0x00000008ff9d7431 */ /* 0x000fc800000001ff */
[----:B------:R-:W-:Y:S02]  /*5270*/  MOV R160, R156 ;  /* 0x0000009c00a07202 */ /* 0x000fe40000000f00 */
[----:B------:R-:W-:-:S07]  /*5280*/  MOV R158, R155 ;  /* 0x0000009b009e7202 */ /* 0x000fce0000000f00 */
[----:B------:R-:W-:Y:S05]  /*5290*/  WARPSYNC.COLLECTIVE R153, `(.L_x_11296) ;  /* 0x0000000099087348 */ /* 0x000fea0003c00000 */
[----:B------:R0:W1:Y:S02]  /*52a0*/  SHFL.BFLY P1, R155, R160, R157, R162 ;  /* 0x0c00009da09b7389 */ /* 0x00006400000200a2 */
[----:B01----:R-:W-:Y:S05]  /*52b0*/  ENDCOLLECTIVE ;  /* 0x000000000000791b */ /* 0x003fea0003800000 */
.L_x_11296:
[----:B------:R-:W-:-:S05]  /*52c0*/  FADD.FTZ R158, R133, R158 ;  /* 0x0000009e859e7221 */ /* 0x000fca0000010000 */
[----:B------:R-:W-:Y:S02]  /*52d0*/  MOV R160, R158 ;  /* 0x0000009e00a07202 */ /* 0x000fe40000000f00 */
[----:B------:R-:W-:-:S07]  /*52e0*/  MOV R129, R155 ;  /* 0x0000009b00817202 */ /* 0x000fce0000000f00 */
[----:B------:R-:W-:Y:S05]  /*52f0*/  WARPSYNC.COLLECTIVE R153, `(.L_x_11297) ;  /* 0x0000000099087348 */ /* 0x000fea0003c00000 */
[----:B------:R0:W1:Y:S02]  /*5300*/  SHFL.BFLY P1, R155, R160, R157, R162 ;  /* 0x0c00009da09b7389 */ /* 0x00006400000200a2 */
[----:B01----:R-:W-:Y:S05]  /*5310*/  ENDCOLLECTIVE ;  /* 0x000000000000791b */ /* 0x003fea0003800000 */
.L_x_11297:
[----:B------:R-:W-:Y:S01]  /*5320*/  FADD.FTZ R135, R156, R129 ;  /* 0x000000819c877221 */ /* 0x000fe20000010000 */
[----:B------:R-:W-:-:S04]  /*5330*/  HFMA2 R157, -RZ, RZ, 0, 9.5367431640625e-07 ;  /* 0x00000010ff9d7431 */ /* 0x000fc800000001ff */
[----:B------:R-:W-:Y:S02]  /*5340*/  MOV R160, R135 ;  /* 0x0000008700a07202 */ /* 0x000fe40000000f00 */
[----:B------:R-:W-:-:S07]  /*5350*/  MOV R131, R155 ;  /* 0x0000009b00837202 */ /* 0x000fce0000000f00 */
[----:B------:R-:W-:Y:S05]  /*5360*/  WARPSYNC.COLLECTIVE R153, `(.L_x_11298) ;  /* 0x0000000099087348 */ /* 0x000fea0003c00000 */
[----:B------:R0:W1:Y:S02]  /*5370*/  SHFL.BFLY P1, R155, R160, R157, R162 ;  /* 0x0c00009da09b7389 */ /* 0x00006400000200a2 */
[----:B01----:R-:W-:Y:S05]  /*5380*/  ENDCOLLECTIVE ;  /* 0x000000000000791b */ /* 0x003fea0003800000 */
.L_x_11298:
[----:B------:R-:W-:-:S05]  /*5390*/  FADD.FTZ R131, R158, R131 ;  /* 0x000000839e837221 */ /* 0x000fca0000010000 */
[----:B------:R-:W-:Y:S02]  /*53a0*/  MOV R160, R131 ;  /* 0x0000008300a07202 */ /* 0x000fe40000000f00 */
[----:B------:R-:W-:-:S07]  /*53b0*/  MOV R114, R155 ;  /* 0x0000009b00727202 */ /* 0x000fce0000000f00 */
[----:B------:R-:W-:Y:S05]  /*53c0*/  WARPSYNC.COLLECTIVE R153, `(.L_x_11299) ;  /* 0x0000000099087348 */ /* 0x000fea0003c00000 */
[----:B------:R0:W1:Y:S02]  /*53d0*/  SHFL.BFLY P1, R155, R160, R157, R162 ;  /* 0x0c00009da09b7389 */ /* 0x00006400000200a2 */
[----:B01----:R-:W-:Y:S05]  /*53e0*/  ENDCOLLECTIVE ;  /* 0x000000000000791b */ /* 0x003fea0003800000 */
.L_x_11299:
[----:B------:R-:W-:Y:S01]  /*53f0*/  MOV R154, R155 ;  /* 0x0000009b009a7202 */ /* 0x000fe20000000f00 */
[----:B------:R-:W-:Y:S06]  /*5400*/  BRA `(.L_x_11300) ;  /* 0xffffffc400347947 */ /* 0x000fec000383ffff */
.L_x_11301:
        /* <DEDUP_REMOVED lines=15> */
.L_x_14574:


//--------------------- .text._ZN10layer_norm13ln_bwd_kernelINS_13Kernel_traitsI6__halfffffjLj768ELj1ELj4ELj1ELj16ENS_18Kernel_traits_baseILj768ES2_ffffjLj128EEEEELb0ELb1ELb0ELb0EEEvNS_9BwdParamsE --------------------------
	.section	.text._ZN10layer_norm13ln_bwd_kernelINS_13Kernel_traitsI6__halfffffjLj768ELj1ELj4ELj1ELj16ENS_18Kernel_traits_baseILj768ES2_ffffjLj128EEEEELb0ELb1ELb0ELb0EEEvNS_9BwdParamsE,"ax",@progbits
	.align	128
        .global         _ZN10layer_norm13ln_bwd_kernelINS_13Kernel_traitsI6__halfffffjLj768ELj1ELj4ELj1ELj16ENS_18Kernel_traits_baseILj768ES2_ffffjLj128EEEEELb0ELb1ELb0ELb0EEEvNS_9BwdParamsE
        .type           _ZN10layer_norm13ln_bwd_kernelINS_13Kernel_traitsI6__halfffffjLj768ELj1ELj4ELj1ELj16ENS_18Kernel_traits_baseILj768ES2_ffffjLj128EEEEELb0ELb1ELb0ELb0EEEvNS_9BwdParamsE,@function
        .size           _ZN10layer_norm13ln_bwd_kernelINS_13Kernel_traitsI6__halfffffjLj768ELj1ELj4ELj1ELj16ENS_18Kernel_traits_baseILj768ES2_ffffjLj128EEEEELb0ELb1ELb0ELb0EEEvNS_9BwdParamsE,(.L_x_14575 - _ZN10layer_norm13ln_bwd_kernelINS_13Kernel_traitsI6__halfffffjLj768ELj1ELj4ELj1ELj16ENS_18Kernel_traits_baseILj768ES2_ffffjLj128EEEEELb0ELb1ELb0ELb0EEEvNS_9BwdParamsE)
        .other          _ZN10layer_norm13ln_bwd_kernelINS_13Kernel_traitsI6__halfffffjLj768ELj1ELj4ELj1ELj16ENS_18Kernel_traits_baseILj768ES2_ffffjLj128EEEEELb0ELb1ELb0ELb0EEEvNS_9BwdParamsE,@"STO_CUDA_ENTRY STV_DEFAULT"
_ZN10layer_norm13ln_bwd_kernelINS_13Kernel_traitsI6__halfffffjLj768ELj1ELj4ELj1ELj16ENS_18Kernel_traits_baseILj768ES2_ffffjLj128EEEEELb0ELb1ELb0ELb0EEEvNS_9BwdParamsE:
.text._ZN10layer_norm13ln_bwd_kernelINS_13Kernel_traitsI6__halfffffjLj768ELj1ELj4ELj1ELj16ENS_18Kernel_traits_baseILj768ES2_ffffjLj128EEEEELb0ELb1ELb0ELb0EEEvNS_9BwdParamsE:
        /* <DEDUP_REMOVED lines=27> */
[----:B0-----:R-:W-:-:S05]  /*01b0*/  @P0 IMAD.WIDE.U32 R4, R55, 0x8, R4 ;  /* 0x0000000837040825 */ /* 0x001fca00078e0004 */
[----:B--2---:R0:W5:Y:S02]  /*01c0*/  @P0 LDG.E.64 R6, desc[UR6][R4.64] ;  /* 0x0000000604060981 */ /* 0x004164000c1e1b00 */
[----:B------:R-:W2:Y:S01]  /*01d0*/  @P2 LDC.64 R40, c[0x0][0x3d0] ;  /* 0x0000f400ff282b82 */ /* 0x000ea20000000a00 */
[C---:B---3--:R-:W-:Y:S01]  /*01e0*/  @P0 IMAD.WIDE.U32 R8, R55.reuse, 0x8, R8 ;  /* 0x0000000837080825 */ /* 0x048fe200078e0008 */
[----:B------:R-:W-:-:S04]  /*01f0*/  @P0 LOP3.LUT R55, R55, 0x20, RZ, 0xfc, !PT ;  /* 0x0000002037370812 */ /* 0x000fc800078efcff */
[----:B------:R-:W5:Y:S02]  /*0200*/  @P0 LDG.E.64 R10, desc[UR6][R8.64] ;  /* 0x00000006080a0981 */ /* 0x000f64000c1e1b00 */
[----:B------:R-:W3:Y:S01]  /*0210*/  @P2 LDC.64 R42, c[0x0][0x3e8] ;  /* 0x0000fa00ff2a2b82 */ /* 0x000ee20000000a00 */
[----:B----4-:R-:W-:-:S05]  /*0220*/  @P1 IMAD.WIDE.U32 R36, R55, 0x8, R14 ;  /* 0x0000000837241825 */ /* 0x010fca00078e000e */
[----:B------:R-:W5:Y:S02]  /*0230*/  @P1 LDG.E.64 R12, desc[UR6][R36.64] ;  /* 0x00000006240c1981 */ /* 0x000f64000c1e1b00 */
[----:B------:R-:W4:Y:S01]  /*0240*/  @P3 LDC.64 R44, c[0x0][0x3d0] ;  /* 0x0000f400ff2c3b82 */ /* 0x000f220000000a00 */
[C---:B-1----:R-:W-:Y:S01]  /*0250*/  @P1 IMAD.WIDE.U32 R38, R55.reuse, 0x8, R38 ;  /* 0x0000000837261825 */ /* 0x042fe200078e0026 */
[----:B------:R-:W-:-:S04]  /*0260*/  @P1 IADD3 R55, PT, PT, R55, 0x20, RZ ;  /* 0x0000002037371810 */ /* 0x000fc80007ffe0ff */
[----:B------:R-:W5:Y:S02]  /*0270*/  @P1 LDG.E.64 R20, desc[UR6][R38.64] ;  /* 0x0000000626141981 */ /* 0x000f64000c1e1b00 */
[----:B------:R-:W1:Y:S01]  /*0280*/  @P3 LDC.64 R46, c[0x0][0x3e8] ;  /* 0x0000fa00ff2e3b82 */ /* 0x000e620000000a00 */
[----:B--2---:R-:W-:-:S05]  /*0290*/  @P2 IMAD.WIDE.U32 R40, R55, 0x8, R40 ;  /* 0x0000000837282825 */ /* 0x004fca00078e0028 */
[----:B------:R-:W5:Y:S02]  /*02a0*/  @P2 LDG.E.64 R22, desc[UR6][R40.64] ;  /* 0x0000000628162981 */ /* 0x000f64000c1e1b00 */
[----:B------:R-:W2:Y:S01]  /*02b0*/  @P4 LDC.64 R48, c[0x0][0x3d0] ;  /* 0x0000f400ff304b82 */ /* 0x000ea20000000a00 */
[C---:B---3--:R-:W-:Y:S01]  /*02c0*/  @P2 IMAD.WIDE.U32 R42, R55.reuse, 0x8, R42 ;  /* 0x00000008372a2825 */ /* 0x048fe200078e002a */
[----:B------:R-:W-:-:S04]  /*02d0*/  @P2 IADD3 R55, PT, PT, R55, 0x20, RZ ;  /* 0x0000002037372810 */ /* 0x000fc80007ffe0ff */
[----:B------:R-:W5:Y:S02]  /*02e0*/  @P2 LDG.E.64 R24, desc[UR6][R42.64] ;  /* 0x000000062a182981 */ /* 0x000f64000c1e1b00 */
[----:B------:R-:W3:Y:S01]  /*02f0*/  @P4 LDC.64 R50, c[0x0][0x3e8] ;  /* 0x0000fa00ff324b82 */ /* 0x000ee20000000a00 */
[C---:B----4-:R-:W-:Y:S01]  /*0300*/  @P3 IMAD.WIDE.U32 R44, R55.reuse, 0x8, R44 ;  /* 0x00000008372c3825 */ /* 0x050fe200078e002c */
[----:B------:R-:W-:Y:S02]  /*0310*/  CS2R R64, SRZ ;  /* 0x0000000000407805 */ /* 0x000fe4000001ff00 */
[----:B------:R-:W-:Y:S02]  /*0320*/  CS2R R66, SRZ ;  /* 0x0000000000427805 */ /* 0x000fe4000001ff00 */
[----:B------:R-:W-:Y:S02]  /*0330*/  CS2R R56, SRZ ;  /* 0x0000000000387805 */ /* 0x000fe4000001ff00 */
[----:B------:R-:W-:Y:S01]  /*0340*/  CS2R R58, SRZ ;  /* 0x00000000003a7805 */ /* 0x000fe2000001ff00 */
[----:B------:R-:W5:Y:S01]  /*0350*/  @P3 LDG.E.64 R26, desc[UR6][R44.64] ;  /* 0x000000062c1a3981 */ /* 0x000f62000c1e1b00 */
[----:B------:R-:W0:Y:S01]  /*0360*/  @P5 LDC.64 R52, c[0x0][0x3e8] ;  /* 0x0000fa00ff345b82 */ /* 0x000e220000000a00 */
[C---:B-1----:R-:W-:Y:S01]  /*0370*/  @P3 IMAD.WIDE.U32 R46, R55.reuse, 0x8, R46 ;  /* 0x00000008372e3825 */ /* 0x042fe200078e002e */
[----:B------:R-:W-:-:S02]  /*0380*/  @P3 IADD3 R55, PT, PT, R55, 0x20, RZ ;  /* 0x0000002037373810 */ /* 0x000fc40007ffe0ff */
[----:B------:R-:W-:Y:S02]  /*0390*/  CS2R R60, SRZ ;  /* 0x00000000003c7805 */ /* 0x000fe4000001ff00 */
[----:B------:R-:W-:Y:S02]  /*03a0*/  CS2R R62, SRZ ;  /* 0x00000000003e7805 */ /* 0x000fe4000001ff00 */
[----:B------:R-:W-:Y:S01]  /*03b0*/  CS2R R112, SRZ ;  /* 0x0000000000707805 */ /* 0x000fe2000001ff00 */
[----:B------:R-:W5:Y:S01]  /*03c0*/  @P3 LDG.E.64 R28, desc[UR6][R46.64] ;  /* 0x000000062e1c3981 */ /* 0x000f62000c1e1b00 */
[C---:B--2---:R-:W-:Y:S01]  /*03d0*/  @P4 IMAD.WIDE.U32 R48, R55.reuse, 0x8, R48 ;  /* 0x0000000837304825 */ /* 0x044fe200078e0030 */
[----:B------:R-:W1:Y:S08]  /*03e0*/  @P5 LDC.64 R14, c[0x0][0x3d0] ;  /* 0x0000f400ff0e5b82 */ /* 0x000e700000000a00 */
[----:B------:R-:W2:Y:S01]  /*03f0*/  S2UR UR4, SR_CTAID.X ;  /* 0x00000000000479c3 */ /* 0x000ea20000002500 */
[C---:B---3--:R-:W-:Y:S01]  /*0400*/  @P4 IMAD.WIDE.U32 R50, R55.reuse, 0x8, R50 ;  /* 0x0000000837324825 */ /* 0x048fe200078e0032 */
[----:B------:R-:W-:Y:S01]  /*0410*/  @P4 IADD3 R55, PT, PT, R55, 0x20, RZ ;  /* 0x0000002037374810 */ /* 0x000fe20007ffe0ff */
[----:B------:R-:W5:Y:S04]  /*0420*/  @P4 LDG.E.64 R30, desc[UR6][R48.64] ;  /* 0x00000006301e4981 */ /* 0x000f68000c1e1b00 */
[C---:B0-----:R-:W-:Y:S01]  /*0430*/  @P5 IMAD.WIDE.U32 R4, R55.reuse, 0x8, R52 ;  /* 0x0000000837045825 */ /* 0x041fe200078e0034 */
[----:B------:R-:W5:Y:S04]  /*0440*/  @P4 LDG.E.64 R32, desc[UR6][R50.64] ;  /* 0x0000000632204981 */ /* 0x000f68000c1e1b00 */
[----:B------:R-:W5:Y:S01]  /*0450*/  @P5 LDG.E.64 R2, desc[UR6][R4.64] ;  /* 0x0000000604025981 */ /* 0x000f62000c1e1b00 */
[----:B-1----:R-:W-:-:S05]  /*0460*/  @P5 IMAD.WIDE.U32 R14, R55, 0x8, R14 ;  /* 0x00000008370e5825 */ /* 0x002fca00078e000e */
[----:B------:R0:W5:Y:S01]  /*0470*/  @P5 LDG.E.64 R34, desc[UR6][R14.64] ;  /* 0x000000060e225981 */ /* 0x000162000c1e1b00 */
[----:B--2---:R-:W-:Y:S01]  /*0480*/  USHF.L.U32 UR4, UR4, 0x2, URZ ;  /* 0x0000000204047899 */ /* 0x004fe200080006ff */
[----:B0-----:R-:W-:-:S05]  /*0490*/  SHF.R.U32.HI R15, RZ, 0x5, R19 ;  /* 0x00000005ff0f7819 */ /* 0x001fca0000011613 */
        /* <DEDUP_REMOVED lines=32> */
[----:B------:R-:W0:Y:S01]  /*06a0*/  LDCU.64 UR4, c[0x0][0x3e0] ;  /* 0x00007c00ff0477ac */ /* 0x000e220008000a00 */
[--C-:B-----5:R-:W-:Y:S02]  /*06b0*/  SHF.R.U64 R0, R6, 0x10, R7.reuse ;  /* 0x0000001006007819 */ /* 0x120fe40000001207 */
        /* <DEDUP_REMOVED lines=11> */
[----:B------:R-:W-:Y:S02]  /*0770*/  MOV R173, R22 ;  /* 0x0000001600ad7202 */ /* 0x000fe40000000f00 */
[----:B------:R-:W-:Y:S02]  /*0780*/  CS2R R52, SRZ ;  /* 0x0000000000347805 */ /* 0x000fe4000001ff00 */
[----:B------:R-:W-:Y:S02]  /*0790*/  SHF.R.U64 R7, R22, 0x10, R23 ;  /* 0x0000001016077819 */ /* 0x000fe40000001217 */
[----:B------:R-:W-:Y:S02]  /*07a0*/  CS2R R54, SRZ ;  /* 0x0000000000367805 */ /* 0x000fe4000001ff00 */
[----:B------:R-:W-:Y:S02]  /*07b0*/  MOV R185, R10 ;  /* 0x0000000a00b97202 */ /* 0x000fe40000000f00 */
[----:B------:R-:W-:-:S02]  /*07c0*/  CS2R R56, SRZ ;  /* 0x0000000000387805 */ /* 0x000fc4000001ff00 */
[----:B0-----:R-:W-:Y:S02]  /*07d0*/  ISETP.NE.U32.AND P0, PT, RZ, UR4, PT ;  /* 0x00000004ff007c0c */ /* 0x001fe4000bf05070 */
[----:B------:R-:W-:Y:S02]  /*07e0*/  CS2R R58, SRZ ;  /* 0x00000000003a7805 */ /* 0x000fe4000001ff00 */
[----:B------:R-:W-:Y:S02]  /*07f0*/  MOV R188, R21 ;  /* 0x0000001500bc7202 */ /* 0x000fe40000000f00 */
[----:B------:R-:W-:Y:S02]  /*0800*/  CS2R R60, SRZ ;  /* 0x00000000003c7805 */ /* 0x000fe4000001ff00 */
[----:B------:R-:W-:Y:S02]  /*0810*/  SHF.R.U32.HI R20, RZ, 0x10, R21 ;  /* 0x00000010ff147819 */ /* 0x000fe40000011615 */
[----:B------:R-:W-:-:S02]  /*0820*/  CS2R R62, SRZ ;  /* 0x00000000003e7805 */ /* 0x000fc4000001ff00 */
[----:B------:R-:W-:Y:S02]  /*0830*/  MOV R195, R2 ;  /* 0x0000000200c37202 */ /* 0x000fe40000000f00 */
        /* <DEDUP_REMOVED lines=21> */
[----:B------:R-:W-:Y:S02]  /*0990*/  SHF.R.U64 R10, R10, 0x10, R11 ;  /* 0x000000100a0a7819 */ /* 0x000fe4000000120b */
        /* <DEDUP_REMOVED lines=25> */
[--C-:B------:R-:W-:Y:S02]  /*0b30*/  SHF.R.U64 R17, R34, 0x10, R35.reuse ;  /* 0x0000001022117819 */ /* 0x100fe40000001223 */
[----:B------:R-:W-:Y:S02]  /*0b40*/  MOV R184, R35 ;  /* 0x0000002300b87202 */ /* 0x000fe40000000f00 */
[----:B------:R-:W-:Y:S02]  /*0b50*/  SHF.R.U32.HI R18, RZ, 0x10, R35 ;  /* 0x00000010ff127819 */ /* 0x000fe40000011623 */
[----:B------:R-:W-:Y:S02]  /*0b60*/  SHF.R.U32.HI R11, RZ, 0x10, R11 ;  /* 0x00000010ff0b7819 */ /* 0x000fe4000001160b */
[----:B------:R-:W-:Y:S02]  /*0b70*/  MOV R191, R28 ;  /* 0x0000001c00bf7202 */ /* 0x000fe40000000f00 */
[----:B------:R-:W-:-:S02]  /*0b80*/  SHF.R.U64 R23, R28, 0x10, R29 ;  /* 0x000000101c177819 */ /* 0x000fc4000000121d */
[----:B------:R-:W-:Y:S02]  /*0b90*/  MOV R192, R29 ;  /* 0x0000001d00c07202 */ /* 0x000fe40000000f00 */
[----:B------:R-:W-:Y:S02]  /*0ba0*/  SHF.R.U32.HI R24, RZ, 0x10, R29 ;  /* 0x00000010ff187819 */ /* 0x000fe4000001161d */
[----:B------:R-:W-:Y:S02]  /*0bb0*/  MOV R193, R32 ;  /* 0x0000002000c17202 */ /* 0x000fe40000000f00 */
[--C-:B------:R-:W-:Y:S02]  /*0bc0*/  SHF.R.U64 R25, R32, 0x10, R33.reuse ;  /* 0x0000001020197819 */ /* 0x100fe40000001221 */
[----:B------:R-:W-:Y:S02]  /*0bd0*/  MOV R194, R33 ;  /* 0x0000002100c27202 */ /* 0x000fe40000000f00 */
[----:B------:R-:W-:-:S02]  /*0be0*/  SHF.R.U32.HI R26, RZ, 0x10, R33 ;  /* 0x00000010ff1a7819 */ /* 0x000fc40000011621 */
        /* <DEDUP_REMOVED lines=27> */
.L_x_11374:
[----:B------:R-:W0:Y:S01]  /*0da0*/  LDC.64 R12, c[0x0][0x3c0] ;  /* 0x0000f000ff0c7b82 */ /* 0x000e220000000a00 */
[----:B------:R-:W-:-:S07]  /*0db0*/  ISETP.NE.AND P0, PT, R14, RZ, PT ;  /* 0x000000ff0e00720c */ /* 0x000fce0003f05270 */
[----:B-1234-:R-:W1:Y:S08]  /*0dc0*/  LDC.64 R140, c[0x0][0x3c8] ;  /* 0x0000f200ff8c7b82 */ /* 0x01ee700000000a00 */
[----:B------:R-:W2:Y:S01]  /*0dd0*/  @P0 LDC.64 R18, c[0x0][0x3e0] ;  /* 0x0000f800ff120b82 */ /* 0x000ea20000000a00 */
[----:B0-----:R-:W-:-:S06]  /*0de0*/  IMAD.WIDE R144, R15, 0x4, R12 ;  /* 0x000000040f907825 */ /* 0x001fcc00078e020c */
[----:B------:R-:W3:Y:S01]  /*0df0*/  LDG.E R144, desc[UR6][R144.64] ;  /* 0x0000000690907981 */ /* 0x000ee2000c1e1900 */
[----:B------:R-:W-:Y:S02]  /*0e00*/  HFMA2 R13, -RZ, RZ, 1.875, 0 ;  /* 0x3f800000ff0d7431 */ /* 0x000fe400000001ff */
[----:B-1----:R-:W-:-:S05]  /*0e10*/  IMAD.WIDE R140, R15, 0x4, R140 ;  /* 0x000000040f8c7825 */ /* 0x002fca00078e028c */
[----:B------:R0:W5:Y:S01]  /*0e20*/  LDG.E R12, desc[UR6][R140.64] ;  /* 0x000000068c0c7981 */ /* 0x000162000c1e1900 */
[C---:B--2---:R-:W-:Y:S02]  /*0e30*/  @P0 IMAD.WIDE R142, R15.reuse, 0x4, R18 ;  /* 0x000000040f8e0825 */ /* 0x044fe400078e0212 */
[----:B------:R-:W1:Y:S01]  /*0e40*/  S2R R19, SR_TID.X ;  /* 0x0000000000137919 */ /* 0x000e620000002100 */
[----:B------:R-:W-:Y:S02]  /*0e50*/  MOV R18, UR14 ;  /* 0x0000000e00127c02 */ /* 0x000fe40008000f00 */
[----:B------:R0:W5:Y:S01]  /*0e60*/  @P0 LDG.E R13, desc[UR6][R142.64] ;  /* 0x000000068e0d0981 */ /* 0x000162000c1e1900 */
[----:B------:R-:W-:Y:S02]  /*0e70*/  ISETP.NE.U32.AND P0, PT, RZ, UR10, PT ;  /* 0x0000000aff007c0c */ /* 0x000fe4000bf05070 */
[----:B------:R-:W-:Y:S02]  /*0e80*/  IMAD R10, R15, R18, RZ ;  /* 0x000000120f0a7224 */ /* 0x000fe400078e02ff */
[----:B------:R-:W-:-:S03]  /*0e90*/  ISETP.NE.AND.EX P1, PT, RZ, UR11, PT, P0 ;  /* 0x0000000bff007c0c */ /* 0x000fc6000bf25300 */
[----:B------:R-:W-:Y:S01]  /*0ea0*/  SHF.R.S32.HI R17, RZ, 0x1f, R10 ;  /* 0x0000001fff117819 */ /* 0x000fe2000001140a */
[----:B------:R-:W-:Y:S01]  /*0eb0*/  BSSY.RECONVERGENT B0, `(.L_x_11303) ;  /* 0x0000220000007945 */ /* 0x000fe20003800200 */
[----:B------:R-:W-:Y:S02]  /*0ec0*/  ISETP.NE.AND P2, PT, RZ, UR8, PT ;  /* 0x00000008ff007c0c */ /* 0x000fe4000bf45270 */
[----:B------:R-:W-:Y:S02]  /*0ed0*/  LEA.HI R10, R17, R10, RZ, 0x2 ;  /* 0x0000000a110a7211 */ /* 0x000fe400078f10ff */
[----:B------:R-:W-:Y:S02]  /*0ee0*/  P2R R39, PR, RZ, 0x4 ;  /* 0x00000004ff277803 */ /* 0x000fe40000000000 */
        /* <DEDUP_REMOVED lines=8> */
[C---:B------:R-:W-:Y:S02]  /*0f70*/  ISETP.GE.U32.AND P2, PT, R16.reuse, 0x60, PT ;  /* 0x000000601000780c */ /* 0x040fe40003f46070 */
[----:B------:R-:W-:Y:S02]  /*0f80*/  ISETP.GE.U32.AND P3, PT, R16, 0x80, PT ;  /* 0x000000801000780c */ /* 0x000fe40003f66070 */
[----:B------:R-:W-:Y:S02]  /*0f90*/  MOV R175, RZ ;  /* 0x000000ff00af7202 */ /* 0x000fe40000000f00 */
[----:B------:R-:W-:-:S02]  /*0fa0*/  MOV R176, RZ ;  /* 0x000000ff00b07202 */ /* 0x000fc40000000f00 */
[----:B------:R-:W-:Y:S01]  /*0fb0*/  MOV R179, R10 ;  /* 0x0000000a00b37202 */ /* 0x000fe20000000f00 */
[----:B------:R-:W-:Y:S06]  /*0fc0*/  @!P0 BRA `(.L_x_11306) ;  /* 0x00000000009c8947 */ /* 0x000fec0003800000 */
        /* <DEDUP_REMOVED lines=9> */
[C---:B--2---:R-:W-:Y:S01]  /*1060*/  FADD.FTZ R39, -R167.reuse, R141 ;  /* 0x0000008da7277221 */ /* 0x044fe20000010100 */
[C---:B------:R-:W-:Y:S01]  /*1070*/  FADD.FTZ R151, -R167.reuse, R140 ;  /* 0x0000008ca7977221 */ /* 0x040fe20000010100 */
[--C-:B------:R-:W-:Y:S02]  /*1080*/  HADD2.F32 R140, -RZ, R170.reuse.H1_H1 ;  /* 0x300000aaff8c7230 */ /* 0x100fe40000004100 */
[----:B------:R-:W-:Y:S01]  /*1090*/  FADD.FTZ R157, -R167, R142 ;  /* 0x0000008ea79d7221 */ /* 0x000fe20000010100 */
[----:B-----5:R-:W-:Y:S01]  /*10a0*/  FMUL.FTZ R152, R12, R39 ;  /* 0x000000270c987220 */ /* 0x020fe20000410000 */
[----:B------:R-:W-:-:S02]  /*10b0*/  HADD2.F32 R39, -RZ, R170.H0_H0 ;  /* 0x200000aaff277230 */ /* 0x000fc40000004100 */
[----:B------:R-:W-:Y:S01]  /*10c0*/  FMUL.FTZ R151, R12, R151 ;  /* 0x000000970c977220 */ /* 0x000fe20000410000 */
[----:B------:R-:W-:Y:S01]  /*10d0*/  FADD.FTZ R143, -R167, R143 ;  /* 0x0000008fa78f7221 */ /* 0x000fe20000010100 */
[----:B---3--:R-:W-:Y:S01]  /*10e0*/  FMUL.FTZ R149, R144, R149 ;  /* 0x0000009590957220 */ /* 0x008fe20000410000 */
[----:B------:R-:W-:Y:S01]  /*10f0*/  FMUL.FTZ R150, R145, R150 ;  /* 0x0000009691967220 */ /* 0x000fe20000410000 */
[----:B------:R-:W-:Y:S01]  /*1100*/  FMUL.FTZ R154, R146, R39 ;  /* 0x00000027929a7220 */ /* 0x000fe20000410000 */
[----:B------:R-:W-:Y:S01]  /*1110*/  FMUL.FTZ R165, R147, R140 ;  /* 0x0000008c93a57220 */ /* 0x000fe20000410000 */
[----:B------:R-:W-:Y:S01]  /*1120*/  FADD.FTZ R39, RZ, R149 ;  /* 0x00000095ff277221 */ /* 0x000fe20000010000 */
[----:B------:R-:W-:Y:S01]  /*1130*/  FFMA.FTZ R141, R151, R149, RZ ;  /* 0x00000095978d7223 */ /* 0x000fe200000100ff */
[C---:B------:R-:W-:Y:S01]  /*1140*/  FMUL.FTZ R157, R12.reuse, R157 ;  /* 0x0000009d0c9d7220 */ /* 0x040fe20000410000 */
        /* <DEDUP_REMOVED lines=15> */
.L_x_11306:
[----:B------:R-:W-:Y:S05]  /*1240*/  BSYNC.RECONVERGENT B1 ;  /* 0x0000000000017941 */ /* 0x000fea0003800200 */
.L_x_11305:
        /* <DEDUP_REMOVED lines=10> */
[--C-:B------:R-:W-:Y:S02]  /*12f0*/  HADD2.F32 R153, -RZ, R172.reuse.H0_H0 ;  /* 0x200000acff997230 */ /* 0x100fe40000004100 */
[C---:B--2---:R-:W-:Y:S01]  /*1300*/  FADD.FTZ R11, -R167.reuse, R144 ;  /* 0x00000090a70b7221 */ /* 0x044fe20000010100 */
[C---:B------:R-:W-:Y:S01]  /*1310*/  FADD.FTZ R155, -R167.reuse, R146 ;  /* 0x00000092a79b7221 */ /* 0x040fe20000010100 */
[----:B------:R-:W-:Y:S01]  /*1320*/  FADD.FTZ R39, -R167, R145 ;  /* 0x00000091a7277221 */ /* 0x000fe20000010100 */
[----:B------:R-:W-:Y:S02]  /*1330*/  HADD2.F32 R146, -RZ, R171.H1_H1 ;  /* 0x300000abff927230 */ /* 0x000fe40000004100 */
[C---:B-----5:R-:W-:Y:S01]  /*1340*/  FMUL.FTZ R11, R12.reuse, R11 ;  /* 0x0000000b0c0b7220 */ /* 0x060fe20000410000 */
[C---:B------:R-:W-:Y:S01]  /*1350*/  FMUL.FTZ R155, R12.reuse, R155 ;  /* 0x0000009b0c9b7220 */ /* 0x040fe20000410000 */
[----:B------:R-:W-:Y:S01]  /*1360*/  FMUL.FTZ R30, R12, R39 ;  /* 0x000000270c1e7220 */ /* 0x000fe20000410000 */
[----:B------:R-:W-:-:S02]  /*1370*/  HADD2.F32 R144, -RZ, R172.H1_H1 ;  /* 0x300000acff907230 */ /* 0x000fc40000004100 */
[----:B---3--:R-:W-:Y:S01]  /*1380*/  FMUL.FTZ R8, R140, R27 ;  /* 0x0000001b8c087220 */ /* 0x008fe20000410000 */
        /* <DEDUP_REMOVED lines=21> */
.L_x_11308:
[----:B------:R-:W-:Y:S05]  /*14e0*/  BSYNC.RECONVERGENT B1 ;  /* 0x0000000000017941 */ /* 0x000fea0003800200 */
.L_x_11307:
        /* <DEDUP_REMOVED lines=10> */
[C---:B--2---:R-:W-:Y:S01]  /*1590*/  FADD.FTZ R35, -R167.reuse, R145 ;  /* 0x00000091a7237221 */ /* 0x044fe20000010100 */
[C---:B------:R-:W-:Y:S01]  /*15a0*/  FADD.FTZ R9, -R167.reuse, R144 ;  /* 0x00000090a7097221 */ /* 0x040fe20000010100 */
[----:B------:R-:W-:Y:S01]  /*15b0*/  FADD.FTZ R39, -R167, R146 ;  /* 0x00000092a7277221 */ /* 0x000fe20000010100 */
[----:B------:R-:W-:Y:S02]  /*15c0*/  HADD2.F32 R146, -RZ, R173.H1_H1 ;  /* 0x300000adff927230 */ /* 0x000fe40000004100 */
[C---:B-----5:R-:W-:Y:S01]  /*15d0*/  FMUL.FTZ R28, R12.reuse, R35 ;  /* 0x000000230c1c7220 */ /* 0x060fe20000410000 */
[--C-:B------:R-:W-:Y:S02]  /*15e0*/  HADD2.F32 R35, -RZ, R174.reuse.H0_H0 ;  /* 0x200000aeff237230 */ /* 0x100fe40000004100 */
[----:B------:R-:W-:Y:S01]  /*15f0*/  FMUL.FTZ R9, R12, R9 ;  /* 0x000000090c097220 */ /* 0x000fe20000410000 */
[----:B------:R-:W-:-:S02]  /*1600*/  HADD2.F32 R144, -RZ, R174.H1_H1 ;  /* 0x300000aeff907230 */ /* 0x000fc40000004100 */
[----:B---3--:R-:W-:Y:S01]  /*1610*/  FMUL.FTZ R6, R140, R25 ;  /* 0x000000198c067220 */ /* 0x008fe20000410000 */
        /* <DEDUP_REMOVED lines=10> */
[----:B------:R-:W-:Y:S01]  /*16c0*/  FADD.FTZ R147, -R167, R147 ;  /* 0x00000093a7937221 */ /* 0x000fe20000010100 */
        /* <DEDUP_REMOVED lines=11> */
.L_x_11310:
[----:B------:R-:W-:Y:S05]  /*1780*/  BSYNC.RECONVERGENT B1 ;  /* 0x0000000000017941 */ /* 0x000fea0003800200 */
.L_x_11309:
        /* <DEDUP_REMOVED lines=15> */
[----:B------:R-:W-:Y:S01]  /*1880*/  FMUL.FTZ R26, R12, R33 ;  /* 0x000000210c1a7220 */ /* 0x000fe20000410000 */
[----:B------:R-:W-:-:S02]  /*1890*/  HADD2.F32 R33, -RZ, R180.H0_H0 ;  /* 0x200000b4ff217230 */ /* 0x000fc40000004100 */
[----:B------:R-:W-:Y:S01]  /*18a0*/  FADD.FTZ R147, -R167, R143 ;  /* 0x0000008fa7937221 */ /* 0x000fe20000010100 */
[----:B---3--:R-:W-:Y:S01]  /*18b0*/  FMUL.FTZ R4, R36, R23 ;  /* 0x0000001724047220 */ /* 0x008fe20000410000 */
[----:B------:R-:W-:Y:S01]  /*18c0*/  FMUL.FTZ R23, R37, R142 ;  /* 0x0000008e25177220 */ /* 0x000fe20000410000 */
        /* <DEDUP_REMOVED lines=21> */
.L_x_11312:
[----:B------:R-:W-:Y:S05]  /*1a20*/  BSYNC.RECONVERGENT B1 ;  /* 0x0000000000017941 */ /* 0x000fea0003800200 */
.L_x_11311:
        /* <DEDUP_REMOVED lines=14> */
[----:B------:R-:W-:Y:S01]  /*1b10*/  FADD.FTZ R39, -R167, R146 ;  /* 0x00000092a7277221 */ /* 0x000fe20000010100 */
[--C-:B------:R-:W-:Y:S02]  /*1b20*/  HADD2.F32 R144, -RZ, R182.reuse.H1_H1 ;  /* 0x300000b6ff907230 */ /* 0x100fe40000004100 */
[----:B-----5:R-:W-:Y:S01]  /*1b30*/  FMUL.FTZ R24, R12, R31 ;  /* 0x0000001f0c187220 */ /* 0x020fe20000410000 */
[----:B------:R-:W-:-:S02]  /*1b40*/  HADD2.F32 R31, -RZ, R182.H0_H0 ;  /* 0x200000b6ff1f7230 */ /* 0x000fc40000004100 */
[----:B------:R-:W-:Y:S01]  /*1b50*/  FMUL.FTZ R5, R12, R5 ;  /* 0x000000050c057220 */ /* 0x000fe20000410000 */
[----:B------:R-:W-:Y:S01]  /*1b60*/  FADD.FTZ R147, -R167, R147 ;  /* 0x00000093a7937221 */ /* 0x000fe20000010100 */
[----:B---3--:R-:W-:Y:S01]  /*1b70*/  FMUL.FTZ R2, R140, R21 ;  /* 0x000000158c027220 */ /* 0x008fe20000410000 */
        /* <DEDUP_REMOVED lines=21> */
.L_x_11314:
[----:B------:R-:W-:Y:S05]  /*1cd0*/  BSYNC.RECONVERGENT B1 ;  /* 0x0000000000017941 */ /* 0x000fea0003800200 */
.L_x_11313:
        /* <DEDUP_REMOVED lines=8> */
[--C-:B------:R-:W-:Y:S02]  /*1d60*/  HADD2.F32 R29, -RZ, R183.reuse.H0_H0 ;  /* 0x200000b7ff1d7230 */ /* 0x100fe40000004100 */
[----:B------:R-:W-:Y:S02]  /*1d70*/  HADD2.F32 R20, -RZ, R183.H1_H1 ;  /* 0x300000b7ff147230 */ /* 0x000fe40000004100 */
[----:B------:R-:W-:Y:S02]  /*1d80*/  HADD2.F32 R156, -RZ, R184.H1_H1 ;  /* 0x300000b8ff9c7230 */ /* 0x000fe40000004100 */
[C---:B--2---:R-:W-:Y:S01]  /*1d90*/  FADD.FTZ R3, -R167.reuse, R144 ;  /* 0x00000090a7037221 */ /* 0x044fe20000010100 */
[C---:B------:R-:W-:Y:S01]  /*1da0*/  FADD.FTZ R39, -R167.reuse, R145 ;  /* 0x00000091a7277221 */ /* 0x040fe20000010100 */
[C---:B------:R-:W-:Y:S01]  /*1db0*/  FADD.FTZ R179, -R167.reuse, R146 ;  /* 0x00000092a7b37221 */ /* 0x040fe20000010100 */
[----:B------:R-:W-:Y:S01]  /*1dc0*/  FADD.FTZ R147, -R167, R147 ;  /* 0x00000093a7937221 */ /* 0x000fe20000010100 */
[C---:B-----5:R-:W-:Y:S01]  /*1dd0*/  FMUL.FTZ R3, R12.reuse, R3 ;  /* 0x000000030c037220 */ /* 0x060fe20000410000 */
[----:B------:R-:W-:-:S02]  /*1de0*/  FMUL.FTZ R22, R12, R39 ;  /* 0x000000270c167220 */ /* 0x000fc40000410000 */
[----:B------:R-:W-:Y:S01]  /*1df0*/  FMUL.FTZ R158, R12, R147 ;  /* 0x000000930c9e7220 */ /* 0x000fe20000410000 */
[----:B---3--:R-:W-:Y:S01]  /*1e00*/  FMUL.FTZ R0, R140, R29 ;  /* 0x0000001d8c007220 */ /* 0x008fe20000410000 */
[----:B------:R-:W-:Y:S02]  /*1e10*/  HADD2.F32 R29, -RZ, R184.H0_H0 ;  /* 0x200000b8ff1d7230 */ /* 0x000fe40000004100 */
        /* <DEDUP_REMOVED lines=21> */
.L_x_11304:
        /* <DEDUP_REMOVED lines=21> */
[C---:B---3--:R-:W-:Y:S01]  /*20c0*/  FADD.FTZ R39, -R167.reuse, R141 ;  /* 0x0000008da7277221 */ /* 0x048fe20000010100 */
[C---:B------:R-:W-:Y:S01]  /*20d0*/  FADD.FTZ R151, -R167.reuse, R140 ;  /* 0x0000008ca7977221 */ /* 0x040fe20000010100 */
[--C-:B------:R-:W-:Y:S02]  /*20e0*/  HADD2.F32 R140, -RZ, R170.reuse.H1_H1 ;  /* 0x300000aaff8c7230 */ /* 0x100fe40000004100 */
[----:B------:R-:W-:Y:S01]  /*20f0*/  FADD.FTZ R157, -R167, R142 ;  /* 0x0000008ea79d7221 */ /* 0x000fe20000010100 */
[----:B-----5:R-:W-:Y:S01]  /*2100*/  FMUL.FTZ R152, R12, R39 ;  /* 0x000000270c987220 */ /* 0x020fe20000410000 */
[----:B------:R-:W-:-:S02]  /*2110*/  HADD2.F32 R39, -RZ, R170.H0_H0 ;  /* 0x200000aaff277230 */ /* 0x000fc40000004100 */
[----:B------:R-:W-:Y:S01]  /*2120*/  FMUL.FTZ R151, R12, R151 ;  /* 0x000000970c977220 */ /* 0x000fe20000410000 */
[----:B------:R-:W-:Y:S01]  /*2130*/  FADD.FTZ R143, -R167, R143 ;  /* 0x0000008fa78f7221 */ /* 0x000fe20000010100 */
[----:B----4-:R-:W-:Y:S01]  /*2140*/  FMUL.FTZ R149, R144, R149 ;  /* 0x0000009590957220 */ /* 0x010fe20000410000 */
        /* <DEDUP_REMOVED lines=21> */
.L_x_11317:
[----:B------:R-:W-:Y:S05]  /*22a0*/  BSYNC.RECONVERGENT B1 ;  /* 0x0000000000017941 */ /* 0x000fea0003800200 */
.L_x_11316:
        /* <DEDUP_REMOVED lines=13> */
[--C-:B------:R-:W-:Y:S02]  /*2380*/  HADD2.F32 R153, -RZ, R172.reuse.H0_H0 ;  /* 0x200000acff997230 */ /* 0x100fe40000004100 */
[C---:B--2---:R-:W-:Y:S01]  /*2390*/  FADD.FTZ R11, -R167.reuse, R144 ;  /* 0x00000090a70b7221 */ /* 0x044fe20000010100 */
[C---:B------:R-:W-:Y:S01]  /*23a0*/  FADD.FTZ R27, -R167.reuse, R145 ;  /* 0x00000091a71b7221 */ /* 0x040fe20000010100 */
[C---:B------:R-:W-:Y:S01]  /*23b0*/  FADD.FTZ R155, -R167.reuse, R146 ;  /* 0x00000092a79b7221 */ /* 0x040fe20000010100 */
[----:B------:R-:W-:Y:S02]  /*23c0*/  HADD2.F32 R144, -RZ, R171.H1_H1 ;  /* 0x300000abff907230 */ /* 0x000fe40000004100 */
[C---:B-----5:R-:W-:Y:S01]  /*23d0*/  FMUL.FTZ R11, R12.reuse, R11 ;  /* 0x0000000b0c0b7220 */ /* 0x060fe20000410000 */
[C---:B------:R-:W-:Y:S01]  /*23e0*/  FMUL.FTZ R30, R12.reuse, R27 ;  /* 0x0000001b0c1e7220 */ /* 0x040fe20000410000 */
[----:B------:R-:W-:Y:S01]  /*23f0*/  FMUL.FTZ R155, R12, R155 ;  /* 0x0000009b0c9b7220 */ /* 0x000fe20000410000 */
[----:B------:R-:W-:Y:S01]  /*2400*/  FADD.FTZ R147, -R167, R147 ;  /* 0x00000093a7937221 */ /* 0x000fe20000010100 */
[----:B---3--:R-:W-:Y:S01]  /*2410*/  FMUL.FTZ R8, R39, R140 ;  /* 0x0000008c27087220 */ /* 0x008fe20000410000 */
[----:B------:R-:W-:Y:S01]  /*2420*/  FADD.FTZ R68, R68, R140 ;  /* 0x0000008c44447221 */ /* 0x000fe20000010000 */
[----:B------:R-:W-:Y:S01]  /*2430*/  FFMA.FTZ R44, R140, R11, R44 ;  /* 0x0000000b8c2c7223 */ /* 0x000fe2000001002c */
        /* <DEDUP_REMOVED lines=19> */
.L_x_11319:
[----:B------:R-:W-:Y:S05]  /*2570*/  BSYNC.RECONVERGENT B1 ;  /* 0x0000000000017941 */ /* 0x000fea0003800200 */
.L_x_11318:
        /* <DEDUP_REMOVED lines=13> */
[C---:B---3--:R-:W-:Y:S01]  /*2650*/  FADD.FTZ R35, -R167.reuse, R145 ;  /* 0x00000091a7237221 */ /* 0x048fe20000010100 */
[C---:B------:R-:W-:Y:S01]  /*2660*/  FADD.FTZ R9, -R167.reuse, R144 ;  /* 0x00000090a7097221 */ /* 0x040fe20000010100 */
[----:B------:R-:W-:Y:S02]  /*2670*/  HADD2.F32 R144, -RZ, R173.H1_H1 ;  /* 0x300000adff907230 */ /* 0x000fe40000004100 */
[C---:B------:R-:W-:Y:S01]  /*2680*/  FADD.FTZ R39, -R167.reuse, R146 ;  /* 0x00000092a7277221 */ /* 0x040fe20000010100 */
[C---:B-----5:R-:W-:Y:S01]  /*2690*/  FMUL.FTZ R28, R12.reuse, R35 ;  /* 0x000000230c1c7220 */ /* 0x060fe20000410000 */
[--C-:B------:R-:W-:Y:S02]  /*26a0*/  HADD2.F32 R35, -RZ, R174.reuse.H0_H0 ;  /* 0x200000aeff237230 */ /* 0x100fe40000004100 */
[----:B------:R-:W-:Y:S01]  /*26b0*/  FMUL.FTZ R9, R12, R9 ;  /* 0x000000090c097220 */ /* 0x000fe20000410000 */
[----:B------:R-:W-:Y:S01]  /*26c0*/  FADD.FTZ R147, -R167, R147 ;  /* 0x00000093a7937221 */ /* 0x000fe20000010100 */
[----:B----4-:R-:W-:Y:S01]  /*26d0*/  FMUL.FTZ R6, R25, R140 ;  /* 0x0000008c19067220 */ /* 0x010fe20000410000 */
        /* <DEDUP_REMOVED lines=22> */
.L_x_11321:
[----:B------:R-:W-:Y:S05]  /*2840*/  BSYNC.RECONVERGENT B1 ;  /* 0x0000000000017941 */ /* 0x000fea0003800200 */
.L_x_11320:
        /* <DEDUP_REMOVED lines=20> */
[----:B------:R-:W-:Y:S01]  /*2990*/  FADD.FTZ R147, -R167, R143 ;  /* 0x0000008fa7937221 */ /* 0x000fe20000010100 */
[----:B----4-:R-:W-:Y:S01]  /*29a0*/  FMUL.FTZ R4, R23, R36 ;  /* 0x0000002417047220 */ /* 0x010fe20000410000 */
        /* <DEDUP_REMOVED lines=22> */
.L_x_11323:
[----:B------:R-:W-:Y:S05]  /*2b10*/  BSYNC.RECONVERGENT B1 ;  /* 0x0000000000017941 */ /* 0x000fea0003800200 */
.L_x_11322:
        /* <DEDUP_REMOVED lines=17> */
[----:B------:R-:W-:Y:S01]  /*2c30*/  FADD.FTZ R39, -R167, R146 ;  /* 0x00000092a7277221 */ /* 0x000fe20000010100 */
[--C-:B------:R-:W-:Y:S02]  /*2c40*/  HADD2.F32 R144, -RZ, R182.reuse.H1_H1 ;  /* 0x300000b6ff907230 */ /* 0x100fe40000004100 */
[----:B-----5:R-:W-:Y:S01]  /*2c50*/  FMUL.FTZ R24, R12, R31 ;  /* 0x0000001f0c187220 */ /* 0x020fe20000410000 */
[----:B------:R-:W-:-:S02]  /*2c60*/  HADD2.F32 R31, -RZ, R182.H0_H0 ;  /* 0x200000b6ff1f7230 */ /* 0x000fc40000004100 */
[----:B------:R-:W-:Y:S01]  /*2c70*/  FMUL.FTZ R5, R12, R5 ;  /* 0x000000050c057220 */ /* 0x000fe20000410000 */
[----:B------:R-:W-:Y:S01]  /*2c80*/  FADD.FTZ R147, -R167, R147 ;  /* 0x00000093a7937221 */ /* 0x000fe20000010100 */
[----:B----4-:R-:W-:Y:S01]  /*2c90*/  FMUL.FTZ R2, R21, R140 ;  /* 0x0000008c15027220 */ /* 0x010fe20000410000 */
        /* <DEDUP_REMOVED lines=21> */
.L_x_11325:
[----:B------:R-:W-:Y:S05]  /*2df0*/  BSYNC.RECONVERGENT B1 ;  /* 0x0000000000017941 */ /* 0x000fea0003800200 */
.L_x_11324:
        /* <DEDUP_REMOVED lines=12> */
[----:B------:R-:W-:Y:S02]  /*2ec0*/  HADD2.F32 R20, -RZ, R183.H1_H1 ;  /* 0x300000b7ff147230 */ /* 0x000fe40000004100 */
[--C-:B------:R-:W-:Y:S02]  /*2ed0*/  HADD2.F32 R156, -RZ, R184.reuse.H1_H1 ;  /* 0x300000b8ff9c7230 */ /* 0x100fe40000004100 */
[C---:B--2---:R-:W-:Y:S01]  /*2ee0*/  FADD.FTZ R29, -R167.reuse, R145 ;  /* 0x00000091a71d7221 */ /* 0x044fe20000010100 */
[C---:B------:R-:W-:Y:S01]  /*2ef0*/  FADD.FTZ R3, -R167.reuse, R144 ;  /* 0x00000090a7037221 */ /* 0x040fe20000010100 */
[C---:B------:R-:W-:Y:S01]  /*2f00*/  FADD.FTZ R39, -R167.reuse, R146 ;  /* 0x00000092a7277221 */ /* 0x040fe20000010100 */
[----:B------:R-:W-:Y:S01]  /*2f10*/  FADD.FTZ R147, -R167, R147 ;  /* 0x00000093a7937221 */ /* 0x000fe20000010100 */
[----:B-----5:R-:W-:Y:S01]  /*2f20*/  FMUL.FTZ R22, R12, R29 ;  /* 0x0000001d0c167220 */ /* 0x020fe20000410000 */
[----:B------:R-:W-:-:S02]  /*2f30*/  HADD2.F32 R29, -RZ, R184.H0_H0 ;  /* 0x200000b8ff1d7230 */ /* 0x000fc40000004100 */
[C---:B------:R-:W-:Y:S01]  /*2f40*/  FMUL.FTZ R3, R12.reuse, R3 ;  /* 0x000000030c037220 */ /* 0x040fe20000410000 */
[----:B------:R-:W-:Y:S01]  /*2f50*/  FMUL.FTZ R158, R12, R147 ;  /* 0x000000930c9e7220 */ /* 0x000fe20000410000 */
[----:B---3--:R-:W-:Y:S01]  /*2f60*/  FMUL.FTZ R0, R179, R140 ;  /* 0x0000008cb3007220 */ /* 0x008fe20000410000 */
        /* <DEDUP_REMOVED lines=19> */
[----:B------:R-:W-:-:S07]  /*30a0*/  FFMA.FTZ R176, R158, R156, R39 ;  /* 0x0000009c9eb07223 */ /* 0x000fce0000010027 */
.L_x_11315:
[----:B------:R-:W-:Y:S05]  /*30b0*/  BSYNC.RECONVERGENT B0 ;  /* 0x0000000000007941 */ /* 0x000fea0003800200 */
.L_x_11303:
        /* <DEDUP_REMOVED lines=20> */
.L_x_11396:
[----:B------:R-:W-:Y:S01]  /*3200*/  ISETP.NE.AND P6, PT, R168, RZ, PT ;  /* 0x000000ffa800720c */ /* 0x000fe20003fc5270 */
[----:B-1----:R-:W-:Y:S01]  /*3210*/  FADD.FTZ R140, R145, R140 ;  /* 0x0000008c918c7221 */ /* 0x002fe20000010000 */
[----:B------:R-:W-:Y:S01]  /*3220*/  P2R R141, PR, RZ, 0x1 ;  /* 0x00000001ff8d7803 */ /* 0x000fe20000000000 */
[----:B--2---:R-:W-:Y:S01]  /*3230*/  FADD.FTZ R144, R146, R147 ;  /* 0x0000009392907221 */ /* 0x004fe20000010000 */
[----:B------:R-:W-:Y:S01]  /*3240*/  ISETP.NE.AND P0, PT, RZ, UR8, PT ;  /* 0x00000008ff007c0c */ /* 0x000fe2000bf05270 */
[----:B------:R-:W-:Y:S01]  /*3250*/  FMUL.FTZ R39, R140, UR9 ;  /* 0x000000098c277c20 */ /* 0x000fe20008410000 */
[----:B------:R-:W-:Y:S01]  /*3260*/  BSSY.RECONVERGENT B0, `(.L_x_11327) ;  /* 0x0000388000007945 */ /* 0x000fe20003800200 */
[----:B------:R-:W-:-:S03]  /*3270*/  FMUL.FTZ R144, R144, UR9 ;  /* 0x0000000990907c20 */ /* 0x000fc60008410000 */
[----:B------:R-:W-:Y:S02]  /*3280*/  FSEL R39, R39, RZ, !P0 ;  /* 0x000000ff27277208 */ /* 0x000fe40004000000 */
[----:B------:R-:W-:Y:S01]  /*3290*/  ISETP.NE.AND P0, PT, R141, RZ, PT ;  /* 0x000000ff8d00720c */ /* 0x000fe20003f05270 */
[----:B------:R-:W-:-:S12]  /*32a0*/  @P6 BRA `(.L_x_11328) ;  /* 0x0000001c00046947 */ /* 0x000fd80003800000 */
        /* <DEDUP_REMOVED lines=10> */
[-CC-:B------:R-:W-:Y:S01]  /*3350*/  FFMA.FTZ R167, R157, R144.reuse, R39.reuse ;  /* 0x000000909da77223 */ /* 0x180fe20000010027 */
[----:B------:R-:W-:Y:S01]  /*3360*/  FFMA.FTZ R178, R166, R144, R39 ;  /* 0x00000090a6b27223 */ /* 0x000fe20000010027 */
[----:B------:R-:W-:Y:S01]  /*3370*/  FADD.FTZ R145, R149, -R146 ;  /* 0x8000009295917221 */ /* 0x000fe20000010000 */
[----:B------:R-:W-:Y:S01]  /*3380*/  FADD.FTZ R147, R150, -R147 ;  /* 0x8000009396937221 */ /* 0x000fe20000010000 */
[----:B------:R-:W-:Y:S02]  /*3390*/  FADD.FTZ R167, R154, -R167 ;  /* 0x800000a79aa77221 */ /* 0x000fe40000010000 */
[C---:B-----5:R-:W-:Y:S01]  /*33a0*/  FMUL.FTZ R146, R12.reuse, R145 ;  /* 0x000000910c927220 */ /* 0x060fe20000410000 */
[C---:B------:R-:W-:Y:S01]  /*33b0*/  FMUL.FTZ R168, R12.reuse, R147 ;  /* 0x000000930ca87220 */ /* 0x040fe20000410000 */
[----:B------:R-:W-:Y:S01]  /*33c0*/  FMUL.FTZ R176, R12, R167 ;  /* 0x000000a70cb07220 */ /* 0x000fe20000410000 */
[----:B------:R-:W-:Y:S01]  /*33d0*/  FADD.FTZ R167, R165, -R178 ;  /* 0x800000b2a5a77221 */ /* 0x000fe20000010000 */
[-C--:B------:R-:W-:Y:S01]  /*33e0*/  FMUL.FTZ R147, R146, R13.reuse ;  /* 0x0000000d92937220 */ /* 0x080fe20000410000 */
[-C--:B------:R-:W-:Y:S01]  /*33f0*/  FMUL.FTZ R168, R168, R13.reuse ;  /* 0x0000000da8a87220 */ /* 0x080fe20000410000 */
[----:B------:R-:W-:-:S02]  /*3400*/  FMUL.FTZ R175, R176, R13 ;  /* 0x0000000db0af7220 */ /* 0x000fc40000410000 */
[----:B------:R-:W-:Y:S01]  /*3410*/  FFMA.FTZ R145, R140, R147, R88 ;  /* 0x000000938c917223 */ /* 0x000fe20000010058 */
[----:B------:R-:W-:Y:S01]  /*3420*/  FMUL.FTZ R88, R12, R167 ;  /* 0x000000a70c587220 */ /* 0x000fe20000410000 */
[----:B------:R-:W-:Y:S01]  /*3430*/  FFMA.FTZ R167, R141, R168, R89 ;  /* 0x000000a88da77223 */ /* 0x000fe20000010059 */
[----:B------:R-:W-:Y:S01]  /*3440*/  FFMA.FTZ R90, R142, R175, R90 ;  /* 0x000000af8e5a7223 */ /* 0x000fe2000001005a */
[--C-:B------:R-:W-:Y:S02]  /*3450*/  HADD2.F32 R140, -RZ, R185.reuse.H0_H0 ;  /* 0x200000b9ff8c7230 */ /* 0x100fe40000004100 */
[----:B------:R-:W-:Y:S01]  /*3460*/  FMUL.FTZ R88, R88, R13 ;  /* 0x0000000d58587220 */ /* 0x000fe20000410000 */
[----:B------:R-:W-:Y:S02]  /*3470*/  HADD2.F32 R141, -RZ, R185.H1_H1 ;  /* 0x300000b9ff8d7230 */ /* 0x000fe40000004100 */
[--C-:B------:R-:W-:Y:S02]  /*3480*/  HADD2.F32 R142, -RZ, R186.reuse.H0_H0 ;  /* 0x200000baff8e7230 */ /* 0x100fe40000004100 */
[----:B------:R-:W-:Y:S01]  /*3490*/  FFMA.FTZ R91, R143, R88, R91 ;  /* 0x000000588f5b7223 */ /* 0x000fe2000001005b */
[----:B------:R-:W-:-:S02]  /*34a0*/  HADD2.F32 R89, -RZ, R186.H1_H1 ;  /* 0x300000baff597230 */ /* 0x000fc40000004100 */
[----:B------:R-:W-:Y:S01]  /*34b0*/  FMUL.FTZ R140, R147, R140 ;  /* 0x0000008c938c7220 */ /* 0x000fe20000410000 */
[----:B------:R-:W-:Y:S01]  /*34c0*/  FMUL.FTZ R141, R168, R141 ;  /* 0x0000008da88d7220 */ /* 0x000fe20000410000 */
[----:B------:R-:W-:Y:S01]  /*34d0*/  FMUL.FTZ R142, R175, R142 ;  /* 0x0000008eaf8e7220 */ /* 0x000fe20000410000 */
[----:B------:R-:W-:Y:S01]  /*34e0*/  FMUL.FTZ R143, R88, R89 ;  /* 0x00000059588f7220 */ /* 0x000fe20000410000 */
[----:B------:R-:W-:Y:S06]  /*34f0*/  BRA `(.L_x_11332) ;  /* 0x0000000000707947 */ /* 0x000fec0003800000 */
.L_x_11331:
[-CC-:B------:R-:W-:Y:S01]  /*3500*/  FFMA.FTZ R120, R151, R144.reuse, R39.reuse ;  /* 0x0000009097787223 */ /* 0x180fe20000010027 */
[-CC-:B------:R-:W-:Y:S01]  /*3510*/  FFMA.FTZ R123, R152, R144.reuse, R39.reuse ;  /* 0x00000090987b7223 */ /* 0x180fe20000010027 */
[-CC-:B0-----:R-:W-:Y:S01]  /*3520*/  FFMA.FTZ R145, R157, R144.reuse, R39.reuse ;  /* 0x000000909d917223 */ /* 0x181fe20000010027 */
        /* <DEDUP_REMOVED lines=10> */
[----:B------:R-:W-:Y:S01]  /*35d0*/  FMUL.FTZ R175, R122, R13 ;  /* 0x0000000d7aaf7220 */ /* 0x000fe20000410000 */
[----:B------:R-:W-:Y:S01]  /*35e0*/  FMUL.FTZ R123, R12, R123 ;  /* 0x0000007b0c7b7220 */ /* 0x000fe20000410000 */
[----:B------:R-:W-:Y:S01]  /*35f0*/  FFMA.FTZ R145, R140, R147, R88 ;  /* 0x000000938c917223 */ /* 0x000fe20000010058 */
[----:B------:R-:W-:Y:S01]  /*3600*/  FFMA.FTZ R167, R141, R146, R89 ;  /* 0x000000928da77223 */ /* 0x000fe20000010059 */
[----:B------:R-:W-:Y:S01]  /*3610*/  FFMA.FTZ R90, R142, R175, R90 ;  /* 0x000000af8e5a7223 */ /* 0x000fe2000001005a */
[----:B------:R-:W-:-:S02]  /*3620*/  HADD2.F32 R140, -RZ, R185.H0_H0 ;  /* 0x200000b9ff8c7230 */ /* 0x000fc40000004100 */
[----:B------:R-:W-:Y:S01]  /*3630*/  FMUL.FTZ R88, R123, R13 ;  /* 0x0000000d7b587220 */ /* 0x000fe20000410000 */
[----:B------:R-:W-:Y:S02]  /*3640*/  HADD2.F32 R141, -RZ, R185.H1_H1 ;  /* 0x300000b9ff8d7230 */ /* 0x000fe40000004100 */
[--C-:B------:R-:W-:Y:S02]  /*3650*/  HADD2.F32 R142, -RZ, R186.reuse.H0_H0 ;  /* 0x200000baff8e7230 */ /* 0x100fe40000004100 */
[----:B------:R-:W-:Y:S01]  /*3660*/  FFMA.FTZ R91, R143, R88, R91 ;  /* 0x000000588f5b7223 */ /* 0x000fe2000001005b */
[----:B------:R-:W-:Y:S02]  /*3670*/  HADD2.F32 R89, -RZ, R186.H1_H1 ;  /* 0x300000baff597230 */ /* 0x000fe40000004100 */
[----:B------:R-:W-:Y:S01]  /*3680*/  FMUL.FTZ R140, R147, R140 ;  /* 0x0000008c938c7220 */ /* 0x000fe20000410000 */
[----:B------:R-:W-:Y:S01]  /*3690*/  FMUL.FTZ R141, R146, R141 ;  /* 0x0000008d928d7220 */ /* 0x000fe20000410000 */
[----:B------:R-:W-:Y:S01]  /*36a0*/  FMUL.FTZ R142, R175, R142 ;  /* 0x0000008eaf8e7220 */ /* 0x000fe20000410000 */
[----:B------:R-:W-:-:S07]  /*36b0*/  FMUL.FTZ R143, R88, R89 ;  /* 0x00000059588f7220 */ /* 0x000fce0000410000 */
.L_x_11332:
        /* <DEDUP_REMOVED lines=9> */
.L_x_11330:
[----:B------:R-:W-:Y:S05]  /*3750*/  BSYNC.RECONVERGENT B1 ;  /* 0x0000000000017941 */ /* 0x000fea0003800200 */
.L_x_11329:
        /* <DEDUP_REMOVED lines=35> */
[----:B------:R-:W-:Y:S01]  /*3990*/  FMUL.FTZ R143, R92, R93 ;  /* 0x0000005d5c8f7220 */ /* 0x000fe20000410000 */
[----:B------:R-:W-:Y:S06]  /*39a0*/  BRA `(.L_x_11336) ;  /* 0x0000000000707947 */ /* 0x000fec0003800000 */
.L_x_11335:
        /* <DEDUP_REMOVED lines=10> */
[----:B------:R-:W-:-:S02]  /*3a50*/  FMUL.FTZ R176, R12, R167 ;  /* 0x000000a70cb07220 */ /* 0x000fc40000410000 */
[-C--:B------:R-:W-:Y:S01]  /*3a60*/  FMUL.FTZ R145, R146, R13.reuse ;  /* 0x0000000d92917220 */ /* 0x080fe20000410000 */
[-C--:B------:R-:W-:Y:S01]  /*3a70*/  FMUL.FTZ R146, R168, R13.reuse ;  /* 0x0000000da8927220 */ /* 0x080fe20000410000 */
[----:B------:R-:W-:Y:S02]  /*3a80*/  FMUL.FTZ R147, R176, R13 ;  /* 0x0000000db0937220 */ /* 0x000fe40000410000 */
[----:B------:R-:W-:Y:S01]  /*3a90*/  FFMA.FTZ R167, R140, R145, R92 ;  /* 0x000000918ca77223 */ /* 0x000fe2000001005c */
[----:B------:R-:W-:Y:S01]  /*3aa0*/  FMUL.FTZ R92, R12, R175 ;  /* 0x000000af0c5c7220 */ /* 0x000fe20000410000 */
[----:B------:R-:W-:Y:S01]  /*3ab0*/  FFMA.FTZ R168, R141, R146, R93 ;  /* 0x000000928da87223 */ /* 0x000fe2000001005d */
[----:B------:R-:W-:Y:S01]  /*3ac0*/  FFMA.FTZ R94, R142, R147, R94 ;  /* 0x000000938e5e7223 */ /* 0x000fe2000001005e */
[--C-:B------:R-:W-:Y:S02]  /*3ad0*/  HADD2.F32 R140, -RZ, R187.reuse.H0_H0 ;  /* 0x200000bbff8c7230 */ /* 0x100fe40000004100 */
[----:B------:R-:W-:Y:S01]  /*3ae0*/  FMUL.FTZ R92, R92, R13 ;  /* 0x0000000d5c5c7220 */ /* 0x000fe20000410000 */
[----:B------:R-:W-:-:S02]  /*3af0*/  HADD2.F32 R141, -RZ, R187.H1_H1 ;  /* 0x300000bbff8d7230 */ /* 0x000fc40000004100 */
[--C-:B------:R-:W-:Y:S02]  /*3b00*/  HADD2.F32 R142, -RZ, R188.reuse.H0_H0 ;  /* 0x200000bcff8e7230 */ /* 0x100fe40000004100 */
[----:B------:R-:W-:Y:S01]  /*3b10*/  FFMA.FTZ R95, R143, R92, R95 ;  /* 0x0000005c8f5f7223 */ /* 0x000fe2000001005f */
[----:B------:R-:W-:Y:S02]  /*3b20*/  HADD2.F32 R93, -RZ, R188.H1_H1 ;  /* 0x300000bcff5d7230 */ /* 0x000fe40000004100 */
[----:B------:R-:W-:Y:S01]  /*3b30*/  FMUL.FTZ R140, R145, R140 ;  /* 0x0000008c918c7220 */ /* 0x000fe20000410000 */
[----:B------:R-:W-:Y:S01]  /*3b40*/  FMUL.FTZ R141, R146, R141 ;  /* 0x0000008d928d7220 */ /* 0x000fe20000410000 */
[----:B------:R-:W-:Y:S01]  /*3b50*/  FMUL.FTZ R142, R147, R142 ;  /* 0x0000008e938e7220 */ /* 0x000fe20000410000 */
[----:B------:R-:W-:-:S07]  /*3b60*/  FMUL.FTZ R143, R92, R93 ;  /* 0x0000005d5c8f7220 */ /* 0x000fce0000410000 */
.L_x_11336:
        /* <DEDUP_REMOVED lines=9> */
.L_x_11334:
[----:B------:R-:W-:Y:S05]  /*3c00*/  BSYNC.RECONVERGENT B1 ;  /* 0x0000000000017941 */ /* 0x000fea0003800200 */
.L_x_11333:
[----:B------:R-:W-:Y:S04]  /*3c10*/  BSSY.RECONVERGENT B1, `(.L_x_11337) ;  /* 0x000004a000017945 */ /* 0x000fe80003800200 */
        /* <DEDUP_REMOVED lines=36> */
.L_x_11339:
        /* <DEDUP_REMOVED lines=28> */
.L_x_11340:
        /* <DEDUP_REMOVED lines=9> */
.L_x_11338:
[----:B------:R-:W-:Y:S05]  /*40b0*/  BSYNC.RECONVERGENT B1 ;  /* 0x0000000000017941 */ /* 0x000fea0003800200 */
.L_x_11337:
[----:B------:R-:W-:Y:S04]  /*40c0*/  BSSY.RECONVERGENT B1, `(.L_x_11341) ;  /* 0x000004a000017945 */ /* 0x000fe80003800200 */
[----:B------:R-:W-:Y:S05]  /*40d0*/  @!P3 BRA `(.L_x_11342) ;  /* 0x000000040020b947 */ /* 0x000fea0003800000 */
[----:B--234-:R-:W1:Y:S02]  /*40e0*/  LDC.64 R140, c[0x0][0x390] ;  /* 0x0000e400ff8c7b82 */ /* 0x01ce640000000a00 */
        /* <DEDUP_REMOVED lines=34> */
.L_x_11343:
        /* <DEDUP_REMOVED lines=28> */
.L_x_11344:
        /* <DEDUP_REMOVED lines=9> */
.L_x_11342:
[----:B------:R-:W-:Y:S05]  /*4560*/  BSYNC.RECONVERGENT B1 ;  /* 0x0000000000017941 */ /* 0x000fea0003800200 */
.L_x_11341:
[----:B------:R-:W-:Y:S04]  /*4570*/  BSSY.RECONVERGENT B1, `(.L_x_11345) ;  /* 0x000004a000017945 */ /* 0x000fe80003800200 */
[----:B------:R-:W-:Y:S05]  /*4580*/  @!P4 BRA `(.L_x_11346) ;  /* 0x000000040020c947 */ /* 0x000fea0003800000 */
[----:B0-234-:R-:W0:Y:S02]  /*4590*/  LDC.64 R140, c[0x0][0x390] ;  /* 0x0000e400ff8c7b82 */ /* 0x01de240000000a00 */
        /* <DEDUP_REMOVED lines=34> */
.L_x_11347:
        /* <DEDUP_REMOVED lines=28> */
.L_x_11348:
        /* <DEDUP_REMOVED lines=9> */
.L_x_11346:
[----:B------:R-:W-:Y:S05]  /*4a10*/  BSYNC.RECONVERGENT B1 ;  /* 0x0000000000017941 */ /* 0x000fea0003800200 */
.L_x_11345:
        /* <DEDUP_REMOVED lines=36> */
.L_x_11350:
        /* <DEDUP_REMOVED lines=20> */
[----:B------:R-:W-:Y:S01]  /*4da0*/  FFMA.FTZ R110, R142, R13, R110 ;  /* 0x0000000d8e6e7223 */ /* 0x000fe2000001006e */
[----:B------:R-:W-:Y:S02]  /*4db0*/  HADD2.F32 R141, -RZ, R195.H1_H1 ;  /* 0x300000c3ff8d7230 */ /* 0x000fe40000004100 */
[--C-:B------:R-:W-:Y:S02]  /*4dc0*/  HADD2.F32 R12, -RZ, R196.reuse.H0_H0 ;  /* 0x200000c4ff0c7230 */ /* 0x100fe40000004100 */
[----:B------:R-:W-:Y:S01]  /*4dd0*/  FMUL.FTZ R140, R39, R140 ;  /* 0x0000008c278c7220 */ /* 0x000fe20000410000 */
[----:B------:R-:W-:Y:S02]  /*4de0*/  HADD2.F32 R143, -RZ, R196.H1_H1 ;  /* 0x300000c4ff8f7230 */ /* 0x000fe40000004100 */
[----:B------:R-:W-:Y:S01]  /*4df0*/  FMUL.FTZ R141, R146, R141 ;  /* 0x0000008d928d7220 */ /* 0x000fe20000410000 */
[----:B------:R-:W-:Y:S02]  /*4e00*/  FMUL.FTZ R142, R13, R12 ;  /* 0x0000000c0d8e7220 */ /* 0x000fe40000410000 */
[----:B------:R-:W-:-:S07]  /*4e10*/  FMUL.FTZ R143, R168, R143 ;  /* 0x0000008fa88f7220 */ /* 0x000fce0000410000 */
.L_x_11351:
[----:B------:R-:W0:Y:S08]  /*4e20*/  @P0 LDC.64 R108, c[0x0][0x478] ;  /* 0x00011e00ff6c0b82 */ /* 0x000e300000000a00 */
[----:B------:R-:W1:Y:S01]  /*4e30*/  LDC.64 R12, c[0x0][0x468] ;  /* 0x00011a00ff0c7b82 */ /* 0x000e620000000a00 */
[----:B0-----:R-:W-:Y:S01]  /*4e40*/  @P0 IMAD.WIDE.U32 R144, R10, 0x10, R108 ;  /* 0x000000100a900825 */ /* 0x001fe200078e006c */
[----:B------:R-:W-:-:S02]  /*4e50*/  MOV R108, R111 ;  /* 0x0000006f006c7202 */ /* 0x000fc40000000f00 */
[----:B------:R-:W-:Y:S02]  /*4e60*/  MOV R109, R147 ;  /* 0x00000093006d7202 */ /* 0x000fe40000000f00 */
[----:B------:R0:W-:Y:S01]  /*4e70*/  @P0 STG.E.128 desc[UR6][R144.64], R120 ;  /* 0x0000007890000986 */ /* 0x0001e2000c101d06 */
[----:B------:R-:W-:Y:S01]  /*4e80*/  MOV R111, R167 ;  /* 0x000000a7006f7202 */ /* 0x000fe20000000f00 */
[----:B-1----:R-:W-:-:S05]  /*4e90*/  IMAD.WIDE.U32 R12, R10, 0x10, R12 ;  /* 0x000000100a0c7825 */ /* 0x002fca00078e000c */
[----:B------:R0:W-:Y:S01]  /*4ea0*/  STG.E.128 desc[UR6][R12.64], R140 ;  /* 0x0000008c0c007986 */ /* 0x0001e2000c101d06 */
[----:B------:R-:W-:Y:S05]  /*4eb0*/  BRA `(.L_x_11349) ;  /* 0x0000001c00087947 */ /* 0x000fea0003800000 */
.L_x_11328:
        /* <DEDUP_REMOVED lines=18> */
[----:B------:R-:W-:-:S02]  /*4fe0*/  FFMA.FTZ R176, R12, R167, R42 ;  /* 0x000000a70cb07223 */ /* 0x000fc4000001002a */
[-C--:B------:R-:W-:Y:S01]  /*4ff0*/  FMUL.FTZ R145, R146, R13.reuse ;  /* 0x0000000d92917220 */ /* 0x080fe20000410000 */
[-C--:B------:R-:W-:Y:S01]  /*5000*/  FMUL.FTZ R168, R168, R13.reuse ;  /* 0x0000000da8a87220 */ /* 0x080fe20000410000 */
[----:B------:R-:W-:Y:S02]  /*5010*/  FMUL.FTZ R147, R176, R13 ;  /* 0x0000000db0937220 */ /* 0x000fe40000410000 */
[----:B------:R-:W-:Y:S01]  /*5020*/  FFMA.FTZ R167, R140, R145, R88 ;  /* 0x000000918ca77223 */ /* 0x000fe20000010058 */
[----:B------:R-:W-:Y:S01]  /*5030*/  FFMA.FTZ R88, R12, R178, R43 ;  /* 0x000000b20c587223 */ /* 0x000fe2000001002b */
        /* <DEDUP_REMOVED lines=13> */
.L_x_11354:
        /* <DEDUP_REMOVED lines=11> */
[----:B------:R-:W-:Y:S01]  /*51c0*/  FFMA.FTZ R123, R12, R123, R43 ;  /* 0x0000007b0c7b7223 */ /* 0x000fe2000001002b */
[-C--:B------:R-:W-:Y:S01]  /*51d0*/  FMUL.FTZ R145, R120, R13.reuse ;  /* 0x0000000d78917220 */ /* 0x080fe20000410000 */
[-C--:B------:R-:W-:Y:S01]  /*51e0*/  FMUL.FTZ R146, R121, R13.reuse ;  /* 0x0000000d79927220 */ /* 0x080fe20000410000 */
[----:B------:R-:W-:-:S02]  /*51f0*/  FMUL.FTZ R147, R122, R13 ;  /* 0x0000000d7a937220 */ /* 0x000fc40000410000 */
[----:B------:R-:W-:Y:S01]  /*5200*/  FFMA.FTZ R167, R140, R145, R88 ;  /* 0x000000918ca77223 */ /* 0x000fe20000010058 */
        /* <DEDUP_REMOVED lines=11> */
[----:B------:R-:W-:-:S07]  /*52c0*/  FMUL.FTZ R143, R89, R88 ;  /* 0x00000058598f7220 */ /* 0x000fce0000410000 */
.L_x_11355:
        /* <DEDUP_REMOVED lines=10> */
[----:B------:R1:W-:Y:S02]  /*5370*/  STG.E.128 desc[UR6][R178.64], R140 ;  /* 0x0000008cb2007986 */ /* 0x0003e4000c101d06 */
.L_x_11353:
[----:B------:R-:W-:Y:S05]  /*5380*/  BSYNC.RECONVERGENT B1 ;  /* 0x0000000000017941 */ /* 0x000fea0003800200 */
.L_x_11352:
        /* <DEDUP_REMOVED lines=10> */
[-C--:B0-----:R-:W-:Y:S02]  /*5430*/  FFMA.FTZ R146, R155, R144.reuse, R39 ;  /* 0x000000909b927223 */ /* 0x081fe40000010027 */
[----:B------:R-:W-:Y:S01]  /*5440*/  FADD.FTZ R121, R8, -R121 ;  /* 0x8000007908797221 */ /* 0x000fe20000010000 */
[----:B------:R-:W-:Y:S01]  /*5450*/  FADD.FTZ R122, R27, -R120 ;  /* 0x800000781b7a7221 */ /* 0x000fe20000010000 */
[----:B------:R-:W-:Y:S01]  /*5460*/  FADD.FTZ R123, R153, -R146 ;  /* 0x80000092997b7221 */ /* 0x000fe20000010000 */
[----:B------:R-:W-:Y:S01]  /*5470*/  FFMA.FTZ R146, R164, R144, R39 ;  /* 0x00000090a4927223 */ /* 0x000fe20000010027 */
[C---:B-----5:R-:W-:Y:S01]  /*5480*/  FFMA.FTZ R120, R12.reuse, R121, R124 ;  /* 0x000000790c787223 */ /* 0x060fe2000001007c */
[C---:B------:R-:W-:Y:S01]  /*5490*/  FFMA.FTZ R121, R12.reuse, R122, R125 ;  /* 0x0000007a0c797223 */ /* 0x040fe2000001007d */
[----:B------:R-:W-:Y:S01]  /*54a0*/  FFMA.FTZ R122, R12, R123, R126 ;  /* 0x0000007b0c7a7223 */ /* 0x000fe2000001007e */
[----:B------:R-:W-:Y:S01]  /*54b0*/  FADD.FTZ R123, R163, -R146 ;  /* 0x80000092a37b7221 */ /* 0x000fe20000010000 */
[-C--:B------:R-:W-:Y:S01]  /*54c0*/  FMUL.FTZ R145, R120, R13.reuse ;  /* 0x0000000d78917220 */ /* 0x080fe20000410000 */
[-C--:B------:R-:W-:Y:S01]  /*54d0*/  FMUL.FTZ R146, R121, R13.reuse ;  /* 0x0000000d79927220 */ /* 0x080fe20000410000 */
[----:B------:R-:W-:Y:S01]  /*54e0*/  FMUL.FTZ R147, R122, R13 ;  /* 0x0000000d7a937220 */ /* 0x000fe20000410000 */
[----:B------:R-:W-:Y:S01]  /*54f0*/  FFMA.FTZ R123, R12, R123, R127 ;  /* 0x0000007b0c7b7223 */ /* 0x000fe2000001007f */
        /* <DEDUP_REMOVED lines=14> */
.L_x_11358:
        /* <DEDUP_REMOVED lines=28> */
.L_x_11359:
        /* <DEDUP_REMOVED lines=9> */
.L_x_11357:
[----:B------:R-:W-:Y:S05]  /*5830*/  BSYNC.RECONVERGENT B1 ;  /* 0x0000000000017941 */ /* 0x000fea0003800200 */
.L_x_11356:
[----:B------:R-:W-:Y:S04]  /*5840*/  BSSY.RECONVERGENT B1, `(.L_x_11360) ;  /* 0x000004a000017945 */ /* 0x000fe80003800200 */
        /* <DEDUP_REMOVED lines=36> */
.L_x_11362:
        /* <DEDUP_REMOVED lines=28> */
.L_x_11363:
        /* <DEDUP_REMOVED lines=9> */
.L_x_11361:
[----:B------:R-:W-:Y:S05]  /*5ce0*/  BSYNC.RECONVERGENT B1 ;  /* 0x0000000000017941 */ /* 0x000fea0003800200 */
.L_x_11360:
[----:B------:R-:W-:Y:S04]  /*5cf0*/  BSSY.RECONVERGENT B1, `(.L_x_11364) ;  /* 0x000004a000017945 */ /* 0x000fe80003800200 */
[----:B------:R-:W-:Y:S05]  /*5d00*/  @!P3 BRA `(.L_x_11365) ;  /* 0x000000040020b947 */ /* 0x000fea0003800000 */
[----:B-123--:R-:W1:Y:S02]  /*5d10*/  LDC.64 R140, c[0x0][0x390] ;  /* 0x0000e400ff8c7b82 */ /* 0x00ee640000000a00 */
        /* <DEDUP_REMOVED lines=34> */
.L_x_11366:
        /* <DEDUP_REMOVED lines=28> */
.L_x_11367:
        /* <DEDUP_REMOVED lines=9> */
.L_x_11365:
[----:B------:R-:W-:Y:S05]  /*6190*/  BSYNC.RECONVERGENT B1 ;  /* 0x0000000000017941 */ /* 0x000fea0003800200 */
.L_x_11364:
[----:B------:R-:W-:Y:S04]  /*61a0*/  BSSY.RECONVERGENT B1, `(.L_x_11368) ;  /* 0x000004a000017945 */ /* 0x000fe80003800200 */
[----:B------:R-:W-:Y:S05]  /*61b0*/  @!P4 BRA `(.L_x_11369) ;  /* 0x000000040020c947 */ /* 0x000fea0003800000 */
[----:B-1234-:R-:W1:Y:S02]  /*61c0*/  LDC.64 R140, c[0x0][0x390] ;  /* 0x0000e400ff8c7b82 */ /* 0x01ee640000000a00 */
        /* <DEDUP_REMOVED lines=34> */
.L_x_11370:
        /* <DEDUP_REMOVED lines=28> */
.L_x_11371:
        /* <DEDUP_REMOVED lines=9> */
.L_x_11369:
[----:B------:R-:W-:Y:S05]  /*6640*/  BSYNC.RECONVERGENT B1 ;  /* 0x0000000000017941 */ /* 0x000fea0003800200 */
.L_x_11368:
[----:B------:R-:W-:Y:S05]  /*6650*/  @!P5 BRA `(.L_x_11349) ;  /* 0x000000040020d947 */ /* 0x000fea0003800000 */
[----:B01234-:R-:W0:Y:S02]  /*6660*/  LDC.64 R140, c[0x0][0x390] ;  /* 0x0000e400ff8c7b82 */ /* 0x01fe240000000a00 */
        /* <DEDUP_REMOVED lines=34> */
.L_x_11372:
        /* <DEDUP_REMOVED lines=28> */
.L_x_11373:
        /* <DEDUP_REMOVED lines=8> */
[----:B------:R0:W-:Y:S02]  /*6ad0*/  STG.E.128 desc[UR6][R12.64], R140 ;  /* 0x0000008c0c007986 */ /* 0x0001e4000c101d06 */
.L_x_11349:
[----:B------:R-:W-:Y:S05]  /*6ae0*/  BSYNC.RECONVERGENT B0 ;  /* 0x0000000000007941 */ /* 0x000fea0003800200 */
.L_x_11327:
[----:B0----5:R-:W0:Y:S02]  /*6af0*/  LDC.64 R12, c[0x0][0x380] ;  /* 0x0000e000ff0c7b82 */ /* 0x021e240000000a00 */
[----:B0-----:R-:W-:-:S04]  /*6b00*/  LEA R15, R12, R15, 0x2 ;  /* 0x0000000f0c0f7211 */ /* 0x001fc800078e10ff */
[----:B------:R-:W-:-:S13]  /*6b10*/  ISETP.GE.AND P0, PT, R15, R13, PT ;  /* 0x0000000d0f00720c */ /* 0x000fda0003f06270 */
[----:B------:R-:W-:Y:S05]  /*6b20*/  @!P0 BRA `(.L_x_11374) ;  /* 0xffffffa0009c8947 */ /* 0x000fea000383ffff */
.L_x_11302:
[----:B------:R-:W0:Y:S01]  /*6b30*/  S2R R5, SR_CgaCtaId ;  /* 0x0000000000057919 */ /* 0x000e220000008800 */
[----:B-----5:R-:W-:Y:S01]  /*6b40*/  SHF.R.U32.HI R2, RZ, 0x5, R19 ;  /* 0x00000005ff027819 */ /* 0x020fe20000011613 */
        /* <DEDUP_REMOVED lines=20> */
[----:B------:R-:W-:Y:S04]  /*6c90*/  STS.128 [R17], R112 ;  /* 0x0000007011007388 */ /* 0x000fe80000000c00 */
[----:B------:R1:W-:Y:S04]  /*6ca0*/  STS.128 [R17+0x200], R68 ;  /* 0x0002004411007388 */ /* 0x0003e80000000c00 */
[----:B------:R-:W-:Y:S04]  /*6cb0*/  STS.128 [R17+0x400], R72 ;  /* 0x0004004811007388 */ /* 0x000fe80000000c00 */
[----:B------:R-:W-:Y:S04]  /*6cc0*/  STS.128 [R17+0x600], R76 ;  /* 0x0006004c11007388 */ /* 0x000fe80000000c00 */
[----:B------:R-:W-:Y:S04]  /*6cd0*/  STS.128 [R17+0x800], R80 ;  /* 0x0008005011007388 */ /* 0x000fe80000000c00 */
[----:B------:R-:W-:Y:S01]  /*6ce0*/  STS.128 [R17+0xa00], R84 ;  /* 0x000a005411007388 */ /* 0x000fe20000000c00 */
[----:B-1----:R-:W-:-:S02]  /*6cf0*/  IADD3.X R69, PT, PT, RZ, RZ, RZ, P6, !PT ;  /* 0x000000ffff457210 */ /* 0x002fc400037fe4ff */
[C---:B------:R-:W-:Y:S01]  /*6d00*/  SHF.L.U32 R68, R26.reuse, 0x2, RZ ;  /* 0x000000021a447819 */ /* 0x040fe200000006ff */
[----:B------:R-:W-:Y:S01]  /*6d10*/  BAR.SYNC.DEFER_BLOCKING 0x0 ;  /* 0x0000000000007b1d */ /* 0x000fe20000010000 */
[----:B------:R-:W-:-:S05]  /*6d20*/  SHF.L.U64.HI R69, R26, 0x2, R69 ;  /* 0x000000021a457819 */ /* 0x000fca0000010245 */
        /* <DEDUP_REMOVED lines=35> */
[----:B---3--:R-:W-:-:S03]  /*6f60*/  FADD.FTZ R2, R2, R15 ;  /* 0x0000000f02027221 */ /* 0x008fc60000010000 */
[----:B------:R-:W3:Y:S01]  /*6f70*/  LDS R24, [R0+0x2e00] ;  /* 0x002e000000187984 */ /* 0x000ee20000000800 */
[----:B----4-:R-:W-:Y:S01]  /*6f80*/  FADD.FTZ R3, R3, R14 ;  /* 0x0000000e03037221 */ /* 0x010fe20000010000 */
        /* <DEDUP_REMOVED lines=14> */
[----:B---3--:R-:W-:-:S03]  /*7070*/  FADD.FTZ R13, R7, R24 ;  /* 0x00000018070d7221 */ /* 0x008fc60000010000 */
[----:B------:R1:W-:Y:S04]  /*7080*/  STS.128 [R17+0x800], R56 ;  /* 0x0008003811007388 */ /* 0x0003e80000000c00 */
[----:B------:R-:W-:Y:S01]  /*7090*/  STS.128 [R17+0xa00], R60 ;  /* 0x000a003c11007388 */ /* 0x000fe20000000c00 */
[----:B------:R-:W-:Y:S01]  /*70a0*/  BAR.SYNC.DEFER_BLOCKING 0x0 ;  /* 0x0000000000007b1d */ /* 0x000fe20000010000 */
[----:B0-----:R-:W-:-:S04]  /*70b0*/  IADD3 R48, P6, PT, R68, UR18, RZ ;  /* 0x0000001244307c10 */ /* 0x001fc8000ffde0ff */
[----:B-1----:R-:W-:Y:S02]  /*70c0*/  IADD3.X R59, PT, PT, R69, UR19, RZ, P6, !PT ;  /* 0x00000013453b7c10 */ /* 0x002fe4000b7fe4ff */
        /* <DEDUP_REMOVED lines=120> */
.L_x_11376:
[----:B------:R-:W-:Y:S05]  /*7850*/  BSYNC.RECONVERGENT B0 ;  /* 0x0000000000007941 */ /* 0x000fea0003800200 */
.L_x_11375:
        /* <DEDUP_REMOVED lines=18> */
.L_x_11378:
[----:B------:R-:W-:Y:S05]  /*7980*/  BSYNC.RECONVERGENT B0 ;  /* 0x0000000000007941 */ /* 0x000fea0003800200 */
.L_x_11377:
        /* <DEDUP_REMOVED lines=18> */
.L_x_11380:
[----:B------:R-:W-:Y:S05]  /*7ab0*/  BSYNC.RECONVERGENT B0 ;  /* 0x0000000000007941 */ /* 0x000fea0003800200 */
.L_x_11379:
        /* <DEDUP_REMOVED lines=18> */
.L_x_11382:
[----:B------:R-:W-:Y:S05]  /*7be0*/  BSYNC.RECONVERGENT B0 ;  /* 0x0000000000007941 */ /* 0x000fea0003800200 */
.L_x_11381:
        /* <DEDUP_REMOVED lines=18> */
.L_x_11384:
[----:B------:R-:W-:Y:S05]  /*7d10*/  BSYNC.RECONVERGENT B0 ;  /* 0x0000000000007941 */ /* 0x000fea0003800200 */
.L_x_11383:
        /* <DEDUP_REMOVED lines=11> */
.L_x_11326:
        /* <DEDUP_REMOVED lines=8> */
.L_x_11386:
[----:B------:R-:W-:Y:S05]  /*7e50*/  BSYNC B0 ;  /* 0x0000000000007941 */ /* 0x000fea0003800000 */
.L_x_11385:
        /* <DEDUP_REMOVED lines=8> */
.L_x_11387:
[----:B------:R-:W-:Y:S01]  /*7ee0*/  FADD.FTZ R140, R140, R175 ;  /* 0x000000af8c8c7221 */ /* 0x000fe20000010000 */
[----:B------:R-:W-:-:S04]  /*7ef0*/  HFMA2 R179, -RZ, RZ, 0, 1.1920928955078125e-07 ;  /* 0x00000002ffb37431 */ /* 0x000fc800000001ff */
[----:B------:R-:W-:Y:S02]  /*7f00*/  MOV R178, R140 ;  /* 0x0000008c00b27202 */ /* 0x000fe40000000f00 */
[----:B------:R-:W-:-:S07]  /*7f10*/  MOV R39, R147 ;  /* 0x0000009300277202 */ /* 0x000fce0000000f00 */
[----:B------:R-:W-:Y:S05]  /*7f20*/  WARPSYNC.COLLECTIVE R167, `(.L_x_11388) ;  /* 0x00000000a7087348 */ /* 0x000fea0003c00000 */
[----:B------:R0:W1:Y:S02]  /*7f30*/  SHFL.BFLY P6, R147, R178, R179, R198 ;  /* 0x0c0000b3b2937389 */ /* 0x00006400000c00c6 */
[----:B01----:R-:W-:Y:S05]  /*7f40*/  ENDCOLLECTIVE ;  /* 0x000000000000791b */ /* 0x003fea0003800000 */
.L_x_11388:
[----:B------:R-:W-:-:S05]  /*7f50*/  FADD.FTZ R39, R39, R176 ;  /* 0x000000b027277221 */ /* 0x000fca0000010000 */
[----:B------:R-:W-:Y:S02]  /*7f60*/  MOV R178, R39 ;  /* 0x0000002700b27202 */ /* 0x000fe40000000f00 */
[----:B------:R-:W-:-:S07]  /*7f70*/  MOV R141, R147 ;  /* 0x00000093008d7202 */ /* 0x000fce0000000f00 */
[----:B------:R-:W-:Y:S05]  /*7f80*/  WARPSYNC.COLLECTIVE R167, `(.L_x_11389) ;  /* 0x00000000a7087348 */ /* 0x000fea0003c00000 */
[----:B------:R0:W1:Y:S02]  /*7f90*/  SHFL.BFLY P6, R147, R178, R179, R198 ;  /* 0x0c0000b3b2937389 */ /* 0x00006400000c00c6 */
[----:B01----:R-:W-:Y:S05]  /*7fa0*/  ENDCOLLECTIVE ;  /* 0x000000000000791b */ /* 0x003fea0003800000 */
.L_x_11389:
[----:B------:R-:W-:Y:S01]  /*7fb0*/  FADD.FTZ R141, R140, R141 ;  /* 0x0000008d8c8d7221 */ /* 0x000fe20000010000 */
[----:B------:R-:W-:-:S04]  /*7fc0*/  HFMA2 R179, -RZ, RZ, 0, 2.384185791015625e-07 ;  /* 0x00000004ffb37431 */ /* 0x000fc800000001ff */
[----:B------:R-:W-:Y:S02]  /*7fd0*/  MOV R178, R141 ;  /* 0x0000008d00b27202 */ /* 0x000fe40000000f00 */
[----:B------:R-:W-:-:S07]  /*7fe0*/  MOV R142, R147 ;  /* 0x00000093008e7202 */ /* 0x000fce0000000f00 */
[----:B------:R-:W-:Y:S05]  /*7ff0*/  WARPSYNC.COLLECTIVE R167, `(.L_x_11390) ;  /* 0x00000000a7087348 */ /* 0x000fea0003c00000 */
[----:B------:R0:W1:Y:S02]  /*8000*/  SHFL.BFLY P6, R147, R178, R179, R198 ;  /* 0x0c0000b3b2937389 */ /* 0x00006400000c00c6 */
[----:B01----:R-:W-:Y:S05]  /*8010*/  ENDCOLLECTIVE ;  /* 0x000000000000791b */ /* 0x003fea0003800000 */
.L_x_11390:
[----:B------:R-:W-:-:S05]  /*8020*/  FADD.FTZ R142, R39, R142 ;  /* 0x0000008e278e7221 */ /* 0x000fca0000010000 */
[----:B------:R-:W-:Y:S02]  /*8030*/  MOV R178, R142 ;  /* 0x0000008e00b27202 */ /* 0x000fe40000000f00 */
[----:B------:R-:W-:-:S07]  /*8040*/  MOV R144, R147 ;  /* 0x0000009300907202 */ /* 0x000fce0000000f00 */
[----:B------:R-:W-:Y:S05]  /*8050*/  WARPSYNC.COLLECTIVE R167, `(.L_x_11391) ;  /* 0x00000000a7087348 */ /* 0x000fea0003c00000 */
[----:B------:R0:W1:Y:S02]  /*8060*/  SHFL.BFLY P6, R147, R178, R179, R198 ;  /* 0x0c0000b3b2937389 */ /* 0x00006400000c00c6 */
[----:B01----:R-:W-:Y:S05]  /*8070*/  ENDCOLLECTIVE ;  /* 0x000000000000791b */ /* 0x003fea0003800000 */
.L_x_11391:
[----:B------:R-:W-:Y:S01]  /*8080*/  FADD.FTZ R144, R141, R144 ;  /* 0x000000908d907221 */ /* 0x000fe20000010000 */
[----:B------:R-:W-:-:S04]  /*8090*/  HFMA2 R179, -RZ, RZ, 0, 4.76837158203125e-07 ;  /* 0x00000008ffb37431 */ /* 0x000fc800000001ff */
[----:B------:R-:W-:Y:S02]  /*80a0*/  MOV R178, R144 ;  /* 0x0000009000b27202 */ /* 0x000fe40000000f00 */
[----:B------:R-:W-:-:S07]  /*80b0*/  MOV R143, R147 ;  /* 0x00000093008f7202 */ /* 0x000fce0000000f00 */
[----:B------:R-:W-:Y:S05]  /*80c0*/  WARPSYNC.COLLECTIVE R167, `(.L_x_11392) ;  /* 0x00000000a7087348 */ /* 0x000fea0003c00000 */
[----:B------:R0:W1:Y:S02]  /*80d0*/  SHFL.BFLY P6, R147, R178, R179, R198 ;  /* 0x0c0000b3b2937389 */ /* 0x00006400000c00c6 */
[----:B01----:R-:W-:Y:S05]  /*80e0*/  ENDCOLLECTIVE ;  /* 0x000000000000791b */ /* 0x003fea0003800000 */
.L_x_11392:
[----:B------:R-:W-:-:S05]  /*80f0*/  FADD.FTZ R143, R142, R143 ;  /* 0x0000008f8e8f7221 */ /* 0x000fca0000010000 */
[----:B------:R-:W-:Y:S02]  /*8100*/  MOV R178, R143 ;  /* 0x0000008f00b27202 */ /* 0x000fe40000000f00 */
[----:B------:R-:W-:-:S07]  /*8110*/  MOV R145, R147 ;  /* 0x0000009300917202 */ /* 0x000fce0000000f00 */
[----:B------:R-:W-:Y:S05]  /*8120*/  WARPSYNC.COLLECTIVE R167, `(.L_x_11393) ;  /* 0x00000000a7087348 */ /* 0x000fea0003c00000 */
[----:B------:R0:W1:Y:S02]  /*8130*/  SHFL.BFLY P6, R147, R178, R179, R198 ;  /* 0x0c0000b3b2937389 */ /* 0x00006400000c00c6 */
[----:B01----:R-:W-:Y:S05]  /*8140*/  ENDCOLLECTIVE ;  /* 0x000000000000791b */ /* 0x003fea0003800000 */
.L_x_11393:
[----:B------:R-:W-:Y:S01]  /*8150*/  FADD.FTZ R145, R144, R145 ;  /* 0x0000009190917221 */ /* 0x000fe20000010000 */
[----:B------:R-:W-:-:S04]  /*8160*/  HFMA2 R179, -RZ, RZ, 0, 9.5367431640625e-07 ;  /* 0x00000010ffb37431 */ /* 0x000fc800000001ff */
[----:B------:R-:W-:Y:S02]  /*8170*/  MOV R178, R145 ;  /* 0x0000009100b27202 */ /* 0x000fe40000000f00 */
[----:B------:R-:W-:-:S07]  /*8180*/  MOV R146, R147 ;  /* 0x0000009300927202 */ /* 0x000fce0000000f00 */
[----:B------:R-:W-:Y:S05]  /*8190*/  WARPSYNC.COLLECTIVE R167, `(.L_x_11394) ;  /* 0x00000000a7087348 */ /* 0x000fea0003c00000 */
[----:B------:R0:W1:Y:S02]  /*81a0*/  SHFL.BFLY P6, R147, R178, R179, R198 ;  /* 0x0c0000b3b2937389 */ /* 0x00006400000c00c6 */
[----:B01----:R-:W-:Y:S05]  /*81b0*/  ENDCOLLECTIVE ;  /* 0x000000000000791b */ /* 0x003fea0003800000 */
.L_x_11394:
[----:B------:R-:W-:-:S05]  /*81c0*/  FADD.FTZ R146, R143, R146 ;  /* 0x000000928f927221 */ /* 0x000fca0000010000 */
[----:B------:R-:W-:Y:S02]  /*81d0*/  MOV R178, R146 ;  /* 0x0000009200b27202 */ /* 0x000fe40000000f00 */
[----:B------:R-:W-:-:S07]  /*81e0*/  MOV R140, R147 ;  /* 0x00000093008c7202 */ /* 0x000fce0000000f00 */
[----:B------:R-:W-:Y:S05]  /*81f0*/  WARPSYNC.COLLECTIVE R167, `(.L_x_11395) ;  /* 0x00000000a7087348 */ /* 0x000fea0003c00000 */
[----:B------:R0:W1:Y:S02]  /*8200*/  SHFL.BFLY P6, R147, R178, R179, R198 ;  /* 0x0c0000b3b2937389 */ /* 0x00006400000c00c6 */
[----:B01----:R-:W-:Y:S05]  /*8210*/  ENDCOLLECTIVE ;  /* 0x000000000000791b */ /* 0x003fea0003800000 */
.L_x_11395:
[----:B------:R-:W-:Y:S05]  /*8220*/  BRA `(.L_x_11396) ;  /* 0xffffffac00f47947 */ /* 0x000fea000383ffff */
.L_x_11397:
        /* <DEDUP_REMOVED lines=13> */
.L_x_14575:


//--------------------- .text._ZN10layer_norm13ln_bwd_kernelINS_13Kernel_traitsI6__halfffffjLj768ELj1ELj4ELj1ELj16ENS_18Kernel_traits_baseILj768ES2_ffffjLj128EEEEELb0ELb1ELb0ELb1EEEvNS_9BwdParamsE --------------------------
	.section	.text._ZN10layer_norm13ln_bwd_kernelINS_13Kernel_traitsI6__halfffffjLj768ELj1ELj4ELj1ELj16ENS_18Kernel_traits_baseILj768ES2_ffffjLj128EEEEELb0ELb1ELb0ELb1EEEvNS_9BwdParamsE,"ax",@progbits
	.align	128
        .global         _ZN10layer_norm13ln_bwd_kernelINS_13Kernel_traitsI6__halfffffjLj768ELj1ELj4ELj1ELj16ENS_18Kernel_traits_baseILj768ES2_ffffjLj128EEEEELb0ELb1ELb0ELb1EEEvNS_9BwdParamsE
        .type           _ZN10layer_norm13ln_bwd_kernelINS_13Kernel_traitsI6__halfffffjLj768ELj1ELj4ELj1ELj16ENS_18Kernel_traits_baseILj768ES2_ffffjLj128EEEEELb0ELb1ELb0ELb1EEEvNS_9BwdParamsE,@function
        .size           _ZN10layer_norm13ln_bwd_kernelINS_13Kernel_traitsI6__halfffffjLj768ELj1ELj4ELj1ELj16ENS_18Kernel_traits_baseILj768ES2_ffffjLj128EEEEELb0ELb1ELb0ELb1EEEvNS_9BwdParamsE,(.L_x_14576 - _ZN10layer_norm13ln_bwd_kernelINS_13Kernel_traitsI6__halfffffjLj768ELj1ELj4ELj1ELj16ENS_18Kernel_traits_baseILj768ES2_ffffjLj128EEEEELb0ELb1ELb0ELb1EEEvNS_9BwdParamsE)
        .other          _ZN10layer_norm13ln_bwd_kernelINS_13Kernel_traitsI6__halfffffjLj768ELj1ELj4ELj1ELj16ENS_18Kernel_traits_baseILj768ES2_ffffjLj128EEEEELb0ELb1ELb0ELb1EEEvNS_9BwdParamsE,@"STO_CUDA_ENTRY STV_DEFAULT"
_ZN10layer_norm13ln_bwd_kernelINS_13Kernel_traitsI6__halfffffjLj768ELj1ELj4ELj1ELj16ENS_18Kernel_traits_baseILj768ES2_ffffjLj128EEEEELb0ELb1ELb0ELb1EEEvNS_9BwdParamsE:
.text._ZN10layer_norm13ln_bwd_kernelINS_13Kernel_traitsI6__halfffffjLj768ELj1ELj4ELj1ELj16ENS_18Kernel_traits_baseILj768ES2_ffffjLj128EEEEELb0ELb1ELb0ELb1EEEvNS_9BwdParamsE:
        /* <DEDUP_REMOVED lines=57> */
[----:B------:R-:W3:Y:S04]  /*0390*/  LDG.E.64 R140, desc[UR6][R2.64+0x400] ;  /* 0x00040006028c7981 */ /* 0x000ee8000c1e1b00 */
[----:B------:R-:W4:Y:S04]  /*03a0*/  LDG.E.64 R138, desc[UR6][R2.64+0x300] ;  /* 0x00030006028a7981 */ /* 0x000f28000c1e1b00 */
[----:B------:R-:W4:Y:S01]  /*03b0*/  LDG.E.64 R136, desc[UR6][R2.64+0x200] ;  /* 0x0002000602887981 */ /* 0x000f22000c1e1b00 */
[----:B--2---:R-:W-:-:S03]  /*03c0*/  IMAD.WIDE.U32 R158, R158, 0x8, R4 ;  /* 0x000000089e9e7825 */ /* 0x004fc600078e0004 */
[----:B------:R-:W2:Y:S04]  /*03d0*/  LDG.E.64 R134, desc[UR6][R2.64+0x100] ;  /* 0x0001000602867981 */ /* 0x000ea8000c1e1b00 */
[----:B------:R-:W2:Y:S04]  /*03e0*/  LDG.E.64 R132, desc[UR6][R2.64] ;  /* 0x0000000602847981 */ /* 0x000ea8000c1e1b00 */
[----:B------:R-:W2:Y:S04]  /*03f0*/  LDG.E.64 R142, desc[UR6][R2.64+0x500] ;  /* 0x00050006028e7981 */ /* 0x000ea8000c1e1b00 */
[----:B------:R-:W2:Y:S04]  /*0400*/  LDG.E.64 R130, desc[UR6][R158.64+0x400] ;  /* 0x000400069e827981 */ /* 0x000ea8000c1e1b00 */
[----:B------:R-:W2:Y:S01]  /*0410*/  LDG.E.64 R128, desc[UR6][R158.64+0x500] ;  /* 0x000500069e807981 */ /* 0x000ea2000c1e1b00 */
[----:B-1----:R-:W-:Y:S01]  /*0420*/  ISETP.NE.U32.AND P0, PT, RZ, UR4, PT ;  /* 0x00000004ff007c0c */ /* 0x002fe2000bf05070 */
[----:B------:R-:W-:Y:S01]  /*0430*/  HFMA2 R40, -RZ, RZ, 0, 0 ;  /* 0x00000000ff287431 */ /* 0x000fe200000001ff */
[----:B------:R-:W-:Y:S01]  /*0440*/  BSSY B1, `(.L_x_11400) ;  /* 0x000057d000017945 */ /* 0x000fe20003800000 */
[----:B------:R-:W5:Y:S01]  /*0450*/  LDG.E.64 R126, desc[UR6][R158.64+0x300] ;  /* 0x000300069e7e7981 */ /* 0x000f62000c1e1b00 */
[----:B------:R-:W-:-:S03]  /*0460*/  ISETP.NE.AND.EX P0, PT, RZ, UR5, PT, P0 ;  /* 0x00000005ff007c0c */ /* 0x000fc6000bf05300 */
[----:B------:R-:W5:Y:S01]  /*0470*/  LDG.E.64 R124, desc[UR6][R158.64+0x200] ;  /* 0x000200069e7c7981 */ /* 0x000f62000c1e1b00 */
[----:B------:R-:W-:-:S03]  /*0480*/  CS2R R156, SRZ ;  /* 0x00000000009c7805 */ /* 0x000fc6000001ff00 */
[----:B------:R-:W5:Y:S01]  /*0490*/  LDG.E.64 R46, desc[UR6][R158.64+0x100] ;  /* 0x000100069e2e7981 */ /* 0x000f62000c1e1b00 */
[----:B------:R-:W-:-:S03]  /*04a0*/  CS2R R154, SRZ ;  /* 0x00000000009a7805 */ /* 0x000fc6000001ff00 */
[----:B------:R0:W5:Y:S01]  /*04b0*/  LDG.E.64 R44, desc[UR6][R158.64] ;  /* 0x000000069e2c7981 */ /* 0x000162000c1e1b00 */
        /* <DEDUP_REMOVED lines=8> */
[----:B0-----:R-:W-:Y:S01]  /*0540*/  HFMA2 R159, -RZ, RZ, 0, 0 ;  /* 0x00000000ff9f7431 */ /* 0x001fe200000001ff */
        /* <DEDUP_REMOVED lines=23> */
[--C-:B---3--:R-:W-:Y:S02]  /*06c0*/  SHF.R.U64 R202, R140, 0x10, R141.reuse ;  /* 0x000000108cca7819 */ /* 0x108fe4000000128d */
[----:B------:R-:W-:Y:S02]  /*06d0*/  SHF.R.U32.HI R0, RZ, 0x10, R141 ;  /* 0x00000010ff007819 */ /* 0x000fe4000001168d */
[--C-:B----4-:R-:W-:Y:S02]  /*06e0*/  SHF.R.U64 R204, R138, 0x10, R139.reuse ;  /* 0x000000108acc7819 */ /* 0x110fe4000000128b */
[----:B------:R-:W-:Y:S02]  /*06f0*/  PRMT R202, R202, 0x5410, R0 ;  /* 0x00005410caca7816 */ /* 0x000fe40000000000 */
[----:B------:R-:W-:-:S02]  /*0700*/  SHF.R.U32.HI R2, RZ, 0x10, R139 ;  /* 0x00000010ff027819 */ /* 0x000fc4000001168b */
[--C-:B------:R-:W-:Y:S02]  /*0710*/  SHF.R.U64 R205, R136, 0x10, R137.reuse ;  /* 0x0000001088cd7819 */ /* 0x100fe40000001289 */
[----:B------:R-:W-:Y:S02]  /*0720*/  SHF.R.U32.HI R0, RZ, 0x10, R137 ;  /* 0x00000010ff007819 */ /* 0x000fe40000011689 */
[----:B------:R-:W-:Y:S02]  /*0730*/  PRMT R204, R204, 0x5410, R2 ;  /* 0x00005410cccc7816 */ /* 0x000fe40000000002 */
[----:B------:R-:W-:Y:S02]  /*0740*/  PRMT R205, R205, 0x5410, R0 ;  /* 0x00005410cdcd7816 */ /* 0x000fe40000000000 */
[--C-:B--2---:R-:W-:Y:S02]  /*0750*/  SHF.R.U64 R206, R134, 0x10, R135.reuse ;  /* 0x0000001086ce7819 */ /* 0x104fe40000001287 */
[----:B------:R-:W-:-:S02]  /*0760*/  SHF.R.U32.HI R2, RZ, 0x10, R135 ;  /* 0x00000010ff027819 */ /* 0x000fc40000011687 */
[--C-:B------:R-:W-:Y:S02]  /*0770*/  SHF.R.U64 R207, R132, 0x10, R133.reuse ;  /* 0x0000001084cf7819 */ /* 0x100fe40000001285 */
[----:B------:R-:W-:Y:S02]  /*0780*/  SHF.R.U32.HI R0, RZ, 0x10, R133 ;  /* 0x00000010ff007819 */ /* 0x000fe40000011685 */
[----:B------:R-:W-:Y:S02]  /*0790*/  PRMT R206, R206, 0x5410, R2 ;  /* 0x00005410cece7816 */ /* 0x000fe40000000002 */
[----:B------:R-:W-:Y:S02]  /*07a0*/  PRMT R207, R207, 0x5410, R0 ;  /* 0x00005410cfcf7816 */ /* 0x000fe40000000000 */
[--C-:B------:R-:W-:Y:S02]  /*07b0*/  SHF.R.U64 R200, R142, 0x10, R143.reuse ;  /* 0x000000108ec87819 */ /* 0x100fe4000000128f */
[----:B------:R-:W-:-:S02]  /*07c0*/  SHF.R.U32.HI R4, RZ, 0x10, R143 ;  /* 0x00000010ff047819 */ /* 0x000fc4000001168f */
[--C-:B------:R-:W-:Y:S02]  /*07d0*/  SHF.R.U64 R208, R130, 0x10, R131.reuse ;  /* 0x0000001082d07819 */ /* 0x100fe40000001283 */
[----:B------:R-:W-:Y:S02]  /*07e0*/  SHF.R.U32.HI R0, RZ, 0x10, R131 ;  /* 0x00000010ff007819 */ /* 0x000fe40000011683 */
[--C-:B------:R-:W-:Y:S02]  /*07f0*/  SHF.R.U64 R209, R128, 0x10, R129.reuse ;  /* 0x0000001080d17819 */ /* 0x100fe40000001281 */
[----:B------:R-:W-:Y:S02]  /*0800*/  SHF.R.U32.HI R2, RZ, 0x10, R129 ;  /* 0x00000010ff027819 */ /* 0x000fe40000011681 */
[----:B------:R-:W-:Y:S02]  /*0810*/  PRMT R200, R200, 0x5410, R4 ;  /* 0x00005410c8c87816 */ /* 0x000fe40000000004 */
[----:B------:R-:W-:-:S02]  /*0820*/  CS2R R4, SRZ ;  /* 0x0000000000047805 */ /* 0x000fc4000001ff00 */
[----:B------:R-:W-:Y:S02]  /*0830*/  PRMT R208, R208, 0x5410, R0 ;  /* 0x00005410d0d07816 */ /* 0x000fe40000000000 */
[----:B------:R-:W-:Y:S02]  /*0840*/  PRMT R209, R209, 0x5410, R2 ;  /* 0x00005410d1d17816 */ /* 0x000fe40000000002 */
[----:B------:R-:W-:Y:S02]  /*0850*/  CS2R R2, SRZ ;  /* 0x0000000000027805 */ /* 0x000fe4000001ff00 */
[----:B------:R-:W-:-:S07]  /*0860*/  MOV R0, RZ ;  /* 0x000000ff00007202 */ /* 0x000fce0000000f00 */
.L_x_11430:
[----:B------:R-:W0:Y:S08]  /*0870*/  LDC.64 R72, c[0x0][0x3c0] ;  /* 0x0000f000ff487b82 */ /* 0x000e300000000a00 */
[----:B------:R-:W1:Y:S08]  /*0880*/  @P0 LDC.64 R76, c[0x0][0x3e0] ;  /* 0x0000f800ff4c0b82 */ /* 0x000e700000000a00 */
[----:B------:R-:W2:Y:S01]  /*0890*/  LDC.64 R74, c[0x0][0x3c8] ;  /* 0x0000f200ff4a7b82 */ /* 0x000ea20000000a00 */
[----:B------:R-:W-:Y:S01]  /*08a0*/  MOV R178, 0x3f800000 ;  /* 0x3f80000000b27802 */ /* 0x000fe20000000f00 */
[----:B0-----:R-:W-:-:S06]  /*08b0*/  IMAD.WIDE R72, R176, 0x4, R72 ;  /* 0x00000004b0487825 */ /* 0x001fcc00078e0248 */
[----:B------:R-:W3:Y:S01]  /*08c0*/  LDG.E R72, desc[UR6][R72.64] ;  /* 0x0000000648487981 */ /* 0x000ee2000c1e1900 */
[----:B-1----:R-:W-:-:S05]  /*08d0*/  @P0 IMAD.WIDE R76, R176, 0x4, R76 ;  /* 0x00000004b04c0825 */ /* 0x002fca00078e024c */
[----:B-----5:R0:W5:Y:S01]  /*08e0*/  @P0 LDG.E R178, desc[UR6][R76.64] ;  /* 0x000000064cb20981 */ /* 0x020162000c1e1900 */
[----:B--2---:R-:W-:-:S05]  /*08f0*/  IMAD.WIDE R74, R176, 0x4, R74 ;  /* 0x00000004b04a7825 */ /* 0x004fca00078e024a */
        /* <DEDUP_REMOVED lines=8> */
[----:B-1----:R-:W-:-:S04]  /*0980*/  LOP3.LUT R158, R41, 0x1f, RZ, 0xc0, !PT ;  /* 0x0000001f299e7812 */ /* 0x002fc800078ec0ff */
[----:B------:R-:W-:Y:S02]  /*0990*/  LEA.HI.SX32 R185, R79, R158, 0x1e ;  /* 0x0000009e4fb97211 */ /* 0x000fe400078ff2ff */
[----:B---3--:R-:W-:Y:S01]  /*09a0*/  FSEL R182, R72, RZ, !P2 ;  /* 0x000000ff48b67208 */ /* 0x008fe20005000000 */
[----:B0-----:R-:W-:Y:S06]  /*09b0*/  @P1 BRA `(.L_x_11401) ;  /* 0x0000000c00201947 */ /* 0x001fec0003800000 */
[----:B------:R-:W0:Y:S01]  /*09c0*/  LDC.64 R120, c[0x0][0x3a8] ;  /* 0x0000ea00ff787b82 */ /* 0x000e220000000a00 */
[C---:B------:R-:W-:Y:S02]  /*09d0*/  IADD3 R183, PT, PT, R185.reuse, 0x20, RZ ;  /* 0x00000020b9b77810 */ /* 0x040fe40007ffe0ff */
[----:B------:R-:W-:-:S05]  /*09e0*/  IADD3 R181, PT, PT, R185, 0x40, RZ ;  /* 0x00000040b9b57810 */ /* 0x000fca0007ffe0ff */
[----:B------:R-:W1:Y:S01]  /*09f0*/  LDC.64 R72, c[0x0][0x428] ;  /* 0x00010a00ff487b82 */ /* 0x000e620000000a00 */
[----:B------:R-:W-:Y:S01]  /*0a00*/  IADD3 R180, PT, PT, R185, 0x60, RZ ;  /* 0x00000060b9b47810 */ /* 0x000fe20007ffe0ff */
        /* <DEDUP_REMOVED lines=8> */
[----:B------:R-:W4:Y:S02]  /*0a90*/  LDG.E.128 R92, desc[UR6][R92.64] ;  /* 0x000000065c5c7981 */ /* 0x000f24000c1e1d00 */
[----:B------:R-:W-:Y:S02]  /*0aa0*/  IMAD.WIDE.U32 R108, R181, 0x10, R120 ;  /* 0x00000010b56c7825 */ /* 0x000fe400078e0078 */
[----:B------:R-:W4:Y:S02]  /*0ab0*/  LDG.E.128 R84, desc[UR6][R84.64] ;  /* 0x0000000654547981 */ /* 0x000f24000c1e1d00 */
[----:B------:R-:W-:Y:S02]  /*0ac0*/  IMAD.WIDE.U32 R88, R183, 0x10, R72 ;  /* 0x00000010b7587825 */ /* 0x000fe400078e0048 */
[----:B------:R-:W4:Y:S01]  /*0ad0*/  LDG.E.128 R108, desc[UR6][R108.64] ;  /* 0x000000066c6c7981 */ /* 0x000f22000c1e1d00 */
[----:B------:R-:W-:-:S03]  /*0ae0*/  IADD3 R179, PT, PT, R185, 0x80, RZ ;  /* 0x00000080b9b37810 */ /* 0x000fc60007ffe0ff */
[----:B------:R-:W4:Y:S01]  /*0af0*/  LDG.E.128 R88, desc[UR6][R88.64] ;  /* 0x0000000658587981 */ /* 0x000f22000c1e1d00 */
[----:B------:R-:W-:Y:S01]  /*0b00*/  IADD3 R174, PT, PT, R185, 0xa0, RZ ;  /* 0x000000a0b9ae7810 */ /* 0x000fe20007ffe0ff */
[----:B------:R-:W-:-:S04]  /*0b10*/  IMAD.WIDE.U32 R116, R179, 0x10, R120 ;  /* 0x00000010b3747825 */ /* 0x000fc800078e0078 */
[----:B------:R-:W-:Y:S02]  /*0b20*/  IMAD.WIDE.U32 R120, R174, 0x10, R120 ;  /* 0x00000010ae787825 */ /* 0x000fe400078e0078 */
[----:B------:R-:W4:Y:S02]  /*0b30*/  LDG.E.128 R116, desc[UR6][R116.64] ;  /* 0x0000000674747981 */ /* 0x000f24000c1e1d00 */
[--C-:B------:R-:W-:Y:S02]  /*0b40*/  IMAD.WIDE.U32 R76, R179, 0x10, R72.reuse ;  /* 0x00000010b34c7825 */ /* 0x100fe400078e0048 */
[----:B------:R-:W4:Y:S04]  /*0b50*/  LDG.E.128 R120, desc[UR6][R120.64] ;  /* 0x0000000678787981 */ /* 0x000f28000c1e1d00 */
[----:B------:R-:W4:Y:S01]  /*0b60*/  LDG.E.128 R76, desc[UR6][R76.64] ;  /* 0x000000064c4c7981 */ /* 0x000f22000c1e1d00 */
[----:B------:R-:W-:-:S06]  /*0b70*/  IMAD.WIDE.U32 R80, R180, 0x10, R72 ;  /* 0x00000010b4507825 */ /* 0x000fcc00078e0048 */
[----:B------:R-:W4:Y:S01]  /*0b80*/  LDG.E.128 R80, desc[UR6][R80.64] ;  /* 0x0000000650507981 */ /* 0x000f22000c1e1d00 */
[----:B------:R-:W-:-:S06]  /*0b90*/  IMAD.WIDE.U32 R72, R174, 0x10, R72 ;  /* 0x00000010ae487825 */ /* 0x000fcc00078e0048 */
[----:B------:R-:W4:Y:S01]  /*0ba0*/  LDG.E.128 R72, desc[UR6][R72.64] ;  /* 0x0000000648487981 */ /* 0x000f22000c1e1d00 */
[--C-:B------:R-:W-:Y:S02]  /*0bb0*/  HADD2.F32 R214, -RZ, R207.reuse.H0_H0 ;  /* 0x200000cfffd67230 */ /* 0x100fe40000004100 */
[----:B------:R-:W-:Y:S02]  /*0bc0*/  HADD2.F32 R196, -RZ, R207.H1_H1 ;  /* 0x300000cfffc47230 */ /* 0x000fe40000004100 */
[--C-:B------:R-:W-:Y:S02]  /*0bd0*/  HADD2.F32 R190, -RZ, R206.reuse.H0_H0 ;  /* 0x200000ceffbe7230 */ /* 0x100fe40000004100 */
[----:B------:R-:W-:Y:S02]  /*0be0*/  HADD2.F32 R194, -RZ, R206.H1_H1 ;  /* 0x300000ceffc27230 */ /* 0x000fe40000004100 */
[----:B------:R-:W-:Y:S02]  /*0bf0*/  HADD2.F32 R189, -RZ, R202.H0_H0 ;  /* 0x200000caffbd7230 */ /* 0x000fe40000004100 */
[----:B------:R-:W-:-:S02]  /*0c00*/  HADD2.F32 R184, -RZ, R205.H0_H0 ;  /* 0x200000cdffb87230 */ /* 0x000fc40000004100 */
[----:B------:R-:W-:Y:S02]  /*0c10*/  HADD2.F32 R191, -RZ, R141.H0_H0 ;  /* 0x2000008dffbf7230 */ /* 0x000fe40000004100 */
[--C-:B------:R-:W-:Y:S02]  /*0c20*/  HADD2.F32 R250, -RZ, R200.reuse.H0_H0 ;  /* 0x200000c8fffa7230 */ /* 0x100fe40000004100 */
[----:B------:R-:W-:Y:S02]  /*0c30*/  HADD2.F32 R246, -RZ, R200.H1_H1 ;  /* 0x300000c8fff67230 */ /* 0x000fe40000004100 */
[C---:B--2---:R-:W-:Y:S01]  /*0c40*/  FADD.FTZ R238, -R182.reuse, R105 ;  /* 0x00000069b6ee7221 */ /* 0x044fe20000010100 */
[----:B------:R-:W-:Y:S02]  /*0c50*/  HADD2.F32 R105, -RZ, R132.H0_H0 ;  /* 0x20000084ff697230 */ /* 0x000fe40000004100 */
[C---:B---3--:R-:W-:Y:S01]  /*0c60*/  FADD.FTZ R252, -R182.reuse, R100 ;  /* 0x00000064b6fc7221 */ /* 0x048fe20000010100 */
[C---:B------:R-:W-:Y:S01]  /*0c70*/  FADD.FTZ R248, -R182.reuse, R101 ;  /* 0x00000065b6f87221 */ /* 0x040fe20000010100 */
[----:B----4-:R-:W-:Y:S01]  /*0c80*/  FADD.FTZ R212, -R182, R112 ;  /* 0x00000070b6d47221 */ /* 0x010fe20000010100 */
[----:B------:R-:W-:-:S02]  /*0c90*/  HADD2.F32 R112, -RZ, R205.H1_H1 ;  /* 0x300000cdff707230 */ /* 0x000fc40000004100 */
[----:B-----5:R-:W-:Y:S01]  /*0ca0*/  FMUL.FTZ R211, R177, R252 ;  /* 0x000000fcb1d37220 */ /* 0x020fe20000410000 */
[----:B------:R-:W-:Y:S01]  /*0cb0*/  FMUL.FTZ R216, R92, R105 ;  /* 0x000000695cd87220 */ /* 0x000fe20000410000 */
[C---:B------:R-:W-:Y:S01]  /*0cc0*/  FADD.FTZ R236, -R182.reuse, R107 ;  /* 0x0000006bb6ec7221 */ /* 0x040fe20000010100 */
[----:B------:R-:W-:Y:S02]  /*0cd0*/  HADD2.F32 R107, -RZ, R133.H0_H0 ;  /* 0x20000085ff6b7230 */ /* 0x000fe40000004100 */
[----:B------:R-:W-:Y:S01]  /*0ce0*/  FMUL.FTZ R214, R93, R214 ;  /* 0x000000d65dd67220 */ /* 0x000fe20000410000 */
[----:B------:R-:W-:Y:S01]  /*0cf0*/  FMUL.FTZ R187, R87, R112 ;  /* 0x0000007057bb7220 */ /* 0x000fe20000410000 */
[----:B------:R-:W-:Y:S01]  /*0d00*/  FADD.FTZ R105, RZ, R216 ;  /* 0x000000d8ff697221 */ /* 0x000fe20000010000 */
[C---:B------:R-:W-:Y:S01]  /*0d10*/  FADD.FTZ R244, -R182.reuse, R102 ;  /* 0x00000066b6f47221 */ /* 0x040fe20000010100 */
[----:B------:R-:W-:Y:S01]  /*0d20*/  FMUL.FTZ R217, R177, R248 ;  /* 0x000000f8b1d97220 */ /* 0x000fe20000410000 */
[----:B------:R-:W-:Y:S01]  /*0d30*/  FFMA.FTZ R112, R211, R216, RZ ;  /* 0x000000d8d3707223 */ /* 0x000fe200000100ff */
[----:B------:R-:W-:Y:S01]  /*0d40*/  FADD.FTZ R242, -R182, R103 ;  /* 0x00000067b6f27221 */ /* 0x000fe20000010100 */
[----:B------:R-:W-:Y:S01]  /*0d50*/  FMUL.FTZ R198, R94, R107 ;  /* 0x0000006b5ec67220 */ /* 0x000fe20000410000 */
[----:B------:R-:W-:Y:S01]  /*0d60*/  FADD.FTZ R105, R105, R214 ;  /* 0x000000d669697221 */ /* 0x000fe20000010000 */
[C---:B------:R-:W-:Y:S01]  /*0d70*/  FADD.FTZ R240, -R182.reuse, R104 ;  /* 0x00000068b6f07221 */ /* 0x040fe20000010100 */
[----:B------:R-:W-:Y:S01]  /*0d80*/  FMUL.FTZ R215, R177, R244 ;  /* 0x000000f4b1d77220 */ /* 0x000fe20000410000 */
[----:B------:R-:W-:Y:S01]  /*0d90*/  FFMA.FTZ R112, R217, R214, R112 ;  /* 0x000000d6d9707223 */ /* 0x000fe20000010070 */
[----:B------:R-:W-:Y:S01]  /*0da0*/  FADD.FTZ R104, -R182, R109 ;  /* 0x0000006db6687221 */ /* 0x000fe20000010100 */
[----:B------:R-:W-:-:S02]  /*0db0*/  HADD2.F32 R109, -RZ, R134.H0_H0 ;  /* 0x20000086ff6d7230 */ /* 0x000fc40000004100 */
[----:B------:R-:W-:Y:S01]  /*0dc0*/  FMUL.FTZ R196, R95, R196 ;  /* 0x000000c45fc47220 */ /* 0x000fe20000410000 */
[----:B------:R-:W-:Y:S01]  /*0dd0*/  FMUL.FTZ R213, R177, R242 ;  /* 0x000000f2b1d57220 */ /* 0x000fe20000410000 */
[----:B------:R-:W-:Y:S01]  /*0de0*/  FADD.FTZ R105, R105, R198 ;  /* 0x000000c669697221 */ /* 0x000fe20000010000 */
[----:B------:R-:W-:Y:S01]  /*0df0*/  FFMA.FTZ R242, R215, R198, R112 ;  /* 0x000000c6d7f27223 */ /* 0x000fe20000010070 */
[----:B------:R-:W-:Y:S01]  /*0e00*/  FMUL.FTZ R188, R88, R109 ;  /* 0x0000006d58bc7220 */ /* 0x000fe20000410000 */
[C---:B------:R-:W-:Y:S01]  /*0e10*/  FADD.FTZ R102, -R182.reuse, R106 ;  /* 0x0000006ab6667221 */ /* 0x040fe20000010100 */
[----:B------:R-:W-:Y:S01]  /*0e20*/  FADD.FTZ R105, R105, R196 ;  /* 0x000000c469697221 */ /* 0x000fe20000010000 */
[----:B------:R-:W-:Y:S01]  /*0e30*/  FMUL.FTZ R197, R177, R240 ;  /* 0x000000f0b1c57220 */ /* 0x000fe20000410000 */
[----:B------:R-:W-:Y:S01]  /*0e40*/  FFMA.FTZ R242, R213, R196, R242 ;  /* 0x000000c4d5f27223 */ /* 0x000fe200000100f2 */
[----:B------:R-:W-:Y:S01]  /*0e50*/  FADD.FTZ R106, -R182, R111 ;  /* 0x0000006fb66a7221 */ /* 0x000fe20000010100 */
[----:B------:R-:W-:-:S02]  /*0e60*/  HADD2.F32 R111, -RZ, R135.H0_H0 ;  /* 0x20000087ff6f7230 */ /* 0x000fc40000004100 */
[----:B------:R-:W-:Y:S01]  /*0e70*/  FMUL.FTZ R190, R89, R190 ;  /* 0x000000be59be7220 */ /* 0x000fe20000410000 */
[----:B------:R-:W-:Y:S01]  /*0e80*/  FADD.FTZ R105, R105, R188 ;  /* 0x000000bc69697221 */ /* 0x000fe20000010000 */
[----:B------:R-:W-:Y:S01]  /*0e90*/  FMUL.FTZ R199, R177, R238 ;  /* 0x000000eeb1c77220 */ /* 0x000fe20000410000 */
[----:B------:R-:W-:Y:S01]  /*0ea0*/  FFMA.FTZ R242, R197, R188, R242 ;  /* 0x000000bcc5f27223 */ /* 0x000fe200000100f2 */
[----:B------:R-:W-:Y:S01]  /*0eb0*/  FMUL.FTZ R192, R90, R111 ;  /* 0x0000006f5ac07220 */ /* 0x000fe20000410000 */
[----:B------:R-:W-:Y:S01]  /*0ec0*/  FADD.FTZ R105, R105, R190 ;  /* 0x000000be69697221 */ /* 0x000fe20000010000 */
[C---:B------:R-:W-:Y:S01]  /*0ed0*/  FADD.FTZ R210, -R182.reuse, R115 ;  /* 0x00000073b6d27221 */ /* 0x040fe20000010100 */
[----:B------:R-:W-:Y:S01]  /*0ee0*/  FMUL.FTZ R201, R177, R102 ;  /* 0x00000066b1c97220 */ /* 0x000fe20000410000 */
[----:B------:R-:W-:Y:S01]  /*0ef0*/  FFMA.FTZ R242, R199, R190, R242 ;  /* 0x000000bec7f27223 */ /* 0x000fe200000100f2 */
[----:B------:R-:W-:Y:S02]  /*0f00*/  HADD2.F32 R115, -RZ, R136.H0_H0 ;  /* 0x20000088ff737230 */ /* 0x000fe40000004100 */
[----:B------:R-:W-:Y:S01]  /*0f10*/  FMUL.FTZ R194, R91, R194 ;  /* 0x000000c25bc27220 */ /* 0x000fe20000410000 */
[----:B------:R-:W-:Y:S01]  /*0f20*/  FADD.FTZ R105, R105, R192 ;  /* 0x000000c069697221 */ /* 0x000fe20000010000 */
[C---:B------:R-:W-:Y:S01]  /*0f30*/  FADD.FTZ R100, -R182.reuse, R108 ;  /* 0x0000006cb6647221 */ /* 0x040fe20000010100 */
[----:B------:R-:W-:Y:S01]  /*0f40*/  FMUL.FTZ R203, R177, R236 ;  /* 0x000000ecb1cb7220 */ /* 0x000fe20000410000 */
        /* <DEDUP_REMOVED lines=13> */
[----:B------:R-:W-:Y:S01]  /*1020*/  FMUL.FTZ R115, R77, R189 ;  /* 0x000000bd4d737220 */ /* 0x000fe20000410000 */
[----:B------:R-:W-:Y:S01]  /*1030*/  FADD.FTZ R105, R105, R194 ;  /* 0x000000c269697221 */ /* 0x000fe20000010000 */
        /* <DEDUP_REMOVED lines=12> */
[----:B------:R-:W-:Y:S02]  /*1100*/  HADD2.F32 R119, -RZ, R138.H0_H0 ;  /* 0x2000008aff777230 */ /* 0x000fe40000004100 */
[----:B------:R-:W-:Y:S01]  /*1110*/  FADD.FTZ R104, R105, R186 ;  /* 0x000000ba69687221 */ /* 0x000fe20000010000 */
[----:B------:R-:W-:-:S02]  /*1120*/  HADD2.F32 R123, -RZ, R140.H0_H0 ;  /* 0x2000008cff7b7230 */ /* 0x000fc40000004100 */
[----:B------:R-:W-:Y:S01]  /*1130*/  FMUL.FTZ R195, R177, R106 ;  /* 0x0000006ab1c37220 */ /* 0x000fe20000410000 */
[----:B------:R-:W-:Y:S01]  /*1140*/  FFMA.FTZ R242, R193, R186, R242 ;  /* 0x000000bac1f27223 */ /* 0x000fe200000100f2 */
[--C-:B------:R-:W-:Y:S02]  /*1150*/  HADD2.F32 R120, -RZ, R204.reuse.H0_H0 ;  /* 0x200000ccff787230 */ /* 0x100fe40000004100 */
        /* <DEDUP_REMOVED lines=12> */
[----:B------:R-:W-:Y:S01]  /*1220*/  FADD.FTZ R105, R105, R120 ;  /* 0x0000007869697221 */ /* 0x000fe20000010000 */
[----:B------:R-:W-:Y:S01]  /*1230*/  FMUL.FTZ R119, R177, R220 ;  /* 0x000000dcb1777220 */ /* 0x000fe20000410000 */
        /* <DEDUP_REMOVED lines=11> */
[----:B------:R-:W-:Y:S02]  /*12f0*/  HADD2.F32 R113, -RZ, R202.H1_H1 ;  /* 0x300000caff717230 */ /* 0x000fe40000004100 */
[----:B------:R-:W-:Y:S01]  /*1300*/  FMUL.FTZ R109, R177, R228 ;  /* 0x000000e4b16d7220 */ /* 0x000fe20000410000 */
[----:B------:R-:W-:Y:S01]  /*1310*/  FADD.FTZ R221, R210, R115 ;  /* 0x00000073d2dd7221 */ /* 0x000fe20000010000 */
[----:B------:R-:W-:Y:S01]  /*1320*/  FFMA.FTZ R210, R110, R115, R219 ;  /* 0x000000736ed27223 */ /* 0x000fe200000100db */
[----:B------:R-:W-:Y:S02]  /*1330*/  HADD2.F32 R103, -RZ, R142.H0_H0 ;  /* 0x2000008eff677230 */ /* 0x000fe40000004100 */
        /* <DEDUP_REMOVED lines=20> */
[----:B------:R-:W-:-:S02]  /*1480*/  FFMA.FTZ R221, R105, R101, R212 ;  /* 0x0000006569dd7223 */ /* 0x000fc400000100d4 */
        /* <DEDUP_REMOVED lines=27> */
.L_x_11401:
[----:B------:R-:W0:Y:S01]  /*1640*/  LDC.64 R120, c[0x0][0x3a8] ;  /* 0x0000ea00ff787b82 */ /* 0x000e220000000a00 */
[C---:B------:R-:W-:Y:S02]  /*1650*/  IADD3 R183, PT, PT, R185.reuse, 0x20, RZ ;  /* 0x00000020b9b77810 */ /* 0x040fe40007ffe0ff */
[----:B------:R-:W-:-:S05]  /*1660*/  IADD3 R181, PT, PT, R185, 0x40, RZ ;  /* 0x00000040b9b57810 */ /* 0x000fca0007ffe0ff */
[----:B------:R-:W1:Y:S01]  /*1670*/  LDC.64 R72, c[0x0][0x428] ;  /* 0x00010a00ff487b82 */ /* 0x000e620000000a00 */
[C---:B------:R-:W-:Y:S02]  /*1680*/  IADD3 R180, PT, PT, R185.reuse, 0x60, RZ ;  /* 0x00000060b9b47810 */ /* 0x040fe40007ffe0ff */
[C---:B------:R-:W-:Y:S02]  /*1690*/  IADD3 R179, PT, PT, R185.reuse, 0x80, RZ ;  /* 0x00000080b9b37810 */ /* 0x040fe40007ffe0ff */
[----:B------:R-:W-:-:S03]  /*16a0*/  IADD3 R174, PT, PT, R185, 0xa0, RZ ;  /* 0x000000a0b9ae7810 */ /* 0x000fc60007ffe0ff */
        /* <DEDUP_REMOVED lines=11> */
[----:B------:R-:W4:Y:S02]  /*1760*/  LDG.E.128 R84, desc[UR6][R84.64] ;  /* 0x0000000654547981 */ /* 0x000f24000c1e1d00 */
[----:B------:R-:W-:Y:S02]  /*1770*/  IMAD.WIDE.U32 R88, R183, 0x10, R72 ;  /* 0x00000010b7587825 */ /* 0x000fe400078e0048 */
[----:B------:R-:W4:Y:S04]  /*1780*/  LDG.E.128 R108, desc[UR6][R108.64] ;  /* 0x000000066c6c7981 */ /* 0x000f28000c1e1d00 */
[----:B------:R-:W4:Y:S01]  /*1790*/  LDG.E.128 R88, desc[UR6][R88.64] ;  /* 0x0000000658587981 */ /* 0x000f22000c1e1d00 */
        /* <DEDUP_REMOVED lines=10> */
[----:B--2---:R-:W-:-:S04]  /*1840*/  IMAD.WIDE.U32 R68, R185, 0x10, R48 ;  /* 0x00000010b9447825 */ /* 0x004fc800078e0030 */
        /* <DEDUP_REMOVED lines=11> */
[--C-:B------:R-:W-:Y:S02]  /*1900*/  HADD2.F32 R214, -RZ, R207.reuse.H0_H0 ;  /* 0x200000cfffd67230 */ /* 0x100fe40000004100 */
[----:B------:R-:W-:-:S02]  /*1910*/  HADD2.F32 R196, -RZ, R207.H1_H1 ;  /* 0x300000cfffc47230 */ /* 0x000fc40000004100 */
[--C-:B------:R-:W-:Y:S02]  /*1920*/  HADD2.F32 R190, -RZ, R206.reuse.H0_H0 ;  /* 0x200000ceffbe7230 */ /* 0x100fe40000004100 */
[----:B------:R-:W-:Y:S02]  /*1930*/  HADD2.F32 R194, -RZ, R206.H1_H1 ;  /* 0x300000ceffc27230 */ /* 0x000fe40000004100 */
[----:B------:R-:W-:Y:S02]  /*1940*/  HADD2.F32 R189, -RZ, R202.H0_H0 ;  /* 0x200000caffbd7230 */ /* 0x000fe40000004100 */
[----:B------:R-:W-:Y:S02]  /*1950*/  HADD2.F32 R184, -RZ, R205.H0_H0 ;  /* 0x200000cdffb87230 */ /* 0x000fe40000004100 */
[----:B------:R-:W-:Y:S02]  /*1960*/  HADD2.F32 R191, -RZ, R141.H0_H0 ;  /* 0x2000008dffbf7230 */ /* 0x000fe40000004100 */
[----:B------:R-:W-:-:S02]  /*1970*/  HADD2.F32 R250, -RZ, R200.H0_H0 ;  /* 0x200000c8fffa7230 */ /* 0x000fc40000004100 */
[----:B------:R-:W-:Y:S02]  /*1980*/  HADD2.F32 R246, -RZ, R200.H1_H1 ;  /* 0x300000c8fff67230 */ /* 0x000fe40000004100 */
[C---:B---3--:R-:W-:Y:S01]  /*1990*/  FADD.FTZ R238, -R182.reuse, R105 ;  /* 0x00000069b6ee7221 */ /* 0x048fe20000010100 */
[----:B------:R-:W-:Y:S02]  /*19a0*/  HADD2.F32 R105, -RZ, R132.H0_H0 ;  /* 0x20000084ff697230 */ /* 0x000fe40000004100 */
[C---:B----4-:R-:W-:Y:S01]  /*19b0*/  FADD.FTZ R252, -R182.reuse, R100 ;  /* 0x00000064b6fc7221 */ /* 0x050fe20000010100 */
[C---:B------:R-:W-:Y:S01]  /*19c0*/  FADD.FTZ R248, -R182.reuse, R101 ;  /* 0x00000065b6f87221 */ /* 0x040fe20000010100 */
[----:B------:R-:W-:Y:S01]  /*19d0*/  FADD.FTZ R212, -R182, R112 ;  /* 0x00000070b6d47221 */ /* 0x000fe20000010100 */
[----:B------:R-:W-:Y:S02]  /*19e0*/  HADD2.F32 R112, -RZ, R205.H1_H1 ;  /* 0x300000cdff707230 */ /* 0x000fe40000004100 */
[----:B-----5:R-:W-:Y:S01]  /*19f0*/  FMUL.FTZ R211, R177, R252 ;  /* 0x000000fcb1d37220 */ /* 0x020fe20000410000 */
[----:B------:R-:W-:Y:S01]  /*1a00*/  FMUL.FTZ R216, R92, R105 ;  /* 0x000000695cd87220 */ /* 0x000fe20000410000 */
[----:B------:R-:W-:Y:S01]  /*1a10*/  FADD.FTZ R236, -R182, R107 ;  /* 0x0000006bb6ec7221 */ /* 0x000fe20000010100 */
[----:B------:R-:W-:-:S02]  /*1a20*/  HADD2.F32 R107, -RZ, R133.H0_H0 ;  /* 0x20000085ff6b7230 */ /* 0x000fc40000004100 */
        /* <DEDUP_REMOVED lines=149> */
.L_x_11402:
[----:B------:R-:W-:Y:S01]  /*2380*/  FADD.FTZ R24, R73, R24 ;  /* 0x0000001849187221 */ /* 0x000fe20000010000 */
[----:B------:R-:W-:Y:S01]  /*2390*/  FADD.FTZ R23, R72, R23 ;  /* 0x0000001748177221 */ /* 0x000fe20000010000 */
[----:B------:R-:W-:Y:S01]  /*23a0*/  FADD.FTZ R27, R76, R27 ;  /* 0x0000001b4c1b7221 */ /* 0x000fe20000010000 */
[----:B------:R-:W-:Y:S01]  /*23b0*/  FADD.FTZ R40, R89, R40 ;  /* 0x0000002859287221 */ /* 0x000fe20000010000 */
[----:B------:R-:W-:Y:S01]  /*23c0*/  SHF.R.U64 R76, R44, 0x10, R45 ;  /* 0x000000102c4c7819 */ /* 0x000fe2000000122d */
[----:B------:R-:W-:Y:S01]  /*23d0*/  FADD.FTZ R147, R210, R147 ;  /* 0x00000093d2937221 */ /* 0x000fe20000010000 */
[----:B------:R-:W-:Y:S01]  /*23e0*/  SHF.R.U32.HI R72, RZ, 0x10, R45 ;  /* 0x00000010ff487819 */ /* 0x000fe2000001162d */
[----:B------:R-:W-:Y:S01]  /*23f0*/  FADD.FTZ R149, R212, R149 ;  /* 0x00000095d4957221 */ /* 0x000fe20000010000 */
[--C-:B------:R-:W-:Y:S01]  /*2400*/  SHF.R.U64 R89, R46, 0x10, R47.reuse ;  /* 0x000000102e597819 */ /* 0x100fe2000000122f */
[----:B------:R-:W-:Y:S01]  /*2410*/  UMOV UR4, 0xffffffff ;  /* 0xffffffff00047882 */ /* 0x000fe20000000000 */
[----:B------:R-:W-:Y:S01]  /*2420*/  SHF.R.U32.HI R73, RZ, 0x10, R47 ;  /* 0x00000010ff497819 */ /* 0x000fe2000001162f */
[----:B------:R-:W-:Y:S01]  /*2430*/  FADD.FTZ R0, R245, R0 ;  /* 0x00000000f5007221 */ /* 0x000fe20000010000 */
[----:B------:R-:W-:Y:S01]  /*2440*/  PRMT R76, R76, 0x5410, R72 ;  /* 0x000054104c4c7816 */ /* 0x000fe20000000048 */
[----:B------:R-:W-:Y:S01]  /*2450*/  FADD.FTZ R2, R243, R2 ;  /* 0x00000002f3027221 */ /* 0x000fe20000010000 */
[----:B------:R-:W-:Y:S01]  /*2460*/  PRMT R89, R89, 0x5410, R73 ;  /* 0x0000541059597816 */ /* 0x000fe20000000049 */
[----:B------:R-:W-:Y:S01]  /*2470*/  FADD.FTZ R3, R236, R3 ;  /* 0x00000003ec037221 */ /* 0x000fe20000010000 */
[--C-:B------:R-:W-:Y:S01]  /*2480*/  SHF.R.U64 R212, R124, 0x10, R125.reuse ;  /* 0x000000107cd47819 */ /* 0x100fe2000000127d */
[----:B------:R-:W-:Y:S01]  /*2490*/  FADD.FTZ R4, R241, R4 ;  /* 0x00000004f1047221 */ /* 0x000fe20000010000 */
[----:B------:R-:W-:Y:S01]  /*24a0*/  SHF.R.U32.HI R72, RZ, 0x10, R125 ;  /* 0x00000010ff487819 */ /* 0x000fe2000001167d */
[----:B------:R-:W-:Y:S01]  /*24b0*/  FADD.FTZ R5, R234, R5 ;  /* 0x00000005ea057221 */ /* 0x000fe20000010000 */
[--C-:B------:R-:W-:Y:S01]  /*24c0*/  SHF.R.U64 R210, R126, 0x10, R127.reuse ;  /* 0x000000107ed27819 */ /* 0x100fe2000000127f */
[----:B------:R-:W-:Y:S01]  /*24d0*/  FADD.FTZ R6, R239, R6 ;  /* 0x00000006ef067221 */ /* 0x000fe20000010000 */
[----:B------:R-:W-:Y:S01]  /*24e0*/  SHF.R.U32.HI R73, RZ, 0x10, R127 ;  /* 0x00000010ff497819 */ /* 0x000fe2000001167f */
        /* <DEDUP_REMOVED lines=36> */
[----:B------:R-:W-:-:S02]  /*2730*/  PRMT R212, R72, 0x5410, R212 ;  /* 0x0000541048d47816 */ /* 0x000fc400000000d4 */
[----:B------:R-:W-:Y:S01]  /*2740*/  PRMT R210, R73, 0x5410, R210 ;  /* 0x0000541049d27816 */ /* 0x000fe200000000d2 */
        /* <DEDUP_REMOVED lines=19> */
.L_x_11442:
        /* <DEDUP_REMOVED lines=28> */
[----:B------:R-:W-:Y:S02]  /*2a40*/  HADD2.F32 R76, -RZ, R44.H0_H0 ;  /* 0x2000002cff4c7230 */ /* 0x000fe40000004100 */
[-C--:B------:R-:W-:Y:S01]  /*2a50*/  FMUL.FTZ R79, R85, R178.reuse ;  /* 0x000000b2554f7220 */ /* 0x080fe20000410000 */
[----:B------:R-:W-:Y:S02]  /*2a60*/  HADD2.F32 R80, -RZ, R45.H0_H0 ;  /* 0x2000002dff507230 */ /* 0x000fe40000004100 */
        /* <DEDUP_REMOVED lines=10> */
.L_x_11405:
        /* <DEDUP_REMOVED lines=27> */
[----:B------:R-:W-:-:S07]  /*2cc0*/  FMUL.FTZ R75, R92, R91 ;  /* 0x0000005b5c4b7220 */ /* 0x000fce0000410000 */
.L_x_11406:
        /* <DEDUP_REMOVED lines=13> */
[----:B0-----:R-:W-:Y:S01]  /*2da0*/  FADD.FTZ R96, -R197, R188 ;  /* 0x000000bcc5607221 */ /* 0x001fe20000010100 */
        /* <DEDUP_REMOVED lines=24> */
.L_x_11407:
[C-C-:B------:R-:W-:Y:S01]  /*2f30*/  FFMA.FTZ R199, R87.reuse, R199, R88.reuse ;  /* 0x000000c757c77223 */ /* 0x140fe20000010058 */
[C-C-:B------:R-:W-:Y:S01]  /*2f40*/  FFMA.FTZ R197, R87.reuse, R197, R88.reuse ;  /* 0x000000c557c57223 */ /* 0x140fe20000010058 */
[C-C-:B------:R-:W-:Y:S01]  /*2f50*/  FFMA.FTZ R201, R87.reuse, R201, R88.reuse ;  /* 0x000000c957c97223 */ /* 0x140fe20000010058 */
[----:B------:R-:W-:Y:S01]  /*2f60*/  FFMA.FTZ R203, R87, R203, R88 ;  /* 0x000000cb57cb7223 */ /* 0x000fe20000010058 */
[----:B------:R-:W-:Y:S01]  /*2f70*/  FADD.FTZ R190, -R199, R190 ;  /* 0x000000bec7be7221 */ /* 0x000fe20000010100 */
[----:B------:R-:W-:Y:S01]  /*2f80*/  FADD.FTZ R188, -R197, R188 ;  /* 0x000000bcc5bc7221 */ /* 0x000fe20000010100 */
[----:B------:R-:W-:Y:S01]  /*2f90*/  FADD.FTZ R192, -R201, R192 ;  /* 0x000000c0c9c07221 */ /* 0x000fe20000010100 */
[----:B0-----:R-:W-:Y:S01]  /*2fa0*/  FADD.FTZ R74, -R203, R194 ;  /* 0x000000c2cb4a7221 */ /* 0x001fe20000010100 */
[--C-:B------:R-:W-:Y:S02]  /*2fb0*/  HADD2.F32 R95, -RZ, R89.reuse.H0_H0 ;  /* 0x20000059ff5f7230 */ /* 0x100fe40000004100 */
[----:B------:R-:W-:Y:S01]  /*2fc0*/  FMUL.FTZ R75, R177, R190 ;  /* 0x000000beb14b7220 */ /* 0x000fe20000410000 */
[----:B------:R-:W-:-:S02]  /*2fd0*/  HADD2.F32 R197, -RZ, R89.H1_H1 ;  /* 0x30000059ffc57230 */ /* 0x000fc40000004100 */
[C---:B------:R-:W-:Y:S01]  /*2fe0*/  FMUL.FTZ R73, R177.reuse, R188 ;  /* 0x000000bcb1497220 */ /* 0x040fe20000410000 */
[C---:B------:R-:W-:Y:S01]  /*2ff0*/  FMUL.FTZ R89, R177.reuse, R192 ;  /* 0x000000c0b1597220 */ /* 0x040fe20000410000 */
[----:B------:R-:W-:Y:S01]  /*3000*/  FMUL.FTZ R91, R177, R74 ;  /* 0x0000004ab15b7220 */ /* 0x000fe20000410000 */
[----:B------:R-:W-:Y:S02]  /*3010*/  HADD2.F32 R72, -RZ, R46.H0_H0 ;  /* 0x2000002eff487230 */ /* 0x000fe40000004100 */
[-C--:B------:R-:W-:Y:S01]  /*3020*/  FMUL.FTZ R74, R75, R178.reuse ;  /* 0x000000b24b4a7220 */ /* 0x080fe20000410000 */
[----:B------:R-:W-:Y:S02]  /*3030*/  HADD2.F32 R194, -RZ, R47.H0_H0 ;  /* 0x2000002fffc27230 */ /* 0x000fe40000004100 */
[-C--:B------:R-:W-:Y:S01]  /*3040*/  FMUL.FTZ R93, R73, R178.reuse ;  /* 0x000000b2495d7220 */ /* 0x080fe20000410000 */
[-C--:B------:R-:W-:Y:S01]  /*3050*/  FMUL.FTZ R185, R89, R178.reuse ;  /* 0x000000b259b97220 */ /* 0x080fe20000410000 */
        /* <DEDUP_REMOVED lines=9> */
.L_x_11408:
        /* <DEDUP_REMOVED lines=11> */
[----:B0-----:R-:W-:Y:S01]  /*31a0*/  FFMA.FTZ R72, R87, R195, R88 ;  /* 0x000000c357487223 */ /* 0x001fe20000010058 */
        /* <DEDUP_REMOVED lines=10> */
[--C-:B------:R-:W-:Y:S02]  /*3250*/  HADD2.F32 R75, -RZ, R212.reuse.H1_H1 ;  /* 0x300000d4ff4b7230 */ /* 0x100fe40000004100 */
        /* <DEDUP_REMOVED lines=14> */
.L_x_11409:
        /* <DEDUP_REMOVED lines=12> */
[----:B------:R-:W-:-:S02]  /*3400*/  HADD2.F32 R185, -RZ, R212.H1_H1 ;  /* 0x300000d4ffb97230 */ /* 0x000fc40000004100 */
[-C--:B------:R-:W-:Y:S01]  /*3410*/  FMUL.FTZ R74, R75, R178.reuse ;  /* 0x000000b24b4a7220 */ /* 0x080fe20000410000 */
[----:B------:R-:W-:Y:S02]  /*3420*/  HADD2.F32 R189, -RZ, R212.H0_H0 ;  /* 0x200000d4ffbd7230 */ /* 0x000fe40000004100 */
        /* <DEDUP_REMOVED lines=13> */
.L_x_11410:
        /* <DEDUP_REMOVED lines=37> */
.L_x_11411:
        /* <DEDUP_REMOVED lines=28> */
.L_x_11412:
        /* <DEDUP_REMOVED lines=24> */
[----:B------:R-:W-:Y:S02]  /*3a90*/  HADD2.F32 R108, -RZ, R131.H0_H0 ;  /* 0x20000083ff6c7230 */ /* 0x000fe40000004100 */
[-C--:B------:R-:W-:Y:S01]  /*3aa0*/  FMUL.FTZ R109, R98, R178.reuse ;  /* 0x000000b2626d7220 */ /* 0x080fe20000410000 */
[----:B------:R-:W-:Y:S02]  /*3ab0*/  HADD2.F32 R111, -RZ, R208.H1_H1 ;  /* 0x300000d0ff6f7230 */ /* 0x000fe40000004100 */
        /* <DEDUP_REMOVED lines=10> */
.L_x_11413:
        /* <DEDUP_REMOVED lines=28> */
.L_x_11414:
        /* <DEDUP_REMOVED lines=22> */
[----:B------:R-:W-:Y:S02]  /*3e80*/  HADD2.F32 R75, -RZ, R209.H0_H0 ;  /* 0x200000d1ff4b7230 */ /* 0x000fe40000004100 */
        /* <DEDUP_REMOVED lines=14> */
.L_x_11415:
        /* <DEDUP_REMOVED lines=14> */
[-C--:B------:R-:W-:Y:S01]  /*4050*/  FMUL.FTZ R73, R73, R178.reuse ;  /* 0x000000b249497220 */ /* 0x080fe20000410000 */
[----:B------:R-:W-:Y:S02]  /*4060*/  HADD2.F32 R75, -RZ, R209.H0_H0 ;  /* 0x200000d1ff4b7230 */ /* 0x000fe40000004100 */
[-C--:B------:R-:W-:Y:S01]  /*4070*/  FMUL.FTZ R83, R83, R178.reuse ;  /* 0x000000b253537220 */ /* 0x080fe20000410000 */
[----:B------:R-:W-:Y:S02]  /*4080*/  HADD2.F32 R82, -RZ, R129.H0_H0 ;  /* 0x20000081ff527230 */ /* 0x000fe40000004100 */
[----:B------:R-:W-:Y:S01]  /*4090*/  FMUL.FTZ R178, R177, R178 ;  /* 0x000000b2b1b27220 */ /* 0x000fe20000410000 */
[----:B------:R-:W-:Y:S02]  /*40a0*/  HADD2.F32 R87, -RZ, R209.H1_H1 ;  /* 0x300000d1ff577230 */ /* 0x000fe40000004100 */
        /* <DEDUP_REMOVED lines=8> */
.L_x_11416:
[----:B------:R-:W0:Y:S01]  /*4130*/  @P1 LDC.64 R76, c[0x0][0x478] ;  /* 0x00011e00ff4c1b82 */ /* 0x000e220000000a00 */
[----:B------:R-:W-:-:S04]  /*4140*/  IMAD.WIDE.U32 R80, R174, 0x10, R80 ;  /* 0x00000010ae507825 */ /* 0x000fc800078e0050 */
[----:B0-----:R-:W-:-:S05]  /*4150*/  @P1 IMAD.WIDE.U32 R76, R174, 0x10, R76 ;  /* 0x00000010ae4c1825 */ /* 0x001fca00078e004c */
[----:B------:R1:W-:Y:S04]  /*4160*/  @P1 STG.E.128 desc[UR6][R76.64], R96 ;  /* 0x000000604c001986 */ /* 0x0003e8000c101d06 */
[----:B------:R1:W-:Y:S01]  /*4170*/  STG.E.128 desc[UR6][R80.64], R72 ;  /* 0x0000004850007986 */ /* 0x0003e2000c101d06 */
[----:B------:R-:W-:Y:S05]  /*4180*/  BRA `(.L_x_11417) ;  /* 0x0000001800307947 */ /* 0x000fea0003800000 */
.L_x_11404:
        /* <DEDUP_REMOVED lines=35> */
.L_x_11418:
        /* <DEDUP_REMOVED lines=28> */
.L_x_11419:
        /* <DEDUP_REMOVED lines=19> */
[C---:B0-----:R-:W-:Y:S01]  /*46b0*/  FFMA.FTZ R96, R177.reuse, R197, R64 ;  /* 0x000000c5b1607223 */ /* 0x041fe20000010040 */
[C---:B------:R-:W-:Y:S01]  /*46c0*/  FFMA.FTZ R97, R177.reuse, R190, R65 ;  /* 0x000000beb1617223 */ /* 0x040fe20000010041 */
[----:B------:R-:W-:Y:S01]  /*46d0*/  FFMA.FTZ R98, R177, R201, R66 ;  /* 0x000000c9b1627223 */ /* 0x000fe20000010042 */
[----:B------:R-:W-:-:S02]  /*46e0*/  HADD2.F32 R72, -RZ, R46.H0_H0 ;  /* 0x2000002eff487230 */ /* 0x000fc40000004100 */
[----:B------:R-:W-:Y:S01]  /*46f0*/  FFMA.FTZ R99, R177, R194, R67 ;  /* 0x000000c2b1637223 */ /* 0x000fe20000010043 */
[----:B------:R-:W-:Y:S02]  /*4700*/  HADD2.F32 R93, -RZ, R89.H0_H0 ;  /* 0x20000059ff5d7230 */ /* 0x000fe40000004100 */
[-C--:B------:R-:W-:Y:S01]  /*4710*/  FMUL.FTZ R73, R96, R178.reuse ;  /* 0x000000b260497220 */ /* 0x080fe20000410000 */
[----:B------:R-:W-:Y:S02]  /*4720*/  HADD2.F32 R192, -RZ, R47.H0_H0 ;  /* 0x2000002fffc07230 */ /* 0x000fe40000004100 */
[-C--:B------:R-:W-:Y:S01]  /*4730*/  FMUL.FTZ R74, R97, R178.reuse ;  /* 0x000000b2614a7220 */ /* 0x080fe20000410000 */
[----:B------:R-:W-:Y:S02]  /*4740*/  HADD2.F32 R95, -RZ, R89.H1_H1 ;  /* 0x30000059ff5f7230 */ /* 0x000fe40000004100 */
[-C--:B------:R-:W-:Y:S01]  /*4750*/  FMUL.FTZ R75, R98, R178.reuse ;  /* 0x000000b2624b7220 */ /* 0x080fe20000410000 */
[----:B------:R-:W-:Y:S01]  /*4760*/  FMUL.FTZ R188, R99, R178 ;  /* 0x000000b263bc7220 */ /* 0x000fe20000410000 */
[-C--:B-----5:R-:W-:Y:S01]  /*4770*/  FMUL.FTZ R89, R76, R73.reuse ;  /* 0x000000494c597220 */ /* 0x0a0fe20000410000 */
[----:B------:R-:W-:Y:S01]  /*4780*/  FMUL.FTZ R72, R72, R73 ;  /* 0x0000004948487220 */ /* 0x000fe20000410000 */
[-C--:B------:R-:W-:Y:S01]  /*4790*/  FMUL.FTZ R92, R77, R74.reuse ;  /* 0x0000004a4d5c7220 */ /* 0x080fe20000410000 */
[----:B------:R-:W-:Y:S01]  /*47a0*/  FMUL.FTZ R73, R93, R74 ;  /* 0x0000004a5d497220 */ /* 0x000fe20000410000 */
[-C--:B------:R-:W-:Y:S01]  /*47b0*/  FMUL.FTZ R91, R78, R75.reuse ;  /* 0x0000004b4e5b7220 */ /* 0x080fe20000410000 */
[----:B------:R-:W-:Y:S01]  /*47c0*/  FMUL.FTZ R74, R192, R75 ;  /* 0x0000004bc04a7220 */ /* 0x000fe20000410000 */
[-C--:B------:R-:W-:Y:S01]  /*47d0*/  FMUL.FTZ R94, R79, R188.reuse ;  /* 0x000000bc4f5e7220 */ /* 0x080fe20000410000 */
[----:B------:R-:W-:Y:S01]  /*47e0*/  FMUL.FTZ R75, R95, R188 ;  /* 0x000000bc5f4b7220 */ /* 0x000fe20000410000 */
[----:B------:R-:W-:Y:S06]  /*47f0*/  BRA `(.L_x_11421) ;  /* 0x0000000000707947 */ /* 0x000fec0003800000 */
.L_x_11420:
        /* <DEDUP_REMOVED lines=8> */
[--C-:B0-----:R-:W-:Y:S02]  /*4880*/  HADD2.F32 R75, -RZ, R89.reuse.H0_H0 ;  /* 0x20000059ff4b7230 */ /* 0x101fe40000004100 */
[----:B------:R-:W-:Y:S01]  /*4890*/  FFMA.FTZ R73, R177, R190, R65 ;  /* 0x000000beb1497223 */ /* 0x000fe20000010041 */
[----:B------:R-:W-:-:S02]  /*48a0*/  HADD2.F32 R93, -RZ, R89.H1_H1 ;  /* 0x30000059ff5d7230 */ /* 0x000fc40000004100 */
[C---:B------:R-:W-:Y:S01]  /*48b0*/  FFMA.FTZ R197, R177.reuse, R197, R64 ;  /* 0x000000c5b1c57223 */ /* 0x040fe20000010040 */
[C---:B------:R-:W-:Y:S01]  /*48c0*/  FFMA.FTZ R201, R177.reuse, R201, R66 ;  /* 0x000000c9b1c97223 */ /* 0x040fe20000010042 */
[----:B------:R-:W-:Y:S01]  /*48d0*/  FFMA.FTZ R89, R177, R194, R67 ;  /* 0x000000c2b1597223 */ /* 0x000fe20000010043 */
[----:B------:R-:W-:Y:S02]  /*48e0*/  HADD2.F32 R72, -RZ, R46.H0_H0 ;  /* 0x2000002eff487230 */ /* 0x000fe40000004100 */
[-C--:B------:R-:W-:Y:S01]  /*48f0*/  FMUL.FTZ R74, R73, R178.reuse ;  /* 0x000000b2494a7220 */ /* 0x080fe20000410000 */
[----:B------:R-:W-:Y:S02]  /*4900*/  HADD2.F32 R188, -RZ, R47.H0_H0 ;  /* 0x2000002fffbc7230 */ /* 0x000fe40000004100 */
[-C--:B------:R-:W-:Y:S01]  /*4910*/  FMUL.FTZ R197, R197, R178.reuse ;  /* 0x000000b2c5c57220 */ /* 0x080fe20000410000 */
[-C--:B------:R-:W-:Y:S01]  /*4920*/  FMUL.FTZ R201, R201, R178.reuse ;  /* 0x000000b2c9c97220 */ /* 0x080fe20000410000 */
[----:B------:R-:W-:Y:S01]  /*4930*/  FMUL.FTZ R190, R89, R178 ;  /* 0x000000b259be7220 */ /* 0x000fe20000410000 */
[-C--:B-----5:R-:W-:Y:S01]  /*4940*/  FMUL.FTZ R92, R77, R74.reuse ;  /* 0x0000004a4d5c7220 */ /* 0x0a0fe20000410000 */
[----:B------:R-:W-:Y:S01]  /*4950*/  FMUL.FTZ R73, R75, R74 ;  /* 0x0000004a4b497220 */ /* 0x000fe20000410000 */
[----:B------:R-:W-:Y:S01]  /*4960*/  FMUL.FTZ R89, R76, R197 ;  /* 0x000000c54c597220 */ /* 0x000fe20000410000 */
[----:B------:R-:W-:Y:S01]  /*4970*/  FMUL.FTZ R91, R78, R201 ;  /* 0x000000c94e5b7220 */ /* 0x000fe20000410000 */
[-C--:B------:R-:W-:Y:S01]  /*4980*/  FMUL.FTZ R94, R79, R190.reuse ;  /* 0x000000be4f5e7220 */ /* 0x080fe20000410000 */
[----:B------:R-:W-:Y:S01]  /*4990*/  FMUL.FTZ R75, R93, R190 ;  /* 0x000000be5d4b7220 */ /* 0x000fe20000410000 */
[----:B------:R-:W-:Y:S01]  /*49a0*/  FMUL.FTZ R72, R72, R197 ;  /* 0x000000c548487220 */ /* 0x000fe20000410000 */
[----:B------:R-:W-:-:S07]  /*49b0*/  FMUL.FTZ R74, R188, R201 ;  /* 0x000000c9bc4a7220 */ /* 0x000fce0000410000 */
.L_x_11421:
        /* <DEDUP_REMOVED lines=16> */
[C---:B------:R-:W-:Y:S01]  /*4ac0*/  FFMA.FTZ R96, R177.reuse, R189, R60 ;  /* 0x000000bdb1607223 */ /* 0x040fe2000001003c */
[C---:B------:R-:W-:Y:S01]  /*4ad0*/  FFMA.FTZ R97, R177.reuse, R184, R61 ;  /* 0x000000b8b1617223 */ /* 0x040fe2000001003d */
[----:B------:R-:W-:Y:S01]  /*4ae0*/  FFMA.FTZ R98, R177, R193, R62 ;  /* 0x000000c1b1627223 */ /* 0x000fe2000001003e */
[----:B------:R-:W-:-:S02]  /*4af0*/  HADD2.F32 R72, -RZ, R124.H0_H0 ;  /* 0x2000007cff487230 */ /* 0x000fc40000004100 */
[----:B------:R-:W-:Y:S01]  /*4b00*/  FFMA.FTZ R99, R177, R74, R63 ;  /* 0x0000004ab1637223 */ /* 0x000fe2000001003f */
[--C-:B------:R-:W-:Y:S02]  /*4b10*/  HADD2.F32 R183, -RZ, R212.reuse.H1_H1 ;  /* 0x300000d4ffb77230 */ /* 0x100fe40000004100 */
[-C--:B------:R-:W-:Y:S01]  /*4b20*/  FMUL.FTZ R73, R96, R178.reuse ;  /* 0x000000b260497220 */ /* 0x080fe20000410000 */
[----:B------:R-:W-:Y:S02]  /*4b30*/  HADD2.F32 R190, -RZ, R125.H0_H0 ;  /* 0x2000007dffbe7230 */ /* 0x000fe40000004100 */
[-C--:B------:R-:W-:Y:S01]  /*4b40*/  FMUL.FTZ R74, R97, R178.reuse ;  /* 0x000000b2614a7220 */ /* 0x080fe20000410000 */
[----:B------:R-:W-:Y:S02]  /*4b50*/  HADD2.F32 R185, -RZ, R212.H0_H0 ;  /* 0x200000d4ffb97230 */ /* 0x000fe40000004100 */
        /* <DEDUP_REMOVED lines=11> */
.L_x_11422:
        /* <DEDUP_REMOVED lines=28> */
.L_x_11423:
        /* <DEDUP_REMOVED lines=37> */
.L_x_11424:
        /* <DEDUP_REMOVED lines=28> */
.L_x_11425:
        /* <DEDUP_REMOVED lines=14> */
[----:B0-----:R-:W-:Y:S01]  /*52c0*/  FADD.FTZ R73, -R109, R112 ;  /* 0x000000706d497221 */ /* 0x001fe20000010100 */
[----:B------:R-:W-:Y:S01]  /*52d0*/  FADD.FTZ R108, -R108, R113 ;  /* 0x000000716c6c7221 */ /* 0x000fe20000010100 */
[C---:B------:R-:W-:Y:S01]  /*52e0*/  FFMA.FTZ R96, R177.reuse, R111, R52 ;  /* 0x0000006fb1607223 */ /* 0x040fe20000010034 */
[C---:B------:R-:W-:Y:S01]  /*52f0*/  FFMA.FTZ R97, R177.reuse, R110, R53 ;  /* 0x0000006eb1617223 */ /* 0x040fe20000010035 */
[----:B------:R-:W-:Y:S01]  /*5300*/  FFMA.FTZ R98, R177, R73, R54 ;  /* 0x00000049b1627223 */ /* 0x000fe20000010036 */
[----:B------:R-:W-:-:S02]  /*5310*/  HADD2.F32 R72, -RZ, R130.H0_H0 ;  /* 0x20000082ff487230 */ /* 0x000fc40000004100 */
[----:B------:R-:W-:Y:S01]  /*5320*/  FFMA.FTZ R99, R177, R108, R55 ;  /* 0x0000006cb1637223 */ /* 0x000fe20000010037 */
[--C-:B------:R-:W-:Y:S02]  /*5330*/  HADD2.F32 R109, -RZ, R208.reuse.H0_H0 ;  /* 0x200000d0ff6d7230 */ /* 0x100fe40000004100 */
        /* <DEDUP_REMOVED lines=15> */
.L_x_11426:
        /* <DEDUP_REMOVED lines=28> */
.L_x_11427:
        /* <DEDUP_REMOVED lines=37> */
.L_x_11428:
        /* <DEDUP_REMOVED lines=20> */
[-C--:B-----5:R-:W-:Y:S01]  /*5980*/  FMUL.FTZ R101, R76, R73.reuse ;  /* 0x000000494c657220 */ /* 0x0a0fe20000410000 */
[----:B------:R-:W-:Y:S01]  /*5990*/  FMUL.FTZ R72, R72, R73 ;  /* 0x0000004948487220 */ /* 0x000fe20000410000 */
[-C--:B------:R-:W-:Y:S01]  /*59a0*/  FMUL.FTZ R100, R77, R74.reuse ;  /* 0x0000004a4d647220 */ /* 0x080fe20000410000 */
[----:B------:R-:W-:Y:S01]  /*59b0*/  FMUL.FTZ R73, R75, R74 ;  /* 0x0000004a4b497220 */ /* 0x000fe20000410000 */
[-C--:B------:R-:W-:Y:S01]  /*59c0*/  FMUL.FTZ R103, R78, R83.reuse ;  /* 0x000000534e677220 */ /* 0x080fe20000410000 */
[-C--:B------:R-:W-:Y:S01]  /*59d0*/  FMUL.FTZ R102, R79, R178.reuse ;  /* 0x000000b24f667220 */ /* 0x080fe20000410000 */
[----:B------:R-:W-:Y:S01]  /*59e0*/  FMUL.FTZ R74, R82, R83 ;  /* 0x00000053524a7220 */ /* 0x000fe20000410000 */
[----:B------:R-:W-:-:S07]  /*59f0*/  FMUL.FTZ R75, R87, R178 ;  /* 0x000000b2574b7220 */ /* 0x000fce0000410000 */
.L_x_11429:
[----:B------:R-:W0:Y:S01]  /*5a00*/  @P1 LDC.64 R76, c[0x0][0x478] ;  /* 0x00011e00ff4c1b82 */ /* 0x000e220000000a00 */
[----:B------:R-:W-:-:S04]  /*5a10*/  IMAD.WIDE.U32 R80, R174, 0x10, R80 ;  /* 0x00000010ae507825 */ /* 0x000fc800078e0050 */
[----:B0-----:R-:W-:-:S05]  /*5a20*/  @P1 IMAD.WIDE.U32 R76, R174, 0x10, R76 ;  /* 0x00000010ae4c1825 */ /* 0x001fca00078e004c */
[----:B------:R0:W-:Y:S04]  /*5a30*/  @P1 STG.E.128 desc[UR6][R76.64], R96 ;  /* 0x000000604c001986 */ /* 0x0001e8000c101d06 */
[----:B------:R0:W-:Y:S02]  /*5a40*/  STG.E.128 desc[UR6][R80.64], R72 ;  /* 0x0000004850007986 */ /* 0x0001e4000c101d06 */
.L_x_11417:
        /* <DEDUP_REMOVED lines=29> */
.L_x_11400:
        /* <DEDUP_REMOVED lines=71> */
.L_x_11399:
[----:B------:R-:W-:Y:S05]  /*6090*/  BSYNC B0 ;  /* 0x0000000000007941 */ /* 0x000fea0003800000 */
.L_x_11398:
        /* <DEDUP_REMOVED lines=50> */
[----:B------:R-:W-:Y:S01]  /*63c0*/  LDS R28, [R0+0x2600] ;  /* 0x00260000001c7984 */ /* 0x000fe20000000800 */
[----:B---3--:R-:W-:-:S03]  /*63d0*/  FADD.FTZ R2, R2, R31 ;  /* 0x0000001f02027221 */ /* 0x008fc60000010000 */
[----:B------:R-:W0:Y:S01]  /*63e0*/  LDS R31, [R0+0x2c00] ;  /* 0x002c0000001f7984 */ /* 0x000e220000000800 */
[----:B----4-:R-:W-:-:S03]  /*63f0*/  FADD.FTZ R3, R3, R30 ;  /* 0x0000001e03037221 */ /* 0x010fc60000010000 */
[----:B------:R-:W3:Y:S01]  /*6400*/  LDS R30, [R0+0x2a00] ;  /* 0x002a0000001e7984 */ /* 0x000ee20000000800 */
        /* <DEDUP_REMOVED lines=9> */
[----:B------:R1:W-:Y:S04]  /*64a0*/  STS.128 [R158+0x200], R8 ;  /* 0x000200089e007388 */ /* 0x0003e80000000c00 */
[----:B------:R-:W-:Y:S01]  /*64b0*/  STS.128 [R158+0x400], R12 ;  /* 0x0004000c9e007388 */ /* 0x000fe20000000c00 */
[----:B0-----:R-:W-:-:S03]  /*64c0*/  FADD.FTZ R31, R22, R31 ;  /* 0x0000001f161f7221 */ /* 0x001fc60000010000 */
[----:B------:R-:W-:Y:S01]  /*64d0*/  STS.128 [R158+0x600], R64 ;  /* 0x000600409e007388 */ /* 0x000fe20000000c00 */
[----:B---3--:R-:W-:-:S03]  /*64e0*/  FADD.FTZ R21, R21, R30 ;  /* 0x0000001e15157221 */ /* 0x008fc60000010000 */
[----:B------:R-:W-:Y:S04]  /*64f0*/  STS.128 [R158+0x800], R68 ;  /* 0x000800449e007388 */ /* 0x000fe80000000c00 */
[----:B------:R-:W-:Y:S01]  /*6500*/  STS.128 [R158+0xa00], R72 ;  /* 0x000a00489e007388 */ /* 0x000fe20000000c00 */
[----:B-1----:R-:W-:Y:S02]  /*6510*/  FADD.FTZ R9, R3, R28 ;  /* 0x0000001c03097221 */ /* 0x002fe40000010000 */
[----:B------:R-:W0:Y:S08]  /*6520*/  LDC R3, c[0x0][0x388] ;  /* 0x0000e200ff037b82 */ /* 0x000e300000000800 */
[----:B------:R-:W-:Y:S06]  /*6530*/  BAR.SYNC.DEFER_BLOCKING 0x0 ;  /* 0x0000000000007b1d */ /* 0x000fec0000010000 */
        /* <DEDUP_REMOVED lines=47> */
[----:B------:R-:W-:Y:S01]  /*6830*/  IMAD R4, R3, UR4, RZ ;  /* 0x0000000403047c24 */ /* 0x000fe2000f8e02ff */
[----:B------:R-:W0:Y:S01]  /*6840*/  LDCU.64 UR4, c[0x0][0x460] ;  /* 0x00008c00ff0477ac */ /* 0x000e220008000a00 */
[----:B------:R-:W-:Y:S01]  /*6850*/  STS.128 [R158+0x200], R52 ;  /* 0x000200349e007388 */ /* 0x000fe20000000c00 */
[----:B------:R-:W-:-:S03]  /*6860*/  FADD.FTZ R11, R5, R42 ;  /* 0x0000002a050b7221 */ /* 0x000fc60000010000 */
[----:B------:R-:W-:Y:S01]  /*6870*/  STS.128 [R158+0x400], R48 ;  /* 0x000400309e007388 */ /* 0x000fe20000000c00 */
[----:B-1----:R-:W-:-:S03]  /*6880*/  FADD.FTZ R67, R6, R67 ;  /* 0x0000004306437221 */ /* 0x002fc60000010000 */
[----:B------:R-:W-:Y:S01]  /*6890*/  STS.128 [R158+0x600], R44 ;  /* 0x0006002c9e007388 */ /* 0x000fe20000000c00 */
[----:B--2---:R-:W-:Y:S01]  /*68a0*/  FADD.FTZ R13, R7, R64 ;  /* 0x00000040070d7221 */ /* 0x004fe20000010000 */
[----:B------:R-:W-:Y:S02]  /*68b0*/  IADD3 R7, P0, PT, R4, R41, RZ ;  /* 0x0000002904077210 */ /* 0x000fe40007f1e0ff */
[----:B------:R-:W-:Y:S02]  /*68c0*/  STS.128 [R158+0x800], R60 ;  /* 0x0008003c9e007388 */ /* 0x000fe40000000c00 */
[----:B------:R-:W-:Y:S02]  /*68d0*/  SHF.L.U32 R6, R7, 0x2, RZ ;  /* 0x0000000207067819 */ /* 0x000fe400000006ff */
[----:B------:R-:W-:Y:S01]  /*68e0*/  STS.128 [R158+0xa00], R16 ;  /* 0x000a00109e007388 */ /* 0x000fe20000000c00 */
[----:B------:R-:W-:Y:S01]  /*68f0*/  BAR.SYNC.DEFER_BLOCKING 0x0 ;  /* 0x0000000000007b1d */ /* 0x000fe20000010000 */
[----:B------:R-:W-:-:S05]  /*6900*/  IADD3 R4, P1, PT, R6, UR16, RZ ;  /* 0x0000001006047c10 */ /* 0x000fca000ff3e0ff */
        /* <DEDUP_REMOVED lines=28> */
[----:B------:R-:W0:Y:S01]  /*6ad0*/  LDS R41, [R0+0x1e00] ;  /* 0x001e000000297984 */ /* 0x000e220000000800 */
[----:B------:R-:W-:-:S03]  /*6ae0*/  FADD.FTZ R49, R5, R18 ;  /* 0x0000001205317221 */ /* 0x000fc60000010000 */
[----:B------:R-:W0:Y:S01]  /*6af0*/  LDS R53, [R0+0x2800] ;  /* 0x0028000000357984 */ /* 0x000e220000000800 */
[C---:B------:R-:W-:Y:S01]  /*6b00*/  IADD3.X R5, PT, PT, R7.reuse, UR17, RZ, P1, !PT ;  /* 0x0000001107057c10 */ /* 0x040fe20008ffe4ff */
[----:B------:R-:W-:Y:S02]  /*6b10*/  FADD.FTZ R10, R10, R19 ;  /* 0x000000130a0a7221 */ /* 0x000fe40000010000 */
[----:B------:R-:W0:Y:S01]  /*6b20*/  LDS R35, [R0+0x1600] ;  /* 0x0016000000237984 */ /* 0x000e220000000800 */
[----:B------:R-:W-:Y:S01]  /*6b30*/  IADD3.X R7, PT, PT, R7, UR5, RZ, P0, !PT ;  /* 0x0000000507077c10 */ /* 0x000fe200087fe4ff */
[----:B------:R-:W-:Y:S02]  /*6b40*/  FADD.FTZ R8, R8, R37 ;  /* 0x0000002508087221 */ /* 0x000fe40000010000 */
        /* <DEDUP_REMOVED lines=38> */
.L_x_11403:
        /* <DEDUP_REMOVED lines=8> */
.L_x_11432:
[----:B------:R-:W-:Y:S05]  /*6e30*/  BSYNC B2 ;  /* 0x0000000000027941 */ /* 0x000fea0003800000 */
.L_x_11431:
        /* <DEDUP_REMOVED lines=8> */
.L_x_11433:
[----:B------:R-:W-:Y:S01]  /*6ec0*/  FADD.FTZ R73, R73, R218 ;  /* 0x000000da49497221 */ /* 0x000fe20000010000 */
[----:B------:R-:W-:-:S04]  /*6ed0*/  HFMA2 R77, -RZ, RZ, 0, 1.1920928955078125e-07 ;  /* 0x00000002ff4d7431 */ /* 0x000fc800000001ff */
[----:B------:R-:W-:Y:S01]  /*6ee0*/  MOV R78, R73 ;  /* 0x00000049004e7202 */ /* 0x000fe20000000f00 */
[----:B------:R-:W-:-:S07]  /*6ef0*/  FADD.FTZ R80, R79, R219 ;  /* 0x000000db4f507221 */ /* 0x000fce0000010000 */
[----:B------:R-:W-:Y:S05]  /*6f00*/  WARPSYNC.COLLECTIVE R74, `(.L_x_11434) ;  /* 0x000000004a087348 */ /* 0x000fea0003c00000 */
[----:B------:R0:W1:Y:S02]  /*6f10*/  SHFL.BFLY P3, R79, R78, R77, R75 ;  /* 0x0c00004d4e4f7389 */ /* 0x000064000006004b */
[----:B01----:R-:W-:Y:S05]  /*6f20*/  ENDCOLLECTIVE ;  /* 0x000000000000791b */ /* 0x003fea0003800000 */
.L_x_11434:
[----:B------:R-:W-:Y:S02]  /*6f30*/  MOV R78, R80 ;  /* 0x00000050004e7202 */ /* 0x000fe40000000f00 */
[----:B------:R-:W-:-:S07]  /*6f40*/  MOV R72, R79 ;  /* 0x0000004f00487202 */ /* 0x000fce0000000f00 */
[----:B------:R-:W-:Y:S05]  /*6f50*/  WARPSYNC.COLLECTIVE R74, `(.L_x_11435) ;  /* 0x000000004a087348 */ /* 0x000fea0003c00000 */
[----:B------:R0:W1:Y:S02]  /*6f60*/  SHFL.BFLY P3, R79, R78, R77, R75 ;  /* 0x0c00004d4e4f7389 */ /* 0x000064000006004b */
[----:B01----:R-:W-:Y:S05]  /*6f70*/  ENDCOLLECTIVE ;  /* 0x000000000000791b */ /* 0x003fea0003800000 */
.L_x_11435:
[----:B------:R-:W-:Y:S01]  /*6f80*/  FADD.FTZ R81, R73, R72 ;  /* 0x0000004849517221 */ /* 0x000fe20000010000 */
[----:B------:R-:W-:-:S04]  /*6f90*/  HFMA2 R77, -RZ, RZ, 0, 2.384185791015625e-07 ;  /* 0x00000004ff4d7431 */ /* 0x000fc800000001ff */
[----:B------:R-:W-:Y:S01]  /*6fa0*/  MOV R78, R81 ;  /* 0x00000051004e7202 */ /* 0x000fe20000000f00 */
[----:B------:R-:W-:-:S07]  /*6fb0*/  FADD.FTZ R82, R80, R79 ;  /* 0x0000004f50527221 */ /* 0x000fce0000010000 */
[----:B------:R-:W-:Y:S05]  /*6fc0*/  WARPSYNC.COLLECTIVE R74, `(.L_x_11436) ;  /* 0x000000004a087348 */ /* 0x000fea0003c00000 */
[----:B------:R0:W1:Y:S02]  /*6fd0*/  SHFL.BFLY P3, R79, R78, R77, R75 ;  /* 0x0c00004d4e4f7389 */ /* 0x000064000006004b */
[----:B01----:R-:W-:Y:S05]  /*6fe0*/  ENDCOLLECTIVE ;  /* 0x000000000000791b */ /* 0x003fea0003800000 */
.L_x_11436:
[----:B------:R-:W-:Y:S02]  /*6ff0*/  MOV R78, R82 ;  /* 0x00000052004e7202 */ /* 0x000fe40000000f00 */
[----:B------:R-:W-:-:S07]  /*7000*/  MOV R72, R79 ;  /* 0x0000004f00487202 */ /* 0x000fce0000000f00 */
[----:B------:R-:W-:Y:S05]  /*7010*/  WARPSYNC.COLLECTIVE R74, `(.L_x_11437) ;  /* 0x000000004a087348 */ /* 0x000fea0003c00000 */
[----:B------:R0:W1:Y:S02]  /*7020*/  SHFL.BFLY P3, R79, R78, R77, R75 ;  /* 0x0c00004d4e4f7389 */ /* 0x000064000006004b */
[----:B01----:R-:W-:Y:S05]  /*7030*/  ENDCOLLECTIVE ;  /* 0x000000000000791b */ /* 0x003fea0003800000 */
.L_x_11437:
[----:B------:R-:W-:Y:S01]  /*7040*/  FADD.FTZ R83, R81, R72 ;  /* 0x0000004851537221 */ /* 0x000fe20000010000 */
[----:B------:R-:W-:-:S04]  /*7050*/  HFMA2 R77, -RZ, RZ, 0, 4.76837158203125e-07 ;  /* 0x00000008ff4d7431 */ /* 0x000fc800000001ff */
[----:B------:R-:W-:Y:S01]  /*7060*/  MOV R78, R83 ;  /* 0x00000053004e7202 */ /* 0x000fe20000000f00 */
[----:B------:R-:W-:-:S07]  /*7070*/  FADD.FTZ R84, R82, R79 ;  /* 0x0000004f52547221 */ /* 0x000fce0000010000 */
[----:B------:R-:W-:Y:S05]  /*7080*/  WARPSYNC.COLLECTIVE R74, `(.L_x_11438) ;  /* 0x000000004a087348 */ /* 0x000fea0003c00000 */
[----:B------:R0:W1:Y:S02]  /*7090*/  SHFL.BFLY P3, R79, R78, R77, R75 ;  /* 0x0c00004d4e4f7389 */ /* 0x000064000006004b */
[----:B01----:R-:W-:Y:S05]  /*70a0*/  ENDCOLLECTIVE ;  /* 0x000000000000791b */ /* 0x003fea0003800000 */
.L_x_11438:
[----:B------:R-:W-:Y:S02]  /*70b0*/  MOV R78, R84 ;  /* 0x00000054004e7202 */ /* 0x000fe40000000f00 */
[----:B------:R-:W-:-:S07]  /*70c0*/  MOV R72, R79 ;  /* 0x0000004f00487202 */ /* 0x000fce0000000f00 */
[----:B------:R-:W-:Y:S05]  /*70d0*/  WARPSYNC.COLLECTIVE R74, `(.L_x_11439) ;  /* 0x000000004a087348 */ /* 0x000fea0003c00000 */
[----:B------:R0:W1:Y:S02]  /*70e0*/  SHFL.BFLY P3, R79, R78, R77, R75 ;  /* 0x0c00004d4e4f7389 */ /* 0x000064000006004b */
[----:B01----:R-:W-:Y:S05]  /*70f0*/  ENDCOLLECTIVE ;  /* 0x000000000000791b */ /* 0x003fea0003800000 */
.L_x_11439:
[----:B------:R-:W-:Y:S01]  /*7100*/  FADD.FTZ R72, R83, R72 ;  /* 0x0000004853487221 */ /* 0x000fe20000010000 */
[----:B------:R-:W-:-:S04]  /*7110*/  HFMA2 R77, -RZ, RZ, 0, 9.5367431640625e-07 ;  /* 0x00000010ff4d7431 */ /* 0x000fc800000001ff */
[----:B------:R-:W-:Y:S01]  /*7120*/  MOV R78, R72 ;  /* 0x00000048004e7202 */ /* 0x000fe20000000f00 */
[----:B------:R-:W-:-:S07]  /*7130*/  FADD.FTZ R73, R84, R79 ;  /* 0x0000004f54497221 */ /* 0x000fce0000010000 */
[----:B------:R-:W-:Y:S05]  /*7140*/  WARPSYNC.COLLECTIVE R74, `(.L_x_11440) ;  /* 0x000000004a087348 */ /* 0x000fea0003c00000 */
[----:B------:R0:W1:Y:S02]  /*7150*/  SHFL.BFLY P3, R79, R78, R77, R75 ;  /* 0x0c00004d4e4f7389 */ /* 0x000064000006004b */
[----:B01----:R-:W-:Y:S05]  /*7160*/  ENDCOLLECTIVE ;  /* 0x000000000000791b */ /* 0x003fea0003800000 */
.L_x_11440:
[----:B------:R-:W-:Y:S02]  /*7170*/  MOV R78, R73 ;  /* 0x00000049004e7202 */ /* 0x000fe40000000f00 */
[----:B------:R-:W-:-:S07]  /*7180*/  MOV R81, R79 ;  /* 0x0000004f00517202 */ /* 0x000fce0000000f00 */
[----:B------:R-:W-:Y:S05]  /*7190*/  WARPSYNC.COLLECTIVE R74, `(.L_x_11441) ;  /* 0x000000004a087348 */ /* 0x000fea0003c00000 */
[----:B------:R0:W1:Y:S02]  /*71a0*/  SHFL.BFLY P3, R79, R78, R77, R75 ;  /* 0x0c00004d4e4f7389 */ /* 0x000064000006004b */
[----:B01----:R-:W-:Y:S05]  /*71b0*/  ENDCOLLECTIVE ;  /* 0x000000000000791b */ /* 0x003fea0003800000 */
.L_x_11441:
[----:B------:R-:W-:Y:S05]  /*71c0*/  BRA `(.L_x_11442) ;  /* 0xffffffb400ac7947 */ /* 0x000fea000383ffff */
.L_x_11443:
        /* <DEDUP_REMOVED lines=11> */
.L_x_14576:


//--------------------- .text._ZN10layer_norm13ln_bwd_kernelINS_13Kernel_traitsI6__halfffffjLj768ELj1ELj4ELj1ELj16ENS_18Kernel_traits_baseILj768ES2_ffffjLj128EEEEELb0ELb1ELb1ELb0EEEvNS_9BwdParamsE --------------------------
	.section	.text._ZN10layer_norm13ln_bwd_kernelINS_13Kernel_traitsI6__halfffffjLj768ELj1ELj4ELj1ELj16ENS_18Kernel_traits_baseILj768ES2_ffffjLj128EEEEELb0ELb1ELb1ELb0EEEvNS_9BwdParamsE,"ax",@progbits
	.align	128
        .global         _ZN10layer_norm13ln_bwd_kernelINS_13Kernel_traitsI6__halfffffjLj768ELj1ELj4ELj1ELj16ENS_18Kernel_traits_baseILj768ES2_ffffjLj128EEEEELb0ELb1ELb1ELb0EEEvNS_9BwdParamsE
        .type           _ZN10layer_norm13ln_bwd_kernelINS_13Kernel_traitsI6__halfffffjLj768ELj1ELj4ELj1ELj16ENS_18Kernel_traits_baseILj768ES2_ffffjLj128EEEEELb0ELb1ELb1ELb0EEEvNS_9BwdParamsE,@function
        .size           _ZN10layer_norm13ln_bwd_kernelINS_13Kernel_traitsI6__halfffffjLj768ELj1ELj4ELj1ELj16ENS_18Kernel_traits_baseILj768ES2_ffffjLj128EEEEELb0ELb1ELb1ELb0EEEvNS_9BwdParamsE,(.L_x_14577 - _ZN10layer_norm13ln_bwd_kernelINS_13Kernel_traitsI6__halfffffjLj768ELj1ELj4ELj1ELj16ENS_18Kernel_traits_baseILj768ES2_ffffjLj128EEEEELb0ELb1ELb1ELb0EEEvNS_9BwdParamsE)
        .other          _ZN10layer_norm13ln_bwd_kernelINS_13Kernel_traitsI6__halfffffjLj768ELj1ELj4ELj1ELj16ENS_18Kernel_traits_baseILj768ES2_ffffjLj128EEEEELb0ELb1ELb1ELb0EEEvNS_9BwdParamsE,@"STO_CUDA_ENTRY STV_DEFAULT"
_ZN10layer_norm13ln_bwd_kernelINS_13Kernel_traitsI6__halfffffjLj768ELj1ELj4ELj1ELj16ENS_18Kernel_traits_baseILj768ES2_ffffjLj128EEEEELb0ELb1ELb1ELb0EEEvNS_9BwdParamsE:
.text._ZN10layer_norm13ln_bwd_kernelINS_13Kernel_traitsI6__halfffffjLj768ELj1ELj4ELj1ELj16ENS_18Kernel_traits_baseILj768ES2_ffffjLj128EEEEELb0ELb1ELb1ELb0EEEvNS_9BwdParamsE:
        /* <DEDUP_REMOVED lines=17> */
[----:B------:R-:W-:-:S02]  /*0110*/  MOV R29, R128 ;  /* 0x00000080001d7202 */ /* 0x000fc40000000f00 */
[----:B------:R-:W-:-:S04]  /*0120*/  LEA.HI.SX32 R127, R0, R127, 0x1e ;  /* 0x0000007f007f7211 */ /* 0x000fc800078ff2ff */
[C---:B------:R-:W-:Y:S02]  /*0130*/  ISETP.GE.U32.AND P0, PT, R127.reuse, 0x20, PT ;  /* 0x000000207f00780c */ /* 0x040fe40003f06070 */
[C---:B------:R-:W-:Y:S02]  /*0140*/  ISETP.GE.U32.AND P1, PT, R127.reuse, 0x40, PT ;  /* 0x000000407f00780c */ /* 0x040fe40003f26070 */
[C---:B------:R-:W-:Y:S02]  /*0150*/  ISETP.GE.U32.AND P2, PT, R127.reuse, 0x60, PT ;  /* 0x000000607f00780c */ /* 0x040fe40003f46070 */
[C---:B------:R-:W-:Y:S02]  /*0160*/  ISETP.GE.U32.AND P3, PT, R127.reuse, 0x80, PT ;  /* 0x000000807f00780c */ /* 0x040fe40003f66070 */
[C---:B------:R-:W-:Y:S02]  /*0170*/  ISETP.GE.U32.AND P4, PT, R127.reuse, 0xa0, PT ;  /* 0x000000a07f00780c */ /* 0x040fe40003f86070 */
[----:B------:R-:W-:-:S03]  /*0180*/  ISETP.GE.U32.AND P5, PT, R127, 0xc0, PT ;  /* 0x000000c07f00780c */ /* 0x000fc60003fa6070 */
[----:B------:R-:W3:Y:S08]  /*0190*/  @P0 LDC.64 R4, c[0x0][0x3d0] ;  /* 0x0000f400ff040b82 */ /* 0x000ef00000000a00 */
[----:B------:R-:W4:Y:S08]  /*01a0*/  @P0 LDC.64 R6, c[0x0][0x3e8] ;  /* 0x0000fa00ff060b82 */ /* 0x000f300000000a00 */
[----:B------:R-:W1:Y:S08]  /*01b0*/  @P1 LDC.64 R8, c[0x0][0x3d0] ;  /* 0x0000f400ff081b82 */ /* 0x000e700000000a00 */
[----:B------:R-:W0:Y:S01]  /*01c0*/  @P1 LDC.64 R12, c[0x0][0x3e8] ;  /* 0x0000fa00ff0c1b82 */ /* 0x000e220000000a00 */
[----:B---3--:R-:W-:Y:S01]  /*01d0*/  @P0 IMAD.WIDE.U32 R4, R29, 0x8, R4 ;  /* 0x000000081d040825 */ /* 0x008fe200078e0004 */
[----:B--2---:R-:W-:Y:S01]  /*01e0*/  USHF.L.U32 UR4, UR4, 0x2, URZ ;  /* 0x0000000204047899 */ /* 0x004fe200080006ff */
[----:B------:R-:W-:-:S03]  /*01f0*/  SHF.R.U32.HI R126, RZ, 0x5, R130 ;  /* 0x00000005ff7e7819 */ /* 0x000fc60000011682 */
[----:B------:R2:W5:Y:S02]  /*0200*/  @P0 LDG.E.64 R76, desc[UR6][R4.64] ;  /* 0x00000006044c0981 */ /* 0x000564000c1e1b00 */
[----:B------:R-:W3:Y:S01]  /*0210*/  @P2 LDC.64 R14, c[0x0][0x3d0] ;  /* 0x0000f400ff0e2b82 */ /* 0x000ee20000000a00 */
[C---:B----4-:R-:W-:Y:S01]  /*0220*/  @P0 IMAD.WIDE.U32 R6, R29.reuse, 0x8, R6 ;  /* 0x000000081d060825 */ /* 0x050fe200078e0006 */
[----:B------:R-:W-:-:S06]  /*0230*/  @P0 LOP3.LUT R29, R29, 0x20, RZ, 0xfc, !PT ;  /* 0x000000201d1d0812 */ /* 0x000fcc00078efcff */
[----:B------:R-:W4:Y:S01]  /*0240*/  @P2 LDC.64 R16, c[0x0][0x3e8] ;  /* 0x0000fa00ff102b82 */ /* 0x000f220000000a00 */
[----:B-1----:R-:W-:-:S07]  /*0250*/  @P1 IMAD.WIDE.U32 R10, R29, 0x8, R8 ;  /* 0x000000081d0a1825 */ /* 0x002fce00078e0008 */
[----:B------:R-:W1:Y:S01]  /*0260*/  @P3 LDC.64 R18, c[0x0][0x3d0] ;  /* 0x0000f400ff123b82 */ /* 0x000e620000000a00 */
[C---:B0-----:R-:W-:Y:S01]  /*0270*/  @P1 IMAD.WIDE.U32 R12, R29.reuse, 0x8, R12 ;  /* 0x000000081d0c1825 */ /* 0x041fe200078e000c */
[----:B------:R-:W-:Y:S01]  /*0280*/  @P1 IADD3 R29, PT, PT, R29, 0x20, RZ ;  /* 0x000000201d1d1810 */ /* 0x000fe20007ffe0ff */
[----:B------:R-:W5:Y:S05]  /*0290*/  @P0 LDG.E.64 R78, desc[UR6][R6.64] ;  /* 0x00000006064e0981 */ /* 0x000f6a000c1e1b00 */
[----:B------:R-:W0:Y:S01]  /*02a0*/  @P3 LDC.64 R20, c[0x0][0x3e8] ;  /* 0x0000fa00ff143b82 */ /* 0x000e220000000a00 */
[----:B---3--:R-:W-:-:S07]  /*02b0*/  @P2 IMAD.WIDE.U32 R14, R29, 0x8, R14 ;  /* 0x000000081d0e2825 */ /* 0x008fce00078e000e */
[----:B------:R-:W3:Y:S01]  /*02c0*/  @P4 LDC.64 R22, c[0x0][0x3d0] ;  /* 0x0000f400ff164b82 */ /* 0x000ee20000000a00 */
[C---:B----4-:R-:W-:Y:S01]  /*02d0*/  @P2 IMAD.WIDE.U32 R16, R29.reuse, 0x8, R16 ;  /* 0x000000081d102825 */ /* 0x050fe200078e0010 */
[----:B------:R-:W-:Y:S01]  /*02e0*/  @P2 IADD3 R29, PT, PT, R29, 0x20, RZ ;  /* 0x000000201d1d2810 */ /* 0x000fe20007ffe0ff */
[----:B------:R-:W5:Y:S05]  /*02f0*/  @P1 LDG.E.64 R80, desc[UR6][R10.64] ;  /* 0x000000060a501981 */ /* 0x000f6a000c1e1b00 */
[----:B------:R-:W4:Y:S08]  /*0300*/  @P4 LDC.64 R24, c[0x0][0x3e8] ;  /* 0x0000fa00ff184b82 */ /* 0x000f300000000a00 */
[----:B------:R-:W2:Y:S01]  /*0310*/  @P5 LDC.64 R26, c[0x0][0x3e8] ;  /* 0x0000fa00ff1a5b82 */ /* 0x000ea20000000a00 */
[----:B------:R-:W-:Y:S01]  /*0320*/  LOP3.LUT R126, R126, UR4, RZ, 0xfc, !PT ;  /* 0x000000047e7e7c12 */ /* 0x000fe2000f8efcff */
[C---:B-1----:R-:W-:Y:S01]  /*0330*/  @P3 IMAD.WIDE.U32 R18, R29.reuse, 0x8, R18 ;  /* 0x000000081d123825 */ /* 0x042fe200078e0012 */
[----:B------:R-:W5:Y:S03]  /*0340*/  @P1 LDG.E.64 R82, desc[UR6][R12.64] ;  /* 0x000000060c521981 */ /* 0x000f66000c1e1b00 */
[C---:B0-----:R-:W-:Y:S01]  /*0350*/  @P3 IMAD.WIDE.U32 R20, R29.reuse, 0x8, R20 ;  /* 0x000000081d143825 */ /* 0x041fe200078e0014 */
[----:B------:R-:W-:Y:S01]  /*0360*/  @P3 IADD3 R29, PT, PT, R29, 0x20, RZ ;  /* 0x000000201d1d3810 */ /* 0x000fe20007ffe0ff */
[----:B------:R-:W0:Y:S01]  /*0370*/  @P5 LDC.64 R8, c[0x0][0x3d0] ;  /* 0x0000f400ff085b82 */ /* 0x000e220000000a00 */
[----:B------:R-:W-:Y:S01]  /*0380*/  ISETP.GE.AND P0, PT, R126, UR5, PT ;  /* 0x000000057e007c0c */ /* 0x000fe2000bf06270 */
[----:B------:R-:W5:Y:S02]  /*0390*/  @P2 LDG.E.64 R84, desc[UR6][R14.64] ;  /* 0x000000060e542981 */ /* 0x000f64000c1e1b00 */
[C---:B---3--:R-:W-:Y:S01]  /*03a0*/  @P4 IMAD.WIDE.U32 R22, R29.reuse, 0x8, R22 ;  /* 0x000000081d164825 */ /* 0x048fe200078e0016 */
[----:B------:R-:W-:Y:S01]  /*03b0*/  CS2R R72, SRZ ;  /* 0x0000000000487805 */ /* 0x000fe2000001ff00 */
[----:B------:R-:W5:Y:S02]  /*03c0*/  @P2 LDG.E.64 R86, desc[UR6][R16.64] ;  /* 0x0000000610562981 */ /* 0x000f64000c1e1b00 */
[C---:B----4-:R-:W-:Y:S01]  /*03d0*/  @P4 IMAD.WIDE.U32 R24, R29.reuse, 0x8, R24 ;  /* 0x000000081d184825 */ /* 0x050fe200078e0018 */
[----:B------:R-:W-:Y:S01]  /*03e0*/  @P4 IADD3 R29, PT, PT, R29, 0x20, RZ ;  /* 0x000000201d1d4810 */ /* 0x000fe20007ffe0ff */
[----:B------:R-:W5:Y:S01]  /*03f0*/  @P3 LDG.E.64 R88, desc[UR6][R18.64] ;  /* 0x0000000612583981 */ /* 0x000f62000c1e1b00 */
[----:B------:R-:W-:-:S02]  /*0400*/  CS2R R74, SRZ ;  /* 0x00000000004a7805 */ /* 0x000fc4000001ff00 */
[----:B------:R-:W-:Y:S02]  /*0410*/  CS2R R68, SRZ ;  /* 0x0000000000447805 */ /* 0x000fe4000001ff00 */
[----:B------:R-:W-:Y:S01]  /*0420*/  CS2R R70, SRZ ;  /* 0x0000000000467805 */ /* 0x000fe2000001ff00 */
[----:B------:R-:W5:Y:S01]  /*0430*/  @P3 LDG.E.64 R90, desc[UR6][R20.64] ;  /* 0x00000006145a3981 */ /* 0x000f62000c1e1b00 */
[----:B--2---:R-:W-:Y:S01]  /*0440*/  @P5 IMAD.WIDE.U32 R4, R29, 0x8, R26 ;  /* 0x000000081d045825 */ /* 0x004fe200078e001a */
[----:B------:R-:W-:Y:S02]  /*0450*/  CS2R R64, SRZ ;  /* 0x0000000000407805 */ /* 0x000fe4000001ff00 */
[----:B------:R-:W5:Y:S01]  /*0460*/  @P4 LDG.E.64 R92, desc[UR6][R22.64] ;  /* 0x00000006165c4981 */ /* 0x000f62000c1e1b00 */
[----:B------:R-:W-:Y:S02]  /*0470*/  CS2R R66, SRZ ;  /* 0x0000000000427805 */ /* 0x000fe4000001ff00 */
[----:B------:R-:W-:-:S02]  /*0480*/  CS2R R60, SRZ ;  /* 0x00000000003c7805 */ /* 0x000fc4000001ff00 */
[----:B------:R-:W-:Y:S01]  /*0490*/  CS2R R62, SRZ ;  /* 0x00000000003e7805 */ /* 0x000fe2000001ff00 */
[----:B------:R1:W5:Y:S01]  /*04a0*/  @P4 LDG.E.64 R94, desc[UR6][R24.64] ;  /* 0x00000006185e4981 */ /* 0x000362000c1e1b00 */
[----:B0-----:R-:W-:Y:S01]  /*04b0*/  @P5 IMAD.WIDE.U32 R8, R29, 0x8, R8 ;  /* 0x000000081d085825 */ /* 0x001fe200078e0008 */
[----:B------:R-:W-:Y:S02]  /*04c0*/  CS2R R56, SRZ ;  /* 0x0000000000387805 */ /* 0x000fe4000001ff00 */
[----:B------:R-:W5:Y:S01]  /*04d0*/  @P5 LDG.E.64 R2, desc[UR6][R4.64] ;  /* 0x0000000604025981 */ /* 0x000f62000c1e1b00 */
[----:B------:R-:W-:Y:S02]  /*04e0*/  CS2R R58, SRZ ;  /* 0x00000000003a7805 */ /* 0x000fe4000001ff00 */
[----:B------:R-:W-:Y:S02]  /*04f0*/  CS2R R52, SRZ ;  /* 0x0000000000347805 */ /* 0x000fe4000001ff00 */
[----:B------:R-:W-:Y:S01]  /*0500*/  CS2R R54, SRZ ;  /* 0x0000000000367805 */ /* 0x000fe2000001ff00 */
[----:B------:R0:W5:Y:S01]  /*0510*/  @P5 LDG.E.64 R96, desc[UR6][R8.64] ;  /* 0x0000000608605981 */ /* 0x000162000c1e1b00 */
        /* <DEDUP_REMOVED lines=20> */
[----:B0-----:R-:W-:Y:S02]  /*0660*/  CS2R R8, SRZ ;  /* 0x0000000000087805 */ /* 0x001fe4000001ff00 */
[----:B------:R-:W-:Y:S02]  /*0670*/  CS2R R10, SRZ ;  /* 0x00000000000a7805 */ /* 0x000fe4000001ff00 */
[----:B------:R-:W-:Y:S02]  /*0680*/  CS2R R4, SRZ ;  /* 0x0000000000047805 */ /* 0x000fe4000001ff00 */
[----:B------:R-:W-:Y:S01]  /*0690*/  CS2R R6, SRZ ;  /* 0x0000000000067805 */ /* 0x000fe2000001ff00 */
[----:B------:R-:W-:Y:S06]  /*06a0*/  @P0 BRA `(.L_x_11444) ;  /* 0x0000006c00f00947 */ /* 0x000fec0003800000 */
[----:B-----5:R-:W-:Y:S02]  /*06b0*/  MOV R203, R2 ;  /* 0x0000000200cb7202 */ /* 0x020fe40000000f00 */
        /* <DEDUP_REMOVED lines=59> */
[----:B------:R-:W-:Y:S02]  /*0a70*/  MOV R199, R90 ;  /* 0x0000005a00c77202 */ /* 0x000fe40000000f00 */
[--C-:B------:R-:W-:Y:S02]  /*0a80*/  SHF.R.U64 R21, R90, 0x10, R91.reuse ;  /* 0x000000105a157819 */ /* 0x100fe4000000125b */
[----:B------:R-:W-:Y:S02]  /*0a90*/  MOV R200, R91 ;  /* 0x0000005b00c87202 */ /* 0x000fe40000000f00 */
[----:B------:R-:W-:Y:S02]  /*0aa0*/  SHF.R.U32.HI R22, RZ, 0x10, R91 ;  /* 0x00000010ff167819 */ /* 0x000fe4000001165b */
[----:B------:R-:W-:Y:S02]  /*0ab0*/  MOV R201, R94 ;  /* 0x0000005e00c97202 */ /* 0x000fe40000000f00 */
[----:B------:R-:W-:-:S02]  /*0ac0*/  SHF.R.U64 R23, R94, 0x10, R95 ;  /* 0x000000105e177819 */ /* 0x000fc4000000125f */
[----:B------:R-:W-:Y:S02]  /*0ad0*/  MOV R202, R95 ;  /* 0x0000005f00ca7202 */ /* 0x000fe40000000f00 */
[----:B------:R-:W-:Y:S02]  /*0ae0*/  SHF.R.U32.HI R24, RZ, 0x10, R95 ;  /* 0x00000010ff187819 */ /* 0x000fe4000001165f */
[----:B------:R-:W-:Y:S02]  /*0af0*/  SHF.R.U64 R2, R2, 0x10, R3 ;  /* 0x0000001002027819 */ /* 0x000fe40000001203 */
[----:B------:R-:W-:Y:S02]  /*0b00*/  MOV R204, R3 ;  /* 0x0000000300cc7202 */ /* 0x000fe40000000f00 */
[----:B------:R-:W-:Y:S02]  /*0b10*/  MOV R131, R76 ;  /* 0x0000004c00837202 */ /* 0x000fe40000000f00 */
[----:B------:R-:W-:-:S02]  /*0b20*/  SHF.R.U64 R0, R76, 0x10, R77 ;  /* 0x000000104c007819 */ /* 0x000fc4000000124d */
[----:B------:R-:W-:Y:S02]  /*0b30*/  SHF.R.U32.HI R3, RZ, 0x10, R3 ;  /* 0x00000010ff037819 */ /* 0x000fe40000011603 */
[----:B------:R-:W-:Y:S02]  /*0b40*/  PRMT R132, R132, 0x5410, R4 ;  /* 0x0000541084847816 */ /* 0x000fe40000000004 */
[----:B------:R-:W-:Y:S02]  /*0b50*/  PRMT R133, R133, 0x5410, R5 ;  /* 0x0000541085857816 */ /* 0x000fe40000000005 */
[----:B------:R-:W-:Y:S02]  /*0b60*/  CS2R R4, SRZ ;  /* 0x0000000000047805 */ /* 0x000fe4000001ff00 */
[----:B------:R-:W-:Y:S02]  /*0b70*/  PRMT R134, R134, 0x5410, R6 ;  /* 0x0000541086867816 */ /* 0x000fe40000000006 */
[----:B------:R-:W-:-:S02]  /*0b80*/  PRMT R135, R135, 0x5410, R7 ;  /* 0x0000541087877816 */ /* 0x000fc40000000007 */
[----:B------:R-:W-:Y:S02]  /*0b90*/  CS2R R6, SRZ ;  /* 0x0000000000067805 */ /* 0x000fe4000001ff00 */
        /* <DEDUP_REMOVED lines=25> */
[----:B------:R-:W-:Y:S02]  /*0d30*/  CS2R R24, SRZ ;  /* 0x0000000000187805 */ /* 0x000fe4000001ff00 */
[----:B------:R-:W-:Y:S02]  /*0d40*/  PRMT R131, R131, 0x5410, R0 ;  /* 0x0000541083837816 */ /* 0x000fe40000000000 */
[----:B------:R-:W-:Y:S02]  /*0d50*/  PRMT R203, R203, 0x5410, R2 ;  /* 0x00005410cbcb7816 */ /* 0x000fe40000000002 */
[----:B------:R-:W-:-:S07]  /*0d60*/  PRMT R204, R204, 0x5410, R3 ;  /* 0x00005410cccc7816 */ /* 0x000fce0000000003 */
.L_x_11585:
        /* <DEDUP_REMOVED lines=16> */
[----:B------:R0:W2:Y:S01]  /*0e70*/  LDG.E R112, desc[UR6][R112.64] ;  /* 0x0000000670707981 */ /* 0x0000a2000c1e1900 */
[----:B------:R-:W-:Y:S01]  /*0e80*/  MOV R129, UR13 ;  /* 0x0000000d00817c02 */ /* 0x000fe20008000f00 */
[----:B------:R-:W-:Y:S01]  /*0e90*/  BSSY.RECONVERGENT B1, `(.L_x_11447) ;  /* 0x0000045000017945 */ /* 0x000fe20003800200 */
[----:B------:R-:W-:Y:S01]  /*0ea0*/  IADD3 R114, PT, PT, R125, -0x1, RZ ;  /* 0xffffffff7d727810 */ /* 0x000fe20007ffe0ff */
[----:B------:R-:W1:Y:S01]  /*0eb0*/  S2R R130, SR_TID.X ;  /* 0x0000000000827919 */ /* 0x000e620000002100 */
[C---:B------:R-:W-:Y:S01]  /*0ec0*/  ISETP.GE.U32.AND P0, PT, R127.reuse, 0x20, PT ;  /* 0x000000207f00780c */ /* 0x040fe20003f06070 */
[-C--:B------:R-:W-:Y:S01]  /*0ed0*/  IMAD R0, R126, R129.reuse, RZ ;  /* 0x000000817e007224 */ /* 0x080fe200078e02ff */
[----:B------:R-:W-:Y:S01]  /*0ee0*/  ISETP.NE.AND P6, PT, RZ, UR8, PT ;  /* 0x00000008ff007c0c */ /* 0x000fe2000bfc5270 */
[----:B------:R-:W-:Y:S01]  /*0ef0*/  IMAD R114, R114, R129, RZ ;  /* 0x0000008172727224 */ /* 0x000fe200078e02ff */
[----:B------:R-:W-:Y:S02]  /*0f00*/  ISETP.GE.U32.AND P2, PT, R127, 0x40, PT ;  /* 0x000000407f00780c */ /* 0x000fe40003f46070 */
[----:B------:R-:W-:-:S02]  /*0f10*/  SHF.R.S32.HI R115, RZ, 0x1f, R0 ;  /* 0x0000001fff737819 */ /* 0x000fc40000011400 */
[----:B0-----:R-:W-:Y:S02]  /*0f20*/  SHF.R.S32.HI R113, RZ, 0x1f, R114 ;  /* 0x0000001fff717819 */ /* 0x001fe40000011472 */
[----:B------:R-:W-:Y:S02]  /*0f30*/  LEA.HI R115, R115, R0, RZ, 0x2 ;  /* 0x0000000073737211 */ /* 0x000fe400078f10ff */
[----:B------:R-:W-:Y:S02]  /*0f40*/  LEA.HI R113, R113, R114, RZ, 0x2 ;  /* 0x0000007271717211 */ /* 0x000fe400078f10ff */
[C---:B------:R-:W-:Y:S02]  /*0f50*/  ISETP.GE.U32.AND P3, PT, R127.reuse, 0x60, PT ;  /* 0x000000607f00780c */ /* 0x040fe40003f66070 */
[C---:B------:R-:W-:Y:S02]  /*0f60*/  ISETP.GE.U32.AND P4, PT, R127.reuse, 0x80, PT ;  /* 0x000000807f00780c */ /* 0x040fe40003f86070 */
[----:B------:R-:W-:-:S02]  /*0f70*/  ISETP.GE.U32.AND P5, PT, R127, 0xa0, PT ;  /* 0x000000a07f00780c */ /* 0x000fc40003fa6070 */
[----:B------:R-:W-:Y:S02]  /*0f80*/  MOV R165, RZ ;  /* 0x000000ff00a57202 */ /* 0x000fe40000000f00 */
[----:B------:R-:W-:Y:S02]  /*0f90*/  MOV R168, RZ ;  /* 0x000000ff00a87202 */ /* 0x000fe40000000f00 */
[----:B-1----:R-:W-:-:S04]  /*0fa0*/  LOP3.LUT R128, R130, 0x1f, RZ, 0xc0, !PT ;  /* 0x0000001f82807812 */ /* 0x002fc800078ec0ff */
[-C--:B------:R-:W-:Y:S02]  /*0fb0*/  LEA.HI.SX32 R0, R115, R128.reuse, 0x1e ;  /* 0x0000008073007211 */ /* 0x080fe400078ff2ff */
[----:B------:R-:W-:Y:S02]  /*0fc0*/  LEA.HI.SX32 R187, R113, R128, 0x1e ;  /* 0x0000008071bb7211 */ /* 0x000fe400078ff2ff */
[----:B------:R-:W-:Y:S02]  /*0fd0*/  MOV R123, R0 ;  /* 0x00000000007b7202 */ /* 0x000fe40000000f00 */
[----:B--2---:R-:W-:Y:S02]  /*0fe0*/  FSEL R122, R112, RZ, !P6 ;  /* 0x000000ff707a7208 */ /* 0x004fe40007000000 */
[----:B------:R-:W-:Y:S01]  /*0ff0*/  ISETP.GE.U32.AND P6, PT, R127, 0xc0, PT ;  /* 0x000000c07f00780c */ /* 0x000fe20003fc6070 */
[----:B------:R-:W-:-:S12]  /*1000*/  @!P0 BRA `(.L_x_11448) ;  /* 0x0000000000b48947 */ /* 0x000fd80003800000 */
[----:B------:R-:W0:Y:S01]  /*1010*/  LDC.64 R114, c[0x0][0x3a8] ;  /* 0x0000ea00ff727b82 */ /* 0x000e220000000a00 */
[----:B------:R-:W-:-:S04]  /*1020*/  ISETP.NE.U32.AND P0, PT, RZ, UR10, PT ;  /* 0x0000000aff007c0c */ /* 0x000fc8000bf05070 */
[----:B------:R-:W-:-:S03]  /*1030*/  ISETP.NE.AND.EX P0, PT, RZ, UR11, PT, P0 ;  /* 0x0000000bff007c0c */ /* 0x000fc6000bf05300 */
[----:B------:R-:W1:Y:S10]  /*1040*/  LDC.64 R112, c[0x0][0x428] ;  /* 0x00010a00ff707b82 */ /* 0x000e740000000a00 */
        /* <DEDUP_REMOVED lines=8> */
[----:B------:R-:W-:Y:S01]  /*10d0*/  IADD3 R187, PT, PT, R187, 0x20, RZ ;  /* 0x00000020bbbb7810 */ /* 0x000fe20007ffe0ff */
[--C-:B------:R-:W-:Y:S01]  /*10e0*/  HADD2.F32 R162, -RZ, R132.reuse.H1_H1 ;  /* 0x30000084ffa27230 */ /* 0x100fe20000004100 */
        /* <DEDUP_REMOVED lines=10> */
[----:B------:R-:W-:Y:S01]  /*1190*/  FADD.FTZ R48, R48, R112 ;  /* 0x0000007030307221 */ /* 0x000fe20000010000 */
[----:B------:R-:W-:Y:S01]  /*11a0*/  FFMA.FTZ R72, R112, R3, R72 ;  /* 0x0000000370487223 */ /* 0x000fe20000010048 */
[----:B------:R-:W-:Y:S01]  /*11b0*/  FMUL.FTZ R147, R113, R116 ;  /* 0x0000007471937220 */ /* 0x000fe20000410000 */
[----:B------:R-:W-:Y:S01]  /*11c0*/  FADD.FTZ R49, R49, R113 ;  /* 0x0000007131317221 */ /* 0x000fe20000010000 */
[----:B------:R-:W-:Y:S01]  /*11d0*/  FFMA.FTZ R73, R113, R148, R73 ;  /* 0x0000009471497223 */ /* 0x000fe20000010049 */
[----:B------:R-:W-:Y:S01]  /*11e0*/  FADD.FTZ R112, RZ, R138 ;  /* 0x0000008aff707221 */ /* 0x000fe20000010000 */
[----:B------:R-:W-:Y:S01]  /*11f0*/  FFMA.FTZ R113, R3, R138, RZ ;  /* 0x0000008a03717223 */ /* 0x000fe200000100ff */
        /* <DEDUP_REMOVED lines=14> */
.L_x_11448:
[----:B------:R-:W-:Y:S05]  /*12e0*/  BSYNC.RECONVERGENT B1 ;  /* 0x0000000000017941 */ /* 0x000fea0003800200 */
.L_x_11447:
[----:B------:R-:W-:Y:S04]  /*12f0*/  BSSY.RECONVERGENT B1, `(.L_x_11449) ;  /* 0x000002f000017945 */ /* 0x000fe80003800200 */
[----:B------:R-:W-:Y:S05]  /*1300*/  @!P2 BRA `(.L_x_11450) ;  /* 0x0000000000b4a947 */ /* 0x000fea0003800000 */
        /* <DEDUP_REMOVED lines=18> */
[----:B------:R-:W-:-:S02]  /*1430*/  HADD2.F32 R113, -RZ, R134.H0_H0 ;  /* 0x20000086ff717230 */ /* 0x000fc40000004100 */
[----:B-----5:R-:W-:Y:S01]  /*1440*/  FMUL.FTZ R167, R124, R167 ;  /* 0x000000a77ca77220 */ /* 0x020fe20000410000 */
[----:B------:R-:W-:Y:S01]  /*1450*/  FADD.FTZ R183, -R122, R114 ;  /* 0x000000727ab77221 */ /* 0x000fe20000010100 */
[----:B------:R-:W-:Y:S01]  /*1460*/  FMUL.FTZ R176, R124, R177 ;  /* 0x000000b17cb07220 */ /* 0x000fe20000410000 */
[----:B----4-:R-:W-:Y:S01]  /*1470*/  FMUL.FTZ R166, R116, R175 ;  /* 0x000000af74a67220 */ /* 0x010fe20000410000 */
[----:B------:R-:W-:Y:S01]  /*1480*/  FMUL.FTZ R175, R117, R112 ;  /* 0x0000007075af7220 */ /* 0x000fe20000410000 */
        /* <DEDUP_REMOVED lines=21> */
.L_x_11450:
[----:B------:R-:W-:Y:S05]  /*15e0*/  BSYNC.RECONVERGENT B1 ;  /* 0x0000000000017941 */ /* 0x000fea0003800200 */
.L_x_11449:
        /* <DEDUP_REMOVED lines=23> */
[----:B------:R-:W-:Y:S01]  /*1760*/  FMUL.FTZ R181, R124, R185 ;  /* 0x000000b97cb57220 */ /* 0x000fe20000410000 */
[----:B----4-:R-:W-:Y:S01]  /*1770*/  FMUL.FTZ R140, R112, R179 ;  /* 0x000000b3708c7220 */ /* 0x010fe20000410000 */
        /* <DEDUP_REMOVED lines=8> */
[----:B------:R-:W-:-:S02]  /*1800*/  HADD2.F32 R116, -RZ, R136.H1_H1 ;  /* 0x30000088ff747230 */ /* 0x000fc40000004100 */
        /* <DEDUP_REMOVED lines=13> */
.L_x_11452:
[----:B------:R-:W-:Y:S05]  /*18e0*/  BSYNC.RECONVERGENT B1 ;  /* 0x0000000000017941 */ /* 0x000fea0003800200 */
.L_x_11451:
        /* <DEDUP_REMOVED lines=47> */
.L_x_11454:
[----:B------:R-:W-:Y:S05]  /*1be0*/  BSYNC.RECONVERGENT B1 ;  /* 0x0000000000017941 */ /* 0x000fea0003800200 */
.L_x_11453:
        /* <DEDUP_REMOVED lines=47> */
.L_x_11456:
[----:B------:R-:W-:Y:S05]  /*1ee0*/  BSYNC.RECONVERGENT B1 ;  /* 0x0000000000017941 */ /* 0x000fea0003800200 */
.L_x_11455:
        /* <DEDUP_REMOVED lines=12> */
[--C-:B------:R-:W-:Y:S02]  /*1fb0*/  HADD2.F32 R123, -RZ, R191.reuse.H0_H0 ;  /* 0x200000bfff7b7230 */ /* 0x100fe40000004100 */
[--C-:B------:R-:W-:Y:S02]  /*1fc0*/  HADD2.F32 R161, -RZ, R192.reuse.H0_H0 ;  /* 0x200000c0ffa17230 */ /* 0x100fe40000004100 */
[C---:B---3--:R-:W-:Y:S01]  /*1fd0*/  FADD.FTZ R145, -R122.reuse, R116 ;  /* 0x000000747a917221 */ /* 0x048fe20000010100 */
[C---:B------:R-:W-:Y:S01]  /*1fe0*/  FADD.FTZ R159, -R122.reuse, R117 ;  /* 0x000000757a9f7221 */ /* 0x040fe20000010100 */
[----:B------:R-:W-:Y:S02]  /*1ff0*/  HADD2.F32 R116, -RZ, R191.H1_H1 ;  /* 0x300000bfff747230 */ /* 0x000fe40000004100 */
[----:B------:R-:W-:Y:S01]  /*2000*/  FADD.FTZ R163, -R122, R118 ;  /* 0x000000767aa37221 */ /* 0x000fe20000010100 */
[C---:B-----5:R-:W-:Y:S01]  /*2010*/  FMUL.FTZ R145, R124.reuse, R145 ;  /* 0x000000917c917220 */ /* 0x060fe20000410000 */
[----:B------:R-:W-:Y:S01]  /*2020*/  FMUL.FTZ R160, R124, R159 ;  /* 0x0000009f7ca07220 */ /* 0x000fe20000410000 */
[----:B------:R-:W-:Y:S01]  /*2030*/  FADD.FTZ R119, -R122, R119 ;  /* 0x000000777a777221 */ /* 0x000fe20000010100 */
        /* <DEDUP_REMOVED lines=23> */
[----:B0-----:R-:W-:Y:S06]  /*21b0*/  BRA `(.L_x_11457) ;  /* 0x0000000000a07947 */ /* 0x001fec0003800000 */
.L_x_11446:
        /* <DEDUP_REMOVED lines=12> */
[C---:B------:R-:W-:Y:S02]  /*2280*/  ISETP.GE.U32.AND P3, PT, R127.reuse, 0x60, PT ;  /* 0x000000607f00780c */ /* 0x040fe40003f66070 */
[C---:B------:R-:W-:Y:S02]  /*2290*/  ISETP.GE.U32.AND P4, PT, R127.reuse, 0x80, PT ;  /* 0x000000807f00780c */ /* 0x040fe40003f86070 */
[C---:B------:R-:W-:Y:S02]  /*22a0*/  ISETP.GE.U32.AND P5, PT, R127.reuse, 0xa0, PT ;  /* 0x000000a07f00780c */ /* 0x040fe40003fa6070 */
[----:B------:R-:W-:-:S02]  /*22b0*/  ISETP.GE.U32.AND P6, PT, R127, 0xc0, PT ;  /* 0x000000c07f00780c */ /* 0x000fc40003fc6070 */
[----:B------:R-:W-:Y:S01]  /*22c0*/  MOV R187, R0 ;  /* 0x0000000000bb7202 */ /* 0x000fe20000000f00 */
        /* <DEDUP_REMOVED lines=9> */
[----:B------:R-:W-:-:S04]  /*2360*/  @P2 IADD3 R187, PT, PT, R187, 0x20, RZ ;  /* 0x00000020bbbb2810 */ /* 0x000fc80007ffe0ff */
[----:B------:R0:W5:Y:S02]  /*2370*/  @P2 LDG.E.128 R80, desc[UR6][R118.64] ;  /* 0x0000000676502981 */ /* 0x000164000c1e1d00 */
[----:B------:R-:W1:Y:S01]  /*2380*/  @P6 LDC.64 R116, c[0x0][0x438] ;  /* 0x00010e00ff746b82 */ /* 0x000e620000000a00 */
[C---:B--2---:R-:W-:Y:S01]  /*2390*/  @P3 IMAD.WIDE.U32 R122, R187.reuse, 0x10, R122 ;  /* 0x00000010bb7a3825 */ /* 0x044fe200078e007a */
[----:B------:R-:W-:-:S04]  /*23a0*/  @P3 IADD3 R187, PT, PT, R187, 0x20, RZ ;  /* 0x00000020bbbb3810 */ /* 0x000fc80007ffe0ff */
[----:B------:R0:W5:Y:S01]  /*23b0*/  @P3 LDG.E.128 R84, desc[UR6][R122.64] ;  /* 0x000000067a543981 */ /* 0x000162000c1e1d00 */
[C---:B---3--:R-:W-:Y:S01]  /*23c0*/  @P4 IMAD.WIDE.U32 R120, R187.reuse, 0x10, R120 ;  /* 0x00000010bb784825 */ /* 0x048fe200078e0078 */
[----:B------:R-:W-:-:S04]  /*23d0*/  @P4 IADD3 R187, PT, PT, R187, 0x20, RZ ;  /* 0x00000020bbbb4810 */ /* 0x000fc80007ffe0ff */
[----:B------:R0:W5:Y:S01]  /*23e0*/  @P4 LDG.E.128 R88, desc[UR6][R120.64] ;  /* 0x0000000678584981 */ /* 0x000162000c1e1d00 */
[C---:B----4-:R-:W-:Y:S01]  /*23f0*/  @P5 IMAD.WIDE.U32 R112, R187.reuse, 0x10, R112 ;  /* 0x00000010bb705825 */ /* 0x050fe200078e0070 */
[----:B------:R-:W-:-:S04]  /*2400*/  @P5 IADD3 R187, PT, PT, R187, 0x20, RZ ;  /* 0x00000020bbbb5810 */ /* 0x000fc80007ffe0ff */
[----:B------:R0:W5:Y:S01]  /*2410*/  @P5 LDG.E.128 R92, desc[UR6][R112.64] ;  /* 0x00000006705c5981 */ /* 0x000162000c1e1d00 */
[----:B-1----:R-:W-:-:S05]  /*2420*/  @P6 IMAD.WIDE.U32 R116, R187, 0x10, R116 ;  /* 0x00000010bb746825 */ /* 0x002fca00078e0074 */
[----:B------:R0:W5:Y:S02]  /*2430*/  @P6 LDG.E.128 R96, desc[UR6][R116.64] ;  /* 0x0000000674606981 */ /* 0x000164000c1e1d00 */
.L_x_11457:
[----:B------:R-:W-:Y:S05]  /*2440*/  BSYNC.RECONVERGENT B0 ;  /* 0x0000000000007941 */ /* 0x000fea0003800200 */
.L_x_11445:
        /* <DEDUP_REMOVED lines=21> */
.L_x_11607:
        /* <DEDUP_REMOVED lines=9> */
[----:B0-----:R-:W-:Y:S01]  /*2630*/  MOV R119, R0 ;  /* 0x0000000000777202 */ /* 0x001fe20000000f00 */
        /* <DEDUP_REMOVED lines=11> */
.L_x_11462:
[----:B------:R-:W-:Y:S05]  /*26f0*/  BSYNC.RECONVERGENT B1 ;  /* 0x0000000000017941 */ /* 0x000fea0003800200 */
.L_x_11461:
        /* <DEDUP_REMOVED lines=18> */
[----:B-----5:R-:W-:Y:S01]  /*2820*/  FFMA.FTZ R24, R100, R113, R24 ;  /* 0x0000007164187223 */ /* 0x020fe20000010018 */
[----:B------:R-:W-:-:S07]  /*2830*/  FMUL.FTZ R104, R113, R104 ;  /* 0x0000006871687220 */ /* 0x000fce0000410000 */
.L_x_11467:
[----:B------:R-:W-:Y:S05]  /*2840*/  BSYNC.RECONVERGENT B2 ;  /* 0x0000000000027941 */ /* 0x000fea0003800200 */
.L_x_11466:
        /* <DEDUP_REMOVED lines=9> */
[----:B-----5:R-:W-:Y:S01]  /*28e0*/  FFMA.FTZ R25, R101, R2, R25 ;  /* 0x0000000265197223 */ /* 0x020fe20000010019 */
[----:B------:R-:W-:-:S07]  /*28f0*/  FMUL.FTZ R105, R2, R113 ;  /* 0x0000007102697220 */ /* 0x000fce0000410000 */
.L_x_11469:
[----:B------:R-:W-:Y:S05]  /*2900*/  BSYNC.RECONVERGENT B2 ;  /* 0x0000000000027941 */ /* 0x000fea0003800200 */
.L_x_11468:
        /* <DEDUP_REMOVED lines=11> */
.L_x_11471:
[----:B------:R-:W-:Y:S05]  /*29c0*/  BSYNC.RECONVERGENT B2 ;  /* 0x0000000000027941 */ /* 0x000fea0003800200 */
.L_x_11470:
        /* <DEDUP_REMOVED lines=9> */
[----:B------:R-:W-:Y:S01]  /*2a60*/  FMUL.FTZ R107, R2, R113 ;  /* 0x00000071026b7220 */ /* 0x000fe20000410000 */
[----:B------:R-:W-:Y:S06]  /*2a70*/  BRA `(.L_x_11472) ;  /* 0x0000000800287947 */ /* 0x000fec0003800000 */
.L_x_11465:
        /* <DEDUP_REMOVED lines=12> */
[----:B------:R-:W-:Y:S01]  /*2b40*/  FMUL.FTZ R115, R124, R115 ;  /* 0x000000737c737220 */ /* 0x000fe20000410000 */
[----:B------:R-:W-:Y:S01]  /*2b50*/  BSSY.RECONVERGENT B2, `(.L_x_11473) ;  /* 0x000000f000027945 */ /* 0x000fe20003800200 */
[----:B------:R-:W-:-:S02]  /*2b60*/  FSEL R110, R109, RZ, P0 ;  /* 0x000000ff6d6e7208 */ /* 0x000fc40000000000 */
[----:B------:R-:W-:Y:S02]  /*2b70*/  FSEL R109, R111, RZ, P0 ;  /* 0x000000ff6f6d7208 */ /* 0x000fe40000000000 */
[----:B------:R-:W-:Y:S02]  /*2b80*/  FSEL R108, R108, RZ, P0 ;  /* 0x000000ff6c6c7208 */ /* 0x000fe40000000000 */
[----:B------:R-:W-:Y:S01]  /*2b90*/  FSEL R111, R115, RZ, P0 ;  /* 0x000000ff736f7208 */ /* 0x000fe20000000000 */
        /* <DEDUP_REMOVED lines=10> */
.L_x_11474:
[----:B------:R-:W-:Y:S05]  /*2c40*/  BSYNC.RECONVERGENT B2 ;  /* 0x0000000000027941 */ /* 0x000fea0003800200 */
.L_x_11473:
        /* <DEDUP_REMOVED lines=11> */
.L_x_11476:
[----:B------:R-:W-:Y:S05]  /*2d00*/  BSYNC.RECONVERGENT B2 ;  /* 0x0000000000027941 */ /* 0x000fea0003800200 */
.L_x_11475:
        /* <DEDUP_REMOVED lines=11> */
.L_x_11478:
[----:B------:R-:W-:Y:S05]  /*2dc0*/  BSYNC.RECONVERGENT B2 ;  /* 0x0000000000027941 */ /* 0x000fea0003800200 */
.L_x_11477:
[----:B------:R-:W-:Y:S05]  /*2dd0*/  @!P2 BRA `(.L_x_11472) ;  /* 0x000000040050a947 */ /* 0x000fea0003800000 */
[----:B------:R-:W-:Y:S02]  /*2de0*/  HADD2.F32 R107, -RZ, R194.H1_H1 ;  /* 0x300000c2ff6b7230 */ /* 0x000fe40000004100 */
[----:B------:R-:W-:-:S04]  /*2df0*/  FMUL.FTZ R2, R111, UR12 ;  /* 0x0000000c6f027c20 */ /* 0x000fc80008410000 */
[-C--:B-----5:R-:W-:Y:S01]  /*2e00*/  FFMA.FTZ R27, R103, R2.reuse, R27 ;  /* 0x00000002671b7223 */ /* 0x0a0fe2000001001b */
[----:B------:R-:W-:Y:S01]  /*2e10*/  FMUL.FTZ R107, R107, R2 ;  /* 0x000000026b6b7220 */ /* 0x000fe20000410000 */
[----:B------:R-:W-:Y:S06]  /*2e20*/  BRA `(.L_x_11472) ;  /* 0x00000004003c7947 */ /* 0x000fec0003800000 */
.L_x_11464:
        /* <DEDUP_REMOVED lines=16> */
[C---:B------:R-:W-:Y:S01]  /*2f30*/  @P1 FFMA.FTZ R112, R124.reuse, R120, R77 ;  /* 0x000000787c701223 */ /* 0x040fe2000001004d */
[----:B------:R-:W-:Y:S01]  /*2f40*/  MOV R114, R78 ;  /* 0x0000004e00727202 */ /* 0x000fe20000000f00 */
[----:B------:R-:W-:Y:S01]  /*2f50*/  @P1 FFMA.FTZ R114, R124, R165, R78 ;  /* 0x000000a57c721223 */ /* 0x000fe2000001004e */
[----:B------:R-:W-:-:S02]  /*2f60*/  @P2 HADD2.F32 R120, -RZ, R193.H0_H0 ;  /* 0x200000c1ff782230 */ /* 0x000fc40000004100 */
[----:B------:R-:W2:Y:S01]  /*2f70*/  @P2 LDC R187, c[0x0][0x40c] ;  /* 0x00010300ffbb2b82 */ /* 0x000ea20000000800 */
[----:B0-----:R-:W-:-:S04]  /*2f80*/  @P2 FMUL.FTZ R113, R2, R115 ;  /* 0x0000007302712220 */ /* 0x001fc80000410000 */
[-C--:B------:R-:W-:Y:S01]  /*2f90*/  @P2 FMUL.FTZ R104, R120, R113.reuse ;  /* 0x0000007178682220 */ /* 0x080fe20000410000 */
[----:B-----5:R-:W-:Y:S01]  /*2fa0*/  @P2 FFMA.FTZ R24, R100, R113, R24 ;  /* 0x0000007164182223 */ /* 0x020fe20000010018 */
[----:B-1----:R-:W-:Y:S01]  /*2fb0*/  @P2 FMUL.FTZ R2, R112, R123 ;  /* 0x0000007b70022220 */ /* 0x002fe20000410000 */
[----:B------:R-:W-:Y:S02]  /*2fc0*/  @P2 HADD2.F32 R123, -RZ, R193.H1_H1 ;  /* 0x300000c1ff7b2230 */ /* 0x000fe40000004100 */
[----:B------:R-:W-:Y:S02]  /*2fd0*/  @P2 HADD2.F32 R112, -RZ, R194.H0_H0 ;  /* 0x200000c2ff702230 */ /* 0x000fe40000004100 */
[-C--:B------:R-:W-:Y:S01]  /*2fe0*/  @P2 FFMA.FTZ R25, R101, R2.reuse, R25 ;  /* 0x0000000265192223 */ /* 0x080fe20000010019 */
[----:B------:R-:W-:Y:S01]  /*2ff0*/  @P2 FMUL.FTZ R105, R123, R2 ;  /* 0x000000027b692220 */ /* 0x000fe20000410000 */
[----:B--2---:R-:W-:-:S04]  /*3000*/  @P2 FMUL.FTZ R115, R114, R187 ;  /* 0x000000bb72732220 */ /* 0x004fc80000410000 */
[-C--:B------:R-:W-:Y:S01]  /*3010*/  @P2 FMUL.FTZ R106, R112, R115.reuse ;  /* 0x00000073706a2220 */ /* 0x080fe20000410000 */
        /* <DEDUP_REMOVED lines=8> */
[-C--:B------:R-:W-:Y:S01]  /*30a0*/  FFMA.FTZ R27, R103, R2.reuse, R27 ;  /* 0x00000002671b7223 */ /* 0x080fe2000001001b */
[----:B------:R-:W-:Y:S01]  /*30b0*/  FMUL.FTZ R107, R107, R2 ;  /* 0x000000026b6b7220 */ /* 0x000fe20000410000 */
[----:B------:R-:W-:Y:S06]  /*30c0*/  BRA `(.L_x_11472) ;  /* 0x0000000000947947 */ /* 0x000fec0003800000 */
.L_x_11479:
        /* <DEDUP_REMOVED lines=9> */
[----:B------:R-:W-:Y:S01]  /*3160*/  @P1 FADD.FTZ R2, R147, -R2 ;  /* 0x8000000293021221 */ /* 0x000fe20000010000 */
[C---:B------:R-:W-:Y:S01]  /*3170*/  @P1 FFMA.FTZ R108, R124.reuse, R111, R76 ;  /* 0x0000006f7c6c1223 */ /* 0x040fe2000001004c */
[----:B------:R-:W-:Y:S01]  /*3180*/  @P1 FFMA.FTZ R111, R149, R0, R121 ;  /* 0x00000000956f1223 */ /* 0x000fe20000010079 */
[----:B------:R-:W-:Y:S01]  /*3190*/  @P1 FFMA.FTZ R112, R124, R110, R79 ;  /* 0x0000006e7c701223 */ /* 0x000fe2000001004f */
[----:B------:R-:W-:Y:S01]  /*31a0*/  MOV R109, R77 ;  /* 0x0000004d006d7202 */ /* 0x000fe20000000f00 */
[----:B------:R-:W-:-:S02]  /*31b0*/  @P2 HADD2.F32 R114, -RZ, R193.H0_H0 ;  /* 0x200000c1ff722230 */ /* 0x000fc40000004100 */
[----:B------:R-:W-:Y:S01]  /*31c0*/  @P1 FADD.FTZ R115, R150, -R111 ;  /* 0x8000006f96731221 */ /* 0x000fe20000010000 */
[----:B------:R-:W2:Y:S01]  /*31d0*/  @P2 LDC R120, c[0x0][0x40c] ;  /* 0x00010300ff782b82 */ /* 0x000ea20000000800 */
[C---:B------:R-:W-:Y:S01]  /*31e0*/  @P1 FFMA.FTZ R109, R124.reuse, R2, R77 ;  /* 0x000000027c6d1223 */ /* 0x040fe2000001004d */
[----:B------:R-:W-:Y:S01]  /*31f0*/  @P2 HADD2.F32 R187, -RZ, R194.H1_H1 ;  /* 0x300000c2ffbb2230 */ /* 0x000fe20000004100 */
[----:B------:R-:W-:Y:S01]  /*3200*/  MOV R110, R78 ;  /* 0x0000004e006e7202 */ /* 0x000fe20000000f00 */
[----:B------:R-:W-:Y:S01]  /*3210*/  @P1 FFMA.FTZ R110, R124, R115, R78 ;  /* 0x000000737c6e1223 */ /* 0x000fe2000001004e */
[----:B------:R-:W-:-:S03]  /*3220*/  @P2 HADD2.F32 R115, -RZ, R193.H1_H1 ;  /* 0x300000c1ff732230 */ /* 0x000fc60000004100 */
[----:B------:R-:W3:Y:S01]  /*3230*/  @P2 LDC R123, c[0x0][0x40c] ;  /* 0x00010300ff7b2b82 */ /* 0x000ee20000000800 */
[----:B0-----:R-:W-:-:S04]  /*3240*/  @P2 FMUL.FTZ R111, R108, R113 ;  /* 0x000000716c6f2220 */ /* 0x001fc80000410000 */
[-C--:B------:R-:W-:Y:S01]  /*3250*/  @P2 FMUL.FTZ R104, R114, R111.reuse ;  /* 0x0000006f72682220 */ /* 0x080fe20000410000 */
[----:B------:R-:W-:Y:S02]  /*3260*/  @P2 HADD2.F32 R114, -RZ, R194.H0_H0 ;  /* 0x200000c2ff722230 */ /* 0x000fe40000004100 */
[----:B-----5:R-:W-:Y:S01]  /*3270*/  @P2 FFMA.FTZ R24, R100, R111, R24 ;  /* 0x0000006f64182223 */ /* 0x020fe20000010018 */
[----:B-1----:R-:W-:Y:S01]  /*3280*/  @P2 FMUL.FTZ R2, R112, R165 ;  /* 0x000000a570022220 */ /* 0x002fe20000410000 */
[----:B------:R-:W-:-:S03]  /*3290*/  MOV R111, R112 ;  /* 0x00000070006f7202 */ /* 0x000fc60000000f00 */
[-C--:B------:R-:W-:Y:S01]  /*32a0*/  @P2 FMUL.FTZ R107, R187, R2.reuse ;  /* 0x00000002bb6b2220 */ /* 0x080fe20000410000 */
[----:B------:R-:W-:Y:S01]  /*32b0*/  @P2 FFMA.FTZ R27, R103, R2, R27 ;  /* 0x00000002671b2223 */ /* 0x000fe2000001001b */
[----:B--2---:R-:W-:-:S04]  /*32c0*/  @P2 FMUL.FTZ R2, R109, R120 ;  /* 0x000000786d022220 */ /* 0x004fc80000410000 */
[-C--:B------:R-:W-:Y:S01]  /*32d0*/  @P2 FMUL.FTZ R105, R115, R2.reuse ;  /* 0x0000000273692220 */ /* 0x080fe20000410000 */
[----:B------:R-:W-:Y:S01]  /*32e0*/  @P2 FFMA.FTZ R25, R101, R2, R25 ;  /* 0x0000000265192223 */ /* 0x000fe20000010019 */
[----:B---3--:R-:W-:-:S04]  /*32f0*/  @P2 FMUL.FTZ R113, R110, R123 ;  /* 0x0000007b6e712220 */ /* 0x008fc80000410000 */
[-C--:B------:R-:W-:Y:S01]  /*3300*/  @P2 FMUL.FTZ R106, R114, R113.reuse ;  /* 0x00000071726a2220 */ /* 0x080fe20000410000 */
[----:B------:R-:W-:-:S07]  /*3310*/  @P2 FFMA.FTZ R26, R102, R113, R26 ;  /* 0x00000071661a2223 */ /* 0x000fce000001001a */
.L_x_11472:
[----:B------:R-:W-:Y:S05]  /*3320*/  BSYNC.RECONVERGENT B1 ;  /* 0x0000000000017941 */ /* 0x000fea0003800200 */
.L_x_11463:
        /* <DEDUP_REMOVED lines=10> */
.L_x_11460:
[----:B------:R-:W-:Y:S05]  /*33d0*/  BSYNC.RECONVERGENT B0 ;  /* 0x0000000000007941 */ /* 0x000fea0003800200 */
.L_x_11459:
        /* <DEDUP_REMOVED lines=8> */
.L_x_11483:
[----:B------:R-:W-:Y:S05]  /*3460*/  BSYNC.RECONVERGENT B1 ;  /* 0x0000000000017941 */ /* 0x000fea0003800200 */
.L_x_11482:
        /* <DEDUP_REMOVED lines=14> */
[----:B------:R-:W-:Y:S01]  /*3550*/  @P1 FFMA.FTZ R116, R184, R0, R121 ;  /* 0x00000000b8741223 */ /* 0x000fe20000010079 */
[----:B------:R-:W-:Y:S01]  /*3560*/  @P1 FADD.FTZ R112, R175, -R112 ;  /* 0x80000070af701221 */ /* 0x000fe20000010000 */
[----:B------:R-:W1:Y:S01]  /*3570*/  @P2 LDC R118, c[0x0][0x40c] ;  /* 0x00010300ff762b82 */ /* 0x000e620000000800 */
[----:B------:R-:W-:Y:S01]  /*3580*/  @P1 FFMA.FTZ R108, R124, R109, R80 ;  /* 0x0000006d7c6c1223 */ /* 0x000fe20000010050 */
[----:B------:R-:W-:Y:S01]  /*3590*/  @P1 FADD.FTZ R113, R178, -R111 ;  /* 0x8000006fb2711221 */ /* 0x000fe20000010000 */
[--C-:B------:R-:W-:Y:S01]  /*35a0*/  @P2 HADD2.F32 R2, -RZ, R195.reuse.H0_H0 ;  /* 0x200000c3ff022230 */ /* 0x100fe20000004100 */
[----:B------:R-:W-:Y:S01]  /*35b0*/  MOV R109, R81 ;  /* 0x00000051006d7202 */ /* 0x000fe20000000f00 */
[----:B------:R-:W-:Y:S01]  /*35c0*/  @P1 FADD.FTZ R116, R183, -R116 ;  /* 0x80000074b7741221 */ /* 0x000fe20000010000 */
[----:B------:R-:W-:Y:S01]  /*35d0*/  MOV R110, R82 ;  /* 0x00000052006e7202 */ /* 0x000fe20000000f00 */
[C---:B------:R-:W-:Y:S01]  /*35e0*/  @P1 FFMA.FTZ R109, R124.reuse, R112, R81 ;  /* 0x000000707c6d1223 */ /* 0x040fe20000010051 */
[----:B------:R-:W2:Y:S01]  /*35f0*/  @P2 LDC R123, c[0x0][0x40c] ;  /* 0x00010300ff7b2b82 */ /* 0x000ea20000000800 */
[C---:B------:R-:W-:Y:S01]  /*3600*/  @P1 FFMA.FTZ R110, R124.reuse, R113, R82 ;  /* 0x000000717c6e1223 */ /* 0x040fe20000010052 */
[----:B------:R-:W-:Y:S01]  /*3610*/  MOV R114, R83 ;  /* 0x0000005300727202 */ /* 0x000fe20000000f00 */
[----:B------:R-:W-:Y:S01]  /*3620*/  @P1 FFMA.FTZ R114, R124, R116, R83 ;  /* 0x000000747c721223 */ /* 0x000fe20000010053 */
[----:B------:R-:W-:-:S02]  /*3630*/  @P2 HADD2.F32 R113, -RZ, R195.H1_H1 ;  /* 0x300000c3ff712230 */ /* 0x000fc40000004100 */
[----:B------:R-:W-:Y:S02]  /*3640*/  @P2 HADD2.F32 R112, -RZ, R196.H0_H0 ;  /* 0x200000c4ff702230 */ /* 0x000fe40000004100 */
[----:B0-----:R-:W-:-:S04]  /*3650*/  @P2 FMUL.FTZ R111, R108, R115 ;  /* 0x000000736c6f2220 */ /* 0x001fc80000410000 */
[----:B------:R-:W-:Y:S01]  /*3660*/  @P2 FMUL.FTZ R104, R111, R2 ;  /* 0x000000026f682220 */ /* 0x000fe20000410000 */
[----:B-----5:R-:W-:Y:S01]  /*3670*/  @P2 FFMA.FTZ R20, R100, R111, R20 ;  /* 0x0000006f64142223 */ /* 0x020fe20000010014 */
[----:B------:R-:W-:Y:S01]  /*3680*/  MOV R111, R114 ;  /* 0x00000072006f7202 */ /* 0x000fe20000000f00 */
[----:B-1----:R-:W-:-:S04]  /*3690*/  @P2 FMUL.FTZ R2, R109, R118 ;  /* 0x000000766d022220 */ /* 0x002fc80000410000 */
[----:B------:R-:W-:Y:S01]  /*36a0*/  @P2 FMUL.FTZ R105, R2, R113 ;  /* 0x0000007102692220 */ /* 0x000fe20000410000 */
[----:B------:R-:W-:Y:S01]  /*36b0*/  @P2 FFMA.FTZ R21, R101, R2, R21 ;  /* 0x0000000265152223 */ /* 0x000fe20000010015 */
[----:B--2---:R-:W-:-:S04]  /*36c0*/  @P2 FMUL.FTZ R115, R110, R123 ;  /* 0x0000007b6e732220 */ /* 0x004fc80000410000 */
[----:B------:R-:W-:Y:S01]  /*36d0*/  @P2 FMUL.FTZ R106, R115, R112 ;  /* 0x00000070736a2220 */ /* 0x000fe20000410000 */
[----:B------:R-:W-:Y:S01]  /*36e0*/  @P2 FFMA.FTZ R22, R102, R115, R22 ;  /* 0x0000007366162223 */ /* 0x000fe20000010016 */
[----:B------:R-:W-:Y:S06]  /*36f0*/  @!P2 BRA `(.L_x_11487) ;  /* 0x000000080064a947 */ /* 0x000fec0003800000 */
[----:B------:R-:W-:Y:S02]  /*3700*/  HADD2.F32 R107, -RZ, R196.H1_H1 ;  /* 0x300000c4ff6b7230 */ /* 0x000fe40000004100 */
[----:B------:R-:W-:-:S04]  /*3710*/  FMUL.FTZ R2, R114, UR12 ;  /* 0x0000000c72027c20 */ /* 0x000fc80008410000 */
[----:B------:R-:W-:Y:S01]  /*3720*/  FFMA.FTZ R23, R103, R2, R23 ;  /* 0x0000000267177223 */ /* 0x000fe20000010017 */
[----:B------:R-:W-:Y:S01]  /*3730*/  FMUL.FTZ R107, R2, R107 ;  /* 0x0000006b026b7220 */ /* 0x000fe20000410000 */
[----:B------:R-:W-:Y:S06]  /*3740*/  BRA `(.L_x_11487) ;  /* 0x0000000800507947 */ /* 0x000fec0003800000 */
.L_x_11486:
        /* <DEDUP_REMOVED lines=29> */
[----:B------:R-:W-:Y:S01]  /*3920*/  MOV R2, R83 ;  /* 0x0000005300027202 */ /* 0x000fe20000000f00 */
[----:B------:R-:W-:Y:S02]  /*3930*/  HADD2.F32 R107, -RZ, R196.H1_H1 ;  /* 0x300000c4ff6b7230 */ /* 0x000fe40000004100 */
[----:B------:R-:W-:-:S04]  /*3940*/  @P1 FADD.FTZ R112, R183, -R112 ;  /* 0x80000070b7701221 */ /* 0x000fc80000010000 */
[----:B------:R-:W-:-:S04]  /*3950*/  @P1 FFMA.FTZ R2, R124, R112, R83 ;  /* 0x000000707c021223 */ /* 0x000fc80000010053 */
[----:B------:R-:W-:-:S04]  /*3960*/  FMUL.FTZ R2, R2, UR12 ;  /* 0x0000000c02027c20 */ /* 0x000fc80008410000 */
[-C--:B------:R-:W-:Y:S01]  /*3970*/  FFMA.FTZ R23, R103, R2.reuse, R23 ;  /* 0x0000000267177223 */ /* 0x080fe20000010017 */
[----:B------:R-:W-:Y:S01]  /*3980*/  FMUL.FTZ R107, R107, R2 ;  /* 0x000000026b6b7220 */ /* 0x000fe20000410000 */
[----:B------:R-:W-:Y:S06]  /*3990*/  BRA `(.L_x_11487) ;  /* 0x0000000400bc7947 */ /* 0x000fec0003800000 */
.L_x_11485:
[----:B------:R-:W-:-:S04]  /*39a0*/  UISETP.NE.U32.AND UP0, UPT, UR14, URZ, UPT ;  /* 0x000000ff0e00728c */ /* 0x000fc8000bf05070 */
[----:B------:R-:W-:-:S06]  /*39b0*/  UISETP.NE.AND.EX UP0, UPT, UR15, URZ, UPT, UP0 ;  /* 0x000000ff0f00728c */ /* 0x000fcc000bf05300 */
[----:B------:R-:W-:-:S13]  /*39c0*/  PLOP3.LUT P0, PT, PT, PT, UP0, 0x80, 0x8 ;  /* 0x000000000008781c */ /* 0x000fda0003f0f008 */
        /* <DEDUP_REMOVED lines=27> */
[-C--:B-----5:R-:W-:Y:S01]  /*3b80*/  FFMA.FTZ R20, R100, R111.reuse, R20 ;  /* 0x0000006f64147223 */ /* 0x0a0fe20000010014 */
[----:B------:R-:W-:-:S07]  /*3b90*/  FMUL.FTZ R104, R104, R111 ;  /* 0x0000006f68687220 */ /* 0x000fce0000410000 */
.L_x_11490:
[----:B------:R-:W-:Y:S05]  /*3ba0*/  BSYNC.RECONVERGENT B2 ;  /* 0x0000000000027941 */ /* 0x000fea0003800200 */
.L_x_11489:
[----:B------:R-:W-:Y:S04]  /*3bb0*/  BSSY.RECONVERGENT B2, `(.L_x_11491) ;  /* 0x000000b000027945 */ /* 0x000fe80003800200 */
        /* <DEDUP_REMOVED lines=8> */
[-C--:B-----5:R-:W-:Y:S01]  /*3c40*/  FFMA.FTZ R21, R101, R2.reuse, R21 ;  /* 0x0000000265157223 */ /* 0x0a0fe20000010015 */
[----:B------:R-:W-:-:S07]  /*3c50*/  FMUL.FTZ R105, R105, R2 ;  /* 0x0000000269697220 */ /* 0x000fce0000410000 */
.L_x_11492:
[----:B------:R-:W-:Y:S05]  /*3c60*/  BSYNC.RECONVERGENT B2 ;  /* 0x0000000000027941 */ /* 0x000fea0003800200 */
.L_x_11491:
        /* <DEDUP_REMOVED lines=11> */
.L_x_11494:
[----:B------:R-:W-:Y:S05]  /*3d20*/  BSYNC.RECONVERGENT B2 ;  /* 0x0000000000027941 */ /* 0x000fea0003800200 */
.L_x_11493:
[----:B------:R-:W-:Y:S01]  /*3d30*/  MOV R111, R112 ;  /* 0x00000070006f7202 */ /* 0x000fe20000000f00 */
[----:B------:R-:W-:Y:S06]  /*3d40*/  @!P2 BRA `(.L_x_11487) ;  /* 0x0000000000d0a947 */ /* 0x000fec0003800000 */
[----:B------:R-:W-:Y:S02]  /*3d50*/  HADD2.F32 R107, -RZ, R196.H1_H1 ;  /* 0x300000c4ff6b7230 */ /* 0x000fe40000004100 */
[----:B------:R-:W-:Y:S01]  /*3d60*/  FMUL.FTZ R2, R112, UR12 ;  /* 0x0000000c70027c20 */ /* 0x000fe20008410000 */
[----:B------:R-:W-:-:S03]  /*3d70*/  MOV R111, R112 ;  /* 0x00000070006f7202 */ /* 0x000fc60000000f00 */
[-C--:B-----5:R-:W-:Y:S01]  /*3d80*/  FFMA.FTZ R23, R103, R2.reuse, R23 ;  /* 0x0000000267177223 */ /* 0x0a0fe20000010017 */
[----:B------:R-:W-:Y:S01]  /*3d90*/  FMUL.FTZ R107, R107, R2 ;  /* 0x000000026b6b7220 */ /* 0x000fe20000410000 */
[----:B------:R-:W-:Y:S06]  /*3da0*/  BRA `(.L_x_11487) ;  /* 0x0000000000b87947 */ /* 0x000fec0003800000 */
.L_x_11488:
        /* <DEDUP_REMOVED lines=11> */
.L_x_11496:
[----:B------:R-:W-:Y:S05]  /*3e60*/  BSYNC.RECONVERGENT B2 ;  /* 0x0000000000027941 */ /* 0x000fea0003800200 */
.L_x_11495:
[----:B------:R-:W-:Y:S04]  /*3e70*/  BSSY.RECONVERGENT B2, `(.L_x_11497) ;  /* 0x000000b000027945 */ /* 0x000fe80003800200 */
[----:B------:R-:W-:Y:S05]  /*3e80*/  @!P2 BRA `(.L_x_11498) ;  /* 0x000000000024a947 */ /* 0x000fea0003800000 */
[----:B------:R-:W-:Y:S01]  /*3e90*/  FFMA.FTZ R2, R176, R0, R121 ;  /* 0x00000000b0027223 */ /* 0x000fe20000010079 */
[----:B------:R-:W-:Y:S01]  /*3ea0*/  ISETP.GT.AND P3, PT, R125, RZ, PT ;  /* 0x000000ff7d00720c */ /* 0x000fe20003f64270 */
[----:B0-----:R-:W-:Y:S02]  /*3eb0*/  HADD2.F32 R113, -RZ, R195.H1_H1 ;  /* 0x300000c3ff717230 */ /* 0x001fe40000004100 */
[----:B------:R-:W-:-:S04]  /*3ec0*/  FADD.FTZ R105, R175, -R2 ;  /* 0x80000002af697221 */ /* 0x000fc80000010000 */
[----:B------:R-:W-:-:S05]  /*3ed0*/  FMUL.FTZ R105, R124, R105 ;  /* 0x000000697c697220 */ /* 0x000fca0000410000 */
[----:B------:R-:W-:-:S05]  /*3ee0*/  FSEL R105, R105, RZ, P3 ;  /* 0x000000ff69697208 */ /* 0x000fca0001800000 */
[----:B------:R-:W-:-:S04]  /*3ef0*/  FMUL.FTZ R2, R105, UR12 ;  /* 0x0000000c69027c20 */ /* 0x000fc80008410000 */
[-C--:B-----5:R-:W-:Y:S01]  /*3f00*/  FFMA.FTZ R21, R101, R2.reuse, R21 ;  /* 0x0000000265157223 */ /* 0x0a0fe20000010015 */
[----:B------:R-:W-:-:S07]  /*3f10*/  FMUL.FTZ R105, R113, R2 ;  /* 0x0000000271697220 */ /* 0x000fce0000410000 */
.L_x_11498:
[----:B------:R-:W-:Y:S05]  /*3f20*/  BSYNC.RECONVERGENT B2 ;  /* 0x0000000000027941 */ /* 0x000fea0003800200 */
.L_x_11497:
        /* <DEDUP_REMOVED lines=11> */
.L_x_11500:
[----:B------:R-:W-:Y:S05]  /*3fe0*/  BSYNC.RECONVERGENT B2 ;  /* 0x0000000000027941 */ /* 0x000fea0003800200 */
.L_x_11499:
[----:B------:R-:W-:Y:S05]  /*3ff0*/  @!P2 BRA `(.L_x_11487) ;  /* 0x000000000024a947 */ /* 0x000fea0003800000 */
[----:B------:R-:W-:Y:S01]  /*4000*/  FFMA.FTZ R2, R184, R0, R121 ;  /* 0x00000000b8027223 */ /* 0x000fe20000010079 */
[----:B------:R-:W-:-:S03]  /*4010*/  ISETP.GT.AND P3, PT, R125, RZ, PT ;  /* 0x000000ff7d00720c */ /* 0x000fc60003f64270 */
[----:B0-----:R-:W-:-:S04]  /*4020*/  FADD.FTZ R107, R183, -R2 ;  /* 0x80000002b76b7221 */ /* 0x001fc80000010000 */
[----:B------:R-:W-:Y:S01]  /*4030*/  FMUL.FTZ R2, R124, R107 ;  /* 0x0000006b7c027220 */ /* 0x000fe20000410000 */
[----:B------:R-:W-:-:S04]  /*4040*/  HADD2.F32 R107, -RZ, R196.H1_H1 ;  /* 0x300000c4ff6b7230 */ /* 0x000fc80000004100 */
[----:B------:R-:W-:-:S05]  /*4050*/  FSEL R2, R2, RZ, P3 ;  /* 0x000000ff02027208 */ /* 0x000fca0001800000 */
[----:B------:R-:W-:-:S04]  /*4060*/  FMUL.FTZ R2, R2, UR12 ;  /* 0x0000000c02027c20 */ /* 0x000fc80008410000 */
[-C--:B-----5:R-:W-:Y:S01]  /*4070*/  FFMA.FTZ R23, R103, R2.reuse, R23 ;  /* 0x0000000267177223 */ /* 0x0a0fe20000010017 */
[----:B------:R-:W-:-:S07]  /*4080*/  FMUL.FTZ R107, R107, R2 ;  /* 0x000000026b6b7220 */ /* 0x000fce0000410000 */
.L_x_11487:
[----:B------:R-:W-:Y:S05]  /*4090*/  BSYNC.RECONVERGENT B1 ;  /* 0x0000000000017941 */ /* 0x000fea0003800200 */
.L_x_11484:
        /* <DEDUP_REMOVED lines=8> */
.L_x_11481:
[----:B------:R-:W-:Y:S05]  /*4120*/  BSYNC.RECONVERGENT B0 ;  /* 0x0000000000007941 */ /* 0x000fea0003800200 */
.L_x_11480:
        /* <DEDUP_REMOVED lines=8> */
.L_x_11504:
[----:B------:R-:W-:Y:S05]  /*41b0*/  BSYNC.RECONVERGENT B1 ;  /* 0x0000000000017941 */ /* 0x000fea0003800200 */
.L_x_11503:
        /* <DEDUP_REMOVED lines=46> */
.L_x_11507:
        /* <DEDUP_REMOVED lines=37> */
.L_x_11506:
[----:B------:R-:W-:-:S04]  /*46f0*/  UISETP.NE.U32.AND UP0, UPT, UR14, URZ, UPT ;  /* 0x000000ff0e00728c */ /* 0x000fc8000bf05070 */
[----:B------:R-:W-:-:S06]  /*4700*/  UISETP.NE.AND.EX UP0, UPT, UR15, URZ, UPT, UP0 ;  /* 0x000000ff0f00728c */ /* 0x000fcc000bf05300 */
[----:B------:R-:W-:-:S13]  /*4710*/  PLOP3.LUT P0, PT, PT, PT, UP0, 0x80, 0x8 ;  /* 0x000000000008781c */ /* 0x000fda0003f0f008 */
        /* <DEDUP_REMOVED lines=29> */
.L_x_11511:
[----:B------:R-:W-:Y:S05]  /*48f0*/  BSYNC.RECONVERGENT B2 ;  /* 0x0000000000027941 */ /* 0x000fea0003800200 */
.L_x_11510:
        /* <DEDUP_REMOVED lines=11> */
.L_x_11513:
[----:B------:R-:W-:Y:S05]  /*49b0*/  BSYNC.RECONVERGENT B2 ;  /* 0x0000000000027941 */ /* 0x000fea0003800200 */
.L_x_11512:
        /* <DEDUP_REMOVED lines=11> */
.L_x_11515:
[----:B------:R-:W-:Y:S05]  /*4a70*/  BSYNC.RECONVERGENT B2 ;  /* 0x0000000000027941 */ /* 0x000fea0003800200 */
.L_x_11514:
        /* <DEDUP_REMOVED lines=8> */
.L_x_11509:
[----:B------:R-:W-:Y:S04]  /*4b00*/  BSSY.RECONVERGENT B2, `(.L_x_11516) ;  /* 0x000000b000027945 */ /* 0x000fe80003800200 */
[----:B------:R-:W-:Y:S05]  /*4b10*/  @!P2 BRA `(.L_x_11517) ;  /* 0x000000000024a947 */ /* 0x000fea0003800000 */
[----:B0-2---:R-:W-:Y:S01]  /*4b20*/  FFMA.FTZ R113, R139, R0, R121 ;  /* 0x000000008b717223 */ /* 0x005fe20000010079 */
        /* <DEDUP_REMOVED lines=8> */
.L_x_11517:
[----:B------:R-:W-:Y:S05]  /*4bb0*/  BSYNC.RECONVERGENT B2 ;  /* 0x0000000000027941 */ /* 0x000fea0003800200 */
.L_x_11516:
[----:B------:R-:W-:Y:S04]  /*4bc0*/  BSSY.RECONVERGENT B2, `(.L_x_11518) ;  /* 0x000000b000027945 */ /* 0x000fe80003800200 */
[----:B------:R-:W-:Y:S05]  /*4bd0*/  @!P2 BRA `(.L_x_11519) ;  /* 0x000000000024a947 */ /* 0x000fea0003800000 */
[----:B------:R-:W-:Y:S01]  /*4be0*/  FFMA.FTZ R2, R180, R0, R121 ;  /* 0x00000000b4027223 */ /* 0x000fe20000010079 */
[----:B------:R-:W-:Y:S01]  /*4bf0*/  ISETP.GT.AND P3, PT, R125, RZ, PT ;  /* 0x000000ff7d00720c */ /* 0x000fe20003f64270 */
[----:B0-2---:R-:W-:Y:S02]  /*4c00*/  HADD2.F32 R113, -RZ, R197.H1_H1 ;  /* 0x300000c5ff717230 */ /* 0x005fe40000004100 */
[----:B------:R-:W-:-:S04]  /*4c10*/  FADD.FTZ R105, R179, -R2 ;  /* 0x80000002b3697221 */ /* 0x000fc80000010000 */
[----:B------:R-:W-:-:S05]  /*4c20*/  FMUL.FTZ R105, R124, R105 ;  /* 0x000000697c697220 */ /* 0x000fca0000410000 */
[----:B------:R-:W-:-:S05]  /*4c30*/  FSEL R105, R105, RZ, P3 ;  /* 0x000000ff69697208 */ /* 0x000fca0001800000 */
[----:B------:R-:W-:-:S04]  /*4c40*/  FMUL.FTZ R2, R105, UR12 ;  /* 0x0000000c69027c20 */ /* 0x000fc80008410000 */
[-C--:B-----5:R-:W-:Y:S01]  /*4c50*/  FFMA.FTZ R17, R101, R2.reuse, R17 ;  /* 0x0000000265117223 */ /* 0x0a0fe20000010011 */
[----:B------:R-:W-:-:S07]  /*4c60*/  FMUL.FTZ R105, R113, R2 ;  /* 0x0000000271697220 */ /* 0x000fce0000410000 */
.L_x_11519:
[----:B------:R-:W-:Y:S05]  /*4c70*/  BSYNC.RECONVERGENT B2 ;  /* 0x0000000000027941 */ /* 0x000fea0003800200 */
.L_x_11518:
        /* <DEDUP_REMOVED lines=11> */
.L_x_11521:
[----:B------:R-:W-:Y:S05]  /*4d30*/  BSYNC.RECONVERGENT B2 ;  /* 0x0000000000027941 */ /* 0x000fea0003800200 */
.L_x_11520:
[----:B------:R-:W-:Y:S05]  /*4d40*/  @!P2 BRA `(.L_x_11508) ;  /* 0x000000000024a947 */ /* 0x000fea0003800000 */
[----:B------:R-:W-:Y:S01]  /*4d50*/  FFMA.FTZ R2, R186, R0, R121 ;  /* 0x00000000ba027223 */ /* 0x000fe20000010079 */
[----:B------:R-:W-:-:S03]  /*4d60*/  ISETP.GT.AND P3, PT, R125, RZ, PT ;  /* 0x000000ff7d00720c */ /* 0x000fc60003f64270 */
[----:B0-2---:R-:W-:-:S04]  /*4d70*/  FADD.FTZ R107, R185, -R2 ;  /* 0x80000002b96b7221 */ /* 0x005fc80000010000 */
[----:B------:R-:W-:Y:S01]  /*4d80*/  FMUL.FTZ R2, R124, R107 ;  /* 0x0000006b7c027220 */ /* 0x000fe20000410000 */
[----:B------:R-:W-:-:S04]  /*4d90*/  HADD2.F32 R107, -RZ, R198.H1_H1 ;  /* 0x300000c6ff6b7230 */ /* 0x000fc80000004100 */
[----:B------:R-:W-:-:S05]  /*4da0*/  FSEL R2, R2, RZ, P3 ;  /* 0x000000ff02027208 */ /* 0x000fca0001800000 */
[----:B------:R-:W-:-:S04]  /*4db0*/  FMUL.FTZ R2, R2, UR12 ;  /* 0x0000000c02027c20 */ /* 0x000fc80008410000 */
[-C--:B-----5:R-:W-:Y:S01]  /*4dc0*/  FFMA.FTZ R19, R103, R2.reuse, R19 ;  /* 0x0000000267137223 */ /* 0x0a0fe20000010013 */
[----:B------:R-:W-:-:S07]  /*4dd0*/  FMUL.FTZ R107, R107, R2 ;  /* 0x000000026b6b7220 */ /* 0x000fce0000410000 */
.L_x_11508:
[----:B------:R-:W-:Y:S05]  /*4de0*/  BSYNC.RECONVERGENT B1 ;  /* 0x0000000000017941 */ /* 0x000fea0003800200 */
.L_x_11505:
[----:B0-2---:R-:W0:Y:S08]  /*4df0*/  @P0 LDC.64 R114, c[0x0][0x478] ;  /* 0x00011e00ff720b82 */ /* 0x005e300000000a00 */
[----:B------:R-:W1:Y:S01]  /*4e00*/  @P2 LDC.64 R112, c[0x0][0x468] ;  /* 0x00011a00ff702b82 */ /* 0x000e620000000a00 */
[C---:B0-----:R-:W-:Y:S01]  /*4e10*/  @P0 IMAD.WIDE.U32 R114, R119.reuse, 0x10, R114 ;  /* 0x0000001077720825 */ /* 0x041fe200078e0072 */
[----:B------:R-:W-:-:S04]  /*4e20*/  IADD3 R119, PT, PT, R119, 0x20, RZ ;  /* 0x0000002077777810 */ /* 0x000fc80007ffe0ff */
[----:B------:R3:W-:Y:S01]  /*4e30*/  @P0 STG.E.128 desc[UR6][R114.64], R108 ;  /* 0x0000006c72000986 */ /* 0x0007e2000c101d06 */
[C---:B-1----:R-:W-:Y:S01]  /*4e40*/  @P2 IMAD.WIDE.U32 R112, R117.reuse, 0x10, R112 ;  /* 0x0000001075702825 */ /* 0x042fe200078e0070 */
[----:B------:R-:W-:-:S04]  /*4e50*/  IADD3 R117, PT, PT, R117, 0x20, RZ ;  /* 0x0000002075757810 */ /* 0x000fc80007ffe0ff */
[----:B------:R3:W-:Y:S03]  /*4e60*/  @P2 STG.E.128 desc[UR6][R112.64], R104 ;  /* 0x0000006870002986 */ /* 0x0007e6000c101d06 */
.L_x_11502:
[----:B------:R-:W-:Y:S05]  /*4e70*/  BSYNC.RECONVERGENT B0 ;  /* 0x0000000000007941 */ /* 0x000fea0003800200 */
.L_x_11501:
        /* <DEDUP_REMOVED lines=8> */
.L_x_11525:
[----:B------:R-:W-:Y:S05]  /*4f00*/  BSYNC.RECONVERGENT B1 ;  /* 0x0000000000017941 */ /* 0x000fea0003800200 */
.L_x_11524:
        /* <DEDUP_REMOVED lines=8> */
[----:B0-23--:R-:W0:Y:S01]  /*4f90*/  @P2 LDC R115, c[0x0][0x40c] ;  /* 0x00010300ff732b82 */ /* 0x00de220000000800 */
        /* <DEDUP_REMOVED lines=37> */
.L_x_11528:
[----:B0-23--:R-:W0:Y:S01]  /*51f0*/  @P2 LDC R115, c[0x0][0x40c] ;  /* 0x00010300ff732b82 */ /* 0x00de220000000800 */
        /* <DEDUP_REMOVED lines=36> */
.L_x_11527:
[----:B------:R-:W-:-:S04]  /*5440*/  UISETP.NE.U32.AND UP0, UPT, UR14, URZ, UPT ;  /* 0x000000ff0e00728c */ /* 0x000fc8000bf05070 */
[----:B------:R-:W-:-:S06]  /*5450*/  UISETP.NE.AND.EX UP0, UPT, UR15, URZ, UPT, UP0 ;  /* 0x000000ff0f00728c */ /* 0x000fcc000bf05300 */
[----:B------:R-:W-:-:S13]  /*5460*/  PLOP3.LUT P0, PT, PT, PT, UP0, 0x80, 0x8 ;  /* 0x000000000008781c */ /* 0x000fda0003f0f008 */
        /* <DEDUP_REMOVED lines=29> */
.L_x_11532:
[----:B------:R-:W-:Y:S05]  /*5640*/  BSYNC.RECONVERGENT B2 ;  /* 0x0000000000027941 */ /* 0x000fea0003800200 */
.L_x_11531:
        /* <DEDUP_REMOVED lines=11> */
.L_x_11534:
[----:B------:R-:W-:Y:S05]  /*5700*/  BSYNC.RECONVERGENT B2 ;  /* 0x0000000000027941 */ /* 0x000fea0003800200 */
.L_x_11533:
        /* <DEDUP_REMOVED lines=11> */
.L_x_11536:
[----:B------:R-:W-:Y:S05]  /*57c0*/  BSYNC.RECONVERGENT B2 ;  /* 0x0000000000027941 */ /* 0x000fea0003800200 */
.L_x_11535:
        /* <DEDUP_REMOVED lines=8> */
.L_x_11530:
[----:B------:R-:W-:Y:S04]  /*5850*/  BSSY.RECONVERGENT B2, `(.L_x_11537) ;  /* 0x000000b000027945 */ /* 0x000fe80003800200 */
[----:B------:R-:W-:Y:S05]  /*5860*/  @!P2 BRA `(.L_x_11538) ;  /* 0x000000000024a947 */ /* 0x000fea0003800000 */
[----:B0-23--:R-:W-:Y:S01]  /*5870*/  FFMA.FTZ R113, R141, R0, R121 ;  /* 0x000000008d717223 */ /* 0x00dfe20000010079 */
        /* <DEDUP_REMOVED lines=8> */
.L_x_11538:
[----:B------:R-:W-:Y:S05]  /*5900*/  BSYNC.RECONVERGENT B2 ;  /* 0x0000000000027941 */ /* 0x000fea0003800200 */
.L_x_11537:
[----:B------:R-:W-:Y:S04]  /*5910*/  BSSY.RECONVERGENT B2, `(.L_x_11539) ;  /* 0x000000b000027945 */ /* 0x000fe80003800200 */
[----:B------:R-:W-:Y:S05]  /*5920*/  @!P2 BRA `(.L_x_11540) ;  /* 0x000000000024a947 */ /* 0x000fea0003800000 */
[----:B------:R-:W-:Y:S01]  /*5930*/  FFMA.FTZ R2, R152, R0, R121 ;  /* 0x0000000098027223 */ /* 0x000fe20000010079 */
[----:B------:R-:W-:Y:S01]  /*5940*/  ISETP.GT.AND P3, PT, R125, RZ, PT ;  /* 0x000000ff7d00720c */ /* 0x000fe20003f64270 */
[----:B0-23--:R-:W-:Y:S02]  /*5950*/  HADD2.F32 R113, -RZ, R199.H1_H1 ;  /* 0x300000c7ff717230 */ /* 0x00dfe40000004100 */
[----:B------:R-:W-:-:S04]  /*5960*/  FADD.FTZ R105, R151, -R2 ;  /* 0x8000000297697221 */ /* 0x000fc80000010000 */
[----:B------:R-:W-:-:S05]  /*5970*/  FMUL.FTZ R105, R124, R105 ;  /* 0x000000697c697220 */ /* 0x000fca0000410000 */
[----:B------:R-:W-:-:S05]  /*5980*/  FSEL R105, R105, RZ, P3 ;  /* 0x000000ff69697208 */ /* 0x000fca0001800000 */
[----:B------:R-:W-:-:S04]  /*5990*/  FMUL.FTZ R2, R105, UR12 ;  /* 0x0000000c69027c20 */ /* 0x000fc80008410000 */
[-C--:B-----5:R-:W-:Y:S01]  /*59a0*/  FFMA.FTZ R13, R101, R2.reuse, R13 ;  /* 0x00000002650d7223 */ /* 0x0a0fe2000001000d */
[----:B------:R-:W-:-:S07]  /*59b0*/  FMUL.FTZ R105, R113, R2 ;  /* 0x0000000271697220 */ /* 0x000fce0000410000 */
.L_x_11540:
[----:B------:R-:W-:Y:S05]  /*59c0*/  BSYNC.RECONVERGENT B2 ;  /* 0x0000000000027941 */ /* 0x000fea0003800200 */
.L_x_11539:
        /* <DEDUP_REMOVED lines=11> */
.L_x_11542:
[----:B------:R-:W-:Y:S05]  /*5a80*/  BSYNC.RECONVERGENT B2 ;  /* 0x0000000000027941 */ /* 0x000fea0003800200 */
.L_x_11541:
[----:B------:R-:W-:Y:S05]  /*5a90*/  @!P2 BRA `(.L_x_11529) ;  /* 0x000000000024a947 */ /* 0x000fea0003800000 */
[----:B------:R-:W-:Y:S01]  /*5aa0*/  FFMA.FTZ R2, R170, R0, R121 ;  /* 0x00000000aa027223 */ /* 0x000fe20000010079 */
[----:B------:R-:W-:-:S03]  /*5ab0*/  ISETP.GT.AND P3, PT, R125, RZ, PT ;  /* 0x000000ff7d00720c */ /* 0x000fc60003f64270 */
[----:B0-23--:R-:W-:-:S04]  /*5ac0*/  FADD.FTZ R107, R169, -R2 ;  /* 0x80000002a96b7221 */ /* 0x00dfc80000010000 */
[----:B------:R-:W-:Y:S01]  /*5ad0*/  FMUL.FTZ R2, R124, R107 ;  /* 0x0000006b7c027220 */ /* 0x000fe20000410000 */
[----:B------:R-:W-:-:S04]  /*5ae0*/  HADD2.F32 R107, -RZ, R200.H1_H1 ;  /* 0x300000c8ff6b7230 */ /* 0x000fc80000004100 */
[----:B------:R-:W-:-:S05]  /*5af0*/  FSEL R2, R2, RZ, P3 ;  /* 0x000000ff02027208 */ /* 0x000fca0001800000 */
[----:B------:R-:W-:-:S04]  /*5b00*/  FMUL.FTZ R2, R2, UR12 ;  /* 0x0000000c02027c20 */ /* 0x000fc80008410000 */
[-C--:B-----5:R-:W-:Y:S01]  /*5b10*/  FFMA.FTZ R15, R103, R2.reuse, R15 ;  /* 0x00000002670f7223 */ /* 0x0a0fe2000001000f */
[----:B------:R-:W-:-:S07]  /*5b20*/  FMUL.FTZ R107, R107, R2 ;  /* 0x000000026b6b7220 */ /* 0x000fce0000410000 */
.L_x_11529:
[----:B------:R-:W-:Y:S05]  /*5b30*/  BSYNC.RECONVERGENT B1 ;  /* 0x0000000000017941 */ /* 0x000fea0003800200 */
.L_x_11526:
[----:B0-23--:R-:W0:Y:S08]  /*5b40*/  @P0 LDC.64 R114, c[0x0][0x478] ;  /* 0x00011e00ff720b82 */ /* 0x00de300000000a00 */
[----:B------:R-:W1:Y:S01]  /*5b50*/  @P2 LDC.64 R112, c[0x0][0x468] ;  /* 0x00011a00ff702b82 */ /* 0x000e620000000a00 */
[C---:B0-----:R-:W-:Y:S01]  /*5b60*/  @P0 IMAD.WIDE.U32 R114, R119.reuse, 0x10, R114 ;  /* 0x0000001077720825 */ /* 0x041fe200078e0072 */
[----:B------:R-:W-:-:S04]  /*5b70*/  IADD3 R119, PT, PT, R119, 0x20, RZ ;  /* 0x0000002077777810 */ /* 0x000fc80007ffe0ff */
[----:B------:R4:W-:Y:S01]  /*5b80*/  @P0 STG.E.128 desc[UR6][R114.64], R108 ;  /* 0x0000006c72000986 */ /* 0x0009e2000c101d06 */
[C---:B-1----:R-:W-:Y:S01]  /*5b90*/  @P2 IMAD.WIDE.U32 R112, R117.reuse, 0x10, R112 ;  /* 0x0000001075702825 */ /* 0x042fe200078e0070 */
[----:B------:R-:W-:-:S04]  /*5ba0*/  IADD3 R117, PT, PT, R117, 0x20, RZ ;  /* 0x0000002075757810 */ /* 0x000fc80007ffe0ff */
[----:B------:R4:W-:Y:S03]  /*5bb0*/  @P2 STG.E.128 desc[UR6][R112.64], R104 ;  /* 0x0000006870002986 */ /* 0x0009e6000c101d06 */
.L_x_11523:
[----:B------:R-:W-:Y:S05]  /*5bc0*/  BSYNC.RECONVERGENT B0 ;  /* 0x0000000000007941 */ /* 0x000fea0003800200 */
.L_x_11522:
        /* <DEDUP_REMOVED lines=8> */
.L_x_11546:
[----:B------:R-:W-:Y:S05]  /*5c50*/  BSYNC.RECONVERGENT B1 ;  /* 0x0000000000017941 */ /* 0x000fea0003800200 */
.L_x_11545:
        /* <DEDUP_REMOVED lines=8> */
[----:B0-234-:R-:W0:Y:S01]  /*5ce0*/  @P2 LDC R115, c[0x0][0x40c] ;  /* 0x00010300ff732b82 */ /* 0x01de220000000800 */
        /* <DEDUP_REMOVED lines=37> */
.L_x_11549:
[----:B0-234-:R-:W0:Y:S01]  /*5f40*/  @P2 LDC R115, c[0x0][0x40c] ;  /* 0x00010300ff732b82 */ /* 0x01de220000000800 */
        /* <DEDUP_REMOVED lines=36> */
.L_x_11548:
[----:B------:R-:W-:-:S04]  /*6190*/  UISETP.NE.U32.AND UP0, UPT, UR14, URZ, UPT ;  /* 0x000000ff0e00728c */ /* 0x000fc8000bf05070 */
[----:B------:R-:W-:-:S06]  /*61a0*/  UISETP.NE.AND.EX UP0, UPT, UR15, URZ, UPT, UP0 ;  /* 0x000000ff0f00728c */ /* 0x000fcc000bf05300 */
[----:B------:R-:W-:-:S13]  /*61b0*/  PLOP3.LUT P0, PT, PT, PT, UP0, 0x80, 0x8 ;  /* 0x000000000008781c */ /* 0x000fda0003f0f008 */
        /* <DEDUP_REMOVED lines=29> */
.L_x_11553:
[----:B------:R-:W-:Y:S05]  /*6390*/  BSYNC.RECONVERGENT B2 ;  /* 0x0000000000027941 */ /* 0x000fea0003800200 */
.L_x_11552:
        /* <DEDUP_REMOVED lines=11> */
.L_x_11555:
[----:B------:R-:W-:Y:S05]  /*6450*/  BSYNC.RECONVERGENT B2 ;  /* 0x0000000000027941 */ /* 0x000fea0003800200 */
.L_x_11554:
        /* <DEDUP_REMOVED lines=11> */
.L_x_11557:
[----:B------:R-:W-:Y:S05]  /*6510*/  BSYNC.RECONVERGENT B2 ;  /* 0x0000000000027941 */ /* 0x000fea0003800200 */
.L_x_11556:
        /* <DEDUP_REMOVED lines=8> */
.L_x_11551:
[----:B------:R-:W-:Y:S04]  /*65a0*/  BSSY.RECONVERGENT B2, `(.L_x_11558) ;  /* 0x000000b000027945 */ /* 0x000fe80003800200 */
[----:B------:R-:W-:Y:S05]  /*65b0*/  @!P2 BRA `(.L_x_11559) ;  /* 0x000000000024a947 */ /* 0x000fea0003800000 */
[----:B0-234-:R-:W-:Y:S01]  /*65c0*/  FFMA.FTZ R113, R143, R0, R121 ;  /* 0x000000008f717223 */ /* 0x01dfe20000010079 */
        /* <DEDUP_REMOVED lines=8> */
.L_x_11559:
[----:B------:R-:W-:Y:S05]  /*6650*/  BSYNC.RECONVERGENT B2 ;  /* 0x0000000000027941 */ /* 0x000fea0003800200 */
.L_x_11558:
[----:B------:R-:W-:Y:S04]  /*6660*/  BSSY.RECONVERGENT B2, `(.L_x_11560) ;  /* 0x000000b000027945 */ /* 0x000fe80003800200 */
[----:B------:R-:W-:Y:S05]  /*6670*/  @!P2 BRA `(.L_x_11561) ;  /* 0x000000000024a947 */ /* 0x000fea0003800000 */
[----:B------:R-:W-:Y:S01]  /*6680*/  FFMA.FTZ R2, R156, R0, R121 ;  /* 0x000000009c027223 */ /* 0x000fe20000010079 */
[----:B------:R-:W-:Y:S01]  /*6690*/  ISETP.GT.AND P3, PT, R125, RZ, PT ;  /* 0x000000ff7d00720c */ /* 0x000fe20003f64270 */
[----:B0-234-:R-:W-:Y:S02]  /*66a0*/  HADD2.F32 R113, -RZ, R201.H1_H1 ;  /* 0x300000c9ff717230 */ /* 0x01dfe40000004100 */
[----:B------:R-:W-:-:S04]  /*66b0*/  FADD.FTZ R105, R155, -R2 ;  /* 0x800000029b697221 */ /* 0x000fc80000010000 */
[----:B------:R-:W-:-:S05]  /*66c0*/  FMUL.FTZ R105, R124, R105 ;  /* 0x000000697c697220 */ /* 0x000fca0000410000 */
[----:B------:R-:W-:-:S05]  /*66d0*/  FSEL R105, R105, RZ, P3 ;  /* 0x000000ff69697208 */ /* 0x000fca0001800000 */
[----:B------:R-:W-:-:S04]  /*66e0*/  FMUL.FTZ R2, R105, UR12 ;  /* 0x0000000c69027c20 */ /* 0x000fc80008410000 */
[-C--:B-----5:R-:W-:Y:S01]  /*66f0*/  FFMA.FTZ R9, R101, R2.reuse, R9 ;  /* 0x0000000265097223 */ /* 0x0a0fe20000010009 */
[----:B------:R-:W-:-:S07]  /*6700*/  FMUL.FTZ R105, R113, R2 ;  /* 0x0000000271697220 */ /* 0x000fce0000410000 */
.L_x_11561:
[----:B------:R-:W-:Y:S05]  /*6710*/  BSYNC.RECONVERGENT B2 ;  /* 0x0000000000027941 */ /* 0x000fea0003800200 */
.L_x_11560:
        /* <DEDUP_REMOVED lines=11> */
.L_x_11563:
[----:B------:R-:W-:Y:S05]  /*67d0*/  BSYNC.RECONVERGENT B2 ;  /* 0x0000000000027941 */ /* 0x000fea0003800200 */
.L_x_11562:
[----:B------:R-:W-:Y:S05]  /*67e0*/  @!P2 BRA `(.L_x_11550) ;  /* 0x000000000024a947 */ /* 0x000fea0003800000 */
[----:B------:R-:W-:Y:S01]  /*67f0*/  FFMA.FTZ R2, R172, R0, R121 ;  /* 0x00000000ac027223 */ /* 0x000fe20000010079 */
[----:B------:R-:W-:-:S03]  /*6800*/  ISETP.GT.AND P3, PT, R125, RZ, PT ;  /* 0x000000ff7d00720c */ /* 0x000fc60003f64270 */
[----:B0-234-:R-:W-:-:S04]  /*6810*/  FADD.FTZ R107, R171, -R2 ;  /* 0x80000002ab6b7221 */ /* 0x01dfc80000010000 */
[----:B------:R-:W-:Y:S01]  /*6820*/  FMUL.FTZ R2, R124, R107 ;  /* 0x0000006b7c027220 */ /* 0x000fe20000410000 */
[----:B------:R-:W-:-:S04]  /*6830*/  HADD2.F32 R107, -RZ, R202.H1_H1 ;  /* 0x300000caff6b7230 */ /* 0x000fc80000004100 */
[----:B------:R-:W-:-:S05]  /*6840*/  FSEL R2, R2, RZ, P3 ;  /* 0x000000ff02027208 */ /* 0x000fca0001800000 */
[----:B------:R-:W-:-:S04]  /*6850*/  FMUL.FTZ R2, R2, UR12 ;  /* 0x0000000c02027c20 */ /* 0x000fc80008410000 */
[-C--:B-----5:R-:W-:Y:S01]  /*6860*/  FFMA.FTZ R11, R103, R2.reuse, R11 ;  /* 0x00000002670b7223 */ /* 0x0a0fe2000001000b */
[----:B------:R-:W-:-:S07]  /*6870*/  FMUL.FTZ R107, R107, R2 ;  /* 0x000000026b6b7220 */ /* 0x000fce0000410000 */
.L_x_11550:
[----:B------:R-:W-:Y:S05]  /*6880*/  BSYNC.RECONVERGENT B1 ;  /* 0x0000000000017941 */ /* 0x000fea0003800200 */
.L_x_11547:
[----:B0-234-:R-:W0:Y:S08]  /*6890*/  @P0 LDC.64 R114, c[0x0][0x478] ;  /* 0x00011e00ff720b82 */ /* 0x01de300000000a00 */
[----:B------:R-:W1:Y:S01]  /*68a0*/  @P2 LDC.64 R112, c[0x0][0x468] ;  /* 0x00011a00ff702b82 */ /* 0x000e620000000a00 */
[C---:B0-----:R-:W-:Y:S01]  /*68b0*/  @P0 IMAD.WIDE.U32 R114, R119.reuse, 0x10, R114 ;  /* 0x0000001077720825 */ /* 0x041fe200078e0072 */
[----:B------:R-:W-:-:S04]  /*68c0*/  IADD3 R119, PT, PT, R119, 0x20, RZ ;  /* 0x0000002077777810 */ /* 0x000fc80007ffe0ff */
[----:B------:R0:W-:Y:S01]  /*68d0*/  @P0 STG.E.128 desc[UR6][R114.64], R108 ;  /* 0x0000006c72000986 */ /* 0x0001e2000c101d06 */
[C---:B-1----:R-:W-:Y:S01]  /*68e0*/  @P2 IMAD.WIDE.U32 R112, R117.reuse, 0x10, R112 ;  /* 0x0000001075702825 */ /* 0x042fe200078e0070 */
[----:B------:R-:W-:-:S04]  /*68f0*/  IADD3 R117, PT, PT, R117, 0x20, RZ ;  /* 0x0000002075757810 */ /* 0x000fc80007ffe0ff */
[----:B------:R0:W-:Y:S03]  /*6900*/  @P2 STG.E.128 desc[UR6][R112.64], R104 ;  /* 0x0000006870002986 */ /* 0x0001e6000c101d06 */
.L_x_11544:
[----:B------:R-:W-:Y:S05]  /*6910*/  BSYNC.RECONVERGENT B0 ;  /* 0x0000000000007941 */ /* 0x000fea0003800200 */
.L_x_11543:
        /* <DEDUP_REMOVED lines=8> */
.L_x_11567:
[----:B------:R-:W-:Y:S05]  /*69a0*/  BSYNC.RECONVERGENT B1 ;  /* 0x0000000000017941 */ /* 0x000fea0003800200 */
.L_x_11566:
        /* <DEDUP_REMOVED lines=17> */
[C---:B------:R-:W-:Y:S01]  /*6ac0*/  @P1 FFMA.FTZ R108, R124.reuse, R109, R96 ;  /* 0x0000006d7c6c1223 */ /* 0x040fe20000010060 */
        /* <DEDUP_REMOVED lines=28> */
.L_x_11570:
        /* <DEDUP_REMOVED lines=37> */
.L_x_11569:
        /* <DEDUP_REMOVED lines=17> */
[----:B------:R-:W-:Y:S01]  /*6ff0*/  FMUL.FTZ R113, R124, R113 ;  /* 0x000000717c717220 */ /* 0x000fe20000410000 */
[----:B------:R-:W-:Y:S08]  /*7000*/  @!P2 BRA `(.L_x_11574) ;  /* 0x000000000024a947 */ /* 0x000ff00003800000 */
        /* <DEDUP_REMOVED lines=9> */
.L_x_11574:
[----:B------:R-:W-:Y:S05]  /*70a0*/  BSYNC.RECONVERGENT B2 ;  /* 0x0000000000027941 */ /* 0x000fea0003800200 */
.L_x_11573:
        /* <DEDUP_REMOVED lines=11> */
.L_x_11576:
[----:B------:R-:W-:Y:S05]  /*7160*/  BSYNC.RECONVERGENT B2 ;  /* 0x0000000000027941 */ /* 0x000fea0003800200 */
.L_x_11575:
        /* <DEDUP_REMOVED lines=11> */
.L_x_11578:
[----:B------:R-:W-:Y:S05]  /*7220*/  BSYNC.RECONVERGENT B2 ;  /* 0x0000000000027941 */ /* 0x000fea0003800200 */
.L_x_11577:
[----:B------:R-:W-:Y:S02]  /*7230*/  FSEL R111, R108, RZ, P3 ;  /* 0x000000ff6c6f7208 */ /* 0x000fe40001800000 */
[----:B------:R-:W-:Y:S02]  /*7240*/  FSEL R110, R110, RZ, P3 ;  /* 0x000000ff6e6e7208 */ /* 0x000fe40001800000 */
[----:B------:R-:W-:Y:S02]  /*7250*/  FSEL R109, R112, RZ, P3 ;  /* 0x000000ff706d7208 */ /* 0x000fe40001800000 */
[----:B------:R-:W-:Y:S01]  /*7260*/  FSEL R108, R113, RZ, P3 ;  /* 0x000000ff716c7208 */ /* 0x000fe20001800000 */
[----:B------:R-:W-:Y:S06]  /*7270*/  @!P2 BRA `(.L_x_11571) ;  /* 0x0000000000cca947 */ /* 0x000fec0003800000 */
[----:B------:R-:W-:Y:S02]  /*7280*/  HADD2.F32 R107, -RZ, R204.H1_H1 ;  /* 0x300000ccff6b7230 */ /* 0x000fe40000004100 */
[----:B------:R-:W-:-:S04]  /*7290*/  FMUL.FTZ R0, R111, UR12 ;  /* 0x0000000c6f007c20 */ /* 0x000fc80008410000 */
[-C--:B-----5:R-:W-:Y:S01]  /*72a0*/  FFMA.FTZ R7, R103, R0.reuse, R7 ;  /* 0x0000000067077223 */ /* 0x0a0fe20000010007 */
[----:B------:R-:W-:Y:S01]  /*72b0*/  FMUL.FTZ R107, R107, R0 ;  /* 0x000000006b6b7220 */ /* 0x000fe20000410000 */
[----:B------:R-:W-:Y:S06]  /*72c0*/  BRA `(.L_x_11571) ;  /* 0x0000000000b87947 */ /* 0x000fec0003800000 */
.L_x_11572:
[----:B0-234-:R-:W0:Y:S01]  /*72d0*/  @P2 LDC R115, c[0x0][0x40c] ;  /* 0x00010300ff732b82 */ /* 0x01de220000000800 */
[----:B------:R-:W-:Y:S01]  /*72e0*/  FFMA.FTZ R2, R174, R0, R121 ;  /* 0x00000000ae027223 */ /* 0x000fe20000010079 */
[----:B------:R-:W-:Y:S01]  /*72f0*/  ISETP.GT.AND P1, PT, R125, RZ, PT ;  /* 0x000000ff7d00720c */ /* 0x000fe20003f24270 */
[----:B------:R-:W-:Y:S01]  /*7300*/  BSSY.RECONVERGENT B2, `(.L_x_11579) ;  /* 0x0000010000027945 */ /* 0x000fe20003800200 */
[----:B------:R-:W-:Y:S02]  /*7310*/  @P2 HADD2.F32 R123, -RZ, R204.H1_H1 ;  /* 0x300000ccff7b2230 */ /* 0x000fe40000004100 */
[----:B------:R-:W-:-:S04]  /*7320*/  FADD.FTZ R113, R173, -R2 ;  /* 0x80000002ad717221 */ /* 0x000fc80000010000 */
[----:B------:R-:W-:-:S05]  /*7330*/  FMUL.FTZ R113, R124, R113 ;  /* 0x000000717c717220 */ /* 0x000fca0000410000 */
[----:B------:R-:W-:-:S05]  /*7340*/  FSEL R2, R113, RZ, P1 ;  /* 0x000000ff71027208 */ /* 0x000fca0000800000 */
[----:B0-----:R-:W-:Y:S01]  /*7350*/  @P2 FMUL.FTZ R2, R2, R115 ;  /* 0x0000007302022220 */ /* 0x001fe20000410000 */
        /* <DEDUP_REMOVED lines=10> */
.L_x_11580:
[----:B------:R-:W-:Y:S05]  /*7400*/  BSYNC.RECONVERGENT B2 ;  /* 0x0000000000027941 */ /* 0x000fea0003800200 */
.L_x_11579:
        /* <DEDUP_REMOVED lines=9> */
[-C--:B-----5:R-:W-:Y:S01]  /*74a0*/  FFMA.FTZ R5, R101, R112.reuse, R5 ;  /* 0x0000007065057223 */ /* 0x0a0fe20000010005 */
[----:B------:R-:W-:-:S07]  /*74b0*/  FMUL.FTZ R105, R113, R112 ;  /* 0x0000007071697220 */ /* 0x000fce0000410000 */
.L_x_11582:
[----:B------:R-:W-:Y:S05]  /*74c0*/  BSYNC.RECONVERGENT B2 ;  /* 0x0000000000027941 */ /* 0x000fea0003800200 */
.L_x_11581:
        /* <DEDUP_REMOVED lines=11> */
.L_x_11584:
[----:B------:R-:W-:Y:S05]  /*7580*/  BSYNC.RECONVERGENT B2 ;  /* 0x0000000000027941 */ /* 0x000fea0003800200 */
.L_x_11583:
[-C--:B------:R-:W-:Y:S01]  /*7590*/  @P2 FMUL.FTZ R107, R123, R2.reuse ;  /* 0x000000027b6b2220 */ /* 0x080fe20000410000 */
[----:B-----5:R-:W-:-:S07]  /*75a0*/  @P2 FFMA.FTZ R7, R103, R2, R7 ;  /* 0x0000000267072223 */ /* 0x020fce0000010007 */
.L_x_11571:
[----:B------:R-:W-:Y:S05]  /*75b0*/  BSYNC.RECONVERGENT B1 ;  /* 0x0000000000017941 */ /* 0x000fea0003800200 */
.L_x_11568:
[----:B------:R-:W0:Y:S08]  /*75c0*/  @P0 LDC.64 R114, c[0x0][0x478] ;  /* 0x00011e00ff720b82 */ /* 0x000e300000000a00 */
[----:B------:R-:W1:Y:S01]  /*75d0*/  @P2 LDC.64 R112, c[0x0][0x468] ;  /* 0x00011a00ff702b82 */ /* 0x000e620000000a00 */
[----:B0-----:R-:W-:-:S05]  /*75e0*/  @P0 IMAD.WIDE.U32 R114, R119, 0x10, R114 ;  /* 0x0000001077720825 */ /* 0x001fca00078e0072 */
[----:B------:R0:W-:Y:S01]  /*75f0*/  @P0 STG.E.128 desc[UR6][R114.64], R108 ;  /* 0x0000006c72000986 */ /* 0x0001e2000c101d06 */
[----:B-1----:R-:W-:-:S05]  /*7600*/  @P2 IMAD.WIDE.U32 R112, R117, 0x10, R112 ;  /* 0x0000001075702825 */ /* 0x002fca00078e0070 */
[----:B------:R0:W-:Y:S02]  /*7610*/  @P2 STG.E.128 desc[UR6][R112.64], R104 ;  /* 0x0000006870002986 */ /* 0x0001e4000c101d06 */
.L_x_11565:
[----:B------:R-:W-:Y:S05]  /*7620*/  BSYNC.RECONVERGENT B0 ;  /* 0x0000000000007941 */ /* 0x000fea0003800200 */
.L_x_11564:
[----:B0-234-:R-:W0:Y:S02]  /*7630*/  LDC.64 R112, c[0x0][0x380] ;  /* 0x0000e000ff707b82 */ /* 0x01de240000000a00 */
[----:B0-----:R-:W-:-:S04]  /*7640*/  LEA R126, R112, R126, 0x2 ;  /* 0x0000007e707e7211 */ /* 0x001fc800078e10ff */
[----:B------:R-:W-:-:S13]  /*7650*/  ISETP.GE.AND P0, PT, R126, R113, PT ;  /* 0x000000717e00720c */ /* 0x000fda0003f06270 */
[----:B------:R-:W-:Y:S05]  /*7660*/  @!P0 BRA `(.L_x_11585) ;  /* 0xffffff9400c08947 */ /* 0x000fea000383ffff */
.L_x_11444:
[----:B-----5:R-:W0:Y:S01]  /*7670*/  S2R R3, SR_CgaCtaId ;  /* 0x0000000000037919 */ /* 0x020e220000008800 */
        /* <DEDUP_REMOVED lines=82> */
[----:B------:R1:W-:Y:S01]  /*7ba0*/  STS.128 [R128+0x600], R60 ;  /* 0x0006003c80007388 */ /* 0x0003e20000000c00 */
[----:B---3--:R-:W-:-:S03]  /*7bb0*/  FADD.FTZ R29, R29, R44 ;  /* 0x0000002c1d1d7221 */ /* 0x008fc60000010000 */
        /* <DEDUP_REMOVED lines=125> */
.L_x_11587:
[----:B------:R-:W-:Y:S05]  /*8390*/  BSYNC.RECONVERGENT B0 ;  /* 0x0000000000007941 */ /* 0x000fea0003800200 */
.L_x_11586:
        /* <DEDUP_REMOVED lines=18> */
.L_x_11589:
[----:B------:R-:W-:Y:S05]  /*84c0*/  BSYNC.RECONVERGENT B0 ;  /* 0x0000000000007941 */ /* 0x000fea0003800200 */
.L_x_11588:
        /* <DEDUP_REMOVED lines=18> */
.L_x_11591:
[----:B------:R-:W-:Y:S05]  /*85f0*/  BSYNC.RECONVERGENT B0 ;  /* 0x0000000000007941 */ /* 0x000fea0003800200 */
.L_x_11590:
        /* <DEDUP_REMOVED lines=18> */
.L_x_11593:
[----:B------:R-:W-:Y:S05]  /*8720*/  BSYNC.RECONVERGENT B0 ;  /* 0x0000000000007941 */ /* 0x000fea0003800200 */
.L_x_11592:
        /* <DEDUP_REMOVED lines=18> */
.L_x_11595:
[----:B------:R-:W-:Y:S05]  /*8850*/  BSYNC.RECONVERGENT B0 ;  /* 0x0000000000007941 */ /* 0x000fea0003800200 */
.L_x_11594:
        /* <DEDUP_REMOVED lines=11> */
.L_x_11458:
        /* <DEDUP_REMOVED lines=8> */
.L_x_11597:
[----:B------:R-:W-:Y:S05]  /*8990*/  BSYNC B0 ;  /* 0x0000000000007941 */ /* 0x000fea0003800000 */
.L_x_11596:
        /* <DEDUP_REMOVED lines=8> */
.L_x_11598:
[----:B------:R-:W-:Y:S01]  /*8a20*/  FADD.FTZ R112, R112, R165 ;  /* 0x000000a570707221 */ /* 0x000fe20000010000 */
[----:B------:R-:W-:-:S04]  /*8a30*/  HFMA2 R122, -RZ, RZ, 0, 1.1920928955078125e-07 ;  /* 0x00000002ff7a7431 */ /* 0x000fc800000001ff */
[----:B------:R-:W-:Y:S02]  /*8a40*/  MOV R123, R112 ;  /* 0x00000070007b7202 */ /* 0x000fe40000000f00 */
[----:B------:R-:W-:-:S07]  /*8a50*/  MOV R113, R121 ;  /* 0x0000007900717202 */ /* 0x000fce0000000f00 */
[----:B------:R-:W-:Y:S05]  /*8a60*/  WARPSYNC.COLLECTIVE R120, `(.L_x_11599) ;  /* 0x0000000078087348 */ /* 0x000fea0003c00000 */
[----:B------:R0:W1:Y:S02]  /*8a70*/  SHFL.BFLY P0, R121, R123, R122, R187 ;  /* 0x0c00007a7b797389 */ /* 0x00006400000000bb */
[----:B01----:R-:W-:Y:S05]  /*8a80*/  ENDCOLLECTIVE ;  /* 0x000000000000791b */ /* 0x003fea0003800000 */
.L_x_11599:
[----:B------:R-:W-:-:S05]  /*8a90*/  FADD.FTZ R113, R113, R168 ;  /* 0x000000a871717221 */ /* 0x000fca0000010000 */
[----:B------:R-:W-:Y:S02]  /*8aa0*/  MOV R123, R113 ;  /* 0x00000071007b7202 */ /* 0x000fe40000000f00 */
[----:B------:R-:W-:-:S07]  /*8ab0*/  MOV R115, R121 ;  /* 0x0000007900737202 */ /* 0x000fce0000000f00 */
[----:B------:R-:W-:Y:S05]  /*8ac0*/  WARPSYNC.COLLECTIVE R120, `(.L_x_11600) ;  /* 0x0000000078087348 */ /* 0x000fea0003c00000 */
[----:B------:R0:W1:Y:S02]  /*8ad0*/  SHFL.BFLY P0, R121, R123, R122, R187 ;  /* 0x0c00007a7b797389 */ /* 0x00006400000000bb */
[----:B01----:R-:W-:Y:S05]  /*8ae0*/  ENDCOLLECTIVE ;  /* 0x000000000000791b */ /* 0x003fea0003800000 */
.L_x_11600:
[----:B------:R-:W-:Y:S01]  /*8af0*/  FADD.FTZ R115, R112, R115 ;  /* 0x0000007370737221 */ /* 0x000fe20000010000 */
[----:B------:R-:W-:-:S04]  /*8b00*/  HFMA2 R122, -RZ, RZ, 0, 2.384185791015625e-07 ;  /* 0x00000004ff7a7431 */ /* 0x000fc800000001ff */
[----:B------:R-:W-:Y:S02]  /*8b10*/  MOV R123, R115 ;  /* 0x00000073007b7202 */ /* 0x000fe40000000f00 */
[----:B------:R-:W-:-:S07]  /*8b20*/  MOV R114, R121 ;  /* 0x0000007900727202 */ /* 0x000fce0000000f00 */
[----:B------:R-:W-:Y:S05]  /*8b30*/  WARPSYNC.COLLECTIVE R120, `(.L_x_11601) ;  /* 0x0000000078087348 */ /* 0x000fea0003c00000 */
[----:B------:R0:W1:Y:S02]  /*8b40*/  SHFL.BFLY P0, R121, R123, R122, R187 ;  /* 0x0c00007a7b797389 */ /* 0x00006400000000bb */
[----:B01----:R-:W-:Y:S05]  /*8b50*/  ENDCOLLECTIVE ;  /* 0x000000000000791b */ /* 0x003fea0003800000 */
.L_x_11601:
[----:B------:R-:W-:-:S05]  /*8b60*/  FADD.FTZ R114, R113, R114 ;  /* 0x0000007271727221 */ /* 0x000fca0000010000 */
[----:B------:R-:W-:Y:S02]  /*8b70*/  MOV R123, R114 ;  /* 0x00000072007b7202 */ /* 0x000fe40000000f00 */
[----:B------:R-:W-:-:S07]  /*8b80*/  MOV R116, R121 ;  /* 0x0000007900747202 */ /* 0x000fce0000000f00 */
[----:B------:R-:W-:Y:S05]  /*8b90*/  WARPSYNC.COLLECTIVE R120, `(.L_x_11602) ;  /* 0x0000000078087348 */ /* 0x000fea0003c00000 */
[----:B------:R0:W1:Y:S02]  /*8ba0*/  SHFL.BFLY P0, R121, R123, R122, R187 ;  /* 0x0c00007a7b797389 */ /* 0x00006400000000bb */
[----:B01----:R-:W-:Y:S05]  /*8bb0*/  ENDCOLLECTIVE ;  /* 0x000000000000791b */ /* 0x003fea0003800000 */
.L_x_11602:
[----:B------:R-:W-:Y:S01]  /*8bc0*/  FADD.FTZ R116, R115, R116 ;  /* 0x0000007473747221 */ /* 0x000fe20000010000 */
[----:B------:R-:W-:-:S04]  /*8bd0*/  HFMA2 R122, -RZ, RZ, 0, 4.76837158203125e-07 ;  /* 0x00000008ff7a7431 */ /* 0x000fc800000001ff */
[----:B------:R-:W-:Y:S02]  /*8be0*/  MOV R123, R116 ;  /* 0x00000074007b7202 */ /* 0x000fe40000000f00 */
[----:B------:R-:W-:-:S07]  /*8bf0*/  MOV R117, R121 ;  /* 0x0000007900757202 */ /* 0x000fce0000000f00 */
[----:B------:R-:W-:Y:S05]  /*8c00*/  WARPSYNC.COLLECTIVE R120, `(.L_x_11603) ;  /* 0x0000000078087348 */ /* 0x000fea0003c00000 */
[----:B------:R0:W1:Y:S02]  /*8c10*/  SHFL.BFLY P0, R121, R123, R122, R187 ;  /* 0x0c00007a7b797389 */ /* 0x00006400000000bb */
[----:B01----:R-:W-:Y:S05]  /*8c20*/  ENDCOLLECTIVE ;  /* 0x000000000000791b */ /* 0x003fea0003800000 */
.L_x_11603:
[----:B------:R-:W-:-:S05]  /*8c30*/  FADD.FTZ R117, R114, R117 ;  /* 0x0000007572757221 */ /* 0x000fca0000010000 */
[----:B------:R-:W-:Y:S02]  /*8c40*/  MOV R123, R117 ;  /* 0x00000075007b7202 */ /* 0x000fe40000000f00 */
[----:B------:R-:W-:-:S07]  /*8c50*/  MOV R119, R121 ;  /* 0x0000007900777202 */ /* 0x000fce0000000f00 */
[----:B------:R-:W-:Y:S05]  /*8c60*/  WARPSYNC.COLLECTIVE R120, `(.L_x_11604) ;  /* 0x0000000078087348 */ /* 0x000fea0003c00000 */
[----:B------:R0:W1:Y:S02]  /*8c70*/  SHFL.BFLY P0, R121, R123, R122, R187 ;  /* 0x0c00007a7b797389 */ /* 0x00006400000000bb */
[----:B01----:R-:W-:Y:S05]  /*8c80*/  ENDCOLLECTIVE ;  /* 0x000000000000791b */ /* 0x003fea0003800000 */
.L_x_11604:
[----:B------:R-:W-:Y:S01]  /*8c90*/  FADD.FTZ R119, R116, R119 ;  /* 0x0000007774777221 */ /* 0x000fe20000010000 */
[----:B------:R-:W-:-:S04]  /*8ca0*/  HFMA2 R122, -RZ, RZ, 0, 9.5367431640625e-07 ;  /* 0x00000010ff7a7431 */ /* 0x000fc800000001ff */
[----:B------:R-:W-:Y:S02]  /*8cb0*/  MOV R123, R119 ;  /* 0x00000077007b7202 */ /* 0x000fe40000000f00 */
[----:B------:R-:W-:-:S07]  /*8cc0*/  MOV R118, R121 ;  /* 0x0000007900767202 */ /* 0x000fce0000000f00 */
[----:B------:R-:W-:Y:S05]  /*8cd0*/  WARPSYNC.COLLECTIVE R120, `(.L_x_11605) ;  /* 0x0000000078087348 */ /* 0x000fea0003c00000 */
[----:B------:R0:W1:Y:S02]  /*8ce0*/  SHFL.BFLY P0, R121, R123, R122, R187 ;  /* 0x0c00007a7b797389 */ /* 0x00006400000000bb */
[----:B01----:R-:W-:Y:S05]  /*8cf0*/  ENDCOLLECTIVE ;  /* 0x000000000000791b */ /* 0x003fea0003800000 */
.L_x_11605:
[----:B------:R-:W-:-:S05]  /*8d00*/  FADD.FTZ R118, R117, R118 ;  /* 0x0000007675767221 */ /* 0x000fca0000010000 */
[----:B------:R-:W-:Y:S02]  /*8d10*/  MOV R123, R118 ;  /* 0x00000076007b7202 */ /* 0x000fe40000000f00 */
[----:B------:R-:W-:-:S07]  /*8d20*/  MOV R112, R121 ;  /* 0x0000007900707202 */ /* 0x000fce0000000f00 */
[----:B------:R-:W-:Y:S05]  /*8d30*/  WARPSYNC.COLLECTIVE R120, `(.L_x_11606) ;  /* 0x0000000078087348 */ /* 0x000fea0003c00000 */
[----:B------:R0:W1:Y:S02]  /*8d40*/  SHFL.BFLY P0, R121, R123, R122, R187 ;  /* 0x0c00007a7b797389 */ /* 0x00006400000000bb */
[----:B01----:R-:W-:Y:S05]  /*8d50*/  ENDCOLLECTIVE ;  /* 0x000000000000791b */ /* 0x003fea0003800000 */
.L_x_11606:
[----:B------:R-:W-:Y:S01]  /*8d60*/  MOV R113, R121 ;  /* 0x0000007900717202 */ /* 0x000fe20000000f00 */
[----:B------:R-:W-:Y:S06]  /*8d70*/  BRA `(.L_x_11607) ;  /* 0xffffff9800087947 */ /* 0x000fec000383ffff */
.L_x_11608:
        /* <DEDUP_REMOVED lines=16> */
.L_x_14577:


//--------------------- .text._ZN10layer_norm13ln_bwd_kernelINS_13Kernel_traitsI6__halfffffjLj768ELj1ELj4ELj1ELj16ENS_18Kernel_traits_baseILj768ES2_ffffjLj128EEEEELb0ELb1ELb1ELb1EEEvNS_9BwdParamsE --------------------------
	.section	.text._ZN10layer_norm13ln_bwd_kernelINS_13Kernel_traitsI6__halfffffjLj768ELj1ELj4ELj1ELj16ENS_18Kernel_traits_baseILj768ES2_ffffjLj128EEEEELb0ELb1ELb1ELb1EEEvNS_9BwdParamsE,"ax",@progbits
	.align	128
        .global         _ZN10layer_norm13ln_bwd_kernelINS_13Kernel_traitsI6__halfffffjLj768ELj1ELj4ELj1ELj16ENS_18Kernel_traits_baseILj768ES2_ffffjLj128EEEEELb0ELb1ELb1ELb1EEEvNS_9BwdParamsE
        .type           _ZN10layer_norm13ln_bwd_kernelINS_13Kernel_traitsI6__halfffffjLj768ELj1ELj4ELj1ELj16ENS_18Kernel_traits_baseILj768ES2_ffffjLj128EEEEELb0ELb1ELb1ELb1EEEvNS_9BwdParamsE,@function
        .size           _ZN10layer_norm13ln_bwd_kernelINS_13Kernel_traitsI6__halfffffjLj768ELj1ELj4ELj1ELj16ENS_18Kernel_traits_baseILj768ES2_ffffjLj128EEEEELb0ELb1ELb1ELb1EEEvNS_9BwdParamsE,(.L_x_14578 - _ZN10layer_norm13ln_bwd_kernelINS_13Kernel_traitsI6__halfffffjLj768ELj1ELj4ELj1ELj16ENS_18Kernel_traits_baseILj768ES2_ffffjLj128EEEEELb0ELb1ELb1ELb1EEEvNS_9BwdParamsE)
        .other          _ZN10layer_norm13ln_bwd_kernelINS_13Kernel_traitsI6__halfffffjLj768ELj1ELj4ELj1ELj16ENS_18Kernel_traits_baseILj768ES2_ffffjLj128EEEEELb0ELb1ELb1ELb1EEEvNS_9BwdParamsE,@"STO_CUDA_ENTRY STV_DEFAULT"
_ZN10layer_norm13ln_bwd_kernelINS_13Kernel_traitsI6__halfffffjLj768ELj1ELj4ELj1ELj16ENS_18Kernel_traits_baseILj768ES2_ffffjLj128EEEEELb0ELb1ELb1ELb1EEEvNS_9BwdParamsE:
.text._ZN10layer_norm13ln_bwd_kernelINS_13Kernel_traitsI6__halfffffjLj768ELj1ELj4ELj1ELj16ENS_18Kernel_traits_baseILj768ES2_ffffjLj128EEEEELb0ELb1ELb1ELb1EEEvNS_9BwdParamsE:
        /* <DEDUP_REMOVED lines=57> */
[----:B------:R-:W2:Y:S04]  /*0390*/  LDG.E.64 R176, desc[UR6][R2.64+0x400] ;  /* 0x0004000602b07981 */ /* 0x000ea8000c1e1b00 */
[----:B------:R-:W3:Y:S04]  /*03a0*/  LDG.E.64 R174, desc[UR6][R2.64+0x300] ;  /* 0x0003000602ae7981 */ /* 0x000ee8000c1e1b00 */
[----:B------:R-:W4:Y:S01]  /*03b0*/  LDG.E.64 R172, desc[UR6][R2.64+0x200] ;  /* 0x0002000602ac7981 */ /* 0x000f22000c1e1b00 */
[----:B-1----:R-:W-:-:S03]  /*03c0*/  IMAD.WIDE.U32 R4, R155, 0x8, R4 ;  /* 0x000000089b047825 */ /* 0x002fc600078e0004 */
[----:B------:R-:W5:Y:S04]  /*03d0*/  LDG.E.64 R170, desc[UR6][R2.64+0x100] ;  /* 0x0001000602aa7981 */ /* 0x000f68000c1e1b00 */
[----:B------:R-:W5:Y:S04]  /*03e0*/  LDG.E.64 R168, desc[UR6][R2.64] ;  /* 0x0000000602a87981 */ /* 0x000f68000c1e1b00 */
[----:B------:R-:W5:Y:S04]  /*03f0*/  LDG.E.64 R166, desc[UR6][R4.64+0x500] ;  /* 0x0005000604a67981 */ /* 0x000f68000c1e1b00 */
[----:B------:R-:W5:Y:S04]  /*0400*/  LDG.E.64 R164, desc[UR6][R4.64+0x400] ;  /* 0x0004000604a47981 */ /* 0x000f68000c1e1b00 */
[----:B------:R-:W5:Y:S04]  /*0410*/  LDG.E.64 R162, desc[UR6][R4.64+0x300] ;  /* 0x0003000604a27981 */ /* 0x000f68000c1e1b00 */
[----:B------:R-:W5:Y:S04]  /*0420*/  LDG.E.64 R160, desc[UR6][R4.64+0x200] ;  /* 0x0002000604a07981 */ /* 0x000f68000c1e1b00 */
[----:B------:R0:W5:Y:S04]  /*0430*/  LDG.E.64 R178, desc[UR6][R2.64+0x500] ;  /* 0x0005000602b27981 */ /* 0x000168000c1e1b00 */
[----:B------:R-:W5:Y:S04]  /*0440*/  LDG.E.64 R158, desc[UR6][R4.64+0x100] ;  /* 0x00010006049e7981 */ /* 0x000f68000c1e1b00 */
[----:B------:R-:W5:Y:S01]  /*0450*/  LDG.E.64 R156, desc[UR6][R4.64] ;  /* 0x00000006049c7981 */ /* 0x000f62000c1e1b00 */
[----:B------:R-:W-:Y:S01]  /*0460*/  HFMA2 R96, -RZ, RZ, 0, 0 ;  /* 0x00000000ff607431 */ /* 0x000fe200000001ff */
[----:B--2---:R-:W-:-:S02]  /*0470*/  SHF.R.U64 R183, R176, 0x10, R177 ;  /* 0x00000010b0b77819 */ /* 0x004fc400000012b1 */
[----:B0-----:R-:W-:Y:S02]  /*0480*/  SHF.R.U32.HI R2, RZ, 0x10, R177 ;  /* 0x00000010ff027819 */ /* 0x001fe400000116b1 */
[--C-:B---3--:R-:W-:Y:S02]  /*0490*/  SHF.R.U64 R194, R174, 0x10, R175.reuse ;  /* 0x00000010aec27819 */ /* 0x108fe400000012af */
[----:B------:R-:W-:Y:S02]  /*04a0*/  PRMT R183, R183, 0x5410, R2 ;  /* 0x00005410b7b77816 */ /* 0x000fe40000000002 */
[----:B------:R-:W-:Y:S02]  /*04b0*/  SHF.R.U32.HI R3, RZ, 0x10, R175 ;  /* 0x00000010ff037819 */ /* 0x000fe400000116af */
[--C-:B----4-:R-:W-:Y:S02]  /*04c0*/  SHF.R.U64 R196, R172, 0x10, R173.reuse ;  /* 0x00000010acc47819 */ /* 0x110fe400000012ad */
[----:B------:R-:W-:-:S02]  /*04d0*/  SHF.R.U32.HI R2, RZ, 0x10, R173 ;  /* 0x00000010ff027819 */ /* 0x000fc400000116ad */
[----:B------:R-:W-:Y:S02]  /*04e0*/  PRMT R194, R194, 0x5410, R3 ;  /* 0x00005410c2c27816 */ /* 0x000fe40000000003 */
[----:B------:R-:W-:Y:S02]  /*04f0*/  PRMT R196, R196, 0x5410, R2 ;  /* 0x00005410c4c47816 */ /* 0x000fe40000000002 */
[--C-:B-----5:R-:W-:Y:S02]  /*0500*/  SHF.R.U64 R198, R170, 0x10, R171.reuse ;  /* 0x00000010aac67819 */ /* 0x120fe400000012ab */
[----:B------:R-:W-:Y:S02]  /*0510*/  SHF.R.U32.HI R3, RZ, 0x10, R171 ;  /* 0x00000010ff037819 */ /* 0x000fe400000116ab */
[--C-:B------:R-:W-:Y:S02]  /*0520*/  SHF.R.U64 R199, R168, 0x10, R169.reuse ;  /* 0x00000010a8c77819 */ /* 0x100fe400000012a9 */
[----:B------:R-:W-:-:S02]  /*0530*/  SHF.R.U32.HI R2, RZ, 0x10, R169 ;  /* 0x00000010ff027819 */ /* 0x000fc400000116a9 */
[----:B------:R-:W-:Y:S02]  /*0540*/  PRMT R198, R198, 0x5410, R3 ;  /* 0x00005410c6c67816 */ /* 0x000fe40000000003 */
[----:B------:R-:W-:Y:S02]  /*0550*/  PRMT R199, R199, 0x5410, R2 ;  /* 0x00005410c7c77816 */ /* 0x000fe40000000002 */
[--C-:B------:R-:W-:Y:S02]  /*0560*/  SHF.R.U64 R200, R166, 0x10, R167.reuse ;  /* 0x00000010a6c87819 */ /* 0x100fe400000012a7 */
        /* <DEDUP_REMOVED lines=15> */
[--C-:B------:R-:W-:Y:S02]  /*0660*/  SHF.R.U64 R205, R156, 0x10, R157.reuse ;  /* 0x000000109ccd7819 */ /* 0x100fe4000000129d */
[----:B------:R-:W-:Y:S02]  /*0670*/  SHF.R.U32.HI R2, RZ, 0x10, R157 ;  /* 0x00000010ff027819 */ /* 0x000fe4000001169d */
[----:B------:R-:W-:Y:S02]  /*0680*/  PRMT R181, R181, 0x5410, R6 ;  /* 0x00005410b5b57816 */ /* 0x000fe40000000006 */
[----:B------:R-:W-:Y:S02]  /*0690*/  PRMT R204, R204, 0x5410, R3 ;  /* 0x00005410cccc7816 */ /* 0x000fe40000000003 */
[----:B------:R-:W-:-:S07]  /*06a0*/  PRMT R205, R205, 0x5410, R2 ;  /* 0x00005410cdcd7816 */ /* 0x000fce0000000002 */
.L_x_11727:
        /* <DEDUP_REMOVED lines=16> */
[----:B------:R-:W-:Y:S01]  /*07b0*/  IMAD R3, R0, UR9, RZ ;  /* 0x0000000900037c24 */ /* 0x000fe2000f8e02ff */
[----:B------:R-:W-:-:S04]  /*07c0*/  IADD3 R113, PT, PT, R2, -0x1, RZ ;  /* 0xffffffff02717810 */ /* 0x000fc80007ffe0ff */
[----:B------:R-:W-:Y:S01]  /*07d0*/  SHF.R.S32.HI R112, RZ, 0x1f, R3 ;  /* 0x0000001fff707819 */ /* 0x000fe20000011403 */
[----:B------:R-:W-:Y:S01]  /*07e0*/  IMAD R113, R113, UR9, RZ ;  /* 0x0000000971717c24 */ /* 0x000fe2000f8e02ff */
[----:B------:R-:W2:Y:S02]  /*07f0*/  LDC.64 R148, c[0x0][0x3a8] ;  /* 0x0000ea00ff947b82 */ /* 0x000ea40000000a00 */
[----:B------:R-:W-:-:S06]  /*0800*/  LEA.HI R112, R112, R3, RZ, 0x2 ;  /* 0x0000000370707211 */ /* 0x000fcc00078f10ff */
[----:B------:R-:W3:Y:S01]  /*0810*/  LDC.64 R152, c[0x0][0x428] ;  /* 0x00010a00ff987b82 */ /* 0x000ee20000000a00 */
[----:B-1----:R-:W-:-:S05]  /*0820*/  IMAD.WIDE R120, R0, 0x4, R120 ;  /* 0x0000000400787825 */ /* 0x002fca00078e0278 */
[----:B------:R-:W4:Y:S01]  /*0830*/  LDG.E R3, desc[UR6][R120.64] ;  /* 0x0000000678037981 */ /* 0x000f22000c1e1900 */
[----:B0-----:R-:W-:Y:S02]  /*0840*/  LOP3.LUT R155, R114, 0x1f, RZ, 0xc0, !PT ;  /* 0x0000001f729b7812 */ /* 0x001fe400078ec0ff */
[----:B------:R-:W-:Y:S02]  /*0850*/  SHF.R.S32.HI R114, RZ, 0x1f, R113 ;  /* 0x0000001fff727819 */ /* 0x000fe40000011471 */
[----:B------:R-:W-:Y:S02]  /*0860*/  LEA.HI.SX32 R197, R112, R155, 0x1e ;  /* 0x0000009b70c57211 */ /* 0x000fe400078ff2ff */
[----:B------:R-:W-:-:S03]  /*0870*/  LEA.HI R114, R114, R113, RZ, 0x2 ;  /* 0x0000007172727211 */ /* 0x000fc600078f10ff */
[----:B--2---:R-:W-:Y:S01]  /*0880*/  IMAD.WIDE.U32 R184, R197, 0x10, R148 ;  /* 0x00000010c5b87825 */ /* 0x004fe200078e0094 */
[----:B------:R-:W-:-:S05]  /*0890*/  LEA.HI.SX32 R155, R114, R155, 0x1e ;  /* 0x0000009b729b7211 */ /* 0x000fca00078ff2ff */
[----:B------:R-:W2:Y:S01]  /*08a0*/  LDG.E.128 R184, desc[UR6][R184.64] ;  /* 0x00000006b8b87981 */ /* 0x000ea2000c1e1d00 */
[----:B---3--:R-:W-:Y:S01]  /*08b0*/  IMAD.WIDE.U32 R112, R155, 0x10, R152 ;  /* 0x000000109b707825 */ /* 0x008fe200078e0098 */
[----:B------:R-:W-:Y:S02]  /*08c0*/  IADD3 R215, PT, PT, R197, 0x20, RZ ;  /* 0x00000020c5d77810 */ /* 0x000fe40007ffe0ff */
[----:B------:R-:W-:-:S03]  /*08d0*/  IADD3 R123, PT, PT, R155, 0x20, RZ ;  /* 0x000000209b7b7810 */ /* 0x000fc60007ffe0ff */
[----:B------:R-:W3:Y:S01]  /*08e0*/  LDG.E.128 R112, desc[UR6][R112.64] ;  /* 0x0000000670707981 */ /* 0x000ee2000c1e1d00 */
[----:B------:R-:W-:-:S04]  /*08f0*/  IMAD.WIDE.U32 R116, R215, 0x10, R148 ;  /* 0x00000010d7747825 */ /* 0x000fc800078e0094 */
[----:B------:R-:W-:Y:S01]  /*0900*/  IMAD.WIDE.U32 R122, R123, 0x10, R152 ;  /* 0x000000107b7a7825 */ /* 0x000fe200078e0098 */
[----:B------:R-:W-:Y:S01]  /*0910*/  IADD3 R217, PT, PT, R197, 0x40, RZ ;  /* 0x00000040c5d97810 */ /* 0x000fe20007ffe0ff */
[----:B------:R-:W3:Y:S01]  /*0920*/  LDG.E.128 R116, desc[UR6][R116.64] ;  /* 0x0000000674747981 */ /* 0x000ee2000c1e1d00 */
[----:B------:R-:W-:-:S03]  /*0930*/  IADD3 R129, PT, PT, R155, 0x40, RZ ;  /* 0x000000409b817810 */ /* 0x000fc60007ffe0ff */
[----:B------:R-:W3:Y:S01]  /*0940*/  LDG.E.128 R120, desc[UR6][R122.64] ;  /* 0x000000067a787981 */ /* 0x000ee2000c1e1d00 */
[----:B------:R-:W-:Y:S01]  /*0950*/  IMAD.WIDE.U32 R124, R217, 0x10, R148 ;  /* 0x00000010d97c7825 */ /* 0x000fe200078e0094 */
[----:B------:R-:W-:-:S03]  /*0960*/  IADD3 R219, PT, PT, R197, 0x60, RZ ;  /* 0x00000060c5db7810 */ /* 0x000fc60007ffe0ff */
[----:B------:R-:W-:Y:S02]  /*0970*/  IMAD.WIDE.U32 R128, R129, 0x10, R152 ;  /* 0x0000001081807825 */ /* 0x000fe400078e0098 */
[----:B------:R-:W3:Y:S01]  /*0980*/  LDG.E.128 R124, desc[UR6][R124.64] ;  /* 0x000000067c7c7981 */ /* 0x000ee2000c1e1d00 */
[----:B------:R-:W-:Y:S01]  /*0990*/  IADD3 R137, PT, PT, R155, 0x60, RZ ;  /* 0x000000609b897810 */ /* 0x000fe20007ffe0ff */
[----:B------:R-:W-:Y:S02]  /*09a0*/  IMAD.WIDE.U32 R132, R219, 0x10, R148 ;  /* 0x00000010db847825 */ /* 0x000fe400078e0094 */
[----:B------:R-:W3:Y:S02]  /*09b0*/  LDG.E.128 R128, desc[UR6][R128.64] ;  /* 0x0000000680807981 */ /* 0x000ee4000c1e1d00 */
[----:B------:R-:W-:Y:S01]  /*09c0*/  IMAD.WIDE.U32 R136, R137, 0x10, R152 ;  /* 0x0000001089887825 */ /* 0x000fe200078e0098 */
[----:B------:R-:W-:Y:S01]  /*09d0*/  IADD3 R221, PT, PT, R197, 0x80, RZ ;  /* 0x00000080c5dd7810 */ /* 0x000fe20007ffe0ff */
[----:B------:R-:W3:Y:S04]  /*09e0*/  LDG.E.128 R132, desc[UR6][R132.64] ;  /* 0x0000000684847981 */ /* 0x000ee8000c1e1d00 */
[----:B------:R-:W3:Y:S01]  /*09f0*/  LDG.E.128 R136, desc[UR6][R136.64] ;  /* 0x0000000688887981 */ /* 0x000ee2000c1e1d00 */
[----:B------:R-:W-:Y:S01]  /*0a00*/  IMAD.WIDE.U32 R140, R221, 0x10, R148 ;  /* 0x00000010dd8c7825 */ /* 0x000fe200078e0094 */
[----:B------:R-:W-:-:S05]  /*0a10*/  IADD3 R145, PT, PT, R155, 0x80, RZ ;  /* 0x000000809b917810 */ /* 0x000fca0007ffe0ff */
[----:B------:R-:W3:Y:S01]  /*0a20*/  LDG.E.128 R140, desc[UR6][R140.64] ;  /* 0x000000068c8c7981 */ /* 0x000ee2000c1e1d00 */
[----:B------:R-:W-:-:S06]  /*0a30*/  IMAD.WIDE.U32 R144, R145, 0x10, R152 ;  /* 0x0000001091907825 */ /* 0x000fcc00078e0098 */
[----:B------:R-:W3:Y:S01]  /*0a40*/  LDG.E.128 R144, desc[UR6][R144.64] ;  /* 0x0000000690907981 */ /* 0x000ee2000c1e1d00 */
[----:B------:R-:W-:Y:S02]  /*0a50*/  IADD3 R223, PT, PT, R197, 0xa0, RZ ;  /* 0x000000a0c5df7810 */ /* 0x000fe40007ffe0ff */
[----:B------:R-:W-:-:S03]  /*0a60*/  MOV R192, UR16 ;  /* 0x0000001000c07c02 */ /* 0x000fc60008000f00 */
[----:B------:R-:W-:Y:S01]  /*0a70*/  IMAD.WIDE.U32 R148, R223, 0x10, R148 ;  /* 0x00000010df947825 */ /* 0x000fe200078e0094 */
[----:B------:R-:W-:Y:S02]  /*0a80*/  MOV R195, UR17 ;  /* 0x0000001100c37c02 */ /* 0x000fe40008000f00 */
[----:B------:R-:W-:-:S03]  /*0a90*/  ISETP.NE.U32.AND P0, PT, R192, RZ, PT ;  /* 0x000000ffc000720c */ /* 0x000fc60003f05070 */
[----:B------:R-:W3:Y:S01]  /*0aa0*/  LDG.E.128 R148, desc[UR6][R148.64] ;  /* 0x0000000694947981 */ /* 0x000ee2000c1e1d00 */
[----:B------:R-:W-:Y:S02]  /*0ab0*/  ISETP.NE.AND.EX P0, PT, R195, RZ, PT, P0 ;  /* 0x000000ffc300720c */ /* 0x000fe40003f05300 */
[----:B------:R-:W-:-:S05]  /*0ac0*/  IADD3 R155, PT, PT, R155, 0xa0, RZ ;  /* 0x000000a09b9b7810 */ /* 0x000fca0007ffe0ff */
[----:B------:R-:W-:-:S06]  /*0ad0*/  IMAD.WIDE.U32 R152, R155, 0x10, R152 ;  /* 0x000000109b987825 */ /* 0x000fcc00078e0098 */
[----:B------:R-:W0:Y:S01]  /*0ae0*/  @P0 LDC.64 R212, c[0x0][0x438] ;  /* 0x00010e00ffd40b82 */ /* 0x000e220000000a00 */
[----:B------:R-:W3:Y:S07]  /*0af0*/  LDG.E.128 R152, desc[UR6][R152.64] ;  /* 0x0000000698987981 */ /* 0x000eee000c1e1d00 */
[----:B------:R-:W1:Y:S08]  /*0b00*/  @P0 LDC.64 R208, c[0x0][0x438] ;  /* 0x00010e00ffd00b82 */ /* 0x000e700000000a00 */
[----:B------:R-:W1:Y:S01]  /*0b10*/  @P0 LDC.64 R210, c[0x0][0x438] ;  /* 0x00010e00ffd20b82 */ /* 0x000e620000000a00 */
[----:B0-----:R-:W-:-:S07]  /*0b20*/  @P0 IMAD.WIDE.U32 R212, R217, 0x10, R212 ;  /* 0x00000010d9d40825 */ /* 0x001fce00078e00d4 */
[----:B------:R-:W0:Y:S01]  /*0b30*/  @P0 LDC.64 R188, c[0x0][0x438] ;  /* 0x00010e00ffbc0b82 */ /* 0x000e220000000a00 */
[----:B------:R-:W5:Y:S07]  /*0b40*/  @P0 LDG.E.128 R16, desc[UR6][R212.64] ;  /* 0x00000006d4100981 */ /* 0x000f6e000c1e1d00 */
[----:B------:R-:W0:Y:S01]  /*0b50*/  @P0 LDC.64 R190, c[0x0][0x438] ;  /* 0x00010e00ffbe0b82 */ /* 0x000e220000000a00 */
[----:B------:R-:W-:Y:S01]  /*0b60*/  ISETP.NE.AND P1, PT, RZ, UR8, PT ;  /* 0x00000008ff007c0c */ /* 0x000fe2000bf25270 */
[----:B-1----:R-:W-:-:S06]  /*0b70*/  @P0 IMAD.WIDE.U32 R208, R197, 0x10, R208 ;  /* 0x00000010c5d00825 */ /* 0x002fcc00078e00d0 */
[----:B------:R-:W1:Y:S01]  /*0b80*/  @P0 LDC.64 R206, c[0x0][0x438] ;  /* 0x00010e00ffce0b82 */ /* 0x000e620000000a00 */
[----:B------:R-:W-:Y:S01]  /*0b90*/  @P0 IMAD.WIDE.U32 R210, R215, 0x10, R210 ;  /* 0x00000010d7d20825 */ /* 0x000fe200078e00d2 */
[----:B------:R-:W5:Y:S03]  /*0ba0*/  @P0 LDG.E.128 R24, desc[UR6][R208.64] ;  /* 0x00000006d0180981 */ /* 0x000f66000c1e1d00 */
[----:B------:R-:W-:Y:S01]  /*0bb0*/  HADD2.F32 R215, -RZ, R168.H0_H0 ;  /* 0x200000a8ffd77230 */ /* 0x000fe20000004100 */
[----:B------:R-:W5:Y:S01]  /*0bc0*/  @P0 LDG.E.128 R20, desc[UR6][R210.64] ;  /* 0x00000006d2140981 */ /* 0x000f62000c1e1d00 */
[----:B0-----:R-:W-:-:S05]  /*0bd0*/  @P0 IMAD.WIDE.U32 R188, R219, 0x10, R188 ;  /* 0x00000010dbbc0825 */ /* 0x001fca00078e00bc */
[----:B------:R0:W5:Y:S01]  /*0be0*/  @P0 LDG.E.128 R12, desc[UR6][R188.64] ;  /* 0x00000006bc0c0981 */ /* 0x000162000c1e1d00 */
[----:B------:R-:W-:-:S05]  /*0bf0*/  @P0 IMAD.WIDE.U32 R190, R221, 0x10, R190 ;  /* 0x00000010ddbe0825 */ /* 0x000fca00078e00be */
[----:B------:R1:W5:Y:S01]  /*0c00*/  @P0 LDG.E.128 R8, desc[UR6][R190.64] ;  /* 0x00000006be080981 */ /* 0x000362000c1e1d00 */
[----:B0-----:R-:W-:Y:S02]  /*0c10*/  HADD2.F32 R188, -RZ, R199.H1_H1 ;  /* 0x300000c7ffbc7230 */ /* 0x001fe40000004100 */
[----:B-1----:R-:W-:-:S04]  /*0c20*/  @P0 IMAD.WIDE.U32 R206, R223, 0x10, R206 ;  /* 0x00000010dfce0825 */ /* 0x002fc800078e00ce */
[----:B------:R-:W-:Y:S01]  /*0c30*/  HADD2.F32 R189, -RZ, R170.H0_H0 ;  /* 0x200000aaffbd7230 */ /* 0x000fe20000004100 */
[----:B------:R0:W5:Y:S01]  /*0c40*/  @P0 LDG.E.128 R4, desc[UR6][R206.64] ;  /* 0x00000006ce040981 */ /* 0x000162000c1e1d00 */
[----:B------:R-:W-:Y:S01]  /*0c50*/  HADD2.F32 R190, -RZ, R183.H1_H1 ;  /* 0x300000b7ffbe7230 */ /* 0x000fe20000004100 */
[----:B----4-:R-:W-:-:S05]  /*0c60*/  FSEL R197, R3, RZ, !P1 ;  /* 0x000000ff03c57208 */ /* 0x010fca0004800000 */
[C---:B--2---:R-:W-:Y:S01]  /*0c70*/  FADD.FTZ R3, -R197.reuse, R184 ;  /* 0x000000b8c5037221 */ /* 0x044fe20000010100 */
[C---:B------:R-:W-:Y:S01]  /*0c80*/  FADD.FTZ R185, -R197.reuse, R185 ;  /* 0x000000b9c5b97221 */ /* 0x040fe20000010100 */
[----:B------:R-:W-:Y:S02]  /*0c90*/  HADD2.F32 R184, -RZ, R199.H0_H0 ;  /* 0x200000c7ffb87230 */ /* 0x000fe40000004100 */
[----:B-----5:R-:W-:Y:S01]  /*0ca0*/  FMUL.FTZ R3, R180, R3 ;  /* 0x00000003b4037220 */ /* 0x020fe20000410000 */
[C---:B------:R-:W-:Y:S01]  /*0cb0*/  FADD.FTZ R211, -R197.reuse, R187 ;  /* 0x000000bbc5d37221 */ /* 0x040fe20000010100 */
[----:B------:R-:W-:Y:S02]  /*0cc0*/  HADD2.F32 R187, -RZ, R169.H0_H0 ;  /* 0x200000a9ffbb7230 */ /* 0x000fe40000004100 */
[----:B---3--:R-:W-:Y:S01]  /*0cd0*/  FMUL.FTZ R182, R112, R215 ;  /* 0x000000d770b67220 */ /* 0x008fe20000410000 */
[----:B------:R-:W-:Y:S01]  /*0ce0*/  FADD.FTZ R84, R84, R112 ;  /* 0x0000007054547221 */ /* 0x000fe20000010000 */
[----:B------:R-:W-:Y:S01]  /*0cf0*/  FFMA.FTZ R28, R112, R3, R28 ;  /* 0x00000003701c7223 */ /* 0x000fe2000001001c */
[C---:B------:R-:W-:Y:S01]  /*0d00*/  FMUL.FTZ R112, R180.reuse, R185 ;  /* 0x000000b9b4707220 */ /* 0x040fe20000410000 */
[----:B------:R-:W-:Y:S01]  /*0d10*/  FADD.FTZ R209, -R197, R186 ;  /* 0x000000bac5d17221 */ /* 0x000fe20000010100 */
[----:B------:R-:W-:Y:S01]  /*0d20*/  FMUL.FTZ R185, R113, R184 ;  /* 0x000000b871b97220 */ /* 0x000fe20000410000 */
[C---:B------:R-:W-:Y:S01]  /*0d30*/  FMUL.FTZ R184, R180.reuse, R211 ;  /* 0x000000d3b4b87220 */ /* 0x040fe20000410000 */
[----:B------:R-:W-:Y:S01]  /*0d40*/  FADD.FTZ R85, R85, R113 ;  /* 0x0000007155557221 */ /* 0x000fe20000010000 */
[----:B------:R-:W-:Y:S01]  /*0d50*/  FFMA.FTZ R29, R113, R112, R29 ;  /* 0x00000070711d7223 */ /* 0x000fe2000001001d */
[----:B------:R-:W-:Y:S01]  /*0d60*/  FMUL.FTZ R113, R180, R209 ;  /* 0x000000d1b4717220 */ /* 0x000fe20000410000 */
[----:B------:R-:W-:Y:S01]  /*0d70*/  FMUL.FTZ R186, R114, R187 ;  /* 0x000000bb72ba7220 */ /* 0x000fe20000410000 */
[----:B------:R-:W-:Y:S01]  /*0d80*/  FMUL.FTZ R187, R115, R188 ;  /* 0x000000bc73bb7220 */ /* 0x000fe20000410000 */
[----:B------:R-:W-:Y:S01]  /*0d90*/  FADD.FTZ R87, R87, R115 ;  /* 0x0000007357577221 */ /* 0x000fe20000010000 */
[----:B------:R-:W-:Y:S01]  /*0da0*/  FFMA.FTZ R31, R115, R184, R31 ;  /* 0x000000b8731f7223 */ /* 0x000fe2000001001f */
[C---:B------:R-:W-:Y:S01]  /*0db0*/  FADD.FTZ R115, -R197.reuse, R116 ;  /* 0x00000074c5737221 */ /* 0x040fe20000010100 */
[C---:B------:R-:W-:Y:S01]  /*0dc0*/  FADD.FTZ R191, -R197.reuse, R118 ;  /* 0x00000076c5bf7221 */ /* 0x040fe20000010100 */
[----:B------:R-:W-:Y:S01]  /*0dd0*/  FADD.FTZ R117, -R197, R117 ;  /* 0x00000075c5757221 */ /* 0x000fe20000010100 */
[----:B------:R-:W-:-:S02]  /*0de0*/  HADD2.F32 R118, -RZ, R198.H0_H0 ;  /* 0x200000c6ff767230 */ /* 0x000fc40000004100 */
[----:B------:R-:W-:Y:S01]  /*0df0*/  FADD.FTZ R86, R86, R114 ;  /* 0x0000007256567221 */ /* 0x000fe20000010000 */
[----:B------:R-:W-:Y:S01]  /*0e00*/  FFMA.FTZ R30, R114, R113, R30 ;  /* 0x00000071721e7223 */ /* 0x000fe2000001001e */
[----:B0-----:R-:W-:Y:S01]  /*0e10*/  FADD.FTZ R207, -R197, R119 ;  /* 0x00000077c5cf7221 */ /* 0x001fe20000010100 */
[----:B------:R-:W-:Y:S01]  /*0e20*/  FMUL.FTZ R114, R120, R189 ;  /* 0x000000bd78727220 */ /* 0x000fe20000410000 */
[C---:B------:R-:W-:Y:S01]  /*0e30*/  FMUL.FTZ R115, R180.reuse, R115 ;  /* 0x00000073b4737220 */ /* 0x040fe20000410000 */
[----:B------:R-:W-:Y:S02]  /*0e40*/  HADD2.F32 R189, -RZ, R171.H0_H0 ;  /* 0x200000abffbd7230 */ /* 0x000fe40000004100 */
[C---:B------:R-:W-:Y:S01]  /*0e50*/  FMUL.FTZ R116, R180.reuse, R117 ;  /* 0x00000075b4747220 */ /* 0x040fe20000410000 */
[----:B------:R-:W-:Y:S01]  /*0e60*/  FMUL.FTZ R117, R121, R118 ;  /* 0x0000007679757220 */ /* 0x000fe20000410000 */
[----:B------:R-:W-:Y:S02]  /*0e70*/  HADD2.F32 R188, -RZ, R198.H1_H1 ;  /* 0x300000c6ffbc7230 */ /* 0x000fe40000004100 */
[----:B------:R-:W-:Y:S01]  /*0e80*/  FMUL.FTZ R118, R180, R207 ;  /* 0x000000cfb4767220 */ /* 0x000fe20000410000 */
[----:B------:R-:W-:Y:S01]  /*0e90*/  FADD.FTZ R80, R80, R120 ;  /* 0x0000007850507221 */ /* 0x000fe20000010000 */
[----:B------:R-:W-:Y:S01]  /*0ea0*/  FFMA.FTZ R32, R120, R115, R32 ;  /* 0x0000007378207223 */ /* 0x000fe20000010020 */
[----:B------:R-:W-:Y:S01]  /*0eb0*/  FMUL.FTZ R120, R122, R189 ;  /* 0x000000bd7a787220 */ /* 0x000fe20000410000 */
[----:B------:R-:W-:Y:S01]  /*0ec0*/  FADD.FTZ R81, R81, R121 ;  /* 0x0000007951517221 */ /* 0x000fe20000010000 */
[----:B------:R-:W-:Y:S01]  /*0ed0*/  FFMA.FTZ R33, R121, R116, R33 ;  /* 0x0000007479217223 */ /* 0x000fe20000010021 */
[----:B------:R-:W-:Y:S01]  /*0ee0*/  FMUL.FTZ R119, R180, R191 ;  /* 0x000000bfb4777220 */ /* 0x000fe20000410000 */
[----:B------:R-:W-:-:S02]  /*0ef0*/  HADD2.F32 R189, -RZ, R172.H0_H0 ;  /* 0x200000acffbd7230 */ /* 0x000fc40000004100 */
[----:B------:R-:W-:Y:S01]  /*0f00*/  FMUL.FTZ R121, R123, R188 ;  /* 0x000000bc7b797220 */ /* 0x000fe20000410000 */
[----:B------:R-:W-:Y:S01]  /*0f10*/  FADD.FTZ R83, R83, R123 ;  /* 0x0000007b53537221 */ /* 0x000fe20000010000 */
[----:B------:R-:W-:Y:S01]  /*0f20*/  FFMA.FTZ R35, R123, R118, R35 ;  /* 0x000000767b237223 */ /* 0x000fe20000010023 */
[C---:B------:R-:W-:Y:S01]  /*0f30*/  FADD.FTZ R123, -R197.reuse, R124 ;  /* 0x0000007cc57b7221 */ /* 0x040fe20000010100 */
[C---:B------:R-:W-:Y:S01]  /*0f40*/  FADD.FTZ R191, -R197.reuse, R126 ;  /* 0x0000007ec5bf7221 */ /* 0x040fe20000010100 */
[C---:B------:R-:W-:Y:S01]  /*0f50*/  FADD.FTZ R125, -R197.reuse, R125 ;  /* 0x0000007dc57d7221 */ /* 0x040fe20000010100 */
[----:B------:R-:W-:Y:S02]  /*0f60*/  HADD2.F32 R126, -RZ, R196.H0_H0 ;  /* 0x200000c4ff7e7230 */ /* 0x000fe40000004100 */
[----:B------:R-:W-:Y:S01]  /*0f70*/  FADD.FTZ R82, R82, R122 ;  /* 0x0000007a52527221 */ /* 0x000fe20000010000 */
[----:B------:R-:W-:Y:S01]  /*0f80*/  FFMA.FTZ R34, R122, R119, R34 ;  /* 0x000000777a227223 */ /* 0x000fe20000010022 */
[----:B------:R-:W-:Y:S01]  /*0f90*/  FADD.FTZ R207, -R197, R127 ;  /* 0x0000007fc5cf7221 */ /* 0x000fe20000010100 */
[----:B------:R-:W-:Y:S01]  /*0fa0*/  FMUL.FTZ R122, R128, R189 ;  /* 0x000000bd807a7220 */ /* 0x000fe20000410000 */
[----:B------:R-:W-:Y:S01]  /*0fb0*/  FMUL.FTZ R123, R180, R123 ;  /* 0x0000007bb47b7220 */ /* 0x000fe20000410000 */
[----:B------:R-:W-:-:S02]  /*0fc0*/  HADD2.F32 R189, -RZ, R173.H0_H0 ;  /* 0x200000adffbd7230 */ /* 0x000fc40000004100 */
[C---:B------:R-:W-:Y:S01]  /*0fd0*/  FMUL.FTZ R124, R180.reuse, R125 ;  /* 0x0000007db47c7220 */ /* 0x040fe20000410000 */
        /* <DEDUP_REMOVED lines=12> */
[----:B------:R-:W-:Y:S01]  /*10a0*/  FADD.FTZ R79, R79, R131 ;  /* 0x000000834f4f7221 */ /* 0x000fe20000010000 */
[----:B------:R-:W-:Y:S01]  /*10b0*/  FFMA.FTZ R39, R131, R126, R39 ;  /* 0x0000007e83277223 */ /* 0x000fe20000010027 */
[C---:B------:R-:W-:Y:S01]  /*10c0*/  FADD.FTZ R133, -R197.reuse, R133 ;  /* 0x00000085c5857221 */ /* 0x040fe20000010100 */
[----:B------:R-:W-:Y:S02]  /*10d0*/  HADD2.F32 R134, -RZ, R194.H0_H0 ;  /* 0x200000c2ff867230 */ /* 0x000fe40000004100 */
[C---:B------:R-:W-:Y:S01]  /*10e0*/  FADD.FTZ R131, -R197.reuse, R132 ;  /* 0x00000084c5837221 */ /* 0x040fe20000010100 */
[----:B------:R-:W-:Y:S01]  /*10f0*/  FADD.FTZ R207, -R197, R135 ;  /* 0x00000087c5cf7221 */ /* 0x000fe20000010100 */
[----:B------:R-:W-:Y:S01]  /*1100*/  FADD.FTZ R78, R78, R130 ;  /* 0x000000824e4e7221 */ /* 0x000fe20000010000 */
[----:B------:R-:W-:Y:S01]  /*1110*/  FFMA.FTZ R38, R130, R127, R38 ;  /* 0x0000007f82267223 */ /* 0x000fe20000010026 */
[----:B------:R-:W-:Y:S01]  /*1120*/  FMUL.FTZ R130, R136, R189 ;  /* 0x000000bd88827220 */ /* 0x000fe20000410000 */
[C---:B------:R-:W-:Y:S01]  /*1130*/  FMUL.FTZ R132, R180.reuse, R133 ;  /* 0x00000085b4847220 */ /* 0x040fe20000410000 */
[----:B------:R-:W-:Y:S01]  /*1140*/  FMUL.FTZ R131, R180, R131 ;  /* 0x00000083b4837220 */ /* 0x000fe20000410000 */
        /* <DEDUP_REMOVED lines=8> */
[----:B------:R-:W-:Y:S01]  /*11d0*/  FMUL.FTZ R135, R180, R191 ;  /* 0x000000bfb4877220 */ /* 0x000fe20000410000 */
[----:B------:R-:W-:Y:S01]  /*11e0*/  FMUL.FTZ R136, R138, R189 ;  /* 0x000000bd8a887220 */ /* 0x000fe20000410000 */
[----:B------:R-:W-:Y:S01]  /*11f0*/  FMUL.FTZ R137, R139, R188 ;  /* 0x000000bc8b897220 */ /* 0x000fe20000410000 */
[----:B------:R-:W-:Y:S01]  /*1200*/  FADD.FTZ R75, R75, R139 ;  /* 0x0000008b4b4b7221 */ /* 0x000fe20000010000 */
[----:B------:R-:W-:Y:S01]  /*1210*/  FFMA.FTZ R99, R139, R134, R99 ;  /* 0x000000868b637223 */ /* 0x000fe20000010063 */
[----:B------:R-:W-:Y:S01]  /*1220*/  FADD.FTZ R189, -R197, R140 ;  /* 0x0000008cc5bd7221 */ /* 0x000fe20000010100 */
[----:B------:R-:W-:Y:S01]  /*1230*/  FFMA.FTZ R139, R3, R182, RZ ;  /* 0x000000b6038b7223 */ /* 0x000fe200000100ff */
[----:B------:R-:W-:Y:S01]  /*1240*/  FADD.FTZ R140, RZ, R182 ;  /* 0x000000b6ff8c7221 */ /* 0x000fe20000010000 */
[----:B------:R-:W-:Y:S01]  /*1250*/  FADD.FTZ R74, R74, R138 ;  /* 0x0000008a4a4a7221 */ /* 0x000fe20000010000 */
[----:B------:R-:W-:Y:S01]  /*1260*/  FFMA.FTZ R98, R138, R135, R98 ;  /* 0x000000878a627223 */ /* 0x000fe20000010062 */
[----:B------:R-:W-:Y:S01]  /*1270*/  FFMA.FTZ R138, R112, R185, R139 ;  /* 0x000000b9708a7223 */ /* 0x000fe2000001008b */
[----:B------:R-:W-:Y:S01]  /*1280*/  FADD.FTZ R139, R185, R140 ;  /* 0x0000008cb98b7221 */ /* 0x000fe20000010000 */
[C---:B------:R-:W-:Y:S01]  /*1290*/  FADD.FTZ R191, -R197.reuse, R141 ;  /* 0x0000008dc5bf7221 */ /* 0x040fe20000010100 */
[----:B------:R-:W-:Y:S01]  /*12a0*/  FADD.FTZ R209, -R197, R143 ;  /* 0x0000008fc5d17221 */ /* 0x000fe20000010100 */
[----:B------:R-:W-:Y:S01]  /*12b0*/  FFMA.FTZ R141, R113, R186, R138 ;  /* 0x000000ba718d7223 */ /* 0x000fe2000001008a */
[----:B------:R-:W-:Y:S01]  /*12c0*/  FADD.FTZ R188, R186, R139 ;  /* 0x0000008bbabc7221 */ /* 0x000fe20000010000 */
[----:B------:R-:W-:-:S02]  /*12d0*/  HADD2.F32 R143, -RZ, R176.H0_H0 ;  /* 0x200000b0ff8f7230 */ /* 0x000fc40000004100 */
[----:B------:R-:W-:Y:S01]  /*12e0*/  FMUL.FTZ R139, R180, R189 ;  /* 0x000000bdb48b7220 */ /* 0x000fe20000410000 */
[----:B------:R-:W-:Y:S01]  /*12f0*/  FFMA.FTZ R140, R184, R187, R141 ;  /* 0x000000bbb88c7223 */ /* 0x000fe2000001008d */
[----:B------:R-:W-:Y:S01]  /*1300*/  FADD.FTZ R207, -R197, R142 ;  /* 0x0000008ec5cf7221 */ /* 0x000fe20000010100 */
[----:B------:R-:W-:Y:S01]  /*1310*/  FADD.FTZ R141, R187, R188 ;  /* 0x000000bcbb8d7221 */ /* 0x000fe20000010000 */
[----:B------:R-:W-:Y:S02]  /*1320*/  HADD2.F32 R142, -RZ, R183.H0_H0 ;  /* 0x200000b7ff8e7230 */ /* 0x000fe40000004100 */
[----:B------:R-:W-:Y:S01]  /*1330*/  FMUL.FTZ R138, R144, R143 ;  /* 0x0000008f908a7220 */ /* 0x000fe20000410000 */
[----:B------:R-:W-:Y:S01]  /*1340*/  FADD.FTZ R68, R68, R144 ;  /* 0x0000009044447221 */ /* 0x000fe20000010000 */
[----:B------:R-:W-:Y:S01]  /*1350*/  FFMA.FTZ R92, R144, R139, R92 ;  /* 0x0000008b905c7223 */ /* 0x000fe2000001005c */
        /* <DEDUP_REMOVED lines=10> */
[----:B------:R-:W-:-:S02]  /*1400*/  HADD2.F32 R145, -RZ, R177.H0_H0 ;  /* 0x200000b1ff917230 */ /* 0x000fc40000004100 */
[----:B------:R-:W-:Y:S01]  /*1410*/  FFMA.FTZ R144, R118, R121, R143 ;  /* 0x0000007976907223 */ /* 0x000fe2000001008f */
[----:B------:R-:W-:Y:S02]  /*1420*/  FADD.FTZ R189, R121, R142 ;  /* 0x0000008e79bd7221 */ /* 0x000fe40000010000 */
[----:B------:R-:W-:Y:S01]  /*1430*/  FMUL.FTZ R142, R146, R145 ;  /* 0x00000091928e7220 */ /* 0x000fe20000410000 */
        /* <DEDUP_REMOVED lines=12> */
[----:B------:R-:W-:-:S02]  /*1500*/  FMUL.FTZ R146, R180, R209 ;  /* 0x000000d1b4927220 */ /* 0x000fc40000410000 */
[----:B------:R-:W-:Y:S01]  /*1510*/  FFMA.FTZ R145, R131, R130, R188 ;  /* 0x0000008283917223 */ /* 0x000fe200000100bc */
[----:B------:R-:W-:Y:S01]  /*1520*/  FADD.FTZ R188, R130, R189 ;  /* 0x000000bd82bc7221 */ /* 0x000fe20000010000 */
[----:B------:R-:W-:Y:S01]  /*1530*/  FADD.FTZ R71, R71, R147 ;  /* 0x0000009347477221 */ /* 0x000fe20000010000 */
[----:B------:R-:W-:Y:S01]  /*1540*/  FFMA.FTZ R95, R147, R146, R95 ;  /* 0x00000092935f7223 */ /* 0x000fe2000001005f */
[C---:B------:R-:W-:Y:S01]  /*1550*/  FADD.FTZ R147, -R197.reuse, R148 ;  /* 0x00000094c5937221 */ /* 0x040fe20000010100 */
[C---:B------:R-:W-:Y:S01]  /*1560*/  FADD.FTZ R191, -R197.reuse, R149 ;  /* 0x00000095c5bf7221 */ /* 0x040fe20000010100 */
[C---:B------:R-:W-:Y:S01]  /*1570*/  FADD.FTZ R207, -R197.reuse, R150 ;  /* 0x00000096c5cf7221 */ /* 0x040fe20000010100 */
[----:B------:R-:W-:Y:S01]  /*1580*/  FADD.FTZ R197, -R197, R151 ;  /* 0x00000097c5c57221 */ /* 0x000fe20000010100 */
[----:B------:R-:W-:Y:S01]  /*1590*/  FFMA.FTZ R148, R132, R133, R145 ;  /* 0x0000008584947223 */ /* 0x000fe20000010091 */
[----:B------:R-:W-:-:S03]  /*15a0*/  FADD.FTZ R151, R133, R188 ;  /* 0x000000bc85977221 */ /* 0x000fc60000010000 */
        /* <DEDUP_REMOVED lines=8> */
[----:B------:R-:W-:Y:S02]  /*1630*/  HADD2.F32 R145, -RZ, R178.H0_H0 ;  /* 0x200000b2ff917230 */ /* 0x000fe40000004100 */
        /* <DEDUP_REMOVED lines=10> */
[----:B------:R-:W-:Y:S01]  /*16e0*/  FMUL.FTZ R189, R153, R188 ;  /* 0x000000bc99bd7220 */ /* 0x000fe20000410000 */
[----:B------:R-:W-:-:S02]  /*16f0*/  HADD2.F32 R191, -RZ, R179.H0_H0 ;  /* 0x200000b3ffbf7230 */ /* 0x000fc40000004100 */
[----:B------:R-:W-:Y:S01]  /*1700*/  FFMA.FTZ R149, R147, R145, R150 ;  /* 0x0000009193957223 */ /* 0x000fe20000010096 */
[----:B------:R-:W-:Y:S01]  /*1710*/  FADD.FTZ R148, R145, R148 ;  /* 0x0000009491947221 */ /* 0x000fe20000010000 */
[----:B------:R-:W-:Y:S01]  /*1720*/  FADD.FTZ R65, R65, R153 ;  /* 0x0000009941417221 */ /* 0x000fe20000010000 */
[----:B------:R-:W-:Y:S01]  /*1730*/  FFMA.FTZ R89, R153, R152, R89 ;  /* 0x0000009899597223 */ /* 0x000fe20000010059 */
[----:B------:R-:W-:Y:S02]  /*1740*/  HADD2.F32 R206, -RZ, R181.H1_H1 ;  /* 0x300000b5ffce7230 */ /* 0x000fe40000004100 */
[----:B------:R-:W-:Y:S01]  /*1750*/  FFMA.FTZ R150, R152, R189, R149 ;  /* 0x000000bd98967223 */ /* 0x000fe20000010095 */
[----:B------:R-:W-:Y:S01]  /*1760*/  FMUL.FTZ R153, R180, R207 ;  /* 0x000000cfb4997220 */ /* 0x000fe20000410000 */
[----:B------:R-:W-:Y:S01]  /*1770*/  FMUL.FTZ R188, R154, R191 ;  /* 0x000000bf9abc7220 */ /* 0x000fe20000410000 */
        /* <DEDUP_REMOVED lines=11> */
[----:B------:R-:W-:Y:S06]  /*1830*/  BRA `(.L_x_11613) ;  /* 0x0000000000747947 */ /* 0x000fec0003800000 */
.L_x_11612:
        /* <DEDUP_REMOVED lines=29> */
.L_x_11613:
[----:B------:R-:W-:Y:S05]  /*1a10*/  BSYNC.RECONVERGENT B1 ;  /* 0x0000000000017941 */ /* 0x000fea0003800200 */
.L_x_11611:
        /* <DEDUP_REMOVED lines=21> */
.L_x_11739:
        /* <DEDUP_REMOVED lines=41> */
.L_x_11619:
[----:B------:R-:W-:Y:S05]  /*1e00*/  BSYNC.RECONVERGENT B2 ;  /* 0x0000000000027941 */ /* 0x000fea0003800200 */
.L_x_11618:
        /* <DEDUP_REMOVED lines=11> */
.L_x_11621:
[----:B------:R-:W-:Y:S05]  /*1ec0*/  BSYNC.RECONVERGENT B2 ;  /* 0x0000000000027941 */ /* 0x000fea0003800200 */
.L_x_11620:
        /* <DEDUP_REMOVED lines=11> */
.L_x_11623:
[----:B------:R-:W-:Y:S05]  /*1f80*/  BSYNC.RECONVERGENT B2 ;  /* 0x0000000000027941 */ /* 0x000fea0003800200 */
.L_x_11622:
        /* <DEDUP_REMOVED lines=11> */
.L_x_11617:
        /* <DEDUP_REMOVED lines=28> */
.L_x_11626:
[----:B------:R-:W-:Y:S05]  /*2200*/  BSYNC.RECONVERGENT B2 ;  /* 0x0000000000027941 */ /* 0x000fea0003800200 */
.L_x_11625:
        /* <DEDUP_REMOVED lines=11> */
.L_x_11628:
[----:B------:R-:W-:Y:S05]  /*22c0*/  BSYNC.RECONVERGENT B2 ;  /* 0x0000000000027941 */ /* 0x000fea0003800200 */
.L_x_11627:
        /* <DEDUP_REMOVED lines=11> */
.L_x_11630:
[----:B------:R-:W-:Y:S05]  /*2380*/  BSYNC.RECONVERGENT B2 ;  /* 0x0000000000027941 */ /* 0x000fea0003800200 */
.L_x_11629:
[----:B------:R-:W-:Y:S05]  /*2390*/  @!P3 BRA `(.L_x_11624) ;  /* 0x000000040050b947 */ /* 0x000fea0003800000 */
[----:B------:R-:W-:Y:S02]  /*23a0*/  HADD2.F32 R107, -RZ, R205.H1_H1 ;  /* 0x300000cdff6b7230 */ /* 0x000fe40000004100 */
[----:B------:R-:W-:-:S04]  /*23b0*/  FMUL.FTZ R148, R111, UR11 ;  /* 0x0000000b6f947c20 */ /* 0x000fc80008410000 */
[-C--:B-----5:R-:W-:Y:S01]  /*23c0*/  FFMA.FTZ R63, R103, R148.reuse, R63 ;  /* 0x00000094673f7223 */ /* 0x0a0fe2000001003f */
[----:B------:R-:W-:Y:S01]  /*23d0*/  FMUL.FTZ R107, R107, R148 ;  /* 0x000000946b6b7220 */ /* 0x000fe20000410000 */
[----:B------:R-:W-:Y:S06]  /*23e0*/  BRA `(.L_x_11624) ;  /* 0x00000004003c7947 */ /* 0x000fec0003800000 */
.L_x_11616:
        /* <DEDUP_REMOVED lines=21> */
[----:B0-----:R-:W-:Y:S01]  /*2540*/  @P3 FMUL.FTZ R149, R148, R209 ;  /* 0x000000d194953220 */ /* 0x001fe20000410000 */
[----:B------:R-:W-:-:S03]  /*2550*/  @P3 HADD2.F32 R209, -RZ, R205.H0_H0 ;  /* 0x200000cdffd13230 */ /* 0x000fc60000004100 */
[-C--:B------:R-:W-:Y:S01]  /*2560*/  @P3 FMUL.FTZ R104, R208, R149.reuse ;  /* 0x00000095d0683220 */ /* 0x080fe20000410000 */
[----:B-----5:R-:W-:Y:S01]  /*2570*/  @P3 FFMA.FTZ R60, R100, R149, R60 ;  /* 0x00000095643c3223 */ /* 0x020fe2000001003c */
[----:B-1----:R-:W-:Y:S01]  /*2580*/  @P3 FMUL.FTZ R148, R150, R211 ;  /* 0x000000d396943220 */ /* 0x002fe20000410000 */
[----:B------:R-:W-:-:S03]  /*2590*/  @P3 HADD2.F32 R150, -RZ, R157.H0_H0 ;  /* 0x2000009dff963230 */ /* 0x000fc60000004100 */
[-C--:B------:R-:W-:Y:S01]  /*25a0*/  @P3 FMUL.FTZ R105, R209, R148.reuse ;  /* 0x00000094d1693220 */ /* 0x080fe20000410000 */
[----:B------:R-:W-:Y:S01]  /*25b0*/  @P3 FFMA.FTZ R61, R101, R148, R61 ;  /* 0x00000094653d3223 */ /* 0x000fe2000001003d */
        /* <DEDUP_REMOVED lines=13> */
.L_x_11631:
        /* <DEDUP_REMOVED lines=12> */
[----:B------:R-:W-:Y:S01]  /*2750*/  @P2 FFMA.FTZ R150, R180, R148, R27 ;  /* 0x00000094b4962223 */ /* 0x000fe2000001001b */
[----:B------:R-:W-:Y:S01]  /*2760*/  MOV R109, R25 ;  /* 0x00000019006d7202 */ /* 0x000fe20000000f00 */
[----:B------:R-:W-:Y:S01]  /*2770*/  @P2 FADD.FTZ R151, R186, -R111 ;  /* 0x8000006fba972221 */ /* 0x000fe20000010000 */
[----:B------:R-:W-:Y:S01]  /*2780*/  @P3 HADD2.F32 R208, -RZ, R156.H0_H0 ;  /* 0x2000009cffd03230 */ /* 0x000fe20000004100 */
[----:B------:R-:W2:Y:S01]  /*2790*/  @P3 LDC R210, c[0x0][0x40c] ;  /* 0x00010300ffd23b82 */ /* 0x000ea20000000800 */
[C---:B------:R-:W-:Y:S01]  /*27a0*/  @P2 FFMA.FTZ R109, R180.reuse, R110, R25 ;  /* 0x0000006eb46d2223 */ /* 0x040fe20000010019 */
[--C-:B------:R-:W-:Y:S01]  /*27b0*/  @P3 HADD2.F32 R213, -RZ, R205.reuse.H1_H1 ;  /* 0x300000cdffd53230 */ /* 0x100fe20000004100 */
[----:B------:R-:W-:Y:S01]  /*27c0*/  MOV R110, R26 ;  /* 0x0000001a006e7202 */ /* 0x000fe20000000f00 */
[----:B------:R-:W-:Y:S01]  /*27d0*/  @P2 FFMA.FTZ R110, R180, R151, R26 ;  /* 0x00000097b46e2223 */ /* 0x000fe2000001001a */
[----:B------:R-:W-:-:S03]  /*27e0*/  @P3 HADD2.F32 R151, -RZ, R205.H0_H0 ;  /* 0x200000cdff973230 */ /* 0x000fc60000004100 */
        /* <DEDUP_REMOVED lines=15> */
.L_x_11624:
[----:B------:R-:W-:Y:S05]  /*28e0*/  BSYNC.RECONVERGENT B1 ;  /* 0x0000000000017941 */ /* 0x000fea0003800200 */
.L_x_11615:
        /* <DEDUP_REMOVED lines=10> */
[----:B-----5:R-:W1:Y:S01]  /*2990*/  LDC.64 R100, c[0x0][0x390] ;  /* 0x0000e400ff647b82 */ /* 0x020e620000000a00 */
[----:B------:R-:W-:-:S05]  /*29a0*/  IADD3 R103, PT, PT, R193, 0x20, RZ ;  /* 0x00000020c1677810 */ /* 0x000fca0007ffe0ff */
[----:B-1----:R-:W-:-:S06]  /*29b0*/  IMAD.WIDE.U32 R100, R103, 0x10, R100 ;  /* 0x0000001067647825 */ /* 0x002fcc00078e0064 */
[----:B------:R-:W5:Y:S02]  /*29c0*/  LDG.E.128 R100, desc[UR6][R100.64] ;  /* 0x0000000664647981 */ /* 0x000f64000c1e1d00 */
.L_x_11633:
[----:B------:R-:W-:Y:S05]  /*29d0*/  BSYNC.RECONVERGENT B1 ;  /* 0x0000000000017941 */ /* 0x000fea0003800200 */
.L_x_11632:
        /* <DEDUP_REMOVED lines=14> */
[----:B------:R-:W-:Y:S01]  /*2ac0*/  @P3 HADD2.F32 R148, -RZ, R158.H0_H0 ;  /* 0x2000009eff943230 */ /* 0x000fe20000004100 */
        /* <DEDUP_REMOVED lines=8> */
[----:B------:R-:W-:-:S02]  /*2b50*/  @P3 HADD2.F32 R149, -RZ, R204.H0_H0 ;  /* 0x200000ccff953230 */ /* 0x000fc40000004100 */
        /* <DEDUP_REMOVED lines=17> */
.L_x_11636:
        /* <DEDUP_REMOVED lines=11> */
[C---:B------:R-:W-:Y:S01]  /*2d20*/  @P2 FFMA.FTZ R150, R180.reuse, R206, R21 ;  /* 0x000000ceb4962223 */ /* 0x040fe20000010015 */
[----:B------:R-:W-:Y:S01]  /*2d30*/  MOV R151, R22 ;  /* 0x0000001600977202 */ /* 0x000fe20000000f00 */
[----:B------:R-:W-:Y:S01]  /*2d40*/  @P2 FFMA.FTZ R151, R180, R211, R22 ;  /* 0x000000d3b4972223 */ /* 0x000fe20000010016 */
[----:B------:R-:W-:-:S02]  /*2d50*/  @P3 HADD2.F32 R206, -RZ, R158.H0_H0 ;  /* 0x2000009effce3230 */ /* 0x000fc40000004100 */
[----:B------:R-:W2:Y:S01]  /*2d60*/  @P3 LDC R208, c[0x0][0x40c] ;  /* 0x00010300ffd03b82 */ /* 0x000ea20000000800 */
[----:B-1----:R-:W-:Y:S01]  /*2d70*/  @P3 FMUL.FTZ R149, R148, R207 ;  /* 0x000000cf94953220 */ /* 0x002fe20000410000 */
[----:B------:R-:W-:-:S03]  /*2d80*/  @P3 HADD2.F32 R207, -RZ, R204.H0_H0 ;  /* 0x200000ccffcf3230 */ /* 0x000fc60000004100 */
[-C--:B------:R-:W-:Y:S01]  /*2d90*/  @P3 FMUL.FTZ R104, R206, R149.reuse ;  /* 0x00000095ce683220 */ /* 0x080fe20000410000 */
[----:B-----5:R-:W-:Y:S01]  /*2da0*/  @P3 FFMA.FTZ R56, R100, R149, R56 ;  /* 0x0000009564383223 */ /* 0x020fe20000010038 */
[----:B0-----:R-:W-:Y:S01]  /*2db0*/  @P3 FMUL.FTZ R148, R150, R209 ;  /* 0x000000d196943220 */ /* 0x001fe20000410000 */
        /* <DEDUP_REMOVED lines=16> */
.L_x_11635:
        /* <DEDUP_REMOVED lines=29> */
.L_x_11640:
[----:B------:R-:W-:Y:S05]  /*3090*/  BSYNC.RECONVERGENT B2 ;  /* 0x0000000000027941 */ /* 0x000fea0003800200 */
.L_x_11639:
        /* <DEDUP_REMOVED lines=11> */
.L_x_11642:
[----:B------:R-:W-:Y:S05]  /*3150*/  BSYNC.RECONVERGENT B2 ;  /* 0x0000000000027941 */ /* 0x000fea0003800200 */
.L_x_11641:
        /* <DEDUP_REMOVED lines=11> */
.L_x_11644:
[----:B------:R-:W-:Y:S05]  /*3210*/  BSYNC.RECONVERGENT B2 ;  /* 0x0000000000027941 */ /* 0x000fea0003800200 */
.L_x_11643:
[----:B------:R-:W-:Y:S02]  /*3220*/  MOV R108, R148 ;  /* 0x00000094006c7202 */ /* 0x000fe40000000f00 */
[----:B------:R-:W-:Y:S01]  /*3230*/  MOV R111, R149 ;  /* 0x00000095006f7202 */ /* 0x000fe20000000f00 */
[----:B------:R-:W-:Y:S06]  /*3240*/  @!P3 BRA `(.L_x_11637) ;  /* 0x0000000000d4b947 */ /* 0x000fec0003800000 */
[----:B------:R-:W-:Y:S02]  /*3250*/  HADD2.F32 R107, -RZ, R204.H1_H1 ;  /* 0x300000ccff6b7230 */ /* 0x000fe40000004100 */
[----:B------:R-:W-:Y:S01]  /*3260*/  FMUL.FTZ R150, R149, UR11 ;  /* 0x0000000b95967c20 */ /* 0x000fe20008410000 */
[----:B------:R-:W-:Y:S02]  /*3270*/  MOV R108, R148 ;  /* 0x00000094006c7202 */ /* 0x000fe40000000f00 */
[----:B------:R-:W-:Y:S01]  /*3280*/  MOV R111, R149 ;  /* 0x00000095006f7202 */ /* 0x000fe20000000f00 */
[-C--:B-----5:R-:W-:Y:S01]  /*3290*/  FFMA.FTZ R59, R103, R150.reuse, R59 ;  /* 0x00000096673b7223 */ /* 0x0a0fe2000001003b */
[----:B------:R-:W-:Y:S01]  /*32a0*/  FMUL.FTZ R107, R107, R150 ;  /* 0x000000966b6b7220 */ /* 0x000fe20000410000 */
[----:B------:R-:W-:Y:S06]  /*32b0*/  BRA `(.L_x_11637) ;  /* 0x0000000000b87947 */ /* 0x000fec0003800000 */
.L_x_11638:
        /* <DEDUP_REMOVED lines=11> */
.L_x_11646:
[----:B------:R-:W-:Y:S05]  /*3370*/  BSYNC.RECONVERGENT B2 ;  /* 0x0000000000027941 */ /* 0x000fea0003800200 */
.L_x_11645:
        /* <DEDUP_REMOVED lines=11> */
.L_x_11648:
[----:B------:R-:W-:Y:S05]  /*3430*/  BSYNC.RECONVERGENT B2 ;  /* 0x0000000000027941 */ /* 0x000fea0003800200 */
.L_x_11647:
        /* <DEDUP_REMOVED lines=11> */
.L_x_11650:
[----:B------:R-:W-:Y:S05]  /*34f0*/  BSYNC.RECONVERGENT B2 ;  /* 0x0000000000027941 */ /* 0x000fea0003800200 */
.L_x_11649:
        /* <DEDUP_REMOVED lines=10> */
.L_x_11637:
[----:B------:R-:W-:Y:S05]  /*35a0*/  BSYNC.RECONVERGENT B1 ;  /* 0x0000000000017941 */ /* 0x000fea0003800200 */
.L_x_11634:
[----:B0-----:R-:W0:Y:S01]  /*35b0*/  @P1 LDC.64 R150, c[0x0][0x478] ;  /* 0x00011e00ff961b82 */ /* 0x001e220000000a00 */
        /* <DEDUP_REMOVED lines=9> */
[----:B-----5:R-:W1:Y:S01]  /*3650*/  LDC.64 R100, c[0x0][0x390] ;  /* 0x0000e400ff647b82 */ /* 0x020e620000000a00 */
[----:B------:R-:W-:-:S05]  /*3660*/  IADD3 R103, PT, PT, R193, 0x40, RZ ;  /* 0x00000040c1677810 */ /* 0x000fca0007ffe0ff */
[----:B-1----:R-:W-:-:S06]  /*3670*/  IMAD.WIDE.U32 R100, R103, 0x10, R100 ;  /* 0x0000001067647825 */ /* 0x002fcc00078e0064 */
[----:B------:R-:W5:Y:S02]  /*3680*/  LDG.E.128 R100, desc[UR6][R100.64] ;  /* 0x0000000664647981 */ /* 0x000f64000c1e1d00 */
.L_x_11652:
[----:B------:R-:W-:Y:S05]  /*3690*/  BSYNC.RECONVERGENT B1 ;  /* 0x0000000000017941 */ /* 0x000fea0003800200 */
.L_x_11651:
        /* <DEDUP_REMOVED lines=41> */
.L_x_11655:
        /* <DEDUP_REMOVED lines=37> */
.L_x_11654:
        /* <DEDUP_REMOVED lines=29> */
.L_x_11659:
[----:B------:R-:W-:Y:S05]  /*3d50*/  BSYNC.RECONVERGENT B2 ;  /* 0x0000000000027941 */ /* 0x000fea0003800200 */
.L_x_11658:
        /* <DEDUP_REMOVED lines=11> */
.L_x_11661:
[----:B------:R-:W-:Y:S05]  /*3e10*/  BSYNC.RECONVERGENT B2 ;  /* 0x0000000000027941 */ /* 0x000fea0003800200 */
.L_x_11660:
        /* <DEDUP_REMOVED lines=11> */
.L_x_11663:
[----:B------:R-:W-:Y:S05]  /*3ed0*/  BSYNC.RECONVERGENT B2 ;  /* 0x0000000000027941 */ /* 0x000fea0003800200 */
.L_x_11662:
        /* <DEDUP_REMOVED lines=10> */
.L_x_11657:
        /* <DEDUP_REMOVED lines=11> */
.L_x_11665:
[----:B------:R-:W-:Y:S05]  /*4030*/  BSYNC.RECONVERGENT B2 ;  /* 0x0000000000027941 */ /* 0x000fea0003800200 */
.L_x_11664:
        /* <DEDUP_REMOVED lines=11> */
.L_x_11667:
[----:B------:R-:W-:Y:S05]  /*40f0*/  BSYNC.RECONVERGENT B2 ;  /* 0x0000000000027941 */ /* 0x000fea0003800200 */
.L_x_11666:
        /* <DEDUP_REMOVED lines=11> */
.L_x_11669:
[----:B------:R-:W-:Y:S05]  /*41b0*/  BSYNC.RECONVERGENT B2 ;  /* 0x0000000000027941 */ /* 0x000fea0003800200 */
.L_x_11668:
        /* <DEDUP_REMOVED lines=10> */
.L_x_11656:
[----:B------:R-:W-:Y:S05]  /*4260*/  BSYNC.RECONVERGENT B1 ;  /* 0x0000000000017941 */ /* 0x000fea0003800200 */
.L_x_11653:
        /* <DEDUP_REMOVED lines=14> */
.L_x_11671:
[----:B------:R-:W-:Y:S05]  /*4350*/  BSYNC.RECONVERGENT B1 ;  /* 0x0000000000017941 */ /* 0x000fea0003800200 */
.L_x_11670:
        /* <DEDUP_REMOVED lines=41> */
.L_x_11674:
        /* <DEDUP_REMOVED lines=37> */
.L_x_11673:
        /* <DEDUP_REMOVED lines=29> */
.L_x_11678:
[----:B------:R-:W-:Y:S05]  /*4a10*/  BSYNC.RECONVERGENT B2 ;  /* 0x0000000000027941 */ /* 0x000fea0003800200 */
.L_x_11677:
        /* <DEDUP_REMOVED lines=11> */
.L_x_11680:
[----:B------:R-:W-:Y:S05]  /*4ad0*/  BSYNC.RECONVERGENT B2 ;  /* 0x0000000000027941 */ /* 0x000fea0003800200 */
.L_x_11679:
        /* <DEDUP_REMOVED lines=11> */
.L_x_11682:
[----:B------:R-:W-:Y:S05]  /*4b90*/  BSYNC.RECONVERGENT B2 ;  /* 0x0000000000027941 */ /* 0x000fea0003800200 */
.L_x_11681:
        /* <DEDUP_REMOVED lines=10> */
.L_x_11676:
        /* <DEDUP_REMOVED lines=11> */
.L_x_11684:
[----:B------:R-:W-:Y:S05]  /*4cf0*/  BSYNC.RECONVERGENT B2 ;  /* 0x0000000000027941 */ /* 0x000fea0003800200 */
.L_x_11683:
        /* <DEDUP_REMOVED lines=11> */
.L_x_11686:
[----:B------:R-:W-:Y:S05]  /*4db0*/  BSYNC.RECONVERGENT B2 ;  /* 0x0000000000027941 */ /* 0x000fea0003800200 */
.L_x_11685:
        /* <DEDUP_REMOVED lines=11> */
.L_x_11688:
[----:B------:R-:W-:Y:S05]  /*4e70*/  BSYNC.RECONVERGENT B2 ;  /* 0x0000000000027941 */ /* 0x000fea0003800200 */
.L_x_11687:
        /* <DEDUP_REMOVED lines=10> */
.L_x_11675:
[----:B------:R-:W-:Y:S05]  /*4f20*/  BSYNC.RECONVERGENT B1 ;  /* 0x0000000000017941 */ /* 0x000fea0003800200 */
.L_x_11672:
        /* <DEDUP_REMOVED lines=14> */
.L_x_11690:
[----:B------:R-:W-:Y:S05]  /*5010*/  BSYNC.RECONVERGENT B1 ;  /* 0x0000000000017941 */ /* 0x000fea0003800200 */
.L_x_11689:
[----:B------:R-:W-:Y:S04]  /*5020*/  BSSY.RECONVERGENT B1, `(.L_x_11691) ;  /* 0x00000bc000017945 */ /* 0x000fe80003800200 */
[----:B------:R-:W-:Y:S05]  /*5030*/  @!P0 BRA `(.L_x_11692) ;  /* 0x0000000400308947 */ /* 0x000fea0003800000 */
[----:B------:R-:W-:Y:S05]  /*5040*/  @!P1 BRA `(.L_x_11693) ;  /* 0x0000000000989947 */ /* 0x000fea0003800000 */
[----:B------:R-:W1:Y:S01]  /*5050*/  @P3 LDC R207, c[0x0][0x40c] ;  /* 0x00010300ffcf3b82 */ /* 0x000e620000000800 */
[-CC-:B0-----:R-:W-:Y:S01]  /*5060*/  @P2 FFMA.FTZ R109, R139, R192.reuse, R195.reuse ;  /* 0x000000c08b6d2223 */ /* 0x181fe200000100c3 */
[-CC-:B------:R-:W-:Y:S01]  /*5070*/  @P2 FFMA.FTZ R149, R146, R192.reuse, R195.reuse ;  /* 0x000000c092952223 */ /* 0x180fe200000100c3 */
[-CC-:B------:R-:W-:Y:S01]  /*5080*/  @P2 FFMA.FTZ R150, R140, R192.reuse, R195.reuse ;  /* 0x000000c08c962223 */ /* 0x180fe200000100c3 */
[----:B------:R-:W-:Y:S01]  /*5090*/  @P2 FFMA.FTZ R111, R143, R192, R195 ;  /* 0x000000c08f6f2223 */ /* 0x000fe200000100c3 */
[----:B------:R-:W-:Y:S01]  /*50a0*/  @P2 FADD.FTZ R109, R138, -R109 ;  /* 0x8000006d8a6d2221 */ /* 0x000fe20000010000 */
[----:B------:R-:W-:Y:S01]  /*50b0*/  MOV R108, R8 ;  /* 0x00000008006c7202 */ /* 0x000fe20000000f00 */
[----:B------:R-:W-:Y:S01]  /*50c0*/  @P2 FADD.FTZ R151, R144, -R149 ;  /* 0x8000009590972221 */ /* 0x000fe20000010000 */
[----:B------:R-:W0:Y:S01]  /*50d0*/  @P3 LDC R208, c[0x0][0x40c] ;  /* 0x00010300ffd03b82 */ /* 0x000e220000000800 */
[----:B------:R-:W-:Y:S01]  /*50e0*/  @P2 FFMA.FTZ R108, R180, R109, R8 ;  /* 0x0000006db46c2223 */ /* 0x000fe20000010008 */
[----:B------:R-:W-:Y:S01]  /*50f0*/  @P2 FADD.FTZ R150, R141, -R150 ;  /* 0x800000968d962221 */ /* 0x000fe20000010000 */
[----:B------:R-:W-:Y:S01]  /*5100*/  @P2 FADD.FTZ R149, R142, -R111 ;  /* 0x8000006f8e952221 */ /* 0x000fe20000010000 */
[----:B------:R-:W-:Y:S01]  /*5110*/  @P3 HADD2.F32 R148, -RZ, R164.H0_H0 ;  /* 0x200000a4ff943230 */ /* 0x000fe20000004100 */
[----:B------:R-:W-:Y:S01]  /*5120*/  MOV R109, R9 ;  /* 0x00000009006d7202 */ /* 0x000fe20000000f00 */
[C---:B------:R-:W-:Y:S01]  /*5130*/  @P2 FFMA.FTZ R109, R180.reuse, R150, R9 ;  /* 0x00000096b46d2223 */ /* 0x040fe20000010009 */
[----:B------:R-:W-:Y:S01]  /*5140*/  MOV R110, R10 ;  /* 0x0000000a006e7202 */ /* 0x000fe20000000f00 */
[----:B------:R-:W2:Y:S01]  /*5150*/  @P3 LDC R209, c[0x0][0x40c] ;  /* 0x00010300ffd13b82 */ /* 0x000ea20000000800 */
[C---:B------:R-:W-:Y:S01]  /*5160*/  @P2 FFMA.FTZ R110, R180.reuse, R149, R10 ;  /* 0x00000095b46e2223 */ /* 0x040fe2000001000a */
[----:B------:R-:W-:Y:S01]  /*5170*/  MOV R206, R11 ;  /* 0x0000000b00ce7202 */ /* 0x000fe20000000f00 */
[----:B------:R-:W-:Y:S01]  /*5180*/  @P2 FFMA.FTZ R206, R180, R151, R11 ;  /* 0x00000097b4ce2223 */ /* 0x000fe2000001000b */
[----:B------:R-:W-:-:S02]  /*5190*/  @P3 HADD2.F32 R149, -RZ, R201.H0_H0 ;  /* 0x200000c9ff953230 */ /* 0x000fc40000004100 */
[----:B------:R-:W-:Y:S02]  /*51a0*/  @P3 HADD2.F32 R150, -RZ, R165.H0_H0 ;  /* 0x200000a5ff963230 */ /* 0x000fe40000004100 */
[----:B-1----:R-:W-:-:S04]  /*51b0*/  @P3 FMUL.FTZ R111, R108, R207 ;  /* 0x000000cf6c6f3220 */ /* 0x002fc80000410000 */
[----:B------:R-:W-:Y:S01]  /*51c0*/  @P3 FMUL.FTZ R104, R111, R148 ;  /* 0x000000946f683220 */ /* 0x000fe20000410000 */
[----:B-----5:R-:W-:Y:S01]  /*51d0*/  @P3 FFMA.FTZ R44, R100, R111, R44 ;  /* 0x0000006f642c3223 */ /* 0x020fe2000001002c */
[----:B------:R-:W-:Y:S01]  /*51e0*/  MOV R111, R206 ;  /* 0x000000ce006f7202 */ /* 0x000fe20000000f00 */
[----:B0-----:R-:W-:-:S04]  /*51f0*/  @P3 FMUL.FTZ R148, R109, R208 ;  /* 0x000000d06d943220 */ /* 0x001fc80000410000 */
        /* <DEDUP_REMOVED lines=11> */
.L_x_11693:
        /* <DEDUP_REMOVED lines=37> */
.L_x_11692:
        /* <DEDUP_REMOVED lines=29> */
.L_x_11697:
[----:B------:R-:W-:Y:S05]  /*56d0*/  BSYNC.RECONVERGENT B2 ;  /* 0x0000000000027941 */ /* 0x000fea0003800200 */
.L_x_11696:
        /* <DEDUP_REMOVED lines=11> */
.L_x_11699:
[----:B------:R-:W-:Y:S05]  /*5790*/  BSYNC.RECONVERGENT B2 ;  /* 0x0000000000027941 */ /* 0x000fea0003800200 */
.L_x_11698:
        /* <DEDUP_REMOVED lines=11> */
.L_x_11701:
[----:B------:R-:W-:Y:S05]  /*5850*/  BSYNC.RECONVERGENT B2 ;  /* 0x0000000000027941 */ /* 0x000fea0003800200 */
.L_x_11700:
[----:B------:R-:W-:Y:S02]  /*5860*/  MOV R108, R148 ;  /* 0x00000094006c7202 */ /* 0x000fe40000000f00 */
[----:B------:R-:W-:Y:S01]  /*5870*/  MOV R111, R149 ;  /* 0x00000095006f7202 */ /* 0x000fe20000000f00 */
[----:B------:R-:W-:Y:S06]  /*5880*/  @!P3 BRA `(.L_x_11694) ;  /* 0x0000000000d4b947 */ /* 0x000fec0003800000 */
[----:B------:R-:W-:Y:S02]  /*5890*/  HADD2.F32 R107, -RZ, R201.H1_H1 ;  /* 0x300000c9ff6b7230 */ /* 0x000fe40000004100 */
[----:B------:R-:W-:Y:S01]  /*58a0*/  FMUL.FTZ R108, R149, UR11 ;  /* 0x0000000b956c7c20 */ /* 0x000fe20008410000 */
[----:B------:R-:W-:-:S03]  /*58b0*/  MOV R111, R149 ;  /* 0x00000095006f7202 */ /* 0x000fc60000000f00 */
[-C--:B-----5:R-:W-:Y:S01]  /*58c0*/  FFMA.FTZ R47, R103, R108.reuse, R47 ;  /* 0x0000006c672f7223 */ /* 0x0a0fe2000001002f */
[----:B------:R-:W-:Y:S01]  /*58d0*/  FMUL.FTZ R107, R107, R108 ;  /* 0x0000006c6b6b7220 */ /* 0x000fe20000410000 */
[----:B------:R-:W-:Y:S01]  /*58e0*/  MOV R108, R148 ;  /* 0x00000094006c7202 */ /* 0x000fe20000000f00 */
[----:B------:R-:W-:Y:S06]  /*58f0*/  BRA `(.L_x_11694) ;  /* 0x0000000000b87947 */ /* 0x000fec0003800000 */
.L_x_11695:
        /* <DEDUP_REMOVED lines=11> */
.L_x_11703:
[----:B------:R-:W-:Y:S05]  /*59b0*/  BSYNC.RECONVERGENT B2 ;  /* 0x0000000000027941 */ /* 0x000fea0003800200 */
.L_x_11702:
        /* <DEDUP_REMOVED lines=11> */
.L_x_11705:
[----:B------:R-:W-:Y:S05]  /*5a70*/  BSYNC.RECONVERGENT B2 ;  /* 0x0000000000027941 */ /* 0x000fea0003800200 */
.L_x_11704:
        /* <DEDUP_REMOVED lines=11> */
.L_x_11707:
[----:B------:R-:W-:Y:S05]  /*5b30*/  BSYNC.RECONVERGENT B2 ;  /* 0x0000000000027941 */ /* 0x000fea0003800200 */
.L_x_11706:
        /* <DEDUP_REMOVED lines=10> */
.L_x_11694:
[----:B------:R-:W-:Y:S05]  /*5be0*/  BSYNC.RECONVERGENT B1 ;  /* 0x0000000000017941 */ /* 0x000fea0003800200 */
.L_x_11691:
[----:B0-----:R-:W0:Y:S01]  /*5bf0*/  @P1 LDC.64 R150, c[0x0][0x478] ;  /* 0x00011e00ff961b82 */ /* 0x001e220000000a00 */
[----:B------:R-:W-:Y:S01]  /*5c00*/  @P1 IADD3 R207, PT, PT, R197, 0x80, RZ ;  /* 0x00000080c5cf1810 */ /* 0x000fe20007ffe0ff */
[----:B------:R-:W-:Y:S01]  /*5c10*/  BSSY.RECONVERGENT B1, `(.L_x_11708) ;  /* 0x000000c000017945 */ /* 0x000fe20003800200 */
[----:B------:R-:W-:-:S05]  /*5c20*/  @P3 IADD3 R209, PT, PT, R193, 0x80, RZ ;  /* 0x00000080c1d13810 */ /* 0x000fca0007ffe0ff */
[----:B------:R-:W1:Y:S01]  /*5c30*/  @P3 LDC.64 R148, c[0x0][0x468] ;  /* 0x00011a00ff943b82 */ /* 0x000e620000000a00 */
[----:B0-----:R-:W-:Y:S01]  /*5c40*/  @P1 IMAD.WIDE.U32 R150, R207, 0x10, R150 ;  /* 0x00000010cf961825 */ /* 0x001fe200078e0096 */
[----:B------:R-:W-:-:S04]  /*5c50*/  IADD3 R207, PT, PT, R193, 0xa0, RZ ;  /* 0x000000a0c1cf7810 */ /* 0x000fc80007ffe0ff */
[----:B------:R0:W-:Y:S01]  /*5c60*/  @P1 STG.E.128 desc[UR6][R150.64], R108 ;  /* 0x0000006c96001986 */ /* 0x0001e2000c101d06 */
[----:B-1----:R-:W-:-:S05]  /*5c70*/  @P3 IMAD.WIDE.U32 R148, R209, 0x10, R148 ;  /* 0x00000010d1943825 */ /* 0x002fca00078e0094 */
[----:B------:R0:W-:Y:S01]  /*5c80*/  @P3 STG.E.128 desc[UR6][R148.64], R104 ;  /* 0x0000006894003986 */ /* 0x0001e2000c101d06 */
[----:B------:R-:W-:Y:S05]  /*5c90*/  @!P3 BRA `(.L_x_11709) ;  /* 0x00000000000cb947 */ /* 0x000fea0003800000 */
[----:B-----5:R-:W1:Y:S02]  /*5ca0*/  LDC.64 R100, c[0x0][0x390] ;  /* 0x0000e400ff647b82 */ /* 0x020e640000000a00 */
[----:B-1----:R-:W-:-:S06]  /*5cb0*/  IMAD.WIDE.U32 R100, R207, 0x10, R100 ;  /* 0x00000010cf647825 */ /* 0x002fcc00078e0064 */
[----:B------:R-:W5:Y:S02]  /*5cc0*/  LDG.E.128 R100, desc[UR6][R100.64] ;  /* 0x0000000664647981 */ /* 0x000f64000c1e1d00 */
.L_x_11709:
[----:B------:R-:W-:Y:S05]  /*5cd0*/  BSYNC.RECONVERGENT B1 ;  /* 0x0000000000017941 */ /* 0x000fea0003800200 */
.L_x_11708:
[----:B------:R-:W-:Y:S04]  /*5ce0*/  BSSY.RECONVERGENT B1, `(.L_x_11710) ;  /* 0x00000b8000017945 */ /* 0x000fe80003800200 */
[----:B------:R-:W-:Y:S05]  /*5cf0*/  @!P0 BRA `(.L_x_11711) ;  /* 0x0000000400308947 */ /* 0x000fea0003800000 */
[----:B------:R-:W-:Y:S05]  /*5d00*/  @!P1 BRA `(.L_x_11712) ;  /* 0x0000000000989947 */ /* 0x000fea0003800000 */
[----:B0-----:R-:W0:Y:S01]  /*5d10*/  @P3 LDC R111, c[0x0][0x40c] ;  /* 0x00010300ff6f3b82 */ /* 0x001e220000000800 */
[-CC-:B------:R-:W-:Y:S01]  /*5d20*/  @P2 FFMA.FTZ R2, R147, R192.reuse, R195.reuse ;  /* 0x000000c093022223 */ /* 0x180fe200000100c3 */
[-CC-:B------:R-:W-:Y:S01]  /*5d30*/  @P2 FFMA.FTZ R206, R190, R192.reuse, R195.reuse ;  /* 0x000000c0bece2223 */ /* 0x180fe200000100c3 */
[-CC-:B------:R-:W-:Y:S01]  /*5d40*/  @P2 FFMA.FTZ R148, R152, R192.reuse, R195.reuse ;  /* 0x000000c098942223 */ /* 0x180fe200000100c3 */
[----:B------:R-:W-:Y:S01]  /*5d50*/  @P2 FFMA.FTZ R195, R153, R192, R195 ;  /* 0x000000c099c32223 */ /* 0x000fe200000100c3 */
[----:B------:R-:W-:Y:S01]  /*5d60*/  @P2 FADD.FTZ R109, R145, -R2 ;  /* 0x80000002916d2221 */ /* 0x000fe20000010000 */
[----:B------:R-:W-:Y:S01]  /*5d70*/  MOV R108, R4 ;  /* 0x00000004006c7202 */ /* 0x000fe20000000f00 */
        /* <DEDUP_REMOVED lines=31> */
.L_x_11712:
        /* <DEDUP_REMOVED lines=20> */
[----:B------:R-:W-:Y:S02]  /*60b0*/  @P3 HADD2.F32 R193, -RZ, R200.H0_H0 ;  /* 0x200000c8ffc13230 */ /* 0x000fe40000004100 */
        /* <DEDUP_REMOVED lines=16> */
.L_x_11711:
        /* <DEDUP_REMOVED lines=10> */
[----:B------:R-:W-:Y:S01]  /*6260*/  FMUL.FTZ R110, R180, R149 ;  /* 0x00000095b46e7220 */ /* 0x000fe20000410000 */
[----:B------:R-:W-:Y:S01]  /*6270*/  ISETP.GT.AND P0, PT, R2, RZ, PT ;  /* 0x000000ff0200720c */ /* 0x000fe20003f04270 */
[C---:B------:R-:W-:Y:S01]  /*6280*/  FMUL.FTZ R148, R180.reuse, R109 ;  /* 0x0000006db4947220 */ /* 0x040fe20000410000 */
[C---:B------:R-:W-:Y:S01]  /*6290*/  FMUL.FTZ R149, R180.reuse, R111 ;  /* 0x0000006fb4957220 */ /* 0x040fe20000410000 */
[----:B------:R-:W-:Y:S01]  /*62a0*/  FMUL.FTZ R151, R180, R151 ;  /* 0x00000097b4977220 */ /* 0x000fe20000410000 */
[----:B------:R-:W-:Y:S09]  /*62b0*/  @!P3 BRA `(.L_x_11716) ;  /* 0x000000000024b947 */ /* 0x000ff20003800000 */
        /* <DEDUP_REMOVED lines=9> */
.L_x_11716:
[----:B------:R-:W-:Y:S05]  /*6350*/  BSYNC.RECONVERGENT B2 ;  /* 0x0000000000027941 */ /* 0x000fea0003800200 */
.L_x_11715:
        /* <DEDUP_REMOVED lines=11> */
.L_x_11718:
[----:B------:R-:W-:Y:S05]  /*6410*/  BSYNC.RECONVERGENT B2 ;  /* 0x0000000000027941 */ /* 0x000fea0003800200 */
.L_x_11717:
        /* <DEDUP_REMOVED lines=11> */
.L_x_11720:
[----:B------:R-:W-:Y:S05]  /*64d0*/  BSYNC.RECONVERGENT B2 ;  /* 0x0000000000027941 */ /* 0x000fea0003800200 */
.L_x_11719:
        /* <DEDUP_REMOVED lines=10> */
.L_x_11714:
[----:B0-----:R-:W0:Y:S01]  /*6580*/  @P3 LDC R151, c[0x0][0x40c] ;  /* 0x00010300ff973b82 */ /* 0x001e220000000800 */
        /* <DEDUP_REMOVED lines=10> */
[----:B------:R-:W-:-:S03]  /*6630*/  ISETP.GT.AND P0, PT, R2, RZ, PT ;  /* 0x000000ff0200720c */ /* 0x000fc60003f04270 */
[----:B------:R-:W-:Y:S01]  /*6640*/  FADD.FTZ R149, R145, -R104 ;  /* 0x8000006891957221 */ /* 0x000fe20000010000 */
[----:B------:R-:W-:-:S03]  /*6650*/  HADD2.F32 R104, -RZ, R166.H0_H0 ;  /* 0x200000a6ff687230 */ /* 0x000fc60000004100 */
[----:B------:R-:W-:-:S05]  /*6660*/  FMUL.FTZ R149, R180, R149 ;  /* 0x00000095b4957220 */ /* 0x000fca0000410000 */
[----:B------:R-:W-:-:S05]  /*6670*/  FSEL R149, R149, RZ, P0 ;  /* 0x000000ff95957208 */ /* 0x000fca0000000000 */
[----:B------:R-:W-:-:S04]  /*6680*/  FMUL.FTZ R149, R149, UR11 ;  /* 0x0000000b95957c20 */ /* 0x000fc80008410000 */
[-C--:B-----5:R-:W-:Y:S01]  /*6690*/  FFMA.FTZ R40, R100, R149.reuse, R40 ;  /* 0x0000009564287223 */ /* 0x0a0fe20000010028 */
[----:B------:R-:W-:-:S07]  /*66a0*/  FMUL.FTZ R104, R104, R149 ;  /* 0x0000009568687220 */ /* 0x000fce0000410000 */
.L_x_11722:
[----:B------:R-:W-:Y:S05]  /*66b0*/  BSYNC.RECONVERGENT B2 ;  /* 0x0000000000027941 */ /* 0x000fea0003800200 */
.L_x_11721:
        /* <DEDUP_REMOVED lines=11> */
.L_x_11724:
[----:B------:R-:W-:Y:S05]  /*6770*/  BSYNC.RECONVERGENT B2 ;  /* 0x0000000000027941 */ /* 0x000fea0003800200 */
.L_x_11723:
        /* <DEDUP_REMOVED lines=11> */
.L_x_11726:
[----:B------:R-:W-:Y:S05]  /*6830*/  BSYNC.RECONVERGENT B2 ;  /* 0x0000000000027941 */ /* 0x000fea0003800200 */
.L_x_11725:
[-C--:B------:R-:W-:Y:S01]  /*6840*/  @P3 FMUL.FTZ R107, R193, R148.reuse ;  /* 0x00000094c16b3220 */ /* 0x080fe20000410000 */
[----:B-----5:R-:W-:-:S07]  /*6850*/  @P3 FFMA.FTZ R43, R103, R148, R43 ;  /* 0x00000094672b3223 */ /* 0x020fce000001002b */
.L_x_11713:
[----:B------:R-:W-:Y:S05]  /*6860*/  BSYNC.RECONVERGENT B1 ;  /* 0x0000000000017941 */ /* 0x000fea0003800200 */
.L_x_11710:
        /* <DEDUP_REMOVED lines=11> */
.L_x_11610:
[----:B------:R-:W-:Y:S05]  /*6920*/  BSYNC B0 ;  /* 0x0000000000007941 */ /* 0x000fea0003800000 */
.L_x_11609:
        /* <DEDUP_REMOVED lines=209> */
.L_x_11614:
        /* <DEDUP_REMOVED lines=8> */
.L_x_11729:
[----:B------:R-:W-:Y:S05]  /*76c0*/  BSYNC B1 ;  /* 0x0000000000017941 */ /* 0x000fea0003800000 */
.L_x_11728:
        /* <DEDUP_REMOVED lines=8> */
.L_x_11730:
[----:B------:R-:W-:Y:S01]  /*7750*/  FADD.FTZ R148, R148, R197 ;  /* 0x000000c594947221 */ /* 0x000fe20000010000 */
[----:B------:R-:W-:-:S04]  /*7760*/  HFMA2 R211, -RZ, RZ, 0, 1.1920928955078125e-07 ;  /* 0x00000002ffd37431 */ /* 0x000fc800000001ff */
[----:B------:R-:W-:Y:S02]  /*7770*/  MOV R210, R148 ;  /* 0x0000009400d27202 */ /* 0x000fe40000000f00 */
[----:B------:R-:W-:-:S07]  /*7780*/  MOV R149, R207 ;  /* 0x000000cf00957202 */ /* 0x000fce0000000f00 */
[----:B------:R-:W-:Y:S05]  /*7790*/  WARPSYNC.COLLECTIVE R209, `(.L_x_11731) ;  /* 0x00000000d1087348 */ /* 0x000fea0003c00000 */
[----:B------:R0:W1:Y:S02]  /*77a0*/  SHFL.BFLY P1, R207, R210, R211, R212 ;  /* 0x0c0000d3d2cf7389 */ /* 0x00006400000200d4 */
[----:B01----:R-:W-:Y:S05]  /*77b0*/  ENDCOLLECTIVE ;  /* 0x000000000000791b */ /* 0x003fea0003800000 */
.L_x_11731:
[----:B------:R-:W-:-:S05]  /*77c0*/  FADD.FTZ R149, R149, R206 ;  /* 0x000000ce95957221 */ /* 0x000fca0000010000 */
[----:B------:R-:W-:Y:S02]  /*77d0*/  MOV R210, R149 ;  /* 0x0000009500d27202 */ /* 0x000fe40000000f00 */
[----:B------:R-:W-:-:S07]  /*77e0*/  MOV R151, R207 ;  /* 0x000000cf00977202 */ /* 0x000fce0000000f00 */
[----:B------:R-:W-:Y:S05]  /*77f0*/  WARPSYNC.COLLECTIVE R209, `(.L_x_11732) ;  /* 0x00000000d1087348 */ /* 0x000fea0003c00000 */
[----:B------:R0:W1:Y:S02]  /*7800*/  SHFL.BFLY P1, R207, R210, R211, R212 ;  /* 0x0c0000d3d2cf7389 */ /* 0x00006400000200d4 */
[----:B01----:R-:W-:Y:S05]  /*7810*/  ENDCOLLECTIVE ;  /* 0x000000000000791b */ /* 0x003fea0003800000 */
.L_x_11732:
[----:B------:R-:W-:Y:S01]  /*7820*/  FADD.FTZ R151, R148, R151 ;  /* 0x0000009794977221 */ /* 0x000fe20000010000 */
[----:B------:R-:W-:-:S04]  /*7830*/  HFMA2 R211, -RZ, RZ, 0, 2.384185791015625e-07 ;  /* 0x00000004ffd37431 */ /* 0x000fc800000001ff */
[----:B------:R-:W-:Y:S02]  /*7840*/  MOV R210, R151 ;  /* 0x0000009700d27202 */ /* 0x000fe40000000f00 */
[----:B------:R-:W-:-:S07]  /*7850*/  MOV R150, R207 ;  /* 0x000000cf00967202 */ /* 0x000fce0000000f00 */
[----:B------:R-:W-:Y:S05]  /*7860*/  WARPSYNC.COLLECTIVE R209, `(.L_x_11733) ;  /* 0x00000000d1087348 */ /* 0x000fea0003c00000 */
[----:B------:R0:W1:Y:S02]  /*7870*/  SHFL.BFLY P1, R207, R210, R211, R212 ;  /* 0x0c0000d3d2cf7389 */ /* 0x00006400000200d4 */
[----:B01----:R-:W-:Y:S05]  /*7880*/  ENDCOLLECTIVE ;  /* 0x000000000000791b */ /* 0x003fea0003800000 */
.L_x_11733:
[----:B------:R-:W-:-:S05]  /*7890*/  FADD.FTZ R150, R149, R150 ;  /* 0x0000009695967221 */ /* 0x000fca0000010000 */
[----:B------:R-:W-:Y:S02]  /*78a0*/  MOV R210, R150 ;  /* 0x0000009600d27202 */ /* 0x000fe40000000f00 */
[----:B------:R-:W-:-:S07]  /*78b0*/  MOV R154, R207 ;  /* 0x000000cf009a7202 */ /* 0x000fce0000000f00 */
[----:B------:R-:W-:Y:S05]  /*78c0*/  WARPSYNC.COLLECTIVE R209, `(.L_x_11734) ;  /* 0x00000000d1087348 */ /* 0x000fea0003c00000 */
[----:B------:R0:W1:Y:S02]  /*78d0*/  SHFL.BFLY P1, R207, R210, R211, R212 ;  /* 0x0c0000d3d2cf7389 */ /* 0x00006400000200d4 */
[----:B01----:R-:W-:Y:S05]  /*78e0*/  ENDCOLLECTIVE ;  /* 0x000000000000791b */ /* 0x003fea0003800000 */
.L_x_11734:
[----:B------:R-:W-:Y:S01]  /*78f0*/  FADD.FTZ R154, R151, R154 ;  /* 0x0000009a979a7221 */ /* 0x000fe20000010000 */
[----:B------:R-:W-:-:S04]  /*7900*/  HFMA2 R211, -RZ, RZ, 0, 4.76837158203125e-07 ;  /* 0x00000008ffd37431 */ /* 0x000fc800000001ff */
[----:B------:R-:W-:Y:S02]  /*7910*/  MOV R210, R154 ;  /* 0x0000009a00d27202 */ /* 0x000fe40000000f00 */
[----:B------:R-:W-:-:S07]  /*7920*/  MOV R155, R207 ;  /* 0x000000cf009b7202 */ /* 0x000fce0000000f00 */
[----:B------:R-:W-:Y:S05]  /*7930*/  WARPSYNC.COLLECTIVE R209, `(.L_x_11735) ;  /* 0x00000000d1087348 */ /* 0x000fea0003c00000 */
[----:B------:R0:W1:Y:S02]  /*7940*/  SHFL.BFLY P1, R207, R210, R211, R212 ;  /* 0x0c0000d3d2cf7389 */ /* 0x00006400000200d4 */
[----:B01----:R-:W-:Y:S05]  /*7950*/  ENDCOLLECTIVE ;  /* 0x000000000000791b */ /* 0x003fea0003800000 */
.L_x_11735:
[----:B------:R-:W-:-:S05]  /*7960*/  FADD.FTZ R155, R150, R155 ;  /* 0x0000009b969b7221 */ /* 0x000fca0000010000 */
[----:B------:R-:W-:Y:S02]  /*7970*/  MOV R210, R155 ;  /* 0x0000009b00d27202 */ /* 0x000fe40000000f00 */
[----:B------:R-:W-:-:S07]  /*7980*/  MOV R197, R207 ;  /* 0x000000cf00c57202 */ /* 0x000fce0000000f00 */
[----:B------:R-:W-:Y:S05]  /*7990*/  WARPSYNC.COLLECTIVE R209, `(.L_x_11736) ;  /* 0x00000000d1087348 */ /* 0x000fea0003c00000 */
[----:B------:R0:W1:Y:S02]  /*79a0*/  SHFL.BFLY P1, R207, R210, R211, R212 ;  /* 0x0c0000d3d2cf7389 */ /* 0x00006400000200d4 */
[----:B01----:R-:W-:Y:S05]  /*79b0*/  ENDCOLLECTIVE ;  /* 0x000000000000791b */ /* 0x003fea0003800000 */
.L_x_11736:
[----:B------:R-:W-:Y:S01]  /*79c0*/  FADD.FTZ R197, R154, R197 ;  /* 0x000000c59ac57221 */ /* 0x000fe20000010000 */
[----:B------:R-:W-:-:S04]  /*79d0*/  HFMA2 R211, -RZ, RZ, 0, 9.5367431640625e-07 ;  /* 0x00000010ffd37431 */ /* 0x000fc800000001ff */
[----:B------:R-:W-:Y:S02]  /*79e0*/  MOV R210, R197 ;  /* 0x000000c500d27202 */ /* 0x000fe40000000f00 */
[----:B------:R-:W-:-:S07]  /*79f0*/  MOV R206, R207 ;  /* 0x000000cf00ce7202 */ /* 0x000fce0000000f00 */
[----:B------:R-:W-:Y:S05]  /*7a00*/  WARPSYNC.COLLECTIVE R209, `(.L_x_11737) ;  /* 0x00000000d1087348 */ /* 0x000fea0003c00000 */
[----:B------:R0:W1:Y:S02]  /*7a10*/  SHFL.BFLY P1, R207, R210, R211, R212 ;  /* 0x0c0000d3d2cf7389 */ /* 0x00006400000200d4 */
[----:B01----:R-:W-:Y:S05]  /*7a20*/  ENDCOLLECTIVE ;  /* 0x000000000000791b */ /* 0x003fea0003800000 */
.L_x_11737:
[----:B------:R-:W-:-:S05]  /*7a30*/  FADD.FTZ R206, R155, R206 ;  /* 0x000000ce9bce7221 */ /* 0x000fca0000010000 */
[----:B------:R-:W-:Y:S02]  /*7a40*/  MOV R210, R206 ;  /* 0x000000ce00d27202 */ /* 0x000fe40000000f00 */
[----:B------:R-:W-:-:S07]  /*7a50*/  MOV R208, R207 ;  /* 0x000000cf00d07202 */ /* 0x000fce0000000f00 */
[----:B------:R-:W-:Y:S05]  /*7a60*/  WARPSYNC.COLLECTIVE R209, `(.L_x_11738) ;  /* 0x00000000d1087348 */ /* 0x000fea0003c00000 */
[----:B------:R0:W1:Y:S02]  /*7a70*/  SHFL.BFLY P1, R207, R210, R211, R212 ;  /* 0x0c0000d3d2cf7389 */ /* 0x00006400000200d4 */
[----:B01----:R-:W-:Y:S05]  /*7a80*/  ENDCOLLECTIVE ;  /* 0x000000000000791b */ /* 0x003fea0003800000 */
.L_x_11738:
[----:B------:R-:W-:Y:S05]  /*7a90*/  BRA `(.L_x_11739) ;  /* 0xffffffa000347947 */ /* 0x000fea000383ffff */
.L_x_11740:
        /* <DEDUP_REMOVED lines=14> */
.L_x_14578:


//--------------------- .text._ZN10layer_norm13ln_bwd_kernelINS_13Kernel_traitsI6__halfffffjLj768ELj1ELj4ELj1ELj16ENS_18Kernel_traits_baseILj768ES2_ffffjLj128EEEEELb1ELb0ELb0ELb0EEEvNS_9BwdParamsE --------------------------
	.section	.text._ZN10layer_norm13ln_bwd_kernelINS_13Kernel_traitsI6__halfffffjLj768ELj1ELj4ELj1ELj16ENS_18Kernel_traits_baseILj768ES2_ffffjLj128EEEEELb1ELb0ELb0ELb0EEEvNS_9BwdParamsE,"ax",@progbits
	.align	128
        .global         _ZN10layer_norm13ln_bwd_kernelINS_13Kernel_traitsI6__halfffffjLj768ELj1ELj4ELj1ELj16ENS_18Kernel_traits_baseILj768ES2_ffffjLj128EEEEELb1ELb0ELb0ELb0EEEvNS_9BwdParamsE
        .type           _ZN10layer_norm13ln_bwd_kernelINS_13Kernel_traitsI6__halfffffjLj768ELj1ELj4ELj1ELj16ENS_18Kernel_traits_baseILj768ES2_ffffjLj128EEEEELb1ELb0ELb0ELb0EEEvNS_9BwdParamsE,@function
        .size           _ZN10layer_norm13ln_bwd_kernelINS_13Kernel_traitsI6__halfffffjLj768ELj1ELj4ELj1ELj16ENS_18Kernel_traits_baseILj768ES2_ffffjLj128EEEEELb1ELb0ELb0ELb0EEEvNS_9BwdParamsE,(.L_x_14579 - _ZN10layer_norm13ln_bwd_kernelINS_13Kernel_traitsI6__halfffffjLj768ELj1ELj4ELj1ELj16ENS_18Kernel_traits_baseILj768ES2_ffffjLj128EEEEELb1ELb0ELb0ELb0EEEvNS_9BwdParamsE)
        .other          _ZN10layer_norm13ln_bwd_kernelINS_13Kernel_traitsI6__halfffffjLj768ELj1ELj4ELj1ELj16ENS_18Kernel_traits_baseILj768ES2_ffffjLj128EEEEELb1ELb0ELb0ELb0EEEvNS_9BwdParamsE,@"STO_CUDA_ENTRY STV_DEFAULT"
_ZN10layer_norm13ln_bwd_kernelINS_13Kernel_traitsI6__halfffffjLj768ELj1ELj4ELj1ELj16ENS_18Kernel_traits_baseILj768ES2_ffffjLj128EEEEELb1ELb0ELb0ELb0EEEvNS_9BwdParamsE:
.text._ZN10layer_norm13ln_bwd_kernelINS_13Kernel_traitsI6__halfffffjLj768ELj1ELj4ELj1ELj16ENS_18Kernel_traits_baseILj768ES2_ffffjLj128EEEEELb1ELb0ELb0ELb0EEEvNS_9BwdParamsE:
        /* <DEDUP_REMOVED lines=20> */
[C---:B------:R-:W-:Y:S02]  /*0140*/  ISETP.GE.U32.AND P2, PT, R5.reuse, 0x60, PT ;  /* 0x000000600500780c */ /* 0x040fe40003f46070 */
[----:B------:R-:W-:-:S02]  /*0150*/  ISETP.GE.U32.AND P3, PT, R5, 0x80, PT ;  /* 0x000000800500780c */ /* 0x000fc40003f66070 */
[C---:B------:R-:W-:Y:S02]  /*0160*/  ISETP.GE.U32.AND P4, PT, R5.reuse, 0xa0, PT ;  /* 0x000000a00500780c */ /* 0x040fe40003f86070 */
[----:B------:R-:W-:-:S03]  /*0170*/  ISETP.GE.U32.AND P5, PT, R5, 0xc0, PT ;  /* 0x000000c00500780c */ /* 0x000fc60003fa6070 */
[----:B------:R-:W2:Y:S08]  /*0180*/  @P0 LDC.64 R6, c[0x0][0x3d0] ;  /* 0x0000f400ff060b82 */ /* 0x000eb00000000a00 */
[----:B------:R-:W3:Y:S08]  /*0190*/  @P1 LDC.64 R18, c[0x0][0x3d0] ;  /* 0x0000f400ff121b82 */ /* 0x000ef00000000a00 */
[----:B------:R-:W4:Y:S08]  /*01a0*/  @P2 LDC.64 R24, c[0x0][0x3d0] ;  /* 0x0000f400ff182b82 */ /* 0x000f300000000a00 */
[----:B------:R-:W1:Y:S01]  /*01b0*/  @P3 LDC.64 R26, c[0x0][0x3d0] ;  /* 0x0000f400ff1a3b82 */ /* 0x000e620000000a00 */
[C---:B--2---:R-:W-:Y:S01]  /*01c0*/  @P0 IMAD.WIDE.U32 R6, R3.reuse, 0x8, R6 ;  /* 0x0000000803060825 */ /* 0x044fe200078e0006 */
[----:B------:R-:W-:-:S04]  /*01d0*/  @P0 LOP3.LUT R3, R3, 0x20, RZ, 0xfc, !PT ;  /* 0x0000002003030812 */ /* 0x000fc800078efcff */
[----:B------:R2:W5:Y:S02]  /*01e0*/  @P0 LDG.E.64 R8, desc[UR6][R6.64] ;  /* 0x0000000606080981 */ /* 0x000564000c1e1b00 */
[----:B------:R-:W0:Y:S01]  /*01f0*/  @P4 LDC.64 R28, c[0x0][0x3d0] ;  /* 0x0000f400ff1c4b82 */ /* 0x000e220000000a00 */
[C---:B---3--:R-:W-:Y:S01]  /*0200*/  @P1 IMAD.WIDE.U32 R22, R3.reuse, 0x8, R18 ;  /* 0x0000000803161825 */ /* 0x048fe200078e0012 */
[----:B------:R-:W-:-:S04]  /*0210*/  @P1 IADD3 R3, PT, PT, R3, 0x20, RZ ;  /* 0x0000002003031810 */ /* 0x000fc80007ffe0ff */
[----:B------:R-:W5:Y:S02]  /*0220*/  @P1 LDG.E.64 R10, desc[UR6][R22.64] ;  /* 0x00000006160a1981 */ /* 0x000f64000c1e1b00 */
[----:B------:R-:W3:Y:S01]  /*0230*/  @P5 LDC.64 R32, c[0x0][0x3d0] ;  /* 0x0000f400ff205b82 */ /* 0x000ee20000000a00 */
[C---:B----4-:R-:W-:Y:S01]  /*0240*/  @P2 IMAD.WIDE.U32 R24, R3.reuse, 0x8, R24 ;  /* 0x0000000803182825 */ /* 0x050fe200078e0018 */
[----:B------:R-:W-:-:S04]  /*0250*/  @P2 IADD3 R3, PT, PT, R3, 0x20, RZ ;  /* 0x0000002003032810 */ /* 0x000fc80007ffe0ff */
[----:B------:R-:W5:Y:S01]  /*0260*/  @P2 LDG.E.64 R12, desc[UR6][R24.64] ;  /* 0x00000006180c2981 */ /* 0x000f62000c1e1b00 */
[C---:B-1----:R-:W-:Y:S01]  /*0270*/  @P3 IMAD.WIDE.U32 R26, R3.reuse, 0x8, R26 ;  /* 0x00000008031a3825 */ /* 0x042fe200078e001a */
[----:B------:R-:W-:-:S04]  /*0280*/  @P3 IADD3 R3, PT, PT, R3, 0x20, RZ ;  /* 0x0000002003033810 */ /* 0x000fc80007ffe0ff */
[----:B------:R-:W5:Y:S01]  /*0290*/  @P3 LDG.E.64 R14, desc[UR6][R26.64] ;  /* 0x000000061a0e3981 */ /* 0x000f62000c1e1b00 */
[C---:B0-----:R-:W-:Y:S01]  /*02a0*/  @P4 IMAD.WIDE.U32 R30, R3.reuse, 0x8, R28 ;  /* 0x00000008031e4825 */ /* 0x041fe200078e001c */
[----:B------:R-:W-:Y:S01]  /*02b0*/  @P4 IADD3 R3, PT, PT, R3, 0x20, RZ ;  /* 0x0000002003034810 */ /* 0x000fe20007ffe0ff */
[----:B------:R-:W0:Y:S01]  /*02c0*/  S2UR UR4, SR_CTAID.X ;  /* 0x00000000000479c3 */ /* 0x000e220000002500 */
[----:B--2---:R-:W-:Y:S02]  /*02d0*/  SHF.R.U32.HI R7, RZ, 0x5, R0 ;  /* 0x00000005ff077819 */ /* 0x004fe40000011600 */
[----:B------:R-:W-:Y:S01]  /*02e0*/  CS2R R28, SRZ ;  /* 0x00000000001c7805 */ /* 0x000fe2000001ff00 */
[----:B------:R1:W5:Y:S01]  /*02f0*/  @P4 LDG.E.64 R16, desc[UR6][R30.64] ;  /* 0x000000061e104981 */ /* 0x000362000c1e1b00 */
[----:B---3--:R-:W-:-:S05]  /*0300*/  @P5 IMAD.WIDE.U32 R18, R3, 0x8, R32 ;  /* 0x0000000803125825 */ /* 0x008fca00078e0020 */
[----:B------:R2:W5:Y:S01]  /*0310*/  @P5 LDG.E.64 R20, desc[UR6][R18.64] ;  /* 0x0000000612145981 */ /* 0x000562000c1e1b00 */
[----:B0-----:R-:W-:-:S06]  /*0320*/  USHF.L.U32 UR4, UR4, 0x2, URZ ;  /* 0x0000000204047899 */ /* 0x001fcc00080006ff */
[----:B------:R-:W-:-:S04]  /*0330*/  LOP3.LUT R7, R7, UR4, RZ, 0xfc, !PT ;  /* 0x0000000407077c12 */ /* 0x000fc8000f8efcff */
[----:B------:R-:W-:Y:S02]  /*0340*/  ISETP.GE.AND P0, PT, R7, UR5, PT ;  /* 0x0000000507007c0c */ /* 0x000fe4000bf06270 */
[----:B-1----:R-:W-:Y:S02]  /*0350*/  CS2R R30, SRZ ;  /* 0x00000000001e7805 */ /* 0x002fe4000001ff00 */
        /* <DEDUP_REMOVED lines=22> */
[----:B--2---:R-:W-:Y:S06]  /*04c0*/  @P0 BRA `(.L_x_11741) ;  /* 0x0000005000680947 */ /* 0x004fec0003800000 */
        /* <DEDUP_REMOVED lines=49> */
[----:B0-----:R-:W-:Y:S02]  /*07e0*/  ISETP.NE.U32.AND P0, PT, RZ, UR4, PT ;  /* 0x00000004ff007c0c */ /* 0x001fe4000bf05070 */
        /* <DEDUP_REMOVED lines=12> */
[----:B------:R-:W-:-:S13]  /*08b0*/  ISETP.NE.AND.EX P0, PT, RZ, UR5, PT, P0 ;  /* 0x00000005ff007c0c */ /* 0x000fda000bf05300 */
.L_x_11800:
[----:B-1234-:R-:W0:Y:S08]  /*08c0*/  LDC.64 R96, c[0x0][0x3c0] ;  /* 0x0000f000ff607b82 */ /* 0x01ee300000000a00 */
[----:B------:R-:W1:Y:S01]  /*08d0*/  @P0 LDC.64 R22, c[0x0][0x3e0] ;  /* 0x0000f800ff160b82 */ /* 0x000e620000000a00 */
[----:B0-----:R-:W-:-:S04]  /*08e0*/  IMAD.WIDE R158, R7, 0x4, R96 ;  /* 0x00000004079e7825 */ /* 0x001fc800078e0260 */
[----:B-----5:R-:W-:Y:S02]  /*08f0*/  HFMA2 R153, -RZ, RZ, 1.875, 0 ;  /* 0x3f800000ff997431 */ /* 0x020fe400000001ff */
[----:B------:R0:W2:Y:S01]  /*0900*/  LDG.E R158, desc[UR6][R158.64] ;  /* 0x000000069e9e7981 */ /* 0x0000a2000c1e1900 */
[C---:B-1----:R-:W-:Y:S02]  /*0910*/  @P0 IMAD.WIDE R96, R7.reuse, 0x4, R22 ;  /* 0x0000000407600825 */ /* 0x042fe400078e0216 */
[----:B------:R-:W1:Y:S03]  /*0920*/  LDC.64 R22, c[0x0][0x3c8] ;  /* 0x0000f200ff167b82 */ /* 0x000e660000000a00 */
[----:B------:R3:W5:Y:S01]  /*0930*/  @P0 LDG.E R153, desc[UR6][R96.64] ;  /* 0x0000000660990981 */ /* 0x000762000c1e1900 */
[----:B-1----:R-:W-:-:S05]  /*0940*/  IMAD.WIDE R22, R7, 0x4, R22 ;  /* 0x0000000407167825 */ /* 0x002fca00078e0216 */
[----:B------:R3:W5:Y:S01]  /*0950*/  LDG.E R155, desc[UR6][R22.64] ;  /* 0x00000006169b7981 */ /* 0x000762000c1e1900 */
[----:B------:R-:W-:Y:S01]  /*0960*/  MOV R2, UR15 ;  /* 0x0000000f00027c02 */ /* 0x000fe20008000f00 */
[----:B------:R-:W-:Y:S01]  /*0970*/  BSSY.RECONVERGENT B0, `(.L_x_11742) ;  /* 0x0000040000007945 */ /* 0x000fe20003800200 */
[----:B------:R-:W-:Y:S01]  /*0980*/  ISETP.GE.U32.AND P4, PT, R5, 0x20, PT ;  /* 0x000000200500780c */ /* 0x000fe20003f86070 */
[----:B------:R-:W1:Y:S01]  /*0990*/  S2R R0, SR_TID.X ;  /* 0x0000000000007919 */ /* 0x000e620000002100 */
[----:B------:R-:W-:Y:S01]  /*09a0*/  ISETP.NE.AND P5, PT, RZ, UR8, PT ;  /* 0x00000008ff007c0c */ /* 0x000fe2000bfa5270 */
[----:B------:R-:W-:Y:S01]  /*09b0*/  IMAD R4, R7, R2, RZ ;  /* 0x0000000207047224 */ /* 0x000fe200078e02ff */
[C---:B------:R-:W-:Y:S02]  /*09c0*/  ISETP.GE.U32.AND P1, PT, R5.reuse, 0x40, PT ;  /* 0x000000400500780c */ /* 0x040fe40003f26070 */
[----:B------:R-:W-:Y:S02]  /*09d0*/  CS2R R160, SRZ ;  /* 0x0000000000a07805 */ /* 0x000fe4000001ff00 */
[----:B------:R-:W-:-:S02]  /*09e0*/  ISETP.GE.U32.AND P2, PT, R5, 0x60, PT ;  /* 0x000000600500780c */ /* 0x000fc40003f46070 */
[----:B------:R-:W-:Y:S02]  /*09f0*/  SHF.R.S32.HI R99, RZ, 0x1f, R4 ;  /* 0x0000001fff637819 */ /* 0x000fe40000011404 */
[----:B------:R-:W-:Y:S02]  /*0a00*/  P2R R157, PR, RZ, 0x10 ;  /* 0x00000010ff9d7803 */ /* 0x000fe40000000000 */
[----:B------:R-:W-:Y:S02]  /*0a10*/  LEA.HI R99, R99, R4, RZ, 0x2 ;  /* 0x0000000463637211 */ /* 0x000fe400078f10ff */
[----:B------:R-:W-:Y:S02]  /*0a20*/  ISETP.GE.U32.AND P3, PT, R5, 0x80, PT ;  /* 0x000000800500780c */ /* 0x000fe40003f66070 */
[----:B-1----:R-:W-:-:S04]  /*0a30*/  LOP3.LUT R4, R0, 0x1f, RZ, 0xc0, !PT ;  /* 0x0000001f00047812 */ /* 0x002fc800078ec0ff */
[----:B------:R-:W-:-:S04]  /*0a40*/  LEA.HI.SX32 R151, R99, R4, 0x1e ;  /* 0x0000000463977211 */ /* 0x000fc800078ff2ff */
[----:B0-----:R-:W-:Y:S02]  /*0a50*/  MOV R159, R151 ;  /* 0x00000097009f7202 */ /* 0x001fe40000000f00 */
[----:B--2---:R-:W-:Y:S01]  /*0a60*/  FSEL R158, R158, RZ, !P5 ;  /* 0x000000ff9e9e7208 */ /* 0x004fe20006800000 */
[----:B---3--:R-:W-:Y:S06]  /*0a70*/  @!P4 BRA `(.L_x_11743) ;  /* 0x0000000000bcc947 */ /* 0x008fec0003800000 */
[----:B------:R-:W0:Y:S01]  /*0a80*/  LDC.64 R96, c[0x0][0x3a8] ;  /* 0x0000ea00ff607b82 */ /* 0x000e220000000a00 */
[----:B------:R-:W-:-:S04]  /*0a90*/  ISETP.NE.U32.AND P4, PT, RZ, UR10, PT ;  /* 0x0000000aff007c0c */ /* 0x000fc8000bf85070 */
[----:B------:R-:W-:-:S03]  /*0aa0*/  ISETP.NE.AND.EX P4, PT, RZ, UR11, PT, P4 ;  /* 0x0000000bff007c0c */ /* 0x000fc6000bf85340 */
[----:B------:R-:W1:Y:S08]  /*0ab0*/  LDC.64 R22, c[0x0][0x428] ;  /* 0x00010a00ff167b82 */ /* 0x000e700000000a00 */
[----:B------:R-:W2:Y:S01]  /*0ac0*/  LDC.64 R160, c[0x0][0x3b0] ;  /* 0x0000ec00ffa07b82 */ /* 0x000ea20000000a00 */
[----:B0-----:R-:W-:-:S06]  /*0ad0*/  IMAD.WIDE.U32 R96, R151, 0x10, R96 ;  /* 0x0000001097607825 */ /* 0x001fcc00078e0060 */
[----:B------:R-:W3:Y:S01]  /*0ae0*/  LDG.E.128 R96, desc[UR6][R96.64] ;  /* 0x0000000660607981 */ /* 0x000ee2000c1e1d00 */
[C---:B-1----:R-:W-:Y:S02]  /*0af0*/  IMAD.WIDE.U32 R100, R151.reuse, 0x10, R22 ;  /* 0x0000001097647825 */ /* 0x042fe400078e0016 */
[----:B------:R-:W0:Y:S04]  /*0b00*/  @P4 LDC.64 R22, c[0x0][0x438] ;  /* 0x00010e00ff164b82 */ /* 0x000e280000000a00 */
[----:B------:R-:W4:Y:S01]  /*0b10*/  LDG.E.128 R100, desc[UR6][R100.64] ;  /* 0x0000000664647981 */ /* 0x000f22000c1e1d00 */
[----:B------:R-:W-:Y:S02]  /*0b20*/  HADD2.F32 R107, -RZ, R135.H1_H1 ;  /* 0x30000087ff6b7230 */ /* 0x000fe40000004100 */
[C---:B--2---:R-:W-:Y:S01]  /*0b30*/  IMAD.WIDE.U32 R160, R151.reuse, 0x4, R160 ;  /* 0x0000000497a07825 */ /* 0x044fe200078e00a0 */
[----:B------:R-:W-:-:S04]  /*0b40*/  IADD3 R159, PT, PT, R151, 0x20, RZ ;  /* 0x00000020979f7810 */ /* 0x000fc80007ffe0ff */
[----:B------:R-:W5:Y:S01]  /*0b50*/  LDG.E R6, desc[UR6][R160.64] ;  /* 0x00000006a0067981 */ /* 0x000f62000c1e1900 */
[----:B0-----:R-:W-:-:S05]  /*0b60*/  @P4 IMAD.WIDE.U32 R22, R151, 0x10, R22 ;  /* 0x0000001097164825 */ /* 0x001fca00078e0016 */
[----:B------:R0:W5:Y:S02]  /*0b70*/  @P4 LDG.E.128 R72, desc[UR6][R22.64] ;  /* 0x0000000616484981 */ /* 0x000164000c1e1d00 */
[--C-:B0-----:R-:W-:Y:S02]  /*0b80*/  HADD2.F32 R22, -RZ, R134.reuse.H0_H0 ;  /* 0x20000086ff167230 */ /* 0x101fe40000004100 */
[C---:B---3--:R-:W-:Y:S01]  /*0b90*/  FADD.FTZ R14, -R158.reuse, R96 ;  /* 0x000000609e0e7221 */ /* 0x048fe20000010100 */
[----:B------:R-:W-:Y:S02]  /*0ba0*/  HADD2.F32 R96, -RZ, R135.H0_H0 ;  /* 0x20000087ff607230 */ /* 0x000fe40000004100 */
[----:B------:R-:W-:Y:S01]  /*0bb0*/  FADD.FTZ R116, -R158, R97 ;  /* 0x000000619e747221 */ /* 0x000fe20000010100 */
[----:B------:R-:W-:Y:S02]  /*0bc0*/  HADD2.F32 R97, -RZ, R134.H1_H1 ;  /* 0x30000086ff617230 */ /* 0x000fe40000004100 */
[----:B-----5:R-:W-:Y:S01]  /*0bd0*/  FMUL.FTZ R3, R155, R14 ;  /* 0x0000000e9b037220 */ /* 0x020fe20000410000 */
[----:B----4-:R-:W-:Y:S01]  /*0be0*/  FMUL.FTZ R14, R100, R107 ;  /* 0x0000006b640e7220 */ /* 0x010fe20000410000 */
[----:B------:R-:W-:Y:S01]  /*0bf0*/  FMUL.FTZ R109, R101, R96 ;  /* 0x00000060656d7220 */ /* 0x000fe20000410000 */
[----:B------:R-:W-:Y:S01]  /*0c00*/  FMUL.FTZ R120, R102, R97 ;  /* 0x0000006166787220 */ /* 0x000fe20000410000 */
[----:B------:R-:W-:Y:S01]  /*0c10*/  FADD.FTZ R98, -R158, R98 ;  /* 0x000000629e627221 */ /* 0x000fe20000010100 */
[----:B------:R-:W-:Y:S01]  /*0c20*/  FADD.FTZ R96, RZ, R14 ;  /* 0x0000000eff607221 */ /* 0x000fe20000010000 */
[----:B------:R-:W-:Y:S01]  /*0c30*/  FMUL.FTZ R116, R155, R116 ;  /* 0x000000749b747220 */ /* 0x000fe20000410000 */
[----:B------:R-:W-:Y:S01]  /*0c40*/  FFMA.FTZ R97, R3, R14, RZ ;  /* 0x0000000e03617223 */ /* 0x000fe200000100ff */
        /* <DEDUP_REMOVED lines=18> */
.L_x_11743:
[----:B------:R-:W-:Y:S05]  /*0d70*/  BSYNC.RECONVERGENT B0 ;  /* 0x0000000000007941 */ /* 0x000fea0003800200 */
.L_x_11742:
        /* <DEDUP_REMOVED lines=9> */
[C---:B-1----:R-:W-:Y:S02]  /*0e10*/  IMAD.WIDE.U32 R100, R159.reuse, 0x10, R22 ;  /* 0x000000109f647825 */ /* 0x042fe400078e0016 */
[----:B------:R-:W0:Y:S04]  /*0e20*/  LDC.64 R22, c[0x0][0x3b0] ;  /* 0x0000ec00ff167b82 */ /* 0x000e280000000a00 */
[----:B------:R-:W4:Y:S01]  /*0e30*/  LDG.E.128 R100, desc[UR6][R100.64] ;  /* 0x0000000664647981 */ /* 0x000f22000c1e1d00 */
[----:B--2---:R-:W-:-:S05]  /*0e40*/  @P4 IMAD.WIDE.U32 R162, R159, 0x10, R162 ;  /* 0x000000109fa24825 */ /* 0x004fca00078e00a2 */
[----:B------:R-:W5:Y:S01]  /*0e50*/  @P4 LDG.E.128 R24, desc[UR6][R162.64] ;  /* 0x00000006a2184981 */ /* 0x000f62000c1e1d00 */
[----:B------:R-:W-:Y:S02]  /*0e60*/  HADD2.F32 R123, -RZ, R133.H1_H1 ;  /* 0x30000085ff7b7230 */ /* 0x000fe40000004100 */
[----:B0-----:R-:W-:-:S05]  /*0e70*/  IMAD.WIDE.U32 R22, R159, 0x4, R22 ;  /* 0x000000049f167825 */ /* 0x001fca00078e0016 */
[----:B------:R0:W5:Y:S01]  /*0e80*/  LDG.E R8, desc[UR6][R22.64] ;  /* 0x0000000616087981 */ /* 0x000162000c1e1900 */
[----:B------:R-:W-:Y:S01]  /*0e90*/  IADD3 R159, PT, PT, R159, 0x20, RZ ;  /* 0x000000209f9f7810 */ /* 0x000fe20007ffe0ff */
[--C-:B0-----:R-:W-:Y:S02]  /*0ea0*/  HADD2.F32 R23, -RZ, R132.reuse.H1_H1 ;  /* 0x30000084ff177230 */ /* 0x101fe40000004100 */
[----:B------:R-:W-:Y:S02]  /*0eb0*/  HADD2.F32 R22, -RZ, R132.H0_H0 ;  /* 0x20000084ff167230 */ /* 0x000fe40000004100 */
[C---:B---3--:R-:W-:Y:S01]  /*0ec0*/  FADD.FTZ R110, -R158.reuse, R96 ;  /* 0x000000609e6e7221 */ /* 0x048fe20000010100 */
[----:B------:R-:W-:Y:S02]  /*0ed0*/  HADD2.F32 R96, -RZ, R133.H0_H0 ;  /* 0x20000085ff607230 */ /* 0x000fe40000004100 */
[C---:B------:R-:W-:Y:S01]  /*0ee0*/  FADD.FTZ R98, -R158.reuse, R98 ;  /* 0x000000629e627221 */ /* 0x040fe20000010100 */
[C---:B------:R-:W-:Y:S01]  /*0ef0*/  FADD.FTZ R152, -R158.reuse, R99 ;  /* 0x000000639e987221 */ /* 0x040fe20000010100 */
[----:B-----5:R-:W-:Y:S01]  /*0f00*/  FMUL.FTZ R13, R155, R110 ;  /* 0x0000006e9b0d7220 */ /* 0x020fe20000410000 */
[----:B------:R-:W-:-:S02]  /*0f10*/  FADD.FTZ R110, -R158, R97 ;  /* 0x000000619e6e7221 */ /* 0x000fc40000010100 */
[----:B------:R-:W-:Y:S01]  /*0f20*/  FMUL.FTZ R152, R155, R152 ;  /* 0x000000989b987220 */ /* 0x000fe20000410000 */
[----:B----4-:R-:W-:Y:S01]  /*0f30*/  FMUL.FTZ R112, R100, R123 ;  /* 0x0000007b64707220 */ /* 0x010fe20000410000 */
        /* <DEDUP_REMOVED lines=21> */
.L_x_11745:
[----:B------:R-:W-:Y:S05]  /*1090*/  BSYNC.RECONVERGENT B0 ;  /* 0x0000000000007941 */ /* 0x000fea0003800200 */
.L_x_11744:
[----:B------:R-:W-:Y:S04]  /*10a0*/  BSSY.RECONVERGENT B0, `(.L_x_11746) ;  /* 0x0000031000007945 */ /* 0x000fe80003800200 */
[----:B------:R-:W-:Y:S05]  /*10b0*/  @!P2 BRA `(.L_x_11747) ;  /* 0x0000000000bca947 */ /* 0x000fea0003800000 */
[----:B------:R-:W0:Y:S01]  /*10c0*/  LDC.64 R96, c[0x0][0x3a8] ;  /* 0x0000ea00ff607b82 */ /* 0x000e220000000a00 */
[----:B------:R-:W-:-:S04]  /*10d0*/  ISETP.NE.U32.AND P4, PT, RZ, UR10, PT ;  /* 0x0000000aff007c0c */ /* 0x000fc8000bf85070 */
[----:B------:R-:W-:-:S03]  /*10e0*/  ISETP.NE.AND.EX P4, PT, RZ, UR11, PT, P4 ;  /* 0x0000000bff007c0c */ /* 0x000fc6000bf85340 */
[----:B------:R-:W1:Y:S08]  /*10f0*/  LDC.64 R100, c[0x0][0x428] ;  /* 0x00010a00ff647b82 */ /* 0x000e700000000a00 */
[----:B------:R-:W2:Y:S01]  /*1100*/  LDC.64 R22, c[0x0][0x3b0] ;  /* 0x0000ec00ff167b82 */ /* 0x000ea20000000a00 */
[----:B0-----:R-:W-:-:S07]  /*1110*/  IMAD.WIDE.U32 R96, R159, 0x10, R96 ;  /* 0x000000109f607825 */ /* 0x001fce00078e0060 */
[----:B------:R-:W0:Y:S01]  /*1120*/  @P4 LDC.64 R162, c[0x0][0x438] ;  /* 0x00010e00ffa24b82 */ /* 0x000e220000000a00 */
[----:B------:R-:W3:Y:S01]  /*1130*/  LDG.E.128 R96, desc[UR6][R96.64] ;  /* 0x0000000660607981 */ /* 0x000ee2000c1e1d00 */
[----:B-1----:R-:W-:-:S06]  /*1140*/  IMAD.WIDE.U32 R100, R159, 0x10, R100 ;  /* 0x000000109f647825 */ /* 0x002fcc00078e0064 */
[----:B------:R-:W4:Y:S01]  /*1150*/  LDG.E.128 R100, desc[UR6][R100.64] ;  /* 0x0000000664647981 */ /* 0x000f22000c1e1d00 */
[----:B0-----:R-:W-:-:S05]  /*1160*/  @P4 IMAD.WIDE.U32 R162, R159, 0x10, R162 ;  /* 0x000000109fa24825 */ /* 0x001fca00078e00a2 */
[----:B------:R-:W5:Y:S01]  /*1170*/  @P4 LDG.E.128 R80, desc[UR6][R162.64] ;  /* 0x00000006a2504981 */ /* 0x000f62000c1e1d00 */
[----:B------:R-:W-:Y:S02]  /*1180*/  HADD2.F32 R113, -RZ, R131.H1_H1 ;  /* 0x30000083ff717230 */ /* 0x000fe40000004100 */
[----:B--2---:R-:W-:-:S05]  /*1190*/  IMAD.WIDE.U32 R22, R159, 0x4, R22 ;  /* 0x000000049f167825 */ /* 0x004fca00078e0016 */
        /* <DEDUP_REMOVED lines=33> */
.L_x_11747:
[----:B------:R-:W-:Y:S05]  /*13b0*/  BSYNC.RECONVERGENT B0 ;  /* 0x0000000000007941 */ /* 0x000fea0003800200 */
.L_x_11746:
        /* <DEDUP_REMOVED lines=49> */
.L_x_11749:
[----:B------:R-:W-:Y:S05]  /*16d0*/  BSYNC.RECONVERGENT B0 ;  /* 0x0000000000007941 */ /* 0x000fea0003800200 */
.L_x_11748:
[----:B------:R-:W-:Y:S01]  /*16e0*/  ISETP.GE.U32.AND P4, PT, R5, 0xa0, PT ;  /* 0x000000a00500780c */ /* 0x000fe20003f86070 */
[----:B------:R-:W-:-:S12]  /*16f0*/  BSSY.RECONVERGENT B0, `(.L_x_11750) ;  /* 0x0000031000007945 */ /* 0x000fd80003800200 */
[----:B------:R-:W-:Y:S05]  /*1700*/  @!P4 BRA `(.L_x_11751) ;  /* 0x0000000000bcc947 */ /* 0x000fea0003800000 */
[----:B------:R-:W-:Y:S01]  /*1710*/  ISETP.NE.U32.AND P5, PT, RZ, UR10, PT ;  /* 0x0000000aff007c0c */ /* 0x000fe2000bfa5070 */
[----:B------:R-:W0:Y:S03]  /*1720*/  LDC.64 R96, c[0x0][0x428] ;  /* 0x00010a00ff607b82 */ /* 0x000e260000000a00 */
[----:B------:R-:W-:-:S05]  /*1730*/  ISETP.NE.AND.EX P5, PT, RZ, UR11, PT, P5 ;  /* 0x0000000bff007c0c */ /* 0x000fca000bfa5350 */
[----:B------:R-:W1:Y:S08]  /*1740*/  LDC.64 R100, c[0x0][0x3b0] ;  /* 0x0000ec00ff647b82 */ /* 0x000e700000000a00 */
[----:B------:R-:W2:Y:S02]  /*1750*/  @P5 LDC.64 R20, c[0x0][0x438] ;  /* 0x00010e00ff145b82 */ /* 0x000ea40000000a00 */
[----:B--2---:R-:W-:-:S06]  /*1760*/  @P5 IMAD.WIDE.U32 R102, R159, 0x10, R20 ;  /* 0x000000109f665825 */ /* 0x004fcc00078e0014 */
[----:B------:R-:W2:Y:S01]  /*1770*/  LDC.64 R20, c[0x0][0x3a8] ;  /* 0x0000ea00ff147b82 */ /* 0x000ea20000000a00 */
[C---:B0-----:R-:W-:Y:S01]  /*1780*/  IMAD.WIDE.U32 R96, R159.reuse, 0x10, R96 ;  /* 0x000000109f607825 */ /* 0x041fe200078e0060 */
[----:B------:R0:W5:Y:S05]  /*1790*/  @P5 LDG.E.128 R88, desc[UR6][R102.64] ;  /* 0x0000000666585981 */ /* 0x00016a000c1e1d00 */
[----:B------:R-:W3:Y:S01]  /*17a0*/  LDG.E.128 R96, desc[UR6][R96.64] ;  /* 0x0000000660607981 */ /* 0x000ee2000c1e1d00 */
[----:B--2---:R-:W-:-:S06]  /*17b0*/  IMAD.WIDE.U32 R20, R159, 0x10, R20 ;  /* 0x000000109f147825 */ /* 0x004fcc00078e0014 */
[----:B------:R-:W2:Y:S01]  /*17c0*/  LDG.E.128 R20, desc[UR6][R20.64] ;  /* 0x0000000614147981 */ /* 0x000ea2000c1e1d00 */
[----:B-1----:R-:W-:-:S05]  /*17d0*/  IMAD.WIDE.U32 R100, R159, 0x4, R100 ;  /* 0x000000049f647825 */ /* 0x002fca00078e0064 */
[----:B------:R1:W5:Y:S01]  /*17e0*/  LDG.E R11, desc[UR6][R100.64] ;  /* 0x00000006640b7981 */ /* 0x000362000c1e1900 */
[----:B0-----:R-:W-:Y:S01]  /*17f0*/  HADD2.F32 R103, -RZ, R127.H1_H1 ;  /* 0x3000007fff677230 */ /* 0x001fe20000004100 */
[----:B------:R-:W-:Y:S01]  /*1800*/  IADD3 R159, PT, PT, R159, 0x20, RZ ;  /* 0x000000209f9f7810 */ /* 0x000fe20007ffe0ff */
[----:B---3--:R-:W-:Y:S01]  /*1810*/  FADD.FTZ R64, R64, R96 ;  /* 0x0000006040407221 */ /* 0x008fe20000010000 */
[----:B------:R-:W-:Y:S01]  /*1820*/  FADD.FTZ R65, R65, R97 ;  /* 0x0000006141417221 */ /* 0x000fe20000010000 */
[----:B--2---:R-:W-:-:S04]  /*1830*/  FADD.FTZ R104, -R158, R20 ;  /* 0x000000149e687221 */ /* 0x004fc80000010100 */
[C---:B-----5:R-:W-:Y:S01]  /*1840*/  FMUL.FTZ R19, R155.reuse, R104 ;  /* 0x000000689b137220 */ /* 0x060fe20000410000 */
[----:B------:R-:W-:Y:S01]  /*1850*/  FADD.FTZ R104, -R158, R21 ;  /* 0x000000159e687221 */ /* 0x000fe20000010100 */
[C---:B------:R-:W-:Y:S02]  /*1860*/  FMUL.FTZ R20, R96.reuse, R103 ;  /* 0x0000006760147220 */ /* 0x040fe40000410000 */
[----:B------:R-:W-:Y:S01]  /*1870*/  FFMA.FTZ R40, R96, R19, R40 ;  /* 0x0000001360287223 */ /* 0x000fe20000010028 */
[----:B------:R-:W-:Y:S02]  /*1880*/  HADD2.F32 R96, -RZ, R127.H0_H0 ;  /* 0x2000007fff607230 */ /* 0x000fe40000004100 */
[----:B------:R-:W-:Y:S01]  /*1890*/  FMUL.FTZ R104, R155, R104 ;  /* 0x000000689b687220 */ /* 0x000fe20000410000 */
[----:B------:R-:W-:-:S03]  /*18a0*/  FADD.FTZ R22, -R158, R22 ;  /* 0x000000169e167221 */ /* 0x000fc60000010100 */
[C---:B------:R-:W-:Y:S01]  /*18b0*/  FFMA.FTZ R41, R97.reuse, R104, R41 ;  /* 0x0000006861297223 */ /* 0x040fe20000010029 */
[----:B------:R-:W-:Y:S01]  /*18c0*/  FMUL.FTZ R117, R97, R96 ;  /* 0x0000006061757220 */ /* 0x000fe20000410000 */
[--C-:B------:R-:W-:Y:S02]  /*18d0*/  HADD2.F32 R97, -RZ, R126.reuse.H1_H1 ;  /* 0x3000007eff617230 */ /* 0x100fe40000004100 */
[----:B------:R-:W-:Y:S01]  /*18e0*/  FADD.FTZ R96, R161, R20 ;  /* 0x00000014a1607221 */ /* 0x000fe20000010000 */
[----:B------:R-:W-:Y:S01]  /*18f0*/  FMUL.FTZ R21, R155, R22 ;  /* 0x000000169b157220 */ /* 0x000fe20000410000 */
[----:B------:R-:W-:Y:S02]  /*1900*/  HADD2.F32 R22, -RZ, R126.H0_H0 ;  /* 0x2000007eff167230 */ /* 0x000fe40000004100 */
[----:B------:R-:W-:Y:S01]  /*1910*/  FMUL.FTZ R146, R98, R97 ;  /* 0x0000006162927220 */ /* 0x000fe20000410000 */
[----:B------:R-:W-:Y:S01]  /*1920*/  FFMA.FTZ R97, R19, R20, R160 ;  /* 0x0000001413617223 */ /* 0x000fe200000100a0 */
[----:B------:R-:W-:Y:S01]  /*1930*/  FADD.FTZ R136, -R158, R23 ;  /* 0x000000179e887221 */ /* 0x000fe20000010100 */
[----:B------:R-:W-:-:S02]  /*1940*/  FADD.FTZ R23, R96, R117 ;  /* 0x0000007560177221 */ /* 0x000fc40000010000 */
        /* <DEDUP_REMOVED lines=10> */
[----:B-1----:R-:W-:-:S07]  /*19f0*/  FFMA.FTZ R160, R136, R143, R23 ;  /* 0x0000008f88a07223 */ /* 0x002fce0000010017 */
.L_x_11751:
[----:B------:R-:W-:Y:S05]  /*1a00*/  BSYNC.RECONVERGENT B0 ;  /* 0x0000000000007941 */ /* 0x000fea0003800200 */
.L_x_11750:
[----:B------:R-:W-:Y:S01]  /*1a10*/  ISETP.GE.U32.AND P5, PT, R5, 0xc0, PT ;  /* 0x000000c00500780c */ /* 0x000fe20003fa6070 */
[----:B------:R-:W-:-:S12]  /*1a20*/  BSSY.RECONVERGENT B0, `(.L_x_11752) ;  /* 0x0000030000007945 */ /* 0x000fd80003800200 */
[----:B------:R-:W-:Y:S05]  /*1a30*/  @!P5 BRA `(.L_x_11753) ;  /* 0x0000000000b8d947 */ /* 0x000fea0003800000 */
[----:B------:R-:W-:Y:S01]  /*1a40*/  ISETP.NE.U32.AND P6, PT, RZ, UR10, PT ;  /* 0x0000000aff007c0c */ /* 0x000fe2000bfc5070 */
[----:B------:R-:W0:Y:S03]  /*1a50*/  LDC.64 R96, c[0x0][0x3a8] ;  /* 0x0000ea00ff607b82 */ /* 0x000e260000000a00 */
[----:B------:R-:W-:-:S13]  /*1a60*/  ISETP.NE.AND.EX P6, PT, RZ, UR11, PT, P6 ;  /* 0x0000000bff007c0c */ /* 0x000fda000bfc5360 */
[----:B------:R-:W1:Y:S02]  /*1a70*/  @P6 LDC.64 R22, c[0x0][0x438] ;  /* 0x00010e00ff166b82 */ /* 0x000e640000000a00 */
[----:B-1----:R-:W-:-:S06]  /*1a80*/  @P6 IMAD.WIDE.U32 R114, R159, 0x10, R22 ;  /* 0x000000109f726825 */ /* 0x002fcc00078e0016 */
[----:B------:R-:W1:Y:S01]  /*1a90*/  LDC.64 R22, c[0x0][0x428] ;  /* 0x00010a00ff167b82 */ /* 0x000e620000000a00 */
[C---:B0-----:R-:W-:Y:S01]  /*1aa0*/  IMAD.WIDE.U32 R96, R159.reuse, 0x10, R96 ;  /* 0x000000109f607825 */ /* 0x041fe200078e0060 */
[----:B------:R-:W5:Y:S05]  /*1ab0*/  @P6 LDG.E.128 R92, desc[UR6][R114.64] ;  /* 0x00000006725c6981 */ /* 0x000f6a000c1e1d00 */
[----:B------:R-:W2:Y:S01]  /*1ac0*/  LDG.E.128 R96, desc[UR6][R96.64] ;  /* 0x0000000660607981 */ /* 0x000ea2000c1e1d00 */
[C---:B-1----:R-:W-:Y:S02]  /*1ad0*/  IMAD.WIDE.U32 R100, R159.reuse, 0x10, R22 ;  /* 0x000000109f647825 */ /* 0x042fe400078e0016 */
[----:B------:R-:W0:Y:S04]  /*1ae0*/  LDC.64 R22, c[0x0][0x3b0] ;  /* 0x0000ec00ff167b82 */ /* 0x000e280000000a00 */
[----:B------:R-:W3:Y:S01]  /*1af0*/  LDG.E.128 R100, desc[UR6][R100.64] ;  /* 0x0000000664647981 */ /* 0x000ee2000c1e1d00 */
[----:B0-----:R-:W-:-:S05]  /*1b00*/  IMAD.WIDE.U32 R22, R159, 0x4, R22 ;  /* 0x000000049f167825 */ /* 0x001fca00078e0016 */
[----:B------:R0:W5:Y:S02]  /*1b10*/  LDG.E R12, desc[UR6][R22.64] ;  /* 0x00000006160c7981 */ /* 0x000164000c1e1900 */
[--C-:B0-----:R-:W-:Y:S02]  /*1b20*/  HADD2.F32 R23, -RZ, R122.reuse.H1_H1 ;  /* 0x3000007aff177230 */ /* 0x101fe40000004100 */
[----:B------:R-:W-:Y:S02]  /*1b30*/  HADD2.F32 R22, -RZ, R122.H0_H0 ;  /* 0x2000007aff167230 */ /* 0x000fe40000004100 */
[C---:B--2---:R-:W-:Y:S01]  /*1b40*/  FADD.FTZ R142, -R158.reuse, R99 ;  /* 0x000000639e8e7221 */ /* 0x044fe20000010100 */
[C---:B------:R-:W-:Y:S01]  /*1b50*/  FADD.FTZ R118, -R158.reuse, R96 ;  /* 0x000000609e767221 */ /* 0x040fe20000010100 */
[--C-:B------:R-:W-:Y:S02]  /*1b60*/  HADD2.F32 R99, -RZ, R124.reuse.H1_H1 ;  /* 0x3000007cff637230 */ /* 0x100fe40000004100 */
[----:B------:R-:W-:Y:S01]  /*1b70*/  FADD.FTZ R114, -R158, R97 ;  /* 0x000000619e727221 */ /* 0x000fe20000010100 */
[----:B------:R-:W-:-:S02]  /*1b80*/  HADD2.F32 R96, -RZ, R124.H0_H0 ;  /* 0x2000007cff607230 */ /* 0x000fc40000004100 */
[C---:B-----5:R-:W-:Y:S01]  /*1b90*/  FMUL.FTZ R105, R155.reuse, R118 ;  /* 0x000000769b697220 */ /* 0x060fe20000410000 */
[----:B------:R-:W-:Y:S01]  /*1ba0*/  FADD.FTZ R98, -R158, R98 ;  /* 0x000000629e627221 */ /* 0x000fe20000010100 */
[C---:B------:R-:W-:Y:S01]  /*1bb0*/  FMUL.FTZ R114, R155.reuse, R114 ;  /* 0x000000729b727220 */ /* 0x040fe20000410000 */
[C---:B------:R-:W-:Y:S02]  /*1bc0*/  FMUL.FTZ R142, R155.reuse, R142 ;  /* 0x0000008e9b8e7220 */ /* 0x040fe40000410000 */
        /* <DEDUP_REMOVED lines=21> */
.L_x_11753:
[----:B------:R-:W-:Y:S05]  /*1d20*/  BSYNC.RECONVERGENT B0 ;  /* 0x0000000000007941 */ /* 0x000fea0003800200 */
.L_x_11752:
[----:B------:R-:W-:Y:S01]  /*1d30*/  ISETP.NE.U32.AND P6, PT, RZ, UR10, PT ;  /* 0x0000000aff007c0c */ /* 0x000fe2000bfc5070 */
[----:B------:R-:W-:-:S03]  /*1d40*/  UMOV UR4, 0xffffffff ;  /* 0xffffffff00047882 */ /* 0x000fc60000000000 */
[----:B------:R-:W-:-:S04]  /*1d50*/  ISETP.NE.AND.EX P6, PT, RZ, UR11, PT, P6 ;  /* 0x0000000bff007c0c */ /* 0x000fc8000bfc5360 */
[----:B------:R-:W-:Y:S01]  /*1d60*/  P2R R97, PR, RZ, 0x40 ;  /* 0x00000040ff617803 */ /* 0x000fe20000000000 */
[----:B------:R-:W-:Y:S08]  /*1d70*/  BRA.DIV UR4, `(.L_x_11754) ;  /* 0x00000046044c7947 */ /* 0x000ff0000b800000 */
        /* <DEDUP_REMOVED lines=18> */
.L_x_11812:
[----:B------:R-:W-:Y:S01]  /*1ea0*/  ISETP.NE.AND P6, PT, R97, RZ, PT ;  /* 0x000000ff6100720c */ /* 0x000fe20003fc5270 */
[----:B-1----:R-:W-:Y:S01]  /*1eb0*/  FADD.FTZ R99, R100, R99 ;  /* 0x0000006364637221 */ /* 0x002fe20000010000 */
[----:B------:R-:W-:Y:S01]  /*1ec0*/  P2R R23, PR, RZ, 0x1 ;  /* 0x00000001ff177803 */ /* 0x000fe20000000000 */
[----:B------:R-:W-:Y:S01]  /*1ed0*/  BSSY.RECONVERGENT B0, `(.L_x_11755) ;  /* 0x0000375000007945 */ /* 0x000fe20003800200 */
[----:B------:R-:W-:Y:S01]  /*1ee0*/  ISETP.NE.AND P0, PT, RZ, UR8, PT ;  /* 0x00000008ff007c0c */ /* 0x000fe2000bf05270 */
[----:B------:R-:W-:-:S05]  /*1ef0*/  FMUL.FTZ R22, R99, UR9 ;  /* 0x0000000963167c20 */ /* 0x000fca0008410000 */
[----:B------:R-:W-:Y:S02]  /*1f00*/  FSEL R22, R22, RZ, !P0 ;  /* 0x000000ff16167208 */ /* 0x000fe40004000000 */
[----:B------:R-:W-:Y:S01]  /*1f10*/  ISETP.NE.AND P0, PT, R23, RZ, PT ;  /* 0x000000ff1700720c */ /* 0x000fe20003f05270 */
[----:B--2---:R-:W-:-:S04]  /*1f20*/  FADD.FTZ R23, R98, R101 ;  /* 0x0000006562177221 */ /* 0x004fc80000010000 */
[----:B------:R-:W-:Y:S01]  /*1f30*/  FMUL.FTZ R23, R23, UR9 ;  /* 0x0000000917177c20 */ /* 0x000fe20008410000 */
[----:B------:R-:W-:Y:S07]  /*1f40*/  @P6 BRA `(.L_x_11756) ;  /* 0x0000001800dc6947 */ /* 0x000fee0003800000 */
        /* <DEDUP_REMOVED lines=8> */
[----:B------:R-:W1:Y:S01]  /*1fd0*/  LDC.64 R158, c[0x0][0x468] ;  /* 0x00011a00ff9e7b82 */ /* 0x000e620000000a00 */
[-C--:B0-----:R-:W-:Y:S01]  /*1fe0*/  FFMA.FTZ R100, R156, R23.reuse, R22 ;  /* 0x000000179c647223 */ /* 0x081fe20000010016 */
[----:B------:R-:W-:Y:S01]  /*1ff0*/  FADD.FTZ R96, R14, -R97 ;  /* 0x800000610e607221 */ /* 0x000fe20000010000 */
[----:B------:R-:W-:Y:S01]  /*2000*/  FADD.FTZ R102, R109, -R102 ;  /* 0x800000666d667221 */ /* 0x000fe20000010000 */
[----:B------:R-:W-:Y:S01]  /*2010*/  FFMA.FTZ R97, R107, R23, R22 ;  /* 0x000000176b617223 */ /* 0x000fe20000010016 */
[----:B------:R-:W-:Y:S01]  /*2020*/  LOP3.LUT P6, RZ, R6, 0xff, RZ, 0xc0, !PT ;  /* 0x000000ff06ff7812 */ /* 0x000fe200078cc0ff */
[C---:B-----5:R-:W-:Y:S01]  /*2030*/  FMUL.FTZ R96, R155.reuse, R96 ;  /* 0x000000609b607220 */ /* 0x060fe20000410000 */
[----:B------:R-:W-:Y:S01]  /*2040*/  FMUL.FTZ R102, R155, R102 ;  /* 0x000000669b667220 */ /* 0x000fe20000410000 */
[----:B------:R-:W-:Y:S01]  /*2050*/  FADD.FTZ R98, R120, -R97 ;  /* 0x8000006178627221 */ /* 0x000fe20000010000 */
[----:B------:R-:W-:Y:S01]  /*2060*/  FADD.FTZ R100, R141, -R100 ;  /* 0x800000648d647221 */ /* 0x000fe20000010000 */
[-C--:B------:R-:W-:Y:S01]  /*2070*/  FMUL.FTZ R96, R96, R153.reuse ;  /* 0x0000009960607220 */ /* 0x080fe20000410000 */
[-C--:B------:R-:W-:Y:S01]  /*2080*/  FMUL.FTZ R97, R102, R153.reuse ;  /* 0x0000009966617220 */ /* 0x080fe20000410000 */
[C---:B------:R-:W-:Y:S01]  /*2090*/  FMUL.FTZ R98, R155.reuse, R98 ;  /* 0x000000629b627220 */ /* 0x040fe20000410000 */
[----:B------:R-:W-:Y:S01]  /*20a0*/  FMUL.FTZ R100, R155, R100 ;  /* 0x000000649b647220 */ /* 0x000fe20000410000 */
[----:B------:R-:W-:Y:S01]  /*20b0*/  FMUL.FTZ R96, R96, UR14 ;  /* 0x0000000e60607c20 */ /* 0x000fe20008410000 */
[----:B------:R-:W-:Y:S01]  /*20c0*/  FMUL.FTZ R97, R97, UR14 ;  /* 0x0000000e61617c20 */ /* 0x000fe20008410000 */
[-C--:B------:R-:W-:Y:S01]  /*20d0*/  FMUL.FTZ R98, R98, R153.reuse ;  /* 0x0000009962627220 */ /* 0x080fe20000410000 */
[----:B------:R-:W-:-:S02]  /*20e0*/  FMUL.FTZ R99, R100, R153 ;  /* 0x0000009964637220 */ /* 0x000fc40000410000 */
[----:B------:R-:W-:Y:S01]  /*20f0*/  SEL R96, R96, RZ, P6 ;  /* 0x000000ff60607207 */ /* 0x000fe20003000000 */
[----:B------:R-:W-:Y:S01]  /*2100*/  FMUL.FTZ R98, R98, UR14 ;  /* 0x0000000e62627c20 */ /* 0x000fe20008410000 */
[C---:B------:R-:W-:Y:S01]  /*2110*/  LOP3.LUT P6, RZ, R6.reuse, 0xff00, RZ, 0xc0, !PT ;  /* 0x0000ff0006ff7812 */ /* 0x040fe200078cc0ff */
[----:B------:R-:W-:Y:S01]  /*2120*/  FMUL.FTZ R99, R99, UR14 ;  /* 0x0000000e63637c20 */ /* 0x000fe20008410000 */
[----:B-1----:R-:W-:Y:S02]  /*2130*/  IMAD.WIDE.U32 R158, R151, 0x10, R158 ;  /* 0x00000010979e7825 */ /* 0x002fe400078e009e */
[----:B------:R-:W-:Y:S02]  /*2140*/  SEL R97, R97, RZ, P6 ;  /* 0x000000ff61617207 */ /* 0x000fe40003000000 */
[----:B------:R-:W-:Y:S02]  /*2150*/  LOP3.LUT P6, RZ, R6, 0xff0000, RZ, 0xc0, !PT ;  /* 0x00ff000006ff7812 */ /* 0x000fe400078cc0ff */
[----:B------:R-:W-:-:S02]  /*2160*/  IADD3 R151, PT, PT, R151, 0x20, RZ ;  /* 0x0000002097977810 */ /* 0x000fc40007ffe0ff */
[----:B------:R-:W-:Y:S02]  /*2170*/  SEL R98, R98, RZ, P6 ;  /* 0x000000ff62627207 */ /* 0x000fe40003000000 */
[----:B------:R-:W-:-:S04]  /*2180*/  ISETP.GE.U32.AND P6, PT, R6, 0x1000000, PT ;  /* 0x010000000600780c */ /* 0x000fc80003fc6070 */
[----:B------:R-:W-:-:S05]  /*2190*/  SEL R99, R99, RZ, P6 ;  /* 0x000000ff63637207 */ /* 0x000fca0003000000 */
[----:B------:R1:W-:Y:S04]  /*21a0*/  STG.E.128 desc[UR6][R158.64], R96 ;  /* 0x000000609e007986 */ /* 0x0003e8000c101d06 */
.L_x_11759:
[----:B------:R-:W-:Y:S05]  /*21b0*/  BSYNC.RECONVERGENT B1 ;  /* 0x0000000000017941 */ /* 0x000fea0003800200 */
.L_x_11758:
[----:B------:R-:W-:Y:S04]  /*21c0*/  BSSY.RECONVERGENT B1, `(.L_x_11760) ;  /* 0x0000022000017945 */ /* 0x000fe80003800200 */
[----:B------:R-:W-:Y:S05]  /*21d0*/  @!P1 BRA `(.L_x_11761) ;  /* 0x0000000000809947 */ /* 0x000fea0003800000 */
[-CC-:B-1----:R-:W-:Y:S01]  /*21e0*/  FFMA.FTZ R97, R13, R23.reuse, R22.reuse ;  /* 0x000000170d617223 */ /* 0x182fe20000010016 */
[-CC-:B------:R-:W-:Y:S01]  /*21f0*/  FFMA.FTZ R102, R110, R23.reuse, R22.reuse ;  /* 0x000000176e667223 */ /* 0x180fe20000010016 */
[----:B------:R-:W1:Y:S01]  /*2200*/  LDC.64 R158, c[0x0][0x468] ;  /* 0x00011a00ff9e7b82 */ /* 0x000e620000000a00 */
[-C--:B0-----:R-:W-:Y:S01]  /*2210*/  FFMA.FTZ R100, R152, R23.reuse, R22 ;  /* 0x0000001798647223 */ /* 0x081fe20000010016 */
[----:B------:R-:W-:Y:S01]  /*2220*/  FADD.FTZ R96, R112, -R97 ;  /* 0x8000006170607221 */ /* 0x000fe20000010000 */
[----:B------:R-:W-:Y:S01]  /*2230*/  FADD.FTZ R102, R125, -R102 ;  /* 0x800000667d667221 */ /* 0x000fe20000010000 */
[----:B------:R-:W-:Y:S01]  /*2240*/  FFMA.FTZ R97, R123, R23, R22 ;  /* 0x000000177b617223 */ /* 0x000fe20000010016 */
[----:B------:R-:W-:Y:S01]  /*2250*/  FADD.FTZ R100, R149, -R100 ;  /* 0x8000006495647221 */ /* 0x000fe20000010000 */
[C---:B-----5:R-:W-:Y:S01]  /*2260*/  FMUL.FTZ R96, R155.reuse, R96 ;  /* 0x000000609b607220 */ /* 0x060fe20000410000 */
[C---:B------:R-:W-:Y:S01]  /*2270*/  FMUL.FTZ R102, R155.reuse, R102 ;  /* 0x000000669b667220 */ /* 0x040fe20000410000 */
[----:B------:R-:W-:Y:S01]  /*2280*/  FADD.FTZ R98, R154, -R97 ;  /* 0x800000619a627221 */ /* 0x000fe20000010000 */
[C---:B------:R-:W-:Y:S01]  /*2290*/  FMUL.FTZ R100, R155.reuse, R100 ;  /* 0x000000649b647220 */ /* 0x040fe20000410000 */
[-C--:B------:R-:W-:Y:S01]  /*22a0*/  FMUL.FTZ R96, R96, R153.reuse ;  /* 0x0000009960607220 */ /* 0x080fe20000410000 */
[-C--:B------:R-:W-:Y:S01]  /*22b0*/  FMUL.FTZ R97, R102, R153.reuse ;  /* 0x0000009966617220 */ /* 0x080fe20000410000 */
[----:B------:R-:W-:Y:S01]  /*22c0*/  FMUL.FTZ R98, R155, R98 ;  /* 0x000000629b627220 */ /* 0x000fe20000410000 */
[----:B------:R-:W-:Y:S01]  /*22d0*/  LOP3.LUT P6, RZ, R8, 0xff, RZ, 0xc0, !PT ;  /* 0x000000ff08ff7812 */ /* 0x000fe200078cc0ff */
[----:B------:R-:W-:Y:S01]  /*22e0*/  FMUL.FTZ R96, R96, UR14 ;  /* 0x0000000e60607c20 */ /* 0x000fe20008410000 */
[----:B------:R-:W-:Y:S01]  /*22f0*/  FMUL.FTZ R97, R97, UR14 ;  /* 0x0000000e61617c20 */ /* 0x000fe20008410000 */
[----:B------:R-:W-:Y:S01]  /*2300*/  LOP3.LUT P1, RZ, R8, 0xff00, RZ, 0xc0, !PT ;  /* 0x0000ff0008ff7812 */ /* 0x000fe2000782c0ff */
[-C--:B------:R-:W-:Y:S01]  /*2310*/  FMUL.FTZ R98, R98, R153.reuse ;  /* 0x0000009962627220 */ /* 0x080fe20000410000 */
[----:B------:R-:W-:Y:S01]  /*2320*/  FMUL.FTZ R99, R100, R153 ;  /* 0x0000009964637220 */ /* 0x000fe20000410000 */
[----:B------:R-:W-:-:S02]  /*2330*/  SEL R96, R96, RZ, P6 ;  /* 0x000000ff60607207 */ /* 0x000fc40003000000 */
[----:B------:R-:W-:Y:S01]  /*2340*/  FMUL.FTZ R98, R98, UR14 ;  /* 0x0000000e62627c20 */ /* 0x000fe20008410000 */
[----:B------:R-:W-:Y:S01]  /*2350*/  FMUL.FTZ R99, R99, UR14 ;  /* 0x0000000e63637c20 */ /* 0x000fe20008410000 */
[----:B------:R-:W-:Y:S01]  /*2360*/  SEL R97, R97, RZ, P1 ;  /* 0x000000ff61617207 */ /* 0x000fe20000800000 */
[----:B-1----:R-:W-:Y:S01]  /*2370*/  IMAD.WIDE.U32 R158, R151, 0x10, R158 ;  /* 0x00000010979e7825 */ /* 0x002fe200078e009e */
[C---:B------:R-:W-:Y:S02]  /*2380*/  LOP3.LUT P6, RZ, R8.reuse, 0xff0000, RZ, 0xc0, !PT ;  /* 0x00ff000008ff7812 */ /* 0x040fe400078cc0ff */
[----:B------:R-:W-:Y:S02]  /*2390*/  ISETP.GE.U32.AND P1, PT, R8, 0x1000000, PT ;  /* 0x010000000800780c */ /* 0x000fe40003f26070 */
[----:B------:R-:W-:Y:S02]  /*23a0*/  SEL R98, R98, RZ, P6 ;  /* 0x000000ff62627207 */ /* 0x000fe40003000000 */
[----:B------:R-:W-:-:S02]  /*23b0*/  SEL R99, R99, RZ, P1 ;  /* 0x000000ff63637207 */ /* 0x000fc40000800000 */
[----:B------:R-:W-:-:S03]  /*23c0*/  IADD3 R151, PT, PT, R151, 0x20, RZ ;  /* 0x0000002097977810 */ /* 0x000fc60007ffe0ff */
[----:B------:R2:W-:Y:S04]  /*23d0*/  STG.E.128 desc[UR6][R158.64], R96 ;  /* 0x000000609e007986 */ /* 0x0005e8000c101d06 */
.L_x_11761:
[----:B------:R-:W-:Y:S05]  /*23e0*/  BSYNC.RECONVERGENT B1 ;  /* 0x0000000000017941 */ /* 0x000fea0003800200 */
.L_x_11760:
[----:B------:R-:W-:Y:S04]  /*23f0*/  BSSY.RECONVERGENT B1, `(.L_x_11762) ;  /* 0x0000022000017945 */ /* 0x000fe80003800200 */
[----:B------:R-:W-:Y:S05]  /*2400*/  @!P2 BRA `(.L_x_11763) ;  /* 0x000000000080a947 */ /* 0x000fea0003800000 */
[-CC-:B-12---:R-:W-:Y:S01]  /*2410*/  FFMA.FTZ R97, R15, R23.reuse, R22.reuse ;  /* 0x000000170f617223 */ /* 0x186fe20000010016 */
[----:B------:R-:W1:Y:S01]  /*2420*/  LDC.64 R158, c[0x0][0x468] ;  /* 0x00011a00ff9e7b82 */ /* 0x000e620000000a00 */
[-CC-:B------:R-:W-:Y:S01]  /*2430*/  FFMA.FTZ R102, R16, R23.reuse, R22.reuse ;  /* 0x0000001710667223 */ /* 0x180fe20000010016 */
[-CC-:B0-----:R-:W-:Y:S01]  /*2440*/  FFMA.FTZ R100, R140, R23.reuse, R22.reuse ;  /* 0x000000178c647223 */ /* 0x181fe20000010016 */
[----:B------:R-:W-:Y:S01]  /*2450*/  FADD.FTZ R96, R108, -R97 ;  /* 0x800000616c607221 */ /* 0x000fe20000010000 */
[----:B------:R-:W-:Y:S01]  /*2460*/  FFMA.FTZ R97, R113, R23, R22 ;  /* 0x0000001771617223 */ /* 0x000fe20000010016 */
[----:B------:R-:W-:Y:S01]  /*2470*/  FADD.FTZ R102, R121, -R102 ;  /* 0x8000006679667221 */ /* 0x000fe20000010000 */
[----:B------:R-:W-:Y:S01]  /*2480*/  FADD.FTZ R100, R147, -R100 ;  /* 0x8000006493647221 */ /* 0x000fe20000010000 */
[C---:B-----5:R-:W-:Y:S01]  /*2490*/  FMUL.FTZ R96, R155.reuse, R96 ;  /* 0x000000609b607220 */ /* 0x060fe20000410000 */
[----:B------:R-:W-:Y:S01]  /*24a0*/  FADD.FTZ R98, R150, -R97 ;  /* 0x8000006196627221 */ /* 0x000fe20000010000 */
[C---:B------:R-:W-:Y:S01]  /*24b0*/  FMUL.FTZ R102, R155.reuse, R102 ;  /* 0x000000669b667220 */ /* 0x040fe20000410000 */
[C---:B------:R-:W-:Y:S01]  /*24c0*/  FMUL.FTZ R100, R155.reuse, R100 ;  /* 0x000000649b647220 */ /* 0x040fe20000410000 */
[-C--:B------:R-:W-:Y:S01]  /*24d0*/  FMUL.FTZ R96, R96, R153.reuse ;  /* 0x0000009960607220 */ /* 0x080fe20000410000 */
[----:B------:R-:W-:Y:S01]  /*24e0*/  FMUL.FTZ R98, R155, R98 ;  /* 0x000000629b627220 */ /* 0x000fe20000410000 */
[----:B------:R-:W-:Y:S01]  /*24f0*/  LOP3.LUT P6, RZ, R9, 0xff, RZ, 0xc0, !PT ;  /* 0x000000ff09ff7812 */ /* 0x000fe200078cc0ff */
[-C--:B------:R-:W-:Y:S01]  /*2500*/  FMUL.FTZ R97, R102, R153.reuse ;  /* 0x0000009966617220 */ /* 0x080fe20000410000 */
[----:B------:R-:W-:Y:S01]  /*2510*/  FMUL.FTZ R96, R96, UR14 ;  /* 0x0000000e60607c20 */ /* 0x000fe20008410000 */
[-C--:B------:R-:W-:Y:S01]  /*2520*/  FMUL.FTZ R98, R98, R153.reuse ;  /* 0x0000009962627220 */ /* 0x080fe20000410000 */
[----:B------:R-:W-:Y:S01]  /*2530*/  FMUL.FTZ R99, R100, R153 ;  /* 0x0000009964637220 */ /* 0x000fe20000410000 */
[----:B------:R-:W-:Y:S01]  /*2540*/  FMUL.FTZ R97, R97, UR14 ;  /* 0x0000000e61617c20 */ /* 0x000fe20008410000 */
[----:B------:R-:W-:Y:S01]  /*2550*/  LOP3.LUT P2, RZ, R9, 0xff00, RZ, 0xc0, !PT ;  /* 0x0000ff0009ff7812 */ /* 0x000fe2000784c0ff */
[----:B------:R-:W-:Y:S01]  /*2560*/  FMUL.FTZ R98, R98, UR14 ;  /* 0x0000000e62627c20 */ /* 0x000fe20008410000 */
[----:B------:R-:W-:Y:S01]  /*2570*/  FMUL.FTZ R99, R99, UR14 ;  /* 0x0000000e63637c20 */ /* 0x000fe20008410000 */
[----:B------:R-:W-:-:S02]  /*2580*/  SEL R96, R96, RZ, P6 ;  /* 0x000000ff60607207 */ /* 0x000fc40003000000 */
[----:B------:R-:W-:Y:S01]  /*2590*/  LOP3.LUT P1, RZ, R9, 0xff0000, RZ, 0xc0, !PT ;  /* 0x00ff000009ff7812 */ /* 0x000fe2000782c0ff */
[----:B-1----:R-:W-:Y:S01]  /*25a0*/  IMAD.WIDE.U32 R158, R151, 0x10, R158 ;  /* 0x00000010979e7825 */ /* 0x002fe200078e009e */
[----:B------:R-:W-:Y:S02]  /*25b0*/  ISETP.GE.U32.AND P6, PT, R9, 0x1000000, PT ;  /* 0x010000000900780c */ /* 0x000fe40003fc6070 */
[----:B------:R-:W-:Y:S02]  /*25c0*/  SEL R97, R97, RZ, P2 ;  /* 0x000000ff61617207 */ /* 0x000fe40001000000 */
[----:B------:R-:W-:Y:S02]  /*25d0*/  SEL R98, R98, RZ, P1 ;  /* 0x000000ff62627207 */ /* 0x000fe40000800000 */
[----:B------:R-:W-:Y:S02]  /*25e0*/  SEL R99, R99, RZ, P6 ;  /* 0x000000ff63637207 */ /* 0x000fe40003000000 */
[----:B------:R-:W-:-:S03]  /*25f0*/  IADD3 R151, PT, PT, R151, 0x20, RZ ;  /* 0x0000002097977810 */ /* 0x000fc60007ffe0ff */
[----:B------:R3:W-:Y:S04]  /*2600*/  STG.E.128 desc[UR6][R158.64], R96 ;  /* 0x000000609e007986 */ /* 0x0007e8000c101d06 */
.L_x_11763:
[----:B------:R-:W-:Y:S05]  /*2610*/  BSYNC.RECONVERGENT B1 ;  /* 0x0000000000017941 */ /* 0x000fea0003800200 */
.L_x_11762:
[----:B------:R-:W-:Y:S04]  /*2620*/  BSSY.RECONVERGENT B1, `(.L_x_11764) ;  /* 0x0000022000017945 */ /* 0x000fe80003800200 */
[----:B------:R-:W-:Y:S05]  /*2630*/  @!P3 BRA `(.L_x_11765) ;  /* 0x000000000080b947 */ /* 0x000fea0003800000 */
[-CC-:B-123--:R-:W-:Y:S01]  /*2640*/  FFMA.FTZ R97, R17, R23.reuse, R22.reuse ;  /* 0x0000001711617223 */ /* 0x18efe20000010016 */
        /* <DEDUP_REMOVED lines=22> */
[C---:B------:R-:W-:Y:S01]  /*27b0*/  LOP3.LUT P3, RZ, R10.reuse, 0xff0000, RZ, 0xc0, !PT ;  /* 0x00ff00000aff7812 */ /* 0x040fe2000786c0ff */
[----:B-1----:R-:W-:Y:S01]  /*27c0*/  IMAD.WIDE.U32 R158, R151, 0x10, R158 ;  /* 0x00000010979e7825 */ /* 0x002fe200078e009e */
[----:B------:R-:W-:Y:S02]  /*27d0*/  ISETP.GE.U32.AND P6, PT, R10, 0x1000000, PT ;  /* 0x010000000a00780c */ /* 0x000fe40003fc6070 */
[----:B------:R-:W-:Y:S02]  /*27e0*/  SEL R96, R96, RZ, P1 ;  /* 0x000000ff60607207 */ /* 0x000fe40000800000 */
[----:B------:R-:W-:Y:S02]  /*27f0*/  SEL R97, R97, RZ, P2 ;  /* 0x000000ff61617207 */ /* 0x000fe40001000000 */
[----:B------:R-:W-:Y:S02]  /*2800*/  SEL R98, R98, RZ, P3 ;  /* 0x000000ff62627207 */ /* 0x000fe40001800000 */
[----:B------:R-:W-:-:S02]  /*2810*/  SEL R99, R99, RZ, P6 ;  /* 0x000000ff63637207 */ /* 0x000fc40003000000 */
[----:B------:R-:W-:-:S03]  /*2820*/  IADD3 R151, PT, PT, R151, 0x20, RZ ;  /* 0x0000002097977810 */ /* 0x000fc60007ffe0ff */
[----:B------:R4:W-:Y:S04]  /*2830*/  STG.E.128 desc[UR6][R158.64], R96 ;  /* 0x000000609e007986 */ /* 0x0009e8000c101d06 */
.L_x_11765:
[----:B------:R-:W-:Y:S05]  /*2840*/  BSYNC.RECONVERGENT B1 ;  /* 0x0000000000017941 */ /* 0x000fea0003800200 */
.L_x_11764:
[----:B------:R-:W-:Y:S04]  /*2850*/  BSSY.RECONVERGENT B1, `(.L_x_11766) ;  /* 0x0000022000017945 */ /* 0x000fe80003800200 */
[----:B------:R-:W-:Y:S05]  /*2860*/  @!P4 BRA `(.L_x_11767) ;  /* 0x000000000080c947 */ /* 0x000fea0003800000 */
[-CC-:B-1234-:R-:W-:Y:S01]  /*2870*/  FFMA.FTZ R97, R19, R23.reuse, R22.reuse ;  /* 0x0000001713617223 */ /* 0x19efe20000010016 */
        /* <DEDUP_REMOVED lines=19> */
[C---:B------:R-:W-:Y:S01]  /*29b0*/  LOP3.LUT P1, RZ, R11.reuse, 0xff, RZ, 0xc0, !PT ;  /* 0x000000ff0bff7812 */ /* 0x040fe2000782c0ff */
[----:B------:R-:W-:Y:S01]  /*29c0*/  FMUL.FTZ R98, R98, UR14 ;  /* 0x0000000e62627c20 */ /* 0x000fe20008410000 */
[----:B------:R-:W-:-:S02]  /*29d0*/  LOP3.LUT P2, RZ, R11, 0xff00, RZ, 0xc0, !PT ;  /* 0x0000ff000bff7812 */ /* 0x000fc4000784c0ff */
[----:B------:R-:W-:Y:S01]  /*29e0*/  LOP3.LUT P3, RZ, R11, 0xff0000, RZ, 0xc0, !PT ;  /* 0x00ff00000bff7812 */ /* 0x000fe2000786c0ff */
        /* <DEDUP_REMOVED lines=8> */
.L_x_11767:
[----:B------:R-:W-:Y:S05]  /*2a70*/  BSYNC.RECONVERGENT B1 ;  /* 0x0000000000017941 */ /* 0x000fea0003800200 */
.L_x_11766:
        /* <DEDUP_REMOVED lines=19> */
[----:B------:R-:W-:-:S02]  /*2bb0*/  LOP3.LUT P1, RZ, R12, 0xff, RZ, 0xc0, !PT ;  /* 0x000000ff0cff7812 */ /* 0x000fc4000782c0ff */
[C---:B------:R-:W-:Y:S02]  /*2bc0*/  LOP3.LUT P2, RZ, R12.reuse, 0xff00, RZ, 0xc0, !PT ;  /* 0x0000ff000cff7812 */ /* 0x040fe4000784c0ff */
[----:B------:R-:W-:Y:S01]  /*2bd0*/  ISETP.GE.U32.AND P4, PT, R12, 0x1000000, PT ;  /* 0x010000000c00780c */ /* 0x000fe20003f86070 */
[----:B0-----:R-:W-:-:S04]  /*2be0*/  IMAD.WIDE.U32 R22, R151, 0x10, R96 ;  /* 0x0000001097167825 */ /* 0x001fc800078e0060 */
[----:B------:R-:W-:Y:S01]  /*2bf0*/  FMUL.FTZ R97, R98, UR14 ;  /* 0x0000000e62617c20 */ /* 0x000fe20008410000 */
[----:B------:R-:W-:Y:S01]  /*2c00*/  FMUL.FTZ R96, R99, UR14 ;  /* 0x0000000e63607c20 */ /* 0x000fe20008410000 */
[----:B------:R-:W-:Y:S01]  /*2c10*/  FMUL.FTZ R98, R102, UR14 ;  /* 0x0000000e66627c20 */ /* 0x000fe20008410000 */
[----:B------:R-:W-:Y:S02]  /*2c20*/  LOP3.LUT P3, RZ, R12, 0xff0000, RZ, 0xc0, !PT ;  /* 0x00ff00000cff7812 */ /* 0x000fe4000786c0ff */
[----:B------:R-:W-:Y:S02]  /*2c30*/  SEL R99, R100, RZ, P4 ;  /* 0x000000ff64637207 */ /* 0x000fe40002000000 */
[----:B------:R-:W-:Y:S02]  /*2c40*/  SEL R96, R96, RZ, P1 ;  /* 0x000000ff60607207 */ /* 0x000fe40000800000 */
[----:B------:R-:W-:Y:S02]  /*2c50*/  SEL R97, R97, RZ, P2 ;  /* 0x000000ff61617207 */ /* 0x000fe40001000000 */
[----:B------:R-:W-:-:S05]  /*2c60*/  SEL R98, R98, RZ, P3 ;  /* 0x000000ff62627207 */ /* 0x000fca0001800000 */
[----:B------:R0:W-:Y:S01]  /*2c70*/  STG.E.128 desc[UR6][R22.64], R96 ;  /* 0x0000006016007986 */ /* 0x0001e2000c101d06 */
[----:B------:R-:W-:Y:S05]  /*2c80*/  BRA `(.L_x_11768) ;  /* 0x0000002800647947 */ /* 0x000fea0003800000 */
.L_x_11757:
[----:B------:R-:W-:Y:S01]  /*2c90*/  ISETP.GT.U32.AND P6, PT, R5, 0x1f, PT ;  /* 0x0000001f0500780c */ /* 0x000fe20003fc4070 */
[----:B------:R-:W-:-:S12]  /*2ca0*/  BSSY.RECONVERGENT B1, `(.L_x_11769) ;  /* 0x0000025000017945 */ /* 0x000fd80003800200 */
[----:B------:R-:W-:Y:S05]  /*2cb0*/  @!P6 BRA `(.L_x_11770) ;  /* 0x00000000008ce947 */ /* 0x000fea0003800000 */
[----:B------:R-:W1:Y:S01]  /*2cc0*/  LDC.64 R158, c[0x0][0x478] ;  /* 0x00011e00ff9e7b82 */ /* 0x000e620000000a00 */
[-CC-:B------:R-:W-:Y:S01]  /*2cd0*/  FFMA.FTZ R97, R3, R23.reuse, R22.reuse ;  /* 0x0000001703617223 */ /* 0x180fe20000010016 */
[-CC-:B0-----:R-:W-:Y:S01]  /*2ce0*/  FFMA.FTZ R100, R156, R23.reuse, R22.reuse ;  /* 0x000000179c647223 */ /* 0x181fe20000010016 */
[-C--:B------:R-:W-:Y:S01]  /*2cf0*/  FFMA.FTZ R102, R116, R23.reuse, R22 ;  /* 0x0000001774667223 */ /* 0x080fe20000010016 */
[----:B------:R-:W-:Y:S01]  /*2d00*/  LOP3.LUT P6, RZ, R6, 0xff, RZ, 0xc0, !PT ;  /* 0x000000ff06ff7812 */ /* 0x000fe200078cc0ff */
[----:B------:R-:W-:Y:S01]  /*2d10*/  FADD.FTZ R96, R14, -R97 ;  /* 0x800000610e607221 */ /* 0x000fe20000010000 */
[----:B------:R-:W-:Y:S01]  /*2d20*/  FADD.FTZ R100, R141, -R100 ;  /* 0x800000648d647221 */ /* 0x000fe20000010000 */
[----:B------:R-:W-:Y:S01]  /*2d30*/  FFMA.FTZ R97, R107, R23, R22 ;  /* 0x000000176b617223 */ /* 0x000fe20000010016 */
[----:B------:R-:W-:Y:S01]  /*2d40*/  FADD.FTZ R102, R109, -R102 ;  /* 0x800000666d667221 */ /* 0x000fe20000010000 */
[C---:B-----5:R-:W-:Y:S01]  /*2d50*/  FMUL.FTZ R96, R155.reuse, R96 ;  /* 0x000000609b607220 */ /* 0x060fe20000410000 */
[C---:B------:R-:W-:Y:S01]  /*2d60*/  FMUL.FTZ R99, R155.reuse, R100 ;  /* 0x000000649b637220 */ /* 0x040fe20000410000 */
[----:B------:R-:W-:Y:S01]  /*2d70*/  FADD.FTZ R98, R120, -R97 ;  /* 0x8000006178627221 */ /* 0x000fe20000010000 */
[----:B------:R-:W-:Y:S01]  /*2d80*/  FMUL.FTZ R97, R155, R102 ;  /* 0x000000669b617220 */ /* 0x000fe20000410000 */
[-C--:B------:R-:W-:Y:S01]  /*2d90*/  FMUL.FTZ R100, R96, R153.reuse ;  /* 0x0000009960647220 */ /* 0x080fe20000410000 */
[-C--:B------:R-:W-:Y:S01]  /*2da0*/  FMUL.FTZ R103, R99, R153.reuse ;  /* 0x0000009963677220 */ /* 0x080fe20000410000 */
[----:B------:R-:W-:Y:S01]  /*2db0*/  FMUL.FTZ R98, R155, R98 ;  /* 0x000000629b627220 */ /* 0x000fe20000410000 */
[-C--:B------:R-:W-:Y:S01]  /*2dc0*/  FMUL.FTZ R101, R97, R153.reuse ;  /* 0x0000009961657220 */ /* 0x080fe20000410000 */
[----:B------:R-:W-:Y:S01]  /*2dd0*/  FMUL.FTZ R100, R100, UR14 ;  /* 0x0000000e64647c20 */ /* 0x000fe20008410000 */
[----:B------:R-:W-:Y:S01]  /*2de0*/  FMUL.FTZ R103, R103, UR14 ;  /* 0x0000000e67677c20 */ /* 0x000fe20008410000 */
[----:B------:R-:W-:Y:S01]  /*2df0*/  FMUL.FTZ R102, R98, R153 ;  /* 0x0000009962667220 */ /* 0x000fe20000410000 */
[----:B------:R-:W-:-:S02]  /*2e00*/  FMUL.FTZ R101, R101, UR14 ;  /* 0x0000000e65657c20 */ /* 0x000fc40008410000 */
[----:B------:R-:W-:Y:S01]  /*2e10*/  SEL R100, R100, RZ, P6 ;  /* 0x000000ff64647207 */ /* 0x000fe20003000000 */
[----:B------:R-:W-:Y:S01]  /*2e20*/  FMUL.FTZ R102, R102, UR14 ;  /* 0x0000000e66667c20 */ /* 0x000fe20008410000 */
[----:B-1----:R-:W-:Y:S01]  /*2e30*/  IMAD.WIDE.U32 R160, R151, 0x10, R158 ;  /* 0x0000001097a07825 */ /* 0x002fe200078e009e */
[C---:B------:R-:W-:Y:S01]  /*2e40*/  LOP3.LUT P6, RZ, R6.reuse, 0xff00, RZ, 0xc0, !PT ;  /* 0x0000ff0006ff7812 */ /* 0x040fe200078cc0ff */
[----:B------:R-:W0:Y:S03]  /*2e50*/  LDC.64 R158, c[0x0][0x468] ;  /* 0x00011a00ff9e7b82 */ /* 0x000e260000000a00 */
[----:B------:R-:W-:Y:S01]  /*2e60*/  SEL R101, R101, RZ, P6 ;  /* 0x000000ff65657207 */ /* 0x000fe20003000000 */
[----:B------:R1:W-:Y:S01]  /*2e70*/  STG.E.128 desc[UR6][R160.64], R96 ;  /* 0x00000060a0007986 */ /* 0x0003e2000c101d06 */
[----:B------:R-:W-:-:S04]  /*2e80*/  LOP3.LUT P6, RZ, R6, 0xff0000, RZ, 0xc0, !PT ;  /* 0x00ff000006ff7812 */ /* 0x000fc800078cc0ff */
[----:B------:R-:W-:Y:S02]  /*2e90*/  SEL R102, R102, RZ, P6 ;  /* 0x000000ff66667207 */ /* 0x000fe40003000000 */
[----:B------:R-:W-:-:S04]  /*2ea0*/  ISETP.GE.U32.AND P6, PT, R6, 0x1000000, PT ;  /* 0x010000000600780c */ /* 0x000fc80003fc6070 */
[----:B------:R-:W-:Y:S01]  /*2eb0*/  SEL R103, R103, RZ, P6 ;  /* 0x000000ff67677207 */ /* 0x000fe20003000000 */
[C---:B0-----:R-:W-:Y:S01]  /*2ec0*/  IMAD.WIDE.U32 R158, R151.reuse, 0x10, R158 ;  /* 0x00000010979e7825 */ /* 0x041fe200078e009e */
[----:B------:R-:W-:-:S04]  /*2ed0*/  IADD3 R151, PT, PT, R151, 0x20, RZ ;  /* 0x0000002097977810 */ /* 0x000fc80007ffe0ff */
[----:B------:R1:W-:Y:S03]  /*2ee0*/  STG.E.128 desc[UR6][R158.64], R100 ;  /* 0x000000649e007986 */ /* 0x0003e6000c101d06 */
.L_x_11770:
[----:B------:R-:W-:Y:S05]  /*2ef0*/  BSYNC.RECONVERGENT B1 ;  /* 0x0000000000017941 */ /* 0x000fea0003800200 */
.L_x_11769:
[----:B------:R-:W-:Y:S04]  /*2f00*/  BSSY.RECONVERGENT B1, `(.L_x_11771) ;  /* 0x0000025000017945 */ /* 0x000fe80003800200 */
[----:B------:R-:W-:Y:S05]  /*2f10*/  @!P1 BRA `(.L_x_11772) ;  /* 0x00000000008c9947 */ /* 0x000fea0003800000 */
[----:B-1----:R-:W1:Y:S01]  /*2f20*/  LDC.64 R158, c[0x0][0x478] ;  /* 0x00011e00ff9e7b82 */ /* 0x002e620000000a00 */
[-CC-:B------:R-:W-:Y:S01]  /*2f30*/  FFMA.FTZ R97, R13, R23.reuse, R22.reuse ;  /* 0x000000170d617223 */ /* 0x180fe20000010016 */
[-CC-:B------:R-:W-:Y:S01]  /*2f40*/  FFMA.FTZ R102, R110, R23.reuse, R22.reuse ;  /* 0x000000176e667223 */ /* 0x180fe20000010016 */
[-CC-:B0-----:R-:W-:Y:S01]  /*2f50*/  FFMA.FTZ R100, R152, R23.reuse, R22.reuse ;  /* 0x0000001798647223 */ /* 0x181fe20000010016 */
[----:B------:R-:W-:Y:S01]  /*2f60*/  LOP3.LUT P6, RZ, R8, 0xff, RZ, 0xc0, !PT ;  /* 0x000000ff08ff7812 */ /* 0x000fe200078cc0ff */
        /* <DEDUP_REMOVED lines=15> */
[----:B------:R-:W-:Y:S01]  /*3060*/  LOP3.LUT P1, RZ, R8, 0xff00, RZ, 0xc0, !PT ;  /* 0x0000ff0008ff7812 */ /* 0x000fe2000782c0ff */
[----:B------:R-:W-:Y:S01]  /*3070*/  FMUL.FTZ R103, R103, UR14 ;  /* 0x0000000e67677c20 */ /* 0x000fe20008410000 */
[----:B------:R-:W-:Y:S01]  /*3080*/  SEL R100, R100, RZ, P6 ;  /* 0x000000ff64647207 */ /* 0x000fe20003000000 */
[----:B------:R-:W-:Y:S01]  /*3090*/  FMUL.FTZ R102, R102, UR14 ;  /* 0x0000000e66667c20 */ /* 0x000fe20008410000 */
[----:B-1----:R-:W-:Y:S01]  /*30a0*/  IMAD.WIDE.U32 R160, R151, 0x10, R158 ;  /* 0x0000001097a07825 */ /* 0x002fe200078e009e */
[----:B------:R-:W-:Y:S01]  /*30b0*/  SEL R101, R101, RZ, P1 ;  /* 0x000000ff65657207 */ /* 0x000fe20000800000 */
[----:B------:R-:W0:Y:S01]  /*30c0*/  LDC.64 R158, c[0x0][0x468] ;  /* 0x00011a00ff9e7b82 */ /* 0x000e220000000a00 */
[----:B------:R-:W-:-:S02]  /*30d0*/  LOP3.LUT P6, RZ, R8, 0xff0000, RZ, 0xc0, !PT ;  /* 0x00ff000008ff7812 */ /* 0x000fc400078cc0ff */
[----:B------:R-:W-:Y:S01]  /*30e0*/  ISETP.GE.U32.AND P1, PT, R8, 0x1000000, PT ;  /* 0x010000000800780c */ /* 0x000fe20003f26070 */
[----:B------:R2:W-:Y:S01]  /*30f0*/  STG.E.128 desc[UR6][R160.64], R96 ;  /* 0x00000060a0007986 */ /* 0x0005e2000c101d06 */
[----:B------:R-:W-:Y:S02]  /*3100*/  SEL R102, R102, RZ, P6 ;  /* 0x000000ff66667207 */ /* 0x000fe40003000000 */
[----:B------:R-:W-:Y:S01]  /*3110*/  SEL R103, R103, RZ, P1 ;  /* 0x000000ff67677207 */ /* 0x000fe20000800000 */
[C---:B0-----:R-:W-:Y:S01]  /*3120*/  IMAD.WIDE.U32 R158, R151.reuse, 0x10, R158 ;  /* 0x00000010979e7825 */ /* 0x041fe200078e009e */
[----:B------:R-:W-:-:S04]  /*3130*/  IADD3 R151, PT, PT, R151, 0x20, RZ ;  /* 0x0000002097977810 */ /* 0x000fc80007ffe0ff */
[----:B------:R2:W-:Y:S03]  /*3140*/  STG.E.128 desc[UR6][R158.64], R100 ;  /* 0x000000649e007986 */ /* 0x0005e6000c101d06 */
.L_x_11772:
[----:B------:R-:W-:Y:S05]  /*3150*/  BSYNC.RECONVERGENT B1 ;  /* 0x0000000000017941 */ /* 0x000fea0003800200 */
.L_x_11771:
[----:B------:R-:W-:Y:S04]  /*3160*/  BSSY.RECONVERGENT B1, `(.L_x_11773) ;  /* 0x0000025000017945 */ /* 0x000fe80003800200 */
[----:B------:R-:W-:Y:S05]  /*3170*/  @!P2 BRA `(.L_x_11774) ;  /* 0x00000000008ca947 */ /* 0x000fea0003800000 */
[----:B-12---:R-:W1:Y:S01]  /*3180*/  LDC.64 R160, c[0x0][0x478] ;  /* 0x00011e00ffa07b82 */ /* 0x006e620000000a00 */
[-CC-:B------:R-:W-:Y:S01]  /*3190*/  FFMA.FTZ R97, R15, R23.reuse, R22.reuse ;  /* 0x000000170f617223 */ /* 0x180fe20000010016 */
[-CC-:B------:R-:W-:Y:S01]  /*31a0*/  FFMA.FTZ R102, R16, R23.reuse, R22.reuse ;  /* 0x0000001710667223 */ /* 0x180fe20000010016 */
[-CC-:B0-----:R-:W-:Y:S01]  /*31b0*/  FFMA.FTZ R100, R140, R23.reuse, R22.reuse ;  /* 0x000000178c647223 */ /* 0x181fe20000010016 */
[----:B------:R-:W-:Y:S01]  /*31c0*/  LOP3.LUT P6, RZ, R9, 0xff, RZ, 0xc0, !PT ;  /* 0x000000ff09ff7812 */ /* 0x000fe200078cc0ff */
[----:B------:R-:W-:Y:S01]  /*31d0*/  FADD.FTZ R96, R108, -R97 ;  /* 0x800000616c607221 */ /* 0x000fe20000010000 */
[----:B------:R-:W-:Y:S01]  /*31e0*/  FFMA.FTZ R97, R113, R23, R22 ;  /* 0x0000001771617223 */ /* 0x000fe20000010016 */
[----:B------:R-:W-:Y:S01]  /*31f0*/  FADD.FTZ R102, R121, -R102 ;  /* 0x8000006679667221 */ /* 0x000fe20000010000 */
[----:B------:R-:W0:Y:S01]  /*3200*/  LDC.64 R158, c[0x0][0x468] ;  /* 0x00011a00ff9e7b82 */ /* 0x000e220000000a00 */
[----:B-----5:R-:W-:Y:S01]  /*3210*/  FMUL.FTZ R96, R155, R96 ;  /* 0x000000609b607220 */ /* 0x020fe20000410000 */
[----:B------:R-:W-:Y:S01]  /*3220*/  FADD.FTZ R98, R150, -R97 ;  /* 0x8000006196627221 */ /* 0x000fe20000010000 */
[----:B------:R-:W-:Y:S01]  /*3230*/  FADD.FTZ R100, R147, -R100 ;  /* 0x8000006493647221 */ /* 0x000fe20000010000 */
[C---:B------:R-:W-:Y:S01]  /*3240*/  FMUL.FTZ R97, R155.reuse, R102 ;  /* 0x000000669b617220 */ /* 0x040fe20000410000 */
[-C--:B------:R-:W-:Y:S01]  /*3250*/  FMUL.FTZ R102, R96, R153.reuse ;  /* 0x0000009960667220 */ /* 0x080fe20000410000 */
[C---:B------:R-:W-:Y:S01]  /*3260*/  FMUL.FTZ R98, R155.reuse, R98 ;  /* 0x000000629b627220 */ /* 0x040fe20000410000 */
[----:B------:R-:W-:Y:S01]  /*3270*/  FMUL.FTZ R99, R155, R100 ;  /* 0x000000649b637220 */ /* 0x000fe20000410000 */
[-C--:B------:R-:W-:Y:S01]  /*3280*/  FMUL.FTZ R101, R97, R153.reuse ;  /* 0x0000009961657220 */ /* 0x080fe20000410000 */
[----:B------:R-:W-:Y:S01]  /*3290*/  FMUL.FTZ R102, R102, UR14 ;  /* 0x0000000e66667c20 */ /* 0x000fe20008410000 */
[-C--:B------:R-:W-:Y:S01]  /*32a0*/  FMUL.FTZ R100, R98, R153.reuse ;  /* 0x0000009962647220 */ /* 0x080fe20000410000 */
[----:B------:R-:W-:Y:S01]  /*32b0*/  FMUL.FTZ R103, R99, R153 ;  /* 0x0000009963677220 */ /* 0x000fe20000410000 */
[----:B------:R-:W-:Y:S01]  /*32c0*/  FMUL.FTZ R101, R101, UR14 ;  /* 0x0000000e65657c20 */ /* 0x000fe20008410000 */
[C---:B------:R-:W-:Y:S01]  /*32d0*/  LOP3.LUT P2, RZ, R9.reuse, 0xff00, RZ, 0xc0, !PT ;  /* 0x0000ff0009ff7812 */ /* 0x040fe2000784c0ff */
[----:B------:R-:W-:Y:S01]  /*32e0*/  FMUL.FTZ R100, R100, UR14 ;  /* 0x0000000e64647c20 */ /* 0x000fe20008410000 */
[----:B------:R-:W-:Y:S01]  /*32f0*/  LOP3.LUT P1, RZ, R9, 0xff0000, RZ, 0xc0, !PT ;  /* 0x00ff000009ff7812 */ /* 0x000fe2000782c0ff */
[----:B-1----:R-:W-:-:S05]  /*3300*/  IMAD.WIDE.U32 R160, R151, 0x10, R160 ;  /* 0x0000001097a07825 */ /* 0x002fca00078e00a0 */
[----:B------:R1:W-:Y:S01]  /*3310*/  STG.E.128 desc[UR6][R160.64], R96 ;  /* 0x00000060a0007986 */ /* 0x0003e2000c101d06 */
[C---:B0-----:R-:W-:Y:S01]  /*3320*/  IMAD.WIDE.U32 R158, R151.reuse, 0x10, R158 ;  /* 0x00000010979e7825 */ /* 0x041fe200078e009e */
[----:B------:R-:W-:-:S03]  /*3330*/  IADD3 R151, PT, PT, R151, 0x20, RZ ;  /* 0x0000002097977810 */ /* 0x000fc60007ffe0ff */
[----:B-1----:R-:W-:Y:S01]  /*3340*/  FMUL.FTZ R99, R103, UR14 ;  /* 0x0000000e67637c20 */ /* 0x002fe20008410000 */
[----:B------:R-:W-:Y:S02]  /*3350*/  SEL R96, R102, RZ, P6 ;  /* 0x000000ff66607207 */ /* 0x000fe40003000000 */
[----:B------:R-:W-:Y:S02]  /*3360*/  ISETP.GE.U32.AND P6, PT, R9, 0x1000000, PT ;  /* 0x010000000900780c */ /* 0x000fe40003fc6070 */
[----:B------:R-:W-:Y:S02]  /*3370*/  SEL R97, R101, RZ, P2 ;  /* 0x000000ff65617207 */ /* 0x000fe40001000000 */
[----:B------:R-:W-:Y:S02]  /*3380*/  SEL R98, R100, RZ, P1 ;  /* 0x000000ff64627207 */ /* 0x000fe40000800000 */
[----:B------:R-:W-:-:S05]  /*3390*/  SEL R99, R99, RZ, P6 ;  /* 0x000000ff63637207 */ /* 0x000fca0003000000 */
[----:B------:R3:W-:Y:S02]  /*33a0*/  STG.E.128 desc[UR6][R158.64], R96 ;  /* 0x000000609e007986 */ /* 0x0007e4000c101d06 */
.L_x_11774:
[----:B------:R-:W-:Y:S05]  /*33b0*/  BSYNC.RECONVERGENT B1 ;  /* 0x0000000000017941 */ /* 0x000fea0003800200 */
.L_x_11773:
[----:B------:R-:W-:Y:S04]  /*33c0*/  BSSY.RECONVERGENT B1, `(.L_x_11775) ;  /* 0x0000025000017945 */ /* 0x000fe80003800200 */
[----:B------:R-:W-:Y:S05]  /*33d0*/  @!P3 BRA `(.L_x_11776) ;  /* 0x00000000008cb947 */ /* 0x000fea0003800000 */
[----:B-12---:R-:W1:Y:S01]  /*33e0*/  LDC.64 R160, c[0x0][0x478] ;  /* 0x00011e00ffa07b82 */ /* 0x006e620000000a00 */
[-CC-:B---3--:R-:W-:Y:S01]  /*33f0*/  FFMA.FTZ R97, R17, R23.reuse, R22.reuse ;  /* 0x0000001711617223 */ /* 0x188fe20000010016 */
[-CC-:B------:R-:W-:Y:S01]  /*3400*/  FFMA.FTZ R102, R18, R23.reuse, R22.reuse ;  /* 0x0000001712667223 */ /* 0x180fe20000010016 */
[-CC-:B0-----:R-:W-:Y:S01]  /*3410*/  FFMA.FTZ R100, R138, R23.reuse, R22.reuse ;  /* 0x000000178a647223 */ /* 0x181fe20000010016 */
[----:B------:R-:W-:Y:S01]  /*3420*/  LOP3.LUT P1, RZ, R10, 0xff, RZ, 0xc0, !PT ;  /* 0x000000ff0aff7812 */ /* 0x000fe2000782c0ff */
[----:B------:R-:W-:Y:S01]  /*3430*/  FADD.FTZ R96, R106, -R97 ;  /* 0x800000616a607221 */ /* 0x000fe20000010000 */
[----:B------:R-:W-:Y:S01]  /*3440*/  FFMA.FTZ R97, R111, R23, R22 ;  /* 0x000000176f617223 */ /* 0x000fe20000010016 */
[----:B------:R-:W-:Y:S01]  /*3450*/  FADD.FTZ R102, R119, -R102 ;  /* 0x8000006677667221 */ /* 0x000fe20000010000 */
[----:B------:R-:W0:Y:S01]  /*3460*/  LDC.64 R158, c[0x0][0x468] ;  /* 0x00011a00ff9e7b82 */ /* 0x000e220000000a00 */
        /* <DEDUP_REMOVED lines=12> */
[----:B------:R-:W-:-:S02]  /*3530*/  LOP3.LUT P2, RZ, R10, 0xff00, RZ, 0xc0, !PT ;  /* 0x0000ff000aff7812 */ /* 0x000fc4000784c0ff */
[C---:B------:R-:W-:Y:S01]  /*3540*/  LOP3.LUT P3, RZ, R10.reuse, 0xff0000, RZ, 0xc0, !PT ;  /* 0x00ff00000aff7812 */ /* 0x040fe2000786c0ff */
[----:B-1----:R-:W-:Y:S01]  /*3550*/  IMAD.WIDE.U32 R160, R151, 0x10, R160 ;  /* 0x0000001097a07825 */ /* 0x002fe200078e00a0 */
[----:B------:R-:W-:-:S04]  /*3560*/  ISETP.GE.U32.AND P6, PT, R10, 0x1000000, PT ;  /* 0x010000000a00780c */ /* 0x000fc80003fc6070 */
[----:B------:R1:W-:Y:S01]  /*3570*/  STG.E.128 desc[UR6][R160.64], R96 ;  /* 0x00000060a0007986 */ /* 0x0003e2000c101d06 */
[C---:B0-----:R-:W-:Y:S01]  /*3580*/  IMAD.WIDE.U32 R158, R151.reuse, 0x10, R158 ;  /* 0x00000010979e7825 */ /* 0x041fe200078e009e */
[----:B------:R-:W-:-:S03]  /*3590*/  IADD3 R151, PT, PT, R151, 0x20, RZ ;  /* 0x0000002097977810 */ /* 0x000fc60007ffe0ff */
[----:B-1----:R-:W-:Y:S01]  /*35a0*/  FMUL.FTZ R98, R102, UR14 ;  /* 0x0000000e66627c20 */ /* 0x002fe20008410000 */
[----:B------:R-:W-:Y:S01]  /*35b0*/  FMUL.FTZ R99, R103, UR14 ;  /* 0x0000000e67637c20 */ /* 0x000fe20008410000 */
[----:B------:R-:W-:Y:S02]  /*35c0*/  SEL R96, R101, RZ, P1 ;  /* 0x000000ff65607207 */ /* 0x000fe40000800000 */
[----:B------:R-:W-:Y:S02]  /*35d0*/  SEL R97, R100, RZ, P2 ;  /* 0x000000ff64617207 */ /* 0x000fe40001000000 */
[----:B------:R-:W-:Y:S02]  /*35e0*/  SEL R98, R98, RZ, P3 ;  /* 0x000000ff62627207 */ /* 0x000fe40001800000 */
[----:B------:R-:W-:-:S05]  /*35f0*/  SEL R99, R99, RZ, P6 ;  /* 0x000000ff63637207 */ /* 0x000fca0003000000 */
[----:B------:R4:W-:Y:S02]  /*3600*/  STG.E.128 desc[UR6][R158.64], R96 ;  /* 0x000000609e007986 */ /* 0x0009e4000c101d06 */
.L_x_11776:
[----:B------:R-:W-:Y:S05]  /*3610*/  BSYNC.RECONVERGENT B1 ;  /* 0x0000000000017941 */ /* 0x000fea0003800200 */
.L_x_11775:
[----:B------:R-:W-:Y:S04]  /*3620*/  BSSY.RECONVERGENT B1, `(.L_x_11777) ;  /* 0x0000025000017945 */ /* 0x000fe80003800200 */
[----:B------:R-:W-:Y:S05]  /*3630*/  @!P4 BRA `(.L_x_11778) ;  /* 0x00000000008cc947 */ /* 0x000fea0003800000 */
[----:B-12---:R-:W1:Y:S01]  /*3640*/  LDC.64 R160, c[0x0][0x478] ;  /* 0x00011e00ffa07b82 */ /* 0x006e620000000a00 */
[-CC-:B---34-:R-:W-:Y:S01]  /*3650*/  FFMA.FTZ R97, R19, R23.reuse, R22.reuse ;  /* 0x0000001713617223 */ /* 0x198fe20000010016 */
        /* <DEDUP_REMOVED lines=20> */
[----:B------:R-:W-:Y:S01]  /*37a0*/  LOP3.LUT P3, RZ, R11, 0xff0000, RZ, 0xc0, !PT ;  /* 0x00ff00000bff7812 */ /* 0x000fe2000786c0ff */
        /* <DEDUP_REMOVED lines=12> */
.L_x_11778:
[----:B------:R-:W-:Y:S05]  /*3870*/  BSYNC.RECONVERGENT B1 ;  /* 0x0000000000017941 */ /* 0x000fea0003800200 */
.L_x_11777:
[----:B------:R-:W-:Y:S05]  /*3880*/  @!P5 BRA `(.L_x_11768) ;  /* 0x0000001c0064d947 */ /* 0x000fea0003800000 */
[----:B-12---:R-:W1:Y:S01]  /*3890*/  LDC.64 R102, c[0x0][0x478] ;  /* 0x00011e00ff667b82 */ /* 0x006e620000000a00 */
[-CC-:B0-----:R-:W-:Y:S01]  /*38a0*/  FFMA.FTZ R100, R142, R23.reuse, R22.reuse ;  /* 0x000000178e647223 */ /* 0x181fe20000010016 */
[-CC-:B---34-:R-:W-:Y:S01]  /*38b0*/  FFMA.FTZ R97, R105, R23.reuse, R22.reuse ;  /* 0x0000001769617223 */ /* 0x198fe20000010016 */
[-CC-:B------:R-:W-:Y:S01]  /*38c0*/  FFMA.FTZ R98, R114, R23.reuse, R22.reuse ;  /* 0x0000001772627223 */ /* 0x180fe20000010016 */
[----:B------:R-:W-:Y:S01]  /*38d0*/  FFMA.FTZ R23, R137, R23, R22 ;  /* 0x0000001789177223 */ /* 0x000fe20000010016 */
[----:B------:R-:W-:Y:S01]  /*38e0*/  FADD.FTZ R100, R139, -R100 ;  /* 0x800000648b647221 */ /* 0x000fe20000010000 */
[----:B------:R-:W-:Y:S01]  /*38f0*/  FADD.FTZ R96, R118, -R97 ;  /* 0x8000006176607221 */ /* 0x000fe20000010000 */
[----:B------:R-:W-:Y:S01]  /*3900*/  FADD.FTZ R22, R115, -R98 ;  /* 0x8000006273167221 */ /* 0x000fe20000010000 */
[----:B------:R-:W0:Y:S01]  /*3910*/  LDC.64 R158, c[0x0][0x468] ;  /* 0x00011a00ff9e7b82 */ /* 0x000e220000000a00 */
        /* <DEDUP_REMOVED lines=13> */
[C---:B-1----:R-:W-:Y:S01]  /*39f0*/  IMAD.WIDE.U32 R102, R151.reuse, 0x10, R102 ;  /* 0x0000001097667825 */ /* 0x042fe200078e0066 */
[C---:B------:R-:W-:Y:S02]  /*3a00*/  ISETP.GE.U32.AND P4, PT, R12.reuse, 0x1000000, PT ;  /* 0x010000000c00780c */ /* 0x040fe40003f86070 */
[----:B------:R-:W-:Y:S02]  /*3a10*/  LOP3.LUT P3, RZ, R12, 0xff0000, RZ, 0xc0, !PT ;  /* 0x00ff00000cff7812 */ /* 0x000fe4000786c0ff */
[----:B------:R1:W-:Y:S01]  /*3a20*/  STG.E.128 desc[UR6][R102.64], R96 ;  /* 0x0000006066007986 */ /* 0x0003e2000c101d06 */
[----:B0-----:R-:W-:-:S04]  /*3a30*/  IMAD.WIDE.U32 R158, R151, 0x10, R158 ;  /* 0x00000010979e7825 */ /* 0x001fc800078e009e */
[----:B-1----:R-:W-:Y:S01]  /*3a40*/  FMUL.FTZ R97, R100, UR14 ;  /* 0x0000000e64617c20 */ /* 0x002fe20008410000 */
[----:B------:R-:W-:Y:S01]  /*3a50*/  FMUL.FTZ R98, R153, UR14 ;  /* 0x0000000e99627c20 */ /* 0x000fe20008410000 */
[----:B------:R-:W-:Y:S02]  /*3a60*/  SEL R99, R22, RZ, P4 ;  /* 0x000000ff16637207 */ /* 0x000fe40002000000 */
[----:B------:R-:W-:Y:S02]  /*3a70*/  SEL R96, R23, RZ, P1 ;  /* 0x000000ff17607207 */ /* 0x000fe40000800000 */
[----:B------:R-:W-:Y:S02]  /*3a80*/  SEL R97, R97, RZ, P2 ;  /* 0x000000ff61617207 */ /* 0x000fe40001000000 */
[----:B------:R-:W-:-:S05]  /*3a90*/  SEL R98, R98, RZ, P3 ;  /* 0x000000ff62627207 */ /* 0x000fca0001800000 */
[----:B------:R0:W-:Y:S01]  /*3aa0*/  STG.E.128 desc[UR6][R158.64], R96 ;  /* 0x000000609e007986 */ /* 0x0001e2000c101d06 */
[----:B------:R-:W-:Y:S05]  /*3ab0*/  BRA `(.L_x_11768) ;  /* 0x0000001800d87947 */ /* 0x000fea0003800000 */
.L_x_11756:
        /* <DEDUP_REMOVED lines=9> */
[-CC-:B0-----:R-:W-:Y:S01]  /*3b50*/  FFMA.FTZ R100, R156, R23.reuse, R22.reuse ;  /* 0x000000179c647223 */ /* 0x181fe20000010016 */
[----:B------:R-:W-:Y:S01]  /*3b60*/  FADD.FTZ R96, R14, -R97 ;  /* 0x800000610e607221 */ /* 0x000fe20000010000 */
[----:B------:R-:W-:Y:S01]  /*3b70*/  FFMA.FTZ R97, R107, R23, R22 ;  /* 0x000000176b617223 */ /* 0x000fe20000010016 */
[----:B------:R-:W-:Y:S01]  /*3b80*/  FADD.FTZ R102, R109, -R102 ;  /* 0x800000666d667221 */ /* 0x000fe20000010000 */
[----:B------:R-:W-:Y:S01]  /*3b90*/  LOP3.LUT P6, RZ, R6, 0xff, RZ, 0xc0, !PT ;  /* 0x000000ff06ff7812 */ /* 0x000fe200078cc0ff */
[C---:B-----5:R-:W-:Y:S01]  /*3ba0*/  FFMA.FTZ R96, R155.reuse, R96, R72 ;  /* 0x000000609b607223 */ /* 0x060fe20000010048 */
[----:B------:R-:W-:Y:S01]  /*3bb0*/  FADD.FTZ R97, R120, -R97 ;  /* 0x8000006178617221 */ /* 0x000fe20000010000 */
[----:B------:R-:W-:Y:S01]  /*3bc0*/  FFMA.FTZ R102, R155, R102, R73 ;  /* 0x000000669b667223 */ /* 0x000fe20000010049 */
[----:B------:R-:W-:Y:S01]  /*3bd0*/  FADD.FTZ R100, R141, -R100 ;  /* 0x800000648d647221 */ /* 0x000fe20000010000 */
[----:B------:R-:W-:Y:S01]  /*3be0*/  FMUL.FTZ R96, R96, R153 ;  /* 0x0000009960607220 */ /* 0x000fe20000410000 */
[C---:B------:R-:W-:Y:S01]  /*3bf0*/  FFMA.FTZ R98, R155.reuse, R97, R74 ;  /* 0x000000619b627223 */ /* 0x040fe2000001004a */
[-C--:B------:R-:W-:Y:S01]  /*3c00*/  FMUL.FTZ R97, R102, R153.reuse ;  /* 0x0000009966617220 */ /* 0x080fe20000410000 */
[----:B------:R-:W-:Y:S01]  /*3c10*/  FFMA.FTZ R100, R155, R100, R75 ;  /* 0x000000649b647223 */ /* 0x000fe2000001004b */
[----:B------:R-:W-:Y:S01]  /*3c20*/  FMUL.FTZ R96, R96, UR14 ;  /* 0x0000000e60607c20 */ /* 0x000fe20008410000 */
[-C--:B------:R-:W-:Y:S01]  /*3c30*/  FMUL.FTZ R98, R98, R153.reuse ;  /* 0x0000009962627220 */ /* 0x080fe20000410000 */
[----:B------:R-:W-:Y:S01]  /*3c40*/  FMUL.FTZ R97, R97, UR14 ;  /* 0x0000000e61617c20 */ /* 0x000fe20008410000 */
        /* <DEDUP_REMOVED lines=13> */
.L_x_11781:
[----:B------:R-:W-:Y:S05]  /*3d20*/  BSYNC.RECONVERGENT B1 ;  /* 0x0000000000017941 */ /* 0x000fea0003800200 */
.L_x_11780:
[----:B------:R-:W-:Y:S04]  /*3d30*/  BSSY.RECONVERGENT B1, `(.L_x_11782) ;  /* 0x0000022000017945 */ /* 0x000fe80003800200 */
[----:B------:R-:W-:Y:S05]  /*3d40*/  @!P1 BRA `(.L_x_11783) ;  /* 0x0000000000809947 */ /* 0x000fea0003800000 */
[-CC-:B-1----:R-:W-:Y:S01]  /*3d50*/  FFMA.FTZ R97, R13, R23.reuse, R22.reuse ;  /* 0x000000170d617223 */ /* 0x182fe20000010016 */
[-CC-:B------:R-:W-:Y:S01]  /*3d60*/  FFMA.FTZ R102, R110, R23.reuse, R22.reuse ;  /* 0x000000176e667223 */ /* 0x180fe20000010016 */
[----:B------:R-:W1:Y:S01]  /*3d70*/  LDC.64 R158, c[0x0][0x468] ;  /* 0x00011a00ff9e7b82 */ /* 0x000e620000000a00 */
[-CC-:B0-----:R-:W-:Y:S01]  /*3d80*/  FFMA.FTZ R100, R152, R23.reuse, R22.reuse ;  /* 0x0000001798647223 */ /* 0x181fe20000010016 */
        /* <DEDUP_REMOVED lines=11> */
[----:B------:R-:W-:Y:S01]  /*3e40*/  LOP3.LUT P6, RZ, R8, 0xff, RZ, 0xc0, !PT ;  /* 0x000000ff08ff7812 */ /* 0x000fe200078cc0ff */
[----:B------:R-:W-:Y:S01]  /*3e50*/  FMUL.FTZ R96, R96, UR14 ;  /* 0x0000000e60607c20 */ /* 0x000fe20008410000 */
[----:B------:R-:W-:Y:S01]  /*3e60*/  LOP3.LUT P1, RZ, R8, 0xff00, RZ, 0xc0, !PT ;  /* 0x0000ff0008ff7812 */ /* 0x000fe2000782c0ff */
[----:B------:R-:W-:Y:S01]  /*3e70*/  FMUL.FTZ R97, R97, UR14 ;  /* 0x0000000e61617c20 */ /* 0x000fe20008410000 */
        /* <DEDUP_REMOVED lines=13> */
.L_x_11783:
[----:B------:R-:W-:Y:S05]  /*3f50*/  BSYNC.RECONVERGENT B1 ;  /* 0x0000000000017941 */ /* 0x000fea0003800200 */
.L_x_11782:
        /* <DEDUP_REMOVED lines=34> */
.L_x_11785:
[----:B------:R-:W-:Y:S05]  /*4180*/  BSYNC.RECONVERGENT B1 ;  /* 0x0000000000017941 */ /* 0x000fea0003800200 */
.L_x_11784:
        /* <DEDUP_REMOVED lines=34> */
.L_x_11787:
[----:B------:R-:W-:Y:S05]  /*43b0*/  BSYNC.RECONVERGENT B1 ;  /* 0x0000000000017941 */ /* 0x000fea0003800200 */
.L_x_11786:
        /* <DEDUP_REMOVED lines=34> */
.L_x_11789:
[----:B------:R-:W-:Y:S05]  /*45e0*/  BSYNC.RECONVERGENT B1 ;  /* 0x0000000000017941 */ /* 0x000fea0003800200 */
.L_x_11788:
        /* <DEDUP_REMOVED lines=33> */
.L_x_11779:
[----:B------:R-:W-:Y:S01]  /*4800*/  ISETP.NE.AND P6, PT, R157, RZ, PT ;  /* 0x000000ff9d00720c */ /* 0x000fe20003fc5270 */
[----:B------:R-:W-:-:S12]  /*4810*/  BSSY.RECONVERGENT B1, `(.L_x_11790) ;  /* 0x0000025000017945 */ /* 0x000fd80003800200 */
[----:B------:R-:W-:Y:S05]  /*4820*/  @!P6 BRA `(.L_x_11791) ;  /* 0x00000000008ce947 */ /* 0x000fea0003800000 */
[----:B------:R-:W1:Y:S01]  /*4830*/  LDC.64 R102, c[0x0][0x478] ;  /* 0x00011e00ff667b82 */ /* 0x000e620000000a00 */
        /* <DEDUP_REMOVED lines=13> */
[----:B------:R-:W0:Y:S01]  /*4910*/  LDC.64 R158, c[0x0][0x468] ;  /* 0x00011a00ff9e7b82 */ /* 0x000e220000000a00 */
[----:B------:R-:W-:Y:S01]  /*4920*/  FMUL.FTZ R101, R97, R153 ;  /* 0x0000009961657220 */ /* 0x000fe20000410000 */
[----:B------:R-:W-:Y:S01]  /*4930*/  LOP3.LUT P6, RZ, R6, 0xff, RZ, 0xc0, !PT ;  /* 0x000000ff06ff7812 */ /* 0x000fe200078cc0ff */
[----:B------:R-:W-:-:S02]  /*4940*/  FMUL.FTZ R100, R100, UR14 ;  /* 0x0000000e64647c20 */ /* 0x000fc40008410000 */
[----:B------:R-:W-:-:S03]  /*4950*/  FMUL.FTZ R101, R101, UR14 ;  /* 0x0000000e65657c20 */ /* 0x000fc60008410000 */
[----:B------:R-:W-:Y:S01]  /*4960*/  SEL R100, R100, RZ, P6 ;  /* 0x000000ff64647207 */ /* 0x000fe20003000000 */
[----:B-1----:R-:W-:-:S04]  /*4970*/  IMAD.WIDE.U32 R160, R151, 0x10, R102 ;  /* 0x0000001097a07825 */ /* 0x002fc800078e0066 */
[-C--:B------:R-:W-:Y:S01]  /*4980*/  FMUL.FTZ R102, R98, R153.reuse ;  /* 0x0000009962667220 */ /* 0x080fe20000410000 */
[----:B------:R-:W-:Y:S01]  /*4990*/  LOP3.LUT P6, RZ, R6, 0xff00, RZ, 0xc0, !PT ;  /* 0x0000ff0006ff7812 */ /* 0x000fe200078cc0ff */
[----:B------:R-:W-:Y:S02]  /*49a0*/  FMUL.FTZ R103, R99, R153 ;  /* 0x0000009963677220 */ /* 0x000fe40000410000 */
[----:B------:R-:W-:Y:S01]  /*49b0*/  FMUL.FTZ R102, R102, UR14 ;  /* 0x0000000e66667c20 */ /* 0x000fe20008410000 */
[----:B------:R-:W-:Y:S01]  /*49c0*/  SEL R101, R101, RZ, P6 ;  /* 0x000000ff65657207 */ /* 0x000fe20003000000 */
[----:B------:R-:W-:Y:S01]  /*49d0*/  FMUL.FTZ R103, R103, UR14 ;  /* 0x0000000e67677c20 */ /* 0x000fe20008410000 */
[----:B------:R-:W-:Y:S01]  /*49e0*/  LOP3.LUT P6, RZ, R6, 0xff0000, RZ, 0xc0, !PT ;  /* 0x00ff000006ff7812 */ /* 0x000fe200078cc0ff */
[----:B------:R1:W-:Y:S03]  /*49f0*/  STG.E.128 desc[UR6][R160.64], R96 ;  /* 0x00000060a0007986 */ /* 0x0003e6000c101d06 */
[----:B------:R-:W-:-:S02]  /*4a00*/  SEL R102, R102, RZ, P6 ;  /* 0x000000ff66667207 */ /* 0x000fc40003000000 */
[----:B------:R-:W-:Y:S01]  /*4a10*/  ISETP.GE.U32.AND P6, PT, R6, 0x1000000, PT ;  /* 0x010000000600780c */ /* 0x000fe20003fc6070 */
[C---:B0-----:R-:W-:Y:S01]  /*4a20*/  IMAD.WIDE.U32 R158, R151.reuse, 0x10, R158 ;  /* 0x00000010979e7825 */ /* 0x041fe200078e009e */
[----:B------:R-:W-:Y:S02]  /*4a30*/  IADD3 R151, PT, PT, R151, 0x20, RZ ;  /* 0x0000002097977810 */ /* 0x000fe40007ffe0ff */
[----:B------:R-:W-:-:S05]  /*4a40*/  SEL R103, R103, RZ, P6 ;  /* 0x000000ff67677207 */ /* 0x000fca0003000000 */
[----:B------:R1:W-:Y:S04]  /*4a50*/  STG.E.128 desc[UR6][R158.64], R100 ;  /* 0x000000649e007986 */ /* 0x0003e8000c101d06 */
.L_x_11791:
[----:B------:R-:W-:Y:S05]  /*4a60*/  BSYNC.RECONVERGENT B1 ;  /* 0x0000000000017941 */ /* 0x000fea0003800200 */
.L_x_11790:
[----:B------:R-:W-:Y:S04]  /*4a70*/  BSSY.RECONVERGENT B1, `(.L_x_11792) ;  /* 0x0000025000017945 */ /* 0x000fe80003800200 */
[----:B------:R-:W-:Y:S05]  /*4a80*/  @!P1 BRA `(.L_x_11793) ;  /* 0x00000000008c9947 */ /* 0x000fea0003800000 */
[----:B-1----:R-:W1:Y:S01]  /*4a90*/  LDC.64 R102, c[0x0][0x478] ;  /* 0x00011e00ff667b82 */ /* 0x002e620000000a00 */
[-CC-:B------:R-:W-:Y:S01]  /*4aa0*/  FFMA.FTZ R97, R13, R23.reuse, R22.reuse ;  /* 0x000000170d617223 */ /* 0x180fe20000010016 */
[-CC-:B0-----:R-:W-:Y:S01]  /*4ab0*/  FFMA.FTZ R98, R110, R23.reuse, R22.reuse ;  /* 0x000000176e627223 */ /* 0x181fe20000010016 */
[-CC-:B------:R-:W-:Y:S01]  /*4ac0*/  FFMA.FTZ R99, R123, R23.reuse, R22.reuse ;  /* 0x000000177b637223 */ /* 0x180fe20000010016 */
[----:B------:R-:W-:Y:S01]  /*4ad0*/  FFMA.FTZ R100, R152, R23, R22 ;  /* 0x0000001798647223 */ /* 0x000fe20000010016 */
[----:B------:R-:W-:Y:S01]  /*4ae0*/  FADD.FTZ R96, R112, -R97 ;  /* 0x8000006170607221 */ /* 0x000fe20000010000 */
[----:B------:R-:W-:Y:S01]  /*4af0*/  FADD.FTZ R98, R125, -R98 ;  /* 0x800000627d627221 */ /* 0x000fe20000010000 */
[----:B------:R-:W-:Y:S01]  /*4b00*/  FADD.FTZ R99, R154, -R99 ;  /* 0x800000639a637221 */ /* 0x000fe20000010000 */
[----:B------:R-:W0:Y:S01]  /*4b10*/  LDC.64 R158, c[0x0][0x468] ;  /* 0x00011a00ff9e7b82 */ /* 0x000e220000000a00 */
[----:B------:R-:W-:Y:S01]  /*4b20*/  FADD.FTZ R100, R149, -R100 ;  /* 0x8000006495647221 */ /* 0x000fe20000010000 */
[C---:B-----5:R-:W-:Y:S01]  /*4b30*/  FFMA.FTZ R96, R155.reuse, R96, R24 ;  /* 0x000000609b607223 */ /* 0x060fe20000010018 */
[C---:B------:R-:W-:Y:S01]  /*4b40*/  FFMA.FTZ R97, R155.reuse, R98, R25 ;  /* 0x000000629b617223 */ /* 0x040fe20000010019 */
[C---:B------:R-:W-:Y:S01]  /*4b50*/  FFMA.FTZ R98, R155.reuse, R99, R26 ;  /* 0x000000639b627223 */ /* 0x040fe2000001001a */
[----:B------:R-:W-:Y:S01]  /*4b60*/  FFMA.FTZ R99, R155, R100, R27 ;  /* 0x000000649b637223 */ /* 0x000fe2000001001b */
[-C--:B------:R-:W-:Y:S01]  /*4b70*/  FMUL.FTZ R100, R96, R153.reuse ;  /* 0x0000009960647220 */ /* 0x080fe20000410000 */
[----:B------:R-:W-:Y:S01]  /*4b80*/  FMUL.FTZ R101, R97, R153 ;  /* 0x0000009961657220 */ /* 0x000fe20000410000 */
[----:B------:R-:W-:-:S02]  /*4b90*/  LOP3.LUT P6, RZ, R8, 0xff, RZ, 0xc0, !PT ;  /* 0x000000ff08ff7812 */ /* 0x000fc400078cc0ff */
[----:B------:R-:W-:Y:S01]  /*4ba0*/  FMUL.FTZ R100, R100, UR14 ;  /* 0x0000000e64647c20 */ /* 0x000fe20008410000 */
[----:B------:R-:W-:Y:S01]  /*4bb0*/  FMUL.FTZ R101, R101, UR14 ;  /* 0x0000000e65657c20 */ /* 0x000fe20008410000 */
[----:B------:R-:W-:-:S03]  /*4bc0*/  LOP3.LUT P1, RZ, R8, 0xff00, RZ, 0xc0, !PT ;  /* 0x0000ff0008ff7812 */ /* 0x000fc6000782c0ff */
[----:B------:R-:W-:Y:S01]  /*4bd0*/  SEL R100, R100, RZ, P6 ;  /* 0x000000ff64647207 */ /* 0x000fe20003000000 */
[----:B-1----:R-:W-:-:S04]  /*4be0*/  IMAD.WIDE.U32 R160, R151, 0x10, R102 ;  /* 0x0000001097a07825 */ /* 0x002fc800078e0066 */
[-C--:B------:R-:W-:Y:S01]  /*4bf0*/  FMUL.FTZ R102, R98, R153.reuse ;  /* 0x0000009962667220 */ /* 0x080fe20000410000 */
[----:B------:R-:W-:Y:S01]  /*4c00*/  FMUL.FTZ R103, R99, R153 ;  /* 0x0000009963677220 */ /* 0x000fe20000410000 */
[----:B------:R-:W-:Y:S02]  /*4c10*/  SEL R101, R101, RZ, P1 ;  /* 0x000000ff65657207 */ /* 0x000fe40000800000 */
[----:B------:R-:W-:Y:S01]  /*4c20*/  FMUL.FTZ R102, R102, UR14 ;  /* 0x0000000e66667c20 */ /* 0x000fe20008410000 */
[----:B------:R-:W-:Y:S01]  /*4c30*/  FMUL.FTZ R103, R103, UR14 ;  /* 0x0000000e67677c20 */ /* 0x000fe20008410000 */
[C---:B------:R-:W-:Y:S01]  /*4c40*/  LOP3.LUT P6, RZ, R8.reuse, 0xff0000, RZ, 0xc0, !PT ;  /* 0x00ff000008ff7812 */ /* 0x040fe200078cc0ff */
[----:B0-----:R-:W-:Y:S01]  /*4c50*/  IMAD.WIDE.U32 R158, R151, 0x10, R158 ;  /* 0x00000010979e7825 */ /* 0x001fe200078e009e */
[----:B------:R-:W-:Y:S01]  /*4c60*/  ISETP.GE.U32.AND P1, PT, R8, 0x1000000, PT ;  /* 0x010000000800780c */ /* 0x000fe20003f26070 */
[----:B------:R2:W-:Y:S01]  /*4c70*/  STG.E.128 desc[UR6][R160.64], R96 ;  /* 0x00000060a0007986 */ /* 0x0005e2000c101d06 */
[----:B------:R-:W-:-:S02]  /*4c80*/  SEL R102, R102, RZ, P6 ;  /* 0x000000ff66667207 */ /* 0x000fc40003000000 */
[----:B------:R-:W-:Y:S02]  /*4c90*/  SEL R103, R103, RZ, P1 ;  /* 0x000000ff67677207 */ /* 0x000fe40000800000 */
[----:B------:R-:W-:-:S03]  /*4ca0*/  IADD3 R151, PT, PT, R151, 0x20, RZ ;  /* 0x0000002097977810 */ /* 0x000fc60007ffe0ff */
[----:B------:R2:W-:Y:S04]  /*4cb0*/  STG.E.128 desc[UR6][R158.64], R100 ;  /* 0x000000649e007986 */ /* 0x0005e8000c101d06 */
.L_x_11793:
[----:B------:R-:W-:Y:S05]  /*4cc0*/  BSYNC.RECONVERGENT B1 ;  /* 0x0000000000017941 */ /* 0x000fea0003800200 */
.L_x_11792:
[----:B------:R-:W-:Y:S04]  /*4cd0*/  BSSY.RECONVERGENT B1, `(.L_x_11794) ;  /* 0x0000025000017945 */ /* 0x000fe80003800200 */
[----:B------:R-:W-:Y:S05]  /*4ce0*/  @!P2 BRA `(.L_x_11795) ;  /* 0x00000000008ca947 */ /* 0x000fea0003800000 */
[----:B-12---:R-:W1:Y:S01]  /*4cf0*/  LDC.64 R160, c[0x0][0x478] ;  /* 0x00011e00ffa07b82 */ /* 0x006e620000000a00 */
        /* <DEDUP_REMOVED lines=8> */
[----:B-----5:R-:W-:Y:S01]  /*4d80*/  FFMA.FTZ R96, R155, R96, R80 ;  /* 0x000000609b607223 */ /* 0x020fe20000010050 */
[----:B------:R-:W-:Y:S01]  /*4d90*/  FADD.FTZ R100, R147, -R100 ;  /* 0x8000006493647221 */ /* 0x000fe20000010000 */
[C---:B------:R-:W-:Y:S01]  /*4da0*/  FFMA.FTZ R97, R155.reuse, R98, R81 ;  /* 0x000000629b617223 */ /* 0x040fe20000010051 */
[C---:B------:R-:W-:Y:S01]  /*4db0*/  FFMA.FTZ R98, R155.reuse, R99, R82 ;  /* 0x000000639b627223 */ /* 0x040fe20000010052 */
[-C--:B------:R-:W-:Y:S01]  /*4dc0*/  FMUL.FTZ R102, R96, R153.reuse ;  /* 0x0000009960667220 */ /* 0x080fe20000410000 */
[----:B------:R-:W-:Y:S01]  /*4dd0*/  FFMA.FTZ R99, R155, R100, R83 ;  /* 0x000000649b637223 */ /* 0x000fe20000010053 */
[-C--:B------:R-:W-:Y:S01]  /*4de0*/  FMUL.FTZ R101, R97, R153.reuse ;  /* 0x0000009961657220 */ /* 0x080fe20000410000 */
[-C--:B------:R-:W-:Y:S01]  /*4df0*/  FMUL.FTZ R100, R98, R153.reuse ;  /* 0x0000009962647220 */ /* 0x080fe20000410000 */
[----:B------:R-:W-:Y:S01]  /*4e00*/  FMUL.FTZ R102, R102, UR14 ;  /* 0x0000000e66667c20 */ /* 0x000fe20008410000 */
[----:B------:R-:W-:Y:S01]  /*4e10*/  FMUL.FTZ R103, R99, R153 ;  /* 0x0000009963677220 */ /* 0x000fe20000410000 */
[----:B------:R-:W-:Y:S01]  /*4e20*/  LOP3.LUT P6, RZ, R9, 0xff, RZ, 0xc0, !PT ;  /* 0x000000ff09ff7812 */ /* 0x000fe200078cc0ff */
[----:B------:R-:W-:Y:S01]  /*4e30*/  FMUL.FTZ R101, R101, UR14 ;  /* 0x0000000e65657c20 */ /* 0x000fe20008410000 */
[----:B------:R-:W-:Y:S01]  /*4e40*/  FMUL.FTZ R100, R100, UR14 ;  /* 0x0000000e64647c20 */ /* 0x000fe20008410000 */
[----:B------:R-:W-:Y:S01]  /*4e50*/  LOP3.LUT P2, RZ, R9, 0xff00, RZ, 0xc0, !PT ;  /* 0x0000ff0009ff7812 */ /* 0x000fe2000784c0ff */
[----:B-1----:R-:W-:Y:S01]  /*4e60*/  IMAD.WIDE.U32 R160, R151, 0x10, R160 ;  /* 0x0000001097a07825 */ /* 0x002fe200078e00a0 */
[----:B------:R-:W-:-:S04]  /*4e70*/  LOP3.LUT P1, RZ, R9, 0xff0000, RZ, 0xc0, !PT ;  /* 0x00ff000009ff7812 */ /* 0x000fc8000782c0ff */
        /* <DEDUP_REMOVED lines=10> */
.L_x_11795:
[----:B------:R-:W-:Y:S05]  /*4f20*/  BSYNC.RECONVERGENT B1 ;  /* 0x0000000000017941 */ /* 0x000fea0003800200 */
.L_x_11794:
[----:B------:R-:W-:Y:S04]  /*4f30*/  BSSY.RECONVERGENT B1, `(.L_x_11796) ;  /* 0x0000025000017945 */ /* 0x000fe80003800200 */
[----:B------:R-:W-:Y:S05]  /*4f40*/  @!P3 BRA `(.L_x_11797) ;  /* 0x00000000008cb947 */ /* 0x000fea0003800000 */
[----:B-12---:R-:W1:Y:S01]  /*4f50*/  LDC.64 R160, c[0x0][0x478] ;  /* 0x00011e00ffa07b82 */ /* 0x006e620000000a00 */
[-CC-:B0--3--:R-:W-:Y:S01]  /*4f60*/  FFMA.FTZ R98, R18, R23.reuse, R22.reuse ;  /* 0x0000001712627223 */ /* 0x189fe20000010016 */
[-CC-:B------:R-:W-:Y:S01]  /*4f70*/  FFMA.FTZ R99, R111, R23.reuse, R22.reuse ;  /* 0x000000176f637223 */ /* 0x180fe20000010016 */
        /* <DEDUP_REMOVED lines=32> */
.L_x_11797:
[----:B------:R-:W-:Y:S05]  /*5180*/  BSYNC.RECONVERGENT B1 ;  /* 0x0000000000017941 */ /* 0x000fea0003800200 */
.L_x_11796:
[----:B------:R-:W-:Y:S04]  /*5190*/  BSSY.RECONVERGENT B1, `(.L_x_11798) ;  /* 0x0000025000017945 */ /* 0x000fe80003800200 */
[----:B------:R-:W-:Y:S05]  /*51a0*/  @!P4 BRA `(.L_x_11799) ;  /* 0x00000000008cc947 */ /* 0x000fea0003800000 */
[----:B-12---:R-:W1:Y:S01]  /*51b0*/  LDC.64 R160, c[0x0][0x478] ;  /* 0x00011e00ffa07b82 */ /* 0x006e620000000a00 */
[-CC-:B0--34-:R-:W-:Y:S01]  /*51c0*/  FFMA.FTZ R98, R104, R23.reuse, R22.reuse ;  /* 0x0000001768627223 */ /* 0x199fe20000010016 */
        /* <DEDUP_REMOVED lines=17> */
[----:B------:R-:W-:Y:S01]  /*52e0*/  LOP3.LUT P1, RZ, R11, 0xff, RZ, 0xc0, !PT ;  /* 0x000000ff0bff7812 */ /* 0x000fe2000782c0ff */
        /* <DEDUP_REMOVED lines=15> */
.L_x_11799:
[----:B------:R-:W-:Y:S05]  /*53e0*/  BSYNC.RECONVERGENT B1 ;  /* 0x0000000000017941 */ /* 0x000fea0003800200 */
.L_x_11798:
[----:B------:R-:W-:Y:S05]  /*53f0*/  @!P5 BRA `(.L_x_11768) ;  /* 0x000000000088d947 */ /* 0x000fea0003800000 */
[----:B012---:R-:W0:Y:S01]  /*5400*/  LDC.64 R100, c[0x0][0x478] ;  /* 0x00011e00ff647b82 */ /* 0x007e220000000a00 */
[-CC-:B---34-:R-:W-:Y:S01]  /*5410*/  FFMA.FTZ R97, R105, R23.reuse, R22.reuse ;  /* 0x0000001769617223 */ /* 0x198fe20000010016 */
        /* <DEDUP_REMOVED lines=20> */
[C---:B0-----:R-:W-:Y:S01]  /*5560*/  IMAD.WIDE.U32 R100, R151.reuse, 0x10, R100 ;  /* 0x0000001097647825 */ /* 0x041fe200078e0064 */
[C---:B------:R-:W-:Y:S02]  /*5570*/  ISETP.GE.U32.AND P4, PT, R12.reuse, 0x1000000, PT ;  /* 0x010000000c00780c */ /* 0x040fe40003f86070 */
[----:B------:R-:W-:Y:S02]  /*5580*/  LOP3.LUT P3, RZ, R12, 0xff0000, RZ, 0xc0, !PT ;  /* 0x00ff00000cff7812 */ /* 0x000fe4000786c0ff */
[----:B------:R0:W-:Y:S01]  /*5590*/  STG.E.128 desc[UR6][R100.64], R96 ;  /* 0x0000006064007986 */ /* 0x0001e2000c101d06 */
[----:B-1----:R-:W-:-:S04]  /*55a0*/  IMAD.WIDE.U32 R102, R151, 0x10, R102 ;  /* 0x0000001097667825 */ /* 0x002fc800078e0066 */
[----:B0-----:R-:W-:Y:S01]  /*55b0*/  FMUL.FTZ R97, R155, UR14 ;  /* 0x0000000e9b617c20 */ /* 0x001fe20008410000 */
[----:B------:R-:W-:Y:S01]  /*55c0*/  FMUL.FTZ R98, R153, UR14 ;  /* 0x0000000e99627c20 */ /* 0x000fe20008410000 */
[----:B------:R-:W-:Y:S02]  /*55d0*/  SEL R99, R22, RZ, P4 ;  /* 0x000000ff16637207 */ /* 0x000fe40002000000 */
[----:B------:R-:W-:Y:S02]  /*55e0*/  SEL R96, R23, RZ, P1 ;  /* 0x000000ff17607207 */ /* 0x000fe40000800000 */
[----:B------:R-:W-:Y:S02]  /*55f0*/  SEL R97, R97, RZ, P2 ;  /* 0x000000ff61617207 */ /* 0x000fe40001000000 */
[----:B------:R-:W-:-:S05]  /*5600*/  SEL R98, R98, RZ, P3 ;  /* 0x000000ff62627207 */ /* 0x000fca0001800000 */
[----:B------:R0:W-:Y:S02]  /*5610*/  STG.E.128 desc[UR6][R102.64], R96 ;  /* 0x0000006066007986 */ /* 0x0001e4000c101d06 */
.L_x_11768:
[----:B------:R-:W-:Y:S05]  /*5620*/  BSYNC.RECONVERGENT B0 ;  /* 0x0000000000007941 */ /* 0x000fea0003800200 */
.L_x_11755:
[----:B0-----:R-:W0:Y:S02]  /*5630*/  LDC.64 R22, c[0x0][0x380] ;  /* 0x0000e000ff167b82 */ /* 0x001e240000000a00 */
[----:B0-----:R-:W-:-:S04]  /*5640*/  LEA R7, R22, R7, 0x2 ;  /* 0x0000000716077211 */ /* 0x001fc800078e10ff */
[----:B------:R-:W-:-:S13]  /*5650*/  ISETP.GE.AND P1, PT, R7, R23, PT ;  /* 0x000000170700720c */ /* 0x000fda0003f26270 */
[----:B------:R-:W-:Y:S05]  /*5660*/  @!P1 BRA `(.L_x_11800) ;  /* 0xffffffb000949947 */ /* 0x000fea000383ffff */
.L_x_11741:
        /* <DEDUP_REMOVED lines=8> */
[----:B------:R-:W-:-:S04]  /*56f0*/  IADD3 R24, PT, PT, R5, R2, RZ ;  /* 0x0000000205187210 */ /* 0x000fc80007ffe0ff */
        /* <DEDUP_REMOVED lines=21> */
[----:B-----5:R-:W1:Y:S04]  /*5850*/  LDS R9, [R5+0xc00] ;  /* 0x000c000005097984 */ /* 0x020e680000000800 */
        /* <DEDUP_REMOVED lines=51> */
[----:B------:R0:W-:Y:S01]  /*5b90*/  STS.128 [R4+0x800], R40 ;  /* 0x0008002804007388 */ /* 0x0001e20000000c00 */
[----:B--2---:R-:W-:-:S03]  /*5ba0*/  SHF.L.U32 R28, R26, 0x2, RZ ;  /* 0x000000021a1c7819 */ /* 0x004fc600000006ff */
[----:B------:R-:W-:Y:S01]  /*5bb0*/  STS.128 [R4+0xa00], R44 ;  /* 0x000a002c04007388 */ /* 0x000fe20000000c00 */
[----:B------:R-:W-:Y:S01]  /*5bc0*/  BAR.SYNC.DEFER_BLOCKING 0x0 ;  /* 0x0000000000007b1d */ /* 0x000fe20000010000 */
[----:B------:R-:W-:-:S04]  /*5bd0*/  IADD3 R26, P6, PT, R28, UR18, RZ ;  /* 0x000000121c1a7c10 */ /* 0x000fc8000ffde0ff */
        /* <DEDUP_REMOVED lines=109> */
.L_x_11754:
[----:B------:R-:W-:Y:S01]  /*62b0*/  HFMA2 R22, -RZ, RZ, 0, 5.9604644775390625e-08 ;  /* 0x00000001ff167431 */ /* 0x000fe200000001ff */
[----:B------:R-:W-:Y:S01]  /*62c0*/  BSSY B0, `(.L_x_11801) ;  /* 0x0000006000007945 */ /* 0x000fe20003800000 */
[----:B------:R-:W-:Y:S02]  /*62d0*/  MOV R23, 0x1f ;  /* 0x0000001f00177802 */ /* 0x000fe40000000f00 */
[----:B------:R-:W-:-:S07]  /*62e0*/  MOV R96, 0xffffffff ;  /* 0xffffffff00607802 */ /* 0x000fce0000000f00 */
[----:B-----5:R-:W-:Y:S05]  /*62f0*/  WARPSYNC.COLLECTIVE R96, `(.L_x_11802) ;  /* 0x0000000060087348 */ /* 0x020fea0003c00000 */
[----:B------:R0:W1:Y:S02]  /*6300*/  SHFL.BFLY P6, R101, R161, R22, R23 ;  /* 0x0c000016a1657389 */ /* 0x00006400000c0017 */
[----:B01---5:R-:W-:Y:S05]  /*6310*/  ENDCOLLECTIVE ;  /* 0x000000000000791b */ /* 0x023fea0003800000 */
.L_x_11802:
[----:B------:R-:W-:Y:S05]  /*6320*/  BSYNC B0 ;  /* 0x0000000000007941 */ /* 0x000fea0003800000 */
.L_x_11801:
        /* <DEDUP_REMOVED lines=8> */
.L_x_11803:
[----:B------:R-:W-:Y:S01]  /*63b0*/  HFMA2 R22, -RZ, RZ, 0, 1.1920928955078125e-07 ;  /* 0x00000002ff167431 */ /* 0x000fe200000001ff */
[----:B------:R-:W-:Y:S02]  /*63c0*/  MOV R161, R98 ;  /* 0x0000006200a17202 */ /* 0x000fe40000000f00 */
[----:B------:R-:W-:-:S07]  /*63d0*/  MOV R99, R101 ;  /* 0x0000006500637202 */ /* 0x000fce0000000f00 */
[----:B------:R-:W-:Y:S05]  /*63e0*/  WARPSYNC.COLLECTIVE R96, `(.L_x_11804) ;  /* 0x0000000060087348 */ /* 0x000fea0003c00000 */
[----:B------:R0:W1:Y:S02]  /*63f0*/  SHFL.BFLY P6, R101, R161, R22, R23 ;  /* 0x0c000016a1657389 */ /* 0x00006400000c0017 */
[----:B01----:R-:W-:Y:S05]  /*6400*/  ENDCOLLECTIVE ;  /* 0x000000000000791b */ /* 0x003fea0003800000 */
.L_x_11804:
[----:B------:R-:W-:-:S05]  /*6410*/  FADD.FTZ R99, R99, R160 ;  /* 0x000000a063637221 */ /* 0x000fca0000010000 */
[----:B------:R-:W-:Y:S01]  /*6420*/  MOV R161, R99 ;  /* 0x0000006300a17202 */ /* 0x000fe20000000f00 */
[----:B------:R-:W-:-:S07]  /*6430*/  FADD.FTZ R159, R98, R101 ;  /* 0x00000065629f7221 */ /* 0x000fce0000010000 */
[----:B------:R-:W-:Y:S05]  /*6440*/  WARPSYNC.COLLECTIVE R96, `(.L_x_11805) ;  /* 0x0000000060087348 */ /* 0x000fea0003c00000 */
[----:B------:R0:W1:Y:S02]  /*6450*/  SHFL.BFLY P6, R101, R161, R22, R23 ;  /* 0x0c000016a1657389 */ /* 0x00006400000c0017 */
[----:B01----:R-:W-:Y:S05]  /*6460*/  ENDCOLLECTIVE ;  /* 0x000000000000791b */ /* 0x003fea0003800000 */
.L_x_11805:
[----:B------:R-:W-:Y:S01]  /*6470*/  HFMA2 R22, -RZ, RZ, 0, 2.384185791015625e-07 ;  /* 0x00000004ff167431 */ /* 0x000fe200000001ff */
[----:B------:R-:W-:Y:S02]  /*6480*/  MOV R161, R159 ;  /* 0x0000009f00a17202 */ /* 0x000fe40000000f00 */
[----:B------:R-:W-:-:S07]  /*6490*/  MOV R158, R101 ;  /* 0x00000065009e7202 */ /* 0x000fce0000000f00 */
[----:B------:R-:W-:Y:S05]  /*64a0*/  WARPSYNC.COLLECTIVE R96, `(.L_x_11806) ;  /* 0x0000000060087348 */ /* 0x000fea0003c00000 */
[----:B------:R0:W1:Y:S02]  /*64b0*/  SHFL.BFLY P6, R101, R161, R22, R23 ;  /* 0x0c000016a1657389 */ /* 0x00006400000c0017 */
[----:B01----:R-:W-:Y:S05]  /*64c0*/  ENDCOLLECTIVE ;  /* 0x000000000000791b */ /* 0x003fea0003800000 */
.L_x_11806:
[----:B------:R-:W-:-:S05]  /*64d0*/  FADD.FTZ R158, R99, R158 ;  /* 0x0000009e639e7221 */ /* 0x000fca0000010000 */
[----:B------:R-:W-:Y:S01]  /*64e0*/  MOV R161, R158 ;  /* 0x0000009e00a17202 */ /* 0x000fe20000000f00 */
[----:B------:R-:W-:-:S07]  /*64f0*/  FADD.FTZ R103, R159, R101 ;  /* 0x000000659f677221 */ /* 0x000fce0000010000 */
[----:B------:R-:W-:Y:S05]  /*6500*/  WARPSYNC.COLLECTIVE R96, `(.L_x_11807) ;  /* 0x0000000060087348 */ /* 0x000fea0003c00000 */
[----:B------:R0:W1:Y:S02]  /*6510*/  SHFL.BFLY P6, R101, R161, R22, R23 ;  /* 0x0c000016a1657389 */ /* 0x00006400000c0017 */
[----:B01----:R-:W-:Y:S05]  /*6520*/  ENDCOLLECTIVE ;  /* 0x000000000000791b */ /* 0x003fea0003800000 */
.L_x_11807:
[----:B------:R-:W-:Y:S01]  /*6530*/  HFMA2 R22, -RZ, RZ, 0, 4.76837158203125e-07 ;  /* 0x00000008ff167431 */ /* 0x000fe200000001ff */
[----:B------:R-:W-:Y:S02]  /*6540*/  MOV R161, R103 ;  /* 0x0000006700a17202 */ /* 0x000fe40000000f00 */
[----:B------:R-:W-:-:S07]  /*6550*/  MOV R163, R101 ;  /* 0x0000006500a37202 */ /* 0x000fce0000000f00 */
[----:B------:R-:W-:Y:S05]  /*6560*/  WARPSYNC.COLLECTIVE R96, `(.L_x_11808) ;  /* 0x0000000060087348 */ /* 0x000fea0003c00000 */
[----:B------:R0:W1:Y:S02]  /*6570*/  SHFL.BFLY P6, R101, R161, R22, R23 ;  /* 0x0c000016a1657389 */ /* 0x00006400000c0017 */
[----:B01----:R-:W-:Y:S05]  /*6580*/  ENDCOLLECTIVE ;  /* 0x000000000000791b */ /* 0x003fea0003800000 */
.L_x_11808:
[----:B------:R-:W-:-:S05]  /*6590*/  FADD.FTZ R102, R158, R163 ;  /* 0x000000a39e667221 */ /* 0x000fca0000010000 */
[----:B------:R-:W-:Y:S01]  /*65a0*/  MOV R161, R102 ;  /* 0x0000006600a17202 */ /* 0x000fe20000000f00 */
[----:B------:R-:W-:-:S07]  /*65b0*/  FADD.FTZ R100, R103, R101 ;  /* 0x0000006567647221 */ /* 0x000fce0000010000 */
[----:B------:R-:W-:Y:S05]  /*65c0*/  WARPSYNC.COLLECTIVE R96, `(.L_x_11809) ;  /* 0x0000000060087348 */ /* 0x000fea0003c00000 */
[----:B------:R0:W1:Y:S02]  /*65d0*/  SHFL.BFLY P6, R101, R161, R22, R23 ;  /* 0x0c000016a1657389 */ /* 0x00006400000c0017 */
[----:B01----:R-:W-:Y:S05]  /*65e0*/  ENDCOLLECTIVE ;  /* 0x000000000000791b */ /* 0x003fea0003800000 */
.L_x_11809:
[----:B------:R-:W-:Y:S01]  /*65f0*/  HFMA2 R22, -RZ, RZ, 0, 9.5367431640625e-07 ;  /* 0x00000010ff167431 */ /* 0x000fe200000001ff */
[----:B------:R-:W-:Y:S02]  /*6600*/  MOV R161, R100 ;  /* 0x0000006400a17202 */ /* 0x000fe40000000f00 */
[----:B------:R-:W-:-:S07]  /*6610*/  MOV R163, R101 ;  /* 0x0000006500a37202 */ /* 0x000fce0000000f00 */
[----:B------:R-:W-:Y:S05]  /*6620*/  WARPSYNC.COLLECTIVE R96, `(.L_x_11810) ;  /* 0x0000000060087348 */ /* 0x000fea0003c00000 */
[----:B------:R0:W1:Y:S02]  /*6630*/  SHFL.BFLY P6, R101, R161, R22, R23 ;  /* 0x0c000016a1657389 */ /* 0x00006400000c0017 */
[----:B01----:R-:W-:Y:S05]  /*6640*/  ENDCOLLECTIVE ;  /* 0x000000000000791b */ /* 0x003fea0003800000 */
.L_x_11810:
[----:B------:R-:W-:-:S05]  /*6650*/  FADD.FTZ R98, R102, R163 ;  /* 0x000000a366627221 */ /* 0x000fca0000010000 */
[----:B------:R-:W-:Y:S02]  /*6660*/  MOV R161, R98 ;  /* 0x0000006200a17202 */ /* 0x000fe40000000f00 */
[----:B------:R-:W-:-:S07]  /*6670*/  MOV R99, R101 ;  /* 0x0000006500637202 */ /* 0x000fce0000000f00 */
[----:B------:R-:W-:Y:S05]  /*6680*/  WARPSYNC.COLLECTIVE R96, `(.L_x_11811) ;  /* 0x0000000060087348 */ /* 0x000fea0003c00000 */
[----:B------:R0:W1:Y:S02]  /*6690*/  SHFL.BFLY P6, R101, R161, R22, R23 ;  /* 0x0c000016a1657389 */ /* 0x00006400000c0017 */
[----:B01----:R-:W-:Y:S05]  /*66a0*/  ENDCOLLECTIVE ;  /* 0x000000000000791b */ /* 0x003fea0003800000 */
.L_x_11811:
[----:B------:R-:W-:Y:S05]  /*66b0*/  BRA `(.L_x_11812) ;  /* 0xffffffb400f87947 */ /* 0x000fea000383ffff */
.L_x_11813:
        /* <DEDUP_REMOVED lines=12> */
.L_x_14579:


//--------------------- .text._ZN10layer_norm13ln_bwd_kernelINS_13Kernel_traitsI6__halfffffjLj768ELj1ELj4ELj1ELj16ENS_18Kernel_traits_baseILj768ES2_ffffjLj128EEEEELb1ELb0ELb0ELb1EEEvNS_9BwdParamsE --------------------------
	.section	.text._ZN10layer_norm13ln_bwd_kernelINS_13Kernel_traitsI6__halfffffjLj768ELj1ELj4ELj1ELj16ENS_18Kernel_traits_baseILj768ES2_ffffjLj128EEEEELb1ELb0ELb0ELb1EEEvNS_9BwdParamsE,"ax",@progbits
	.align	128
        .global         _ZN10layer_norm13ln_bwd_kernelINS_13Kernel_traitsI6__halfffffjLj768ELj1ELj4ELj1ELj16ENS_18Kernel_traits_baseILj768ES2_ffffjLj128EEEEELb1ELb0ELb0ELb1EEEvNS_9BwdParamsE
        .type           _ZN10layer_norm13ln_bwd_kernelINS_13Kernel_traitsI6__halfffffjLj768ELj1ELj4ELj1ELj16ENS_18Kernel_traits_baseILj768ES2_ffffjLj128EEEEELb1ELb0ELb0ELb1EEEvNS_9BwdParamsE,@function
        .size           _ZN10layer_norm13ln_bwd_kernelINS_13Kernel_traitsI6__halfffffjLj768ELj1ELj4ELj1ELj16ENS_18Kernel_traits_baseILj768ES2_ffffjLj128EEEEELb1ELb0ELb0ELb1EEEvNS_9BwdParamsE,(.L_x_14580 - _ZN10layer_norm13ln_bwd_kernelINS_13Kernel_traitsI6__halfffffjLj768ELj1ELj4ELj1ELj16ENS_18Kernel_traits_baseILj768ES2_ffffjLj128EEEEELb1ELb0ELb0ELb1EEEvNS_9BwdParamsE)
        .other          _ZN10layer_norm13ln_bwd_kernelINS_13Kernel_traitsI6__halfffffjLj768ELj1ELj4ELj1ELj16ENS_18Kernel_traits_baseILj768ES2_ffffjLj128EEEEELb1ELb0ELb0ELb1EEEvNS_9BwdParamsE,@"STO_CUDA_ENTRY STV_DEFAULT"
_ZN10layer_norm13ln_bwd_kernelINS_13Kernel_traitsI6__halfffffjLj768ELj1ELj4ELj1ELj16ENS_18Kernel_traits_baseILj768ES2_ffffjLj128EEEEELb1ELb0ELb0ELb1EEEvNS_9BwdParamsE:
.text._ZN10layer_norm13ln_bwd_kernelINS_13Kernel_traitsI6__halfffffjLj768ELj1ELj4ELj1ELj16ENS_18Kernel_traits_baseILj768ES2_ffffjLj128EEEEELb1ELb0ELb0ELb1EEEvNS_9BwdParamsE:
        /* <DEDUP_REMOVED lines=76> */
[--C-:B--2---:R-:W-:Y:S02]  /*04c0*/  SHF.R.U64 R141, R124, 0x10, R125.reuse ;  /* 0x000000107c8d7819 */ /* 0x104fe4000000127d */
[----:B------:R-:W-:-:S02]  /*04d0*/  SHF.R.U32.HI R0, RZ, 0x10, R125 ;  /* 0x00000010ff007819 */ /* 0x000fc4000001167d */
[--C-:B---3--:R-:W-:Y:S02]  /*04e0*/  SHF.R.U64 R142, R126, 0x10, R127.reuse ;  /* 0x000000107e8e7819 */ /* 0x108fe4000000127f */
[----:B------:R-:W-:Y:S02]  /*04f0*/  PRMT R141, R141, 0x5410, R0 ;  /* 0x000054108d8d7816 */ /* 0x000fe40000000000 */
[----:B0-----:R-:W-:Y:S02]  /*0500*/  SHF.R.U32.HI R2, RZ, 0x10, R127 ;  /* 0x00000010ff027819 */ /* 0x001fe4000001167f */
[--C-:B----4-:R-:W-:Y:S02]  /*0510*/  SHF.R.U64 R143, R128, 0x10, R129.reuse ;  /* 0x00000010808f7819 */ /* 0x110fe40000001281 */
[----:B------:R-:W-:Y:S02]  /*0520*/  SHF.R.U32.HI R0, RZ, 0x10, R129 ;  /* 0x00000010ff007819 */ /* 0x000fe40000011681 */
[----:B------:R-:W-:-:S02]  /*0530*/  PRMT R142, R142, 0x5410, R2 ;  /* 0x000054108e8e7816 */ /* 0x000fc40000000002 */
[--C-:B-----5:R-:W-:Y:S02]  /*0540*/  SHF.R.U64 R140, R122, 0x10, R123.reuse ;  /* 0x000000107a8c7819 */ /* 0x120fe4000000127b */
[----:B------:R-:W-:Y:S02]  /*0550*/  SHF.R.U32.HI R4, RZ, 0x10, R123 ;  /* 0x00000010ff047819 */ /* 0x000fe4000001167b */
[--C-:B------:R-:W-:Y:S02]  /*0560*/  SHF.R.U64 R144, R130, 0x10, R131.reuse ;  /* 0x0000001082907819 */ /* 0x100fe40000001283 */
[----:B------:R-:W-:Y:S02]  /*0570*/  PRMT R143, R143, 0x5410, R0 ;  /* 0x000054108f8f7816 */ /* 0x000fe40000000000 */
[----:B------:R-:W-:Y:S02]  /*0580*/  SHF.R.U32.HI R2, RZ, 0x10, R131 ;  /* 0x00000010ff027819 */ /* 0x000fe40000011683 */
[----:B------:R-:W-:-:S02]  /*0590*/  SHF.R.U64 R150, R132, 0x10, R133 ;  /* 0x0000001084967819 */ /* 0x000fc40000001285 */
[----:B------:R-:W-:Y:S02]  /*05a0*/  SHF.R.U32.HI R0, RZ, 0x10, R133 ;  /* 0x00000010ff007819 */ /* 0x000fe40000011685 */
[----:B------:R-:W-:Y:S02]  /*05b0*/  PRMT R140, R140, 0x5410, R4 ;  /* 0x000054108c8c7816 */ /* 0x000fe40000000004 */
[----:B------:R-:W-:Y:S02]  /*05c0*/  CS2R R4, SRZ ;  /* 0x0000000000047805 */ /* 0x000fe4000001ff00 */
[----:B------:R-:W-:Y:S02]  /*05d0*/  PRMT R144, R144, 0x5410, R2 ;  /* 0x0000541090907816 */ /* 0x000fe40000000002 */
[----:B------:R-:W-:Y:S02]  /*05e0*/  CS2R R2, SRZ ;  /* 0x0000000000027805 */ /* 0x000fe4000001ff00 */
[----:B------:R-:W-:-:S07]  /*05f0*/  PRMT R150, R150, 0x5410, R0 ;  /* 0x0000541096967816 */ /* 0x000fce0000000000 */
.L_x_11835:
[----:B------:R-:W0:Y:S08]  /*0600*/  LDC.64 R68, c[0x0][0x3c0] ;  /* 0x0000f000ff447b82 */ /* 0x000e300000000a00 */
[----:B------:R-:W1:Y:S08]  /*0610*/  @P0 LDC.64 R72, c[0x0][0x3e0] ;  /* 0x0000f800ff480b82 */ /* 0x000e700000000a00 */
[----:B------:R-:W2:Y:S01]  /*0620*/  LDC.64 R70, c[0x0][0x3c8] ;  /* 0x0000f200ff467b82 */ /* 0x000ea20000000a00 */
[----:B------:R-:W-:-:S02]  /*0630*/  HFMA2 R146, -RZ, RZ, 1.875, 0 ;  /* 0x3f800000ff927431 */ /* 0x000fc400000001ff */
[----:B0-----:R-:W-:-:S06]  /*0640*/  IMAD.WIDE R68, R138, 0x4, R68 ;  /* 0x000000048a447825 */ /* 0x001fcc00078e0244 */
[----:B------:R-:W3:Y:S01]  /*0650*/  LDG.E R68, desc[UR6][R68.64] ;  /* 0x0000000644447981 */ /* 0x000ee2000c1e1900 */
[----:B-1----:R-:W-:-:S05]  /*0660*/  @P0 IMAD.WIDE R72, R138, 0x4, R72 ;  /* 0x000000048a480825 */ /* 0x002fca00078e0248 */
[----:B------:R0:W5:Y:S01]  /*0670*/  @P0 LDG.E R146, desc[UR6][R72.64] ;  /* 0x0000000648920981 */ /* 0x000162000c1e1900 */
[----:B--2---:R-:W-:-:S05]  /*0680*/  IMAD.WIDE R70, R138, 0x4, R70 ;  /* 0x000000048a467825 */ /* 0x004fca00078e0246 */
[----:B------:R0:W5:Y:S01]  /*0690*/  LDG.E R147, desc[UR6][R70.64] ;  /* 0x0000000646937981 */ /* 0x000162000c1e1900 */
[----:B------:R-:W1:Y:S01]  /*06a0*/  S2R R0, SR_TID.X ;  /* 0x0000000000007919 */ /* 0x000e620000002100 */
[----:B------:R-:W-:Y:S01]  /*06b0*/  UISETP.NE.U32.AND UP0, UPT, UR12, URZ, UPT ;  /* 0x000000ff0c00728c */ /* 0x000fe2000bf05070 */
[----:B------:R-:W-:-:S03]  /*06c0*/  IMAD R74, R138, UR11, RZ ;  /* 0x0000000b8a4a7c24 */ /* 0x000fc6000f8e02ff */
[----:B------:R-:W-:Y:S02]  /*06d0*/  UISETP.NE.AND.EX UP0, UPT, UR13, URZ, UPT, UP0 ;  /* 0x000000ff0d00728c */ /* 0x000fe4000bf05300 */
[----:B------:R-:W-:Y:S02]  /*06e0*/  SHF.R.S32.HI R75, RZ, 0x1f, R74 ;  /* 0x0000001fff4b7819 */ /* 0x000fe4000001144a */
[----:B------:R-:W-:Y:S02]  /*06f0*/  ISETP.NE.AND P2, PT, RZ, UR10, PT ;  /* 0x0000000aff007c0c */ /* 0x000fe4000bf45270 */
[----:B------:R-:W-:Y:S02]  /*0700*/  LEA.HI R74, R75, R74, RZ, 0x2 ;  /* 0x0000004a4b4a7211 */ /* 0x000fe400078f10ff */
[----:B-1----:R-:W-:-:S04]  /*0710*/  LOP3.LUT R139, R0, 0x1f, RZ, 0xc0, !PT ;  /* 0x0000001f008b7812 */ /* 0x002fc800078ec0ff */
[----:B------:R-:W-:Y:S02]  /*0720*/  LEA.HI.SX32 R155, R74, R139, 0x1e ;  /* 0x0000008b4a9b7211 */ /* 0x000fe400078ff2ff */
[----:B---3--:R-:W-:Y:S01]  /*0730*/  FSEL R162, R68, RZ, !P2 ;  /* 0x000000ff44a27208 */ /* 0x008fe20005000000 */
[----:B0-----:R-:W-:Y:S06]  /*0740*/  BRA.U UP0, `(.L_x_11817) ;  /* 0x0000000d00547547 */ /* 0x001fec000b800000 */
        /* <DEDUP_REMOVED lines=9> */
[--C-:B------:R-:W-:Y:S02]  /*07e0*/  IMAD.WIDE.U32 R100, R153, 0x10, R116.reuse ;  /* 0x0000001099647825 */ /* 0x100fe400078e0074 */
[----:B------:R-:W3:Y:S02]  /*07f0*/  LDG.E.128 R96, desc[UR6][R96.64] ;  /* 0x0000000660607981 */ /* 0x000ee4000c1e1d00 */
[--C-:B------:R-:W-:Y:S02]  /*0800*/  IMAD.WIDE.U32 R104, R152, 0x10, R116.reuse ;  /* 0x0000001098687825 */ /* 0x100fe400078e0074 */
[----:B------:R-:W4:Y:S02]  /*0810*/  LDG.E.128 R100, desc[UR6][R100.64] ;  /* 0x0000000664647981 */ /* 0x000f24000c1e1d00 */
[--C-:B------:R-:W-:Y:S02]  /*0820*/  IMAD.WIDE.U32 R108, R151, 0x10, R116.reuse ;  /* 0x00000010976c7825 */ /* 0x100fe400078e0074 */
[----:B------:R-:W4:Y:S02]  /*0830*/  LDG.E.128 R104, desc[UR6][R104.64] ;  /* 0x0000000668687981 */ /* 0x000f24000c1e1d00 */
[----:B------:R-:W-:-:S02]  /*0840*/  IMAD.WIDE.U32 R112, R148, 0x10, R116 ;  /* 0x0000001094707825 */ /* 0x000fc400078e0074 */
[----:B------:R-:W4:Y:S02]  /*0850*/  LDG.E.128 R108, desc[UR6][R108.64] ;  /* 0x000000066c6c7981 */ /* 0x000f24000c1e1d00 */
[----:B------:R-:W-:Y:S02]  /*0860*/  IMAD.WIDE.U32 R116, R145, 0x10, R116 ;  /* 0x0000001091747825 */ /* 0x000fe400078e0074 */
[----:B------:R-:W4:Y:S02]  /*0870*/  LDG.E.128 R112, desc[UR6][R112.64] ;  /* 0x0000000670707981 */ /* 0x000f24000c1e1d00 */
[--C-:B-1----:R-:W-:Y:S02]  /*0880*/  IMAD.WIDE.U32 R88, R155, 0x10, R68.reuse ;  /* 0x000000109b587825 */ /* 0x102fe400078e0044 */
        /* <DEDUP_REMOVED lines=10> */
[----:B------:R-:W-:-:S06]  /*0930*/  IMAD.WIDE.U32 R68, R145, 0x10, R68 ;  /* 0x0000001091447825 */ /* 0x000fcc00078e0044 */
[----:B------:R-:W4:Y:S01]  /*0940*/  LDG.E.128 R68, desc[UR6][R68.64] ;  /* 0x0000000644447981 */ /* 0x000f22000c1e1d00 */
[----:B--2---:R-:W-:-:S04]  /*0950*/  IMAD.WIDE.U32 R166, R155, 0x4, R160 ;  /* 0x000000049ba67825 */ /* 0x004fc800078e00a0 */
[--C-:B------:R-:W-:Y:S01]  /*0960*/  IMAD.WIDE.U32 R168, R153, 0x4, R160.reuse ;  /* 0x0000000499a87825 */ /* 0x100fe200078e00a0 */
[----:B------:R-:W5:Y:S03]  /*0970*/  LDG.E R159, desc[UR6][R166.64] ;  /* 0x00000006a69f7981 */ /* 0x000f66000c1e1900 */
[--C-:B------:R-:W-:Y:S01]  /*0980*/  IMAD.WIDE.U32 R170, R152, 0x4, R160.reuse ;  /* 0x0000000498aa7825 */ /* 0x100fe200078e00a0 */
[----:B------:R-:W5:Y:S03]  /*0990*/  LDG.E R158, desc[UR6][R168.64] ;  /* 0x00000006a89e7981 */ /* 0x000f66000c1e1900 */
[--C-:B------:R-:W-:Y:S01]  /*09a0*/  IMAD.WIDE.U32 R172, R151, 0x4, R160.reuse ;  /* 0x0000000497ac7825 */ /* 0x100fe200078e00a0 */
[----:B------:R-:W5:Y:S03]  /*09b0*/  LDG.E R157, desc[UR6][R170.64] ;  /* 0x00000006aa9d7981 */ /* 0x000f66000c1e1900 */
[--C-:B------:R-:W-:Y:S01]  /*09c0*/  IMAD.WIDE.U32 R164, R148, 0x4, R160.reuse ;  /* 0x0000000494a47825 */ /* 0x100fe200078e00a0 */
[----:B------:R-:W5:Y:S03]  /*09d0*/  LDG.E R156, desc[UR6][R172.64] ;  /* 0x00000006ac9c7981 */ /* 0x000f66000c1e1900 */
[----:B------:R-:W-:Y:S01]  /*09e0*/  IMAD.WIDE.U32 R160, R145, 0x4, R160 ;  /* 0x0000000491a07825 */ /* 0x000fe200078e00a0 */
[----:B------:R-:W5:Y:S04]  /*09f0*/  LDG.E R154, desc[UR6][R164.64] ;  /* 0x00000006a49a7981 */ /* 0x000f68000c1e1900 */
[----:B------:R0:W5:Y:S01]  /*0a00*/  LDG.E R149, desc[UR6][R160.64] ;  /* 0x00000006a0957981 */ /* 0x000162000c1e1900 */
[----:B------:R-:W-:-:S02]  /*0a10*/  HADD2.F32 R176, -RZ, R150.H1_H1 ;  /* 0x30000096ffb07230 */ /* 0x000fc40000004100 */
[----:B0-----:R-:W-:Y:S02]  /*0a20*/  HADD2.F32 R161, -RZ, R123.H0_H0 ;  /* 0x2000007bffa17230 */ /* 0x001fe40000004100 */
[--C-:B------:R-:W-:Y:S02]  /*0a30*/  HADD2.F32 R214, -RZ, R140.reuse.H0_H0 ;  /* 0x2000008cffd67230 */ /* 0x100fe40000004100 */
[----:B------:R-:W-:Y:S02]  /*0a40*/  HADD2.F32 R216, -RZ, R140.H1_H1 ;  /* 0x3000008cffd87230 */ /* 0x000fe40000004100 */
[C---:B---3--:R-:W-:Y:S01]  /*0a50*/  FADD.FTZ R182, -R162.reuse, R97 ;  /* 0x00000061a2b67221 */ /* 0x048fe20000010100 */
[C---:B------:R-:W-:Y:S01]  /*0a60*/  FADD.FTZ R174, -R162.reuse, R96 ;  /* 0x00000060a2ae7221 */ /* 0x040fe20000010100 */
[----:B------:R-:W-:Y:S02]  /*0a70*/  HADD2.F32 R97, -RZ, R132.H0_H0 ;  /* 0x20000084ff617230 */ /* 0x000fe40000004100 */
[C---:B------:R-:W-:Y:S01]  /*0a80*/  FADD.FTZ R180, -R162.reuse, R98 ;  /* 0x00000062a2b47221 */ /* 0x040fe20000010100 */
[C---:B------:R-:W-:Y:S01]  /*0a90*/  FADD.FTZ R194, -R162.reuse, R99 ;  /* 0x00000063a2c27221 */ /* 0x040fe20000010100 */
[C---:B----4-:R-:W-:Y:S01]  /*0aa0*/  FADD.FTZ R196, -R162.reuse, R100 ;  /* 0x00000064a2c47221 */ /* 0x050fe20000010100 */
        /* <DEDUP_REMOVED lines=23> */
[----:B------:R-:W-:Y:S01]  /*0c20*/  FMUL.FTZ R184, R88, R97 ;  /* 0x0000006158b87220 */ /* 0x000fe20000410000 */
[----:B------:R-:W-:Y:S02]  /*0c30*/  HADD2.F32 R98, -RZ, R150.H0_H0 ;  /* 0x20000096ff627230 */ /* 0x000fe40000004100 */
[----:B------:R-:W-:Y:S02]  /*0c40*/  HADD2.F32 R105, -RZ, R128.H0_H0 ;  /* 0x20000080ff697230 */ /* 0x000fe40000004100 */
[----:B------:R-:W-:Y:S01]  /*0c50*/  FMUL.FTZ R118, R78, R111 ;  /* 0x0000006f4e767220 */ /* 0x000fe20000410000 */
[----:B------:R-:W-:-:S02]  /*0c60*/  HADD2.F32 R100, -RZ, R144.H0_H0 ;  /* 0x20000090ff647230 */ /* 0x000fc40000004100 */
[----:B-----5:R-:W-:Y:S01]  /*0c70*/  FMUL.FTZ R97, R147, R174 ;  /* 0x000000ae93617220 */ /* 0x020fe20000410000 */
[----:B------:R-:W-:Y:S02]  /*0c80*/  HADD2.F32 R107, -RZ, R129.H0_H0 ;  /* 0x20000081ff6b7230 */ /* 0x000fe40000004100 */
[----:B------:R-:W-:Y:S01]  /*0c90*/  FMUL.FTZ R111, R73, R116 ;  /* 0x00000074496f7220 */ /* 0x000fe20000410000 */
[----:B------:R-:W-:Y:S02]  /*0ca0*/  HADD2.F32 R99, -RZ, R133.H0_H0 ;  /* 0x20000085ff637230 */ /* 0x000fe40000004100 */
        /* <DEDUP_REMOVED lines=8> */
[----:B------:R-:W-:Y:S01]  /*0d30*/  FMUL.FTZ R100, R82, R107 ;  /* 0x0000006b52647220 */ /* 0x000fe20000410000 */
        /* <DEDUP_REMOVED lines=17> */
[----:B------:R-:W-:-:S02]  /*0e50*/  HADD2.F32 R104, -RZ, R144.H1_H1 ;  /* 0x30000090ff687230 */ /* 0x000fc40000004100 */
[----:B------:R-:W-:Y:S01]  /*0e60*/  FADD.FTZ R107, R164, R171 ;  /* 0x000000aba46b7221 */ /* 0x000fe20000010000 */
[C---:B------:R-:W-:Y:S01]  /*0e70*/  FMUL.FTZ R175, R147.reuse, R168 ;  /* 0x000000a893af7220 */ /* 0x040fe20000410000 */
[----:B------:R-:W-:Y:S01]  /*0e80*/  FFMA.FTZ R162, R174, R171, R105 ;  /* 0x000000abaea27223 */ /* 0x000fe20000010069 */
        /* <DEDUP_REMOVED lines=10> */
[----:B------:R-:W-:Y:S02]  /*0f30*/  HADD2.F32 R113, -RZ, R124.H0_H0 ;  /* 0x2000007cff717230 */ /* 0x000fe40000004100 */
        /* <DEDUP_REMOVED lines=9> */
[----:B------:R-:W-:Y:S01]  /*0fd0*/  FMUL.FTZ R161, R147, R188 ;  /* 0x000000bc93a17220 */ /* 0x000fe20000410000 */
[----:B------:R-:W-:-:S02]  /*0fe0*/  HADD2.F32 R109, -RZ, R126.H0_H0 ;  /* 0x2000007eff6d7230 */ /* 0x000fc40000004100 */
[----:B------:R-:W-:Y:S01]  /*0ff0*/  FADD.FTZ R188, R183, R100 ;  /* 0x00000064b7bc7221 */ /* 0x000fe20000010000 */
[----:B------:R-:W-:Y:S01]  /*1000*/  FMUL.FTZ R168, R147, R204 ;  /* 0x000000cc93a87220 */ /* 0x000fe20000410000 */
[----:B------:R-:W-:Y:S01]  /*1010*/  FFMA.FTZ R183, R167, R100, R192 ;  /* 0x00000064a7b77223 */ /* 0x000fe200000100c0 */
[C---:B------:R-:W-:Y:S01]  /*1020*/  FMUL.FTZ R107, R147.reuse, R160 ;  /* 0x000000a0936b7220 */ /* 0x040fe20000410000 */
[--C-:B------:R-:W-:Y:S02]  /*1030*/  HADD2.F32 R112, -RZ, R142.reuse.H0_H0 ;  /* 0x2000008eff707230 */ /* 0x100fe40000004100 */
[C---:B------:R-:W-:Y:S01]  /*1040*/  FMUL.FTZ R160, R147.reuse, R186 ;  /* 0x000000ba93a07220 */ /* 0x040fe20000410000 */
        /* <DEDUP_REMOVED lines=19> */
[----:B------:R-:W-:-:S02]  /*1180*/  HADD2.F32 R117, -RZ, R125.H0_H0 ;  /* 0x2000007dff757230 */ /* 0x000fc40000004100 */
[----:B------:R-:W-:Y:S01]  /*1190*/  FMUL.FTZ R108, R147, R108 ;  /* 0x0000006c936c7220 */ /* 0x000fe20000410000 */
        /* <DEDUP_REMOVED lines=48> */
.L_x_11817:
[----:B------:R-:W0:Y:S01]  /*14a0*/  LDC.64 R44, c[0x0][0x3a8] ;  /* 0x0000ea00ff2c7b82 */ /* 0x000e220000000a00 */
[C---:B------:R-:W-:Y:S02]  /*14b0*/  IADD3 R153, PT, PT, R155.reuse, 0x20, RZ ;  /* 0x000000209b997810 */ /* 0x040fe40007ffe0ff */
[C---:B------:R-:W-:Y:S02]  /*14c0*/  IADD3 R152, PT, PT, R155.reuse, 0x40, RZ ;  /* 0x000000409b987810 */ /* 0x040fe40007ffe0ff */
[C---:B------:R-:W-:Y:S02]  /*14d0*/  IADD3 R151, PT, PT, R155.reuse, 0x60, RZ ;  /* 0x000000609b977810 */ /* 0x040fe40007ffe0ff */
[C---:B------:R-:W-:Y:S01]  /*14e0*/  IADD3 R148, PT, PT, R155.reuse, 0x80, RZ ;  /* 0x000000809b947810 */ /* 0x040fe20007ffe0ff */
[----:B------:R-:W1:Y:S01]  /*14f0*/  LDC.64 R46, c[0x0][0x3b0] ;  /* 0x0000ec00ff2e7b82 */ /* 0x000e620000000a00 */
        /* <DEDUP_REMOVED lines=27> */
[----:B-1----:R-:W-:-:S04]  /*16b0*/  IMAD.WIDE.U32 R48, R155, 0x4, R46 ;  /* 0x000000049b307825 */ /* 0x002fc800078e002e */
[--C-:B------:R-:W-:Y:S01]  /*16c0*/  IMAD.WIDE.U32 R50, R153, 0x4, R46.reuse ;  /* 0x0000000499327825 */ /* 0x100fe200078e002e */
[----:B------:R1:W5:Y:S03]  /*16d0*/  LDG.E R159, desc[UR6][R48.64] ;  /* 0x00000006309f7981 */ /* 0x000366000c1e1900 */
[--C-:B------:R-:W-:Y:S01]  /*16e0*/  IMAD.WIDE.U32 R54, R152, 0x4, R46.reuse ;  /* 0x0000000498367825 */ /* 0x100fe200078e002e */
[----:B------:R-:W5:Y:S03]  /*16f0*/  LDG.E R158, desc[UR6][R50.64] ;  /* 0x00000006329e7981 */ /* 0x000f66000c1e1900 */
[--C-:B------:R-:W-:Y:S01]  /*1700*/  IMAD.WIDE.U32 R58, R151, 0x4, R46.reuse ;  /* 0x00000004973a7825 */ /* 0x100fe200078e002e */
[----:B------:R-:W5:Y:S03]  /*1710*/  LDG.E R157, desc[UR6][R54.64] ;  /* 0x00000006369d7981 */ /* 0x000f66000c1e1900 */
[----:B------:R-:W-:Y:S01]  /*1720*/  IMAD.WIDE.U32 R160, R148, 0x4, R46 ;  /* 0x0000000494a07825 */ /* 0x000fe200078e002e */
[----:B------:R-:W5:Y:S03]  /*1730*/  LDG.E R156, desc[UR6][R58.64] ;  /* 0x000000063a9c7981 */ /* 0x000f66000c1e1900 */
[--C-:B0-----:R-:W-:Y:S01]  /*1740*/  IMAD.WIDE.U32 R64, R155, 0x10, R44.reuse ;  /* 0x000000109b407825 */ /* 0x101fe200078e002c */
[----:B------:R0:W5:Y:S03]  /*1750*/  LDG.E R154, desc[UR6][R160.64] ;  /* 0x00000006a09a7981 */ /* 0x000166000c1e1900 */
[----:B------:R-:W-:-:S02]  /*1760*/  IMAD.WIDE.U32 R60, R153, 0x10, R44 ;  /* 0x00000010993c7825 */ /* 0x000fc400078e002c */
[----:B------:R-:W5:Y:S02]  /*1770*/  LDG.E.128 R64, desc[UR6][R64.64] ;  /* 0x0000000640407981 */ /* 0x000f64000c1e1d00 */
[--C-:B------:R-:W-:Y:S02]  /*1780*/  IMAD.WIDE.U32 R56, R152, 0x10, R44.reuse ;  /* 0x0000001098387825 */ /* 0x100fe400078e002c */
[----:B------:R-:W5:Y:S02]  /*1790*/  LDG.E.128 R60, desc[UR6][R60.64] ;  /* 0x000000063c3c7981 */ /* 0x000f64000c1e1d00 */
[--C-:B------:R-:W-:Y:S02]  /*17a0*/  IMAD.WIDE.U32 R52, R151, 0x10, R44.reuse ;  /* 0x0000001097347825 */ /* 0x100fe400078e002c */
[----:B------:R-:W5:Y:S02]  /*17b0*/  LDG.E.128 R56, desc[UR6][R56.64] ;  /* 0x0000000638387981 */ /* 0x000f64000c1e1d00 */
[----:B-1----:R-:W-:-:S02]  /*17c0*/  IMAD.WIDE.U32 R48, R148, 0x10, R44 ;  /* 0x0000001094307825 */ /* 0x002fc400078e002c */
[----:B------:R-:W5:Y:S02]  /*17d0*/  LDG.E.128 R52, desc[UR6][R52.64] ;  /* 0x0000000634347981 */ /* 0x000f64000c1e1d00 */
[C---:B------:R-:W-:Y:S02]  /*17e0*/  IMAD.WIDE.U32 R46, R145.reuse, 0x4, R46 ;  /* 0x00000004912e7825 */ /* 0x040fe400078e002e */
[----:B------:R-:W5:Y:S02]  /*17f0*/  LDG.E.128 R48, desc[UR6][R48.64] ;  /* 0x0000000630307981 */ /* 0x000f64000c1e1d00 */
[----:B------:R-:W-:Y:S02]  /*1800*/  IMAD.WIDE.U32 R44, R145, 0x10, R44 ;  /* 0x00000010912c7825 */ /* 0x000fe400078e002c */
[----:B------:R1:W5:Y:S04]  /*1810*/  LDG.E R149, desc[UR6][R46.64] ;  /* 0x000000062e957981 */ /* 0x000368000c1e1900 */
[----:B------:R-:W5:Y:S01]  /*1820*/  LDG.E.128 R44, desc[UR6][R44.64] ;  /* 0x000000062c2c7981 */ /* 0x000f62000c1e1d00 */
[----:B------:R-:W-:-:S02]  /*1830*/  HADD2.F32 R176, -RZ, R150.H1_H1 ;  /* 0x30000096ffb07230 */ /* 0x000fc40000004100 */
[----:B0-----:R-:W-:Y:S02]  /*1840*/  HADD2.F32 R161, -RZ, R123.H0_H0 ;  /* 0x2000007bffa17230 */ /* 0x001fe40000004100 */
[--C-:B------:R-:W-:Y:S02]  /*1850*/  HADD2.F32 R214, -RZ, R140.reuse.H0_H0 ;  /* 0x2000008cffd67230 */ /* 0x100fe40000004100 */
[----:B------:R-:W-:Y:S02]  /*1860*/  HADD2.F32 R216, -RZ, R140.H1_H1 ;  /* 0x3000008cffd87230 */ /* 0x000fe40000004100 */
[C---:B--2---:R-:W-:Y:S01]  /*1870*/  FADD.FTZ R182, -R162.reuse, R97 ;  /* 0x00000061a2b67221 */ /* 0x044fe20000010100 */
[C---:B------:R-:W-:Y:S01]  /*1880*/  FADD.FTZ R164, -R162.reuse, R96 ;  /* 0x00000060a2a47221 */ /* 0x040fe20000010100 */
[----:B------:R-:W-:Y:S02]  /*1890*/  HADD2.F32 R97, -RZ, R132.H0_H0 ;  /* 0x20000084ff617230 */ /* 0x000fe40000004100 */
[C---:B------:R-:W-:Y:S01]  /*18a0*/  FADD.FTZ R168, -R162.reuse, R98 ;  /* 0x00000062a2a87221 */ /* 0x040fe20000010100 */
[C---:B------:R-:W-:Y:S01]  /*18b0*/  FADD.FTZ R180, -R162.reuse, R99 ;  /* 0x00000063a2b47221 */ /* 0x040fe20000010100 */
[C---:B---3--:R-:W-:Y:S01]  /*18c0*/  FADD.FTZ R170, -R162.reuse, R100 ;  /* 0x00000064a2aa7221 */ /* 0x048fe20000010100 */
[C---:B------:R-:W-:Y:S01]  /*18d0*/  FADD.FTZ R174, -R162.reuse, R101 ;  /* 0x00000065a2ae7221 */ /* 0x040fe20000010100 */
[C---:B------:R-:W-:Y:S01]  /*18e0*/  FADD.FTZ R194, -R162.reuse, R102 ;  /* 0x00000066a2c27221 */ /* 0x040fe20000010100 */
[C---:B----4-:R-:W-:Y:S01]  /*18f0*/  FADD.FTZ R202, -R162.reuse, R106 ;  /* 0x0000006aa2ca7221 */ /* 0x050fe20000010100 */
        /* <DEDUP_REMOVED lines=20> */
[----:B------:R-:W-:Y:S02]  /*1a40*/  HADD2.F32 R98, -RZ, R150.H0_H0 ;  /* 0x20000096ff627230 */ /* 0x000fe40000004100 */
[----:B------:R-:W-:Y:S02]  /*1a50*/  HADD2.F32 R105, -RZ, R128.H0_H0 ;  /* 0x20000080ff697230 */ /* 0x000fe40000004100 */
[----:B------:R-:W-:Y:S02]  /*1a60*/  HADD2.F32 R100, -RZ, R144.H0_H0 ;  /* 0x20000090ff647230 */ /* 0x000fe40000004100 */
[----:B------:R-:W-:-:S02]  /*1a70*/  HADD2.F32 R107, -RZ, R129.H0_H0 ;  /* 0x20000081ff6b7230 */ /* 0x000fc40000004100 */
[----:B------:R-:W-:Y:S02]  /*1a80*/  HADD2.F32 R99, -RZ, R133.H0_H0 ;  /* 0x20000085ff637230 */ /* 0x000fe40000004100 */
[----:B------:R-:W-:Y:S01]  /*1a90*/  FMUL.FTZ R184, R88, R97 ;  /* 0x0000006158b87220 */ /* 0x000fe20000410000 */
[----:B-----5:R-:W-:Y:S01]  /*1aa0*/  FMUL.FTZ R97, R147, R164 ;  /* 0x000000a493617220 */ /* 0x020fe20000410000 */
[----:B------:R-:W-:Y:S01]  /*1ab0*/  FMUL.FTZ R118, R78, R111 ;  /* 0x0000006f4e767220 */ /* 0x000fe20000410000 */
[----:B------:R-:W-:Y:S01]  /*1ac0*/  FMUL.FTZ R179, R89, R98 ;  /* 0x0000006259b37220 */ /* 0x000fe20000410000 */
[----:B------:R-:W-:Y:S01]  /*1ad0*/  FMUL.FTZ R111, R73, R116 ;  /* 0x00000074496f7220 */ /* 0x000fe20000410000 */
[----:B------:R-:W-:Y:S01]  /*1ae0*/  FMUL.FTZ R116, R75, R162 ;  /* 0x000000a24b747220 */ /* 0x000fe20000410000 */
[----:B------:R-:W-:Y:S01]  /*1af0*/  FADD.FTZ R162, RZ, R184 ;  /* 0x000000b8ffa27221 */ /* 0x000fe20000010000 */
[----:B------:R-:W-:Y:S01]  /*1b00*/  FMUL.FTZ R166, R86, R103 ;  /* 0x0000006756a67220 */ /* 0x000fe20000410000 */
[----:B------:R-:W-:Y:S01]  /*1b10*/  FMUL.FTZ R182, R147, R182 ;  /* 0x000000b693b67220 */ /* 0x000fe20000410000 */
[----:B------:R-:W-:Y:S01]  /*1b20*/  FMUL.FTZ R171, R85, R100 ;  /* 0x0000006455ab7220 */ /* 0x000fe20000410000 */
[----:B------:R-:W-:Y:S01]  /*1b30*/  FMUL.FTZ R103, R80, R105 ;  /* 0x0000006950677220 */ /* 0x000fe20000410000 */
[----:B------:R-:W-:Y:S01]  /*1b40*/  FFMA.FTZ R105, R97, R184, RZ ;  /* 0x000000b861697223 */ /* 0x000fe200000100ff */
        /* <DEDUP_REMOVED lines=15> */
[----:B------:R-:W-:Y:S02]  /*1c40*/  FADD.FTZ R164, R107, R172 ;  /* 0x000000ac6ba47221 */ /* 0x000fe40000010000 */
        /* <DEDUP_REMOVED lines=16> */
[C---:B------:R-:W-:Y:S01]  /*1d50*/  FMUL.FTZ R105, R147.reuse, R192 ;  /* 0x000000c093697220 */ /* 0x040fe20000410000 */
[----:B------:R-:W-:Y:S01]  /*1d60*/  FADD.FTZ R183, R196, R103 ;  /* 0x00000067c4b77221 */ /* 0x000fe20000010000 */
[----:B------:R-:W-:Y:S01]  /*1d70*/  FMUL.FTZ R169, R147, R200 ;  /* 0x000000c893a97220 */ /* 0x000fe20000410000 */
[----:B------:R-:W-:Y:S01]  /*1d80*/  FFMA.FTZ R192, R170, R103, R107 ;  /* 0x00000067aac07223 */ /* 0x000fe2000001006b */
[----:B------:R-:W-:Y:S01]  /*1d90*/  FMUL.FTZ R101, R83, R110 ;  /* 0x0000006e53657220 */ /* 0x000fe20000410000 */
[----:B------:R-:W-:Y:S01]  /*1da0*/  FADD.FTZ R183, R183, R102 ;  /* 0x00000066b7b77221 */ /* 0x000fe20000010000 */
[----:B------:R-:W-:Y:S01]  /*1db0*/  FMUL.FTZ R110, R72, R113 ;  /* 0x00000071486e7220 */ /* 0x000fe20000410000 */
        /* <DEDUP_REMOVED lines=78> */
[----:B-1----:R-:W-:-:S07]  /*22a0*/  FFMA.FTZ R199, R160, R112, R199 ;  /* 0x00000070a0c77223 */ /* 0x002fce00000100c7 */
.L_x_11818:
        /* <DEDUP_REMOVED lines=70> */
.L_x_11847:
        /* <DEDUP_REMOVED lines=10> */
[C-C-:B0-----:R-:W-:Y:S01]  /*27b0*/  FFMA.FTZ R73, R78.reuse, R180, R79.reuse ;  /* 0x000000b44e497223 */ /* 0x141fe2000001004f */
[----:B------:R-:W-:Y:S01]  /*27c0*/  LOP3.LUT P5, RZ, R159, 0xff00, RZ, 0xc0, !PT ;  /* 0x0000ff009fff7812 */ /* 0x000fe200078ac0ff */
[----:B------:R-:W-:Y:S01]  /*27d0*/  FFMA.FTZ R173, R78, R173, R79 ;  /* 0x000000ad4ead7223 */ /* 0x000fe2000001004f */
[----:B------:R-:W-:Y:S01]  /*27e0*/  FADD.FTZ R182, -R182, R179 ;  /* 0x000000b3b6b67221 */ /* 0x000fe20000010100 */
[----:B------:R-:W-:Y:S01]  /*27f0*/  FADD.FTZ R176, -R73, R176 ;  /* 0x000000b049b07221 */ /* 0x000fe20000010100 */
[----:B------:R-:W-:Y:S01]  /*2800*/  ISETP.GE.U32.AND P1, PT, R159, 0x1000000, PT ;  /* 0x010000009f00780c */ /* 0x000fe20003f26070 */
[----:B------:R-:W-:Y:S01]  /*2810*/  FADD.FTZ R104, -R173, R104 ;  /* 0x00000068ad687221 */ /* 0x000fe20000010100 */
[----:B------:R-:W-:Y:S01]  /*2820*/  FFMA.FTZ R69, R147, R182, R65 ;  /* 0x000000b693457223 */ /* 0x000fe20000010041 */
[C-C-:B------:R-:W-:Y:S01]  /*2830*/  FFMA.FTZ R174, R78.reuse, R174, R79.reuse ;  /* 0x000000ae4eae7223 */ /* 0x140fe2000001004f */
[C-C-:B------:R-:W-:Y:S01]  /*2840*/  FFMA.FTZ R168, R78.reuse, R168, R79.reuse ;  /* 0x000000a84ea87223 */ /* 0x140fe2000001004f */
[----:B------:R-:W-:Y:S01]  /*2850*/  FFMA.FTZ R169, R78, R169, R79 ;  /* 0x000000a94ea97223 */ /* 0x000fe2000001004f */
[----:B------:R-:W-:Y:S01]  /*2860*/  FMUL.FTZ R69, R69, R146 ;  /* 0x0000009245457220 */ /* 0x000fe20000410000 */
[----:B------:R-:W-:Y:S01]  /*2870*/  FADD.FTZ R174, -R174, R171 ;  /* 0x000000abaeae7221 */ /* 0x000fe20000010100 */
[----:B------:R-:W-:Y:S01]  /*2880*/  FADD.FTZ R168, -R168, R101 ;  /* 0x00000065a8a87221 */ /* 0x000fe20000010100 */
[C---:B------:R-:W-:Y:S01]  /*2890*/  FFMA.FTZ R181, R78.reuse, R181, R79 ;  /* 0x000000b54eb57223 */ /* 0x040fe2000001004f */
[----:B------:R-:W-:Y:S01]  /*28a0*/  FMUL.FTZ R69, R69, UR5 ;  /* 0x0000000545457c20 */ /* 0x000fe20008410000 */
[----:B------:R-:W-:Y:S01]  /*28b0*/  FFMA.FTZ R73, R147, R174, R61 ;  /* 0x000000ae93497223 */ /* 0x000fe2000001003d */
[----:B------:R-:W-:Y:S01]  /*28c0*/  FFMA.FTZ R177, R78, R177, R79 ;  /* 0x000000b14eb17223 */ /* 0x000fe2000001004f */
[C---:B------:R-:W-:Y:S01]  /*28d0*/  LOP3.LUT P3, RZ, R158.reuse, 0xff00, RZ, 0xc0, !PT ;  /* 0x0000ff009eff7812 */ /* 0x040fe2000786c0ff */
[----:B------:R-:W-:Y:S01]  /*28e0*/  FADD.FTZ R102, -R169, R102 ;  /* 0x00000066a9667221 */ /* 0x000fe20000010100 */
[----:B------:R-:W-:Y:S01]  /*28f0*/  SEL R85, R69, RZ, P5 ;  /* 0x000000ff45557207 */ /* 0x000fe20002800000 */
[----:B------:R-:W-:Y:S01]  /*2900*/  FFMA.FTZ R69, R147, R176, R67 ;  /* 0x000000b093457223 */ /* 0x000fe20000010043 */
[----:B------:R-:W-:Y:S01]  /*2910*/  ISETP.GE.U32.AND P5, PT, R158, 0x1000000, PT ;  /* 0x010000009e00780c */ /* 0x000fe20003fa6070 */
[-C--:B------:R-:W-:Y:S01]  /*2920*/  FMUL.FTZ R73, R73, R146.reuse ;  /* 0x0000009249497220 */ /* 0x080fe20000410000 */
[C-C-:B------:R-:W-:Y:S01]  /*2930*/  FFMA.FTZ R97, R78.reuse, R97, R79.reuse ;  /* 0x000000614e617223 */ /* 0x140fe2000001004f */
[----:B------:R-:W-:Y:S01]  /*2940*/  FMUL.FTZ R69, R69, R146 ;  /* 0x0000009245457220 */ /* 0x000fe20000410000 */
[C-C-:B------:R-:W-:Y:S01]  /*2950*/  FFMA.FTZ R162, R78.reuse, R162, R79.reuse ;  /* 0x000000a24ea27223 */ /* 0x140fe2000001004f */
[----:B------:R-:W-:Y:S01]  /*2960*/  FMUL.FTZ R73, R73, UR5 ;  /* 0x0000000549497c20 */ /* 0x000fe20008410000 */
[C-C-:B------:R-:W-:Y:S01]  /*2970*/  FFMA.FTZ R108, R78.reuse, R108, R79.reuse ;  /* 0x0000006c4e6c7223 */ /* 0x140fe2000001004f */
[----:B------:R-:W-:Y:S01]  /*2980*/  FMUL.FTZ R69, R69, UR5 ;  /* 0x0000000545457c20 */ /* 0x000fe20008410000 */
[----:B------:R-:W-:Y:S01]  /*2990*/  FADD.FTZ R181, -R181, R178 ;  /* 0x000000b2b5b57221 */ /* 0x000fe20000010100 */
[----:B------:R-:W-:Y:S01]  /*29a0*/  FADD.FTZ R177, -R177, R172 ;  /* 0x000000acb1b17221 */ /* 0x000fe20000010100 */
[----:B------:R-:W-:Y:S01]  /*29b0*/  SEL R81, R73, RZ, P3 ;  /* 0x000000ff49517207 */ /* 0x000fe20001800000 */
[C---:B------:R-:W-:Y:S01]  /*29c0*/  FFMA.FTZ R170, R78.reuse, R170, R79 ;  /* 0x000000aa4eaa7223 */ /* 0x040fe2000001004f */
[----:B------:R-:W-:Y:S01]  /*29d0*/  SEL R87, R69, RZ, P1 ;  /* 0x000000ff45577207 */ /* 0x000fe20000800000 */
[----:B------:R-:W-:Y:S01]  /*29e0*/  FFMA.FTZ R69, R147, R104, R63 ;  /* 0x0000006893457223 */ /* 0x000fe2000001003f */
[C---:B------:R-:W-:Y:S01]  /*29f0*/  FFMA.FTZ R167, R78.reuse, R167, R79 ;  /* 0x000000a74ea77223 */ /* 0x040fe2000001004f */
[----:B------:R-:W-:Y:S01]  /*2a00*/  ISETP.GE.U32.AND P3, PT, R157, 0x1000000, PT ;  /* 0x010000009d00780c */ /* 0x000fe20003f66070 */
[----:B------:R-:W-:Y:S01]  /*2a10*/  FFMA.FTZ R73, R147, R102, R57 ;  /* 0x0000006693497223 */ /* 0x000fe20000010039 */
[----:B------:R-:W-:Y:S01]  /*2a20*/  FMUL.FTZ R69, R69, R146 ;  /* 0x0000009245457220 */ /* 0x000fe20000410000 */
[----:B------:R-:W-:Y:S01]  /*2a30*/  FADD.FTZ R97, -R97, R184 ;  /* 0x000000b861617221 */ /* 0x000fe20000010100 */
[----:B------:R-:W-:Y:S01]  /*2a40*/  FFMA.FTZ R75, R78, R164, R79 ;  /* 0x000000a44e4b7223 */ /* 0x000fe2000001004f */
[----:B------:R-:W-:Y:S01]  /*2a50*/  FADD.FTZ R162, -R162, R119 ;  /* 0x00000077a2a27221 */ /* 0x000fe20000010100 */
[----:B------:R-:W-:Y:S01]  /*2a60*/  FMUL.FTZ R69, R69, UR5 ;  /* 0x0000000545457c20 */ /* 0x000fe20008410000 */
[----:B------:R-:W-:Y:S01]  /*2a70*/  FFMA.FTZ R175, R78, R175, R79 ;  /* 0x000000af4eaf7223 */ /* 0x000fe2000001004f */
[----:B------:R-:W-:Y:S01]  /*2a80*/  FADD.FTZ R108, -R108, R111 ;  /* 0x0000006f6c6c7221 */ /* 0x000fe20000010100 */
[C-C-:B------:R-:W-:Y:S01]  /*2a90*/  FFMA.FTZ R68, R78.reuse, R165, R79.reuse ;  /* 0x000000a54e447223 */ /* 0x140fe2000001004f */
[C---:B------:R-:W-:Y:S01]  /*2aa0*/  FFMA.FTZ R163, R78.reuse, R163, R79 ;  /* 0x000000a34ea37223 */ /* 0x040fe2000001004f */
[----:B------:R-:W-:Y:S01]  /*2ab0*/  SEL R83, R69, RZ, P5 ;  /* 0x000000ff45537207 */ /* 0x000fe20002800000 */
[----:B------:R-:W-:Y:S01]  /*2ac0*/  FFMA.FTZ R69, R147, R168, R59 ;  /* 0x000000a893457223 */ /* 0x000fe2000001003b */
[C-C-:B------:R-:W-:Y:S01]  /*2ad0*/  FFMA.FTZ R105, R78.reuse, R105, R79.reuse ;  /* 0x000000694e697223 */ /* 0x140fe2000001004f */
[C-C-:B------:R-:W-:Y:S01]  /*2ae0*/  FFMA.FTZ R70, R78.reuse, R109, R79.reuse ;  /* 0x0000006d4e467223 */ /* 0x140fe2000001004f */
[C-C-:B------:R-:W-:Y:S01]  /*2af0*/  FFMA.FTZ R161, R78.reuse, R161, R79.reuse ;  /* 0x000000a14ea17223 */ /* 0x140fe2000001004f */
[----:B------:R-:W-:Y:S01]  /*2b00*/  FMUL.FTZ R69, R69, R146 ;  /* 0x0000009245457220 */ /* 0x000fe20000410000 */
[C-C-:B------:R-:W-:Y:S01]  /*2b10*/  FFMA.FTZ R96, R78.reuse, R96, R79.reuse ;  /* 0x000000604e607223 */ /* 0x140fe2000001004f */
[C-C-:B------:R-:W-:Y:S01]  /*2b20*/  FFMA.FTZ R71, R78.reuse, R106, R79.reuse ;  /* 0x0000006a4e477223 */ /* 0x140fe2000001004f */
[C-C-:B------:R-:W-:Y:S01]  /*2b30*/  FFMA.FTZ R88, R78.reuse, R107, R79.reuse ;  /* 0x0000006b4e587223 */ /* 0x140fe2000001004f */
[----:B------:R-:W-:Y:S01]  /*2b40*/  FMUL.FTZ R69, R69, UR5 ;  /* 0x0000000545457c20 */ /* 0x000fe20008410000 */
[----:B------:R-:W-:Y:S01]  /*2b50*/  FFMA.FTZ R89, R78, R160, R79 ;  /* 0x000000a04e597223 */ /* 0x000fe2000001004f */
[C---:B------:R-:W-:Y:S01]  /*2b60*/  FFMA.FTZ R181, R147.reuse, R181, R66 ;  /* 0x000000b593b57223 */ /* 0x040fe20000010042 */
[----:B------:R-:W-:Y:S01]  /*2b70*/  FFMA.FTZ R177, R147, R177, R60 ;  /* 0x000000b193b17223 */ /* 0x000fe2000001003c */
[----:B------:R-:W0:Y:S01]  /*2b80*/  LDC.64 R90, c[0x0][0x468] ;  /* 0x00011a00ff5a7b82 */ /* 0x000e220000000a00 */
[----:B------:R-:W-:Y:S01]  /*2b90*/  FADD.FTZ R103, -R170, R103 ;  /* 0x00000067aa677221 */ /* 0x000fe20000010100 */
[----:B------:R-:W-:Y:S01]  /*2ba0*/  FADD.FTZ R167, -R167, R100 ;  /* 0x00000064a7a77221 */ /* 0x000fe20000010100 */
[----:B------:R-:W-:Y:S01]  /*2bb0*/  FMUL.FTZ R73, R73, R146 ;  /* 0x0000009249497220 */ /* 0x000fe20000410000 */
[----:B------:R-:W-:Y:S01]  /*2bc0*/  SEL R79, R69, RZ, P3 ;  /* 0x000000ff454f7207 */ /* 0x000fe20001800000 */
[----:B------:R-:W-:Y:S01]  /*2bd0*/  FFMA.FTZ R97, R147, R97, R64 ;  /* 0x0000006193617223 */ /* 0x000fe20000010040 */
[----:B------:R-:W-:Y:S01]  /*2be0*/  FADD.FTZ R98, -R75, R98 ;  /* 0x000000624b627221 */ /* 0x000fe20000010100 */
[----:B------:R-:W-:Y:S01]  /*2bf0*/  FFMA.FTZ R69, R147, R162, R55 ;  /* 0x000000a293457223 */ /* 0x000fe20000010037 */
[----:B------:R-:W-:Y:S01]  /*2c00*/  FADD.FTZ R175, -R175, R166 ;  /* 0x000000a6afaf7221 */ /* 0x000fe20000010100 */
[----:B------:R-:W-:Y:S01]  /*2c10*/  FFMA.FTZ R75, R147, R108, R49 ;  /* 0x0000006c934b7223 */ /* 0x000fe20000010031 */
[-C--:B------:R-:W-:Y:S01]  /*2c20*/  FMUL.FTZ R181, R181, R146.reuse ;  /* 0x00000092b5b57220 */ /* 0x080fe20000410000 */
[-C--:B------:R-:W-:Y:S01]  /*2c30*/  FMUL.FTZ R177, R177, R146.reuse ;  /* 0x00000092b1b17220 */ /* 0x080fe20000410000 */
[----:B------:R-:W-:Y:S01]  /*2c40*/  FFMA.FTZ R103, R147, R103, R56 ;  /* 0x0000006793677223 */ /* 0x000fe20000010038 */
[----:B------:R-:W-:Y:S01]  /*2c50*/  FMUL.FTZ R73, R73, UR5 ;  /* 0x0000000549497c20 */ /* 0x000fe20008410000 */
[----:B------:R-:W-:Y:S01]  /*2c60*/  FFMA.FTZ R167, R147, R167, R58 ;  /* 0x000000a793a77223 */ /* 0x000fe2000001003a */
[-C--:B------:R-:W-:Y:S01]  /*2c70*/  FMUL.FTZ R97, R97, R146.reuse ;  /* 0x0000009261617220 */ /* 0x080fe20000410000 */
[----:B------:R-:W-:Y:S01]  /*2c80*/  LOP3.LUT P1, RZ, R157, 0xff00, RZ, 0xc0, !PT ;  /* 0x0000ff009dff7812 */ /* 0x000fe2000782c0ff */
[----:B------:R-:W-:Y:S01]  /*2c90*/  FADD.FTZ R163, -R163, R118 ;  /* 0x00000076a3a37221 */ /* 0x000fe20000010100 */
[----:B------:R-:W-:Y:S01]  /*2ca0*/  FADD.FTZ R105, -R105, R110 ;  /* 0x0000006e69697221 */ /* 0x000fe20000010100 */
[-C--:B------:R-:W-:Y:S01]  /*2cb0*/  FMUL.FTZ R69, R69, R146.reuse ;  /* 0x0000009245457220 */ /* 0x080fe20000410000 */
[----:B------:R-:W-:Y:S01]  /*2cc0*/  FFMA.FTZ R175, R147, R175, R62 ;  /* 0x000000af93af7223 */ /* 0x000fe2000001003e */
[-C--:B------:R-:W-:Y:S01]  /*2cd0*/  FMUL.FTZ R75, R75, R146.reuse ;  /* 0x000000924b4b7220 */ /* 0x080fe20000410000 */
[----:B------:R-:W-:Y:S01]  /*2ce0*/  FMUL.FTZ R86, R181, UR5 ;  /* 0x00000005b5567c20 */ /* 0x000fe20008410000 */
[----:B------:R-:W-:Y:S01]  /*2cf0*/  FMUL.FTZ R80, R177, UR5 ;  /* 0x00000005b1507c20 */ /* 0x000fe20008410000 */
[----:B------:R-:W-:Y:S01]  /*2d00*/  FADD.FTZ R99, -R68, R99 ;  /* 0x0000006344637221 */ /* 0x000fe20000010100 */
[----:B------:R-:W-:Y:S01]  /*2d10*/  LOP3.LUT P6, RZ, R159, 0xff0000, RZ, 0xc0, !PT ;  /* 0x00ff00009fff7812 */ /* 0x000fe200078cc0ff */
[-C--:B------:R-:W-:Y:S01]  /*2d20*/  FMUL.FTZ R103, R103, R146.reuse ;  /* 0x0000009267677220 */ /* 0x080fe20000410000 */
[----:B------:R-:W-:Y:S01]  /*2d30*/  LOP3.LUT P2, RZ, R158, 0xff, RZ, 0xc0, !PT ;  /* 0x000000ff9eff7812 */ /* 0x000fe2000784c0ff */
[-C--:B------:R-:W-:Y:S01]  /*2d40*/  FMUL.FTZ R167, R167, R146.reuse ;  /* 0x00000092a7a77220 */ /* 0x080fe20000410000 */
[----:B------:R-:W-:Y:S01]  /*2d50*/  FMUL.FTZ R84, R97, UR5 ;  /* 0x0000000561547c20 */ /* 0x000fe20008410000 */
[----:B------:R-:W-:Y:S01]  /*2d60*/  SEL R77, R73, RZ, P1 ;  /* 0x000000ff494d7207 */ /* 0x000fe20000800000 */
[C---:B------:R-:W-:Y:S01]  /*2d70*/  FFMA.FTZ R163, R147.reuse, R163, R54 ;  /* 0x000000a393a37223 */ /* 0x040fe20000010036 */
[----:B------:R-:W-:Y:S01]  /*2d80*/  FFMA.FTZ R105, R147, R105, R48 ;  /* 0x0000006993697223 */ /* 0x000fe20000010030 */
[----:B------:R-:W-:Y:S01]  /*2d90*/  FMUL.FTZ R69, R69, UR5 ;  /* 0x0000000545457c20 */ /* 0x000fe20008410000 */
[----:B------:R-:W-:Y:S01]  /*2da0*/  LOP3.LUT P4, RZ, R159, 0xff, RZ, 0xc0, !PT ;  /* 0x000000ff9fff7812 */ /* 0x000fe2000788c0ff */
[----:B------:R-:W-:Y:S01]  /*2db0*/  FMUL.FTZ R175, R175, R146 ;  /* 0x00000092afaf7220 */ /* 0x000fe20000410000 */
[----:B------:R-:W-:Y:S01]  /*2dc0*/  ISETP.GE.U32.AND P1, PT, R156, 0x1000000, PT ;  /* 0x010000009c00780c */ /* 0x000fe20003f26070 */
[----:B------:R-:W-:Y:S01]  /*2dd0*/  FMUL.FTZ R97, R75, UR5 ;  /* 0x000000054b617c20 */ /* 0x000fe20008410000 */
[C---:B------:R-:W-:Y:S01]  /*2de0*/  FFMA.FTZ R99, R147.reuse, R99, R52 ;  /* 0x0000006393637223 */ /* 0x040fe20000010034 */
[----:B------:R-:W-:Y:S01]  /*2df0*/  FFMA.FTZ R73, R147, R98, R53 ;  /* 0x0000006293497223 */ /* 0x000fe20000010035 */
[----:B------:R-:W-:Y:S01]  /*2e00*/  LOP3.LUT P3, RZ, R154, 0xff00, RZ, 0xc0, !PT ;  /* 0x0000ff009aff7812 */ /* 0x000fe2000786c0ff */
[----:B------:R-:W-:Y:S01]  /*2e10*/  FADD.FTZ R70, -R70, R117 ;  /* 0x0000007546467221 */ /* 0x000fe20000010100 */
[----:B------:R-:W-:Y:S01]  /*2e20*/  SEL R86, R86, RZ, P6 ;  /* 0x000000ff56567207 */ /* 0x000fe20003000000 */
[----:B------:R-:W-:Y:S01]  /*2e30*/  FMUL.FTZ R76, R103, UR5 ;  /* 0x00000005674c7c20 */ /* 0x000fe20008410000 */
[----:B------:R-:W-:Y:S01]  /*2e40*/  SEL R80, R80, RZ, P2 ;  /* 0x000000ff50507207 */ /* 0x000fe20001000000 */
[----:B------:R-:W-:Y:S01]  /*2e50*/  FMUL.FTZ R78, R167, UR5 ;  /* 0x00000005a74e7c20 */ /* 0x000fe20008410000 */
[----:B------:R-:W-:Y:S01]  /*2e60*/  FADD.FTZ R116, -R161, R116 ;  /* 0x00000074a1747221 */ /* 0x000fe20000010100 */
[----:B------:R-:W-:Y:S01]  /*2e70*/  FADD.FTZ R115, -R96, R115 ;  /* 0x0000007360737221 */ /* 0x000fe20000010100 */
[----:B------:R-:W-:Y:S01]  /*2e80*/  FADD.FTZ R114, -R71, R114 ;  /* 0x0000007247727221 */ /* 0x000fe20000010100 */
[----:B------:R-:W-:Y:S01]  /*2e90*/  FADD.FTZ R113, -R88, R113 ;  /* 0x0000007158717221 */ /* 0x000fe20000010100 */
[----:B------:R-:W-:Y:S01]  /*2ea0*/  LOP3.LUT P6, RZ, R157, 0xff, RZ, 0xc0, !PT ;  /* 0x000000ff9dff7812 */ /* 0x000fe200078cc0ff */
[-C--:B------:R-:W-:Y:S01]  /*2eb0*/  FMUL.FTZ R163, R163, R146.reuse ;  /* 0x00000092a3a37220 */ /* 0x080fe20000410000 */
[----:B------:R-:W-:Y:S01]  /*2ec0*/  LOP3.LUT P2, RZ, R157, 0xff0000, RZ, 0xc0, !PT ;  /* 0x00ff00009dff7812 */ /* 0x000fe2000784c0ff */
[-C--:B------:R-:W-:Y:S01]  /*2ed0*/  FMUL.FTZ R105, R105, R146.reuse ;  /* 0x0000009269697220 */ /* 0x080fe20000410000 */
[----:B------:R-:W-:Y:S01]  /*2ee0*/  FADD.FTZ R112, -R89, R112 ;  /* 0x0000007059707221 */ /* 0x000fe20000010100 */
[----:B------:R-:W-:Y:S01]  /*2ef0*/  SEL R84, R84, RZ, P4 ;  /* 0x000000ff54547207 */ /* 0x000fe20002000000 */
[----:B------:R-:W-:Y:S01]  /*2f00*/  FMUL.FTZ R82, R175, UR5 ;  /* 0x00000005af527c20 */ /* 0x000fe20008410000 */
[----:B------:R-:W-:Y:S01]  /*2f10*/  SEL R75, R69, RZ, P1 ;  /* 0x000000ff454b7207 */ /* 0x000fe20000800000 */
[-C--:B------:R-:W-:Y:S01]  /*2f20*/  FMUL.FTZ R99, R99, R146.reuse ;  /* 0x0000009263637220 */ /* 0x080fe20000410000 */
[----:B------:R-:W-:Y:S01]  /*2f30*/  LOP3.LUT P4, RZ, R158, 0xff0000, RZ, 0xc0, !PT ;  /* 0x00ff00009eff7812 */ /* 0x000fe2000788c0ff */
[----:B------:R-:W-:Y:S01]  /*2f40*/  FMUL.FTZ R73, R73, R146 ;  /* 0x0000009249497220 */ /* 0x000fe20000410000 */
[----:B------:R-:W-:Y:S01]  /*2f50*/  SEL R69, R97, RZ, P3 ;  /* 0x000000ff61457207 */ /* 0x000fe20001800000 */
[C---:B------:R-:W-:Y:S01]  /*2f60*/  FFMA.FTZ R71, R147.reuse, R70, R50 ;  /* 0x0000004693477223 */ /* 0x040fe20000010032 */
[C---:B------:R-:W-:Y:S01]  /*2f70*/  FFMA.FTZ R89, R147.reuse, R116, R51 ;  /* 0x0000007493597223 */ /* 0x040fe20000010033 */
[C---:B------:R-:W-:Y:S01]  /*2f80*/  FFMA.FTZ R115, R147.reuse, R115, R44 ;  /* 0x0000007393737223 */ /* 0x040fe2000001002c */
[C---:B------:R-:W-:Y:S01]  /*2f90*/  FFMA.FTZ R97, R147.reuse, R114, R45 ;  /* 0x0000007293617223 */ /* 0x040fe2000001002d */
[----:B------:R-:W-:Y:S01]  /*2fa0*/  FFMA.FTZ R113, R147, R113, R46 ;  /* 0x0000007193717223 */ /* 0x000fe2000001002e */
[----:B------:R-:W-:Y:S01]  /*2fb0*/  SEL R76, R76, RZ, P6 ;  /* 0x000000ff4c4c7207 */ /* 0x000fe20003000000 */
[----:B------:R-:W-:Y:S01]  /*2fc0*/  FMUL.FTZ R74, R163, UR5 ;  /* 0x00000005a34a7c20 */ /* 0x000fe20008410000 */
[----:B------:R-:W-:Y:S01]  /*2fd0*/  SEL R78, R78, RZ, P2 ;  /* 0x000000ff4e4e7207 */ /* 0x000fe20001000000 */
[----:B------:R-:W-:Y:S01]  /*2fe0*/  FMUL.FTZ R68, R105, UR5 ;  /* 0x0000000569447c20 */ /* 0x000fe20008410000 */
[----:B------:R-:W-:Y:S01]  /*2ff0*/  FFMA.FTZ R147, R147, R112, R47 ;  /* 0x0000007093937223 */ /* 0x000fe2000001002f */
[----:B------:R-:W-:Y:S01]  /*3000*/  LOP3.LUT P6, RZ, R156, 0xff0000, RZ, 0xc0, !PT ;  /* 0x00ff00009cff7812 */ /* 0x000fe200078cc0ff */
[----:B------:R-:W-:Y:S01]  /*3010*/  FMUL.FTZ R72, R99, UR5 ;  /* 0x0000000563487c20 */ /* 0x000fe20008410000 */
[----:B------:R-:W-:Y:S01]  /*3020*/  LOP3.LUT P2, RZ, R154, 0xff, RZ, 0xc0, !PT ;  /* 0x000000ff9aff7812 */ /* 0x000fe2000784c0ff */
[----:B------:R-:W-:Y:S01]  /*3030*/  FMUL.FTZ R73, R73, UR5 ;  /* 0x0000000549497c20 */ /* 0x000fe20008410000 */
[----:B------:R-:W-:Y:S01]  /*3040*/  SEL R82, R82, RZ, P4 ;  /* 0x000000ff52527207 */ /* 0x000fe20002000000 */
[-C--:B------:R-:W-:Y:S01]  /*3050*/  FMUL.FTZ R71, R71, R146.reuse ;  /* 0x0000009247477220 */ /* 0x080fe20000410000 */
[C---:B------:R-:W-:Y:S01]  /*3060*/  LOP3.LUT P4, RZ, R156.reuse, 0xff, RZ, 0xc0, !PT ;  /* 0x000000ff9cff7812 */ /* 0x040fe2000788c0ff */
[-C--:B------:R-:W-:Y:S01]  /*3070*/  FMUL.FTZ R89, R89, R146.reuse ;  /* 0x0000009259597220 */ /* 0x080fe20000410000 */
[----:B------:R-:W-:Y:S01]  /*3080*/  LOP3.LUT P5, RZ, R156, 0xff00, RZ, 0xc0, !PT ;  /* 0x0000ff009cff7812 */ /* 0x000fe200078ac0ff */
[-C--:B------:R-:W-:Y:S01]  /*3090*/  FMUL.FTZ R115, R115, R146.reuse ;  /* 0x0000009273737220 */ /* 0x080fe20000410000 */
[-C--:B------:R-:W-:Y:S01]  /*30a0*/  FMUL.FTZ R104, R97, R146.reuse ;  /* 0x0000009261687220 */ /* 0x080fe20000410000 */
[-C--:B------:R-:W-:Y:S01]  /*30b0*/  FMUL.FTZ R113, R113, R146.reuse ;  /* 0x0000009271717220 */ /* 0x080fe20000410000 */
[----:B------:R-:W-:Y:S01]  /*30c0*/  FMUL.FTZ R147, R147, R146 ;  /* 0x0000009293937220 */ /* 0x000fe20000410000 */
[----:B------:R-:W-:Y:S01]  /*30d0*/  SEL R74, R74, RZ, P6 ;  /* 0x000000ff4a4a7207 */ /* 0x000fe20003000000 */
[----:B0-----:R-:W-:Y:S01]  /*30e0*/  IMAD.WIDE.U32 R98, R153, 0x10, R90 ;  /* 0x0000001099627825 */ /* 0x001fe200078e005a */
[----:B------:R-:W-:-:S03]  /*30f0*/  SEL R68, R68, RZ, P2 ;  /* 0x000000ff44447207 */ /* 0x000fc60001000000 */
[----:B------:R-:W-:Y:S01]  /*3100*/  FMUL.FTZ R70, R71, UR5 ;  /* 0x0000000547467c20 */ /* 0x000fe20008410000 */
[----:B------:R-:W-:Y:S01]  /*3110*/  LOP3.LUT P6, RZ, R149, 0xff, RZ, 0xc0, !PT ;  /* 0x000000ff95ff7812 */ /* 0x000fe200078cc0ff */
[----:B------:R-:W-:Y:S01]  /*3120*/  IMAD.WIDE.U32 R96, R155, 0x10, R90 ;  /* 0x000000109b607825 */ /* 0x000fe200078e005a */
[----:B------:R-:W-:-:S03]  /*3130*/  LOP3.LUT P1, RZ, R149, 0xff00, RZ, 0xc0, !PT ;  /* 0x0000ff0095ff7812 */ /* 0x000fc6000782c0ff */
[----:B------:R-:W-:Y:S01]  /*3140*/  FMUL.FTZ R71, R89, UR5 ;  /* 0x0000000559477c20 */ /* 0x000fe20008410000 */
[C---:B------:R-:W-:Y:S01]  /*3150*/  LOP3.LUT P2, RZ, R149.reuse, 0xff0000, RZ, 0xc0, !PT ;  /* 0x00ff000095ff7812 */ /* 0x040fe2000784c0ff */
[----:B------:R-:W-:Y:S01]  /*3160*/  IMAD.WIDE.U32 R152, R152, 0x10, R90 ;  /* 0x0000001098987825 */ /* 0x000fe200078e005a */
[----:B------:R-:W-:-:S03]  /*3170*/  ISETP.GE.U32.AND P3, PT, R149, 0x1000000, PT ;  /* 0x010000009500780c */ /* 0x000fc60003f66070 */
[----:B------:R-:W-:Y:S01]  /*3180*/  FMUL.FTZ R88, R115, UR5 ;  /* 0x0000000573587c20 */ /* 0x000fe20008410000 */
[----:B------:R-:W-:Y:S01]  /*3190*/  SEL R72, R72, RZ, P4 ;  /* 0x000000ff48487207 */ /* 0x000fe20002000000 */
[----:B------:R-:W-:Y:S01]  /*31a0*/  IMAD.WIDE.U32 R100, R151, 0x10, R90 ;  /* 0x0000001097647825 */ /* 0x000fe200078e005a */
[----:B------:R-:W-:-:S03]  /*31b0*/  SEL R73, R73, RZ, P5 ;  /* 0x000000ff49497207 */ /* 0x000fc60002800000 */
[----:B------:R-:W-:Y:S01]  /*31c0*/  FMUL.FTZ R89, R104, UR5 ;  /* 0x0000000568597c20 */ /* 0x000fe20008410000 */
[----:B------:R-:W-:Y:S01]  /*31d0*/  LOP3.LUT P4, RZ, R154, 0xff0000, RZ, 0xc0, !PT ;  /* 0x00ff00009aff7812 */ /* 0x000fe2000788c0ff */
[--C-:B------:R-:W-:Y:S01]  /*31e0*/  IMAD.WIDE.U32 R148, R148, 0x10, R90.reuse ;  /* 0x0000001094947825 */ /* 0x100fe200078e005a */
[----:B------:R-:W-:Y:S01]  /*31f0*/  ISETP.GE.U32.AND P5, PT, R154, 0x1000000, PT ;  /* 0x010000009a00780c */ /* 0x000fe20003fa6070 */
[----:B------:R2:W-:Y:S01]  /*3200*/  STG.E.128 desc[UR6][R96.64], R84 ;  /* 0x0000005460007986 */ /* 0x0005e2000c101d06 */
[----:B------:R-:W-:Y:S01]  /*3210*/  SEL R70, R70, RZ, P4 ;  /* 0x000000ff46467207 */ /* 0x000fe20002000000 */
[----:B------:R-:W-:-:S04]  /*3220*/  IMAD.WIDE.U32 R102, R145, 0x10, R90 ;  /* 0x0000001091667825 */ /* 0x000fc800078e005a */
[----:B------:R-:W-:Y:S01]  /*3230*/  FMUL.FTZ R90, R113, UR5 ;  /* 0x00000005715a7c20 */ /* 0x000fe20008410000 */
[----:B------:R-:W-:Y:S01]  /*3240*/  FMUL.FTZ R91, R147, UR5 ;  /* 0x00000005935b7c20 */ /* 0x000fe20008410000 */
[----:B------:R-:W-:Y:S01]  /*3250*/  SEL R71, R71, RZ, P5 ;  /* 0x000000ff47477207 */ /* 0x000fe20002800000 */
[----:B------:R2:W-:Y:S01]  /*3260*/  STG.E.128 desc[UR6][R98.64], R80 ;  /* 0x0000005062007986 */ /* 0x0005e2000c101d06 */
[----:B------:R-:W-:Y:S02]  /*3270*/  SEL R88, R88, RZ, P6 ;  /* 0x000000ff58587207 */ /* 0x000fe40003000000 */
[----:B------:R-:W-:Y:S01]  /*3280*/  SEL R89, R89, RZ, P1 ;  /* 0x000000ff59597207 */ /* 0x000fe20000800000 */
[----:B------:R2:W-:Y:S01]  /*3290*/  STG.E.128 desc[UR6][R152.64], R76 ;  /* 0x0000004c98007986 */ /* 0x0005e2000c101d06 */
[----:B------:R-:W-:Y:S02]  /*32a0*/  SEL R90, R90, RZ, P2 ;  /* 0x000000ff5a5a7207 */ /* 0x000fe40001000000 */
[----:B------:R-:W-:Y:S01]  /*32b0*/  SEL R91, R91, RZ, P3 ;  /* 0x000000ff5b5b7207 */ /* 0x000fe20001800000 */
[----:B------:R2:W-:Y:S04]  /*32c0*/  STG.E.128 desc[UR6][R100.64], R72 ;  /* 0x0000004864007986 */ /* 0x0005e8000c101d06 */
[----:B------:R2:W-:Y:S04]  /*32d0*/  STG.E.128 desc[UR6][R148.64], R68 ;  /* 0x0000004494007986 */ /* 0x0005e8000c101d06 */
[----:B------:R2:W-:Y:S01]  /*32e0*/  STG.E.128 desc[UR6][R102.64], R88 ;  /* 0x0000005866007986 */ /* 0x0005e2000c101d06 */
[----:B------:R-:W-:Y:S05]  /*32f0*/  BRA `(.L_x_11822) ;  /* 0x0000002400007947 */ /* 0x000fea0003800000 */
.L_x_11821:
[C-C-:B------:R-:W-:Y:S01]  /*3300*/  FFMA.FTZ R97, R78.reuse, R97, R79.reuse ;  /* 0x000000614e617223 */ /* 0x140fe2000001004f */
[C-C-:B------:R-:W-:Y:S01]  /*3310*/  FFMA.FTZ R181, R78.reuse, R181, R79.reuse ;  /* 0x000000b54eb57223 */ /* 0x140fe2000001004f */
[C-C-:B------:R-:W-:Y:S01]  /*3320*/  FFMA.FTZ R182, R78.reuse, R182, R79.reuse ;  /* 0x000000b64eb67223 */ /* 0x140fe2000001004f */
[C-C-:B------:R-:W-:Y:S01]  /*3330*/  FFMA.FTZ R69, R78.reuse, R180, R79.reuse ;  /* 0x000000b44e457223 */ /* 0x140fe2000001004f */
[----:B------:R-:W-:Y:S01]  /*3340*/  FADD.FTZ R80, -R97, R184 ;  /* 0x000000b861507221 */ /* 0x000fe20000010100 */
[----:B------:R-:W-:Y:S01]  /*3350*/  FADD.FTZ R181, -R181, R178 ;  /* 0x000000b2b5b57221 */ /* 0x000fe20000010100 */
[----:B------:R-:W-:Y:S01]  /*3360*/  FFMA.FTZ R177, R78, R177, R79 ;  /* 0x000000b14eb17223 */ /* 0x000fe2000001004f */
[----:B------:R-:W-:Y:S01]  /*3370*/  FADD.FTZ R182, -R182, R179 ;  /* 0x000000b3b6b67221 */ /* 0x000fe20000010100 */
[C---:B------:R-:W-:Y:S01]  /*3380*/  FFMA.FTZ R80, R147.reuse, R80, R64 ;  /* 0x0000005093507223 */ /* 0x040fe20000010040 */
[----:B------:R-:W-:Y:S01]  /*3390*/  FFMA.FTZ R82, R147, R181, R66 ;  /* 0x000000b593527223 */ /* 0x000fe20000010042 */
[----:B------:R-:W-:Y:S01]  /*33a0*/  FFMA.FTZ R173, R78, R173, R79 ;  /* 0x000000ad4ead7223 */ /* 0x000fe2000001004f */
[----:B------:R-:W-:Y:S01]  /*33b0*/  FADD.FTZ R176, -R69, R176 ;  /* 0x000000b045b07221 */ /* 0x000fe20000010100 */
[-C--:B------:R-:W-:Y:S01]  /*33c0*/  FMUL.FTZ R68, R80, R146.reuse ;  /* 0x0000009250447220 */ /* 0x080fe20000410000 */
[----:B------:R-:W-:Y:S01]  /*33d0*/  FADD.FTZ R177, -R177, R172 ;  /* 0x000000acb1b17221 */ /* 0x000fe20000010100 */
[----:B------:R-:W-:Y:S01]  /*33e0*/  LOP3.LUT P4, RZ, R159, 0xff, RZ, 0xc0, !PT ;  /* 0x000000ff9fff7812 */ /* 0x000fe2000788c0ff */
[----:B------:R-:W-:Y:S01]  /*33f0*/  FMUL.FTZ R69, R82, R146 ;  /* 0x0000009252457220 */ /* 0x000fe20000410000 */
[----:B------:R-:W-:Y:S01]  /*3400*/  FMUL.FTZ R68, R68, UR5 ;  /* 0x0000000544447c20 */ /* 0x000fe20008410000 */
[----:B------:R-:W-:Y:S01]  /*3410*/  FFMA.FTZ R81, R147, R182, R65 ;  /* 0x000000b693517223 */ /* 0x000fe20000010041 */
[----:B------:R-:W-:Y:S01]  /*3420*/  FADD.FTZ R104, -R173, R104 ;  /* 0x00000068ad687221 */ /* 0x000fe20000010100 */
[----:B------:R-:W-:Y:S01]  /*3430*/  FFMA.FTZ R88, R147, R177, R60 ;  /* 0x000000b193587223 */ /* 0x000fe2000001003c */
[----:B------:R-:W-:Y:S01]  /*3440*/  FFMA.FTZ R174, R78, R174, R79 ;  /* 0x000000ae4eae7223 */ /* 0x000fe2000001004f */
[----:B------:R-:W-:Y:S01]  /*3450*/  SEL R84, R68, RZ, P4 ;  /* 0x000000ff44547207 */ /* 0x000fe20002000000 */
[----:B------:R-:W-:Y:S01]  /*3460*/  FMUL.FTZ R69, R69, UR5 ;  /* 0x0000000545457c20 */ /* 0x000fe20008410000 */
[----:B------:R-:W-:Y:S01]  /*3470*/  LOP3.LUT P6, RZ, R159, 0xff0000, RZ, 0xc0, !PT ;  /* 0x00ff00009fff7812 */ /* 0x000fe200078cc0ff */
[----:B------:R-:W-:Y:S01]  /*3480*/  FMUL.FTZ R68, R81, R146 ;  /* 0x0000009251447220 */ /* 0x000fe20000410000 */
[----:B------:R-:W-:Y:S01]  /*3490*/  FFMA.FTZ R91, R147, R104, R63 ;  /* 0x00000068935b7223 */ /* 0x000fe2000001003f */
[--C-:B------:R-:W-:Y:S01]  /*34a0*/  FFMA.FTZ R169, R78, R169, R79.reuse ;  /* 0x000000a94ea97223 */ /* 0x100fe2000001004f */
[----:B------:R-:W-:Y:S01]  /*34b0*/  FMUL.FTZ R71, R88, R146 ;  /* 0x0000009258477220 */ /* 0x000fe20000410000 */
[----:B------:R-:W-:Y:S01]  /*34c0*/  FFMA.FTZ R167, R78, R167, R79 ;  /* 0x000000a74ea77223 */ /* 0x000fe2000001004f */
[----:B------:R-:W-:Y:S01]  /*34d0*/  FADD.FTZ R174, -R174, R171 ;  /* 0x000000abaeae7221 */ /* 0x000fe20000010100 */
[----:B------:R-:W-:Y:S01]  /*34e0*/  FMUL.FTZ R68, R68, UR5 ;  /* 0x0000000544447c20 */ /* 0x000fe20008410000 */
[----:B------:R-:W-:Y:S01]  /*34f0*/  SEL R86, R69, RZ, P6 ;  /* 0x000000ff45567207 */ /* 0x000fe20003000000 */
[----:B------:R-:W-:Y:S01]  /*3500*/  FFMA.FTZ R168, R78, R168, R79 ;  /* 0x000000a84ea87223 */ /* 0x000fe2000001004f */
[----:B------:R-:W-:Y:S01]  /*3510*/  LOP3.LUT P5, RZ, R159, 0xff00, RZ, 0xc0, !PT ;  /* 0x0000ff009fff7812 */ /* 0x000fe200078ac0ff */
[----:B------:R-:W-:Y:S01]  /*3520*/  FMUL.FTZ R69, R91, R146 ;  /* 0x000000925b457220 */ /* 0x000fe20000410000 */
[----:B------:R-:W-:Y:S01]  /*3530*/  FMUL.FTZ R71, R71, UR5 ;  /* 0x0000000547477c20 */ /* 0x000fe20008410000 */
[----:B------:R-:W-:Y:S01]  /*3540*/  FADD.FTZ R102, -R169, R102 ;  /* 0x00000066a9667221 */ /* 0x000fe20000010100 */
[----:B------:R-:W-:Y:S01]  /*3550*/  LOP3.LUT P2, RZ, R158, 0xff, RZ, 0xc0, !PT ;  /* 0x000000ff9eff7812 */ /* 0x000fe2000784c0ff */
[----:B------:R-:W-:Y:S01]  /*3560*/  FFMA.FTZ R89, R147, R174, R61 ;  /* 0x000000ae93597223 */ /* 0x000fe2000001003d */
[----:B------:R-:W-:Y:S01]  /*3570*/  FADD.FTZ R167, -R167, R100 ;  /* 0x00000064a7a77221 */ /* 0x000fe20000010100 */
[C---:B------:R-:W-:Y:S01]  /*3580*/  FFMA.FTZ R72, R78.reuse, R165, R79 ;  /* 0x000000a54e487223 */ /* 0x040fe2000001004f */
[----:B------:R-:W-:Y:S01]  /*3590*/  FFMA.FTZ R83, R147, R176, R67 ;  /* 0x000000b093537223 */ /* 0x000fe20000010043 */
[C-C-:B------:R-:W-:Y:S01]  /*35a0*/  FFMA.FTZ R175, R78.reuse, R175, R79.reuse ;  /* 0x000000af4eaf7223 */ /* 0x140fe2000001004f */
[----:B0-----:R-:W-:Y:S01]  /*35b0*/  FFMA.FTZ R73, R78, R164, R79 ;  /* 0x000000a44e497223 */ /* 0x001fe2000001004f */
[----:B------:R-:W-:Y:S01]  /*35c0*/  SEL R85, R68, RZ, P5 ;  /* 0x000000ff44557207 */ /* 0x000fe20002800000 */
[----:B------:R-:W-:Y:S01]  /*35d0*/  FADD.FTZ R168, -R168, R101 ;  /* 0x00000065a8a87221 */ /* 0x000fe20000010100 */
[----:B------:R-:W-:Y:S01]  /*35e0*/  FMUL.FTZ R69, R69, UR5 ;  /* 0x0000000545457c20 */ /* 0x000fe20008410000 */
[C-C-:B------:R-:W-:Y:S01]  /*35f0*/  FFMA.FTZ R170, R78.reuse, R170, R79.reuse ;  /* 0x000000aa4eaa7223 */ /* 0x140fe2000001004f */
[----:B------:R-:W-:Y:S01]  /*3600*/  FFMA.FTZ R94, R78, R96, R79 ;  /* 0x000000604e5e7223 */ /* 0x000fe2000001004f */
[----:B------:R-:W-:Y:S01]  /*3610*/  ISETP.GE.U32.AND P5, PT, R158, 0x1000000, PT ;  /* 0x010000009e00780c */ /* 0x000fe20003fa6070 */
[----:B------:R-:W-:Y:S01]  /*3620*/  FFMA.FTZ R101, R147, R102, R57 ;  /* 0x0000006693657223 */ /* 0x000fe20000010039 */
[-C--:B------:R-:W-:Y:S01]  /*3630*/  FMUL.FTZ R68, R89, R146.reuse ;  /* 0x0000009259447220 */ /* 0x080fe20000410000 */
[----:B------:R-:W-:Y:S01]  /*3640*/  SEL R96, R71, RZ, P2 ;  /* 0x000000ff47607207 */ /* 0x000fe20001000000 */
[----:B------:R-:W-:Y:S01]  /*3650*/  FFMA.FTZ R102, R147, R167, R58 ;  /* 0x000000a793667223 */ /* 0x000fe2000001003a */
[-C--:B------:R-:W-:Y:S01]  /*3660*/  FMUL.FTZ R70, R83, R146.reuse ;  /* 0x0000009253467220 */ /* 0x080fe20000410000 */
[----:B------:R-:W-:Y:S01]  /*3670*/  FADD.FTZ R71, -R72, R99 ;  /* 0x0000006348477221 */ /* 0x000fe20000010100 */
[----:B------:R-:W-:Y:S01]  /*3680*/  FADD.FTZ R90, -R175, R166 ;  /* 0x000000a6af5a7221 */ /* 0x000fe20000010100 */
[----:B------:R-:W-:Y:S01]  /*3690*/  FADD.FTZ R72, -R73, R98 ;  /* 0x0000006249487221 */ /* 0x000fe20000010100 */
[----:B------:R-:W-:Y:S01]  /*36a0*/  FADD.FTZ R103, -R170, R103 ;  /* 0x00000067aa677221 */ /* 0x000fe20000010100 */
[----:B------:R-:W-:Y:S01]  /*36b0*/  SEL R99, R69, RZ, P5 ;  /* 0x000000ff45637207 */ /* 0x000fe20002800000 */
[----:B------:R-:W-:Y:S01]  /*36c0*/  FMUL.FTZ R68, R68, UR5 ;  /* 0x0000000544447c20 */ /* 0x000fe20008410000 */
[----:B------:R-:W-:Y:S01]  /*36d0*/  FMUL.FTZ R69, R102, R146 ;  /* 0x0000009266457220 */ /* 0x000fe20000410000 */
[--C-:B------:R-:W-:Y:S01]  /*36e0*/  FFMA.FTZ R92, R78, R109, R79.reuse ;  /* 0x0000006d4e5c7223 */ /* 0x100fe2000001004f */
[----:B------:R-:W-:Y:S01]  /*36f0*/  LOP3.LUT P3, RZ, R158, 0xff00, RZ, 0xc0, !PT ;  /* 0x0000ff009eff7812 */ /* 0x000fe2000786c0ff */
[----:B------:R-:W-:Y:S01]  /*3700*/  FMUL.FTZ R70, R70, UR5 ;  /* 0x0000000546467c20 */ /* 0x000fe20008410000 */
[C-C-:B------:R-:W-:Y:S01]  /*3710*/  FFMA.FTZ R74, R78.reuse, R162, R79.reuse ;  /* 0x000000a24e4a7223 */ /* 0x140fe2000001004f */
[C---:B------:R-:W-:Y:S01]  /*3720*/  FFMA.FTZ R75, R78.reuse, R105, R79 ;  /* 0x000000694e4b7223 */ /* 0x040fe2000001004f */
[----:B------:R-:W-:Y:S01]  /*3730*/  ISETP.GE.U32.AND P1, PT, R159, 0x1000000, PT ;  /* 0x010000009f00780c */ /* 0x000fe20003f26070 */
[C---:B------:R-:W-:Y:S01]  /*3740*/  FFMA.FTZ R90, R147.reuse, R90, R62 ;  /* 0x0000005a935a7223 */ /* 0x040fe2000001003e */
[C---:B------:R-:W-:Y:S01]  /*3750*/  FFMA.FTZ R109, R147.reuse, R72, R53 ;  /* 0x00000048936d7223 */ /* 0x040fe20000010035 */
[----:B------:R-:W-:Y:S01]  /*3760*/  FFMA.FTZ R100, R147, R103, R56 ;  /* 0x0000006793647223 */ /* 0x000fe20000010038 */
[----:B------:R-:W-:Y:S01]  /*3770*/  FMUL.FTZ R69, R69, UR5 ;  /* 0x0000000545457c20 */ /* 0x000fe20008410000 */
[----:B------:R-:W-:Y:S01]  /*3780*/  LOP3.LUT P2, RZ, R157, 0xff0000, RZ, 0xc0, !PT ;  /* 0x00ff00009dff7812 */ /* 0x000fe2000784c0ff */
[----:B------:R-:W-:Y:S01]  /*3790*/  FFMA.FTZ R76, R78, R108, R79 ;  /* 0x0000006c4e4c7223 */ /* 0x000fe2000001004f */
[----:B------:R-:W-:Y:S01]  /*37a0*/  SEL R97, R68, RZ, P3 ;  /* 0x000000ff44617207 */ /* 0x000fe20001800000 */
[-C--:B------:R-:W-:Y:S01]  /*37b0*/  FMUL.FTZ R68, R90, R146.reuse ;  /* 0x000000925a447220 */ /* 0x080fe20000410000 */
[----:B------:R-:W-:Y:S01]  /*37c0*/  SEL R87, R70, RZ, P1 ;  /* 0x000000ff46577207 */ /* 0x000fe20000800000 */
[----:B------:R-:W-:Y:S01]  /*37d0*/  FMUL.FTZ R72, R109, R146 ;  /* 0x000000926d487220 */ /* 0x000fe20000410000 */
[----:B------:R-:W-:Y:S01]  /*37e0*/  FADD.FTZ R74, -R74, R119 ;  /* 0x000000774a4a7221 */ /* 0x000fe20000010100 */
[----:B------:R-:W-:Y:S01]  /*37f0*/  FADD.FTZ R75, -R75, R110 ;  /* 0x0000006e4b4b7221 */ /* 0x000fe20000010100 */
[C-C-:B------:R-:W-:Y:S01]  /*3800*/  FFMA.FTZ R163, R78.reuse, R163, R79.reuse ;  /* 0x000000a34ea37223 */ /* 0x140fe2000001004f */
[C-C-:B------:R-:W-:Y:S01]  /*3810*/  FFMA.FTZ R161, R78.reuse, R161, R79.reuse ;  /* 0x000000a14ea17223 */ /* 0x140fe2000001004f */
[C-C-:B------:R-:W-:Y:S01]  /*3820*/  FFMA.FTZ R93, R78.reuse, R106, R79.reuse ;  /* 0x0000006a4e5d7223 */ /* 0x140fe2000001004f */
[C-C-:B------:R-:W-:Y:S01]  /*3830*/  FFMA.FTZ R162, R78.reuse, R107, R79.reuse ;  /* 0x0000006b4ea27223 */ /* 0x140fe2000001004f */
[----:B------:R-:W-:Y:S01]  /*3840*/  FFMA.FTZ R95, R78, R160, R79 ;  /* 0x000000a04e5f7223 */ /* 0x000fe2000001004f */
[----:B------:R-:W-:Y:S01]  /*3850*/  FMUL.FTZ R70, R100, R146 ;  /* 0x0000009264467220 */ /* 0x000fe20000410000 */
[----:B------:R-:W0:Y:S01]  /*3860*/  LDC.64 R78, c[0x0][0x478] ;  /* 0x00011e00ff4e7b82 */ /* 0x000e220000000a00 */
[----:B------:R-:W-:Y:S01]  /*3870*/  SEL R106, R69, RZ, P2 ;  /* 0x000000ff456a7207 */ /* 0x000fe20001000000 */
[----:B------:R-:W-:Y:S01]  /*3880*/  FMUL.FTZ R68, R68, UR5 ;  /* 0x0000000544447c20 */ /* 0x000fe20008410000 */
[----:B------:R-:W-:Y:S01]  /*3890*/  FMUL.FTZ R69, R72, UR5 ;  /* 0x0000000548457c20 */ /* 0x000fe20008410000 */
[----:B------:R-:W-:Y:S01]  /*38a0*/  FADD.FTZ R76, -R76, R111 ;  /* 0x0000006f4c4c7221 */ /* 0x000fe20000010100 */
[----:B------:R-:W-:Y:S01]  /*38b0*/  LOP3.LUT P4, RZ, R158, 0xff0000, RZ, 0xc0, !PT ;  /* 0x00ff00009eff7812 */ /* 0x000fe2000788c0ff */
[----:B------:R-:W-:Y:S01]  /*38c0*/  FMUL.FTZ R70, R70, UR5 ;  /* 0x0000000546467c20 */ /* 0x000fe20008410000 */
[C---:B------:R-:W-:Y:S01]  /*38d0*/  FFMA.FTZ R111, R147.reuse, R74, R55 ;  /* 0x0000004a936f7223 */ /* 0x040fe20000010037 */
[----:B------:R-:W-:Y:S01]  /*38e0*/  FFMA.FTZ R72, R147, R75, R48 ;  /* 0x0000004b93487223 */ /* 0x000fe20000010030 */
[----:B------:R-:W-:Y:S01]  /*38f0*/  LOP3.LUT P6, RZ, R157, 0xff, RZ, 0xc0, !PT ;  /* 0x000000ff9dff7812 */ /* 0x000fe200078cc0ff */
[----:B------:R-:W1:Y:S01]  /*3900*/  LDC.64 R74, c[0x0][0x468] ;  /* 0x00011a00ff4a7b82 */ /* 0x000e620000000a00 */
[----:B------:R-:W-:Y:S01]  /*3910*/  FFMA.FTZ R103, R147, R168, R59 ;  /* 0x000000a893677223 */ /* 0x000fe2000001003b */
[----:B------:R-:W-:Y:S01]  /*3920*/  SEL R98, R68, RZ, P4 ;  /* 0x000000ff44627207 */ /* 0x000fe20002000000 */
[-C--:B------:R-:W-:Y:S01]  /*3930*/  FMUL.FTZ R68, R101, R146.reuse ;  /* 0x0000009265447220 */ /* 0x080fe20000410000 */
[----:B------:R-:W-:Y:S01]  /*3940*/  SEL R104, R70, RZ, P6 ;  /* 0x000000ff46687207 */ /* 0x000fe20003000000 */
[-C--:B------:R-:W-:Y:S01]  /*3950*/  FMUL.FTZ R70, R103, R146.reuse ;  /* 0x0000009267467220 */ /* 0x080fe20000410000 */
[----:B------:R-:W-:Y:S01]  /*3960*/  FFMA.FTZ R108, R147, R71, R52 ;  /* 0x00000047936c7223 */ /* 0x000fe20000010034 */
[----:B------:R-:W-:Y:S01]  /*3970*/  FADD.FTZ R163, -R163, R118 ;  /* 0x00000076a3a37221 */ /* 0x000fe20000010100 */
[----:B------:R-:W-:Y:S01]  /*3980*/  FMUL.FTZ R68, R68, UR5 ;  /* 0x0000000544447c20 */ /* 0x000fe20008410000 */
[C---:B------:R-:W-:Y:S01]  /*3990*/  LOP3.LUT P1, RZ, R157.reuse, 0xff00, RZ, 0xc0, !PT ;  /* 0x0000ff009dff7812 */ /* 0x040fe2000782c0ff */
[----:B------:R-:W-:Y:S01]  /*39a0*/  FMUL.FTZ R70, R70, UR5 ;  /* 0x0000000546467c20 */ /* 0x000fe20008410000 */
[----:B------:R-:W-:Y:S01]  /*39b0*/  ISETP.GE.U32.AND P3, PT, R157, 0x1000000, PT ;  /* 0x010000009d00780c */ /* 0x000fe20003f66070 */
[----:B------:R-:W-:Y:S01]  /*39c0*/  FMUL.FTZ R71, R108, R146 ;  /* 0x000000926c477220 */ /* 0x000fe20000410000 */
[C---:B------:R-:W-:Y:S01]  /*39d0*/  FFMA.FTZ R110, R147.reuse, R163, R54 ;  /* 0x000000a3936e7223 */ /* 0x040fe20000010036 */
[----:B------:R-:W-:Y:S01]  /*39e0*/  FFMA.FTZ R73, R147, R76, R49 ;  /* 0x0000004c93497223 */ /* 0x000fe20000010031 */
[----:B------:R-:W-:Y:S01]  /*39f0*/  SEL R105, R68, RZ, P1 ;  /* 0x000000ff44697207 */ /* 0x000fe20000800000 */
[----:B------:R-:W-:Y:S01]  /*3a00*/  FMUL.FTZ R68, R71, UR5 ;  /* 0x0000000547447c20 */ /* 0x000fe20008410000 */
[----:B------:R-:W-:Y:S01]  /*3a10*/  SEL R107, R70, RZ, P3 ;  /* 0x000000ff466b7207 */ /* 0x000fe20001800000 */
        /* <DEDUP_REMOVED lines=8> */
[----:B------:R-:W-:Y:S01]  /*3aa0*/  FMUL.FTZ R76, R76, UR5 ;  /* 0x000000054c4c7c20 */ /* 0x000fe20008410000 */
[----:B------:R-:W-:Y:S01]  /*3ab0*/  FMUL.FTZ R77, R77, UR5 ;  /* 0x000000054d4d7c20 */ /* 0x000fe20008410000 */
[C---:B------:R-:W-:Y:S01]  /*3ac0*/  LOP3.LUT P6, RZ, R156.reuse, 0xff0000, RZ, 0xc0, !PT ;  /* 0x00ff00009cff7812 */ /* 0x040fe200078cc0ff */
[----:B0-----:R-:W-:Y:S01]  /*3ad0*/  IMAD.WIDE.U32 R118, R155, 0x10, R78 ;  /* 0x000000109b767825 */ /* 0x001fe200078e004e */
[----:B------:R-:W-:-:S03]  /*3ae0*/  ISETP.GE.U32.AND P1, PT, R156, 0x1000000, PT ;  /* 0x010000009c00780c */ /* 0x000fc60003f26070 */
[----:B------:R-:W-:Y:S01]  /*3af0*/  FADD.FTZ R163, -R94, R115 ;  /* 0x000000735ea37221 */ /* 0x000fe20000010100 */
[----:B------:R-:W-:Y:S01]  /*3b00*/  LOP3.LUT P2, RZ, R154, 0xff, RZ, 0xc0, !PT ;  /* 0x000000ff9aff7812 */ /* 0x000fe2000784c0ff */
[----:B------:R-:W-:Y:S01]  /*3b10*/  FADD.FTZ R165, -R162, R113 ;  /* 0x00000071a2a57221 */ /* 0x000fe20000010100 */
[----:B------:R-:W-:Y:S01]  /*3b20*/  LOP3.LUT P3, RZ, R154, 0xff00, RZ, 0xc0, !PT ;  /* 0x0000ff009aff7812 */ /* 0x000fe2000786c0ff */
[----:B------:R-:W-:Y:S01]  /*3b30*/  FADD.FTZ R164, -R161, R116 ;  /* 0x00000074a1a47221 */ /* 0x000fe20000010100 */
[----:B------:R-:W-:Y:S01]  /*3b40*/  FADD.FTZ R94, -R93, R114 ;  /* 0x000000725d5e7221 */ /* 0x000fe20000010100 */
[----:B------:R-:W-:Y:S01]  /*3b50*/  FADD.FTZ R162, -R95, R112 ;  /* 0x000000705fa27221 */ /* 0x000fe20000010100 */
[----:B------:R-:W-:Y:S01]  /*3b60*/  SEL R68, R68, RZ, P4 ;  /* 0x000000ff44447207 */ /* 0x000fe20002000000 */
[----:B------:R-:W-:Y:S01]  /*3b70*/  FADD.FTZ R92, -R92, R117 ;  /* 0x000000755c5c7221 */ /* 0x000fe20000010100 */
[----:B------:R-:W-:Y:S01]  /*3b80*/  SEL R69, R69, RZ, P5 ;  /* 0x000000ff45457207 */ /* 0x000fe20002800000 */
[--C-:B------:R-:W-:Y:S01]  /*3b90*/  IMAD.WIDE.U32 R156, R153, 0x10, R78.reuse ;  /* 0x00000010999c7825 */ /* 0x100fe200078e004e */
[C---:B------:R-:W-:Y:S01]  /*3ba0*/  LOP3.LUT P4, RZ, R154.reuse, 0xff0000, RZ, 0xc0, !PT ;  /* 0x00ff00009aff7812 */ /* 0x040fe2000788c0ff */
[----:B------:R0:W-:Y:S01]  /*3bb0*/  STG.E.128 desc[UR6][R118.64], R80 ;  /* 0x0000005076007986 */ /* 0x0001e2000c101d06 */
[----:B------:R-:W-:Y:S01]  /*3bc0*/  ISETP.GE.U32.AND P5, PT, R154, 0x1000000, PT ;  /* 0x010000009a00780c */ /* 0x000fe20003fa6070 */
[----:B------:R-:W-:Y:S01]  /*3bd0*/  IMAD.WIDE.U32 R158, R152, 0x10, R78 ;  /* 0x00000010989e7825 */ /* 0x000fe200078e004e */
[----:B------:R-:W-:-:S03]  /*3be0*/  SEL R70, R70, RZ, P6 ;  /* 0x000000ff46467207 */ /* 0x000fc60003000000 */
[----:B------:R-:W-:Y:S01]  /*3bf0*/  FFMA.FTZ R93, R147, R94, R45 ;  /* 0x0000005e935d7223 */ /* 0x000fe2000001002d */
[----:B------:R-:W-:Y:S01]  /*3c00*/  SEL R71, R71, RZ, P1 ;  /* 0x000000ff47477207 */ /* 0x000fe20000800000 */
[----:B------:R-:W-:Y:S01]  /*3c10*/  IMAD.WIDE.U32 R160, R151, 0x10, R78 ;  /* 0x0000001097a07825 */ /* 0x000fe200078e004e */
[----:B------:R-:W-:-:S03]  /*3c20*/  SEL R76, R76, RZ, P2 ;  /* 0x000000ff4c4c7207 */ /* 0x000fc60001000000 */
[----:B------:R-:W-:Y:S01]  /*3c30*/  FFMA.FTZ R95, R147, R162, R47 ;  /* 0x000000a2935f7223 */ /* 0x000fe2000001002f */
[----:B------:R-:W-:Y:S01]  /*3c40*/  SEL R77, R77, RZ, P3 ;  /* 0x000000ff4d4d7207 */ /* 0x000fe20001800000 */
[----:B------:R-:W-:Y:S01]  /*3c50*/  IMAD.WIDE.U32 R112, R148, 0x10, R78 ;  /* 0x0000001094707825 */ /* 0x000fe200078e004e */
[----:B------:R-:W-:-:S03]  /*3c60*/  LOP3.LUT P6, RZ, R149, 0xff, RZ, 0xc0, !PT ;  /* 0x000000ff95ff7812 */ /* 0x000fc600078cc0ff */
[----:B------:R-:W-:Y:S01]  /*3c70*/  FFMA.FTZ R94, R147, R165, R46 ;  /* 0x000000a5935e7223 */ /* 0x000fe2000001002e */
[----:B------:R-:W-:Y:S01]  /*3c80*/  LOP3.LUT P1, RZ, R149, 0xff00, RZ, 0xc0, !PT ;  /* 0x0000ff0095ff7812 */ /* 0x000fe2000782c0ff */
[----:B------:R-:W-:Y:S01]  /*3c90*/  IMAD.WIDE.U32 R114, R145, 0x10, R78 ;  /* 0x0000001091727825 */ /* 0x000fe200078e004e */
[C---:B------:R-:W-:Y:S02]  /*3ca0*/  LOP3.LUT P2, RZ, R149.reuse, 0xff0000, RZ, 0xc0, !PT ;  /* 0x00ff000095ff7812 */ /* 0x040fe4000784c0ff */
[----:B------:R-:W-:Y:S01]  /*3cb0*/  ISETP.GE.U32.AND P3, PT, R149, 0x1000000, PT ;  /* 0x010000009500780c */ /* 0x000fe20003f66070 */
[----:B-1----:R-:W-:-:S04]  /*3cc0*/  IMAD.WIDE.U32 R78, R155, 0x10, R74 ;  /* 0x000000109b4e7825 */ /* 0x002fc800078e004a */
[-C--:B0-----:R-:W-:Y:S01]  /*3cd0*/  FMUL.FTZ R81, R93, R146.reuse ;  /* 0x000000925d517220 */ /* 0x081fe20000410000 */
[----:B------:R-:W-:Y:S01]  /*3ce0*/  FMUL.FTZ R82, R95, R146 ;  /* 0x000000925f527220 */ /* 0x000fe20000410000 */
[--C-:B------:R-:W-:Y:S01]  /*3cf0*/  IMAD.WIDE.U32 R154, R153, 0x10, R74.reuse ;  /* 0x00000010999a7825 */ /* 0x100fe200078e004a */
[----:B------:R0:W-:Y:S03]  /*3d00*/  STG.E.128 desc[UR6][R78.64], R84 ;  /* 0x000000544e007986 */ /* 0x0001e6000c101d06 */
[----:B------:R-:W-:Y:S01]  /*3d10*/  FMUL.FTZ R83, R82, UR5 ;  /* 0x0000000552537c20 */ /* 0x000fe20008410000 */
[----:B------:R-:W-:Y:S01]  /*3d20*/  FMUL.FTZ R81, R81, UR5 ;  /* 0x0000000551517c20 */ /* 0x000fe20008410000 */
[--C-:B------:R-:W-:Y:S01]  /*3d30*/  IMAD.WIDE.U32 R152, R152, 0x10, R74.reuse ;  /* 0x0000001098987825 */ /* 0x100fe200078e004a */
[----:B------:R1:W-:Y:S02]  /*3d40*/  STG.E.128 desc[UR6][R156.64], R88 ;  /* 0x000000589c007986 */ /* 0x0003e4000c101d06 */
[----:B------:R-:W-:Y:S01]  /*3d50*/  SEL R83, R83, RZ, P3 ;  /* 0x000000ff53537207 */ /* 0x000fe20001800000 */
[----:B------:R-:W-:Y:S01]  /*3d60*/  IMAD.WIDE.U32 R116, R151, 0x10, R74 ;  /* 0x0000001097747825 */ /* 0x000fe200078e004a */
[----:B------:R1:W-:Y:S01]  /*3d70*/  STG.E.128 desc[UR6][R154.64], R96 ;  /* 0x000000609a007986 */ /* 0x0003e2000c101d06 */
[----:B------:R-:W-:-:S02]  /*3d80*/  SEL R81, R81, RZ, P1 ;  /* 0x000000ff51517207 */ /* 0x000fc40000800000 */
[--C-:B------:R-:W-:Y:S01]  /*3d90*/  IMAD.WIDE.U32 R148, R148, 0x10, R74.reuse ;  /* 0x0000001094947825 */ /* 0x100fe200078e004a */
[----:B------:R1:W-:Y:S03]  /*3da0*/  STG.E.128 desc[UR6][R158.64], R100 ;  /* 0x000000649e007986 */ /* 0x0003e6000c101d06 */
[----:B------:R-:W-:-:S04]  /*3db0*/  IMAD.WIDE.U32 R118, R145, 0x10, R74 ;  /* 0x0000001091767825 */ /* 0x000fc800078e004a */
[C---:B------:R-:W-:Y:S01]  /*3dc0*/  FFMA.FTZ R74, R147.reuse, R92, R50 ;  /* 0x0000005c934a7223 */ /* 0x040fe20000010032 */
[C---:B------:R-:W-:Y:S01]  /*3dd0*/  FFMA.FTZ R75, R147.reuse, R164, R51 ;  /* 0x000000a4934b7223 */ /* 0x040fe20000010033 */
[----:B------:R-:W-:Y:S01]  /*3de0*/  FFMA.FTZ R92, R147, R163, R44 ;  /* 0x000000a3935c7223 */ /* 0x000fe2000001002c */
[----:B------:R1:W-:Y:S01]  /*3df0*/  STG.E.128 desc[UR6][R152.64], R104 ;  /* 0x0000006898007986 */ /* 0x0003e2000c101d06 */
[-C--:B0-----:R-:W-:Y:S01]  /*3e00*/  FMUL.FTZ R78, R74, R146.reuse ;  /* 0x000000924a4e7220 */ /* 0x081fe20000410000 */
[-C--:B------:R-:W-:Y:S01]  /*3e10*/  FMUL.FTZ R79, R75, R146.reuse ;  /* 0x000000924b4f7220 */ /* 0x080fe20000410000 */
[-C--:B------:R-:W-:Y:S01]  /*3e20*/  FMUL.FTZ R80, R92, R146.reuse ;  /* 0x000000925c507220 */ /* 0x080fe20000410000 */
[----:B------:R-:W-:Y:S01]  /*3e30*/  FMUL.FTZ R146, R94, R146 ;  /* 0x000000925e927220 */ /* 0x000fe20000410000 */
[----:B------:R-:W-:Y:S01]  /*3e40*/  FMUL.FTZ R78, R78, UR5 ;  /* 0x000000054e4e7c20 */ /* 0x000fe20008410000 */
[----:B------:R-:W-:Y:S01]  /*3e50*/  FMUL.FTZ R79, R79, UR5 ;  /* 0x000000054f4f7c20 */ /* 0x000fe20008410000 */
[----:B------:R-:W-:Y:S01]  /*3e60*/  FMUL.FTZ R80, R80, UR5 ;  /* 0x0000000550507c20 */ /* 0x000fe20008410000 */
[----:B------:R-:W-:Y:S01]  /*3e70*/  FMUL.FTZ R82, R146, UR5 ;  /* 0x0000000592527c20 */ /* 0x000fe20008410000 */
[----:B------:R1:W-:Y:S01]  /*3e80*/  STG.E.128 desc[UR6][R160.64], R108 ;  /* 0x0000006ca0007986 */ /* 0x0003e2000c101d06 */
[----:B------:R-:W-:-:S02]  /*3e90*/  SEL R78, R78, RZ, P4 ;  /* 0x000000ff4e4e7207 */ /* 0x000fc40002000000 */
[----:B------:R-:W-:Y:S01]  /*3ea0*/  SEL R79, R79, RZ, P5 ;  /* 0x000000ff4f4f7207 */ /* 0x000fe20002800000 */
[----:B------:R1:W-:Y:S01]  /*3eb0*/  STG.E.128 desc[UR6][R116.64], R68 ;  /* 0x0000004474007986 */ /* 0x0003e2000c101d06 */
[----:B------:R-:W-:Y:S02]  /*3ec0*/  SEL R80, R80, RZ, P6 ;  /* 0x000000ff50507207 */ /* 0x000fe40003000000 */
[----:B------:R-:W-:Y:S01]  /*3ed0*/  SEL R82, R82, RZ, P2 ;  /* 0x000000ff52527207 */ /* 0x000fe20001000000 */
[----:B------:R1:W-:Y:S04]  /*3ee0*/  STG.E.128 desc[UR6][R112.64], R72 ;  /* 0x0000004870007986 */ /* 0x0003e8000c101d06 */
[----:B------:R1:W-:Y:S04]  /*3ef0*/  STG.E.128 desc[UR6][R148.64], R76 ;  /* 0x0000004c94007986 */ /* 0x0003e8000c101d06 */
[----:B------:R1:W-:Y:S04]  /*3f00*/  STG.E.128 desc[UR6][R114.64], R92 ;  /* 0x0000005c72007986 */ /* 0x0003e8000c101d06 */
[----:B------:R1:W-:Y:S01]  /*3f10*/  STG.E.128 desc[UR6][R118.64], R80 ;  /* 0x0000005076007986 */ /* 0x0003e2000c101d06 */
[----:B------:R-:W-:Y:S05]  /*3f20*/  BRA `(.L_x_11822) ;  /* 0x0000001400f47947 */ /* 0x000fea0003800000 */
.L_x_11820:
        /* <DEDUP_REMOVED lines=13> */
[C---:B0-----:R-:W-:Y:S01]  /*4000*/  FMUL.FTZ R73, R147.reuse, R178 ;  /* 0x000000b293497220 */ /* 0x041fe20000410000 */
[----:B------:R-:W-:Y:S01]  /*4010*/  FMUL.FTZ R75, R147, R176 ;  /* 0x000000b0934b7220 */ /* 0x000fe20000410000 */
[-C--:B------:R-:W-:Y:S01]  /*4020*/  FMUL.FTZ R69, R69, R146.reuse ;  /* 0x0000009245457220 */ /* 0x080fe20000410000 */
[-C--:B------:R-:W-:Y:S01]  /*4030*/  FMUL.FTZ R71, R71, R146.reuse ;  /* 0x0000009247477220 */ /* 0x080fe20000410000 */
[-C--:B------:R-:W-:Y:S01]  /*4040*/  FMUL.FTZ R73, R73, R146.reuse ;  /* 0x0000009249497220 */ /* 0x080fe20000410000 */
[----:B------:R-:W-:Y:S01]  /*4050*/  FMUL.FTZ R75, R75, R146 ;  /* 0x000000924b4b7220 */ /* 0x000fe20000410000 */
[----:B------:R-:W-:Y:S01]  /*4060*/  FMUL.FTZ R69, R69, UR5 ;  /* 0x0000000545457c20 */ /* 0x000fe20008410000 */
[----:B------:R-:W-:Y:S01]  /*4070*/  LOP3.LUT P2, RZ, R159, 0xff, RZ, 0xc0, !PT ;  /* 0x000000ff9fff7812 */ /* 0x000fe2000784c0ff */
[----:B------:R-:W-:Y:S01]  /*4080*/  FMUL.FTZ R71, R71, UR5 ;  /* 0x0000000547477c20 */ /* 0x000fe20008410000 */
[----:B------:R-:W-:Y:S01]  /*4090*/  LOP3.LUT P3, RZ, R159, 0xff00, RZ, 0xc0, !PT ;  /* 0x0000ff009fff7812 */ /* 0x000fe2000786c0ff */
[----:B------:R-:W-:Y:S01]  /*40a0*/  FMUL.FTZ R73, R73, UR5 ;  /* 0x0000000549497c20 */ /* 0x000fe20008410000 */
[----:B------:R-:W-:Y:S01]  /*40b0*/  FMUL.FTZ R75, R75, UR5 ;  /* 0x000000054b4b7c20 */ /* 0x000fe20008410000 */
[----:B------:R-:W-:-:S02]  /*40c0*/  LOP3.LUT P4, RZ, R159, 0xff0000, RZ, 0xc0, !PT ;  /* 0x00ff00009fff7812 */ /* 0x000fc4000788c0ff */
[----:B------:R-:W-:Y:S02]  /*40d0*/  ISETP.GE.U32.AND P5, PT, R159, 0x1000000, PT ;  /* 0x010000009f00780c */ /* 0x000fe40003fa6070 */
[----:B------:R-:W-:Y:S02]  /*40e0*/  SEL R68, R69, RZ, P2 ;  /* 0x000000ff45447207 */ /* 0x000fe40001000000 */
[----:B------:R-:W-:Y:S02]  /*40f0*/  SEL R69, R71, RZ, P3 ;  /* 0x000000ff47457207 */ /* 0x000fe40001800000 */
[----:B------:R-:W-:Y:S02]  /*4100*/  SEL R70, R73, RZ, P4 ;  /* 0x000000ff49467207 */ /* 0x000fe40002000000 */
[----:B------:R-:W-:Y:S01]  /*4110*/  SEL R71, R75, RZ, P5 ;  /* 0x000000ff4b477207 */ /* 0x000fe20002800000 */
[----:B------:R-:W-:Y:S06]  /*4120*/  BRA `(.L_x_11824) ;  /* 0x0000000000707947 */ /* 0x000fec0003800000 */
.L_x_11823:
        /* <DEDUP_REMOVED lines=23> */
[----:B------:R-:W-:Y:S02]  /*42a0*/  ISETP.GE.U32.AND P5, PT, R159, 0x1000000, PT ;  /* 0x010000009f00780c */ /* 0x000fe40003fa6070 */
[----:B------:R-:W-:Y:S02]  /*42b0*/  SEL R68, R68, RZ, P2 ;  /* 0x000000ff44447207 */ /* 0x000fe40001000000 */
[----:B------:R-:W-:Y:S02]  /*42c0*/  SEL R69, R69, RZ, P3 ;  /* 0x000000ff45457207 */ /* 0x000fe40001800000 */
[----:B------:R-:W-:-:S02]  /*42d0*/  SEL R70, R70, RZ, P4 ;  /* 0x000000ff46467207 */ /* 0x000fc40002000000 */
[----:B------:R-:W-:-:S07]  /*42e0*/  SEL R71, R71, RZ, P5 ;  /* 0x000000ff47477207 */ /* 0x000fce0002800000 */
.L_x_11824:
[----:B0-----:R-:W0:Y:S08]  /*42f0*/  @P1 LDC.64 R74, c[0x0][0x478] ;  /* 0x00011e00ff4a1b82 */ /* 0x001e300000000a00 */
        /* <DEDUP_REMOVED lines=33> */
[----:B------:R-:W-:Y:S01]  /*4510*/  SEL R71, R71, RZ, P5 ;  /* 0x000000ff47477207 */ /* 0x000fe20002800000 */
[----:B------:R-:W-:Y:S06]  /*4520*/  BRA `(.L_x_11826) ;  /* 0x0000000000707947 */ /* 0x000fec0003800000 */
.L_x_11825:
        /* <DEDUP_REMOVED lines=8> */
[C---:B0-----:R-:W-:Y:S01]  /*45b0*/  FMUL.FTZ R69, R147.reuse, R172 ;  /* 0x000000ac93457220 */ /* 0x041fe20000410000 */
        /* <DEDUP_REMOVED lines=8> */
[C---:B------:R-:W-:Y:S01]  /*4640*/  LOP3.LUT P2, RZ, R158.reuse, 0xff, RZ, 0xc0, !PT ;  /* 0x000000ff9eff7812 */ /* 0x040fe2000784c0ff */
[----:B------:R-:W-:Y:S01]  /*4650*/  FMUL.FTZ R71, R71, UR5 ;  /* 0x0000000547477c20 */ /* 0x000fe20008410000 */
[C---:B------:R-:W-:Y:S01]  /*4660*/  LOP3.LUT P3, RZ, R158.reuse, 0xff00, RZ, 0xc0, !PT ;  /* 0x0000ff009eff7812 */ /* 0x040fe2000786c0ff */
[----:B------:R-:W-:Y:S01]  /*4670*/  FMUL.FTZ R75, R75, UR5 ;  /* 0x000000054b4b7c20 */ /* 0x000fe20008410000 */
[----:B------:R-:W-:Y:S01]  /*4680*/  FMUL.FTZ R77, R77, UR5 ;  /* 0x000000054d4d7c20 */ /* 0x000fe20008410000 */
[----:B------:R-:W-:-:S02]  /*4690*/  LOP3.LUT P4, RZ, R158, 0xff0000, RZ, 0xc0, !PT ;  /* 0x00ff00009eff7812 */ /* 0x000fc4000788c0ff */
[----:B------:R-:W-:Y:S02]  /*46a0*/  ISETP.GE.U32.AND P5, PT, R158, 0x1000000, PT ;  /* 0x010000009e00780c */ /* 0x000fe40003fa6070 */
[----:B------:R-:W-:Y:S02]  /*46b0*/  SEL R68, R69, RZ, P2 ;  /* 0x000000ff45447207 */ /* 0x000fe40001000000 */
[----:B------:R-:W-:Y:S02]  /*46c0*/  SEL R69, R71, RZ, P3 ;  /* 0x000000ff47457207 */ /* 0x000fe40001800000 */
[----:B------:R-:W-:Y:S02]  /*46d0*/  SEL R70, R75, RZ, P4 ;  /* 0x000000ff4b467207 */ /* 0x000fe40002000000 */
[----:B------:R-:W-:-:S07]  /*46e0*/  SEL R71, R77, RZ, P5 ;  /* 0x000000ff4d477207 */ /* 0x000fce0002800000 */
.L_x_11826:
        /* <DEDUP_REMOVED lines=35> */
.L_x_11827:
        /* <DEDUP_REMOVED lines=28> */
.L_x_11828:
[----:B------:R-:W0:Y:S02]  /*4ae0*/  @P1 LDC.64 R74, c[0x0][0x478] ;  /* 0x00011e00ff4a1b82 */ /* 0x000e240000000a00 */
[----:B0-----:R-:W-:-:S04]  /*4af0*/  @P1 IMAD.WIDE.U32 R74, R152, 0x10, R74 ;  /* 0x00000010984a1825 */ /* 0x001fc800078e004a */
[----:B------:R-:W-:Y:S01]  /*4b00*/  IMAD.WIDE.U32 R152, R152, 0x10, R72 ;  /* 0x0000001098987825 */ /* 0x000fe200078e0048 */
[----:B------:R0:W-:Y:S04]  /*4b10*/  @P1 STG.E.128 desc[UR6][R74.64], R92 ;  /* 0x0000005c4a001986 */ /* 0x0001e8000c101d06 */
[----:B------:R0:W-:Y:S01]  /*4b20*/  STG.E.128 desc[UR6][R152.64], R68 ;  /* 0x0000004498007986 */ /* 0x0001e2000c101d06 */
        /* <DEDUP_REMOVED lines=30> */
.L_x_11829:
        /* <DEDUP_REMOVED lines=28> */
.L_x_11830:
        /* <DEDUP_REMOVED lines=35> */
.L_x_11831:
        /* <DEDUP_REMOVED lines=28> */
.L_x_11832:
[----:B------:R-:W0:Y:S01]  /*52c0*/  @P1 LDC.64 R74, c[0x0][0x478] ;  /* 0x00011e00ff4a1b82 */ /* 0x000e220000000a00 */
[----:B------:R-:W-:-:S04]  /*52d0*/  IMAD.WIDE.U32 R76, R148, 0x10, R72 ;  /* 0x00000010944c7825 */ /* 0x000fc800078e0048 */
[----:B0-----:R-:W-:-:S05]  /*52e0*/  @P1 IMAD.WIDE.U32 R74, R148, 0x10, R74 ;  /* 0x00000010944a1825 */ /* 0x001fca00078e004a */
[----:B------:R0:W-:Y:S04]  /*52f0*/  @P1 STG.E.128 desc[UR6][R74.64], R92 ;  /* 0x0000005c4a001986 */ /* 0x0001e8000c101d06 */
[----:B------:R0:W-:Y:S01]  /*5300*/  STG.E.128 desc[UR6][R76.64], R68 ;  /* 0x000000444c007986 */ /* 0x0001e2000c101d06 */
[----:B------:R-:W-:Y:S05]  /*5310*/  @!P1 BRA `(.L_x_11833) ;  /* 0x0000000000749947 */ /* 0x000fea0003800000 */
        /* <DEDUP_REMOVED lines=29> */
.L_x_11833:
        /* <DEDUP_REMOVED lines=28> */
.L_x_11834:
[----:B------:R-:W0:Y:S01]  /*56b0*/  @P1 LDC.64 R74, c[0x0][0x478] ;  /* 0x00011e00ff4a1b82 */ /* 0x000e220000000a00 */
[----:B------:R-:W-:-:S04]  /*56c0*/  IMAD.WIDE.U32 R72, R145, 0x10, R72 ;  /* 0x0000001091487825 */ /* 0x000fc800078e0048 */
[----:B0-----:R-:W-:-:S05]  /*56d0*/  @P1 IMAD.WIDE.U32 R74, R145, 0x10, R74 ;  /* 0x00000010914a1825 */ /* 0x001fca00078e004a */
[----:B------:R0:W-:Y:S04]  /*56e0*/  @P1 STG.E.128 desc[UR6][R74.64], R92 ;  /* 0x0000005c4a001986 */ /* 0x0001e8000c101d06 */
[----:B------:R0:W-:Y:S02]  /*56f0*/  STG.E.128 desc[UR6][R72.64], R68 ;  /* 0x0000004448007986 */ /* 0x0001e4000c101d06 */
.L_x_11822:
[----:B012---:R-:W0:Y:S02]  /*5700*/  LDC.64 R68, c[0x0][0x380] ;  /* 0x0000e000ff447b82 */ /* 0x007e240000000a00 */
[----:B0-----:R-:W-:-:S04]  /*5710*/  LEA R138, R68, R138, 0x2 ;  /* 0x0000008a448a7211 */ /* 0x001fc800078e10ff */
[----:B------:R-:W-:-:S13]  /*5720*/  ISETP.GE.AND P1, PT, R138, R69, PT ;  /* 0x000000458a00720c */ /* 0x000fda0003f26270 */
[----:B------:R-:W-:Y:S05]  /*5730*/  @!P1 BRA `(.L_x_11835) ;  /* 0xffffffac00b09947 */ /* 0x000fea000383ffff */
[----:B------:R-:W-:Y:S05]  /*5740*/  BSYNC B1 ;  /* 0x0000000000017941 */ /* 0x000fea0003800000 */
.L_x_11816:
        /* <DEDUP_REMOVED lines=48> */
.L_x_11815:
[----:B------:R-:W-:Y:S05]  /*5a50*/  BSYNC B0 ;  /* 0x0000000000007941 */ /* 0x000fea0003800000 */
.L_x_11814:
        /* <DEDUP_REMOVED lines=14> */
[----:B------:R0:W-:Y:S04]  /*5b40*/  STS.128 [R139+0x800], R32 ;  /* 0x000800208b007388 */ /* 0x0001e80000000c00 */
[----:B------:R-:W-:Y:S01]  /*5b50*/  STS.128 [R139+0xa00], R36 ;  /* 0x000a00248b007388 */ /* 0x000fe20000000c00 */
[----:B------:R-:W-:Y:S08]  /*5b60*/  BAR.SYNC.DEFER_BLOCKING 0x0 ;  /* 0x0000000000007b1d */ /* 0x000ff00000010000 */
[----:B0-----:R-:W1:Y:S01]  /*5b70*/  LDC R34, c[0x0][0x388] ;  /* 0x0000e200ff227b82 */ /* 0x001e620000000800 */
[----:B------:R-:W0:Y:S04]  /*5b80*/  LDS R3, [R52+0x200] ;  /* 0x0002000034037984 */ /* 0x000e280000000800 */
[----:B------:R-:W3:Y:S04]  /*5b90*/  LDS R16, [R52+0x400] ;  /* 0x0004000034107984 */ /* 0x000ee80000000800 */
[----:B------:R-:W4:Y:S04]  /*5ba0*/  LDS R17, [R52+0x600] ;  /* 0x0006000034117984 */ /* 0x000f280000000800 */
[----:B------:R-:W5:Y:S04]  /*5bb0*/  LDS R20, [R52+0xe00] ;  /* 0x000e000034147984 */ /* 0x000f680000000800 */
[----:B------:R-:W2:Y:S04]  /*5bc0*/  LDS R21, [R52+0x1000] ;  /* 0x0010000034157984 */ /* 0x000ea80000000800 */
[----:B------:R-:W1:Y:S04]  /*5bd0*/  LDS R22, [R52+0x1200] ;  /* 0x0012000034167984 */ /* 0x000e680000000800 */
[----:B------:R-:W1:Y:S04]  /*5be0*/  LDS R2, [R52] ;  /* 0x0000000034027984 */ /* 0x000e680000000800 */
        /* <DEDUP_REMOVED lines=11> */
[----:B--2---:R-:W-:-:S03]  /*5ca0*/  FADD.FTZ R16, R16, R21 ;  /* 0x0000001510107221 */ /* 0x004fc60000010000 */
[----:B------:R-:W2:Y:S01]  /*5cb0*/  LDS R27, [R52+0x1c00] ;  /* 0x001c0000341b7984 */ /* 0x000ea20000000800 */
        /* <DEDUP_REMOVED lines=29> */
[----:B---3--:R-:W-:-:S03]  /*5e90*/  FADD.FTZ R21, R18, R21 ;  /* 0x0000001512157221 */ /* 0x008fc60000010000 */
[----:B------:R0:W-:Y:S01]  /*5ea0*/  STS.128 [R139+0x600], R4 ;  /* 0x000600048b007388 */ /* 0x0001e20000000c00 */
[----:B----4-:R-:W-:-:S03]  /*5eb0*/  FADD.FTZ R19, R19, R22 ;  /* 0x0000001613137221 */ /* 0x010fc60000010000 */
[----:B------:R-:W-:Y:S04]  /*5ec0*/  STS.128 [R139+0x800], R8 ;  /* 0x000800088b007388 */ /* 0x000fe80000000c00 */
[----:B------:R-:W-:Y:S01]  /*5ed0*/  STS.128 [R139+0xa00], R12 ;  /* 0x000a000c8b007388 */ /* 0x000fe20000000c00 */
[----:B------:R-:W-:Y:S01]  /*5ee0*/  BAR.SYNC.DEFER_BLOCKING 0x0 ;  /* 0x0000000000007b1d */ /* 0x000fe20000010000 */
[----:B0-----:R-:W-:Y:S01]  /*5ef0*/  FADD.FTZ R7, R3, R32 ;  /* 0x0000002003077221 */ /* 0x001fe20000010000 */
[----:B------:R-:W-:-:S05]  /*5f00*/  IMAD R3, R34, UR4, RZ ;  /* 0x0000000422037c24 */ /* 0x000fca000f8e02ff */
[----:B------:R-:W-:-:S04]  /*5f10*/  IADD3 R18, P0, PT, R3, R0, RZ ;  /* 0x0000000003127210 */ /* 0x000fc80007f1e0ff */
[----:B------:R-:W-:Y:S02]  /*5f20*/  IADD3.X R3, PT, PT, RZ, RZ, RZ, P0, !PT ;  /* 0x000000ffff037210 */ /* 0x000fe400007fe4ff */
[C---:B------:R-:W-:Y:S02]  /*5f30*/  SHF.L.U32 R0, R18.reuse, 0x2, RZ ;  /* 0x0000000212007819 */ /* 0x040fe400000006ff */
[----:B------:R-:W-:Y:S02]  /*5f40*/  SHF.L.U64.HI R18, R18, 0x2, R3 ;  /* 0x0000000212127819 */ /* 0x000fe40000010203 */
[----:B------:R-:W-:Y:S01]  /*5f50*/  IADD3 R2, P0, PT, R0, UR22, RZ ;  /* 0x0000001600027c10 */ /* 0x000fe2000ff1e0ff */
[----:B------:R-:W0:Y:S03]  /*5f60*/  LDS R23, [R52] ;  /* 0x0000000034177984 */ /* 0x000e260000000800 */
[----:B------:R-:W-:Y:S01]  /*5f70*/  IADD3.X R3, PT, PT, R18, UR23, RZ, P0, !PT ;  /* 0x0000001712037c10 */ /* 0x000fe200087fe4ff */
        /* <DEDUP_REMOVED lines=25> */
[----:B------:R-:W-:-:S03]  /*6110*/  FADD.FTZ R6, R6, R11 ;  /* 0x0000000b06067221 */ /* 0x000fc60000010000 */
[----:B------:R-:W5:Y:S01]  /*6120*/  LDS R39, [R52+0x2800] ;  /* 0x0028000034277984 */ /* 0x000f620000000800 */
[----:B------:R-:W-:-:S03]  /*6130*/  FADD.FTZ R9, RZ, R9 ;  /* 0x00000009ff097221 */ /* 0x000fc60000010000 */
[----:B------:R-:W5:Y:S01]  /*6140*/  LDS R14, [R52+0x2000] ;  /* 0x00200000340e7984 */ /* 0x000f620000000800 */
[----:B------:R-:W-:Y:S01]  /*6150*/  FADD.FTZ R24, R24, R5 ;  /* 0x0000000518187221 */ /* 0x000fe20000010000 */
[----:B------:R-:W-:Y:S02]  /*6160*/  IADD3.X R5, PT, PT, R18, UR21, RZ, P1, !PT ;  /* 0x0000001512057c10 */ /* 0x000fe40008ffe4ff */
        /* <DEDUP_REMOVED lines=31> */
.L_x_11819:
        /* <DEDUP_REMOVED lines=8> */
.L_x_11837:
[----:B------:R-:W-:Y:S05]  /*63e0*/  BSYNC B2 ;  /* 0x0000000000027941 */ /* 0x000fea0003800000 */
.L_x_11836:
        /* <DEDUP_REMOVED lines=8> */
.L_x_11838:
[----:B------:R-:W-:Y:S01]  /*6470*/  FADD.FTZ R68, R68, R197 ;  /* 0x000000c544447221 */ /* 0x000fe20000010000 */
[----:B------:R-:W-:-:S04]  /*6480*/  HFMA2 R78, -RZ, RZ, 0, 1.1920928955078125e-07 ;  /* 0x00000002ff4e7431 */ /* 0x000fc800000001ff */
[----:B------:R-:W-:Y:S02]  /*6490*/  MOV R79, R68 ;  /* 0x00000044004f7202 */ /* 0x000fe40000000f00 */
[----:B------:R-:W-:-:S07]  /*64a0*/  MOV R70, R77 ;  /* 0x0000004d00467202 */ /* 0x000fce0000000f00 */
[----:B------:R-:W-:Y:S05]  /*64b0*/  WARPSYNC.COLLECTIVE R76, `(.L_x_11839) ;  /* 0x000000004c087348 */ /* 0x000fea0003c00000 */
[----:B------:R0:W1:Y:S02]  /*64c0*/  SHFL.BFLY P3, R77, R79, R78, R81 ;  /* 0x0c00004e4f4d7389 */ /* 0x0000640000060051 */
[----:B01----:R-:W-:Y:S05]  /*64d0*/  ENDCOLLECTIVE ;  /* 0x000000000000791b */ /* 0x003fea0003800000 */
.L_x_11839:
[----:B------:R-:W-:-:S05]  /*64e0*/  FADD.FTZ R70, R70, R199 ;  /* 0x000000c746467221 */ /* 0x000fca0000010000 */
[----:B------:R-:W-:Y:S02]  /*64f0*/  MOV R79, R70 ;  /* 0x00000046004f7202 */ /* 0x000fe40000000f00 */
[----:B------:R-:W-:-:S07]  /*6500*/  MOV R69, R77 ;  /* 0x0000004d00457202 */ /* 0x000fce0000000f00 */
[----:B------:R-:W-:Y:S05]  /*6510*/  WARPSYNC.COLLECTIVE R76, `(.L_x_11840) ;  /* 0x000000004c087348 */ /* 0x000fea0003c00000 */
[----:B------:R0:W1:Y:S02]  /*6520*/  SHFL.BFLY P3, R77, R79, R78, R81 ;  /* 0x0c00004e4f4d7389 */ /* 0x0000640000060051 */
[----:B01----:R-:W-:Y:S05]  /*6530*/  ENDCOLLECTIVE ;  /* 0x000000000000791b */ /* 0x003fea0003800000 */
.L_x_11840:
[----:B------:R-:W-:Y:S01]  /*6540*/  FADD.FTZ R69, R68, R69 ;  /* 0x0000004544457221 */ /* 0x000fe20000010000 */
[----:B------:R-:W-:-:S04]  /*6550*/  HFMA2 R78, -RZ, RZ, 0, 2.384185791015625e-07 ;  /* 0x00000004ff4e7431 */ /* 0x000fc800000001ff */
[----:B------:R-:W-:Y:S02]  /*6560*/  MOV R79, R69 ;  /* 0x00000045004f7202 */ /* 0x000fe40000000f00 */
[----:B------:R-:W-:-:S07]  /*6570*/  MOV R71, R77 ;  /* 0x0000004d00477202 */ /* 0x000fce0000000f00 */
[----:B------:R-:W-:Y:S05]  /*6580*/  WARPSYNC.COLLECTIVE R76, `(.L_x_11841) ;  /* 0x000000004c087348 */ /* 0x000fea0003c00000 */
[----:B------:R0:W1:Y:S02]  /*6590*/  SHFL.BFLY P3, R77, R79, R78, R81 ;  /* 0x0c00004e4f4d7389 */ /* 0x0000640000060051 */
[----:B01----:R-:W-:Y:S05]  /*65a0*/  ENDCOLLECTIVE ;  /* 0x000000000000791b */ /* 0x003fea0003800000 */
.L_x_11841:
[----:B------:R-:W-:-:S05]  /*65b0*/  FADD.FTZ R71, R70, R71 ;  /* 0x0000004746477221 */ /* 0x000fca0000010000 */
[----:B------:R-:W-:Y:S02]  /*65c0*/  MOV R79, R71 ;  /* 0x00000047004f7202 */ /* 0x000fe40000000f00 */
[----:B------:R-:W-:-:S07]  /*65d0*/  MOV R72, R77 ;  /* 0x0000004d00487202 */ /* 0x000fce0000000f00 */
[----:B------:R-:W-:Y:S05]  /*65e0*/  WARPSYNC.COLLECTIVE R76, `(.L_x_11842) ;  /* 0x000000004c087348 */ /* 0x000fea0003c00000 */
[----:B------:R0:W1:Y:S02]  /*65f0*/  SHFL.BFLY P3, R77, R79, R78, R81 ;  /* 0x0c00004e4f4d7389 */ /* 0x0000640000060051 */
[----:B01----:R-:W-:Y:S05]  /*6600*/  ENDCOLLECTIVE ;  /* 0x000000000000791b */ /* 0x003fea0003800000 */
.L_x_11842:
[----:B------:R-:W-:Y:S01]  /*6610*/  FADD.FTZ R72, R69, R72 ;  /* 0x0000004845487221 */ /* 0x000fe20000010000 */
[----:B------:R-:W-:-:S04]  /*6620*/  HFMA2 R78, -RZ, RZ, 0, 4.76837158203125e-07 ;  /* 0x00000008ff4e7431 */ /* 0x000fc800000001ff */
[----:B------:R-:W-:Y:S02]  /*6630*/  MOV R79, R72 ;  /* 0x00000048004f7202 */ /* 0x000fe40000000f00 */
[----:B------:R-:W-:-:S07]  /*6640*/  MOV R74, R77 ;  /* 0x0000004d004a7202 */ /* 0x000fce0000000f00 */
[----:B------:R-:W-:Y:S05]  /*6650*/  WARPSYNC.COLLECTIVE R76, `(.L_x_11843) ;  /* 0x000000004c087348 */ /* 0x000fea0003c00000 */
[----:B------:R0:W1:Y:S02]  /*6660*/  SHFL.BFLY P3, R77, R79, R78, R81 ;  /* 0x0c00004e4f4d7389 */ /* 0x0000640000060051 */
[----:B01----:R-:W-:Y:S05]  /*6670*/  ENDCOLLECTIVE ;  /* 0x000000000000791b */ /* 0x003fea0003800000 */
.L_x_11843:
[----:B------:R-:W-:-:S05]  /*6680*/  FADD.FTZ R74, R71, R74 ;  /* 0x0000004a474a7221 */ /* 0x000fca0000010000 */
[----:B------:R-:W-:Y:S02]  /*6690*/  MOV R79, R74 ;  /* 0x0000004a004f7202 */ /* 0x000fe40000000f00 */
[----:B------:R-:W-:-:S07]  /*66a0*/  MOV R73, R77 ;  /* 0x0000004d00497202 */ /* 0x000fce0000000f00 */
[----:B------:R-:W-:Y:S05]  /*66b0*/  WARPSYNC.COLLECTIVE R76, `(.L_x_11844) ;  /* 0x000000004c087348 */ /* 0x000fea0003c00000 */
[----:B------:R0:W1:Y:S02]  /*66c0*/  SHFL.BFLY P3, R77, R79, R78, R81 ;  /* 0x0c00004e4f4d7389 */ /* 0x0000640000060051 */
[----:B01----:R-:W-:Y:S05]  /*66d0*/  ENDCOLLECTIVE ;  /* 0x000000000000791b */ /* 0x003fea0003800000 */
.L_x_11844:
[----:B------:R-:W-:Y:S01]  /*66e0*/  FADD.FTZ R73, R72, R73 ;  /* 0x0000004948497221 */ /* 0x000fe20000010000 */
[----:B------:R-:W-:-:S04]  /*66f0*/  HFMA2 R78, -RZ, RZ, 0, 9.5367431640625e-07 ;  /* 0x00000010ff4e7431 */ /* 0x000fc800000001ff */
[----:B------:R-:W-:Y:S02]  /*6700*/  MOV R79, R73 ;  /* 0x00000049004f7202 */ /* 0x000fe40000000f00 */
[----:B------:R-:W-:-:S07]  /*6710*/  MOV R75, R77 ;  /* 0x0000004d004b7202 */ /* 0x000fce0000000f00 */
[----:B------:R-:W-:Y:S05]  /*6720*/  WARPSYNC.COLLECTIVE R76, `(.L_x_11845) ;  /* 0x000000004c087348 */ /* 0x000fea0003c00000 */
[----:B------:R0:W1:Y:S02]  /*6730*/  SHFL.BFLY P3, R77, R79, R78, R81 ;  /* 0x0c00004e4f4d7389 */ /* 0x0000640000060051 */
[----:B01----:R-:W-:Y:S05]  /*6740*/  ENDCOLLECTIVE ;  /* 0x000000000000791b */ /* 0x003fea0003800000 */
.L_x_11845:
[----:B------:R-:W-:-:S05]  /*6750*/  FADD.FTZ R75, R74, R75 ;  /* 0x0000004b4a4b7221 */ /* 0x000fca0000010000 */
[----:B------:R-:W-:Y:S02]  /*6760*/  MOV R79, R75 ;  /* 0x0000004b004f7202 */ /* 0x000fe40000000f00 */
[----:B------:R-:W-:-:S07]  /*6770*/  MOV R68, R77 ;  /* 0x0000004d00447202 */ /* 0x000fce0000000f00 */
[----:B------:R-:W-:Y:S05]  /*6780*/  WARPSYNC.COLLECTIVE R76, `(.L_x_11846) ;  /* 0x000000004c087348 */ /* 0x000fea0003c00000 */
[----:B------:R0:W1:Y:S02]  /*6790*/  SHFL.BFLY P3, R77, R79, R78, R81 ;  /* 0x0c00004e4f4d7389 */ /* 0x0000640000060051 */
[----:B01----:R-:W-:Y:S05]  /*67a0*/  ENDCOLLECTIVE ;  /* 0x000000000000791b */ /* 0x003fea0003800000 */
.L_x_11846:
[----:B------:R-:W-:Y:S01]  /*67b0*/  MOV R70, R77 ;  /* 0x0000004d00467202 */ /* 0x000fe20000000f00 */
[----:B------:R-:W-:Y:S06]  /*67c0*/  BRA `(.L_x_11847) ;  /* 0xffffffbc00d07947 */ /* 0x000fec000383ffff */
.L_x_11848:
        /* <DEDUP_REMOVED lines=11> */
.L_x_14580:


//--------------------- .text._ZN10layer_norm22ln_bwd_finalize_kernelINS_22Kernel_traits_finalizeILj768E6__halfffffjLb0ELj1024ELj4ENS_18Kernel_traits_baseILj768ES2_ffffjLj1024EEEEELb0ELb0EEEvNS_9BwdParamsE --------------------------
	.section	.text._ZN10layer_norm22ln_bwd_finalize_kernelINS_22Kernel_traits_finalizeILj768E6__halfffffjLb0ELj1024ELj4ENS_18Kernel_traits_baseILj768ES2_ffffjLj1024EEEEELb0ELb0EEEvNS_9BwdParamsE,"ax",@progbits
	.align	128
        .global         _ZN10layer_norm22ln_bwd_finalize_kernelINS_22Kernel_traits_finalizeILj768E6__halfffffjLb0ELj1024ELj4ENS_18Kernel_traits_baseILj768ES2_ffffjLj1024EEEEELb0ELb0EEEvNS_9BwdParamsE
        .type           _ZN10layer_norm22ln_bwd_finalize_kernelINS_22Kernel_traits_finalizeILj768E6__halfffffjLb0ELj1024ELj4ENS_18Kernel_traits_baseILj768ES2_ffffjLj1024EEEEELb0ELb0EEEvNS_9BwdParamsE,@function
        .size           _ZN10layer_norm22ln_bwd_finalize_kernelINS_22Kernel_traits_finalizeILj768E6__halfffffjLb0ELj1024ELj4ENS_18Kernel_traits_baseILj768ES2_ffffjLj1024EEEEELb0ELb0EEEvNS_9BwdParamsE,(.L_x_14581 - _ZN10layer_norm22ln_bwd_finalize_kernelINS_22Kernel_traits_finalizeILj768E6__halfffffjLb0ELj1024ELj4ENS_18Kernel_traits_baseILj768ES2_ffffjLj1024EEEEELb0ELb0EEEvNS_9BwdParamsE)
        .other          _ZN10layer_norm22ln_bwd_finalize_kernelINS_22Kernel_traits_finalizeILj768E6__halfffffjLb0ELj1024ELj4ENS_18Kernel_traits_baseILj768ES2_ffffjLj1024EEEEELb0ELb0EEEvNS_9BwdParamsE,@"STO_CUDA_ENTRY STV_DEFAULT"
_ZN10layer_norm22ln_bwd_finalize_kernelINS_22Kernel_traits_finalizeILj768E6__halfffffjLb0ELj1024ELj4ENS_18Kernel_traits_baseILj768ES2_ffffjLj1024EEEEELb0ELb0EEEvNS_9BwdParamsE:
.text._ZN10layer_norm22ln_bwd_finalize_kernelINS_22Kernel_traits_finalizeILj768E6__halfffffjLb0ELj1024ELj4ENS_18Kernel_traits_baseILj768ES2_ffffjLj1024EEEEELb0ELb0EEEvNS_9BwdParamsE:
        /* <DEDUP_REMOVED lines=78> */
.L_x_11853:
        /* <DEDUP_REMOVED lines=118> */
.L_x_11852:
[----:B------:R-:W-:Y:S05]  /*0c40*/  BSYNC.RECONVERGENT B1 ;  /* 0x0000000000017941 */ /* 0x000fea0003800200 */
.L_x_11851:
        /* <DEDUP_REMOVED lines=68> */
.L_x_11855:
[----:B------:R-:W-:Y:S05]  /*1090*/  BSYNC.RECONVERGENT B1 ;  /* 0x0000000000017941 */ /* 0x000fea0003800200 */
.L_x_11854:
        /* <DEDUP_REMOVED lines=37> */
.L_x_11857:
[----:B------:R-:W-:Y:S05]  /*12f0*/  BSYNC.RECONVERGENT B1 ;  /* 0x0000000000017941 */ /* 0x000fea0003800200 */
.L_x_11856:
[----:B------:R-:W-:Y:S05]  /*1300*/  @!P1 BRA `(.L_x_11850) ;  /* 0x00000000003c9947 */ /* 0x000fea0003800000 */
[----:B------:R-:W0:Y:S01]  /*1310*/  LDC.64 R8, c[0x0][0x440] ;  /* 0x00011000ff087b82 */ /* 0x000e220000000a00 */
[----:B------:R-:W-:Y:S01]  /*1320*/  IMAD R2, R2, R54, R7 ;  /* 0x0000003602027224 */ /* 0x000fe200078e0207 */
[----:B------:R-:W-:-:S04]  /*1330*/  IADD3 R0, PT, PT, -R0, RZ, RZ ;  /* 0x000000ff00007210 */ /* 0x000fc80007ffe1ff */
[----:B------:R-:W-:Y:S02]  /*1340*/  IADD3 R13, PT, PT, R57, R2, RZ ;  /* 0x00000002390d7210 */ /* 0x000fe40007ffe0ff */
[----:B------:R-:W1:Y:S05]  /*1350*/  LDC.64 R10, c[0x0][0x448] ;  /* 0x00011200ff0a7b82 */ /* 0x000e6a0000000a00 */
.L_x_11858:
        /* <DEDUP_REMOVED lines=10> */
.L_x_11850:
[----:B------:R-:W-:Y:S05]  /*1400*/  BSYNC.RECONVERGENT B0 ;  /* 0x0000000000007941 */ /* 0x000fea0003800200 */
.L_x_11849:
        /* <DEDUP_REMOVED lines=62> */
.L_x_11859:
        /* <DEDUP_REMOVED lines=9> */
.L_x_14581:


//--------------------- .text._ZN10layer_norm13ln_bwd_kernelINS_13Kernel_traitsI6__halfffffjLj768ELj1ELj4ELj1ELj16ENS_18Kernel_traits_baseILj768ES2_ffffjLj128EEEEELb1ELb0ELb1ELb0EEEvNS_9BwdParamsE --------------------------
	.section	.text._ZN10layer_norm13ln_bwd_kernelINS_13Kernel_traitsI6__halfffffjLj768ELj1ELj4ELj1ELj16ENS_18Kernel_traits_baseILj768ES2_ffffjLj128EEEEELb1ELb0ELb1ELb0EEEvNS_9BwdParamsE,"ax",@progbits
	.align	128
        .global         _ZN10layer_norm13ln_bwd_kernelINS_13Kernel_traitsI6__halfffffjLj768ELj1ELj4ELj1ELj16ENS_18Kernel_traits_baseILj768ES2_ffffjLj128EEEEELb1ELb0ELb1ELb0EEEvNS_9BwdParamsE
        .type           _ZN10layer_norm13ln_bwd_kernelINS_13Kernel_traitsI6__halfffffjLj768ELj1ELj4ELj1ELj16ENS_18Kernel_traits_baseILj768ES2_ffffjLj128EEEEELb1ELb0ELb1ELb0EEEvNS_9BwdParamsE,@function
        .size           _ZN10layer_norm13ln_bwd_kernelINS_13Kernel_traitsI6__halfffffjLj768ELj1ELj4ELj1ELj16ENS_18Kernel_traits_baseILj768ES2_ffffjLj128EEEEELb1ELb0ELb1ELb0EEEvNS_9BwdParamsE,(.L_x_14582 - _ZN10layer_norm13ln_bwd_kernelINS_13Kernel_traitsI6__halfffffjLj768ELj1ELj4ELj1ELj16ENS_18Kernel_traits_baseILj768ES2_ffffjLj128EEEEELb1ELb0ELb1ELb0EEEvNS_9BwdParamsE)
        .other          _ZN10layer_norm13ln_bwd_kernelINS_13Kernel_traitsI6__halfffffjLj768ELj1ELj4ELj1ELj16ENS_18Kernel_traits_baseILj768ES2_ffffjLj128EEEEELb1ELb0ELb1ELb0EEEvNS_9BwdParamsE,@"STO_CUDA_ENTRY STV_DEFAULT"
_ZN10layer_norm13ln_bwd_kernelINS_13Kernel_traitsI6__halfffffjLj768ELj1ELj4ELj1ELj16ENS_18Kernel_traits_baseILj768ES2_ffffjLj128EEEEELb1ELb0ELb1ELb0EEEvNS_9BwdParamsE:
.text._ZN10layer_norm13ln_bwd_kernelINS_13Kernel_traitsI6__halfffffjLj768ELj1ELj4ELj1ELj16ENS_18Kernel_traits_baseILj768ES2_ffffjLj128EEEEELb1ELb0ELb1ELb0EEEvNS_9BwdParamsE:
        /* <DEDUP_REMOVED lines=21> */
[C---:B------:R-:W-:Y:S01]  /*0150*/  ISETP.GE.U32.AND P3, PT, R9.reuse, 0x80, PT ;  /* 0x000000800900780c */ /* 0x040fe20003f66070 */
[----:B------:R-:W2:Y:S01]  /*0160*/  S2UR UR4, SR_CTAID.X ;  /* 0x00000000000479c3 */ /* 0x000ea20000002500 */
[C---:B------:R-:W-:Y:S02]  /*0170*/  ISETP.GE.U32.AND P4, PT, R9.reuse, 0xa0, PT ;  /* 0x000000a00900780c */ /* 0x040fe40003f86070 */
[----:B------:R-:W-:-:S05]  /*0180*/  ISETP.GE.U32.AND P5, PT, R9, 0xc0, PT ;  /* 0x000000c00900780c */ /* 0x000fca0003fa6070 */
[----:B------:R-:W3:Y:S08]  /*0190*/  @P0 LDC.64 R2, c[0x0][0x3d0] ;  /* 0x0000f400ff020b82 */ /* 0x000ef00000000a00 */
[----:B------:R-:W4:Y:S08]  /*01a0*/  @P1 LDC.64 R20, c[0x0][0x3d0] ;  /* 0x0000f400ff141b82 */ /* 0x000f300000000a00 */
[----:B------:R-:W1:Y:S01]  /*01b0*/  @P2 LDC.64 R22, c[0x0][0x3d0] ;  /* 0x0000f400ff162b82 */ /* 0x000e620000000a00 */
[C---:B---3--:R-:W-:Y:S01]  /*01c0*/  @P0 IMAD.WIDE.U32 R2, R13.reuse, 0x8, R2 ;  /* 0x000000080d020825 */ /* 0x048fe200078e0002 */
[----:B------:R-:W-:-:S06]  /*01d0*/  @P0 LOP3.LUT R13, R13, 0x20, RZ, 0xfc, !PT ;  /* 0x000000200d0d0812 */ /* 0x000fcc00078efcff */
[----:B------:R-:W3:Y:S01]  /*01e0*/  @P3 LDC.64 R28, c[0x0][0x3d0] ;  /* 0x0000f400ff1c3b82 */ /* 0x000ee20000000a00 */
[----:B--2---:R-:W-:Y:S01]  /*01f0*/  USHF.L.U32 UR4, UR4, 0x2, URZ ;  /* 0x0000000204047899 */ /* 0x004fe200080006ff */
[----:B------:R-:W-:Y:S01]  /*0200*/  SHF.R.U32.HI R8, RZ, 0x5, R12 ;  /* 0x00000005ff087819 */ /* 0x000fe2000001160c */
[----:B------:R-:W5:Y:S01]  /*0210*/  @P0 LDG.E.64 R4, desc[UR6][R2.64] ;  /* 0x0000000602040981 */ /* 0x000f62000c1e1b00 */
[C---:B----4-:R-:W-:Y:S01]  /*0220*/  @P1 IMAD.WIDE.U32 R20, R13.reuse, 0x8, R20 ;  /* 0x000000080d141825 */ /* 0x050fe200078e0014 */
[----:B------:R-:W-:-:S03]  /*0230*/  @P1 IADD3 R13, PT, PT, R13, 0x20, RZ ;  /* 0x000000200d0d1810 */ /* 0x000fc60007ffe0ff */
[----:B------:R-:W2:Y:S08]  /*0240*/  @P4 LDC.64 R30, c[0x0][0x3d0] ;  /* 0x0000f400ff1e4b82 */ /* 0x000eb00000000a00 */
[----:B------:R-:W4:Y:S01]  /*0250*/  @P5 LDC.64 R32, c[0x0][0x3d0] ;  /* 0x0000f400ff205b82 */ /* 0x000f220000000a00 */
[C---:B-1----:R-:W-:Y:S01]  /*0260*/  @P2 IMAD.WIDE.U32 R26, R13.reuse, 0x8, R22 ;  /* 0x000000080d1a2825 */ /* 0x042fe200078e0016 */
[----:B------:R-:W-:Y:S01]  /*0270*/  @P2 IADD3 R13, PT, PT, R13, 0x20, RZ ;  /* 0x000000200d0d2810 */ /* 0x000fe20007ffe0ff */
[----:B------:R1:W5:Y:S04]  /*0280*/  @P1 LDG.E.64 R6, desc[UR6][R20.64] ;  /* 0x0000000614061981 */ /* 0x000368000c1e1b00 */
[----:B------:R-:W5:Y:S01]  /*0290*/  @P2 LDG.E.64 R14, desc[UR6][R26.64] ;  /* 0x000000061a0e2981 */ /* 0x000f62000c1e1b00 */
[----:B------:R-:W-:Y:S01]  /*02a0*/  LOP3.LUT R8, R8, UR4, RZ, 0xfc, !PT ;  /* 0x0000000408087c12 */ /* 0x000fe2000f8efcff */
[C---:B---3--:R-:W-:Y:S01]  /*02b0*/  @P3 IMAD.WIDE.U32 R28, R13.reuse, 0x8, R28 ;  /* 0x000000080d1c3825 */ /* 0x048fe200078e001c */
[----:B------:R-:W-:-:S02]  /*02c0*/  @P3 IADD3 R13, PT, PT, R13, 0x20, RZ ;  /* 0x000000200d0d3810 */ /* 0x000fc40007ffe0ff */
[----:B------:R-:W-:Y:S02]  /*02d0*/  ISETP.GE.AND P0, PT, R8, UR5, PT ;  /* 0x0000000508007c0c */ /* 0x000fe4000bf06270 */
[----:B-1----:R-:W-:Y:S01]  /*02e0*/  CS2R R20, SRZ ;  /* 0x0000000000147805 */ /* 0x002fe2000001ff00 */
[----:B------:R1:W5:Y:S01]  /*02f0*/  @P3 LDG.E.64 R16, desc[UR6][R28.64] ;  /* 0x000000061c103981 */ /* 0x000362000c1e1b00 */
[C---:B--2---:R-:W-:Y:S01]  /*0300*/  @P4 IMAD.WIDE.U32 R30, R13.reuse, 0x8, R30 ;  /* 0x000000080d1e4825 */ /* 0x044fe200078e001e */
[----:B------:R-:W-:Y:S02]  /*0310*/  @P4 IADD3 R13, PT, PT, R13, 0x20, RZ ;  /* 0x000000200d0d4810 */ /* 0x000fe40007ffe0ff */
[----:B------:R-:W-:Y:S02]  /*0320*/  CS2R R76, SRZ ;  /* 0x00000000004c7805 */ /* 0x000fe4000001ff00 */
[----:B------:R-:W-:Y:S02]  /*0330*/  CS2R R78, SRZ ;  /* 0x00000000004e7805 */ /* 0x000fe4000001ff00 */
[----:B------:R-:W-:Y:S01]  /*0340*/  CS2R R34, SRZ ;  /* 0x0000000000227805 */ /* 0x000fe2000001ff00 */
[----:B------:R2:W5:Y:S01]  /*0350*/  @P4 LDG.E.64 R18, desc[UR6][R30.64] ;  /* 0x000000061e124981 */ /* 0x000562000c1e1b00 */
[----:B----4-:R-:W-:Y:S01]  /*0360*/  @P5 IMAD.WIDE.U32 R22, R13, 0x8, R32 ;  /* 0x000000080d165825 */ /* 0x010fe200078e0020 */
[----:B-1----:R-:W-:-:S02]  /*0370*/  CS2R R28, SRZ ;  /* 0x00000000001c7805 */ /* 0x002fc4000001ff00 */
[----:B------:R-:W-:Y:S02]  /*0380*/  CS2R R32, SRZ ;  /* 0x0000000000207805 */ /* 0x000fe4000001ff00 */
[----:B------:R-:W-:Y:S02]  /*0390*/  CS2R R36, SRZ ;  /* 0x0000000000247805 */ /* 0x000fe4000001ff00 */
[----:B------:R-:W-:Y:S01]  /*03a0*/  CS2R R38, SRZ ;  /* 0x0000000000267805 */ /* 0x000fe2000001ff00 */
[----:B------:R1:W5:Y:S01]  /*03b0*/  @P5 LDG.E.64 R24, desc[UR6][R22.64] ;  /* 0x0000000616185981 */ /* 0x000362000c1e1b00 */
[----:B------:R-:W-:Y:S02]  /*03c0*/  CS2R R40, SRZ ;  /* 0x0000000000287805 */ /* 0x000fe4000001ff00 */
[----:B--2---:R-:W-:Y:S02]  /*03d0*/  CS2R R30, SRZ ;  /* 0x00000000001e7805 */ /* 0x004fe4000001ff00 */
[----:B------:R-:W-:-:S02]  /*03e0*/  CS2R R42, SRZ ;  /* 0x00000000002a7805 */ /* 0x000fc4000001ff00 */
[----:B------:R-:W-:Y:S02]  /*03f0*/  CS2R R44, SRZ ;  /* 0x00000000002c7805 */ /* 0x000fe4000001ff00 */
[----:B------:R-:W-:Y:S02]  /*0400*/  CS2R R46, SRZ ;  /* 0x00000000002e7805 */ /* 0x000fe4000001ff00 */
[----:B------:R-:W-:Y:S02]  /*0410*/  CS2R R72, SRZ ;  /* 0x0000000000487805 */ /* 0x000fe4000001ff00 */
[----:B------:R-:W-:Y:S02]  /*0420*/  CS2R R74, SRZ ;  /* 0x00000000004a7805 */ /* 0x000fe4000001ff00 */
[----:B------:R-:W-:Y:S02]  /*0430*/  CS2R R48, SRZ ;  /* 0x0000000000307805 */ /* 0x000fe4000001ff00 */
[----:B------:R-:W-:-:S02]  /*0440*/  CS2R R50, SRZ ;  /* 0x0000000000327805 */ /* 0x000fc4000001ff00 */
[----:B-1----:R-:W-:Y:S02]  /*0450*/  CS2R R22, SRZ ;  /* 0x0000000000167805 */ /* 0x002fe4000001ff00 */
[----:B------:R-:W-:Y:S02]  /*0460*/  CS2R R52, SRZ ;  /* 0x0000000000347805 */ /* 0x000fe4000001ff00 */
[----:B------:R-:W-:Y:S02]  /*0470*/  CS2R R54, SRZ ;  /* 0x0000000000367805 */ /* 0x000fe4000001ff00 */
[----:B------:R-:W-:Y:S02]  /*0480*/  CS2R R56, SRZ ;  /* 0x0000000000387805 */ /* 0x000fe4000001ff00 */
[----:B------:R-:W-:Y:S02]  /*0490*/  CS2R R58, SRZ ;  /* 0x00000000003a7805 */ /* 0x000fe4000001ff00 */
[----:B------:R-:W-:-:S02]  /*04a0*/  CS2R R60, SRZ ;  /* 0x00000000003c7805 */ /* 0x000fc4000001ff00 */
        /* <DEDUP_REMOVED lines=62> */
.L_x_11990:
        /* <DEDUP_REMOVED lines=19> */
[----:B------:R-:W-:Y:S02]  /*09c0*/  IADD3 R100, PT, PT, R149, -0x1, RZ ;  /* 0xffffffff95647810 */ /* 0x000fe40007ffe0ff */
[----:B------:R-:W-:Y:S02]  /*09d0*/  CS2R R156, SRZ ;  /* 0x00000000009c7805 */ /* 0x000fe4000001ff00 */
[----:B------:R-:W-:Y:S01]  /*09e0*/  ISETP.GE.U32.AND P6, PT, R9, 0x20, PT ;  /* 0x000000200900780c */ /* 0x000fe20003fc6070 */
[-C--:B------:R-:W-:Y:S01]  /*09f0*/  IMAD R102, R8, R11.reuse, RZ ;  /* 0x0000000b08667224 */ /* 0x080fe200078e02ff */
[----:B------:R-:W-:Y:S01]  /*0a00*/  ISETP.NE.AND P5, PT, RZ, UR8, PT ;  /* 0x00000008ff007c0c */ /* 0x000fe2000bfa5270 */
[----:B------:R-:W-:-:S02]  /*0a10*/  IMAD R100, R100, R11, RZ ;  /* 0x0000000b64647224 */ /* 0x000fc400078e02ff */
[----:B0-----:R-:W-:Y:S01]  /*0a20*/  HFMA2 R155, -RZ, RZ, 0, 0 ;  /* 0x00000000ff9b7431 */ /* 0x001fe200000001ff */
[----:B------:R-:W-:Y:S02]  /*0a30*/  ISETP.GE.U32.AND P2, PT, R9, 0x40, PT ;  /* 0x000000400900780c */ /* 0x000fe40003f46070 */
[----:B------:R-:W-:Y:S02]  /*0a40*/  @P1 IADD3 R10, PT, PT, R152, -0x1, RZ ;  /* 0xffffffff980a1810 */ /* 0x000fe40007ffe0ff */
[----:B------:R-:W-:Y:S02]  /*0a50*/  SHF.R.S32.HI R151, RZ, 0x1f, R102 ;  /* 0x0000001fff977819 */ /* 0x000fe40000011466 */
[----:B------:R-:W-:Y:S01]  /*0a60*/  SHF.R.S32.HI R101, RZ, 0x1f, R100 ;  /* 0x0000001fff657819 */ /* 0x000fe20000011464 */
[----:B------:R-:W-:Y:S01]  /*0a70*/  @P1 IMAD R10, R10, R11, RZ ;  /* 0x0000000b0a0a1224 */ /* 0x000fe200078e02ff */
[----:B------:R-:W-:Y:S02]  /*0a80*/  LEA.HI R151, R151, R102, RZ, 0x2 ;  /* 0x0000006697977211 */ /* 0x000fe400078f10ff */
[----:B------:R-:W-:-:S02]  /*0a90*/  LEA.HI R101, R101, R100, RZ, 0x2 ;  /* 0x0000006465657211 */ /* 0x000fc400078f10ff */
[----:B------:R-:W-:Y:S02]  /*0aa0*/  @P1 SHF.R.S32.HI R103, RZ, 0x1f, R10 ;  /* 0x0000001fff671819 */ /* 0x000fe4000001140a */
[----:B------:R-:W-:Y:S02]  /*0ab0*/  ISETP.GE.U32.AND P3, PT, R9, 0x60, PT ;  /* 0x000000600900780c */ /* 0x000fe40003f66070 */
[----:B------:R-:W-:Y:S02]  /*0ac0*/  @P1 LEA.HI R103, R103, R10, RZ, 0x2 ;  /* 0x0000000a67671211 */ /* 0x000fe400078f10ff */
[----:B------:R-:W-:Y:S02]  /*0ad0*/  ISETP.GE.U32.AND P4, PT, R9, 0x80, PT ;  /* 0x000000800900780c */ /* 0x000fe40003f86070 */
[----:B------:R-:W-:Y:S02]  /*0ae0*/  P2R R153, PR, RZ, 0x40 ;  /* 0x00000040ff997803 */ /* 0x000fe40000000000 */
[----:B-1----:R-:W-:-:S04]  /*0af0*/  LOP3.LUT R10, R12, 0x1f, RZ, 0xc0, !PT ;  /* 0x0000001f0c0a7812 */ /* 0x002fc800078ec0ff */
[-C--:B------:R-:W-:Y:S02]  /*0b00*/  LEA.HI.SX32 R151, R151, R10.reuse, 0x1e ;  /* 0x0000000a97977211 */ /* 0x080fe400078ff2ff */
[-C--:B------:R-:W-:Y:S02]  /*0b10*/  @P1 LEA.HI.SX32 R155, R103, R10.reuse, 0x1e ;  /* 0x0000000a679b1211 */ /* 0x080fe400078ff2ff */
[----:B------:R-:W-:Y:S02]  /*0b20*/  LEA.HI.SX32 R158, R101, R10, 0x1e ;  /* 0x0000000a659e7211 */ /* 0x000fe400078ff2ff */
[----:B------:R-:W-:Y:S02]  /*0b30*/  MOV R159, R151 ;  /* 0x00000097009f7202 */ /* 0x000fe40000000f00 */
[----:B--2---:R-:W-:Y:S01]  /*0b40*/  FSEL R154, R154, RZ, !P5 ;  /* 0x000000ff9a9a7208 */ /* 0x004fe20006800000 */
[----:B------:R-:W-:Y:S06]  /*0b50*/  @!P6 BRA `(.L_x_11864) ;  /* 0x0000000000c4e947 */ /* 0x000fec0003800000 */
        /* <DEDUP_REMOVED lines=9> */
[----:B--2---:R-:W-:Y:S02]  /*0bf0*/  @P5 IMAD.WIDE.U32 R156, R159, 0x10, R146 ;  /* 0x000000109f9c5825 */ /* 0x004fe400078e0092 */
[----:B------:R-:W0:Y:S02]  /*0c00*/  LDC.64 R146, c[0x0][0x3b0] ;  /* 0x0000ec00ff927b82 */ /* 0x000e240000000a00 */
[----:B------:R-:W-:Y:S01]  /*0c10*/  HADD2.F32 R129, -RZ, R160.H0_H0 ;  /* 0x200000a0ff817230 */ /* 0x000fe20000004100 */
[----:B------:R-:W5:Y:S01]  /*0c20*/  @P5 LDG.E.128 R64, desc[UR6][R156.64] ;  /* 0x000000069c405981 */ /* 0x000f62000c1e1d00 */
[----:B------:R-:W-:Y:S01]  /*0c30*/  IADD3 R158, PT, PT, R158, 0x20, RZ ;  /* 0x000000209e9e7810 */ /* 0x000fe20007ffe0ff */
[----:B0-----:R-:W-:-:S05]  /*0c40*/  IMAD.WIDE.U32 R146, R155, 0x4, R146 ;  /* 0x000000049b927825 */ /* 0x001fca00078e0092 */
[----:B------:R0:W5:Y:S01]  /*0c50*/  LDG.E R7, desc[UR6][R146.64] ;  /* 0x0000000692077981 */ /* 0x000162000c1e1900 */
[----:B------:R-:W-:Y:S02]  /*0c60*/  IADD3 R155, PT, PT, R155, 0x20, RZ ;  /* 0x000000209b9b7810 */ /* 0x000fe40007ffe0ff */
[----:B------:R-:W-:Y:S01]  /*0c70*/  IADD3 R159, PT, PT, R159, 0x20, RZ ;  /* 0x000000209f9f7810 */ /* 0x000fe20007ffe0ff */
[C---:B---3--:R-:W-:Y:S01]  /*0c80*/  FADD.FTZ R3, -R154.reuse, R100 ;  /* 0x000000649a037221 */ /* 0x048fe20000010100 */
[----:B------:R-:W-:Y:S02]  /*0c90*/  HADD2.F32 R100, -RZ, R160.H1_H1 ;  /* 0x300000a0ff647230 */ /* 0x000fe40000004100 */
[C---:B------:R-:W-:Y:S01]  /*0ca0*/  FADD.FTZ R101, -R154.reuse, R101 ;  /* 0x000000659a657221 */ /* 0x040fe20000010100 */
[----:B------:R-:W-:Y:S01]  /*0cb0*/  FADD.FTZ R103, -R154, R103 ;  /* 0x000000679a677221 */ /* 0x000fe20000010100 */
[----:B------:R-:W-:Y:S01]  /*0cc0*/  FMUL.FTZ R3, R148, R3 ;  /* 0x0000000394037220 */ /* 0x000fe20000410000 */
[----:B----4-:R-:W-:Y:S01]  /*0cd0*/  FMUL.FTZ R131, R105, R100 ;  /* 0x0000006469837220 */ /* 0x010fe20000410000 */
[----:B------:R-:W-:-:S02]  /*0ce0*/  HADD2.F32 R100, -RZ, R161.H1_H1 ;  /* 0x300000a1ff647230 */ /* 0x000fc40000004100 */
[----:B------:R-:W-:Y:S01]  /*0cf0*/  FMUL.FTZ R108, R104, R129 ;  /* 0x00000081686c7220 */ /* 0x000fe20000410000 */
[C---:B------:R-:W-:Y:S01]  /*0d00*/  FMUL.FTZ R110, R148.reuse, R101 ;  /* 0x00000065946e7220 */ /* 0x040fe20000410000 */
[----:B------:R-:W-:Y:S02]  /*0d10*/  HADD2.F32 R101, -RZ, R161.H0_H0 ;  /* 0x200000a1ff657230 */ /* 0x000fe40000004100 */
[----:B------:R-:W-:Y:S01]  /*0d20*/  FMUL.FTZ R144, R148, R103 ;  /* 0x0000006794907220 */ /* 0x000fe20000410000 */
[----:B0-----:R-:W-:Y:S01]  /*0d30*/  FMUL.FTZ R147, R107, R100 ;  /* 0x000000646b937220 */ /* 0x001fe20000410000 */
[----:B------:R-:W-:Y:S01]  /*0d40*/  FADD.FTZ R100, RZ, R108 ;  /* 0x0000006cff647221 */ /* 0x000fe20000010000 */
[----:B------:R-:W-:Y:S01]  /*0d50*/  FADD.FTZ R129, -R154, R102 ;  /* 0x000000669a817221 */ /* 0x000fe20000010100 */
[----:B------:R-:W-:Y:S01]  /*0d60*/  FFMA.FTZ R103, R3, R108, RZ ;  /* 0x0000006c03677223 */ /* 0x000fe200000100ff */
[----:B------:R-:W-:Y:S01]  /*0d70*/  FMUL.FTZ R146, R106, R101 ;  /* 0x000000656a927220 */ /* 0x000fe20000410000 */
[----:B------:R-:W-:Y:S01]  /*0d80*/  FADD.FTZ R101, R100, R131 ;  /* 0x0000008364657221 */ /* 0x000fe20000010000 */
[----:B------:R-:W-:Y:S01]  /*0d90*/  FMUL.FTZ R129, R148, R129 ;  /* 0x0000008194817220 */ /* 0x000fe20000410000 */
[----:B------:R-:W-:-:S02]  /*0da0*/  FFMA.FTZ R102, R110, R131, R103 ;  /* 0x000000836e667223 */ /* 0x000fc40000010067 */
        /* <DEDUP_REMOVED lines=12> */
.L_x_11864:
[----:B------:R-:W-:Y:S05]  /*0e70*/  BSYNC.RECONVERGENT B1 ;  /* 0x0000000000017941 */ /* 0x000fea0003800200 */
.L_x_11863:
        /* <DEDUP_REMOVED lines=12> */
[----:B--2---:R-:W-:-:S05]  /*0f40*/  IMAD.WIDE.U32 R172, R155, 0x4, R172 ;  /* 0x000000049bac7825 */ /* 0x004fca00078e00ac */
[----:B------:R1:W5:Y:S01]  /*0f50*/  LDG.E R6, desc[UR6][R172.64] ;  /* 0x00000006ac067981 */ /* 0x000362000c1e1900 */
[----:B0-----:R-:W-:-:S05]  /*0f60*/  @P5 IMAD.WIDE.U32 R174, R159, 0x10, R174 ;  /* 0x000000109fae5825 */ /* 0x001fca00078e00ae */
[----:B------:R1:W5:Y:S01]  /*0f70*/  @P5 LDG.E.128 R68, desc[UR6][R174.64] ;  /* 0x00000006ae445981 */ /* 0x000362000c1e1d00 */
[--C-:B------:R-:W-:Y:S01]  /*0f80*/  HADD2.F32 R111, -RZ, R162.reuse.H0_H0 ;  /* 0x200000a2ff6f7230 */ /* 0x100fe20000004100 */
[----:B------:R-:W-:Y:S02]  /*0f90*/  IADD3 R155, PT, PT, R155, 0x20, RZ ;  /* 0x000000209b9b7810 */ /* 0x000fe40007ffe0ff */
[----:B------:R-:W-:Y:S02]  /*0fa0*/  IADD3 R158, PT, PT, R158, 0x20, RZ ;  /* 0x000000209e9e7810 */ /* 0x000fe40007ffe0ff */
[----:B------:R-:W-:Y:S01]  /*0fb0*/  IADD3 R159, PT, PT, R159, 0x20, RZ ;  /* 0x000000209f9f7810 */ /* 0x000fe20007ffe0ff */
[C---:B---3--:R-:W-:Y:S01]  /*0fc0*/  FADD.FTZ R109, -R154.reuse, R100 ;  /* 0x000000649a6d7221 */ /* 0x048fe20000010100 */
[----:B------:R-:W-:Y:S02]  /*0fd0*/  HADD2.F32 R100, -RZ, R162.H1_H1 ;  /* 0x300000a2ff647230 */ /* 0x000fe40000004100 */
[C---:B------:R-:W-:Y:S01]  /*0fe0*/  FADD.FTZ R101, -R154.reuse, R101 ;  /* 0x000000659a657221 */ /* 0x040fe20000010100 */
[----:B------:R-:W-:Y:S01]  /*0ff0*/  FADD.FTZ R103, -R154, R103 ;  /* 0x000000679a677221 */ /* 0x000fe20000010100 */
[----:B----4-:R-:W-:Y:S01]  /*1000*/  FMUL.FTZ R18, R104, R111 ;  /* 0x0000006f68127220 */ /* 0x010fe20000410000 */
[----:B------:R-:W-:Y:S01]  /*1010*/  FMUL.FTZ R111, R105, R100 ;  /* 0x00000064696f7220 */ /* 0x000fe20000410000 */
[----:B------:R-:W-:-:S02]  /*1020*/  HADD2.F32 R100, -RZ, R163.H1_H1 ;  /* 0x300000a3ff647230 */ /* 0x000fc40000004100 */
[C---:B------:R-:W-:Y:S01]  /*1030*/  FMUL.FTZ R109, R148.reuse, R109 ;  /* 0x0000006d946d7220 */ /* 0x040fe20000410000 */
[C---:B------:R-:W-:Y:S01]  /*1040*/  FMUL.FTZ R112, R148.reuse, R101 ;  /* 0x0000006594707220 */ /* 0x040fe20000410000 */
[----:B------:R-:W-:Y:S02]  /*1050*/  HADD2.F32 R101, -RZ, R163.H0_H0 ;  /* 0x200000a3ff657230 */ /* 0x000fe40000004100 */
[----:B------:R-:W-:Y:S01]  /*1060*/  FMUL.FTZ R138, R148, R103 ;  /* 0x00000067948a7220 */ /* 0x000fe20000410000 */
[----:B------:R-:W-:Y:S01]  /*1070*/  FMUL.FTZ R143, R107, R100 ;  /* 0x000000646b8f7220 */ /* 0x000fe20000410000 */
[----:B------:R-:W-:Y:S01]  /*1080*/  FADD.FTZ R100, R157, R18 ;  /* 0x000000129d647221 */ /* 0x000fe20000010000 */
[----:B------:R-:W-:Y:S01]  /*1090*/  FADD.FTZ R121, -R154, R102 ;  /* 0x000000669a797221 */ /* 0x000fe20000010100 */
[----:B------:R-:W-:Y:S01]  /*10a0*/  FFMA.FTZ R103, R109, R18, R156 ;  /* 0x000000126d677223 */ /* 0x000fe2000001009c */
[----:B------:R-:W-:Y:S01]  /*10b0*/  FMUL.FTZ R130, R106, R101 ;  /* 0x000000656a827220 */ /* 0x000fe20000410000 */
[----:B------:R-:W-:Y:S01]  /*10c0*/  FADD.FTZ R101, R100, R111 ;  /* 0x0000006f64657221 */ /* 0x000fe20000010000 */
[----:B------:R-:W-:Y:S01]  /*10d0*/  FMUL.FTZ R121, R148, R121 ;  /* 0x0000007994797220 */ /* 0x000fe20000410000 */
[----:B------:R-:W-:-:S02]  /*10e0*/  FFMA.FTZ R102, R112, R111, R103 ;  /* 0x0000006f70667223 */ /* 0x000fc40000010067 */
[----:B------:R-:W-:Y:S02]  /*10f0*/  FADD.FTZ R100, R101, R130 ;  /* 0x0000008265647221 */ /* 0x000fe40000010000 */
        /* <DEDUP_REMOVED lines=10> */
[----:B-1----:R-:W-:-:S07]  /*11a0*/  FFMA.FTZ R156, R138, R143, R101 ;  /* 0x0000008f8a9c7223 */ /* 0x002fce0000010065 */
.L_x_11866:
[----:B------:R-:W-:Y:S05]  /*11b0*/  BSYNC.RECONVERGENT B1 ;  /* 0x0000000000017941 */ /* 0x000fea0003800200 */
.L_x_11865:
        /* <DEDUP_REMOVED lines=51> */
.L_x_11868:
[----:B------:R-:W-:Y:S05]  /*14f0*/  BSYNC.RECONVERGENT B1 ;  /* 0x0000000000017941 */ /* 0x000fea0003800200 */
.L_x_11867:
        /* <DEDUP_REMOVED lines=51> */
.L_x_11870:
[----:B------:R-:W-:Y:S05]  /*1830*/  BSYNC.RECONVERGENT B1 ;  /* 0x0000000000017941 */ /* 0x000fea0003800200 */
.L_x_11869:
[----:B------:R-:W-:Y:S01]  /*1840*/  ISETP.GE.U32.AND P5, PT, R9, 0xa0, PT ;  /* 0x000000a00900780c */ /* 0x000fe20003fa6070 */
[----:B------:R-:W-:-:S12]  /*1850*/  BSSY.RECONVERGENT B1, `(.L_x_11871) ;  /* 0x0000033000017945 */ /* 0x000fd80003800200 */
        /* <DEDUP_REMOVED lines=50> */
.L_x_11872:
[----:B------:R-:W-:Y:S05]  /*1b80*/  BSYNC.RECONVERGENT B1 ;  /* 0x0000000000017941 */ /* 0x000fea0003800200 */
.L_x_11871:
[----:B------:R-:W-:-:S04]  /*1b90*/  ISETP.GE.U32.AND P6, PT, R9, 0xc0, PT ;  /* 0x000000c00900780c */ /* 0x000fc80003fc6070 */
[----:B------:R-:W-:-:S09]  /*1ba0*/  P2R R150, PR, RZ, 0x40 ;  /* 0x00000040ff967803 */ /* 0x000fd20000000000 */
[----:B------:R-:W-:Y:S05]  /*1bb0*/  @!P6 BRA `(.L_x_11873) ;  /* 0x000000080070e947 */ /* 0x000fea0003800000 */
[----:B------:R-:W-:Y:S01]  /*1bc0*/  ISETP.NE.U32.AND P6, PT, RZ, UR10, PT ;  /* 0x0000000aff007c0c */ /* 0x000fe2000bfc5070 */
[----:B------:R-:W0:Y:S03]  /*1bd0*/  LDC.64 R102, c[0x0][0x428] ;  /* 0x00010a00ff667b82 */ /* 0x000e260000000a00 */
[----:B------:R-:W-:-:S13]  /*1be0*/  ISETP.NE.AND.EX P6, PT, RZ, UR11, PT, P6 ;  /* 0x0000000bff007c0c */ /* 0x000fda000bfc5360 */
[----:B------:R-:W1:Y:S02]  /*1bf0*/  @P6 LDC.64 R100, c[0x0][0x438] ;  /* 0x00010e00ff646b82 */ /* 0x000e640000000a00 */
[----:B-1----:R-:W-:-:S06]  /*1c00*/  @P6 IMAD.WIDE.U32 R174, R159, 0x10, R100 ;  /* 0x000000109fae6825 */ /* 0x002fcc00078e0064 */
[----:B------:R-:W1:Y:S01]  /*1c10*/  LDC.64 R100, c[0x0][0x3a8] ;  /* 0x0000ea00ff647b82 */ /* 0x000e620000000a00 */
[----:B0-----:R-:W-:Y:S01]  /*1c20*/  IMAD.WIDE.U32 R104, R158, 0x10, R102 ;  /* 0x000000109e687825 */ /* 0x001fe200078e0066 */
[----:B------:R0:W5:Y:S05]  /*1c30*/  @P6 LDG.E.128 R92, desc[UR6][R174.64] ;  /* 0x00000006ae5c6981 */ /* 0x00016a000c1e1d00 */
[----:B------:R-:W2:Y:S01]  /*1c40*/  LDG.E.128 R104, desc[UR6][R104.64] ;  /* 0x0000000668687981 */ /* 0x000ea2000c1e1d00 */
[----:B-1----:R-:W-:Y:S02]  /*1c50*/  IMAD.WIDE.U32 R172, R159, 0x10, R100 ;  /* 0x000000109fac7825 */ /* 0x002fe400078e0064 */
[----:B------:R-:W1:Y:S03]  /*1c60*/  LDC.64 R158, c[0x0][0x3b0] ;  /* 0x0000ec00ff9e7b82 */ /* 0x000e660000000a00 */
[----:B------:R-:W3:Y:S01]  /*1c70*/  LDG.E.128 R100, desc[UR6][R172.64] ;  /* 0x00000006ac647981 */ /* 0x000ee2000c1e1d00 */
[----:B-1----:R-:W-:-:S05]  /*1c80*/  IMAD.WIDE.U32 R158, R155, 0x4, R158 ;  /* 0x000000049b9e7825 */ /* 0x002fca00078e009e */
[----:B------:R0:W5:Y:S01]  /*1c90*/  LDG.E R0, desc[UR6][R158.64] ;  /* 0x000000069e007981 */ /* 0x000162000c1e1900 */
[----:B------:R-:W-:-:S05]  /*1ca0*/  HADD2.F32 R135, -RZ, R170.H0_H0 ;  /* 0x200000aaff877230 */ /* 0x000fca0000004100 */
[----:B--2---:R-:W-:Y:S01]  /*1cb0*/  FMUL.FTZ R124, R104, R135 ;  /* 0x00000087687c7220 */ /* 0x004fe20000410000 */
[----:B------:R-:W-:Y:S01]  /*1cc0*/  FADD.FTZ R60, R60, R104 ;  /* 0x000000683c3c7221 */ /* 0x000fe20000010000 */
[C---:B---3--:R-:W-:Y:S01]  /*1cd0*/  FADD.FTZ R119, -R154.reuse, R100 ;  /* 0x000000649a777221 */ /* 0x048fe20000010100 */
[C---:B------:R-:W-:Y:S01]  /*1ce0*/  FADD.FTZ R101, -R154.reuse, R101 ;  /* 0x000000659a657221 */ /* 0x040fe20000010100 */
[----:B------:R-:W-:Y:S02]  /*1cf0*/  HADD2.F32 R100, -RZ, R170.H1_H1 ;  /* 0x300000aaff647230 */ /* 0x000fe40000004100 */
[----:B------:R-:W-:Y:S01]  /*1d00*/  FADD.FTZ R103, -R154, R103 ;  /* 0x000000679a677221 */ /* 0x000fe20000010100 */
[C---:B------:R-:W-:Y:S01]  /*1d10*/  FMUL.FTZ R119, R148.reuse, R119 ;  /* 0x0000007794777220 */ /* 0x040fe20000410000 */
[C---:B------:R-:W-:Y:S01]  /*1d20*/  FMUL.FTZ R126, R148.reuse, R101 ;  /* 0x00000065947e7220 */ /* 0x040fe20000410000 */
[--C-:B------:R-:W-:Y:S02]  /*1d30*/  HADD2.F32 R101, -RZ, R171.reuse.H0_H0 ;  /* 0x200000abff657230 */ /* 0x100fe40000004100 */
[----:B------:R-:W-:Y:S01]  /*1d40*/  FMUL.FTZ R135, R105, R100 ;  /* 0x0000006469877220 */ /* 0x000fe20000410000 */
[----:B------:R-:W-:Y:S01]  /*1d50*/  FMUL.FTZ R140, R148, R103 ;  /* 0x00000067948c7220 */ /* 0x000fe20000410000 */
[----:B------:R-:W-:Y:S01]  /*1d60*/  FADD.FTZ R100, R157, R124 ;  /* 0x0000007c9d647221 */ /* 0x000fe20000010000 */
[----:B------:R-:W-:Y:S01]  /*1d70*/  FADD.FTZ R133, -R154, R102 ;  /* 0x000000669a857221 */ /* 0x000fe20000010100 */
        /* <DEDUP_REMOVED lines=18> */
[----:B0-----:R-:W-:Y:S06]  /*1ea0*/  BRA `(.L_x_11873) ;  /* 0x0000000400b47947 */ /* 0x001fec0003800000 */
.L_x_11862:
[----:B------:R-:W0:Y:S01]  /*1eb0*/  S2R R12, SR_TID.X ;  /* 0x00000000000c7919 */ /* 0x000e220000002100 */
[----:B-----5:R-:W-:Y:S01]  /*1ec0*/  ISETP.GE.AND P1, PT, R152, 0x1, PT ;  /* 0x000000019800780c */ /* 0x020fe20003f26270 */
[----:B------:R-:W-:Y:S01]  /*1ed0*/  UISETP.NE.U32.AND UP0, UPT, UR10, URZ, UPT ;  /* 0x000000ff0a00728c */ /* 0x000fe2000bf05070 */
[----:B------:R-:W-:-:S03]  /*1ee0*/  MOV R11, UR14 ;  /* 0x0000000e000b7c02 */ /* 0x000fc60008000f00 */
[----:B------:R-:W-:Y:S02]  /*1ef0*/  UISETP.NE.AND.EX UP0, UPT, UR11, URZ, UPT, UP0 ;  /* 0x000000ff0b00728c */ /* 0x000fe4000bf05300 */
[----:B------:R-:W-:-:S05]  /*1f00*/  IMAD R100, R8, R11, RZ ;  /* 0x0000000b08647224 */ /* 0x000fca00078e02ff */
[----:B------:R-:W-:Y:S02]  /*1f10*/  SHF.R.S32.HI R151, RZ, 0x1f, R100 ;  /* 0x0000001fff977819 */ /* 0x000fe40000011464 */
[----:B------:R-:W-:Y:S02]  /*1f20*/  @P1 IADD3 R10, PT, PT, R152, -0x1, RZ ;  /* 0xffffffff980a1810 */ /* 0x000fe40007ffe0ff */
[----:B------:R-:W-:Y:S01]  /*1f30*/  LEA.HI R151, R151, R100, RZ, 0x2 ;  /* 0x0000006497977211 */ /* 0x000fe200078f10ff */
[----:B------:R-:W-:Y:S02]  /*1f40*/  HFMA2 R100, -RZ, RZ, 0, 0 ;  /* 0x00000000ff647431 */ /* 0x000fe400000001ff */
        /* <DEDUP_REMOVED lines=9> */
[C---:B------:R-:W-:Y:S02]  /*1fe0*/  ISETP.GE.U32.AND P2, PT, R9.reuse, 0x40, PT ;  /* 0x000000400900780c */ /* 0x040fe40003f46070 */
[C---:B------:R-:W-:Y:S02]  /*1ff0*/  ISETP.GE.U32.AND P3, PT, R9.reuse, 0x60, PT ;  /* 0x000000600900780c */ /* 0x040fe40003f66070 */
[----:B------:R-:W-:Y:S02]  /*2000*/  ISETP.GE.U32.AND P4, PT, R9, 0x80, PT ;  /* 0x000000800900780c */ /* 0x000fe40003f86070 */
[----:B------:R-:W-:-:S05]  /*2010*/  P2R R153, PR, RZ, 0x20 ;  /* 0x00000020ff997803 */ /* 0x000fca0000000000 */
[----:B------:R-:W0:Y:S08]  /*2020*/  @P5 LDC.64 R102, c[0x0][0x3b0] ;  /* 0x0000ec00ff665b82 */ /* 0x000e300000000a00 */
[----:B------:R-:W1:Y:S08]  /*2030*/  @P2 LDC.64 R154, c[0x0][0x3b0] ;  /* 0x0000ec00ff9a2b82 */ /* 0x000e700000000a00 */
[----:B------:R-:W2:Y:S01]  /*2040*/  @P3 LDC.64 R106, c[0x0][0x3b0] ;  /* 0x0000ec00ff6a3b82 */ /* 0x000ea20000000a00 */
[C---:B0-----:R-:W-:Y:S01]  /*2050*/  @P5 IMAD.WIDE.U32 R102, R100.reuse, 0x4, R102 ;  /* 0x0000000464665825 */ /* 0x041fe200078e0066 */
[----:B------:R-:W-:-:S06]  /*2060*/  @P5 IADD3 R100, PT, PT, R100, 0x20, RZ ;  /* 0x0000002064645810 */ /* 0x000fcc0007ffe0ff */
[----:B------:R-:W0:Y:S01]  /*2070*/  @P4 LDC.64 R104, c[0x0][0x3b0] ;  /* 0x0000ec00ff684b82 */ /* 0x000e220000000a00 */
[----:B------:R3:W5:Y:S01]  /*2080*/  @P5 LDG.E R7, desc[UR6][R102.64] ;  /* 0x0000000666075981 */ /* 0x000762000c1e1900 */
[----:B------:R-:W-:Y:S01]  /*2090*/  ISETP.GE.U32.AND P5, PT, R9, 0xa0, PT ;  /* 0x000000a00900780c */ /* 0x000fe20003fa6070 */
[C---:B-1----:R-:W-:Y:S01]  /*20a0*/  @P2 IMAD.WIDE.U32 R154, R100.reuse, 0x4, R154 ;  /* 0x00000004649a2825 */ /* 0x042fe200078e009a */
[----:B------:R-:W-:-:S04]  /*20b0*/  @P2 IADD3 R100, PT, PT, R100, 0x20, RZ ;  /* 0x0000002064642810 */ /* 0x000fc80007ffe0ff */
[----:B------:R1:W5:Y:S01]  /*20c0*/  @P2 LDG.E R6, desc[UR6][R154.64] ;  /* 0x000000069a062981 */ /* 0x000362000c1e1900 */
[----:B--2---:R-:W-:-:S06]  /*20d0*/  @P3 IMAD.WIDE.U32 R106, R100, 0x4, R106 ;  /* 0x00000004646a3825 */ /* 0x004fcc00078e006a */
[----:B---3--:R-:W2:Y:S01]  /*20e0*/  @P5 LDC.64 R102, c[0x0][0x3b0] ;  /* 0x0000ec00ff665b82 */ /* 0x008ea20000000a00 */
[----:B------:R-:W-:Y:S01]  /*20f0*/  @P3 IADD3 R100, PT, PT, R100, 0x20, RZ ;  /* 0x0000002064643810 */ /* 0x000fe20007ffe0ff */
[----:B------:R1:W5:Y:S04]  /*2100*/  @P3 LDG.E R5, desc[UR6][R106.64] ;  /* 0x000000066a053981 */ /* 0x000368000c1e1900 */
[C---:B0-----:R-:W-:Y:S01]  /*2110*/  @P4 IMAD.WIDE.U32 R104, R100.reuse, 0x4, R104 ;  /* 0x0000000464684825 */ /* 0x041fe200078e0068 */
[----:B------:R-:W-:-:S04]  /*2120*/  @P4 IADD3 R100, PT, PT, R100, 0x20, RZ ;  /* 0x0000002064644810 */ /* 0x000fc80007ffe0ff */
[----:B------:R1:W5:Y:S01]  /*2130*/  @P4 LDG.E R4, desc[UR6][R104.64] ;  /* 0x0000000668044981 */ /* 0x000362000c1e1900 */
[----:B--2---:R-:W-:-:S05]  /*2140*/  @P5 IMAD.WIDE.U32 R102, R100, 0x4, R102 ;  /* 0x0000000464665825 */ /* 0x004fca00078e0066 */
[----:B------:R1:W5:Y:S01]  /*2150*/  @P5 LDG.E R2, desc[UR6][R102.64] ;  /* 0x0000000666025981 */ /* 0x000362000c1e1900 */
[----:B------:R-:W-:Y:S02]  /*2160*/  ISETP.GE.U32.AND P6, PT, R9, 0xc0, PT ;  /* 0x000000c00900780c */ /* 0x000fe40003fc6070 */
[----:B------:R-:W-:Y:S02]  /*2170*/  CS2R R156, SRZ ;  /* 0x00000000009c7805 */ /* 0x000fe4000001ff00 */
[----:B------:R-:W-:Y:S02]  /*2180*/  @P5 IADD3 R100, PT, PT, R100, 0x20, RZ ;  /* 0x0000002064645810 */ /* 0x000fe40007ffe0ff */
[----:B------:R-:W-:-:S07]  /*2190*/  P2R R150, PR, RZ, 0x40 ;  /* 0x00000040ff967803 */ /* 0x000fce0000000000 */
[----:B-1----:R-:W-:Y:S05]  /*21a0*/  @!P6 BRA `(.L_x_11873) ;  /* 0x0000000000f4e947 */ /* 0x002fea0003800000 */
[----:B------:R-:W0:Y:S02]  /*21b0*/  LDC.64 R102, c[0x0][0x3b0] ;  /* 0x0000ec00ff667b82 */ /* 0x000e240000000a00 */
[----:B0-----:R-:W-:-:S05]  /*21c0*/  IMAD.WIDE.U32 R102, R100, 0x4, R102 ;  /* 0x0000000464667825 */ /* 0x001fca00078e0066 */
[----:B------:R0:W5:Y:S01]  /*21d0*/  LDG.E R0, desc[UR6][R102.64] ;  /* 0x0000000666007981 */ /* 0x000162000c1e1900 */
[----:B------:R-:W-:Y:S05]  /*21e0*/  BRA `(.L_x_11873) ;  /* 0x0000000000e47947 */ /* 0x000fea0003800000 */
.L_x_11874:
[----:B------:R-:W-:Y:S02]  /*21f0*/  P2R R102, PR, RZ, 0x1 ;  /* 0x00000001ff667803 */ /* 0x000fe40000000000 */
[C---:B------:R-:W-:Y:S02]  /*2200*/  ISETP.GE.U32.AND P0, PT, R9.reuse, 0x20, PT ;  /* 0x000000200900780c */ /* 0x040fe40003f06070 */
[C---:B------:R-:W-:Y:S02]  /*2210*/  ISETP.GE.U32.AND P2, PT, R9.reuse, 0x40, PT ;  /* 0x000000400900780c */ /* 0x040fe40003f46070 */
[C---:B------:R-:W-:Y:S02]  /*2220*/  ISETP.GE.U32.AND P3, PT, R9.reuse, 0x60, PT ;  /* 0x000000600900780c */ /* 0x040fe40003f66070 */
[C---:B------:R-:W-:Y:S02]  /*2230*/  ISETP.GE.U32.AND P4, PT, R9.reuse, 0x80, PT ;  /* 0x000000800900780c */ /* 0x040fe40003f86070 */
[----:B------:R-:W-:-:S02]  /*2240*/  ISETP.GE.U32.AND P5, PT, R9, 0xa0, PT ;  /* 0x000000a00900780c */ /* 0x000fc40003fa6070 */
[----:B------:R-:W-:Y:S02]  /*2250*/  ISETP.GE.U32.AND P6, PT, R9, 0xc0, PT ;  /* 0x000000c00900780c */ /* 0x000fe40003fc6070 */
[----:B------:R-:W-:Y:S01]  /*2260*/  P2R R153, PR, RZ, 0x1 ;  /* 0x00000001ff997803 */ /* 0x000fe20000000000 */
[----:B------:R-:W0:Y:S08]  /*2270*/  @P0 LDC.64 R104, c[0x0][0x438] ;  /* 0x00010e00ff680b82 */ /* 0x000e300000000a00 */
[----:B------:R-:W1:Y:S08]  /*2280*/  @P2 LDC.64 R106, c[0x0][0x438] ;  /* 0x00010e00ff6a2b82 */ /* 0x000e700000000a00 */
[----:B------:R-:W2:Y:S01]  /*2290*/  @P4 LDC.64 R158, c[0x0][0x438] ;  /* 0x00010e00ff9e4b82 */ /* 0x000ea20000000a00 */
[----:B0-----:R-:W-:-:S07]  /*22a0*/  @P0 IMAD.WIDE.U32 R154, R101, 0x10, R104 ;  /* 0x00000010659a0825 */ /* 0x001fce00078e0068 */
[----:B------:R-:W0:Y:S01]  /*22b0*/  @P5 LDC.64 R156, c[0x0][0x438] ;  /* 0x00010e00ff9c5b82 */ /* 0x000e220000000a00 */
[----:B------:R-:W-:Y:S01]  /*22c0*/  @P0 IADD3 R101, PT, PT, R101, 0x20, RZ ;  /* 0x0000002065650810 */ /* 0x000fe20007ffe0ff */
[----:B------:R3:W5:Y:S04]  /*22d0*/  @P0 LDG.E.128 R64, desc[UR6][R154.64] ;  /* 0x000000069a400981 */ /* 0x000768000c1e1d00 */
[C---:B-1----:R-:W-:Y:S02]  /*22e0*/  @P2 IMAD.WIDE.U32 R106, R101.reuse, 0x10, R106 ;  /* 0x00000010656a2825 */ /* 0x042fe400078e006a */
[----:B------:R-:W1:Y:S01]  /*22f0*/  @P3 LDC.64 R104, c[0x0][0x438] ;  /* 0x00010e00ff683b82 */ /* 0x000e620000000a00 */
[----:B------:R-:W-:Y:S02]  /*2300*/  @P2 IADD3 R101, PT, PT, R101, 0x20, RZ ;  /* 0x0000002065652810 */ /* 0x000fe40007ffe0ff */
[----:B------:R-:W5:Y:S05]  /*2310*/  @P2 LDG.E.128 R68, desc[UR6][R106.64] ;  /* 0x000000066a442981 */ /* 0x000f6a000c1e1d00 */
[----:B---3--:R-:W3:Y:S01]  /*2320*/  @P0 LDC.64 R154, c[0x0][0x3b0] ;  /* 0x0000ec00ff9a0b82 */ /* 0x008ee20000000a00 */
[----:B-1----:R-:W-:-:S05]  /*2330*/  @P3 IMAD.WIDE.U32 R104, R101, 0x10, R104 ;  /* 0x0000001065683825 */ /* 0x002fca00078e0068 */
[----:B------:R1:W5:Y:S01]  /*2340*/  @P3 LDG.E.128 R80, desc[UR6][R104.64] ;  /* 0x0000000668503981 */ /* 0x000362000c1e1d00 */
[----:B------:R-:W-:-:S05]  /*2350*/  @P3 IADD3 R101, PT, PT, R101, 0x20, RZ ;  /* 0x0000002065653810 */ /* 0x000fca0007ffe0ff */
[C---:B--2---:R-:W-:Y:S01]  /*2360*/  @P4 IMAD.WIDE.U32 R158, R101.reuse, 0x10, R158 ;  /* 0x00000010659e4825 */ /* 0x044fe200078e009e */
[----:B-1----:R-:W1:Y:S01]  /*2370*/  @P6 LDC.64 R104, c[0x0][0x438] ;  /* 0x00010e00ff686b82 */ /* 0x002e620000000a00 */
[----:B------:R-:W-:Y:S02]  /*2380*/  @P4 IADD3 R101, PT, PT, R101, 0x20, RZ ;  /* 0x0000002065654810 */ /* 0x000fe40007ffe0ff */
[C---:B---3--:R-:W-:Y:S01]  /*2390*/  @P0 IMAD.WIDE.U32 R154, R100.reuse, 0x4, R154 ;  /* 0x00000004649a0825 */ /* 0x048fe200078e009a */
[----:B------:R-:W5:Y:S03]  /*23a0*/  @P4 LDG.E.128 R84, desc[UR6][R158.64] ;  /* 0x000000069e544981 */ /* 0x000f66000c1e1d00 */
[C---:B0-----:R-:W-:Y:S01]  /*23b0*/  @P5 IMAD.WIDE.U32 R156, R101.reuse, 0x10, R156 ;  /* 0x00000010659c5825 */ /* 0x041fe200078e009c */
[----:B------:R-:W-:Y:S01]  /*23c0*/  @P5 IADD3 R101, PT, PT, R101, 0x20, RZ ;  /* 0x0000002065655810 */ /* 0x000fe20007ffe0ff */
[----:B------:R-:W5:Y:S04]  /*23d0*/  @P0 LDG.E R7, desc[UR6][R154.64] ;  /* 0x000000069a070981 */ /* 0x000f68000c1e1900 */
[----:B------:R0:W5:Y:S01]  /*23e0*/  @P5 LDG.E.128 R88, desc[UR6][R156.64] ;  /* 0x000000069c585981 */ /* 0x000162000c1e1d00 */
[----:B------:R-:W-:-:S02]  /*23f0*/  @P0 IADD3 R100, PT, PT, R100, 0x20, RZ ;  /* 0x0000002064640810 */ /* 0x000fc40007ffe0ff */
[----:B------:R-:W-:Y:S01]  /*2400*/  P2R R150, PR, RZ, 0x40 ;  /* 0x00000040ff967803 */ /* 0x000fe20000000000 */
[----:B-1----:R-:W-:Y:S01]  /*2410*/  @P6 IMAD.WIDE.U32 R106, R101, 0x10, R104 ;  /* 0x00000010656a6825 */ /* 0x002fe200078e0068 */
[----:B0-----:R-:W0:Y:S01]  /*2420*/  @P3 LDC.64 R156, c[0x0][0x3b0] ;  /* 0x0000ec00ff9c3b82 */ /* 0x001e220000000a00 */
[----:B------:R-:W-:-:S03]  /*2430*/  ISETP.NE.AND P0, PT, R102, RZ, PT ;  /* 0x000000ff6600720c */ /* 0x000fc60003f05270 */
[----:B------:R-:W5:Y:S04]  /*2440*/  @P6 LDG.E.128 R92, desc[UR6][R106.64] ;  /* 0x000000066a5c6981 */ /* 0x000f68000c1e1d00 */
[----:B------:R-:W1:Y:S08]  /*2450*/  @P2 LDC.64 R104, c[0x0][0x3b0] ;  /* 0x0000ec00ff682b82 */ /* 0x000e700000000a00 */
[----:B------:R-:W2:Y:S01]  /*2460*/  @P4 LDC.64 R102, c[0x0][0x3b0] ;  /* 0x0000ec00ff664b82 */ /* 0x000ea20000000a00 */
[C---:B-1----:R-:W-:Y:S01]  /*2470*/  @P2 IMAD.WIDE.U32 R158, R100.reuse, 0x4, R104 ;  /* 0x00000004649e2825 */ /* 0x042fe200078e0068 */
[----:B------:R-:W-:-:S06]  /*2480*/  @P2 IADD3 R100, PT, PT, R100, 0x20, RZ ;  /* 0x0000002064642810 */ /* 0x000fcc0007ffe0ff */
[----:B------:R-:W1:Y:S01]  /*2490*/  @P5 LDC.64 R104, c[0x0][0x3b0] ;  /* 0x0000ec00ff685b82 */ /* 0x000e620000000a00 */
[----:B------:R-:W5:Y:S01]  /*24a0*/  @P2 LDG.E R6, desc[UR6][R158.64] ;  /* 0x000000069e062981 */ /* 0x000f62000c1e1900 */
[C---:B0-----:R-:W-:Y:S01]  /*24b0*/  @P3 IMAD.WIDE.U32 R156, R100.reuse, 0x4, R156 ;  /* 0x00000004649c3825 */ /* 0x041fe200078e009c */
[----:B------:R-:W-:-:S04]  /*24c0*/  @P3 IADD3 R100, PT, PT, R100, 0x20, RZ ;  /* 0x0000002064643810 */ /* 0x000fc80007ffe0ff */
[----:B------:R0:W5:Y:S01]  /*24d0*/  @P3 LDG.E R5, desc[UR6][R156.64] ;  /* 0x000000069c053981 */ /* 0x000162000c1e1900 */
[C---:B--2---:R-:W-:Y:S02]  /*24e0*/  @P4 IMAD.WIDE.U32 R154, R100.reuse, 0x4, R102 ;  /* 0x00000004649a4825 */ /* 0x044fe400078e0066 */
[----:B------:R-:W2:Y:S01]  /*24f0*/  @P6 LDC.64 R102, c[0x0][0x3b0] ;  /* 0x0000ec00ff666b82 */ /* 0x000ea20000000a00 */
[----:B------:R-:W-:Y:S02]  /*2500*/  @P4 IADD3 R100, PT, PT, R100, 0x20, RZ ;  /* 0x0000002064644810 */ /* 0x000fe40007ffe0ff */
[----:B------:R3:W5:Y:S03]  /*2510*/  @P4 LDG.E R4, desc[UR6][R154.64] ;  /* 0x000000069a044981 */ /* 0x000766000c1e1900 */
[C---:B-1----:R-:W-:Y:S01]  /*2520*/  @P5 IMAD.WIDE.U32 R104, R100.reuse, 0x4, R104 ;  /* 0x0000000464685825 */ /* 0x042fe200078e0068 */
[----:B------:R-:W-:-:S04]  /*2530*/  @P5 IADD3 R100, PT, PT, R100, 0x20, RZ ;  /* 0x0000002064645810 */ /* 0x000fc80007ffe0ff */
[----:B------:R3:W5:Y:S01]  /*2540*/  @P5 LDG.E R2, desc[UR6][R104.64] ;  /* 0x0000000668025981 */ /* 0x000762000c1e1900 */
[----:B--2---:R-:W-:-:S05]  /*2550*/  @P6 IMAD.WIDE.U32 R102, R100, 0x4, R102 ;  /* 0x0000000464666825 */ /* 0x004fca00078e0066 */
[----:B------:R3:W5:Y:S01]  /*2560*/  @P6 LDG.E R0, desc[UR6][R102.64] ;  /* 0x0000000666006981 */ /* 0x000762000c1e1900 */
[----:B0-----:R-:W-:-:S07]  /*2570*/  CS2R R156, SRZ ;  /* 0x00000000009c7805 */ /* 0x001fce000001ff00 */
.L_x_11873:
[----:B------:R-:W-:Y:S05]  /*2580*/  BSYNC.RECONVERGENT B0 ;  /* 0x0000000000007941 */ /* 0x000fea0003800200 */
.L_x_11861:
[----:B------:R-:W-:-:S03]  /*2590*/  UMOV UR4, 0xffffffff ;  /* 0xffffffff00047882 */ /* 0x000fc60000000000 */
[----:B------:R-:W-:Y:S05]  /*25a0*/  BRA.DIV UR4, `(.L_x_11875) ;  /* 0x0000005a04c87947 */ /* 0x000fea000b800000 */
[----:B---3--:R-:W1:Y:S04]  /*25b0*/  SHFL.BFLY PT, R104, R157, 0x1, 0x1f ;  /* 0x0c201f009d687f89 */ /* 0x008e6800000e0000 */
        /* <DEDUP_REMOVED lines=17> */
.L_x_12002:
[----:B-1----:R-:W-:Y:S01]  /*26d0*/  FADD.FTZ R106, R105, R106 ;  /* 0x0000006a696a7221 */ /* 0x002fe20000010000 */
[----:B------:R-:W-:Y:S01]  /*26e0*/  ISETP.NE.AND P6, PT, RZ, UR8, PT ;  /* 0x00000008ff007c0c */ /* 0x000fe2000bfc5270 */
[----:B--2---:R-:W-:Y:S01]  /*26f0*/  FADD.FTZ R103, R104, R103 ;  /* 0x0000006768677221 */ /* 0x004fe20000010000 */
[----:B------:R-:W-:Y:S01]  /*2700*/  @P1 IADD3 R100, PT, PT, R152, -0x1, RZ ;  /* 0xffffffff98641810 */ /* 0x000fe20007ffe0ff */
[----:B------:R-:W-:Y:S01]  /*2710*/  FMUL.FTZ R102, R106, UR9 ;  /* 0x000000096a667c20 */ /* 0x000fe20008410000 */
[----:B------:R-:W-:Y:S01]  /*2720*/  HFMA2 R106, -RZ, RZ, 0, 0 ;  /* 0x00000000ff6a7431 */ /* 0x000fe200000001ff */
[----:B------:R-:W-:Y:S01]  /*2730*/  BSSY.RECONVERGENT B1, `(.L_x_11876) ;  /* 0x00000d7000017945 */ /* 0x000fe20003800200 */
[----:B------:R-:W-:Y:S01]  /*2740*/  MOV R107, R151 ;  /* 0x00000097006b7202 */ /* 0x000fe20000000f00 */
[----:B------:R-:W-:Y:S01]  /*2750*/  @P1 IMAD R100, R100, R11, RZ ;  /* 0x0000000b64641224 */ /* 0x000fe200078e02ff */
[----:B------:R-:W-:Y:S01]  /*2760*/  FSEL R102, R102, RZ, !P6 ;  /* 0x000000ff66667208 */ /* 0x000fe20007000000 */
[----:B------:R-:W-:Y:S01]  /*2770*/  FMUL.FTZ R103, R103, UR9 ;  /* 0x0000000967677c20 */ /* 0x000fe20008410000 */
[----:B------:R-:W-:-:S02]  /*2780*/  ISETP.NE.AND P6, PT, R153, RZ, PT ;  /* 0x000000ff9900720c */ /* 0x000fc40003fc5270 */
[----:B------:R-:W-:-:S04]  /*2790*/  @P1 SHF.R.S32.HI R101, RZ, 0x1f, R100 ;  /* 0x0000001fff651819 */ /* 0x000fc80000011464 */
[----:B------:R-:W-:-:S04]  /*27a0*/  @P1 LEA.HI R101, R101, R100, RZ, 0x2 ;  /* 0x0000006465651211 */ /* 0x000fc800078f10ff */
[----:B------:R-:W-:-:S03]  /*27b0*/  @P1 LEA.HI.SX32 R106, R101, R10, 0x1e ;  /* 0x0000000a656a1211 */ /* 0x000fc600078ff2ff */
[----:B------:R-:W-:Y:S05]  /*27c0*/  @!P6 BRA `(.L_x_11877) ;  /* 0x0000000c0034e947 */ /* 0x000fea0003800000 */
        /* <DEDUP_REMOVED lines=19> */
[----:B------:R-:W-:-:S07]  /*2900*/  SEL R96, R96, RZ, P6 ;  /* 0x000000ff60607207 */ /* 0x000fce0003000000 */
.L_x_11882:
[----:B------:R-:W-:Y:S05]  /*2910*/  BSYNC.RECONVERGENT B2 ;  /* 0x0000000000027941 */ /* 0x000fea0003800200 */
.L_x_11881:
        /* <DEDUP_REMOVED lines=11> */
.L_x_11884:
[----:B------:R-:W-:Y:S05]  /*29d0*/  BSYNC.RECONVERGENT B2 ;  /* 0x0000000000027941 */ /* 0x000fea0003800200 */
.L_x_11883:
        /* <DEDUP_REMOVED lines=11> */
.L_x_11886:
[----:B------:R-:W-:Y:S05]  /*2a90*/  BSYNC.RECONVERGENT B2 ;  /* 0x0000000000027941 */ /* 0x000fea0003800200 */
.L_x_11885:
[----:B------:R-:W-:Y:S05]  /*2aa0*/  @!P1 BRA `(.L_x_11887) ;  /* 0x0000000800509947 */ /* 0x000fea0003800000 */
[----:B------:R-:W-:Y:S01]  /*2ab0*/  FFMA.FTZ R100, R144, R103, R102 ;  /* 0x0000006790647223 */ /* 0x000fe20000010066 */
[----:B------:R-:W-:-:S03]  /*2ac0*/  ISETP.GT.AND P6, PT, R149, RZ, PT ;  /* 0x000000ff9500720c */ /* 0x000fc60003fc4270 */
[----:B------:R-:W-:-:S04]  /*2ad0*/  FADD.FTZ R99, R147, -R100 ;  /* 0x8000006493637221 */ /* 0x000fc80000010000 */
[----:B------:R-:W-:-:S05]  /*2ae0*/  FMUL.FTZ R99, R148, R99 ;  /* 0x0000006394637220 */ /* 0x000fca0000410000 */
[----:B------:R-:W-:Y:S02]  /*2af0*/  FSEL R99, R99, RZ, P6 ;  /* 0x000000ff63637208 */ /* 0x000fe40003000000 */
[----:B-----5:R-:W-:-:S03]  /*2b00*/  ISETP.GE.U32.AND P6, PT, R7, 0x1000000, PT ;  /* 0x010000000700780c */ /* 0x020fc60003fc6070 */
[----:B------:R-:W-:-:S04]  /*2b10*/  FMUL.FTZ R99, R99, UR13 ;  /* 0x0000000d63637c20 */ /* 0x000fc80008410000 */
[----:B------:R-:W-:-:S05]  /*2b20*/  FMUL.FTZ R99, R99, UR12 ;  /* 0x0000000c63637c20 */ /* 0x000fca0008410000 */
[----:B------:R-:W-:Y:S01]  /*2b30*/  SEL R99, R99, RZ, P6 ;  /* 0x000000ff63637207 */ /* 0x000fe20003000000 */
[----:B------:R-:W-:Y:S06]  /*2b40*/  BRA `(.L_x_11887) ;  /* 0x0000000800287947 */ /* 0x000fec0003800000 */
.L_x_11880:
        /* <DEDUP_REMOVED lines=28> */
.L_x_11889:
[----:B------:R-:W-:Y:S05]  /*2d10*/  BSYNC.RECONVERGENT B2 ;  /* 0x0000000000027941 */ /* 0x000fea0003800200 */
.L_x_11888:
        /* <DEDUP_REMOVED lines=11> */
.L_x_11891:
[----:B------:R-:W-:Y:S05]  /*2dd0*/  BSYNC.RECONVERGENT B2 ;  /* 0x0000000000027941 */ /* 0x000fea0003800200 */
.L_x_11890:
        /* <DEDUP_REMOVED lines=11> */
.L_x_11893:
[----:B------:R-:W-:Y:S05]  /*2e90*/  BSYNC.RECONVERGENT B2 ;  /* 0x0000000000027941 */ /* 0x000fea0003800200 */
.L_x_11892:
[----:B------:R-:W-:Y:S05]  /*2ea0*/  @!P1 BRA `(.L_x_11887) ;  /* 0x0000000400509947 */ /* 0x000fea0003800000 */
[----:B------:R-:W-:Y:S01]  /*2eb0*/  FMUL.FTZ R99, R27, UR13 ;  /* 0x0000000d1b637c20 */ /* 0x000fe20008410000 */
[----:B-----5:R-:W-:-:S03]  /*2ec0*/  ISETP.GE.U32.AND P6, PT, R7, 0x1000000, PT ;  /* 0x010000000700780c */ /* 0x020fc60003fc6070 */
[----:B------:R-:W-:-:S05]  /*2ed0*/  FMUL.FTZ R99, R99, UR12 ;  /* 0x0000000c63637c20 */ /* 0x000fca0008410000 */
[----:B------:R-:W-:Y:S01]  /*2ee0*/  SEL R99, R99, RZ, P6 ;  /* 0x000000ff63637207 */ /* 0x000fe20003000000 */
[----:B------:R-:W-:Y:S06]  /*2ef0*/  BRA `(.L_x_11887) ;  /* 0x00000004003c7947 */ /* 0x000fec0003800000 */
.L_x_11879:
[----:B0-----:R-:W-:Y:S02]  /*2f00*/  MOV R104, UR20 ;  /* 0x0000001400687c02 */ /* 0x001fe40008000f00 */
[----:B------:R-:W-:Y:S02]  /*2f10*/  MOV R105, UR21 ;  /* 0x0000001500697c02 */ /* 0x000fe40008000f00 */
[----:B------:R-:W-:-:S04]  /*2f20*/  ISETP.NE.U32.AND P6, PT, R104, RZ, PT ;  /* 0x000000ff6800720c */ /* 0x000fc80003fc5070 */
[----:B------:R-:W-:-:S13]  /*2f30*/  ISETP.NE.AND.EX P6, PT, R105, RZ, PT, P6 ;  /* 0x000000ff6900720c */ /* 0x000fda0003fc5360 */
[----:B------:R-:W-:Y:S05]  /*2f40*/  @P6 BRA `(.L_x_11894) ;  /* 0x0000000000946947 */ /* 0x000fea0003800000 */
[----:B------:R-:W-:Y:S01]  /*2f50*/  @P0 FFMA.FTZ R101, R3, R103, R102 ;  /* 0x0000006703650223 */ /* 0x000fe20000010066 */
[----:B-----5:R-:W-:Y:S02]  /*2f60*/  MOV R152, R64 ;  /* 0x0000004000987202 */ /* 0x020fe40000000f00 */
[----:B------:R-:W-:Y:S01]  /*2f70*/  @P1 LOP3.LUT P6, RZ, R7, 0xff, RZ, 0xc0, !PT ;  /* 0x000000ff07ff1812 */ /* 0x000fe200078cc0ff */
[----:B------:R-:W-:-:S04]  /*2f80*/  @P0 FADD.FTZ R101, R108, -R101 ;  /* 0x800000656c650221 */ /* 0x000fc80000010000 */
[----:B------:R-:W-:Y:S02]  /*2f90*/  @P0 FFMA.FTZ R152, R148, R101, R64 ;  /* 0x0000006594980223 */ /* 0x000fe40000010040 */
[----:B------:R-:W0:Y:S02]  /*2fa0*/  @P1 LDC.64 R100, c[0x0][0x408] ;  /* 0x00010200ff641b82 */ /* 0x000e240000000a00 */
[----:B0-----:R-:W-:Y:S01]  /*2fb0*/  @P1 FMUL.FTZ R101, R152, R101 ;  /* 0x0000006598651220 */ /* 0x001fe20000410000 */
[----:B------:R-:W-:-:S03]  /*2fc0*/  MOV R152, R65 ;  /* 0x0000004100987202 */ /* 0x000fc60000000f00 */
[----:B------:R-:W-:-:S05]  /*2fd0*/  @P1 FMUL.FTZ R100, R101, R100 ;  /* 0x0000006465641220 */ /* 0x000fca0000410000 */
[----:B------:R-:W-:Y:S01]  /*2fe0*/  @P1 SEL R96, R100, RZ, P6 ;  /* 0x000000ff64601207 */ /* 0x000fe20003000000 */
[----:B------:R-:W-:Y:S01]  /*2ff0*/  @P0 FFMA.FTZ R100, R110, R103, R102 ;  /* 0x000000676e640223 */ /* 0x000fe20000010066 */
[----:B------:R-:W-:-:S03]  /*3000*/  @P1 LOP3.LUT P6, RZ, R7, 0xff00, RZ, 0xc0, !PT ;  /* 0x0000ff0007ff1812 */ /* 0x000fc600078cc0ff */
[----:B------:R-:W-:-:S04]  /*3010*/  @P0 FADD.FTZ R100, R131, -R100 ;  /* 0x8000006483640221 */ /* 0x000fc80000010000 */
[----:B------:R-:W-:Y:S02]  /*3020*/  @P0 FFMA.FTZ R152, R148, R100, R65 ;  /* 0x0000006494980223 */ /* 0x000fe40000010041 */
[----:B------:R-:W0:Y:S02]  /*3030*/  @P1 LDC.64 R100, c[0x0][0x408] ;  /* 0x00010200ff641b82 */ /* 0x000e240000000a00 */
[----:B0-----:R-:W-:Y:S01]  /*3040*/  @P1 FMUL.FTZ R101, R152, R101 ;  /* 0x0000006598651220 */ /* 0x001fe20000410000 */
[----:B------:R-:W-:-:S03]  /*3050*/  MOV R152, R66 ;  /* 0x0000004200987202 */ /* 0x000fc60000000f00 */
[----:B------:R-:W-:Y:S01]  /*3060*/  @P1 FMUL.FTZ R100, R101, R100 ;  /* 0x0000006465641220 */ /* 0x000fe20000410000 */
[----:B------:R-:W-:-:S04]  /*3070*/  @P0 FFMA.FTZ R101, R129, R103, R102 ;  /* 0x0000006781650223 */ /* 0x000fc80000010066 */
[----:B------:R-:W-:Y:S01]  /*3080*/  @P0 FADD.FTZ R101, R146, -R101 ;  /* 0x8000006592650221 */ /* 0x000fe20000010000 */
[----:B------:R-:W-:Y:S02]  /*3090*/  @P1 SEL R97, R100, RZ, P6 ;  /* 0x000000ff64611207 */ /* 0x000fe40003000000 */
[----:B------:R-:W-:Y:S01]  /*30a0*/  @P1 LOP3.LUT P6, RZ, R7, 0xff0000, RZ, 0xc0, !PT ;  /* 0x00ff000007ff1812 */ /* 0x000fe200078cc0ff */
[----:B------:R-:W-:Y:S02]  /*30b0*/  @P0 FFMA.FTZ R152, R148, R101, R66 ;  /* 0x0000006594980223 */ /* 0x000fe40000010042 */
[----:B------:R-:W0:Y:S02]  /*30c0*/  @P1 LDC.64 R100, c[0x0][0x408] ;  /* 0x00010200ff641b82 */ /* 0x000e240000000a00 */
[----:B0-----:R-:W-:-:S04]  /*30d0*/  @P1 FMUL.FTZ R101, R152, R101 ;  /* 0x0000006598651220 */ /* 0x001fc80000410000 */
[----:B------:R-:W-:-:S05]  /*30e0*/  @P1 FMUL.FTZ R100, R101, R100 ;  /* 0x0000006465641220 */ /* 0x000fca0000410000 */
[----:B------:R-:W-:Y:S01]  /*30f0*/  @P1 SEL R98, R100, RZ, P6 ;  /* 0x000000ff64621207 */ /* 0x000fe20003000000 */
[----:B------:R-:W-:Y:S06]  /*3100*/  @!P1 BRA `(.L_x_11887) ;  /* 0x0000000000b89947 */ /* 0x000fec0003800000 */
[----:B------:R-:W-:Y:S01]  /*3110*/  @P0 FFMA.FTZ R100, R144, R103, R102 ;  /* 0x0000006790640223 */ /* 0x000fe20000010066 */
[----:B------:R-:W-:-:S03]  /*3120*/  ISETP.GE.U32.AND P6, PT, R7, 0x1000000, PT ;  /* 0x010000000700780c */ /* 0x000fc60003fc6070 */
[----:B------:R-:W-:Y:S01]  /*3130*/  @P0 FADD.FTZ R99, R147, -R100 ;  /* 0x8000006493630221 */ /* 0x000fe20000010000 */
[----:B------:R-:W-:-:S03]  /*3140*/  MOV R100, R67 ;  /* 0x0000004300647202 */ /* 0x000fc60000000f00 */
[----:B------:R-:W-:-:S04]  /*3150*/  @P0 FFMA.FTZ R100, R148, R99, R67 ;  /* 0x0000006394640223 */ /* 0x000fc80000010043 */
[----:B------:R-:W-:-:S04]  /*3160*/  FMUL.FTZ R99, R100, UR13 ;  /* 0x0000000d64637c20 */ /* 0x000fc80008410000 */
[----:B------:R-:W-:-:S05]  /*3170*/  FMUL.FTZ R99, R99, UR12 ;  /* 0x0000000c63637c20 */ /* 0x000fca0008410000 */
[----:B------:R-:W-:Y:S01]  /*3180*/  SEL R99, R99, RZ, P6 ;  /* 0x000000ff63637207 */ /* 0x000fe20003000000 */
[----:B------:R-:W-:Y:S06]  /*3190*/  BRA `(.L_x_11887) ;  /* 0x0000000000947947 */ /* 0x000fec0003800000 */
.L_x_11894:
[----:B------:R-:W0:Y:S01]  /*31a0*/  @P1 LDC.64 R24, c[0x0][0x408] ;  /* 0x00010200ff181b82 */ /* 0x000e220000000a00 */
[----:B------:R-:W-:Y:S01]  /*31b0*/  @P0 FFMA.FTZ R26, R144, R103, R102 ;  /* 0x00000067901a0223 */ /* 0x000fe20000010066 */
[----:B-----5:R-:W-:Y:S02]  /*31c0*/  MOV R152, R67 ;  /* 0x0000004300987202 */ /* 0x020fe40000000f00 */
[----:B------:R-:W-:Y:S01]  /*31d0*/  @P1 ISETP.GE.U32.AND P6, PT, R7, 0x1000000, PT ;  /* 0x010000000700180c */ /* 0x000fe20003fc6070 */
[----:B------:R-:W-:-:S03]  /*31e0*/  @P0 FADD.FTZ R26, R147, -R26 ;  /* 0x8000001a931a0221 */ /* 0x000fc60000010000 */
[----:B------:R-:W1:Y:S01]  /*31f0*/  @P1 LDC.64 R100, c[0x0][0x408] ;  /* 0x00010200ff641b82 */ /* 0x000e620000000a00 */
[----:B------:R-:W-:-:S07]  /*3200*/  @P0 FFMA.FTZ R152, R148, R26, R67 ;  /* 0x0000001a94980223 */ /* 0x000fce0000010043 */
[----:B------:R-:W2:Y:S01]  /*3210*/  @P1 LDC.64 R26, c[0x0][0x408] ;  /* 0x00010200ff1a1b82 */ /* 0x000ea20000000a00 */
[----:B0-----:R-:W-:-:S04]  /*3220*/  @P1 FMUL.FTZ R25, R152, R25 ;  /* 0x0000001998191220 */ /* 0x001fc80000410000 */
[----:B------:R-:W-:Y:S01]  /*3230*/  @P1 FMUL.FTZ R24, R25, R24 ;  /* 0x0000001819181220 */ /* 0x000fe20000410000 */
[----:B------:R-:W-:-:S04]  /*3240*/  @P0 FFMA.FTZ R25, R3, R103, R102 ;  /* 0x0000006703190223 */ /* 0x000fc80000010066 */
[----:B------:R-:W-:Y:S01]  /*3250*/  @P0 FADD.FTZ R25, R108, -R25 ;  /* 0x800000196c190221 */ /* 0x000fe20000010000 */
[----:B------:R-:W-:Y:S02]  /*3260*/  @P1 SEL R99, R24, RZ, P6 ;  /* 0x000000ff18631207 */ /* 0x000fe40003000000 */
[----:B------:R-:W-:Y:S01]  /*3270*/  MOV R24, R64 ;  /* 0x0000004000187202 */ /* 0x000fe20000000f00 */
[----:B------:R-:W-:Y:S01]  /*3280*/  @P0 FFMA.FTZ R24, R148, R25, R64 ;  /* 0x0000001994180223 */ /* 0x000fe20000010040 */
[----:B------:R-:W-:Y:S02]  /*3290*/  @P1 LOP3.LUT P6, RZ, R7, 0xff, RZ, 0xc0, !PT ;  /* 0x000000ff07ff1812 */ /* 0x000fe400078cc0ff */
[----:B------:R-:W-:Y:S01]  /*32a0*/  MOV R25, R65 ;  /* 0x0000004100197202 */ /* 0x000fe20000000f00 */
[----:B--2---:R-:W-:-:S04]  /*32b0*/  @P1 FMUL.FTZ R27, R24, R27 ;  /* 0x0000001b181b1220 */ /* 0x004fc80000410000 */
[----:B------:R-:W-:-:S05]  /*32c0*/  @P1 FMUL.FTZ R26, R27, R26 ;  /* 0x0000001a1b1a1220 */ /* 0x000fca0000410000 */
[----:B------:R-:W-:Y:S01]  /*32d0*/  @P1 SEL R96, R26, RZ, P6 ;  /* 0x000000ff1a601207 */ /* 0x000fe20003000000 */
[----:B------:R-:W-:Y:S01]  /*32e0*/  @P0 FFMA.FTZ R26, R110, R103, R102 ;  /* 0x000000676e1a0223 */ /* 0x000fe20000010066 */
[----:B------:R-:W-:-:S03]  /*32f0*/  @P1 LOP3.LUT P6, RZ, R7, 0xff00, RZ, 0xc0, !PT ;  /* 0x0000ff0007ff1812 */ /* 0x000fc600078cc0ff */
[----:B------:R-:W-:-:S04]  /*3300*/  @P0 FADD.FTZ R26, R131, -R26 ;  /* 0x8000001a831a0221 */ /* 0x000fc80000010000 */
[----:B------:R-:W-:Y:S02]  /*3310*/  @P0 FFMA.FTZ R25, R148, R26, R65 ;  /* 0x0000001a94190223 */ /* 0x000fe40000010041 */
[----:B------:R-:W0:Y:S02]  /*3320*/  @P1 LDC.64 R26, c[0x0][0x408] ;  /* 0x00010200ff1a1b82 */ /* 0x000e240000000a00 */
        /* <DEDUP_REMOVED lines=9> */
[----:B-1----:R-:W-:-:S04]  /*33c0*/  @P1 FMUL.FTZ R101, R26, R101 ;  /* 0x000000651a651220 */ /* 0x002fc80000410000 */
[----:B------:R-:W-:-:S05]  /*33d0*/  @P1 FMUL.FTZ R100, R101, R100 ;  /* 0x0000006465641220 */ /* 0x000fca0000410000 */
[----:B------:R-:W-:-:S07]  /*33e0*/  @P1 SEL R98, R100, RZ, P6 ;  /* 0x000000ff64621207 */ /* 0x000fce0003000000 */
.L_x_11887:
[----:B------:R-:W-:Y:S05]  /*33f0*/  BSYNC.RECONVERGENT B0 ;  /* 0x0000000000007941 */ /* 0x000fea0003800200 */
.L_x_11878:
        /* <DEDUP_REMOVED lines=10> */
.L_x_11877:
[----:B------:R-:W-:Y:S05]  /*34a0*/  BSYNC.RECONVERGENT B1 ;  /* 0x0000000000017941 */ /* 0x000fea0003800200 */
.L_x_11876:
        /* <DEDUP_REMOVED lines=10> */
[----:B-1----:R-:W1:Y:S01]  /*3550*/  @P1 LDC.64 R26, c[0x0][0x408] ;  /* 0x00010200ff1a1b82 */ /* 0x002e620000000a00 */
[-CC-:B------:R-:W-:Y:S01]  /*3560*/  @P0 FFMA.FTZ R25, R109, R103.reuse, R102.reuse ;  /* 0x000000676d190223 */ /* 0x180fe20000010066 */
[----:B-----5:R-:W-:Y:S01]  /*3570*/  MOV R24, R68 ;  /* 0x0000004400187202 */ /* 0x020fe20000000f00 */
[----:B------:R-:W-:Y:S01]  /*3580*/  @P0 FFMA.FTZ R100, R112, R103, R102 ;  /* 0x0000006770640223 */ /* 0x000fe20000010066 */
[----:B------:R-:W-:Y:S01]  /*3590*/  @P1 LOP3.LUT P6, RZ, R6, 0xff, RZ, 0xc0, !PT ;  /* 0x000000ff06ff1812 */ /* 0x000fe200078cc0ff */
[----:B------:R-:W-:Y:S02]  /*35a0*/  @P0 FADD.FTZ R25, R18, -R25 ;  /* 0x8000001912190221 */ /* 0x000fe40000010000 */
[----:B------:R-:W-:Y:S02]  /*35b0*/  @P0 FADD.FTZ R100, R111, -R100 ;  /* 0x800000646f640221 */ /* 0x000fe40000010000 */
[C---:B------:R-:W-:Y:S01]  /*35c0*/  @P0 FFMA.FTZ R24, R148.reuse, R25, R68 ;  /* 0x0000001994180223 */ /* 0x040fe20000010044 */
[----:B------:R-:W-:Y:S01]  /*35d0*/  MOV R25, R69 ;  /* 0x0000004500197202 */ /* 0x000fe20000000f00 */
[----:B------:R-:W-:-:S02]  /*35e0*/  @P0 FFMA.FTZ R25, R148, R100, R69 ;  /* 0x0000006494190223 */ /* 0x000fc40000010045 */
[----:B------:R-:W2:Y:S01]  /*35f0*/  @P1 LDC.64 R100, c[0x0][0x408] ;  /* 0x00010200ff641b82 */ /* 0x000ea20000000a00 */
[----:B-1----:R-:W-:-:S04]  /*3600*/  @P1 FMUL.FTZ R27, R24, R27 ;  /* 0x0000001b181b1220 */ /* 0x002fc80000410000 */
[----:B------:R-:W-:-:S05]  /*3610*/  @P1 FMUL.FTZ R26, R27, R26 ;  /* 0x0000001a1b1a1220 */ /* 0x000fca0000410000 */
[----:B------:R-:W-:Y:S02]  /*3620*/  @P1 SEL R96, R26, RZ, P6 ;  /* 0x000000ff1a601207 */ /* 0x000fe40003000000 */
[----:B------:R-:W1:Y:S01]  /*3630*/  @P1 LDC.64 R26, c[0x0][0x408] ;  /* 0x00010200ff1a1b82 */ /* 0x000e620000000a00 */
[----:B------:R-:W-:Y:S01]  /*3640*/  @P1 LOP3.LUT P6, RZ, R6, 0xff00, RZ, 0xc0, !PT ;  /* 0x0000ff0006ff1812 */ /* 0x000fe200078cc0ff */
[----:B-1----:R-:W-:-:S04]  /*3650*/  @P1 FMUL.FTZ R27, R25, R27 ;  /* 0x0000001b191b1220 */ /* 0x002fc80000410000 */
[----:B------:R-:W-:Y:S01]  /*3660*/  @P1 FMUL.FTZ R26, R27, R26 ;  /* 0x0000001a1b1a1220 */ /* 0x000fe20000410000 */
[----:B------:R-:W-:-:S04]  /*3670*/  @P0 FFMA.FTZ R27, R121, R103, R102 ;  /* 0x00000067791b0223 */ /* 0x000fc80000010066 */
[----:B------:R-:W-:Y:S01]  /*3680*/  @P0 FADD.FTZ R27, R130, -R27 ;  /* 0x8000001b821b0221 */ /* 0x000fe20000010000 */
[----:B------:R-:W-:Y:S02]  /*3690*/  @P1 SEL R97, R26, RZ, P6 ;  /* 0x000000ff1a611207 */ /* 0x000fe40003000000 */
[----:B------:R-:W-:Y:S01]  /*36a0*/  MOV R26, R70 ;  /* 0x00000046001a7202 */ /* 0x000fe20000000f00 */
[----:B------:R-:W-:Y:S01]  /*36b0*/  @P0 FFMA.FTZ R26, R148, R27, R70 ;  /* 0x0000001b941a0223 */ /* 0x000fe20000010046 */
[----:B------:R-:W-:-:S03]  /*36c0*/  @P1 LOP3.LUT P6, RZ, R6, 0xff0000, RZ, 0xc0, !PT ;  /* 0x00ff000006ff1812 */ /* 0x000fc600078cc0ff */
[----:B--2---:R-:W-:-:S04]  /*36d0*/  @P1 FMUL.FTZ R101, R26, R101 ;  /* 0x000000651a651220 */ /* 0x004fc80000410000 */
[----:B------:R-:W-:-:S05]  /*36e0*/  @P1 FMUL.FTZ R100, R101, R100 ;  /* 0x0000006465641220 */ /* 0x000fca0000410000 */
[----:B------:R-:W-:Y:S01]  /*36f0*/  @P1 SEL R98, R100, RZ, P6 ;  /* 0x000000ff64621207 */ /* 0x000fe20003000000 */
[----:B------:R-:W-:-:S04]  /*3700*/  @P0 FFMA.FTZ R100, R138, R103, R102 ;  /* 0x000000678a640223 */ /* 0x000fc80000010066 */
[----:B------:R-:W-:Y:S01]  /*3710*/  @P0 FADD.FTZ R27, R143, -R100 ;  /* 0x800000648f1b0221 */ /* 0x000fe20000010000 */
[----:B------:R-:W-:-:S03]  /*3720*/  MOV R100, R71 ;  /* 0x0000004700647202 */ /* 0x000fc60000000f00 */
[----:B------:R-:W-:-:S05]  /*3730*/  @P0 FFMA.FTZ R100, R148, R27, R71 ;  /* 0x0000001b94640223 */ /* 0x000fca0000010047 */
[----:B------:R-:W-:Y:S01]  /*3740*/  MOV R27, R100 ;  /* 0x00000064001b7202 */ /* 0x000fe20000000f00 */
[----:B------:R-:W-:Y:S06]  /*3750*/  @!P1 BRA `(.L_x_11900) ;  /* 0x00000008005c9947 */ /* 0x000fec0003800000 */
[----:B------:R-:W-:Y:S01]  /*3760*/  FMUL.FTZ R99, R100, UR13 ;  /* 0x0000000d64637c20 */ /* 0x000fe20008410000 */
[----:B------:R-:W-:-:S03]  /*3770*/  ISETP.GE.U32.AND P6, PT, R6, 0x1000000, PT ;  /* 0x010000000600780c */ /* 0x000fc60003fc6070 */
[----:B------:R-:W-:-:S05]  /*3780*/  FMUL.FTZ R99, R99, UR12 ;  /* 0x0000000c63637c20 */ /* 0x000fca0008410000 */
[----:B------:R-:W-:Y:S01]  /*3790*/  SEL R99, R99, RZ, P6 ;  /* 0x000000ff63637207 */ /* 0x000fe20003000000 */
[----:B------:R-:W-:Y:S06]  /*37a0*/  BRA `(.L_x_11900) ;  /* 0x0000000800487947 */ /* 0x000fec0003800000 */
.L_x_11899:
[----:B-1----:R-:W-:Y:S01]  /*37b0*/  @P0 FFMA.FTZ R101, R109, R103, R102 ;  /* 0x000000676d650223 */ /* 0x002fe20000010066 */
[----:B0----5:R-:W-:Y:S02]  /*37c0*/  MOV R104, R68 ;  /* 0x0000004400687202 */ /* 0x021fe40000000f00 */
        /* <DEDUP_REMOVED lines=35> */
.L_x_11898:
[----:B------:R-:W-:-:S04]  /*3a00*/  UISETP.NE.U32.AND UP0, UPT, UR20, URZ, UPT ;  /* 0x000000ff1400728c */ /* 0x000fc8000bf05070 */
[----:B------:R-:W-:-:S06]  /*3a10*/  UISETP.NE.AND.EX UP0, UPT, UR21, URZ, UPT, UP0 ;  /* 0x000000ff1500728c */ /* 0x000fcc000bf05300 */
[----:B------:R-:W-:-:S13]  /*3a20*/  PLOP3.LUT P2, PT, PT, PT, UP0, 0x80, 0x8 ;  /* 0x000000000008781c */ /* 0x000fda0003f4f008 */
[----:B------:R-:W-:Y:S05]  /*3a30*/  @!P2 BRA `(.L_x_11901) ;  /* 0x0000000000eca947 */ /* 0x000fea0003800000 */
[-CC-:B01----:R-:W-:Y:S01]  /*3a40*/  FFMA.FTZ R105, R121, R103.reuse, R102.reuse ;  /* 0x0000006779697223 */ /* 0x183fe20000010066 */
        /* <DEDUP_REMOVED lines=27> */
.L_x_11903:
[----:B------:R-:W-:Y:S05]  /*3c00*/  BSYNC.RECONVERGENT B2 ;  /* 0x0000000000027941 */ /* 0x000fea0003800200 */
.L_x_11902:
        /* <DEDUP_REMOVED lines=11> */
.L_x_11905:
[----:B------:R-:W-:Y:S05]  /*3cc0*/  BSYNC.RECONVERGENT B2 ;  /* 0x0000000000027941 */ /* 0x000fea0003800200 */
.L_x_11904:
        /* <DEDUP_REMOVED lines=11> */
.L_x_11907:
[----:B------:R-:W-:Y:S05]  /*3d80*/  BSYNC.RECONVERGENT B2 ;  /* 0x0000000000027941 */ /* 0x000fea0003800200 */
.L_x_11906:
[----:B------:R-:W-:Y:S05]  /*3d90*/  @!P1 BRA `(.L_x_11900) ;  /* 0x0000000000cc9947 */ /* 0x000fea0003800000 */
[----:B------:R-:W-:Y:S01]  /*3da0*/  FMUL.FTZ R99, R27, UR13 ;  /* 0x0000000d1b637c20 */ /* 0x000fe20008410000 */
[----:B-----5:R-:W-:-:S03]  /*3db0*/  ISETP.GE.U32.AND P6, PT, R6, 0x1000000, PT ;  /* 0x010000000600780c */ /* 0x020fc60003fc6070 */
[----:B------:R-:W-:-:S05]  /*3dc0*/  FMUL.FTZ R99, R99, UR12 ;  /* 0x0000000c63637c20 */ /* 0x000fca0008410000 */
[----:B------:R-:W-:Y:S01]  /*3dd0*/  SEL R99, R99, RZ, P6 ;  /* 0x000000ff63637207 */ /* 0x000fe20003000000 */
[----:B------:R-:W-:Y:S06]  /*3de0*/  BRA `(.L_x_11900) ;  /* 0x0000000000b87947 */ /* 0x000fec0003800000 */
.L_x_11901:
        /* <DEDUP_REMOVED lines=11> */
.L_x_11909:
[----:B------:R-:W-:Y:S05]  /*3ea0*/  BSYNC.RECONVERGENT B2 ;  /* 0x0000000000027941 */ /* 0x000fea0003800200 */
.L_x_11908:
        /* <DEDUP_REMOVED lines=11> */
.L_x_11911:
[----:B------:R-:W-:Y:S05]  /*3f60*/  BSYNC.RECONVERGENT B2 ;  /* 0x0000000000027941 */ /* 0x000fea0003800200 */
.L_x_11910:
        /* <DEDUP_REMOVED lines=11> */
.L_x_11913:
[----:B------:R-:W-:Y:S05]  /*4020*/  BSYNC.RECONVERGENT B2 ;  /* 0x0000000000027941 */ /* 0x000fea0003800200 */
.L_x_11912:
[----:B------:R-:W-:Y:S05]  /*4030*/  @!P1 BRA `(.L_x_11900) ;  /* 0x0000000000249947 */ /* 0x000fea0003800000 */
[----:B-1----:R-:W-:Y:S01]  /*4040*/  FFMA.FTZ R100, R138, R103, R102 ;  /* 0x000000678a647223 */ /* 0x002fe20000010066 */
[----:B------:R-:W-:-:S03]  /*4050*/  ISETP.GT.AND P6, PT, R149, RZ, PT ;  /* 0x000000ff9500720c */ /* 0x000fc60003fc4270 */
[----:B------:R-:W-:-:S04]  /*4060*/  FADD.FTZ R99, R143, -R100 ;  /* 0x800000648f637221 */ /* 0x000fc80000010000 */
[----:B------:R-:W-:-:S05]  /*4070*/  FMUL.FTZ R99, R148, R99 ;  /* 0x0000006394637220 */ /* 0x000fca0000410000 */
[----:B------:R-:W-:Y:S02]  /*4080*/  FSEL R99, R99, RZ, P6 ;  /* 0x000000ff63637208 */ /* 0x000fe40003000000 */
[----:B-----5:R-:W-:-:S03]  /*4090*/  ISETP.GE.U32.AND P6, PT, R6, 0x1000000, PT ;  /* 0x010000000600780c */ /* 0x020fc60003fc6070 */
[----:B------:R-:W-:-:S04]  /*40a0*/  FMUL.FTZ R99, R99, UR13 ;  /* 0x0000000d63637c20 */ /* 0x000fc80008410000 */
[----:B------:R-:W-:-:S05]  /*40b0*/  FMUL.FTZ R99, R99, UR12 ;  /* 0x0000000c63637c20 */ /* 0x000fca0008410000 */
[----:B------:R-:W-:-:S07]  /*40c0*/  SEL R99, R99, RZ, P6 ;  /* 0x000000ff63637207 */ /* 0x000fce0003000000 */
.L_x_11900:
[----:B------:R-:W-:Y:S05]  /*40d0*/  BSYNC.RECONVERGENT B0 ;  /* 0x0000000000007941 */ /* 0x000fea0003800200 */
.L_x_11897:
        /* <DEDUP_REMOVED lines=8> */
.L_x_11896:
[----:B------:R-:W-:Y:S05]  /*4160*/  BSYNC.RECONVERGENT B1 ;  /* 0x0000000000017941 */ /* 0x000fea0003800200 */
.L_x_11895:
        /* <DEDUP_REMOVED lines=10> */
[----:B-12---:R-:W1:Y:S01]  /*4210*/  @P1 LDC.64 R100, c[0x0][0x408] ;  /* 0x00010200ff641b82 */ /* 0x006e620000000a00 */
[-CC-:B------:R-:W-:Y:S01]  /*4220*/  @P0 FFMA.FTZ R25, R19, R103.reuse, R102.reuse ;  /* 0x0000006713190223 */ /* 0x180fe20000010066 */
[-CC-:B0-----:R-:W-:Y:S01]  /*4230*/  @P0 FFMA.FTZ R104, R114, R103.reuse, R102.reuse ;  /* 0x0000006772680223 */ /* 0x181fe20000010066 */
[----:B-----5:R-:W-:Y:S01]  /*4240*/  MOV R24, R80 ;  /* 0x0000005000187202 */ /* 0x020fe20000000f00 */
[----:B------:R-:W-:Y:S01]  /*4250*/  @P0 FFMA.FTZ R105, R123, R103, R102 ;  /* 0x000000677b690223 */ /* 0x000fe20000010066 */
[----:B------:R-:W-:Y:S01]  /*4260*/  @P0 FADD.FTZ R25, R16, -R25 ;  /* 0x8000001910190221 */ /* 0x000fe20000010000 */
[----:B------:R-:W-:Y:S01]  /*4270*/  @P0 FADD.FTZ R104, R113, -R104 ;  /* 0x8000006871680221 */ /* 0x000fe20000010000 */
[----:B------:R-:W-:Y:S01]  /*4280*/  @P1 LOP3.LUT P3, RZ, R5, 0xff, RZ, 0xc0, !PT ;  /* 0x000000ff05ff1812 */ /* 0x000fe2000786c0ff */
[----:B------:R-:W0:Y:S01]  /*4290*/  @P1 LDC.64 R26, c[0x0][0x408] ;  /* 0x00010200ff1a1b82 */ /* 0x000e220000000a00 */
[C---:B------:R-:W-:Y:S01]  /*42a0*/  @P0 FFMA.FTZ R24, R148.reuse, R25, R80 ;  /* 0x0000001994180223 */ /* 0x040fe20000010050 */
[----:B------:R-:W-:Y:S01]  /*42b0*/  MOV R25, R81 ;  /* 0x0000005100197202 */ /* 0x000fe20000000f00 */
[----:B------:R-:W-:Y:S01]  /*42c0*/  @P0 FFMA.FTZ R25, R148, R104, R81 ;  /* 0x0000006894190223 */ /* 0x000fe20000010051 */
[----:B------:R-:W-:Y:S01]  /*42d0*/  @P0 FADD.FTZ R105, R128, -R105 ;  /* 0x8000006980690221 */ /* 0x000fe20000010000 */
[----:B------:R-:W-:-:S02]  /*42e0*/  @P0 FFMA.FTZ R152, R136, R103, R102 ;  /* 0x0000006788980223 */ /* 0x000fc40000010066 */
[----:B-1----:R-:W-:-:S04]  /*42f0*/  @P1 FMUL.FTZ R101, R25, R101 ;  /* 0x0000006519651220 */ /* 0x002fc80000410000 */
[----:B------:R-:W-:Y:S02]  /*4300*/  @P1 FMUL.FTZ R104, R101, R100 ;  /* 0x0000006465681220 */ /* 0x000fe40000410000 */
[----:B------:R-:W1:Y:S01]  /*4310*/  @P1 LDC.64 R100, c[0x0][0x408] ;  /* 0x00010200ff641b82 */ /* 0x000e620000000a00 */
[----:B0-----:R-:W-:-:S04]  /*4320*/  @P1 FMUL.FTZ R27, R24, R27 ;  /* 0x0000001b181b1220 */ /* 0x001fc80000410000 */
[----:B------:R-:W-:Y:S01]  /*4330*/  @P1 FMUL.FTZ R27, R27, R26 ;  /* 0x0000001a1b1b1220 */ /* 0x000fe20000410000 */
[----:B------:R-:W-:Y:S01]  /*4340*/  MOV R26, R82 ;  /* 0x00000052001a7202 */ /* 0x000fe20000000f00 */
[----:B------:R-:W-:-:S03]  /*4350*/  @P0 FFMA.FTZ R26, R148, R105, R82 ;  /* 0x00000069941a0223 */ /* 0x000fc60000010052 */
[----:B------:R-:W-:Y:S01]  /*4360*/  @P1 SEL R96, R27, RZ, P3 ;  /* 0x000000ff1b601207 */ /* 0x000fe20001800000 */
[----:B------:R-:W-:Y:S01]  /*4370*/  @P0 FADD.FTZ R27, R141, -R152 ;  /* 0x800000988d1b0221 */ /* 0x000fe20000010000 */
[----:B------:R-:W-:-:S04]  /*4380*/  @P1 LOP3.LUT P3, RZ, R5, 0xff00, RZ, 0xc0, !PT ;  /* 0x0000ff0005ff1812 */ /* 0x000fc8000786c0ff */
[----:B------:R-:W-:Y:S02]  /*4390*/  @P1 SEL R97, R104, RZ, P3 ;  /* 0x000000ff68611207 */ /* 0x000fe40001800000 */
[----:B------:R-:W-:Y:S01]  /*43a0*/  @P1 LOP3.LUT P3, RZ, R5, 0xff0000, RZ, 0xc0, !PT ;  /* 0x00ff000005ff1812 */ /* 0x000fe2000786c0ff */
[----:B-1----:R-:W-:-:S04]  /*43b0*/  @P1 FMUL.FTZ R101, R26, R101 ;  /* 0x000000651a651220 */ /* 0x002fc80000410000 */
[----:B------:R-:W-:Y:S01]  /*43c0*/  @P1 FMUL.FTZ R100, R101, R100 ;  /* 0x0000006465641220 */ /* 0x000fe20000410000 */
[----:B------:R-:W-:Y:S01]  /*43d0*/  MOV R101, R83 ;  /* 0x0000005300657202 */ /* 0x000fe20000000f00 */
[----:B------:R-:W-:-:S03]  /*43e0*/  @P0 FFMA.FTZ R101, R148, R27, R83 ;  /* 0x0000001b94650223 */ /* 0x000fc60000010053 */
[----:B------:R-:W-:Y:S02]  /*43f0*/  @P1 SEL R98, R100, RZ, P3 ;  /* 0x000000ff64621207 */ /* 0x000fe40001800000 */
[----:B------:R-:W-:Y:S01]  /*4400*/  MOV R27, R101 ;  /* 0x00000065001b7202 */ /* 0x000fe20000000f00 */
[----:B------:R-:W-:Y:S06]  /*4410*/  @!P1 BRA `(.L_x_11919) ;  /* 0x00000008005c9947 */ /* 0x000fec0003800000 */
[----:B------:R-:W-:Y:S01]  /*4420*/  FMUL.FTZ R99, R101, UR13 ;  /* 0x0000000d65637c20 */ /* 0x000fe20008410000 */
[----:B------:R-:W-:-:S03]  /*4430*/  ISETP.GE.U32.AND P3, PT, R5, 0x1000000, PT ;  /* 0x010000000500780c */ /* 0x000fc60003f66070 */
[----:B------:R-:W-:-:S05]  /*4440*/  FMUL.FTZ R99, R99, UR12 ;  /* 0x0000000c63637c20 */ /* 0x000fca0008410000 */
[----:B------:R-:W-:Y:S01]  /*4450*/  SEL R99, R99, RZ, P3 ;  /* 0x000000ff63637207 */ /* 0x000fe20001800000 */
[----:B------:R-:W-:Y:S06]  /*4460*/  BRA `(.L_x_11919) ;  /* 0x0000000800487947 */ /* 0x000fec0003800000 */
.L_x_11918:
[----:B-12---:R-:W-:Y:S01]  /*4470*/  @P0 FFMA.FTZ R101, R19, R103, R102 ;  /* 0x0000006713650223 */ /* 0x006fe20000010066 */
[----:B0----5:R-:W-:Y:S02]  /*4480*/  MOV R104, R80 ;  /* 0x0000005000687202 */ /* 0x021fe40000000f00 */
[----:B------:R-:W-:Y:S01]  /*4490*/  @P1 LOP3.LUT P3, RZ, R5, 0xff, RZ, 0xc0, !PT ;  /* 0x000000ff05ff1812 */ /* 0x000fe2000786c0ff */
        /* <DEDUP_REMOVED lines=34> */
.L_x_11917:
[----:B------:R-:W-:-:S04]  /*46c0*/  UISETP.NE.U32.AND UP0, UPT, UR20, URZ, UPT ;  /* 0x000000ff1400728c */ /* 0x000fc8000bf05070 */
[----:B------:R-:W-:-:S06]  /*46d0*/  UISETP.NE.AND.EX UP0, UPT, UR21, URZ, UPT, UP0 ;  /* 0x000000ff1500728c */ /* 0x000fcc000bf05300 */
[----:B------:R-:W-:-:S13]  /*46e0*/  PLOP3.LUT P2, PT, PT, PT, UP0, 0x80, 0x8 ;  /* 0x000000000008781c */ /* 0x000fda0003f4f008 */
[----:B------:R-:W-:Y:S05]  /*46f0*/  @!P2 BRA `(.L_x_11920) ;  /* 0x0000000000eca947 */ /* 0x000fea0003800000 */
[-CC-:B012---:R-:W-:Y:S01]  /*4700*/  FFMA.FTZ R105, R123, R103.reuse, R102.reuse ;  /* 0x000000677b697223 */ /* 0x187fe20000010066 */
        /* <DEDUP_REMOVED lines=27> */
.L_x_11922:
[----:B------:R-:W-:Y:S05]  /*48c0*/  BSYNC.RECONVERGENT B2 ;  /* 0x0000000000027941 */ /* 0x000fea0003800200 */
.L_x_11921:
        /* <DEDUP_REMOVED lines=11> */
.L_x_11924:
[----:B------:R-:W-:Y:S05]  /*4980*/  BSYNC.RECONVERGENT B2 ;  /* 0x0000000000027941 */ /* 0x000fea0003800200 */
.L_x_11923:
        /* <DEDUP_REMOVED lines=11> */
.L_x_11926:
[----:B------:R-:W-:Y:S05]  /*4a40*/  BSYNC.RECONVERGENT B2 ;  /* 0x0000000000027941 */ /* 0x000fea0003800200 */
.L_x_11925:
[----:B------:R-:W-:Y:S05]  /*4a50*/  @!P1 BRA `(.L_x_11919) ;  /* 0x0000000000cc9947 */ /* 0x000fea0003800000 */
[----:B------:R-:W-:Y:S01]  /*4a60*/  FMUL.FTZ R99, R27, UR13 ;  /* 0x0000000d1b637c20 */ /* 0x000fe20008410000 */
[----:B-----5:R-:W-:-:S03]  /*4a70*/  ISETP.GE.U32.AND P3, PT, R5, 0x1000000, PT ;  /* 0x010000000500780c */ /* 0x020fc60003f66070 */
[----:B------:R-:W-:-:S05]  /*4a80*/  FMUL.FTZ R99, R99, UR12 ;  /* 0x0000000c63637c20 */ /* 0x000fca0008410000 */
[----:B------:R-:W-:Y:S01]  /*4a90*/  SEL R99, R99, RZ, P3 ;  /* 0x000000ff63637207 */ /* 0x000fe20001800000 */
[----:B------:R-:W-:Y:S06]  /*4aa0*/  BRA `(.L_x_11919) ;  /* 0x0000000000b87947 */ /* 0x000fec0003800000 */
.L_x_11920:
[----:B------:R-:W-:Y:S04]  /*4ab0*/  BSSY.RECONVERGENT B2, `(.L_x_11927) ;  /* 0x000000b000027945 */ /* 0x000fe80003800200 */
[----:B------:R-:W-:Y:S05]  /*4ac0*/  @!P1 BRA `(.L_x_11928) ;  /* 0x0000000000249947 */ /* 0x000fea0003800000 */
[----:B-12---:R-:W-:Y:S01]  /*4ad0*/  FFMA.FTZ R101, R19, R103, R102 ;  /* 0x0000006713657223 */ /* 0x006fe20000010066 */
        /* <DEDUP_REMOVED lines=8> */
.L_x_11928:
[----:B------:R-:W-:Y:S05]  /*4b60*/  BSYNC.RECONVERGENT B2 ;  /* 0x0000000000027941 */ /* 0x000fea0003800200 */
.L_x_11927:
        /* <DEDUP_REMOVED lines=11> */
.L_x_11930:
[----:B------:R-:W-:Y:S05]  /*4c20*/  BSYNC.RECONVERGENT B2 ;  /* 0x0000000000027941 */ /* 0x000fea0003800200 */
.L_x_11929:
        /* <DEDUP_REMOVED lines=11> */
.L_x_11932:
[----:B------:R-:W-:Y:S05]  /*4ce0*/  BSYNC.RECONVERGENT B2 ;  /* 0x0000000000027941 */ /* 0x000fea0003800200 */
.L_x_11931:
[----:B------:R-:W-:Y:S05]  /*4cf0*/  @!P1 BRA `(.L_x_11919) ;  /* 0x0000000000249947 */ /* 0x000fea0003800000 */
[----:B-12---:R-:W-:Y:S01]  /*4d00*/  FFMA.FTZ R100, R136, R103, R102 ;  /* 0x0000006788647223 */ /* 0x006fe20000010066 */
        /* <DEDUP_REMOVED lines=8> */
.L_x_11919:
[----:B------:R-:W-:Y:S05]  /*4d90*/  BSYNC.RECONVERGENT B0 ;  /* 0x0000000000007941 */ /* 0x000fea0003800200 */
.L_x_11916:
[----:B012---:R-:W0:Y:S08]  /*4da0*/  @P2 LDC.64 R104, c[0x0][0x478] ;  /* 0x00011e00ff682b82 */ /* 0x007e300000000a00 */
[----:B------:R-:W1:Y:S01]  /*4db0*/  @P1 LDC.64 R100, c[0x0][0x468] ;  /* 0x00011a00ff641b82 */ /* 0x000e620000000a00 */
[C---:B0-----:R-:W-:Y:S01]  /*4dc0*/  @P2 IMAD.WIDE.U32 R104, R107.reuse, 0x10, R104 ;  /* 0x000000106b682825 */ /* 0x041fe200078e0068 */
[----:B------:R-:W-:-:S04]  /*4dd0*/  IADD3 R107, PT, PT, R107, 0x20, RZ ;  /* 0x000000206b6b7810 */ /* 0x000fc80007ffe0ff */
[----:B------:R3:W-:Y:S01]  /*4de0*/  @P2 STG.E.128 desc[UR6][R104.64], R24 ;  /* 0x0000001868002986 */ /* 0x0007e2000c101d06 */
[C---:B-1----:R-:W-:Y:S01]  /*4df0*/  @P1 IMAD.WIDE.U32 R100, R106.reuse, 0x10, R100 ;  /* 0x000000106a641825 */ /* 0x042fe200078e0064 */
[----:B------:R-:W-:-:S04]  /*4e00*/  IADD3 R106, PT, PT, R106, 0x20, RZ ;  /* 0x000000206a6a7810 */ /* 0x000fc80007ffe0ff */
[----:B------:R3:W-:Y:S03]  /*4e10*/  @P1 STG.E.128 desc[UR6][R100.64], R96 ;  /* 0x0000006064001986 */ /* 0x0007e6000c101d06 */
.L_x_11915:
[----:B------:R-:W-:Y:S05]  /*4e20*/  BSYNC.RECONVERGENT B1 ;  /* 0x0000000000017941 */ /* 0x000fea0003800200 */
.L_x_11914:
        /* <DEDUP_REMOVED lines=10> */
[----:B-123--:R-:W1:Y:S01]  /*4ed0*/  @P1 LDC.64 R100, c[0x0][0x408] ;  /* 0x00010200ff641b82 */ /* 0x00ee620000000a00 */
        /* <DEDUP_REMOVED lines=12> */
[----:B------:R-:W-:Y:S01]  /*4fa0*/  @P0 FFMA.FTZ R152, R134, R103, R102 ;  /* 0x0000006786980223 */ /* 0x000fe20000010066 */
[----:B------:R-:W-:Y:S01]  /*4fb0*/  @P1 LOP3.LUT P4, RZ, R4, 0xff0000, RZ, 0xc0, !PT ;  /* 0x00ff000004ff1812 */ /* 0x000fe2000788c0ff */
        /* <DEDUP_REMOVED lines=10> */
[----:B------:R-:W-:Y:S01]  /*5060*/  @P1 SEL R97, R104, RZ, P3 ;  /* 0x000000ff68611207 */ /* 0x000fe20001800000 */
        /* <DEDUP_REMOVED lines=12> */
.L_x_11937:
[----:B-123--:R-:W-:Y:S01]  /*5130*/  @P0 FFMA.FTZ R101, R17, R103, R102 ;  /* 0x0000006711650223 */ /* 0x00efe20000010066 */
        /* <DEDUP_REMOVED lines=36> */
.L_x_11936:
[----:B------:R-:W-:-:S04]  /*5380*/  UISETP.NE.U32.AND UP0, UPT, UR20, URZ, UPT ;  /* 0x000000ff1400728c */ /* 0x000fc8000bf05070 */
[----:B------:R-:W-:-:S06]  /*5390*/  UISETP.NE.AND.EX UP0, UPT, UR21, URZ, UPT, UP0 ;  /* 0x000000ff1500728c */ /* 0x000fcc000bf05300 */
[----:B------:R-:W-:-:S13]  /*53a0*/  PLOP3.LUT P2, PT, PT, PT, UP0, 0x80, 0x8 ;  /* 0x000000000008781c */ /* 0x000fda0003f4f008 */
[----:B------:R-:W-:Y:S05]  /*53b0*/  @!P2 BRA `(.L_x_11939) ;  /* 0x0000000000eca947 */ /* 0x000fea0003800000 */
[-CC-:B0123--:R-:W-:Y:S01]  /*53c0*/  FFMA.FTZ R105, R125, R103.reuse, R102.reuse ;  /* 0x000000677d697223 */ /* 0x18ffe20000010066 */
        /* <DEDUP_REMOVED lines=27> */
.L_x_11941:
[----:B------:R-:W-:Y:S05]  /*5580*/  BSYNC.RECONVERGENT B2 ;  /* 0x0000000000027941 */ /* 0x000fea0003800200 */
.L_x_11940:
        /* <DEDUP_REMOVED lines=11> */
.L_x_11943:
[----:B------:R-:W-:Y:S05]  /*5640*/  BSYNC.RECONVERGENT B2 ;  /* 0x0000000000027941 */ /* 0x000fea0003800200 */
.L_x_11942:
        /* <DEDUP_REMOVED lines=11> */
.L_x_11945:
[----:B------:R-:W-:Y:S05]  /*5700*/  BSYNC.RECONVERGENT B2 ;  /* 0x0000000000027941 */ /* 0x000fea0003800200 */
.L_x_11944:
[----:B------:R-:W-:Y:S05]  /*5710*/  @!P1 BRA `(.L_x_11938) ;  /* 0x0000000000cc9947 */ /* 0x000fea0003800000 */
[----:B------:R-:W-:Y:S01]  /*5720*/  FMUL.FTZ R99, R27, UR13 ;  /* 0x0000000d1b637c20 */ /* 0x000fe20008410000 */
[----:B-----5:R-:W-:-:S03]  /*5730*/  ISETP.GE.U32.AND P3, PT, R4, 0x1000000, PT ;  /* 0x010000000400780c */ /* 0x020fc60003f66070 */
[----:B------:R-:W-:-:S05]  /*5740*/  FMUL.FTZ R99, R99, UR12 ;  /* 0x0000000c63637c20 */ /* 0x000fca0008410000 */
[----:B------:R-:W-:Y:S01]  /*5750*/  SEL R99, R99, RZ, P3 ;  /* 0x000000ff63637207 */ /* 0x000fe20001800000 */
[----:B------:R-:W-:Y:S06]  /*5760*/  BRA `(.L_x_11938) ;  /* 0x0000000000b87947 */ /* 0x000fec0003800000 */
.L_x_11939:
[----:B------:R-:W-:Y:S04]  /*5770*/  BSSY.RECONVERGENT B2, `(.L_x_11946) ;  /* 0x000000b000027945 */ /* 0x000fe80003800200 */
[----:B------:R-:W-:Y:S05]  /*5780*/  @!P1 BRA `(.L_x_11947) ;  /* 0x0000000000249947 */ /* 0x000fea0003800000 */
[----:B-123--:R-:W-:Y:S01]  /*5790*/  FFMA.FTZ R101, R17, R103, R102 ;  /* 0x0000006711657223 */ /* 0x00efe20000010066 */
        /* <DEDUP_REMOVED lines=8> */
.L_x_11947:
[----:B------:R-:W-:Y:S05]  /*5820*/  BSYNC.RECONVERGENT B2 ;  /* 0x0000000000027941 */ /* 0x000fea0003800200 */
.L_x_11946:
        /* <DEDUP_REMOVED lines=11> */
.L_x_11949:
[----:B------:R-:W-:Y:S05]  /*58e0*/  BSYNC.RECONVERGENT B2 ;  /* 0x0000000000027941 */ /* 0x000fea0003800200 */
.L_x_11948:
        /* <DEDUP_REMOVED lines=11> */
.L_x_11951:
[----:B------:R-:W-:Y:S05]  /*59a0*/  BSYNC.RECONVERGENT B2 ;  /* 0x0000000000027941 */ /* 0x000fea0003800200 */
.L_x_11950:
[----:B------:R-:W-:Y:S05]  /*59b0*/  @!P1 BRA `(.L_x_11938) ;  /* 0x0000000000249947 */ /* 0x000fea0003800000 */
[----:B-123--:R-:W-:Y:S01]  /*59c0*/  FFMA.FTZ R100, R134, R103, R102 ;  /* 0x0000006786647223 */ /* 0x00efe20000010066 */
        /* <DEDUP_REMOVED lines=8> */
.L_x_11938:
[----:B------:R-:W-:Y:S05]  /*5a50*/  BSYNC.RECONVERGENT B0 ;  /* 0x0000000000007941 */ /* 0x000fea0003800200 */
.L_x_11935:
[----:B0123--:R-:W0:Y:S08]  /*5a60*/  @P2 LDC.64 R104, c[0x0][0x478] ;  /* 0x00011e00ff682b82 */ /* 0x00fe300000000a00 */
[----:B------:R-:W1:Y:S01]  /*5a70*/  @P1 LDC.64 R100, c[0x0][0x468] ;  /* 0x00011a00ff641b82 */ /* 0x000e620000000a00 */
[C---:B0-----:R-:W-:Y:S01]  /*5a80*/  @P2 IMAD.WIDE.U32 R104, R107.reuse, 0x10, R104 ;  /* 0x000000106b682825 */ /* 0x041fe200078e0068 */
[----:B------:R-:W-:-:S04]  /*5a90*/  IADD3 R107, PT, PT, R107, 0x20, RZ ;  /* 0x000000206b6b7810 */ /* 0x000fc80007ffe0ff */
[----:B------:R4:W-:Y:S01]  /*5aa0*/  @P2 STG.E.128 desc[UR6][R104.64], R24 ;  /* 0x0000001868002986 */ /* 0x0009e2000c101d06 */
[C---:B-1----:R-:W-:Y:S01]  /*5ab0*/  @P1 IMAD.WIDE.U32 R100, R106.reuse, 0x10, R100 ;  /* 0x000000106a641825 */ /* 0x042fe200078e0064 */
[----:B------:R-:W-:-:S04]  /*5ac0*/  IADD3 R106, PT, PT, R106, 0x20, RZ ;  /* 0x000000206a6a7810 */ /* 0x000fc80007ffe0ff */
[----:B------:R4:W-:Y:S03]  /*5ad0*/  @P1 STG.E.128 desc[UR6][R100.64], R96 ;  /* 0x0000006064001986 */ /* 0x0009e6000c101d06 */
.L_x_11934:
[----:B------:R-:W-:Y:S05]  /*5ae0*/  BSYNC.RECONVERGENT B1 ;  /* 0x0000000000017941 */ /* 0x000fea0003800200 */
.L_x_11933:
        /* <DEDUP_REMOVED lines=10> */
[----:B-1234-:R-:W1:Y:S01]  /*5b90*/  @P1 LDC.64 R100, c[0x0][0x408] ;  /* 0x00010200ff641b82 */ /* 0x01ee620000000a00 */
[-CC-:B------:R-:W-:Y:S01]  /*5ba0*/  @P0 FFMA.FTZ R24, R15, R103.reuse, R102.reuse ;  /* 0x000000670f180223 */ /* 0x180fe20000010066 */
[-CC-:B0-----:R-:W-:Y:S01]  /*5bb0*/  @P0 FFMA.FTZ R104, R118, R103.reuse, R102.reuse ;  /* 0x0000006776680223 */ /* 0x181fe20000010066 */
[----:B------:R-:W-:Y:S01]  /*5bc0*/  @P0 FFMA.FTZ R105, R127, R103, R102 ;  /* 0x000000677f690223 */ /* 0x000fe20000010066 */
[----:B-----5:R-:W-:Y:S01]  /*5bd0*/  @P1 LOP3.LUT P3, RZ, R2, 0xff, RZ, 0xc0, !PT ;  /* 0x000000ff02ff1812 */ /* 0x020fe2000786c0ff */
[----:B------:R-:W-:Y:S01]  /*5be0*/  @P0 FADD.FTZ R25, R13, -R24 ;  /* 0x800000180d190221 */ /* 0x000fe20000010000 */
[----:B------:R-:W-:Y:S01]  /*5bf0*/  @P0 FADD.FTZ R104, R117, -R104 ;  /* 0x8000006875680221 */ /* 0x000fe20000010000 */
[----:B------:R-:W-:Y:S01]  /*5c00*/  MOV R24, R88 ;  /* 0x0000005800187202 */ /* 0x000fe20000000f00 */
        /* <DEDUP_REMOVED lines=30> */
.L_x_11956:
[----:B-1234-:R-:W-:Y:S01]  /*5df0*/  @P0 FFMA.FTZ R100, R15, R103, R102 ;  /* 0x000000670f640223 */ /* 0x01efe20000010066 */
        /* <DEDUP_REMOVED lines=36> */
.L_x_11955:
[----:B------:R-:W-:-:S04]  /*6040*/  UISETP.NE.U32.AND UP0, UPT, UR20, URZ, UPT ;  /* 0x000000ff1400728c */ /* 0x000fc8000bf05070 */
[----:B------:R-:W-:-:S06]  /*6050*/  UISETP.NE.AND.EX UP0, UPT, UR21, URZ, UPT, UP0 ;  /* 0x000000ff1500728c */ /* 0x000fcc000bf05300 */
[----:B------:R-:W-:-:S13]  /*6060*/  PLOP3.LUT P2, PT, PT, PT, UP0, 0x80, 0x8 ;  /* 0x000000000008781c */ /* 0x000fda0003f4f008 */
[----:B------:R-:W-:Y:S05]  /*6070*/  @!P2 BRA `(.L_x_11958) ;  /* 0x0000000000eca947 */ /* 0x000fea0003800000 */
[-CC-:B01234-:R-:W-:Y:S01]  /*6080*/  FFMA.FTZ R105, R127, R103.reuse, R102.reuse ;  /* 0x000000677f697223 */ /* 0x19ffe20000010066 */
        /* <DEDUP_REMOVED lines=27> */
.L_x_11960:
[----:B------:R-:W-:Y:S05]  /*6240*/  BSYNC.RECONVERGENT B2 ;  /* 0x0000000000027941 */ /* 0x000fea0003800200 */
.L_x_11959:
        /* <DEDUP_REMOVED lines=11> */
.L_x_11962:
[----:B------:R-:W-:Y:S05]  /*6300*/  BSYNC.RECONVERGENT B2 ;  /* 0x0000000000027941 */ /* 0x000fea0003800200 */
.L_x_11961:
        /* <DEDUP_REMOVED lines=11> */
.L_x_11964:
[----:B------:R-:W-:Y:S05]  /*63c0*/  BSYNC.RECONVERGENT B2 ;  /* 0x0000000000027941 */ /* 0x000fea0003800200 */
.L_x_11963:
[----:B------:R-:W-:Y:S05]  /*63d0*/  @!P1 BRA `(.L_x_11957) ;  /* 0x0000000000cc9947 */ /* 0x000fea0003800000 */
[----:B------:R-:W-:Y:S01]  /*63e0*/  FMUL.FTZ R99, R27, UR13 ;  /* 0x0000000d1b637c20 */ /* 0x000fe20008410000 */
[----:B-----5:R-:W-:-:S03]  /*63f0*/  ISETP.GE.U32.AND P3, PT, R2, 0x1000000, PT ;  /* 0x010000000200780c */ /* 0x020fc60003f66070 */
[----:B------:R-:W-:-:S05]  /*6400*/  FMUL.FTZ R99, R99, UR12 ;  /* 0x0000000c63637c20 */ /* 0x000fca0008410000 */
[----:B------:R-:W-:Y:S01]  /*6410*/  SEL R99, R99, RZ, P3 ;  /* 0x000000ff63637207 */ /* 0x000fe20001800000 */
[----:B------:R-:W-:Y:S06]  /*6420*/  BRA `(.L_x_11957) ;  /* 0x0000000000b87947 */ /* 0x000fec0003800000 */
.L_x_11958:
[----:B------:R-:W-:Y:S04]  /*6430*/  BSSY.RECONVERGENT B2, `(.L_x_11965) ;  /* 0x000000b000027945 */ /* 0x000fe80003800200 */
[----:B------:R-:W-:Y:S05]  /*6440*/  @!P1 BRA `(.L_x_11966) ;  /* 0x0000000000249947 */ /* 0x000fea0003800000 */
[----:B-1234-:R-:W-:Y:S01]  /*6450*/  FFMA.FTZ R96, R15, R103, R102 ;  /* 0x000000670f607223 */ /* 0x01efe20000010066 */
        /* <DEDUP_REMOVED lines=8> */
.L_x_11966:
[----:B------:R-:W-:Y:S05]  /*64e0*/  BSYNC.RECONVERGENT B2 ;  /* 0x0000000000027941 */ /* 0x000fea0003800200 */
.L_x_11965:
        /* <DEDUP_REMOVED lines=11> */
.L_x_11968:
[----:B------:R-:W-:Y:S05]  /*65a0*/  BSYNC.RECONVERGENT B2 ;  /* 0x0000000000027941 */ /* 0x000fea0003800200 */
.L_x_11967:
        /* <DEDUP_REMOVED lines=11> */
.L_x_11970:
[----:B------:R-:W-:Y:S05]  /*6660*/  BSYNC.RECONVERGENT B2 ;  /* 0x0000000000027941 */ /* 0x000fea0003800200 */
.L_x_11969:
[----:B------:R-:W-:Y:S05]  /*6670*/  @!P1 BRA `(.L_x_11957) ;  /* 0x0000000000249947 */ /* 0x000fea0003800000 */
[----:B-1234-:R-:W-:Y:S01]  /*6680*/  FFMA.FTZ R100, R132, R103, R102 ;  /* 0x0000006784647223 */ /* 0x01efe20000010066 */
        /* <DEDUP_REMOVED lines=8> */
.L_x_11957:
[----:B------:R-:W-:Y:S05]  /*6710*/  BSYNC.RECONVERGENT B0 ;  /* 0x0000000000007941 */ /* 0x000fea0003800200 */
.L_x_11954:
[----:B01234-:R-:W0:Y:S08]  /*6720*/  @P2 LDC.64 R104, c[0x0][0x478] ;  /* 0x00011e00ff682b82 */ /* 0x01fe300000000a00 */
[----:B------:R-:W1:Y:S01]  /*6730*/  @P1 LDC.64 R100, c[0x0][0x468] ;  /* 0x00011a00ff641b82 */ /* 0x000e620000000a00 */
[C---:B0-----:R-:W-:Y:S01]  /*6740*/  @P2 IMAD.WIDE.U32 R104, R107.reuse, 0x10, R104 ;  /* 0x000000106b682825 */ /* 0x041fe200078e0068 */
[----:B------:R-:W-:-:S04]  /*6750*/  IADD3 R107, PT, PT, R107, 0x20, RZ ;  /* 0x000000206b6b7810 */ /* 0x000fc80007ffe0ff */
[----:B------:R0:W-:Y:S01]  /*6760*/  @P2 STG.E.128 desc[UR6][R104.64], R24 ;  /* 0x0000001868002986 */ /* 0x0001e2000c101d06 */
[C---:B-1----:R-:W-:Y:S01]  /*6770*/  @P1 IMAD.WIDE.U32 R100, R106.reuse, 0x10, R100 ;  /* 0x000000106a641825 */ /* 0x042fe200078e0064 */
[----:B------:R-:W-:-:S04]  /*6780*/  IADD3 R106, PT, PT, R106, 0x20, RZ ;  /* 0x000000206a6a7810 */ /* 0x000fc80007ffe0ff */
[----:B------:R0:W-:Y:S03]  /*6790*/  @P1 STG.E.128 desc[UR6][R100.64], R96 ;  /* 0x0000006064001986 */ /* 0x0001e6000c101d06 */
.L_x_11953:
[----:B------:R-:W-:Y:S05]  /*67a0*/  BSYNC.RECONVERGENT B1 ;  /* 0x0000000000017941 */ /* 0x000fea0003800200 */
.L_x_11952:
[----:B------:R-:W-:Y:S01]  /*67b0*/  ISETP.NE.AND P2, PT, R150, RZ, PT ;  /* 0x000000ff9600720c */ /* 0x000fe20003f45270 */
        /* <DEDUP_REMOVED lines=12> */
[-CC-:B------:R-:W-:Y:S01]  /*6880*/  @P0 FFMA.FTZ R26, R126, R103.reuse, R102.reuse ;  /* 0x000000677e1a0223 */ /* 0x180fe20000010066 */
[----:B------:R-:W-:Y:S01]  /*6890*/  @P0 FFMA.FTZ R103, R133, R103, R102 ;  /* 0x0000006785670223 */ /* 0x000fe20000010066 */
[----:B------:R-:W-:Y:S01]  /*68a0*/  @P0 FADD.FTZ R24, R145, -R24 ;  /* 0x8000001891180221 */ /* 0x000fe20000010000 */
[----:B------:R-:W-:Y:S01]  /*68b0*/  @P0 FADD.FTZ R25, R124, -R25 ;  /* 0x800000197c190221 */ /* 0x000fe20000010000 */
[----:B-----5:R-:W-:Y:S01]  /*68c0*/  MOV R27, R95 ;  /* 0x0000005f001b7202 */ /* 0x020fe20000000f00 */
[----:B------:R-:W-:Y:S01]  /*68d0*/  @P0 FADD.FTZ R26, R135, -R26 ;  /* 0x8000001a871a0221 */ /* 0x000fe20000010000 */
[----:B------:R-:W-:Y:S01]  /*68e0*/  @P0 FFMA.FTZ R27, R148, R24, R95 ;  /* 0x00000018941b0223 */ /* 0x000fe2000001005f */
[----:B------:R-:W-:Y:S01]  /*68f0*/  MOV R24, R92 ;  /* 0x0000005c00187202 */ /* 0x000fe20000000f00 */
[----:B------:R-:W-:Y:S01]  /*6900*/  @P0 FADD.FTZ R103, R142, -R103 ;  /* 0x800000678e670221 */ /* 0x000fe20000010000 */
[C---:B------:R-:W-:Y:S01]  /*6910*/  @P0 FFMA.FTZ R24, R148.reuse, R25, R92 ;  /* 0x0000001994180223 */ /* 0x040fe2000001005c */
[----:B------:R-:W-:Y:S01]  /*6920*/  MOV R25, R93 ;  /* 0x0000005d00197202 */ /* 0x000fe20000000f00 */
[C---:B------:R-:W-:Y:S01]  /*6930*/  @P0 FFMA.FTZ R25, R148.reuse, R26, R93 ;  /* 0x0000001a94190223 */ /* 0x040fe2000001005d */
[----:B------:R-:W-:Y:S01]  /*6940*/  MOV R26, R94 ;  /* 0x0000005e001a7202 */ /* 0x000fe20000000f00 */
[----:B------:R-:W-:Y:S01]  /*6950*/  @P0 FFMA.FTZ R26, R148, R103, R94 ;  /* 0x00000067941a0223 */ /* 0x000fe2000001005e */
[----:B------:R-:W0:Y:S01]  /*6960*/  @P1 LDC.64 R100, c[0x0][0x408] ;  /* 0x00010200ff641b82 */ /* 0x000e220000000a00 */
[----:B------:R-:W-:-:S02]  /*6970*/  @P1 LOP3.LUT P0, RZ, R0, 0xff, RZ, 0xc0, !PT ;  /* 0x000000ff00ff1812 */ /* 0x000fc4000780c0ff */
[C---:B------:R-:W-:Y:S02]  /*6980*/  @P1 LOP3.LUT P3, RZ, R0.reuse, 0xff00, RZ, 0xc0, !PT ;  /* 0x0000ff0000ff1812 */ /* 0x040fe4000786c0ff */
[----:B------:R-:W-:-:S03]  /*6990*/  @P1 LOP3.LUT P4, RZ, R0, 0xff0000, RZ, 0xc0, !PT ;  /* 0x00ff000000ff1812 */ /* 0x000fc6000788c0ff */
[----:B------:R-:W1:Y:S08]  /*69a0*/  @P1 LDC.64 R102, c[0x0][0x408] ;  /* 0x00010200ff661b82 */ /* 0x000e700000000a00 */
[----:B------:R-:W2:Y:S01]  /*69b0*/  @P1 LDC.64 R104, c[0x0][0x408] ;  /* 0x00010200ff681b82 */ /* 0x000ea20000000a00 */
[----:B0-----:R-:W-:-:S04]  /*69c0*/  @P1 FMUL.FTZ R101, R24, R101 ;  /* 0x0000006518651220 */ /* 0x001fc80000410000 */
[----:B------:R-:W-:Y:S01]  /*69d0*/  @P1 FMUL.FTZ R100, R101, R100 ;  /* 0x0000006465641220 */ /* 0x000fe20000410000 */
[----:B-1----:R-:W-:-:S04]  /*69e0*/  @P1 FMUL.FTZ R103, R25, R103 ;  /* 0x0000006719671220 */ /* 0x002fc80000410000 */
[----:B------:R-:W-:Y:S01]  /*69f0*/  @P1 SEL R96, R100, RZ, P0 ;  /* 0x000000ff64601207 */ /* 0x000fe20000000000 */
[----:B------:R-:W-:Y:S01]  /*6a00*/  @P1 FMUL.FTZ R102, R103, R102 ;  /* 0x0000006667661220 */ /* 0x000fe20000410000 */
[----:B--2---:R-:W-:-:S04]  /*6a10*/  @P1 FMUL.FTZ R105, R26, R105 ;  /* 0x000000691a691220 */ /* 0x004fc80000410000 */
[----:B------:R-:W-:Y:S01]  /*6a20*/  @P1 SEL R97, R102, RZ, P3 ;  /* 0x000000ff66611207 */ /* 0x000fe20001800000 */
[----:B------:R-:W-:-:S05]  /*6a30*/  @P1 FMUL.FTZ R104, R105, R104 ;  /* 0x0000006869681220 */ /* 0x000fca0000410000 */
[----:B------:R-:W-:Y:S01]  /*6a40*/  @P1 SEL R98, R104, RZ, P4 ;  /* 0x000000ff68621207 */ /* 0x000fe20002000000 */
[----:B------:R-:W-:Y:S06]  /*6a50*/  @!P1 BRA `(.L_x_11976) ;  /* 0x00000008005c9947 */ /* 0x000fec0003800000 */
[----:B------:R-:W-:Y:S01]  /*6a60*/  FMUL.FTZ R99, R27, UR13 ;  /* 0x0000000d1b637c20 */ /* 0x000fe20008410000 */
[----:B------:R-:W-:-:S03]  /*6a70*/  ISETP.GE.U32.AND P0, PT, R0, 0x1000000, PT ;  /* 0x010000000000780c */ /* 0x000fc60003f06070 */
[----:B------:R-:W-:-:S05]  /*6a80*/  FMUL.FTZ R99, R99, UR12 ;  /* 0x0000000c63637c20 */ /* 0x000fca0008410000 */
[----:B------:R-:W-:Y:S01]  /*6a90*/  SEL R99, R99, RZ, P0 ;  /* 0x000000ff63637207 */ /* 0x000fe20000000000 */
[----:B------:R-:W-:Y:S06]  /*6aa0*/  BRA `(.L_x_11976) ;  /* 0x0000000800487947 */ /* 0x000fec0003800000 */
.L_x_11975:
[----:B01234-:R-:W0:Y:S01]  /*6ab0*/  @P1 LDC.64 R100, c[0x0][0x408] ;  /* 0x00010200ff641b82 */ /* 0x01fe220000000a00 */
[----:B------:R-:W-:Y:S01]  /*6ac0*/  @P0 FFMA.FTZ R105, R119, R103, R102 ;  /* 0x0000006777690223 */ /* 0x000fe20000010066 */
[----:B-----5:R-:W-:Y:S02]  /*6ad0*/  MOV R104, R92 ;  /* 0x0000005c00687202 */ /* 0x020fe40000000f00 */
[----:B------:R-:W-:Y:S01]  /*6ae0*/  @P1 LOP3.LUT P3, RZ, R0, 0xff, RZ, 0xc0, !PT ;  /* 0x000000ff00ff1812 */ /* 0x000fe2000786c0ff */
[----:B------:R-:W-:Y:S01]  /*6af0*/  @P0 FADD.FTZ R105, R124, -R105 ;  /* 0x800000697c690221 */ /* 0x000fe20000010000 */
[----:B------:R-:W-:-:S03]  /*6b00*/  @P1 LOP3.LUT P4, RZ, R0, 0xff0000, RZ, 0xc0, !PT ;  /* 0x00ff000000ff1812 */ /* 0x000fc6000788c0ff */
[----:B------:R-:W-:-:S04]  /*6b10*/  @P0 FFMA.FTZ R104, R148, R105, R92 ;  /* 0x0000006994680223 */ /* 0x000fc8000001005c */
[----:B0-----:R-:W-:Y:S01]  /*6b20*/  @P1 FMUL.FTZ R149, R104, R101 ;  /* 0x0000006568951220 */ /* 0x001fe20000410000 */
[----:B------:R-:W-:-:S03]  /*6b30*/  @P0 FFMA.FTZ R104, R126, R103, R102 ;  /* 0x000000677e680223 */ /* 0x000fc60000010066 */
[----:B------:R-:W-:Y:S01]  /*6b40*/  @P1 FMUL.FTZ R149, R149, R100 ;  /* 0x0000006495951220 */ /* 0x000fe20000410000 */
[----:B------:R-:W-:Y:S01]  /*6b50*/  @P0 FADD.FTZ R101, R135, -R104 ;  /* 0x8000006887650221 */ /* 0x000fe20000010000 */
[----:B------:R-:W-:-:S03]  /*6b60*/  MOV R104, R93 ;  /* 0x0000005d00687202 */ /* 0x000fc60000000f00 */
[----:B------:R-:W-:Y:S01]  /*6b70*/  @P0 FFMA.FTZ R104, R148, R101, R93 ;  /* 0x0000006594680223 */ /* 0x000fe2000001005d */
[----:B------:R-:W-:Y:S01]  /*6b80*/  @P1 SEL R96, R149, RZ, P3 ;  /* 0x000000ff95601207 */ /* 0x000fe20001800000 */
[----:B------:R-:W0:Y:S01]  /*6b90*/  @P1 LDC.64 R100, c[0x0][0x408] ;  /* 0x00010200ff641b82 */ /* 0x000e220000000a00 */
[----:B------:R-:W-:Y:S01]  /*6ba0*/  @P1 LOP3.LUT P3, RZ, R0, 0xff00, RZ, 0xc0, !PT ;  /* 0x0000ff0000ff1812 */ /* 0x000fe2000786c0ff */
[----:B0-----:R-:W-:Y:S01]  /*6bb0*/  @P1 FMUL.FTZ R101, R104, R101 ;  /* 0x0000006568651220 */ /* 0x001fe20000410000 */
[----:B------:R-:W-:-:S03]  /*6bc0*/  MOV R104, R94 ;  /* 0x0000005e00687202 */ /* 0x000fc60000000f00 */
[----:B------:R-:W-:Y:S01]  /*6bd0*/  @P1 FMUL.FTZ R105, R101, R100 ;  /* 0x0000006465691220 */ /* 0x000fe20000410000 */
[----:B------:R-:W-:-:S04]  /*6be0*/  @P0 FFMA.FTZ R101, R133, R103, R102 ;  /* 0x0000006785650223 */ /* 0x000fc80000010066 */
[----:B------:R-:W-:Y:S01]  /*6bf0*/  @P0 FADD.FTZ R101, R142, -R101 ;  /* 0x800000658e650221 */ /* 0x000fe20000010000 */
[----:B------:R-:W-:-:S03]  /*6c00*/  @P1 SEL R97, R105, RZ, P3 ;  /* 0x000000ff69611207 */ /* 0x000fc60001800000 */
[----:B------:R-:W-:Y:S02]  /*6c10*/  @P0 FFMA.FTZ R104, R148, R101, R94 ;  /* 0x0000006594680223 */ /* 0x000fe4000001005e */
[----:B------:R-:W0:Y:S02]  /*6c20*/  @P1 LDC.64 R100, c[0x0][0x408] ;  /* 0x00010200ff641b82 */ /* 0x000e240000000a00 */
[----:B0-----:R-:W-:-:S04]  /*6c30*/  @P1 FMUL.FTZ R101, R104, R101 ;  /* 0x0000006568651220 */ /* 0x001fc80000410000 */
[----:B------:R-:W-:-:S05]  /*6c40*/  @P1 FMUL.FTZ R100, R101, R100 ;  /* 0x0000006465641220 */ /* 0x000fca0000410000 */
[----:B------:R-:W-:Y:S01]  /*6c50*/  @P1 SEL R98, R100, RZ, P4 ;  /* 0x000000ff64621207 */ /* 0x000fe20002000000 */
[----:B------:R-:W-:Y:S06]  /*6c60*/  @!P1 BRA `(.L_x_11976) ;  /* 0x0000000400d89947 */ /* 0x000fec0003800000 */
[----:B------:R-:W-:Y:S01]  /*6c70*/  @P0 FFMA.FTZ R102, R140, R103, R102 ;  /* 0x000000678c660223 */ /* 0x000fe20000010066 */
[----:B------:R-:W-:-:S03]  /*6c80*/  MOV R100, R95 ;  /* 0x0000005f00647202 */ /* 0x000fc60000000f00 */
[----:B------:R-:W-:-:S04]  /*6c90*/  @P0 FADD.FTZ R99, R145, -R102 ;  /* 0x8000006691630221 */ /* 0x000fc80000010000 */
[----:B------:R-:W-:Y:S01]  /*6ca0*/  @P0 FFMA.FTZ R100, R148, R99, R95 ;  /* 0x0000006394640223 */ /* 0x000fe2000001005f */
[----:B------:R-:W-:-:S03]  /*6cb0*/  ISETP.GE.U32.AND P0, PT, R0, 0x1000000, PT ;  /* 0x010000000000780c */ /* 0x000fc60003f06070 */
[----:B------:R-:W-:-:S04]  /*6cc0*/  FMUL.FTZ R99, R100, UR13 ;  /* 0x0000000d64637c20 */ /* 0x000fc80008410000 */
[----:B------:R-:W-:-:S05]  /*6cd0*/  FMUL.FTZ R99, R99, UR12 ;  /* 0x0000000c63637c20 */ /* 0x000fca0008410000 */
[----:B------:R-:W-:Y:S01]  /*6ce0*/  SEL R99, R99, RZ, P0 ;  /* 0x000000ff63637207 */ /* 0x000fe20000000000 */
[----:B------:R-:W-:Y:S06]  /*6cf0*/  BRA `(.L_x_11976) ;  /* 0x0000000400b47947 */ /* 0x000fec0003800000 */
.L_x_11974:
[----:B------:R-:W-:-:S04]  /*6d00*/  UISETP.NE.U32.AND UP0, UPT, UR20, URZ, UPT ;  /* 0x000000ff1400728c */ /* 0x000fc8000bf05070 */
[----:B------:R-:W-:-:S06]  /*6d10*/  UISETP.NE.AND.EX UP0, UPT, UR21, URZ, UPT, UP0 ;  /* 0x000000ff1500728c */ /* 0x000fcc000bf05300 */
[----:B------:R-:W-:-:S13]  /*6d20*/  PLOP3.LUT P2, PT, PT, PT, UP0, 0x80, 0x8 ;  /* 0x000000000008781c */ /* 0x000fda0003f4f008 */
[----:B------:R-:W-:Y:S05]  /*6d30*/  @!P2 BRA `(.L_x_11977) ;  /* 0x0000000000eca947 */ /* 0x000fea0003800000 */
[----:B------:R-:W-:Y:S01]  /*6d40*/  BSSY.RECONVERGENT B2, `(.L_x_11978) ;  /* 0x000000c000027945 */ /* 0x000fe20003800200 */
[----:B------:R-:W-:-:S03]  /*6d50*/  ISETP.GT.AND P0, PT, R149, RZ, PT ;  /* 0x000000ff9500720c */ /* 0x000fc60003f04270 */
[----:B------:R-:W-:Y:S10]  /*6d60*/  @!P1 BRA `(.L_x_11979) ;  /* 0x0000000000249947 */ /* 0x000ff40003800000 */
[----:B01234-:R-:W-:Y:S01]  /*6d70*/  FFMA.FTZ R25, R119, R103, R102 ;  /* 0x0000006777197223 */ /* 0x01ffe20000010066 */
        /* <DEDUP_REMOVED lines=8> */
.L_x_11979:
[----:B------:R-:W-:Y:S05]  /*6e00*/  BSYNC.RECONVERGENT B2 ;  /* 0x0000000000027941 */ /* 0x000fea0003800200 */
.L_x_11978:
[----:B------:R-:W-:Y:S04]  /*6e10*/  BSSY.RECONVERGENT B2, `(.L_x_11980) ;  /* 0x000000b000027945 */ /* 0x000fe80003800200 */
[----:B------:R-:W-:Y:S05]  /*6e20*/  @!P1 BRA `(.L_x_11981) ;  /* 0x0000000000249947 */ /* 0x000fea0003800000 */
        /* <DEDUP_REMOVED lines=9> */
.L_x_11981:
[----:B------:R-:W-:Y:S05]  /*6ec0*/  BSYNC.RECONVERGENT B2 ;  /* 0x0000000000027941 */ /* 0x000fea0003800200 */
.L_x_11980:
        /* <DEDUP_REMOVED lines=11> */
.L_x_11983:
[----:B------:R-:W-:Y:S05]  /*6f80*/  BSYNC.RECONVERGENT B2 ;  /* 0x0000000000027941 */ /* 0x000fea0003800200 */
.L_x_11982:
        /* <DEDUP_REMOVED lines=11> */
[----:B------:R-:W-:-:S02]  /*7040*/  FMUL.FTZ R103, R148, R103 ;  /* 0x0000006794677220 */ /* 0x000fc40000410000 */
[----:B------:R-:W-:Y:S02]  /*7050*/  FSEL R27, R27, RZ, P0 ;  /* 0x000000ff1b1b7208 */ /* 0x000fe40000000000 */
[----:B------:R-:W-:Y:S02]  /*7060*/  FSEL R26, R25, RZ, P0 ;  /* 0x000000ff191a7208 */ /* 0x000fe40000000000 */
[----:B------:R-:W-:Y:S02]  /*7070*/  FSEL R25, R101, RZ, P0 ;  /* 0x000000ff65197208 */ /* 0x000fe40000000000 */
[----:B------:R-:W-:Y:S01]  /*7080*/  FSEL R24, R103, RZ, P0 ;  /* 0x000000ff67187208 */ /* 0x000fe20000000000 */
[----:B------:R-:W-:Y:S06]  /*7090*/  @!P1 BRA `(.L_x_11976) ;  /* 0x0000000000cc9947 */ /* 0x000fec0003800000 */
[----:B------:R-:W-:Y:S01]  /*70a0*/  FMUL.FTZ R99, R27, UR13 ;  /* 0x0000000d1b637c20 */ /* 0x000fe20008410000 */
[----:B-----5:R-:W-:-:S03]  /*70b0*/  ISETP.GE.U32.AND P0, PT, R0, 0x1000000, PT ;  /* 0x010000000000780c */ /* 0x020fc60003f06070 */
[----:B------:R-:W-:-:S05]  /*70c0*/  FMUL.FTZ R99, R99, UR12 ;  /* 0x0000000c63637c20 */ /* 0x000fca0008410000 */
[----:B------:R-:W-:Y:S01]  /*70d0*/  SEL R99, R99, RZ, P0 ;  /* 0x000000ff63637207 */ /* 0x000fe20000000000 */
[----:B------:R-:W-:Y:S06]  /*70e0*/  BRA `(.L_x_11976) ;  /* 0x0000000000b87947 */ /* 0x000fec0003800000 */
.L_x_11977:
[----:B01234-:R-:W0:Y:S01]  /*70f0*/  @P1 LDC.64 R100, c[0x0][0x408] ;  /* 0x00010200ff641b82 */ /* 0x01fe220000000a00 */
        /* <DEDUP_REMOVED lines=11> */
.L_x_11985:
[----:B------:R-:W-:Y:S05]  /*71b0*/  BSYNC.RECONVERGENT B2 ;  /* 0x0000000000027941 */ /* 0x000fea0003800200 */
.L_x_11984:
        /* <DEDUP_REMOVED lines=11> */
.L_x_11987:
[----:B------:R-:W-:Y:S05]  /*7270*/  BSYNC.RECONVERGENT B2 ;  /* 0x0000000000027941 */ /* 0x000fea0003800200 */
.L_x_11986:
        /* <DEDUP_REMOVED lines=12> */
.L_x_11989:
[----:B------:R-:W-:Y:S05]  /*7340*/  BSYNC.RECONVERGENT B2 ;  /* 0x0000000000027941 */ /* 0x000fea0003800200 */
.L_x_11988:
[----:B------:R-:W-:Y:S01]  /*7350*/  FADD.FTZ R103, R145, -R104 ;  /* 0x8000006891677221 */ /* 0x000fe20000010000 */
[----:B------:R-:W-:-:S03]  /*7360*/  ISETP.GT.AND P0, PT, R149, RZ, PT ;  /* 0x000000ff9500720c */ /* 0x000fc60003f04270 */
[----:B------:R-:W-:-:S05]  /*7370*/  FMUL.FTZ R103, R148, R103 ;  /* 0x0000006794677220 */ /* 0x000fca0000410000 */
[----:B------:R-:W-:Y:S02]  /*7380*/  FSEL R102, R103, RZ, P0 ;  /* 0x000000ff67667208 */ /* 0x000fe40000000000 */
[----:B-----5:R-:W-:-:S03]  /*7390*/  @P1 ISETP.GE.U32.AND P0, PT, R0, 0x1000000, PT ;  /* 0x010000000000180c */ /* 0x020fc60003f06070 */
[----:B0-----:R-:W-:-:S04]  /*73a0*/  @P1 FMUL.FTZ R101, R102, R101 ;  /* 0x0000006566651220 */ /* 0x001fc80000410000 */
[----:B------:R-:W-:-:S05]  /*73b0*/  @P1 FMUL.FTZ R100, R101, R100 ;  /* 0x0000006465641220 */ /* 0x000fca0000410000 */
[----:B------:R-:W-:-:S07]  /*73c0*/  @P1 SEL R99, R100, RZ, P0 ;  /* 0x000000ff64631207 */ /* 0x000fce0000000000 */
.L_x_11976:
[----:B------:R-:W-:Y:S05]  /*73d0*/  BSYNC.RECONVERGENT B0 ;  /* 0x0000000000007941 */ /* 0x000fea0003800200 */
.L_x_11973:
[----:B------:R-:W0:Y:S08]  /*73e0*/  @P2 LDC.64 R102, c[0x0][0x478] ;  /* 0x00011e00ff662b82 */ /* 0x000e300000000a00 */
[----:B------:R-:W1:Y:S01]  /*73f0*/  @P1 LDC.64 R100, c[0x0][0x468] ;  /* 0x00011a00ff641b82 */ /* 0x000e620000000a00 */
[----:B0-----:R-:W-:-:S05]  /*7400*/  @P2 IMAD.WIDE.U32 R102, R107, 0x10, R102 ;  /* 0x000000106b662825 */ /* 0x001fca00078e0066 */
[----:B------:R0:W-:Y:S01]  /*7410*/  @P2 STG.E.128 desc[UR6][R102.64], R24 ;  /* 0x0000001866002986 */ /* 0x0001e2000c101d06 */
[----:B-1----:R-:W-:-:S05]  /*7420*/  @P1 IMAD.WIDE.U32 R100, R106, 0x10, R100 ;  /* 0x000000106a641825 */ /* 0x002fca00078e0064 */
[----:B------:R0:W-:Y:S02]  /*7430*/  @P1 STG.E.128 desc[UR6][R100.64], R96 ;  /* 0x0000006064001986 */ /* 0x0001e4000c101d06 */
.L_x_11972:
[----:B------:R-:W-:Y:S05]  /*7440*/  BSYNC.RECONVERGENT B1 ;  /* 0x0000000000017941 */ /* 0x000fea0003800200 */
.L_x_11971:
[----:B01234-:R-:W0:Y:S02]  /*7450*/  LDC.64 R100, c[0x0][0x380] ;  /* 0x0000e000ff647b82 */ /* 0x01fe240000000a00 */
[----:B0-----:R-:W-:-:S04]  /*7460*/  LEA R8, R100, R8, 0x2 ;  /* 0x0000000864087211 */ /* 0x001fc800078e10ff */
[----:B------:R-:W-:-:S13]  /*7470*/  ISETP.GE.AND P0, PT, R8, R101, PT ;  /* 0x000000650800720c */ /* 0x000fda0003f06270 */
[----:B------:R-:W-:Y:S05]  /*7480*/  @!P0 BRA `(.L_x_11990) ;  /* 0xffffff9400008947 */ /* 0x000fea000383ffff */
.L_x_11860:
        /* <DEDUP_REMOVED lines=196> */
.L_x_11875:
[----:B0--3--:R-:W-:Y:S01]  /*80d0*/  HFMA2 R102, -RZ, RZ, 0, 5.9604644775390625e-08 ;  /* 0x00000001ff667431 */ /* 0x009fe200000001ff */
[----:B------:R-:W-:Y:S01]  /*80e0*/  BSSY B0, `(.L_x_11991) ;  /* 0x0000006000007945 */ /* 0x000fe20003800000 */
[----:B------:R-:W-:Y:S02]  /*80f0*/  MOV R101, 0x1f ;  /* 0x0000001f00657802 */ /* 0x000fe40000000f00 */
[----:B------:R-:W-:-:S07]  /*8100*/  MOV R100, 0xffffffff ;  /* 0xffffffff00647802 */ /* 0x000fce0000000f00 */
[----:B-----5:R-:W-:Y:S05]  /*8110*/  WARPSYNC.COLLECTIVE R100, `(.L_x_11992) ;  /* 0x0000000064087348 */ /* 0x020fea0003c00000 */
[----:B------:R0:W1:Y:S02]  /*8120*/  SHFL.BFLY P6, R103, R157, R102, R101 ;  /* 0x0c0000669d677389 */ /* 0x00006400000c0065 */
[----:B01---5:R-:W-:Y:S05]  /*8130*/  ENDCOLLECTIVE ;  /* 0x000000000000791b */ /* 0x023fea0003800000 */
.L_x_11992:
[----:B------:R-:W-:Y:S05]  /*8140*/  BSYNC B0 ;  /* 0x0000000000007941 */ /* 0x000fea0003800000 */
.L_x_11991:
        /* <DEDUP_REMOVED lines=9> */
.L_x_11993:
[----:B------:R-:W-:Y:S01]  /*81e0*/  HFMA2 R102, -RZ, RZ, 0, 1.1920928955078125e-07 ;  /* 0x00000002ff667431 */ /* 0x000fe200000001ff */
[----:B------:R-:W-:Y:S01]  /*81f0*/  MOV R157, R104 ;  /* 0x00000068009d7202 */ /* 0x000fe20000000f00 */
[----:B------:R-:W-:-:S07]  /*8200*/  FADD.FTZ R106, R103, R156 ;  /* 0x0000009c676a7221 */ /* 0x000fce0000010000 */
[----:B------:R-:W-:Y:S05]  /*8210*/  WARPSYNC.COLLECTIVE R100, `(.L_x_11994) ;  /* 0x0000000064087348 */ /* 0x000fea0003c00000 */
[----:B------:R0:W1:Y:S02]  /*8220*/  SHFL.BFLY P6, R103, R157, R102, R101 ;  /* 0x0c0000669d677389 */ /* 0x00006400000c0065 */
[----:B01----:R-:W-:Y:S05]  /*8230*/  ENDCOLLECTIVE ;  /* 0x000000000000791b */ /* 0x003fea0003800000 */
.L_x_11994:
[----:B------:R-:W-:Y:S02]  /*8240*/  MOV R157, R106 ;  /* 0x0000006a009d7202 */ /* 0x000fe40000000f00 */
[----:B------:R-:W-:-:S07]  /*8250*/  MOV R107, R103 ;  /* 0x00000067006b7202 */ /* 0x000fce0000000f00 */
[----:B------:R-:W-:Y:S05]  /*8260*/  WARPSYNC.COLLECTIVE R100, `(.L_x_11995) ;  /* 0x0000000064087348 */ /* 0x000fea0003c00000 */
[----:B------:R0:W1:Y:S02]  /*8270*/  SHFL.BFLY P6, R103, R157, R102, R101 ;  /* 0x0c0000669d677389 */ /* 0x00006400000c0065 */
[----:B01----:R-:W-:Y:S05]  /*8280*/  ENDCOLLECTIVE ;  /* 0x000000000000791b */ /* 0x003fea0003800000 */
.L_x_11995:
[----:B------:R-:W-:Y:S01]  /*8290*/  FADD.FTZ R107, R104, R107 ;  /* 0x0000006b686b7221 */ /* 0x000fe20000010000 */
[----:B------:R-:W-:-:S04]  /*82a0*/  HFMA2 R102, -RZ, RZ, 0, 2.384185791015625e-07 ;  /* 0x00000004ff667431 */ /* 0x000fc800000001ff */
[----:B------:R-:W-:Y:S01]  /*82b0*/  MOV R157, R107 ;  /* 0x0000006b009d7202 */ /* 0x000fe20000000f00 */
[----:B------:R-:W-:-:S07]  /*82c0*/  FADD.FTZ R154, R106, R103 ;  /* 0x000000676a9a7221 */ /* 0x000fce0000010000 */
[----:B------:R-:W-:Y:S05]  /*82d0*/  WARPSYNC.COLLECTIVE R100, `(.L_x_11996) ;  /* 0x0000000064087348 */ /* 0x000fea0003c00000 */
[----:B------:R0:W1:Y:S02]  /*82e0*/  SHFL.BFLY P6, R103, R157, R102, R101 ;  /* 0x0c0000669d677389 */ /* 0x00006400000c0065 */
[----:B01----:R-:W-:Y:S05]  /*82f0*/  ENDCOLLECTIVE ;  /* 0x000000000000791b */ /* 0x003fea0003800000 */
.L_x_11996:
[----:B------:R-:W-:Y:S02]  /*8300*/  MOV R157, R154 ;  /* 0x0000009a009d7202 */ /* 0x000fe40000000f00 */
[----:B------:R-:W-:-:S07]  /*8310*/  MOV R158, R103 ;  /* 0x00000067009e7202 */ /* 0x000fce0000000f00 */
[----:B------:R-:W-:Y:S05]  /*8320*/  WARPSYNC.COLLECTIVE R100, `(.L_x_11997) ;  /* 0x0000000064087348 */ /* 0x000fea0003c00000 */
[----:B------:R0:W1:Y:S02]  /*8330*/  SHFL.BFLY P6, R103, R157, R102, R101 ;  /* 0x0c0000669d677389 */ /* 0x00006400000c0065 */
[----:B01----:R-:W-:Y:S05]  /*8340*/  ENDCOLLECTIVE ;  /* 0x000000000000791b */ /* 0x003fea0003800000 */
.L_x_11997:
[----:B------:R-:W-:Y:S01]  /*8350*/  FADD.FTZ R155, R107, R158 ;  /* 0x0000009e6b9b7221 */ /* 0x000fe20000010000 */
[----:B------:R-:W-:-:S04]  /*8360*/  HFMA2 R102, -RZ, RZ, 0, 4.76837158203125e-07 ;  /* 0x00000008ff667431 */ /* 0x000fc800000001ff */
[----:B------:R-:W-:Y:S01]  /*8370*/  MOV R157, R155 ;  /* 0x0000009b009d7202 */ /* 0x000fe20000000f00 */
[----:B------:R-:W-:-:S07]  /*8380*/  FADD.FTZ R158, R154, R103 ;  /* 0x000000679a9e7221 */ /* 0x000fce0000010000 */
[----:B------:R-:W-:Y:S05]  /*8390*/  WARPSYNC.COLLECTIVE R100, `(.L_x_11998) ;  /* 0x0000000064087348 */ /* 0x000fea0003c00000 */
[----:B------:R0:W1:Y:S02]  /*83a0*/  SHFL.BFLY P6, R103, R157, R102, R101 ;  /* 0x0c0000669d677389 */ /* 0x00006400000c0065 */
[----:B01----:R-:W-:Y:S05]  /*83b0*/  ENDCOLLECTIVE ;  /* 0x000000000000791b */ /* 0x003fea0003800000 */
.L_x_11998:
[----:B------:R-:W-:Y:S02]  /*83c0*/  MOV R157, R158 ;  /* 0x0000009e009d7202 */ /* 0x000fe40000000f00 */
[----:B------:R-:W-:-:S07]  /*83d0*/  MOV R156, R103 ;  /* 0x00000067009c7202 */ /* 0x000fce0000000f00 */
[----:B------:R-:W-:Y:S05]  /*83e0*/  WARPSYNC.COLLECTIVE R100, `(.L_x_11999) ;  /* 0x0000000064087348 */ /* 0x000fea0003c00000 */
[----:B------:R0:W1:Y:S02]  /*83f0*/  SHFL.BFLY P6, R103, R157, R102, R101 ;  /* 0x0c0000669d677389 */ /* 0x00006400000c0065 */
[----:B01----:R-:W-:Y:S05]  /*8400*/  ENDCOLLECTIVE ;  /* 0x000000000000791b */ /* 0x003fea0003800000 */
.L_x_11999:
[----:B------:R-:W-:Y:S01]  /*8410*/  FADD.FTZ R105, R155, R156 ;  /* 0x0000009c9b697221 */ /* 0x000fe20000010000 */
[----:B------:R-:W-:-:S04]  /*8420*/  HFMA2 R102, -RZ, RZ, 0, 9.5367431640625e-07 ;  /* 0x00000010ff667431 */ /* 0x000fc800000001ff */
[----:B------:R-:W-:Y:S01]  /*8430*/  MOV R157, R105 ;  /* 0x00000069009d7202 */ /* 0x000fe20000000f00 */
[----:B------:R-:W-:-:S07]  /*8440*/  FADD.FTZ R104, R158, R103 ;  /* 0x000000679e687221 */ /* 0x000fce0000010000 */
[----:B------:R-:W-:Y:S05]  /*8450*/  WARPSYNC.COLLECTIVE R100, `(.L_x_12000) ;  /* 0x0000000064087348 */ /* 0x000fea0003c00000 */
[----:B------:R0:W1:Y:S02]  /*8460*/  SHFL.BFLY P6, R103, R157, R102, R101 ;  /* 0x0c0000669d677389 */ /* 0x00006400000c0065 */
[----:B01----:R-:W-:Y:S05]  /*8470*/  ENDCOLLECTIVE ;  /* 0x000000000000791b */ /* 0x003fea0003800000 */
.L_x_12000:
[----:B------:R-:W-:Y:S02]  /*8480*/  MOV R157, R104 ;  /* 0x00000068009d7202 */ /* 0x000fe40000000f00 */
[----:B------:R-:W-:-:S07]  /*8490*/  MOV R106, R103 ;  /* 0x00000067006a7202 */ /* 0x000fce0000000f00 */
[----:B------:R-:W-:Y:S05]  /*84a0*/  WARPSYNC.COLLECTIVE R100, `(.L_x_12001) ;  /* 0x0000000064087348 */ /* 0x000fea0003c00000 */
[----:B------:R0:W1:Y:S02]  /*84b0*/  SHFL.BFLY P6, R103, R157, R102, R101 ;  /* 0x0c0000669d677389 */ /* 0x00006400000c0065 */
[----:B01----:R-:W-:Y:S05]  /*84c0*/  ENDCOLLECTIVE ;  /* 0x000000000000791b */ /* 0x003fea0003800000 */
.L_x_12001:
[----:B------:R-:W-:Y:S05]  /*84d0*/  BRA `(.L_x_12002) ;  /* 0xffffffa0007c7947 */ /* 0x000fea000383ffff */
.L_x_12003:
        /* <DEDUP_REMOVED lines=10> */
.L_x_14582:


//--------------------- .text._ZN10layer_norm22ln_bwd_finalize_kernelINS_22Kernel_traits_finalizeILj768E6__halfffffjLb0ELj1024ELj4ENS_18Kernel_traits_baseILj768ES2_ffffjLj1024EEEEELb0ELb1EEEvNS_9BwdParamsE --------------------------
	.section	.text._ZN10layer_norm22ln_bwd_finalize_kernelINS_22Kernel_traits_finalizeILj768E6__halfffffjLb0ELj1024ELj4ENS_18Kernel_traits_baseILj768ES2_ffffjLj1024EEEEELb0ELb1EEEvNS_9BwdParamsE,"ax",@progbits
	.align	128
        .global         _ZN10layer_norm22ln_bwd_finalize_kernelINS_22Kernel_traits_finalizeILj768E6__halfffffjLb0ELj1024ELj4ENS_18Kernel_traits_baseILj768ES2_ffffjLj1024EEEEELb0ELb1EEEvNS_9BwdParamsE
        .type           _ZN10layer_norm22ln_bwd_finalize_kernelINS_22Kernel_traits_finalizeILj768E6__halfffffjLb0ELj1024ELj4ENS_18Kernel_traits_baseILj768ES2_ffffjLj1024EEEEELb0ELb1EEEvNS_9BwdParamsE,@function
        .size           _ZN10layer_norm22ln_bwd_finalize_kernelINS_22Kernel_traits_finalizeILj768E6__halfffffjLb0ELj1024ELj4ENS_18Kernel_traits_baseILj768ES2_ffffjLj1024EEEEELb0ELb1EEEvNS_9BwdParamsE,(.L_x_14583 - _ZN10layer_norm22ln_bwd_finalize_kernelINS_22Kernel_traits_finalizeILj768E6__halfffffjLb0ELj1024ELj4ENS_18Kernel_traits_baseILj768ES2_ffffjLj1024EEEEELb0ELb1EEEvNS_9BwdParamsE)
        .other          _ZN10layer_norm22ln_bwd_finalize_kernelINS_22Kernel_traits_finalizeILj768E6__halfffffjLb0ELj1024ELj4ENS_18Kernel_traits_baseILj768ES2_ffffjLj1024EEEEELb0ELb1EEEvNS_9BwdParamsE,@"STO_CUDA_ENTRY STV_DEFAULT"
_ZN10layer_norm22ln_bwd_finalize_kernelINS_22Kernel_traits_finalizeILj768E6__halfffffjLb0ELj1024ELj4ENS_18Kernel_traits_baseILj768ES2_ffffjLj1024EEEEELb0ELb1EEEvNS_9BwdParamsE:
.text._ZN10layer_norm22ln_bwd_finalize_kernelINS_22Kernel_traits_finalizeILj768E6__halfffffjLb0ELj1024ELj4ENS_18Kernel_traits_baseILj768ES2_ffffjLj1024EEEEELb0ELb1EEEvNS_9BwdParamsE:
        /* <DEDUP_REMOVED lines=77> */
.L_x_12008:
        /* <DEDUP_REMOVED lines=118> */
.L_x_12007:
[----:B------:R-:W-:Y:S05]  /*0c30*/  BSYNC.RECONVERGENT B1 ;  /* 0x0000000000017941 */ /* 0x000fea0003800200 */
.L_x_12006:
        /* <DEDUP_REMOVED lines=69> */
.L_x_12010:
[----:B------:R-:W-:Y:S05]  /*1090*/  BSYNC.RECONVERGENT B1 ;  /* 0x0000000000017941 */ /* 0x000fea0003800200 */
.L_x_12009:
        /* <DEDUP_REMOVED lines=38> */
.L_x_12012:
[----:B------:R-:W-:Y:S05]  /*1300*/  BSYNC.RECONVERGENT B1 ;  /* 0x0000000000017941 */ /* 0x000fea0003800200 */
.L_x_12011:
[----:B------:R-:W-:Y:S05]  /*1310*/  @!P1 BRA `(.L_x_12005) ;  /* 0x0000000000409947 */ /* 0x000fea0003800000 */
[----:B------:R-:W0:Y:S01]  /*1320*/  LDC R12, c[0x0][0x388] ;  /* 0x0000e200ff0c7b82 */ /* 0x000e220000000800 */
[----:B------:R-:W-:-:S07]  /*1330*/  IADD3 R0, PT, PT, -R0, RZ, RZ ;  /* 0x000000ff00007210 */ /* 0x000fce0007ffe1ff */
[----:B------:R-:W1:Y:S08]  /*1340*/  LDC.64 R8, c[0x0][0x440] ;  /* 0x00011000ff087b82 */ /* 0x000e700000000a00 */
[----:B------:R-:W2:Y:S01]  /*1350*/  LDC.64 R10, c[0x0][0x448] ;  /* 0x00011200ff0a7b82 */ /* 0x000ea20000000a00 */
[----:B0-----:R-:W-:-:S05]  /*1360*/  IMAD R2, R2, R12, R5 ;  /* 0x0000000c02027224 */ /* 0x001fca00078e0205 */
[----:B------:R-:W-:-:S07]  /*1370*/  IADD3 R13, PT, PT, R57, R2, RZ ;  /* 0x00000002390d7210 */ /* 0x000fce0007ffe0ff */
.L_x_12013:
        /* <DEDUP_REMOVED lines=10> */
.L_x_12005:
[----:B------:R-:W-:Y:S05]  /*1420*/  BSYNC.RECONVERGENT B0 ;  /* 0x0000000000007941 */ /* 0x000fea0003800200 */
.L_x_12004:
        /* <DEDUP_REMOVED lines=59> */
.L_x_12014:
        /* <DEDUP_REMOVED lines=10> */
.L_x_14583:


//--------------------- .text._ZN10layer_norm13ln_bwd_kernelINS_13Kernel_traitsI6__halfffffjLj768ELj1ELj4ELj1ELj16ENS_18Kernel_traits_baseILj768ES2_ffffjLj128EEEEELb1ELb0ELb1ELb1EEEvNS_9BwdParamsE --------------------------
	.section	.text._ZN10layer_norm13ln_bwd_kernelINS_13Kernel_traitsI6__halfffffjLj768ELj1ELj4ELj1ELj16ENS_18Kernel_traits_baseILj768ES2_ffffjLj128EEEEELb1ELb0ELb1ELb1EEEvNS_9BwdParamsE,"ax",@progbits
	.align	128
        .global         _ZN10layer_norm13ln_bwd_kernelINS_13Kernel_traitsI6__halfffffjLj768ELj1ELj4ELj1ELj16ENS_18Kernel_traits_baseILj768ES2_ffffjLj128EEEEELb1ELb0ELb1ELb1EEEvNS_9BwdParamsE
        .type           _ZN10layer_norm13ln_bwd_kernelINS_13Kernel_traitsI6__halfffffjLj768ELj1ELj4ELj1ELj16ENS_18Kernel_traits_baseILj768ES2_ffffjLj128EEEEELb1ELb0ELb1ELb1EEEvNS_9BwdParamsE,@function
        .size           _ZN10layer_norm13ln_bwd_kernelINS_13Kernel_traitsI6__halfffffjLj768ELj1ELj4ELj1ELj16ENS_18Kernel_traits_baseILj768ES2_ffffjLj128EEEEELb1ELb0ELb1ELb1EEEvNS_9BwdParamsE,(.L_x_14584 - _ZN10layer_norm13ln_bwd_kernelINS_13Kernel_traitsI6__halfffffjLj768ELj1ELj4ELj1ELj16ENS_18Kernel_traits_baseILj768ES2_ffffjLj128EEEEELb1ELb0ELb1ELb1EEEvNS_9BwdParamsE)
        .other          _ZN10layer_norm13ln_bwd_kernelINS_13Kernel_traitsI6__halfffffjLj768ELj1ELj4ELj1ELj16ENS_18Kernel_traits_baseILj768ES2_ffffjLj128EEEEELb1ELb0ELb1ELb1EEEvNS_9BwdParamsE,@"STO_CUDA_ENTRY STV_DEFAULT"
_ZN10layer_norm13ln_bwd_kernelINS_13Kernel_traitsI6__halfffffjLj768ELj1ELj4ELj1ELj16ENS_18Kernel_traits_baseILj768ES2_ffffjLj128EEEEELb1ELb0ELb1ELb1EEEvNS_9BwdParamsE:
.text._ZN10layer_norm13ln_bwd_kernelINS_13Kernel_traitsI6__halfffffjLj768ELj1ELj4ELj1ELj16ENS_18Kernel_traits_baseILj768ES2_ffffjLj128EEEEELb1ELb0ELb1ELb1EEEvNS_9BwdParamsE:
        /* <DEDUP_REMOVED lines=51> */
.L_x_12124:
        /* <DEDUP_REMOVED lines=14> */
[C---:B------:R-:W-:Y:S01]  /*0410*/  IMAD R0, R8.reuse, UR8, RZ ;  /* 0x0000000808007c24 */ /* 0x040fe2000f8e02ff */
[----:B------:R-:W2:Y:S01]  /*0420*/  LDC.64 R140, c[0x0][0x3a8] ;  /* 0x0000ea00ff8c7b82 */ /* 0x000ea20000000a00 */
[----:B------:R-:W-:-:S03]  /*0430*/  IMAD.WIDE R4, R8, 0x4, R4 ;  /* 0x0000000408047825 */ /* 0x000fc600078e0204 */
[----:B0-----:R-:W-:Y:S02]  /*0440*/  SHF.R.S32.HI R3, RZ, 0x1f, R0 ;  /* 0x0000001fff037819 */ /* 0x001fe40000011400 */
[----:B------:R-:W-:Y:S01]  /*0450*/  IADD3 R11, PT, PT, R7, -0x1, RZ ;  /* 0xffffffff070b7810 */ /* 0x000fe20007ffe0ff */
[----:B------:R0:W3:Y:S01]  /*0460*/  LDG.E R9, desc[UR6][R4.64] ;  /* 0x0000000604097981 */ /* 0x0000e2000c1e1900 */
[----:B------:R-:W-:-:S03]  /*0470*/  LEA.HI R3, R3, R0, RZ, 0x2 ;  /* 0x0000000003037211 */ /* 0x000fc600078f10ff */
[----:B------:R-:W-:Y:S01]  /*0480*/  IMAD R11, R11, UR8, RZ ;  /* 0x000000080b0b7c24 */ /* 0x000fe2000f8e02ff */
[----:B-1----:R-:W-:-:S04]  /*0490*/  LOP3.LUT R10, R10, 0x1f, RZ, 0xc0, !PT ;  /* 0x0000001f0a0a7812 */ /* 0x002fc800078ec0ff */
[-C--:B------:R-:W-:Y:S02]  /*04a0*/  LEA.HI.SX32 R165, R3, R10.reuse, 0x1e ;  /* 0x0000000a03a57211 */ /* 0x080fe400078ff2ff */
[----:B------:R-:W1:Y:S01]  /*04b0*/  LDC.64 R2, c[0x0][0x428] ;  /* 0x00010a00ff027b82 */ /* 0x000e620000000a00 */
[----:B0-----:R-:W-:Y:S02]  /*04c0*/  SHF.R.S32.HI R4, RZ, 0x1f, R11 ;  /* 0x0000001fff047819 */ /* 0x001fe4000001140b */
[C---:B------:R-:W-:Y:S02]  /*04d0*/  IADD3 R0, PT, PT, R165.reuse, 0x20, RZ ;  /* 0x00000020a5007810 */ /* 0x040fe40007ffe0ff */
[C---:B------:R-:W-:Y:S01]  /*04e0*/  IADD3 R155, PT, PT, R165.reuse, 0x40, RZ ;  /* 0x00000040a59b7810 */ /* 0x040fe20007ffe0ff */
[C-C-:B--2---:R-:W-:Y:S01]  /*04f0*/  IMAD.WIDE.U32 R120, R165.reuse, 0x10, R140.reuse ;  /* 0x00000010a5787825 */ /* 0x144fe200078e008c */
[----:B------:R-:W-:Y:S02]  /*0500*/  LEA.HI R11, R4, R11, RZ, 0x2 ;  /* 0x0000000b040b7211 */ /* 0x000fe400078f10ff */
[C---:B------:R-:W-:Y:S01]  /*0510*/  IADD3 R163, PT, PT, R165.reuse, 0x60, RZ ;  /* 0x00000060a5a37810 */ /* 0x040fe20007ffe0ff */
[--C-:B------:R-:W-:Y:S01]  /*0520*/  IMAD.WIDE.U32 R124, R0, 0x10, R140.reuse ;  /* 0x00000010007c7825 */ /* 0x100fe200078e008c */
[C---:B------:R-:W-:Y:S01]  /*0530*/  IADD3 R159, PT, PT, R165.reuse, 0x80, RZ ;  /* 0x00000080a59f7810 */ /* 0x040fe20007ffe0ff */
[----:B------:R-:W2:Y:S01]  /*0540*/  LDG.E.128 R120, desc[UR6][R120.64] ;  /* 0x0000000678787981 */ /* 0x000ea2000c1e1d00 */
[----:B------:R-:W-:Y:S01]  /*0550*/  IADD3 R157, PT, PT, R165, 0xa0, RZ ;  /* 0x000000a0a59d7810 */ /* 0x000fe20007ffe0ff */
[--C-:B------:R-:W-:Y:S01]  /*0560*/  IMAD.WIDE.U32 R128, R155, 0x10, R140.reuse ;  /* 0x000000109b807825 */ /* 0x100fe200078e008c */
[----:B------:R-:W-:Y:S01]  /*0570*/  LEA.HI.SX32 R11, R11, R10, 0x1e ;  /* 0x0000000a0b0b7211 */ /* 0x000fe200078ff2ff */
[----:B------:R-:W4:Y:S02]  /*0580*/  LDG.E.128 R124, desc[UR6][R124.64] ;  /* 0x000000067c7c7981 */ /* 0x000f24000c1e1d00 */
[--C-:B------:R-:W-:Y:S01]  /*0590*/  IMAD.WIDE.U32 R132, R163, 0x10, R140.reuse ;  /* 0x00000010a3847825 */ /* 0x100fe200078e008c */
[----:B------:R-:W-:Y:S01]  /*05a0*/  IADD3 R101, PT, PT, R11, 0x20, RZ ;  /* 0x000000200b657810 */ /* 0x000fe20007ffe0ff */
        /* <DEDUP_REMOVED lines=8> */
[----:B------:R-:W4:Y:S04]  /*0630*/  LDG.E.128 R96, desc[UR6][R96.64] ;  /* 0x0000000660607981 */ /* 0x000f28000c1e1d00 */
[----:B------:R-:W4:Y:S01]  /*0640*/  LDG.E.128 R100, desc[UR6][R100.64] ;  /* 0x0000000664647981 */ /* 0x000f22000c1e1d00 */
[----:B------:R-:W-:-:S05]  /*0650*/  IADD3 R105, PT, PT, R11, 0x40, RZ ;  /* 0x000000400b697810 */ /* 0x000fca0007ffe0ff */
[----:B------:R-:W-:-:S06]  /*0660*/  IMAD.WIDE.U32 R104, R105, 0x10, R2 ;  /* 0x0000001069687825 */ /* 0x000fcc00078e0002 */
[----:B------:R-:W4:Y:S01]  /*0670*/  LDG.E.128 R104, desc[UR6][R104.64] ;  /* 0x0000000668687981 */ /* 0x000f22000c1e1d00 */
[C---:B------:R-:W-:Y:S02]  /*0680*/  IADD3 R113, PT, PT, R11.reuse, 0x80, RZ ;  /* 0x000000800b717810 */ /* 0x040fe40007ffe0ff */
[----:B------:R-:W-:-:S03]  /*0690*/  IADD3 R109, PT, PT, R11, 0x60, RZ ;  /* 0x000000600b6d7810 */ /* 0x000fc60007ffe0ff */
[----:B------:R-:W-:-:S04]  /*06a0*/  IMAD.WIDE.U32 R112, R113, 0x10, R2 ;  /* 0x0000001071707825 */ /* 0x000fc800078e0002 */
[----:B------:R-:W-:Y:S02]  /*06b0*/  IMAD.WIDE.U32 R108, R109, 0x10, R2 ;  /* 0x000000106d6c7825 */ /* 0x000fe400078e0002 */
[----:B------:R-:W4:Y:S04]  /*06c0*/  LDG.E.128 R112, desc[UR6][R112.64] ;  /* 0x0000000670707981 */ /* 0x000f28000c1e1d00 */
[----:B------:R-:W4:Y:S01]  /*06d0*/  LDG.E.128 R108, desc[UR6][R108.64] ;  /* 0x000000066c6c7981 */ /* 0x000f22000c1e1d00 */
[----:B------:R-:W-:-:S05]  /*06e0*/  IADD3 R117, PT, PT, R11, 0xa0, RZ ;  /* 0x000000a00b757810 */ /* 0x000fca0007ffe0ff */
[----:B------:R-:W-:-:S06]  /*06f0*/  IMAD.WIDE.U32 R116, R117, 0x10, R2 ;  /* 0x0000001075747825 */ /* 0x000fcc00078e0002 */
[----:B------:R-:W4:Y:S01]  /*0700*/  LDG.E.128 R116, desc[UR6][R116.64] ;  /* 0x0000000674747981 */ /* 0x000f22000c1e1d00 */
[----:B-----5:R-:W-:Y:S02]  /*0710*/  ISETP.GE.AND P3, PT, R156, 0x1, PT ;  /* 0x000000019c00780c */ /* 0x020fe40003f66270 */
[----:B------:R-:W-:Y:S02]  /*0720*/  MOV R162, UR14 ;  /* 0x0000000e00a27c02 */ /* 0x000fe40008000f00 */
[----:B------:R-:W-:Y:S02]  /*0730*/  MOV R161, UR15 ;  /* 0x0000000f00a17c02 */ /* 0x000fe40008000f00 */
[----:B------:R-:W-:-:S07]  /*0740*/  ISETP.NE.U32.AND P0, PT, R162, RZ, PT ;  /* 0x000000ffa200720c */ /* 0x000fce0003f05070 */
[----:B------:R-:W-:Y:S02]  /*0750*/  @P3 IADD3 R2, PT, PT, R156, -0x1, RZ ;  /* 0xffffffff9c023810 */ /* 0x000fe40007ffe0ff */
[----:B------:R-:W-:-:S03]  /*0760*/  ISETP.NE.AND.EX P0, PT, R161, RZ, PT, P0 ;  /* 0x000000ffa100720c */ /* 0x000fc60003f05300 */
[----:B------:R-:W-:-:S05]  /*0770*/  @P3 IMAD R2, R2, UR8, RZ ;  /* 0x0000000802023c24 */ /* 0x000fca000f8e02ff */
[----:B------:R-:W-:-:S04]  /*0780*/  @P3 SHF.R.S32.HI R3, RZ, 0x1f, R2 ;  /* 0x0000001fff033819 */ /* 0x000fc80000011402 */
[----:B------:R-:W-:Y:S01]  /*0790*/  @P3 LEA.HI R5, R3, R2, RZ, 0x2 ;  /* 0x0000000203053211 */ /* 0x000fe200078f10ff */
[----:B------:R-:W0:Y:S01]  /*07a0*/  @P0 LDC.64 R12, c[0x0][0x438] ;  /* 0x00010e00ff0c0b82 */ /* 0x000e220000000a00 */
[----:B------:R-:W-:Y:S02]  /*07b0*/  MOV R3, RZ ;  /* 0x000000ff00037202 */ /* 0x000fe40000000f00 */
[----:B------:R-:W-:-:S05]  /*07c0*/  @P3 LEA.HI.SX32 R3, R5, R10, 0x1e ;  /* 0x0000000a05033211 */ /* 0x000fca00078ff2ff */
[----:B------:R-:W1:Y:S08]  /*07d0*/  @P0 LDC.64 R10, c[0x0][0x438] ;  /* 0x00010e00ff0a0b82 */ /* 0x000e700000000a00 */
[----:B------:R-:W1:Y:S01]  /*07e0*/  @P0 LDC.64 R4, c[0x0][0x438] ;  /* 0x00010e00ff040b82 */ /* 0x000e620000000a00 */
[----:B0-----:R-:W-:-:S07]  /*07f0*/  @P0 IMAD.WIDE.U32 R164, R165, 0x10, R12 ;  /* 0x00000010a5a40825 */ /* 0x001fce00078e000c */
[----:B------:R-:W0:Y:S01]  /*0800*/  @P0 LDC.64 R12, c[0x0][0x438] ;  /* 0x00010e00ff0c0b82 */ /* 0x000e220000000a00 */
[----:B------:R-:W5:Y:S01]  /*0810*/  @P0 LDG.E.128 R36, desc[UR6][R164.64] ;  /* 0x00000006a4240981 */ /* 0x000f62000c1e1d00 */
[----:B-1----:R-:W-:-:S06]  /*0820*/  @P0 IMAD.WIDE.U32 R10, R155, 0x10, R10 ;  /* 0x000000109b0a0825 */ /* 0x002fcc00078e000a */
[----:B------:R-:W1:Y:S01]  /*0830*/  LDC.64 R154, c[0x0][0x3b0] ;  /* 0x0000ec00ff9a7b82 */ /* 0x000e620000000a00 */
[----:B------:R0:W5:Y:S01]  /*0840*/  @P0 LDG.E.128 R28, desc[UR6][R10.64] ;  /* 0x000000060a1c0981 */ /* 0x000162000c1e1d00 */
[----:B------:R-:W-:-:S05]  /*0850*/  @P0 IMAD.WIDE.U32 R4, R0, 0x10, R4 ;  /* 0x0000001000040825 */ /* 0x000fca00078e0004 */
[----:B------:R0:W5:Y:S02]  /*0860*/  @P0 LDG.E.128 R32, desc[UR6][R4.64] ;  /* 0x0000000604200981 */ /* 0x000164000c1e1d00 */
[----:B0-----:R-:W0:Y:S08]  /*0870*/  @P0 LDC.64 R10, c[0x0][0x438] ;  /* 0x00010e00ff0a0b82 */ /* 0x001e300000000a00 */
[----:B------:R-:W1:Y:S01]  /*0880*/  @P0 LDC.64 R4, c[0x0][0x438] ;  /* 0x00010e00ff040b82 */ /* 0x000e620000000a00 */
[----:B------:R-:W-:Y:S01]  /*0890*/  @P0 IMAD.WIDE.U32 R12, R163, 0x10, R12 ;  /* 0x00000010a30c0825 */ /* 0x000fe200078e000c */
[----:B------:R-:W-:-:S02]  /*08a0*/  IADD3 R165, PT, PT, R3, 0x40, RZ ;  /* 0x0000004003a57810 */ /* 0x000fc40007ffe0ff */
[----:B------:R-:W-:Y:S02]  /*08b0*/  IADD3 R0, PT, PT, R3, 0x60, RZ ;  /* 0x0000006003007810 */ /* 0x000fe40007ffe0ff */
[----:B------:R1:W5:Y:S01]  /*08c0*/  @P0 LDG.E.128 R24, desc[UR6][R12.64] ;  /* 0x000000060c180981 */ /* 0x000362000c1e1d00 */
[----:B0-----:R-:W-:Y:S01]  /*08d0*/  @P0 IMAD.WIDE.U32 R10, R159, 0x10, R10 ;  /* 0x000000109f0a0825 */ /* 0x001fe200078e000a */
[----:B------:R-:W-:-:S04]  /*08e0*/  IADD3 R164, PT, PT, R3, 0x80, RZ ;  /* 0x0000008003a47810 */ /* 0x000fc80007ffe0ff */
[----:B------:R-:W5:Y:S01]  /*08f0*/  @P0 LDG.E.128 R20, desc[UR6][R10.64] ;  /* 0x000000060a140981 */ /* 0x000f62000c1e1d00 */
[----:B-1----:R-:W-:-:S04]  /*0900*/  @P0 IMAD.WIDE.U32 R158, R157, 0x10, R4 ;  /* 0x000000109d9e0825 */ /* 0x002fc800078e0004 */
[----:B------:R-:W-:Y:S01]  /*0910*/  IMAD.WIDE.U32 R4, R3, 0x4, R154 ;  /* 0x0000000403047825 */ /* 0x000fe200078e009a */
[----:B------:R-:W5:Y:S01]  /*0920*/  @P0 LDG.E.128 R16, desc[UR6][R158.64] ;  /* 0x000000069e100981 */ /* 0x000f62000c1e1d00 */
[----:B------:R-:W-:-:S03]  /*0930*/  ISETP.NE.AND P0, PT, RZ, UR9, PT ;  /* 0x00000009ff007c0c */ /* 0x000fc6000bf05270 */
[----:B------:R0:W5:Y:S01]  /*0940*/  LDG.E R163, desc[UR6][R4.64] ;  /* 0x0000000604a37981 */ /* 0x000162000c1e1900 */
[C---:B------:R-:W-:Y:S01]  /*0950*/  IADD3 R157, PT, PT, R3.reuse, 0x20, RZ ;  /* 0x00000020039d7810 */ /* 0x040fe20007ffe0ff */
[----:B------:R-:W-:Y:S01]  /*0960*/  IMAD.WIDE.U32 R12, R0, 0x4, R154 ;  /* 0x00000004000c7825 */ /* 0x000fe200078e009a */
[----:B------:R-:W-:-:S03]  /*0970*/  IADD3 R3, PT, PT, R3, 0xa0, RZ ;  /* 0x000000a003037810 */ /* 0x000fc60007ffe0ff */
[----:B0-----:R-:W-:-:S04]  /*0980*/  IMAD.WIDE.U32 R4, R165, 0x4, R154 ;  /* 0x00000004a5047825 */ /* 0x001fc800078e009a */
[--C-:B------:R-:W-:Y:S02]  /*0990*/  IMAD.WIDE.U32 R158, R157, 0x4, R154.reuse ;  /* 0x000000049d9e7825 */ /* 0x100fe400078e009a */
[----:B------:R-:W5:Y:S02]  /*09a0*/  LDG.E R5, desc[UR6][R4.64] ;  /* 0x0000000604057981 */ /* 0x000f64000c1e1900 */
[--C-:B------:R-:W-:Y:S02]  /*09b0*/  IMAD.WIDE.U32 R164, R164, 0x4, R154.reuse ;  /* 0x00000004a4a47825 */ /* 0x100fe400078e009a */
[----:B------:R-:W5:Y:S02]  /*09c0*/  LDG.E R158, desc[UR6][R158.64] ;  /* 0x000000069e9e7981 */ /* 0x000f64000c1e1900 */
[----:B------:R-:W-:Y:S02]  /*09d0*/  IMAD.WIDE.U32 R154, R3, 0x4, R154 ;  /* 0x00000004039a7825 */ /* 0x000fe400078e009a */
[----:B------:R-:W5:Y:S04]  /*09e0*/  LDG.E R2, desc[UR6][R164.64] ;  /* 0x00000006a4027981 */ /* 0x000f68000c1e1900 */
[----:B------:R0:W5:Y:S04]  /*09f0*/  LDG.E R4, desc[UR6][R12.64] ;  /* 0x000000060c047981 */ /* 0x000168000c1e1900 */
[----:B------:R1:W5:Y:S01]  /*0a00*/  LDG.E R0, desc[UR6][R154.64] ;  /* 0x000000069a007981 */ /* 0x000362000c1e1900 */
[----:B0-----:R-:W-:-:S05]  /*0a10*/  SHF.R.U64 R12, R14, 0x10, R15 ;  /* 0x000000100e0c7819 */ /* 0x001fca000000120f */
[----:B------:R-:W-:Y:S01]  /*0a20*/  HADD2.F32 R12, -RZ, R12.H0_H0 ;  /* 0x2000000cff0c7230 */ /* 0x000fe20000004100 */
[----:B---3--:R-:W-:-:S05]  /*0a30*/  FSEL R9, R9, RZ, !P0 ;  /* 0x000000ff09097208 */ /* 0x008fca0004000000 */
[C---:B--2---:R-:W-:Y:S01]  /*0a40*/  FADD.FTZ R11, -R9.reuse, R123 ;  /* 0x0000007b090b7221 */ /* 0x044fe20000010100 */
[C---:B------:R-:W-:Y:S01]  /*0a50*/  FADD.FTZ R3, -R9.reuse, R120 ;  /* 0x0000007809037221 */ /* 0x040fe20000010100 */
[----:B------:R-:W-:Y:S01]  /*0a60*/  SHF.R.U32.HI R120, RZ, 0x10, R15 ;  /* 0x00000010ff787819 */ /* 0x000fe2000001160f */
[C---:B----4-:R-:W-:Y:S01]  /*0a70*/  FADD.FTZ R123, -R9.reuse, R124 ;  /* 0x0000007c097b7221 */ /* 0x050fe20000010100 */
[C---:B------:R-:W-:Y:S01]  /*0a80*/  FADD.FTZ R10, -R9.reuse, R121 ;  /* 0x00000079090a7221 */ /* 0x040fe20000010100 */
[C---:B------:R-:W-:Y:S01]  /*0a90*/  FADD.FTZ R124, -R9.reuse, R129 ;  /* 0x00000081097c7221 */ /* 0x040fe20000010100 */
[C---:B------:R-:W-:Y:S01]  /*0aa0*/  FADD.FTZ R129, -R9.reuse, R130 ;  /* 0x0000008209817221 */ /* 0x040fe20000010100 */
[----:B------:R-:W-:Y:S01]  /*0ab0*/  SHF.R.U64 R130, R144, 0x10, R145 ;  /* 0x0000001090827819 */ /* 0x000fe20000001291 */
        /* <DEDUP_REMOVED lines=10> */
[C---:B-1----:R-:W-:Y:S01]  /*0b60*/  FADD.FTZ R155, -R9.reuse, R139 ;  /* 0x0000008b099b7221 */ /* 0x042fe20000010100 */
        /* <DEDUP_REMOVED lines=10> */
[C---:B------:R-:W-:Y:S01]  /*0c10*/  FMUL.FTZ R12, R6.reuse, R11 ;  /* 0x0000000b060c7220 */ /* 0x040fe20000410000 */
[----:B------:R-:W-:Y:S01]  /*0c20*/  FMUL.FTZ R11, R99, R120 ;  /* 0x00000078630b7220 */ /* 0x000fe20000410000 */
[C---:B------:R-:W-:Y:S01]  /*0c30*/  FMUL.FTZ R120, R6.reuse, R13 ;  /* 0x0000000d06787220 */ /* 0x040fe20000410000 */
[----:B------:R-:W-:Y:S01]  /*0c40*/  FMUL.FTZ R13, R101, R130 ;  /* 0x00000082650d7220 */ /* 0x000fe20000410000 */
[----:B------:R-:W-:Y:S01]  /*0c50*/  SHF.R.U32.HI R130, RZ, 0x10, R145 ;  /* 0x00000010ff827819 */ /* 0x000fe20000011691 */
[----:B------:R-:W-:-:S04]  /*0c60*/  FMUL.FTZ R10, R6, R10 ;  /* 0x0000000a060a7220 */ /* 0x000fc80000410000 */
[----:B------:R-:W-:Y:S02]  /*0c70*/  HADD2.F32 R130, -RZ, R130.H0_H0 ;  /* 0x20000082ff827230 */ /* 0x000fe40000004100 */
[----:B------:R-:W-:Y:S01]  /*0c80*/  FADD.FTZ R89, R89, R97 ;  /* 0x0000006159597221 */ /* 0x000fe20000010000 */
[----:B------:R-:W-:Y:S02]  /*0c90*/  FFMA.FTZ R53, R97, R10, R53 ;  /* 0x0000000a61357223 */ /* 0x000fe40000010035 */
[----:B------:R-:W-:Y:S01]  /*0ca0*/  FMUL.FTZ R97, R103, R130 ;  /* 0x0000008267617220 */ /* 0x000fe20000410000 */
[----:B------:R-:W-:Y:S01]  /*0cb0*/  SHF.R.U64 R130, R146, 0x10, R147 ;  /* 0x0000001092827819 */ /* 0x000fe20000001293 */
[----:B------:R-:W-:-:S04]  /*0cc0*/  FADD.FTZ R91, R91, R99 ;  /* 0x000000635b5b7221 */ /* 0x000fc80000010000 */
[----:B------:R-:W-:Y:S02]  /*0cd0*/  HADD2.F32 R130, -RZ, R130.H0_H0 ;  /* 0x20000082ff827230 */ /* 0x000fe40000004100 */
[----:B------:R-:W-:-:S03]  /*0ce0*/  FFMA.FTZ R55, R99, R12, R55 ;  /* 0x0000000c63377223 */ /* 0x000fc60000010037 */
[----:B------:R-:W-:Y:S01]  /*0cf0*/  FMUL.FTZ R99, R105, R130 ;  /* 0x0000008269637220 */ /* 0x000fe20000410000 */
[----:B------:R-:W-:Y:S02]  /*0d00*/  SHF.R.U32.HI R130, RZ, 0x10, R147 ;  /* 0x00000010ff827819 */ /* 0x000fe40000011693 */
[----:B------:R-:W-:-:S03]  /*0d10*/  SHF.R.U64 R134, R150, 0x10, R151 ;  /* 0x0000001096867819 */ /* 0x000fc60000001297 */
[----:B------:R-:W-:Y:S02]  /*0d20*/  HADD2.F32 R130, -RZ, R130.H0_H0 ;  /* 0x20000082ff827230 */ /* 0x000fe40000004100 */
[----:B------:R-:W-:Y:S01]  /*0d30*/  FADD.FTZ R81, R81, R101 ;  /* 0x0000006551517221 */ /* 0x000fe20000010000 */
[----:B------:R-:W-:Y:S01]  /*0d40*/  FFMA.FTZ R57, R101, R120, R57 ;  /* 0x0000007865397223 */ /* 0x000fe20000010039 */
[----:B------:R-:W-:Y:S01]  /*0d50*/  FMUL.FTZ R126, R6, R126 ;  /* 0x0000007e067e7220 */ /* 0x000fe20000410000 */
[----:B------:R-:W-:Y:S01]  /*0d60*/  FMUL.FTZ R101, R107, R130 ;  /* 0x000000826b657220 */ /* 0x000fe20000410000 */
[----:B------:R-:W-:Y:S01]  /*0d70*/  SHF.R.U64 R130, R148, 0x10, R149 ;  /* 0x0000001094827819 */ /* 0x000fe20000001295 */
[----:B------:R-:W-:Y:S01]  /*0d80*/  HADD2.F32 R134, -RZ, R134.H0_H0 ;  /* 0x20000086ff867230 */ /* 0x000fe20000004100 */
[----:B------:R-:W-:Y:S01]  /*0d90*/  SHF.R.U32.HI R136, RZ, 0x10, R151 ;  /* 0x00000010ff887819 */ /* 0x000fe20000011697 */
[----:B------:R-:W-:Y:S01]  /*0da0*/  FMUL.FTZ R122, R6, R122 ;  /* 0x0000007a067a7220 */ /* 0x000fe20000410000 */
[----:B------:R-:W-:Y:S01]  /*0db0*/  FADD.FTZ R47, R47, R107 ;  /* 0x0000006b2f2f7221 */ /* 0x000fe20000010000 */
[----:B------:R-:W-:Y:S01]  /*0dc0*/  FFMA.FTZ R63, R107, R126, R63 ;  /* 0x0000007e6b3f7223 */ /* 0x000fe2000001003f */
[----:B------:R-:W-:-:S02]  /*0dd0*/  HADD2.F32 R130, -RZ, R130.H0_H0 ;  /* 0x20000082ff827230 */ /* 0x000fc40000004100 */
[C---:B------:R-:W-:Y:S01]  /*0de0*/  FMUL.FTZ R128, R6.reuse, R128 ;  /* 0x0000008006807220 */ /* 0x040fe20000410000 */
[----:B------:R-:W-:Y:S01]  /*0df0*/  FMUL.FTZ R107, R113, R134 ;  /* 0x00000086716b7220 */ /* 0x000fe20000410000 */
[----:B------:R-:W-:Y:S02]  /*0e00*/  HADD2.F32 R136, -RZ, R136.H0_H0 ;  /* 0x20000088ff887230 */ /* 0x000fe40000004100 */
[C---:B------:R-:W-:Y:S01]  /*0e10*/  FMUL.FTZ R134, R6.reuse, R155 ;  /* 0x0000009b06867220 */ /* 0x040fe20000410000 */
        /* <DEDUP_REMOVED lines=10> */
[----:B------:R-:W-:Y:S01]  /*0ec0*/  FADD.FTZ R88, R88, R96 ;  /* 0x0000006058587221 */ /* 0x000fe20000010000 */
[----:B------:R-:W-:Y:S01]  /*0ed0*/  FFMA.FTZ R52, R96, R3, R52 ;  /* 0x0000000360347223 */ /* 0x000fe20000010034 */
[----:B------:R-:W-:Y:S01]  /*0ee0*/  FMUL.FTZ R121, R6, R121 ;  /* 0x0000007906797220 */ /* 0x000fe20000410000 */
[----:B------:R-:W-:Y:S01]  /*0ef0*/  FMUL.FTZ R96, R96, R115 ;  /* 0x0000007360607220 */ /* 0x000fe20000410000 */
[----:B------:R-:W-:Y:S02]  /*0f00*/  HADD2.F32 R115, -RZ, R15.H0_H0 ;  /* 0x2000000fff737230 */ /* 0x000fe40000004100 */
[----:B------:R-:W-:Y:S01]  /*0f10*/  FADD.FTZ R90, R90, R98 ;  /* 0x000000625a5a7221 */ /* 0x000fe20000010000 */
[----:B------:R-:W-:Y:S01]  /*0f20*/  FFMA.FTZ R54, R98, R121, R54 ;  /* 0x0000007962367223 */ /* 0x000fe20000010036 */
[----:B------:R-:W-:Y:S01]  /*0f30*/  FMUL.FTZ R123, R6, R123 ;  /* 0x0000007b067b7220 */ /* 0x000fe20000410000 */
[----:B------:R-:W-:Y:S01]  /*0f40*/  FMUL.FTZ R98, R98, R115 ;  /* 0x0000007362627220 */ /* 0x000fe20000410000 */
[----:B------:R-:W-:-:S02]  /*0f50*/  HADD2.F32 R115, -RZ, R144.H0_H0 ;  /* 0x20000090ff737230 */ /* 0x000fc40000004100 */
[----:B------:R-:W-:Y:S01]  /*0f60*/  FADD.FTZ R80, R80, R100 ;  /* 0x0000006450507221 */ /* 0x000fe20000010000 */
[----:B------:R-:W-:Y:S01]  /*0f70*/  FFMA.FTZ R56, R100, R123, R56 ;  /* 0x0000007b64387223 */ /* 0x000fe20000010038 */
[----:B------:R-:W-:Y:S01]  /*0f80*/  SHF.R.U32.HI R132, RZ, 0x10, R149 ;  /* 0x00000010ff847819 */ /* 0x000fe20000011695 */
[----:B------:R-:W-:Y:S01]  /*0f90*/  FMUL.FTZ R125, R6, R125 ;  /* 0x0000007d067d7220 */ /* 0x000fe20000410000 */
[----:B------:R-:W-:Y:S01]  /*0fa0*/  FMUL.FTZ R100, R100, R115 ;  /* 0x0000007364647220 */ /* 0x000fe20000410000 */
[----:B------:R-:W-:Y:S01]  /*0fb0*/  HADD2.F32 R115, -RZ, R145.H0_H0 ;  /* 0x20000091ff737230 */ /* 0x000fe20000004100 */
[--C-:B------:R-:W-:Y:S01]  /*0fc0*/  SHF.R.U64 R138, R152, 0x10, R153.reuse ;  /* 0x00000010988a7819 */ /* 0x100fe20000001299 */
[----:B------:R-:W-:Y:S01]  /*0fd0*/  FMUL.FTZ R124, R6, R124 ;  /* 0x0000007c067c7220 */ /* 0x000fe20000410000 */
[----:B------:R-:W-:Y:S02]  /*0fe0*/  HADD2.F32 R132, -RZ, R132.H0_H0 ;  /* 0x20000084ff847230 */ /* 0x000fe40000004100 */
[----:B------:R-:W-:Y:S01]  /*0ff0*/  FADD.FTZ R82, R82, R102 ;  /* 0x0000006652527221 */ /* 0x000fe20000010000 */
[C---:B------:R-:W-:Y:S01]  /*1000*/  FFMA.FTZ R58, R102.reuse, R125, R58 ;  /* 0x0000007d663a7223 */ /* 0x040fe2000001003a */
[----:B------:R-:W-:Y:S01]  /*1010*/  SHF.R.U32.HI R140, RZ, 0x10, R153 ;  /* 0x00000010ff8c7819 */ /* 0x000fe20000011699 */
[----:B------:R-:W-:Y:S01]  /*1020*/  FMUL.FTZ R102, R102, R115 ;  /* 0x0000007366667220 */ /* 0x000fe20000410000 */
[----:B------:R-:W-:Y:S01]  /*1030*/  FMUL.FTZ R130, R6, R165 ;  /* 0x000000a506827220 */ /* 0x000fe20000410000 */
[----:B------:R-:W-:-:S02]  /*1040*/  HADD2.F32 R138, -RZ, R138.H0_H0 ;  /* 0x2000008aff8a7230 */ /* 0x000fc40000004100 */
[C---:B------:R-:W-:Y:S01]  /*1050*/  FMUL.FTZ R127, R6.reuse, R127 ;  /* 0x0000007f067f7220 */ /* 0x040fe20000410000 */
[----:B------:R-:W-:Y:S02]  /*1060*/  HADD2.F32 R115, -RZ, R146.H0_H0 ;  /* 0x20000092ff737230 */ /* 0x000fe40000004100 */
[----:B------:R-:W-:Y:S01]  /*1070*/  FADD.FTZ R45, R45, R105 ;  /* 0x000000692d2d7221 */ /* 0x000fe20000010000 */
[----:B------:R-:W-:Y:S01]  /*1080*/  FFMA.FTZ R61, R105, R124, R61 ;  /* 0x0000007c693d7223 */ /* 0x000fe2000001003d */
[----:B------:R-:W-:Y:S01]  /*1090*/  FMUL.FTZ R105, R111, R132 ;  /* 0x000000846f697220 */ /* 0x000fe20000410000 */
[----:B------:R-:W-:Y:S01]  /*10a0*/  FADD.FTZ R95, R95, R111 ;  /* 0x0000006f5f5f7221 */ /* 0x000fe20000010000 */
[----:B------:R-:W-:Y:S01]  /*10b0*/  FFMA.FTZ R71, R111, R130, R71 ;  /* 0x000000826f477223 */ /* 0x000fe20000010047 */
[----:B------:R-:W-:Y:S01]  /*10c0*/  FMUL.FTZ R132, R6, R159 ;  /* 0x0000009f06847220 */ /* 0x000fe20000410000 */
[----:B------:R-:W-:Y:S02]  /*10d0*/  HADD2.F32 R140, -RZ, R140.H0_H0 ;  /* 0x2000008cff8c7230 */ /* 0x000fe40000004100 */
[----:B------:R-:W-:Y:S01]  /*10e0*/  FADD.FTZ R44, R44, R104 ;  /* 0x000000682c2c7221 */ /* 0x000fe20000010000 */
[C---:B------:R-:W-:Y:S01]  /*10f0*/  FFMA.FTZ R60, R104.reuse, R127, R60 ;  /* 0x0000007f683c7223 */ /* 0x040fe2000001003c */
[----:B------:R-:W-:Y:S01]  /*1100*/  FMUL.FTZ R111, R117, R138 ;  /* 0x0000008a756f7220 */ /* 0x000fe20000410000 */
[----:B------:R-:W-:Y:S01]  /*1110*/  FMUL.FTZ R104, R104, R115 ;  /* 0x0000007368687220 */ /* 0x000fe20000410000 */
[C---:B------:R-:W-:Y:S01]  /*1120*/  FMUL.FTZ R138, R6.reuse, R143 ;  /* 0x0000008f068a7220 */ /* 0x040fe20000410000 */
[----:B------:R-:W-:Y:S01]  /*1130*/  FFMA.FTZ R115, R3, R96, RZ ;  /* 0x0000006003737223 */ /* 0x000fe200000100ff */
[----:B------:R-:W-:Y:S01]  /*1140*/  FADD.FTZ R142, RZ, R96 ;  /* 0x00000060ff8e7221 */ /* 0x000fe20000010000 */
        /* <DEDUP_REMOVED lines=10> */
[----:B------:R-:W-:Y:S01]  /*11f0*/  FMUL.FTZ R129, R6, R129 ;  /* 0x0000008106817220 */ /* 0x000fe20000410000 */
[----:B------:R-:W-:-:S02]  /*1200*/  HADD2.F32 R115, -RZ, R147.H0_H0 ;  /* 0x20000093ff737230 */ /* 0x000fc40000004100 */
        /* <DEDUP_REMOVED lines=10> */
[----:B------:R-:W-:-:S02]  /*12b0*/  HADD2.F32 R115, -RZ, R148.H0_H0 ;  /* 0x20000094ff737230 */ /* 0x000fc40000004100 */
[----:B------:R-:W-:Y:S01]  /*12c0*/  FFMA.FTZ R140, R120, R13, R117 ;  /* 0x0000000d788c7223 */ /* 0x000fe20000010075 */
[----:B------:R-:W-:Y:S01]  /*12d0*/  FADD.FTZ R117, R13, R142 ;  /* 0x0000008e0d757221 */ /* 0x000fe20000010000 */
[----:B------:R-:W-:Y:S01]  /*12e0*/  FADD.FTZ R92, R92, R108 ;  /* 0x0000006c5c5c7221 */ /* 0x000fe20000010000 */
[C---:B------:R-:W-:Y:S01]  /*12f0*/  FFMA.FTZ R68, R108.reuse, R131, R68 ;  /* 0x000000836c447223 */ /* 0x040fe20000010044 */
[----:B------:R-:W-:Y:S01]  /*1300*/  FMUL.FTZ R108, R108, R115 ;  /* 0x000000736c6c7220 */ /* 0x000fe20000410000 */
[----:B------:R-:W-:Y:S01]  /*1310*/  FFMA.FTZ R115, R125, R102, R140 ;  /* 0x000000667d737223 */ /* 0x000fe2000001008c */
[----:B------:R-:W-:-:S03]  /*1320*/  FADD.FTZ R142, R102, R117 ;  /* 0x00000075668e7221 */ /* 0x000fc60000010000 */
[----:B------:R-:W-:Y:S01]  /*1330*/  FFMA.FTZ R140, R122, R97, R115 ;  /* 0x000000617a8c7223 */ /* 0x000fe20000010073 */
[----:B------:R-:W-:Y:S01]  /*1340*/  FADD.FTZ R119, R97, R142 ;  /* 0x0000008e61777221 */ /* 0x000fe20000010000 */
[----:B------:R-:W-:Y:S01]  /*1350*/  FMUL.FTZ R133, R6, R133 ;  /* 0x0000008506857220 */ /* 0x000fe20000410000 */
[----:B------:R-:W-:Y:S02]  /*1360*/  HADD2.F32 R117, -RZ, R149.H0_H0 ;  /* 0x20000095ff757230 */ /* 0x000fe40000004100 */
        /* <DEDUP_REMOVED lines=16> */
[----:B------:R-:W-:Y:S01]  /*1470*/  FFMA.FTZ R72, R112, R135, R72 ;  /* 0x0000008770487223 */ /* 0x000fe20000010048 */
[----:B------:R-:W-:Y:S01]  /*1480*/  FFMA.FTZ R140, R128, R103, R115 ;  /* 0x00000067808c7223 */ /* 0x000fe20000010073 */
[----:B------:R-:W-:Y:S01]  /*1490*/  FMUL.FTZ R112, R112, R117 ;  /* 0x0000007570707220 */ /* 0x000fe20000410000 */
        /* <DEDUP_REMOVED lines=12> */
[----:B------:R-:W-:Y:S02]  /*1560*/  HADD2.F32 R117, -RZ, R152.H0_H0 ;  /* 0x20000098ff757230 */ /* 0x000fe40000004100 */
[----:B------:R-:W-:Y:S01]  /*1570*/  FFMA.FTZ R114, R132, R107, R115 ;  /* 0x0000006b84727223 */ /* 0x000fe20000010073 */
[----:B------:R-:W-:Y:S01]  /*1580*/  FADD.FTZ R119, R107, R142 ;  /* 0x0000008e6b777221 */ /* 0x000fe20000010000 */
[----:B------:R-:W-:Y:S02]  /*1590*/  FMUL.FTZ R139, R6, R139 ;  /* 0x0000008b068b7220 */ /* 0x000fe40000410000 */
        /* <DEDUP_REMOVED lines=8> */
[----:B------:R-:W-:Y:S01]  /*1620*/  FFMA.FTZ R117, R139, R142, R116 ;  /* 0x0000008e8b757223 */ /* 0x000fe20000010074 */
[----:B------:R-:W-:Y:S01]  /*1630*/  FADD.FTZ R114, R142, R115 ;  /* 0x000000738e727221 */ /* 0x000fe20000010000 */
[----:B------:R-:W-:Y:S01]  /*1640*/  FMUL.FTZ R141, R6, R141 ;  /* 0x0000008d068d7220 */ /* 0x000fe20000410000 */
[----:B------:R-:W-:Y:S01]  /*1650*/  FMUL.FTZ R154, R118, R119 ;  /* 0x00000077769a7220 */ /* 0x000fe20000410000 */
        /* <DEDUP_REMOVED lines=8> */
[----:B------:R-:W-:Y:S06]  /*16e0*/  BRA `(.L_x_12019) ;  /* 0x0000000400387947 */ /* 0x000fec0003800000 */
.L_x_12018:
[----:B-----5:R-:W-:Y:S01]  /*16f0*/  ISETP.GE.AND P3, PT, R156, 0x1, PT ;  /* 0x000000019c00780c */ /* 0x020fe20003f66270 */
[----:B------:R-:W-:Y:S01]  /*1700*/  HFMA2 R117, -RZ, RZ, 0, 0 ;  /* 0x00000000ff757431 */ /* 0x000fe200000001ff */
[----:B------:R-:W-:Y:S01]  /*1710*/  MOV R162, UR14 ;  /* 0x0000000e00a27c02 */ /* 0x000fe20008000f00 */
[----:B------:R-:W-:Y:S01]  /*1720*/  HFMA2 R143, -RZ, RZ, 0, 0 ;  /* 0x00000000ff8f7431 */ /* 0x000fe200000001ff */
[----:B------:R-:W-:Y:S02]  /*1730*/  MOV R161, UR15 ;  /* 0x0000000f00a17c02 */ /* 0x000fe40008000f00 */
[----:B------:R-:W-:Y:S02]  /*1740*/  ISETP.NE.U32.AND P0, PT, R162, RZ, PT ;  /* 0x000000ffa200720c */ /* 0x000fe40003f05070 */
[----:B------:R-:W-:Y:S02]  /*1750*/  MOV R155, RZ ;  /* 0x000000ff009b7202 */ /* 0x000fe40000000f00 */
[----:B------:R-:W-:-:S03]  /*1760*/  ISETP.NE.AND.EX P0, PT, R161, RZ, PT, P0 ;  /* 0x000000ffa100720c */ /* 0x000fc60003f05300 */
[----:B------:R-:W1:Y:S01]  /*1770*/  @P3 LDC R5, c[0x0][0x388] ;  /* 0x0000e200ff053b82 */ /* 0x000e620000000800 */
[----:B0-----:R-:W0:Y:S01]  /*1780*/  @P3 S2R R2, SR_TID.X ;  /* 0x0000000000023919 */ /* 0x001e220000002100 */
[----:B------:R-:W-:-:S05]  /*1790*/  @P3 IADD3 R0, PT, PT, R156, -0x1, RZ ;  /* 0xffffffff9c003810 */ /* 0x000fca0007ffe0ff */
[----:B-1----:R-:W-:-:S05]  /*17a0*/  @P3 IMAD R0, R0, R5, RZ ;  /* 0x0000000500003224 */ /* 0x002fca00078e02ff */
[----:B------:R-:W-:-:S04]  /*17b0*/  @P3 SHF.R.S32.HI R5, RZ, 0x1f, R0 ;  /* 0x0000001fff053819 */ /* 0x000fc80000011400 */
[----:B------:R-:W-:Y:S02]  /*17c0*/  @P3 LEA.HI R5, R5, R0, RZ, 0x2 ;  /* 0x0000000005053211 */ /* 0x000fe400078f10ff */
[----:B0-----:R-:W-:-:S04]  /*17d0*/  @P3 LOP3.LUT R2, R2, 0x1f, RZ, 0xc0, !PT ;  /* 0x0000001f02023812 */ /* 0x001fc800078ec0ff */
[----:B------:R-:W-:Y:S01]  /*17e0*/  @P3 LEA.HI.SX32 R117, R5, R2, 0x1e ;  /* 0x0000000205753211 */ /* 0x000fe200078ff2ff */
[----:B------:R-:W-:Y:S06]  /*17f0*/  @P0 BRA `(.L_x_12020) ;  /* 0x00000000004c0947 */ /* 0x000fec0003800000 */
[----:B------:R-:W0:Y:S01]  /*1800*/  LDC.64 R114, c[0x0][0x3b0] ;  /* 0x0000ec00ff727b82 */ /* 0x000e220000000a00 */
[C---:B------:R-:W-:Y:S02]  /*1810*/  IADD3 R5, PT, PT, R117.reuse, 0x40, RZ ;  /* 0x0000004075057810 */ /* 0x040fe40007ffe0ff */
[C---:B------:R-:W-:Y:S02]  /*1820*/  IADD3 R159, PT, PT, R117.reuse, 0x20, RZ ;  /* 0x00000020759f7810 */ /* 0x040fe40007ffe0ff */
[C---:B------:R-:W-:Y:S02]  /*1830*/  IADD3 R165, PT, PT, R117.reuse, 0x60, RZ ;  /* 0x0000006075a57810 */ /* 0x040fe40007ffe0ff */
[C---:B------:R-:W-:Y:S02]  /*1840*/  IADD3 R119, PT, PT, R117.reuse, 0x80, RZ ;  /* 0x0000008075777810 */ /* 0x040fe40007ffe0ff */
[----:B------:R-:W-:Y:S01]  /*1850*/  IADD3 R157, PT, PT, R117, 0xa0, RZ ;  /* 0x000000a0759d7810 */ /* 0x000fe20007ffe0ff */
[----:B0-----:R-:W-:-:S04]  /*1860*/  IMAD.WIDE.U32 R4, R5, 0x4, R114 ;  /* 0x0000000405047825 */ /* 0x001fc800078e0072 */
[--C-:B------:R-:W-:Y:S02]  /*1870*/  IMAD.WIDE.U32 R158, R159, 0x4, R114.reuse ;  /* 0x000000049f9e7825 */ /* 0x100fe400078e0072 */
[----:B------:R0:W5:Y:S02]  /*1880*/  LDG.E R5, desc[UR6][R4.64] ;  /* 0x0000000604057981 */ /* 0x000164000c1e1900 */
[--C-:B------:R-:W-:Y:S02]  /*1890*/  IMAD.WIDE.U32 R164, R165, 0x4, R114.reuse ;  /* 0x00000004a5a47825 */ /* 0x100fe400078e0072 */
[----:B------:R0:W5:Y:S02]  /*18a0*/  LDG.E R158, desc[UR6][R158.64] ;  /* 0x000000069e9e7981 */ /* 0x000164000c1e1900 */
[----:B------:R-:W-:-:S04]  /*18b0*/  IMAD.WIDE.U32 R118, R119, 0x4, R114 ;  /* 0x0000000477767825 */ /* 0x000fc800078e0072 */
[--C-:B------:R-:W-:Y:S01]  /*18c0*/  IMAD.WIDE.U32 R116, R117, 0x4, R114.reuse ;  /* 0x0000000475747825 */ /* 0x100fe200078e0072 */
[----:B------:R0:W5:Y:S03]  /*18d0*/  LDG.E R4, desc[UR6][R164.64] ;  /* 0x00000006a4047981 */ /* 0x000166000c1e1900 */
[----:B------:R-:W-:Y:S01]  /*18e0*/  IMAD.WIDE.U32 R114, R157, 0x4, R114 ;  /* 0x000000049d727825 */ /* 0x000fe200078e0072 */
[----:B------:R0:W5:Y:S04]  /*18f0*/  LDG.E R2, desc[UR6][R118.64] ;  /* 0x0000000676027981 */ /* 0x000168000c1e1900 */
[----:B------:R0:W5:Y:S04]  /*1900*/  LDG.E R163, desc[UR6][R116.64] ;  /* 0x0000000674a37981 */ /* 0x000168000c1e1900 */
[----:B------:R0:W5:Y:S01]  /*1910*/  LDG.E R0, desc[UR6][R114.64] ;  /* 0x0000000672007981 */ /* 0x000162000c1e1900 */
[----:B------:R-:W-:Y:S05]  /*1920*/  BRA `(.L_x_12019) ;  /* 0x0000000000a87947 */ /* 0x000fea0003800000 */
.L_x_12020:
[----:B------:R-:W0:Y:S01]  /*1930*/  S2R R2, SR_TID.X ;  /* 0x0000000000027919 */ /* 0x000e220000002100 */
[----:B------:R-:W1:Y:S01]  /*1940*/  LDC.64 R18, c[0x0][0x3b0] ;  /* 0x0000ec00ff127b82 */ /* 0x000e620000000a00 */
[----:B------:R-:W-:Y:S01]  /*1950*/  IMAD R0, R8, UR8, RZ ;  /* 0x0000000808007c24 */ /* 0x000fe2000f8e02ff */
[C---:B------:R-:W-:Y:S02]  /*1960*/  IADD3 R25, PT, PT, R117.reuse, 0x60, RZ ;  /* 0x0000006075197810 */ /* 0x040fe40007ffe0ff */
[C---:B------:R-:W-:Y:S02]  /*1970*/  IADD3 R159, PT, PT, R117.reuse, 0x20, RZ ;  /* 0x00000020759f7810 */ /* 0x040fe40007ffe0ff */
[----:B------:R-:W-:Y:S02]  /*1980*/  SHF.R.S32.HI R5, RZ, 0x1f, R0 ;  /* 0x0000001fff057819 */ /* 0x000fe40000011400 */
[----:B------:R-:W2:Y:S01]  /*1990*/  LDC.64 R16, c[0x0][0x438] ;  /* 0x00010e00ff107b82 */ /* 0x000ea20000000a00 */
[----:B------:R-:W-:-:S02]  /*19a0*/  IADD3 R27, PT, PT, R117, 0x40, RZ ;  /* 0x00000040751b7810 */ /* 0x000fc40007ffe0ff */
[----:B------:R-:W-:Y:S02]  /*19b0*/  LEA.HI R5, R5, R0, RZ, 0x2 ;  /* 0x0000000005057211 */ /* 0x000fe400078f10ff */
[----:B------:R-:W-:Y:S01]  /*19c0*/  IADD3 R23, PT, PT, R117, 0x80, RZ ;  /* 0x0000008075177810 */ /* 0x000fe20007ffe0ff */
[----:B-1----:R-:W-:-:S04]  /*19d0*/  IMAD.WIDE.U32 R24, R25, 0x4, R18 ;  /* 0x0000000419187825 */ /* 0x002fc800078e0012 */
[--C-:B------:R-:W-:Y:S01]  /*19e0*/  IMAD.WIDE.U32 R20, R117, 0x4, R18.reuse ;  /* 0x0000000475147825 */ /* 0x100fe200078e0012 */
[----:B------:R1:W5:Y:S01]  /*19f0*/  LDG.E R4, desc[UR6][R24.64] ;  /* 0x0000000618047981 */ /* 0x000362000c1e1900 */
[----:B0-----:R-:W-:Y:S02]  /*1a00*/  LOP3.LUT R2, R2, 0x1f, RZ, 0xc0, !PT ;  /* 0x0000001f02027812 */ /* 0x001fe400078ec0ff */
[--C-:B------:R-:W-:Y:S01]  /*1a10*/  IMAD.WIDE.U32 R158, R159, 0x4, R18.reuse ;  /* 0x000000049f9e7825 */ /* 0x100fe200078e0012 */
[----:B------:R0:W5:Y:S01]  /*1a20*/  LDG.E R163, desc[UR6][R20.64] ;  /* 0x0000000614a37981 */ /* 0x000162000c1e1900 */
[----:B------:R-:W-:Y:S02]  /*1a30*/  LEA.HI.SX32 R37, R5, R2, 0x1e ;  /* 0x0000000205257211 */ /* 0x000fe400078ff2ff */
[--C-:B------:R-:W-:Y:S01]  /*1a40*/  IMAD.WIDE.U32 R26, R27, 0x4, R18.reuse ;  /* 0x000000041b1a7825 */ /* 0x100fe200078e0012 */
[----:B------:R-:W-:Y:S01]  /*1a50*/  IADD3 R5, PT, PT, R117, 0xa0, RZ ;  /* 0x000000a075057810 */ /* 0x000fe20007ffe0ff */
[----:B------:R3:W5:Y:S01]  /*1a60*/  LDG.E R158, desc[UR6][R158.64] ;  /* 0x000000069e9e7981 */ /* 0x000762000c1e1900 */
[----:B------:R-:W-:Y:S01]  /*1a70*/  IADD3 R33, PT, PT, R37, 0x20, RZ ;  /* 0x0000002025217810 */ /* 0x000fe20007ffe0ff */
[----:B------:R-:W-:Y:S01]  /*1a80*/  IMAD.WIDE.U32 R22, R23, 0x4, R18 ;  /* 0x0000000417167825 */ /* 0x000fe200078e0012 */
[----:B------:R-:W-:-:S02]  /*1a90*/  IADD3 R29, PT, PT, R37, 0x40, RZ ;  /* 0x00000040251d7810 */ /* 0x000fc40007ffe0ff */
[C---:B------:R-:W-:Y:S02]  /*1aa0*/  IADD3 R31, PT, PT, R37.reuse, 0x60, RZ ;  /* 0x00000060251f7810 */ /* 0x040fe40007ffe0ff */
[C---:B------:R-:W-:Y:S02]  /*1ab0*/  IADD3 R35, PT, PT, R37.reuse, 0x80, RZ ;  /* 0x0000008025237810 */ /* 0x040fe40007ffe0ff */
[C---:B------:R-:W-:Y:S01]  /*1ac0*/  IADD3 R39, PT, PT, R37.reuse, 0xa0, RZ ;  /* 0x000000a025277810 */ /* 0x040fe20007ffe0ff */
[--C-:B--2---:R-:W-:Y:S01]  /*1ad0*/  IMAD.WIDE.U32 R36, R37, 0x10, R16.reuse ;  /* 0x0000001025247825 */ /* 0x104fe200078e0010 */
[----:B------:R3:W5:Y:S03]  /*1ae0*/  LDG.E R2, desc[UR6][R22.64] ;  /* 0x0000000616027981 */ /* 0x000766000c1e1900 */
[----:B------:R-:W-:-:S04]  /*1af0*/  IMAD.WIDE.U32 R32, R33, 0x10, R16 ;  /* 0x0000001021207825 */ /* 0x000fc800078e0010 */
[----:B------:R-:W-:-:S04]  /*1b00*/  IMAD.WIDE.U32 R28, R29, 0x10, R16 ;  /* 0x000000101d1c7825 */ /* 0x000fc800078e0010 */
[--C-:B-1----:R-:W-:Y:S02]  /*1b10*/  IMAD.WIDE.U32 R24, R31, 0x10, R16.reuse ;  /* 0x000000101f187825 */ /* 0x102fe400078e0010 */
[----:B------:R-:W5:Y:S02]  /*1b20*/  LDG.E.128 R28, desc[UR6][R28.64] ;  /* 0x000000061c1c7981 */ /* 0x000f64000c1e1d00 */
[----:B0-----:R-:W-:Y:S02]  /*1b30*/  IMAD.WIDE.U32 R20, R35, 0x10, R16 ;  /* 0x0000001023147825 */ /* 0x001fe400078e0010 */
[----:B------:R-:W5:Y:S02]  /*1b40*/  LDG.E.128 R32, desc[UR6][R32.64] ;  /* 0x0000000620207981 */ /* 0x000f64000c1e1d00 */
[----:B------:R-:W-:Y:S02]  /*1b50*/  IMAD.WIDE.U32 R18, R5, 0x4, R18 ;  /* 0x0000000405127825 */ /* 0x000fe400078e0012 */
[----:B------:R3:W5:Y:S02]  /*1b60*/  LDG.E R5, desc[UR6][R26.64] ;  /* 0x000000061a057981 */ /* 0x000764000c1e1900 */
[----:B------:R-:W-:-:S02]  /*1b70*/  IMAD.WIDE.U32 R16, R39, 0x10, R16 ;  /* 0x0000001027107825 */ /* 0x000fc400078e0010 */
[----:B------:R3:W5:Y:S04]  /*1b80*/  LDG.E R0, desc[UR6][R18.64] ;  /* 0x0000000612007981 */ /* 0x000768000c1e1900 */
[----:B------:R-:W5:Y:S04]  /*1b90*/  LDG.E.128 R36, desc[UR6][R36.64] ;  /* 0x0000000624247981 */ /* 0x000f68000c1e1d00 */
[----:B------:R-:W5:Y:S04]  /*1ba0*/  LDG.E.128 R24, desc[UR6][R24.64] ;  /* 0x0000000618187981 */ /* 0x000f68000c1e1d00 */
[----:B------:R-:W5:Y:S04]  /*1bb0*/  LDG.E.128 R20, desc[UR6][R20.64] ;  /* 0x0000000614147981 */ /* 0x000f68000c1e1d00 */
[----:B---3--:R-:W5:Y:S02]  /*1bc0*/  LDG.E.128 R16, desc[UR6][R16.64] ;  /* 0x0000000610107981 */ /* 0x008f64000c1e1d00 */
.L_x_12019:
[----:B------:R-:W-:Y:S05]  /*1bd0*/  BSYNC.RECONVERGENT B1 ;  /* 0x0000000000017941 */ /* 0x000fea0003800200 */
.L_x_12017:
        /* <DEDUP_REMOVED lines=20> */
.L_x_12136:
[----:B------:R-:W3:Y:S01]  /*1d20*/  S2R R155, SR_TID.X ;  /* 0x00000000009b7919 */ /* 0x000ee20000002100 */
[----:B------:R-:W-:Y:S01]  /*1d30*/  @P3 IADD3 R156, PT, PT, R156, -0x1, RZ ;  /* 0xffffffff9c9c3810 */ /* 0x000fe20007ffe0ff */
[----:B------:R-:W-:Y:S01]  /*1d40*/  IMAD R114, R8, UR8, RZ ;  /* 0x0000000808727c24 */ /* 0x000fe2000f8e02ff */
[----:B------:R-:W-:Y:S01]  /*1d50*/  ISETP.NE.U32.AND P0, PT, R162, RZ, PT ;  /* 0x000000ffa200720c */ /* 0x000fe20003f05070 */
[----:B-1----:R-:W-:Y:S01]  /*1d60*/  FADD.FTZ R118, R143, R118 ;  /* 0x000000768f767221 */ /* 0x002fe20000010000 */
[----:B0-2---:R-:W-:Y:S01]  /*1d70*/  FADD.FTZ R159, R159, R117 ;  /* 0x000000759f9f7221 */ /* 0x005fe20000010000 */
[----:B------:R-:W-:Y:S01]  /*1d80*/  @P3 IMAD R156, R156, UR8, RZ ;  /* 0x000000089c9c3c24 */ /* 0x000fe2000f8e02ff */
[----:B------:R-:W-:Y:S01]  /*1d90*/  SHF.R.S32.HI R115, RZ, 0x1f, R114 ;  /* 0x0000001fff737819 */ /* 0x000fe20000011472 */
[----:B------:R-:W-:Y:S01]  /*1da0*/  FMUL.FTZ R160, R118, UR10 ;  /* 0x0000000a76a07c20 */ /* 0x000fe20008410000 */
[----:B------:R-:W-:Y:S01]  /*1db0*/  ISETP.NE.AND.EX P0, PT, R161, RZ, PT, P0 ;  /* 0x000000ffa100720c */ /* 0x000fe20003f05300 */
[----:B------:R-:W-:Y:S01]  /*1dc0*/  BSSY.RECONVERGENT B1, `(.L_x_12022) ;  /* 0x00000ca000017945 */ /* 0x000fe20003800200 */
[----:B------:R-:W-:Y:S01]  /*1dd0*/  LEA.HI R114, R115, R114, RZ, 0x2 ;  /* 0x0000007273727211 */ /* 0x000fe200078f10ff */
[----:B------:R-:W-:Y:S01]  /*1de0*/  FMUL.FTZ R159, R159, UR10 ;  /* 0x0000000a9f9f7c20 */ /* 0x000fe20008410000 */
[----:B------:R-:W-:-:S02]  /*1df0*/  @P3 SHF.R.S32.HI R115, RZ, 0x1f, R156 ;  /* 0x0000001fff733819 */ /* 0x000fc4000001149c */
[----:B------:R-:W-:Y:S02]  /*1e00*/  ISETP.NE.AND P1, PT, RZ, UR9, PT ;  /* 0x00000009ff007c0c */ /* 0x000fe4000bf25270 */
[----:B------:R-:W-:Y:S01]  /*1e10*/  @P3 LEA.HI R116, R115, R156, RZ, 0x2 ;  /* 0x0000009c73743211 */ /* 0x000fe200078f10ff */
[----:B------:R-:W-:Y:S01]  /*1e20*/  HFMA2 R156, -RZ, RZ, 0, 0 ;  /* 0x00000000ff9c7431 */ /* 0x000fe200000001ff */
        /* <DEDUP_REMOVED lines=21> */
.L_x_12026:
[----:B------:R-:W-:Y:S05]  /*1f80*/  BSYNC.RECONVERGENT B2 ;  /* 0x0000000000027941 */ /* 0x000fea0003800200 */
.L_x_12025:
        /* <DEDUP_REMOVED lines=11> */
.L_x_12028:
[----:B------:R-:W-:Y:S05]  /*2040*/  BSYNC.RECONVERGENT B2 ;  /* 0x0000000000027941 */ /* 0x000fea0003800200 */
.L_x_12027:
        /* <DEDUP_REMOVED lines=11> */
.L_x_12030:
[----:B------:R-:W-:Y:S05]  /*2100*/  BSYNC.RECONVERGENT B2 ;  /* 0x0000000000027941 */ /* 0x000fea0003800200 */
.L_x_12029:
        /* <DEDUP_REMOVED lines=11> */
.L_x_12024:
        /* <DEDUP_REMOVED lines=28> */
.L_x_12033:
[----:B------:R-:W-:Y:S05]  /*2380*/  BSYNC.RECONVERGENT B2 ;  /* 0x0000000000027941 */ /* 0x000fea0003800200 */
.L_x_12032:
        /* <DEDUP_REMOVED lines=11> */
.L_x_12035:
[----:B------:R-:W-:Y:S05]  /*2440*/  BSYNC.RECONVERGENT B2 ;  /* 0x0000000000027941 */ /* 0x000fea0003800200 */
.L_x_12034:
        /* <DEDUP_REMOVED lines=11> */
.L_x_12037:
[----:B------:R-:W-:Y:S05]  /*2500*/  BSYNC.RECONVERGENT B2 ;  /* 0x0000000000027941 */ /* 0x000fea0003800200 */
.L_x_12036:
[----:B------:R-:W-:Y:S05]  /*2510*/  @!P3 BRA `(.L_x_12031) ;  /* 0x000000040050b947 */ /* 0x000fea0003800000 */
[----:B------:R-:W-:Y:S01]  /*2520*/  FMUL.FTZ R51, R67, UR13 ;  /* 0x0000000d43337c20 */ /* 0x000fe20008410000 */
[----:B-----5:R-:W-:-:S03]  /*2530*/  ISETP.GE.U32.AND P0, PT, R163, 0x1000000, PT ;  /* 0x01000000a300780c */ /* 0x020fc60003f06070 */
[----:B------:R-:W-:-:S05]  /*2540*/  FMUL.FTZ R51, R51, UR12 ;  /* 0x0000000c33337c20 */ /* 0x000fca0008410000 */
[----:B------:R-:W-:Y:S01]  /*2550*/  SEL R51, R51, RZ, P0 ;  /* 0x000000ff33337207 */ /* 0x000fe20000000000 */
[----:B------:R-:W-:Y:S06]  /*2560*/  BRA `(.L_x_12031) ;  /* 0x00000004003c7947 */ /* 0x000fec0003800000 */
.L_x_12023:
[----:B------:R-:W-:Y:S02]  /*2570*/  MOV R117, UR20 ;  /* 0x0000001400757c02 */ /* 0x000fe40008000f00 */
        /* <DEDUP_REMOVED lines=33> */
[----:B------:R-:W-:Y:S02]  /*2790*/  MOV R51, R39 ;  /* 0x0000002700337202 */ /* 0x000fe40000000f00 */
[----:B------:R-:W-:Y:S01]  /*27a0*/  ISETP.GE.U32.AND P0, PT, R163, 0x1000000, PT ;  /* 0x01000000a300780c */ /* 0x000fe20003f06070 */
[----:B------:R-:W-:-:S04]  /*27b0*/  @P2 FADD.FTZ R114, R11, -R114 ;  /* 0x800000720b722221 */ /* 0x000fc80000010000 */
[----:B------:R-:W-:-:S04]  /*27c0*/  @P2 FFMA.FTZ R51, R6, R114, R39 ;  /* 0x0000007206332223 */ /* 0x000fc80000010027 */
[----:B------:R-:W-:-:S04]  /*27d0*/  FMUL.FTZ R51, R51, UR13 ;  /* 0x0000000d33337c20 */ /* 0x000fc80008410000 */
[----:B------:R-:W-:-:S05]  /*27e0*/  FMUL.FTZ R51, R51, UR12 ;  /* 0x0000000c33337c20 */ /* 0x000fca0008410000 */
[----:B------:R-:W-:Y:S01]  /*27f0*/  SEL R51, R51, RZ, P0 ;  /* 0x000000ff33337207 */ /* 0x000fe20000000000 */
[----:B------:R-:W-:Y:S06]  /*2800*/  BRA `(.L_x_12031) ;  /* 0x0000000000947947 */ /* 0x000fec0003800000 */
.L_x_12038:
[----:B------:R-:W0:Y:S01]  /*2810*/  @P3 LDC.64 R66, c[0x0][0x408] ;  /* 0x00010200ff423b82 */ /* 0x000e220000000a00 */
[--C-:B------:R-:W-:Y:S01]  /*2820*/  @P2 FFMA.FTZ R64, R12, R159, R160.reuse ;  /* 0x0000009f0c402223 */ /* 0x100fe200000100a0 */
[----:B-----5:R-:W-:Y:S01]  /*2830*/  MOV R118, R39 ;  /* 0x0000002700767202 */ /* 0x020fe20000000f00 */
[-C--:B------:R-:W-:Y:S01]  /*2840*/  @P2 FFMA.FTZ R65, R3, R159.reuse, R160 ;  /* 0x0000009f03412223 */ /* 0x080fe200000100a0 */
[----:B------:R-:W-:Y:S01]  /*2850*/  @P3 ISETP.GE.U32.AND P5, PT, R163, 0x1000000, PT ;  /* 0x01000000a300380c */ /* 0x000fe20003fa6070 */
[----:B------:R-:W-:Y:S01]  /*2860*/  @P2 FADD.FTZ R64, R11, -R64 ;  /* 0x800000400b402221 */ /* 0x000fe20000010000 */
[----:B------:R-:W-:Y:S01]  /*2870*/  @P2 FFMA.FTZ R164, R10, R159, R160 ;  /* 0x0000009f0aa42223 */ /* 0x000fe200000100a0 */
[----:B------:R-:W-:Y:S01]  /*2880*/  @P2 FADD.FTZ R65, R96, -R65 ;  /* 0x8000004160412221 */ /* 0x000fe20000010000 */
[----:B------:R-:W1:Y:S01]  /*2890*/  @P3 LDC.64 R114, c[0x0][0x408] ;  /* 0x00010200ff723b82 */ /* 0x000e620000000a00 */
[C---:B------:R-:W-:Y:S01]  /*28a0*/  @P2 FFMA.FTZ R118, R6.reuse, R64, R39 ;  /* 0x0000004006762223 */ /* 0x040fe20000010027 */
[----:B------:R-:W-:Y:S01]  /*28b0*/  MOV R64, R36 ;  /* 0x0000002400407202 */ /* 0x000fe20000000f00 */
[----:B------:R-:W-:Y:S01]  /*28c0*/  @P2 FFMA.FTZ R64, R6, R65, R36 ;  /* 0x0000004106402223 */ /* 0x000fe20000010024 */
[----:B------:R-:W-:Y:S01]  /*28d0*/  @P2 FADD.FTZ R164, R9, -R164 ;  /* 0x800000a409a42221 */ /* 0x000fe20000010000 */
[----:B------:R-:W-:-:S02]  /*28e0*/  MOV R65, R37 ;  /* 0x0000002500417202 */ /* 0x000fc40000000f00 */
[C---:B------:R-:W-:Y:S01]  /*28f0*/  @P3 LOP3.LUT P0, RZ, R163.reuse, 0xff, RZ, 0xc0, !PT ;  /* 0x000000ffa3ff3812 */ /* 0x040fe2000780c0ff */
[----:B------:R-:W-:Y:S01]  /*2900*/  @P2 FFMA.FTZ R65, R6, R164, R37 ;  /* 0x000000a406412223 */ /* 0x000fe20000010025 */
[C---:B------:R-:W-:Y:S02]  /*2910*/  @P3 LOP3.LUT P1, RZ, R163.reuse, 0xff00, RZ, 0xc0, !PT ;  /* 0x0000ff00a3ff3812 */ /* 0x040fe4000782c0ff */
[----:B------:R-:W-:Y:S01]  /*2920*/  @P3 LOP3.LUT P4, RZ, R163, 0xff0000, RZ, 0xc0, !PT ;  /* 0x00ff0000a3ff3812 */ /* 0x000fe2000788c0ff */
[----:B0-----:R-:W-:-:S04]  /*2930*/  @P3 FMUL.FTZ R67, R118, R67 ;  /* 0x0000004376433220 */ /* 0x001fc80000410000 */
[----:B------:R-:W-:Y:S01]  /*2940*/  @P3 FMUL.FTZ R66, R67, R66 ;  /* 0x0000004243423220 */ /* 0x000fe20000410000 */
[----:B-1----:R-:W-:-:S04]  /*2950*/  @P3 FMUL.FTZ R115, R64, R115 ;  /* 0x0000007340733220 */ /* 0x002fc80000410000 */
[----:B------:R-:W-:Y:S02]  /*2960*/  @P3 SEL R51, R66, RZ, P5 ;  /* 0x000000ff42333207 */ /* 0x000fe40002800000 */
[----:B------:R-:W0:Y:S01]  /*2970*/  @P3 LDC.64 R66, c[0x0][0x408] ;  /* 0x00010200ff423b82 */ /* 0x000e220000000a00 */
[----:B------:R-:W-:Y:S01]  /*2980*/  @P3 FMUL.FTZ R114, R115, R114 ;  /* 0x0000007273723220 */ /* 0x000fe20000410000 */
[----:B------:R-:W-:-:S04]  /*2990*/  @P2 FFMA.FTZ R115, R121, R159, R160 ;  /* 0x0000009f79732223 */ /* 0x000fc800000100a0 */
[----:B------:R-:W-:Y:S01]  /*29a0*/  @P2 FADD.FTZ R115, R98, -R115 ;  /* 0x8000007362732221 */ /* 0x000fe20000010000 */
[----:B------:R-:W-:Y:S01]  /*29b0*/  @P3 SEL R48, R114, RZ, P0 ;  /* 0x000000ff72303207 */ /* 0x000fe20000000000 */
[----:B0-----:R-:W-:-:S04]  /*29c0*/  @P3 FMUL.FTZ R67, R65, R67 ;  /* 0x0000004341433220 */ /* 0x001fc80000410000 */
[----:B------:R-:W-:Y:S01]  /*29d0*/  @P3 FMUL.FTZ R67, R67, R66 ;  /* 0x0000004243433220 */ /* 0x000fe20000410000 */
[----:B------:R-:W-:Y:S01]  /*29e0*/  MOV R66, R38 ;  /* 0x0000002600427202 */ /* 0x000fe20000000f00 */
[----:B------:R-:W-:Y:S02]  /*29f0*/  @P2 FFMA.FTZ R66, R6, R115, R38 ;  /* 0x0000007306422223 */ /* 0x000fe40000010026 */
[----:B------:R-:W0:Y:S01]  /*2a00*/  @P3 LDC.64 R114, c[0x0][0x408] ;  /* 0x00010200ff723b82 */ /* 0x000e220000000a00 */
[----:B------:R-:W-:Y:S02]  /*2a10*/  @P3 SEL R49, R67, RZ, P1 ;  /* 0x000000ff43313207 */ /* 0x000fe40000800000 */
[----:B------:R-:W-:Y:S01]  /*2a20*/  MOV R67, R118 ;  /* 0x0000007600437202 */ /* 0x000fe20000000f00 */
[----:B0-----:R-:W-:-:S04]  /*2a30*/  @P3 FMUL.FTZ R115, R66, R115 ;  /* 0x0000007342733220 */ /* 0x001fc80000410000 */
[----:B------:R-:W-:-:S05]  /*2a40*/  @P3 FMUL.FTZ R114, R115, R114 ;  /* 0x0000007273723220 */ /* 0x000fca0000410000 */
[----:B------:R-:W-:-:S07]  /*2a50*/  @P3 SEL R50, R114, RZ, P4 ;  /* 0x000000ff72323207 */ /* 0x000fce0002000000 */
.L_x_12031:
[----:B------:R-:W-:Y:S05]  /*2a60*/  BSYNC.RECONVERGENT B1 ;  /* 0x0000000000017941 */ /* 0x000fea0003800200 */
.L_x_12022:
        /* <DEDUP_REMOVED lines=13> */
[-CC-:B0-----:R-:W-:Y:S01]  /*2b40*/  @P2 FFMA.FTZ R65, R123, R159.reuse, R160.reuse ;  /* 0x0000009f7b412223 */ /* 0x181fe200000100a0 */
[----:B------:R-:W0:Y:S01]  /*2b50*/  @P3 LDC.64 R66, c[0x0][0x408] ;  /* 0x00010200ff423b82 */ /* 0x000e220000000a00 */
[-CC-:B------:R-:W-:Y:S01]  /*2b60*/  @P2 FFMA.FTZ R114, R120, R159.reuse, R160.reuse ;  /* 0x0000009f78722223 */ /* 0x180fe200000100a0 */
[----:B-----5:R-:W-:Y:S01]  /*2b70*/  MOV R64, R32 ;  /* 0x0000002000407202 */ /* 0x020fe20000000f00 */
[----:B------:R-:W-:Y:S01]  /*2b80*/  @P2 FADD.FTZ R65, R100, -R65 ;  /* 0x8000004164412221 */ /* 0x000fe20000010000 */
[-C--:B------:R-:W-:Y:S01]  /*2b90*/  @P2 FFMA.FTZ R119, R125, R159.reuse, R160 ;  /* 0x0000009f7d772223 */ /* 0x080fe200000100a0 */
[----:B------:R-:W-:Y:S01]  /*2ba0*/  @P2 FADD.FTZ R114, R13, -R114 ;  /* 0x800000720d722221 */ /* 0x000fe20000010000 */
[----:B------:R-:W-:Y:S01]  /*2bb0*/  @P2 FFMA.FTZ R118, R122, R159, R160 ;  /* 0x0000009f7a762223 */ /* 0x000fe200000100a0 */
[C---:B------:R-:W-:Y:S01]  /*2bc0*/  @P2 FFMA.FTZ R64, R6.reuse, R65, R32 ;  /* 0x0000004106402223 */ /* 0x040fe20000010020 */
[----:B------:R-:W-:Y:S01]  /*2bd0*/  MOV R65, R33 ;  /* 0x0000002100417202 */ /* 0x000fe20000000f00 */
[----:B------:R-:W-:Y:S01]  /*2be0*/  @P2 FFMA.FTZ R65, R6, R114, R33 ;  /* 0x0000007206412223 */ /* 0x000fe20000010021 */
[----:B------:R-:W1:Y:S01]  /*2bf0*/  @P3 LDC.64 R116, c[0x0][0x408] ;  /* 0x00010200ff743b82 */ /* 0x000e620000000a00 */
[----:B------:R-:W-:Y:S01]  /*2c00*/  @P2 FADD.FTZ R119, R102, -R119 ;  /* 0x8000007766772221 */ /* 0x000fe20000010000 */
[----:B------:R-:W-:-:S02]  /*2c10*/  @P3 LOP3.LUT P4, RZ, R158, 0xff, RZ, 0xc0, !PT ;  /* 0x000000ff9eff3812 */ /* 0x000fc4000788c0ff */
[C---:B------:R-:W-:Y:S02]  /*2c20*/  @P3 LOP3.LUT P5, RZ, R158.reuse, 0xff00, RZ, 0xc0, !PT ;  /* 0x0000ff009eff3812 */ /* 0x040fe400078ac0ff */
[----:B------:R-:W-:Y:S02]  /*2c30*/  @P3 LOP3.LUT P6, RZ, R158, 0xff0000, RZ, 0xc0, !PT ;  /* 0x00ff00009eff3812 */ /* 0x000fe400078cc0ff */
[----:B------:R-:W2:Y:S01]  /*2c40*/  @P3 LDC.64 R114, c[0x0][0x408] ;  /* 0x00010200ff723b82 */ /* 0x000ea20000000a00 */
[----:B0-----:R-:W-:-:S04]  /*2c50*/  @P3 FMUL.FTZ R67, R64, R67 ;  /* 0x0000004340433220 */ /* 0x001fc80000410000 */
[----:B------:R-:W-:Y:S01]  /*2c60*/  @P3 FMUL.FTZ R67, R67, R66 ;  /* 0x0000004243433220 */ /* 0x000fe20000410000 */
[----:B------:R-:W-:Y:S01]  /*2c70*/  MOV R66, R34 ;  /* 0x0000002200427202 */ /* 0x000fe20000000f00 */
[----:B------:R-:W-:Y:S01]  /*2c80*/  @P2 FFMA.FTZ R66, R6, R119, R34 ;  /* 0x0000007706422223 */ /* 0x000fe20000010022 */
[----:B------:R-:W-:Y:S01]  /*2c90*/  @P2 FADD.FTZ R119, R97, -R118 ;  /* 0x8000007661772221 */ /* 0x000fe20000010000 */
[----:B------:R-:W-:Y:S02]  /*2ca0*/  MOV R118, R35 ;  /* 0x0000002300767202 */ /* 0x000fe40000000f00 */
[----:B-1----:R-:W-:Y:S01]  /*2cb0*/  @P3 FMUL.FTZ R117, R66, R117 ;  /* 0x0000007542753220 */ /* 0x002fe20000410000 */
[----:B------:R-:W-:Y:S01]  /*2cc0*/  @P2 FFMA.FTZ R118, R6, R119, R35 ;  /* 0x0000007706762223 */ /* 0x000fe20000010023 */
[----:B------:R-:W-:Y:S02]  /*2cd0*/  @P3 SEL R48, R67, RZ, P4 ;  /* 0x000000ff43303207 */ /* 0x000fe40002000000 */
[----:B------:R-:W-:-:S02]  /*2ce0*/  @P3 FMUL.FTZ R116, R117, R116 ;  /* 0x0000007475743220 */ /* 0x000fc40000410000 */
[----:B------:R-:W-:Y:S01]  /*2cf0*/  MOV R67, R118 ;  /* 0x0000007600437202 */ /* 0x000fe20000000f00 */
[----:B--2---:R-:W-:Y:S02]  /*2d00*/  @P3 FMUL.FTZ R115, R65, R115 ;  /* 0x0000007341733220 */ /* 0x004fe40000410000 */
[----:B------:R-:W-:Y:S02]  /*2d10*/  @P3 SEL R50, R116, RZ, P6 ;  /* 0x000000ff74323207 */ /* 0x000fe40003000000 */
        /* <DEDUP_REMOVED lines=8> */
.L_x_12041:
[----:B0-----:R-:W0:Y:S01]  /*2da0*/  @P3 LDC.64 R116, c[0x0][0x408] ;  /* 0x00010200ff743b82 */ /* 0x001e220000000a00 */
[-CC-:B------:R-:W-:Y:S01]  /*2db0*/  @P2 FFMA.FTZ R115, R123, R159.reuse, R160.reuse ;  /* 0x0000009f7b732223 */ /* 0x180fe200000100a0 */
[----:B-----5:R-:W-:Y:S01]  /*2dc0*/  MOV R114, R32 ;  /* 0x0000002000727202 */ /* 0x020fe20000000f00 */
[----:B------:R-:W-:Y:S01]  /*2dd0*/  @P2 FFMA.FTZ R118, R120, R159, R160 ;  /* 0x0000009f78762223 */ /* 0x000fe200000100a0 */
[----:B------:R-:W-:Y:S01]  /*2de0*/  MOV R162, R33 ;  /* 0x0000002100a27202 */ /* 0x000fe20000000f00 */
[----:B------:R-:W-:Y:S01]  /*2df0*/  @P2 FADD.FTZ R115, R100, -R115 ;  /* 0x8000007364732221 */ /* 0x000fe20000010000 */
[----:B------:R-:W-:Y:S01]  /*2e00*/  MOV R164, R34 ;  /* 0x0000002200a47202 */ /* 0x000fe20000000f00 */
[----:B------:R-:W-:Y:S01]  /*2e10*/  @P2 FADD.FTZ R118, R13, -R118 ;  /* 0x800000760d762221 */ /* 0x000fe20000010000 */
[----:B------:R-:W-:Y:S01]  /*2e20*/  @P3 LOP3.LUT P4, RZ, R158, 0xff, RZ, 0xc0, !PT ;  /* 0x000000ff9eff3812 */ /* 0x000fe2000788c0ff */
[----:B------:R-:W-:Y:S01]  /*2e30*/  @P2 FFMA.FTZ R114, R6, R115, R32 ;  /* 0x0000007306722223 */ /* 0x000fe20000010020 */
[----:B------:R-:W-:Y:S01]  /*2e40*/  @P3 LOP3.LUT P5, RZ, R158, 0xff00, RZ, 0xc0, !PT ;  /* 0x0000ff009eff3812 */ /* 0x000fe200078ac0ff */
[----:B------:R-:W-:Y:S01]  /*2e50*/  @P2 FFMA.FTZ R162, R6, R118, R33 ;  /* 0x0000007606a22223 */ /* 0x000fe20000010021 */
[----:B------:R-:W-:Y:S01]  /*2e60*/  @P3 LOP3.LUT P6, RZ, R158, 0xff0000, RZ, 0xc0, !PT ;  /* 0x00ff00009eff3812 */ /* 0x000fe200078cc0ff */
[----:B0-----:R-:W-:-:S02]  /*2e70*/  @P3 FMUL.FTZ R117, R114, R117 ;  /* 0x0000007572753220 */ /* 0x001fc40000410000 */
[----:B------:R-:W0:Y:S02]  /*2e80*/  @P3 LDC.64 R114, c[0x0][0x408] ;  /* 0x00010200ff723b82 */ /* 0x000e240000000a00 */
[----:B------:R-:W-:Y:S01]  /*2e90*/  @P3 FMUL.FTZ R118, R117, R116 ;  /* 0x0000007475763220 */ /* 0x000fe20000410000 */
[----:B------:R-:W-:-:S04]  /*2ea0*/  @P2 FFMA.FTZ R117, R125, R159, R160 ;  /* 0x0000009f7d752223 */ /* 0x000fc800000100a0 */
[----:B------:R-:W-:Y:S01]  /*2eb0*/  @P2 FADD.FTZ R117, R102, -R117 ;  /* 0x8000007566752221 */ /* 0x000fe20000010000 */
[----:B------:R-:W-:-:S03]  /*2ec0*/  @P3 SEL R48, R118, RZ, P4 ;  /* 0x000000ff76303207 */ /* 0x000fc60002000000 */
[----:B------:R-:W-:Y:S02]  /*2ed0*/  @P2 FFMA.FTZ R164, R6, R117, R34 ;  /* 0x0000007506a42223 */ /* 0x000fe40000010022 */
[----:B------:R-:W1:Y:S01]  /*2ee0*/  @P3 LDC.64 R116, c[0x0][0x408] ;  /* 0x00010200ff743b82 */ /* 0x000e620000000a00 */
[----:B0-----:R-:W-:-:S04]  /*2ef0*/  @P3 FMUL.FTZ R115, R162, R115 ;  /* 0x00000073a2733220 */ /* 0x001fc80000410000 */
[----:B------:R-:W-:-:S05]  /*2f00*/  @P3 FMUL.FTZ R114, R115, R114 ;  /* 0x0000007273723220 */ /* 0x000fca0000410000 */
[----:B------:R-:W-:Y:S01]  /*2f10*/  @P3 SEL R49, R114, RZ, P5 ;  /* 0x000000ff72313207 */ /* 0x000fe20002800000 */
[----:B-1----:R-:W-:-:S04]  /*2f20*/  @P3 FMUL.FTZ R117, R164, R117 ;  /* 0x00000075a4753220 */ /* 0x002fc80000410000 */
        /* <DEDUP_REMOVED lines=12> */
.L_x_12040:
        /* <DEDUP_REMOVED lines=29> */
.L_x_12045:
[----:B------:R-:W-:Y:S05]  /*31c0*/  BSYNC.RECONVERGENT B2 ;  /* 0x0000000000027941 */ /* 0x000fea0003800200 */
.L_x_12044:
        /* <DEDUP_REMOVED lines=11> */
.L_x_12047:
[----:B------:R-:W-:Y:S05]  /*3280*/  BSYNC.RECONVERGENT B2 ;  /* 0x0000000000027941 */ /* 0x000fea0003800200 */
.L_x_12046:
        /* <DEDUP_REMOVED lines=11> */
.L_x_12049:
[----:B------:R-:W-:Y:S05]  /*3340*/  BSYNC.RECONVERGENT B2 ;  /* 0x0000000000027941 */ /* 0x000fea0003800200 */
.L_x_12048:
[----:B------:R-:W-:Y:S05]  /*3350*/  @!P3 BRA `(.L_x_12042) ;  /* 0x0000000000ccb947 */ /* 0x000fea0003800000 */
[----:B------:R-:W-:Y:S01]  /*3360*/  FMUL.FTZ R51, R67, UR13 ;  /* 0x0000000d43337c20 */ /* 0x000fe20008410000 */
[----:B-----5:R-:W-:-:S03]  /*3370*/  ISETP.GE.U32.AND P4, PT, R158, 0x1000000, PT ;  /* 0x010000009e00780c */ /* 0x020fc60003f86070 */
[----:B------:R-:W-:-:S05]  /*3380*/  FMUL.FTZ R51, R51, UR12 ;  /* 0x0000000c33337c20 */ /* 0x000fca0008410000 */
[----:B------:R-:W-:Y:S01]  /*3390*/  SEL R51, R51, RZ, P4 ;  /* 0x000000ff33337207 */ /* 0x000fe20002000000 */
[----:B------:R-:W-:Y:S06]  /*33a0*/  BRA `(.L_x_12042) ;  /* 0x0000000000b87947 */ /* 0x000fec0003800000 */
.L_x_12043:
[----:B------:R-:W-:Y:S04]  /*33b0*/  BSSY.RECONVERGENT B2, `(.L_x_12050) ;  /* 0x000000b000027945 */ /* 0x000fe80003800200 */
[----:B------:R-:W-:Y:S05]  /*33c0*/  @!P3 BRA `(.L_x_12051) ;  /* 0x000000000024b947 */ /* 0x000fea0003800000 */
[----:B0-----:R-:W-:Y:S01]  /*33d0*/  FFMA.FTZ R115, R123, R159, R160 ;  /* 0x0000009f7b737223 */ /* 0x001fe200000100a0 */
        /* <DEDUP_REMOVED lines=8> */
.L_x_12051:
[----:B------:R-:W-:Y:S05]  /*3460*/  BSYNC.RECONVERGENT B2 ;  /* 0x0000000000027941 */ /* 0x000fea0003800200 */
.L_x_12050:
        /* <DEDUP_REMOVED lines=11> */
.L_x_12053:
[----:B------:R-:W-:Y:S05]  /*3520*/  BSYNC.RECONVERGENT B2 ;  /* 0x0000000000027941 */ /* 0x000fea0003800200 */
.L_x_12052:
        /* <DEDUP_REMOVED lines=11> */
.L_x_12055:
[----:B------:R-:W-:Y:S05]  /*35e0*/  BSYNC.RECONVERGENT B2 ;  /* 0x0000000000027941 */ /* 0x000fea0003800200 */
.L_x_12054:
[----:B------:R-:W-:Y:S05]  /*35f0*/  @!P3 BRA `(.L_x_12042) ;  /* 0x000000000024b947 */ /* 0x000fea0003800000 */
[----:B0-----:R-:W-:Y:S01]  /*3600*/  FFMA.FTZ R114, R122, R159, R160 ;  /* 0x0000009f7a727223 */ /* 0x001fe200000100a0 */
        /* <DEDUP_REMOVED lines=8> */
.L_x_12042:
[----:B------:R-:W-:Y:S05]  /*3690*/  BSYNC.RECONVERGENT B1 ;  /* 0x0000000000017941 */ /* 0x000fea0003800200 */
.L_x_12039:
        /* <DEDUP_REMOVED lines=11> */
[----:B0-----:R-:W0:Y:S01]  /*3750*/  @P3 LDC.64 R114, c[0x0][0x408] ;  /* 0x00010200ff723b82 */ /* 0x001e220000000a00 */
        /* <DEDUP_REMOVED lines=13> */
[----:B------:R-:W-:Y:S01]  /*3830*/  @P2 FFMA.FTZ R158, R126, R159, R160 ;  /* 0x0000009f7e9e2223 */ /* 0x000fe200000100a0 */
[C---:B------:R-:W-:Y:S01]  /*3840*/  @P3 LOP3.LUT P4, RZ, R5.reuse, 0xff, RZ, 0xc0, !PT ;  /* 0x000000ff05ff3812 */ /* 0x040fe2000788c0ff */
[----:B------:R-:W2:Y:S01]  /*3850*/  @P3 LDC.64 R118, c[0x0][0x408] ;  /* 0x00010200ff763b82 */ /* 0x000ea20000000a00 */
[----:B------:R-:W-:Y:S01]  /*3860*/  @P3 LOP3.LUT P5, RZ, R5, 0xff00, RZ, 0xc0, !PT ;  /* 0x0000ff0005ff3812 */ /* 0x000fe200078ac0ff */
[----:B------:R-:W-:Y:S01]  /*3870*/  @P2 FADD.FTZ R158, R101, -R158 ;  /* 0x8000009e659e2221 */ /* 0x000fe20000010000 */
[----:B------:R-:W-:-:S02]  /*3880*/  @P3 LOP3.LUT P6, RZ, R5, 0xff0000, RZ, 0xc0, !PT ;  /* 0x00ff000005ff3812 */ /* 0x000fc400078cc0ff */
[----:B------:R-:W-:Y:S01]  /*3890*/  MOV R67, R31 ;  /* 0x0000001f00437202 */ /* 0x000fe20000000f00 */
[----:B------:R-:W-:Y:S01]  /*38a0*/  @P2 FFMA.FTZ R67, R6, R158, R31 ;  /* 0x0000009e06432223 */ /* 0x000fe2000001001f */
        /* <DEDUP_REMOVED lines=15> */
.L_x_12058:
[----:B0-----:R-:W0:Y:S01]  /*39a0*/  @P3 LDC.64 R114, c[0x0][0x408] ;  /* 0x00010200ff723b82 */ /* 0x001e220000000a00 */
[-CC-:B-----5:R-:W-:Y:S01]  /*39b0*/  @P2 FFMA.FTZ R158, R124, R159.reuse, R160.reuse ;  /* 0x0000009f7c9e2223 */ /* 0x1a0fe200000100a0 */
[----:B------:R-:W-:Y:S01]  /*39c0*/  @P2 FFMA.FTZ R117, R127, R159, R160 ;  /* 0x0000009f7f752223 */ /* 0x000fe200000100a0 */
[----:B------:R-:W-:Y:S02]  /*39d0*/  MOV R118, R28 ;  /* 0x0000001c00767202 */ /* 0x000fe40000000f00 */
[----:B------:R-:W-:Y:S01]  /*39e0*/  @P2 FADD.FTZ R119, R99, -R158 ;  /* 0x8000009e63772221 */ /* 0x000fe20000010000 */
[----:B------:R-:W-:Y:S01]  /*39f0*/  MOV R158, R29 ;  /* 0x0000001d009e7202 */ /* 0x000fe20000000f00 */
[----:B------:R-:W-:Y:S01]  /*3a00*/  @P2 FADD.FTZ R117, R104, -R117 ;  /* 0x8000007568752221 */ /* 0x000fe20000010000 */
[----:B------:R-:W-:Y:S01]  /*3a10*/  MOV R162, R30 ;  /* 0x0000001e00a27202 */ /* 0x000fe20000000f00 */
[C---:B------:R-:W-:Y:S01]  /*3a20*/  @P2 FFMA.FTZ R158, R6.reuse, R119, R29 ;  /* 0x00000077069e2223 */ /* 0x040fe2000001001d */
[----:B------:R-:W-:Y:S01]  /*3a30*/  @P2 FFMA.FTZ R119, R129, R159, R160 ;  /* 0x0000009f81772223 */ /* 0x000fe200000100a0 */
[----:B------:R-:W-:Y:S01]  /*3a40*/  @P2 FFMA.FTZ R118, R6, R117, R28 ;  /* 0x0000007506762223 */ /* 0x000fe2000001001c */
[C---:B------:R-:W-:Y:S01]  /*3a50*/  @P3 LOP3.LUT P4, RZ, R5.reuse, 0xff, RZ, 0xc0, !PT ;  /* 0x000000ff05ff3812 */ /* 0x040fe2000788c0ff */
[----:B------:R-:W1:Y:S01]  /*3a60*/  @P3 LDC.64 R116, c[0x0][0x408] ;  /* 0x00010200ff743b82 */ /* 0x000e620000000a00 */
[----:B------:R-:W-:Y:S01]  /*3a70*/  @P2 FADD.FTZ R119, R106, -R119 ;  /* 0x800000776a772221 */ /* 0x000fe20000010000 */
[----:B------:R-:W-:-:S02]  /*3a80*/  @P3 LOP3.LUT P5, RZ, R5, 0xff00, RZ, 0xc0, !PT ;  /* 0x0000ff0005ff3812 */ /* 0x000fc400078ac0ff */
[----:B------:R-:W-:Y:S01]  /*3a90*/  @P3 LOP3.LUT P6, RZ, R5, 0xff0000, RZ, 0xc0, !PT ;  /* 0x00ff000005ff3812 */ /* 0x000fe200078cc0ff */
[----:B------:R-:W-:Y:S01]  /*3aa0*/  @P2 FFMA.FTZ R162, R6, R119, R30 ;  /* 0x0000007706a22223 */ /* 0x000fe2000001001e */
[----:B0-----:R-:W-:Y:S02]  /*3ab0*/  @P3 FMUL.FTZ R115, R118, R115 ;  /* 0x0000007376733220 */ /* 0x001fe40000410000 */
[----:B------:R-:W0:Y:S02]  /*3ac0*/  @P3 LDC.64 R118, c[0x0][0x408] ;  /* 0x00010200ff763b82 */ /* 0x000e240000000a00 */
[----:B------:R-:W-:-:S05]  /*3ad0*/  @P3 FMUL.FTZ R114, R115, R114 ;  /* 0x0000007273723220 */ /* 0x000fca0000410000 */
[----:B------:R-:W-:Y:S01]  /*3ae0*/  @P3 SEL R48, R114, RZ, P4 ;  /* 0x000000ff72303207 */ /* 0x000fe20002000000 */
[----:B-1----:R-:W-:-:S04]  /*3af0*/  @P3 FMUL.FTZ R117, R158, R117 ;  /* 0x000000759e753220 */ /* 0x002fc80000410000 */
[----:B------:R-:W-:-:S05]  /*3b00*/  @P3 FMUL.FTZ R116, R117, R116 ;  /* 0x0000007475743220 */ /* 0x000fca0000410000 */
[----:B------:R-:W-:Y:S01]  /*3b10*/  @P3 SEL R49, R116, RZ, P5 ;  /* 0x000000ff74313207 */ /* 0x000fe20002800000 */
        /* <DEDUP_REMOVED lines=13> */
.L_x_12057:
        /* <DEDUP_REMOVED lines=29> */
.L_x_12062:
[----:B------:R-:W-:Y:S05]  /*3dc0*/  BSYNC.RECONVERGENT B2 ;  /* 0x0000000000027941 */ /* 0x000fea0003800200 */
.L_x_12061:
        /* <DEDUP_REMOVED lines=11> */
.L_x_12064:
[----:B------:R-:W-:Y:S05]  /*3e80*/  BSYNC.RECONVERGENT B2 ;  /* 0x0000000000027941 */ /* 0x000fea0003800200 */
.L_x_12063:
        /* <DEDUP_REMOVED lines=11> */
.L_x_12066:
[----:B------:R-:W-:Y:S05]  /*3f40*/  BSYNC.RECONVERGENT B2 ;  /* 0x0000000000027941 */ /* 0x000fea0003800200 */
.L_x_12065:
[----:B------:R-:W-:Y:S05]  /*3f50*/  @!P3 BRA `(.L_x_12059) ;  /* 0x0000000000ccb947 */ /* 0x000fea0003800000 */
[----:B-----5:R-:W-:Y:S01]  /*3f60*/  ISETP.GE.U32.AND P4, PT, R5, 0x1000000, PT ;  /* 0x010000000500780c */ /* 0x020fe20003f86070 */
[----:B------:R-:W-:-:S04]  /*3f70*/  FMUL.FTZ R5, R67, UR13 ;  /* 0x0000000d43057c20 */ /* 0x000fc80008410000 */
[----:B------:R-:W-:-:S05]  /*3f80*/  FMUL.FTZ R5, R5, UR12 ;  /* 0x0000000c05057c20 */ /* 0x000fca0008410000 */
[----:B------:R-:W-:Y:S01]  /*3f90*/  SEL R51, R5, RZ, P4 ;  /* 0x000000ff05337207 */ /* 0x000fe20002000000 */
[----:B------:R-:W-:Y:S06]  /*3fa0*/  BRA `(.L_x_12059) ;  /* 0x0000000000b87947 */ /* 0x000fec0003800000 */
.L_x_12060:
        /* <DEDUP_REMOVED lines=11> */
.L_x_12068:
[----:B------:R-:W-:Y:S05]  /*4060*/  BSYNC.RECONVERGENT B2 ;  /* 0x0000000000027941 */ /* 0x000fea0003800200 */
.L_x_12067:
        /* <DEDUP_REMOVED lines=11> */
.L_x_12070:
[----:B------:R-:W-:Y:S05]  /*4120*/  BSYNC.RECONVERGENT B2 ;  /* 0x0000000000027941 */ /* 0x000fea0003800200 */
.L_x_12069:
        /* <DEDUP_REMOVED lines=11> */
.L_x_12072:
[----:B------:R-:W-:Y:S05]  /*41e0*/  BSYNC.RECONVERGENT B2 ;  /* 0x0000000000027941 */ /* 0x000fea0003800200 */
.L_x_12071:
        /* <DEDUP_REMOVED lines=10> */
.L_x_12059:
[----:B------:R-:W-:Y:S05]  /*4290*/  BSYNC.RECONVERGENT B1 ;  /* 0x0000000000017941 */ /* 0x000fea0003800200 */
.L_x_12056:
[----:B0-----:R-:W0:Y:S01]  /*42a0*/  @P0 LDC.64 R116, c[0x0][0x478] ;  /* 0x00011e00ff740b82 */ /* 0x001e220000000a00 */
[----:B-----5:R-:W-:Y:S01]  /*42b0*/  @P0 IADD3 R5, PT, PT, R143, 0x40, RZ ;  /* 0x000000408f050810 */ /* 0x020fe20007ffe0ff */
        /* <DEDUP_REMOVED lines=11> */
[----:B------:R-:W-:Y:S01]  /*4370*/  MOV R64, R24 ;  /* 0x0000001800407202 */ /* 0x000fe20000000f00 */
[--C-:B------:R-:W-:Y:S01]  /*4380*/  @P2 FFMA.FTZ R66, R128, R159, R160.reuse ;  /* 0x0000009f80422223 */ /* 0x100fe200000100a0 */
[----:B------:R-:W-:Y:S01]  /*4390*/  MOV R65, R25 ;  /* 0x0000001900417202 */ /* 0x000fe20000000f00 */
[----:B------:R-:W-:Y:S01]  /*43a0*/  @P2 FADD.FTZ R5, R108, -R5 ;  /* 0x800000056c052221 */ /* 0x000fe20000010000 */
[----:B------:R-:W-:Y:S01]  /*43b0*/  @P2 FFMA.FTZ R158, R130, R159, R160 ;  /* 0x0000009f829e2223 */ /* 0x000fe200000100a0 */
[----:B------:R-:W-:Y:S01]  /*43c0*/  @P2 FADD.FTZ R66, R103, -R66 ;  /* 0x8000004267422221 */ /* 0x000fe20000010000 */
[----:B------:R-:W1:Y:S01]  /*43d0*/  @P3 LDC.64 R116, c[0x0][0x408] ;  /* 0x00010200ff743b82 */ /* 0x000e620000000a00 */
[C---:B------:R-:W-:Y:S01]  /*43e0*/  @P2 FFMA.FTZ R64, R6.reuse, R5, R24 ;  /* 0x0000000506402223 */ /* 0x040fe20000010018 */
[----:B------:R-:W-:Y:S01]  /*43f0*/  @P2 FFMA.FTZ R5, R133, R159, R160 ;  /* 0x0000009f85052223 */ /* 0x000fe200000100a0 */
[----:B------:R-:W-:Y:S01]  /*4400*/  @P2 FFMA.FTZ R65, R6, R66, R25 ;  /* 0x0000004206412223 */ /* 0x000fe20000010019 */
[----:B------:R-:W-:Y:S01]  /*4410*/  MOV R66, R26 ;  /* 0x0000001a00427202 */ /* 0x000fe20000000f00 */
[----:B------:R-:W-:Y:S01]  /*4420*/  @P2 FADD.FTZ R158, R105, -R158 ;  /* 0x8000009e699e2221 */ /* 0x000fe20000010000 */
[----:B------:R-:W-:Y:S01]  /*4430*/  @P2 FADD.FTZ R5, R110, -R5 ;  /* 0x800000056e052221 */ /* 0x000fe20000010000 */
[C---:B------:R-:W-:Y:S01]  /*4440*/  @P3 LOP3.LUT P4, RZ, R4.reuse, 0xff, RZ, 0xc0, !PT ;  /* 0x000000ff04ff3812 */ /* 0x040fe2000788c0ff */
[----:B------:R-:W2:Y:S01]  /*4450*/  @P3 LDC.64 R118, c[0x0][0x408] ;  /* 0x00010200ff763b82 */ /* 0x000ea20000000a00 */
[----:B------:R-:W-:Y:S01]  /*4460*/  @P3 LOP3.LUT P5, RZ, R4, 0xff00, RZ, 0xc0, !PT ;  /* 0x0000ff0004ff3812 */ /* 0x000fe200078ac0ff */
[----:B------:R-:W-:Y:S01]  /*4470*/  @P2 FFMA.FTZ R66, R6, R5, R26 ;  /* 0x0000000506422223 */ /* 0x000fe2000001001a */
        /* <DEDUP_REMOVED lines=18> */
.L_x_12075:
[----:B0-----:R-:W0:Y:S01]  /*45a0*/  @P3 LDC.64 R114, c[0x0][0x408] ;  /* 0x00010200ff723b82 */ /* 0x001e220000000a00 */
[-CC-:B------:R-:W-:Y:S01]  /*45b0*/  @P2 FFMA.FTZ R5, R131, R159.reuse, R160.reuse ;  /* 0x0000009f83052223 */ /* 0x180fe200000100a0 */
[----:B------:R-:W-:Y:S01]  /*45c0*/  @P2 FFMA.FTZ R118, R128, R159, R160 ;  /* 0x0000009f80762223 */ /* 0x000fe200000100a0 */
[----:B------:R-:W-:Y:S02]  /*45d0*/  MOV R116, R24 ;  /* 0x0000001800747202 */ /* 0x000fe40000000f00 */
[----:B------:R-:W-:Y:S01]  /*45e0*/  @P2 FADD.FTZ R5, R108, -R5 ;  /* 0x800000056c052221 */ /* 0x000fe20000010000 */
[----:B------:R-:W-:Y:S01]  /*45f0*/  @P2 FADD.FTZ R118, R103, -R118 ;  /* 0x8000007667762221 */ /* 0x000fe20000010000 */
[----:B------:R-:W-:Y:S02]  /*4600*/  MOV R158, R25 ;  /* 0x00000019009e7202 */ /* 0x000fe40000000f00 */
[C---:B------:R-:W-:Y:S01]  /*4610*/  @P2 FFMA.FTZ R116, R6.reuse, R5, R24 ;  /* 0x0000000506742223 */ /* 0x040fe20000010018 */
[----:B------:R-:W-:Y:S01]  /*4620*/  @P2 FFMA.FTZ R158, R6, R118, R25 ;  /* 0x00000076069e2223 */ /* 0x000fe20000010019 */
[----:B------:R-:W-:Y:S01]  /*4630*/  @P2 FFMA.FTZ R5, R133, R159, R160 ;  /* 0x0000009f85052223 */ /* 0x000fe200000100a0 */
[----:B------:R-:W1:Y:S01]  /*4640*/  @P3 LDC.64 R118, c[0x0][0x408] ;  /* 0x00010200ff763b82 */ /* 0x000e620000000a00 */
[----:B------:R-:W-:-:S02]  /*4650*/  MOV R162, R26 ;  /* 0x0000001a00a27202 */ /* 0x000fc40000000f00 */
[----:B------:R-:W-:Y:S01]  /*4660*/  @P2 FADD.FTZ R5, R110, -R5 ;  /* 0x800000056e052221 */ /* 0x000fe20000010000 */
[C---:B------:R-:W-:Y:S02]  /*4670*/  @P3 LOP3.LUT P4, RZ, R4.reuse, 0xff, RZ, 0xc0, !PT ;  /* 0x000000ff04ff3812 */ /* 0x040fe4000788c0ff */
[----:B------:R-:W-:Y:S01]  /*4680*/  @P3 LOP3.LUT P5, RZ, R4, 0xff00, RZ, 0xc0, !PT ;  /* 0x0000ff0004ff3812 */ /* 0x000fe200078ac0ff */
[----:B------:R-:W-:Y:S01]  /*4690*/  @P2 FFMA.FTZ R162, R6, R5, R26 ;  /* 0x0000000506a22223 */ /* 0x000fe2000001001a */
[----:B------:R-:W-:Y:S01]  /*46a0*/  @P3 LOP3.LUT P6, RZ, R4, 0xff0000, RZ, 0xc0, !PT ;  /* 0x00ff000004ff3812 */ /* 0x000fe200078cc0ff */
        /* <DEDUP_REMOVED lines=20> */
.L_x_12074:
        /* <DEDUP_REMOVED lines=28> */
[----:B------:R-:W-:-:S07]  /*49b0*/  SEL R48, R5, RZ, P4 ;  /* 0x000000ff05307207 */ /* 0x000fce0002000000 */
.L_x_12079:
[----:B------:R-:W-:Y:S05]  /*49c0*/  BSYNC.RECONVERGENT B2 ;  /* 0x0000000000027941 */ /* 0x000fea0003800200 */
.L_x_12078:
        /* <DEDUP_REMOVED lines=11> */
.L_x_12081:
[----:B------:R-:W-:Y:S05]  /*4a80*/  BSYNC.RECONVERGENT B2 ;  /* 0x0000000000027941 */ /* 0x000fea0003800200 */
.L_x_12080:
        /* <DEDUP_REMOVED lines=11> */
.L_x_12083:
[----:B------:R-:W-:Y:S05]  /*4b40*/  BSYNC.RECONVERGENT B2 ;  /* 0x0000000000027941 */ /* 0x000fea0003800200 */
.L_x_12082:
[----:B------:R-:W-:Y:S05]  /*4b50*/  @!P3 BRA `(.L_x_12076) ;  /* 0x0000000000ccb947 */ /* 0x000fea0003800000 */
[----:B------:R-:W-:Y:S01]  /*4b60*/  ISETP.GE.U32.AND P4, PT, R4, 0x1000000, PT ;  /* 0x010000000400780c */ /* 0x000fe20003f86070 */
[----:B------:R-:W-:-:S04]  /*4b70*/  FMUL.FTZ R4, R67, UR13 ;  /* 0x0000000d43047c20 */ /* 0x000fc80008410000 */
[----:B------:R-:W-:-:S05]  /*4b80*/  FMUL.FTZ R4, R4, UR12 ;  /* 0x0000000c04047c20 */ /* 0x000fca0008410000 */
[----:B------:R-:W-:Y:S01]  /*4b90*/  SEL R51, R4, RZ, P4 ;  /* 0x000000ff04337207 */ /* 0x000fe20002000000 */
[----:B------:R-:W-:Y:S06]  /*4ba0*/  BRA `(.L_x_12076) ;  /* 0x0000000000b87947 */ /* 0x000fec0003800000 */
.L_x_12077:
        /* <DEDUP_REMOVED lines=10> */
[----:B0-----:R-:W-:-:S07]  /*4c50*/  SEL R48, R5, RZ, P4 ;  /* 0x000000ff05307207 */ /* 0x001fce0002000000 */
.L_x_12085:
[----:B------:R-:W-:Y:S05]  /*4c60*/  BSYNC.RECONVERGENT B2 ;  /* 0x0000000000027941 */ /* 0x000fea0003800200 */
.L_x_12084:
        /* <DEDUP_REMOVED lines=11> */
.L_x_12087:
[----:B------:R-:W-:Y:S05]  /*4d20*/  BSYNC.RECONVERGENT B2 ;  /* 0x0000000000027941 */ /* 0x000fea0003800200 */
.L_x_12086:
        /* <DEDUP_REMOVED lines=11> */
.L_x_12089:
[----:B------:R-:W-:Y:S05]  /*4de0*/  BSYNC.RECONVERGENT B2 ;  /* 0x0000000000027941 */ /* 0x000fea0003800200 */
.L_x_12088:
[----:B------:R-:W-:Y:S05]  /*4df0*/  @!P3 BRA `(.L_x_12076) ;  /* 0x000000000024b947 */ /* 0x000fea0003800000 */
[----:B0-----:R-:W-:Y:S01]  /*4e00*/  FFMA.FTZ R114, R130, R159, R160 ;  /* 0x0000009f82727223 */ /* 0x001fe200000100a0 */
[----:B------:R-:W-:-:S03]  /*4e10*/  ISETP.GT.AND P4, PT, R7, RZ, PT ;  /* 0x000000ff0700720c */ /* 0x000fc60003f84270 */
[----:B------:R-:W-:-:S04]  /*4e20*/  FADD.FTZ R5, R105, -R114 ;  /* 0x8000007269057221 */ /* 0x000fc80000010000 */
[----:B------:R-:W-:-:S05]  /*4e30*/  FMUL.FTZ R5, R6, R5 ;  /* 0x0000000506057220 */ /* 0x000fca0000410000 */
[----:B------:R-:W-:Y:S02]  /*4e40*/  FSEL R5, R5, RZ, P4 ;  /* 0x000000ff05057208 */ /* 0x000fe40002000000 */
[----:B------:R-:W-:-:S03]  /*4e50*/  ISETP.GE.U32.AND P4, PT, R4, 0x1000000, PT ;  /* 0x010000000400780c */ /* 0x000fc60003f86070 */
[----:B------:R-:W-:-:S04]  /*4e60*/  FMUL.FTZ R5, R5, UR13 ;  /* 0x0000000d05057c20 */ /* 0x000fc80008410000 */
[----:B------:R-:W-:-:S05]  /*4e70*/  FMUL.FTZ R5, R5, UR12 ;  /* 0x0000000c05057c20 */ /* 0x000fca0008410000 */
[----:B------:R-:W-:-:S07]  /*4e80*/  SEL R51, R5, RZ, P4 ;  /* 0x000000ff05337207 */ /* 0x000fce0002000000 */
.L_x_12076:
[----:B------:R-:W-:Y:S05]  /*4e90*/  BSYNC.RECONVERGENT B1 ;  /* 0x0000000000017941 */ /* 0x000fea0003800200 */
.L_x_12073:
        /* <DEDUP_REMOVED lines=11> */
[-CC-:B0-----:R-:W-:Y:S01]  /*4f50*/  @P2 FFMA.FTZ R5, R135, R159.reuse, R160.reuse ;  /* 0x0000009f87052223 */ /* 0x181fe200000100a0 */
[----:B------:R-:W-:Y:S01]  /*4f60*/  @P2 FFMA.FTZ R4, R132, R159, R160 ;  /* 0x0000009f84042223 */ /* 0x000fe200000100a0 */
[----:B------:R-:W-:Y:S01]  /*4f70*/  MOV R64, R20 ;  /* 0x0000001400407202 */ /* 0x000fe20000000f00 */
[----:B------:R-:W0:Y:S01]  /*4f80*/  @P3 LDC.64 R114, c[0x0][0x408] ;  /* 0x00010200ff723b82 */ /* 0x000e220000000a00 */
[----:B------:R-:W-:Y:S01]  /*4f90*/  @P2 FADD.FTZ R5, R112, -R5 ;  /* 0x8000000570052221 */ /* 0x000fe20000010000 */
[----:B------:R-:W-:Y:S01]  /*4fa0*/  @P2 FADD.FTZ R4, R107, -R4 ;  /* 0x800000046b042221 */ /* 0x000fe20000010000 */
[----:B------:R-:W-:Y:S01]  /*4fb0*/  MOV R65, R21 ;  /* 0x0000001500417202 */ /* 0x000fe20000000f00 */
[----:B------:R-:W-:Y:S01]  /*4fc0*/  @P2 FFMA.FTZ R67, R137, R159, R160 ;  /* 0x0000009f89432223 */ /* 0x000fe200000100a0 */
[C---:B------:R-:W-:Y:S01]  /*4fd0*/  @P2 FFMA.FTZ R64, R6.reuse, R5, R20 ;  /* 0x0000000506402223 */ /* 0x040fe20000010014 */
[----:B------:R-:W-:Y:S01]  /*4fe0*/  @P2 FFMA.FTZ R65, R6, R4, R21 ;  /* 0x0000000406412223 */ /* 0x000fe20000010015 */
[----:B------:R-:W-:Y:S01]  /*4ff0*/  MOV R66, R22 ;  /* 0x0000001600427202 */ /* 0x000fe20000000f00 */
[----:B------:R-:W1:Y:S01]  /*5000*/  @P3 LDC.64 R4, c[0x0][0x408] ;  /* 0x00010200ff043b82 */ /* 0x000e620000000a00 */
[----:B------:R-:W-:Y:S01]  /*5010*/  @P2 FADD.FTZ R67, R140, -R67 ;  /* 0x800000438c432221 */ /* 0x000fe20000010000 */
[----:B------:R-:W-:Y:S01]  /*5020*/  @P2 FFMA.FTZ R118, R134, R159, R160 ;  /* 0x0000009f86762223 */ /* 0x000fe200000100a0 */
[----:B------:R-:W-:-:S02]  /*5030*/  @P3 LOP3.LUT P4, RZ, R2, 0xff, RZ, 0xc0, !PT ;  /* 0x000000ff02ff3812 */ /* 0x000fc4000788c0ff */
[----:B------:R-:W-:Y:S01]  /*5040*/  @P2 FFMA.FTZ R66, R6, R67, R22 ;  /* 0x0000004306422223 */ /* 0x000fe20000010016 */
[----:B------:R-:W-:Y:S01]  /*5050*/  @P2 FADD.FTZ R118, R109, -R118 ;  /* 0x800000766d762221 */ /* 0x000fe20000010000 */
[C---:B------:R-:W-:Y:S01]  /*5060*/  @P3 LOP3.LUT P5, RZ, R2.reuse, 0xff00, RZ, 0xc0, !PT ;  /* 0x0000ff0002ff3812 */ /* 0x040fe200078ac0ff */
[----:B------:R-:W2:Y:S01]  /*5070*/  @P3 LDC.64 R116, c[0x0][0x408] ;  /* 0x00010200ff743b82 */ /* 0x000ea20000000a00 */
[----:B------:R-:W-:Y:S02]  /*5080*/  @P3 LOP3.LUT P6, RZ, R2, 0xff0000, RZ, 0xc0, !PT ;  /* 0x00ff000002ff3812 */ /* 0x000fe400078cc0ff */
        /* <DEDUP_REMOVED lines=17> */
.L_x_12092:
[-CC-:B0-----:R-:W-:Y:S01]  /*51a0*/  @P2 FFMA.FTZ R5, R135, R159.reuse, R160.reuse ;  /* 0x0000009f87052223 */ /* 0x181fe200000100a0 */
[----:B------:R-:W-:Y:S01]  /*51b0*/  MOV R118, R20 ;  /* 0x0000001400767202 */ /* 0x000fe20000000f00 */
[----:B------:R-:W-:Y:S01]  /*51c0*/  @P2 FFMA.FTZ R4, R132, R159, R160 ;  /* 0x0000009f84042223 */ /* 0x000fe200000100a0 */
[----:B------:R-:W-:Y:S01]  /*51d0*/  MOV R158, R21 ;  /* 0x00000015009e7202 */ /* 0x000fe20000000f00 */
[----:B------:R-:W-:Y:S01]  /*51e0*/  @P2 FADD.FTZ R5, R112, -R5 ;  /* 0x8000000570052221 */ /* 0x000fe20000010000 */
[----:B------:R-:W-:Y:S01]  /*51f0*/  MOV R162, R22 ;  /* 0x0000001600a27202 */ /* 0x000fe20000000f00 */
[----:B------:R-:W-:Y:S01]  /*5200*/  @P2 FADD.FTZ R4, R107, -R4 ;  /* 0x800000046b042221 */ /* 0x000fe20000010000 */
[----:B------:R-:W0:Y:S01]  /*5210*/  @P3 LDC.64 R114, c[0x0][0x408] ;  /* 0x00010200ff723b82 */ /* 0x000e220000000a00 */
[C---:B------:R-:W-:Y:S01]  /*5220*/  @P2 FFMA.FTZ R118, R6.reuse, R5, R20 ;  /* 0x0000000506762223 */ /* 0x040fe20000010014 */
[----:B------:R-:W-:Y:S01]  /*5230*/  @P2 FFMA.FTZ R5, R137, R159, R160 ;  /* 0x0000009f89052223 */ /* 0x000fe200000100a0 */
[----:B------:R-:W-:Y:S01]  /*5240*/  @P2 FFMA.FTZ R158, R6, R4, R21 ;  /* 0x00000004069e2223 */ /* 0x000fe20000010015 */
[----:B------:R-:W-:-:S02]  /*5250*/  @P3 LOP3.LUT P4, RZ, R2, 0xff, RZ, 0xc0, !PT ;  /* 0x000000ff02ff3812 */ /* 0x000fc4000788c0ff */
[----:B------:R-:W-:Y:S01]  /*5260*/  @P2 FADD.FTZ R5, R140, -R5 ;  /* 0x800000058c052221 */ /* 0x000fe20000010000 */
[C---:B------:R-:W-:Y:S01]  /*5270*/  @P3 LOP3.LUT P5, RZ, R2.reuse, 0xff00, RZ, 0xc0, !PT ;  /* 0x0000ff0002ff3812 */ /* 0x040fe200078ac0ff */
[----:B------:R-:W1:Y:S01]  /*5280*/  @P3 LDC.64 R116, c[0x0][0x408] ;  /* 0x00010200ff743b82 */ /* 0x000e620000000a00 */
[----:B------:R-:W-:Y:S01]  /*5290*/  @P3 LOP3.LUT P6, RZ, R2, 0xff0000, RZ, 0xc0, !PT ;  /* 0x00ff000002ff3812 */ /* 0x000fe200078cc0ff */
[----:B------:R-:W-:-:S06]  /*52a0*/  @P2 FFMA.FTZ R162, R6, R5, R22 ;  /* 0x0000000506a22223 */ /* 0x000fcc0000010016 */
        /* <DEDUP_REMOVED lines=20> */
.L_x_12091:
        /* <DEDUP_REMOVED lines=29> */
.L_x_12096:
[----:B------:R-:W-:Y:S05]  /*55c0*/  BSYNC.RECONVERGENT B2 ;  /* 0x0000000000027941 */ /* 0x000fea0003800200 */
.L_x_12095:
        /* <DEDUP_REMOVED lines=11> */
.L_x_12098:
[----:B------:R-:W-:Y:S05]  /*5680*/  BSYNC.RECONVERGENT B2 ;  /* 0x0000000000027941 */ /* 0x000fea0003800200 */
.L_x_12097:
        /* <DEDUP_REMOVED lines=11> */
.L_x_12100:
[----:B------:R-:W-:Y:S05]  /*5740*/  BSYNC.RECONVERGENT B2 ;  /* 0x0000000000027941 */ /* 0x000fea0003800200 */
.L_x_12099:
[----:B------:R-:W-:Y:S05]  /*5750*/  @!P3 BRA `(.L_x_12093) ;  /* 0x0000000000ccb947 */ /* 0x000fea0003800000 */
[----:B------:R-:W-:Y:S01]  /*5760*/  ISETP.GE.U32.AND P4, PT, R2, 0x1000000, PT ;  /* 0x010000000200780c */ /* 0x000fe20003f86070 */
[----:B------:R-:W-:-:S04]  /*5770*/  FMUL.FTZ R2, R67, UR13 ;  /* 0x0000000d43027c20 */ /* 0x000fc80008410000 */
[----:B------:R-:W-:-:S05]  /*5780*/  FMUL.FTZ R2, R2, UR12 ;  /* 0x0000000c02027c20 */ /* 0x000fca0008410000 */
[----:B------:R-:W-:Y:S01]  /*5790*/  SEL R51, R2, RZ, P4 ;  /* 0x000000ff02337207 */ /* 0x000fe20002000000 */
[----:B------:R-:W-:Y:S06]  /*57a0*/  BRA `(.L_x_12093) ;  /* 0x0000000000b87947 */ /* 0x000fec0003800000 */
.L_x_12094:
        /* <DEDUP_REMOVED lines=11> */
.L_x_12102:
[----:B------:R-:W-:Y:S05]  /*5860*/  BSYNC.RECONVERGENT B2 ;  /* 0x0000000000027941 */ /* 0x000fea0003800200 */
.L_x_12101:
        /* <DEDUP_REMOVED lines=11> */
.L_x_12104:
[----:B------:R-:W-:Y:S05]  /*5920*/  BSYNC.RECONVERGENT B2 ;  /* 0x0000000000027941 */ /* 0x000fea0003800200 */
.L_x_12103:
        /* <DEDUP_REMOVED lines=11> */
.L_x_12106:
[----:B------:R-:W-:Y:S05]  /*59e0*/  BSYNC.RECONVERGENT B2 ;  /* 0x0000000000027941 */ /* 0x000fea0003800200 */
.L_x_12105:
        /* <DEDUP_REMOVED lines=10> */
.L_x_12093:
[----:B------:R-:W-:Y:S05]  /*5a90*/  BSYNC.RECONVERGENT B1 ;  /* 0x0000000000017941 */ /* 0x000fea0003800200 */
.L_x_12090:
        /* <DEDUP_REMOVED lines=11> */
[-CC-:B------:R-:W-:Y:S01]  /*5b50*/  @P2 FFMA.FTZ R2, R138, R159.reuse, R160.reuse ;  /* 0x0000009f8a022223 */ /* 0x180fe200000100a0 */
[----:B0-----:R-:W-:Y:S01]  /*5b60*/  @P2 FFMA.FTZ R5, R139, R159, R160 ;  /* 0x0000009f8b052223 */ /* 0x001fe200000100a0 */
[----:B------:R-:W-:Y:S01]  /*5b70*/  MOV R67, R19 ;  /* 0x0000001300437202 */ /* 0x000fe20000000f00 */
[----:B------:R-:W0:Y:S01]  /*5b80*/  @P3 LDC.64 R114, c[0x0][0x408] ;  /* 0x00010200ff723b82 */ /* 0x000e220000000a00 */
[----:B------:R-:W-:Y:S01]  /*5b90*/  @P2 FADD.FTZ R4, R113, -R2 ;  /* 0x8000000271042221 */ /* 0x000fe20000010000 */
[----:B------:R-:W-:Y:S01]  /*5ba0*/  @P2 FADD.FTZ R7, R142, -R5 ;  /* 0x800000058e072221 */ /* 0x000fe20000010000 */
[-CC-:B------:R-:W-:Y:S01]  /*5bb0*/  @P2 FFMA.FTZ R2, R136, R159.reuse, R160.reuse ;  /* 0x0000009f88022223 */ /* 0x180fe200000100a0 */
[----:B------:R-:W-:Y:S01]  /*5bc0*/  @P2 FFMA.FTZ R159, R141, R159, R160 ;  /* 0x0000009f8d9f2223 */ /* 0x000fe200000100a0 */
[----:B------:R-:W-:Y:S01]  /*5bd0*/  @P2 FFMA.FTZ R67, R6, R4, R19 ;  /* 0x0000000406432223 */ /* 0x000fe20000010013 */
[----:B------:R-:W-:Y:S01]  /*5be0*/  MOV R64, R16 ;  /* 0x0000001000407202 */ /* 0x000fe20000000f00 */
[----:B------:R-:W-:Y:S01]  /*5bf0*/  @P2 FADD.FTZ R2, R111, -R2 ;  /* 0x800000026f022221 */ /* 0x000fe20000010000 */
[----:B------:R-:W1:Y:S01]  /*5c00*/  @P3 LDC.64 R4, c[0x0][0x408] ;  /* 0x00010200ff043b82 */ /* 0x000e620000000a00 */
[----:B------:R-:W-:Y:S01]  /*5c10*/  @P2 FADD.FTZ R159, R154, -R159 ;  /* 0x8000009f9a9f2221 */ /* 0x000fe20000010000 */
[----:B------:R-:W-:Y:S01]  /*5c20*/  MOV R65, R17 ;  /* 0x0000001100417202 */ /* 0x000fe20000000f00 */
[C---:B------:R-:W-:Y:S01]  /*5c30*/  @P2 FFMA.FTZ R64, R6.reuse, R7, R16 ;  /* 0x0000000706402223 */ /* 0x040fe20000010010 */
[----:B------:R-:W-:Y:S01]  /*5c40*/  MOV R66, R18 ;  /* 0x0000001200427202 */ /* 0x000fe20000000f00 */
[C---:B------:R-:W-:Y:S01]  /*5c50*/  @P2 FFMA.FTZ R65, R6.reuse, R2, R17 ;  /* 0x0000000206412223 */ /* 0x040fe20000010011 */
[----:B------:R-:W-:Y:S01]  /*5c60*/  @P2 FFMA.FTZ R66, R6, R159, R18 ;  /* 0x0000009f06422223 */ /* 0x000fe20000010012 */
[C---:B------:R-:W-:Y:S01]  /*5c70*/  @P3 LOP3.LUT P1, RZ, R0.reuse, 0xff, RZ, 0xc0, !PT ;  /* 0x000000ff00ff3812 */ /* 0x040fe2000782c0ff */
[----:B------:R-:W2:Y:S01]  /*5c80*/  @P3 LDC.64 R116, c[0x0][0x408] ;  /* 0x00010200ff743b82 */ /* 0x000ea20000000a00 */
[----:B------:R-:W-:-:S02]  /*5c90*/  @P3 LOP3.LUT P2, RZ, R0, 0xff00, RZ, 0xc0, !PT ;  /* 0x0000ff0000ff3812 */ /* 0x000fc4000784c0ff */
[----:B------:R-:W-:Y:S01]  /*5ca0*/  @P3 LOP3.LUT P4, RZ, R0, 0xff0000, RZ, 0xc0, !PT ;  /* 0x00ff000000ff3812 */ /* 0x000fe2000788c0ff */
        /* <DEDUP_REMOVED lines=15> */
.L_x_12109:
[-CC-:B0-----:R-:W-:Y:S01]  /*5da0*/  @P2 FFMA.FTZ R5, R139, R159.reuse, R160.reuse ;  /* 0x0000009f8b052223 */ /* 0x181fe200000100a0 */
[----:B------:R-:W-:Y:S01]  /*5db0*/  @P2 FFMA.FTZ R4, R136, R159, R160 ;  /* 0x0000009f88042223 */ /* 0x000fe200000100a0 */
[----:B------:R-:W-:Y:S01]  /*5dc0*/  MOV R2, R16 ;  /* 0x0000001000027202 */ /* 0x000fe20000000f00 */
[----:B------:R-:W0:Y:S01]  /*5dd0*/  @P3 LDC.64 R114, c[0x0][0x408] ;  /* 0x00010200ff723b82 */ /* 0x000e220000000a00 */
        /* <DEDUP_REMOVED lines=12> */
[----:B------:R-:W2:Y:S01]  /*5ea0*/  @P3 LDC.64 R116, c[0x0][0x408] ;  /* 0x00010200ff743b82 */ /* 0x000ea20000000a00 */
        /* <DEDUP_REMOVED lines=20> */
.L_x_12108:
[----:B------:R-:W-:Y:S05]  /*5ff0*/  @!P0 BRA `(.L_x_12111) ;  /* 0x0000000000ec8947 */ /* 0x000fea0003800000 */
[----:B------:R-:W-:Y:S01]  /*6000*/  BSSY.RECONVERGENT B2, `(.L_x_12112) ;  /* 0x000000d000027945 */ /* 0x000fe20003800200 */
[----:B------:R-:W-:Y:S01]  /*6010*/  ISETP.GT.AND P1, PT, R7, RZ, PT ;  /* 0x000000ff0700720c */ /* 0x000fe20003f24270 */
[----:B------:R-:W-:Y:S02]  /*6020*/  FFMA.FTZ R2, R138, R159, R160 ;  /* 0x0000009f8a027223 */ /* 0x000fe400000100a0 */
[----:B------:R-:W-:Y:S10]  /*6030*/  @!P3 BRA `(.L_x_12113) ;  /* 0x000000000024b947 */ /* 0x000ff40003800000 */
        /* <DEDUP_REMOVED lines=9> */
.L_x_12113:
[----:B------:R-:W-:Y:S05]  /*60d0*/  BSYNC.RECONVERGENT B2 ;  /* 0x0000000000027941 */ /* 0x000fea0003800200 */
.L_x_12112:
        /* <DEDUP_REMOVED lines=11> */
.L_x_12115:
[----:B------:R-:W-:Y:S05]  /*6190*/  BSYNC.RECONVERGENT B2 ;  /* 0x0000000000027941 */ /* 0x000fea0003800200 */
.L_x_12114:
        /* <DEDUP_REMOVED lines=11> */
.L_x_12117:
[----:B------:R-:W-:Y:S05]  /*6250*/  BSYNC.RECONVERGENT B2 ;  /* 0x0000000000027941 */ /* 0x000fea0003800200 */
.L_x_12116:
        /* <DEDUP_REMOVED lines=17> */
[----:B------:R-:W-:-:S03]  /*6370*/  ISETP.GE.U32.AND P1, PT, R0, 0x1000000, PT ;  /* 0x010000000000780c */ /* 0x000fc60003f26070 */
[----:B------:R-:W-:-:S05]  /*6380*/  FMUL.FTZ R2, R2, UR12 ;  /* 0x0000000c02027c20 */ /* 0x000fca0008410000 */
[----:B------:R-:W-:Y:S01]  /*6390*/  SEL R51, R2, RZ, P1 ;  /* 0x000000ff02337207 */ /* 0x000fe20000800000 */
[----:B------:R-:W-:Y:S06]  /*63a0*/  BRA `(.L_x_12110) ;  /* 0x0000000000b87947 */ /* 0x000fec0003800000 */
.L_x_12111:
[----:B0-----:R-:W0:Y:S01]  /*63b0*/  @P3 LDC.64 R4, c[0x0][0x408] ;  /* 0x00010200ff043b82 */ /* 0x001e220000000a00 */
        /* <DEDUP_REMOVED lines=11> */
.L_x_12119:
[----:B------:R-:W-:Y:S05]  /*6470*/  BSYNC.RECONVERGENT B2 ;  /* 0x0000000000027941 */ /* 0x000fea0003800200 */
.L_x_12118:
        /* <DEDUP_REMOVED lines=11> */
.L_x_12121:
[----:B------:R-:W-:Y:S05]  /*6530*/  BSYNC.RECONVERGENT B2 ;  /* 0x0000000000027941 */ /* 0x000fea0003800200 */
.L_x_12120:
        /* <DEDUP_REMOVED lines=12> */
.L_x_12123:
[----:B------:R-:W-:Y:S05]  /*6600*/  BSYNC.RECONVERGENT B2 ;  /* 0x0000000000027941 */ /* 0x000fea0003800200 */
.L_x_12122:
[----:B------:R-:W-:Y:S01]  /*6610*/  FADD.FTZ R115, R113, -R2 ;  /* 0x8000000271737221 */ /* 0x000fe20000010000 */
[----:B------:R-:W-:-:S03]  /*6620*/  ISETP.GT.AND P1, PT, R7, RZ, PT ;  /* 0x000000ff0700720c */ /* 0x000fc60003f24270 */
[----:B------:R-:W-:-:S05]  /*6630*/  FMUL.FTZ R115, R6, R115 ;  /* 0x0000007306737220 */ /* 0x000fca0000410000 */
[----:B------:R-:W-:Y:S02]  /*6640*/  FSEL R2, R115, RZ, P1 ;  /* 0x000000ff73027208 */ /* 0x000fe40000800000 */
[----:B------:R-:W-:-:S03]  /*6650*/  @P3 ISETP.GE.U32.AND P1, PT, R0, 0x1000000, PT ;  /* 0x010000000000380c */ /* 0x000fc60003f26070 */
[----:B0-----:R-:W-:-:S04]  /*6660*/  @P3 FMUL.FTZ R5, R2, R5 ;  /* 0x0000000502053220 */ /* 0x001fc80000410000 */
[----:B------:R-:W-:-:S05]  /*6670*/  @P3 FMUL.FTZ R4, R5, R4 ;  /* 0x0000000405043220 */ /* 0x000fca0000410000 */
[----:B------:R-:W-:-:S07]  /*6680*/  @P3 SEL R51, R4, RZ, P1 ;  /* 0x000000ff04333207 */ /* 0x000fce0000800000 */
.L_x_12110:
[----:B------:R-:W-:Y:S05]  /*6690*/  BSYNC.RECONVERGENT B1 ;  /* 0x0000000000017941 */ /* 0x000fea0003800200 */
.L_x_12107:
        /* <DEDUP_REMOVED lines=12> */
.L_x_12016:
[----:B------:R-:W-:Y:S05]  /*6760*/  BSYNC B0 ;  /* 0x0000000000007941 */ /* 0x000fea0003800000 */
.L_x_12015:
        /* <DEDUP_REMOVED lines=144> */
.L_x_12021:
[----:B0-----:R-:W-:Y:S01]  /*7070*/  HFMA2 R116, -RZ, RZ, 0, 5.9604644775390625e-08 ;  /* 0x00000001ff747431 */ /* 0x001fe200000001ff */
[----:B------:R-:W-:Y:S01]  /*7080*/  BSSY B1, `(.L_x_12125) ;  /* 0x0000006000017945 */ /* 0x000fe20003800000 */
[----:B------:R-:W-:Y:S02]  /*7090*/  MOV R115, 0x1f ;  /* 0x0000001f00737802 */ /* 0x000fe40000000f00 */
[----:B------:R-:W-:-:S07]  /*70a0*/  MOV R114, 0xffffffff ;  /* 0xffffffff00727802 */ /* 0x000fce0000000f00 */
[----:B-----5:R-:W-:Y:S05]  /*70b0*/  WARPSYNC.COLLECTIVE R114, `(.L_x_12126) ;  /* 0x0000000072087348 */ /* 0x020fea0003c00000 */
[----:B------:R0:W1:Y:S02]  /*70c0*/  SHFL.BFLY P0, R165, R155, R116, R115 ;  /* 0x0c0000749ba57389 */ /* 0x0000640000000073 */
[----:B01---5:R-:W-:Y:S05]  /*70d0*/  ENDCOLLECTIVE ;  /* 0x000000000000791b */ /* 0x023fea0003800000 */
.L_x_12126:
[----:B------:R-:W-:Y:S05]  /*70e0*/  BSYNC B1 ;  /* 0x0000000000017941 */ /* 0x000fea0003800000 */
.L_x_12125:
        /* <DEDUP_REMOVED lines=9> */
.L_x_12127:
[----:B------:R-:W-:Y:S01]  /*7180*/  HFMA2 R116, -RZ, RZ, 0, 1.1920928955078125e-07 ;  /* 0x00000002ff747431 */ /* 0x000fe200000001ff */
[----:B------:R-:W-:Y:S02]  /*7190*/  MOV R155, R117 ;  /* 0x00000075009b7202 */ /* 0x000fe40000000f00 */
[----:B------:R-:W-:-:S07]  /*71a0*/  MOV R118, R165 ;  /* 0x000000a500767202 */ /* 0x000fce0000000f00 */
[----:B------:R-:W-:Y:S05]  /*71b0*/  WARPSYNC.COLLECTIVE R114, `(.L_x_12128) ;  /* 0x0000000072087348 */ /* 0x000fea0003c00000 */
[----:B------:R0:W1:Y:S02]  /*71c0*/  SHFL.BFLY P0, R165, R155, R116, R115 ;  /* 0x0c0000749ba57389 */ /* 0x0000640000000073 */
[----:B01----:R-:W-:Y:S05]  /*71d0*/  ENDCOLLECTIVE ;  /* 0x000000000000791b */ /* 0x003fea0003800000 */
.L_x_12128:
[----:B------:R-:W-:-:S05]  /*71e0*/  FADD.FTZ R118, R118, R143 ;  /* 0x0000008f76767221 */ /* 0x000fca0000010000 */
[----:B------:R-:W-:Y:S02]  /*71f0*/  MOV R155, R118 ;  /* 0x00000076009b7202 */ /* 0x000fe40000000f00 */
[----:B------:R-:W-:-:S07]  /*7200*/  MOV R160, R165 ;  /* 0x000000a500a07202 */ /* 0x000fce0000000f00 */
[----:B------:R-:W-:Y:S05]  /*7210*/  WARPSYNC.COLLECTIVE R114, `(.L_x_12129) ;  /* 0x0000000072087348 */ /* 0x000fea0003c00000 */
[----:B------:R0:W1:Y:S02]  /*7220*/  SHFL.BFLY P0, R165, R155, R116, R115 ;  /* 0x0c0000749ba57389 */ /* 0x0000640000000073 */
[----:B01----:R-:W-:Y:S05]  /*7230*/  ENDCOLLECTIVE ;  /* 0x000000000000791b */ /* 0x003fea0003800000 */
.L_x_12129:
[----:B------:R-:W-:Y:S01]  /*7240*/  FADD.FTZ R160, R117, R160 ;  /* 0x000000a075a07221 */ /* 0x000fe20000010000 */
[----:B------:R-:W-:-:S04]  /*7250*/  HFMA2 R116, -RZ, RZ, 0, 2.384185791015625e-07 ;  /* 0x00000004ff747431 */ /* 0x000fc800000001ff */
[----:B------:R-:W-:Y:S02]  /*7260*/  MOV R155, R160 ;  /* 0x000000a0009b7202 */ /* 0x000fe40000000f00 */
[----:B------:R-:W-:-:S07]  /*7270*/  MOV R119, R165 ;  /* 0x000000a500777202 */ /* 0x000fce0000000f00 */
[----:B------:R-:W-:Y:S05]  /*7280*/  WARPSYNC.COLLECTIVE R114, `(.L_x_12130) ;  /* 0x0000000072087348 */ /* 0x000fea0003c00000 */
[----:B------:R0:W1:Y:S02]  /*7290*/  SHFL.BFLY P0, R165, R155, R116, R115 ;  /* 0x0c0000749ba57389 */ /* 0x0000640000000073 */
[----:B01----:R-:W-:Y:S05]  /*72a0*/  ENDCOLLECTIVE ;  /* 0x000000000000791b */ /* 0x003fea0003800000 */
.L_x_12130:
[----:B------:R-:W-:-:S05]  /*72b0*/  FADD.FTZ R119, R118, R119 ;  /* 0x0000007776777221 */ /* 0x000fca0000010000 */
[----:B------:R-:W-:Y:S02]  /*72c0*/  MOV R155, R119 ;  /* 0x00000077009b7202 */ /* 0x000fe40000000f00 */
[----:B------:R-:W-:-:S07]  /*72d0*/  MOV R157, R165 ;  /* 0x000000a5009d7202 */ /* 0x000fce0000000f00 */
[----:B------:R-:W-:Y:S05]  /*72e0*/  WARPSYNC.COLLECTIVE R114, `(.L_x_12131) ;  /* 0x0000000072087348 */ /* 0x000fea0003c00000 */
[----:B------:R0:W1:Y:S02]  /*72f0*/  SHFL.BFLY P0, R165, R155, R116, R115 ;  /* 0x0c0000749ba57389 */ /* 0x0000640000000073 */
[----:B01----:R-:W-:Y:S05]  /*7300*/  ENDCOLLECTIVE ;  /* 0x000000000000791b */ /* 0x003fea0003800000 */
.L_x_12131:
[----:B------:R-:W-:Y:S01]  /*7310*/  FADD.FTZ R157, R160, R157 ;  /* 0x0000009da09d7221 */ /* 0x000fe20000010000 */
[----:B------:R-:W-:-:S04]  /*7320*/  HFMA2 R116, -RZ, RZ, 0, 4.76837158203125e-07 ;  /* 0x00000008ff747431 */ /* 0x000fc800000001ff */
[----:B------:R-:W-:Y:S02]  /*7330*/  MOV R155, R157 ;  /* 0x0000009d009b7202 */ /* 0x000fe40000000f00 */
[----:B------:R-:W-:-:S07]  /*7340*/  MOV R164, R165 ;  /* 0x000000a500a47202 */ /* 0x000fce0000000f00 */
[----:B------:R-:W-:Y:S05]  /*7350*/  WARPSYNC.COLLECTIVE R114, `(.L_x_12132) ;  /* 0x0000000072087348 */ /* 0x000fea0003c00000 */
[----:B------:R0:W1:Y:S02]  /*7360*/  SHFL.BFLY P0, R165, R155, R116, R115 ;  /* 0x0c0000749ba57389 */ /* 0x0000640000000073 */
[----:B01----:R-:W-:Y:S05]  /*7370*/  ENDCOLLECTIVE ;  /* 0x000000000000791b */ /* 0x003fea0003800000 */
.L_x_12132:
[----:B------:R-:W-:-:S05]  /*7380*/  FADD.FTZ R164, R119, R164 ;  /* 0x000000a477a47221 */ /* 0x000fca0000010000 */
[----:B------:R-:W-:Y:S02]  /*7390*/  MOV R155, R164 ;  /* 0x000000a4009b7202 */ /* 0x000fe40000000f00 */
[----:B------:R-:W-:-:S07]  /*73a0*/  MOV R143, R165 ;  /* 0x000000a5008f7202 */ /* 0x000fce0000000f00 */
[----:B------:R-:W-:Y:S05]  /*73b0*/  WARPSYNC.COLLECTIVE R114, `(.L_x_12133) ;  /* 0x0000000072087348 */ /* 0x000fea0003c00000 */
[----:B------:R0:W1:Y:S02]  /*73c0*/  SHFL.BFLY P0, R165, R155, R116, R115 ;  /* 0x0c0000749ba57389 */ /* 0x0000640000000073 */
[----:B01----:R-:W-:Y:S05]  /*73d0*/  ENDCOLLECTIVE ;  /* 0x000000000000791b */ /* 0x003fea0003800000 */
.L_x_12133:
[----:B------:R-:W-:Y:S01]  /*73e0*/  FADD.FTZ R143, R157, R143 ;  /* 0x0000008f9d8f7221 */ /* 0x000fe20000010000 */
[----:B------:R-:W-:-:S04]  /*73f0*/  HFMA2 R116, -RZ, RZ, 0, 9.5367431640625e-07 ;  /* 0x00000010ff747431 */ /* 0x000fc800000001ff */
[----:B------:R-:W-:Y:S02]  /*7400*/  MOV R155, R143 ;  /* 0x0000008f009b7202 */ /* 0x000fe40000000f00 */
[----:B------:R-:W-:-:S07]  /*7410*/  MOV R159, R165 ;  /* 0x000000a5009f7202 */ /* 0x000fce0000000f00 */
[----:B------:R-:W-:Y:S05]  /*7420*/  WARPSYNC.COLLECTIVE R114, `(.L_x_12134) ;  /* 0x0000000072087348 */ /* 0x000fea0003c00000 */
[----:B------:R0:W1:Y:S02]  /*7430*/  SHFL.BFLY P0, R165, R155, R116, R115 ;  /* 0x0c0000749ba57389 */ /* 0x0000640000000073 */
[----:B01----:R-:W-:Y:S05]  /*7440*/  ENDCOLLECTIVE ;  /* 0x000000000000791b */ /* 0x003fea0003800000 */
.L_x_12134:
[----:B------:R-:W-:-:S05]  /*7450*/  FADD.FTZ R159, R164, R159 ;  /* 0x0000009fa49f7221 */ /* 0x000fca0000010000 */
[----:B------:R-:W-:Y:S02]  /*7460*/  MOV R155, R159 ;  /* 0x0000009f009b7202 */ /* 0x000fe40000000f00 */
[----:B------:R-:W-:-:S07]  /*7470*/  MOV R118, R165 ;  /* 0x000000a500767202 */ /* 0x000fce0000000f00 */
[----:B------:R-:W-:Y:S05]  /*7480*/  WARPSYNC.COLLECTIVE R114, `(.L_x_12135) ;  /* 0x0000000072087348 */ /* 0x000fea0003c00000 */
[----:B------:R0:W1:Y:S02]  /*7490*/  SHFL.BFLY P0, R165, R155, R116, R115 ;  /* 0x0c0000749ba57389 */ /* 0x0000640000000073 */
[----:B01----:R-:W-:Y:S05]  /*74a0*/  ENDCOLLECTIVE ;  /* 0x000000000000791b */ /* 0x003fea0003800000 */
.L_x_12135:
[----:B------:R-:W-:Y:S01]  /*74b0*/  MOV R117, R165 ;  /* 0x000000a500757202 */ /* 0x000fe20000000f00 */
[----:B------:R-:W-:Y:S06]  /*74c0*/  BRA `(.L_x_12136) ;  /* 0xffffffa800147947 */ /* 0x000fec000383ffff */
.L_x_12137:
        /* <DEDUP_REMOVED lines=11> */
.L_x_14584:


//--------------------- .text._ZN10layer_norm13ln_bwd_kernelINS_13Kernel_traitsI6__halfffffjLj768ELj1ELj4ELj1ELj16ENS_18Kernel_traits_baseILj768ES2_ffffjLj128EEEEELb1ELb1ELb0ELb0EEEvNS_9BwdParamsE --------------------------
	.section	.text._ZN10layer_norm13ln_bwd_kernelINS_13Kernel_traitsI6__halfffffjLj768ELj1ELj4ELj1ELj16ENS_18Kernel_traits_baseILj768ES2_ffffjLj128EEEEELb1ELb1ELb0ELb0EEEvNS_9BwdParamsE,"ax",@progbits
	.align	128
        .global         _ZN10layer_norm13ln_bwd_kernelINS_13Kernel_traitsI6__halfffffjLj768ELj1ELj4ELj1ELj16ENS_18Kernel_traits_baseILj768ES2_ffffjLj128EEEEELb1ELb1ELb0ELb0EEEvNS_9BwdParamsE
        .type           _ZN10layer_norm13ln_bwd_kernelINS_13Kernel_traitsI6__halfffffjLj768ELj1ELj4ELj1ELj16ENS_18Kernel_traits_baseILj768ES2_ffffjLj128EEEEELb1ELb1ELb0ELb0EEEvNS_9BwdParamsE,@function
        .size           _ZN10layer_norm13ln_bwd_kernelINS_13Kernel_traitsI6__halfffffjLj768ELj1ELj4ELj1ELj16ENS_18Kernel_traits_baseILj768ES2_ffffjLj128EEEEELb1ELb1ELb0ELb0EEEvNS_9BwdParamsE,(.L_x_14585 - _ZN10layer_norm13ln_bwd_kernelINS_13Kernel_traitsI6__halfffffjLj768ELj1ELj4ELj1ELj16ENS_18Kernel_traits_baseILj768ES2_ffffjLj128EEEEELb1ELb1ELb0ELb0EEEvNS_9BwdParamsE)
        .other          _ZN10layer_norm13ln_bwd_kernelINS_13Kernel_traitsI6__halfffffjLj768ELj1ELj4ELj1ELj16ENS_18Kernel_traits_baseILj768ES2_ffffjLj128EEEEELb1ELb1ELb0ELb0EEEvNS_9BwdParamsE,@"STO_CUDA_ENTRY STV_DEFAULT"
_ZN10layer_norm13ln_bwd_kernelINS_13Kernel_traitsI6__halfffffjLj768ELj1ELj4ELj1ELj16ENS_18Kernel_traits_baseILj768ES2_ffffjLj128EEEEELb1ELb1ELb0ELb0EEEvNS_9BwdParamsE:
.text._ZN10layer_norm13ln_bwd_kernelINS_13Kernel_traitsI6__halfffffjLj768ELj1ELj4ELj1ELj16ENS_18Kernel_traits_baseILj768ES2_ffffjLj128EEEEELb1ELb1ELb0ELb0EEEvNS_9BwdParamsE:
        /* <DEDUP_REMOVED lines=28> */
[----:B--2---:R-:W-:-:S05]  /*01c0*/  @P0 IMAD.WIDE.U32 R8, R5, 0x8, R8 ;  /* 0x0000000805080825 */ /* 0x004fca00078e0008 */
[----:B------:R2:W5:Y:S02]  /*01d0*/  @P0 LDG.E.64 R10, desc[UR6][R8.64] ;  /* 0x00000006080a0981 */ /* 0x000564000c1e1b00 */
[----:B------:R-:W0:Y:S01]  /*01e0*/  @P2 LDC.64 R40, c[0x0][0x3d0] ;  /* 0x0000f400ff282b82 */ /* 0x000e220000000a00 */
[C---:B---3--:R-:W-:Y:S01]  /*01f0*/  @P0 IMAD.WIDE.U32 R12, R5.reuse, 0x8, R12 ;  /* 0x00000008050c0825 */ /* 0x048fe200078e000c */
[----:B------:R-:W-:-:S04]  /*0200*/  @P0 LOP3.LUT R5, R5, 0x20, RZ, 0xfc, !PT ;  /* 0x0000002005050812 */ /* 0x000fc800078efcff */
[----:B------:R3:W5:Y:S02]  /*0210*/  @P0 LDG.E.64 R14, desc[UR6][R12.64] ;  /* 0x000000060c0e0981 */ /* 0x000764000c1e1b00 */
[----:B------:R-:W2:Y:S01]  /*0220*/  @P2 LDC.64 R42, c[0x0][0x3e8] ;  /* 0x0000fa00ff2a2b82 */ /* 0x000ea20000000a00 */
[----:B----4-:R-:W-:-:S05]  /*0230*/  @P1 IMAD.WIDE.U32 R36, R5, 0x8, R32 ;  /* 0x0000000805241825 */ /* 0x010fca00078e0020 */
[----:B------:R3:W5:Y:S02]  /*0240*/  @P1 LDG.E.64 R16, desc[UR6][R36.64] ;  /* 0x0000000624101981 */ /* 0x000764000c1e1b00 */
[----:B------:R-:W4:Y:S01]  /*0250*/  @P3 LDC.64 R44, c[0x0][0x3d0] ;  /* 0x0000f400ff2c3b82 */ /* 0x000f220000000a00 */
[C---:B-1----:R-:W-:Y:S01]  /*0260*/  @P1 IMAD.WIDE.U32 R38, R5.reuse, 0x8, R38 ;  /* 0x0000000805261825 */ /* 0x042fe200078e0026 */
[----:B------:R-:W-:-:S04]  /*0270*/  @P1 IADD3 R5, PT, PT, R5, 0x20, RZ ;  /* 0x0000002005051810 */ /* 0x000fc80007ffe0ff */
[----:B------:R3:W5:Y:S02]  /*0280*/  @P1 LDG.E.64 R18, desc[UR6][R38.64] ;  /* 0x0000000626121981 */ /* 0x000764000c1e1b00 */
[----:B------:R-:W1:Y:S01]  /*0290*/  @P3 LDC.64 R46, c[0x0][0x3e8] ;  /* 0x0000fa00ff2e3b82 */ /* 0x000e620000000a00 */
[----:B0-----:R-:W-:-:S05]  /*02a0*/  @P2 IMAD.WIDE.U32 R40, R5, 0x8, R40 ;  /* 0x0000000805282825 */ /* 0x001fca00078e0028 */
[----:B------:R3:W5:Y:S02]  /*02b0*/  @P2 LDG.E.64 R20, desc[UR6][R40.64] ;  /* 0x0000000628142981 */ /* 0x000764000c1e1b00 */
[----:B------:R-:W0:Y:S01]  /*02c0*/  @P4 LDC.64 R48, c[0x0][0x3d0] ;  /* 0x0000f400ff304b82 */ /* 0x000e220000000a00 */
[C---:B--2---:R-:W-:Y:S01]  /*02d0*/  @P2 IMAD.WIDE.U32 R42, R5.reuse, 0x8, R42 ;  /* 0x00000008052a2825 */ /* 0x044fe200078e002a */
[----:B------:R-:W-:-:S04]  /*02e0*/  @P2 IADD3 R5, PT, PT, R5, 0x20, RZ ;  /* 0x0000002005052810 */ /* 0x000fc80007ffe0ff */
        /* <DEDUP_REMOVED lines=10> */
[----:B------:R3:W5:Y:S01]  /*0390*/  @P4 LDG.E.64 R28, desc[UR6][R48.64] ;  /* 0x00000006301c4981 */ /* 0x000762000c1e1b00 */
[C---:B--2---:R-:W-:Y:S01]  /*03a0*/  @P4 IMAD.WIDE.U32 R50, R5.reuse, 0x8, R50 ;  /* 0x0000000805324825 */ /* 0x044fe200078e0032 */
[----:B------:R-:W-:-:S04]  /*03b0*/  @P4 IADD3 R5, PT, PT, R5, 0x20, RZ ;  /* 0x0000002005054810 */ /* 0x000fc80007ffe0ff */
[----:B------:R3:W5:Y:S01]  /*03c0*/  @P4 LDG.E.64 R30, desc[UR6][R50.64] ;  /* 0x00000006321e4981 */ /* 0x000762000c1e1b00 */
[----:B----4-:R-:W-:-:S05]  /*03d0*/  @P5 IMAD.WIDE.U32 R32, R5, 0x8, R32 ;  /* 0x0000000805205825 */ /* 0x010fca00078e0020 */
[----:B------:R3:W5:Y:S01]  /*03e0*/  @P5 LDG.E.64 R34, desc[UR6][R32.64] ;  /* 0x0000000620225981 */ /* 0x000762000c1e1b00 */
[----:B-1----:R-:W-:-:S05]  /*03f0*/  @P5 IMAD.WIDE.U32 R8, R5, 0x8, R52 ;  /* 0x0000000805085825 */ /* 0x002fca00078e0034 */
[----:B------:R3:W5:Y:S01]  /*0400*/  @P5 LDG.E.64 R6, desc[UR6][R8.64] ;  /* 0x0000000608065981 */ /* 0x000762000c1e1b00 */
        /* <DEDUP_REMOVED lines=42> */
[----:B------:R-:W0:Y:S01]  /*06b0*/  LDCU.64 UR4, c[0x0][0x3e0] ;  /* 0x00007c00ff0477ac */ /* 0x000e220008000a00 */
[----:B-----5:R-:W-:Y:S02]  /*06c0*/  MOV R174, R10 ;  /* 0x0000000a00ae7202 */ /* 0x020fe40000000f00 */
[----:B------:R-:W-:Y:S02]  /*06d0*/  CS2R R132, SRZ ;  /* 0x0000000000847805 */ /* 0x000fe4000001ff00 */
[----:B------:R-:W-:Y:S02]  /*06e0*/  SHF.R.U64 R0, R10, 0x10, R11 ;  /* 0x000000100a007819 */ /* 0x000fe4000000120b */
        /* <DEDUP_REMOVED lines=9> */
[----:B------:R-:W-:Y:S02]  /*0780*/  SHF.R.U64 R21, R22, 0x10, R23 ;  /* 0x0000001016157819 */ /* 0x000fe40000001217 */
[----:B------:R-:W-:Y:S02]  /*0790*/  CS2R R120, SRZ ;  /* 0x0000000000787805 */ /* 0x000fe4000001ff00 */
[----:B------:R-:W-:Y:S02]  /*07a0*/  MOV R175, R11 ;  /* 0x0000000b00af7202 */ /* 0x000fe40000000f00 */
[----:B------:R-:W-:Y:S02]  /*07b0*/  CS2R R122, SRZ ;  /* 0x00000000007a7805 */ /* 0x000fe4000001ff00 */
[----:B------:R-:W-:Y:S02]  /*07c0*/  SHF.R.U32.HI R2, RZ, 0x10, R11 ;  /* 0x00000010ff027819 */ /* 0x000fe4000001160b */
[----:B------:R-:W-:-:S02]  /*07d0*/  CS2R R116, SRZ ;  /* 0x0000000000747805 */ /* 0x000fc4000001ff00 */
[----:B0-----:R-:W-:Y:S02]  /*07e0*/  ISETP.NE.U32.AND P0, PT, RZ, UR4, PT ;  /* 0x00000004ff007c0c */ /* 0x001fe4000bf05070 */
[----:B------:R-:W-:Y:S02]  /*07f0*/  CS2R R118, SRZ ;  /* 0x0000000000767805 */ /* 0x000fe4000001ff00 */
[----:B------:R-:W-:Y:S02]  /*0800*/  MOV R190, R14 ;  /* 0x0000000e00be7202 */ /* 0x000fe40000000f00 */
[----:B------:R-:W-:Y:S02]  /*0810*/  CS2R R112, SRZ ;  /* 0x0000000000707805 */ /* 0x000fe4000001ff00 */
[----:B------:R-:W-:Y:S02]  /*0820*/  MOV R192, R18 ;  /* 0x0000001200c07202 */ /* 0x000fe40000000f00 */
[----:B------:R-:W-:-:S02]  /*0830*/  CS2R R114, SRZ ;  /* 0x0000000000727805 */ /* 0x000fc4000001ff00 */
[----:B------:R-:W-:Y:S02]  /*0840*/  MOV R195, R23 ;  /* 0x0000001700c37202 */ /* 0x000fe40000000f00 */
[----:B------:R-:W-:Y:S02]  /*0850*/  CS2R R108, SRZ ;  /* 0x00000000006c7805 */ /* 0x000fe4000001ff00 */
[----:B------:R-:W-:Y:S02]  /*0860*/  SHF.R.U32.HI R22, RZ, 0x10, R23 ;  /* 0x00000010ff167819 */ /* 0x000fe40000011617 */
        /* <DEDUP_REMOVED lines=21> */
[----:B------:R-:W-:Y:S02]  /*09c0*/  SHF.R.U64 R14, R14, 0x10, R15 ;  /* 0x000000100e0e7819 */ /* 0x000fe4000000120f */
[----:B------:R-:W-:Y:S02]  /*09d0*/  CS2R R84, SRZ ;  /* 0x0000000000547805 */ /* 0x000fe4000001ff00 */
[----:B------:R-:W-:Y:S02]  /*09e0*/  MOV R191, R15 ;  /* 0x0000000f00bf7202 */ /* 0x000fe40000000f00 */
        /* <DEDUP_REMOVED lines=9> */
[----:B------:R-:W-:Y:S02]  /*0a80*/  SHF.R.U64 R6, R6, 0x10, R7 ;  /* 0x0000001006067819 */ /* 0x000fe40000001207 */
        /* <DEDUP_REMOVED lines=12> */
[--C-:B------:R-:W-:Y:S02]  /*0b50*/  SHF.R.U64 R17, R34, 0x10, R35.reuse ;  /* 0x0000001022117819 */ /* 0x100fe40000001223 */
[----:B------:R-:W-:Y:S02]  /*0b60*/  MOV R189, R35 ;  /* 0x0000002300bd7202 */ /* 0x000fe40000000f00 */
[----:B------:R-:W-:Y:S02]  /*0b70*/  SHF.R.U32.HI R20, RZ, 0x10, R35 ;  /* 0x00000010ff147819 */ /* 0x000fe40000011623 */
[----:B------:R-:W-:Y:S02]  /*0b80*/  SHF.R.U32.HI R15, RZ, 0x10, R15 ;  /* 0x00000010ff0f7819 */ /* 0x000fe4000001160f */
[----:B------:R-:W-:-:S02]  /*0b90*/  SHF.R.U32.HI R19, RZ, 0x10, R19 ;  /* 0x00000010ff137819 */ /* 0x000fc40000011613 */
        /* <DEDUP_REMOVED lines=33> */
.L_x_12204:
[----:B------:R-:W-:Y:S01]  /*0db0*/  ISETP.NE.AND P0, PT, R144, RZ, PT ;  /* 0x000000ff9000720c */ /* 0x000fe20003f05270 */
[----:B------:R-:W0:-:S12]  /*0dc0*/  LDC.64 R136, c[0x0][0x3c0] ;  /* 0x0000f000ff887b82 */ /* 0x000e180000000a00 */
[----:B------:R-:W1:Y:S01]  /*0dd0*/  @P0 LDC.64 R2, c[0x0][0x3e0] ;  /* 0x0000f800ff020b82 */ /* 0x000e620000000a00 */
[----:B0-----:R-:W-:-:S06]  /*0de0*/  IMAD.WIDE R140, R5, 0x4, R136 ;  /* 0x00000004058c7825 */ /* 0x001fcc00078e0288 */
[----:B------:R-:W2:Y:S01]  /*0df0*/  LDG.E R140, desc[UR6][R140.64] ;  /* 0x000000068c8c7981 */ /* 0x000ea2000c1e1900 */
[----:B-----5:R-:W-:Y:S02]  /*0e00*/  HFMA2 R170, -RZ, RZ, 1.875, 0 ;  /* 0x3f800000ffaa7431 */ /* 0x020fe400000001ff */
[C---:B-1----:R-:W-:Y:S02]  /*0e10*/  @P0 IMAD.WIDE R136, R5.reuse, 0x4, R2 ;  /* 0x0000000405880825 */ /* 0x042fe400078e0202 */
[----:B------:R-:W0:Y:S01]  /*0e20*/  LDC.64 R2, c[0x0][0x3c8] ;  /* 0x0000f200ff027b82 */ /* 0x000e220000000a00 */
[----:B------:R-:W1:Y:S01]  /*0e30*/  S2R R0, SR_TID.X ;  /* 0x0000000000007919 */ /* 0x000e620000002100 */
[----:B------:R-:W-:Y:S01]  /*0e40*/  ISETP.GE.U32.AND P5, PT, R4, 0x20, PT ;  /* 0x000000200400780c */ /* 0x000fe20003fa6070 */
[----:B------:R-:W-:Y:S01]  /*0e50*/  BSSY.RECONVERGENT B0, `(.L_x_12139) ;  /* 0x0000043000007945 */ /* 0x000fe20003800200 */
[----:B------:R3:W5:Y:S01]  /*0e60*/  @P0 LDG.E R170, desc[UR6][R136.64] ;  /* 0x0000000688aa0981 */ /* 0x000762000c1e1900 */
[----:B0-----:R-:W-:-:S05]  /*0e70*/  IMAD.WIDE R138, R5, 0x4, R2 ;  /* 0x00000004058a7825 */ /* 0x001fca00078e0202 */
[----:B------:R0:W5:Y:S01]  /*0e80*/  LDG.E R171, desc[UR6][R138.64] ;  /* 0x000000068aab7981 */ /* 0x000162000c1e1900 */
[----:B------:R-:W-:Y:S01]  /*0e90*/  MOV R2, UR15 ;  /* 0x0000000f00027c02 */ /* 0x000fe20008000f00 */
[----:B------:R-:W-:Y:S01]  /*0ea0*/  HFMA2 R176, -RZ, RZ, 0, 0 ;  /* 0x00000000ffb07431 */ /* 0x000fe200000001ff */
[----:B------:R-:W-:Y:S02]  /*0eb0*/  ISETP.NE.AND P0, PT, RZ, UR8, PT ;  /* 0x00000008ff007c0c */ /* 0x000fe4000bf05270 */
[C---:B------:R-:W-:Y:S01]  /*0ec0*/  ISETP.GE.U32.AND P4, PT, R4.reuse, 0x40, PT ;  /* 0x000000400400780c */ /* 0x040fe20003f86070 */
[----:B------:R-:W-:Y:S01]  /*0ed0*/  IMAD R3, R5, R2, RZ ;  /* 0x0000000205037224 */ /* 0x000fe200078e02ff */
[C---:B------:R-:W-:Y:S02]  /*0ee0*/  ISETP.GE.U32.AND P3, PT, R4.reuse, 0x60, PT ;  /* 0x000000600400780c */ /* 0x040fe40003f66070 */
[----:B------:R-:W-:Y:S02]  /*0ef0*/  ISETP.GE.U32.AND P2, PT, R4, 0x80, PT ;  /* 0x000000800400780c */ /* 0x000fe40003f46070 */
[----:B------:R-:W-:-:S02]  /*0f00*/  SHF.R.S32.HI R142, RZ, 0x1f, R3 ;  /* 0x0000001fff8e7819 */ /* 0x000fc40000011403 */
[----:B------:R-:W-:Y:S02]  /*0f10*/  MOV R173, RZ ;  /* 0x000000ff00ad7202 */ /* 0x000fe40000000f00 */
[----:B------:R-:W-:Y:S02]  /*0f20*/  LEA.HI R142, R142, R3, RZ, 0x2 ;  /* 0x000000038e8e7211 */ /* 0x000fe400078f10ff */
[----:B-1----:R-:W-:Y:S02]  /*0f30*/  LOP3.LUT R3, R0, 0x1f, RZ, 0xc0, !PT ;  /* 0x0000001f00037812 */ /* 0x002fe400078ec0ff */
[----:B---3--:R-:W-:Y:S02]  /*0f40*/  P2R R136, PR, RZ, 0x1 ;  /* 0x00000001ff887803 */ /* 0x008fe40000000000 */
[----:B------:R-:W-:-:S04]  /*0f50*/  LEA.HI.SX32 R169, R142, R3, 0x1e ;  /* 0x000000038ea97211 */ /* 0x000fc800078ff2ff */
[----:B------:R-:W-:Y:S02]  /*0f60*/  MOV R177, R169 ;  /* 0x000000a900b17202 */ /* 0x000fe40000000f00 */
[----:B--2---:R-:W-:Y:S01]  /*0f70*/  FSEL R172, R140, RZ, !P0 ;  /* 0x000000ff8cac7208 */ /* 0x004fe20004000000 */
[----:B0-----:R-:W-:Y:S06]  /*0f80*/  @!P5 BRA `(.L_x_12140) ;  /* 0x0000000000bcd947 */ /* 0x001fec0003800000 */
        /* <DEDUP_REMOVED lines=11> */
[----:B------:R-:W5:Y:S01]  /*1040*/  LDG.E R6, desc[UR6][R178.64] ;  /* 0x00000006b2067981 */ /* 0x000f62000c1e1900 */
[----:B------:R-:W-:Y:S02]  /*1050*/  HADD2.F32 R145, -RZ, R174.H0_H0 ;  /* 0x200000aeff917230 */ /* 0x000fe40000004100 */
[----:B------:R-:W-:Y:S02]  /*1060*/  HADD2.F32 R155, -RZ, R175.H0_H0 ;  /* 0x200000afff9b7230 */ /* 0x000fe40000004100 */
[----:B0-----:R-:W-:-:S05]  /*1070*/  @P0 IMAD.WIDE.U32 R176, R169, 0x10, R176 ;  /* 0x00000010a9b00825 */ /* 0x001fca00078e00b0 */
[----:B------:R0:W5:Y:S02]  /*1080*/  @P0 LDG.E.128 R60, desc[UR6][R176.64] ;  /* 0x00000006b03c0981 */ /* 0x000164000c1e1d00 */
[----:B0-----:R-:W-:Y:S01]  /*1090*/  IADD3 R177, PT, PT, R169, 0x20, RZ ;  /* 0x00000020a9b17810 */ /* 0x001fe20007ffe0ff */
[C---:B---3--:R-:W-:Y:S01]  /*10a0*/  FADD.FTZ R146, -R172.reuse, R136 ;  /* 0x00000088ac927221 */ /* 0x048fe20000010100 */
[----:B------:R-:W-:-:S03]  /*10b0*/  FADD.FTZ R148, -R172, R137 ;  /* 0x00000089ac947221 */ /* 0x000fc60000010100 */
[C---:B-----5:R-:W-:Y:S01]  /*10c0*/  FMUL.FTZ R147, R171.reuse, R146 ;  /* 0x00000092ab937220 */ /* 0x060fe20000410000 */
[----:B------:R-:W-:Y:S02]  /*10d0*/  HADD2.F32 R146, -RZ, R174.H1_H1 ;  /* 0x300000aeff927230 */ /* 0x000fe40000004100 */
[----:B----4-:R-:W-:Y:S01]  /*10e0*/  FMUL.FTZ R145, R140, R145 ;  /* 0x000000918c917220 */ /* 0x010fe20000410000 */
[----:B------:R-:W-:Y:S02]  /*10f0*/  HADD2.F32 R136, -RZ, R175.H1_H1 ;  /* 0x300000afff887230 */ /* 0x000fe40000004100 */
[C---:B------:R-:W-:Y:S01]  /*1100*/  FADD.FTZ R138, -R172.reuse, R138 ;  /* 0x0000008aac8a7221 */ /* 0x040fe20000010100 */
[----:B------:R-:W-:Y:S01]  /*1110*/  FADD.FTZ R168, -R172, R139 ;  /* 0x0000008baca87221 */ /* 0x000fe20000010100 */
[----:B------:R-:W-:Y:S01]  /*1120*/  FMUL.FTZ R148, R171, R148 ;  /* 0x00000094ab947220 */ /* 0x000fe20000410000 */
[----:B------:R-:W-:Y:S01]  /*1130*/  FMUL.FTZ R146, R141, R146 ;  /* 0x000000928d927220 */ /* 0x000fe20000410000 */
[----:B------:R-:W-:Y:S01]  /*1140*/  FADD.FTZ R137, RZ, R145 ;  /* 0x00000091ff897221 */ /* 0x000fe20000010000 */
[----:B------:R-:W-:Y:S01]  /*1150*/  FFMA.FTZ R139, R147, R145, RZ ;  /* 0x00000091938b7223 */ /* 0x000fe200000100ff */
[----:B------:R-:W-:Y:S01]  /*1160*/  FMUL.FTZ R157, R171, R138 ;  /* 0x0000008aab9d7220 */ /* 0x000fe20000410000 */
        /* <DEDUP_REMOVED lines=17> */
.L_x_12140:
[----:B------:R-:W-:Y:S05]  /*1280*/  BSYNC.RECONVERGENT B0 ;  /* 0x0000000000007941 */ /* 0x000fea0003800200 */
.L_x_12139:
        /* <DEDUP_REMOVED lines=17> */
[----:B------:R-:W-:Y:S01]  /*13a0*/  IADD3 R177, PT, PT, R177, 0x20, RZ ;  /* 0x00000020b1b17810 */ /* 0x000fe20007ffe0ff */
[C---:B---3--:R-:W-:Y:S01]  /*13b0*/  FADD.FTZ R164, -R172.reuse, R8 ;  /* 0x00000008aca47221 */ /* 0x048fe20000010100 */
[C---:B------:R-:W-:Y:S01]  /*13c0*/  FADD.FTZ R166, -R172.reuse, R9 ;  /* 0x00000009aca67221 */ /* 0x040fe20000010100 */
[----:B------:R-:W-:Y:S02]  /*13d0*/  FADD.FTZ R178, -R172, R10 ;  /* 0x0000000aacb27221 */ /* 0x000fe40000010100 */
[C---:B-----5:R-:W-:Y:S01]  /*13e0*/  FMUL.FTZ R9, R171.reuse, R164 ;  /* 0x000000a4ab097220 */ /* 0x060fe20000410000 */
[----:B------:R-:W-:Y:S02]  /*13f0*/  HADD2.F32 R164, -RZ, R180.H1_H1 ;  /* 0x300000b4ffa47230 */ /* 0x000fe40000004100 */
[----:B------:R-:W-:Y:S01]  /*1400*/  FMUL.FTZ R10, R171, R166 ;  /* 0x000000a6ab0a7220 */ /* 0x000fe20000410000 */
[----:B----4-:R-:W-:Y:S01]  /*1410*/  FMUL.FTZ R8, R136, R151 ;  /* 0x0000009788087220 */ /* 0x010fe20000410000 */
[----:B------:R-:W-:Y:S01]  /*1420*/  FADD.FTZ R202, -R172, R11 ;  /* 0x0000000bacca7221 */ /* 0x000fe20000010100 */
[----:B------:R-:W-:-:S02]  /*1430*/  HADD2.F32 R151, -RZ, R181.H0_H0 ;  /* 0x200000b5ff977230 */ /* 0x000fc40000004100 */
        /* <DEDUP_REMOVED lines=21> */
[----:B-1----:R-:W-:-:S07]  /*1590*/  FFMA.FTZ R176, R166, R164, R137 ;  /* 0x000000a4a6b07223 */ /* 0x002fce0000010089 */
.L_x_12142:
[----:B------:R-:W-:Y:S05]  /*15a0*/  BSYNC.RECONVERGENT B0 ;  /* 0x0000000000007941 */ /* 0x000fea0003800200 */
.L_x_12141:
        /* <DEDUP_REMOVED lines=19> */
[----:B------:R-:W-:Y:S01]  /*16e0*/  FADD.FTZ R16, -R172, R141 ;  /* 0x0000008dac107221 */ /* 0x000fe20000010100 */
[----:B------:R-:W-:Y:S02]  /*16f0*/  HADD2.F32 R140, -RZ, R182.H1_H1 ;  /* 0x300000b6ff8c7230 */ /* 0x000fe40000004100 */
[C---:B-----5:R-:W-:Y:S01]  /*1700*/  FMUL.FTZ R13, R171.reuse, R14 ;  /* 0x0000000eab0d7220 */ /* 0x060fe20000410000 */
[----:B------:R-:W-:Y:S01]  /*1710*/  FMUL.FTZ R16, R171, R16 ;  /* 0x00000010ab107220 */ /* 0x000fe20000410000 */
[--C-:B------:R-:W-:Y:S02]  /*1720*/  HADD2.F32 R141, -RZ, R183.reuse.H0_H0 ;  /* 0x200000b7ff8d7230 */ /* 0x100fe40000004100 */
[----:B----4-:R-:W-:Y:S01]  /*1730*/  FMUL.FTZ R14, R136, R15 ;  /* 0x0000000f880e7220 */ /* 0x010fe20000410000 */
        /* <DEDUP_REMOVED lines=9> */
[----:B------:R-:W-:-:S02]  /*17d0*/  HADD2.F32 R140, -RZ, R183.H1_H1 ;  /* 0x300000b7ff8c7230 */ /* 0x000fc40000004100 */
[----:B------:R-:W-:Y:S01]  /*17e0*/  FMUL.FTZ R149, R171, R142 ;  /* 0x0000008eab957220 */ /* 0x000fe20000410000 */
        /* <DEDUP_REMOVED lines=13> */
.L_x_12144:
[----:B------:R-:W-:Y:S05]  /*18c0*/  BSYNC.RECONVERGENT B0 ;  /* 0x0000000000007941 */ /* 0x000fea0003800200 */
.L_x_12143:
        /* <DEDUP_REMOVED lines=15> */
[----:B0-----:R-:W-:-:S05]  /*19c0*/  @P0 IMAD.WIDE.U32 R20, R177, 0x10, R20 ;  /* 0x00000010b1140825 */ /* 0x001fca00078e0014 */
[----:B------:R0:W5:Y:S01]  /*19d0*/  @P0 LDG.E.128 R48, desc[UR6][R20.64] ;  /* 0x0000000614300981 */ /* 0x000162000c1e1d00 */
[----:B------:R-:W-:Y:S01]  /*19e0*/  IADD3 R177, PT, PT, R177, 0x20, RZ ;  /* 0x00000020b1b17810 */ /* 0x000fe20007ffe0ff */
[C---:B---3--:R-:W-:Y:S01]  /*19f0*/  FADD.FTZ R18, -R172.reuse, R140 ;  /* 0x0000008cac127221 */ /* 0x048fe20000010100 */
[----:B------:R-:W-:Y:S01]  /*1a00*/  FADD.FTZ R152, -R172, R141 ;  /* 0x0000008dac987221 */ /* 0x000fe20000010100 */
[----:B------:R-:W-:Y:S02]  /*1a10*/  HADD2.F32 R140, -RZ, R184.H1_H1 ;  /* 0x300000b8ff8c7230 */ /* 0x000fe40000004100 */
[C---:B-----5:R-:W-:Y:S01]  /*1a20*/  FMUL.FTZ R19, R171.reuse, R18 ;  /* 0x00000012ab137220 */ /* 0x060fe20000410000 */
[----:B0-----:R-:W-:Y:S01]  /*1a30*/  FMUL.FTZ R20, R171, R152 ;  /* 0x00000098ab147220 */ /* 0x001fe20000410000 */
[----:B----4-:R-:W-:Y:S01]  /*1a40*/  FMUL.FTZ R18, R136, R23 ;  /* 0x0000001788127220 */ /* 0x010fe20000410000 */
[--C-:B------:R-:W-:Y:S02]  /*1a50*/  HADD2.F32 R23, -RZ, R185.reuse.H0_H0 ;  /* 0x200000b9ff177230 */ /* 0x100fe40000004100 */
        /* <DEDUP_REMOVED lines=24> */
.L_x_12146:
[----:B------:R-:W-:Y:S05]  /*1be0*/  BSYNC.RECONVERGENT B0 ;  /* 0x0000000000007941 */ /* 0x000fea0003800200 */
.L_x_12145:
        /* <DEDUP_REMOVED lines=13> */
[----:B------:R-:W-:Y:S02]  /*1cc0*/  HADD2.F32 R29, -RZ, R186.H0_H0 ;  /* 0x200000baff1d7230 */ /* 0x000fe40000004100 */
[----:B0-----:R-:W-:-:S05]  /*1cd0*/  @P0 IMAD.WIDE.U32 R142, R177, 0x10, R142 ;  /* 0x00000010b18e0825 */ /* 0x001fca00078e008e */
[----:B------:R-:W5:Y:S01]  /*1ce0*/  @P0 LDG.E.128 R44, desc[UR6][R142.64] ;  /* 0x000000068e2c0981 */ /* 0x000f62000c1e1d00 */
[----:B--2---:R-:W-:-:S05]  /*1cf0*/  IMAD.WIDE.U32 R140, R177, 0x4, R140 ;  /* 0x00000004b18c7825 */ /* 0x004fca00078e008c */
[----:B------:R0:W5:Y:S01]  /*1d00*/  LDG.E R22, desc[UR6][R140.64] ;  /* 0x000000068c167981 */ /* 0x000162000c1e1900 */
[----:B------:R-:W-:Y:S01]  /*1d10*/  IADD3 R177, PT, PT, R177, 0x20, RZ ;  /* 0x00000020b1b17810 */ /* 0x000fe20007ffe0ff */
[--C-:B0-----:R-:W-:Y:S02]  /*1d20*/  HADD2.F32 R140, -RZ, R187.reuse.H1_H1 ;  /* 0x300000bbff8c7230 */ /* 0x101fe40000004100 */
[C---:B---3--:R-:W-:Y:S01]  /*1d30*/  FADD.FTZ R142, -R172.reuse, R24 ;  /* 0x00000018ac8e7221 */ /* 0x048fe20000010100 */
[C---:B------:R-:W-:Y:S01]  /*1d40*/  FADD.FTZ R150, -R172.reuse, R25 ;  /* 0x00000019ac967221 */ /* 0x040fe20000010100 */
[----:B------:R-:W-:Y:S02]  /*1d50*/  FADD.FTZ R156, -R172, R26 ;  /* 0x0000001aac9c7221 */ /* 0x000fe40000010100 */
[C---:B-----5:R-:W-:Y:S01]  /*1d60*/  FMUL.FTZ R25, R171.reuse, R142 ;  /* 0x0000008eab197220 */ /* 0x060fe20000410000 */
[----:B------:R-:W-:Y:S02]  /*1d70*/  HADD2.F32 R142, -RZ, R186.H1_H1 ;  /* 0x300000baff8e7230 */ /* 0x000fe40000004100 */
[----:B------:R-:W-:Y:S01]  /*1d80*/  FMUL.FTZ R26, R171, R150 ;  /* 0x00000096ab1a7220 */ /* 0x000fe20000410000 */
[----:B----4-:R-:W-:Y:S01]  /*1d90*/  FMUL.FTZ R24, R136, R29 ;  /* 0x0000001d88187220 */ /* 0x010fe20000410000 */
[----:B------:R-:W-:-:S02]  /*1da0*/  HADD2.F32 R29, -RZ, R187.H0_H0 ;  /* 0x200000bbff1d7230 */ /* 0x000fc40000004100 */
[----:B------:R-:W-:Y:S01]  /*1db0*/  FADD.FTZ R178, -R172, R27 ;  /* 0x0000001bacb27221 */ /* 0x000fe20000010100 */
        /* <DEDUP_REMOVED lines=21> */
.L_x_12148:
[----:B------:R-:W-:Y:S05]  /*1f10*/  BSYNC.RECONVERGENT B0 ;  /* 0x0000000000007941 */ /* 0x000fea0003800200 */
.L_x_12147:
        /* <DEDUP_REMOVED lines=12> */
[----:B-1----:R-:W-:Y:S02]  /*1fe0*/  IMAD.WIDE.U32 R136, R177, 0x10, R30 ;  /* 0x00000010b1887825 */ /* 0x002fe400078e001e */
[----:B------:R-:W0:Y:S04]  /*1ff0*/  LDC.64 R30, c[0x0][0x3b0] ;  /* 0x0000ec00ff1e7b82 */ /* 0x000e280000000a00 */
[----:B------:R-:W3:Y:S01]  /*2000*/  LDG.E.128 R136, desc[UR6][R136.64] ;  /* 0x0000000688887981 */ /* 0x000ee2000c1e1d00 */
[----:B------:R-:W-:-:S02]  /*2010*/  HADD2.F32 R159, -RZ, R188.H0_H0 ;  /* 0x200000bcff9f7230 */ /* 0x000fc40000004100 */
[----:B0-----:R-:W-:-:S05]  /*2020*/  IMAD.WIDE.U32 R140, R177, 0x4, R30 ;  /* 0x00000004b18c7825 */ /* 0x001fca00078e001e */
[----:B------:R0:W5:Y:S02]  /*2030*/  LDG.E R28, desc[UR6][R140.64] ;  /* 0x000000068c1c7981 */ /* 0x000164000c1e1900 */
[--C-:B0-----:R-:W-:Y:S02]  /*2040*/  HADD2.F32 R140, -RZ, R189.reuse.H1_H1 ;  /* 0x300000bdff8c7230 */ /* 0x101fe40000004100 */
[C---:B--2---:R-:W-:Y:S01]  /*2050*/  FADD.FTZ R30, -R172.reuse, R32 ;  /* 0x00000020ac1e7221 */ /* 0x044fe20000010100 */
[C---:B------:R-:W-:Y:S01]  /*2060*/  FADD.FTZ R142, -R172.reuse, R33 ;  /* 0x00000021ac8e7221 */ /* 0x040fe20000010100 */
[C---:B------:R-:W-:Y:S01]  /*2070*/  FADD.FTZ R162, -R172.reuse, R34 ;  /* 0x00000022aca27221 */ /* 0x040fe20000010100 */
[----:B------:R-:W-:Y:S02]  /*2080*/  HADD2.F32 R34, -RZ, R188.H1_H1 ;  /* 0x300000bcff227230 */ /* 0x000fe40000004100 */
[C---:B-----5:R-:W-:Y:S01]  /*2090*/  FMUL.FTZ R31, R171.reuse, R30 ;  /* 0x0000001eab1f7220 */ /* 0x060fe20000410000 */
[----:B------:R-:W-:Y:S01]  /*20a0*/  FMUL.FTZ R32, R171, R142 ;  /* 0x0000008eab207220 */ /* 0x000fe20000410000 */
[----:B------:R-:W-:Y:S01]  /*20b0*/  FADD.FTZ R172, -R172, R35 ;  /* 0x00000023acac7221 */ /* 0x000fe20000010100 */
[----:B------:R-:W-:-:S02]  /*20c0*/  HADD2.F32 R35, -RZ, R189.H0_H0 ;  /* 0x200000bdff237230 */ /* 0x000fc40000004100 */
        /* <DEDUP_REMOVED lines=22> */
.L_x_12150:
[----:B------:R-:W-:Y:S05]  /*2230*/  BSYNC.RECONVERGENT B0 ;  /* 0x0000000000007941 */ /* 0x000fea0003800200 */
.L_x_12149:
        /* <DEDUP_REMOVED lines=23> */
.L_x_12226:
        /* <DEDUP_REMOVED lines=16> */
[----:B------:R-:W-:Y:S01]  /*24b0*/  ISETP.NE.U32.AND P5, PT, RZ, UR12, PT ;  /* 0x0000000cff007c0c */ /* 0x000fe2000bfa5070 */
[----:B------:R-:W-:Y:S03]  /*24c0*/  BSSY.RECONVERGENT B2, `(.L_x_12156) ;  /* 0x0000063000027945 */ /* 0x000fe60003800200 */
[----:B------:R-:W-:-:S13]  /*24d0*/  ISETP.NE.AND.EX P5, PT, RZ, UR13, PT, P5 ;  /* 0x0000000dff007c0c */ /* 0x000fda000bfa5350 */
[----:B------:R-:W-:Y:S05]  /*24e0*/  @P5 BRA `(.L_x_12157) ;  /* 0x0000000000c85947 */ /* 0x000fea0003800000 */
[----:B------:R-:W-:Y:S01]  /*24f0*/  FFMA.FTZ R140, R147, R173, R172 ;  /* 0x000000ad938c7223 */ /* 0x000fe200000100ac */
[----:B------:R-:W-:-:S03]  /*2500*/  LOP3.LUT P6, RZ, R6, 0xff, RZ, 0xc0, !PT ;  /* 0x000000ff06ff7812 */ /* 0x000fc600078cc0ff */
[----:B------:R-:W-:-:S04]  /*2510*/  FADD.FTZ R140, R145, -R140 ;  /* 0x8000008c918c7221 */ /* 0x000fc80000010000 */
[----:B-----5:R-:W-:Y:S01]  /*2520*/  FMUL.FTZ R141, R171, R140 ;  /* 0x0000008cab8d7220 */ /* 0x020fe20000410000 */
[----:B------:R-:W-:-:S03]  /*2530*/  HFMA2 R140, -RZ, RZ, 0, 0 ;  /* 0x00000000ff8c7431 */ /* 0x000fc600000001ff */
[----:B------:R-:W-:Y:S02]  /*2540*/  FMUL.FTZ R141, R141, R170 ;  /* 0x000000aa8d8d7220 */ /* 0x000fe40000410000 */
[----:B0-----:R-:W-:Y:S02]  /*2550*/  @P6 HADD2.F32 R142, -RZ, R190.H0_H0 ;  /* 0x200000beff8e6230 */ /* 0x001fe40000004100 */
[----:B------:R-:W-:-:S04]  /*2560*/  FMUL.FTZ R141, R141, UR14 ;  /* 0x0000000e8d8d7c20 */ /* 0x000fc80008410000 */
[----:B------:R-:W-:Y:S01]  /*2570*/  FMUL.FTZ R136, R136, R141 ;  /* 0x0000008d88887220 */ /* 0x000fe20000410000 */
[----:B------:R-:W-:Y:S01]  /*2580*/  @P6 FMUL.FTZ R140, R141, R142 ;  /* 0x0000008e8d8c6220 */ /* 0x000fe20000410000 */
[-CC-:B------:R-:W-:Y:S01]  /*2590*/  FFMA.FTZ R141, R148, R173.reuse, R172.reuse ;  /* 0x000000ad948d7223 */ /* 0x180fe200000100ac */
[----:B------:R-:W-:Y:S02]  /*25a0*/  FFMA.FTZ R142, R157, R173, R172 ;  /* 0x000000ad9d8e7223 */ /* 0x000fe400000100ac */
[----:B------:R-:W-:Y:S01]  /*25b0*/  FSEL R143, R136, RZ, P6 ;  /* 0x000000ff888f7208 */ /* 0x000fe20003000000 */
[----:B------:R-:W-:Y:S01]  /*25c0*/  FADD.FTZ R136, R146, -R141 ;  /* 0x8000008d92887221 */ /* 0x000fe20000010000 */
[----:B------:R-:W-:Y:S01]  /*25d0*/  LOP3.LUT P6, RZ, R6, 0xff00, RZ, 0xc0, !PT ;  /* 0x0000ff0006ff7812 */ /* 0x000fe200078cc0ff */
[----:B------:R-:W-:Y:S02]  /*25e0*/  FADD.FTZ R142, R155, -R142 ;  /* 0x8000008e9b8e7221 */ /* 0x000fe40000010000 */
[----:B------:R-:W-:-:S04]  /*25f0*/  FMUL.FTZ R141, R171, R136 ;  /* 0x00000088ab8d7220 */ /* 0x000fc80000410000 */
[----:B------:R-:W-:Y:S01]  /*2600*/  FMUL.FTZ R136, R141, R170 ;  /* 0x000000aa8d887220 */ /* 0x000fe20000410000 */
[----:B------:R-:W-:-:S03]  /*2610*/  MOV R141, RZ ;  /* 0x000000ff008d7202 */ /* 0x000fc60000000f00 */
[----:B------:R-:W-:Y:S02]  /*2620*/  FMUL.FTZ R136, R136, UR14 ;  /* 0x0000000e88887c20 */ /* 0x000fe40008410000 */
[----:B------:R-:W-:Y:S02]  /*2630*/  @P6 HADD2.F32 R177, -RZ, R190.H1_H1 ;  /* 0x300000beffb16230 */ /* 0x000fe40000004100 */
[----:B------:R-:W-:-:S03]  /*2640*/  FMUL.FTZ R137, R137, R136 ;  /* 0x0000008889897220 */ /* 0x000fc60000410000 */
[----:B------:R-:W-:Y:S02]  /*2650*/  @P6 FMUL.FTZ R141, R136, R177 ;  /* 0x000000b1888d6220 */ /* 0x000fe40000410000 */
[----:B------:R-:W-:Y:S01]  /*2660*/  FSEL R136, R137, RZ, P6 ;  /* 0x000000ff89887208 */ /* 0x000fe20003000000 */
[----:B------:R-:W-:Y:S01]  /*2670*/  FMUL.FTZ R137, R171, R142 ;  /* 0x0000008eab897220 */ /* 0x000fe20000410000 */
[----:B------:R-:W-:Y:S01]  /*2680*/  LOP3.LUT P6, RZ, R6, 0xff0000, RZ, 0xc0, !PT ;  /* 0x00ff000006ff7812 */ /* 0x000fe200078cc0ff */
[----:B------:R-:W-:Y:S02]  /*2690*/  HFMA2 R142, -RZ, RZ, 0, 0 ;  /* 0x00000000ff8e7431 */ /* 0x000fe400000001ff */
[----:B------:R-:W-:-:S04]  /*26a0*/  FMUL.FTZ R137, R137, R170 ;  /* 0x000000aa89897220 */ /* 0x000fc80000410000 */
[----:B------:R-:W-:-:S04]  /*26b0*/  FMUL.FTZ R137, R137, UR14 ;  /* 0x0000000e89897c20 */ /* 0x000fc80008410000 */
[----:B------:R-:W-:Y:S02]  /*26c0*/  FMUL.FTZ R138, R138, R137 ;  /* 0x000000898a8a7220 */ /* 0x000fe40000410000 */
[----:B------:R-:W-:-:S05]  /*26d0*/  @P6 HADD2.F32 R176, -RZ, R191.H0_H0 ;  /* 0x200000bfffb06230 */ /* 0x000fca0000004100 */
[----:B------:R-:W-:Y:S01]  /*26e0*/  @P6 FMUL.FTZ R142, R137, R176 ;  /* 0x000000b0898e6220 */ /* 0x000fe20000410000 */
[----:B------:R-:W-:Y:S01]  /*26f0*/  FSEL R137, R138, RZ, P6 ;  /* 0x000000ff8a897208 */ /* 0x000fe20003000000 */
[----:B------:R-:W-:Y:S01]  /*2700*/  FFMA.FTZ R138, R168, R173, R172 ;  /* 0x000000ada88a7223 */ /* 0x000fe200000100ac */
[----:B------:R-:W-:Y:S01]  /*2710*/  ISETP.GE.U32.AND P6, PT, R6, 0x1000000, PT ;  /* 0x010000000600780c */ /* 0x000fe20003fc6070 */
[----:B------:R-:W-:Y:S01]  /*2720*/  FADD.FTZ R176, R84, R143 ;  /* 0x0000008f54b07221 */ /* 0x000fe20000010000 */
[----:B------:R-:W-:Y:S01]  /*2730*/  MOV R143, RZ ;  /* 0x000000ff008f7202 */ /* 0x000fe20000000f00 */
[----:B------:R-:W-:Y:S01]  /*2740*/  FADD.FTZ R138, R167, -R138 ;  /* 0x8000008aa78a7221 */ /* 0x000fe20000010000 */
[----:B------:R-:W-:-:S03]  /*2750*/  FADD.FTZ R178, R86, R137 ;  /* 0x0000008956b27221 */ /* 0x000fc60000010000 */
[----:B------:R-:W-:-:S04]  /*2760*/  FMUL.FTZ R177, R171, R138 ;  /* 0x0000008aabb17220 */ /* 0x000fc80000410000 */
[----:B------:R-:W-:-:S04]  /*2770*/  FMUL.FTZ R177, R177, R170 ;  /* 0x000000aab1b17220 */ /* 0x000fc80000410000 */
[----:B------:R-:W-:Y:S01]  /*2780*/  FMUL.FTZ R138, R177, UR14 ;  /* 0x0000000eb18a7c20 */ /* 0x000fe20008410000 */
[----:B------:R-:W-:-:S03]  /*2790*/  FADD.FTZ R177, R85, R136 ;  /* 0x0000008855b17221 */ /* 0x000fc60000010000 */
[----:B------:R-:W-:-:S05]  /*27a0*/  FMUL.FTZ R139, R139, R138 ;  /* 0x0000008a8b8b7220 */ /* 0x000fca0000410000 */
[----:B------:R-:W-:-:S05]  /*27b0*/  FSEL R202, R139, RZ, P6 ;  /* 0x000000ff8bca7208 */ /* 0x000fca0003000000 */
[----:B------:R-:W-:Y:S01]  /*27c0*/  FADD.FTZ R179, R87, R202 ;  /* 0x000000ca57b37221 */ /* 0x000fe20000010000 */
[----:B------:R-:W-:Y:S06]  /*27d0*/  @!P6 BRA `(.L_x_12158) ;  /* 0x0000000000c4e947 */ /* 0x000fec0003800000 */
[----:B------:R-:W-:-:S05]  /*27e0*/  HADD2.F32 R143, -RZ, R191.H1_H1 ;  /* 0x300000bfff8f7230 */ /* 0x000fca0000004100 */
[----:B------:R-:W-:Y:S01]  /*27f0*/  FMUL.FTZ R143, R138, R143 ;  /* 0x0000008f8a8f7220 */ /* 0x000fe20000410000 */
[----:B------:R-:W-:Y:S06]  /*2800*/  BRA `(.L_x_12158) ;  /* 0x0000000000b87947 */ /* 0x000fec0003800000 */
.L_x_12157:
[----:B------:R-:W-:Y:S01]  /*2810*/  FFMA.FTZ R36, R147, R173, R172 ;  /* 0x000000ad93247223 */ /* 0x000fe200000100ac */
[----:B------:R-:W-:Y:S02]  /*2820*/  LOP3.LUT P6, RZ, R6, 0xff, RZ, 0xc0, !PT ;  /* 0x000000ff06ff7812 */ /* 0x000fe400078cc0ff */
[----:B------:R-:W-:Y:S02]  /*2830*/  CS2R R140, SRZ ;  /* 0x00000000008c7805 */ /* 0x000fe4000001ff00 */
[----:B0-----:R-:W-:Y:S01]  /*2840*/  CS2R R142, SRZ ;  /* 0x00000000008e7805 */ /* 0x001fe2000001ff00 */
[----:B------:R-:W-:-:S04]  /*2850*/  FADD.FTZ R36, R145, -R36 ;  /* 0x8000002491247221 */ /* 0x000fc80000010000 */
[----:B-----5:R-:W-:-:S04]  /*2860*/  FMUL.FTZ R36, R171, R36 ;  /* 0x00000024ab247220 */ /* 0x020fc80000410000 */
[----:B------:R-:W-:Y:S01]  /*2870*/  FMUL.FTZ R37, R36, R170 ;  /* 0x000000aa24257220 */ /* 0x000fe20000410000 */
[----:B------:R-:W-:-:S03]  /*2880*/  @P6 HADD2.F32 R38, -RZ, R190.H0_H0 ;  /* 0x200000beff266230 */ /* 0x000fc60000004100 */
[----:B------:R-:W-:-:S04]  /*2890*/  FMUL.FTZ R37, R37, UR14 ;  /* 0x0000000e25257c20 */ /* 0x000fc80008410000 */
[----:B------:R-:W-:Y:S01]  /*28a0*/  FMUL.FTZ R136, R136, R37 ;  /* 0x0000002588887220 */ /* 0x000fe20000410000 */
[----:B------:R-:W-:Y:S01]  /*28b0*/  @P6 FMUL.FTZ R140, R37, R38 ;  /* 0x00000026258c6220 */ /* 0x000fe20000410000 */
[----:B------:R-:W-:-:S03]  /*28c0*/  FFMA.FTZ R37, R148, R173, R172 ;  /* 0x000000ad94257223 */ /* 0x000fc600000100ac */
[----:B------:R-:W-:Y:S01]  /*28d0*/  FSEL R177, R136, RZ, P6 ;  /* 0x000000ff88b17208 */ /* 0x000fe20003000000 */
[----:B------:R-:W-:Y:S01]  /*28e0*/  FADD.FTZ R38, R146, -R37 ;  /* 0x8000002592267221 */ /* 0x000fe20000010000 */
[----:B------:R-:W-:-:S03]  /*28f0*/  LOP3.LUT P6, RZ, R6, 0xff00, RZ, 0xc0, !PT ;  /* 0x0000ff0006ff7812 */ /* 0x000fc600078cc0ff */
[----:B------:R-:W-:-:S04]  /*2900*/  FMUL.FTZ R37, R171, R38 ;  /* 0x00000026ab257220 */ /* 0x000fc80000410000 */
[----:B------:R-:W-:-:S04]  /*2910*/  FMUL.FTZ R38, R37, R170 ;  /* 0x000000aa25267220 */ /* 0x000fc80000410000 */
[----:B------:R-:W-:Y:S02]  /*2920*/  FMUL.FTZ R38, R38, UR14 ;  /* 0x0000000e26267c20 */ /* 0x000fe40008410000 */
[----:B------:R-:W-:Y:S02]  /*2930*/  @P6 HADD2.F32 R39, -RZ, R190.H1_H1 ;  /* 0x300000beff276230 */ /* 0x000fe40000004100 */
[----:B------:R-:W-:-:S03]  /*2940*/  FMUL.FTZ R137, R137, R38 ;  /* 0x0000002689897220 */ /* 0x000fc60000410000 */
[----:B------:R-:W-:Y:S01]  /*2950*/  @P6 FMUL.FTZ R141, R38, R39 ;  /* 0x00000027268d6220 */ /* 0x000fe20000410000 */
[----:B------:R-:W-:Y:S01]  /*2960*/  FFMA.FTZ R38, R157, R173, R172 ;  /* 0x000000ad9d267223 */ /* 0x000fe200000100ac */
[----:B------:R-:W-:Y:S02]  /*2970*/  FSEL R136, R137, RZ, P6 ;  /* 0x000000ff89887208 */ /* 0x000fe40003000000 */
[----:B------:R-:W-:Y:S01]  /*2980*/  LOP3.LUT P6, RZ, R6, 0xff0000, RZ, 0xc0, !PT ;  /* 0x00ff000006ff7812 */ /* 0x000fe200078cc0ff */
[----:B------:R-:W-:-:S04]  /*2990*/  FADD.FTZ R38, R155, -R38 ;  /* 0x800000269b267221 */ /* 0x000fc80000010000 */
[----:B------:R-:W-:-:S04]  /*29a0*/  FMUL.FTZ R38, R171, R38 ;  /* 0x00000026ab267220 */ /* 0x000fc80000410000 */
[----:B------:R-:W-:-:S04]  /*29b0*/  FMUL.FTZ R39, R38, R170 ;  /* 0x000000aa26277220 */ /* 0x000fc80000410000 */
[----:B------:R-:W-:Y:S01]  /*29c0*/  FMUL.FTZ R39, R39, UR14 ;  /* 0x0000000e27277c20 */ /* 0x000fe20008410000 */
[----:B------:R-:W-:-:S03]  /*29d0*/  @P6 HADD2.F32 R176, -RZ, R191.H0_H0 ;  /* 0x200000bfffb06230 */ /* 0x000fc60000004100 */
[----:B------:R-:W-:Y:S02]  /*29e0*/  FMUL.FTZ R138, R138, R39 ;  /* 0x000000278a8a7220 */ /* 0x000fe40000410000 */
[----:B------:R-:W-:Y:S01]  /*29f0*/  @P6 FMUL.FTZ R142, R39, R176 ;  /* 0x000000b0278e6220 */ /* 0x000fe20000410000 */
[----:B------:R-:W-:Y:S01]  /*2a00*/  FADD.FTZ R176, R84, R177 ;  /* 0x000000b154b07221 */ /* 0x000fe20000010000 */
[----:B------:R-:W-:Y:S01]  /*2a10*/  FADD.FTZ R177, R85, R136 ;  /* 0x0000008855b17221 */ /* 0x000fe20000010000 */
[----:B------:R-:W-:Y:S01]  /*2a20*/  FSEL R137, R138, RZ, P6 ;  /* 0x000000ff8a897208 */ /* 0x000fe20003000000 */
[----:B------:R-:W-:Y:S01]  /*2a30*/  FFMA.FTZ R138, R168, R173, R172 ;  /* 0x000000ada88a7223 */ /* 0x000fe200000100ac */
[----:B------:R-:W-:-:S03]  /*2a40*/  ISETP.GE.U32.AND P6, PT, R6, 0x1000000, PT ;  /* 0x010000000600780c */ /* 0x000fc60003fc6070 */
[----:B------:R-:W-:Y:S01]  /*2a50*/  FADD.FTZ R138, R167, -R138 ;  /* 0x8000008aa78a7221 */ /* 0x000fe20000010000 */
[----:B------:R-:W-:-:S03]  /*2a60*/  FADD.FTZ R178, R86, R137 ;  /* 0x0000008956b27221 */ /* 0x000fc60000010000 */
[----:B------:R-:W-:-:S04]  /*2a70*/  FMUL.FTZ R39, R171, R138 ;  /* 0x0000008aab277220 */ /* 0x000fc80000410000 */
[----:B------:R-:W-:Y:S02]  /*2a80*/  FMUL.FTZ R138, R39, R170 ;  /* 0x000000aa278a7220 */ /* 0x000fe40000410000 */
[----:B------:R-:W-:Y:S02]  /*2a90*/  @P6 HADD2.F32 R179, -RZ, R191.H1_H1 ;  /* 0x300000bfffb36230 */ /* 0x000fe40000004100 */
[----:B------:R-:W-:-:S04]  /*2aa0*/  FMUL.FTZ R138, R138, UR14 ;  /* 0x0000000e8a8a7c20 */ /* 0x000fc80008410000 */
[----:B------:R-:W-:Y:S01]  /*2ab0*/  FMUL.FTZ R139, R139, R138 ;  /* 0x0000008a8b8b7220 */ /* 0x000fe20000410000 */
[----:B------:R-:W-:-:S04]  /*2ac0*/  @P6 FMUL.FTZ R143, R138, R179 ;  /* 0x000000b38a8f6220 */ /* 0x000fc80000410000 */
[----:B------:R-:W-:-:S05]  /*2ad0*/  FSEL R202, R139, RZ, P6 ;  /* 0x000000ff8bca7208 */ /* 0x000fca0003000000 */
[----:B------:R-:W-:-:S07]  /*2ae0*/  FADD.FTZ R179, R87, R202 ;  /* 0x000000ca57b37221 */ /* 0x000fce0000010000 */
.L_x_12158:
[----:B------:R-:W-:Y:S05]  /*2af0*/  BSYNC.RECONVERGENT B2 ;  /* 0x0000000000027941 */ /* 0x000fea0003800200 */
.L_x_12156:
        /* <DEDUP_REMOVED lines=11> */
.L_x_12155:
[----:B------:R-:W-:Y:S05]  /*2bb0*/  BSYNC.RECONVERGENT B1 ;  /* 0x0000000000017941 */ /* 0x000fea0003800200 */
.L_x_12154:
[----:B------:R-:W-:Y:S04]  /*2bc0*/  BSSY.RECONVERGENT B1, `(.L_x_12159) ;  /* 0x0000074000017945 */ /* 0x000fe80003800200 */
[----:B------:R-:W-:Y:S05]  /*2bd0*/  @!P4 BRA `(.L_x_12160) ;  /* 0x0000000400c8c947 */ /* 0x000fea0003800000 */
[----:B--2---:R-:W1:Y:S02]  /*2be0*/  LDC.64 R136, c[0x0][0x390] ;  /* 0x0000e400ff887b82 */ /* 0x004e640000000a00 */
[----:B-1----:R-:W-:-:S06]  /*2bf0*/  IMAD.WIDE.U32 R136, R169, 0x10, R136 ;  /* 0x00000010a9887825 */ /* 0x002fcc00078e0088 */
[----:B------:R-:W5:Y:S01]  /*2c00*/  LDG.E.128 R136, desc[UR6][R136.64] ;  /* 0x0000000688887981 */ /* 0x000f62000c1e1d00 */
[----:B------:R-:W-:Y:S01]  /*2c10*/  ISETP.NE.U32.AND P4, PT, RZ, UR12, PT ;  /* 0x0000000cff007c0c */ /* 0x000fe2000bf85070 */
[----:B------:R-:W-:Y:S03]  /*2c20*/  BSSY.RECONVERGENT B2, `(.L_x_12161) ;  /* 0x0000066000027945 */ /* 0x000fe60003800200 */
[----:B------:R-:W-:-:S13]  /*2c30*/  ISETP.NE.AND.EX P4, PT, RZ, UR13, PT, P4 ;  /* 0x0000000dff007c0c */ /* 0x000fda000bf85340 */
[----:B------:R-:W-:Y:S05]  /*2c40*/  @!P4 BRA `(.L_x_12162) ;  /* 0x0000000000ccc947 */ /* 0x000fea0003800000 */
[-CC-:B------:R-:W-:Y:S01]  /*2c50*/  FFMA.FTZ R37, R9, R173.reuse, R172.reuse ;  /* 0x000000ad09257223 */ /* 0x180fe200000100ac */
[----:B------:R-:W-:Y:S01]  /*2c60*/  LOP3.LUT P5, RZ, R7, 0xff, RZ, 0xc0, !PT ;  /* 0x000000ff07ff7812 */ /* 0x000fe200078ac0ff */
[-CC-:B0-----:R-:W-:Y:S01]  /*2c70*/  FFMA.FTZ R142, R10, R173.reuse, R172.reuse ;  /* 0x000000ad0a8e7223 */ /* 0x181fe200000100ac */
[----:B------:R-:W-:Y:S01]  /*2c80*/  CS2R R140, SRZ ;  /* 0x00000000008c7805 */ /* 0x000fe2000001ff00 */
[----:B------:R-:W-:Y:S01]  /*2c90*/  FADD.FTZ R36, R8, -R37 ;  /* 0x8000002508247221 */ /* 0x000fe20000010000 */
[----:B------:R-:W-:Y:S01]  /*2ca0*/  FFMA.FTZ R177, R166, R173, R172 ;  /* 0x000000ada6b17223 */ /* 0x000fe200000100ac */
[----:B------:R-:W-:Y:S02]  /*2cb0*/  FADD.FTZ R142, R11, -R142 ;  /* 0x8000008e0b8e7221 */ /* 0x000fe40000010000 */
[----:B-----5:R-:W-:Y:S01]  /*2cc0*/  FMUL.FTZ R36, R171, R36 ;  /* 0x00000024ab247220 */ /* 0x020fe20000410000 */
[----:B------:R-:W-:-:S03]  /*2cd0*/  FADD.FTZ R176, R164, -R177 ;  /* 0x800000b1a4b07221 */ /* 0x000fc60000010000 */
[----:B------:R-:W-:Y:S01]  /*2ce0*/  FMUL.FTZ R37, R36, R170 ;  /* 0x000000aa24257220 */ /* 0x000fe20000410000 */
[----:B------:R-:W-:Y:S01]  /*2cf0*/  FMUL.FTZ R177, R171, R176 ;  /* 0x000000b0abb17220 */ /* 0x000fe20000410000 */
[----:B------:R-:W-:Y:S02]  /*2d00*/  @P5 HADD2.F32 R38, -RZ, R192.H0_H0 ;  /* 0x200000c0ff265230 */ /* 0x000fe40000004100 */
[----:B------:R-:W-:-:S04]  /*2d10*/  FMUL.FTZ R37, R37, UR14 ;  /* 0x0000000e25257c20 */ /* 0x000fc80008410000 */
[----:B------:R-:W-:Y:S01]  /*2d20*/  FMUL.FTZ R136, R136, R37 ;  /* 0x0000002588887220 */ /* 0x000fe20000410000 */
[----:B------:R-:W-:Y:S01]  /*2d30*/  @P5 FMUL.FTZ R140, R37, R38 ;  /* 0x00000026258c5220 */ /* 0x000fe20000410000 */
[----:B------:R-:W-:-:S03]  /*2d40*/  FMUL.FTZ R37, R171, R142 ;  /* 0x0000008eab257220 */ /* 0x000fc60000410000 */
[----:B------:R-:W-:Y:S01]  /*2d50*/  FSEL R39, R136, RZ, P5 ;  /* 0x000000ff88277208 */ /* 0x000fe20002800000 */
[----:B------:R-:W-:Y:S01]  /*2d60*/  FMUL.FTZ R38, R37, R170 ;  /* 0x000000aa25267220 */ /* 0x000fe20000410000 */
[----:B------:R-:W-:Y:S01]  /*2d70*/  LOP3.LUT P5, RZ, R7, 0xff00, RZ, 0xc0, !PT ;  /* 0x0000ff0007ff7812 */ /* 0x000fe200078ac0ff */
[----:B------:R-:W-:Y:S02]  /*2d80*/  FFMA.FTZ R136, R153, R173, R172 ;  /* 0x000000ad99887223 */ /* 0x000fe400000100ac */
[----:B------:R-:W-:Y:S01]  /*2d90*/  FMUL.FTZ R38, R38, UR14 ;  /* 0x0000000e26267c20 */ /* 0x000fe20008410000 */
[----:B------:R-:W-:Y:S01]  /*2da0*/  FADD.FTZ R80, R80, R39 ;  /* 0x0000002750507221 */ /* 0x000fe20000010000 */
[----:B------:R-:W-:Y:S01]  /*2db0*/  FADD.FTZ R142, R151, -R136 ;  /* 0x80000088978e7221 */ /* 0x000fe20000010000 */
[----:B------:R-:W-:Y:S01]  /*2dc0*/  MOV R39, R177 ;  /* 0x000000b100277202 */ /* 0x000fe20000000f00 */
[----:B------:R-:W-:-:S05]  /*2dd0*/  FMUL.FTZ R137, R137, R38 ;  /* 0x0000002689897220 */ /* 0x000fca0000410000 */
[----:B------:R-:W-:Y:S01]  /*2de0*/  FSEL R136, R137, RZ, P5 ;  /* 0x000000ff89887208 */ /* 0x000fe20002800000 */
[----:B------:R-:W-:-:S04]  /*2df0*/  @P5 HADD2.F32 R143, -RZ, R192.H1_H1 ;  /* 0x300000c0ff8f5230 */ /* 0x000fc80000004100 */
[----:B------:R-:W-:Y:S01]  /*2e00*/  FADD.FTZ R81, R81, R136 ;  /* 0x0000008851517221 */ /* 0x000fe20000010000 */
[----:B------:R-:W-:Y:S01]  /*2e10*/  @P5 FMUL.FTZ R141, R38, R143 ;  /* 0x0000008f268d5220 */ /* 0x000fe20000410000 */
[----:B------:R-:W-:Y:S01]  /*2e20*/  LOP3.LUT P5, RZ, R7, 0xff0000, RZ, 0xc0, !PT ;  /* 0x00ff000007ff7812 */ /* 0x000fe200078ac0ff */
[----:B------:R-:W-:Y:S01]  /*2e30*/  FMUL.FTZ R38, R171, R142 ;  /* 0x0000008eab267220 */ /* 0x000fe20000410000 */
[-C--:B------:R-:W-:Y:S01]  /*2e40*/  FMUL.FTZ R143, R177, R170.reuse ;  /* 0x000000aab18f7220 */ /* 0x080fe20000410000 */
[----:B------:R-:W-:Y:S02]  /*2e50*/  HFMA2 R142, -RZ, RZ, 0, 0 ;  /* 0x00000000ff8e7431 */ /* 0x000fe400000001ff */
[----:B------:R-:W-:Y:S01]  /*2e60*/  FMUL.FTZ R137, R38, R170 ;  /* 0x000000aa26897220 */ /* 0x000fe20000410000 */
[----:B------:R-:W-:-:S03]  /*2e70*/  FMUL.FTZ R178, R143, UR14 ;  /* 0x0000000e8fb27c20 */ /* 0x000fc60008410000 */
[----:B------:R-:W-:Y:S01]  /*2e80*/  FMUL.FTZ R137, R137, UR14 ;  /* 0x0000000e89897c20 */ /* 0x000fe20008410000 */
[----:B------:R-:W-:-:S03]  /*2e90*/  FMUL.FTZ R143, R139, R178 ;  /* 0x000000b28b8f7220 */ /* 0x000fc60000410000 */
[----:B------:R-:W-:Y:S01]  /*2ea0*/  FMUL.FTZ R138, R138, R137 ;  /* 0x000000898a8a7220 */ /* 0x000fe20000410000 */
[----:B------:R-:W-:-:S04]  /*2eb0*/  @P5 HADD2.F32 R176, -RZ, R193.H0_H0 ;  /* 0x200000c1ffb05230 */ /* 0x000fc80000004100 */
[----:B------:R-:W-:Y:S01]  /*2ec0*/  FSEL R139, R138, RZ, P5 ;  /* 0x000000ff8a8b7208 */ /* 0x000fe20002800000 */
[----:B------:R-:W-:Y:S01]  /*2ed0*/  @P5 FMUL.FTZ R142, R137, R176 ;  /* 0x000000b0898e5220 */ /* 0x000fe20000410000 */
[----:B------:R-:W-:-:S03]  /*2ee0*/  ISETP.GE.U32.AND P5, PT, R7, 0x1000000, PT ;  /* 0x010000000700780c */ /* 0x000fc60003fa6070 */
[----:B------:R-:W-:Y:S01]  /*2ef0*/  FADD.FTZ R82, R82, R139 ;  /* 0x0000008b52527221 */ /* 0x000fe20000010000 */
[----:B------:R-:W-:Y:S02]  /*2f00*/  FSEL R138, R143, RZ, P5 ;  /* 0x000000ff8f8a7208 */ /* 0x000fe40002800000 */
[----:B------:R-:W-:-:S03]  /*2f10*/  MOV R143, RZ ;  /* 0x000000ff008f7202 */ /* 0x000fc60000000f00 */
[----:B------:R-:W-:-:S04]  /*2f20*/  FADD.FTZ R83, R83, R138 ;  /* 0x0000008a53537221 */ /* 0x000fc80000010000 */
[----:B------:R-:W-:Y:S05]  /*2f30*/  @!P5 BRA `(.L_x_12163) ;  /* 0x0000000000d0d947 */ /* 0x000fea0003800000 */
[----:B------:R-:W-:Y:S01]  /*2f40*/  HADD2.F32 R143, -RZ, R193.H1_H1 ;  /* 0x300000c1ff8f7230 */ /* 0x000fe20000004100 */
[----:B------:R-:W-:-:S04]  /*2f50*/  MOV R39, R177 ;  /* 0x000000b100277202 */ /* 0x000fc80000000f00 */
[----:B------:R-:W-:Y:S01]  /*2f60*/  FMUL.FTZ R143, R178, R143 ;  /* 0x0000008fb28f7220 */ /* 0x000fe20000410000 */
[----:B------:R-:W-:Y:S06]  /*2f70*/  BRA `(.L_x_12163) ;  /* 0x0000000000c07947 */ /* 0x000fec0003800000 */
.L_x_12162:
[-CC-:B------:R-:W-:Y:S01]  /*2f80*/  FFMA.FTZ R141, R9, R173.reuse, R172.reuse ;  /* 0x000000ad098d7223 */ /* 0x180fe200000100ac */
[----:B------:R-:W-:Y:S01]  /*2f90*/  LOP3.LUT P5, RZ, R7, 0xff, RZ, 0xc0, !PT ;  /* 0x000000ff07ff7812 */ /* 0x000fe200078ac0ff */
[----:B------:R-:W-:Y:S02]  /*2fa0*/  FFMA.FTZ R176, R10, R173, R172 ;  /* 0x000000ad0ab07223 */ /* 0x000fe400000100ac */
[----:B------:R-:W-:Y:S02]  /*2fb0*/  FADD.FTZ R140, R8, -R141 ;  /* 0x8000008d088c7221 */ /* 0x000fe40000010000 */
[----:B------:R-:W-:Y:S02]  /*2fc0*/  FADD.FTZ R176, R11, -R176 ;  /* 0x800000b00bb07221 */ /* 0x000fe40000010000 */
[----:B-----5:R-:W-:Y:S01]  /*2fd0*/  FMUL.FTZ R141, R171, R140 ;  /* 0x0000008cab8d7220 */ /* 0x020fe20000410000 */
[----:B------:R-:W-:-:S03]  /*2fe0*/  HFMA2 R140, -RZ, RZ, 0, 0 ;  /* 0x00000000ff8c7431 */ /* 0x000fc600000001ff */
[----:B------:R-:W-:Y:S02]  /*2ff0*/  FMUL.FTZ R141, R141, R170 ;  /* 0x000000aa8d8d7220 */ /* 0x000fe40000410000 */
[----:B0-----:R-:W-:Y:S02]  /*3000*/  @P5 HADD2.F32 R142, -RZ, R192.H0_H0 ;  /* 0x200000c0ff8e5230 */ /* 0x001fe40000004100 */
[----:B------:R-:W-:-:S04]  /*3010*/  FMUL.FTZ R141, R141, UR14 ;  /* 0x0000000e8d8d7c20 */ /* 0x000fc80008410000 */
[----:B------:R-:W-:Y:S01]  /*3020*/  FMUL.FTZ R136, R136, R141 ;  /* 0x0000008d88887220 */ /* 0x000fe20000410000 */
[----:B------:R-:W-:Y:S01]  /*3030*/  @P5 FMUL.FTZ R140, R141, R142 ;  /* 0x0000008e8d8c5220 */ /* 0x000fe20000410000 */
[----:B------:R-:W-:Y:S01]  /*3040*/  FMUL.FTZ R141, R171, R176 ;  /* 0x000000b0ab8d7220 */ /* 0x000fe20000410000 */
[----:B------:R-:W-:Y:S02]  /*3050*/  FFMA.FTZ R142, R153, R173, R172 ;  /* 0x000000ad998e7223 */ /* 0x000fe400000100ac */
[----:B------:R-:W-:Y:S01]  /*3060*/  FSEL R177, R136, RZ, P5 ;  /* 0x000000ff88b17208 */ /* 0x000fe20002800000 */
[----:B------:R-:W-:Y:S01]  /*3070*/  FMUL.FTZ R141, R141, R170 ;  /* 0x000000aa8d8d7220 */ /* 0x000fe20000410000 */
[----:B------:R-:W-:Y:S01]  /*3080*/  LOP3.LUT P5, RZ, R7, 0xff00, RZ, 0xc0, !PT ;  /* 0x0000ff0007ff7812 */ /* 0x000fe200078ac0ff */
[----:B------:R-:W-:Y:S02]  /*3090*/  FADD.FTZ R142, R151, -R142 ;  /* 0x8000008e978e7221 */ /* 0x000fe40000010000 */
[----:B------:R-:W-:Y:S01]  /*30a0*/  FMUL.FTZ R136, R141, UR14 ;  /* 0x0000000e8d887c20 */ /* 0x000fe20008410000 */
[----:B------:R-:W-:Y:S01]  /*30b0*/  MOV R141, RZ ;  /* 0x000000ff008d7202 */ /* 0x000fe20000000f00 */
[----:B------:R-:W-:-:S02]  /*30c0*/  FADD.FTZ R80, R80, R177 ;  /* 0x000000b150507221 */ /* 0x000fc40000010000 */
[----:B------:R-:W-:-:S05]  /*30d0*/  FMUL.FTZ R137, R137, R136 ;  /* 0x0000008889897220 */ /* 0x000fca0000410000 */
[----:B------:R-:W-:Y:S01]  /*30e0*/  FSEL R176, R137, RZ, P5 ;  /* 0x000000ff89b07208 */ /* 0x000fe20002800000 */
[----:B------:R-:W-:Y:S02]  /*30f0*/  @P5 HADD2.F32 R143, -RZ, R192.H1_H1 ;  /* 0x300000c0ff8f5230 */ /* 0x000fe40000004100 */
[----:B------:R-:W-:Y:S01]  /*3100*/  FMUL.FTZ R137, R171, R142 ;  /* 0x0000008eab897220 */ /* 0x000fe20000410000 */
[----:B------:R-:W-:Y:S02]  /*3110*/  HFMA2 R142, -RZ, RZ, 0, 0 ;  /* 0x00000000ff8e7431 */ /* 0x000fe400000001ff */
[----:B------:R-:W-:Y:S01]  /*3120*/  FADD.FTZ R81, R81, R176 ;  /* 0x000000b051517221 */ /* 0x000fe20000010000 */
[----:B------:R-:W-:Y:S01]  /*3130*/  @P5 FMUL.FTZ R141, R136, R143 ;  /* 0x0000008f888d5220 */ /* 0x000fe20000410000 */
[----:B------:R-:W-:Y:S01]  /*3140*/  LOP3.LUT P5, RZ, R7, 0xff0000, RZ, 0xc0, !PT ;  /* 0x00ff000007ff7812 */ /* 0x000fe200078ac0ff */
[----:B------:R-:W-:Y:S01]  /*3150*/  FMUL.FTZ R137, R137, R170 ;  /* 0x000000aa89897220 */ /* 0x000fe20000410000 */
[----:B------:R-:W-:-:S03]  /*3160*/  FFMA.FTZ R143, R166, R173, R172 ;  /* 0x000000ada68f7223 */ /* 0x000fc600000100ac */
[----:B------:R-:W-:Y:S01]  /*3170*/  FMUL.FTZ R137, R137, UR14 ;  /* 0x0000000e89897c20 */ /* 0x000fe20008410000 */
[----:B------:R-:W-:-:S03]  /*3180*/  FADD.FTZ R178, R164, -R143 ;  /* 0x8000008fa4b27221 */ /* 0x000fc60000010000 */
[----:B------:R-:W-:Y:S01]  /*3190*/  FMUL.FTZ R138, R138, R137 ;  /* 0x000000898a8a7220 */ /* 0x000fe20000410000 */
[----:B------:R-:W-:-:S03]  /*31a0*/  FMUL.FTZ R143, R171, R178 ;  /* 0x000000b2ab8f7220 */ /* 0x000fc60000410000 */
[----:B------:R-:W-:Y:S01]  /*31b0*/  @P5 HADD2.F32 R136, -RZ, R193.H0_H0 ;  /* 0x200000c1ff885230 */ /* 0x000fe20000004100 */
[----:B------:R-:W-:Y:S01]  /*31c0*/  FSEL R179, R138, RZ, P5 ;  /* 0x000000ff8ab37208 */ /* 0x000fe20002800000 */
[----:B------:R-:W-:-:S03]  /*31d0*/  FMUL.FTZ R143, R143, R170 ;  /* 0x000000aa8f8f7220 */ /* 0x000fc60000410000 */
[----:B------:R-:W-:Y:S01]  /*31e0*/  @P5 FMUL.FTZ R142, R137, R136 ;  /* 0x00000088898e5220 */ /* 0x000fe20000410000 */
[----:B------:R-:W-:Y:S01]  /*31f0*/  ISETP.GE.U32.AND P5, PT, R7, 0x1000000, PT ;  /* 0x010000000700780c */ /* 0x000fe20003fa6070 */
[----:B------:R-:W-:Y:S01]  /*3200*/  FMUL.FTZ R136, R143, UR14 ;  /* 0x0000000e8f887c20 */ /* 0x000fe20008410000 */
[----:B------:R-:W-:Y:S01]  /*3210*/  MOV R143, RZ ;  /* 0x000000ff008f7202 */ /* 0x000fe20000000f00 */
[----:B------:R-:W-:Y:S02]  /*3220*/  FADD.FTZ R82, R82, R179 ;  /* 0x000000b352527221 */ /* 0x000fe40000010000 */
[----:B------:R-:W-:-:S05]  /*3230*/  FMUL.FTZ R139, R139, R136 ;  /* 0x000000888b8b7220 */ /* 0x000fca0000410000 */
[----:B------:R-:W-:-:S03]  /*3240*/  FSEL R138, R139, RZ, P5 ;  /* 0x000000ff8b8a7208 */ /* 0x000fc60002800000 */
[----:B------:R-:W-:Y:S02]  /*3250*/  @P5 HADD2.F32 R137, -RZ, R193.H1_H1 ;  /* 0x300000c1ff895230 */ /* 0x000fe40000004100 */
[----:B------:R-:W-:-:S03]  /*3260*/  FADD.FTZ R83, R83, R138 ;  /* 0x0000008a53537221 */ /* 0x000fc60000010000 */
[----:B------:R-:W-:-:S07]  /*3270*/  @P5 FMUL.FTZ R143, R136, R137 ;  /* 0x00000089888f5220 */ /* 0x000fce0000410000 */
.L_x_12163:
[----:B------:R-:W-:Y:S05]  /*3280*/  BSYNC.RECONVERGENT B2 ;  /* 0x0000000000027941 */ /* 0x000fea0003800200 */
.L_x_12161:
[----:B------:R-:W0:Y:S08]  /*3290*/  @P4 LDC.64 R138, c[0x0][0x478] ;  /* 0x00011e00ff8a4b82 */ /* 0x000e300000000a00 */
[----:B------:R-:W1:Y:S01]  /*32a0*/  LDC.64 R136, c[0x0][0x468] ;  /* 0x00011a00ff887b82 */ /* 0x000e620000000a00 */
[----:B0-----:R-:W-:-:S05]  /*32b0*/  @P4 IMAD.WIDE.U32 R138, R169, 0x10, R138 ;  /* 0x00000010a98a4825 */ /* 0x001fca00078e008a */
[----:B------:R3:W-:Y:S01]  /*32c0*/  @P4 STG.E.128 desc[UR6][R138.64], R36 ;  /* 0x000000248a004986 */ /* 0x0007e2000c101d06 */
[C---:B-1----:R-:W-:Y:S01]  /*32d0*/  IMAD.WIDE.U32 R136, R169.reuse, 0x10, R136 ;  /* 0x00000010a9887825 */ /* 0x042fe200078e0088 */
[----:B------:R-:W-:-:S04]  /*32e0*/  IADD3 R169, PT, PT, R169, 0x20, RZ ;  /* 0x00000020a9a97810 */ /* 0x000fc80007ffe0ff */
[----:B------:R3:W-:Y:S03]  /*32f0*/  STG.E.128 desc[UR6][R136.64], R140 ;  /* 0x0000008c88007986 */ /* 0x0007e6000c101d06 */
.L_x_12160:
[----:B------:R-:W-:Y:S05]  /*3300*/  BSYNC.RECONVERGENT B1 ;  /* 0x0000000000017941 */ /* 0x000fea0003800200 */
.L_x_12159:
[----:B------:R-:W-:Y:S04]  /*3310*/  BSSY.RECONVERGENT B1, `(.L_x_12164) ;  /* 0x0000078000017945 */ /* 0x000fe80003800200 */
[----:B------:R-:W-:Y:S05]  /*3320*/  @!P3 BRA `(.L_x_12165) ;  /* 0x0000000400d8b947 */ /* 0x000fea0003800000 */
[----:B--23--:R-:W1:Y:S02]  /*3330*/  LDC.64 R136, c[0x0][0x390] ;  /* 0x0000e400ff887b82 */ /* 0x00ce640000000a00 */
        /* <DEDUP_REMOVED lines=8> */
[-CC-:B------:R-:W-:Y:S01]  /*33c0*/  FFMA.FTZ R38, R16, R173.reuse, R172.reuse ;  /* 0x000000ad10267223 */ /* 0x180fe200000100ac */
[----:B------:R-:W-:Y:S01]  /*33d0*/  LOP3.LUT P4, RZ, R12, 0xff00, RZ, 0xc0, !PT ;  /* 0x0000ff000cff7812 */ /* 0x000fe2000788c0ff */
[----:B------:R-:W-:Y:S01]  /*33e0*/  FADD.FTZ R36, R14, -R37 ;  /* 0x800000250e247221 */ /* 0x000fe20000010000 */
[-C--:B------:R-:W-:Y:S01]  /*33f0*/  FFMA.FTZ R39, R149, R173.reuse, R172 ;  /* 0x000000ad95277223 */ /* 0x080fe200000100ac */
[----:B0-----:R-:W-:Y:S01]  /*3400*/  FADD.FTZ R142, R15, -R38 ;  /* 0x800000260f8e7221 */ /* 0x001fe20000010000 */
[----:B------:R-:W-:Y:S01]  /*3410*/  CS2R R140, SRZ ;  /* 0x00000000008c7805 */ /* 0x000fe2000001ff00 */
[C---:B-----5:R-:W-:Y:S01]  /*3420*/  FMUL.FTZ R36, R171.reuse, R36 ;  /* 0x00000024ab247220 */ /* 0x060fe20000410000 */
[----:B------:R-:W-:Y:S01]  /*3430*/  FFMA.FTZ R178, R160, R173, R172 ;  /* 0x000000ada0b27223 */ /* 0x000fe200000100ac */
[----:B------:R-:W-:Y:S01]  /*3440*/  FMUL.FTZ R177, R171, R142 ;  /* 0x0000008eabb17220 */ /* 0x000fe20000410000 */
[----:B------:R-:W-:Y:S01]  /*3450*/  FADD.FTZ R176, R154, -R39 ;  /* 0x800000279ab07221 */ /* 0x000fe20000010000 */
[----:B------:R-:W-:Y:S01]  /*3460*/  FMUL.FTZ R37, R36, R170 ;  /* 0x000000aa24257220 */ /* 0x000fe20000410000 */
[----:B------:R-:W-:Y:S01]  /*3470*/  FADD.FTZ R178, R165, -R178 ;  /* 0x800000b2a5b27221 */ /* 0x000fe20000010000 */
[----:B------:R-:W-:-:S02]  /*3480*/  @P5 HADD2.F32 R38, -RZ, R194.H0_H0 ;  /* 0x200000c2ff265230 */ /* 0x000fc40000004100 */
[----:B------:R-:W-:Y:S01]  /*3490*/  FMUL.FTZ R179, R171, R176 ;  /* 0x000000b0abb37220 */ /* 0x000fe20000410000 */
[----:B------:R-:W-:Y:S01]  /*34a0*/  FMUL.FTZ R37, R37, UR14 ;  /* 0x0000000e25257c20 */ /* 0x000fe20008410000 */
[----:B------:R-:W-:-:S03]  /*34b0*/  FMUL.FTZ R203, R171, R178 ;  /* 0x000000b2abcb7220 */ /* 0x000fc60000410000 */
[----:B------:R-:W-:Y:S01]  /*34c0*/  FMUL.FTZ R136, R136, R37 ;  /* 0x0000002588887220 */ /* 0x000fe20000410000 */
[----:B------:R-:W-:Y:S01]  /*34d0*/  @P5 FMUL.FTZ R140, R37, R38 ;  /* 0x00000026258c5220 */ /* 0x000fe20000410000 */
[-C--:B------:R-:W-:Y:S01]  /*34e0*/  FMUL.FTZ R37, R177, R170.reuse ;  /* 0x000000aab1257220 */ /* 0x080fe20000410000 */
[-C--:B------:R-:W-:Y:S02]  /*34f0*/  FMUL.FTZ R142, R203, R170.reuse ;  /* 0x000000aacb8e7220 */ /* 0x080fe40000410000 */
[----:B------:R-:W-:Y:S01]  /*3500*/  FSEL R39, R136, RZ, P5 ;  /* 0x000000ff88277208 */ /* 0x000fe20002800000 */
[----:B------:R-:W-:Y:S01]  /*3510*/  FMUL.FTZ R38, R37, UR14 ;  /* 0x0000000e25267c20 */ /* 0x000fe20008410000 */
[----:B------:R-:W-:Y:S01]  /*3520*/  FMUL.FTZ R136, R179, R170 ;  /* 0x000000aab3887220 */ /* 0x000fe20000410000 */
[----:B------:R-:W-:Y:S01]  /*3530*/  @P4 HADD2.F32 R37, -RZ, R194.H1_H1 ;  /* 0x300000c2ff254230 */ /* 0x000fe20000004100 */
[----:B------:R-:W-:Y:S01]  /*3540*/  LOP3.LUT P5, RZ, R12, 0xff0000, RZ, 0xc0, !PT ;  /* 0x00ff00000cff7812 */ /* 0x000fe200078ac0ff */
[----:B------:R-:W-:Y:S01]  /*3550*/  FMUL.FTZ R137, R137, R38 ;  /* 0x0000002689897220 */ /* 0x000fe20000410000 */
[----:B------:R-:W-:Y:S01]  /*3560*/  FMUL.FTZ R143, R136, UR14 ;  /* 0x0000000e888f7c20 */ /* 0x000fe20008410000 */
[----:B------:R-:W-:Y:S01]  /*3570*/  FMUL.FTZ R202, R142, UR14 ;  /* 0x0000000e8eca7c20 */ /* 0x000fe20008410000 */
[----:B------:R-:W-:Y:S01]  /*3580*/  @P4 FMUL.FTZ R141, R38, R37 ;  /* 0x00000025268d4220 */ /* 0x000fe20000410000 */
[----:B------:R-:W-:Y:S01]  /*3590*/  HFMA2 R142, -RZ, RZ, 0, 0 ;  /* 0x00000000ff8e7431 */ /* 0x000fe200000001ff */
[----:B------:R-:W-:Y:S01]  /*35a0*/  FSEL R136, R137, RZ, P4 ;  /* 0x000000ff89887208 */ /* 0x000fe20002000000 */
[----:B------:R-:W-:Y:S01]  /*35b0*/  FMUL.FTZ R138, R138, R143 ;  /* 0x0000008f8a8a7220 */ /* 0x000fe20000410000 */
[----:B------:R-:W-:Y:S01]  /*35c0*/  ISETP.GE.U32.AND P4, PT, R12, 0x1000000, PT ;  /* 0x010000000c00780c */ /* 0x000fe20003f86070 */
[----:B------:R-:W-:Y:S01]  /*35d0*/  FMUL.FTZ R139, R139, R202 ;  /* 0x000000ca8b8b7220 */ /* 0x000fe20000410000 */
[----:B------:R-:W-:Y:S01]  /*35e0*/  FADD.FTZ R176, R76, R39 ;  /* 0x000000274cb07221 */ /* 0x000fe20000010000 */
[----:B------:R-:W-:Y:S01]  /*35f0*/  FADD.FTZ R178, R77, R136 ;  /* 0x000000884db27221 */ /* 0x000fe20000010000 */
[----:B------:R-:W-:Y:S01]  /*3600*/  FSEL R37, R138, RZ, P5 ;  /* 0x000000ff8a257208 */ /* 0x000fe20002800000 */
[----:B------:R-:W-:Y:S01]  /*3610*/  @P5 HADD2.F32 R38, -RZ, R195.H0_H0 ;  /* 0x200000c3ff265230 */ /* 0x000fe20000004100 */
[----:B------:R-:W-:-:S02]  /*3620*/  FSEL R138, R139, RZ, P4 ;  /* 0x000000ff8b8a7208 */ /* 0x000fc40002000000 */
[----:B------:R-:W-:Y:S01]  /*3630*/  MOV R39, R203 ;  /* 0x000000cb00277202 */ /* 0x000fe20000000f00 */
[----:B------:R-:W-:Y:S01]  /*3640*/  FADD.FTZ R78, R78, R37 ;  /* 0x000000254e4e7221 */ /* 0x000fe20000010000 */
[----:B------:R-:W-:Y:S01]  /*3650*/  @P5 FMUL.FTZ R142, R143, R38 ;  /* 0x000000268f8e5220 */ /* 0x000fe20000410000 */
[----:B------:R-:W-:Y:S01]  /*3660*/  FADD.FTZ R79, R79, R138 ;  /* 0x0000008a4f4f7221 */ /* 0x000fe20000010000 */
[----:B------:R-:W-:Y:S02]  /*3670*/  MOV R143, RZ ;  /* 0x000000ff008f7202 */ /* 0x000fe40000000f00 */
[----:B------:R-:W-:Y:S02]  /*3680*/  MOV R38, R179 ;  /* 0x000000b300267202 */ /* 0x000fe40000000f00 */
[----:B------:R-:W-:Y:S01]  /*3690*/  MOV R37, R177 ;  /* 0x000000b100257202 */ /* 0x000fe20000000f00 */
[----:B------:R-:W-:Y:S06]  /*36a0*/  @!P4 BRA `(.L_x_12168) ;  /* 0x0000000000d0c947 */ /* 0x000fec0003800000 */
[----:B------:R-:W-:Y:S01]  /*36b0*/  HADD2.F32 R143, -RZ, R195.H1_H1 ;  /* 0x300000c3ff8f7230 */ /* 0x000fe20000004100 */
[----:B------:R-:W-:Y:S02]  /*36c0*/  MOV R38, R179 ;  /* 0x000000b300267202 */ /* 0x000fe40000000f00 */
[----:B------:R-:W-:Y:S02]  /*36d0*/  MOV R37, R177 ;  /* 0x000000b100257202 */ /* 0x000fe40000000f00 */
[----:B------:R-:W-:Y:S01]  /*36e0*/  FMUL.FTZ R143, R202, R143 ;  /* 0x0000008fca8f7220 */ /* 0x000fe20000410000 */
[----:B------:R-:W-:Y:S01]  /*36f0*/  MOV R39, R203 ;  /* 0x000000cb00277202 */ /* 0x000fe20000000f00 */
[----:B------:R-:W-:Y:S06]  /*3700*/  BRA `(.L_x_12168) ;  /* 0x0000000000b87947 */ /* 0x000fec0003800000 */
.L_x_12167:
[-CC-:B------:R-:W-:Y:S01]  /*3710*/  FFMA.FTZ R141, R13, R173.reuse, R172.reuse ;  /* 0x000000ad0d8d7223 */ /* 0x180fe200000100ac */
[-CC-:B0-----:R-:W-:Y:S01]  /*3720*/  FFMA.FTZ R142, R16, R173.reuse, R172.reuse ;  /* 0x000000ad108e7223 */ /* 0x181fe200000100ac */
[----:B------:R-:W-:Y:S01]  /*3730*/  LOP3.LUT P4, RZ, R12, 0xff, RZ, 0xc0, !PT ;  /* 0x000000ff0cff7812 */ /* 0x000fe2000788c0ff */
[-C--:B------:R-:W-:Y:S01]  /*3740*/  FFMA.FTZ R177, R149, R173.reuse, R172 ;  /* 0x000000ad95b17223 */ /* 0x080fe200000100ac */
[----:B------:R-:W-:Y:S01]  /*3750*/  FADD.FTZ R140, R14, -R141 ;  /* 0x8000008d0e8c7221 */ /* 0x000fe20000010000 */
[----:B------:R-:W-:Y:S01]  /*3760*/  FADD.FTZ R142, R15, -R142 ;  /* 0x8000008e0f8e7221 */ /* 0x000fe20000010000 */
[----:B------:R-:W-:Y:S01]  /*3770*/  LOP3.LUT P5, RZ, R12, 0xff00, RZ, 0xc0, !PT ;  /* 0x0000ff000cff7812 */ /* 0x000fe200078ac0ff */
[----:B------:R-:W-:Y:S01]  /*3780*/  FFMA.FTZ R202, R160, R173, R172 ;  /* 0x000000ada0ca7223 */ /* 0x000fe200000100ac */
[C---:B-----5:R-:W-:Y:S01]  /*3790*/  FMUL.FTZ R141, R171.reuse, R140 ;  /* 0x0000008cab8d7220 */ /* 0x060fe20000410000 */
[----:B------:R-:W-:Y:S01]  /*37a0*/  FMUL.FTZ R143, R171, R142 ;  /* 0x0000008eab8f7220 */ /* 0x000fe20000410000 */
[----:B------:R-:W-:Y:S01]  /*37b0*/  FADD.FTZ R178, R154, -R177 ;  /* 0x800000b19ab27221 */ /* 0x000fe20000010000 */
[----:B------:R-:W-:Y:S01]  /*37c0*/  FADD.FTZ R202, R165, -R202 ;  /* 0x800000caa5ca7221 */ /* 0x000fe20000010000 */
[-C--:B------:R-:W-:Y:S01]  /*37d0*/  FMUL.FTZ R142, R141, R170.reuse ;  /* 0x000000aa8d8e7220 */ /* 0x080fe20000410000 */
[----:B------:R-:W-:Y:S01]  /*37e0*/  FMUL.FTZ R176, R143, R170 ;  /* 0x000000aa8fb07220 */ /* 0x000fe20000410000 */
[C---:B------:R-:W-:Y:S01]  /*37f0*/  FMUL.FTZ R203, R171.reuse, R178 ;  /* 0x000000b2abcb7220 */ /* 0x040fe20000410000 */
[----:B------:R-:W-:Y:S01]  /*3800*/  FMUL.FTZ R205, R171, R202 ;  /* 0x000000caabcd7220 */ /* 0x000fe20000410000 */
[----:B------:R-:W-:Y:S01]  /*3810*/  FMUL.FTZ R143, R142, UR14 ;  /* 0x0000000e8e8f7c20 */ /* 0x000fe20008410000 */
[----:B------:R-:W-:Y:S01]  /*3820*/  FMUL.FTZ R176, R176, UR14 ;  /* 0x0000000eb0b07c20 */ /* 0x000fe20008410000 */
[--C-:B------:R-:W-:Y:S01]  /*3830*/  @P4 HADD2.F32 R142, -RZ, R194.reuse.H0_H0 ;  /* 0x200000c2ff8e4230 */ /* 0x100fe20000004100 */
[----:B------:R-:W-:Y:S01]  /*3840*/  CS2R R140, SRZ ;  /* 0x00000000008c7805 */ /* 0x000fe2000001ff00 */
[----:B------:R-:W-:Y:S01]  /*3850*/  FMUL.FTZ R136, R136, R143 ;  /* 0x0000008f88887220 */ /* 0x000fe20000410000 */
[----:B------:R-:W-:-:S02]  /*3860*/  @P5 HADD2.F32 R179, -RZ, R194.H1_H1 ;  /* 0x300000c2ffb35230 */ /* 0x000fc40000004100 */
[----:B------:R-:W-:Y:S01]  /*3870*/  FMUL.FTZ R177, R137, R176 ;  /* 0x000000b089b17220 */ /* 0x000fe20000410000 */
[----:B------:R-:W-:Y:S01]  /*3880*/  FMUL.FTZ R203, R203, R170 ;  /* 0x000000aacbcb7220 */ /* 0x000fe20000410000 */
[----:B------:R-:W-:Y:S01]  /*3890*/  @P4 FMUL.FTZ R140, R143, R142 ;  /* 0x0000008e8f8c4220 */ /* 0x000fe20000410000 */
[----:B------:R-:W-:Y:S01]  /*38a0*/  FSEL R137, R136, RZ, P4 ;  /* 0x000000ff88897208 */ /* 0x000fe20002000000 */
[----:B------:R-:W-:Y:S01]  /*38b0*/  @P5 FMUL.FTZ R141, R176, R179 ;  /* 0x000000b3b08d5220 */ /* 0x000fe20000410000 */
[----:B------:R-:W-:Y:S01]  /*38c0*/  FMUL.FTZ R205, R205, R170 ;  /* 0x000000aacdcd7220 */ /* 0x000fe20000410000 */
[----:B------:R-:W-:Y:S01]  /*38d0*/  FSEL R178, R177, RZ, P5 ;  /* 0x000000ffb1b27208 */ /* 0x000fe20002800000 */
[----:B------:R-:W-:Y:S01]  /*38e0*/  FMUL.FTZ R203, R203, UR14 ;  /* 0x0000000ecbcb7c20 */ /* 0x000fe20008410000 */
[C---:B------:R-:W-:Y:S01]  /*38f0*/  LOP3.LUT P4, RZ, R12.reuse, 0xff0000, RZ, 0xc0, !PT ;  /* 0x00ff00000cff7812 */ /* 0x040fe2000788c0ff */
[----:B------:R-:W-:Y:S01]  /*3900*/  FMUL.FTZ R136, R205, UR14 ;  /* 0x0000000ecd887c20 */ /* 0x000fe20008410000 */
[----:B------:R-:W-:Y:S01]  /*3910*/  ISETP.GE.U32.AND P5, PT, R12, 0x1000000, PT ;  /* 0x010000000c00780c */ /* 0x000fe20003fa6070 */
[----:B------:R-:W-:Y:S01]  /*3920*/  FMUL.FTZ R138, R138, R203 ;  /* 0x000000cb8a8a7220 */ /* 0x000fe20000410000 */
[----:B------:R-:W-:Y:S01]  /*3930*/  FADD.FTZ R176, R76, R137 ;  /* 0x000000894cb07221 */ /* 0x000fe20000010000 */
[----:B------:R-:W-:Y:S01]  /*3940*/  FMUL.FTZ R139, R139, R136 ;  /* 0x000000888b8b7220 */ /* 0x000fe20000410000 */
[----:B------:R-:W-:Y:S01]  /*3950*/  CS2R R142, SRZ ;  /* 0x00000000008e7805 */ /* 0x000fe2000001ff00 */
[----:B------:R-:W-:Y:S01]  /*3960*/  FADD.FTZ R178, R77, R178 ;  /* 0x000000b24db27221 */ /* 0x000fe20000010000 */
[----:B------:R-:W-:-:S02]  /*3970*/  FSEL R137, R138, RZ, P4 ;  /* 0x000000ff8a897208 */ /* 0x000fc40002000000 */
[----:B------:R-:W-:-:S03]  /*3980*/  FSEL R138, R139, RZ, P5 ;  /* 0x000000ff8b8a7208 */ /* 0x000fc60002800000 */
[--C-:B------:R-:W-:Y:S02]  /*3990*/  @P4 HADD2.F32 R76, -RZ, R195.reuse.H0_H0 ;  /* 0x200000c3ff4c4230 */ /* 0x100fe40000004100 */
[----:B------:R-:W-:Y:S01]  /*39a0*/  FADD.FTZ R78, R78, R137 ;  /* 0x000000894e4e7221 */ /* 0x000fe20000010000 */
[----:B------:R-:W-:Y:S02]  /*39b0*/  @P5 HADD2.F32 R139, -RZ, R195.H1_H1 ;  /* 0x300000c3ff8b5230 */ /* 0x000fe40000004100 */
[----:B------:R-:W-:Y:S01]  /*39c0*/  FADD.FTZ R79, R79, R138 ;  /* 0x0000008a4f4f7221 */ /* 0x000fe20000010000 */
[----:B------:R-:W-:Y:S02]  /*39d0*/  @P4 FMUL.FTZ R142, R203, R76 ;  /* 0x0000004ccb8e4220 */ /* 0x000fe40000410000 */
[----:B------:R-:W-:-:S07]  /*39e0*/  @P5 FMUL.FTZ R143, R136, R139 ;  /* 0x0000008b888f5220 */ /* 0x000fce0000410000 */
.L_x_12168:
[----:B------:R-:W-:Y:S05]  /*39f0*/  BSYNC.RECONVERGENT B2 ;  /* 0x0000000000027941 */ /* 0x000fea0003800200 */
.L_x_12166:
        /* <DEDUP_REMOVED lines=9> */
.L_x_12165:
[----:B------:R-:W-:Y:S05]  /*3a90*/  BSYNC.RECONVERGENT B1 ;  /* 0x0000000000017941 */ /* 0x000fea0003800200 */
.L_x_12164:
[----:B------:R-:W-:Y:S04]  /*3aa0*/  BSSY.RECONVERGENT B1, `(.L_x_12169) ;  /* 0x000007a000017945 */ /* 0x000fe80003800200 */
[----:B------:R-:W-:Y:S05]  /*3ab0*/  @!P2 BRA `(.L_x_12170) ;  /* 0x0000000400e0a947 */ /* 0x000fea0003800000 */
[----:B--234-:R-:W1:Y:S02]  /*3ac0*/  LDC.64 R136, c[0x0][0x390] ;  /* 0x0000e400ff887b82 */ /* 0x01ce640000000a00 */
        /* <DEDUP_REMOVED lines=9> */
[-CC-:B------:R-:W-:Y:S01]  /*3b60*/  FFMA.FTZ R39, R23, R173.reuse, R172.reuse ;  /* 0x000000ad17277223 */ /* 0x180fe200000100ac */
[----:B------:R-:W-:Y:S01]  /*3b70*/  FADD.FTZ R36, R18, -R37 ;  /* 0x8000002512247221 */ /* 0x000fe20000010000 */
[----:B0-----:R-:W-:Y:S01]  /*3b80*/  FFMA.FTZ R142, R158, R173, R172 ;  /* 0x000000ad9e8e7223 */ /* 0x001fe200000100ac */
[----:B------:R-:W-:Y:S01]  /*3b90*/  FADD.FTZ R38, R21, -R38 ;  /* 0x8000002615267221 */ /* 0x000fe20000010000 */
[----:B------:R-:W-:Y:S01]  /*3ba0*/  FADD.FTZ R140, R152, -R39 ;  /* 0x80000027988c7221 */ /* 0x000fe20000010000 */
[----:B-----5:R-:W-:Y:S01]  /*3bb0*/  FMUL.FTZ R36, R171, R36 ;  /* 0x00000024ab247220 */ /* 0x020fe20000410000 */
[----:B------:R-:W-:Y:S01]  /*3bc0*/  FADD.FTZ R142, R163, -R142 ;  /* 0x8000008ea38e7221 */ /* 0x000fe20000010000 */
[C---:B------:R-:W-:Y:S01]  /*3bd0*/  FMUL.FTZ R177, R171.reuse, R38 ;  /* 0x00000026abb17220 */ /* 0x040fe20000410000 */
[C---:B------:R-:W-:Y:S01]  /*3be0*/  FMUL.FTZ R179, R171.reuse, R140 ;  /* 0x0000008cabb37220 */ /* 0x040fe20000410000 */
[----:B------:R-:W-:Y:S01]  /*3bf0*/  FMUL.FTZ R37, R36, R170 ;  /* 0x000000aa24257220 */ /* 0x000fe20000410000 */
[----:B------:R-:W-:Y:S01]  /*3c00*/  FMUL.FTZ R203, R171, R142 ;  /* 0x0000008eabcb7220 */ /* 0x000fe20000410000 */
[----:B------:R-:W-:-:S02]  /*3c10*/  HFMA2 R140, -RZ, RZ, 0, 0 ;  /* 0x00000000ff8c7431 */ /* 0x000fc400000001ff */
[--C-:B------:R-:W-:Y:S02]  /*3c20*/  @P5 HADD2.F32 R38, -RZ, R196.reuse.H0_H0 ;  /* 0x200000c4ff265230 */ /* 0x100fe40000004100 */
[----:B------:R-:W-:Y:S01]  /*3c30*/  FMUL.FTZ R37, R37, UR14 ;  /* 0x0000000e25257c20 */ /* 0x000fe20008410000 */
[----:B------:R-:W-:Y:S01]  /*3c40*/  LOP3.LUT P4, RZ, R17, 0xff00, RZ, 0xc0, !PT ;  /* 0x0000ff0011ff7812 */ /* 0x000fe2000788c0ff */
[-C--:B------:R-:W-:Y:S01]  /*3c50*/  FMUL.FTZ R141, R177, R170.reuse ;  /* 0x000000aab18d7220 */ /* 0x080fe20000410000 */
[----:B------:R-:W-:Y:S01]  /*3c60*/  LOP3.LUT P3, RZ, R17, 0xff0000, RZ, 0xc0, !PT ;  /* 0x00ff000011ff7812 */ /* 0x000fe2000786c0ff */
[----:B------:R-:W-:Y:S01]  /*3c70*/  FMUL.FTZ R136, R136, R37 ;  /* 0x0000002588887220 */ /* 0x000fe20000410000 */
[-C--:B------:R-:W-:Y:S01]  /*3c80*/  FMUL.FTZ R142, R179, R170.reuse ;  /* 0x000000aab38e7220 */ /* 0x080fe20000410000 */
[----:B------:R-:W-:Y:S01]  /*3c90*/  FMUL.FTZ R176, R203, R170 ;  /* 0x000000aacbb07220 */ /* 0x000fe20000410000 */
[----:B------:R-:W-:Y:S02]  /*3ca0*/  @P5 FMUL.FTZ R140, R37, R38 ;  /* 0x00000026258c5220 */ /* 0x000fe40000410000 */
[----:B------:R-:W-:Y:S01]  /*3cb0*/  FSEL R39, R136, RZ, P5 ;  /* 0x000000ff88277208 */ /* 0x000fe20002800000 */
[----:B------:R-:W-:Y:S01]  /*3cc0*/  FMUL.FTZ R136, R141, UR14 ;  /* 0x0000000e8d887c20 */ /* 0x000fe20008410000 */
[----:B------:R-:W-:Y:S01]  /*3cd0*/  FMUL.FTZ R143, R142, UR14 ;  /* 0x0000000e8e8f7c20 */ /* 0x000fe20008410000 */
[----:B------:R-:W-:Y:S01]  /*3ce0*/  ISETP.GE.U32.AND P5, PT, R17, 0x1000000, PT ;  /* 0x010000001100780c */ /* 0x000fe20003fa6070 */
[----:B------:R-:W-:Y:S01]  /*3cf0*/  FMUL.FTZ R202, R176, UR14 ;  /* 0x0000000eb0ca7c20 */ /* 0x000fe20008410000 */
[----:B------:R-:W-:Y:S01]  /*3d00*/  FMUL.FTZ R137, R137, R136 ;  /* 0x0000008889897220 */ /* 0x000fe20000410000 */
[----:B------:R-:W-:Y:S01]  /*3d10*/  FMUL.FTZ R138, R138, R143 ;  /* 0x0000008f8a8a7220 */ /* 0x000fe20000410000 */
[----:B------:R-:W-:Y:S01]  /*3d20*/  FADD.FTZ R176, R72, R39 ;  /* 0x0000002748b07221 */ /* 0x000fe20000010000 */
[----:B------:R-:W-:Y:S01]  /*3d30*/  FMUL.FTZ R139, R139, R202 ;  /* 0x000000ca8b8b7220 */ /* 0x000fe20000410000 */
[----:B------:R-:W-:Y:S01]  /*3d40*/  HFMA2 R142, -RZ, RZ, 0, 0 ;  /* 0x00000000ff8e7431 */ /* 0x000fe200000001ff */
[----:B------:R-:W-:Y:S01]  /*3d50*/  FSEL R38, R137, RZ, P4 ;  /* 0x000000ff89267208 */ /* 0x000fe20002000000 */
[----:B------:R-:W-:Y:S01]  /*3d60*/  @P4 HADD2.F32 R37, -RZ, R196.H1_H1 ;  /* 0x300000c4ff254230 */ /* 0x000fe20000004100 */
[----:B------:R-:W-:Y:S01]  /*3d70*/  FSEL R39, R138, RZ, P3 ;  /* 0x000000ff8a277208 */ /* 0x000fe20001800000 */
[----:B------:R-:W-:Y:S01]  /*3d80*/  @P3 HADD2.F32 R72, -RZ, R197.H0_H0 ;  /* 0x200000c5ff483230 */ /* 0x000fe20000004100 */
[----:B------:R-:W-:Y:S01]  /*3d90*/  FSEL R138, R139, RZ, P5 ;  /* 0x000000ff8b8a7208 */ /* 0x000fe20002800000 */
[----:B------:R-:W-:Y:S01]  /*3da0*/  FADD.FTZ R178, R73, R38 ;  /* 0x0000002649b27221 */ /* 0x000fe20000010000 */
[----:B------:R-:W-:Y:S01]  /*3db0*/  MOV R141, RZ ;  /* 0x000000ff008d7202 */ /* 0x000fe20000000f00 */
[----:B------:R-:W-:Y:S01]  /*3dc0*/  FADD.FTZ R74, R74, R39 ;  /* 0x000000274a4a7221 */ /* 0x000fe20000010000 */
[----:B------:R-:W-:Y:S01]  /*3dd0*/  @P4 FMUL.FTZ R141, R136, R37 ;  /* 0x00000025888d4220 */ /* 0x000fe20000410000 */
[----:B------:R-:W-:Y:S01]  /*3de0*/  @P3 FMUL.FTZ R142, R143, R72 ;  /* 0x000000488f8e3220 */ /* 0x000fe20000410000 */
[----:B------:R-:W-:Y:S01]  /*3df0*/  FADD.FTZ R75, R75, R138 ;  /* 0x0000008a4b4b7221 */ /* 0x000fe20000010000 */
[----:B------:R-:W-:-:S02]  /*3e00*/  MOV R143, RZ ;  /* 0x000000ff008f7202 */ /* 0x000fc40000000f00 */
[----:B------:R-:W-:Y:S02]  /*3e10*/  MOV R38, R179 ;  /* 0x000000b300267202 */ /* 0x000fe40000000f00 */
        /* <DEDUP_REMOVED lines=9> */
.L_x_12172:
[-CC-:B------:R-:W-:Y:S01]  /*3eb0*/  FFMA.FTZ R141, R19, R173.reuse, R172.reuse ;  /* 0x000000ad138d7223 */ /* 0x180fe200000100ac */
[----:B------:R-:W-:Y:S01]  /*3ec0*/  LOP3.LUT P4, RZ, R17, 0xff, RZ, 0xc0, !PT ;  /* 0x000000ff11ff7812 */ /* 0x000fe2000788c0ff */
[-CC-:B0-----:R-:W-:Y:S01]  /*3ed0*/  FFMA.FTZ R142, R20, R173.reuse, R172.reuse ;  /* 0x000000ad148e7223 */ /* 0x181fe200000100ac */
[-C--:B------:R-:W-:Y:S01]  /*3ee0*/  FFMA.FTZ R177, R23, R173.reuse, R172 ;  /* 0x000000ad17b17223 */ /* 0x080fe200000100ac */
[----:B------:R-:W-:Y:S01]  /*3ef0*/  FADD.FTZ R140, R18, -R141 ;  /* 0x8000008d128c7221 */ /* 0x000fe20000010000 */
[----:B------:R-:W-:Y:S01]  /*3f00*/  LOP3.LUT P3, RZ, R17, 0xff00, RZ, 0xc0, !PT ;  /* 0x0000ff0011ff7812 */ /* 0x000fe2000786c0ff */
[----:B------:R-:W-:Y:S01]  /*3f10*/  FADD.FTZ R176, R21, -R142 ;  /* 0x8000008e15b07221 */ /* 0x000fe20000010000 */
[----:B------:R-:W-:Y:S01]  /*3f20*/  ISETP.GE.U32.AND P5, PT, R17, 0x1000000, PT ;  /* 0x010000001100780c */ /* 0x000fe20003fa6070 */
[C---:B-----5:R-:W-:Y:S01]  /*3f30*/  FMUL.FTZ R141, R171.reuse, R140 ;  /* 0x0000008cab8d7220 */ /* 0x060fe20000410000 */
[----:B------:R-:W-:Y:S02]  /*3f40*/  HFMA2 R140, -RZ, RZ, 0, 0 ;  /* 0x00000000ff8c7431 */ /* 0x000fe400000001ff */
[----:B------:R-:W-:Y:S01]  /*3f50*/  FMUL.FTZ R143, R171, R176 ;  /* 0x000000b0ab8f7220 */ /* 0x000fe20000410000 */
[----:B------:R-:W-:Y:S01]  /*3f60*/  FFMA.FTZ R176, R158, R173, R172 ;  /* 0x000000ad9eb07223 */ /* 0x000fe200000100ac */
[----:B------:R-:W-:Y:S01]  /*3f70*/  FMUL.FTZ R141, R141, R170 ;  /* 0x000000aa8d8d7220 */ /* 0x000fe20000410000 */
[----:B------:R-:W-:-:S02]  /*3f80*/  @P4 HADD2.F32 R142, -RZ, R196.H0_H0 ;  /* 0x200000c4ff8e4230 */ /* 0x000fc40000004100 */
[----:B------:R-:W-:Y:S01]  /*3f90*/  FMUL.FTZ R143, R143, R170 ;  /* 0x000000aa8f8f7220 */ /* 0x000fe20000410000 */
[----:B------:R-:W-:Y:S01]  /*3fa0*/  FMUL.FTZ R141, R141, UR14 ;  /* 0x0000000e8d8d7c20 */ /* 0x000fe20008410000 */
[----:B------:R-:W-:Y:S02]  /*3fb0*/  FADD.FTZ R176, R163, -R176 ;  /* 0x800000b0a3b07221 */ /* 0x000fe40000010000 */
[----:B------:R-:W-:Y:S01]  /*3fc0*/  FMUL.FTZ R202, R143, UR14 ;  /* 0x0000000e8fca7c20 */ /* 0x000fe20008410000 */
[----:B------:R-:W-:Y:S01]  /*3fd0*/  @P4 FMUL.FTZ R140, R141, R142 ;  /* 0x0000008e8d8c4220 */ /* 0x000fe20000410000 */
[----:B------:R-:W-:Y:S01]  /*3fe0*/  FADD.FTZ R142, R152, -R177 ;  /* 0x800000b1988e7221 */ /* 0x000fe20000010000 */
[----:B------:R-:W-:Y:S01]  /*3ff0*/  FMUL.FTZ R136, R136, R141 ;  /* 0x0000008d88887220 */ /* 0x000fe20000410000 */
[----:B------:R-:W-:Y:S01]  /*4000*/  FMUL.FTZ R177, R171, R176 ;  /* 0x000000b0abb17220 */ /* 0x000fe20000410000 */
[----:B------:R-:W-:Y:S01]  /*4010*/  FMUL.FTZ R141, R137, R202 ;  /* 0x000000ca898d7220 */ /* 0x000fe20000410000 */
[----:B------:R-:W-:-:S02]  /*4020*/  FMUL.FTZ R143, R171, R142 ;  /* 0x0000008eab8f7220 */ /* 0x000fc40000410000 */
[----:B------:R-:W-:Y:S01]  /*4030*/  FSEL R137, R136, RZ, P4 ;  /* 0x000000ff88897208 */ /* 0x000fe20002000000 */
[-C--:B------:R-:W-:Y:S01]  /*4040*/  FMUL.FTZ R136, R177, R170.reuse ;  /* 0x000000aab1887220 */ /* 0x080fe20000410000 */
[----:B------:R-:W-:Y:S01]  /*4050*/  FMUL.FTZ R143, R143, R170 ;  /* 0x000000aa8f8f7220 */ /* 0x000fe20000410000 */
[----:B------:R-:W-:Y:S02]  /*4060*/  LOP3.LUT P4, RZ, R17, 0xff0000, RZ, 0xc0, !PT ;  /* 0x00ff000011ff7812 */ /* 0x000fe4000788c0ff */
[----:B------:R-:W-:Y:S01]  /*4070*/  FMUL.FTZ R136, R136, UR14 ;  /* 0x0000000e88887c20 */ /* 0x000fe20008410000 */
[----:B------:R-:W-:Y:S01]  /*4080*/  FMUL.FTZ R177, R143, UR14 ;  /* 0x0000000e8fb17c20 */ /* 0x000fe20008410000 */
[----:B------:R-:W-:Y:S01]  /*4090*/  FSEL R178, R141, RZ, P3 ;  /* 0x000000ff8db27208 */ /* 0x000fe20001800000 */
[----:B------:R-:W-:Y:S01]  /*40a0*/  FADD.FTZ R176, R72, R137 ;  /* 0x0000008948b07221 */ /* 0x000fe20000010000 */
[----:B------:R-:W-:Y:S01]  /*40b0*/  FMUL.FTZ R139, R139, R136 ;  /* 0x000000888b8b7220 */ /* 0x000fe20000410000 */
[----:B------:R-:W-:Y:S01]  /*40c0*/  FMUL.FTZ R138, R138, R177 ;  /* 0x000000b18a8a7220 */ /* 0x000fe20000410000 */
[----:B------:R-:W-:Y:S01]  /*40d0*/  CS2R R142, SRZ ;  /* 0x00000000008e7805 */ /* 0x000fe2000001ff00 */
[----:B------:R-:W-:Y:S01]  /*40e0*/  FADD.FTZ R178, R73, R178 ;  /* 0x000000b249b27221 */ /* 0x000fe20000010000 */
[----:B------:R-:W-:Y:S01]  /*40f0*/  @P3 HADD2.F32 R73, -RZ, R196.H1_H1 ;  /* 0x300000c4ff493230 */ /* 0x000fe20000004100 */
[----:B------:R-:W-:-:S02]  /*4100*/  MOV R141, RZ ;  /* 0x000000ff008d7202 */ /* 0x000fc40000000f00 */
[----:B------:R-:W-:Y:S01]  /*4110*/  FSEL R137, R138, RZ, P4 ;  /* 0x000000ff8a897208 */ /* 0x000fe20002000000 */
[--C-:B------:R-:W-:Y:S01]  /*4120*/  @P4 HADD2.F32 R72, -RZ, R197.reuse.H0_H0 ;  /* 0x200000c5ff484230 */ /* 0x100fe20000004100 */
[----:B------:R-:W-:Y:S01]  /*4130*/  FSEL R138, R139, RZ, P5 ;  /* 0x000000ff8b8a7208 */ /* 0x000fe20002800000 */
[----:B------:R-:W-:Y:S02]  /*4140*/  @P5 HADD2.F32 R139, -RZ, R197.H1_H1 ;  /* 0x300000c5ff8b5230 */ /* 0x000fe40000004100 */
[----:B------:R-:W-:Y:S01]  /*4150*/  @P3 FMUL.FTZ R141, R202, R73 ;  /* 0x00000049ca8d3220 */ /* 0x000fe20000410000 */
[----:B------:R-:W-:Y:S01]  /*4160*/  FADD.FTZ R74, R74, R137 ;  /* 0x000000894a4a7221 */ /* 0x000fe20000010000 */
[----:B------:R-:W-:Y:S01]  /*4170*/  @P4 FMUL.FTZ R142, R177, R72 ;  /* 0x00000048b18e4220 */ /* 0x000fe20000410000 */
[----:B------:R-:W-:Y:S01]  /*4180*/  FADD.FTZ R75, R75, R138 ;  /* 0x0000008a4b4b7221 */ /* 0x000fe20000010000 */
[----:B------:R-:W-:-:S07]  /*4190*/  @P5 FMUL.FTZ R143, R136, R139 ;  /* 0x0000008b888f5220 */ /* 0x000fce0000410000 */
.L_x_12173:
[----:B------:R-:W-:Y:S05]  /*41a0*/  BSYNC.RECONVERGENT B2 ;  /* 0x0000000000027941 */ /* 0x000fea0003800200 */
.L_x_12171:
        /* <DEDUP_REMOVED lines=9> */
.L_x_12170:
[----:B------:R-:W-:Y:S05]  /*4240*/  BSYNC.RECONVERGENT B1 ;  /* 0x0000000000017941 */ /* 0x000fea0003800200 */
.L_x_12169:
[----:B------:R-:W-:Y:S04]  /*4250*/  BSSY.RECONVERGENT B1, `(.L_x_12174) ;  /* 0x0000078000017945 */ /* 0x000fe80003800200 */
[----:B------:R-:W-:Y:S05]  /*4260*/  @!P1 BRA `(.L_x_12175) ;  /* 0x0000000400d89947 */ /* 0x000fea0003800000 */
[----:B0-234-:R-:W0:Y:S02]  /*4270*/  LDC.64 R136, c[0x0][0x390] ;  /* 0x0000e400ff887b82 */ /* 0x01de240000000a00 */
[----:B0-----:R-:W-:-:S06]  /*4280*/  IMAD.WIDE.U32 R136, R169, 0x10, R136 ;  /* 0x00000010a9887825 */ /* 0x001fcc00078e0088 */
[----:B------:R-:W5:Y:S01]  /*4290*/  LDG.E.128 R136, desc[UR6][R136.64] ;  /* 0x0000000688887981 */ /* 0x000f62000c1e1d00 */
[----:B------:R-:W-:Y:S01]  /*42a0*/  ISETP.NE.U32.AND P1, PT, RZ, UR12, PT ;  /* 0x0000000cff007c0c */ /* 0x000fe2000bf25070 */
[----:B------:R-:W-:Y:S03]  /*42b0*/  BSSY.RECONVERGENT B2, `(.L_x_12176) ;  /* 0x0000068000027945 */ /* 0x000fe60003800200 */
        /* <DEDUP_REMOVED lines=16> */
[----:B------:R-:W-:Y:S01]  /*43c0*/  LOP3.LUT P3, RZ, R22, 0xff00, RZ, 0xc0, !PT ;  /* 0x0000ff0016ff7812 */ /* 0x000fe2000786c0ff */
[-C--:B------:R-:W-:Y:S01]  /*43d0*/  FMUL.FTZ R142, R143, R170.reuse ;  /* 0x000000aa8f8e7220 */ /* 0x080fe20000410000 */
[----:B------:R-:W-:Y:S01]  /*43e0*/  FMUL.FTZ R140, R38, UR14 ;  /* 0x0000000e268c7c20 */ /* 0x000fe20008410000 */
[----:B------:R-:W-:Y:S01]  /*43f0*/  FMUL.FTZ R37, R37, UR14 ;  /* 0x0000000e25257c20 */ /* 0x000fe20008410000 */
[C---:B------:R-:W-:Y:S01]  /*4400*/  LOP3.LUT P2, RZ, R22.reuse, 0xff, RZ, 0xc0, !PT ;  /* 0x000000ff16ff7812 */ /* 0x040fe2000784c0ff */
[----:B------:R-:W-:Y:S01]  /*4410*/  FMUL.FTZ R176, R203, R170 ;  /* 0x000000aacbb07220 */ /* 0x000fe20000410000 */
[----:B------:R-:W-:Y:S01]  /*4420*/  FMUL.FTZ R137, R137, R140 ;  /* 0x0000008c89897220 */ /* 0x000fe20000410000 */
[----:B------:R-:W-:Y:S01]  /*4430*/  LOP3.LUT P4, RZ, R22, 0xff0000, RZ, 0xc0, !PT ;  /* 0x00ff000016ff7812 */ /* 0x000fe2000788c0ff */
[----:B------:R-:W-:Y:S01]  /*4440*/  FMUL.FTZ R136, R136, R37 ;  /* 0x0000002588887220 */ /* 0x000fe20000410000 */
[----:B------:R-:W-:Y:S01]  /*4450*/  FMUL.FTZ R179, R142, UR14 ;  /* 0x0000000e8eb37c20 */ /* 0x000fe20008410000 */
[----:B------:R-:W-:Y:S01]  /*4460*/  ISETP.GE.U32.AND P5, PT, R22, 0x1000000, PT ;  /* 0x010000001600780c */ /* 0x000fe20003fa6070 */
[----:B------:R-:W-:Y:S01]  /*4470*/  FMUL.FTZ R142, R176, UR14 ;  /* 0x0000000eb08e7c20 */ /* 0x000fe20008410000 */
[----:B------:R-:W-:-:S02]  /*4480*/  FSEL R38, R137, RZ, P3 ;  /* 0x000000ff89267208 */ /* 0x000fc40001800000 */
[----:B------:R-:W-:Y:S01]  /*4490*/  FSEL R39, R136, RZ, P2 ;  /* 0x000000ff88277208 */ /* 0x000fe20001000000 */
[----:B------:R-:W-:Y:S01]  /*44a0*/  FMUL.FTZ R139, R139, R142 ;  /* 0x0000008e8b8b7220 */ /* 0x000fe20000410000 */
[----:B------:R-:W-:Y:S01]  /*44b0*/  CS2R R136, SRZ ;  /* 0x0000000000887805 */ /* 0x000fe2000001ff00 */
[----:B------:R-:W-:Y:S01]  /*44c0*/  FADD.FTZ R177, R69, R38 ;  /* 0x0000002645b17221 */ /* 0x000fe20000010000 */
[----:B------:R-:W-:Y:S01]  /*44d0*/  FMUL.FTZ R38, R138, R179 ;  /* 0x000000b38a267220 */ /* 0x000fe20000410000 */
[----:B------:R-:W-:Y:S01]  /*44e0*/  FADD.FTZ R176, R68, R39 ;  /* 0x0000002744b07221 */ /* 0x000fe20000010000 */
[----:B------:R-:W-:Y:S02]  /*44f0*/  HFMA2 R138, -RZ, RZ, 0, 0 ;  /* 0x00000000ff8a7431 */ /* 0x000fe400000001ff */
[--C-:B------:R-:W-:Y:S01]  /*4500*/  @P3 HADD2.F32 R39, -RZ, R198.reuse.H1_H1 ;  /* 0x300000c6ff273230 */ /* 0x100fe20000004100 */
[----:B------:R-:W-:Y:S01]  /*4510*/  FSEL R178, R139, RZ, P5 ;  /* 0x000000ff8bb27208 */ /* 0x000fe20002800000 */
[----:B------:R-:W-:Y:S01]  /*4520*/  @P4 HADD2.F32 R68, -RZ, R199.H0_H0 ;  /* 0x200000c7ff444230 */ /* 0x000fe20000004100 */
[----:B------:R-:W-:Y:S01]  /*4530*/  FSEL R69, R38, RZ, P4 ;  /* 0x000000ff26457208 */ /* 0x000fe20002000000 */
[----:B------:R-:W-:-:S02]  /*4540*/  @P2 HADD2.F32 R38, -RZ, R198.H0_H0 ;  /* 0x200000c6ff262230 */ /* 0x000fc40000004100 */
[----:B------:R-:W-:Y:S01]  /*4550*/  @P3 FMUL.FTZ R137, R140, R39 ;  /* 0x000000278c893220 */ /* 0x000fe20000410000 */
[----:B------:R-:W-:Y:S01]  /*4560*/  FADD.FTZ R71, R71, R178 ;  /* 0x000000b247477221 */ /* 0x000fe20000010000 */
[----:B------:R-:W-:Y:S01]  /*4570*/  @P4 FMUL.FTZ R138, R179, R68 ;  /* 0x00000044b38a4220 */ /* 0x000fe20000410000 */
[----:B------:R-:W-:Y:S01]  /*4580*/  FADD.FTZ R70, R70, R69 ;  /* 0x0000004546467221 */ /* 0x000fe20000010000 */
[----:B------:R-:W-:Y:S01]  /*4590*/  @P2 FMUL.FTZ R136, R37, R38 ;  /* 0x0000002625882220 */ /* 0x000fe20000410000 */
[----:B------:R-:W-:Y:S02]  /*45a0*/  MOV R139, RZ ;  /* 0x000000ff008b7202 */ /* 0x000fe40000000f00 */
        /* <DEDUP_REMOVED lines=10> */
.L_x_12177:
[-CC-:B------:R-:W-:Y:S01]  /*4650*/  FFMA.FTZ R141, R25, R173.reuse, R172.reuse ;  /* 0x000000ad198d7223 */ /* 0x180fe200000100ac */
[-CC-:B------:R-:W-:Y:S01]  /*4660*/  FFMA.FTZ R142, R26, R173.reuse, R172.reuse ;  /* 0x000000ad1a8e7223 */ /* 0x180fe200000100ac */
[-C--:B------:R-:W-:Y:S01]  /*4670*/  FFMA.FTZ R143, R29, R173.reuse, R172 ;  /* 0x000000ad1d8f7223 */ /* 0x080fe200000100ac */
[----:B------:R-:W-:Y:S01]  /*4680*/  LOP3.LUT P2, RZ, R22, 0xff, RZ, 0xc0, !PT ;  /* 0x000000ff16ff7812 */ /* 0x000fe2000784c0ff */
[----:B------:R-:W-:Y:S01]  /*4690*/  FADD.FTZ R140, R24, -R141 ;  /* 0x8000008d188c7221 */ /* 0x000fe20000010000 */
[----:B------:R-:W-:Y:S01]  /*46a0*/  FADD.FTZ R142, R27, -R142 ;  /* 0x8000008e1b8e7221 */ /* 0x000fe20000010000 */
[----:B------:R-:W-:Y:S01]  /*46b0*/  FADD.FTZ R176, R150, -R143 ;  /* 0x8000008f96b07221 */ /* 0x000fe20000010000 */
[----:B------:R-:W-:Y:S01]  /*46c0*/  LOP3.LUT P3, RZ, R22, 0xff00, RZ, 0xc0, !PT ;  /* 0x0000ff0016ff7812 */ /* 0x000fe2000786c0ff */
[C---:B-----5:R-:W-:Y:S01]  /*46d0*/  FMUL.FTZ R141, R171.reuse, R140 ;  /* 0x0000008cab8d7220 */ /* 0x060fe20000410000 */
[C---:B------:R-:W-:Y:S01]  /*46e0*/  FMUL.FTZ R143, R171.reuse, R142 ;  /* 0x0000008eab8f7220 */ /* 0x040fe20000410000 */
[----:B------:R-:W-:Y:S01]  /*46f0*/  FMUL.FTZ R177, R171, R176 ;  /* 0x000000b0abb17220 */ /* 0x000fe20000410000 */
[----:B------:R-:W-:Y:S01]  /*4700*/  FFMA.FTZ R140, R156, R173, R172 ;  /* 0x000000ad9c8c7223 */ /* 0x000fe200000100ac */
[-C--:B------:R-:W-:Y:S01]  /*4710*/  FMUL.FTZ R141, R141, R170.reuse ;  /* 0x000000aa8d8d7220 */ /* 0x080fe20000410000 */
[-C--:B------:R-:W-:Y:S01]  /*4720*/  FMUL.FTZ R143, R143, R170.reuse ;  /* 0x000000aa8f8f7220 */ /* 0x080fe20000410000 */
[----:B------:R-:W-:Y:S01]  /*4730*/  FMUL.FTZ R177, R177, R170 ;  /* 0x000000aab1b17220 */ /* 0x000fe20000410000 */
[----:B------:R-:W-:Y:S01]  /*4740*/  FADD.FTZ R142, R161, -R140 ;  /* 0x8000008ca18e7221 */ /* 0x000fe20000010000 */
[----:B------:R-:W-:Y:S01]  /*4750*/  FMUL.FTZ R141, R141, UR14 ;  /* 0x0000000e8d8d7c20 */ /* 0x000fe20008410000 */
[----:B------:R-:W-:Y:S01]  /*4760*/  FMUL.FTZ R140, R143, UR14 ;  /* 0x0000000e8f8c7c20 */ /* 0x000fe20008410000 */
[----:B------:R-:W-:Y:S01]  /*4770*/  FMUL.FTZ R143, R177, UR14 ;  /* 0x0000000eb18f7c20 */ /* 0x000fe20008410000 */
[----:B------:R-:W-:Y:S01]  /*4780*/  FMUL.FTZ R177, R171, R142 ;  /* 0x0000008eabb17220 */ /* 0x000fe20000410000 */
[----:B------:R-:W-:Y:S01]  /*4790*/  FMUL.FTZ R136, R136, R141 ;  /* 0x0000008d88887220 */ /* 0x000fe20000410000 */
[----:B------:R-:W-:Y:S01]  /*47a0*/  FMUL.FTZ R142, R137, R140 ;  /* 0x0000008c898e7220 */ /* 0x000fe20000410000 */
[C---:B------:R-:W-:Y:S01]  /*47b0*/  LOP3.LUT P4, RZ, R22.reuse, 0xff0000, RZ, 0xc0, !PT ;  /* 0x00ff000016ff7812 */ /* 0x040fe2000788c0ff */
[----:B------:R-:W-:Y:S01]  /*47c0*/  FMUL.FTZ R177, R177, R170 ;  /* 0x000000aab1b17220 */ /* 0x000fe20000410000 */
[----:B------:R-:W-:Y:S01]  /*47d0*/  ISETP.GE.U32.AND P5, PT, R22, 0x1000000, PT ;  /* 0x010000001600780c */ /* 0x000fe20003fa6070 */
[----:B------:R-:W-:Y:S01]  /*47e0*/  FMUL.FTZ R138, R138, R143 ;  /* 0x0000008f8a8a7220 */ /* 0x000fe20000410000 */
[----:B------:R-:W-:Y:S01]  /*47f0*/  FSEL R137, R136, RZ, P2 ;  /* 0x000000ff88897208 */ /* 0x000fe20001000000 */
[----:B------:R-:W-:Y:S01]  /*4800*/  FMUL.FTZ R178, R177, UR14 ;  /* 0x0000000eb1b27c20 */ /* 0x000fe20008410000 */
[----:B------:R-:W-:-:S02]  /*4810*/  FSEL R142, R142, RZ, P3 ;  /* 0x000000ff8e8e7208 */ /* 0x000fc40001800000 */
[----:B------:R-:W-:Y:S01]  /*4820*/  FSEL R179, R138, RZ, P4 ;  /* 0x000000ff8ab37208 */ /* 0x000fe20002000000 */
[----:B------:R-:W-:Y:S01]  /*4830*/  FADD.FTZ R176, R68, R137 ;  /* 0x0000008944b07221 */ /* 0x000fe20000010000 */
[----:B------:R-:W-:Y:S01]  /*4840*/  FMUL.FTZ R68, R139, R178 ;  /* 0x000000b28b447220 */ /* 0x000fe20000410000 */
[----:B------:R-:W-:Y:S01]  /*4850*/  FADD.FTZ R177, R69, R142 ;  /* 0x0000008e45b17221 */ /* 0x000fe20000010000 */
[--C-:B------:R-:W-:Y:S02]  /*4860*/  @P3 HADD2.F32 R69, -RZ, R198.reuse.H1_H1 ;  /* 0x300000c6ff453230 */ /* 0x100fe40000004100 */
[----:B------:R-:W-:Y:S01]  /*4870*/  FADD.FTZ R70, R70, R179 ;  /* 0x000000b346467221 */ /* 0x000fe20000010000 */
[--C-:B------:R-:W-:Y:S01]  /*4880*/  @P4 HADD2.F32 R142, -RZ, R199.reuse.H0_H0 ;  /* 0x200000c7ff8e4230 */ /* 0x100fe20000004100 */
[----:B------:R-:W-:Y:S01]  /*4890*/  FSEL R202, R68, RZ, P5 ;  /* 0x000000ff44ca7208 */ /* 0x000fe20002800000 */
[----:B------:R-:W-:Y:S01]  /*48a0*/  @P2 HADD2.F32 R68, -RZ, R198.H0_H0 ;  /* 0x200000c6ff442230 */ /* 0x000fe20000004100 */
[----:B------:R-:W-:Y:S01]  /*48b0*/  CS2R R136, SRZ ;  /* 0x0000000000887805 */ /* 0x000fe2000001ff00 */
[----:B------:R-:W-:Y:S01]  /*48c0*/  @P5 HADD2.F32 R179, -RZ, R199.H1_H1 ;  /* 0x300000c7ffb35230 */ /* 0x000fe20000004100 */
[----:B------:R-:W-:Y:S01]  /*48d0*/  CS2R R138, SRZ ;  /* 0x00000000008a7805 */ /* 0x000fe2000001ff00 */
[----:B------:R-:W-:Y:S01]  /*48e0*/  FADD.FTZ R71, R71, R202 ;  /* 0x000000ca47477221 */ /* 0x000fe20000010000 */
[----:B------:R-:W-:Y:S01]  /*48f0*/  @P2 FMUL.FTZ R136, R141, R68 ;  /* 0x000000448d882220 */ /* 0x000fe20000410000 */
[----:B------:R-:W-:Y:S01]  /*4900*/  @P3 FMUL.FTZ R137, R140, R69 ;  /* 0x000000458c893220 */ /* 0x000fe20000410000 */
[----:B------:R-:W-:Y:S01]  /*4910*/  @P4 FMUL.FTZ R138, R143, R142 ;  /* 0x0000008e8f8a4220 */ /* 0x000fe20000410000 */
[----:B------:R-:W-:-:S07]  /*4920*/  @P5 FMUL.FTZ R139, R178, R179 ;  /* 0x000000b3b28b5220 */ /* 0x000fce0000410000 */
.L_x_12178:
[----:B------:R-:W-:Y:S05]  /*4930*/  BSYNC.RECONVERGENT B2 ;  /* 0x0000000000027941 */ /* 0x000fea0003800200 */
.L_x_12176:
        /* <DEDUP_REMOVED lines=9> */
.L_x_12175:
[----:B------:R-:W-:Y:S05]  /*49d0*/  BSYNC.RECONVERGENT B1 ;  /* 0x0000000000017941 */ /* 0x000fea0003800200 */
.L_x_12174:
        /* <DEDUP_REMOVED lines=16> */
[C---:B-----5:R-:W-:Y:S01]  /*4ae0*/  FMUL.FTZ R36, R171.reuse, R36 ;  /* 0x00000024ab247220 */ /* 0x060fe20000410000 */
[----:B------:R-:W-:Y:S01]  /*4af0*/  FMUL.FTZ R37, R171, R38 ;  /* 0x00000026ab257220 */ /* 0x000fe20000410000 */
[----:B------:R-:W-:Y:S01]  /*4b00*/  FADD.FTZ R38, R34, -R39 ;  /* 0x8000002722267221 */ /* 0x000fe20000010000 */
[----:B------:R-:W-:Y:S01]  /*4b10*/  LOP3.LUT P2, RZ, R28, 0xff00, RZ, 0xc0, !PT ;  /* 0x0000ff001cff7812 */ /* 0x000fe2000784c0ff */
[-C--:B------:R-:W-:Y:S01]  /*4b20*/  FMUL.FTZ R39, R36, R170.reuse ;  /* 0x000000aa24277220 */ /* 0x080fe20000410000 */
[----:B------:R-:W-:Y:S01]  /*4b30*/  FMUL.FTZ R140, R37, R170 ;  /* 0x000000aa258c7220 */ /* 0x000fe20000410000 */
[----:B------:R-:W-:Y:S01]  /*4b40*/  FMUL.FTZ R38, R171, R38 ;  /* 0x00000026ab267220 */ /* 0x000fe20000410000 */
[----:B------:R-:W-:Y:S01]  /*4b50*/  LOP3.LUT P3, RZ, R28, 0xff0000, RZ, 0xc0, !PT ;  /* 0x00ff00001cff7812 */ /* 0x000fe2000786c0ff */
[----:B------:R-:W-:Y:S01]  /*4b60*/  FMUL.FTZ R141, R39, UR14 ;  /* 0x0000000e278d7c20 */ /* 0x000fe20008410000 */
[----:B------:R-:W-:Y:S01]  /*4b70*/  FMUL.FTZ R140, R140, UR14 ;  /* 0x0000000e8c8c7c20 */ /* 0x000fe20008410000 */
[----:B------:R-:W-:Y:S01]  /*4b80*/  FMUL.FTZ R39, R171, R172 ;  /* 0x000000acab277220 */ /* 0x000fe20000410000 */
[----:B------:R-:W-:Y:S01]  /*4b90*/  FMUL.FTZ R143, R38, R170 ;  /* 0x000000aa268f7220 */ /* 0x000fe20000410000 */
[----:B------:R-:W-:Y:S01]  /*4ba0*/  FMUL.FTZ R136, R136, R141 ;  /* 0x0000008d88887220 */ /* 0x000fe20000410000 */
[----:B------:R-:W-:Y:S01]  /*4bb0*/  FMUL.FTZ R142, R137, R140 ;  /* 0x0000008c898e7220 */ /* 0x000fe20000410000 */
[----:B------:R-:W-:Y:S01]  /*4bc0*/  FMUL.FTZ R170, R39, R170 ;  /* 0x000000aa27aa7220 */ /* 0x000fe20000410000 */
[----:B------:R-:W-:Y:S01]  /*4bd0*/  FMUL.FTZ R143, R143, UR14 ;  /* 0x0000000e8f8f7c20 */ /* 0x000fe20008410000 */
[----:B------:R-:W-:-:S02]  /*4be0*/  ISETP.GE.U32.AND P4, PT, R28, 0x1000000, PT ;  /* 0x010000001c00780c */ /* 0x000fc40003f86070 */
[----:B------:R-:W-:Y:S01]  /*4bf0*/  FSEL R137, R136, RZ, P1 ;  /* 0x000000ff88897208 */ /* 0x000fe20000800000 */
[----:B------:R-:W-:Y:S01]  /*4c00*/  FMUL.FTZ R178, R170, UR14 ;  /* 0x0000000eaab27c20 */ /* 0x000fe20008410000 */
[----:B------:R-:W-:-:S03]  /*4c10*/  FSEL R142, R142, RZ, P2 ;  /* 0x000000ff8e8e7208 */ /* 0x000fc60001000000 */
[----:B------:R-:W-:Y:S01]  /*4c20*/  FADD.FTZ R170, R64, R137 ;  /* 0x0000008940aa7221 */ /* 0x000fe20000010000 */
[----:B------:R-:W-:Y:S01]  /*4c30*/  FMUL.FTZ R64, R138, R143 ;  /* 0x0000008f8a407220 */ /* 0x000fe20000410000 */
[----:B------:R-:W-:Y:S01]  /*4c40*/  FADD.FTZ R171, R65, R142 ;  /* 0x0000008e41ab7221 */ /* 0x000fe20000010000 */
[----:B------:R-:W-:Y:S01]  /*4c50*/  FMUL.FTZ R65, R139, R178 ;  /* 0x000000b28b417220 */ /* 0x000fe20000410000 */
[----:B------:R-:W-:Y:S02]  /*4c60*/  HFMA2 R138, -RZ, RZ, 0, 0 ;  /* 0x00000000ff8a7431 */ /* 0x000fe400000001ff */
[----:B------:R-:W-:Y:S01]  /*4c70*/  @P3 HADD2.F32 R142, -RZ, R201.H0_H0 ;  /* 0x200000c9ff8e3230 */ /* 0x000fe20000004100 */
[----:B------:R-:W-:Y:S01]  /*4c80*/  FSEL R139, R64, RZ, P3 ;  /* 0x000000ff408b7208 */ /* 0x000fe20001800000 */
[--C-:B------:R-:W-:Y:S01]  /*4c90*/  @P1 HADD2.F32 R64, -RZ, R200.reuse.H0_H0 ;  /* 0x200000c8ff401230 */ /* 0x100fe20000004100 */
[----:B------:R-:W-:Y:S01]  /*4ca0*/  FSEL R176, R65, RZ, P4 ;  /* 0x000000ff41b07208 */ /* 0x000fe20002000000 */
[----:B------:R-:W-:Y:S01]  /*4cb0*/  @P2 HADD2.F32 R65, -RZ, R200.H1_H1 ;  /* 0x300000c8ff412230 */ /* 0x000fe20000004100 */
[----:B------:R-:W-:Y:S01]  /*4cc0*/  CS2R R136, SRZ ;  /* 0x0000000000887805 */ /* 0x000fe2000001ff00 */
[----:B------:R-:W-:Y:S01]  /*4cd0*/  FADD.FTZ R172, R66, R139 ;  /* 0x0000008b42ac7221 */ /* 0x000fe20000010000 */
[----:B------:R-:W-:Y:S01]  /*4ce0*/  @P1 FMUL.FTZ R136, R141, R64 ;  /* 0x000000408d881220 */ /* 0x000fe20000410000 */
[----:B------:R-:W-:Y:S01]  /*4cf0*/  FADD.FTZ R176, R67, R176 ;  /* 0x000000b043b07221 */ /* 0x000fe20000010000 */
[----:B------:R-:W-:Y:S01]  /*4d00*/  @P2 FMUL.FTZ R137, R140, R65 ;  /* 0x000000418c892220 */ /* 0x000fe20000410000 */
[----:B------:R-:W-:Y:S01]  /*4d10*/  @P3 FMUL.FTZ R138, R143, R142 ;  /* 0x0000008e8f8a3220 */ /* 0x000fe20000410000 */
[----:B------:R-:W-:Y:S01]  /*4d20*/  MOV R139, RZ ;  /* 0x000000ff008b7202 */ /* 0x000fe20000000f00 */
[----:B------:R-:W-:Y:S06]  /*4d30*/  @!P4 BRA `(.L_x_12182) ;  /* 0x0000000000c4c947 */ /* 0x000fec0003800000 */
[----:B------:R-:W-:-:S05]  /*4d40*/  HADD2.F32 R139, -RZ, R201.H1_H1 ;  /* 0x300000c9ff8b7230 */ /* 0x000fca0000004100 */
[----:B------:R-:W-:Y:S01]  /*4d50*/  FMUL.FTZ R139, R178, R139 ;  /* 0x0000008bb28b7220 */ /* 0x000fe20000410000 */
[----:B------:R-:W-:Y:S06]  /*4d60*/  BRA `(.L_x_12182) ;  /* 0x0000000000b87947 */ /* 0x000fec0003800000 */
.L_x_12181:
        /* <DEDUP_REMOVED lines=15> */
[C---:B------:R-:W-:Y:S01]  /*4e60*/  LOP3.LUT P1, RZ, R28.reuse, 0xff, RZ, 0xc0, !PT ;  /* 0x000000ff1cff7812 */ /* 0x040fe2000782c0ff */
[----:B------:R-:W-:Y:S01]  /*4e70*/  FMUL.FTZ R141, R141, UR14 ;  /* 0x0000000e8d8d7c20 */ /* 0x000fe20008410000 */
[----:B------:R-:W-:Y:S01]  /*4e80*/  FMUL.FTZ R140, R143, UR14 ;  /* 0x0000000e8f8c7c20 */ /* 0x000fe20008410000 */
[----:B------:R-:W-:Y:S01]  /*4e90*/  FMUL.FTZ R173, R173, UR14 ;  /* 0x0000000eadad7c20 */ /* 0x000fe20008410000 */
[----:B------:R-:W-:Y:S01]  /*4ea0*/  LOP3.LUT P2, RZ, R28, 0xff00, RZ, 0xc0, !PT ;  /* 0x0000ff001cff7812 */ /* 0x000fe2000784c0ff */
[----:B------:R-:W-:Y:S01]  /*4eb0*/  FMUL.FTZ R136, R136, R141 ;  /* 0x0000008d88887220 */ /* 0x000fe20000410000 */
[C---:B------:R-:W-:Y:S01]  /*4ec0*/  LOP3.LUT P3, RZ, R28.reuse, 0xff0000, RZ, 0xc0, !PT ;  /* 0x00ff00001cff7812 */ /* 0x040fe2000786c0ff */
[----:B------:R-:W-:Y:S01]  /*4ed0*/  FMUL.FTZ R171, R171, R170 ;  /* 0x000000aaabab7220 */ /* 0x000fe20000410000 */
[----:B------:R-:W-:Y:S01]  /*4ee0*/  ISETP.GE.U32.AND P4, PT, R28, 0x1000000, PT ;  /* 0x010000001c00780c */ /* 0x000fe20003f86070 */
[----:B------:R-:W-:Y:S01]  /*4ef0*/  FMUL.FTZ R142, R137, R140 ;  /* 0x0000008c898e7220 */ /* 0x000fe20000410000 */
[----:B------:R-:W-:Y:S01]  /*4f00*/  FMUL.FTZ R138, R138, R173 ;  /* 0x000000ad8a8a7220 */ /* 0x000fe20000410000 */
[----:B------:R-:W-:Y:S01]  /*4f10*/  FSEL R137, R136, RZ, P1 ;  /* 0x000000ff88897208 */ /* 0x000fe20000800000 */
[----:B------:R-:W-:-:S02]  /*4f20*/  FMUL.FTZ R178, R171, UR14 ;  /* 0x0000000eabb27c20 */ /* 0x000fc40008410000 */
[----:B------:R-:W-:Y:S02]  /*4f30*/  FSEL R142, R142, RZ, P2 ;  /* 0x000000ff8e8e7208 */ /* 0x000fe40001000000 */
[----:B------:R-:W-:Y:S01]  /*4f40*/  FSEL R143, R138, RZ, P3 ;  /* 0x000000ff8a8f7208 */ /* 0x000fe20001800000 */
[----:B------:R-:W-:Y:S01]  /*4f50*/  FADD.FTZ R170, R64, R137 ;  /* 0x0000008940aa7221 */ /* 0x000fe20000010000 */
[----:B------:R-:W-:Y:S01]  /*4f60*/  FMUL.FTZ R64, R139, R178 ;  /* 0x000000b28b407220 */ /* 0x000fe20000410000 */
[----:B------:R-:W-:Y:S01]  /*4f70*/  FADD.FTZ R171, R65, R142 ;  /* 0x0000008e41ab7221 */ /* 0x000fe20000010000 */
[--C-:B------:R-:W-:Y:S02]  /*4f80*/  @P2 HADD2.F32 R65, -RZ, R200.reuse.H1_H1 ;  /* 0x300000c8ff412230 */ /* 0x100fe40000004100 */
[----:B------:R-:W-:Y:S01]  /*4f90*/  FADD.FTZ R172, R66, R143 ;  /* 0x0000008f42ac7221 */ /* 0x000fe20000010000 */
[----:B------:R-:W-:Y:S01]  /*4fa0*/  @P1 HADD2.F32 R66, -RZ, R200.H0_H0 ;  /* 0x200000c8ff421230 */ /* 0x000fe20000004100 */
[----:B------:R-:W-:Y:S01]  /*4fb0*/  FSEL R64, R64, RZ, P4 ;  /* 0x000000ff40407208 */ /* 0x000fe20002000000 */
[--C-:B------:R-:W-:Y:S01]  /*4fc0*/  @P3 HADD2.F32 R142, -RZ, R201.reuse.H0_H0 ;  /* 0x200000c9ff8e3230 */ /* 0x100fe20000004100 */
        /* <DEDUP_REMOVED lines=8> */
.L_x_12182:
[----:B------:R-:W-:Y:S05]  /*5050*/  BSYNC.RECONVERGENT B1 ;  /* 0x0000000000017941 */ /* 0x000fea0003800200 */
.L_x_12180:
        /* <DEDUP_REMOVED lines=11> */
.L_x_12153:
        /* <DEDUP_REMOVED lines=9> */
[----:B------:R-:W-:Y:S01]  /*51a0*/  LOP3.LUT P5, RZ, R6, 0xff, RZ, 0xc0, !PT ;  /* 0x000000ff06ff7812 */ /* 0x000fe200078ac0ff */
[-CC-:B0-----:R-:W-:Y:S01]  /*51b0*/  FFMA.FTZ R143, R148, R173.reuse, R172.reuse ;  /* 0x000000ad948f7223 */ /* 0x181fe200000100ac */
[----:B------:R-:W-:Y:S01]  /*51c0*/  FFMA.FTZ R202, R168, R173, R172 ;  /* 0x000000ada8ca7223 */ /* 0x000fe200000100ac */
[----:B------:R-:W-:-:S03]  /*51d0*/  FADD.FTZ R140, R145, -R140 ;  /* 0x8000008c918c7221 */ /* 0x000fc60000010000 */
[----:B------:R-:W-:Y:S01]  /*51e0*/  FADD.FTZ R202, R167, -R202 ;  /* 0x800000caa7ca7221 */ /* 0x000fe20000010000 */
[----:B-----5:R-:W-:Y:S01]  /*51f0*/  FFMA.FTZ R141, R171, R140, R60 ;  /* 0x0000008cab8d7223 */ /* 0x020fe2000001003c */
[----:B------:R-:W-:-:S03]  /*5200*/  HFMA2 R140, -RZ, RZ, 0, 0 ;  /* 0x00000000ff8c7431 */ /* 0x000fc600000001ff */
[----:B------:R-:W-:Y:S02]  /*5210*/  FMUL.FTZ R141, R141, R170 ;  /* 0x000000aa8d8d7220 */ /* 0x000fe40000410000 */
[----:B------:R-:W-:Y:S02]  /*5220*/  @P5 HADD2.F32 R176, -RZ, R190.H0_H0 ;  /* 0x200000beffb05230 */ /* 0x000fe40000004100 */
[----:B------:R-:W-:-:S04]  /*5230*/  FMUL.FTZ R141, R141, UR14 ;  /* 0x0000000e8d8d7c20 */ /* 0x000fc80008410000 */
[-C--:B------:R-:W-:Y:S01]  /*5240*/  @P5 FMUL.FTZ R140, R176, R141.reuse ;  /* 0x0000008db08c5220 */ /* 0x080fe20000410000 */
[----:B--2---:R-:W-:Y:S01]  /*5250*/  FMUL.FTZ R142, R136, R141 ;  /* 0x0000008d888e7220 */ /* 0x004fe20000410000 */
[----:B------:R-:W-:-:S04]  /*5260*/  FADD.FTZ R136, R146, -R143 ;  /* 0x8000008f92887221 */ /* 0x000fc80000010000 */
[----:B------:R-:W-:Y:S01]  /*5270*/  FSEL R177, R142, RZ, P5 ;  /* 0x000000ff8eb17208 */ /* 0x000fe20002800000 */
[----:B------:R-:W-:Y:S01]  /*5280*/  FFMA.FTZ R141, R171, R136, R61 ;  /* 0x00000088ab8d7223 */ /* 0x000fe2000001003d */
[----:B------:R-:W-:Y:S01]  /*5290*/  LOP3.LUT P5, RZ, R6, 0xff00, RZ, 0xc0, !PT ;  /* 0x0000ff0006ff7812 */ /* 0x000fe200078ac0ff */
[----:B------:R-:W-:Y:S02]  /*52a0*/  FFMA.FTZ R142, R157, R173, R172 ;  /* 0x000000ad9d8e7223 */ /* 0x000fe400000100ac */
[----:B------:R-:W-:Y:S01]  /*52b0*/  FMUL.FTZ R141, R141, R170 ;  /* 0x000000aa8d8d7220 */ /* 0x000fe20000410000 */
[----:B------:R-:W-:Y:S01]  /*52c0*/  FADD.FTZ R84, R84, R177 ;  /* 0x000000b154547221 */ /* 0x000fe20000010000 */
[----:B------:R-:W-:Y:S02]  /*52d0*/  FADD.FTZ R142, R155, -R142 ;  /* 0x8000008e9b8e7221 */ /* 0x000fe40000010000 */
[----:B------:R-:W-:Y:S01]  /*52e0*/  FMUL.FTZ R136, R141, UR14 ;  /* 0x0000000e8d887c20 */ /* 0x000fe20008410000 */
[----:B------:R-:W-:-:S03]  /*52f0*/  MOV R141, RZ ;  /* 0x000000ff008d7202 */ /* 0x000fc60000000f00 */
[----:B------:R-:W-:Y:S02]  /*5300*/  FMUL.FTZ R137, R137, R136 ;  /* 0x0000008889897220 */ /* 0x000fe40000410000 */
[----:B------:R-:W-:-:S03]  /*5310*/  @P5 HADD2.F32 R143, -RZ, R190.H1_H1 ;  /* 0x300000beff8f5230 */ /* 0x000fc60000004100 */
[----:B------:R-:W-:Y:S01]  /*5320*/  FSEL R176, R137, RZ, P5 ;  /* 0x000000ff89b07208 */ /* 0x000fe20002800000 */
[----:B------:R-:W-:Y:S01]  /*5330*/  FFMA.FTZ R137, R171, R142, R62 ;  /* 0x0000008eab897223 */ /* 0x000fe2000001003e */
[----:B------:R-:W-:Y:S01]  /*5340*/  @P5 FMUL.FTZ R141, R143, R136 ;  /* 0x000000888f8d5220 */ /* 0x000fe20000410000 */
[----:B------:R-:W-:Y:S01]  /*5350*/  LOP3.LUT P5, RZ, R6, 0xff0000, RZ, 0xc0, !PT ;  /* 0x00ff000006ff7812 */ /* 0x000fe200078ac0ff */
[----:B------:R-:W-:Y:S02]  /*5360*/  HFMA2 R142, -RZ, RZ, 0, 0 ;  /* 0x00000000ff8e7431 */ /* 0x000fe400000001ff */
[----:B------:R-:W-:Y:S01]  /*5370*/  FMUL.FTZ R137, R137, R170 ;  /* 0x000000aa89897220 */ /* 0x000fe20000410000 */
[----:B------:R-:W-:-:S03]  /*5380*/  FADD.FTZ R85, R85, R176 ;  /* 0x000000b055557221 */ /* 0x000fc60000010000 */
[----:B------:R-:W-:Y:S02]  /*5390*/  FMUL.FTZ R143, R137, UR14 ;  /* 0x0000000e898f7c20 */ /* 0x000fe40008410000 */
[----:B------:R-:W0:Y:S02]  /*53a0*/  LDC.64 R136, c[0x0][0x468] ;  /* 0x00011a00ff887b82 */ /* 0x000e240000000a00 */
[----:B------:R-:W-:Y:S02]  /*53b0*/  FMUL.FTZ R138, R138, R143 ;  /* 0x0000008f8a8a7220 */ /* 0x000fe40000410000 */
[----:B------:R-:W-:-:S03]  /*53c0*/  @P5 HADD2.F32 R178, -RZ, R191.H0_H0 ;  /* 0x200000bfffb25230 */ /* 0x000fc60000004100 */
[----:B------:R-:W-:Y:S02]  /*53d0*/  FSEL R179, R138, RZ, P5 ;  /* 0x000000ff8ab37208 */ /* 0x000fe40002800000 */
[----:B------:R-:W-:Y:S01]  /*53e0*/  @P5 FMUL.FTZ R142, R178, R143 ;  /* 0x0000008fb28e5220 */ /* 0x000fe20000410000 */
[----:B------:R-:W-:Y:S01]  /*53f0*/  ISETP.GE.U32.AND P5, PT, R6, 0x1000000, PT ;  /* 0x010000000600780c */ /* 0x000fe20003fa6070 */
[----:B------:R-:W-:Y:S01]  /*5400*/  FFMA.FTZ R143, R171, R202, R63 ;  /* 0x000000caab8f7223 */ /* 0x000fe2000001003f */
[----:B------:R-:W-:-:S03]  /*5410*/  FADD.FTZ R86, R86, R179 ;  /* 0x000000b356567221 */ /* 0x000fc60000010000 */
[----:B------:R-:W-:Y:S01]  /*5420*/  FMUL.FTZ R138, R143, R170 ;  /* 0x000000aa8f8a7220 */ /* 0x000fe20000410000 */
[----:B------:R-:W-:-:S03]  /*5430*/  MOV R143, RZ ;  /* 0x000000ff008f7202 */ /* 0x000fc60000000f00 */
[----:B------:R-:W-:-:S04]  /*5440*/  FMUL.FTZ R138, R138, UR14 ;  /* 0x0000000e8a8a7c20 */ /* 0x000fc80008410000 */
[----:B------:R-:W-:Y:S02]  /*5450*/  @P5 HADD2.F32 R203, -RZ, R191.H1_H1 ;  /* 0x300000bfffcb5230 */ /* 0x000fe40000004100 */
[----:B------:R-:W-:Y:S01]  /*5460*/  FMUL.FTZ R139, R139, R138 ;  /* 0x0000008a8b8b7220 */ /* 0x000fe20000410000 */
[C---:B0-----:R-:W-:Y:S01]  /*5470*/  IMAD.WIDE.U32 R136, R169.reuse, 0x10, R136 ;  /* 0x00000010a9887825 */ /* 0x041fe200078e0088 */
[----:B------:R-:W-:-:S03]  /*5480*/  IADD3 R169, PT, PT, R169, 0x20, RZ ;  /* 0x00000020a9a97810 */ /* 0x000fc60007ffe0ff */
[----:B------:R-:W-:Y:S01]  /*5490*/  @P5 FMUL.FTZ R143, R203, R138 ;  /* 0x0000008acb8f5220 */ /* 0x000fe20000410000 */
[----:B------:R-:W-:-:S04]  /*54a0*/  FSEL R138, R139, RZ, P5 ;  /* 0x000000ff8b8a7208 */ /* 0x000fc80002800000 */
[----:B------:R1:W-:Y:S01]  /*54b0*/  STG.E.128 desc[UR6][R136.64], R140 ;  /* 0x0000008c88007986 */ /* 0x0003e2000c101d06 */
[----:B------:R-:W-:-:S07]  /*54c0*/  FADD.FTZ R87, R87, R138 ;  /* 0x0000008a57577221 */ /* 0x000fce0000010000 */
.L_x_12185:
[----:B------:R-:W-:Y:S05]  /*54d0*/  BSYNC.RECONVERGENT B1 ;  /* 0x0000000000017941 */ /* 0x000fea0003800200 */
.L_x_12184:
[----:B------:R-:W-:Y:S04]  /*54e0*/  BSSY.RECONVERGENT B1, `(.L_x_12186) ;  /* 0x0000037000017945 */ /* 0x000fe80003800200 */
[----:B------:R-:W-:Y:S05]  /*54f0*/  @!P4 BRA `(.L_x_12187) ;  /* 0x0000000000d4c947 */ /* 0x000fea0003800000 */
[----:B-1----:R-:W1:Y:S02]  /*5500*/  LDC.64 R136, c[0x0][0x390] ;  /* 0x0000e400ff887b82 */ /* 0x002e640000000a00 */
[----:B-1----:R-:W-:-:S06]  /*5510*/  IMAD.WIDE.U32 R136, R169, 0x10, R136 ;  /* 0x00000010a9887825 */ /* 0x002fcc00078e0088 */
[----:B------:R-:W2:Y:S01]  /*5520*/  LDG.E.128 R136, desc[UR6][R136.64] ;  /* 0x0000000688887981 */ /* 0x000ea2000c1e1d00 */
[-CC-:B------:R-:W-:Y:S01]  /*5530*/  FFMA.FTZ R141, R9, R173.reuse, R172.reuse ;  /* 0x000000ad098d7223 */ /* 0x180fe200000100ac */
[----:B------:R-:W-:Y:S01]  /*5540*/  FFMA.FTZ R140, R10, R173, R172 ;  /* 0x000000ad0a8c7223 */ /* 0x000fe200000100ac */
[----:B------:R-:W-:Y:S02]  /*5550*/  LOP3.LUT P4, RZ, R7, 0xff, RZ, 0xc0, !PT ;  /* 0x000000ff07ff7812 */ /* 0x000fe4000788c0ff */
[----:B------:R-:W-:Y:S01]  /*5560*/  FADD.FTZ R141, R8, -R141 ;  /* 0x8000008d088d7221 */ /* 0x000fe20000010000 */
[----:B------:R-:W-:Y:S01]  /*5570*/  FADD.FTZ R140, R11, -R140 ;  /* 0x8000008c0b8c7221 */ /* 0x000fe20000010000 */
[----:B------:R-:W-:Y:S02]  /*5580*/  LOP3.LUT P5, RZ, R7, 0xff00, RZ, 0xc0, !PT ;  /* 0x0000ff0007ff7812 */ /* 0x000fe400078ac0ff */
[C---:B-----5:R-:W-:Y:S01]  /*5590*/  FFMA.FTZ R141, R171.reuse, R141, R56 ;  /* 0x0000008dab8d7223 */ /* 0x060fe20000010038 */
[----:B0-----:R-:W-:-:S03]  /*55a0*/  FFMA.FTZ R143, R171, R140, R57 ;  /* 0x0000008cab8f7223 */ /* 0x001fc60000010039 */
[-C--:B------:R-:W-:Y:S01]  /*55b0*/  FMUL.FTZ R141, R141, R170.reuse ;  /* 0x000000aa8d8d7220 */ /* 0x080fe20000410000 */
[----:B------:R-:W-:Y:S02]  /*55c0*/  FMUL.FTZ R142, R143, R170 ;  /* 0x000000aa8f8e7220 */ /* 0x000fe40000410000 */
[--C-:B------:R-:W-:Y:S02]  /*55d0*/  @P4 HADD2.F32 R178, -RZ, R192.reuse.H0_H0 ;  /* 0x200000c0ffb24230 */ /* 0x100fe40000004100 */
[----:B------:R-:W-:Y:S01]  /*55e0*/  FMUL.FTZ R143, R141, UR14 ;  /* 0x0000000e8d8f7c20 */ /* 0x000fe20008410000 */
[----:B------:R-:W-:Y:S01]  /*55f0*/  FMUL.FTZ R142, R142, UR14 ;  /* 0x0000000e8e8e7c20 */ /* 0x000fe20008410000 */
[----:B------:R-:W-:Y:S01]  /*5600*/  CS2R R140, SRZ ;  /* 0x00000000008c7805 */ /* 0x000fe2000001ff00 */
[----:B------:R-:W-:Y:S02]  /*5610*/  @P5 HADD2.F32 R179, -RZ, R192.H1_H1 ;  /* 0x300000c0ffb35230 */ /* 0x000fe40000004100 */
[----:B------:R-:W-:-:S03]  /*5620*/  @P4 FMUL.FTZ R140, R178, R143 ;  /* 0x0000008fb28c4220 */ /* 0x000fc60000410000 */
[-C--:B------:R-:W-:Y:S01]  /*5630*/  @P5 FMUL.FTZ R141, R179, R142.reuse ;  /* 0x0000008eb38d5220 */ /* 0x080fe20000410000 */
[----:B--2---:R-:W-:Y:S01]  /*5640*/  FMUL.FTZ R136, R136, R143 ;  /* 0x0000008f88887220 */ /* 0x004fe20000410000 */
[----:B------:R-:W-:Y:S01]  /*5650*/  FMUL.FTZ R176, R137, R142 ;  /* 0x0000008e89b07220 */ /* 0x000fe20000410000 */
[-CC-:B------:R-:W-:Y:S01]  /*5660*/  FFMA.FTZ R142, R153, R173.reuse, R172.reuse ;  /* 0x000000ad998e7223 */ /* 0x180fe200000100ac */
[----:B------:R-:W-:Y:S02]  /*5670*/  FFMA.FTZ R143, R166, R173, R172 ;  /* 0x000000ada68f7223 */ /* 0x000fe400000100ac */
[----:B------:R-:W-:Y:S01]  /*5680*/  FSEL R177, R136, RZ, P4 ;  /* 0x000000ff88b17208 */ /* 0x000fe20002000000 */
[----:B------:R-:W-:Y:S01]  /*5690*/  FADD.FTZ R142, R151, -R142 ;  /* 0x8000008e978e7221 */ /* 0x000fe20000010000 */
[----:B------:R-:W0:Y:S01]  /*56a0*/  LDC.64 R136, c[0x0][0x468] ;  /* 0x00011a00ff887b82 */ /* 0x000e220000000a00 */
[----:B------:R-:W-:Y:S01]  /*56b0*/  FSEL R176, R176, RZ, P5 ;  /* 0x000000ffb0b07208 */ /* 0x000fe20002800000 */
[----:B------:R-:W-:Y:S01]  /*56c0*/  FADD.FTZ R178, R164, -R143 ;  /* 0x8000008fa4b27221 */ /* 0x000fe20000010000 */
[----:B------:R-:W-:Y:S01]  /*56d0*/  LOP3.LUT P4, RZ, R7, 0xff0000, RZ, 0xc0, !PT ;  /* 0x00ff000007ff7812 */ /* 0x000fe2000788c0ff */
[----:B------:R-:W-:Y:S01]  /*56e0*/  FFMA.FTZ R179, R171, R142, R58 ;  /* 0x0000008eabb37223 */ /* 0x000fe2000001003a */
[----:B------:R-:W-:Y:S01]  /*56f0*/  ISETP.GE.U32.AND P5, PT, R7, 0x1000000, PT ;  /* 0x010000000700780c */ /* 0x000fe20003fa6070 */
[----:B------:R-:W-:Y:S01]  /*5700*/  FFMA.FTZ R203, R171, R178, R59 ;  /* 0x000000b2abcb7223 */ /* 0x000fe2000001003b */
[----:B------:R-:W-:Y:S01]  /*5710*/  CS2R R142, SRZ ;  /* 0x00000000008e7805 */ /* 0x000fe2000001ff00 */
[-C--:B------:R-:W-:Y:S01]  /*5720*/  FMUL.FTZ R179, R179, R170.reuse ;  /* 0x000000aab3b37220 */ /* 0x080fe20000410000 */
[----:B------:R-:W-:Y:S01]  /*5730*/  FADD.FTZ R80, R80, R177 ;  /* 0x000000b150507221 */ /* 0x000fe20000010000 */
[----:B------:R-:W-:Y:S01]  /*5740*/  FMUL.FTZ R203, R203, R170 ;  /* 0x000000aacbcb7220 */ /* 0x000fe20000410000 */
[----:B------:R-:W-:Y:S01]  /*5750*/  FADD.FTZ R81, R81, R176 ;  /* 0x000000b051517221 */ /* 0x000fe20000010000 */
[----:B------:R-:W-:-:S02]  /*5760*/  FMUL.FTZ R179, R179, UR14 ;  /* 0x0000000eb3b37c20 */ /* 0x000fc40008410000 */
[----:B------:R-:W-:Y:S02]  /*5770*/  FMUL.FTZ R178, R203, UR14 ;  /* 0x0000000ecbb27c20 */ /* 0x000fe40008410000 */
[--C-:B------:R-:W-:Y:S02]  /*5780*/  @P4 HADD2.F32 R202, -RZ, R193.reuse.H0_H0 ;  /* 0x200000c1ffca4230 */ /* 0x100fe40000004100 */
[-C--:B------:R-:W-:Y:S01]  /*5790*/  FMUL.FTZ R138, R138, R179.reuse ;  /* 0x000000b38a8a7220 */ /* 0x080fe20000410000 */
[----:B------:R-:W-:Y:S02]  /*57a0*/  @P5 HADD2.F32 R205, -RZ, R193.H1_H1 ;  /* 0x300000c1ffcd5230 */ /* 0x000fe40000004100 */
[----:B------:R-:W-:-:S03]  /*57b0*/  @P4 FMUL.FTZ R142, R202, R179 ;  /* 0x000000b3ca8e4220 */ /* 0x000fc60000410000 */
[----:B------:R-:W-:Y:S01]  /*57c0*/  @P5 FMUL.FTZ R143, R205, R178 ;  /* 0x000000b2cd8f5220 */ /* 0x000fe20000410000 */
[----:B0-----:R-:W-:-:S04]  /*57d0*/  IMAD.WIDE.U32 R136, R169, 0x10, R136 ;  /* 0x00000010a9887825 */ /* 0x001fc800078e0088 */
[----:B------:R-:W-:Y:S01]  /*57e0*/  FMUL.FTZ R178, R139, R178 ;  /* 0x000000b28bb27220 */ /* 0x000fe20000410000 */
[----:B------:R-:W-:Y:S02]  /*57f0*/  FSEL R139, R138, RZ, P4 ;  /* 0x000000ff8a8b7208 */ /* 0x000fe40002000000 */
[----:B------:R-:W-:Y:S01]  /*5800*/  IADD3 R169, PT, PT, R169, 0x20, RZ ;  /* 0x00000020a9a97810 */ /* 0x000fe20007ffe0ff */
[----:B------:R2:W-:Y:S01]  /*5810*/  STG.E.128 desc[UR6][R136.64], R140 ;  /* 0x0000008c88007986 */ /* 0x0005e2000c101d06 */
[----:B------:R-:W-:Y:S01]  /*5820*/  FSEL R178, R178, RZ, P5 ;  /* 0x000000ffb2b27208 */ /* 0x000fe20002800000 */
[----:B------:R-:W-:-:S04]  /*5830*/  FADD.FTZ R82, R82, R139 ;  /* 0x0000008b52527221 */ /* 0x000fc80000010000 */
[----:B------:R-:W-:-:S07]  /*5840*/  FADD.FTZ R83, R83, R178 ;  /* 0x000000b253537221 */ /* 0x000fce0000010000 */
.L_x_12187:
[----:B------:R-:W-:Y:S05]  /*5850*/  BSYNC.RECONVERGENT B1 ;  /* 0x0000000000017941 */ /* 0x000fea0003800200 */
.L_x_12186:
[----:B------:R-:W-:Y:S04]  /*5860*/  BSSY.RECONVERGENT B1, `(.L_x_12188) ;  /* 0x0000038000017945 */ /* 0x000fe80003800200 */
[----:B------:R-:W-:Y:S05]  /*5870*/  @!P3 BRA `(.L_x_12189) ;  /* 0x0000000000d8b947 */ /* 0x000fea0003800000 */
[----:B-12---:R-:W1:Y:S02]  /*5880*/  LDC.64 R136, c[0x0][0x390] ;  /* 0x0000e400ff887b82 */ /* 0x006e640000000a00 */
[----:B-1----:R-:W-:-:S06]  /*5890*/  IMAD.WIDE.U32 R136, R169, 0x10, R136 ;  /* 0x00000010a9887825 */ /* 0x002fcc00078e0088 */
[----:B------:R-:W0:Y:S01]  /*58a0*/  LDG.E.128 R136, desc[UR6][R136.64] ;  /* 0x0000000688887981 */ /* 0x000e22000c1e1d00 */
[-CC-:B------:R-:W-:Y:S01]  /*58b0*/  FFMA.FTZ R141, R13, R173.reuse, R172.reuse ;  /* 0x000000ad0d8d7223 */ /* 0x180fe200000100ac */
[----:B------:R-:W-:Y:S01]  /*58c0*/  LOP3.LUT P4, RZ, R12, 0xff, RZ, 0xc0, !PT ;  /* 0x000000ff0cff7812 */ /* 0x000fe2000788c0ff */
[----:B------:R-:W-:Y:S02]  /*58d0*/  HFMA2 R140, -RZ, RZ, 0, 0 ;  /* 0x00000000ff8c7431 */ /* 0x000fe400000001ff */
[-CC-:B------:R-:W-:Y:S01]  /*58e0*/  FFMA.FTZ R203, R149, R173.reuse, R172.reuse ;  /* 0x000000ad95cb7223 */ /* 0x180fe200000100ac */
[----:B------:R-:W-:Y:S01]  /*58f0*/  FADD.FTZ R141, R14, -R141 ;  /* 0x8000008d0e8d7221 */ /* 0x000fe20000010000 */
[----:B------:R-:W-:Y:S01]  /*5900*/  FFMA.FTZ R178, R160, R173, R172 ;  /* 0x000000ada0b27223 */ /* 0x000fe200000100ac */
[----:B------:R-:W-:Y:S01]  /*5910*/  LOP3.LUT P3, RZ, R12, 0xff00, RZ, 0xc0, !PT ;  /* 0x0000ff000cff7812 */ /* 0x000fe2000786c0ff */
[----:B------:R-:W-:Y:S01]  /*5920*/  FADD.FTZ R205, R154, -R203 ;  /* 0x800000cb9acd7221 */ /* 0x000fe20000010000 */
[----:B-----5:R-:W-:Y:S01]  /*5930*/  FFMA.FTZ R141, R171, R141, R52 ;  /* 0x0000008dab8d7223 */ /* 0x020fe20000010034 */
[----:B------:R-:W-:Y:S01]  /*5940*/  ISETP.GE.U32.AND P5, PT, R12, 0x1000000, PT ;  /* 0x010000000c00780c */ /* 0x000fe20003fa6070 */
[----:B------:R-:W-:Y:S01]  /*5950*/  FADD.FTZ R178, R165, -R178 ;  /* 0x800000b2a5b27221 */ /* 0x000fe20000010000 */
[----:B------:R-:W-:Y:S01]  /*5960*/  FFMA.FTZ R205, R171, R205, R54 ;  /* 0x000000cdabcd7223 */ /* 0x000fe20000010036 */
[----:B------:R-:W-:Y:S01]  /*5970*/  FMUL.FTZ R141, R141, R170 ;  /* 0x000000aa8d8d7220 */ /* 0x000fe20000410000 */
[----:B------:R-:W-:-:S02]  /*5980*/  @P4 HADD2.F32 R176, -RZ, R194.H0_H0 ;  /* 0x200000c2ffb04230 */ /* 0x000fc40000004100 */
[----:B------:R-:W-:Y:S01]  /*5990*/  FFMA.FTZ R207, R171, R178, R55 ;  /* 0x000000b2abcf7223 */ /* 0x000fe20000010037 */
[----:B------:R-:W-:Y:S01]  /*59a0*/  FMUL.FTZ R141, R141, UR14 ;  /* 0x0000000e8d8d7c20 */ /* 0x000fe20008410000 */
[-C--:B------:R-:W-:Y:S02]  /*59b0*/  FMUL.FTZ R205, R205, R170.reuse ;  /* 0x000000aacdcd7220 */ /* 0x080fe40000410000 */
[----:B------:R-:W-:Y:S01]  /*59c0*/  FMUL.FTZ R207, R207, R170 ;  /* 0x000000aacfcf7220 */ /* 0x000fe20000410000 */
[----:B------:R-:W-:Y:S01]  /*59d0*/  @P4 FMUL.FTZ R140, R176, R141 ;  /* 0x0000008db08c4220 */ /* 0x000fe20000410000 */
[----:B------:R-:W-:Y:S01]  /*59e0*/  @P3 HADD2.F32 R209, -RZ, R194.H1_H1 ;  /* 0x300000c2ffd13230 */ /* 0x000fe20000004100 */
[----:B------:R-:W1:Y:S01]  /*59f0*/  LDC.64 R176, c[0x0][0x468] ;  /* 0x00011a00ffb07b82 */ /* 0x000e620000000a00 */
[----:B------:R-:W-:Y:S02]  /*5a00*/  @P5 HADD2.F32 R211, -RZ, R195.H1_H1 ;  /* 0x300000c3ffd35230 */ /* 0x000fe40000004100 */
[----:B------:R-:W-:Y:S01]  /*5a10*/  FMUL.FTZ R205, R205, UR14 ;  /* 0x0000000ecdcd7c20 */ /* 0x000fe20008410000 */
[----:B------:R-:W-:Y:S01]  /*5a20*/  FMUL.FTZ R178, R207, UR14 ;  /* 0x0000000ecfb27c20 */ /* 0x000fe20008410000 */
[C---:B-1----:R-:W-:Y:S01]  /*5a30*/  IMAD.WIDE.U32 R176, R169.reuse, 0x10, R176 ;  /* 0x00000010a9b07825 */ /* 0x042fe200078e00b0 */
[----:B------:R-:W-:-:S03]  /*5a40*/  IADD3 R169, PT, PT, R169, 0x20, RZ ;  /* 0x00000020a9a97810 */ /* 0x000fc60007ffe0ff */
[----:B0-----:R-:W-:Y:S01]  /*5a50*/  FMUL.FTZ R142, R136, R141 ;  /* 0x0000008d888e7220 */ /* 0x001fe20000410000 */
[----:B------:R-:W-:Y:S01]  /*5a60*/  FFMA.FTZ R136, R16, R173, R172 ;  /* 0x000000ad10887223 */ /* 0x000fe200000100ac */
[----:B------:R-:W-:Y:S01]  /*5a70*/  MOV R141, RZ ;  /* 0x000000ff008d7202 */ /* 0x000fe20000000f00 */
[----:B------:R-:W-:Y:S01]  /*5a80*/  FMUL.FTZ R138, R138, R205 ;  /* 0x000000cd8a8a7220 */ /* 0x000fe20000410000 */
[----:B------:R-:W-:Y:S01]  /*5a90*/  FMUL.FTZ R139, R139, R178 ;  /* 0x000000b28b8b7220 */ /* 0x000fe20000410000 */
[----:B------:R-:W-:Y:S01]  /*5aa0*/  FSEL R179, R142, RZ, P4 ;  /* 0x000000ff8eb37208 */ /* 0x000fe20002000000 */
[----:B------:R-:W-:Y:S01]  /*5ab0*/  FADD.FTZ R136, R15, -R136 ;  /* 0x800000880f887221 */ /* 0x000fe20000010000 */
[----:B------:R-:W-:Y:S02]  /*5ac0*/  LOP3.LUT P4, RZ, R12, 0xff0000, RZ, 0xc0, !PT ;  /* 0x00ff00000cff7812 */ /* 0x000fe4000788c0ff */
[----:B------:R-:W-:Y:S01]  /*5ad0*/  CS2R R142, SRZ ;  /* 0x00000000008e7805 */ /* 0x000fe2000001ff00 */
[----:B------:R-:W-:Y:S01]  /*5ae0*/  FFMA.FTZ R203, R171, R136, R53 ;  /* 0x00000088abcb7223 */ /* 0x000fe20000010035 */
[----:B------:R-:W-:Y:S01]  /*5af0*/  @P5 FMUL.FTZ R143, R211, R178 ;  /* 0x000000b2d38f5220 */ /* 0x000fe20000410000 */
[----:B------:R-:W-:-:S02]  /*5b00*/  FADD.FTZ R76, R76, R179 ;  /* 0x000000b34c4c7221 */ /* 0x000fc40000010000 */
[----:B------:R-:W-:-:S04]  /*5b10*/  FMUL.FTZ R203, R203, R170 ;  /* 0x000000aacbcb7220 */ /* 0x000fc80000410000 */
[----:B------:R-:W-:Y:S02]  /*5b20*/  FMUL.FTZ R136, R203, UR14 ;  /* 0x0000000ecb887c20 */ /* 0x000fe40008410000 */
[----:B------:R-:W-:Y:S02]  /*5b30*/  @P4 HADD2.F32 R202, -RZ, R195.H0_H0 ;  /* 0x200000c3ffca4230 */ /* 0x000fe40000004100 */
[-C--:B------:R-:W-:Y:S01]  /*5b40*/  @P3 FMUL.FTZ R141, R209, R136.reuse ;  /* 0x00000088d18d3220 */ /* 0x080fe20000410000 */
[----:B------:R-:W-:Y:S02]  /*5b50*/  FMUL.FTZ R137, R137, R136 ;  /* 0x0000008889897220 */ /* 0x000fe40000410000 */
[----:B------:R-:W-:-:S03]  /*5b60*/  @P4 FMUL.FTZ R142, R202, R205 ;  /* 0x000000cdca8e4220 */ /* 0x000fc60000410000 */
[----:B------:R-:W-:Y:S02]  /*5b70*/  FSEL R136, R137, RZ, P3 ;  /* 0x000000ff89887208 */ /* 0x000fe40001800000 */
[----:B------:R3:W-:Y:S01]  /*5b80*/  STG.E.128 desc[UR6][R176.64], R140 ;  /* 0x0000008cb0007986 */ /* 0x0007e2000c101d06 */
[----:B------:R-:W-:Y:S02]  /*5b90*/  FSEL R137, R138, RZ, P4 ;  /* 0x000000ff8a897208 */ /* 0x000fe40002000000 */
[----:B------:R-:W-:Y:S01]  /*5ba0*/  FSEL R138, R139, RZ, P5 ;  /* 0x000000ff8b8a7208 */ /* 0x000fe20002800000 */
[----:B------:R-:W-:Y:S02]  /*5bb0*/  FADD.FTZ R77, R77, R136 ;  /* 0x000000884d4d7221 */ /* 0x000fe40000010000 */
[----:B------:R-:W-:Y:S02]  /*5bc0*/  FADD.FTZ R78, R78, R137 ;  /* 0x000000894e4e7221 */ /* 0x000fe40000010000 */
[----:B------:R-:W-:-:S07]  /*5bd0*/  FADD.FTZ R79, R79, R138 ;  /* 0x0000008a4f4f7221 */ /* 0x000fce0000010000 */
.L_x_12189:
[----:B------:R-:W-:Y:S05]  /*5be0*/  BSYNC.RECONVERGENT B1 ;  /* 0x0000000000017941 */ /* 0x000fea0003800200 */
.L_x_12188:
[----:B------:R-:W-:Y:S04]  /*5bf0*/  BSSY.RECONVERGENT B1, `(.L_x_12190) ;  /* 0x0000037000017945 */ /* 0x000fe80003800200 */
[----:B------:R-:W-:Y:S05]  /*5c00*/  @!P2 BRA `(.L_x_12191) ;  /* 0x0000000000d4a947 */ /* 0x000fea0003800000 */
[----:B-12---:R-:W1:Y:S01]  /*5c10*/  LDC.64 R136, c[0x0][0x390] ;  /* 0x0000e400ff887b82 */ /* 0x006e620000000a00 */
[-CC-:B------:R-:W-:Y:S01]  /*5c20*/  FFMA.FTZ R179, R19, R173.reuse, R172.reuse ;  /* 0x000000ad13b37223 */ /* 0x180fe200000100ac */
[-CC-:B------:R-:W-:Y:S01]  /*5c30*/  FFMA.FTZ R178, R20, R173.reuse, R172.reuse ;  /* 0x000000ad14b27223 */ /* 0x180fe200000100ac */
[-CC-:B------:R-:W-:Y:S01]  /*5c40*/  FFMA.FTZ R203, R23, R173.reuse, R172.reuse ;  /* 0x000000ad17cb7223 */ /* 0x180fe200000100ac */
[----:B------:R-:W-:-:S04]  /*5c50*/  FFMA.FTZ R202, R158, R173, R172 ;  /* 0x000000ad9eca7223 */ /* 0x000fc800000100ac */
[----:B---3--:R-:W2:Y:S01]  /*5c60*/  LDC.64 R176, c[0x0][0x468] ;  /* 0x00011a00ffb07b82 */ /* 0x008ea20000000a00 */
[----:B-1----:R-:W-:-:S06]  /*5c70*/  IMAD.WIDE.U32 R136, R169, 0x10, R136 ;  /* 0x00000010a9887825 */ /* 0x002fcc00078e0088 */
[----:B------:R-:W3:Y:S01]  /*5c80*/  LDG.E.128 R136, desc[UR6][R136.64] ;  /* 0x0000000688887981 */ /* 0x000ee2000c1e1d00 */
[C---:B------:R-:W-:Y:S01]  /*5c90*/  LOP3.LUT P2, RZ, R17.reuse, 0xff, RZ, 0xc0, !PT ;  /* 0x000000ff11ff7812 */ /* 0x040fe2000784c0ff */
[----:B------:R-:W-:Y:S01]  /*5ca0*/  FADD.FTZ R179, R18, -R179 ;  /* 0x800000b312b37221 */ /* 0x000fe20000010000 */
[----:B------:R-:W-:Y:S01]  /*5cb0*/  LOP3.LUT P3, RZ, R17, 0xff00, RZ, 0xc0, !PT ;  /* 0x0000ff0011ff7812 */ /* 0x000fe2000786c0ff */
[----:B------:R-:W-:Y:S01]  /*5cc0*/  FADD.FTZ R178, R21, -R178 ;  /* 0x800000b215b27221 */ /* 0x000fe20000010000 */
[C---:B------:R-:W-:Y:S01]  /*5cd0*/  LOP3.LUT P4, RZ, R17.reuse, 0xff0000, RZ, 0xc0, !PT ;  /* 0x00ff000011ff7812 */ /* 0x040fe2000788c0ff */
[----:B------:R-:W-:Y:S01]  /*5ce0*/  FADD.FTZ R205, R152, -R203 ;  /* 0x800000cb98cd7221 */ /* 0x000fe20000010000 */
[----:B------:R-:W-:Y:S01]  /*5cf0*/  ISETP.GE.U32.AND P5, PT, R17, 0x1000000, PT ;  /* 0x010000001100780c */ /* 0x000fe20003fa6070 */
        /* <DEDUP_REMOVED lines=13> */
[--C-:B------:R-:W-:Y:S02]  /*5dd0*/  @P4 HADD2.F32 R206, -RZ, R197.reuse.H0_H0 ;  /* 0x200000c5ffce4230 */ /* 0x100fe40000004100 */
[----:B------:R-:W-:Y:S01]  /*5de0*/  FMUL.FTZ R205, R205, UR14 ;  /* 0x0000000ecdcd7c20 */ /* 0x000fe20008410000 */
[----:B------:R-:W-:Y:S02]  /*5df0*/  @P5 HADD2.F32 R211, -RZ, R197.H1_H1 ;  /* 0x300000c5ffd35230 */ /* 0x000fe40000004100 */
[----:B------:R-:W-:Y:S01]  /*5e00*/  FMUL.FTZ R202, R207, UR14 ;  /* 0x0000000ecfca7c20 */ /* 0x000fe20008410000 */
[----:B------:R-:W-:-:S02]  /*5e10*/  CS2R R140, SRZ ;  /* 0x00000000008c7805 */ /* 0x000fc4000001ff00 */
[----:B0-----:R-:W-:Y:S01]  /*5e20*/  CS2R R142, SRZ ;  /* 0x00000000008e7805 */ /* 0x001fe2000001ff00 */
[----:B------:R-:W-:Y:S01]  /*5e30*/  @P2 FMUL.FTZ R140, R204, R179 ;  /* 0x000000b3cc8c2220 */ /* 0x000fe20000410000 */
[----:B------:R-:W-:Y:S01]  /*5e40*/  @P3 FMUL.FTZ R141, R209, R178 ;  /* 0x000000b2d18d3220 */ /* 0x000fe20000410000 */
[----:B------:R-:W-:Y:S01]  /*5e50*/  @P4 FMUL.FTZ R142, R206, R205 ;  /* 0x000000cdce8e4220 */ /* 0x000fe20000410000 */
[----:B------:R-:W-:Y:S01]  /*5e60*/  @P5 FMUL.FTZ R143, R211, R202 ;  /* 0x000000cad38f5220 */ /* 0x000fe20000410000 */
[C---:B--2---:R-:W-:Y:S01]  /*5e70*/  IMAD.WIDE.U32 R176, R169.reuse, 0x10, R176 ;  /* 0x00000010a9b07825 */ /* 0x044fe200078e00b0 */
[----:B------:R-:W-:-:S04]  /*5e80*/  IADD3 R169, PT, PT, R169, 0x20, RZ ;  /* 0x00000020a9a97810 */ /* 0x000fc80007ffe0ff */
[----:B------:R4:W-:Y:S01]  /*5e90*/  STG.E.128 desc[UR6][R176.64], R140 ;  /* 0x0000008cb0007986 */ /* 0x0009e2000c101d06 */
[----:B---3--:R-:W-:Y:S01]  /*5ea0*/  FMUL.FTZ R136, R136, R179 ;  /* 0x000000b388887220 */ /* 0x008fe20000410000 */
[----:B------:R-:W-:Y:S01]  /*5eb0*/  FMUL.FTZ R178, R137, R178 ;  /* 0x000000b289b27220 */ /* 0x000fe20000410000 */
[----:B------:R-:W-:Y:S01]  /*5ec0*/  FMUL.FTZ R138, R138, R205 ;  /* 0x000000cd8a8a7220 */ /* 0x000fe20000410000 */
[----:B------:R-:W-:Y:S02]  /*5ed0*/  FMUL.FTZ R202, R139, R202 ;  /* 0x000000ca8bca7220 */ /* 0x000fe40000410000 */
[----:B------:R-:W-:Y:S02]  /*5ee0*/  FSEL R137, R136, RZ, P2 ;  /* 0x000000ff88897208 */ /* 0x000fe40001000000 */
[----:B------:R-:W-:Y:S02]  /*5ef0*/  FSEL R178, R178, RZ, P3 ;  /* 0x000000ffb2b27208 */ /* 0x000fe40001800000 */
[----:B------:R-:W-:Y:S01]  /*5f00*/  FSEL R139, R138, RZ, P4 ;  /* 0x000000ff8a8b7208 */ /* 0x000fe20002000000 */
[----:B------:R-:W-:Y:S01]  /*5f10*/  FADD.FTZ R72, R72, R137 ;  /* 0x0000008948487221 */ /* 0x000fe20000010000 */
[----:B------:R-:W-:Y:S01]  /*5f20*/  FSEL R202, R202, RZ, P5 ;  /* 0x000000ffcaca7208 */ /* 0x000fe20002800000 */
[----:B------:R-:W-:-:S02]  /*5f30*/  FADD.FTZ R73, R73, R178 ;  /* 0x000000b249497221 */ /* 0x000fc40000010000 */
[----:B------:R-:W-:Y:S02]  /*5f40*/  FADD.FTZ R74, R74, R139 ;  /* 0x0000008b4a4a7221 */ /* 0x000fe40000010000 */
[----:B----4-:R-:W-:-:S07]  /*5f50*/  FADD.FTZ R75, R75, R202 ;  /* 0x000000ca4b4b7221 */ /* 0x010fce0000010000 */
.L_x_12191:
[----:B------:R-:W-:Y:S05]  /*5f60*/  BSYNC.RECONVERGENT B1 ;  /* 0x0000000000017941 */ /* 0x000fea0003800200 */
.L_x_12190:
        /* <DEDUP_REMOVED lines=10> */
[----:B------:R-:W-:Y:S01]  /*6010*/  LOP3.LUT P1, RZ, R22, 0xff, RZ, 0xc0, !PT ;  /* 0x000000ff16ff7812 */ /* 0x000fe2000782c0ff */
[----:B------:R-:W-:Y:S01]  /*6020*/  FADD.FTZ R179, R24, -R179 ;  /* 0x800000b318b37221 */ /* 0x000fe20000010000 */
[C---:B------:R-:W-:Y:S01]  /*6030*/  LOP3.LUT P2, RZ, R22.reuse, 0xff00, RZ, 0xc0, !PT ;  /* 0x0000ff0016ff7812 */ /* 0x040fe2000784c0ff */
[----:B------:R-:W-:Y:S01]  /*6040*/  FADD.FTZ R178, R27, -R178 ;  /* 0x800000b21bb27221 */ /* 0x000fe20000010000 */
[----:B------:R-:W-:Y:S01]  /*6050*/  LOP3.LUT P3, RZ, R22, 0xff0000, RZ, 0xc0, !PT ;  /* 0x00ff000016ff7812 */ /* 0x000fe2000786c0ff */
        /* <DEDUP_REMOVED lines=40> */
.L_x_12193:
[----:B------:R-:W-:Y:S05]  /*62e0*/  BSYNC.RECONVERGENT B1 ;  /* 0x0000000000017941 */ /* 0x000fea0003800200 */
.L_x_12192:
[----:B------:R-:W-:Y:S05]  /*62f0*/  @!P0 BRA `(.L_x_12179) ;  /* 0x0000001800548947 */ /* 0x000fea0003800000 */
[----:B-12---:R-:W1:Y:S08]  /*6300*/  LDC.64 R136, c[0x0][0x390] ;  /* 0x0000e400ff887b82 */ /* 0x006e700000000a00 */
[----:B---3--:R-:W2:Y:S01]  /*6310*/  LDC.64 R140, c[0x0][0x468] ;  /* 0x00011a00ff8c7b82 */ /* 0x008ea20000000a00 */
[----:B-1----:R-:W-:-:S06]  /*6320*/  IMAD.WIDE.U32 R136, R169, 0x10, R136 ;  /* 0x00000010a9887825 */ /* 0x002fcc00078e0088 */
[----:B------:R-:W3:Y:S01]  /*6330*/  LDG.E.128 R136, desc[UR6][R136.64] ;  /* 0x0000000688887981 */ /* 0x000ee2000c1e1d00 */
[-CC-:B0-----:R-:W-:Y:S01]  /*6340*/  FFMA.FTZ R143, R31, R173.reuse, R172.reuse ;  /* 0x000000ad1f8f7223 */ /* 0x181fe200000100ac */
[-CC-:B------:R-:W-:Y:S01]  /*6350*/  FFMA.FTZ R142, R32, R173.reuse, R172.reuse ;  /* 0x000000ad208e7223 */ /* 0x180fe200000100ac */
[-CC-:B------:R-:W-:Y:S01]  /*6360*/  FFMA.FTZ R177, R35, R173.reuse, R172.reuse ;  /* 0x000000ad23b17223 */ /* 0x180fe200000100ac */
[----:B------:R-:W-:Y:S01]  /*6370*/  FFMA.FTZ R172, R162, R173, R172 ;  /* 0x000000ada2ac7223 */ /* 0x000fe200000100ac */
        /* <DEDUP_REMOVED lines=16> */
[----:B--2---:R-:W-:-:S04]  /*6480*/  IMAD.WIDE.U32 R170, R169, 0x10, R140 ;  /* 0x00000010a9aa7825 */ /* 0x004fc800078e008c */
[----:B------:R-:W-:Y:S01]  /*6490*/  FMUL.FTZ R169, R172, UR14 ;  /* 0x0000000eaca97c20 */ /* 0x000fe20008410000 */
[----:B------:R-:W-:Y:S01]  /*64a0*/  FMUL.FTZ R172, R173, UR14 ;  /* 0x0000000eadac7c20 */ /* 0x000fe20008410000 */
[----:B------:R-:W-:Y:S01]  /*64b0*/  FMUL.FTZ R177, R177, UR14 ;  /* 0x0000000eb1b17c20 */ /* 0x000fe20008410000 */
[--C-:B------:R-:W-:Y:S02]  /*64c0*/  @P0 HADD2.F32 R178, -RZ, R200.reuse.H0_H0 ;  /* 0x200000c8ffb20230 */ /* 0x100fe40000004100 */
[----:B------:R-:W-:Y:S01]  /*64d0*/  FMUL.FTZ R176, R176, UR14 ;  /* 0x0000000eb0b07c20 */ /* 0x000fe20008410000 */
[----:B------:R-:W-:Y:S01]  /*64e0*/  @P1 HADD2.F32 R179, -RZ, R200.H1_H1 ;  /* 0x300000c8ffb31230 */ /* 0x000fe20000004100 */
[----:B------:R-:W-:Y:S01]  /*64f0*/  CS2R R140, SRZ ;  /* 0x00000000008c7805 */ /* 0x000fe2000001ff00 */
[--C-:B------:R-:W-:Y:S01]  /*6500*/  @P2 HADD2.F32 R202, -RZ, R201.reuse.H0_H0 ;  /* 0x200000c9ffca2230 */ /* 0x100fe20000004100 */
[----:B------:R-:W-:Y:S01]  /*6510*/  CS2R R142, SRZ ;  /* 0x00000000008e7805 */ /* 0x000fe2000001ff00 */
[----:B------:R-:W-:-:S02]  /*6520*/  @P3 HADD2.F32 R203, -RZ, R201.H1_H1 ;  /* 0x300000c9ffcb3230 */ /* 0x000fc40000004100 */
[----:B------:R-:W-:Y:S01]  /*6530*/  @P0 FMUL.FTZ R140, R178, R169 ;  /* 0x000000a9b28c0220 */ /* 0x000fe20000410000 */
[----:B------:R-:W-:Y:S01]  /*6540*/  @P1 FMUL.FTZ R141, R179, R172 ;  /* 0x000000acb38d1220 */ /* 0x000fe20000410000 */
[----:B------:R-:W-:Y:S01]  /*6550*/  @P2 FMUL.FTZ R142, R202, R177 ;  /* 0x000000b1ca8e2220 */ /* 0x000fe20000410000 */
[----:B------:R-:W-:-:S05]  /*6560*/  @P3 FMUL.FTZ R143, R203, R176 ;  /* 0x000000b0cb8f3220 */ /* 0x000fca0000410000 */
        /* <DEDUP_REMOVED lines=12> */
[----:B------:R-:W-:Y:S01]  /*6630*/  FADD.FTZ R67, R67, R136 ;  /* 0x0000008843437221 */ /* 0x000fe20000010000 */
[----:B----4-:R-:W-:Y:S06]  /*6640*/  BRA `(.L_x_12179) ;  /* 0x0000001400807947 */ /* 0x010fec0003800000 */
.L_x_12183:
[----:B------:R-:W-:Y:S04]  /*6650*/  BSSY.RECONVERGENT B1, `(.L_x_12194) ;  /* 0x000003b000017945 */ /* 0x000fe80003800200 */
[----:B------:R-:W-:Y:S05]  /*6660*/  @!P5 BRA `(.L_x_12195) ;  /* 0x0000000000e4d947 */ /* 0x000fea0003800000 */
[----:B------:R-:W1:Y:S01]  /*6670*/  LDC.64 R136, c[0x0][0x390] ;  /* 0x0000e400ff887b82 */ /* 0x000e620000000a00 */
[-CC-:B------:R-:W-:Y:S01]  /*6680*/  FFMA.FTZ R36, R147, R173.reuse, R172.reuse ;  /* 0x000000ad93247223 */ /* 0x180fe200000100ac */
[----:B------:R-:W-:Y:S01]  /*6690*/  LOP3.LUT P5, RZ, R6, 0xff, RZ, 0xc0, !PT ;  /* 0x000000ff06ff7812 */ /* 0x000fe200078ac0ff */
[----:B------:R-:W-:Y:S01]  /*66a0*/  FFMA.FTZ R141, R148, R173, R172 ;  /* 0x000000ad948d7223 */ /* 0x000fe200000100ac */
[----:B------:R-:W-:-:S04]  /*66b0*/  HFMA2 R140, -RZ, RZ, 0, 0 ;  /* 0x00000000ff8c7431 */ /* 0x000fc800000001ff */
[----:B------:R-:W2:Y:S01]  /*66c0*/  LDC.64 R176, c[0x0][0x478] ;  /* 0x00011e00ffb07b82 */ /* 0x000ea20000000a00 */
[----:B-1----:R-:W-:-:S06]  /*66d0*/  IMAD.WIDE.U32 R136, R169, 0x10, R136 ;  /* 0x00000010a9887825 */ /* 0x002fcc00078e0088 */
[----:B------:R-:W3:Y:S01]  /*66e0*/  LDG.E.128 R136, desc[UR6][R136.64] ;  /* 0x0000000688887981 */ /* 0x000ee2000c1e1d00 */
[----:B------:R-:W-:Y:S01]  /*66f0*/  FADD.FTZ R36, R145, -R36 ;  /* 0x8000002491247221 */ /* 0x000fe20000010000 */
[----:B------:R-:W-:Y:S01]  /*6700*/  @P5 HADD2.F32 R38, -RZ, R190.H0_H0 ;  /* 0x200000beff265230 */ /* 0x000fe20000004100 */
[----:B0-----:R-:W-:Y:S01]  /*6710*/  CS2R R142, SRZ ;  /* 0x00000000008e7805 */ /* 0x001fe2000001ff00 */
[----:B------:R-:W-:Y:S01]  /*6720*/  FFMA.FTZ R204, R168, R173, R172 ;  /* 0x000000ada8cc7223 */ /* 0x000fe200000100ac */
[----:B-----5:R-:W-:Y:S01]  /*6730*/  FFMA.FTZ R36, R171, R36, R60 ;  /* 0x00000024ab247223 */ /* 0x020fe2000001003c */
[----:B--2---:R-:W-:-:S04]  /*6740*/  IMAD.WIDE.U32 R176, R169, 0x10, R176 ;  /* 0x00000010a9b07825 */ /* 0x004fc800078e00b0 */
[----:B------:R-:W-:Y:S01]  /*6750*/  FADD.FTZ R204, R167, -R204 ;  /* 0x800000cca7cc7221 */ /* 0x000fe20000010000 */
[----:B------:R-:W-:-:S04]  /*6760*/  FMUL.FTZ R37, R36, R170 ;  /* 0x000000aa24257220 */ /* 0x000fc80000410000 */
[----:B------:R-:W-:-:S04]  /*6770*/  FMUL.FTZ R39, R37, UR14 ;  /* 0x0000000e25277c20 */ /* 0x000fc80008410000 */
[----:B------:R-:W-:Y:S01]  /*6780*/  @P5 FMUL.FTZ R140, R38, R39 ;  /* 0x00000027268c5220 */ /* 0x000fe20000410000 */
[----:B---3--:R-:W-:Y:S01]  /*6790*/  FMUL.FTZ R37, R39, R136 ;  /* 0x0000008827257220 */ /* 0x008fe20000410000 */
[----:B------:R-:W-:Y:S01]  /*67a0*/  FADD.FTZ R136, R146, -R141 ;  /* 0x8000008d92887221 */ /* 0x000fe20000010000 */
[----:B------:R-:W-:-:S03]  /*67b0*/  MOV R141, RZ ;  /* 0x000000ff008d7202 */ /* 0x000fc60000000f00 */
[----:B------:R-:W-:Y:S01]  /*67c0*/  FSEL R179, R37, RZ, P5 ;  /* 0x000000ff25b37208 */ /* 0x000fe20002800000 */
[----:B------:R-:W-:Y:S01]  /*67d0*/  FFMA.FTZ R37, R171, R136, R61 ;  /* 0x00000088ab257223 */ /* 0x000fe2000001003d */
[----:B------:R-:W-:Y:S01]  /*67e0*/  LOP3.LUT P5, RZ, R6, 0xff00, RZ, 0xc0, !PT ;  /* 0x0000ff0006ff7812 */ /* 0x000fe200078ac0ff */
[----:B------:R-:W-:Y:S02]  /*67f0*/  FFMA.FTZ R136, R157, R173, R172 ;  /* 0x000000ad9d887223 */ /* 0x000fe400000100ac */
[----:B------:R-:W-:Y:S01]  /*6800*/  FMUL.FTZ R38, R37, R170 ;  /* 0x000000aa25267220 */ /* 0x000fe20000410000 */
[----:B------:R-:W-:Y:S01]  /*6810*/  FADD.FTZ R84, R84, R179 ;  /* 0x000000b354547221 */ /* 0x000fe20000010000 */
[----:B------:R-:W-:Y:S02]  /*6820*/  FADD.FTZ R136, R155, -R136 ;  /* 0x800000889b887221 */ /* 0x000fe40000010000 */
[----:B------:R-:W-:-:S04]  /*6830*/  FMUL.FTZ R38, R38, UR14 ;  /* 0x0000000e26267c20 */ /* 0x000fc80008410000 */
[----:B------:R-:W-:Y:S02]  /*6840*/  FMUL.FTZ R137, R38, R137 ;  /* 0x0000008926897220 */ /* 0x000fe40000410000 */
[----:B------:R-:W-:-:S03]  /*6850*/  @P5 HADD2.F32 R39, -RZ, R190.H1_H1 ;  /* 0x300000beff275230 */ /* 0x000fc60000004100 */
[----:B------:R-:W-:Y:S02]  /*6860*/  FSEL R178, R137, RZ, P5 ;  /* 0x000000ff89b27208 */ /* 0x000fe40002800000 */
[----:B------:R-:W-:Y:S01]  /*6870*/  @P5 FMUL.FTZ R141, R39, R38 ;  /* 0x00000026278d5220 */ /* 0x000fe20000410000 */
[----:B------:R-:W-:Y:S01]  /*6880*/  LOP3.LUT P5, RZ, R6, 0xff0000, RZ, 0xc0, !PT ;  /* 0x00ff000006ff7812 */ /* 0x000fe200078ac0ff */
[----:B------:R-:W-:Y:S01]  /*6890*/  FFMA.FTZ R38, R171, R136, R62 ;  /* 0x00000088ab267223 */ /* 0x000fe2000001003e */
[----:B------:R-:W-:Y:S01]  /*68a0*/  FADD.FTZ R85, R85, R178 ;  /* 0x000000b255557221 */ /* 0x000fe20000010000 */
[----:B------:R-:W0:Y:S02]  /*68b0*/  LDC.64 R136, c[0x0][0x468] ;  /* 0x00011a00ff887b82 */ /* 0x000e240000000a00 */
[----:B------:R-:W-:-:S04]  /*68c0*/  FMUL.FTZ R39, R38, R170 ;  /* 0x000000aa26277220 */ /* 0x000fc80000410000 */
[----:B------:R-:W-:-:S04]  /*68d0*/  FMUL.FTZ R39, R39, UR14 ;  /* 0x0000000e27277c20 */ /* 0x000fc80008410000 */
[----:B------:R-:W-:Y:S01]  /*68e0*/  FMUL.FTZ R138, R39, R138 ;  /* 0x0000008a278a7220 */ /* 0x000fe20000410000 */
[----:B------:R-:W-:-:S04]  /*68f0*/  @P5 HADD2.F32 R202, -RZ, R191.H0_H0 ;  /* 0x200000bfffca5230 */ /* 0x000fc80000004100 */
[----:B------:R-:W-:Y:S01]  /*6900*/  FSEL R203, R138, RZ, P5 ;  /* 0x000000ff8acb7208 */ /* 0x000fe20002800000 */
[----:B------:R-:W-:Y:S01]  /*6910*/  @P5 FMUL.FTZ R142, R202, R39 ;  /* 0x00000027ca8e5220 */ /* 0x000fe20000410000 */
[----:B------:R-:W-:Y:S01]  /*6920*/  ISETP.GE.U32.AND P5, PT, R6, 0x1000000, PT ;  /* 0x010000000600780c */ /* 0x000fe20003fa6070 */
[----:B------:R-:W-:Y:S02]  /*6930*/  FFMA.FTZ R39, R171, R204, R63 ;  /* 0x000000ccab277223 */ /* 0x000fe4000001003f */
[----:B------:R-:W-:Y:S02]  /*6940*/  FADD.FTZ R86, R86, R203 ;  /* 0x000000cb56567221 */ /* 0x000fe40000010000 */
[----:B------:R-:W-:Y:S01]  /*6950*/  FMUL.FTZ R138, R39, R170 ;  /* 0x000000aa278a7220 */ /* 0x000fe20000410000 */
[----:B------:R1:W-:Y:S01]  /*6960*/  STG.E.128 desc[UR6][R176.64], R36 ;  /* 0x00000024b0007986 */ /* 0x0003e2000c101d06 */
[C---:B0-----:R-:W-:Y:S01]  /*6970*/  IMAD.WIDE.U32 R136, R169.reuse, 0x10, R136 ;  /* 0x00000010a9887825 */ /* 0x041fe200078e0088 */
[----:B------:R-:W-:-:S03]  /*6980*/  IADD3 R169, PT, PT, R169, 0x20, RZ ;  /* 0x00000020a9a97810 */ /* 0x000fc60007ffe0ff */
[----:B------:R-:W-:Y:S02]  /*6990*/  FMUL.FTZ R138, R138, UR14 ;  /* 0x0000000e8a8a7c20 */ /* 0x000fe40008410000 */
[----:B------:R-:W-:Y:S02]  /*69a0*/  @P5 HADD2.F32 R205, -RZ, R191.H1_H1 ;  /* 0x300000bfffcd5230 */ /* 0x000fe40000004100 */
[----:B------:R-:W-:-:S03]  /*69b0*/  FMUL.FTZ R139, R138, R139 ;  /* 0x0000008b8a8b7220 */ /* 0x000fc60000410000 */
[----:B------:R-:W-:Y:S02]  /*69c0*/  @P5 FMUL.FTZ R143, R205, R138 ;  /* 0x0000008acd8f5220 */ /* 0x000fe40000410000 */
[----:B------:R-:W-:-:S03]  /*69d0*/  FSEL R138, R139, RZ, P5 ;  /* 0x000000ff8b8a7208 */ /* 0x000fc60002800000 */
[----:B------:R1:W-:Y:S02]  /*69e0*/  STG.E.128 desc[UR6][R136.64], R140 ;  /* 0x0000008c88007986 */ /* 0x0003e4000c101d06 */
[----:B------:R-:W-:-:S07]  /*69f0*/  FADD.FTZ R87, R87, R138 ;  /* 0x0000008a57577221 */ /* 0x000fce0000010000 */
.L_x_12195:
[----:B------:R-:W-:Y:S05]  /*6a00*/  BSYNC.RECONVERGENT B1 ;  /* 0x0000000000017941 */ /* 0x000fea0003800200 */
.L_x_12194:
[----:B------:R-:W-:Y:S04]  /*6a10*/  BSSY.RECONVERGENT B1, `(.L_x_12196) ;  /* 0x000003a000017945 */ /* 0x000fe80003800200 */
[----:B------:R-:W-:Y:S05]  /*6a20*/  @!P4 BRA `(.L_x_12197) ;  /* 0x0000000000e0c947 */ /* 0x000fea0003800000 */
[----:B-1----:R-:W1:Y:S01]  /*6a30*/  LDC.64 R136, c[0x0][0x390] ;  /* 0x0000e400ff887b82 */ /* 0x002e620000000a00 */
[-CC-:B------:R-:W-:Y:S01]  /*6a40*/  FFMA.FTZ R37, R9, R173.reuse, R172.reuse ;  /* 0x000000ad09257223 */ /* 0x180fe200000100ac */
[----:B------:R-:W-:Y:S01]  /*6a50*/  FFMA.FTZ R36, R10, R173, R172 ;  /* 0x000000ad0a247223 */ /* 0x000fe200000100ac */
[C---:B------:R-:W-:Y:S02]  /*6a60*/  LOP3.LUT P4, RZ, R7.reuse, 0xff, RZ, 0xc0, !PT ;  /* 0x000000ff07ff7812 */ /* 0x040fe4000788c0ff */
[----:B------:R-:W-:Y:S02]  /*6a70*/  LOP3.LUT P5, RZ, R7, 0xff00, RZ, 0xc0, !PT ;  /* 0x0000ff0007ff7812 */ /* 0x000fe400078ac0ff */
[----:B------:R-:W-:Y:S01]  /*6a80*/  CS2R R140, SRZ ;  /* 0x00000000008c7805 */ /* 0x000fe2000001ff00 */
[----:B------:R-:W2:Y:S01]  /*6a90*/  LDC.64 R176, c[0x0][0x478] ;  /* 0x00011e00ffb07b82 */ /* 0x000ea20000000a00 */
[----:B-1----:R-:W-:-:S06]  /*6aa0*/  IMAD.WIDE.U32 R136, R169, 0x10, R136 ;  /* 0x00000010a9887825 */ /* 0x002fcc00078e0088 */
[----:B------:R-:W3:Y:S01]  /*6ab0*/  LDG.E.128 R136, desc[UR6][R136.64] ;  /* 0x0000000688887981 */ /* 0x000ee2000c1e1d00 */
[----:B------:R-:W-:Y:S01]  /*6ac0*/  FADD.FTZ R37, R8, -R37 ;  /* 0x8000002508257221 */ /* 0x000fe20000010000 */
[----:B------:R-:W-:Y:S01]  /*6ad0*/  FADD.FTZ R38, R11, -R36 ;  /* 0x800000240b267221 */ /* 0x000fe20000010000 */
[----:B0-----:R-:W-:Y:S02]  /*6ae0*/  @P5 HADD2.F32 R143, -RZ, R192.H1_H1 ;  /* 0x300000c0ff8f5230 */ /* 0x001fe40000004100 */
[C---:B-----5:R-:W-:Y:S01]  /*6af0*/  FFMA.FTZ R36, R171.reuse, R37, R56 ;  /* 0x00000025ab247223 */ /* 0x060fe20000010038 */
[----:B------:R-:W-:Y:S01]  /*6b00*/  FFMA.FTZ R37, R171, R38, R57 ;  /* 0x00000026ab257223 */ /* 0x000fe20000010039 */
[----:B--2---:R-:W-:-:S04]  /*6b10*/  IMAD.WIDE.U32 R176, R169, 0x10, R176 ;  /* 0x00000010a9b07825 */ /* 0x004fc800078e00b0 */
[-C--:B------:R-:W-:Y:S01]  /*6b20*/  FMUL.FTZ R38, R36, R170.reuse ;  /* 0x000000aa24267220 */ /* 0x080fe20000410000 */
[----:B------:R-:W-:-:S03]  /*6b30*/  FMUL.FTZ R142, R37, R170 ;  /* 0x000000aa258e7220 */ /* 0x000fc60000410000 */
[----:B------:R-:W-:Y:S01]  /*6b40*/  FMUL.FTZ R39, R38, UR14 ;  /* 0x0000000e26277c20 */ /* 0x000fe20008410000 */
[----:B------:R-:W-:Y:S01]  /*6b50*/  FMUL.FTZ R142, R142, UR14 ;  /* 0x0000000e8e8e7c20 */ /* 0x000fe20008410000 */
[----:B------:R-:W-:-:S03]  /*6b60*/  @P4 HADD2.F32 R38, -RZ, R192.H0_H0 ;  /* 0x200000c0ff264230 */ /* 0x000fc60000004100 */
[----:B------:R-:W-:Y:S02]  /*6b70*/  @P5 FMUL.FTZ R141, R143, R142 ;  /* 0x0000008e8f8d5220 */ /* 0x000fe40000410000 */
[----:B------:R-:W-:Y:S01]  /*6b80*/  @P4 FMUL.FTZ R140, R38, R39 ;  /* 0x00000027268c4220 */ /* 0x000fe20000410000 */
[----:B------:R-:W-:-:S04]  /*6b90*/  FFMA.FTZ R38, R153, R173, R172 ;  /* 0x000000ad99267223 */ /* 0x000fc800000100ac */
[----:B------:R-:W-:-:S04]  /*6ba0*/  FADD.FTZ R38, R151, -R38 ;  /* 0x8000002697267221 */ /* 0x000fc80000010000 */
[----:B------:R-:W-:-:S04]  /*6bb0*/  FFMA.FTZ R38, R171, R38, R58 ;  /* 0x00000026ab267223 */ /* 0x000fc8000001003a */
[----:B------:R-:W-:-:S04]  /*6bc0*/  FMUL.FTZ R202, R38, R170 ;  /* 0x000000aa26ca7220 */ /* 0x000fc80000410000 */
[----:B------:R-:W-:Y:S01]  /*6bd0*/  FMUL.FTZ R203, R202, UR14 ;  /* 0x0000000ecacb7c20 */ /* 0x000fe20008410000 */
[----:B---3--:R-:W-:Y:S01]  /*6be0*/  FMUL.FTZ R136, R39, R136 ;  /* 0x0000008827887220 */ /* 0x008fe20000410000 */
[----:B------:R-:W-:Y:S01]  /*6bf0*/  FMUL.FTZ R137, R142, R137 ;  /* 0x000000898e897220 */ /* 0x000fe20000410000 */
[----:B------:R-:W-:Y:S01]  /*6c00*/  FFMA.FTZ R39, R166, R173, R172 ;  /* 0x000000ada6277223 */ /* 0x000fe200000100ac */
[----:B------:R-:W-:Y:S02]  /*6c10*/  FMUL.FTZ R138, R203, R138 ;  /* 0x0000008acb8a7220 */ /* 0x000fe40000410000 */
[----:B------:R-:W-:Y:S01]  /*6c20*/  FSEL R179, R136, RZ, P4 ;  /* 0x000000ff88b37208 */ /* 0x000fe20002000000 */
[----:B------:R-:W-:Y:S01]  /*6c30*/  FADD.FTZ R142, R164, -R39 ;  /* 0x80000027a48e7221 */ /* 0x000fe20000010000 */
[----:B------:R-:W-:Y:S02]  /*6c40*/  FSEL R178, R137, RZ, P5 ;  /* 0x000000ff89b27208 */ /* 0x000fe40002800000 */
[----:B------:R-:W0:Y:S01]  /*6c50*/  LDC.64 R136, c[0x0][0x468] ;  /* 0x00011a00ff887b82 */ /* 0x000e220000000a00 */
[----:B------:R-:W-:Y:S01]  /*6c60*/  LOP3.LUT P4, RZ, R7, 0xff0000, RZ, 0xc0, !PT ;  /* 0x00ff000007ff7812 */ /* 0x000fe2000788c0ff */
[----:B------:R-:W-:Y:S01]  /*6c70*/  FFMA.FTZ R39, R171, R142, R59 ;  /* 0x0000008eab277223 */ /* 0x000fe2000001003b */
[----:B------:R-:W-:-:S02]  /*6c80*/  ISETP.GE.U32.AND P5, PT, R7, 0x1000000, PT ;  /* 0x010000000700780c */ /* 0x000fc40003fa6070 */
[----:B------:R-:W-:Y:S01]  /*6c90*/  CS2R R142, SRZ ;  /* 0x00000000008e7805 */ /* 0x000fe2000001ff00 */
[----:B------:R-:W-:Y:S01]  /*6ca0*/  FADD.FTZ R80, R80, R179 ;  /* 0x000000b350507221 */ /* 0x000fe20000010000 */
[----:B------:R-:W-:Y:S01]  /*6cb0*/  FMUL.FTZ R205, R39, R170 ;  /* 0x000000aa27cd7220 */ /* 0x000fe20000410000 */
[----:B------:R2:W-:Y:S01]  /*6cc0*/  STG.E.128 desc[UR6][R176.64], R36 ;  /* 0x00000024b0007986 */ /* 0x0005e2000c101d06 */
[----:B------:R-:W-:Y:S02]  /*6cd0*/  FADD.FTZ R81, R81, R178 ;  /* 0x000000b251517221 */ /* 0x000fe40000010000 */
[----:B------:R-:W-:-:S03]  /*6ce0*/  FMUL.FTZ R202, R205, UR14 ;  /* 0x0000000ecdca7c20 */ /* 0x000fc60008410000 */
[--C-:B------:R-:W-:Y:S02]  /*6cf0*/  @P4 HADD2.F32 R204, -RZ, R193.reuse.H0_H0 ;  /* 0x200000c1ffcc4230 */ /* 0x100fe40000004100 */
[----:B------:R-:W-:-:S03]  /*6d00*/  @P5 HADD2.F32 R207, -RZ, R193.H1_H1 ;  /* 0x300000c1ffcf5230 */ /* 0x000fc60000004100 */
[----:B------:R-:W-:Y:S02]  /*6d10*/  @P4 FMUL.FTZ R142, R204, R203 ;  /* 0x000000cbcc8e4220 */ /* 0x000fe40000410000 */
[----:B------:R-:W-:Y:S01]  /*6d20*/  @P5 FMUL.FTZ R143, R207, R202 ;  /* 0x000000cacf8f5220 */ /* 0x000fe20000410000 */
[----:B------:R-:W-:Y:S01]  /*6d30*/  FMUL.FTZ R202, R202, R139 ;  /* 0x0000008bcaca7220 */ /* 0x000fe20000410000 */
[----:B------:R-:W-:Y:S01]  /*6d40*/  FSEL R139, R138, RZ, P4 ;  /* 0x000000ff8a8b7208 */ /* 0x000fe20002000000 */
[C---:B0-----:R-:W-:Y:S01]  /*6d50*/  IMAD.WIDE.U32 R136, R169.reuse, 0x10, R136 ;  /* 0x00000010a9887825 */ /* 0x041fe200078e0088 */
[----:B------:R-:W-:Y:S02]  /*6d60*/  IADD3 R169, PT, PT, R169, 0x20, RZ ;  /* 0x00000020a9a97810 */ /* 0x000fe40007ffe0ff */
[----:B------:R-:W-:Y:S01]  /*6d70*/  FSEL R202, R202, RZ, P5 ;  /* 0x000000ffcaca7208 */ /* 0x000fe20002800000 */
[----:B------:R-:W-:Y:S01]  /*6d80*/  FADD.FTZ R82, R82, R139 ;  /* 0x0000008b52527221 */ /* 0x000fe20000010000 */
[----:B------:R2:W-:Y:S03]  /*6d90*/  STG.E.128 desc[UR6][R136.64], R140 ;  /* 0x0000008c88007986 */ /* 0x0005e6000c101d06 */
[----:B------:R-:W-:-:S07]  /*6da0*/  FADD.FTZ R83, R83, R202 ;  /* 0x000000ca53537221 */ /* 0x000fce0000010000 */
.L_x_12197:
[----:B------:R-:W-:Y:S05]  /*6db0*/  BSYNC.RECONVERGENT B1 ;  /* 0x0000000000017941 */ /* 0x000fea0003800200 */
.L_x_12196:
[----:B------:R-:W-:Y:S04]  /*6dc0*/  BSSY.RECONVERGENT B1, `(.L_x_12198) ;  /* 0x000003a000017945 */ /* 0x000fe80003800200 */
[----:B------:R-:W-:Y:S05]  /*6dd0*/  @!P3 BRA `(.L_x_12199) ;  /* 0x0000000000e0b947 */ /* 0x000fea0003800000 */
[----:B-12---:R-:W1:Y:S01]  /*6de0*/  LDC.64 R136, c[0x0][0x390] ;  /* 0x0000e400ff887b82 */ /* 0x006e620000000a00 */
[----:B------:R-:W-:Y:S01]  /*6df0*/  FFMA.FTZ R37, R13, R173, R172 ;  /* 0x000000ad0d257223 */ /* 0x000fe200000100ac */
[----:B------:R-:W-:Y:S02]  /*6e00*/  LOP3.LUT P4, RZ, R12, 0xff, RZ, 0xc0, !PT ;  /* 0x000000ff0cff7812 */ /* 0x000fe4000788c0ff */
[----:B------:R-:W-:-:S04]  /*6e10*/  CS2R R140, SRZ ;  /* 0x00000000008c7805 */ /* 0x000fc8000001ff00 */
[----:B------:R-:W2:Y:S01]  /*6e20*/  LDC.64 R178, c[0x0][0x478] ;  /* 0x00011e00ffb27b82 */ /* 0x000ea20000000a00 */
[----:B------:R-:W-:-:S07]  /*6e30*/  LOP3.LUT P3, RZ, R12, 0xff00, RZ, 0xc0, !PT ;  /* 0x0000ff000cff7812 */ /* 0x000fce000786c0ff */
[----:B------:R-:W3:Y:S01]  /*6e40*/  LDC.64 R176, c[0x0][0x468] ;  /* 0x00011a00ffb07b82 */ /* 0x000ee20000000a00 */
[----:B-1----:R-:W-:-:S06]  /*6e50*/  IMAD.WIDE.U32 R136, R169, 0x10, R136 ;  /* 0x00000010a9887825 */ /* 0x002fcc00078e0088 */
[----:B------:R-:W4:Y:S01]  /*6e60*/  LDG.E.128 R136, desc[UR6][R136.64] ;  /* 0x0000000688887981 */ /* 0x000f22000c1e1d00 */
[----:B------:R-:W-:Y:S01]  /*6e70*/  FADD.FTZ R37, R14, -R37 ;  /* 0x800000250e257221 */ /* 0x000fe20000010000 */
[--C-:B------:R-:W-:Y:S01]  /*6e80*/  @P4 HADD2.F32 R38, -RZ, R194.reuse.H0_H0 ;  /* 0x200000c2ff264230 */ /* 0x100fe20000004100 */
[----:B------:R-:W-:Y:S01]  /*6e90*/  ISETP.GE.U32.AND P5, PT, R12, 0x1000000, PT ;  /* 0x010000000c00780c */ /* 0x000fe20003fa6070 */
[----:B------:R-:W-:Y:S02]  /*6ea0*/  @P3 HADD2.F32 R205, -RZ, R194.H1_H1 ;  /* 0x300000c2ffcd3230 */ /* 0x000fe40000004100 */
[----:B-----5:R-:W-:Y:S01]  /*6eb0*/  FFMA.FTZ R36, R171, R37, R52 ;  /* 0x00000025ab247223 */ /* 0x020fe20000010034 */
[----:B0-----:R-:W-:Y:S01]  /*6ec0*/  CS2R R142, SRZ ;  /* 0x00000000008e7805 */ /* 0x001fe2000001ff00 */
[----:B--2---:R-:W-:-:S04]  /*6ed0*/  IMAD.WIDE.U32 R178, R169, 0x10, R178 ;  /* 0x00000010a9b27825 */ /* 0x004fc800078e00b2 */
[----:B------:R-:W-:Y:S01]  /*6ee0*/  FMUL.FTZ R37, R36, R170 ;  /* 0x000000aa24257220 */ /* 0x000fe20000410000 */
[C---:B---3--:R-:W-:Y:S01]  /*6ef0*/  IMAD.WIDE.U32 R176, R169.reuse, 0x10, R176 ;  /* 0x00000010a9b07825 */ /* 0x048fe200078e00b0 */
[----:B------:R-:W-:-:S03]  /*6f00*/  IADD3 R169, PT, PT, R169, 0x20, RZ ;  /* 0x00000020a9a97810 */ /* 0x000fc60007ffe0ff */
[----:B------:R-:W-:Y:S01]  /*6f10*/  FMUL.FTZ R39, R37, UR14 ;  /* 0x0000000e25277c20 */ /* 0x000fe20008410000 */
[----:B------:R-:W-:-:S03]  /*6f20*/  @P5 HADD2.F32 R209, -RZ, R195.H1_H1 ;  /* 0x300000c3ffd15230 */ /* 0x000fc60000004100 */
[----:B------:R-:W-:Y:S01]  /*6f30*/  @P4 FMUL.FTZ R140, R38, R39 ;  /* 0x00000027268c4220 */ /* 0x000fe20000410000 */
[----:B------:R-:W-:-:S04]  /*6f40*/  FFMA.FTZ R38, R16, R173, R172 ;  /* 0x000000ad10267223 */ /* 0x000fc800000100ac */
[----:B------:R-:W-:Y:S01]  /*6f50*/  FADD.FTZ R38, R15, -R38 ;  /* 0x800000260f267221 */ /* 0x000fe20000010000 */
[----:B----4-:R-:W-:Y:S01]  /*6f60*/  FMUL.FTZ R37, R39, R136 ;  /* 0x0000008827257220 */ /* 0x010fe20000410000 */
[----:B------:R-:W-:-:S04]  /*6f70*/  FFMA.FTZ R136, R160, R173, R172 ;  /* 0x000000ada0887223 */ /* 0x000fc800000100ac */
[----:B------:R-:W-:Y:S01]  /*6f80*/  FSEL R203, R37, RZ, P4 ;  /* 0x000000ff25cb7208 */ /* 0x000fe20002000000 */
[----:B------:R-:W-:Y:S01]  /*6f90*/  FFMA.FTZ R37, R149, R173, R172 ;  /* 0x000000ad95257223 */ /* 0x000fe200000100ac */
[----:B------:R-:W-:Y:S01]  /*6fa0*/  LOP3.LUT P4, RZ, R12, 0xff0000, RZ, 0xc0, !PT ;  /* 0x00ff00000cff7812 */ /* 0x000fe2000788c0ff */
[----:B------:R-:W-:Y:S02]  /*6fb0*/  FADD.FTZ R136, R165, -R136 ;  /* 0x80000088a5887221 */ /* 0x000fe40000010000 */
[----:B------:R-:W-:Y:S01]  /*6fc0*/  FADD.FTZ R39, R154, -R37 ;  /* 0x800000259a277221 */ /* 0x000fe20000010000 */
[C---:B------:R-:W-:Y:S01]  /*6fd0*/  FFMA.FTZ R37, R171.reuse, R38, R53 ;  /* 0x00000026ab257223 */ /* 0x040fe20000010035 */
[----:B------:R-:W-:Y:S02]  /*6fe0*/  FADD.FTZ R76, R76, R203 ;  /* 0x000000cb4c4c7221 */ /* 0x000fe40000010000 */
[C---:B------:R-:W-:Y:S01]  /*6ff0*/  FFMA.FTZ R38, R171.reuse, R39, R54 ;  /* 0x00000027ab267223 */ /* 0x040fe20000010036 */
[----:B------:R-:W-:Y:S01]  /*7000*/  FFMA.FTZ R39, R171, R136, R55 ;  /* 0x00000088ab277223 */ /* 0x000fe20000010037 */
[----:B------:R-:W-:-:S02]  /*7010*/  FMUL.FTZ R136, R37, R170 ;  /* 0x000000aa25887220 */ /* 0x000fc40000410000 */
[-C--:B------:R-:W-:Y:S01]  /*7020*/  FMUL.FTZ R202, R38, R170.reuse ;  /* 0x000000aa26ca7220 */ /* 0x080fe20000410000 */
[----:B------:R-:W-:Y:S01]  /*7030*/  FMUL.FTZ R206, R39, R170 ;  /* 0x000000aa27ce7220 */ /* 0x000fe20000410000 */
[----:B------:R-:W-:Y:S02]  /*7040*/  @P4 HADD2.F32 R204, -RZ, R195.H0_H0 ;  /* 0x200000c3ffcc4230 */ /* 0x000fe40000004100 */
[----:B------:R-:W-:Y:S01]  /*7050*/  FMUL.FTZ R136, R136, UR14 ;  /* 0x0000000e88887c20 */ /* 0x000fe20008410000 */
[----:B------:R-:W-:Y:S01]  /*7060*/  FMUL.FTZ R207, R202, UR14 ;  /* 0x0000000ecacf7c20 */ /* 0x000fe20008410000 */
[----:B------:R-:W-:Y:S01]  /*7070*/  FMUL.FTZ R206, R206, UR14 ;  /* 0x0000000ecece7c20 */ /* 0x000fe20008410000 */
[----:B------:R3:W-:Y:S01]  /*7080*/  STG.E.128 desc[UR6][R178.64], R36 ;  /* 0x00000024b2007986 */ /* 0x0007e2000c101d06 */
[----:B------:R-:W-:Y:S01]  /*7090*/  @P3 FMUL.FTZ R141, R205, R136 ;  /* 0x00000088cd8d3220 */ /* 0x000fe20000410000 */
[----:B------:R-:W-:Y:S01]  /*70a0*/  @P4 FMUL.FTZ R142, R204, R207 ;  /* 0x000000cfcc8e4220 */ /* 0x000fe20000410000 */
[----:B------:R-:W-:Y:S01]  /*70b0*/  @P5 FMUL.FTZ R143, R209, R206 ;  /* 0x000000ced18f5220 */ /* 0x000fe20000410000 */
[----:B------:R-:W-:Y:S01]  /*70c0*/  FMUL.FTZ R137, R136, R137 ;  /* 0x0000008988897220 */ /* 0x000fe20000410000 */
[----:B------:R-:W-:Y:S01]  /*70d0*/  FMUL.FTZ R138, R207, R138 ;  /* 0x0000008acf8a7220 */ /* 0x000fe20000410000 */
[----:B------:R-:W-:-:S02]  /*70e0*/  FMUL.FTZ R139, R206, R139 ;  /* 0x0000008bce8b7220 */ /* 0x000fc40000410000 */
[----:B------:R3:W-:Y:S01]  /*70f0*/  STG.E.128 desc[UR6][R176.64], R140 ;  /* 0x0000008cb0007986 */ /* 0x0007e2000c101d06 */
[----:B------:R-:W-:Y:S02]  /*7100*/  FSEL R136, R137, RZ, P3 ;  /* 0x000000ff89887208 */ /* 0x000fe40001800000 */
[----:B------:R-:W-:Y:S02]  /*7110*/  FSEL R137, R138, RZ, P4 ;  /* 0x000000ff8a897208 */ /* 0x000fe40002000000 */
[----:B------:R-:W-:Y:S01]  /*7120*/  FSEL R138, R139, RZ, P5 ;  /* 0x000000ff8b8a7208 */ /* 0x000fe20002800000 */
[----:B------:R-:W-:Y:S02]  /*7130*/  FADD.FTZ R77, R77, R136 ;  /* 0x000000884d4d7221 */ /* 0x000fe40000010000 */
[----:B------:R-:W-:Y:S02]  /*7140*/  FADD.FTZ R78, R78, R137 ;  /* 0x000000894e4e7221 */ /* 0x000fe40000010000 */
[----:B------:R-:W-:-:S07]  /*7150*/  FADD.FTZ R79, R79, R138 ;  /* 0x0000008a4f4f7221 */ /* 0x000fce0000010000 */
.L_x_12199:
[----:B------:R-:W-:Y:S05]  /*7160*/  BSYNC.RECONVERGENT B1 ;  /* 0x0000000000017941 */ /* 0x000fea0003800200 */
.L_x_12198:
[----:B------:R-:W-:Y:S04]  /*7170*/  BSSY.RECONVERGENT B1, `(.L_x_12200) ;  /* 0x000003a000017945 */ /* 0x000fe80003800200 */
[----:B------:R-:W-:Y:S05]  /*7180*/  @!P2 BRA `(.L_x_12201) ;  /* 0x0000000000e0a947 */ /* 0x000fea0003800000 */
[----:B-12---:R-:W1:Y:S01]  /*7190*/  LDC.64 R136, c[0x0][0x390] ;  /* 0x0000e400ff887b82 */ /* 0x006e620000000a00 */
[-CC-:B---3--:R-:W-:Y:S01]  /*71a0*/  FFMA.FTZ R37, R19, R173.reuse, R172.reuse ;  /* 0x000000ad13257223 */ /* 0x188fe200000100ac */
[-CC-:B------:R-:W-:Y:S01]  /*71b0*/  FFMA.FTZ R36, R20, R173.reuse, R172.reuse ;  /* 0x000000ad14247223 */ /* 0x180fe200000100ac */
[----:B------:R-:W-:-:S05]  /*71c0*/  FFMA.FTZ R39, R23, R173, R172 ;  /* 0x000000ad17277223 */ /* 0x000fca00000100ac */
[----:B------:R-:W2:Y:S01]  /*71d0*/  LDC.64 R178, c[0x0][0x478] ;  /* 0x00011e00ffb27b82 */ /* 0x000ea20000000a00 */
[----:B------:R-:W-:Y:S01]  /*71e0*/  FFMA.FTZ R202, R158, R173, R172 ;  /* 0x000000ad9eca7223 */ /* 0x000fe200000100ac */
[----:B------:R-:W-:-:S06]  /*71f0*/  LOP3.LUT P2, RZ, R17, 0xff, RZ, 0xc0, !PT ;  /* 0x000000ff11ff7812 */ /* 0x000fcc000784c0ff */
[----:B------:R-:W3:Y:S01]  /*7200*/  LDC.64 R176, c[0x0][0x468] ;  /* 0x00011a00ffb07b82 */ /* 0x000ee20000000a00 */
[----:B-1----:R-:W-:-:S06]  /*7210*/  IMAD.WIDE.U32 R136, R169, 0x10, R136 ;  /* 0x00000010a9887825 */ /* 0x002fcc00078e0088 */
[----:B------:R-:W4:Y:S01]  /*7220*/  LDG.E.128 R136, desc[UR6][R136.64] ;  /* 0x0000000688887981 */ /* 0x000f22000c1e1d00 */
        /* <DEDUP_REMOVED lines=17> */
[----:B------:R-:W-:-:S02]  /*7340*/  @P2 HADD2.F32 R204, -RZ, R196.H0_H0 ;  /* 0x200000c4ffcc2230 */ /* 0x000fc40000004100 */
[----:B------:R-:W-:Y:S01]  /*7350*/  FMUL.FTZ R205, R206, UR14 ;  /* 0x0000000ececd7c20 */ /* 0x000fe20008410000 */
[----:B------:R-:W-:Y:S02]  /*7360*/  @P3 HADD2.F32 R207, -RZ, R196.H1_H1 ;  /* 0x300000c4ffcf3230 */ /* 0x000fe40000004100 */
[----:B------:R-:W-:Y:S01]  /*7370*/  FMUL.FTZ R206, R209, UR14 ;  /* 0x0000000ed1ce7c20 */ /* 0x000fe20008410000 */
[--C-:B------:R-:W-:Y:S01]  /*7380*/  @P4 HADD2.F32 R208, -RZ, R197.reuse.H0_H0 ;  /* 0x200000c5ffd04230 */ /* 0x100fe20000004100 */
[----:B------:R-:W-:Y:S01]  /*7390*/  CS2R R140, SRZ ;  /* 0x00000000008c7805 */ /* 0x000fe2000001ff00 */
[----:B------:R-:W-:Y:S01]  /*73a0*/  @P5 HADD2.F32 R211, -RZ, R197.H1_H1 ;  /* 0x300000c5ffd35230 */ /* 0x000fe20000004100 */
[----:B0-----:R-:W-:Y:S01]  /*73b0*/  CS2R R142, SRZ ;  /* 0x00000000008e7805 */ /* 0x001fe2000001ff00 */
[----:B--2---:R-:W-:-:S04]  /*73c0*/  IMAD.WIDE.U32 R178, R169, 0x10, R178 ;  /* 0x00000010a9b27825 */ /* 0x004fc800078e00b2 */
[----:B------:R-:W-:Y:S01]  /*73d0*/  @P2 FMUL.FTZ R140, R204, R203 ;  /* 0x000000cbcc8c2220 */ /* 0x000fe20000410000 */
[----:B------:R-:W-:Y:S01]  /*73e0*/  @P3 FMUL.FTZ R141, R207, R202 ;  /* 0x000000cacf8d3220 */ /* 0x000fe20000410000 */
[----:B------:R-:W-:Y:S01]  /*73f0*/  @P4 FMUL.FTZ R142, R208, R205 ;  /* 0x000000cdd08e4220 */ /* 0x000fe20000410000 */
[----:B------:R-:W-:Y:S01]  /*7400*/  @P5 FMUL.FTZ R143, R211, R206 ;  /* 0x000000ced38f5220 */ /* 0x000fe20000410000 */
[C---:B---3--:R-:W-:Y:S01]  /*7410*/  IMAD.WIDE.U32 R176, R169.reuse, 0x10, R176 ;  /* 0x00000010a9b07825 */ /* 0x048fe200078e00b0 */
[----:B------:R0:W-:Y:S01]  /*7420*/  STG.E.128 desc[UR6][R178.64], R36 ;  /* 0x00000024b2007986 */ /* 0x0001e2000c101d06 */
[----:B------:R-:W-:-:S03]  /*7430*/  IADD3 R169, PT, PT, R169, 0x20, RZ ;  /* 0x00000020a9a97810 */ /* 0x000fc60007ffe0ff */
[----:B------:R0:W-:Y:S01]  /*7440*/  STG.E.128 desc[UR6][R176.64], R140 ;  /* 0x0000008cb0007986 */ /* 0x0001e2000c101d06 */
[----:B----4-:R-:W-:Y:S01]  /*7450*/  FMUL.FTZ R136, R203, R136 ;  /* 0x00000088cb887220 */ /* 0x010fe20000410000 */
        /* <DEDUP_REMOVED lines=10> */
[----:B0-----:R-:W-:-:S07]  /*7500*/  FADD.FTZ R75, R75, R136 ;  /* 0x000000884b4b7221 */ /* 0x001fce0000010000 */
.L_x_12201:
[----:B------:R-:W-:Y:S05]  /*7510*/  BSYNC.RECONVERGENT B1 ;  /* 0x0000000000017941 */ /* 0x000fea0003800200 */
.L_x_12200:
        /* <DEDUP_REMOVED lines=58> */
.L_x_12203:
[----:B------:R-:W-:Y:S05]  /*78c0*/  BSYNC.RECONVERGENT B1 ;  /* 0x0000000000017941 */ /* 0x000fea0003800200 */
.L_x_12202:
[----:B------:R-:W-:Y:S05]  /*78d0*/  @!P0 BRA `(.L_x_12179) ;  /* 0x0000000000dc8947 */ /* 0x000fea0003800000 */
[----:B-123--:R-:W1:Y:S08]  /*78e0*/  LDC.64 R36, c[0x0][0x390] ;  /* 0x0000e400ff247b82 */ /* 0x00ee700000000a00 */
[----:B------:R-:W2:Y:S01]  /*78f0*/  LDC.64 R176, c[0x0][0x468] ;  /* 0x00011a00ffb07b82 */ /* 0x000ea20000000a00 */
[----:B-1----:R-:W-:-:S07]  /*7900*/  IMAD.WIDE.U32 R136, R169, 0x10, R36 ;  /* 0x00000010a9887825 */ /* 0x002fce00078e0024 */
[----:B------:R-:W1:Y:S01]  /*7910*/  LDC.64 R36, c[0x0][0x478] ;  /* 0x00011e00ff247b82 */ /* 0x000e620000000a00 */
[----:B------:R-:W3:Y:S01]  /*7920*/  LDG.E.128 R136, desc[UR6][R136.64] ;  /* 0x0000000688887981 */ /* 0x000ee2000c1e1d00 */
[-CC-:B------:R-:W-:Y:S01]  /*7930*/  FFMA.FTZ R38, R32, R173.reuse, R172.reuse ;  /* 0x000000ad20267223 */ /* 0x180fe200000100ac */
[-CC-:B------:R-:W-:Y:S01]  /*7940*/  FFMA.FTZ R39, R31, R173.reuse, R172.reuse ;  /* 0x000000ad1f277223 */ /* 0x180fe200000100ac */
[-CC-:B------:R-:W-:Y:S01]  /*7950*/  FFMA.FTZ R141, R35, R173.reuse, R172.reuse ;  /* 0x000000ad238d7223 */ /* 0x180fe200000100ac */
[----:B------:R-:W-:Y:S01]  /*7960*/  FFMA.FTZ R140, R162, R173, R172 ;  /* 0x000000ada28c7223 */ /* 0x000fe200000100ac */
[C---:B------:R-:W-:Y:S01]  /*7970*/  LOP3.LUT P0, RZ, R28.reuse, 0xff, RZ, 0xc0, !PT ;  /* 0x000000ff1cff7812 */ /* 0x040fe2000780c0ff */
[----:B------:R-:W-:Y:S01]  /*7980*/  FADD.FTZ R38, R33, -R38 ;  /* 0x8000002621267221 */ /* 0x000fe20000010000 */
[----:B------:R-:W-:Y:S01]  /*7990*/  LOP3.LUT P1, RZ, R28, 0xff00, RZ, 0xc0, !PT ;  /* 0x0000ff001cff7812 */ /* 0x000fe2000782c0ff */
[----:B------:R-:W-:Y:S01]  /*79a0*/  FADD.FTZ R39, R30, -R39 ;  /* 0x800000271e277221 */ /* 0x000fe20000010000 */
[----:B------:R-:W-:Y:S01]  /*79b0*/  LOP3.LUT P2, RZ, R28, 0xff0000, RZ, 0xc0, !PT ;  /* 0x00ff00001cff7812 */ /* 0x000fe2000784c0ff */
[----:B------:R-:W-:Y:S01]  /*79c0*/  FADD.FTZ R141, R34, -R141 ;  /* 0x8000008d228d7221 */ /* 0x000fe20000010000 */
[----:B------:R-:W-:Y:S01]  /*79d0*/  ISETP.GE.U32.AND P3, PT, R28, 0x1000000, PT ;  /* 0x010000001c00780c */ /* 0x000fe20003f66070 */
[----:B------:R-:W-:Y:S01]  /*79e0*/  FADD.FTZ R140, R159, -R140 ;  /* 0x8000008c9f8c7221 */ /* 0x000fe20000010000 */
[----:B--2---:R-:W-:Y:S01]  /*79f0*/  IMAD.WIDE.U32 R176, R169, 0x10, R176 ;  /* 0x00000010a9b07825 */ /* 0x004fe200078e00b0 */
[----:B0-----:R-:W-:-:S04]  /*7a00*/  CS2R R142, SRZ ;  /* 0x00000000008e7805 */ /* 0x001fc8000001ff00 */
[----:B------:R-:W-:Y:S02]  /*7a10*/  @P0 HADD2.F32 R202, -RZ, R200.H0_H0 ;  /* 0x200000c8ffca0230 */ /* 0x000fe40000004100 */
[----:B-1----:R-:W-:-:S04]  /*7a20*/  IMAD.WIDE.U32 R172, R169, 0x10, R36 ;  /* 0x00000010a9ac7825 */ /* 0x002fc800078e0024 */
        /* <DEDUP_REMOVED lines=9> */
[----:B------:R-:W-:Y:S02]  /*7ac0*/  @P1 HADD2.F32 R203, -RZ, R200.H1_H1 ;  /* 0x300000c8ffcb1230 */ /* 0x000fe40000004100 */
[----:B------:R-:W-:Y:S01]  /*7ad0*/  FMUL.FTZ R171, R178, UR14 ;  /* 0x0000000eb2ab7c20 */ /* 0x000fe20008410000 */
[----:B------:R-:W-:-:S02]  /*7ae0*/  @P2 HADD2.F32 R204, -RZ, R201.H0_H0 ;  /* 0x200000c9ffcc2230 */ /* 0x000fc40000004100 */
[----:B------:R-:W-:Y:S01]  /*7af0*/  FMUL.FTZ R169, R169, UR14 ;  /* 0x0000000ea9a97c20 */ /* 0x000fe20008410000 */
[----:B------:R-:W-:Y:S02]  /*7b00*/  @P3 HADD2.F32 R205, -RZ, R201.H1_H1 ;  /* 0x300000c9ffcd3230 */ /* 0x000fe40000004100 */
[----:B------:R-:W-:Y:S01]  /*7b10*/  FMUL.FTZ R178, R179, UR14 ;  /* 0x0000000eb3b27c20 */ /* 0x000fe20008410000 */
[----:B------:R-:W-:Y:S01]  /*7b20*/  CS2R R140, SRZ ;  /* 0x00000000008c7805 */ /* 0x000fe2000001ff00 */
[----:B------:R-:W-:Y:S01]  /*7b30*/  @P2 FMUL.FTZ R142, R204, R171 ;  /* 0x000000abcc8e2220 */ /* 0x000fe20000410000 */
[-C--:B------:R-:W-:Y:S01]  /*7b40*/  @P0 FMUL.FTZ R140, R202, R169.reuse ;  /* 0x000000a9ca8c0220 */ /* 0x080fe20000410000 */
[----:B------:R-:W-:Y:S01]  /*7b50*/  @P1 FMUL.FTZ R141, R203, R170 ;  /* 0x000000aacb8d1220 */ /* 0x000fe20000410000 */
[----:B------:R-:W-:Y:S01]  /*7b60*/  @P3 FMUL.FTZ R143, R205, R178 ;  /* 0x000000b2cd8f3220 */ /* 0x000fe20000410000 */
[----:B------:R4:W-:Y:S04]  /*7b70*/  STG.E.128 desc[UR6][R172.64], R36 ;  /* 0x00000024ac007986 */ /* 0x0009e8000c101d06 */
[----:B------:R4:W-:Y:S01]  /*7b80*/  STG.E.128 desc[UR6][R176.64], R140 ;  /* 0x0000008cb0007986 */ /* 0x0009e2000c101d06 */
[----:B---3--:R-:W-:Y:S01]  /*7b90*/  FMUL.FTZ R136, R136, R169 ;  /* 0x000000a988887220 */ /* 0x008fe20000410000 */
[----:B------:R-:W-:Y:S01]  /*7ba0*/  FMUL.FTZ R170, R137, R170 ;  /* 0x000000aa89aa7220 */ /* 0x000fe20000410000 */
[----:B------:R-:W-:Y:S01]  /*7bb0*/  FMUL.FTZ R138, R138, R171 ;  /* 0x000000ab8a8a7220 */ /* 0x000fe20000410000 */
[----:B------:R-:W-:-:S02]  /*7bc0*/  FMUL.FTZ R169, R139, R178 ;  /* 0x000000b28ba97220 */ /* 0x000fc40000410000 */
[----:B------:R-:W-:Y:S02]  /*7bd0*/  FSEL R137, R136, RZ, P0 ;  /* 0x000000ff88897208 */ /* 0x000fe40000000000 */
[----:B------:R-:W-:Y:S02]  /*7be0*/  FSEL R170, R170, RZ, P1 ;  /* 0x000000ffaaaa7208 */ /* 0x000fe40000800000 */
[----:B------:R-:W-:Y:S01]  /*7bf0*/  FSEL R139, R138, RZ, P2 ;  /* 0x000000ff8a8b7208 */ /* 0x000fe20001000000 */
[----:B------:R-:W-:Y:S01]  /*7c00*/  FADD.FTZ R64, R64, R137 ;  /* 0x0000008940407221 */ /* 0x000fe20000010000 */
[----:B------:R-:W-:Y:S01]  /*7c10*/  FSEL R136, R169, RZ, P3 ;  /* 0x000000ffa9887208 */ /* 0x000fe20001800000 */
[----:B------:R-:W-:Y:S02]  /*7c20*/  FADD.FTZ R65, R65, R170 ;  /* 0x000000aa41417221 */ /* 0x000fe40000010000 */
[----:B------:R-:W-:Y:S02]  /*7c30*/  FADD.FTZ R66, R66, R139 ;  /* 0x0000008b42427221 */ /* 0x000fe40000010000 */
[----:B----4-:R-:W-:-:S07]  /*7c40*/  FADD.FTZ R67, R67, R136 ;  /* 0x0000008843437221 */ /* 0x010fce0000010000 */
.L_x_12179:
[----:B------:R-:W-:Y:S05]  /*7c50*/  BSYNC.RECONVERGENT B0 ;  /* 0x0000000000007941 */ /* 0x000fea0003800200 */
.L_x_12152:
[----:B01234-:R-:W0:Y:S02]  /*7c60*/  LDC.64 R136, c[0x0][0x380] ;  /* 0x0000e000ff887b82 */ /* 0x01fe240000000a00 */
[----:B0-----:R-:W-:-:S04]  /*7c70*/  LEA R5, R136, R5, 0x2 ;  /* 0x0000000588057211 */ /* 0x001fc800078e10ff */
[----:B------:R-:W-:-:S13]  /*7c80*/  ISETP.GE.AND P0, PT, R5, R137, PT ;  /* 0x000000890500720c */ /* 0x000fda0003f06270 */
[----:B------:R-:W-:Y:S05]  /*7c90*/  @!P0 BRA `(.L_x_12204) ;  /* 0xffffff9000448947 */ /* 0x000fea000383ffff */
.L_x_12138:
[----:B-----5:R-:W0:Y:S01]  /*7ca0*/  S2R R7, SR_CgaCtaId ;  /* 0x0000000000077919 */ /* 0x020e220000008800 */
        /* <DEDUP_REMOVED lines=29> */
[----:B------:R1:W-:Y:S04]  /*7e80*/  STS.128 [R3+0x800], R92 ;  /* 0x0008005c03007388 */ /* 0x0003e80000000c00 */
[----:B------:R-:W-:Y:S01]  /*7e90*/  STS.128 [R3+0xa00], R88 ;  /* 0x000a005803007388 */ /* 0x000fe20000000c00 */
[----:B------:R-:W-:Y:S01]  /*7ea0*/  BAR.SYNC.DEFER_BLOCKING 0x0 ;  /* 0x0000000000007b1d */ /* 0x000fe20000010000 */
[----:B-1----:R-:W-:Y:S02]  /*7eb0*/  IADD3.X R93, PT, PT, R42, UR19, RZ, P6, !PT ;  /* 0x000000132a5d7c10 */ /* 0x002fe4000b7fe4ff */
[----:B------:R-:W-:-:S03]  /*7ec0*/  IADD3 R36, P6, PT, R40, UR16, RZ ;  /* 0x0000001028247c10 */ /* 0x000fc6000ffde0ff */
        /* <DEDUP_REMOVED lines=175> */
.L_x_12206:
[----:B------:R-:W-:Y:S05]  /*89c0*/  BSYNC.RECONVERGENT B0 ;  /* 0x0000000000007941 */ /* 0x000fea0003800200 */
.L_x_12205:
        /* <DEDUP_REMOVED lines=18> */
.L_x_12208:
[----:B------:R-:W-:Y:S05]  /*8af0*/  BSYNC.RECONVERGENT B0 ;  /* 0x0000000000007941 */ /* 0x000fea0003800200 */
.L_x_12207:
        /* <DEDUP_REMOVED lines=18> */
.L_x_12210:
[----:B------:R-:W-:Y:S05]  /*8c20*/  BSYNC.RECONVERGENT B0 ;  /* 0x0000000000007941 */ /* 0x000fea0003800200 */
.L_x_12209:
        /* <DEDUP_REMOVED lines=18> */
.L_x_12212:
[----:B------:R-:W-:Y:S05]  /*8d50*/  BSYNC.RECONVERGENT B0 ;  /* 0x0000000000007941 */ /* 0x000fea0003800200 */
.L_x_12211:
        /* <DEDUP_REMOVED lines=18> */
.L_x_12214:
[----:B------:R-:W-:Y:S05]  /*8e80*/  BSYNC.RECONVERGENT B0 ;  /* 0x0000000000007941 */ /* 0x000fea0003800200 */
.L_x_12213:
        /* <DEDUP_REMOVED lines=11> */
.L_x_12151:
        /* <DEDUP_REMOVED lines=8> */
.L_x_12216:
[----:B------:R-:W-:Y:S05]  /*8fc0*/  BSYNC B0 ;  /* 0x0000000000007941 */ /* 0x000fea0003800000 */
.L_x_12215:
        /* <DEDUP_REMOVED lines=8> */
.L_x_12217:
[----:B------:R-:W-:Y:S01]  /*9050*/  FADD.FTZ R136, R136, R173 ;  /* 0x000000ad88887221 */ /* 0x000fe20000010000 */
[----:B------:R-:W-:-:S04]  /*9060*/  HFMA2 R178, -RZ, RZ, 0, 1.1920928955078125e-07 ;  /* 0x00000002ffb27431 */ /* 0x000fc800000001ff */
[----:B------:R-:W-:Y:S02]  /*9070*/  MOV R179, R136 ;  /* 0x0000008800b37202 */ /* 0x000fe40000000f00 */
[----:B------:R-:W-:-:S07]  /*9080*/  MOV R137, R177 ;  /* 0x000000b100897202 */ /* 0x000fce0000000f00 */
[----:B------:R-:W-:Y:S05]  /*9090*/  WARPSYNC.COLLECTIVE R172, `(.L_x_12218) ;  /* 0x00000000ac087348 */ /* 0x000fea0003c00000 */
[----:B------:R0:W1:Y:S02]  /*90a0*/  SHFL.BFLY P6, R177, R179, R178, R203 ;  /* 0x0c0000b2b3b17389 */ /* 0x00006400000c00cb */
[----:B01----:R-:W-:Y:S05]  /*90b0*/  ENDCOLLECTIVE ;  /* 0x000000000000791b */ /* 0x003fea0003800000 */
.L_x_12218:
[----:B------:R-:W-:-:S05]  /*90c0*/  FADD.FTZ R137, R137, R176 ;  /* 0x000000b089897221 */ /* 0x000fca0000010000 */
[----:B------:R-:W-:Y:S02]  /*90d0*/  MOV R179, R137 ;  /* 0x0000008900b37202 */ /* 0x000fe40000000f00 */
[----:B------:R-:W-:-:S07]  /*90e0*/  MOV R139, R177 ;  /* 0x000000b1008b7202 */ /* 0x000fce0000000f00 */
[----:B------:R-:W-:Y:S05]  /*90f0*/  WARPSYNC.COLLECTIVE R172, `(.L_x_12219) ;  /* 0x00000000ac087348 */ /* 0x000fea0003c00000 */
[----:B------:R0:W1:Y:S02]  /*9100*/  SHFL.BFLY P6, R177, R179, R178, R203 ;  /* 0x0c0000b2b3b17389 */ /* 0x00006400000c00cb */
[----:B01----:R-:W-:Y:S05]  /*9110*/  ENDCOLLECTIVE ;  /* 0x000000000000791b */ /* 0x003fea0003800000 */
.L_x_12219:
[----:B------:R-:W-:Y:S01]  /*9120*/  FADD.FTZ R139, R136, R139 ;  /* 0x0000008b888b7221 */ /* 0x000fe20000010000 */
[----:B------:R-:W-:-:S04]  /*9130*/  HFMA2 R178, -RZ, RZ, 0, 2.384185791015625e-07 ;  /* 0x00000004ffb27431 */ /* 0x000fc800000001ff */
[----:B------:R-:W-:Y:S02]  /*9140*/  MOV R179, R139 ;  /* 0x0000008b00b37202 */ /* 0x000fe40000000f00 */
[----:B------:R-:W-:-:S07]  /*9150*/  MOV R138, R177 ;  /* 0x000000b1008a7202 */ /* 0x000fce0000000f00 */
[----:B------:R-:W-:Y:S05]  /*9160*/  WARPSYNC.COLLECTIVE R172, `(.L_x_12220) ;  /* 0x00000000ac087348 */ /* 0x000fea0003c00000 */
[----:B------:R0:W1:Y:S02]  /*9170*/  SHFL.BFLY P6, R177, R179, R178, R203 ;  /* 0x0c0000b2b3b17389 */ /* 0x00006400000c00cb */
[----:B01----:R-:W-:Y:S05]  /*9180*/  ENDCOLLECTIVE ;  /* 0x000000000000791b */ /* 0x003fea0003800000 */
.L_x_12220:
[----:B------:R-:W-:-:S05]  /*9190*/  FADD.FTZ R138, R137, R138 ;  /* 0x0000008a898a7221 */ /* 0x000fca0000010000 */
[----:B------:R-:W-:Y:S02]  /*91a0*/  MOV R179, R138 ;  /* 0x0000008a00b37202 */ /* 0x000fe40000000f00 */
[----:B------:R-:W-:-:S07]  /*91b0*/  MOV R140, R177 ;  /* 0x000000b1008c7202 */ /* 0x000fce0000000f00 */
[----:B------:R-:W-:Y:S05]  /*91c0*/  WARPSYNC.COLLECTIVE R172, `(.L_x_12221) ;  /* 0x00000000ac087348 */ /* 0x000fea0003c00000 */
[----:B------:R0:W1:Y:S02]  /*91d0*/  SHFL.BFLY P6, R177, R179, R178, R203 ;  /* 0x0c0000b2b3b17389 */ /* 0x00006400000c00cb */
[----:B01----:R-:W-:Y:S05]  /*91e0*/  ENDCOLLECTIVE ;  /* 0x000000000000791b */ /* 0x003fea0003800000 */
.L_x_12221:
[----:B------:R-:W-:Y:S01]  /*91f0*/  FADD.FTZ R140, R139, R140 ;  /* 0x0000008c8b8c7221 */ /* 0x000fe20000010000 */
[----:B------:R-:W-:-:S04]  /*9200*/  HFMA2 R178, -RZ, RZ, 0, 4.76837158203125e-07 ;  /* 0x00000008ffb27431 */ /* 0x000fc800000001ff */
[----:B------:R-:W-:Y:S02]  /*9210*/  MOV R179, R140 ;  /* 0x0000008c00b37202 */ /* 0x000fe40000000f00 */
[----:B------:R-:W-:-:S07]  /*9220*/  MOV R141, R177 ;  /* 0x000000b1008d7202 */ /* 0x000fce0000000f00 */
[----:B------:R-:W-:Y:S05]  /*9230*/  WARPSYNC.COLLECTIVE R172, `(.L_x_12222) ;  /* 0x00000000ac087348 */ /* 0x000fea0003c00000 */
[----:B------:R0:W1:Y:S02]  /*9240*/  SHFL.BFLY P6, R177, R179, R178, R203 ;  /* 0x0c0000b2b3b17389 */ /* 0x00006400000c00cb */
[----:B01----:R-:W-:Y:S05]  /*9250*/  ENDCOLLECTIVE ;  /* 0x000000000000791b */ /* 0x003fea0003800000 */
.L_x_12222:
[----:B------:R-:W-:-:S05]  /*9260*/  FADD.FTZ R141, R138, R141 ;  /* 0x0000008d8a8d7221 */ /* 0x000fca0000010000 */
[----:B------:R-:W-:Y:S02]  /*9270*/  MOV R179, R141 ;  /* 0x0000008d00b37202 */ /* 0x000fe40000000f00 */
[----:B------:R-:W-:-:S07]  /*9280*/  MOV R143, R177 ;  /* 0x000000b1008f7202 */ /* 0x000fce0000000f00 */
[----:B------:R-:W-:Y:S05]  /*9290*/  WARPSYNC.COLLECTIVE R172, `(.L_x_12223) ;  /* 0x00000000ac087348 */ /* 0x000fea0003c00000 */
[----:B------:R0:W1:Y:S02]  /*92a0*/  SHFL.BFLY P6, R177, R179, R178, R203 ;  /* 0x0c0000b2b3b17389 */ /* 0x00006400000c00cb */
[----:B01----:R-:W-:Y:S05]  /*92b0*/  ENDCOLLECTIVE ;  /* 0x000000000000791b */ /* 0x003fea0003800000 */
.L_x_12223:
[----:B------:R-:W-:Y:S01]  /*92c0*/  FADD.FTZ R143, R140, R143 ;  /* 0x0000008f8c8f7221 */ /* 0x000fe20000010000 */
[----:B------:R-:W-:-:S04]  /*92d0*/  HFMA2 R178, -RZ, RZ, 0, 9.5367431640625e-07 ;  /* 0x00000010ffb27431 */ /* 0x000fc800000001ff */
[----:B------:R-:W-:Y:S02]  /*92e0*/  MOV R179, R143 ;  /* 0x0000008f00b37202 */ /* 0x000fe40000000f00 */
[----:B------:R-:W-:-:S07]  /*92f0*/  MOV R142, R177 ;  /* 0x000000b1008e7202 */ /* 0x000fce0000000f00 */
[----:B------:R-:W-:Y:S05]  /*9300*/  WARPSYNC.COLLECTIVE R172, `(.L_x_12224) ;  /* 0x00000000ac087348 */ /* 0x000fea0003c00000 */
[----:B------:R0:W1:Y:S02]  /*9310*/  SHFL.BFLY P6, R177, R179, R178, R203 ;  /* 0x0c0000b2b3b17389 */ /* 0x00006400000c00cb */
[----:B01----:R-:W-:Y:S05]  /*9320*/  ENDCOLLECTIVE ;  /* 0x000000000000791b */ /* 0x003fea0003800000 */
.L_x_12224:
[----:B------:R-:W-:-:S05]  /*9330*/  FADD.FTZ R142, R141, R142 ;  /* 0x0000008e8d8e7221 */ /* 0x000fca0000010000 */
[----:B------:R-:W-:Y:S02]  /*9340*/  MOV R179, R142 ;  /* 0x0000008e00b37202 */ /* 0x000fe40000000f00 */
[----:B------:R-:W-:-:S07]  /*9350*/  MOV R136, R177 ;  /* 0x000000b100887202 */ /* 0x000fce0000000f00 */
[----:B------:R-:W-:Y:S05]  /*9360*/  WARPSYNC.COLLECTIVE R172, `(.L_x_12225) ;  /* 0x00000000ac087348 */ /* 0x000fea0003c00000 */
[----:B------:R0:W1:Y:S02]  /*9370*/  SHFL.BFLY P6, R177, R179, R178, R203 ;  /* 0x0c0000b2b3b17389 */ /* 0x00006400000c00cb */
[----:B01----:R-:W-:Y:S05]  /*9380*/  ENDCOLLECTIVE ;  /* 0x000000000000791b */ /* 0x003fea0003800000 */
.L_x_12225:
[----:B------:R-:W-:Y:S01]  /*9390*/  MOV R137, R177 ;  /* 0x000000b100897202 */ /* 0x000fe20000000f00 */
[----:B------:R-:W-:Y:S06]  /*93a0*/  BRA `(.L_x_12226) ;  /* 0xffffff9000007947 */ /* 0x000fec000383ffff */
.L_x_12227:
        /* <DEDUP_REMOVED lines=13> */
.L_x_14585:


//--------------------- .text._ZN10layer_norm13ln_bwd_kernelINS_13Kernel_traitsI6__halfffffjLj768ELj1ELj4ELj1ELj16ENS_18Kernel_traits_baseILj768ES2_ffffjLj128EEEEELb1ELb1ELb0ELb1EEEvNS_9BwdParamsE --------------------------
	.section	.text._ZN10layer_norm13ln_bwd_kernelINS_13Kernel_traitsI6__halfffffjLj768ELj1ELj4ELj1ELj16ENS_18Kernel_traits_baseILj768ES2_ffffjLj128EEEEELb1ELb1ELb0ELb1EEEvNS_9BwdParamsE,"ax",@progbits
	.align	128
        .global         _ZN10layer_norm13ln_bwd_kernelINS_13Kernel_traitsI6__halfffffjLj768ELj1ELj4ELj1ELj16ENS_18Kernel_traits_baseILj768ES2_ffffjLj128EEEEELb1ELb1ELb0ELb1EEEvNS_9BwdParamsE
        .type           _ZN10layer_norm13ln_bwd_kernelINS_13Kernel_traitsI6__halfffffjLj768ELj1ELj4ELj1ELj16ENS_18Kernel_traits_baseILj768ES2_ffffjLj128EEEEELb1ELb1ELb0ELb1EEEvNS_9BwdParamsE,@function
        .size           _ZN10layer_norm13ln_bwd_kernelINS_13Kernel_traitsI6__halfffffjLj768ELj1ELj4ELj1ELj16ENS_18Kernel_traits_baseILj768ES2_ffffjLj128EEEEELb1ELb1ELb0ELb1EEEvNS_9BwdParamsE,(.L_x_14586 - _ZN10layer_norm13ln_bwd_kernelINS_13Kernel_traitsI6__halfffffjLj768ELj1ELj4ELj1ELj16ENS_18Kernel_traits_baseILj768ES2_ffffjLj128EEEEELb1ELb1ELb0ELb1EEEvNS_9BwdParamsE)
        .other          _ZN10layer_norm13ln_bwd_kernelINS_13Kernel_traitsI6__halfffffjLj768ELj1ELj4ELj1ELj16ENS_18Kernel_traits_baseILj768ES2_ffffjLj128EEEEELb1ELb1ELb0ELb1EEEvNS_9BwdParamsE,@"STO_CUDA_ENTRY STV_DEFAULT"
_ZN10layer_norm13ln_bwd_kernelINS_13Kernel_traitsI6__halfffffjLj768ELj1ELj4ELj1ELj16ENS_18Kernel_traits_baseILj768ES2_ffffjLj128EEEEELb1ELb1ELb0ELb1EEEvNS_9BwdParamsE:
.text._ZN10layer_norm13ln_bwd_kernelINS_13Kernel_traitsI6__halfffffjLj768ELj1ELj4ELj1ELj16ENS_18Kernel_traits_baseILj768ES2_ffffjLj128EEEEELb1ELb1ELb0ELb1EEEvNS_9BwdParamsE:
        /* <DEDUP_REMOVED lines=58> */
[----:B------:R-:W3:Y:S04]  /*03a0*/  LDG.E.64 R140, desc[UR6][R2.64+0x100] ;  /* 0x00010006028c7981 */ /* 0x000ee8000c1e1b00 */
[----:B------:R-:W4:Y:S04]  /*03b0*/  LDG.E.64 R138, desc[UR6][R2.64+0x200] ;  /* 0x00020006028a7981 */ /* 0x000f28000c1e1b00 */
[----:B------:R-:W4:Y:S04]  /*03c0*/  LDG.E.64 R136, desc[UR6][R2.64+0x300] ;  /* 0x0003000602887981 */ /* 0x000f28000c1e1b00 */
[----:B------:R-:W4:Y:S04]  /*03d0*/  LDG.E.64 R134, desc[UR6][R2.64+0x400] ;  /* 0x0004000602867981 */ /* 0x000f28000c1e1b00 */
[----:B------:R-:W4:Y:S01]  /*03e0*/  LDG.E.64 R132, desc[UR6][R2.64+0x500] ;  /* 0x0005000602847981 */ /* 0x000f22000c1e1b00 */
[----:B--2---:R-:W-:-:S03]  /*03f0*/  IMAD.WIDE.U32 R158, R158, 0x8, R4 ;  /* 0x000000089e9e7825 */ /* 0x004fc600078e0004 */
[----:B------:R-:W5:Y:S01]  /*0400*/  LDG.E.64 R130, desc[UR6][R2.64] ;  /* 0x0000000602827981 */ /* 0x000f62000c1e1b00 */
        /* <DEDUP_REMOVED lines=23> */
[----:B0-----:R-:W-:Y:S01]  /*0580*/  HFMA2 R159, -RZ, RZ, 0, 0 ;  /* 0x00000000ff9f7431 */ /* 0x001fe200000001ff */
[----:B------:R-:W-:Y:S02]  /*0590*/  CS2R R28, SRZ ;  /* 0x00000000001c7805 */ /* 0x000fe4000001ff00 */
[----:B------:R-:W-:Y:S02]  /*05a0*/  CS2R R26, SRZ ;  /* 0x00000000001a7805 */ /* 0x000fe4000001ff00 */
[----:B------:R-:W-:-:S02]  /*05b0*/  CS2R R24, SRZ ;  /* 0x0000000000187805 */ /* 0x000fc4000001ff00 */
[----:B------:R-:W-:Y:S02]  /*05c0*/  CS2R R22, SRZ ;  /* 0x0000000000167805 */ /* 0x000fe4000001ff00 */
[----:B------:R-:W-:Y:S02]  /*05d0*/  CS2R R20, SRZ ;  /* 0x0000000000147805 */ /* 0x000fe4000001ff00 */
[----:B------:R-:W-:Y:S02]  /*05e0*/  MOV R175, RZ ;  /* 0x000000ff00af7202 */ /* 0x000fe40000000f00 */
        /* <DEDUP_REMOVED lines=15> */
[--C-:B---3--:R-:W-:Y:S02]  /*06e0*/  SHF.R.U64 R205, R140, 0x10, R141.reuse ;  /* 0x000000108ccd7819 */ /* 0x108fe4000000128d */
[----:B------:R-:W-:Y:S02]  /*06f0*/  SHF.R.U32.HI R0, RZ, 0x10, R141 ;  /* 0x00000010ff007819 */ /* 0x000fe4000001168d */
[--C-:B----4-:R-:W-:Y:S02]  /*0700*/  SHF.R.U64 R207, R138, 0x10, R139.reuse ;  /* 0x000000108acf7819 */ /* 0x110fe4000000128b */
[----:B------:R-:W-:Y:S02]  /*0710*/  PRMT R205, R205, 0x5410, R0 ;  /* 0x00005410cdcd7816 */ /* 0x000fe40000000000 */
[----:B------:R-:W-:Y:S02]  /*0720*/  SHF.R.U32.HI R0, RZ, 0x10, R139 ;  /* 0x00000010ff007819 */ /* 0x000fe4000001168b */
[----:B------:R-:W-:-:S02]  /*0730*/  SHF.R.U64 R208, R136, 0x10, R137 ;  /* 0x0000001088d07819 */ /* 0x000fc40000001289 */
[----:B------:R-:W-:Y:S02]  /*0740*/  SHF.R.U32.HI R2, RZ, 0x10, R137 ;  /* 0x00000010ff027819 */ /* 0x000fe40000011689 */
[----:B------:R-:W-:Y:S02]  /*0750*/  PRMT R207, R207, 0x5410, R0 ;  /* 0x00005410cfcf7816 */ /* 0x000fe40000000000 */
[----:B------:R-:W-:Y:S02]  /*0760*/  PRMT R208, R208, 0x5410, R2 ;  /* 0x00005410d0d07816 */ /* 0x000fe40000000002 */
[--C-:B------:R-:W-:Y:S02]  /*0770*/  SHF.R.U64 R209, R134, 0x10, R135.reuse ;  /* 0x0000001086d17819 */ /* 0x100fe40000001287 */
[----:B------:R-:W-:Y:S02]  /*0780*/  SHF.R.U32.HI R0, RZ, 0x10, R135 ;  /* 0x00000010ff007819 */ /* 0x000fe40000011687 */
[----:B------:R-:W-:-:S02]  /*0790*/  SHF.R.U64 R210, R132, 0x10, R133 ;  /* 0x0000001084d27819 */ /* 0x000fc40000001285 */
[----:B------:R-:W-:Y:S02]  /*07a0*/  SHF.R.U32.HI R2, RZ, 0x10, R133 ;  /* 0x00000010ff027819 */ /* 0x000fe40000011685 */
[----:B------:R-:W-:Y:S02]  /*07b0*/  PRMT R209, R209, 0x5410, R0 ;  /* 0x00005410d1d17816 */ /* 0x000fe40000000000 */
[----:B------:R-:W-:Y:S02]  /*07c0*/  PRMT R210, R210, 0x5410, R2 ;  /* 0x00005410d2d27816 */ /* 0x000fe40000000002 */
[----:B------:R-:W-:Y:S02]  /*07d0*/  CS2R R2, SRZ ;  /* 0x0000000000027805 */ /* 0x000fe4000001ff00 */
[----:B------:R-:W-:-:S07]  /*07e0*/  MOV R0, RZ ;  /* 0x000000ff00007202 */ /* 0x000fce0000000f00 */
.L_x_12272:
        /* <DEDUP_REMOVED lines=38> */
[----:B-1----:R-:W-:Y:S02]  /*0a50*/  IMAD.WIDE.U32 R92, R188, 0x10, R72 ;  /* 0x00000010bc5c7825 */ /* 0x002fe400078e0048 */
[----:B------:R-:W4:Y:S02]  /*0a60*/  LDG.E.128 R116, desc[UR6][R116.64] ;  /* 0x0000000674747981 */ /* 0x000f24000c1e1d00 */
[----:B------:R-:W-:Y:S02]  /*0a70*/  IMAD.WIDE.U32 R120, R174, 0x10, R120 ;  /* 0x00000010ae787825 */ /* 0x000fe400078e0078 */
[----:B------:R-:W4:Y:S04]  /*0a80*/  LDG.E.128 R92, desc[UR6][R92.64] ;  /* 0x000000065c5c7981 */ /* 0x000f28000c1e1d00 */
[----:B------:R-:W4:Y:S01]  /*0a90*/  LDG.E.128 R120, desc[UR6][R120.64] ;  /* 0x0000000678787981 */ /* 0x000f22000c1e1d00 */
[----:B------:R-:W-:-:S04]  /*0aa0*/  IMAD.WIDE.U32 R88, R186, 0x10, R72 ;  /* 0x00000010ba587825 */ /* 0x000fc800078e0048 */
[--C-:B------:R-:W-:Y:S02]  /*0ab0*/  IMAD.WIDE.U32 R76, R180, 0x10, R72.reuse ;  /* 0x00000010b44c7825 */ /* 0x100fe400078e0048 */
[----:B------:R-:W4:Y:S04]  /*0ac0*/  LDG.E.128 R88, desc[UR6][R88.64] ;  /* 0x0000000658587981 */ /* 0x000f28000c1e1d00 */
[----:B------:R-:W4:Y:S01]  /*0ad0*/  LDG.E.128 R76, desc[UR6][R76.64] ;  /* 0x000000064c4c7981 */ /* 0x000f22000c1e1d00 */
[----:B------:R-:W-:-:S04]  /*0ae0*/  IMAD.WIDE.U32 R84, R184, 0x10, R72 ;  /* 0x00000010b8547825 */ /* 0x000fc800078e0048 */
[--C-:B------:R-:W-:Y:S02]  /*0af0*/  IMAD.WIDE.U32 R80, R182, 0x10, R72.reuse ;  /* 0x00000010b6507825 */ /* 0x100fe400078e0048 */
[----:B------:R-:W4:Y:S02]  /*0b00*/  LDG.E.128 R84, desc[UR6][R84.64] ;  /* 0x0000000654547981 */ /* 0x000f24000c1e1d00 */
[----:B------:R-:W-:Y:S02]  /*0b10*/  IMAD.WIDE.U32 R72, R174, 0x10, R72 ;  /* 0x00000010ae487825 */ /* 0x000fe400078e0048 */
[----:B------:R-:W4:Y:S04]  /*0b20*/  LDG.E.128 R80, desc[UR6][R80.64] ;  /* 0x0000000650507981 */ /* 0x000f28000c1e1d00 */
[----:B------:R-:W4:Y:S01]  /*0b30*/  LDG.E.128 R72, desc[UR6][R72.64] ;  /* 0x0000000648487981 */ /* 0x000f22000c1e1d00 */
[----:B--2---:R-:W-:-:S05]  /*0b40*/  IMAD.WIDE.U32 R194, R182, 0x4, R190 ;  /* 0x00000004b6c27825 */ /* 0x004fca00078e00be */
[----:B------:R-:W5:Y:S01]  /*0b50*/  LDG.E R183, desc[UR6][R194.64] ;  /* 0x00000006c2b77981 */ /* 0x000f62000c1e1900 */
[----:B------:R-:W-:-:S04]  /*0b60*/  IMAD.WIDE.U32 R200, R188, 0x4, R190 ;  /* 0x00000004bcc87825 */ /* 0x000fc800078e00be */
[--C-:B------:R-:W-:Y:S01]  /*0b70*/  IMAD.WIDE.U32 R198, R186, 0x4, R190.reuse ;  /* 0x00000004bac67825 */ /* 0x100fe200078e00be */
[----:B------:R-:W5:Y:S03]  /*0b80*/  LDG.E R189, desc[UR6][R200.64] ;  /* 0x00000006c8bd7981 */ /* 0x000f66000c1e1900 */
[--C-:B------:R-:W-:Y:S01]  /*0b90*/  IMAD.WIDE.U32 R196, R184, 0x4, R190.reuse ;  /* 0x00000004b8c47825 */ /* 0x100fe200078e00be */
[----:B------:R-:W5:Y:S03]  /*0ba0*/  LDG.E R187, desc[UR6][R198.64] ;  /* 0x00000006c6bb7981 */ /* 0x000f66000c1e1900 */
[--C-:B------:R-:W-:Y:S01]  /*0bb0*/  IMAD.WIDE.U32 R192, R180, 0x4, R190.reuse ;  /* 0x00000004b4c07825 */ /* 0x100fe200078e00be */
[----:B------:R0:W5:Y:S03]  /*0bc0*/  LDG.E R185, desc[UR6][R196.64] ;  /* 0x00000006c4b97981 */ /* 0x000166000c1e1900 */
[----:B------:R-:W-:Y:S01]  /*0bd0*/  IMAD.WIDE.U32 R190, R174, 0x4, R190 ;  /* 0x00000004aebe7825 */ /* 0x000fe200078e00be */
[----:B------:R-:W5:Y:S03]  /*0be0*/  LDG.E R181, desc[UR6][R192.64] ;  /* 0x00000006c0b57981 */ /* 0x000f66000c1e1900 */
[----:B------:R-:W-:Y:S01]  /*0bf0*/  HADD2.F32 R217, -RZ, R131.H0_H0 ;  /* 0x20000083ffd97230 */ /* 0x000fe20000004100 */
[----:B------:R1:W5:Y:S01]  /*0c00*/  LDG.E R178, desc[UR6][R190.64] ;  /* 0x00000006beb27981 */ /* 0x000362000c1e1900 */
[----:B0-----:R-:W-:-:S02]  /*0c10*/  HADD2.F32 R196, -RZ, R205.H0_H0 ;  /* 0x200000cdffc47230 */ /* 0x001fc40000004100 */
[----:B------:R-:W-:Y:S02]  /*0c20*/  HADD2.F32 R240, -RZ, R207.H0_H0 ;  /* 0x200000cffff07230 */ /* 0x000fe40000004100 */
[----:B------:R-:W-:Y:S02]  /*0c30*/  HADD2.F32 R195, -RZ, R139.H0_H0 ;  /* 0x2000008bffc37230 */ /* 0x000fe40000004100 */
[----:B------:R-:W-:Y:S02]  /*0c40*/  HADD2.F32 R242, -RZ, R207.H1_H1 ;  /* 0x300000cffff27230 */ /* 0x000fe40000004100 */
[--C-:B------:R-:W-:Y:S02]  /*0c50*/  HADD2.F32 R244, -RZ, R208.reuse.H0_H0 ;  /* 0x200000d0fff47230 */ /* 0x100fe40000004100 */
[----:B------:R-:W-:Y:S02]  /*0c60*/  HADD2.F32 R246, -RZ, R208.H1_H1 ;  /* 0x300000d0fff67230 */ /* 0x000fe40000004100 */
[C---:B---3--:R-:W-:Y:S01]  /*0c70*/  FADD.FTZ R238, -R202.reuse, R100 ;  /* 0x00000064caee7221 */ /* 0x048fe20000010100 */
[----:B----4-:R-:W-:Y:S01]  /*0c80*/  FADD.FTZ R100, -R202, R108 ;  /* 0x0000006cca647221 */ /* 0x010fe20000010100 */
[----:B------:R-:W-:Y:S01]  /*0c90*/  SHF.R.U64 R108, R130, 0x10, R131 ;  /* 0x00000010826c7819 */ /* 0x000fe20000001283 */
[----:B------:R-:W-:Y:S01]  /*0ca0*/  FADD.FTZ R194, -R202, R109 ;  /* 0x0000006dcac27221 */ /* 0x000fe20000010100 */
[----:B------:R-:W-:-:S03]  /*0cb0*/  HADD2.F32 R109, -RZ, R130.H0_H0 ;  /* 0x20000082ff6d7230 */ /* 0x000fc60000004100 */
[----:B------:R-:W-:Y:S02]  /*0cc0*/  HADD2.F32 R108, -RZ, R108.H0_H0 ;  /* 0x2000006cff6c7230 */ /* 0x000fe40000004100 */
[C---:B------:R-:W-:Y:S01]  /*0cd0*/  FADD.FTZ R218, -R202.reuse, R101 ;  /* 0x00000065cada7221 */ /* 0x040fe20000010100 */
[C---:B-----5:R-:W-:Y:S01]  /*0ce0*/  FMUL.FTZ R211, R177.reuse, R238 ;  /* 0x000000eeb1d37220 */ /* 0x060fe20000410000 */
[----:B------:R-:W-:Y:S02]  /*0cf0*/  FADD.FTZ R216, -R202, R102 ;  /* 0x00000066cad87221 */ /* 0x000fe40000010100 */
[----:B------:R-:W-:Y:S01]  /*0d00*/  FMUL.FTZ R218, R177, R218 ;  /* 0x000000dab1da7220 */ /* 0x000fe20000410000 */
[----:B------:R-:W-:Y:S01]  /*0d10*/  FMUL.FTZ R220, R92, R109 ;  /* 0x0000006d5cdc7220 */ /* 0x000fe20000410000 */
[----:B------:R-:W-:Y:S01]  /*0d20*/  FMUL.FTZ R219, R93, R108 ;  /* 0x0000006c5ddb7220 */ /* 0x000fe20000410000 */
[----:B------:R-:W-:Y:S01]  /*0d30*/  FADD.FTZ R234, -R202, R122 ;  /* 0x0000007acaea7221 */ /* 0x000fe20000010100 */
[----:B------:R-:W-:Y:S01]  /*0d40*/  SHF.R.U32.HI R122, RZ, 0x10, R131 ;  /* 0x00000010ff7a7819 */ /* 0x000fe20000011683 */
[----:B------:R-:W-:Y:S01]  /*0d50*/  FADD.FTZ R108, RZ, R220 ;  /* 0x000000dcff6c7221 */ /* 0x000fe20000010000 */
[----:B------:R-:W-:Y:S01]  /*0d60*/  FFMA.FTZ R109, R211, R220, RZ ;  /* 0x000000dcd36d7223 */ /* 0x000fe200000100ff */
[----:B------:R-:W-:-:S02]  /*0d70*/  FMUL.FTZ R217, R94, R217 ;  /* 0x000000d95ed97220 */ /* 0x000fc40000410000 */
[----:B------:R-:W-:Y:S02]  /*0d80*/  HADD2.F32 R122, -RZ, R122.H0_H0 ;  /* 0x2000007aff7a7230 */ /* 0x000fe40000004100 */
[----:B------:R-:W-:Y:S01]  /*0d90*/  FADD.FTZ R108, R108, R219 ;  /* 0x000000db6c6c7221 */ /* 0x000fe20000010000 */
[C---:B------:R-:W-:Y:S01]  /*0da0*/  FADD.FTZ R214, -R202.reuse, R103 ;  /* 0x00000067cad67221 */ /* 0x040fe20000010100 */
[----:B-1----:R-:W-:Y:S01]  /*0db0*/  FADD.FTZ R190, -R202, R111 ;  /* 0x0000006fcabe7221 */ /* 0x002fe20000010100 */
[----:B------:R-:W-:Y:S01]  /*0dc0*/  FMUL.FTZ R216, R177, R216 ;  /* 0x000000d8b1d87220 */ /* 0x000fe20000410000 */
[----:B------:R-:W-:Y:S01]  /*0dd0*/  FFMA.FTZ R109, R218, R219, R109 ;  /* 0x000000dbda6d7223 */ /* 0x000fe2000001006d */
        /* <DEDUP_REMOVED lines=19> */
[----:B------:R-:W-:-:S02]  /*0f10*/  HADD2.F32 R202, -RZ, R205.H1_H1 ;  /* 0x300000cdffca7230 */ /* 0x000fc40000004100 */
[C---:B------:R-:W-:Y:S01]  /*0f20*/  FMUL.FTZ R214, R177.reuse, R214 ;  /* 0x000000d6b1d67220 */ /* 0x040fe20000410000 */
[----:B------:R-:W-:Y:S01]  /*0f30*/  FFMA.FTZ R109, R216, R217, R109 ;  /* 0x000000d9d86d7223 */ /* 0x000fe2000001006d */
[----:B------:R-:W-:Y:S02]  /*0f40*/  HADD2.F32 R107, -RZ, R134.H0_H0 ;  /* 0x20000086ff6b7230 */ /* 0x000fe40000004100 */
[----:B------:R-:W-:Y:S01]  /*0f50*/  FMUL.FTZ R198, R88, R111 ;  /* 0x0000006f58c67220 */ /* 0x000fe20000410000 */
[----:B------:R-:W-:Y:S01]  /*0f60*/  FMUL.FTZ R203, R177, R204 ;  /* 0x000000ccb1cb7220 */ /* 0x000fe20000410000 */
[----:B------:R-:W-:Y:S01]  /*0f70*/  FADD.FTZ R111, R108, R215 ;  /* 0x000000d76c6f7221 */ /* 0x000fe20000010000 */
[----:B------:R-:W-:Y:S01]  /*0f80*/  FFMA.FTZ R204, R214, R215, R109 ;  /* 0x000000d7d6cc7223 */ /* 0x000fe2000001006d */
[----:B------:R-:W-:Y:S01]  /*0f90*/  FMUL.FTZ R201, R91, R202 ;  /* 0x000000ca5bc97220 */ /* 0x000fe20000410000 */
[----:B------:R-:W-:Y:S02]  /*0fa0*/  HADD2.F32 R113, -RZ, R141.H0_H0 ;  /* 0x2000008dff717230 */ /* 0x000fe40000004100 */
[----:B------:R-:W-:Y:S01]  /*0fb0*/  FMUL.FTZ R202, R177, R104 ;  /* 0x00000068b1ca7220 */ /* 0x000fe20000410000 */
[----:B------:R-:W-:Y:S01]  /*0fc0*/  FMUL.FTZ R199, R89, R196 ;  /* 0x000000c459c77220 */ /* 0x000fe20000410000 */
[----:B------:R-:W-:Y:S01]  /*0fd0*/  FMUL.FTZ R108, R76, R107 ;  /* 0x0000006b4c6c7220 */ /* 0x000fe20000410000 */
[----:B------:R-:W-:Y:S01]  /*0fe0*/  FADD.FTZ R104, R111, R198 ;  /* 0x000000c66f687221 */ /* 0x000fe20000010000 */
[----:B------:R-:W-:Y:S01]  /*0ff0*/  FFMA.FTZ R107, R203, R198, R204 ;  /* 0x000000c6cb6b7223 */ /* 0x000fe200000100cc */
[----:B------:R-:W-:Y:S01]  /*1000*/  FMUL.FTZ R200, R90, R113 ;  /* 0x000000715ac87220 */ /* 0x000fe20000410000 */
[----:B------:R-:W-:-:S02]  /*1010*/  HADD2.F32 R110, -RZ, R209.H0_H0 ;  /* 0x200000d1ff6e7230 */ /* 0x000fc40000004100 */
[----:B------:R-:W-:Y:S01]  /*1020*/  FADD.FTZ R111, R104, R199 ;  /* 0x000000c7686f7221 */ /* 0x000fe20000010000 */
[----:B------:R-:W-:Y:S01]  /*1030*/  FMUL.FTZ R204, R177, R106 ;  /* 0x0000006ab1cc7220 */ /* 0x000fe20000410000 */
[----:B------:R-:W-:Y:S01]  /*1040*/  FFMA.FTZ R107, R202, R199, R107 ;  /* 0x000000c7ca6b7223 */ /* 0x000fe2000001006b */
[----:B------:R-:W-:Y:S02]  /*1050*/  HADD2.F32 R105, -RZ, R135.H0_H0 ;  /* 0x20000087ff697230 */ /* 0x000fe40000004100 */
[----:B------:R-:W-:Y:S01]  /*1060*/  FADD.FTZ R104, R111, R200 ;  /* 0x000000c86f687221 */ /* 0x000fe20000010000 */
[----:B------:R-:W-:Y:S02]  /*1070*/  HADD2.F32 R115, -RZ, R138.H0_H0 ;  /* 0x2000008aff737230 */ /* 0x000fe40000004100 */
[----:B------:R-:W-:Y:S01]  /*1080*/  FMUL.FTZ R206, R177, R206 ;  /* 0x000000ceb1ce7220 */ /* 0x000fe20000410000 */
[----:B------:R-:W-:Y:S01]  /*1090*/  FFMA.FTZ R107, R204, R200, R107 ;  /* 0x000000c8cc6b7223 */ /* 0x000fe2000001006b */
[----:B------:R-:W-:-:S02]  /*10a0*/  HADD2.F32 R120, -RZ, R209.H1_H1 ;  /* 0x300000d1ff787230 */ /* 0x000fc40000004100 */
        /* <DEDUP_REMOVED lines=22> */
[----:B------:R-:W-:Y:S01]  /*1210*/  FMUL.FTZ R122, R80, R117 ;  /* 0x00000075507a7220 */ /* 0x000fe20000410000 */
[C---:B------:R-:W-:Y:S01]  /*1220*/  FMUL.FTZ R117, R177.reuse, R112 ;  /* 0x00000070b1757220 */ /* 0x040fe20000410000 */
[----:B------:R-:W-:Y:S01]  /*1230*/  FADD.FTZ R105, R120, R193 ;  /* 0x000000c178697221 */ /* 0x000fe20000010000 */
[----:B------:R-:W-:Y:S01]  /*1240*/  FFMA.FTZ R112, R190, R193, R103 ;  /* 0x000000c1be707223 */ /* 0x000fe20000010067 */
[----:B------:R-:W-:Y:S02]  /*1250*/  HADD2.F32 R121, -RZ, R137.H0_H0 ;  /* 0x20000089ff797230 */ /* 0x000fe40000004100 */
[----:B------:R-:W-:Y:S01]  /*1260*/  FMUL.FTZ R120, R177, R102 ;  /* 0x00000066b1787220 */ /* 0x000fe20000410000 */
[----:B------:R-:W-:-:S02]  /*1270*/  HADD2.F32 R118, -RZ, R210.H0_H0 ;  /* 0x200000d2ff767230 */ /* 0x000fc40000004100 */
[----:B------:R-:W-:Y:S01]  /*1280*/  FMUL.FTZ R123, R81, R244 ;  /* 0x000000f4517b7220 */ /* 0x000fe20000410000 */
[----:B------:R-:W-:Y:S01]  /*1290*/  FADD.FTZ R102, R105, R122 ;  /* 0x0000007a69667221 */ /* 0x000fe20000010000 */
[----:B------:R-:W-:Y:S01]  /*12a0*/  FFMA.FTZ R103, R117, R122, R112 ;  /* 0x0000007a75677223 */ /* 0x000fe20000010070 */
[----:B------:R-:W-:Y:S02]  /*12b0*/  HADD2.F32 R101, -RZ, R133.H0_H0 ;  /* 0x20000085ff657230 */ /* 0x000fe40000004100 */
[----:B------:R-:W-:Y:S01]  /*12c0*/  FMUL.FTZ R121, R82, R121 ;  /* 0x0000007952797220 */ /* 0x000fe20000410000 */
        /* <DEDUP_REMOVED lines=9> */
[C---:B------:R-:W-:Y:S01]  /*1360*/  FMUL.FTZ R116, R177.reuse, R212 ;  /* 0x000000d4b1747220 */ /* 0x040fe20000410000 */
[----:B------:R-:W-:Y:S01]  /*1370*/  FFMA.FTZ R103, R118, R121, R103 ;  /* 0x0000007976677223 */ /* 0x000fe20000010067 */
[----:B------:R-:W-:Y:S01]  /*1380*/  FMUL.FTZ R113, R177, R222 ;  /* 0x000000deb1717220 */ /* 0x000fe20000410000 */
[----:B------:R-:W-:-:S02]  /*1390*/  FADD.FTZ R213, R102, R119 ;  /* 0x0000007766d57221 */ /* 0x000fc40000010000 */
[----:B------:R-:W-:Y:S01]  /*13a0*/  FFMA.FTZ R102, R116, R119, R103 ;  /* 0x0000007774667223 */ /* 0x000fe20000010067 */
[----:B------:R-:W-:Y:S01]  /*13b0*/  FMUL.FTZ R112, R177, R224 ;  /* 0x000000e0b1707220 */ /* 0x000fe20000410000 */
[----:B------:R-:W-:Y:S02]  /*13c0*/  FADD.FTZ R212, R213, R108 ;  /* 0x0000006cd5d47221 */ /* 0x000fe40000010000 */
[----:B------:R-:W-:Y:S01]  /*13d0*/  FFMA.FTZ R213, R113, R108, R102 ;  /* 0x0000006c71d57223 */ /* 0x000fe20000010066 */
[C---:B------:R-:W-:Y:S01]  /*13e0*/  FMUL.FTZ R115, R177.reuse, R226 ;  /* 0x000000e2b1737220 */ /* 0x040fe20000410000 */
        /* <DEDUP_REMOVED lines=44> */
.L_x_12231:
        /* <DEDUP_REMOVED lines=9> */
[----:B------:R-:W-:Y:S02]  /*1740*/  IMAD.WIDE.U32 R108, R184, 0x10, R48 ;  /* 0x00000010b86c7825 */ /* 0x000fe400078e0030 */
[----:B------:R-:W3:Y:S02]  /*1750*/  LDG.E.128 R100, desc[UR6][R100.64] ;  /* 0x0000000664647981 */ /* 0x000ee4000c1e1d00 */
[----:B-1----:R-:W-:Y:S02]  /*1760*/  IMAD.WIDE.U32 R92, R188, 0x10, R72 ;  /* 0x00000010bc5c7825 */ /* 0x002fe400078e0048 */
        /* <DEDUP_REMOVED lines=8> */
[----:B------:R-:W4:Y:S01]  /*17f0*/  LDG.E.128 R112, desc[UR6][R112.64] ;  /* 0x0000000670707981 */ /* 0x000f22000c1e1d00 */
[----:B------:R-:W0:Y:S01]  /*1800*/  LDC.64 R48, c[0x0][0x438] ;  /* 0x00010e00ff307b82 */ /* 0x000e220000000a00 */
[----:B------:R-:W-:-:S02]  /*1810*/  IMAD.WIDE.U32 R88, R186, 0x10, R72 ;  /* 0x00000010ba587825 */ /* 0x000fc400078e0048 */
[----:B------:R-:W4:Y:S02]  /*1820*/  LDG.E.128 R116, desc[UR6][R116.64] ;  /* 0x0000000674747981 */ /* 0x000f24000c1e1d00 */
        /* <DEDUP_REMOVED lines=9> */
[----:B--2---:R-:W-:-:S04]  /*18c0*/  IMAD.WIDE.U32 R52, R188, 0x4, R50 ;  /* 0x00000004bc347825 */ /* 0x004fc800078e0032 */
[--C-:B------:R-:W-:Y:S01]  /*18d0*/  IMAD.WIDE.U32 R66, R186, 0x4, R50.reuse ;  /* 0x00000004ba427825 */ /* 0x100fe200078e0032 */
[----:B------:R1:W5:Y:S03]  /*18e0*/  LDG.E R189, desc[UR6][R52.64] ;  /* 0x0000000634bd7981 */ /* 0x000366000c1e1900 */
[--C-:B------:R-:W-:Y:S01]  /*18f0*/  IMAD.WIDE.U32 R62, R184, 0x4, R50.reuse ;  /* 0x00000004b83e7825 */ /* 0x100fe200078e0032 */
[----:B------:R2:W5:Y:S03]  /*1900*/  LDG.E R187, desc[UR6][R66.64] ;  /* 0x0000000642bb7981 */ /* 0x000566000c1e1900 */
[--C-:B------:R-:W-:Y:S01]  /*1910*/  IMAD.WIDE.U32 R58, R182, 0x4, R50.reuse ;  /* 0x00000004b63a7825 */ /* 0x100fe200078e0032 */
[----:B------:R2:W5:Y:S03]  /*1920*/  LDG.E R185, desc[UR6][R62.64] ;  /* 0x000000063eb97981 */ /* 0x000566000c1e1900 */
[----:B------:R-:W-:Y:S01]  /*1930*/  IMAD.WIDE.U32 R54, R180, 0x4, R50 ;  /* 0x00000004b4367825 */ /* 0x000fe200078e0032 */
[----:B------:R2:W5:Y:S03]  /*1940*/  LDG.E R183, desc[UR6][R58.64] ;  /* 0x000000063ab77981 */ /* 0x000566000c1e1900 */
        /* <DEDUP_REMOVED lines=15> */
[----:B------:R-:W-:-:S02]  /*1a40*/  HADD2.F32 R217, -RZ, R131.H0_H0 ;  /* 0x20000083ffd97230 */ /* 0x000fc40000004100 */
[----:B------:R-:W-:Y:S02]  /*1a50*/  HADD2.F32 R196, -RZ, R205.H0_H0 ;  /* 0x200000cdffc47230 */ /* 0x000fe40000004100 */
[----:B------:R-:W-:Y:S02]  /*1a60*/  HADD2.F32 R240, -RZ, R207.H0_H0 ;  /* 0x200000cffff07230 */ /* 0x000fe40000004100 */
[----:B------:R-:W-:Y:S02]  /*1a70*/  HADD2.F32 R195, -RZ, R139.H0_H0 ;  /* 0x2000008bffc37230 */ /* 0x000fe40000004100 */
[----:B------:R-:W-:Y:S02]  /*1a80*/  HADD2.F32 R242, -RZ, R207.H1_H1 ;  /* 0x300000cffff27230 */ /* 0x000fe40000004100 */
[--C-:B------:R-:W-:Y:S02]  /*1a90*/  HADD2.F32 R244, -RZ, R208.reuse.H0_H0 ;  /* 0x200000d0fff47230 */ /* 0x100fe40000004100 */
[----:B------:R-:W-:-:S02]  /*1aa0*/  HADD2.F32 R246, -RZ, R208.H1_H1 ;  /* 0x300000d0fff67230 */ /* 0x000fc40000004100 */
[C---:B---3--:R-:W-:Y:S01]  /*1ab0*/  FADD.FTZ R238, -R202.reuse, R100 ;  /* 0x00000064caee7221 */ /* 0x048fe20000010100 */
[----:B----4-:R-:W-:Y:S01]  /*1ac0*/  FADD.FTZ R100, -R202, R108 ;  /* 0x0000006cca647221 */ /* 0x010fe20000010100 */
[----:B------:R-:W-:Y:S01]  /*1ad0*/  SHF.R.U64 R108, R130, 0x10, R131 ;  /* 0x00000010826c7819 */ /* 0x000fe20000001283 */
[----:B------:R-:W-:Y:S01]  /*1ae0*/  FADD.FTZ R194, -R202, R109 ;  /* 0x0000006dcac27221 */ /* 0x000fe20000010100 */
[----:B------:R-:W-:-:S03]  /*1af0*/  HADD2.F32 R109, -RZ, R130.H0_H0 ;  /* 0x20000082ff6d7230 */ /* 0x000fc60000004100 */
[----:B------:R-:W-:Y:S02]  /*1b00*/  HADD2.F32 R108, -RZ, R108.H0_H0 ;  /* 0x2000006cff6c7230 */ /* 0x000fe40000004100 */
[----:B------:R-:W-:Y:S01]  /*1b10*/  FADD.FTZ R218, -R202, R101 ;  /* 0x00000065cada7221 */ /* 0x000fe20000010100 */
[----:B------:R-:W-:Y:S01]  /*1b20*/  FMUL.FTZ R220, R92, R109 ;  /* 0x0000006d5cdc7220 */ /* 0x000fe20000410000 */
[C---:B------:R-:W-:Y:S01]  /*1b30*/  FADD.FTZ R234, -R202.reuse, R122 ;  /* 0x0000007acaea7221 */ /* 0x040fe20000010100 */
[----:B-----5:R-:W-:Y:S01]  /*1b40*/  FMUL.FTZ R211, R177, R238 ;  /* 0x000000eeb1d37220 */ /* 0x020fe20000410000 */
[----:B------:R-:W-:Y:S01]  /*1b50*/  SHF.R.U32.HI R122, RZ, 0x10, R131 ;  /* 0x00000010ff7a7819 */ /* 0x000fe20000011683 */
[----:B------:R-:W-:Y:S01]  /*1b60*/  FMUL.FTZ R219, R93, R108 ;  /* 0x0000006c5ddb7220 */ /* 0x000fe20000410000 */
[----:B------:R-:W-:Y:S01]  /*1b70*/  FADD.FTZ R108, RZ, R220 ;  /* 0x000000dcff6c7221 */ /* 0x000fe20000010000 */
[----:B------:R-:W-:Y:S01]  /*1b80*/  FADD.FTZ R216, -R202, R102 ;  /* 0x00000066cad87221 */ /* 0x000fe20000010100 */
[----:B------:R-:W-:Y:S01]  /*1b90*/  FMUL.FTZ R218, R177, R218 ;  /* 0x000000dab1da7220 */ /* 0x000fe20000410000 */
[----:B------:R-:W-:Y:S01]  /*1ba0*/  FFMA.FTZ R109, R211, R220, RZ ;  /* 0x000000dcd36d7223 */ /* 0x000fe200000100ff */
[----:B------:R-:W-:-:S02]  /*1bb0*/  HADD2.F32 R122, -RZ, R122.H0_H0 ;  /* 0x2000007aff7a7230 */ /* 0x000fc40000004100 */
[----:B------:R-:W-:Y:S01]  /*1bc0*/  FMUL.FTZ R217, R94, R217 ;  /* 0x000000d95ed97220 */ /* 0x000fe20000410000 */
[----:B------:R-:W-:Y:S01]  /*1bd0*/  FADD.FTZ R108, R108, R219 ;  /* 0x000000db6c6c7221 */ /* 0x000fe20000010000 */
[C---:B------:R-:W-:Y:S01]  /*1be0*/  FADD.FTZ R214, -R202.reuse, R103 ;  /* 0x00000067cad67221 */ /* 0x040fe20000010100 */
[----:B------:R-:W-:Y:S01]  /*1bf0*/  FADD.FTZ R190, -R202, R111 ;  /* 0x0000006fcabe7221 */ /* 0x000fe20000010100 */
        /* <DEDUP_REMOVED lines=141> */
[----:B--2---:R-:W-:-:S07]  /*24d0*/  FMUL.FTZ R213, R75, R102 ;  /* 0x000000664bd57220 */ /* 0x004fce0000410000 */
.L_x_12232:
[----:B------:R-:W-:Y:S01]  /*24e0*/  FADD.FTZ R23, R72, R23 ;  /* 0x0000001748177221 */ /* 0x000fe20000010000 */
[----:B------:R-:W-:Y:S01]  /*24f0*/  FADD.FTZ R149, R224, R149 ;  /* 0x00000095e0957221 */ /* 0x000fe20000010000 */
[--C-:B------:R-:W-:Y:S01]  /*2500*/  SHF.R.U64 R224, R46, 0x10, R47.reuse ;  /* 0x000000102ee07819 */ /* 0x100fe2000000122f */
[----:B------:R-:W-:Y:S01]  /*2510*/  FADD.FTZ R24, R73, R24 ;  /* 0x0000001849187221 */ /* 0x000fe20000010000 */
[----:B------:R-:W-:Y:S01]  /*2520*/  SHF.R.U32.HI R72, RZ, 0x10, R47 ;  /* 0x00000010ff487819 */ /* 0x000fe2000001162f */
[----:B------:R-:W-:Y:S01]  /*2530*/  FADD.FTZ R146, R213, R146 ;  /* 0x00000092d5927221 */ /* 0x000fe20000010000 */
[----:B------:R-:W-:Y:S01]  /*2540*/  FADD.FTZ R148, R223, R148 ;  /* 0x00000094df947221 */ /* 0x000fe20000010000 */
[----:B------:R-:W-:Y:S01]  /*2550*/  SHF.R.U64 R223, R124, 0x10, R125 ;  /* 0x000000107cdf7819 */ /* 0x000fe2000000127d */
[----:B------:R-:W-:Y:S01]  /*2560*/  FADD.FTZ R34, R87, R34 ;  /* 0x0000002257227221 */ /* 0x000fe20000010000 */
[----:B------:R-:W-:Y:S01]  /*2570*/  PRMT R224, R72, 0x5410, R224 ;  /* 0x0000541048e07816 */ /* 0x000fe200000000e0 */
[----:B------:R-:W-:Y:S01]  /*2580*/  FADD.FTZ R147, R212, R147 ;  /* 0x00000093d4937221 */ /* 0x000fe20000010000 */
[----:B------:R-:W-:Y:S01]  /*2590*/  SHF.R.U32.HI R73, RZ, 0x10, R125 ;  /* 0x00000010ff497819 */ /* 0x000fe2000001167d */
[----:B------:R-:W-:Y:S01]  /*25a0*/  UMOV UR4, 0xffffffff ;  /* 0xffffffff00047882 */ /* 0x000fe20000000000 */
[----:B------:R-:W-:Y:S01]  /*25b0*/  SHF.R.U64 R213, R126, 0x10, R127 ;  /* 0x000000107ed57819 */ /* 0x000fe2000000127f */
[----:B------:R-:W-:Y:S01]  /*25c0*/  FADD.FTZ R35, R84, R35 ;  /* 0x0000002354237221 */ /* 0x000fe20000010000 */
[----:B------:R-:W-:Y:S01]  /*25d0*/  SHF.R.U32.HI R72, RZ, 0x10, R127 ;  /* 0x00000010ff487819 */ /* 0x000fe2000001167f */
[----:B------:R-:W-:Y:S01]  /*25e0*/  FADD.FTZ R150, R225, R150 ;  /* 0x00000096e1967221 */ /* 0x000fe20000010000 */
[----:B------:R-:W-:Y:S01]  /*25f0*/  PRMT R223, R73, 0x5410, R223 ;  /* 0x0000541049df7816 */ /* 0x000fe200000000df */
[----:B------:R-:W-:Y:S01]  /*2600*/  FADD.FTZ R0, R241, R0 ;  /* 0x00000000f1007221 */ /* 0x000fe20000010000 */
[----:B------:R-:W-:Y:S01]  /*2610*/  PRMT R213, R72, 0x5410, R213 ;  /* 0x0000541048d57816 */ /* 0x000fe200000000d5 */
[----:B------:R-:W-:Y:S01]  /*2620*/  FADD.FTZ R2, R245, R2 ;  /* 0x00000002f5027221 */ /* 0x000fe20000010000 */
[----:B------:R-:W-:Y:S01]  /*2630*/  SHF.R.U64 R212, R128, 0x10, R129 ;  /* 0x0000001080d47819 */ /* 0x000fe20000001281 */
[----:B------:R-:W-:Y:S01]  /*2640*/  FADD.FTZ R3, R242, R3 ;  /* 0x00000003f2037221 */ /* 0x000fe20000010000 */
[----:B------:R-:W-:Y:S01]  /*2650*/  SHF.R.U32.HI R73, RZ, 0x10, R129 ;  /* 0x00000010ff497819 */ /* 0x000fe20000011681 */
[----:B------:R-:W-:Y:S01]  /*2660*/  FADD.FTZ R4, R243, R4 ;  /* 0x00000004f3047221 */ /* 0x000fe20000010000 */
[----:B------:R-:W-:Y:S01]  /*2670*/  SHF.R.U32.HI R87, RZ, 0x10, R43 ;  /* 0x00000010ff577819 */ /* 0x000fe2000001162b */
[----:B------:R-:W-:Y:S01]  /*2680*/  FADD.FTZ R5, R240, R5 ;  /* 0x00000005f0057221 */ /* 0x000fe20000010000 */
[----:B------:R-:W-:Y:S01]  /*2690*/  SHF.R.U64 R72, R44, 0x10, R45 ;  /* 0x000000102c487819 */ /* 0x000fe2000000122d */
        /* <DEDUP_REMOVED lines=35> */
[----:B------:R-:W-:Y:S02]  /*28d0*/  SHF.R.U32.HI R225, RZ, 0x10, R45 ;  /* 0x00000010ffe17819 */ /* 0x000fe4000001162d */
[----:B------:R-:W-:Y:S02]  /*28e0*/  SHF.R.U64 R84, R42, 0x10, R43 ;  /* 0x000000102a547819 */ /* 0x000fe4000000122b */
        /* <DEDUP_REMOVED lines=20> */
.L_x_12284:
        /* <DEDUP_REMOVED lines=9> */
[----:B------:R-:W-:Y:S01]  /*2ac0*/  ISETP.NE.U32.AND P1, PT, RZ, UR14, PT ;  /* 0x0000000eff007c0c */ /* 0x000fe2000bf25070 */
[----:B------:R-:W-:Y:S03]  /*2ad0*/  BSSY.RECONVERGENT B2, `(.L_x_12235) ;  /* 0x000005c000027945 */ /* 0x000fe60003800200 */
        /* <DEDUP_REMOVED lines=10> */
[----:B------:R-:W-:Y:S01]  /*2b80*/  LOP3.LUT P2, RZ, R189, 0xff, RZ, 0xc0, !PT ;  /* 0x000000ffbdff7812 */ /* 0x000fe2000784c0ff */
[----:B------:R-:W-:Y:S01]  /*2b90*/  FMUL.FTZ R220, R177, R220 ;  /* 0x000000dcb1dc7220 */ /* 0x000fe20000410000 */
[----:B------:R-:W-:Y:S01]  /*2ba0*/  LOP3.LUT P3, RZ, R189, 0xff00, RZ, 0xc0, !PT ;  /* 0x0000ff00bdff7812 */ /* 0x000fe2000786c0ff */
[----:B------:R-:W-:Y:S01]  /*2bb0*/  FMUL.FTZ R218, R177, R218 ;  /* 0x000000dab1da7220 */ /* 0x000fe20000410000 */
[----:B------:R-:W-:Y:S01]  /*2bc0*/  LOP3.LUT P4, RZ, R189, 0xff0000, RZ, 0xc0, !PT ;  /* 0x00ff0000bdff7812 */ /* 0x000fe2000788c0ff */
[C---:B------:R-:W-:Y:S01]  /*2bd0*/  FMUL.FTZ R216, R177.reuse, R216 ;  /* 0x000000d8b1d87220 */ /* 0x040fe20000410000 */
[----:B------:R-:W-:Y:S01]  /*2be0*/  FMUL.FTZ R214, R177, R214 ;  /* 0x000000d6b1d67220 */ /* 0x000fe20000410000 */
[----:B------:R-:W-:Y:S01]  /*2bf0*/  ISETP.GE.U32.AND P5, PT, R189, 0x1000000, PT ;  /* 0x01000000bd00780c */ /* 0x000fe20003fa6070 */
[-C--:B------:R-:W-:Y:S01]  /*2c00*/  FMUL.FTZ R220, R220, R179.reuse ;  /* 0x000000b3dcdc7220 */ /* 0x080fe20000410000 */
[----:B------:R-:W-:Y:S01]  /*2c10*/  MOV R93, UR13 ;  /* 0x0000000d005d7c02 */ /* 0x000fe20008000f00 */
[-C--:B------:R-:W-:Y:S01]  /*2c20*/  FMUL.FTZ R218, R218, R179.reuse ;  /* 0x000000b3dada7220 */ /* 0x080fe20000410000 */
[-C--:B------:R-:W-:Y:S01]  /*2c30*/  FMUL.FTZ R216, R216, R179.reuse ;  /* 0x000000b3d8d87220 */ /* 0x080fe20000410000 */
[----:B------:R-:W-:Y:S01]  /*2c40*/  FMUL.FTZ R214, R214, R179 ;  /* 0x000000b3d6d67220 */ /* 0x000fe20000410000 */
[----:B------:R-:W-:-:S02]  /*2c50*/  HFMA2 R78, -RZ, RZ, 0, 0 ;  /* 0x00000000ff4e7431 */ /* 0x000fc400000001ff */
[-C--:B------:R-:W-:Y:S01]  /*2c60*/  FMUL.FTZ R220, R220, R93.reuse ;  /* 0x0000005ddcdc7220 */ /* 0x080fe20000410000 */
[-C--:B------:R-:W-:Y:S01]  /*2c70*/  FMUL.FTZ R218, R218, R93.reuse ;  /* 0x0000005ddada7220 */ /* 0x080fe20000410000 */
[-C--:B------:R-:W-:Y:S01]  /*2c80*/  FMUL.FTZ R81, R216, R93.reuse ;  /* 0x0000005dd8517220 */ /* 0x080fe20000410000 */
[----:B------:R-:W-:Y:S01]  /*2c90*/  FMUL.FTZ R214, R214, R93 ;  /* 0x0000005dd6d67220 */ /* 0x000fe20000410000 */
[----:B------:R-:W-:Y:S02]  /*2ca0*/  @P3 HADD2.F32 R84, -RZ, R84.H0_H0 ;  /* 0x20000054ff543230 */ /* 0x000fe40000004100 */
[----:B-----5:R-:W-:Y:S01]  /*2cb0*/  FMUL.FTZ R72, R72, R220 ;  /* 0x000000dc48487220 */ /* 0x020fe20000410000 */
[----:B------:R-:W-:Y:S02]  /*2cc0*/  @P2 HADD2.F32 R79, -RZ, R42.H0_H0 ;  /* 0x2000002aff4f2230 */ /* 0x000fe40000004100 */
[----:B------:R-:W-:Y:S01]  /*2cd0*/  FMUL.FTZ R73, R73, R218 ;  /* 0x000000da49497220 */ /* 0x000fe20000410000 */
[----:B------:R-:W-:-:S02]  /*2ce0*/  @P4 HADD2.F32 R80, -RZ, R43.H0_H0 ;  /* 0x2000002bff504230 */ /* 0x000fc40000004100 */
[----:B------:R-:W-:Y:S01]  /*2cf0*/  FMUL.FTZ R74, R74, R81 ;  /* 0x000000514a4a7220 */ /* 0x000fe20000410000 */
[----:B------:R-:W-:Y:S01]  /*2d00*/  FMUL.FTZ R75, R75, R214 ;  /* 0x000000d64b4b7220 */ /* 0x000fe20000410000 */
[----:B------:R-:W-:Y:S02]  /*2d10*/  CS2R R76, SRZ ;  /* 0x00000000004c7805 */ /* 0x000fe4000001ff00 */
[----:B------:R-:W-:Y:S01]  /*2d20*/  FSEL R86, R73, RZ, P3 ;  /* 0x000000ff49567208 */ /* 0x000fe20001800000 */
[----:B------:R-:W-:Y:S01]  /*2d30*/  @P2 FMUL.FTZ R76, R220, R79 ;  /* 0x0000004fdc4c2220 */ /* 0x000fe20000410000 */
[----:B------:R-:W-:Y:S01]  /*2d40*/  @P3 FMUL.FTZ R77, R218, R84 ;  /* 0x00000054da4d3220 */ /* 0x000fe20000410000 */
[----:B------:R-:W-:Y:S01]  /*2d50*/  @P4 FMUL.FTZ R78, R81, R80 ;  /* 0x00000050514e4220 */ /* 0x000fe20000410000 */
[----:B------:R-:W-:Y:S02]  /*2d60*/  MOV R79, RZ ;  /* 0x000000ff004f7202 */ /* 0x000fe40000000f00 */
[----:B------:R-:W-:-:S02]  /*2d70*/  FSEL R84, R72, RZ, P2 ;  /* 0x000000ff48547208 */ /* 0x000fc40001000000 */
[----:B------:R-:W-:Y:S02]  /*2d80*/  FSEL R85, R74, RZ, P4 ;  /* 0x000000ff4a557208 */ /* 0x000fe40002000000 */
[----:B------:R-:W-:Y:S01]  /*2d90*/  FSEL R88, R75, RZ, P5 ;  /* 0x000000ff4b587208 */ /* 0x000fe20002800000 */
[----:B------:R-:W-:Y:S06]  /*2da0*/  @!P5 BRA `(.L_x_12237) ;  /* 0x0000000000b8d947 */ /* 0x000fec0003800000 */
[----:B------:R-:W-:-:S05]  /*2db0*/  HADD2.F32 R79, -RZ, R87.H0_H0 ;  /* 0x20000057ff4f7230 */ /* 0x000fca0000004100 */
[----:B------:R-:W-:Y:S01]  /*2dc0*/  FMUL.FTZ R79, R214, R79 ;  /* 0x0000004fd64f7220 */ /* 0x000fe20000410000 */
[----:B------:R-:W-:Y:S06]  /*2dd0*/  BRA `(.L_x_12237) ;  /* 0x0000000000ac7947 */ /* 0x000fec0003800000 */
.L_x_12236:
[----:B------:R-:W-:Y:S01]  /*2de0*/  LOP3.LUT P3, RZ, R189, 0xff00, RZ, 0xc0, !PT ;  /* 0x0000ff00bdff7812 */ /* 0x000fe2000786c0ff */
        /* <DEDUP_REMOVED lines=12> */
[----:B------:R-:W-:Y:S01]  /*2eb0*/  ISETP.GE.U32.AND P5, PT, R189, 0x1000000, PT ;  /* 0x01000000bd00780c */ /* 0x000fe20003fa6070 */
[C---:B------:R-:W-:Y:S01]  /*2ec0*/  FMUL.FTZ R98, R177.reuse, R216 ;  /* 0x000000d8b1627220 */ /* 0x040fe20000410000 */
[----:B------:R-:W-:Y:S01]  /*2ed0*/  FMUL.FTZ R99, R177, R214 ;  /* 0x000000d6b1637220 */ /* 0x000fe20000410000 */
[----:B------:R-:W-:Y:S01]  /*2ee0*/  MOV R93, UR13 ;  /* 0x0000000d005d7c02 */ /* 0x000fe20008000f00 */
[----:B------:R-:W-:-:S02]  /*2ef0*/  @P3 HADD2.F32 R89, -RZ, R84.H0_H0 ;  /* 0x20000054ff593230 */ /* 0x000fc40000004100 */
[-C--:B------:R-:W-:Y:S01]  /*2f00*/  FMUL.FTZ R80, R96, R179.reuse ;  /* 0x000000b360507220 */ /* 0x080fe20000410000 */
[-C--:B------:R-:W-:Y:S01]  /*2f10*/  FMUL.FTZ R84, R97, R179.reuse ;  /* 0x000000b361547220 */ /* 0x080fe20000410000 */
[-C--:B------:R-:W-:Y:S01]  /*2f20*/  FMUL.FTZ R86, R98, R179.reuse ;  /* 0x000000b362567220 */ /* 0x080fe20000410000 */
[----:B------:R-:W-:Y:S01]  /*2f30*/  FMUL.FTZ R92, R99, R179 ;  /* 0x000000b3635c7220 */ /* 0x000fe20000410000 */
[-C--:B------:R-:W-:Y:S01]  /*2f40*/  FMUL.FTZ R81, R80, R93.reuse ;  /* 0x0000005d50517220 */ /* 0x080fe20000410000 */
[-C--:B------:R-:W-:Y:S01]  /*2f50*/  FMUL.FTZ R84, R84, R93.reuse ;  /* 0x0000005d54547220 */ /* 0x080fe20000410000 */
[-C--:B------:R-:W-:Y:S01]  /*2f60*/  FMUL.FTZ R85, R86, R93.reuse ;  /* 0x0000005d56557220 */ /* 0x080fe20000410000 */
[----:B------:R-:W-:Y:S01]  /*2f70*/  FMUL.FTZ R92, R92, R93 ;  /* 0x0000005d5c5c7220 */ /* 0x000fe20000410000 */
[----:B------:R-:W-:Y:S02]  /*2f80*/  @P2 HADD2.F32 R88, -RZ, R42.H0_H0 ;  /* 0x2000002aff582230 */ /* 0x000fe40000004100 */
[----:B-----5:R-:W-:Y:S01]  /*2f90*/  FMUL.FTZ R72, R72, R81 ;  /* 0x0000005148487220 */ /* 0x020fe20000410000 */
[----:B------:R-:W-:-:S02]  /*2fa0*/  @P4 HADD2.F32 R90, -RZ, R43.H0_H0 ;  /* 0x2000002bff5a4230 */ /* 0x000fc40000004100 */
[----:B------:R-:W-:Y:S01]  /*2fb0*/  FMUL.FTZ R73, R73, R84 ;  /* 0x0000005449497220 */ /* 0x000fe20000410000 */
[----:B------:R-:W-:Y:S02]  /*2fc0*/  @P5 HADD2.F32 R91, -RZ, R87.H0_H0 ;  /* 0x20000057ff5b5230 */ /* 0x000fe40000004100 */
[----:B------:R-:W-:Y:S01]  /*2fd0*/  FMUL.FTZ R74, R74, R85 ;  /* 0x000000554a4a7220 */ /* 0x000fe20000410000 */
[----:B------:R-:W-:Y:S01]  /*2fe0*/  FMUL.FTZ R75, R75, R92 ;  /* 0x0000005c4b4b7220 */ /* 0x000fe20000410000 */
[----:B------:R-:W-:Y:S02]  /*2ff0*/  CS2R R76, SRZ ;  /* 0x00000000004c7805 */ /* 0x000fe4000001ff00 */
[----:B------:R-:W-:Y:S01]  /*3000*/  CS2R R78, SRZ ;  /* 0x00000000004e7805 */ /* 0x000fe2000001ff00 */
[----:B------:R-:W-:Y:S01]  /*3010*/  @P2 FMUL.FTZ R76, R81, R88 ;  /* 0x00000058514c2220 */ /* 0x000fe20000410000 */
[----:B------:R-:W-:Y:S01]  /*3020*/  @P3 FMUL.FTZ R77, R84, R89 ;  /* 0x00000059544d3220 */ /* 0x000fe20000410000 */
[----:B------:R-:W-:Y:S01]  /*3030*/  @P4 FMUL.FTZ R78, R85, R90 ;  /* 0x0000005a554e4220 */ /* 0x000fe20000410000 */
[----:B------:R-:W-:Y:S01]  /*3040*/  @P5 FMUL.FTZ R79, R92, R91 ;  /* 0x0000005b5c4f5220 */ /* 0x000fe20000410000 */
[----:B------:R-:W-:-:S02]  /*3050*/  FSEL R84, R72, RZ, P2 ;  /* 0x000000ff48547208 */ /* 0x000fc40001000000 */
[----:B------:R-:W-:Y:S02]  /*3060*/  FSEL R86, R73, RZ, P3 ;  /* 0x000000ff49567208 */ /* 0x000fe40001800000 */
[----:B------:R-:W-:Y:S02]  /*3070*/  FSEL R85, R74, RZ, P4 ;  /* 0x000000ff4a557208 */ /* 0x000fe40002000000 */
[----:B------:R-:W-:-:S07]  /*3080*/  FSEL R88, R75, RZ, P5 ;  /* 0x000000ff4b587208 */ /* 0x000fce0002800000 */
.L_x_12237:
[----:B------:R-:W-:Y:S05]  /*3090*/  BSYNC.RECONVERGENT B2 ;  /* 0x0000000000027941 */ /* 0x000fea0003800200 */
.L_x_12235:
        /* <DEDUP_REMOVED lines=8> */
[----:B------:R-:W-:Y:S04]  /*3120*/  BSSY.RECONVERGENT B2, `(.L_x_12238) ;  /* 0x0000059000027945 */ /* 0x000fe80003800200 */
        /* <DEDUP_REMOVED lines=25> */
[----:B------:R-:W-:-:S02]  /*32c0*/  HFMA2 R78, -RZ, RZ, 0, 0 ;  /* 0x00000000ff4e7431 */ /* 0x000fc400000001ff */
[----:B------:R-:W-:Y:S02]  /*32d0*/  @P3 HADD2.F32 R87, -RZ, R87.H1_H1 ;  /* 0x30000057ff573230 */ /* 0x000fe40000004100 */
[----:B-----5:R-:W-:Y:S01]  /*32e0*/  FMUL.FTZ R72, R72, R90 ;  /* 0x0000005a48487220 */ /* 0x020fe20000410000 */
[----:B------:R-:W-:Y:S02]  /*32f0*/  @P2 HADD2.F32 R79, -RZ, R44.H0_H0 ;  /* 0x2000002cff4f2230 */ /* 0x000fe40000004100 */
[----:B------:R-:W-:Y:S01]  /*3300*/  FMUL.FTZ R73, R73, R92 ;  /* 0x0000005c49497220 */ /* 0x000fe20000410000 */
[----:B------:R-:W-:Y:S02]  /*3310*/  @P4 HADD2.F32 R89, -RZ, R45.H0_H0 ;  /* 0x2000002dff594230 */ /* 0x000fe40000004100 */
[----:B------:R-:W-:Y:S01]  /*3320*/  FMUL.FTZ R74, R74, R188 ;  /* 0x000000bc4a4a7220 */ /* 0x000fe20000410000 */
[----:B------:R-:W-:Y:S01]  /*3330*/  FMUL.FTZ R75, R75, R198 ;  /* 0x000000c64b4b7220 */ /* 0x000fe20000410000 */
[----:B------:R-:W-:-:S02]  /*3340*/  CS2R R76, SRZ ;  /* 0x00000000004c7805 */ /* 0x000fc4000001ff00 */
[----:B------:R-:W-:Y:S01]  /*3350*/  @P2 FMUL.FTZ R76, R90, R79 ;  /* 0x0000004f5a4c2220 */ /* 0x000fe20000410000 */
[----:B------:R-:W-:Y:S01]  /*3360*/  @P3 FMUL.FTZ R77, R92, R87 ;  /* 0x000000575c4d3220 */ /* 0x000fe20000410000 */
[----:B------:R-:W-:Y:S01]  /*3370*/  @P4 FMUL.FTZ R78, R188, R89 ;  /* 0x00000059bc4e4220 */ /* 0x000fe20000410000 */
[----:B------:R-:W-:Y:S02]  /*3380*/  MOV R79, RZ ;  /* 0x000000ff004f7202 */ /* 0x000fe40000000f00 */
[----:B------:R-:W-:Y:S02]  /*3390*/  FSEL R87, R72, RZ, P2 ;  /* 0x000000ff48577208 */ /* 0x000fe40001000000 */
[----:B------:R-:W-:Y:S02]  /*33a0*/  FSEL R90, R73, RZ, P3 ;  /* 0x000000ff495a7208 */ /* 0x000fe40001800000 */
[----:B------:R-:W-:Y:S02]  /*33b0*/  FSEL R89, R74, RZ, P4 ;  /* 0x000000ff4a597208 */ /* 0x000fe40002000000 */
[----:B------:R-:W-:Y:S01]  /*33c0*/  FSEL R92, R75, RZ, P5 ;  /* 0x000000ff4b5c7208 */ /* 0x000fe20002800000 */
[----:B------:R-:W-:Y:S06]  /*33d0*/  @!P5 BRA `(.L_x_12240) ;  /* 0x0000000000b4d947 */ /* 0x000fec0003800000 */
[----:B------:R-:W-:-:S05]  /*33e0*/  HADD2.F32 R79, -RZ, R225.H0_H0 ;  /* 0x200000e1ff4f7230 */ /* 0x000fca0000004100 */
[----:B------:R-:W-:Y:S01]  /*33f0*/  FMUL.FTZ R79, R198, R79 ;  /* 0x0000004fc64f7220 */ /* 0x000fe20000410000 */
[----:B------:R-:W-:Y:S06]  /*3400*/  BRA `(.L_x_12240) ;  /* 0x0000000000a87947 */ /* 0x000fec0003800000 */
.L_x_12239:
[C-C-:B------:R-:W-:Y:S01]  /*3410*/  FFMA.FTZ R203, R82.reuse, R203, R83.reuse ;  /* 0x000000cb52cb7223 */ /* 0x140fe20000010053 */
[C-C-:B------:R-:W-:Y:S01]  /*3420*/  FFMA.FTZ R202, R82.reuse, R202, R83.reuse ;  /* 0x000000ca52ca7223 */ /* 0x140fe20000010053 */
[C-C-:B0-----:R-:W-:Y:S01]  /*3430*/  FFMA.FTZ R77, R82.reuse, R204, R83.reuse ;  /* 0x000000cc524d7223 */ /* 0x141fe20000010053 */
[----:B------:R-:W-:Y:S01]  /*3440*/  FFMA.FTZ R206, R82, R206, R83 ;  /* 0x000000ce52ce7223 */ /* 0x000fe20000010053 */
[----:B------:R-:W-:Y:S01]  /*3450*/  LOP3.LUT P3, RZ, R187, 0xff00, RZ, 0xc0, !PT ;  /* 0x0000ff00bbff7812 */ /* 0x000fe2000786c0ff */
        /* <DEDUP_REMOVED lines=11> */
[C---:B------:R-:W-:Y:S01]  /*3510*/  FMUL.FTZ R90, R179.reuse, R90 ;  /* 0x0000005ab35a7220 */ /* 0x040fe20000410000 */
[C---:B------:R-:W-:Y:S01]  /*3520*/  FMUL.FTZ R92, R179.reuse, R92 ;  /* 0x0000005cb35c7220 */ /* 0x040fe20000410000 */
[----:B------:R-:W-:Y:S01]  /*3530*/  FMUL.FTZ R188, R179, R188 ;  /* 0x000000bcb3bc7220 */ /* 0x000fe20000410000 */
[----:B------:R-:W-:Y:S01]  /*3540*/  FMUL.FTZ R206, R206, R179 ;  /* 0x000000b3cece7220 */ /* 0x000fe20000410000 */
[----:B------:R-:W-:-:S02]  /*3550*/  @P3 HADD2.F32 R91, -RZ, R87.H1_H1 ;  /* 0x30000057ff5b3230 */ /* 0x000fc40000004100 */
        /* <DEDUP_REMOVED lines=17> */
[----:B------:R-:W-:Y:S02]  /*3670*/  FSEL R87, R72, RZ, P2 ;  /* 0x000000ff48577208 */ /* 0x000fe40001000000 */
[----:B------:R-:W-:-:S02]  /*3680*/  FSEL R90, R73, RZ, P3 ;  /* 0x000000ff495a7208 */ /* 0x000fc40001800000 */
[----:B------:R-:W-:Y:S02]  /*3690*/  FSEL R89, R74, RZ, P4 ;  /* 0x000000ff4a597208 */ /* 0x000fe40002000000 */
[----:B------:R-:W-:-:S07]  /*36a0*/  FSEL R92, R75, RZ, P5 ;  /* 0x000000ff4b5c7208 */ /* 0x000fce0002800000 */
.L_x_12240:
[----:B------:R-:W-:Y:S05]  /*36b0*/  BSYNC.RECONVERGENT B2 ;  /* 0x0000000000027941 */ /* 0x000fea0003800200 */
.L_x_12238:
[----:B------:R-:W0:Y:S01]  /*36c0*/  @P1 LDC.64 R188, c[0x0][0x478] ;  /* 0x00011e00ffbc1b82 */ /* 0x000e220000000a00 */
[----:B------:R-:W-:-:S04]  /*36d0*/  IMAD.WIDE.U32 R72, R184, 0x10, R94 ;  /* 0x00000010b8487825 */ /* 0x000fc800078e005e */
[----:B0-----:R-:W-:-:S04]  /*36e0*/  @P1 IMAD.WIDE.U32 R188, R186, 0x10, R188 ;  /* 0x00000010babc1825 */ /* 0x001fc800078e00bc */
[----:B------:R-:W-:Y:S01]  /*36f0*/  IMAD.WIDE.U32 R186, R186, 0x10, R80 ;  /* 0x00000010baba7825 */ /* 0x000fe200078e0050 */
[----:B------:R0:W-:Y:S04]  /*3700*/  @P1 STG.E.128 desc[UR6][R188.64], R96 ;  /* 0x00000060bc001986 */ /* 0x0001e8000c101d06 */
[----:B------:R0:W-:Y:S04]  /*3710*/  STG.E.128 desc[UR6][R186.64], R76 ;  /* 0x0000004cba007986 */ /* 0x0001e8000c101d06 */
[----:B------:R-:W5:Y:S01]  /*3720*/  LDG.E.128 R72, desc[UR6][R72.64] ;  /* 0x0000000648487981 */ /* 0x000f62000c1e1d00 */
[----:B------:R-:W-:Y:S04]  /*3730*/  BSSY.RECONVERGENT B2, `(.L_x_12241) ;  /* 0x0000059000027945 */ /* 0x000fe80003800200 */
        /* <DEDUP_REMOVED lines=46> */
.L_x_12242:
        /* <DEDUP_REMOVED lines=13> */
[----:B------:R-:W-:Y:S01]  /*3af0*/  FMUL.FTZ R190, R177, R190 ;  /* 0x000000beb1be7220 */ /* 0x000fe20000410000 */
[----:B------:R-:W-:Y:S01]  /*3b00*/  LOP3.LUT P4, RZ, R185, 0xff0000, RZ, 0xc0, !PT ;  /* 0x00ff0000b9ff7812 */ /* 0x000fe2000788c0ff */
[----:B------:R-:W-:Y:S01]  /*3b10*/  FMUL.FTZ R200, R177, R200 ;  /* 0x000000c8b1c87220 */ /* 0x000fe20000410000 */
[C---:B------:R-:W-:Y:S01]  /*3b20*/  FMUL.FTZ R186, R179.reuse, R186 ;  /* 0x000000bab3ba7220 */ /* 0x040fe20000410000 */
[C---:B------:R-:W-:Y:S01]  /*3b30*/  FMUL.FTZ R188, R179.reuse, R188 ;  /* 0x000000bcb3bc7220 */ /* 0x040fe20000410000 */
[----:B------:R-:W-:Y:S01]  /*3b40*/  FMUL.FTZ R190, R179, R190 ;  /* 0x000000beb3be7220 */ /* 0x000fe20000410000 */
[----:B------:R-:W-:Y:S01]  /*3b50*/  FMUL.FTZ R200, R200, R179 ;  /* 0x000000b3c8c87220 */ /* 0x000fe20000410000 */
[-C--:B------:R-:W-:Y:S01]  /*3b60*/  FMUL.FTZ R91, R186, R93.reuse ;  /* 0x0000005dba5b7220 */ /* 0x080fe20000410000 */
[-C--:B------:R-:W-:Y:S01]  /*3b70*/  FMUL.FTZ R188, R188, R93.reuse ;  /* 0x0000005dbcbc7220 */ /* 0x080fe20000410000 */
[-C--:B------:R-:W-:Y:S01]  /*3b80*/  FMUL.FTZ R185, R190, R93.reuse ;  /* 0x0000005dbeb97220 */ /* 0x080fe20000410000 */
[----:B------:R-:W-:Y:S01]  /*3b90*/  FMUL.FTZ R200, R200, R93 ;  /* 0x0000005dc8c87220 */ /* 0x000fe20000410000 */
[----:B------:R-:W-:-:S02]  /*3ba0*/  @P3 HADD2.F32 R187, -RZ, R224.H1_H1 ;  /* 0x300000e0ffbb3230 */ /* 0x000fc40000004100 */
[----:B-----5:R-:W-:Y:S01]  /*3bb0*/  FMUL.FTZ R72, R72, R91 ;  /* 0x0000005b48487220 */ /* 0x020fe20000410000 */
[----:B------:R-:W-:Y:S02]  /*3bc0*/  @P5 HADD2.F32 R189, -RZ, R224.H0_H0 ;  /* 0x200000e0ffbd5230 */ /* 0x000fe40000004100 */
[----:B------:R-:W-:Y:S01]  /*3bd0*/  FMUL.FTZ R73, R73, R188 ;  /* 0x000000bc49497220 */ /* 0x000fe20000410000 */
[----:B------:R-:W-:Y:S02]  /*3be0*/  @P2 HADD2.F32 R192, -RZ, R46.H0_H0 ;  /* 0x2000002effc02230 */ /* 0x000fe40000004100 */
[----:B------:R-:W-:Y:S01]  /*3bf0*/  FMUL.FTZ R74, R74, R185 ;  /* 0x000000b94a4a7220 */ /* 0x000fe20000410000 */
[----:B------:R-:W-:Y:S02]  /*3c00*/  @P4 HADD2.F32 R198, -RZ, R47.H0_H0 ;  /* 0x2000002fffc64230 */ /* 0x000fe40000004100 */
[----:B------:R-:W-:Y:S01]  /*3c10*/  FMUL.FTZ R75, R75, R200 ;  /* 0x000000c84b4b7220 */ /* 0x000fe20000410000 */
[----:B------:R-:W-:-:S02]  /*3c20*/  CS2R R76, SRZ ;  /* 0x00000000004c7805 */ /* 0x000fc4000001ff00 */
[----:B------:R-:W-:Y:S01]  /*3c30*/  CS2R R78, SRZ ;  /* 0x00000000004e7805 */ /* 0x000fe2000001ff00 */
[----:B------:R-:W-:Y:S01]  /*3c40*/  @P2 FMUL.FTZ R76, R192, R91 ;  /* 0x0000005bc04c2220 */ /* 0x000fe20000410000 */
[----:B------:R-:W-:Y:S01]  /*3c50*/  @P3 FMUL.FTZ R77, R187, R188 ;  /* 0x000000bcbb4d3220 */ /* 0x000fe20000410000 */
[----:B------:R-:W-:Y:S01]  /*3c60*/  @P5 FMUL.FTZ R79, R189, R200 ;  /* 0x000000c8bd4f5220 */ /* 0x000fe20000410000 */
[----:B------:R-:W-:Y:S01]  /*3c70*/  @P4 FMUL.FTZ R78, R198, R185 ;  /* 0x000000b9c64e4220 */ /* 0x000fe20000410000 */
[----:B------:R-:W-:Y:S02]  /*3c80*/  FSEL R91, R72, RZ, P2 ;  /* 0x000000ff485b7208 */ /* 0x000fe40001000000 */
[----:B------:R-:W-:Y:S02]  /*3c90*/  FSEL R188, R73, RZ, P3 ;  /* 0x000000ff49bc7208 */ /* 0x000fe40001800000 */
[----:B------:R-:W-:Y:S02]  /*3ca0*/  FSEL R189, R74, RZ, P4 ;  /* 0x000000ff4abd7208 */ /* 0x000fe40002000000 */
[----:B------:R-:W-:-:S07]  /*3cb0*/  FSEL R190, R75, RZ, P5 ;  /* 0x000000ff4bbe7208 */ /* 0x000fce0002800000 */
.L_x_12243:
[----:B------:R-:W-:Y:S05]  /*3cc0*/  BSYNC.RECONVERGENT B2 ;  /* 0x0000000000027941 */ /* 0x000fea0003800200 */
.L_x_12241:
        /* <DEDUP_REMOVED lines=54> */
.L_x_12245:
        /* <DEDUP_REMOVED lines=8> */
[----:B------:R-:W-:Y:S01]  /*40b0*/  LOP3.LUT P3, RZ, R183, 0xff00, RZ, 0xc0, !PT ;  /* 0x0000ff00b7ff7812 */ /* 0x000fe2000786c0ff */
[----:B------:R-:W-:Y:S01]  /*40c0*/  FMUL.FTZ R118, R177, R120 ;  /* 0x00000078b1767220 */ /* 0x000fe20000410000 */
[----:B------:R-:W-:Y:S01]  /*40d0*/  LOP3.LUT P4, RZ, R183, 0xff0000, RZ, 0xc0, !PT ;  /* 0x00ff0000b7ff7812 */ /* 0x000fe2000788c0ff */
[----:B------:R-:W-:Y:S01]  /*40e0*/  FMUL.FTZ R116, R177, R122 ;  /* 0x0000007ab1747220 */ /* 0x000fe20000410000 */
[----:B------:R-:W-:Y:S01]  /*40f0*/  LOP3.LUT P2, RZ, R183, 0xff, RZ, 0xc0, !PT ;  /* 0x000000ffb7ff7812 */ /* 0x000fe2000784c0ff */
[----:B------:R-:W-:Y:S01]  /*4100*/  FMUL.FTZ R120, R177, R186 ;  /* 0x000000bab1787220 */ /* 0x000fe20000410000 */
[----:B------:R-:W-:Y:S01]  /*4110*/  ISETP.GE.U32.AND P5, PT, R183, 0x1000000, PT ;  /* 0x01000000b700780c */ /* 0x000fe20003fa6070 */
        /* <DEDUP_REMOVED lines=27> */
.L_x_12246:
[----:B------:R-:W-:Y:S05]  /*42d0*/  BSYNC.RECONVERGENT B2 ;  /* 0x0000000000027941 */ /* 0x000fea0003800200 */
.L_x_12244:
        /* <DEDUP_REMOVED lines=54> */
.L_x_12248:
        /* <DEDUP_REMOVED lines=42> */
.L_x_12249:
[----:B------:R-:W-:Y:S05]  /*48e0*/  BSYNC.RECONVERGENT B2 ;  /* 0x0000000000027941 */ /* 0x000fea0003800200 */
.L_x_12247:
[----:B------:R-:W0:Y:S02]  /*48f0*/  @P1 LDC.64 R72, c[0x0][0x478] ;  /* 0x00011e00ff481b82 */ /* 0x000e240000000a00 */
[----:B0-----:R-:W-:-:S04]  /*4900*/  @P1 IMAD.WIDE.U32 R108, R180, 0x10, R72 ;  /* 0x00000010b46c1825 */ /* 0x001fc800078e0048 */
[----:B------:R-:W-:Y:S01]  /*4910*/  IMAD.WIDE.U32 R180, R180, 0x10, R80 ;  /* 0x00000010b4b47825 */ /* 0x000fe200078e0050 */
[----:B------:R0:W-:Y:S03]  /*4920*/  @P1 STG.E.128 desc[UR6][R108.64], R96 ;  /* 0x000000606c001986 */ /* 0x0001e6000c101d06 */
[----:B------:R-:W-:Y:S01]  /*4930*/  IMAD.WIDE.U32 R72, R174, 0x10, R94 ;  /* 0x00000010ae487825 */ /* 0x000fe200078e005e */
[----:B------:R0:W-:Y:S05]  /*4940*/  STG.E.128 desc[UR6][R180.64], R76 ;  /* 0x0000004cb4007986 */ /* 0x0001ea000c101d06 */
        /* <DEDUP_REMOVED lines=11> */
[C---:B------:R-:W-:Y:S01]  /*4a00*/  LOP3.LUT P2, RZ, R178.reuse, 0xff, RZ, 0xc0, !PT ;  /* 0x000000ffb2ff7812 */ /* 0x040fe2000784c0ff */
[C---:B------:R-:W-:Y:S01]  /*4a10*/  FMUL.FTZ R96, R177.reuse, R96 ;  /* 0x00000060b1607220 */ /* 0x040fe20000410000 */
[C---:B------:R-:W-:Y:S01]  /*4a20*/  LOP3.LUT P3, RZ, R178.reuse, 0xff00, RZ, 0xc0, !PT ;  /* 0x0000ff00b2ff7812 */ /* 0x040fe2000786c0ff */
[C---:B------:R-:W-:Y:S01]  /*4a30*/  FMUL.FTZ R97, R177.reuse, R104 ;  /* 0x00000068b1617220 */ /* 0x040fe20000410000 */
[C---:B------:R-:W-:Y:S01]  /*4a40*/  LOP3.LUT P4, RZ, R178.reuse, 0xff0000, RZ, 0xc0, !PT ;  /* 0x00ff0000b2ff7812 */ /* 0x040fe2000788c0ff */
        /* <DEDUP_REMOVED lines=12> */
[----:B------:R-:W-:Y:S02]  /*4b10*/  @P2 HADD2.F32 R79, -RZ, R128.H0_H0 ;  /* 0x20000080ff4f2230 */ /* 0x000fe40000004100 */
[----:B-----5:R-:W-:Y:S01]  /*4b20*/  FMUL.FTZ R72, R72, R95 ;  /* 0x0000005f48487220 */ /* 0x020fe20000410000 */
[----:B------:R-:W-:Y:S02]  /*4b30*/  @P3 HADD2.F32 R82, -RZ, R212.H0_H0 ;  /* 0x200000d4ff523230 */ /* 0x000fe40000004100 */
[----:B------:R-:W-:Y:S01]  /*4b40*/  FMUL.FTZ R73, R73, R100 ;  /* 0x0000006449497220 */ /* 0x000fe20000410000 */
[----:B------:R-:W-:Y:S02]  /*4b50*/  @P4 HADD2.F32 R93, -RZ, R129.H0_H0 ;  /* 0x20000081ff5d4230 */ /* 0x000fe40000004100 */
[----:B------:R-:W-:Y:S01]  /*4b60*/  FMUL.FTZ R83, R74, R101 ;  /* 0x000000654a537220 */ /* 0x000fe20000410000 */
[----:B------:R-:W-:Y:S01]  /*4b70*/  FMUL.FTZ R94, R75, R102 ;  /* 0x000000664b5e7220 */ /* 0x000fe20000410000 */
[----:B------:R-:W-:-:S02]  /*4b80*/  CS2R R76, SRZ ;  /* 0x00000000004c7805 */ /* 0x000fc4000001ff00 */
[----:B------:R-:W-:Y:S01]  /*4b90*/  FSEL R75, R72, RZ, P2 ;  /* 0x000000ff484b7208 */ /* 0x000fe20001000000 */
[----:B------:R-:W-:Y:S01]  /*4ba0*/  @P2 FMUL.FTZ R76, R95, R79 ;  /* 0x0000004f5f4c2220 */ /* 0x000fe20000410000 */
[----:B------:R-:W-:Y:S01]  /*4bb0*/  @P3 FMUL.FTZ R77, R100, R82 ;  /* 0x00000052644d3220 */ /* 0x000fe20000410000 */
[----:B------:R-:W-:Y:S01]  /*4bc0*/  @P4 FMUL.FTZ R78, R101, R93 ;  /* 0x0000005d654e4220 */ /* 0x000fe20000410000 */
[----:B------:R-:W-:Y:S02]  /*4bd0*/  MOV R79, RZ ;  /* 0x000000ff004f7202 */ /* 0x000fe40000000f00 */
[----:B------:R-:W-:Y:S02]  /*4be0*/  FSEL R74, R73, RZ, P3 ;  /* 0x000000ff494a7208 */ /* 0x000fe40001800000 */
[----:B------:R-:W-:Y:S02]  /*4bf0*/  FSEL R83, R83, RZ, P4 ;  /* 0x000000ff53537208 */ /* 0x000fe40002000000 */
[----:B------:R-:W-:Y:S01]  /*4c00*/  FSEL R94, R94, RZ, P5 ;  /* 0x000000ff5e5e7208 */ /* 0x000fe20002800000 */
[----:B------:R-:W-:Y:S06]  /*4c10*/  @!P5 BRA `(.L_x_12252) ;  /* 0x0000000000b4d947 */ /* 0x000fec0003800000 */
[----:B------:R-:W-:-:S05]  /*4c20*/  HADD2.F32 R79, -RZ, R212.H1_H1 ;  /* 0x300000d4ff4f7230 */ /* 0x000fca0000004100 */
[----:B------:R-:W-:Y:S01]  /*4c30*/  FMUL.FTZ R79, R102, R79 ;  /* 0x0000004f664f7220 */ /* 0x000fe20000410000 */
[----:B------:R-:W-:Y:S06]  /*4c40*/  BRA `(.L_x_12252) ;  /* 0x0000000000a87947 */ /* 0x000fec0003800000 */
.L_x_12251:
        /* <DEDUP_REMOVED lines=8> */
[C---:B------:R-:W-:Y:S01]  /*4cd0*/  LOP3.LUT P2, RZ, R178.reuse, 0xff, RZ, 0xc0, !PT ;  /* 0x000000ffb2ff7812 */ /* 0x040fe2000784c0ff */
[C---:B0-----:R-:W-:Y:S01]  /*4ce0*/  FMUL.FTZ R76, R177.reuse, R106 ;  /* 0x0000006ab14c7220 */ /* 0x041fe20000410000 */
[C---:B------:R-:W-:Y:S01]  /*4cf0*/  LOP3.LUT P3, RZ, R178.reuse, 0xff00, RZ, 0xc0, !PT ;  /* 0x0000ff00b2ff7812 */ /* 0x040fe2000786c0ff */
[C---:B------:R-:W-:Y:S01]  /*4d00*/  FMUL.FTZ R78, R177.reuse, R104 ;  /* 0x00000068b14e7220 */ /* 0x040fe20000410000 */
[C---:B------:R-:W-:Y:S01]  /*4d10*/  LOP3.LUT P4, RZ, R178.reuse, 0xff0000, RZ, 0xc0, !PT ;  /* 0x00ff0000b2ff7812 */ /* 0x040fe2000788c0ff */
[C---:B------:R-:W-:Y:S01]  /*4d20*/  FMUL.FTZ R82, R177.reuse, R100 ;  /* 0x00000064b1527220 */ /* 0x040fe20000410000 */
        /* <DEDUP_REMOVED lines=10> */
[----:B------:R-:W-:-:S02]  /*4dd0*/  @P3 HADD2.F32 R93, -RZ, R212.H0_H0 ;  /* 0x200000d4ff5d3230 */ /* 0x000fc40000004100 */
[----:B-----5:R-:W-:Y:S01]  /*4de0*/  FMUL.FTZ R72, R72, R95 ;  /* 0x0000005f48487220 */ /* 0x020fe20000410000 */
[----:B------:R-:W-:Y:S02]  /*4df0*/  @P2 HADD2.F32 R82, -RZ, R128.H0_H0 ;  /* 0x20000080ff522230 */ /* 0x000fe40000004100 */
[----:B------:R-:W-:Y:S01]  /*4e00*/  FMUL.FTZ R73, R73, R100 ;  /* 0x0000006449497220 */ /* 0x000fe20000410000 */
[----:B------:R-:W-:Y:S02]  /*4e10*/  @P5 HADD2.F32 R103, -RZ, R212.H1_H1 ;  /* 0x300000d4ff675230 */ /* 0x000fe40000004100 */
        /* <DEDUP_REMOVED lines=13> */
.L_x_12252:
[----:B------:R-:W-:Y:S05]  /*4ef0*/  BSYNC.RECONVERGENT B2 ;  /* 0x0000000000027941 */ /* 0x000fea0003800200 */
.L_x_12250:
[----:B------:R-:W0:Y:S01]  /*4f00*/  @P1 LDC.64 R72, c[0x0][0x478] ;  /* 0x00011e00ff481b82 */ /* 0x000e220000000a00 */
[----:B------:R-:W-:-:S04]  /*4f10*/  IMAD.WIDE.U32 R80, R174, 0x10, R80 ;  /* 0x00000010ae507825 */ /* 0x000fc800078e0050 */
[----:B0-----:R-:W-:-:S05]  /*4f20*/  @P1 IMAD.WIDE.U32 R72, R174, 0x10, R72 ;  /* 0x00000010ae481825 */ /* 0x001fca00078e0048 */
[----:B------:R0:W-:Y:S04]  /*4f30*/  @P1 STG.E.128 desc[UR6][R72.64], R96 ;  /* 0x0000006048001986 */ /* 0x0001e8000c101d06 */
[----:B------:R0:W-:Y:S01]  /*4f40*/  STG.E.128 desc[UR6][R80.64], R76 ;  /* 0x0000004c50007986 */ /* 0x0001e2000c101d06 */
[----:B------:R-:W-:Y:S05]  /*4f50*/  BRA `(.L_x_12253) ;  /* 0x00000024003c7947 */ /* 0x000fea0003800000 */
.L_x_12234:
[----:B------:R-:W0:Y:S08]  /*4f60*/  LDC.64 R94, c[0x0][0x390] ;  /* 0x0000e400ff5e7b82 */ /* 0x000e300000000a00 */
[----:B------:R-:W1:Y:S01]  /*4f70*/  LDC.64 R80, c[0x0][0x478] ;  /* 0x00011e00ff507b82 */ /* 0x000e620000000a00 */
[----:B0-----:R-:W-:-:S06]  /*4f80*/  IMAD.WIDE.U32 R72, R188, 0x10, R94 ;  /* 0x00000010bc487825 */ /* 0x001fcc00078e005e */
[----:B------:R-:W5:Y:S01]  /*4f90*/  LDG.E.128 R72, desc[UR6][R72.64] ;  /* 0x0000000648487981 */ /* 0x000f62000c1e1d00 */
[----:B------:R-:W-:Y:S01]  /*4fa0*/  BSSY.RECONVERGENT B2, `(.L_x_12254) ;  /* 0x000005d000027945 */ /* 0x000fe20003800200 */
[----:B-1----:R-:W-:-:S04]  /*4fb0*/  ISETP.NE.U32.AND P1, PT, R80, RZ, PT ;  /* 0x000000ff5000720c */ /* 0x002fc80003f25070 */
[----:B------:R-:W-:-:S13]  /*4fc0*/  ISETP.NE.AND.EX P1, PT, R81, RZ, PT, P1 ;  /* 0x000000ff5100720c */ /* 0x000fda0003f25310 */
[----:B------:R-:W-:Y:S05]  /*4fd0*/  @P1 BRA `(.L_x_12255) ;  /* 0x0000000000b81947 */ /* 0x000fea0003800000 */
        /* <DEDUP_REMOVED lines=10> */
[----:B------:R-:W-:Y:S01]  /*5080*/  FFMA.FTZ R86, R177, R86, R69 ;  /* 0x00000056b1567223 */ /* 0x000fe20000010045 */
[----:B------:R-:W-:Y:S01]  /*5090*/  LOP3.LUT P3, RZ, R189, 0xff0000, RZ, 0xc0, !PT ;  /* 0x00ff0000bdff7812 */ /* 0x000fe2000786c0ff */
[----:B------:R-:W-:Y:S01]  /*50a0*/  FFMA.FTZ R88, R177, R217, R70 ;  /* 0x000000d9b1587223 */ /* 0x000fe20000010046 */
[----:B------:R-:W-:-:S02]  /*50b0*/  @P2 HADD2.F32 R89, -RZ, R84.H0_H0 ;  /* 0x20000054ff592230 */ /* 0x000fc40000004100 */
[C---:B------:R-:W-:Y:S01]  /*50c0*/  FFMA.FTZ R84, R177.reuse, R211, R68 ;  /* 0x000000d3b1547223 */ /* 0x040fe20000010044 */
[----:B------:R-:W-:Y:S01]  /*50d0*/  FFMA.FTZ R90, R177, R90, R71 ;  /* 0x0000005ab15a7223 */ /* 0x000fe20000010047 */
[----:B------:R-:W-:Y:S01]  /*50e0*/  ISETP.GE.U32.AND P4, PT, R189, 0x1000000, PT ;  /* 0x01000000bd00780c */ /* 0x000fe20003f86070 */
[-C--:B------:R-:W-:Y:S01]  /*50f0*/  FMUL.FTZ R86, R86, R179.reuse ;  /* 0x000000b356567220 */ /* 0x080fe20000410000 */
[----:B------:R-:W-:Y:S01]  /*5100*/  MOV R93, UR13 ;  /* 0x0000000d005d7c02 */ /* 0x000fe20008000f00 */
[-C--:B------:R-:W-:Y:S01]  /*5110*/  FMUL.FTZ R84, R84, R179.reuse ;  /* 0x000000b354547220 */ /* 0x080fe20000410000 */
[-C--:B------:R-:W-:Y:S01]  /*5120*/  FMUL.FTZ R88, R88, R179.reuse ;  /* 0x000000b358587220 */ /* 0x080fe20000410000 */
[----:B------:R-:W-:Y:S01]  /*5130*/  FMUL.FTZ R90, R90, R179 ;  /* 0x000000b35a5a7220 */ /* 0x000fe20000410000 */
[----:B------:R-:W-:Y:S02]  /*5140*/  HFMA2 R78, -RZ, RZ, 0, 0 ;  /* 0x00000000ff4e7431 */ /* 0x000fe400000001ff */
        /* <DEDUP_REMOVED lines=8> */
[-C--:B------:R-:W-:Y:S01]  /*51d0*/  FMUL.FTZ R74, R74, R85.reuse ;  /* 0x000000554a4a7220 */ /* 0x080fe20000410000 */
[----:B------:R-:W-:Y:S01]  /*51e0*/  FMUL.FTZ R75, R75, R90 ;  /* 0x0000005a4b4b7220 */ /* 0x000fe20000410000 */
[----:B------:R-:W-:Y:S01]  /*51f0*/  CS2R R76, SRZ ;  /* 0x00000000004c7805 */ /* 0x000fe2000001ff00 */
[----:B------:R-:W-:Y:S01]  /*5200*/  @P3 FMUL.FTZ R78, R214, R85 ;  /* 0x00000055d64e3220 */ /* 0x000fe20000410000 */
[----:B------:R-:W-:Y:S01]  /*5210*/  @P1 FMUL.FTZ R76, R92, R79 ;  /* 0x0000004f5c4c1220 */ /* 0x000fe20000410000 */
[----:B------:R-:W-:Y:S01]  /*5220*/  @P2 FMUL.FTZ R77, R89, R86 ;  /* 0x00000056594d2220 */ /* 0x000fe20000410000 */
[----:B------:R-:W-:-:S02]  /*5230*/  MOV R79, RZ ;  /* 0x000000ff004f7202 */ /* 0x000fc40000000f00 */
        /* <DEDUP_REMOVED lines=8> */
.L_x_12255:
        /* <DEDUP_REMOVED lines=13> */
[----:B------:R-:W-:Y:S01]  /*5390*/  ISETP.GE.U32.AND P4, PT, R189, 0x1000000, PT ;  /* 0x01000000bd00780c */ /* 0x000fe20003f86070 */
[C---:B------:R-:W-:Y:S01]  /*53a0*/  FFMA.FTZ R98, R177.reuse, R217, R70 ;  /* 0x000000d9b1627223 */ /* 0x040fe20000010046 */
[----:B------:R-:W-:Y:S01]  /*53b0*/  FFMA.FTZ R99, R177, R214, R71 ;  /* 0x000000d6b1637223 */ /* 0x000fe20000010047 */
        /* <DEDUP_REMOVED lines=27> */
.L_x_12256:
[----:B------:R-:W-:Y:S05]  /*5570*/  BSYNC.RECONVERGENT B2 ;  /* 0x0000000000027941 */ /* 0x000fea0003800200 */
.L_x_12254:
[----:B------:R-:W-:Y:S01]  /*5580*/  ISETP.NE.U32.AND P1, PT, R80, RZ, PT ;  /* 0x000000ff5000720c */ /* 0x000fe20003f25070 */
[----:B------:R-:W-:-:S03]  /*5590*/  IMAD.WIDE.U32 R72, R186, 0x10, R94 ;  /* 0x00000010ba487825 */ /* 0x000fc600078e005e */
[----:B------:R-:W-:Y:S02]  /*55a0*/  ISETP.NE.AND.EX P1, PT, R81, RZ, PT, P1 ;  /* 0x000000ff5100720c */ /* 0x000fe40003f25310 */
[----:B------:R-:W0:Y:S11]  /*55b0*/  LDC.64 R80, c[0x0][0x468] ;  /* 0x00011a00ff507b82 */ /* 0x000e360000000a00 */
[----:B------:R-:W1:Y:S02]  /*55c0*/  @P1 LDC.64 R90, c[0x0][0x478] ;  /* 0x00011e00ff5a1b82 */ /* 0x000e640000000a00 */
[----:B-1----:R-:W-:-:S04]  /*55d0*/  @P1 IMAD.WIDE.U32 R90, R188, 0x10, R90 ;  /* 0x00000010bc5a1825 */ /* 0x002fc800078e005a */
[----:B0-----:R-:W-:Y:S01]  /*55e0*/  IMAD.WIDE.U32 R188, R188, 0x10, R80 ;  /* 0x00000010bcbc7825 */ /* 0x001fe200078e0050 */
[----:B------:R0:W-:Y:S04]  /*55f0*/  @P1 STG.E.128 desc[UR6][R90.64], R96 ;  /* 0x000000605a001986 */ /* 0x0001e8000c101d06 */
        /* <DEDUP_REMOVED lines=14> */
[----:B------:R-:W-:Y:S01]  /*56e0*/  FFMA.FTZ R96, R177, R203, R64 ;  /* 0x000000cbb1607223 */ /* 0x000fe20000010040 */
[----:B------:R-:W-:Y:S01]  /*56f0*/  LOP3.LUT P4, RZ, R187, 0xff0000, RZ, 0xc0, !PT ;  /* 0x00ff0000bbff7812 */ /* 0x000fe2000788c0ff */
[C---:B------:R-:W-:Y:S01]  /*5700*/  FFMA.FTZ R97, R177.reuse, R202, R65 ;  /* 0x000000cab1617223 */ /* 0x040fe20000010041 */
[C---:B------:R-:W-:Y:S01]  /*5710*/  FFMA.FTZ R98, R177.reuse, R79, R66 ;  /* 0x0000004fb1627223 */ /* 0x040fe20000010042 */
[----:B------:R-:W-:Y:S01]  /*5720*/  FFMA.FTZ R99, R177, R206, R67 ;  /* 0x000000ceb1637223 */ /* 0x000fe20000010043 */
[----:B------:R-:W-:Y:S01]  /*5730*/  ISETP.GE.U32.AND P5, PT, R187, 0x1000000, PT ;  /* 0x01000000bb00780c */ /* 0x000fe20003fa6070 */
[-C--:B------:R-:W-:Y:S01]  /*5740*/  FMUL.FTZ R90, R96, R179.reuse ;  /* 0x000000b3605a7220 */ /* 0x080fe20000410000 */
[-C--:B------:R-:W-:Y:S01]  /*5750*/  FMUL.FTZ R92, R97, R179.reuse ;  /* 0x000000b3615c7220 */ /* 0x080fe20000410000 */
[-C--:B------:R-:W-:Y:S01]  /*5760*/  FMUL.FTZ R188, R98, R179.reuse ;  /* 0x000000b362bc7220 */ /* 0x080fe20000410000 */
[----:B------:R-:W-:Y:S01]  /*5770*/  FMUL.FTZ R198, R99, R179 ;  /* 0x000000b363c67220 */ /* 0x000fe20000410000 */
[----:B------:R-:W-:-:S02]  /*5780*/  @P3 HADD2.F32 R89, -RZ, R87.H1_H1 ;  /* 0x30000057ff593230 */ /* 0x000fc40000004100 */
[-C--:B------:R-:W-:Y:S01]  /*5790*/  FMUL.FTZ R79, R90, R93.reuse ;  /* 0x0000005d5a4f7220 */ /* 0x080fe20000410000 */
[-C--:B------:R-:W-:Y:S01]  /*57a0*/  FMUL.FTZ R92, R92, R93.reuse ;  /* 0x0000005d5c5c7220 */ /* 0x080fe20000410000 */
[-C--:B------:R-:W-:Y:S01]  /*57b0*/  FMUL.FTZ R87, R188, R93.reuse ;  /* 0x0000005dbc577220 */ /* 0x080fe20000410000 */
[----:B------:R-:W-:Y:S01]  /*57c0*/  FMUL.FTZ R198, R198, R93 ;  /* 0x0000005dc6c67220 */ /* 0x000fe20000410000 */
[----:B------:R-:W-:Y:S02]  /*57d0*/  HFMA2 R78, -RZ, RZ, 0, 0 ;  /* 0x00000000ff4e7431 */ /* 0x000fe400000001ff */
[----:B------:R-:W-:Y:S02]  /*57e0*/  @P2 HADD2.F32 R200, -RZ, R44.H0_H0 ;  /* 0x2000002cffc82230 */ /* 0x000fe40000004100 */
        /* <DEDUP_REMOVED lines=18> */
.L_x_12258:
        /* <DEDUP_REMOVED lines=42> */
.L_x_12259:
[----:B------:R-:W-:Y:S05]  /*5bb0*/  BSYNC.RECONVERGENT B2 ;  /* 0x0000000000027941 */ /* 0x000fea0003800200 */
.L_x_12257:
        /* <DEDUP_REMOVED lines=18> */
[----:B------:R-:W-:Y:S01]  /*5ce0*/  FFMA.FTZ R97, R177, R98, R61 ;  /* 0x00000062b1617223 */ /* 0x000fe2000001003d */
[----:B------:R-:W-:Y:S01]  /*5cf0*/  LOP3.LUT P3, RZ, R185, 0xff00, RZ, 0xc0, !PT ;  /* 0x0000ff00b9ff7812 */ /* 0x000fe2000786c0ff */
[----:B------:R-:W-:Y:S01]  /*5d00*/  FFMA.FTZ R96, R177, R191, R60 ;  /* 0x000000bfb1607223 */ /* 0x000fe2000001003c */
[----:B------:R-:W-:Y:S01]  /*5d10*/  LOP3.LUT P4, RZ, R185, 0xff0000, RZ, 0xc0, !PT ;  /* 0x00ff0000b9ff7812 */ /* 0x000fe2000788c0ff */
[C---:B------:R-:W-:Y:S01]  /*5d20*/  FFMA.FTZ R98, R177.reuse, R195, R62 ;  /* 0x000000c3b1627223 */ /* 0x040fe2000001003e */
[----:B------:R-:W-:Y:S01]  /*5d30*/  FFMA.FTZ R99, R177, R190, R63 ;  /* 0x000000beb1637223 */ /* 0x000fe2000001003f */
        /* <DEDUP_REMOVED lines=30> */
.L_x_12261:
        /* <DEDUP_REMOVED lines=9> */
[----:B0-----:R-:W-:Y:S01]  /*5fb0*/  FFMA.FTZ R186, R177, R191, R60 ;  /* 0x000000bfb1ba7223 */ /* 0x001fe2000001003c */
[----:B------:R-:W-:Y:S01]  /*5fc0*/  LOP3.LUT P3, RZ, R185, 0xff00, RZ, 0xc0, !PT ;  /* 0x0000ff00b9ff7812 */ /* 0x000fe2000786c0ff */
[----:B------:R-:W-:Y:S01]  /*5fd0*/  FFMA.FTZ R188, R177, R194, R61 ;  /* 0x000000c2b1bc7223 */ /* 0x000fe2000001003d */
[----:B------:R-:W-:Y:S01]  /*5fe0*/  ISETP.GE.U32.AND P5, PT, R185, 0x1000000, PT ;  /* 0x01000000b900780c */ /* 0x000fe20003fa6070 */
[----:B------:R-:W-:Y:S01]  /*5ff0*/  FFMA.FTZ R190, R177, R195, R62 ;  /* 0x000000c3b1be7223 */ /* 0x000fe2000001003e */
[----:B------:R-:W-:Y:S01]  /*6000*/  LOP3.LUT P4, RZ, R185, 0xff0000, RZ, 0xc0, !PT ;  /* 0x00ff0000b9ff7812 */ /* 0x000fe2000788c0ff */
[----:B------:R-:W-:Y:S01]  /*6010*/  FFMA.FTZ R198, R177, R198, R63 ;  /* 0x000000c6b1c67223 */ /* 0x000fe2000001003f */
        /* <DEDUP_REMOVED lines=26> */
.L_x_12262:
[----:B------:R-:W-:Y:S05]  /*61c0*/  BSYNC.RECONVERGENT B2 ;  /* 0x0000000000027941 */ /* 0x000fea0003800200 */
.L_x_12260:
        /* <DEDUP_REMOVED lines=54> */
.L_x_12264:
        /* <DEDUP_REMOVED lines=8> */
[----:B------:R-:W-:Y:S01]  /*65b0*/  LOP3.LUT P3, RZ, R183, 0xff00, RZ, 0xc0, !PT ;  /* 0x0000ff00b7ff7812 */ /* 0x000fe2000786c0ff */
[----:B------:R-:W-:Y:S01]  /*65c0*/  FFMA.FTZ R118, R177, R120, R57 ;  /* 0x00000078b1767223 */ /* 0x000fe20000010039 */
[----:B------:R-:W-:Y:S01]  /*65d0*/  LOP3.LUT P4, RZ, R183, 0xff0000, RZ, 0xc0, !PT ;  /* 0x00ff0000b7ff7812 */ /* 0x000fe2000788c0ff */
[----:B------:R-:W-:Y:S01]  /*65e0*/  FFMA.FTZ R116, R177, R117, R56 ;  /* 0x00000075b1747223 */ /* 0x000fe20000010038 */
[----:B------:R-:W-:Y:S01]  /*65f0*/  LOP3.LUT P2, RZ, R183, 0xff, RZ, 0xc0, !PT ;  /* 0x000000ffb7ff7812 */ /* 0x000fe2000784c0ff */
[----:B------:R-:W-:Y:S01]  /*6600*/  FFMA.FTZ R120, R177, R123, R58 ;  /* 0x0000007bb1787223 */ /* 0x000fe2000001003a */
[----:B------:R-:W-:Y:S01]  /*6610*/  ISETP.GE.U32.AND P5, PT, R183, 0x1000000, PT ;  /* 0x01000000b700780c */ /* 0x000fe20003fa6070 */
        /* <DEDUP_REMOVED lines=27> */
.L_x_12265:
[----:B------:R-:W-:Y:S05]  /*67d0*/  BSYNC.RECONVERGENT B2 ;  /* 0x0000000000027941 */ /* 0x000fea0003800200 */
.L_x_12263:
        /* <DEDUP_REMOVED lines=54> */
.L_x_12267:
        /* <DEDUP_REMOVED lines=26> */
[----:B0-----:R-:W-:Y:S02]  /*6ce0*/  @P4 HADD2.F32 R116, -RZ, R127.H0_H0 ;  /* 0x2000007fff744230 */ /* 0x001fe40000004100 */
        /* <DEDUP_REMOVED lines=15> */
.L_x_12268:
[----:B------:R-:W-:Y:S05]  /*6de0*/  BSYNC.RECONVERGENT B2 ;  /* 0x0000000000027941 */ /* 0x000fea0003800200 */
.L_x_12266:
        /* <DEDUP_REMOVED lines=18> */
[C---:B0-----:R-:W-:Y:S01]  /*6f10*/  FFMA.FTZ R96, R177.reuse, R107, R48 ;  /* 0x0000006bb1607223 */ /* 0x041fe20000010030 */
[C---:B------:R-:W-:Y:S01]  /*6f20*/  LOP3.LUT P3, RZ, R178.reuse, 0xff00, RZ, 0xc0, !PT ;  /* 0x0000ff00b2ff7812 */ /* 0x040fe2000786c0ff */
[C---:B------:R-:W-:Y:S01]  /*6f30*/  FFMA.FTZ R98, R177.reuse, R103, R50 ;  /* 0x00000067b1627223 */ /* 0x040fe20000010032 */
[C---:B------:R-:W-:Y:S01]  /*6f40*/  LOP3.LUT P4, RZ, R178.reuse, 0xff0000, RZ, 0xc0, !PT ;  /* 0x00ff0000b2ff7812 */ /* 0x040fe2000788c0ff */
        /* <DEDUP_REMOVED lines=32> */
.L_x_12270:
        /* <DEDUP_REMOVED lines=42> */
.L_x_12271:
[----:B------:R-:W-:Y:S05]  /*73f0*/  BSYNC.RECONVERGENT B2 ;  /* 0x0000000000027941 */ /* 0x000fea0003800200 */
.L_x_12269:
[----:B------:R-:W0:Y:S01]  /*7400*/  @P1 LDC.64 R72, c[0x0][0x478] ;  /* 0x00011e00ff481b82 */ /* 0x000e220000000a00 */
[----:B------:R-:W-:-:S04]  /*7410*/  IMAD.WIDE.U32 R80, R174, 0x10, R80 ;  /* 0x00000010ae507825 */ /* 0x000fc800078e0050 */
[----:B0-----:R-:W-:-:S05]  /*7420*/  @P1 IMAD.WIDE.U32 R72, R174, 0x10, R72 ;  /* 0x00000010ae481825 */ /* 0x001fca00078e0048 */
[----:B------:R1:W-:Y:S04]  /*7430*/  @P1 STG.E.128 desc[UR6][R72.64], R96 ;  /* 0x0000006048001986 */ /* 0x0003e8000c101d06 */
[----:B------:R1:W-:Y:S02]  /*7440*/  STG.E.128 desc[UR6][R80.64], R76 ;  /* 0x0000004c50007986 */ /* 0x0003e4000c101d06 */
.L_x_12253:
        /* <DEDUP_REMOVED lines=29> */
.L_x_12230:
        /* <DEDUP_REMOVED lines=71> */
.L_x_12229:
[----:B------:R-:W-:Y:S05]  /*7a90*/  BSYNC B1 ;  /* 0x0000000000017941 */ /* 0x000fea0003800000 */
.L_x_12228:
        /* <DEDUP_REMOVED lines=209> */
.L_x_12233:
        /* <DEDUP_REMOVED lines=8> */
.L_x_12274:
[----:B------:R-:W-:Y:S05]  /*8830*/  BSYNC B2 ;  /* 0x0000000000027941 */ /* 0x000fea0003800000 */
.L_x_12273:
        /* <DEDUP_REMOVED lines=8> */
.L_x_12275:
[----:B------:R-:W-:Y:S01]  /*88c0*/  FADD.FTZ R73, R73, R222 ;  /* 0x000000de49497221 */ /* 0x000fe20000010000 */
[----:B------:R-:W-:-:S04]  /*88d0*/  HFMA2 R76, -RZ, RZ, 0, 1.1920928955078125e-07 ;  /* 0x00000002ff4c7431 */ /* 0x000fc800000001ff */
[----:B------:R-:W-:Y:S01]  /*88e0*/  MOV R77, R73 ;  /* 0x00000049004d7202 */ /* 0x000fe20000000f00 */
[----:B------:R-:W-:-:S07]  /*88f0*/  FADD.FTZ R79, R78, R221 ;  /* 0x000000dd4e4f7221 */ /* 0x000fce0000010000 */
[----:B------:R-:W-:Y:S05]  /*8900*/  WARPSYNC.COLLECTIVE R74, `(.L_x_12276) ;  /* 0x000000004a087348 */ /* 0x000fea0003c00000 */
[----:B------:R0:W1:Y:S02]  /*8910*/  SHFL.BFLY P3, R78, R77, R76, R75 ;  /* 0x0c00004c4d4e7389 */ /* 0x000064000006004b */
[----:B01----:R-:W-:Y:S05]  /*8920*/  ENDCOLLECTIVE ;  /* 0x000000000000791b */ /* 0x003fea0003800000 */
.L_x_12276:
[----:B------:R-:W-:Y:S02]  /*8930*/  MOV R77, R79 ;  /* 0x0000004f004d7202 */ /* 0x000fe40000000f00 */
[----:B------:R-:W-:-:S07]  /*8940*/  MOV R72, R78 ;  /* 0x0000004e00487202 */ /* 0x000fce0000000f00 */
[----:B------:R-:W-:Y:S05]  /*8950*/  WARPSYNC.COLLECTIVE R74, `(.L_x_12277) ;  /* 0x000000004a087348 */ /* 0x000fea0003c00000 */
[----:B------:R0:W1:Y:S02]  /*8960*/  SHFL.BFLY P3, R78, R77, R76, R75 ;  /* 0x0c00004c4d4e7389 */ /* 0x000064000006004b */
[----:B01----:R-:W-:Y:S05]  /*8970*/  ENDCOLLECTIVE ;  /* 0x000000000000791b */ /* 0x003fea0003800000 */
.L_x_12277:
[----:B------:R-:W-:Y:S01]  /*8980*/  FADD.FTZ R80, R73, R72 ;  /* 0x0000004849507221 */ /* 0x000fe20000010000 */
[----:B------:R-:W-:-:S04]  /*8990*/  HFMA2 R76, -RZ, RZ, 0, 2.384185791015625e-07 ;  /* 0x00000004ff4c7431 */ /* 0x000fc800000001ff */
[----:B------:R-:W-:Y:S01]  /*89a0*/  MOV R77, R80 ;  /* 0x00000050004d7202 */ /* 0x000fe20000000f00 */
[----:B------:R-:W-:-:S07]  /*89b0*/  FADD.FTZ R81, R79, R78 ;  /* 0x0000004e4f517221 */ /* 0x000fce0000010000 */
[----:B------:R-:W-:Y:S05]  /*89c0*/  WARPSYNC.COLLECTIVE R74, `(.L_x_12278) ;  /* 0x000000004a087348 */ /* 0x000fea0003c00000 */
[----:B------:R0:W1:Y:S02]  /*89d0*/  SHFL.BFLY P3, R78, R77, R76, R75 ;  /* 0x0c00004c4d4e7389 */ /* 0x000064000006004b */
[----:B01----:R-:W-:Y:S05]  /*89e0*/  ENDCOLLECTIVE ;  /* 0x000000000000791b */ /* 0x003fea0003800000 */
.L_x_12278:
[----:B------:R-:W-:Y:S02]  /*89f0*/  MOV R77, R81 ;  /* 0x00000051004d7202 */ /* 0x000fe40000000f00 */
[----:B------:R-:W-:-:S07]  /*8a00*/  MOV R83, R78 ;  /* 0x0000004e00537202 */ /* 0x000fce0000000f00 */
[----:B------:R-:W-:Y:S05]  /*8a10*/  WARPSYNC.COLLECTIVE R74, `(.L_x_12279) ;  /* 0x000000004a087348 */ /* 0x000fea0003c00000 */
[----:B------:R0:W1:Y:S02]  /*8a20*/  SHFL.BFLY P3, R78, R77, R76, R75 ;  /* 0x0c00004c4d4e7389 */ /* 0x000064000006004b */
[----:B01----:R-:W-:Y:S05]  /*8a30*/  ENDCOLLECTIVE ;  /* 0x000000000000791b */ /* 0x003fea0003800000 */
.L_x_12279:
[----:B------:R-:W-:Y:S01]  /*8a40*/  FADD.FTZ R83, R80, R83 ;  /* 0x0000005350537221 */ /* 0x000fe20000010000 */
[----:B------:R-:W-:-:S04]  /*8a50*/  HFMA2 R76, -RZ, RZ, 0, 4.76837158203125e-07 ;  /* 0x00000008ff4c7431 */ /* 0x000fc800000001ff */
[----:B------:R-:W-:Y:S01]  /*8a60*/  MOV R77, R83 ;  /* 0x00000053004d7202 */ /* 0x000fe20000000f00 */
[----:B------:R-:W-:-:S07]  /*8a70*/  FADD.FTZ R82, R81, R78 ;  /* 0x0000004e51527221 */ /* 0x000fce0000010000 */
[----:B------:R-:W-:Y:S05]  /*8a80*/  WARPSYNC.COLLECTIVE R74, `(.L_x_12280) ;  /* 0x000000004a087348 */ /* 0x000fea0003c00000 */
[----:B------:R0:W1:Y:S02]  /*8a90*/  SHFL.BFLY P3, R78, R77, R76, R75 ;  /* 0x0c00004c4d4e7389 */ /* 0x000064000006004b */
[----:B01----:R-:W-:Y:S05]  /*8aa0*/  ENDCOLLECTIVE ;  /* 0x000000000000791b */ /* 0x003fea0003800000 */
.L_x_12280:
[----:B------:R-:W-:Y:S02]  /*8ab0*/  MOV R77, R82 ;  /* 0x00000052004d7202 */ /* 0x000fe40000000f00 */
[----:B------:R-:W-:-:S07]  /*8ac0*/  MOV R72, R78 ;  /* 0x0000004e00487202 */ /* 0x000fce0000000f00 */
[----:B------:R-:W-:Y:S05]  /*8ad0*/  WARPSYNC.COLLECTIVE R74, `(.L_x_12281) ;  /* 0x000000004a087348 */ /* 0x000fea0003c00000 */
[----:B------:R0:W1:Y:S02]  /*8ae0*/  SHFL.BFLY P3, R78, R77, R76, R75 ;  /* 0x0c00004c4d4e7389 */ /* 0x000064000006004b */
[----:B01----:R-:W-:Y:S05]  /*8af0*/  ENDCOLLECTIVE ;  /* 0x000000000000791b */ /* 0x003fea0003800000 */
.L_x_12281:
[----:B------:R-:W-:Y:S01]  /*8b00*/  FADD.FTZ R72, R83, R72 ;  /* 0x0000004853487221 */ /* 0x000fe20000010000 */
[----:B------:R-:W-:-:S04]  /*8b10*/  HFMA2 R76, -RZ, RZ, 0, 9.5367431640625e-07 ;  /* 0x00000010ff4c7431 */ /* 0x000fc800000001ff */
[----:B------:R-:W-:Y:S01]  /*8b20*/  MOV R77, R72 ;  /* 0x00000048004d7202 */ /* 0x000fe20000000f00 */
[----:B------:R-:W-:-:S07]  /*8b30*/  FADD.FTZ R73, R82, R78 ;  /* 0x0000004e52497221 */ /* 0x000fce0000010000 */
[----:B------:R-:W-:Y:S05]  /*8b40*/  WARPSYNC.COLLECTIVE R74, `(.L_x_12282) ;  /* 0x000000004a087348 */ /* 0x000fea0003c00000 */
[----:B------:R0:W1:Y:S02]  /*8b50*/  SHFL.BFLY P3, R78, R77, R76, R75 ;  /* 0x0c00004c4d4e7389 */ /* 0x000064000006004b */
[----:B01----:R-:W-:Y:S05]  /*8b60*/  ENDCOLLECTIVE ;  /* 0x000000000000791b */ /* 0x003fea0003800000 */
.L_x_12282:
[----:B------:R-:W-:Y:S02]  /*8b70*/  MOV R77, R73 ;  /* 0x00000049004d7202 */ /* 0x000fe40000000f00 */
[----:B------:R-:W-:-:S07]  /*8b80*/  MOV R79, R78 ;  /* 0x0000004e004f7202 */ /* 0x000fce0000000f00 */
[----:B------:R-:W-:Y:S05]  /*8b90*/  WARPSYNC.COLLECTIVE R74, `(.L_x_12283) ;  /* 0x000000004a087348 */ /* 0x000fea0003c00000 */
[----:B------:R0:W1:Y:S02]  /*8ba0*/  SHFL.BFLY P3, R78, R77, R76, R75 ;  /* 0x0c00004c4d4e7389 */ /* 0x000064000006004b */
[----:B01----:R-:W-:Y:S05]  /*8bb0*/  ENDCOLLECTIVE ;  /* 0x000000000000791b */ /* 0x003fea0003800000 */
.L_x_12283:
[----:B------:R-:W-:Y:S05]  /*8bc0*/  BRA `(.L_x_12284) ;  /* 0xffffff9c00987947 */ /* 0x000fea000383ffff */
.L_x_12285:
        /* <DEDUP_REMOVED lines=11> */
.L_x_14586:


//--------------------- .text._ZN10layer_norm22ln_bwd_finalize_kernelINS_22Kernel_traits_finalizeILj768E6__halfffffjLb1ELj1024ELj4ENS_18Kernel_traits_baseILj768ES2_ffffjLj1024EEEEELb1ELb0EEEvNS_9BwdParamsE --------------------------
	.section	.text._ZN10layer_norm22ln_bwd_finalize_kernelINS_22Kernel_traits_finalizeILj768E6__halfffffjLb1ELj1024ELj4ENS_18Kernel_traits_baseILj768ES2_ffffjLj1024EEEEELb1ELb0EEEvNS_9BwdParamsE,"ax",@progbits
	.align	128
        .global         _ZN10layer_norm22ln_bwd_finalize_kernelINS_22Kernel_traits_finalizeILj768E6__halfffffjLb1ELj1024ELj4ENS_18Kernel_traits_baseILj768ES2_ffffjLj1024EEEEELb1ELb0EEEvNS_9BwdParamsE
        .type           _ZN10layer_norm22ln_bwd_finalize_kernelINS_22Kernel_traits_finalizeILj768E6__halfffffjLb1ELj1024ELj4ENS_18Kernel_traits_baseILj768ES2_ffffjLj1024EEEEELb1ELb0EEEvNS_9BwdParamsE,@function
        .size           _ZN10layer_norm22ln_bwd_finalize_kernelINS_22Kernel_traits_finalizeILj768E6__halfffffjLb1ELj1024ELj4ENS_18Kernel_traits_baseILj768ES2_ffffjLj1024EEEEELb1ELb0EEEvNS_9BwdParamsE,(.L_x_14587 - _ZN10layer_norm22ln_bwd_finalize_kernelINS_22Kernel_traits_finalizeILj768E6__halfffffjLb1ELj1024ELj4ENS_18Kernel_traits_baseILj768ES2_ffffjLj1024EEEEELb1ELb0EEEvNS_9BwdParamsE)
        .other          _ZN10layer_norm22ln_bwd_finalize_kernelINS_22Kernel_traits_finalizeILj768E6__halfffffjLb1ELj1024ELj4ENS_18Kernel_traits_baseILj768ES2_ffffjLj1024EEEEELb1ELb0EEEvNS_9BwdParamsE,@"STO_CUDA_ENTRY STV_DEFAULT"
_ZN10layer_norm22ln_bwd_finalize_kernelINS_22Kernel_traits_finalizeILj768E6__halfffffjLb1ELj1024ELj4ENS_18Kernel_traits_baseILj768ES2_ffffjLj1024EEEEELb1ELb0EEEvNS_9BwdParamsE:
.text._ZN10layer_norm22ln_bwd_finalize_kernelINS_22Kernel_traits_finalizeILj768E6__halfffffjLb1ELj1024ELj4ENS_18Kernel_traits_baseILj768ES2_ffffjLj1024EEEEELb1ELb0EEEvNS_9BwdParamsE:
        /* <DEDUP_REMOVED lines=57> */
.L_x_12290:
        /* <DEDUP_REMOVED lines=87> */
.L_x_12289:
[----:B------:R-:W-:Y:S05]  /*0900*/  BSYNC.RECONVERGENT B1 ;  /* 0x0000000000017941 */ /* 0x000fea0003800200 */
.L_x_12288:
        /* <DEDUP_REMOVED lines=50> */
.L_x_12292:
[----:B------:R-:W-:Y:S05]  /*0c30*/  BSYNC.RECONVERGENT B1 ;  /* 0x0000000000017941 */ /* 0x000fea0003800200 */
.L_x_12291:
        /* <DEDUP_REMOVED lines=29> */
.L_x_12294:
[----:B------:R-:W-:Y:S05]  /*0e10*/  BSYNC.RECONVERGENT B1 ;  /* 0x0000000000017941 */ /* 0x000fea0003800200 */
.L_x_12293:
        /* <DEDUP_REMOVED lines=14> */
.L_x_12287:
[----:B------:R-:W-:Y:S05]  /*0f00*/  BSYNC.RECONVERGENT B0 ;  /* 0x0000000000007941 */ /* 0x000fea0003800200 */
.L_x_12286:
        /* <DEDUP_REMOVED lines=78> */
.L_x_12295:
        /* <DEDUP_REMOVED lines=9> */
.L_x_14587:


//--------------------- .text._ZN10layer_norm13ln_bwd_kernelINS_13Kernel_traitsI6__halfffffjLj768ELj1ELj4ELj1ELj16ENS_18Kernel_traits_baseILj768ES2_ffffjLj128EEEEELb1ELb1ELb1ELb0EEEvNS_9BwdParamsE --------------------------
	.section	.text._ZN10layer_norm13ln_bwd_kernelINS_13Kernel_traitsI6__halfffffjLj768ELj1ELj4ELj1ELj16ENS_18Kernel_traits_baseILj768ES2_ffffjLj128EEEEELb1ELb1ELb1ELb0EEEvNS_9BwdParamsE,"ax",@progbits
	.align	128
        .global         _ZN10layer_norm13ln_bwd_kernelINS_13Kernel_traitsI6__halfffffjLj768ELj1ELj4ELj1ELj16ENS_18Kernel_traits_baseILj768ES2_ffffjLj128EEEEELb1ELb1ELb1ELb0EEEvNS_9BwdParamsE
        .type           _ZN10layer_norm13ln_bwd_kernelINS_13Kernel_traitsI6__halfffffjLj768ELj1ELj4ELj1ELj16ENS_18Kernel_traits_baseILj768ES2_ffffjLj128EEEEELb1ELb1ELb1ELb0EEEvNS_9BwdParamsE,@function
        .size           _ZN10layer_norm13ln_bwd_kernelINS_13Kernel_traitsI6__halfffffjLj768ELj1ELj4ELj1ELj16ENS_18Kernel_traits_baseILj768ES2_ffffjLj128EEEEELb1ELb1ELb1ELb0EEEvNS_9BwdParamsE,(.L_x_14588 - _ZN10layer_norm13ln_bwd_kernelINS_13Kernel_traitsI6__halfffffjLj768ELj1ELj4ELj1ELj16ENS_18Kernel_traits_baseILj768ES2_ffffjLj128EEEEELb1ELb1ELb1ELb0EEEvNS_9BwdParamsE)
        .other          _ZN10layer_norm13ln_bwd_kernelINS_13Kernel_traitsI6__halfffffjLj768ELj1ELj4ELj1ELj16ENS_18Kernel_traits_baseILj768ES2_ffffjLj128EEEEELb1ELb1ELb1ELb0EEEvNS_9BwdParamsE,@"STO_CUDA_ENTRY STV_DEFAULT"
_ZN10layer_norm13ln_bwd_kernelINS_13Kernel_traitsI6__halfffffjLj768ELj1ELj4ELj1ELj16ENS_18Kernel_traits_baseILj768ES2_ffffjLj128EEEEELb1ELb1ELb1ELb0EEEvNS_9BwdParamsE:
.text._ZN10layer_norm13ln_bwd_kernelINS_13Kernel_traitsI6__halfffffjLj768ELj1ELj4ELj1ELj16ENS_18Kernel_traits_baseILj768ES2_ffffjLj128EEEEELb1ELb1ELb1ELb0EEEvNS_9BwdParamsE:
        /* <DEDUP_REMOVED lines=9> */
[----:B------:R-:W1:Y:S03]  /*0090*/  LDCU.64 UR8, c[0x0][0x408] ;  /* 0x00008100ff0877ac */ /* 0x000e660008000a00 */
        /* <DEDUP_REMOVED lines=10> */
[----:B------:R-:W-:-:S02]  /*0140*/  ISETP.GE.U32.AND P3, PT, R13, 0x80, PT ;  /* 0x000000800d00780c */ /* 0x000fc40003f66070 */
[C---:B------:R-:W-:Y:S02]  /*0150*/  ISETP.GE.U32.AND P4, PT, R13.reuse, 0xa0, PT ;  /* 0x000000a00d00780c */ /* 0x040fe40003f86070 */
[C---:B------:R-:W-:Y:S02]  /*0160*/  ISETP.GE.U32.AND P0, PT, R13.reuse, 0x20, PT ;  /* 0x000000200d00780c */ /* 0x040fe40003f06070 */
[----:B------:R-:W-:-:S03]  /*0170*/  ISETP.GE.U32.AND P5, PT, R13, 0xc0, PT ;  /* 0x000000c00d00780c */ /* 0x000fc60003fa6070 */
[----:B------:R-:W0:Y:S08]  /*0180*/  @P1 LDC.64 R6, c[0x0][0x3d0] ;  /* 0x0000f400ff061b82 */ /* 0x000e300000000a00 */
[----:B------:R-:W4:Y:S01]  /*0190*/  @P1 LDC.64 R10, c[0x0][0x3e8] ;  /* 0x0000fa00ff0a1b82 */ /* 0x000f220000000a00 */
[----:B------:R-:W-:-:S07]  /*01a0*/  @P0 LOP3.LUT R57, R55, 0x20, RZ, 0xfc, !PT ;  /* 0x0000002037390812 */ /* 0x000fce00078efcff */
[----:B------:R-:W3:Y:S08]  /*01b0*/  @P2 LDC.64 R30, c[0x0][0x3d0] ;  /* 0x0000f400ff1e2b82 */ /* 0x000ef00000000a00 */
[----:B------:R-:W1:Y:S01]  /*01c0*/  @P2 LDC.64 R34, c[0x0][0x3e8] ;  /* 0x0000fa00ff222b82 */ /* 0x000e620000000a00 */
[----:B0-----:R-:W-:-:S05]  /*01d0*/  @P1 IMAD.WIDE.U32 R6, R57, 0x8, R6 ;  /* 0x0000000839061825 */ /* 0x001fca00078e0006 */
[----:B--2---:R-:W5:Y:S02]  /*01e0*/  @P1 LDG.E.64 R8, desc[UR6][R6.64] ;  /* 0x0000000606081981 */ /* 0x004f64000c1e1b00 */
[----:B------:R-:W0:Y:S01]  /*01f0*/  @P3 LDC.64 R42, c[0x0][0x3d0] ;  /* 0x0000f400ff2a3b82 */ /* 0x000e220000000a00 */
[C---:B----4-:R-:W-:Y:S01]  /*0200*/  @P1 IMAD.WIDE.U32 R10, R57.reuse, 0x8, R10 ;  /* 0x00000008390a1825 */ /* 0x050fe200078e000a */
[----:B------:R-:W-:-:S04]  /*0210*/  @P1 IADD3 R57, PT, PT, R57, 0x20, RZ ;  /* 0x0000002039391810 */ /* 0x000fc80007ffe0ff */
[----:B------:R-:W5:Y:S02]  /*0220*/  @P1 LDG.E.64 R16, desc[UR6][R10.64] ;  /* 0x000000060a101981 */ /* 0x000f64000c1e1b00 */
[----:B------:R-:W2:Y:S01]  /*0230*/  @P3 LDC.64 R44, c[0x0][0x3e8] ;  /* 0x0000fa00ff2c3b82 */ /* 0x000ea20000000a00 */
[----:B---3--:R-:W-:-:S05]  /*0240*/  @P2 IMAD.WIDE.U32 R38, R57, 0x8, R30 ;  /* 0x0000000839262825 */ /* 0x008fca00078e001e */
[----:B------:R-:W5:Y:S02]  /*0250*/  @P2 LDG.E.64 R18, desc[UR6][R38.64] ;  /* 0x0000000626122981 */ /* 0x000f64000c1e1b00 */
[----:B------:R-:W3:Y:S01]  /*0260*/  @P4 LDC.64 R46, c[0x0][0x3d0] ;  /* 0x0000f400ff2e4b82 */ /* 0x000ee20000000a00 */
[C---:B-1----:R-:W-:Y:S01]  /*0270*/  @P2 IMAD.WIDE.U32 R40, R57.reuse, 0x8, R34 ;  /* 0x0000000839282825 */ /* 0x042fe200078e0022 */
[----:B------:R-:W-:Y:S01]  /*0280*/  @P2 IADD3 R57, PT, PT, R57, 0x20, RZ ;  /* 0x0000002039392810 */ /* 0x000fe20007ffe0ff */
[----:B------:R-:W-:Y:S01]  /*0290*/  USHF.L.U32 UR4, UR15, 0x2, URZ ;  /* 0x000000020f047899 */ /* 0x000fe200080006ff */
[----:B------:R-:W-:Y:S01]  /*02a0*/  SHF.R.U32.HI R12, RZ, 0x5, R12 ;  /* 0x00000005ff0c7819 */ /* 0x000fe2000001160c */
[----:B------:R-:W-:Y:S01]  /*02b0*/  BSSY B0, `(.L_x_12296) ;  /* 0x00009c3000007945 */ /* 0x000fe20003800000 */
[----:B------:R1:W5:Y:S02]  /*02c0*/  @P2 LDG.E.64 R20, desc[UR6][R40.64] ;  /* 0x0000000628142981 */ /* 0x000364000c1e1b00 */
[----:B------:R-:W4:Y:S01]  /*02d0*/  @P4 LDC.64 R48, c[0x0][0x3e8] ;  /* 0x0000fa00ff304b82 */ /* 0x000f220000000a00 */
[----:B0-----:R-:W-:-:S07]  /*02e0*/  @P3 IMAD.WIDE.U32 R42, R57, 0x8, R42 ;  /* 0x00000008392a3825 */ /* 0x001fce00078e002a */
[----:B------:R-:W0:Y:S01]  /*02f0*/  @P5 LDC.64 R50, c[0x0][0x3d0] ;  /* 0x0000f400ff325b82 */ /* 0x000e220000000a00 */
[C---:B--2---:R-:W-:Y:S01]  /*0300*/  @P3 IMAD.WIDE.U32 R44, R57.reuse, 0x8, R44 ;  /* 0x00000008392c3825 */ /* 0x044fe200078e002c */
[----:B------:R-:W-:Y:S01]  /*0310*/  @P3 IADD3 R57, PT, PT, R57, 0x20, RZ ;  /* 0x0000002039393810 */ /* 0x000fe20007ffe0ff */
[----:B------:R2:W5:Y:S05]  /*0320*/  @P3 LDG.E.64 R22, desc[UR6][R42.64] ;  /* 0x000000062a163981 */ /* 0x00056a000c1e1b00 */
[----:B------:R-:W1:Y:S01]  /*0330*/  @P5 LDC.64 R52, c[0x0][0x3e8] ;  /* 0x0000fa00ff345b82 */ /* 0x000e620000000a00 */
[----:B---3--:R-:W-:-:S07]  /*0340*/  @P4 IMAD.WIDE.U32 R46, R57, 0x8, R46 ;  /* 0x00000008392e4825 */ /* 0x008fce00078e002e */
[----:B------:R-:W3:Y:S01]  /*0350*/  @P0 LDC.64 R2, c[0x0][0x3d0] ;  /* 0x0000f400ff020b82 */ /* 0x000ee20000000a00 */
[C---:B----4-:R-:W-:Y:S01]  /*0360*/  @P4 IMAD.WIDE.U32 R48, R57.reuse, 0x8, R48 ;  /* 0x0000000839304825 */ /* 0x050fe200078e0030 */
[----:B------:R-:W-:Y:S01]  /*0370*/  @P4 IADD3 R57, PT, PT, R57, 0x20, RZ ;  /* 0x0000002039394810 */ /* 0x000fe20007ffe0ff */
[----:B------:R4:W5:Y:S05]  /*0380*/  @P3 LDG.E.64 R24, desc[UR6][R44.64] ;  /* 0x000000062c183981 */ /* 0x00096a000c1e1b00 */
[----:B------:R-:W2:Y:S01]  /*0390*/  @P0 LDC.64 R4, c[0x0][0x3e8] ;  /* 0x0000fa00ff040b82 */ /* 0x000ea20000000a00 */
[C---:B0-----:R-:W-:Y:S01]  /*03a0*/  @P5 IMAD.WIDE.U32 R30, R57.reuse, 0x8, R50 ;  /* 0x00000008391e5825 */ /* 0x041fe200078e0032 */
[----:B------:R-:W-:Y:S01]  /*03b0*/  LOP3.LUT R12, R12, UR4, RZ, 0xfc, !PT ;  /* 0x000000040c0c7c12 */ /* 0x000fe2000f8efcff */
[----:B------:R0:W5:Y:S04]  /*03c0*/  @P4 LDG.E.64 R26, desc[UR6][R46.64] ;  /* 0x000000062e1a4981 */ /* 0x000168000c1e1b00 */
[----:B------:R-:W5:Y:S01]  /*03d0*/  @P5 LDG.E.64 R32, desc[UR6][R30.64] ;  /* 0x000000061e205981 */ /* 0x000f62000c1e1b00 */
[----:B-1----:R-:W-:Y:S01]  /*03e0*/  @P5 IMAD.WIDE.U32 R34, R57, 0x8, R52 ;  /* 0x0000000839225825 */ /* 0x002fe200078e0034 */
[----:B------:R-:W-:-:S02]  /*03f0*/  CS2R R60, SRZ ;  /* 0x00000000003c7805 */ /* 0x000fc4000001ff00 */
[----:B------:R-:W-:Y:S01]  /*0400*/  CS2R R62, SRZ ;  /* 0x00000000003e7805 */ /* 0x000fe2000001ff00 */
[----:B------:R1:W5:Y:S04]  /*0410*/  @P4 LDG.E.64 R28, desc[UR6][R48.64] ;  /* 0x00000006301c4981 */ /* 0x000368000c1e1b00 */
[----:B------:R0:W5:Y:S01]  /*0420*/  @P5 LDG.E.64 R36, desc[UR6][R34.64] ;  /* 0x0000000622245981 */ /* 0x000162000c1e1b00 */
[----:B---3--:R-:W-:-:S05]  /*0430*/  @P0 IMAD.WIDE.U32 R2, R55, 0x8, R2 ;  /* 0x0000000837020825 */ /* 0x008fca00078e0002 */
[----:B------:R3:W5:Y:S01]  /*0440*/  @P0 LDG.E.64 R166, desc[UR6][R2.64] ;  /* 0x0000000602a60981 */ /* 0x000762000c1e1b00 */
[----:B--2---:R-:W-:-:S05]  /*0450*/  @P0 IMAD.WIDE.U32 R4, R55, 0x8, R4 ;  /* 0x0000000837040825 */ /* 0x004fca00078e0004 */
[----:B------:R3:W5:Y:S01]  /*0460*/  @P0 LDG.E.64 R164, desc[UR6][R4.64] ;  /* 0x0000000604a40981 */ /* 0x000762000c1e1b00 */
[----:B------:R-:W-:Y:S02]  /*0470*/  ISETP.GE.AND P0, PT, R12, UR16, PT ;  /* 0x000000100c007c0c */ /* 0x000fe4000bf06270 */
[----:B------:R-:W-:Y:S02]  /*0480*/  CS2R R40, SRZ ;  /* 0x0000000000287805 */ /* 0x000fe4000001ff00 */
[----:B------:R-:W-:Y:S02]  /*0490*/  CS2R R42, SRZ ;  /* 0x00000000002a7805 */ /* 0x000fe4000001ff00 */
[----:B----4-:R-:W-:Y:S02]  /*04a0*/  CS2R R44, SRZ ;  /* 0x00000000002c7805 */ /* 0x010fe4000001ff00 */
[----:B0-----:R-:W-:Y:S02]  /*04b0*/  CS2R R46, SRZ ;  /* 0x00000000002e7805 */ /* 0x001fe4000001ff00 */
        /* <DEDUP_REMOVED lines=30> */
[----:B---3--:R-:W-:Y:S06]  /*06a0*/  @P0 BRA `(.L_x_12297) ;  /* 0x00000098000c0947 */ /* 0x008fec0003800000 */
[----:B-----5:R-:W-:Y:S02]  /*06b0*/  SHF.R.U64 R11, R16, 0x10, R17 ;  /* 0x00000010100b7819 */ /* 0x020fe40000001211 */
[----:B------:R-:W-:Y:S02]  /*06c0*/  CS2R R60, SRZ ;  /* 0x00000000003c7805 */ /* 0x000fe4000001ff00 */
[----:B------:R-:W-:Y:S02]  /*06d0*/  MOV R214, R16 ;  /* 0x0000001000d67202 */ /* 0x000fe40000000f00 */
[----:B------:R-:W-:Y:S02]  /*06e0*/  CS2R R62, SRZ ;  /* 0x00000000003e7805 */ /* 0x000fe4000001ff00 */
[----:B------:R-:W-:Y:S02]  /*06f0*/  MOV R181, R8 ;  /* 0x0000000800b57202 */ /* 0x000fe40000000f00 */
[----:B------:R-:W-:-:S02]  /*0700*/  CS2R R40, SRZ ;  /* 0x0000000000287805 */ /* 0x000fc4000001ff00 */
[----:B------:R-:W-:Y:S02]  /*0710*/  PRMT R214, R214, 0x5410, R11 ;  /* 0x00005410d6d67816 */ /* 0x000fe4000000000b */
[----:B------:R-:W-:Y:S01]  /*0720*/  CS2R R42, SRZ ;  /* 0x00000000002a7805 */ /* 0x000fe2000001ff00 */
[----:B------:R-:W0:Y:S01]  /*0730*/  LDC.U8 R11, c[0x0][0x410] ;  /* 0x00010400ff0b7b82 */ /* 0x000e220000000000 */
        /* <DEDUP_REMOVED lines=30> */
[----:B------:R-:W-:Y:S02]  /*0920*/  PRMT R181, R181, 0x5410, R0 ;  /* 0x00005410b5b57816 */ /* 0x000fe40000000000 */
        /* <DEDUP_REMOVED lines=34> */
[----:B------:R-:W-:Y:S02]  /*0b50*/  SHF.R.U32.HI R20, RZ, 0x10, R29 ;  /* 0x00000010ff147819 */ /* 0x000fe4000001161d */
[----:B------:R-:W-:Y:S02]  /*0b60*/  MOV R223, R36 ;  /* 0x0000002400df7202 */ /* 0x000fe40000000f00 */
[--C-:B------:R-:W-:Y:S02]  /*0b70*/  SHF.R.U64 R21, R36, 0x10, R37.reuse ;  /* 0x0000001024157819 */ /* 0x100fe40000001225 */
[----:B------:R-:W-:Y:S02]  /*0b80*/  MOV R224, R37 ;  /* 0x0000002500e07202 */ /* 0x000fe40000000f00 */
[----:B------:R-:W-:-:S02]  /*0b90*/  SHF.R.U32.HI R22, RZ, 0x10, R37 ;  /* 0x00000010ff167819 */ /* 0x000fc40000011625 */
[--C-:B------:R-:W-:Y:S02]  /*0ba0*/  SHF.R.U64 R225, R164, 0x10, R165.reuse ;  /* 0x00000010a4e17819 */ /* 0x100fe400000012a5 */
[----:B------:R-:W-:Y:S02]  /*0bb0*/  SHF.R.U32.HI R0, RZ, 0x10, R165 ;  /* 0x00000010ff007819 */ /* 0x000fe400000116a5 */
        /* <DEDUP_REMOVED lines=18> */
[----:B0-----:R-:W-:-:S07]  /*0ce0*/  PRMT R225, R225, 0x5410, R0 ;  /* 0x00005410e1e17816 */ /* 0x001fce0000000000 */
.L_x_12511:
[----:B0-----:R-:W0:Y:S08]  /*0cf0*/  LDC.64 R6, c[0x0][0x3f8] ;  /* 0x0000fe00ff067b82 */ /* 0x001e300000000a00 */
        /* <DEDUP_REMOVED lines=9> */
[----:B------:R-:W2:Y:S01]  /*0d90*/  S2R R7, SR_TID.X ;  /* 0x0000000000077919 */ /* 0x000ea20000002100 */
[----:B------:R-:W-:Y:S01]  /*0da0*/  BSSY.RECONVERGENT B1, `(.L_x_12298) ;  /* 0x00001c7000017945 */ /* 0x000fe20003800200 */
[----:B--2---:R-:W-:Y:S02]  /*0db0*/  LOP3.LUT R7, R7, 0x1f, RZ, 0xc0, !PT ;  /* 0x0000001f07077812 */ /* 0x004fe400078ec0ff */
        /* <DEDUP_REMOVED lines=8> */
[----:B------:R-:W-:Y:S01]  /*0e40*/  IADD3 R146, PT, PT, R10, -0x1, RZ ;  /* 0xffffffff0a927810 */ /* 0x000fe20007ffe0ff */
[----:B------:R-:W-:Y:S01]  /*0e50*/  HFMA2 R190, -RZ, RZ, 0, 0 ;  /* 0x00000000ffbe7431 */ /* 0x000fe200000001ff */
[----:B------:R-:W-:Y:S02]  /*0e60*/  ISETP.GE.U32.AND P6, PT, R13, 0x20, PT ;  /* 0x000000200d00780c */ /* 0x000fe40003fc6070 */
[----:B------:R-:W-:Y:S01]  /*0e70*/  ISETP.NE.AND P5, PT, R11, RZ, PT ;  /* 0x000000ff0b00720c */ /* 0x000fe20003fa5270 */
[----:B------:R-:W-:Y:S01]  /*0e80*/  IMAD R146, R146, R15, RZ ;  /* 0x0000000f92927224 */ /* 0x000fe200078e02ff */
[----:B------:R-:W-:-:S02]  /*0e90*/  ISETP.GE.U32.AND P2, PT, R13, 0x40, PT ;  /* 0x000000400d00780c */ /* 0x000fc40003f46070 */
[C---:B------:R-:W-:Y:S02]  /*0ea0*/  ISETP.GE.U32.AND P3, PT, R13.reuse, 0x60, PT ;  /* 0x000000600d00780c */ /* 0x040fe40003f66070 */
[----:B------:R-:W-:Y:S02]  /*0eb0*/  @P1 IADD3 R6, PT, PT, R8, -0x1, RZ ;  /* 0xffffffff08061810 */ /* 0x000fe40007ffe0ff */
[----:B0-----:R-:W-:Y:S02]  /*0ec0*/  SHF.R.S32.HI R145, RZ, 0x1f, R146 ;  /* 0x0000001fff917819 */ /* 0x001fe40000011492 */
[----:B------:R-:W-:Y:S01]  /*0ed0*/  ISETP.GE.U32.AND P4, PT, R13, 0x80, PT ;  /* 0x000000800d00780c */ /* 0x000fe20003f86070 */
[-C--:B------:R-:W-:Y:S01]  /*0ee0*/  @P1 IMAD R17, R6, R15.reuse, RZ ;  /* 0x0000000f06111224 */ /* 0x080fe200078e02ff */
[----:B------:R-:W-:Y:S01]  /*0ef0*/  LEA.HI R146, R145, R146, RZ, 0x2 ;  /* 0x0000009291927211 */ /* 0x000fe200078f10ff */
[----:B------:R-:W-:Y:S01]  /*0f00*/  IMAD R6, R12, R15, RZ ;  /* 0x0000000f0c067224 */ /* 0x000fe200078e02ff */
[----:B------:R-:W-:-:S02]  /*0f10*/  MOV R201, RZ ;  /* 0x000000ff00c97202 */ /* 0x000fc40000000f00 */
[----:B------:R-:W-:Y:S02]  /*0f20*/  @P1 SHF.R.S32.HI R148, RZ, 0x1f, R17 ;  /* 0x0000001fff941819 */ /* 0x000fe40000011411 */
[----:B------:R-:W-:Y:S02]  /*0f30*/  LEA.HI.SX32 R186, R146, R7, 0x1e ;  /* 0x0000000792ba7211 */ /* 0x000fe400078ff2ff */
[----:B------:R-:W-:Y:S02]  /*0f40*/  @P1 LEA.HI R148, R148, R17, RZ, 0x2 ;  /* 0x0000001194941211 */ /* 0x000fe400078f10ff */
[----:B------:R-:W-:Y:S02]  /*0f50*/  SHF.R.S32.HI R17, RZ, 0x1f, R6 ;  /* 0x0000001fff117819 */ /* 0x000fe40000011406 */
[----:B------:R-:W-:Y:S02]  /*0f60*/  @P1 LEA.HI.SX32 R182, R148, R7, 0x1e ;  /* 0x0000000794b61211 */ /* 0x000fe400078ff2ff */
[----:B------:R-:W-:-:S02]  /*0f70*/  LEA.HI R6, R17, R6, RZ, 0x2 ;  /* 0x0000000611067211 */ /* 0x000fc400078f10ff */
[----:B------:R-:W-:Y:S02]  /*0f80*/  P2R R17, PR, RZ, 0x40 ;  /* 0x00000040ff117803 */ /* 0x000fe40000000000 */
[----:B------:R-:W-:-:S04]  /*0f90*/  LEA.HI.SX32 R6, R6, R7, 0x1e ;  /* 0x0000000706067211 */ /* 0x000fc800078ff2ff */
[----:B------:R-:W-:Y:S02]  /*0fa0*/  MOV R187, R6 ;  /* 0x0000000600bb7202 */ /* 0x000fe40000000f00 */
[----:B--2---:R-:W-:Y:S01]  /*0fb0*/  FSEL R183, R144, RZ, !P5 ;  /* 0x000000ff90b77208 */ /* 0x004fe20006800000 */
[----:B------:R-:W-:Y:S06]  /*0fc0*/  @!P6 BRA `(.L_x_12301) ;  /* 0x0000000000cce947 */ /* 0x000fec0003800000 */
        /* <DEDUP_REMOVED lines=12> */
[----:B------:R-:W-:Y:S01]  /*1090*/  SHF.R.U64 R160, R166, 0x10, R167 ;  /* 0x00000010a6a07819 */ /* 0x000fe200000012a7 */
[----:B------:R-:W-:Y:S02]  /*10a0*/  HADD2.F32 R159, -RZ, R166.H0_H0 ;  /* 0x200000a6ff9f7230 */ /* 0x000fe40000004100 */
[----:B0-----:R-:W-:-:S04]  /*10b0*/  @P5 IMAD.WIDE.U32 R168, R187, 0x10, R168 ;  /* 0x00000010bba85825 */ /* 0x001fc800078e00a8 */
[----:B------:R-:W-:Y:S01]  /*10c0*/  HADD2.F32 R160, -RZ, R160.H0_H0 ;  /* 0x200000a0ffa07230 */ /* 0x000fe20000004100 */
[----:B------:R0:W5:Y:S01]  /*10d0*/  @P5 LDG.E.128 R36, desc[UR6][R168.64] ;  /* 0x00000006a8245981 */ /* 0x000162000c1e1d00 */
[----:B------:R-:W-:Y:S02]  /*10e0*/  IADD3 R182, PT, PT, R182, 0x20, RZ ;  /* 0x00000020b6b67810 */ /* 0x000fe40007ffe0ff */
[----:B------:R-:W-:Y:S02]  /*10f0*/  IADD3 R186, PT, PT, R186, 0x20, RZ ;  /* 0x00000020baba7810 */ /* 0x000fe40007ffe0ff */
[----:B------:R-:W-:Y:S01]  /*1100*/  IADD3 R187, PT, PT, R187, 0x20, RZ ;  /* 0x00000020bbbb7810 */ /* 0x000fe20007ffe0ff */
[C---:B---3--:R-:W-:Y:S01]  /*1110*/  FADD.FTZ R148, -R183.reuse, R148 ;  /* 0x00000094b7947221 */ /* 0x048fe20000010100 */
[C---:B------:R-:W-:Y:S01]  /*1120*/  FADD.FTZ R162, -R183.reuse, R149 ;  /* 0x00000095b7a27221 */ /* 0x040fe20000010100 */
[----:B------:R-:W-:Y:S01]  /*1130*/  FADD.FTZ R178, -R183, R151 ;  /* 0x00000097b7b27221 */ /* 0x000fe20000010100 */
[----:B------:R-:W-:Y:S01]  /*1140*/  SHF.R.U32.HI R151, RZ, 0x10, R167 ;  /* 0x00000010ff977819 */ /* 0x000fe200000116a7 */
[----:B------:R-:W-:Y:S01]  /*1150*/  FMUL.FTZ R3, R9, R148 ;  /* 0x0000009409037220 */ /* 0x000fe20000410000 */
[----:B------:R-:W-:-:S02]  /*1160*/  HADD2.F32 R149, -RZ, R167.H0_H0 ;  /* 0x200000a7ff957230 */ /* 0x000fc40000004100 */
[----:B------:R-:W-:Y:S01]  /*1170*/  FMUL.FTZ R162, R9, R162 ;  /* 0x000000a209a27220 */ /* 0x000fe20000410000 */
[----:B----4-:R-:W-:Y:S01]  /*1180*/  FMUL.FTZ R154, R144, R159 ;  /* 0x0000009f909a7220 */ /* 0x010fe20000410000 */
[----:B------:R-:W-:Y:S01]  /*1190*/  FADD.FTZ R108, R108, R144 ;  /* 0x000000906c6c7221 */ /* 0x000fe20000010000 */
[----:B------:R-:W-:Y:S01]  /*11a0*/  FFMA.FTZ R60, R144, R3, R60 ;  /* 0x00000003903c7223 */ /* 0x000fe2000001003c */
[----:B------:R-:W-:Y:S01]  /*11b0*/  FADD.FTZ R150, -R183, R150 ;  /* 0x00000096b7967221 */ /* 0x000fe20000010100 */
[----:B------:R-:W-:Y:S02]  /*11c0*/  HADD2.F32 R144, -RZ, R151.H0_H0 ;  /* 0x20000097ff907230 */ /* 0x000fe40000004100 */
[----:B------:R-:W-:Y:S01]  /*11d0*/  FMUL.FTZ R160, R145, R160 ;  /* 0x000000a091a07220 */ /* 0x000fe20000410000 */
[----:B------:R-:W-:Y:S01]  /*11e0*/  FADD.FTZ R109, R109, R145 ;  /* 0x000000916d6d7221 */ /* 0x000fe20000010000 */
[----:B------:R-:W-:Y:S01]  /*11f0*/  FFMA.FTZ R61, R145, R162, R61 ;  /* 0x000000a2913d7223 */ /* 0x000fe2000001003d */
[----:B0-----:R-:W-:Y:S01]  /*1200*/  FMUL.FTZ R168, R146, R149 ;  /* 0x0000009592a87220 */ /* 0x001fe20000410000 */
        /* <DEDUP_REMOVED lines=14> */
[----:B------:R-:W-:-:S07]  /*12f0*/  FFMA.FTZ R190, R178, R169, R145 ;  /* 0x000000a9b2be7223 */ /* 0x000fce0000010091 */
.L_x_12301:
[----:B------:R-:W-:Y:S05]  /*1300*/  BSYNC.RECONVERGENT B2 ;  /* 0x0000000000027941 */ /* 0x000fea0003800200 */
.L_x_12300:
[----:B------:R-:W-:Y:S04]  /*1310*/  BSSY.RECONVERGENT B2, `(.L_x_12302) ;  /* 0x0000033000027945 */ /* 0x000fe80003800200 */
[----:B------:R-:W-:Y:S05]  /*1320*/  @!P2 BRA `(.L_x_12303) ;  /* 0x0000000000c4a947 */ /* 0x000fea0003800000 */
[----:B------:R-:W0:Y:S01]  /*1330*/  LDC.64 R144, c[0x0][0x3a8] ;  /* 0x0000ea00ff907b82 */ /* 0x000e220000000a00 */
[----:B------:R-:W-:-:S04]  /*1340*/  ISETP.NE.U32.AND P5, PT, RZ, UR10, PT ;  /* 0x0000000aff007c0c */ /* 0x000fc8000bfa5070 */
[----:B------:R-:W-:-:S03]  /*1350*/  ISETP.NE.AND.EX P5, PT, RZ, UR11, PT, P5 ;  /* 0x0000000bff007c0c */ /* 0x000fc6000bfa5350 */
[----:B------:R-:W1:Y:S08]  /*1360*/  LDC.64 R26, c[0x0][0x428] ;  /* 0x00010a00ff1a7b82 */ /* 0x000e700000000a00 */
[----:B------:R-:W2:Y:S01]  /*1370*/  LDC.64 R170, c[0x0][0x3b0] ;  /* 0x0000ec00ffaa7b82 */ /* 0x000ea20000000a00 */
[----:B0-----:R-:W-:-:S06]  /*1380*/  IMAD.WIDE.U32 R148, R187, 0x10, R144 ;  /* 0x00000010bb947825 */ /* 0x001fcc00078e0090 */
[----:B------:R-:W3:Y:S01]  /*1390*/  LDG.E.128 R148, desc[UR6][R148.64] ;  /* 0x0000000694947981 */ /* 0x000ee2000c1e1d00 */
[----:B-1----:R-:W-:Y:S02]  /*13a0*/  IMAD.WIDE.U32 R144, R186, 0x10, R26 ;  /* 0x00000010ba907825 */ /* 0x002fe400078e001a */
[----:B------:R-:W0:Y:S04]  /*13b0*/  @P5 LDC.64 R26, c[0x0][0x438] ;  /* 0x00010e00ff1a5b82 */ /* 0x000e280000000a00 */
[----:B------:R-:W4:Y:S01]  /*13c0*/  LDG.E.128 R144, desc[UR6][R144.64] ;  /* 0x0000000690907981 */ /* 0x000f22000c1e1d00 */
[----:B------:R-:W-:Y:S02]  /*13d0*/  HADD2.F32 R155, -RZ, R181.H0_H0 ;  /* 0x200000b5ff9b7230 */ /* 0x000fe40000004100 */
[----:B--2---:R-:W-:-:S05]  /*13e0*/  IMAD.WIDE.U32 R170, R182, 0x4, R170 ;  /* 0x00000004b6aa7825 */ /* 0x004fca00078e00aa */
[----:B------:R1:W5:Y:S01]  /*13f0*/  LDG.E R4, desc[UR6][R170.64] ;  /* 0x00000006aa047981 */ /* 0x000362000c1e1900 */
[----:B0-----:R-:W-:-:S05]  /*1400*/  @P5 IMAD.WIDE.U32 R184, R187, 0x10, R26 ;  /* 0x00000010bbb85825 */ /* 0x001fca00078e001a */
[----:B------:R0:W5:Y:S01]  /*1410*/  @P5 LDG.E.128 R116, desc[UR6][R184.64] ;  /* 0x00000006b8745981 */ /* 0x000162000c1e1d00 */
[----:B------:R-:W-:Y:S02]  /*1420*/  IADD3 R182, PT, PT, R182, 0x20, RZ ;  /* 0x00000020b6b67810 */ /* 0x000fe40007ffe0ff */
[----:B------:R-:W-:Y:S02]  /*1430*/  IADD3 R186, PT, PT, R186, 0x20, RZ ;  /* 0x00000020baba7810 */ /* 0x000fe40007ffe0ff */
[----:B------:R-:W-:Y:S01]  /*1440*/  IADD3 R187, PT, PT, R187, 0x20, RZ ;  /* 0x00000020bbbb7810 */ /* 0x000fe20007ffe0ff */
[C---:B---3--:R-:W-:Y:S01]  /*1450*/  FADD.FTZ R26, -R183.reuse, R148 ;  /* 0x00000094b71a7221 */ /* 0x048fe20000010100 */
[----:B------:R-:W-:-:S03]  /*1460*/  FADD.FTZ R158, -R183, R149 ;  /* 0x00000095b79e7221 */ /* 0x000fc60000010100 */
[C---:B------:R-:W-:Y:S01]  /*1470*/  FMUL.FTZ R27, R9.reuse, R26 ;  /* 0x0000001a091b7220 */ /* 0x040fe20000410000 */
[----:B------:R-:W-:Y:S02]  /*1480*/  HADD2.F32 R148, -RZ, R181.H1_H1 ;  /* 0x300000b5ff947230 */ /* 0x000fe40000004100 */
[----:B----4-:R-:W-:Y:S01]  /*1490*/  FMUL.FTZ R26, R144, R155 ;  /* 0x0000009b901a7220 */ /* 0x010fe20000410000 */
[----:B------:R-:W-:Y:S01]  /*14a0*/  FADD.FTZ R64, R64, R144 ;  /* 0x0000009040407221 */ /* 0x000fe20000010000 */
[----:B------:R-:W-:Y:S01]  /*14b0*/  FFMA.FTZ R40, R144, R27, R40 ;  /* 0x0000001b90287223 */ /* 0x000fe20000010028 */
[--C-:B------:R-:W-:Y:S02]  /*14c0*/  HADD2.F32 R144, -RZ, R199.reuse.H1_H1 ;  /* 0x300000c7ff907230 */ /* 0x100fe40000004100 */
[----:B------:R-:W-:Y:S01]  /*14d0*/  FMUL.FTZ R158, R9, R158 ;  /* 0x0000009e099e7220 */ /* 0x000fe20000410000 */
[----:B------:R-:W-:Y:S02]  /*14e0*/  HADD2.F32 R149, -RZ, R199.H0_H0 ;  /* 0x200000c7ff957230 */ /* 0x000fe40000004100 */
[----:B------:R-:W-:Y:S01]  /*14f0*/  FADD.FTZ R150, -R183, R150 ;  /* 0x00000096b7967221 */ /* 0x000fe20000010100 */
[----:B------:R-:W-:Y:S01]  /*1500*/  FMUL.FTZ R157, R145, R148 ;  /* 0x00000094919d7220 */ /* 0x000fe20000410000 */
[----:B-1----:R-:W-:Y:S01]  /*1510*/  FMUL.FTZ R171, R147, R144 ;  /* 0x0000009093ab7220 */ /* 0x002fe20000410000 */
[----:B------:R-:W-:Y:S01]  /*1520*/  FADD.FTZ R65, R65, R145 ;  /* 0x0000009141417221 */ /* 0x000fe20000010000 */
[----:B------:R-:W-:Y:S01]  /*1530*/  FFMA.FTZ R41, R145, R158, R41 ;  /* 0x0000009e91297223 */ /* 0x000fe20000010029 */
[----:B------:R-:W-:Y:S01]  /*1540*/  FADD.FTZ R144, R201, R26 ;  /* 0x0000001ac9907221 */ /* 0x000fe20000010000 */
[----:B------:R-:W-:Y:S01]  /*1550*/  FFMA.FTZ R145, R27, R26, R190 ;  /* 0x0000001a1b917223 */ /* 0x000fe200000100be */
[----:B------:R-:W-:Y:S01]  /*1560*/  FMUL.FTZ R170, R146, R149 ;  /* 0x0000009592aa7220 */ /* 0x000fe20000410000 */
        /* <DEDUP_REMOVED lines=11> */
[----:B------:R-:W-:Y:S01]  /*1620*/  FADD.FTZ R201, R146, R171 ;  /* 0x000000ab92c97221 */ /* 0x000fe20000010000 */
[----:B0-----:R-:W-:-:S07]  /*1630*/  FFMA.FTZ R190, R180, R171, R145 ;  /* 0x000000abb4be7223 */ /* 0x001fce0000010091 */
.L_x_12303:
[----:B------:R-:W-:Y:S05]  /*1640*/  BSYNC.RECONVERGENT B2 ;  /* 0x0000000000027941 */ /* 0x000fea0003800200 */
.L_x_12302:
        /* <DEDUP_REMOVED lines=51> */
.L_x_12305:
[----:B------:R-:W-:Y:S05]  /*1980*/  BSYNC.RECONVERGENT B2 ;  /* 0x0000000000027941 */ /* 0x000fea0003800200 */
.L_x_12304:
        /* <DEDUP_REMOVED lines=12> */
[--C-:B------:R-:W-:Y:S02]  /*1a50*/  HADD2.F32 R33, -RZ, R208.reuse.H0_H0 ;  /* 0x200000d0ff217230 */ /* 0x100fe40000004100 */
[----:B------:R-:W-:-:S02]  /*1a60*/  HADD2.F32 R34, -RZ, R208.H1_H1 ;  /* 0x300000d0ff227230 */ /* 0x000fc40000004100 */
        /* <DEDUP_REMOVED lines=10> */
[----:B------:R-:W-:Y:S01]  /*1b10*/  FMUL.FTZ R152, R9, R152 ;  /* 0x0000009809987220 */ /* 0x000fe20000410000 */
[----:B----4-:R-:W-:Y:S01]  /*1b20*/  FMUL.FTZ R22, R144, R33 ;  /* 0x0000002190167220 */ /* 0x010fe20000410000 */
[----:B------:R-:W-:Y:S01]  /*1b30*/  FADD.FTZ R72, R72, R144 ;  /* 0x0000009048487221 */ /* 0x000fe20000010000 */
[----:B------:R-:W-:Y:S01]  /*1b40*/  FFMA.FTZ R48, R144, R23, R48 ;  /* 0x0000001790307223 */ /* 0x000fe20000010030 */
[--C-:B------:R-:W-:Y:S02]  /*1b50*/  HADD2.F32 R144, -RZ, R209.reuse.H1_H1 ;  /* 0x300000d1ff907230 */ /* 0x100fe40000004100 */
[----:B------:R-:W-:Y:S01]  /*1b60*/  FADD.FTZ R150, -R183, R150 ;  /* 0x00000096b7967221 */ /* 0x000fe20000010100 */
[----:B------:R-:W-:Y:S02]  /*1b70*/  HADD2.F32 R149, -RZ, R209.H0_H0 ;  /* 0x200000d1ff957230 */ /* 0x000fe40000004100 */
[----:B------:R-:W-:Y:S01]  /*1b80*/  FMUL.FTZ R34, R145, R34 ;  /* 0x0000002291227220 */ /* 0x000fe20000410000 */
[----:B------:R-:W-:Y:S01]  /*1b90*/  FADD.FTZ R73, R73, R145 ;  /* 0x0000009149497221 */ /* 0x000fe20000010000 */
[----:B------:R-:W-:Y:S01]  /*1ba0*/  FFMA.FTZ R49, R145, R152, R49 ;  /* 0x0000009891317223 */ /* 0x000fe20000010031 */
[----:B------:R-:W-:Y:S01]  /*1bb0*/  FADD.FTZ R201, R201, R22 ;  /* 0x00000016c9c97221 */ /* 0x000fe20000010000 */
[----:B------:R-:W-:Y:S01]  /*1bc0*/  FFMA.FTZ R145, R23, R22, R190 ;  /* 0x0000001617917223 */ /* 0x000fe200000100be */
[----:B------:R-:W-:Y:S01]  /*1bd0*/  FMUL.FTZ R33, R9, R150 ;  /* 0x0000009609217220 */ /* 0x000fe20000410000 */
[----:B-1----:R-:W-:Y:S01]  /*1be0*/  FMUL.FTZ R175, R147, R144 ;  /* 0x0000009093af7220 */ /* 0x002fe20000410000 */
[----:B------:R-:W-:Y:S01]  /*1bf0*/  FADD.FTZ R200, -R183, R151 ;  /* 0x00000097b7c87221 */ /* 0x000fe20000010100 */
        /* <DEDUP_REMOVED lines=12> */
.L_x_12307:
[----:B------:R-:W-:Y:S05]  /*1cc0*/  BSYNC.RECONVERGENT B2 ;  /* 0x0000000000027941 */ /* 0x000fea0003800200 */
.L_x_12306:
[----:B------:R-:W-:Y:S01]  /*1cd0*/  ISETP.GE.U32.AND P5, PT, R13, 0xa0, PT ;  /* 0x000000a00d00780c */ /* 0x000fe20003fa6070 */
[----:B------:R-:W-:-:S12]  /*1ce0*/  BSSY.RECONVERGENT B2, `(.L_x_12308) ;  /* 0x0000033000027945 */ /* 0x000fd80003800200 */
        /* <DEDUP_REMOVED lines=8> */
[----:B-1----:R-:W-:Y:S02]  /*1d70*/  IMAD.WIDE.U32 R144, R186, 0x10, R20 ;  /* 0x00000010ba907825 */ /* 0x002fe400078e0014 */
[----:B------:R-:W0:Y:S04]  /*1d80*/  LDC.64 R20, c[0x0][0x3b0] ;  /* 0x0000ec00ff147b82 */ /* 0x000e280000000a00 */
[----:B------:R-:W4:Y:S01]  /*1d90*/  LDG.E.128 R144, desc[UR6][R144.64] ;  /* 0x0000000690907981 */ /* 0x000f22000c1e1d00 */
[----:B--2---:R-:W-:-:S05]  /*1da0*/  @P6 IMAD.WIDE.U32 R184, R187, 0x10, R184 ;  /* 0x00000010bbb86825 */ /* 0x004fca00078e00b8 */
[----:B------:R-:W5:Y:S01]  /*1db0*/  @P6 LDG.E.128 R128, desc[UR6][R184.64] ;  /* 0x00000006b8806981 */ /* 0x000f62000c1e1d00 */
[----:B------:R-:W-:Y:S02]  /*1dc0*/  HADD2.F32 R29, -RZ, R210.H0_H0 ;  /* 0x200000d2ff1d7230 */ /* 0x000fe40000004100 */
[----:B0-----:R-:W-:-:S05]  /*1dd0*/  IMAD.WIDE.U32 R176, R182, 0x4, R20 ;  /* 0x00000004b6b07825 */ /* 0x001fca00078e0014 */
[----:B------:R0:W5:Y:S01]  /*1de0*/  LDG.E R14, desc[UR6][R176.64] ;  /* 0x00000006b00e7981 */ /* 0x000162000c1e1900 */
        /* <DEDUP_REMOVED lines=15> */
[----:B0-----:R-:W-:Y:S01]  /*1ee0*/  FMUL.FTZ R177, R147, R144 ;  /* 0x0000009093b17220 */ /* 0x001fe20000410000 */
        /* <DEDUP_REMOVED lines=17> */
[----:B------:R-:W-:-:S07]  /*2000*/  FFMA.FTZ R190, R202, R177, R145 ;  /* 0x000000b1cabe7223 */ /* 0x000fce0000010091 */
.L_x_12309:
[----:B------:R-:W-:Y:S05]  /*2010*/  BSYNC.RECONVERGENT B2 ;  /* 0x0000000000027941 */ /* 0x000fea0003800200 */
.L_x_12308:
        /* <DEDUP_REMOVED lines=13> */
[----:B------:R-:W1:Y:S04]  /*20f0*/  LDC.64 R18, c[0x0][0x3b0] ;  /* 0x0000ec00ff127b82 */ /* 0x000e680000000a00 */
[----:B------:R-:W3:Y:S01]  /*2100*/  LDG.E.128 R144, desc[UR6][R144.64] ;  /* 0x0000000690907981 */ /* 0x000ee2000c1e1d00 */
[----:B-1----:R-:W-:-:S05]  /*2110*/  IMAD.WIDE.U32 R184, R182, 0x4, R18 ;  /* 0x00000004b6b87825 */ /* 0x002fca00078e0012 */
[----:B------:R0:W5:Y:S01]  /*2120*/  LDG.E R16, desc[UR6][R184.64] ;  /* 0x00000006b8107981 */ /* 0x000162000c1e1900 */
[--C-:B------:R-:W-:Y:S02]  /*2130*/  HADD2.F32 R161, -RZ, R212.reuse.H0_H0 ;  /* 0x200000d4ffa17230 */ /* 0x100fe40000004100 */
[----:B------:R-:W-:Y:S02]  /*2140*/  HADD2.F32 R28, -RZ, R212.H1_H1 ;  /* 0x300000d4ff1c7230 */ /* 0x000fe40000004100 */
[C---:B--2---:R-:W-:Y:S01]  /*2150*/  FADD.FTZ R18, -R183.reuse, R148 ;  /* 0x00000094b7127221 */ /* 0x044fe20000010100 */
[C---:B------:R-:W-:Y:S01]  /*2160*/  FADD.FTZ R30, -R183.reuse, R149 ;  /* 0x00000095b71e7221 */ /* 0x040fe20000010100 */
[----:B------:R-:W-:Y:S01]  /*2170*/  FADD.FTZ R150, -R183, R150 ;  /* 0x00000096b7967221 */ /* 0x000fe20000010100 */
[----:B------:R-:W-:Y:S02]  /*2180*/  HADD2.F32 R148, -RZ, R213.H1_H1 ;  /* 0x300000d5ff947230 */ /* 0x000fe40000004100 */
[C---:B------:R-:W-:Y:S01]  /*2190*/  FMUL.FTZ R19, R9.reuse, R18 ;  /* 0x0000001209137220 */ /* 0x040fe20000410000 */
[C---:B------:R-:W-:Y:S01]  /*21a0*/  FMUL.FTZ R30, R9.reuse, R30 ;  /* 0x0000001e091e7220 */ /* 0x040fe20000410000 */
[----:B------:R-:W-:Y:S01]  /*21b0*/  FMUL.FTZ R163, R9, R150 ;  /* 0x0000009609a37220 */ /* 0x000fe20000410000 */
[----:B------:R-:W-:-:S04]  /*21c0*/  FADD.FTZ R204, -R183, R151 ;  /* 0x00000097b7cc7221 */ /* 0x000fc80000010100 */
[----:B------:R-:W-:Y:S01]  /*21d0*/  FMUL.FTZ R204, R9, R204 ;  /* 0x000000cc09cc7220 */ /* 0x000fe20000410000 */
[----:B---3--:R-:W-:Y:S01]  /*21e0*/  FMUL.FTZ R18, R144, R161 ;  /* 0x000000a190127220 */ /* 0x008fe20000410000 */
[----:B------:R-:W-:Y:S02]  /*21f0*/  HADD2.F32 R161, -RZ, R213.H0_H0 ;  /* 0x200000d5ffa17230 */ /* 0x000fe40000004100 */
        /* <DEDUP_REMOVED lines=16> */
[----:B------:R-:W-:-:S02]  /*2300*/  FFMA.FTZ R59, R147, R204, R59 ;  /* 0x000000cc933b7223 */ /* 0x000fc4000001003b */
[----:B------:R-:W-:Y:S01]  /*2310*/  FADD.FTZ R201, R144, R179 ;  /* 0x000000b390c97221 */ /* 0x000fe20000010000 */
[----:B------:R-:W-:Y:S01]  /*2320*/  FFMA.FTZ R190, R204, R179, R145 ;  /* 0x000000b3ccbe7223 */ /* 0x000fe20000010091 */
[----:B0-----:R-:W-:Y:S06]  /*2330*/  BRA `(.L_x_12310) ;  /* 0x0000000400b47947 */ /* 0x001fec0003800000 */
.L_x_12299:
        /* <DEDUP_REMOVED lines=17> */
[C---:B------:R-:W-:Y:S02]  /*2450*/  ISETP.GE.U32.AND P2, PT, R13.reuse, 0x40, PT ;  /* 0x000000400d00780c */ /* 0x040fe40003f46070 */
[C---:B------:R-:W-:Y:S02]  /*2460*/  ISETP.GE.U32.AND P3, PT, R13.reuse, 0x60, PT ;  /* 0x000000600d00780c */ /* 0x040fe40003f66070 */
[C---:B------:R-:W-:Y:S02]  /*2470*/  ISETP.GE.U32.AND P4, PT, R13.reuse, 0x80, PT ;  /* 0x000000800d00780c */ /* 0x040fe40003f86070 */
[----:B------:R-:W-:Y:S02]  /*2480*/  ISETP.GE.U32.AND P5, PT, R13, 0xa0, PT ;  /* 0x000000a00d00780c */ /* 0x000fe40003fa6070 */
[----:B------:R-:W-:-:S03]  /*2490*/  P2R R17, PR, RZ, 0x40 ;  /* 0x00000040ff117803 */ /* 0x000fc60000000000 */
[----:B------:R-:W0:Y:S08]  /*24a0*/  @P6 LDC.64 R144, c[0x0][0x3b0] ;  /* 0x0000ec00ff906b82 */ /* 0x000e300000000a00 */
[----:B------:R-:W1:Y:S08]  /*24b0*/  @P2 LDC.64 R148, c[0x0][0x3b0] ;  /* 0x0000ec00ff942b82 */ /* 0x000e700000000a00 */
[----:B------:R-:W2:Y:S08]  /*24c0*/  @P3 LDC.64 R182, c[0x0][0x3b0] ;  /* 0x0000ec00ffb63b82 */ /* 0x000eb00000000a00 */
[----:B------:R-:W3:Y:S01]  /*24d0*/  @P4 LDC.64 R150, c[0x0][0x3b0] ;  /* 0x0000ec00ff964b82 */ /* 0x000ee20000000a00 */
[C---:B0-----:R-:W-:Y:S01]  /*24e0*/  @P6 IMAD.WIDE.U32 R144, R205.reuse, 0x4, R144 ;  /* 0x00000004cd906825 */ /* 0x041fe200078e0090 */
[----:B------:R-:W-:-:S04]  /*24f0*/  @P6 IADD3 R205, PT, PT, R205, 0x20, RZ ;  /* 0x00000020cdcd6810 */ /* 0x000fc80007ffe0ff */
[----:B------:R0:W5:Y:S02]  /*2500*/  @P6 LDG.E R5, desc[UR6][R144.64] ;  /* 0x0000000690056981 */ /* 0x000164000c1e1900 */
[----:B------:R-:W4:Y:S01]  /*2510*/  @P5 LDC.64 R146, c[0x0][0x3b0] ;  /* 0x0000ec00ff925b82 */ /* 0x000f220000000a00 */
[C---:B-1----:R-:W-:Y:S01]  /*2520*/  @P2 IMAD.WIDE.U32 R148, R205.reuse, 0x4, R148 ;  /* 0x00000004cd942825 */ /* 0x042fe200078e0094 */
[----:B------:R-:W-:-:S04]  /*2530*/  @P2 IADD3 R205, PT, PT, R205, 0x20, RZ ;  /* 0x00000020cdcd2810 */ /* 0x000fc80007ffe0ff */
[----:B------:R0:W5:Y:S01]  /*2540*/  @P2 LDG.E R4, desc[UR6][R148.64] ;  /* 0x0000000694042981 */ /* 0x000162000c1e1900 */
[C---:B--2---:R-:W-:Y:S01]  /*2550*/  @P3 IMAD.WIDE.U32 R182, R205.reuse, 0x4, R182 ;  /* 0x00000004cdb63825 */ /* 0x044fe200078e00b6 */
[----:B------:R-:W-:-:S04]  /*2560*/  @P3 IADD3 R205, PT, PT, R205, 0x20, RZ ;  /* 0x00000020cdcd3810 */ /* 0x000fc80007ffe0ff */
[----:B------:R0:W5:Y:S01]  /*2570*/  @P3 LDG.E R2, desc[UR6][R182.64] ;  /* 0x00000006b6023981 */ /* 0x000162000c1e1900 */
[C---:B---3--:R-:W-:Y:S01]  /*2580*/  @P4 IMAD.WIDE.U32 R150, R205.reuse, 0x4, R150 ;  /* 0x00000004cd964825 */ /* 0x048fe200078e0096 */
[----:B------:R-:W-:-:S04]  /*2590*/  @P4 IADD3 R205, PT, PT, R205, 0x20, RZ ;  /* 0x00000020cdcd4810 */ /* 0x000fc80007ffe0ff */
[----:B------:R0:W5:Y:S01]  /*25a0*/  @P4 LDG.E R0, desc[UR6][R150.64] ;  /* 0x0000000696004981 */ /* 0x000162000c1e1900 */
[----:B----4-:R-:W-:-:S05]  /*25b0*/  @P5 IMAD.WIDE.U32 R146, R205, 0x4, R146 ;  /* 0x00000004cd925825 */ /* 0x010fca00078e0092 */
[----:B------:R0:W5:Y:S01]  /*25c0*/  @P5 LDG.E R14, desc[UR6][R146.64] ;  /* 0x00000006920e5981 */ /* 0x000162000c1e1900 */
[----:B------:R-:W-:Y:S02]  /*25d0*/  ISETP.GE.U32.AND P6, PT, R13, 0xc0, PT ;  /* 0x000000c00d00780c */ /* 0x000fe40003fc6070 */
[----:B------:R-:W-:Y:S02]  /*25e0*/  MOV R201, RZ ;  /* 0x000000ff00c97202 */ /* 0x000fe40000000f00 */
[----:B------:R-:W-:Y:S02]  /*25f0*/  MOV R190, RZ ;  /* 0x000000ff00be7202 */ /* 0x000fe40000000f00 */
[----:B------:R-:W-:Y:S02]  /*2600*/  @P5 IADD3 R205, PT, PT, R205, 0x20, RZ ;  /* 0x00000020cdcd5810 */ /* 0x000fe40007ffe0ff */
[----:B------:R-:W-:-:S05]  /*2610*/  P2R R206, PR, RZ, 0x40 ;  /* 0x00000040ffce7803 */ /* 0x000fca0000000000 */
[----:B0-----:R-:W-:Y:S05]  /*2620*/  @!P6 BRA `(.L_x_12310) ;  /* 0x0000000000f8e947 */ /* 0x001fea0003800000 */
[----:B------:R-:W0:Y:S02]  /*2630*/  LDC.64 R144, c[0x0][0x3b0] ;  /* 0x0000ec00ff907b82 */ /* 0x000e240000000a00 */
[----:B0-----:R-:W-:-:S05]  /*2640*/  IMAD.WIDE.U32 R144, R205, 0x4, R144 ;  /* 0x00000004cd907825 */ /* 0x001fca00078e0090 */
[----:B------:R0:W5:Y:S01]  /*2650*/  LDG.E R16, desc[UR6][R144.64] ;  /* 0x0000000690107981 */ /* 0x000162000c1e1900 */
[----:B------:R-:W-:Y:S05]  /*2660*/  BRA `(.L_x_12310) ;  /* 0x0000000000e87947 */ /* 0x000fea0003800000 */
.L_x_12311:
        /* <DEDUP_REMOVED lines=8> */
[----:B------:R-:W0:Y:S01]  /*26f0*/  @P0 LDC.64 R184, c[0x0][0x438] ;  /* 0x00010e00ffb80b82 */ /* 0x000e220000000a00 */
[----:B------:R-:W-:-:S07]  /*2700*/  P2R R206, PR, RZ, 0x40 ;  /* 0x00000040ffce7803 */ /* 0x000fce0000000000 */
[----:B------:R-:W1:Y:S08]  /*2710*/  @P0 LDC.64 R144, c[0x0][0x3b0] ;  /* 0x0000ec00ff900b82 */ /* 0x000e700000000a00 */
[----:B------:R-:W2:Y:S08]  /*2720*/  @P2 LDC.64 R182, c[0x0][0x438] ;  /* 0x00010e00ffb62b82 */ /* 0x000eb00000000a00 */
[----:B------:R-:W3:Y:S01]  /*2730*/  @P2 LDC.64 R186, c[0x0][0x3b0] ;  /* 0x0000ec00ffba2b82 */ /* 0x000ee20000000a00 */
[C---:B0-----:R-:W-:Y:S01]  /*2740*/  @P0 IMAD.WIDE.U32 R184, R219.reuse, 0x10, R184 ;  /* 0x00000010dbb80825 */ /* 0x041fe200078e00b8 */
[----:B------:R-:W-:-:S04]  /*2750*/  @P0 IADD3 R219, PT, PT, R219, 0x20, RZ ;  /* 0x00000020dbdb0810 */ /* 0x000fc80007ffe0ff */
[----:B------:R-:W5:Y:S02]  /*2760*/  @P0 LDG.E.128 R36, desc[UR6][R184.64] ;  /* 0x00000006b8240981 */ /* 0x000f64000c1e1d00 */
[----:B------:R-:W0:Y:S01]  /*2770*/  @P3 LDC.64 R150, c[0x0][0x438] ;  /* 0x00010e00ff963b82 */ /* 0x000e220000000a00 */
[C---:B-1----:R-:W-:Y:S01]  /*2780*/  @P0 IMAD.WIDE.U32 R144, R205.reuse, 0x4, R144 ;  /* 0x00000004cd900825 */ /* 0x042fe200078e0090 */
[----:B------:R-:W-:-:S04]  /*2790*/  @P0 IADD3 R205, PT, PT, R205, 0x20, RZ ;  /* 0x00000020cdcd0810 */ /* 0x000fc80007ffe0ff */
[----:B------:R-:W5:Y:S02]  /*27a0*/  @P0 LDG.E R5, desc[UR6][R144.64] ;  /* 0x0000000690050981 */ /* 0x000f64000c1e1900 */
[----:B------:R-:W1:Y:S01]  /*27b0*/  @P3 LDC.64 R190, c[0x0][0x3b0] ;  /* 0x0000ec00ffbe3b82 */ /* 0x000e620000000a00 */
[C---:B--2---:R-:W-:Y:S01]  /*27c0*/  @P2 IMAD.WIDE.U32 R182, R219.reuse, 0x10, R182 ;  /* 0x00000010dbb62825 */ /* 0x044fe200078e00b6 */
[----:B------:R-:W-:-:S04]  /*27d0*/  @P2 IADD3 R219, PT, PT, R219, 0x20, RZ ;  /* 0x00000020dbdb2810 */ /* 0x000fc80007ffe0ff */
[----:B------:R-:W5:Y:S02]  /*27e0*/  @P2 LDG.E.128 R116, desc[UR6][R182.64] ;  /* 0x00000006b6742981 */ /* 0x000f64000c1e1d00 */
[----:B------:R-:W2:Y:S01]  /*27f0*/  @P4 LDC.64 R148, c[0x0][0x438] ;  /* 0x00010e00ff944b82 */ /* 0x000ea20000000a00 */
[C---:B---3--:R-:W-:Y:S01]  /*2800*/  @P2 IMAD.WIDE.U32 R186, R205.reuse, 0x4, R186 ;  /* 0x00000004cdba2825 */ /* 0x048fe200078e00ba */
[----:B------:R-:W-:-:S04]  /*2810*/  @P2 IADD3 R205, PT, PT, R205, 0x20, RZ ;  /* 0x00000020cdcd2810 */ /* 0x000fc80007ffe0ff */
[----:B------:R-:W5:Y:S02]  /*2820*/  @P2 LDG.E R4, desc[UR6][R186.64] ;  /* 0x00000006ba042981 */ /* 0x000f64000c1e1900 */
[----:B------:R-:W3:Y:S01]  /*2830*/  @P4 LDC.64 R196, c[0x0][0x3b0] ;  /* 0x0000ec00ffc44b82 */ /* 0x000ee20000000a00 */
[C---:B0-----:R-:W-:Y:S01]  /*2840*/  @P3 IMAD.WIDE.U32 R150, R219.reuse, 0x10, R150 ;  /* 0x00000010db963825 */ /* 0x041fe200078e0096 */
[----:B------:R-:W-:-:S04]  /*2850*/  @P3 IADD3 R219, PT, PT, R219, 0x20, RZ ;  /* 0x00000020dbdb3810 */ /* 0x000fc80007ffe0ff */
[----:B------:R-:W5:Y:S02]  /*2860*/  @P3 LDG.E.128 R120, desc[UR6][R150.64] ;  /* 0x0000000696783981 */ /* 0x000f64000c1e1d00 */
[----:B------:R-:W0:Y:S01]  /*2870*/  @P5 LDC.64 R194, c[0x0][0x438] ;  /* 0x00010e00ffc25b82 */ /* 0x000e220000000a00 */
[C---:B-1----:R-:W-:Y:S01]  /*2880*/  @P3 IMAD.WIDE.U32 R190, R205.reuse, 0x4, R190 ;  /* 0x00000004cdbe3825 */ /* 0x042fe200078e00be */
[----:B------:R-:W-:-:S06]  /*2890*/  @P3 IADD3 R205, PT, PT, R205, 0x20, RZ ;  /* 0x00000020cdcd3810 */ /* 0x000fcc0007ffe0ff */
[----:B------:R-:W1:Y:S01]  /*28a0*/  @P5 LDC.64 R146, c[0x0][0x3b0] ;  /* 0x0000ec00ff925b82 */ /* 0x000e620000000a00 */
[C---:B--2---:R-:W-:Y:S01]  /*28b0*/  @P4 IMAD.WIDE.U32 R148, R219.reuse, 0x10, R148 ;  /* 0x00000010db944825 */ /* 0x044fe200078e0094 */
[----:B------:R-:W-:Y:S01]  /*28c0*/  @P4 IADD3 R219, PT, PT, R219, 0x20, RZ ;  /* 0x00000020dbdb4810 */ /* 0x000fe20007ffe0ff */
[----:B------:R2:W5:Y:S04]  /*28d0*/  @P3 LDG.E R2, desc[UR6][R190.64] ;  /* 0x00000006be023981 */ /* 0x000568000c1e1900 */
[----:B------:R4:W5:Y:S01]  /*28e0*/  @P4 LDG.E.128 R124, desc[UR6][R148.64] ;  /* 0x00000006947c4981 */ /* 0x000962000c1e1d00 */
[----:B------:R-:W2:Y:S01]  /*28f0*/  @P6 LDC.64 R188, c[0x0][0x438] ;  /* 0x00010e00ffbc6b82 */ /* 0x000ea20000000a00 */
[C---:B---3--:R-:W-:Y:S01]  /*2900*/  @P4 IMAD.WIDE.U32 R196, R205.reuse, 0x4, R196 ;  /* 0x00000004cdc44825 */ /* 0x048fe200078e00c4 */
[----:B------:R-:W-:-:S04]  /*2910*/  @P4 IADD3 R205, PT, PT, R205, 0x20, RZ ;  /* 0x00000020cdcd4810 */ /* 0x000fc80007ffe0ff */
[----:B------:R4:W5:Y:S02]  /*2920*/  @P4 LDG.E R0, desc[UR6][R196.64] ;  /* 0x00000006c4004981 */ /* 0x000964000c1e1900 */
[----:B------:R-:W3:Y:S01]  /*2930*/  @P6 LDC.64 R192, c[0x0][0x3b0] ;  /* 0x0000ec00ffc06b82 */ /* 0x000ee20000000a00 */
[C---:B0-----:R-:W-:Y:S01]  /*2940*/  @P5 IMAD.WIDE.U32 R194, R219.reuse, 0x10, R194 ;  /* 0x00000010dbc25825 */ /* 0x041fe200078e00c2 */
[----:B------:R-:W-:-:S04]  /*2950*/  @P5 IADD3 R219, PT, PT, R219, 0x20, RZ ;  /* 0x00000020dbdb5810 */ /* 0x000fc80007ffe0ff */
[----:B------:R4:W5:Y:S01]  /*2960*/  @P5 LDG.E.128 R128, desc[UR6][R194.64] ;  /* 0x00000006c2805981 */ /* 0x000962000c1e1d00 */
[C---:B-1----:R-:W-:Y:S01]  /*2970*/  @P5 IMAD.WIDE.U32 R146, R205.reuse, 0x4, R146 ;  /* 0x00000004cd925825 */ /* 0x042fe200078e0092 */
[----:B------:R-:W-:-:S04]  /*2980*/  @P5 IADD3 R205, PT, PT, R205, 0x20, RZ ;  /* 0x00000020cdcd5810 */ /* 0x000fc80007ffe0ff */
[----:B------:R4:W5:Y:S01]  /*2990*/  @P5 LDG.E R14, desc[UR6][R146.64] ;  /* 0x00000006920e5981 */ /* 0x000962000c1e1900 */
[----:B--2---:R-:W-:-:S05]  /*29a0*/  @P6 IMAD.WIDE.U32 R188, R219, 0x10, R188 ;  /* 0x00000010dbbc6825 */ /* 0x004fca00078e00bc */
[----:B------:R4:W5:Y:S01]  /*29b0*/  @P6 LDG.E.128 R132, desc[UR6][R188.64] ;  /* 0x00000006bc846981 */ /* 0x000962000c1e1d00 */
[----:B---3--:R-:W-:-:S05]  /*29c0*/  @P6 IMAD.WIDE.U32 R192, R205, 0x4, R192 ;  /* 0x00000004cdc06825 */ /* 0x008fca00078e00c0 */
[----:B------:R4:W5:Y:S01]  /*29d0*/  @P6 LDG.E R16, desc[UR6][R192.64] ;  /* 0x00000006c0106981 */ /* 0x000962000c1e1900 */
[----:B------:R-:W-:Y:S02]  /*29e0*/  ISETP.NE.AND P0, PT, R201, RZ, PT ;  /* 0x000000ffc900720c */ /* 0x000fe40003f05270 */
[----:B------:R-:W-:Y:S02]  /*29f0*/  MOV R201, RZ ;  /* 0x000000ff00c97202 */ /* 0x000fe40000000f00 */
[----:B------:R-:W-:-:S09]  /*2a00*/  MOV R190, RZ ;  /* 0x000000ff00be7202 */ /* 0x000fd20000000f00 */
.L_x_12310:
[----:B------:R-:W-:Y:S05]  /*2a10*/  BSYNC.RECONVERGENT B1 ;  /* 0x0000000000017941 */ /* 0x000fea0003800200 */
.L_x_12298:
[----:B------:R-:W-:-:S03]  /*2a20*/  UMOV UR4, 0xffffffff ;  /* 0xffffffff00047882 */ /* 0x000fc60000000000 */
[----:B------:R-:W-:Y:S05]  /*2a30*/  BRA.DIV UR4, `(.L_x_12312) ;  /* 0x0000008604d87947 */ /* 0x000fea000b800000 */
[----:B0-----:R-:W0:Y:S04]  /*2a40*/  SHFL.BFLY PT, R144, R201, 0x1, 0x1f ;  /* 0x0c201f00c9907f89 */ /* 0x001e2800000e0000 */
[----:B------:R-:W1:Y:S01]  /*2a50*/  SHFL.BFLY PT, R145, R190, 0x1, 0x1f ;  /* 0x0c201f00be917f89 */ /* 0x000e6200000e0000 */
[----:B0-----:R-:W-:Y:S01]  /*2a60*/  FADD.FTZ R144, R144, R201 ;  /* 0x000000c990907221 */ /* 0x001fe20000010000 */
[----:B-1----:R-:W-:-:S04]  /*2a70*/  FADD.FTZ R145, R145, R190 ;  /* 0x000000be91917221 */ /* 0x002fc80000010000 */
[----:B----4-:R-:W0:Y:S04]  /*2a80*/  SHFL.BFLY PT, R147, R144, 0x2, 0x1f ;  /* 0x0c401f0090937f89 */ /* 0x010e2800000e0000 */
        /* <DEDUP_REMOVED lines=13> */
.L_x_12533:
[----:B-1----:R-:W-:Y:S01]  /*2b60*/  FADD.FTZ R144, R151, R144 ;  /* 0x0000009097907221 */ /* 0x002fe20000010000 */
[----:B------:R-:W-:Y:S01]  /*2b70*/  ISETP.NE.AND P6, PT, R11, RZ, PT ;  /* 0x000000ff0b00720c */ /* 0x000fe20003fc5270 */
[----:B--2---:R-:W-:Y:S01]  /*2b80*/  FADD.FTZ R145, R150, R145 ;  /* 0x0000009196917221 */ /* 0x004fe20000010000 */
[----:B------:R-:W-:Y:S01]  /*2b90*/  @P1 IADD3 R8, PT, PT, R8, -0x1, RZ ;  /* 0xffffffff08081810 */ /* 0x000fe20007ffe0ff */
[----:B------:R-:W-:Y:S01]  /*2ba0*/  FMUL.FTZ R146, R144, UR14 ;  /* 0x0000000e90927c20 */ /* 0x000fe20008410000 */
[----:B------:R-:W-:Y:S01]  /*2bb0*/  BSSY.RECONVERGENT B1, `(.L_x_12313) ;  /* 0x0000130000017945 */ /* 0x000fe20003800200 */
[----:B------:R-:W-:Y:S02]  /*2bc0*/  FMUL.FTZ R149, R145, UR14 ;  /* 0x0000000e91957c20 */ /* 0x000fe40008410000 */
[----:B------:R-:W-:Y:S01]  /*2bd0*/  @P1 IMAD R8, R8, R15, RZ ;  /* 0x0000000f08081224 */ /* 0x000fe200078e02ff */
[----:B------:R-:W-:Y:S02]  /*2be0*/  FSEL R146, R146, RZ, !P6 ;  /* 0x000000ff92927208 */ /* 0x000fe40007000000 */
[----:B------:R-:W-:Y:S01]  /*2bf0*/  ISETP.NE.AND P6, PT, R17, RZ, PT ;  /* 0x000000ff1100720c */ /* 0x000fe20003fc5270 */
[----:B------:R-:W-:Y:S01]  /*2c00*/  HFMA2 R17, -RZ, RZ, 0, 0 ;  /* 0x00000000ff117431 */ /* 0x000fe200000001ff */
[----:B------:R-:W-:-:S04]  /*2c10*/  @P1 SHF.R.S32.HI R147, RZ, 0x1f, R8 ;  /* 0x0000001fff931819 */ /* 0x000fc80000011408 */
[----:B------:R-:W-:Y:S02]  /*2c20*/  @P1 LEA.HI R8, R147, R8, RZ, 0x2 ;  /* 0x0000000893081211 */ /* 0x000fe400078f10ff */
[----:B------:R-:W-:Y:S02]  /*2c30*/  MOV R147, R6 ;  /* 0x0000000600937202 */ /* 0x000fe40000000f00 */
[----:B------:R-:W-:-:S03]  /*2c40*/  @P1 LEA.HI.SX32 R17, R8, R7, 0x1e ;  /* 0x0000000708111211 */ /* 0x000fc600078ff2ff */
[----:B------:R-:W-:Y:S05]  /*2c50*/  @!P6 BRA `(.L_x_12314) ;  /* 0x000000100094e947 */ /* 0x000fea0003800000 */
[----:B------:R-:W-:Y:S04]  /*2c60*/  BSSY.RECONVERGENT B2, `(.L_x_12315) ;  /* 0x0000005000027945 */ /* 0x000fe80003800200 */
[----:B------:R-:W-:Y:S05]  /*2c70*/  @!P1 BRA `(.L_x_12316) ;  /* 0x00000000000c9947 */ /* 0x000fea0003800000 */
[----:B------:R-:W1:Y:S02]  /*2c80*/  LDC.64 R6, c[0x0][0x390] ;  /* 0x0000e400ff067b82 */ /* 0x000e640000000a00 */
[----:B-1----:R-:W-:-:S05]  /*2c90*/  IMAD.WIDE.U32 R6, R17, 0x10, R6 ;  /* 0x0000001011067825 */ /* 0x002fca00078e0006 */
[----:B------:R1:W5:Y:S02]  /*2ca0*/  LDG.E.128 R136, desc[UR6][R6.64] ;  /* 0x0000000606887981 */ /* 0x000364000c1e1d00 */
.L_x_12316:
[----:B------:R-:W-:Y:S05]  /*2cb0*/  BSYNC.RECONVERGENT B2 ;  /* 0x0000000000027941 */ /* 0x000fea0003800200 */
.L_x_12315:
        /* <DEDUP_REMOVED lines=11> */
[----:B-1----:R-:W-:Y:S01]  /*2d70*/  FFMA.FTZ R7, R3, R149, R146 ;  /* 0x0000009503077223 */ /* 0x002fe20000010092 */
[----:B------:R-:W-:Y:S01]  /*2d80*/  ISETP.GT.AND P6, PT, R10, RZ, PT ;  /* 0x000000ff0a00720c */ /* 0x000fe20003fc4270 */
[----:B------:R-:W-:Y:S02]  /*2d90*/  HFMA2 R140, -RZ, RZ, 0, 0 ;  /* 0x00000000ff8c7431 */ /* 0x000fe400000001ff */
[----:B------:R-:W-:-:S04]  /*2da0*/  FADD.FTZ R6, R154, -R7 ;  /* 0x800000079a067221 */ /* 0x000fc80000010000 */
[----:B------:R-:W-:-:S05]  /*2db0*/  FMUL.FTZ R6, R9, R6 ;  /* 0x0000000609067220 */ /* 0x000fca0000410000 */
[----:B------:R-:W-:Y:S02]  /*2dc0*/  FSEL R6, R6, RZ, P6 ;  /* 0x000000ff06067208 */ /* 0x000fe40003000000 */
[----:B-----5:R-:W-:-:S03]  /*2dd0*/  LOP3.LUT P6, RZ, R5, 0xff, RZ, 0xc0, !PT ;  /* 0x000000ff05ff7812 */ /* 0x020fc600078cc0ff */
[----:B------:R-:W-:-:S04]  /*2de0*/  FMUL.FTZ R6, R6, UR9 ;  /* 0x0000000906067c20 */ /* 0x000fc80008410000 */
[----:B0-----:R-:W-:-:S04]  /*2df0*/  FMUL.FTZ R151, R6, UR8 ;  /* 0x0000000806977c20 */ /* 0x001fc80008410000 */
[----:B------:R-:W-:Y:S02]  /*2e00*/  FMUL.FTZ R6, R136, R151 ;  /* 0x0000009788067220 */ /* 0x000fe40000410000 */
[----:B------:R-:W-:-:S03]  /*2e10*/  @P6 HADD2.F32 R8, -RZ, R164.H0_H0 ;  /* 0x200000a4ff086230 */ /* 0x000fc60000004100 */
[----:B------:R-:W-:Y:S02]  /*2e20*/  FSEL R7, R6, RZ, P6 ;  /* 0x000000ff06077208 */ /* 0x000fe40003000000 */
[----:B------:R-:W-:-:S03]  /*2e30*/  @P6 FMUL.FTZ R140, R151, R8 ;  /* 0x00000008978c6220 */ /* 0x000fc60000410000 */
[----:B------:R-:W-:-:S07]  /*2e40*/  FADD.FTZ R84, R84, R7 ;  /* 0x0000000754547221 */ /* 0x000fce0000010000 */
.L_x_12321:
[----:B------:R-:W-:Y:S05]  /*2e50*/  BSYNC.RECONVERGENT B3 ;  /* 0x0000000000037941 */ /* 0x000fea0003800200 */
.L_x_12320:
[----:B------:R-:W-:Y:S04]  /*2e60*/  BSSY.RECONVERGENT B3, `(.L_x_12322) ;  /* 0x0000010000037945 */ /* 0x000fe80003800200 */
[----:B------:R-:W-:Y:S05]  /*2e70*/  @!P1 BRA `(.L_x_12323) ;  /* 0x0000000000389947 */ /* 0x000fea0003800000 */
[----:B-1----:R-:W-:Y:S01]  /*2e80*/  FFMA.FTZ R7, R162, R149, R146 ;  /* 0x00000095a2077223 */ /* 0x002fe20000010092 */
[----:B------:R-:W-:Y:S02]  /*2e90*/  ISETP.GT.AND P6, PT, R10, RZ, PT ;  /* 0x000000ff0a00720c */ /* 0x000fe40003fc4270 */
[----:B------:R-:W-:Y:S01]  /*2ea0*/  MOV R141, RZ ;  /* 0x000000ff008d7202 */ /* 0x000fe20000000f00 */
[----:B------:R-:W-:-:S04]  /*2eb0*/  FADD.FTZ R6, R160, -R7 ;  /* 0x80000007a0067221 */ /* 0x000fc80000010000 */
[----:B------:R-:W-:-:S05]  /*2ec0*/  FMUL.FTZ R6, R9, R6 ;  /* 0x0000000609067220 */ /* 0x000fca0000410000 */
[----:B------:R-:W-:Y:S02]  /*2ed0*/  FSEL R6, R6, RZ, P6 ;  /* 0x000000ff06067208 */ /* 0x000fe40003000000 */
[----:B-----5:R-:W-:-:S03]  /*2ee0*/  LOP3.LUT P6, RZ, R5, 0xff00, RZ, 0xc0, !PT ;  /* 0x0000ff0005ff7812 */ /* 0x020fc600078cc0ff */
[----:B------:R-:W-:-:S04]  /*2ef0*/  FMUL.FTZ R6, R6, UR9 ;  /* 0x0000000906067c20 */ /* 0x000fc80008410000 */
[----:B------:R-:W-:-:S04]  /*2f00*/  FMUL.FTZ R8, R6, UR8 ;  /* 0x0000000806087c20 */ /* 0x000fc80008410000 */
[----:B------:R-:W-:Y:S02]  /*2f10*/  FMUL.FTZ R6, R137, R8 ;  /* 0x0000000889067220 */ /* 0x000fe40000410000 */
[----:B------:R-:W-:-:S03]  /*2f20*/  @P6 HADD2.F32 R7, -RZ, R225.H0_H0 ;  /* 0x200000e1ff076230 */ /* 0x000fc60000004100 */
[----:B------:R-:W-:Y:S02]  /*2f30*/  FSEL R6, R6, RZ, P6 ;  /* 0x000000ff06067208 */ /* 0x000fe40003000000 */
[----:B------:R-:W-:-:S03]  /*2f40*/  @P6 FMUL.FTZ R141, R8, R7 ;  /* 0x00000007088d6220 */ /* 0x000fc60000410000 */
[----:B------:R-:W-:-:S07]  /*2f50*/  FADD.FTZ R85, R85, R6 ;  /* 0x0000000655557221 */ /* 0x000fce0000010000 */
.L_x_12323:
[----:B------:R-:W-:Y:S05]  /*2f60*/  BSYNC.RECONVERGENT B3 ;  /* 0x0000000000037941 */ /* 0x000fea0003800200 */
.L_x_12322:
        /* <DEDUP_REMOVED lines=16> */
.L_x_12325:
[----:B------:R-:W-:Y:S05]  /*3070*/  BSYNC.RECONVERGENT B3 ;  /* 0x0000000000037941 */ /* 0x000fea0003800200 */
.L_x_12324:
[----:B------:R-:W-:Y:S05]  /*3080*/  @!P1 BRA `(.L_x_12326) ;  /* 0x0000000c005c9947 */ /* 0x000fea0003800000 */
[----:B-1----:R-:W-:Y:S01]  /*3090*/  FFMA.FTZ R6, R178, R149, R146 ;  /* 0x00000095b2067223 */ /* 0x002fe20000010092 */
[----:B------:R-:W-:Y:S02]  /*30a0*/  ISETP.GT.AND P6, PT, R10, RZ, PT ;  /* 0x000000ff0a00720c */ /* 0x000fe40003fc4270 */
[----:B------:R-:W-:Y:S01]  /*30b0*/  MOV R143, RZ ;  /* 0x000000ff008f7202 */ /* 0x000fe20000000f00 */
[----:B------:R-:W-:-:S04]  /*30c0*/  FADD.FTZ R6, R169, -R6 ;  /* 0x80000006a9067221 */ /* 0x000fc80000010000 */
[----:B------:R-:W-:-:S05]  /*30d0*/  FMUL.FTZ R6, R9, R6 ;  /* 0x0000000609067220 */ /* 0x000fca0000410000 */
[----:B------:R-:W-:Y:S02]  /*30e0*/  FSEL R6, R6, RZ, P6 ;  /* 0x000000ff06067208 */ /* 0x000fe40003000000 */
[----:B-----5:R-:W-:-:S03]  /*30f0*/  ISETP.GE.U32.AND P6, PT, R5, 0x1000000, PT ;  /* 0x010000000500780c */ /* 0x020fc60003fc6070 */
[----:B------:R-:W-:-:S04]  /*3100*/  FMUL.FTZ R6, R6, UR9 ;  /* 0x0000000906067c20 */ /* 0x000fc80008410000 */
[----:B------:R-:W-:-:S04]  /*3110*/  FMUL.FTZ R8, R6, UR8 ;  /* 0x0000000806087c20 */ /* 0x000fc80008410000 */
[----:B------:R-:W-:-:S05]  /*3120*/  FMUL.FTZ R6, R139, R8 ;  /* 0x000000088b067220 */ /* 0x000fca0000410000 */
[----:B------:R-:W-:-:S05]  /*3130*/  FSEL R6, R6, RZ, P6 ;  /* 0x000000ff06067208 */ /* 0x000fca0003000000 */
[----:B------:R-:W-:Y:S01]  /*3140*/  FADD.FTZ R87, R87, R6 ;  /* 0x0000000657577221 */ /* 0x000fe20000010000 */
[----:B------:R-:W-:Y:S06]  /*3150*/  @!P6 BRA `(.L_x_12326) ;  /* 0x0000000c0028e947 */ /* 0x000fec0003800000 */
[----:B------:R-:W-:-:S05]  /*3160*/  HADD2.F32 R143, -RZ, R225.H1_H1 ;  /* 0x300000e1ff8f7230 */ /* 0x000fca0000004100 */
[----:B------:R-:W-:Y:S01]  /*3170*/  FMUL.FTZ R143, R8, R143 ;  /* 0x0000008f088f7220 */ /* 0x000fe20000410000 */
[----:B------:R-:W-:Y:S06]  /*3180*/  BRA `(.L_x_12326) ;  /* 0x0000000c001c7947 */ /* 0x000fec0003800000 */
.L_x_12319:
[-CC-:B------:R-:W-:Y:S01]  /*3190*/  FFMA.FTZ R115, R159, R149.reuse, R146.reuse ;  /* 0x000000959f737223 */ /* 0x180fe20000010092 */
[-CC-:B------:R-:W-:Y:S01]  /*31a0*/  FFMA.FTZ R114, R178, R149.reuse, R146.reuse ;  /* 0x00000095b2727223 */ /* 0x180fe20000010092 */
[-CC-:B-1----:R-:W-:Y:S01]  /*31b0*/  FFMA.FTZ R7, R3, R149.reuse, R146.reuse ;  /* 0x0000009503077223 */ /* 0x182fe20000010092 */
        /* <DEDUP_REMOVED lines=10> */
[----:B------:R-:W-:Y:S01]  /*3260*/  FSEL R115, R112, RZ, P6 ;  /* 0x000000ff70737208 */ /* 0x000fe20003000000 */
[----:B------:R-:W-:Y:S01]  /*3270*/  BSSY.RECONVERGENT B3, `(.L_x_12327) ;  /* 0x000000f000037945 */ /* 0x000fe20003800200 */
[----:B0-----:R-:W-:-:S02]  /*3280*/  FSEL R150, R114, RZ, P6 ;  /* 0x000000ff72967208 */ /* 0x001fc40003000000 */
[----:B------:R-:W-:Y:S02]  /*3290*/  FSEL R112, R6, RZ, P6 ;  /* 0x000000ff06707208 */ /* 0x000fe40003000000 */
[----:B------:R-:W-:Y:S02]  /*32a0*/  FSEL R8, R8, RZ, P6 ;  /* 0x000000ff08087208 */ /* 0x000fe40003000000 */
[----:B------:R-:W-:Y:S01]  /*32b0*/  MOV R114, R115 ;  /* 0x0000007300727202 */ /* 0x000fe20000000f00 */
[----:B------:R-:W-:Y:S06]  /*32c0*/  @!P1 BRA `(.L_x_12328) ;  /* 0x0000000000249947 */ /* 0x000fec0003800000 */
[----:B------:R-:W-:Y:S01]  /*32d0*/  FMUL.FTZ R6, R112, UR9 ;  /* 0x0000000970067c20 */ /* 0x000fe20008410000 */
[----:B-----5:R-:W-:Y:S01]  /*32e0*/  LOP3.LUT P6, RZ, R5, 0xff, RZ, 0xc0, !PT ;  /* 0x000000ff05ff7812 */ /* 0x020fe200078cc0ff */
[----:B------:R-:W-:Y:S02]  /*32f0*/  HFMA2 R140, -RZ, RZ, 0, 0 ;  /* 0x00000000ff8c7431 */ /* 0x000fe400000001ff */
[----:B------:R-:W-:-:S04]  /*3300*/  FMUL.FTZ R113, R6, UR8 ;  /* 0x0000000806717c20 */ /* 0x000fc80008410000 */
[----:B------:R-:W-:-:S05]  /*3310*/  FMUL.FTZ R6, R136, R113 ;  /* 0x0000007188067220 */ /* 0x000fca0000410000 */
[----:B------:R-:W-:Y:S01]  /*3320*/  FSEL R7, R6, RZ, P6 ;  /* 0x000000ff06077208 */ /* 0x000fe20003000000 */
[----:B------:R-:W-:-:S04]  /*3330*/  @P6 HADD2.F32 R148, -RZ, R164.H0_H0 ;  /* 0x200000a4ff946230 */ /* 0x000fc80000004100 */
[----:B------:R-:W-:Y:S01]  /*3340*/  FADD.FTZ R84, R84, R7 ;  /* 0x0000000754547221 */ /* 0x000fe20000010000 */
[----:B------:R-:W-:-:S07]  /*3350*/  @P6 FMUL.FTZ R140, R148, R113 ;  /* 0x00000071948c6220 */ /* 0x000fce0000410000 */
.L_x_12328:
[----:B------:R-:W-:Y:S05]  /*3360*/  BSYNC.RECONVERGENT B3 ;  /* 0x0000000000037941 */ /* 0x000fea0003800200 */
.L_x_12327:
[----:B------:R-:W-:Y:S04]  /*3370*/  BSSY.RECONVERGENT B3, `(.L_x_12329) ;  /* 0x000000b000037945 */ /* 0x000fe80003800200 */
[----:B------:R-:W-:Y:S05]  /*3380*/  @!P1 BRA `(.L_x_12330) ;  /* 0x0000000000249947 */ /* 0x000fea0003800000 */
[----:B------:R-:W-:Y:S01]  /*3390*/  FMUL.FTZ R6, R8, UR9 ;  /* 0x0000000908067c20 */ /* 0x000fe20008410000 */
[----:B-----5:R-:W-:Y:S02]  /*33a0*/  LOP3.LUT P6, RZ, R5, 0xff00, RZ, 0xc0, !PT ;  /* 0x0000ff0005ff7812 */ /* 0x020fe400078cc0ff */
[----:B------:R-:W-:Y:S01]  /*33b0*/  MOV R141, RZ ;  /* 0x000000ff008d7202 */ /* 0x000fe20000000f00 */
[----:B------:R-:W-:-:S04]  /*33c0*/  FMUL.FTZ R148, R6, UR8 ;  /* 0x0000000806947c20 */ /* 0x000fc80008410000 */
[----:B------:R-:W-:-:S05]  /*33d0*/  FMUL.FTZ R6, R137, R148 ;  /* 0x0000009489067220 */ /* 0x000fca0000410000 */
[----:B------:R-:W-:Y:S01]  /*33e0*/  FSEL R6, R6, RZ, P6 ;  /* 0x000000ff06067208 */ /* 0x000fe20003000000 */
[----:B------:R-:W-:-:S04]  /*33f0*/  @P6 HADD2.F32 R7, -RZ, R225.H0_H0 ;  /* 0x200000e1ff076230 */ /* 0x000fc80000004100 */
[----:B------:R-:W-:Y:S01]  /*3400*/  FADD.FTZ R85, R85, R6 ;  /* 0x0000000655557221 */ /* 0x000fe20000010000 */
[----:B------:R-:W-:-:S07]  /*3410*/  @P6 FMUL.FTZ R141, R7, R148 ;  /* 0x00000094078d6220 */ /* 0x000fce0000410000 */
.L_x_12330:
[----:B------:R-:W-:Y:S05]  /*3420*/  BSYNC.RECONVERGENT B3 ;  /* 0x0000000000037941 */ /* 0x000fea0003800200 */
.L_x_12329:
[----:B------:R-:W-:Y:S04]  /*3430*/  BSSY.RECONVERGENT B3, `(.L_x_12331) ;  /* 0x000000b000037945 */ /* 0x000fe80003800200 */
[----:B------:R-:W-:Y:S05]  /*3440*/  @!P1 BRA `(.L_x_12332) ;  /* 0x0000000000249947 */ /* 0x000fea0003800000 */
        /* <DEDUP_REMOVED lines=9> */
.L_x_12332:
[----:B------:R-:W-:Y:S05]  /*34e0*/  BSYNC.RECONVERGENT B3 ;  /* 0x0000000000037941 */ /* 0x000fea0003800200 */
.L_x_12331:
[----:B------:R-:W-:Y:S02]  /*34f0*/  MOV R113, R8 ;  /* 0x0000000800717202 */ /* 0x000fe40000000f00 */
[----:B------:R-:W-:Y:S01]  /*3500*/  MOV R115, R150 ;  /* 0x0000009600737202 */ /* 0x000fe20000000f00 */
[----:B------:R-:W-:Y:S06]  /*3510*/  @!P1 BRA `(.L_x_12326) ;  /* 0x0000000800389947 */ /* 0x000fec0003800000 */
[----:B------:R-:W-:Y:S01]  /*3520*/  FMUL.FTZ R6, R150, UR9 ;  /* 0x0000000996067c20 */ /* 0x000fe20008410000 */
[----:B-----5:R-:W-:Y:S01]  /*3530*/  ISETP.GE.U32.AND P6, PT, R5, 0x1000000, PT ;  /* 0x010000000500780c */ /* 0x020fe20003fc6070 */
[----:B------:R-:W-:Y:S02]  /*3540*/  HFMA2 R143, -RZ, RZ, 0, 0 ;  /* 0x00000000ff8f7431 */ /* 0x000fe400000001ff */
        /* <DEDUP_REMOVED lines=8> */
.L_x_12318:
[----:B------:R-:W-:Y:S02]  /*35d0*/  MOV R144, UR12 ;  /* 0x0000000c00907c02 */ /* 0x000fe40008000f00 */
[----:B------:R-:W-:Y:S02]  /*35e0*/  MOV R145, UR13 ;  /* 0x0000000d00917c02 */ /* 0x000fe40008000f00 */
[----:B------:R-:W-:-:S04]  /*35f0*/  ISETP.NE.U32.AND P6, PT, R144, RZ, PT ;  /* 0x000000ff9000720c */ /* 0x000fc80003fc5070 */
[----:B------:R-:W-:-:S13]  /*3600*/  ISETP.NE.AND.EX P6, PT, R145, RZ, PT, P6 ;  /* 0x000000ff9100720c */ /* 0x000fda0003fc5360 */
[----:B------:R-:W-:Y:S05]  /*3610*/  @P6 BRA `(.L_x_12333) ;  /* 0x0000000400006947 */ /* 0x000fea0003800000 */
[----:B------:R-:W-:Y:S04]  /*3620*/  BSSY.RECONVERGENT B3, `(.L_x_12334) ;  /* 0x000000f000037945 */ /* 0x000fe80003800200 */
[----:B------:R-:W-:Y:S05]  /*3630*/  @!P1 BRA `(.L_x_12335) ;  /* 0x0000000000349947 */ /* 0x000fea0003800000 */
[----:B-1----:R-:W-:Y:S01]  /*3640*/  @P0 FFMA.FTZ R7, R3, R149, R146 ;  /* 0x0000009503070223 */ /* 0x002fe20000010092 */
[----:B-----5:R-:W-:Y:S01]  /*3650*/  MOV R6, R36 ;  /* 0x0000002400067202 */ /* 0x020fe20000000f00 */
[----:B------:R-:W-:Y:S01]  /*3660*/  HFMA2 R140, -RZ, RZ, 0, 0 ;  /* 0x00000000ff8c7431 */ /* 0x000fe200000001ff */
[----:B------:R-:W-:Y:S01]  /*3670*/  LOP3.LUT P6, RZ, R5, 0xff, RZ, 0xc0, !PT ;  /* 0x000000ff05ff7812 */ /* 0x000fe200078cc0ff */
[----:B------:R-:W-:-:S04]  /*3680*/  @P0 FADD.FTZ R7, R154, -R7 ;  /* 0x800000079a070221 */ /* 0x000fc80000010000 */
[----:B------:R-:W-:-:S04]  /*3690*/  @P0 FFMA.FTZ R6, R9, R7, R36 ;  /* 0x0000000709060223 */ /* 0x000fc80000010024 */
[----:B------:R-:W-:-:S04]  /*36a0*/  FMUL.FTZ R6, R6, UR9 ;  /* 0x0000000906067c20 */ /* 0x000fc80008410000 */
[----:B0-----:R-:W-:Y:S01]  /*36b0*/  FMUL.FTZ R151, R6, UR8 ;  /* 0x0000000806977c20 */ /* 0x001fe20008410000 */
[----:B------:R-:W-:-:S03]  /*36c0*/  @P6 HADD2.F32 R8, -RZ, R164.H0_H0 ;  /* 0x200000a4ff086230 */ /* 0x000fc60000004100 */
[-C--:B------:R-:W-:Y:S02]  /*36d0*/  FMUL.FTZ R6, R136, R151.reuse ;  /* 0x0000009788067220 */ /* 0x080fe40000410000 */
[----:B------:R-:W-:-:S03]  /*36e0*/  @P6 FMUL.FTZ R140, R8, R151 ;  /* 0x00000097088c6220 */ /* 0x000fc60000410000 */
[----:B------:R-:W-:-:S05]  /*36f0*/  FSEL R7, R6, RZ, P6 ;  /* 0x000000ff06077208 */ /* 0x000fca0003000000 */
[----:B------:R-:W-:-:S07]  /*3700*/  FADD.FTZ R84, R84, R7 ;  /* 0x0000000754547221 */ /* 0x000fce0000010000 */
.L_x_12335:
[----:B------:R-:W-:Y:S05]  /*3710*/  BSYNC.RECONVERGENT B3 ;  /* 0x0000000000037941 */ /* 0x000fea0003800200 */
.L_x_12334:
        /* <DEDUP_REMOVED lines=9> */
[----:B------:R-:W-:Y:S01]  /*37b0*/  FMUL.FTZ R8, R6, UR8 ;  /* 0x0000000806087c20 */ /* 0x000fe20008410000 */
[----:B------:R-:W-:-:S03]  /*37c0*/  @P6 HADD2.F32 R7, -RZ, R225.H0_H0 ;  /* 0x200000e1ff076230 */ /* 0x000fc60000004100 */
[-C--:B------:R-:W-:Y:S02]  /*37d0*/  FMUL.FTZ R6, R137, R8.reuse ;  /* 0x0000000889067220 */ /* 0x080fe40000410000 */
[----:B------:R-:W-:-:S03]  /*37e0*/  @P6 FMUL.FTZ R141, R7, R8 ;  /* 0x00000008078d6220 */ /* 0x000fc60000410000 */
[----:B------:R-:W-:-:S05]  /*37f0*/  FSEL R6, R6, RZ, P6 ;  /* 0x000000ff06067208 */ /* 0x000fca0003000000 */
[----:B------:R-:W-:-:S07]  /*3800*/  FADD.FTZ R85, R85, R6 ;  /* 0x0000000655557221 */ /* 0x000fce0000010000 */
.L_x_12337:
[----:B------:R-:W-:Y:S05]  /*3810*/  BSYNC.RECONVERGENT B3 ;  /* 0x0000000000037941 */ /* 0x000fea0003800200 */
.L_x_12336:
        /* <DEDUP_REMOVED lines=15> */
.L_x_12339:
[----:B------:R-:W-:Y:S05]  /*3910*/  BSYNC.RECONVERGENT B3 ;  /* 0x0000000000037941 */ /* 0x000fea0003800200 */
.L_x_12338:
[----:B------:R-:W-:Y:S05]  /*3920*/  @!P1 BRA `(.L_x_12326) ;  /* 0x0000000400349947 */ /* 0x000fea0003800000 */
[----:B------:R-:W-:Y:S01]  /*3930*/  @P0 FFMA.FTZ R8, R178, R149, R146 ;  /* 0x00000095b2080223 */ /* 0x000fe20000010092 */
[----:B-1---5:R-:W-:Y:S01]  /*3940*/  MOV R6, R39 ;  /* 0x0000002700067202 */ /* 0x022fe20000000f00 */
[----:B------:R-:W-:Y:S01]  /*3950*/  HFMA2 R143, -RZ, RZ, 0, 0 ;  /* 0x00000000ff8f7431 */ /* 0x000fe200000001ff */
[----:B------:R-:W-:Y:S01]  /*3960*/  ISETP.GE.U32.AND P6, PT, R5, 0x1000000, PT ;  /* 0x010000000500780c */ /* 0x000fe20003fc6070 */
[----:B------:R-:W-:-:S04]  /*3970*/  @P0 FADD.FTZ R8, R169, -R8 ;  /* 0x80000008a9080221 */ /* 0x000fc80000010000 */
[----:B------:R-:W-:-:S04]  /*3980*/  @P0 FFMA.FTZ R6, R9, R8, R39 ;  /* 0x0000000809060223 */ /* 0x000fc80000010027 */
        /* <DEDUP_REMOVED lines=9> */
.L_x_12333:
[-CC-:B-1----:R-:W-:Y:S01]  /*3a20*/  @P0 FFMA.FTZ R7, R159, R149.reuse, R146.reuse ;  /* 0x000000959f070223 */ /* 0x182fe20000010092 */
[-CC-:B0-----:R-:W-:Y:S01]  /*3a30*/  @P0 FFMA.FTZ R151, R162, R149.reuse, R146.reuse ;  /* 0x00000095a2970223 */ /* 0x181fe20000010092 */
[-CC-:B------:R-:W-:Y:S01]  /*3a40*/  @P0 FFMA.FTZ R8, R178, R149.reuse, R146.reuse ;  /* 0x00000095b2080223 */ /* 0x180fe20000010092 */
[----:B-----5:R-:W-:Y:S01]  /*3a50*/  MOV R114, R38 ;  /* 0x0000002600727202 */ /* 0x020fe20000000f00 */
[----:B------:R-:W-:Y:S01]  /*3a60*/  @P0 FADD.FTZ R6, R168, -R7 ;  /* 0x80000007a8060221 */ /* 0x000fe20000010000 */
[----:B------:R-:W-:Y:S01]  /*3a70*/  @P0 FFMA.FTZ R7, R3, R149, R146 ;  /* 0x0000009503070223 */ /* 0x000fe20000010092 */
[----:B------:R-:W-:Y:S01]  /*3a80*/  @P0 FADD.FTZ R8, R169, -R8 ;  /* 0x80000008a9080221 */ /* 0x000fe20000010000 */
[----:B------:R-:W-:Y:S01]  /*3a90*/  BSSY.RECONVERGENT B3, `(.L_x_12340) ;  /* 0x0000014000037945 */ /* 0x000fe20003800200 */
[----:B------:R-:W-:Y:S01]  /*3aa0*/  @P0 FFMA.FTZ R114, R9, R6, R38 ;  /* 0x0000000609720223 */ /* 0x000fe20000010026 */
[----:B------:R-:W-:Y:S01]  /*3ab0*/  @P0 FADD.FTZ R6, R160, -R151 ;  /* 0x80000097a0060221 */ /* 0x000fe20000010000 */
[----:B------:R-:W-:Y:S01]  /*3ac0*/  @P0 FADD.FTZ R7, R154, -R7 ;  /* 0x800000079a070221 */ /* 0x000fe20000010000 */
[----:B------:R-:W-:-:S02]  /*3ad0*/  MOV R113, R37 ;  /* 0x0000002500717202 */ /* 0x000fc40000000f00 */
[----:B------:R-:W-:Y:S01]  /*3ae0*/  MOV R115, R39 ;  /* 0x0000002700737202 */ /* 0x000fe20000000f00 */
[C---:B------:R-:W-:Y:S01]  /*3af0*/  @P0 FFMA.FTZ R113, R9.reuse, R6, R37 ;  /* 0x0000000609710223 */ /* 0x040fe20000010025 */
[----:B------:R-:W-:Y:S01]  /*3b00*/  MOV R112, R36 ;  /* 0x0000002400707202 */ /* 0x000fe20000000f00 */
[C---:B------:R-:W-:Y:S01]  /*3b10*/  @P0 FFMA.FTZ R115, R9.reuse, R8, R39 ;  /* 0x0000000809730223 */ /* 0x040fe20000010027 */
[----:B------:R-:W-:Y:S01]  /*3b20*/  @P0 FFMA.FTZ R112, R9, R7, R36 ;  /* 0x0000000709700223 */ /* 0x000fe20000010024 */
[----:B------:R-:W-:Y:S06]  /*3b30*/  @!P1 BRA `(.L_x_12341) ;  /* 0x0000000000249947 */ /* 0x000fec0003800000 */
[----:B------:R-:W-:Y:S01]  /*3b40*/  FMUL.FTZ R6, R112, UR9 ;  /* 0x0000000970067c20 */ /* 0x000fe20008410000 */
[----:B------:R-:W-:Y:S01]  /*3b50*/  LOP3.LUT P6, RZ, R5, 0xff, RZ, 0xc0, !PT ;  /* 0x000000ff05ff7812 */ /* 0x000fe200078cc0ff */
[----:B------:R-:W-:Y:S02]  /*3b60*/  HFMA2 R140, -RZ, RZ, 0, 0 ;  /* 0x00000000ff8c7431 */ /* 0x000fe400000001ff */
[----:B------:R-:W-:-:S04]  /*3b70*/  FMUL.FTZ R151, R6, UR8 ;  /* 0x0000000806977c20 */ /* 0x000fc80008410000 */
[----:B------:R-:W-:-:S05]  /*3b80*/  FMUL.FTZ R6, R136, R151 ;  /* 0x0000009788067220 */ /* 0x000fca0000410000 */
[----:B------:R-:W-:Y:S01]  /*3b90*/  FSEL R7, R6, RZ, P6 ;  /* 0x000000ff06077208 */ /* 0x000fe20003000000 */
[----:B------:R-:W-:-:S04]  /*3ba0*/  @P6 HADD2.F32 R8, -RZ, R164.H0_H0 ;  /* 0x200000a4ff086230 */ /* 0x000fc80000004100 */
[----:B------:R-:W-:Y:S01]  /*3bb0*/  FADD.FTZ R84, R84, R7 ;  /* 0x0000000754547221 */ /* 0x000fe20000010000 */
[----:B------:R-:W-:-:S07]  /*3bc0*/  @P6 FMUL.FTZ R140, R8, R151 ;  /* 0x00000097088c6220 */ /* 0x000fce0000410000 */
.L_x_12341:
[----:B------:R-:W-:Y:S05]  /*3bd0*/  BSYNC.RECONVERGENT B3 ;  /* 0x0000000000037941 */ /* 0x000fea0003800200 */
.L_x_12340:
[----:B------:R-:W-:Y:S04]  /*3be0*/  BSSY.RECONVERGENT B3, `(.L_x_12342) ;  /* 0x000000b000037945 */ /* 0x000fe80003800200 */
[----:B------:R-:W-:Y:S05]  /*3bf0*/  @!P1 BRA `(.L_x_12343) ;  /* 0x0000000000249947 */ /* 0x000fea0003800000 */
[----:B------:R-:W-:Y:S01]  /*3c00*/  FMUL.FTZ R6, R113, UR9 ;  /* 0x0000000971067c20 */ /* 0x000fe20008410000 */
[----:B------:R-:W-:Y:S02]  /*3c10*/  LOP3.LUT P6, RZ, R5, 0xff00, RZ, 0xc0, !PT ;  /* 0x0000ff0005ff7812 */ /* 0x000fe400078cc0ff */
[----:B------:R-:W-:Y:S01]  /*3c20*/  MOV R141, RZ ;  /* 0x000000ff008d7202 */ /* 0x000fe20000000f00 */
[----:B------:R-:W-:-:S04]  /*3c30*/  FMUL.FTZ R8, R6, UR8 ;  /* 0x0000000806087c20 */ /* 0x000fc80008410000 */
[----:B------:R-:W-:-:S05]  /*3c40*/  FMUL.FTZ R6, R137, R8 ;  /* 0x0000000889067220 */ /* 0x000fca0000410000 */
[----:B------:R-:W-:Y:S01]  /*3c50*/  FSEL R6, R6, RZ, P6 ;  /* 0x000000ff06067208 */ /* 0x000fe20003000000 */
[----:B------:R-:W-:-:S04]  /*3c60*/  @P6 HADD2.F32 R7, -RZ, R225.H0_H0 ;  /* 0x200000e1ff076230 */ /* 0x000fc80000004100 */
[----:B------:R-:W-:Y:S01]  /*3c70*/  FADD.FTZ R85, R85, R6 ;  /* 0x0000000655557221 */ /* 0x000fe20000010000 */
[----:B------:R-:W-:-:S07]  /*3c80*/  @P6 FMUL.FTZ R141, R7, R8 ;  /* 0x00000008078d6220 */ /* 0x000fce0000410000 */
.L_x_12343:
[----:B------:R-:W-:Y:S05]  /*3c90*/  BSYNC.RECONVERGENT B3 ;  /* 0x0000000000037941 */ /* 0x000fea0003800200 */
.L_x_12342:
[----:B------:R-:W-:Y:S04]  /*3ca0*/  BSSY.RECONVERGENT B3, `(.L_x_12344) ;  /* 0x000000b000037945 */ /* 0x000fe80003800200 */
[----:B------:R-:W-:Y:S05]  /*3cb0*/  @!P1 BRA `(.L_x_12345) ;  /* 0x0000000000249947 */ /* 0x000fea0003800000 */
        /* <DEDUP_REMOVED lines=9> */
.L_x_12345:
[----:B------:R-:W-:Y:S05]  /*3d50*/  BSYNC.RECONVERGENT B3 ;  /* 0x0000000000037941 */ /* 0x000fea0003800200 */
.L_x_12344:
[----:B------:R-:W-:Y:S05]  /*3d60*/  @!P1 BRA `(.L_x_12326) ;  /* 0x0000000000249947 */ /* 0x000fea0003800000 */
[----:B------:R-:W-:Y:S01]  /*3d70*/  FMUL.FTZ R6, R115, UR9 ;  /* 0x0000000973067c20 */ /* 0x000fe20008410000 */
[----:B------:R-:W-:Y:S02]  /*3d80*/  ISETP.GE.U32.AND P6, PT, R5, 0x1000000, PT ;  /* 0x010000000500780c */ /* 0x000fe40003fc6070 */
[----:B------:R-:W-:Y:S01]  /*3d90*/  MOV R143, RZ ;  /* 0x000000ff008f7202 */ /* 0x000fe20000000f00 */
[----:B------:R-:W-:-:S04]  /*3da0*/  FMUL.FTZ R8, R6, UR8 ;  /* 0x0000000806087c20 */ /* 0x000fc80008410000 */
[----:B------:R-:W-:-:S05]  /*3db0*/  FMUL.FTZ R6, R139, R8 ;  /* 0x000000088b067220 */ /* 0x000fca0000410000 */
[----:B------:R-:W-:Y:S01]  /*3dc0*/  FSEL R6, R6, RZ, P6 ;  /* 0x000000ff06067208 */ /* 0x000fe20003000000 */
[----:B------:R-:W-:-:S04]  /*3dd0*/  @P6 HADD2.F32 R7, -RZ, R225.H1_H1 ;  /* 0x300000e1ff076230 */ /* 0x000fc80000004100 */
[----:B------:R-:W-:Y:S01]  /*3de0*/  FADD.FTZ R87, R87, R6 ;  /* 0x0000000657577221 */ /* 0x000fe20000010000 */
[----:B------:R-:W-:-:S07]  /*3df0*/  @P6 FMUL.FTZ R143, R7, R8 ;  /* 0x00000008078f6220 */ /* 0x000fce0000410000 */
.L_x_12326:
[----:B------:R-:W-:Y:S05]  /*3e00*/  BSYNC.RECONVERGENT B2 ;  /* 0x0000000000027941 */ /* 0x000fea0003800200 */
.L_x_12317:
[----:B------:R-:W-:-:S04]  /*3e10*/  ISETP.NE.U32.AND P6, PT, R144, RZ, PT ;  /* 0x000000ff9000720c */ /* 0x000fc80003fc5070 */
[----:B------:R-:W-:Y:S02]  /*3e20*/  ISETP.NE.AND.EX P6, PT, R145, RZ, PT, P6 ;  /* 0x000000ff9100720c */ /* 0x000fe40003fc5360 */
[----:B------:R-:W2:Y:S11]  /*3e30*/  @P1 LDC.64 R144, c[0x0][0x468] ;  /* 0x00011a00ff901b82 */ /* 0x000eb60000000a00 */
[----:B-1----:R-:W1:Y:S01]  /*3e40*/  @P6 LDC.64 R6, c[0x0][0x478] ;  /* 0x00011e00ff066b82 */ /* 0x002e620000000a00 */
[C---:B--2---:R-:W-:Y:S01]  /*3e50*/  @P1 IMAD.WIDE.U32 R144, R17.reuse, 0x10, R144 ;  /* 0x0000001011901825 */ /* 0x044fe200078e0090 */
[----:B------:R-:W-:-:S03]  /*3e60*/  IADD3 R17, PT, PT, R17, 0x20, RZ ;  /* 0x0000002011117810 */ /* 0x000fc60007ffe0ff */
[C---:B-1----:R-:W-:Y:S01]  /*3e70*/  @P6 IMAD.WIDE.U32 R6, R147.reuse, 0x10, R6 ;  /* 0x0000001093066825 */ /* 0x042fe200078e0006 */
[----:B------:R-:W-:-:S04]  /*3e80*/  IADD3 R147, PT, PT, R147, 0x20, RZ ;  /* 0x0000002093937810 */ /* 0x000fc80007ffe0ff */
[----:B------:R1:W-:Y:S04]  /*3e90*/  @P6 STG.E.128 desc[UR6][R6.64], R112 ;  /* 0x0000007006006986 */ /* 0x0003e8000c101d06 */
[----:B------:R1:W-:Y:S02]  /*3ea0*/  @P1 STG.E.128 desc[UR6][R144.64], R140 ;  /* 0x0000008c90001986 */ /* 0x0003e4000c101d06 */
.L_x_12314:
[----:B------:R-:W-:Y:S05]  /*3eb0*/  BSYNC.RECONVERGENT B1 ;  /* 0x0000000000017941 */ /* 0x000fea0003800200 */
.L_x_12313:
[----:B------:R-:W-:Y:S04]  /*3ec0*/  BSSY.RECONVERGENT B1, `(.L_x_12346) ;  /* 0x0000133000017945 */ /* 0x000fe80003800200 */
[----:B------:R-:W-:Y:S05]  /*3ed0*/  @!P2 BRA `(.L_x_12347) ;  /* 0x0000001000c4a947 */ /* 0x000fea0003800000 */
[----:B------:R-:W-:Y:S04]  /*3ee0*/  BSSY.RECONVERGENT B2, `(.L_x_12348) ;  /* 0x0000005000027945 */ /* 0x000fe80003800200 */
[----:B------:R-:W-:Y:S05]  /*3ef0*/  @!P1 BRA `(.L_x_12349) ;  /* 0x00000000000c9947 */ /* 0x000fea0003800000 */
[----:B-1----:R-:W1:Y:S02]  /*3f00*/  LDC.64 R6, c[0x0][0x390] ;  /* 0x0000e400ff067b82 */ /* 0x002e640000000a00 */
[----:B-1----:R-:W-:-:S05]  /*3f10*/  IMAD.WIDE.U32 R6, R17, 0x10, R6 ;  /* 0x0000001011067825 */ /* 0x002fca00078e0006 */
[----:B-----5:R2:W5:Y:S02]  /*3f20*/  LDG.E.128 R136, desc[UR6][R6.64] ;  /* 0x0000000606887981 */ /* 0x020564000c1e1d00 */
.L_x_12349:
[----:B------:R-:W-:Y:S05]  /*3f30*/  BSYNC.RECONVERGENT B2 ;  /* 0x0000000000027941 */ /* 0x000fea0003800200 */
.L_x_12348:
        /* <DEDUP_REMOVED lines=9> */
[----:B-----5:R-:W-:Y:S01]  /*3fd0*/  MOV R114, R118 ;  /* 0x0000007600727202 */ /* 0x020fe20000000f00 */
[-CC-:B------:R-:W-:Y:S01]  /*3fe0*/  @P0 FFMA.FTZ R6, R158, R149.reuse, R146.reuse ;  /* 0x000000959e060223 */ /* 0x180fe20000010092 */
[----:B------:R-:W-:Y:S01]  /*3ff0*/  BSSY.RECONVERGENT B3, `(.L_x_12353) ;  /* 0x0000019000037945 */ /* 0x000fe20003800200 */
[----:B------:R-:W-:Y:S01]  /*4000*/  @P0 FADD.FTZ R8, R170, -R7 ;  /* 0x80000007aa080221 */ /* 0x000fe20000010000 */
[----:B------:R-:W-:Y:S01]  /*4010*/  @P0 FFMA.FTZ R7, R27, R149, R146 ;  /* 0x000000951b070223 */ /* 0x000fe20000010092 */
[----:B------:R-:W-:Y:S01]  /*4020*/  @P0 FADD.FTZ R6, R157, -R6 ;  /* 0x800000069d060221 */ /* 0x000fe20000010000 */
[----:B------:R-:W-:Y:S01]  /*4030*/  MOV R113, R117 ;  /* 0x0000007500717202 */ /* 0x000fe20000000f00 */
[C---:B------:R-:W-:Y:S01]  /*4040*/  @P0 FFMA.FTZ R114, R9.reuse, R8, R118 ;  /* 0x0000000809720223 */ /* 0x040fe20000010076 */
[----:B------:R-:W-:Y:S01]  /*4050*/  @P0 FFMA.FTZ R8, R180, R149, R146 ;  /* 0x00000095b4080223 */ /* 0x000fe20000010092 */
[----:B------:R-:W-:Y:S01]  /*4060*/  @P0 FADD.FTZ R7, R26, -R7 ;  /* 0x800000071a070221 */ /* 0x000fe20000010000 */
[----:B------:R-:W-:Y:S01]  /*4070*/  MOV R115, R119 ;  /* 0x0000007700737202 */ /* 0x000fe20000000f00 */
[----:B------:R-:W-:Y:S01]  /*4080*/  @P0 FFMA.FTZ R113, R9, R6, R117 ;  /* 0x0000000609710223 */ /* 0x000fe20000010075 */
[----:B------:R-:W-:Y:S01]  /*4090*/  @P0 FADD.FTZ R8, R171, -R8 ;  /* 0x80000008ab080221 */ /* 0x000fe20000010000 */
[----:B------:R-:W-:Y:S01]  /*40a0*/  MOV R112, R116 ;  /* 0x0000007400707202 */ /* 0x000fe20000000f00 */
[----:B------:R-:W-:-:S02]  /*40b0*/  @P0 FFMA.FTZ R112, R9, R7, R116 ;  /* 0x0000000709700223 */ /* 0x000fc40000010074 */
[----:B------:R-:W-:Y:S01]  /*40c0*/  @P0 FFMA.FTZ R115, R9, R8, R119 ;  /* 0x0000000809730223 */ /* 0x000fe20000010077 */
[----:B------:R-:W-:Y:S06]  /*40d0*/  @!P1 BRA `(.L_x_12354) ;  /* 0x0000000000289947 */ /* 0x000fec0003800000 */
[----:B------:R-:W-:Y:S01]  /*40e0*/  FMUL.FTZ R6, R112, UR9 ;  /* 0x0000000970067c20 */ /* 0x000fe20008410000 */
[----:B------:R-:W-:Y:S01]  /*40f0*/  LOP3.LUT P6, RZ, R4, 0xff, RZ, 0xc0, !PT ;  /* 0x000000ff04ff7812 */ /* 0x000fe200078cc0ff */
[----:B------:R-:W-:Y:S02]  /*4100*/  UMOV UR4, URZ ;  /* 0x000000ff00047c82 */ /* 0x000fe40008000000 */
[----:B------:R-:W-:Y:S01]  /*4110*/  FMUL.FTZ R145, R6, UR8 ;  /* 0x0000000806917c20 */ /* 0x000fe20008410000 */
[----:B------:R-:W-:-:S03]  /*4120*/  MOV R140, UR4 ;  /* 0x00000004008c7c02 */ /* 0x000fc60008000f00 */
[----:B------:R-:W-:-:S05]  /*4130*/  FMUL.FTZ R6, R136, R145 ;  /* 0x0000009188067220 */ /* 0x000fca0000410000 */
[----:B------:R-:W-:Y:S01]  /*4140*/  FSEL R7, R6, RZ, P6 ;  /* 0x000000ff06077208 */ /* 0x000fe20003000000 */
[----:B------:R-:W-:-:S04]  /*4150*/  @P6 HADD2.F32 R8, -RZ, R214.H0_H0 ;  /* 0x200000d6ff086230 */ /* 0x000fc80000004100 */
[----:B------:R-:W-:Y:S01]  /*4160*/  FADD.FTZ R88, R88, R7 ;  /* 0x0000000758587221 */ /* 0x000fe20000010000 */
[----:B------:R-:W-:-:S07]  /*4170*/  @P6 FMUL.FTZ R140, R145, R8 ;  /* 0x00000008918c6220 */ /* 0x000fce0000410000 */
.L_x_12354:
[----:B------:R-:W-:Y:S05]  /*4180*/  BSYNC.RECONVERGENT B3 ;  /* 0x0000000000037941 */ /* 0x000fea0003800200 */
.L_x_12353:
[----:B------:R-:W-:Y:S04]  /*4190*/  BSSY.RECONVERGENT B3, `(.L_x_12355) ;  /* 0x000000c000037945 */ /* 0x000fe80003800200 */
[----:B------:R-:W-:Y:S05]  /*41a0*/  @!P1 BRA `(.L_x_12356) ;  /* 0x0000000000289947 */ /* 0x000fea0003800000 */
[----:B------:R-:W-:Y:S01]  /*41b0*/  FMUL.FTZ R6, R113, UR9 ;  /* 0x0000000971067c20 */ /* 0x000fe20008410000 */
[----:B------:R-:W-:Y:S01]  /*41c0*/  LOP3.LUT P6, RZ, R4, 0xff00, RZ, 0xc0, !PT ;  /* 0x0000ff0004ff7812 */ /* 0x000fe200078cc0ff */
[----:B------:R-:W-:Y:S02]  /*41d0*/  UMOV UR4, URZ ;  /* 0x000000ff00047c82 */ /* 0x000fe40008000000 */
[----:B------:R-:W-:Y:S01]  /*41e0*/  FMUL.FTZ R8, R6, UR8 ;  /* 0x0000000806087c20 */ /* 0x000fe20008410000 */
[----:B------:R-:W-:-:S03]  /*41f0*/  MOV R141, UR4 ;  /* 0x00000004008d7c02 */ /* 0x000fc60008000f00 */
[----:B------:R-:W-:-:S05]  /*4200*/  FMUL.FTZ R6, R137, R8 ;  /* 0x0000000889067220 */ /* 0x000fca0000410000 */
[----:B------:R-:W-:Y:S01]  /*4210*/  FSEL R6, R6, RZ, P6 ;  /* 0x000000ff06067208 */ /* 0x000fe20003000000 */
[----:B------:R-:W-:-:S04]  /*4220*/  @P6 HADD2.F32 R7, -RZ, R214.H1_H1 ;  /* 0x300000d6ff076230 */ /* 0x000fc80000004100 */
[----:B------:R-:W-:Y:S01]  /*4230*/  FADD.FTZ R89, R89, R6 ;  /* 0x0000000659597221 */ /* 0x000fe20000010000 */
[----:B------:R-:W-:-:S07]  /*4240*/  @P6 FMUL.FTZ R141, R8, R7 ;  /* 0x00000007088d6220 */ /* 0x000fce0000410000 */
.L_x_12356:
[----:B------:R-:W-:Y:S05]  /*4250*/  BSYNC.RECONVERGENT B3 ;  /* 0x0000000000037941 */ /* 0x000fea0003800200 */
.L_x_12355:
        /* <DEDUP_REMOVED lines=12> */
.L_x_12358:
[----:B------:R-:W-:Y:S05]  /*4320*/  BSYNC.RECONVERGENT B3 ;  /* 0x0000000000037941 */ /* 0x000fea0003800200 */
.L_x_12357:
[----:B------:R-:W-:Y:S05]  /*4330*/  @!P1 BRA `(.L_x_12359) ;  /* 0x0000000c00889947 */ /* 0x000fea0003800000 */
[----:B------:R-:W-:Y:S01]  /*4340*/  FMUL.FTZ R6, R115, UR9 ;  /* 0x0000000973067c20 */ /* 0x000fe20008410000 */
[----:B------:R-:W-:Y:S01]  /*4350*/  ISETP.GE.U32.AND P6, PT, R4, 0x1000000, PT ;  /* 0x010000000400780c */ /* 0x000fe20003fc6070 */
[----:B------:R-:W-:Y:S02]  /*4360*/  UMOV UR4, URZ ;  /* 0x000000ff00047c82 */ /* 0x000fe40008000000 */
[----:B------:R-:W-:Y:S01]  /*4370*/  FMUL.FTZ R8, R6, UR8 ;  /* 0x0000000806087c20 */ /* 0x000fe20008410000 */
[----:B------:R-:W-:-:S03]  /*4380*/  MOV R143, UR4 ;  /* 0x00000004008f7c02 */ /* 0x000fc60008000f00 */
[----:B------:R-:W-:-:S05]  /*4390*/  FMUL.FTZ R6, R139, R8 ;  /* 0x000000088b067220 */ /* 0x000fca0000410000 */
[----:B------:R-:W-:-:S05]  /*43a0*/  FSEL R6, R6, RZ, P6 ;  /* 0x000000ff06067208 */ /* 0x000fca0003000000 */
[----:B------:R-:W-:Y:S01]  /*43b0*/  FADD.FTZ R91, R91, R6 ;  /* 0x000000065b5b7221 */ /* 0x000fe20000010000 */
[----:B------:R-:W-:Y:S06]  /*43c0*/  @!P6 BRA `(.L_x_12359) ;  /* 0x0000000c0064e947 */ /* 0x000fec0003800000 */
[----:B------:R-:W-:-:S05]  /*43d0*/  HADD2.F32 R143, -RZ, R215.H1_H1 ;  /* 0x300000d7ff8f7230 */ /* 0x000fca0000004100 */
[----:B------:R-:W-:Y:S01]  /*43e0*/  FMUL.FTZ R143, R8, R143 ;  /* 0x0000008f088f7220 */ /* 0x000fe20000410000 */
[----:B------:R-:W-:Y:S06]  /*43f0*/  BRA `(.L_x_12359) ;  /* 0x0000000c00587947 */ /* 0x000fec0003800000 */
.L_x_12352:
[----:B------:R-:W-:Y:S04]  /*4400*/  BSSY.RECONVERGENT B3, `(.L_x_12360) ;  /* 0x0000010000037945 */ /* 0x000fe80003800200 */
[----:B------:R-:W-:Y:S05]  /*4410*/  @!P1 BRA `(.L_x_12361) ;  /* 0x0000000000389947 */ /* 0x000fea0003800000 */
[----:B-12---:R-:W-:Y:S01]  /*4420*/  @P0 FFMA.FTZ R7, R27, R149, R146 ;  /* 0x000000951b070223 */ /* 0x006fe20000010092 */
[----:B-----5:R-:W-:Y:S01]  /*4430*/  MOV R6, R116 ;  /* 0x0000007400067202 */ /* 0x020fe20000000f00 */
[----:B------:R-:W-:Y:S01]  /*4440*/  UMOV UR4, URZ ;  /* 0x000000ff00047c82 */ /* 0x000fe20008000000 */
[----:B------:R-:W-:Y:S01]  /*4450*/  LOP3.LUT P6, RZ, R4, 0xff, RZ, 0xc0, !PT ;  /* 0x000000ff04ff7812 */ /* 0x000fe200078cc0ff */
[----:B------:R-:W-:Y:S01]  /*4460*/  @P0 FADD.FTZ R7, R26, -R7 ;  /* 0x800000071a070221 */ /* 0x000fe20000010000 */
[----:B------:R-:W-:-:S03]  /*4470*/  MOV R140, UR4 ;  /* 0x00000004008c7c02 */ /* 0x000fc60008000f00 */
        /* <DEDUP_REMOVED lines=8> */
.L_x_12361:
[----:B------:R-:W-:Y:S05]  /*4500*/  BSYNC.RECONVERGENT B3 ;  /* 0x0000000000037941 */ /* 0x000fea0003800200 */
.L_x_12360:
[----:B------:R-:W-:Y:S04]  /*4510*/  BSSY.RECONVERGENT B3, `(.L_x_12362) ;  /* 0x0000010000037945 */ /* 0x000fe80003800200 */
[----:B------:R-:W-:Y:S05]  /*4520*/  @!P1 BRA `(.L_x_12363) ;  /* 0x0000000000389947 */ /* 0x000fea0003800000 */
[----:B------:R-:W-:Y:S01]  /*4530*/  @P0 FFMA.FTZ R8, R158, R149, R146 ;  /* 0x000000959e080223 */ /* 0x000fe20000010092 */
[----:B-12--5:R-:W-:Y:S01]  /*4540*/  MOV R6, R117 ;  /* 0x0000007500067202 */ /* 0x026fe20000000f00 */
[----:B------:R-:W-:Y:S01]  /*4550*/  UMOV UR4, URZ ;  /* 0x000000ff00047c82 */ /* 0x000fe20008000000 */
[----:B------:R-:W-:Y:S01]  /*4560*/  LOP3.LUT P6, RZ, R4, 0xff00, RZ, 0xc0, !PT ;  /* 0x0000ff0004ff7812 */ /* 0x000fe200078cc0ff */
[----:B------:R-:W-:Y:S01]  /*4570*/  @P0 FADD.FTZ R8, R157, -R8 ;  /* 0x800000089d080221 */ /* 0x000fe20000010000 */
[----:B------:R-:W-:-:S03]  /*4580*/  MOV R141, UR4 ;  /* 0x00000004008d7c02 */ /* 0x000fc60008000f00 */
[----:B------:R-:W-:-:S04]  /*4590*/  @P0 FFMA.FTZ R6, R9, R8, R117 ;  /* 0x0000000809060223 */ /* 0x000fc80000010075 */
[----:B------:R-:W-:-:S04]  /*45a0*/  FMUL.FTZ R6, R6, UR9 ;  /* 0x0000000906067c20 */ /* 0x000fc80008410000 */
[----:B------:R-:W-:Y:S01]  /*45b0*/  FMUL.FTZ R8, R6, UR8 ;  /* 0x0000000806087c20 */ /* 0x000fe20008410000 */
[----:B------:R-:W-:-:S03]  /*45c0*/  @P6 HADD2.F32 R7, -RZ, R214.H1_H1 ;  /* 0x300000d6ff076230 */ /* 0x000fc60000004100 */
[-C--:B------:R-:W-:Y:S02]  /*45d0*/  FMUL.FTZ R6, R137, R8.reuse ;  /* 0x0000000889067220 */ /* 0x080fe40000410000 */
[----:B------:R-:W-:-:S03]  /*45e0*/  @P6 FMUL.FTZ R141, R7, R8 ;  /* 0x00000008078d6220 */ /* 0x000fc60000410000 */
[----:B------:R-:W-:-:S05]  /*45f0*/  FSEL R6, R6, RZ, P6 ;  /* 0x000000ff06067208 */ /* 0x000fca0003000000 */
[----:B------:R-:W-:-:S07]  /*4600*/  FADD.FTZ R89, R89, R6 ;  /* 0x0000000659597221 */ /* 0x000fce0000010000 */
.L_x_12363:
[----:B------:R-:W-:Y:S05]  /*4610*/  BSYNC.RECONVERGENT B3 ;  /* 0x0000000000037941 */ /* 0x000fea0003800200 */
.L_x_12362:
        /* <DEDUP_REMOVED lines=16> */
.L_x_12365:
[----:B------:R-:W-:Y:S05]  /*4720*/  BSYNC.RECONVERGENT B3 ;  /* 0x0000000000037941 */ /* 0x000fea0003800200 */
.L_x_12364:
[----:B------:R-:W-:Y:S05]  /*4730*/  @!P1 BRA `(.L_x_12359) ;  /* 0x0000000800889947 */ /* 0x000fea0003800000 */
[----:B------:R-:W-:Y:S01]  /*4740*/  @P0 FFMA.FTZ R8, R180, R149, R146 ;  /* 0x00000095b4080223 */ /* 0x000fe20000010092 */
[----:B-12--5:R-:W-:Y:S01]  /*4750*/  MOV R6, R119 ;  /* 0x0000007700067202 */ /* 0x026fe20000000f00 */
[----:B------:R-:W-:Y:S01]  /*4760*/  UMOV UR4, URZ ;  /* 0x000000ff00047c82 */ /* 0x000fe20008000000 */
[----:B------:R-:W-:Y:S01]  /*4770*/  ISETP.GE.U32.AND P6, PT, R4, 0x1000000, PT ;  /* 0x010000000400780c */ /* 0x000fe20003fc6070 */
[----:B------:R-:W-:Y:S01]  /*4780*/  @P0 FADD.FTZ R8, R171, -R8 ;  /* 0x80000008ab080221 */ /* 0x000fe20000010000 */
[----:B------:R-:W-:-:S03]  /*4790*/  MOV R143, UR4 ;  /* 0x00000004008f7c02 */ /* 0x000fc60008000f00 */
        /* <DEDUP_REMOVED lines=10> */
.L_x_12351:
[----:B------:R-:W-:-:S04]  /*4840*/  UISETP.NE.U32.AND UP0, UPT, UR12, URZ, UPT ;  /* 0x000000ff0c00728c */ /* 0x000fc8000bf05070 */
[----:B------:R-:W-:-:S06]  /*4850*/  UISETP.NE.AND.EX UP0, UPT, UR13, URZ, UPT, UP0 ;  /* 0x000000ff0d00728c */ /* 0x000fcc000bf05300 */
[----:B------:R-:W-:-:S13]  /*4860*/  PLOP3.LUT P2, PT, PT, PT, UP0, 0x80, 0x8 ;  /* 0x000000000008781c */ /* 0x000fda0003f4f008 */
[----:B------:R-:W-:Y:S05]  /*4870*/  @!P2 BRA `(.L_x_12366) ;  /* 0x000000040020a947 */ /* 0x000fea0003800000 */
[-CC-:B------:R-:W-:Y:S01]  /*4880*/  FFMA.FTZ R8, R158, R149.reuse, R146.reuse ;  /* 0x000000959e087223 */ /* 0x180fe20000010092 */
[-CC-:B-1----:R-:W-:Y:S01]  /*4890*/  FFMA.FTZ R113, R155, R149.reuse, R146.reuse ;  /* 0x000000959b717223 */ /* 0x182fe20000010092 */
[-CC-:B--2---:R-:W-:Y:S01]  /*48a0*/  FFMA.FTZ R7, R27, R149.reuse, R146.reuse ;  /* 0x000000951b077223 */ /* 0x184fe20000010092 */
        /* <DEDUP_REMOVED lines=16> */
[----:B------:R-:W-:Y:S01]  /*49b0*/  FMUL.FTZ R6, R8, UR9 ;  /* 0x0000000908067c20 */ /* 0x000fe20008410000 */
[----:B-----5:R-:W-:Y:S01]  /*49c0*/  LOP3.LUT P6, RZ, R4, 0xff, RZ, 0xc0, !PT ;  /* 0x000000ff04ff7812 */ /* 0x020fe200078cc0ff */
        /* <DEDUP_REMOVED lines=8> */
.L_x_12368:
[----:B------:R-:W-:Y:S05]  /*4a50*/  BSYNC.RECONVERGENT B3 ;  /* 0x0000000000037941 */ /* 0x000fea0003800200 */
.L_x_12367:
[----:B------:R-:W-:Y:S04]  /*4a60*/  BSSY.RECONVERGENT B3, `(.L_x_12369) ;  /* 0x000000c000037945 */ /* 0x000fe80003800200 */
[----:B------:R-:W-:Y:S05]  /*4a70*/  @!P1 BRA `(.L_x_12370) ;  /* 0x0000000000289947 */ /* 0x000fea0003800000 */
[----:B------:R-:W-:Y:S01]  /*4a80*/  FMUL.FTZ R6, R115, UR9 ;  /* 0x0000000973067c20 */ /* 0x000fe20008410000 */
[----:B-----5:R-:W-:Y:S01]  /*4a90*/  LOP3.LUT P6, RZ, R4, 0xff00, RZ, 0xc0, !PT ;  /* 0x0000ff0004ff7812 */ /* 0x020fe200078cc0ff */
        /* <DEDUP_REMOVED lines=8> */
.L_x_12370:
[----:B------:R-:W-:Y:S05]  /*4b20*/  BSYNC.RECONVERGENT B3 ;  /* 0x0000000000037941 */ /* 0x000fea0003800200 */
.L_x_12369:
        /* <DEDUP_REMOVED lines=12> */
.L_x_12372:
[----:B------:R-:W-:Y:S05]  /*4bf0*/  BSYNC.RECONVERGENT B3 ;  /* 0x0000000000037941 */ /* 0x000fea0003800200 */
.L_x_12371:
[----:B------:R-:W-:Y:S02]  /*4c00*/  MOV R113, R115 ;  /* 0x0000007300717202 */ /* 0x000fe40000000f00 */
[----:B------:R-:W-:Y:S02]  /*4c10*/  MOV R112, R8 ;  /* 0x0000000800707202 */ /* 0x000fe40000000f00 */
[----:B------:R-:W-:Y:S01]  /*4c20*/  MOV R115, R144 ;  /* 0x0000009000737202 */ /* 0x000fe20000000f00 */
[----:B------:R-:W-:Y:S06]  /*4c30*/  @!P1 BRA `(.L_x_12359) ;  /* 0x0000000400489947 */ /* 0x000fec0003800000 */
[----:B------:R-:W-:Y:S01]  /*4c40*/  FMUL.FTZ R6, R144, UR9 ;  /* 0x0000000990067c20 */ /* 0x000fe20008410000 */
[----:B-----5:R-:W-:Y:S01]  /*4c50*/  ISETP.GE.U32.AND P6, PT, R4, 0x1000000, PT ;  /* 0x010000000400780c */ /* 0x020fe20003fc6070 */
        /* <DEDUP_REMOVED lines=10> */
.L_x_12366:
[----:B------:R-:W-:Y:S04]  /*4d00*/  BSSY.RECONVERGENT B3, `(.L_x_12373) ;  /* 0x0000011000037945 */ /* 0x000fe80003800200 */
[----:B------:R-:W-:Y:S05]  /*4d10*/  @!P1 BRA `(.L_x_12374) ;  /* 0x00000000003c9947 */ /* 0x000fea0003800000 */
[----:B-12---:R-:W-:Y:S01]  /*4d20*/  FFMA.FTZ R7, R27, R149, R146 ;  /* 0x000000951b077223 */ /* 0x006fe20000010092 */
[----:B------:R-:W-:Y:S01]  /*4d30*/  ISETP.GT.AND P6, PT, R10, RZ, PT ;  /* 0x000000ff0a00720c */ /* 0x000fe20003fc4270 */
[----:B------:R-:W-:Y:S02]  /*4d40*/  UMOV UR4, URZ ;  /* 0x000000ff00047c82 */ /* 0x000fe40008000000 */
[----:B------:R-:W-:Y:S01]  /*4d50*/  FADD.FTZ R6, R26, -R7 ;  /* 0x800000071a067221 */ /* 0x000fe20000010000 */
[----:B------:R-:W-:-:S03]  /*4d60*/  MOV R140, UR4 ;  /* 0x00000004008c7c02 */ /* 0x000fc60008000f00 */
        /* <DEDUP_REMOVED lines=10> */
.L_x_12374:
[----:B------:R-:W-:Y:S05]  /*4e10*/  BSYNC.RECONVERGENT B3 ;  /* 0x0000000000037941 */ /* 0x000fea0003800200 */
.L_x_12373:
        /* <DEDUP_REMOVED lines=13> */
[----:B------:R-:W-:-:S03]  /*4ef0*/  @P6 HADD2.F32 R7, -RZ, R214.H1_H1 ;  /* 0x300000d6ff076230 */ /* 0x000fc60000004100 */
[----:B------:R-:W-:Y:S02]  /*4f00*/  FSEL R6, R6, RZ, P6 ;  /* 0x000000ff06067208 */ /* 0x000fe40003000000 */
[----:B------:R-:W-:-:S03]  /*4f10*/  @P6 FMUL.FTZ R141, R7, R8 ;  /* 0x00000008078d6220 */ /* 0x000fc60000410000 */
[----:B------:R-:W-:-:S07]  /*4f20*/  FADD.FTZ R89, R89, R6 ;  /* 0x0000000659597221 */ /* 0x000fce0000010000 */
.L_x_12376:
[----:B------:R-:W-:Y:S05]  /*4f30*/  BSYNC.RECONVERGENT B3 ;  /* 0x0000000000037941 */ /* 0x000fea0003800200 */
.L_x_12375:
        /* <DEDUP_REMOVED lines=17> */
.L_x_12378:
[----:B------:R-:W-:Y:S05]  /*5050*/  BSYNC.RECONVERGENT B3 ;  /* 0x0000000000037941 */ /* 0x000fea0003800200 */
.L_x_12377:
        /* <DEDUP_REMOVED lines=8> */
[----:B-----5:R-:W-:-:S03]  /*50e0*/  ISETP.GE.U32.AND P6, PT, R4, 0x1000000, PT ;  /* 0x010000000400780c */ /* 0x020fc60003fc6070 */
[----:B------:R-:W-:-:S04]  /*50f0*/  FMUL.FTZ R6, R6, UR9 ;  /* 0x0000000906067c20 */ /* 0x000fc80008410000 */
[----:B------:R-:W-:-:S04]  /*5100*/  FMUL.FTZ R8, R6, UR8 ;  /* 0x0000000806087c20 */ /* 0x000fc80008410000 */
[----:B------:R-:W-:Y:S02]  /*5110*/  FMUL.FTZ R6, R139, R8 ;  /* 0x000000088b067220 */ /* 0x000fe40000410000 */
[----:B------:R-:W-:-:S03]  /*5120*/  @P6 HADD2.F32 R7, -RZ, R215.H1_H1 ;  /* 0x300000d7ff076230 */ /* 0x000fc60000004100 */
[----:B------:R-:W-:Y:S02]  /*5130*/  FSEL R6, R6, RZ, P6 ;  /* 0x000000ff06067208 */ /* 0x000fe40003000000 */
[----:B------:R-:W-:-:S03]  /*5140*/  @P6 FMUL.FTZ R143, R7, R8 ;  /* 0x00000008078f6220 */ /* 0x000fc60000410000 */
[----:B------:R-:W-:-:S07]  /*5150*/  FADD.FTZ R91, R91, R6 ;  /* 0x000000065b5b7221 */ /* 0x000fce0000010000 */
.L_x_12359:
[----:B------:R-:W-:Y:S05]  /*5160*/  BSYNC.RECONVERGENT B2 ;  /* 0x0000000000027941 */ /* 0x000fea0003800200 */
.L_x_12350:
[----:B-1----:R-:W1:Y:S08]  /*5170*/  @P2 LDC.64 R144, c[0x0][0x478] ;  /* 0x00011e00ff902b82 */ /* 0x002e700000000a00 */
[----:B--2---:R-:W2:Y:S01]  /*5180*/  @P1 LDC.64 R6, c[0x0][0x468] ;  /* 0x00011a00ff061b82 */ /* 0x004ea20000000a00 */
[C---:B-1----:R-:W-:Y:S01]  /*5190*/  @P2 IMAD.WIDE.U32 R144, R147.reuse, 0x10, R144 ;  /* 0x0000001093902825 */ /* 0x042fe200078e0090 */
[----:B------:R-:W-:-:S04]  /*51a0*/  IADD3 R147, PT, PT, R147, 0x20, RZ ;  /* 0x0000002093937810 */ /* 0x000fc80007ffe0ff */
[----:B------:R3:W-:Y:S01]  /*51b0*/  @P2 STG.E.128 desc[UR6][R144.64], R112 ;  /* 0x0000007090002986 */ /* 0x0007e2000c101d06 */
[C---:B--2---:R-:W-:Y:S01]  /*51c0*/  @P1 IMAD.WIDE.U32 R6, R17.reuse, 0x10, R6 ;  /* 0x0000001011061825 */ /* 0x044fe200078e0006 */
[----:B------:R-:W-:-:S04]  /*51d0*/  IADD3 R17, PT, PT, R17, 0x20, RZ ;  /* 0x0000002011117810 */ /* 0x000fc80007ffe0ff */
[----:B------:R3:W-:Y:S03]  /*51e0*/  @P1 STG.E.128 desc[UR6][R6.64], R140 ;  /* 0x0000008c06001986 */ /* 0x0007e6000c101d06 */
.L_x_12347:
[----:B------:R-:W-:Y:S05]  /*51f0*/  BSYNC.RECONVERGENT B1 ;  /* 0x0000000000017941 */ /* 0x000fea0003800200 */
.L_x_12346:
[----:B------:R-:W-:Y:S04]  /*5200*/  BSSY.RECONVERGENT B1, `(.L_x_12379) ;  /* 0x0000133000017945 */ /* 0x000fe80003800200 */
[----:B------:R-:W-:Y:S05]  /*5210*/  @!P3 BRA `(.L_x_12380) ;  /* 0x0000001000c4b947 */ /* 0x000fea0003800000 */
[----:B------:R-:W-:Y:S04]  /*5220*/  BSSY.RECONVERGENT B2, `(.L_x_12381) ;  /* 0x0000005000027945 */ /* 0x000fe80003800200 */
[----:B------:R-:W-:Y:S05]  /*5230*/  @!P1 BRA `(.L_x_12382) ;  /* 0x00000000000c9947 */ /* 0x000fea0003800000 */
[----:B-1-3--:R-:W1:Y:S02]  /*5240*/  LDC.64 R6, c[0x0][0x390] ;  /* 0x0000e400ff067b82 */ /* 0x00ae640000000a00 */
[----:B-1----:R-:W-:-:S05]  /*5250*/  IMAD.WIDE.U32 R6, R17, 0x10, R6 ;  /* 0x0000001011067825 */ /* 0x002fca00078e0006 */
[----:B-----5:R2:W5:Y:S02]  /*5260*/  LDG.E.128 R136, desc[UR6][R6.64] ;  /* 0x0000000606887981 */ /* 0x020564000c1e1d00 */
.L_x_12382:
[----:B------:R-:W-:Y:S05]  /*5270*/  BSYNC.RECONVERGENT B2 ;  /* 0x0000000000027941 */ /* 0x000fea0003800200 */
.L_x_12381:
        /* <DEDUP_REMOVED lines=8> */
[-CC-:B-123--:R-:W-:Y:S01]  /*5300*/  @P0 FFMA.FTZ R7, R35, R149.reuse, R146.reuse ;  /* 0x0000009523070223 */ /* 0x18efe20000010092 */
        /* <DEDUP_REMOVED lines=17> */
[----:B------:R-:W-:Y:S01]  /*5420*/  LOP3.LUT P3, RZ, R2, 0xff, RZ, 0xc0, !PT ;  /* 0x000000ff02ff7812 */ /* 0x000fe2000786c0ff */
[----:B------:R-:W-:Y:S01]  /*5430*/  FMUL.FTZ R6, R112, UR9 ;  /* 0x0000000970067c20 */ /* 0x000fe20008410000 */
[----:B------:R-:W-:Y:S02]  /*5440*/  UMOV UR4, URZ ;  /* 0x000000ff00047c82 */ /* 0x000fe40008000000 */
[----:B------:R-:W-:Y:S01]  /*5450*/  MOV R140, UR4 ;  /* 0x00000004008c7c02 */ /* 0x000fe20008000f00 */
[----:B------:R-:W-:-:S04]  /*5460*/  FMUL.FTZ R145, R6, UR8 ;  /* 0x0000000806917c20 */ /* 0x000fc80008410000 */
[----:B------:R-:W-:-:S04]  /*5470*/  FMUL.FTZ R6, R136, R145 ;  /* 0x0000009188067220 */ /* 0x000fc80000410000 */
[----:B------:R-:W-:Y:S01]  /*5480*/  @P3 HADD2.F32 R8, -RZ, R216.H0_H0 ;  /* 0x200000d8ff083230 */ /* 0x000fe20000004100 */
[----:B------:R-:W-:-:S04]  /*5490*/  FSEL R7, R6, RZ, P3 ;  /* 0x000000ff06077208 */ /* 0x000fc80001800000 */
[----:B------:R-:W-:Y:S01]  /*54a0*/  @P3 FMUL.FTZ R140, R145, R8 ;  /* 0x00000008918c3220 */ /* 0x000fe20000410000 */
[----:B------:R-:W-:-:S07]  /*54b0*/  FADD.FTZ R92, R92, R7 ;  /* 0x000000075c5c7221 */ /* 0x000fce0000010000 */
.L_x_12387:
[----:B------:R-:W-:Y:S05]  /*54c0*/  BSYNC.RECONVERGENT B3 ;  /* 0x0000000000037941 */ /* 0x000fea0003800200 */
.L_x_12386:
[----:B------:R-:W-:Y:S04]  /*54d0*/  BSSY.RECONVERGENT B3, `(.L_x_12388) ;  /* 0x000000c000037945 */ /* 0x000fe80003800200 */
[----:B------:R-:W-:Y:S05]  /*54e0*/  @!P1 BRA `(.L_x_12389) ;  /* 0x0000000000289947 */ /* 0x000fea0003800000 */
[----:B------:R-:W-:Y:S01]  /*54f0*/  LOP3.LUT P3, RZ, R2, 0xff00, RZ, 0xc0, !PT ;  /* 0x0000ff0002ff7812 */ /* 0x000fe2000786c0ff */
[----:B------:R-:W-:Y:S01]  /*5500*/  FMUL.FTZ R6, R113, UR9 ;  /* 0x0000000971067c20 */ /* 0x000fe20008410000 */
[----:B------:R-:W-:Y:S02]  /*5510*/  UMOV UR4, URZ ;  /* 0x000000ff00047c82 */ /* 0x000fe40008000000 */
[----:B------:R-:W-:Y:S01]  /*5520*/  MOV R141, UR4 ;  /* 0x00000004008d7c02 */ /* 0x000fe20008000f00 */
[----:B------:R-:W-:-:S04]  /*5530*/  FMUL.FTZ R8, R6, UR8 ;  /* 0x0000000806087c20 */ /* 0x000fc80008410000 */
[----:B------:R-:W-:-:S04]  /*5540*/  FMUL.FTZ R6, R137, R8 ;  /* 0x0000000889067220 */ /* 0x000fc80000410000 */
[----:B------:R-:W-:Y:S01]  /*5550*/  @P3 HADD2.F32 R7, -RZ, R216.H1_H1 ;  /* 0x300000d8ff073230 */ /* 0x000fe20000004100 */
[----:B------:R-:W-:-:S04]  /*5560*/  FSEL R6, R6, RZ, P3 ;  /* 0x000000ff06067208 */ /* 0x000fc80001800000 */
[----:B------:R-:W-:Y:S01]  /*5570*/  @P3 FMUL.FTZ R141, R8, R7 ;  /* 0x00000007088d3220 */ /* 0x000fe20000410000 */
[----:B------:R-:W-:-:S07]  /*5580*/  FADD.FTZ R93, R93, R6 ;  /* 0x000000065d5d7221 */ /* 0x000fce0000010000 */
.L_x_12389:
[----:B------:R-:W-:Y:S05]  /*5590*/  BSYNC.RECONVERGENT B3 ;  /* 0x0000000000037941 */ /* 0x000fea0003800200 */
.L_x_12388:
        /* <DEDUP_REMOVED lines=12> */
.L_x_12391:
[----:B------:R-:W-:Y:S05]  /*5660*/  BSYNC.RECONVERGENT B3 ;  /* 0x0000000000037941 */ /* 0x000fea0003800200 */
.L_x_12390:
        /* <DEDUP_REMOVED lines=13> */
.L_x_12385:
[----:B------:R-:W-:Y:S04]  /*5740*/  BSSY.RECONVERGENT B3, `(.L_x_12393) ;  /* 0x0000010000037945 */ /* 0x000fe80003800200 */
[----:B------:R-:W-:Y:S05]  /*5750*/  @!P1 BRA `(.L_x_12394) ;  /* 0x0000000000389947 */ /* 0x000fea0003800000 */
[----:B-123--:R-:W-:Y:S01]  /*5760*/  @P0 FFMA.FTZ R7, R25, R149, R146 ;  /* 0x0000009519070223 */ /* 0x00efe20000010092 */
        /* <DEDUP_REMOVED lines=13> */
.L_x_12394:
[----:B------:R-:W-:Y:S05]  /*5840*/  BSYNC.RECONVERGENT B3 ;  /* 0x0000000000037941 */ /* 0x000fea0003800200 */
.L_x_12393:
[----:B------:R-:W-:Y:S04]  /*5850*/  BSSY.RECONVERGENT B3, `(.L_x_12395) ;  /* 0x0000010000037945 */ /* 0x000fe80003800200 */
[----:B------:R-:W-:Y:S05]  /*5860*/  @!P1 BRA `(.L_x_12396) ;  /* 0x0000000000389947 */ /* 0x000fea0003800000 */
[----:B------:R-:W-:Y:S01]  /*5870*/  @P0 FFMA.FTZ R8, R156, R149, R146 ;  /* 0x000000959c080223 */ /* 0x000fe20000010092 */
[----:B-123-5:R-:W-:Y:S01]  /*5880*/  MOV R6, R121 ;  /* 0x0000007900067202 */ /* 0x02efe20000000f00 */
        /* <DEDUP_REMOVED lines=12> */
.L_x_12396:
[----:B------:R-:W-:Y:S05]  /*5950*/  BSYNC.RECONVERGENT B3 ;  /* 0x0000000000037941 */ /* 0x000fea0003800200 */
.L_x_12395:
        /* <DEDUP_REMOVED lines=16> */
.L_x_12398:
[----:B------:R-:W-:Y:S05]  /*5a60*/  BSYNC.RECONVERGENT B3 ;  /* 0x0000000000037941 */ /* 0x000fea0003800200 */
.L_x_12397:
[----:B------:R-:W-:Y:S05]  /*5a70*/  @!P1 BRA `(.L_x_12392) ;  /* 0x0000000800889947 */ /* 0x000fea0003800000 */
[----:B------:R-:W-:Y:S01]  /*5a80*/  @P0 FFMA.FTZ R8, R198, R149, R146 ;  /* 0x00000095c6080223 */ /* 0x000fe20000010092 */
[----:B-123-5:R-:W-:Y:S01]  /*5a90*/  MOV R6, R123 ;  /* 0x0000007b00067202 */ /* 0x02efe20000000f00 */
        /* <DEDUP_REMOVED lines=14> */
.L_x_12384:
[----:B------:R-:W-:-:S04]  /*5b80*/  UISETP.NE.U32.AND UP0, UPT, UR12, URZ, UPT ;  /* 0x000000ff0c00728c */ /* 0x000fc8000bf05070 */
[----:B------:R-:W-:-:S06]  /*5b90*/  UISETP.NE.AND.EX UP0, UPT, UR13, URZ, UPT, UP0 ;  /* 0x000000ff0d00728c */ /* 0x000fcc000bf05300 */
[----:B------:R-:W-:-:S13]  /*5ba0*/  PLOP3.LUT P2, PT, PT, PT, UP0, 0x80, 0x8 ;  /* 0x000000000008781c */ /* 0x000fda0003f4f008 */
[----:B------:R-:W-:Y:S05]  /*5bb0*/  @!P2 BRA `(.L_x_12399) ;  /* 0x000000040020a947 */ /* 0x000fea0003800000 */
[-CC-:B-1-3--:R-:W-:Y:S01]  /*5bc0*/  FFMA.FTZ R113, R35, R149.reuse, R146.reuse ;  /* 0x0000009523717223 */ /* 0x18afe20000010092 */
[-CC-:B------:R-:W-:Y:S01]  /*5bd0*/  FFMA.FTZ R8, R156, R149.reuse, R146.reuse ;  /* 0x000000959c087223 */ /* 0x180fe20000010092 */
        /* <DEDUP_REMOVED lines=17> */
[----:B-----5:R-:W-:Y:S01]  /*5cf0*/  LOP3.LUT P3, RZ, R2, 0xff, RZ, 0xc0, !PT ;  /* 0x000000ff02ff7812 */ /* 0x020fe2000786c0ff */
        /* <DEDUP_REMOVED lines=9> */
.L_x_12401:
[----:B------:R-:W-:Y:S05]  /*5d90*/  BSYNC.RECONVERGENT B3 ;  /* 0x0000000000037941 */ /* 0x000fea0003800200 */
.L_x_12400:
[----:B------:R-:W-:Y:S04]  /*5da0*/  BSSY.RECONVERGENT B3, `(.L_x_12402) ;  /* 0x000000c000037945 */ /* 0x000fe80003800200 */
[----:B------:R-:W-:Y:S05]  /*5db0*/  @!P1 BRA `(.L_x_12403) ;  /* 0x0000000000289947 */ /* 0x000fea0003800000 */
[----:B-----5:R-:W-:Y:S01]  /*5dc0*/  LOP3.LUT P3, RZ, R2, 0xff00, RZ, 0xc0, !PT ;  /* 0x0000ff0002ff7812 */ /* 0x020fe2000786c0ff */
        /* <DEDUP_REMOVED lines=9> */
.L_x_12403:
[----:B------:R-:W-:Y:S05]  /*5e60*/  BSYNC.RECONVERGENT B3 ;  /* 0x0000000000037941 */ /* 0x000fea0003800200 */
.L_x_12402:
        /* <DEDUP_REMOVED lines=12> */
.L_x_12405:
[----:B------:R-:W-:Y:S05]  /*5f30*/  BSYNC.RECONVERGENT B3 ;  /* 0x0000000000037941 */ /* 0x000fea0003800200 */
.L_x_12404:
        /* <DEDUP_REMOVED lines=16> */
.L_x_12399:
[----:B------:R-:W-:Y:S04]  /*6040*/  BSSY.RECONVERGENT B3, `(.L_x_12406) ;  /* 0x0000011000037945 */ /* 0x000fe80003800200 */
[----:B------:R-:W-:Y:S05]  /*6050*/  @!P1 BRA `(.L_x_12407) ;  /* 0x00000000003c9947 */ /* 0x000fea0003800000 */
[----:B-123--:R-:W-:Y:S01]  /*6060*/  FFMA.FTZ R7, R25, R149, R146 ;  /* 0x0000009519077223 */ /* 0x00efe20000010092 */
        /* <DEDUP_REMOVED lines=14> */
.L_x_12407:
[----:B------:R-:W-:Y:S05]  /*6150*/  BSYNC.RECONVERGENT B3 ;  /* 0x0000000000037941 */ /* 0x000fea0003800200 */
.L_x_12406:
        /* <DEDUP_REMOVED lines=17> */
.L_x_12409:
[----:B------:R-:W-:Y:S05]  /*6270*/  BSYNC.RECONVERGENT B3 ;  /* 0x0000000000037941 */ /* 0x000fea0003800200 */
.L_x_12408:
        /* <DEDUP_REMOVED lines=17> */
.L_x_12411:
[----:B------:R-:W-:Y:S05]  /*6390*/  BSYNC.RECONVERGENT B3 ;  /* 0x0000000000037941 */ /* 0x000fea0003800200 */
.L_x_12410:
        /* <DEDUP_REMOVED lines=16> */
.L_x_12392:
[----:B------:R-:W-:Y:S05]  /*64a0*/  BSYNC.RECONVERGENT B2 ;  /* 0x0000000000027941 */ /* 0x000fea0003800200 */
.L_x_12383:
[----:B-1-3--:R-:W1:Y:S08]  /*64b0*/  @P2 LDC.64 R144, c[0x0][0x478] ;  /* 0x00011e00ff902b82 */ /* 0x00ae700000000a00 */
[----:B--2---:R-:W2:Y:S01]  /*64c0*/  @P1 LDC.64 R6, c[0x0][0x468] ;  /* 0x00011a00ff061b82 */ /* 0x004ea20000000a00 */
[C---:B-1----:R-:W-:Y:S01]  /*64d0*/  @P2 IMAD.WIDE.U32 R144, R147.reuse, 0x10, R144 ;  /* 0x0000001093902825 */ /* 0x042fe200078e0090 */
[----:B------:R-:W-:-:S04]  /*64e0*/  IADD3 R147, PT, PT, R147, 0x20, RZ ;  /* 0x0000002093937810 */ /* 0x000fc80007ffe0ff */
[----:B------:R4:W-:Y:S01]  /*64f0*/  @P2 STG.E.128 desc[UR6][R144.64], R112 ;  /* 0x0000007090002986 */ /* 0x0009e2000c101d06 */
[C---:B--2---:R-:W-:Y:S01]  /*6500*/  @P1 IMAD.WIDE.U32 R6, R17.reuse, 0x10, R6 ;  /* 0x0000001011061825 */ /* 0x044fe200078e0006 */
[----:B------:R-:W-:-:S04]  /*6510*/  IADD3 R17, PT, PT, R17, 0x20, RZ ;  /* 0x0000002011117810 */ /* 0x000fc80007ffe0ff */
[----:B------:R4:W-:Y:S03]  /*6520*/  @P1 STG.E.128 desc[UR6][R6.64], R140 ;  /* 0x0000008c06001986 */ /* 0x0009e6000c101d06 */
.L_x_12380:
[----:B------:R-:W-:Y:S05]  /*6530*/  BSYNC.RECONVERGENT B1 ;  /* 0x0000000000017941 */ /* 0x000fea0003800200 */
.L_x_12379:
[----:B------:R-:W-:Y:S04]  /*6540*/  BSSY.RECONVERGENT B1, `(.L_x_12412) ;  /* 0x0000132000017945 */ /* 0x000fe80003800200 */
[----:B------:R-:W-:Y:S05]  /*6550*/  @!P4 BRA `(.L_x_12413) ;  /* 0x0000001000c0c947 */ /* 0x000fea0003800000 */
[----:B------:R-:W-:Y:S04]  /*6560*/  BSSY.RECONVERGENT B2, `(.L_x_12414) ;  /* 0x0000005000027945 */ /* 0x000fe80003800200 */
[----:B------:R-:W-:Y:S05]  /*6570*/  @!P1 BRA `(.L_x_12415) ;  /* 0x00000000000c9947 */ /* 0x000fea0003800000 */
[----:B-1-34-:R-:W1:Y:S02]  /*6580*/  LDC.64 R6, c[0x0][0x390] ;  /* 0x0000e400ff067b82 */ /* 0x01ae640000000a00 */
[----:B-1----:R-:W-:-:S05]  /*6590*/  IMAD.WIDE.U32 R6, R17, 0x10, R6 ;  /* 0x0000001011067825 */ /* 0x002fca00078e0006 */
[----:B-----5:R2:W5:Y:S02]  /*65a0*/  LDG.E.128 R136, desc[UR6][R6.64] ;  /* 0x0000000606887981 */ /* 0x020564000c1e1d00 */
.L_x_12415:
[----:B------:R-:W-:Y:S05]  /*65b0*/  BSYNC.RECONVERGENT B2 ;  /* 0x0000000000027941 */ /* 0x000fea0003800200 */
.L_x_12414:
        /* <DEDUP_REMOVED lines=8> */
[-CC-:B-1234-:R-:W-:Y:S01]  /*6640*/  @P0 FFMA.FTZ R7, R33, R149.reuse, R146.reuse ;  /* 0x0000009521070223 */ /* 0x19efe20000010092 */
[-CC-:B------:R-:W-:Y:S01]  /*6650*/  @P0 FFMA.FTZ R115, R152, R149.reuse, R146.reuse ;  /* 0x0000009598730223 */ /* 0x180fe20000010092 */
        /* <DEDUP_REMOVED lines=26> */
.L_x_12420:
[----:B------:R-:W-:Y:S05]  /*6800*/  BSYNC.RECONVERGENT B3 ;  /* 0x0000000000037941 */ /* 0x000fea0003800200 */
.L_x_12419:
        /* <DEDUP_REMOVED lines=12> */
.L_x_12422:
[----:B------:R-:W-:Y:S05]  /*68d0*/  BSYNC.RECONVERGENT B3 ;  /* 0x0000000000037941 */ /* 0x000fea0003800200 */
.L_x_12421:
        /* <DEDUP_REMOVED lines=12> */
.L_x_12424:
[----:B------:R-:W-:Y:S05]  /*69a0*/  BSYNC.RECONVERGENT B3 ;  /* 0x0000000000037941 */ /* 0x000fea0003800200 */
.L_x_12423:
[----:B------:R-:W-:Y:S01]  /*69b0*/  MOV R115, R144 ;  /* 0x0000009000737202 */ /* 0x000fe20000000f00 */
[----:B------:R-:W-:Y:S06]  /*69c0*/  @!P1 BRA `(.L_x_12425) ;  /* 0x0000000c00809947 */ /* 0x000fec0003800000 */
        /* <DEDUP_REMOVED lines=12> */
.L_x_12418:
[----:B------:R-:W-:Y:S04]  /*6a90*/  BSSY.RECONVERGENT B3, `(.L_x_12426) ;  /* 0x0000010000037945 */ /* 0x000fe80003800200 */
[----:B------:R-:W-:Y:S05]  /*6aa0*/  @!P1 BRA `(.L_x_12427) ;  /* 0x0000000000389947 */ /* 0x000fea0003800000 */
[----:B-1234-:R-:W-:Y:S01]  /*6ab0*/  @P0 FFMA.FTZ R7, R23, R149, R146 ;  /* 0x0000009517070223 */ /* 0x01efe20000010092 */
        /* <DEDUP_REMOVED lines=13> */
.L_x_12427:
[----:B------:R-:W-:Y:S05]  /*6b90*/  BSYNC.RECONVERGENT B3 ;  /* 0x0000000000037941 */ /* 0x000fea0003800200 */
.L_x_12426:
        /* <DEDUP_REMOVED lines=16> */
.L_x_12429:
[----:B------:R-:W-:Y:S05]  /*6ca0*/  BSYNC.RECONVERGENT B3 ;  /* 0x0000000000037941 */ /* 0x000fea0003800200 */
.L_x_12428:
        /* <DEDUP_REMOVED lines=16> */
.L_x_12431:
[----:B------:R-:W-:Y:S05]  /*6db0*/  BSYNC.RECONVERGENT B3 ;  /* 0x0000000000037941 */ /* 0x000fea0003800200 */
.L_x_12430:
[----:B------:R-:W-:Y:S05]  /*6dc0*/  @!P1 BRA `(.L_x_12425) ;  /* 0x0000000800809947 */ /* 0x000fea0003800000 */
[----:B------:R-:W-:Y:S01]  /*6dd0*/  @P0 FFMA.FTZ R8, R200, R149, R146 ;  /* 0x00000095c8080223 */ /* 0x000fe20000010092 */
[----:B-12345:R-:W-:Y:S01]  /*6de0*/  MOV R6, R127 ;  /* 0x0000007f00067202 */ /* 0x03efe20000000f00 */
        /* <DEDUP_REMOVED lines=14> */
.L_x_12417:
[----:B------:R-:W-:-:S04]  /*6ed0*/  UISETP.NE.U32.AND UP0, UPT, UR12, URZ, UPT ;  /* 0x000000ff0c00728c */ /* 0x000fc8000bf05070 */
[----:B------:R-:W-:-:S06]  /*6ee0*/  UISETP.NE.AND.EX UP0, UPT, UR13, URZ, UPT, UP0 ;  /* 0x000000ff0d00728c */ /* 0x000fcc000bf05300 */
[----:B------:R-:W-:-:S13]  /*6ef0*/  PLOP3.LUT P2, PT, PT, PT, UP0, 0x80, 0x8 ;  /* 0x000000000008781c */ /* 0x000fda0003f4f008 */
[----:B------:R-:W-:Y:S05]  /*6f00*/  @!P2 BRA `(.L_x_12432) ;  /* 0x000000040018a947 */ /* 0x000fea0003800000 */
[-CC-:B-1-34-:R-:W-:Y:S01]  /*6f10*/  FFMA.FTZ R113, R152, R149.reuse, R146.reuse ;  /* 0x0000009598717223 */ /* 0x19afe20000010092 */
[-CC-:B------:R-:W-:Y:S01]  /*6f20*/  FFMA.FTZ R115, R33, R149.reuse, R146.reuse ;  /* 0x0000009521737223 */ /* 0x180fe20000010092 */
[-CC-:B------:R-:W-:Y:S01]  /*6f30*/  FFMA.FTZ R114, R200, R149.reuse, R146.reuse ;  /* 0x00000095c8727223 */ /* 0x180fe20000010092 */
[----:B--2---:R-:W-:Y:S01]  /*6f40*/  FFMA.FTZ R7, R23, R149, R146 ;  /* 0x0000009517077223 */ /* 0x004fe20000010092 */
        /* <DEDUP_REMOVED lines=8> */
[----:B------:R-:W-:Y:S01]  /*6fd0*/  FMUL.FTZ R6, R9, R6 ;  /* 0x0000000609067220 */ /* 0x000fe20000410000 */
[----:B------:R-:W-:Y:S02]  /*6fe0*/  BSSY.RECONVERGENT B3, `(.L_x_12433) ;  /* 0x0000010000037945 */ /* 0x000fe40003800200 */
        /* <DEDUP_REMOVED lines=15> */
.L_x_12434:
[----:B------:R-:W-:Y:S05]  /*70e0*/  BSYNC.RECONVERGENT B3 ;  /* 0x0000000000037941 */ /* 0x000fea0003800200 */
.L_x_12433:
        /* <DEDUP_REMOVED lines=12> */
.L_x_12436:
[----:B------:R-:W-:Y:S05]  /*71b0*/  BSYNC.RECONVERGENT B3 ;  /* 0x0000000000037941 */ /* 0x000fea0003800200 */
.L_x_12435:
        /* <DEDUP_REMOVED lines=12> */
.L_x_12438:
[----:B------:R-:W-:Y:S05]  /*7280*/  BSYNC.RECONVERGENT B3 ;  /* 0x0000000000037941 */ /* 0x000fea0003800200 */
.L_x_12437:
        /* <DEDUP_REMOVED lines=14> */
.L_x_12432:
[----:B------:R-:W-:Y:S04]  /*7370*/  BSSY.RECONVERGENT B3, `(.L_x_12439) ;  /* 0x0000011000037945 */ /* 0x000fe80003800200 */
[----:B------:R-:W-:Y:S05]  /*7380*/  @!P1 BRA `(.L_x_12440) ;  /* 0x00000000003c9947 */ /* 0x000fea0003800000 */
[----:B-1234-:R-:W-:Y:S01]  /*7390*/  FFMA.FTZ R7, R23, R149, R146 ;  /* 0x0000009517077223 */ /* 0x01efe20000010092 */
        /* <DEDUP_REMOVED lines=14> */
.L_x_12440:
[----:B------:R-:W-:Y:S05]  /*7480*/  BSYNC.RECONVERGENT B3 ;  /* 0x0000000000037941 */ /* 0x000fea0003800200 */
.L_x_12439:
        /* <DEDUP_REMOVED lines=17> */
.L_x_12442:
[----:B------:R-:W-:Y:S05]  /*75a0*/  BSYNC.RECONVERGENT B3 ;  /* 0x0000000000037941 */ /* 0x000fea0003800200 */
.L_x_12441:
        /* <DEDUP_REMOVED lines=17> */
.L_x_12444:
[----:B------:R-:W-:Y:S05]  /*76c0*/  BSYNC.RECONVERGENT B3 ;  /* 0x0000000000037941 */ /* 0x000fea0003800200 */
.L_x_12443:
        /* <DEDUP_REMOVED lines=16> */
.L_x_12425:
[----:B------:R-:W-:Y:S05]  /*77d0*/  BSYNC.RECONVERGENT B2 ;  /* 0x0000000000027941 */ /* 0x000fea0003800200 */
.L_x_12416:
[----:B-1-34-:R-:W1:Y:S08]  /*77e0*/  @P2 LDC.64 R144, c[0x0][0x478] ;  /* 0x00011e00ff902b82 */ /* 0x01ae700000000a00 */
[----:B--2---:R-:W2:Y:S01]  /*77f0*/  @P1 LDC.64 R6, c[0x0][0x468] ;  /* 0x00011a00ff061b82 */ /* 0x004ea20000000a00 */
[C---:B-1----:R-:W-:Y:S01]  /*7800*/  @P2 IMAD.WIDE.U32 R144, R147.reuse, 0x10, R144 ;  /* 0x0000001093902825 */ /* 0x042fe200078e0090 */
[----:B------:R-:W-:-:S04]  /*7810*/  IADD3 R147, PT, PT, R147, 0x20, RZ ;  /* 0x0000002093937810 */ /* 0x000fc80007ffe0ff */
[----:B------:R1:W-:Y:S01]  /*7820*/  @P2 STG.E.128 desc[UR6][R144.64], R112 ;  /* 0x0000007090002986 */ /* 0x0003e2000c101d06 */
[C---:B--2---:R-:W-:Y:S01]  /*7830*/  @P1 IMAD.WIDE.U32 R6, R17.reuse, 0x10, R6 ;  /* 0x0000001011061825 */ /* 0x044fe200078e0006 */
[----:B------:R-:W-:-:S04]  /*7840*/  IADD3 R17, PT, PT, R17, 0x20, RZ ;  /* 0x0000002011117810 */ /* 0x000fc80007ffe0ff */
[----:B------:R1:W-:Y:S03]  /*7850*/  @P1 STG.E.128 desc[UR6][R6.64], R140 ;  /* 0x0000008c06001986 */ /* 0x0003e6000c101d06 */
.L_x_12413:
[----:B------:R-:W-:Y:S05]  /*7860*/  BSYNC.RECONVERGENT B1 ;  /* 0x0000000000017941 */ /* 0x000fea0003800200 */
.L_x_12412:
[----:B------:R-:W-:Y:S04]  /*7870*/  BSSY.RECONVERGENT B1, `(.L_x_12445) ;  /* 0x0000131000017945 */ /* 0x000fe80003800200 */
[----:B------:R-:W-:Y:S05]  /*7880*/  @!P5 BRA `(.L_x_12446) ;  /* 0x0000001000bcd947 */ /* 0x000fea0003800000 */
[----:B------:R-:W-:Y:S04]  /*7890*/  BSSY.RECONVERGENT B2, `(.L_x_12447) ;  /* 0x0000005000027945 */ /* 0x000fe80003800200 */
[----:B------:R-:W-:Y:S05]  /*78a0*/  @!P1 BRA `(.L_x_12448) ;  /* 0x00000000000c9947 */ /* 0x000fea0003800000 */
[----:B-1-34-:R-:W1:Y:S02]  /*78b0*/  LDC.64 R6, c[0x0][0x390] ;  /* 0x0000e400ff067b82 */ /* 0x01ae640000000a00 */
[----:B-1----:R-:W-:-:S05]  /*78c0*/  IMAD.WIDE.U32 R6, R17, 0x10, R6 ;  /* 0x0000001011067825 */ /* 0x002fca00078e0006 */
[----:B-----5:R2:W5:Y:S02]  /*78d0*/  LDG.E.128 R136, desc[UR6][R6.64] ;  /* 0x0000000606887981 */ /* 0x020564000c1e1d00 */
.L_x_12448:
[----:B------:R-:W-:Y:S05]  /*78e0*/  BSYNC.RECONVERGENT B2 ;  /* 0x0000000000027941 */ /* 0x000fea0003800200 */
.L_x_12447:
        /* <DEDUP_REMOVED lines=36> */
.L_x_12453:
[----:B------:R-:W-:Y:S05]  /*7b30*/  BSYNC.RECONVERGENT B3 ;  /* 0x0000000000037941 */ /* 0x000fea0003800200 */
.L_x_12452:
        /* <DEDUP_REMOVED lines=12> */
.L_x_12455:
[----:B------:R-:W-:Y:S05]  /*7c00*/  BSYNC.RECONVERGENT B3 ;  /* 0x0000000000037941 */ /* 0x000fea0003800200 */
.L_x_12454:
        /* <DEDUP_REMOVED lines=12> */
.L_x_12457:
[----:B------:R-:W-:Y:S05]  /*7cd0*/  BSYNC.RECONVERGENT B3 ;  /* 0x0000000000037941 */ /* 0x000fea0003800200 */
.L_x_12456:
        /* <DEDUP_REMOVED lines=13> */
.L_x_12451:
        /* <DEDUP_REMOVED lines=16> */
.L_x_12460:
[----:B------:R-:W-:Y:S05]  /*7eb0*/  BSYNC.RECONVERGENT B3 ;  /* 0x0000000000037941 */ /* 0x000fea0003800200 */
.L_x_12459:
[----:B------:R-:W-:Y:S04]  /*7ec0*/  BSSY.RECONVERGENT B3, `(.L_x_12461) ;  /* 0x0000010000037945 */ /* 0x000fe80003800200 */
[----:B------:R-:W-:Y:S05]  /*7ed0*/  @!P1 BRA `(.L_x_12462) ;  /* 0x0000000000389947 */ /* 0x000fea0003800000 */
[----:B------:R-:W-:Y:S01]  /*7ee0*/  @P0 FFMA.FTZ R8, R32, R149, R146 ;  /* 0x0000009520080223 */ /* 0x000fe20000010092 */
[----:B-12345:R-:W-:Y:S01]  /*7ef0*/  MOV R6, R129 ;  /* 0x0000008100067202 */ /* 0x03efe20000000f00 */
        /* <DEDUP_REMOVED lines=12> */
.L_x_12462:
[----:B------:R-:W-:Y:S05]  /*7fc0*/  BSYNC.RECONVERGENT B3 ;  /* 0x0000000000037941 */ /* 0x000fea0003800200 */
.L_x_12461:
        /* <DEDUP_REMOVED lines=16> */
.L_x_12464:
[----:B------:R-:W-:Y:S05]  /*80d0*/  BSYNC.RECONVERGENT B3 ;  /* 0x0000000000037941 */ /* 0x000fea0003800200 */
.L_x_12463:
        /* <DEDUP_REMOVED lines=17> */
.L_x_12450:
[----:B------:R-:W-:-:S04]  /*81f0*/  UISETP.NE.U32.AND UP0, UPT, UR12, URZ, UPT ;  /* 0x000000ff0c00728c */ /* 0x000fc8000bf05070 */
[----:B------:R-:W-:-:S06]  /*8200*/  UISETP.NE.AND.EX UP0, UPT, UR13, URZ, UPT, UP0 ;  /* 0x000000ff0d00728c */ /* 0x000fcc000bf05300 */
[----:B------:R-:W-:-:S13]  /*8210*/  PLOP3.LUT P2, PT, PT, PT, UP0, 0x80, 0x8 ;  /* 0x000000000008781c */ /* 0x000fda0003f4f008 */
[----:B------:R-:W-:Y:S05]  /*8220*/  @!P2 BRA `(.L_x_12465) ;  /* 0x000000040018a947 */ /* 0x000fea0003800000 */
[-CC-:B------:R-:W-:Y:S01]  /*8230*/  FFMA.FTZ R8, R32, R149.reuse, R146.reuse ;  /* 0x0000009520087223 */ /* 0x180fe20000010092 */
[-CC-:B-1-34-:R-:W-:Y:S01]  /*8240*/  FFMA.FTZ R113, R29, R149.reuse, R146.reuse ;  /* 0x000000951d717223 */ /* 0x19afe20000010092 */
        /* <DEDUP_REMOVED lines=27> */
.L_x_12467:
[----:B------:R-:W-:Y:S05]  /*8400*/  BSYNC.RECONVERGENT B3 ;  /* 0x0000000000037941 */ /* 0x000fea0003800200 */
.L_x_12466:
        /* <DEDUP_REMOVED lines=12> */
.L_x_12469:
[----:B------:R-:W-:Y:S05]  /*84d0*/  BSYNC.RECONVERGENT B3 ;  /* 0x0000000000037941 */ /* 0x000fea0003800200 */
.L_x_12468:
        /* <DEDUP_REMOVED lines=12> */
.L_x_12471:
[----:B------:R-:W-:Y:S05]  /*85a0*/  BSYNC.RECONVERGENT B3 ;  /* 0x0000000000037941 */ /* 0x000fea0003800200 */
.L_x_12470:
        /* <DEDUP_REMOVED lines=14> */
.L_x_12465:
        /* <DEDUP_REMOVED lines=17> */
.L_x_12473:
[----:B------:R-:W-:Y:S05]  /*87a0*/  BSYNC.RECONVERGENT B3 ;  /* 0x0000000000037941 */ /* 0x000fea0003800200 */
.L_x_12472:
        /* <DEDUP_REMOVED lines=17> */
.L_x_12475:
[----:B------:R-:W-:Y:S05]  /*88c0*/  BSYNC.RECONVERGENT B3 ;  /* 0x0000000000037941 */ /* 0x000fea0003800200 */
.L_x_12474:
        /* <DEDUP_REMOVED lines=17> */
.L_x_12477:
[----:B------:R-:W-:Y:S05]  /*89e0*/  BSYNC.RECONVERGENT B3 ;  /* 0x0000000000037941 */ /* 0x000fea0003800200 */
.L_x_12476:
        /* <DEDUP_REMOVED lines=16> */
.L_x_12458:
[----:B------:R-:W-:Y:S05]  /*8af0*/  BSYNC.RECONVERGENT B2 ;  /* 0x0000000000027941 */ /* 0x000fea0003800200 */
.L_x_12449:
        /* <DEDUP_REMOVED lines=8> */
.L_x_12446:
[----:B------:R-:W-:Y:S05]  /*8b80*/  BSYNC.RECONVERGENT B1 ;  /* 0x0000000000017941 */ /* 0x000fea0003800200 */
.L_x_12445:
[----:B------:R-:W-:Y:S01]  /*8b90*/  ISETP.NE.AND P2, PT, R206, RZ, PT ;  /* 0x000000ffce00720c */ /* 0x000fe20003f45270 */
[----:B------:R-:W-:-:S12]  /*8ba0*/  BSSY.RECONVERGENT B1, `(.L_x_12478) ;  /* 0x000012f000017945 */ /* 0x000fd80003800200 */
[----:B------:R-:W-:Y:S05]  /*8bb0*/  @!P2 BRA `(.L_x_12479) ;  /* 0x0000001000b4a947 */ /* 0x000fea0003800000 */
[----:B------:R-:W-:Y:S04]  /*8bc0*/  BSSY.RECONVERGENT B2, `(.L_x_12480) ;  /* 0x0000005000027945 */ /* 0x000fe80003800200 */
[----:B------:R-:W-:Y:S05]  /*8bd0*/  @!P1 BRA `(.L_x_12481) ;  /* 0x00000000000c9947 */ /* 0x000fea0003800000 */
[----:B-1-34-:R-:W1:Y:S02]  /*8be0*/  LDC.64 R6, c[0x0][0x390] ;  /* 0x0000e400ff067b82 */ /* 0x01ae640000000a00 */
[----:B-1----:R-:W-:-:S05]  /*8bf0*/  IMAD.WIDE.U32 R6, R17, 0x10, R6 ;  /* 0x0000001011067825 */ /* 0x002fca00078e0006 */
[----:B-----5:R2:W5:Y:S02]  /*8c00*/  LDG.E.128 R136, desc[UR6][R6.64] ;  /* 0x0000000606887981 */ /* 0x020564000c1e1d00 */
.L_x_12481:
[----:B------:R-:W-:Y:S05]  /*8c10*/  BSYNC.RECONVERGENT B2 ;  /* 0x0000000000027941 */ /* 0x000fea0003800200 */
.L_x_12480:
        /* <DEDUP_REMOVED lines=18> */
[----:B------:R-:W-:Y:S01]  /*8d40*/  BSSY.RECONVERGENT B3, `(.L_x_12485) ;  /* 0x0000012000037945 */ /* 0x000fe20003800200 */
        /* <DEDUP_REMOVED lines=17> */
.L_x_12486:
[----:B------:R-:W-:Y:S05]  /*8e60*/  BSYNC.RECONVERGENT B3 ;  /* 0x0000000000037941 */ /* 0x000fea0003800200 */
.L_x_12485:
        /* <DEDUP_REMOVED lines=12> */
.L_x_12488:
[----:B------:R-:W-:Y:S05]  /*8f30*/  BSYNC.RECONVERGENT B3 ;  /* 0x0000000000037941 */ /* 0x000fea0003800200 */
.L_x_12487:
        /* <DEDUP_REMOVED lines=12> */
.L_x_12490:
[----:B------:R-:W-:Y:S05]  /*9000*/  BSYNC.RECONVERGENT B3 ;  /* 0x0000000000037941 */ /* 0x000fea0003800200 */
.L_x_12489:
        /* <DEDUP_REMOVED lines=14> */
.L_x_12484:
        /* <DEDUP_REMOVED lines=16> */
.L_x_12493:
[----:B------:R-:W-:Y:S05]  /*91f0*/  BSYNC.RECONVERGENT B3 ;  /* 0x0000000000037941 */ /* 0x000fea0003800200 */
.L_x_12492:
        /* <DEDUP_REMOVED lines=16> */
.L_x_12495:
[----:B------:R-:W-:Y:S05]  /*9300*/  BSYNC.RECONVERGENT B3 ;  /* 0x0000000000037941 */ /* 0x000fea0003800200 */
.L_x_12494:
        /* <DEDUP_REMOVED lines=16> */
.L_x_12497:
[----:B------:R-:W-:Y:S05]  /*9410*/  BSYNC.RECONVERGENT B3 ;  /* 0x0000000000037941 */ /* 0x000fea0003800200 */
.L_x_12496:
[----:B------:R-:W-:Y:S05]  /*9420*/  @!P1 BRA `(.L_x_12491) ;  /* 0x00000008007c9947 */ /* 0x000fea0003800000 */
[----:B------:R-:W-:Y:S01]  /*9430*/  @P0 FFMA.FTZ R146, R204, R149, R146 ;  /* 0x00000095cc920223 */ /* 0x000fe20000010092 */
[----:B-12345:R-:W-:Y:S01]  /*9440*/  MOV R6, R135 ;  /* 0x0000008700067202 */ /* 0x03efe20000000f00 */
[----:B------:R-:W-:Y:S02]  /*9450*/  UMOV UR4, URZ ;  /* 0x000000ff00047c82 */ /* 0x000fe40008000000 */
[----:B------:R-:W-:Y:S01]  /*9460*/  @P0 FADD.FTZ R146, R179, -R146 ;  /* 0x80000092b3920221 */ /* 0x000fe20000010000 */
[----:B------:R-:W-:-:S03]  /*9470*/  MOV R143, UR4 ;  /* 0x00000004008f7c02 */ /* 0x000fc60008000f00 */
[----:B------:R-:W-:Y:S01]  /*9480*/  @P0 FFMA.FTZ R6, R9, R146, R135 ;  /* 0x0000009209060223 */ /* 0x000fe20000010087 */
[----:B------:R-:W-:-:S03]  /*9490*/  ISETP.GE.U32.AND P0, PT, R16, 0x1000000, PT ;  /* 0x010000001000780c */ /* 0x000fc60003f06070 */
        /* <DEDUP_REMOVED lines=9> */
.L_x_12483:
[----:B------:R-:W-:-:S04]  /*9530*/  UISETP.NE.U32.AND UP0, UPT, UR12, URZ, UPT ;  /* 0x000000ff0c00728c */ /* 0x000fc8000bf05070 */
[----:B------:R-:W-:-:S06]  /*9540*/  UISETP.NE.AND.EX UP0, UPT, UR13, URZ, UPT, UP0 ;  /* 0x000000ff0d00728c */ /* 0x000fcc000bf05300 */
[----:B------:R-:W-:-:S13]  /*9550*/  PLOP3.LUT P2, PT, PT, PT, UP0, 0x80, 0x8 ;  /* 0x000000000008781c */ /* 0x000fda0003f4f008 */
[----:B------:R-:W-:Y:S05]  /*9560*/  @!P2 BRA `(.L_x_12498) ;  /* 0x000000040014a947 */ /* 0x000fea0003800000 */
[-CC-:B-1234-:R-:W-:Y:S01]  /*9570*/  FFMA.FTZ R6, R163, R149.reuse, R146.reuse ;  /* 0x00000095a3067223 */ /* 0x19efe20000010092 */
        /* <DEDUP_REMOVED lines=28> */
.L_x_12500:
[----:B------:R-:W-:Y:S05]  /*9740*/  BSYNC.RECONVERGENT B3 ;  /* 0x0000000000037941 */ /* 0x000fea0003800200 */
.L_x_12499:
        /* <DEDUP_REMOVED lines=12> */
.L_x_12502:
[----:B------:R-:W-:Y:S05]  /*9810*/  BSYNC.RECONVERGENT B3 ;  /* 0x0000000000037941 */ /* 0x000fea0003800200 */
.L_x_12501:
        /* <DEDUP_REMOVED lines=12> */
.L_x_12504:
[----:B------:R-:W-:Y:S05]  /*98e0*/  BSYNC.RECONVERGENT B3 ;  /* 0x0000000000037941 */ /* 0x000fea0003800200 */
.L_x_12503:
[----:B------:R-:W-:Y:S05]  /*98f0*/  @!P1 BRA `(.L_x_12491) ;  /* 0x0000000400489947 */ /* 0x000fea0003800000 */
        /* <DEDUP_REMOVED lines=12> */
.L_x_12498:
        /* <DEDUP_REMOVED lines=17> */
.L_x_12506:
[----:B------:R-:W-:Y:S05]  /*9ad0*/  BSYNC.RECONVERGENT B3 ;  /* 0x0000000000037941 */ /* 0x000fea0003800200 */
.L_x_12505:
        /* <DEDUP_REMOVED lines=17> */
.L_x_12508:
[----:B------:R-:W-:Y:S05]  /*9bf0*/  BSYNC.RECONVERGENT B3 ;  /* 0x0000000000037941 */ /* 0x000fea0003800200 */
.L_x_12507:
        /* <DEDUP_REMOVED lines=17> */
.L_x_12510:
[----:B------:R-:W-:Y:S05]  /*9d10*/  BSYNC.RECONVERGENT B3 ;  /* 0x0000000000037941 */ /* 0x000fea0003800200 */
.L_x_12509:
[----:B------:R-:W-:Y:S05]  /*9d20*/  @!P1 BRA `(.L_x_12491) ;  /* 0x00000000003c9947 */ /* 0x000fea0003800000 */
[----:B------:R-:W-:Y:S01]  /*9d30*/  FFMA.FTZ R146, R204, R149, R146 ;  /* 0x00000095cc927223 */ /* 0x000fe20000010092 */
[----:B------:R-:W-:Y:S01]  /*9d40*/  ISETP.GT.AND P0, PT, R10, RZ, PT ;  /* 0x000000ff0a00720c */ /* 0x000fe20003f04270 */
[----:B------:R-:W-:Y:S02]  /*9d50*/  UMOV UR4, URZ ;  /* 0x000000ff00047c82 */ /* 0x000fe40008000000 */
[----:B------:R-:W-:Y:S01]  /*9d60*/  FADD.FTZ R146, R179, -R146 ;  /* 0x80000092b3927221 */ /* 0x000fe20000010000 */
[----:B-1-34-:R-:W-:-:S03]  /*9d70*/  MOV R143, UR4 ;  /* 0x00000004008f7c02 */ /* 0x01afc60008000f00 */
[----:B--2---:R-:W-:-:S05]  /*9d80*/  FMUL.FTZ R6, R9, R146 ;  /* 0x0000009209067220 */ /* 0x004fca0000410000 */
        /* <DEDUP_REMOVED lines=9> */
.L_x_12491:
[----:B------:R-:W-:Y:S05]  /*9e20*/  BSYNC.RECONVERGENT B2 ;  /* 0x0000000000027941 */ /* 0x000fea0003800200 */
.L_x_12482:
[----:B------:R-:W0:Y:S08]  /*9e30*/  @P2 LDC.64 R8, c[0x0][0x478] ;  /* 0x00011e00ff082b82 */ /* 0x000e300000000a00 */
[----:B-1234-:R-:W1:Y:S01]  /*9e40*/  @P1 LDC.64 R6, c[0x0][0x468] ;  /* 0x00011a00ff061b82 */ /* 0x01ee620000000a00 */
[----:B0-----:R-:W-:-:S05]  /*9e50*/  @P2 IMAD.WIDE.U32 R8, R147, 0x10, R8 ;  /* 0x0000001093082825 */ /* 0x001fca00078e0008 */
[----:B------:R2:W-:Y:S01]  /*9e60*/  @P2 STG.E.128 desc[UR6][R8.64], R112 ;  /* 0x0000007008002986 */ /* 0x0005e2000c101d06 */
[----:B-1----:R-:W-:-:S05]  /*9e70*/  @P1 IMAD.WIDE.U32 R6, R17, 0x10, R6 ;  /* 0x0000001011061825 */ /* 0x002fca00078e0006 */
[----:B------:R2:W-:Y:S02]  /*9e80*/  @P1 STG.E.128 desc[UR6][R6.64], R140 ;  /* 0x0000008c06001986 */ /* 0x0005e4000c101d06 */
.L_x_12479:
[----:B------:R-:W-:Y:S05]  /*9e90*/  BSYNC.RECONVERGENT B1 ;  /* 0x0000000000017941 */ /* 0x000fea0003800200 */
.L_x_12478:
[----:B-1234-:R-:W1:Y:S02]  /*9ea0*/  LDC.64 R6, c[0x0][0x380] ;  /* 0x0000e000ff067b82 */ /* 0x01ee640000000a00 */
[----:B-1----:R-:W-:-:S04]  /*9eb0*/  LEA R12, R6, R12, 0x2 ;  /* 0x0000000c060c7211 */ /* 0x002fc800078e10ff */
[----:B------:R-:W-:-:S13]  /*9ec0*/  ISETP.GE.AND P0, PT, R12, R7, PT ;  /* 0x000000070c00720c */ /* 0x000fda0003f06270 */
[----:B------:R-:W-:Y:S05]  /*9ed0*/  @!P0 BRA `(.L_x_12511) ;  /* 0xffffff6c00848947 */ /* 0x000fea000383ffff */
.L_x_12297:
[----:B------:R-:W-:Y:S05]  /*9ee0*/  BSYNC B0 ;  /* 0x0000000000007941 */ /* 0x000fea0003800000 */
.L_x_12296:
[----:B------:R-:W1:Y:S01]  /*9ef0*/  S2R R6, SR_TID.X ;  /* 0x0000000000067919 */ /* 0x000e620000002100 */
[----:B-----5:R-:W-:Y:S01]  /*9f00*/  MOV R0, 0x400 ;  /* 0x0000040000007802 */ /* 0x020fe20000000f00 */
[----:B------:R-:W-:Y:S05]  /*9f10*/  WARPSYNC.ALL ;  /* 0x0000000000007948 */ /* 0x000fea0003800000 */
[----:B------:R-:W2:Y:S01]  /*9f20*/  S2R R3, SR_CgaCtaId ;  /* 0x0000000000037919 */ /* 0x000ea20000008800 */
[----:B------:R-:W-:Y:S01]  /*9f30*/  IMAD R27, R15, UR15, RZ ;  /* 0x0000000f0f1b7c24 */ /* 0x000fe2000f8e02ff */
[----:B------:R-:W3:Y:S01]  /*9f40*/  LDCU.128 UR16, c[0x0][0x440] ;  /* 0x00008800ff1077ac */ /* 0x000ee20008000c00 */
[----:B------:R-:W-:Y:S01]  /*9f50*/  BSSY.RECONVERGENT B0, `(.L_x_12512) ;  /* 0x00000cd000007945 */ /* 0x000fe20003800200 */
[----:B-1----:R-:W-:-:S02]  /*9f60*/  LOP3.LUT R5, R6, 0x1f, RZ, 0xc0, !PT ;  /* 0x0000001f06057812 */ /* 0x002fc400078ec0ff */
[----:B------:R-:W-:Y:S02]  /*9f70*/  SHF.R.U32.HI R4, RZ, 0x5, R6 ;  /* 0x00000005ff047819 */ /* 0x000fe40000011606 */
[----:B------:R-:W-:Y:S02]  /*9f80*/  LOP3.LUT R2, R6, 0x7f, RZ, 0x3c, !PT ;  /* 0x0000007f06027812 */ /* 0x000fe400078e3cff */
[----:B------:R-:W-:Y:S02]  /*9f90*/  IADD3 R27, P6, PT, R27, R6, RZ ;  /* 0x000000061b1b7210 */ /* 0x000fe40007fde0ff */
[----:B--2---:R-:W-:Y:S01]  /*9fa0*/  LEA R3, R3, R0, 0x18 ;  /* 0x0000000003037211 */ /* 0x004fe200078ec0ff */
[----:B------:R-:W-:Y:S01]  /*9fb0*/  IMAD R0, R4, 0xc0, R5 ;  /* 0x000000c004007824 */ /* 0x000fe200078e0205 */
[----:B------:R-:W-:Y:S02]  /*9fc0*/  IADD3 R15, PT, PT, R2, R15, RZ ;  /* 0x0000000f020f7210 */ /* 0x000fe40007ffe0ff */
[----:B------:R-:W-:-:S02]  /*9fd0*/  LEA R2, R6, R3, 0x2 ;  /* 0x0000000306027211 */ /* 0x000fc400078e10ff */
[----:B------:R-:W-:Y:S02]  /*9fe0*/  LEA R0, R0, R3, 0x4 ;  /* 0x0000000300007211 */ /* 0x000fe400078e20ff */
[C---:B------:R-:W-:Y:S02]  /*9ff0*/  ISETP.GE.U32.AND P5, PT, R15.reuse, 0x80, PT ;  /* 0x000000800f00780c */ /* 0x040fe40003fa6070 */
[C---:B------:R-:W-:Y:S01]  /*a000*/  ISETP.GE.U32.AND P4, PT, R15.reuse, 0x100, PT ;  /* 0x000001000f00780c */ /* 0x040fe20003f86070 */
[----:B------:R-:W-:Y:S01]  /*a010*/  STS.128 [R0], R108 ;  /* 0x0000006c00007388 */ /* 0x000fe20000000c00 */
[C---:B------:R-:W-:Y:S02]  /*a020*/  ISETP.GE.U32.AND P3, PT, R15.reuse, 0x180, PT ;  /* 0x000001800f00780c */ /* 0x040fe40003f66070 */
[C---:B------:R-:W-:Y:S01]  /*a030*/  ISETP.GE.U32.AND P2, PT, R15.reuse, 0x200, PT ;  /* 0x000002000f00780c */ /* 0x040fe20003f46070 */
[----:B------:R1:W-:Y:S01]  /*a040*/  STS.128 [R0+0x200], R64 ;  /* 0x0002004000007388 */ /* 0x0003e20000000c00 */
[----:B------:R-:W-:-:S02]  /*a050*/  ISETP.GE.U32.AND P1, PT, R15, 0x280, PT ;  /* 0x000002800f00780c */ /* 0x000fc40003f26070 */
[----:B------:R-:W-:Y:S01]  /*a060*/  ISETP.GE.U32.AND P0, PT, R15, 0x300, PT ;  /* 0x000003000f00780c */ /* 0x000fe20003f06070 */
[----:B------:R-:W-:Y:S01]  /*a070*/  STS.128 [R0+0x400], R68 ;  /* 0x0004004400007388 */ /* 0x000fe20000000c00 */
[----:B------:R-:W-:-:S03]  /*a080*/  IADD3.X R28, PT, PT, RZ, RZ, RZ, P6, !PT ;  /* 0x000000ffff1c7210 */ /* 0x000fc600037fe4ff */
[----:B------:R-:W-:Y:S04]  /*a090*/  STS.128 [R0+0x600], R72 ;  /* 0x0006004800007388 */ /* 0x000fe80000000c00 */
[----:B------:R-:W-:Y:S04]  /*a0a0*/  STS.128 [R0+0x800], R76 ;  /* 0x0008004c00007388 */ /* 0x000fe80000000c00 */
[----:B------:R-:W-:Y:S01]  /*a0b0*/  STS.128 [R0+0xa00], R80 ;  /* 0x000a005000007388 */ /* 0x000fe20000000c00 */
[C---:B-1----:R-:W-:Y:S02]  /*a0c0*/  SHF.L.U64.HI R65, R27.reuse, 0x2, R28 ;  /* 0x000000021b417819 */ /* 0x042fe4000001021c */
[----:B------:R-:W-:Y:S01]  /*a0d0*/  SHF.L.U32 R64, R27, 0x2, RZ ;  /* 0x000000021b407819 */ /* 0x000fe200000006ff */
        /* <DEDUP_REMOVED lines=55> */
[----:B------:R1:W-:Y:S01]  /*a450*/  STS.128 [R0+0xa00], R56 ;  /* 0x000a003800007388 */ /* 0x0003e20000000c00 */
[----:B------:R-:W-:Y:S01]  /*a460*/  BAR.SYNC.DEFER_BLOCKING 0x0 ;  /* 0x0000000000007b1d */ /* 0x000fe20000010000 */
[----:B0-----:R-:W-:-:S04]  /*a470*/  IADD3 R54, P6, PT, R64, UR18, RZ ;  /* 0x0000001240367c10 */ /* 0x001fc8000ffde0ff */
[----:B------:R-:W-:Y:S02]  /*a480*/  IADD3.X R61, PT, PT, R65, UR19, RZ, P6, !PT ;  /* 0x00000013413d7c10 */ /* 0x000fe4000b7fe4ff */
[----:B------:R-:W-:-:S04]  /*a490*/  IADD3 R52, P6, PT, R64, UR16, RZ ;  /* 0x0000001040347c10 */ /* 0x000fc8000ffde0ff */
[----:B-1----:R-:W-:Y:S01]  /*a4a0*/  IADD3.X R59, PT, PT, R65, UR17, RZ, P6, !PT ;  /* 0x00000011413b7c10 */ /* 0x002fe2000b7fe4ff */
        /* <DEDUP_REMOVED lines=119> */
.L_x_12513:
[----:B------:R-:W-:Y:S05]  /*ac20*/  BSYNC.RECONVERGENT B0 ;  /* 0x0000000000007941 */ /* 0x000fea0003800200 */
.L_x_12512:
        /* <DEDUP_REMOVED lines=18> */
.L_x_12515:
[----:B------:R-:W-:Y:S05]  /*ad50*/  BSYNC.RECONVERGENT B0 ;  /* 0x0000000000007941 */ /* 0x000fea0003800200 */
.L_x_12514:
        /* <DEDUP_REMOVED lines=18> */
.L_x_12517:
[----:B------:R-:W-:Y:S05]  /*ae80*/  BSYNC.RECONVERGENT B0 ;  /* 0x0000000000007941 */ /* 0x000fea0003800200 */
.L_x_12516:
        /* <DEDUP_REMOVED lines=18> */
.L_x_12519:
[----:B------:R-:W-:Y:S05]  /*afb0*/  BSYNC.RECONVERGENT B0 ;  /* 0x0000000000007941 */ /* 0x000fea0003800200 */
.L_x_12518:
        /* <DEDUP_REMOVED lines=18> */
.L_x_12521:
[----:B------:R-:W-:Y:S05]  /*b0e0*/  BSYNC.RECONVERGENT B0 ;  /* 0x0000000000007941 */ /* 0x000fea0003800200 */
.L_x_12520:
        /* <DEDUP_REMOVED lines=11> */
.L_x_12312:
[----:B------:R-:W-:Y:S01]  /*b1a0*/  HFMA2 R184, -RZ, RZ, 0, 5.9604644775390625e-08 ;  /* 0x00000001ffb87431 */ /* 0x000fe200000001ff */
[----:B------:R-:W-:Y:S01]  /*b1b0*/  BSSY B1, `(.L_x_12522) ;  /* 0x0000007000017945 */ /* 0x000fe20003800000 */
[----:B------:R-:W-:Y:S02]  /*b1c0*/  MOV R185, R201 ;  /* 0x000000c900b97202 */ /* 0x000fe40000000f00 */
[----:B------:R-:W-:Y:S02]  /*b1d0*/  MOV R187, 0x1f ;  /* 0x0000001f00bb7802 */ /* 0x000fe40000000f00 */
[----:B------:R-:W-:-:S07]  /*b1e0*/  MOV R182, 0xffffffff ;  /* 0xffffffff00b67802 */ /* 0x000fce0000000f00 */
[----:B0---45:R-:W-:Y:S05]  /*b1f0*/  WARPSYNC.COLLECTIVE R182, `(.L_x_12523) ;  /* 0x00000000b6087348 */ /* 0x031fea0003c00000 */
[----:B------:R1:W2:Y:S02]  /*b200*/  SHFL.BFLY P6, R183, R185, R184, R187 ;  /* 0x0c0000b8b9b77389 */ /* 0x0002a400000c00bb */
[----:B012-45:R-:W-:Y:S05]  /*b210*/  ENDCOLLECTIVE ;  /* 0x000000000000791b */ /* 0x037fea0003800000 */
.L_x_12523:
[----:B------:R-:W-:Y:S05]  /*b220*/  BSYNC B1 ;  /* 0x0000000000017941 */ /* 0x000fea0003800000 */
.L_x_12522:
        /* <DEDUP_REMOVED lines=8> */
.L_x_12524:
[----:B------:R-:W-:Y:S01]  /*b2b0*/  FADD.FTZ R144, R144, R201 ;  /* 0x000000c990907221 */ /* 0x000fe20000010000 */
[----:B------:R-:W-:-:S04]  /*b2c0*/  HFMA2 R184, -RZ, RZ, 0, 1.1920928955078125e-07 ;  /* 0x00000002ffb87431 */ /* 0x000fc800000001ff */
[----:B------:R-:W-:Y:S02]  /*b2d0*/  MOV R185, R144 ;  /* 0x0000009000b97202 */ /* 0x000fe40000000f00 */
[----:B------:R-:W-:-:S07]  /*b2e0*/  MOV R145, R183 ;  /* 0x000000b700917202 */ /* 0x000fce0000000f00 */
[----:B------:R-:W-:Y:S05]  /*b2f0*/  WARPSYNC.COLLECTIVE R182, `(.L_x_12525) ;  /* 0x00000000b6087348 */ /* 0x000fea0003c00000 */
[----:B------:R0:W1:Y:S02]  /*b300*/  SHFL.BFLY P6, R183, R185, R184, R187 ;  /* 0x0c0000b8b9b77389 */ /* 0x00006400000c00bb */
[----:B01----:R-:W-:Y:S05]  /*b310*/  ENDCOLLECTIVE ;  /* 0x000000000000791b */ /* 0x003fea0003800000 */
.L_x_12525:
[----:B------:R-:W-:-:S05]  /*b320*/  FADD.FTZ R145, R145, R190 ;  /* 0x000000be91917221 */ /* 0x000fca0000010000 */
[----:B------:R-:W-:Y:S02]  /*b330*/  MOV R185, R145 ;  /* 0x0000009100b97202 */ /* 0x000fe40000000f00 */
[----:B------:R-:W-:-:S07]  /*b340*/  MOV R147, R183 ;  /* 0x000000b700937202 */ /* 0x000fce0000000f00 */
[----:B------:R-:W-:Y:S05]  /*b350*/  WARPSYNC.COLLECTIVE R182, `(.L_x_12526) ;  /* 0x00000000b6087348 */ /* 0x000fea0003c00000 */
[----:B------:R0:W1:Y:S02]  /*b360*/  SHFL.BFLY P6, R183, R185, R184, R187 ;  /* 0x0c0000b8b9b77389 */ /* 0x00006400000c00bb */
[----:B01----:R-:W-:Y:S05]  /*b370*/  ENDCOLLECTIVE ;  /* 0x000000000000791b */ /* 0x003fea0003800000 */
.L_x_12526:
[----:B------:R-:W-:Y:S01]  /*b380*/  FADD.FTZ R147, R144, R147 ;  /* 0x0000009390937221 */ /* 0x000fe20000010000 */
[----:B------:R-:W-:-:S04]  /*b390*/  HFMA2 R184, -RZ, RZ, 0, 2.384185791015625e-07 ;  /* 0x00000004ffb87431 */ /* 0x000fc800000001ff */
[----:B------:R-:W-:Y:S02]  /*b3a0*/  MOV R185, R147 ;  /* 0x0000009300b97202 */ /* 0x000fe40000000f00 */
[----:B------:R-:W-:-:S07]  /*b3b0*/  MOV R146, R183 ;  /* 0x000000b700927202 */ /* 0x000fce0000000f00 */
[----:B------:R-:W-:Y:S05]  /*b3c0*/  WARPSYNC.COLLECTIVE R182, `(.L_x_12527) ;  /* 0x00000000b6087348 */ /* 0x000fea0003c00000 */
[----:B------:R0:W1:Y:S02]  /*b3d0*/  SHFL.BFLY P6, R183, R185, R184, R187 ;  /* 0x0c0000b8b9b77389 */ /* 0x00006400000c00bb */
[----:B01----:R-:W-:Y:S05]  /*b3e0*/  ENDCOLLECTIVE ;  /* 0x000000000000791b */ /* 0x003fea0003800000 */
.L_x_12527:
[----:B------:R-:W-:-:S05]  /*b3f0*/  FADD.FTZ R146, R145, R146 ;  /* 0x0000009291927221 */ /* 0x000fca0000010000 */
[----:B------:R-:W-:Y:S02]  /*b400*/  MOV R185, R146 ;  /* 0x0000009200b97202 */ /* 0x000fe40000000f00 */
[----:B------:R-:W-:-:S07]  /*b410*/  MOV R148, R183 ;  /* 0x000000b700947202 */ /* 0x000fce0000000f00 */
[----:B------:R-:W-:Y:S05]  /*b420*/  WARPSYNC.COLLECTIVE R182, `(.L_x_12528) ;  /* 0x00000000b6087348 */ /* 0x000fea0003c00000 */
[----:B------:R0:W1:Y:S02]  /*b430*/  SHFL.BFLY P6, R183, R185, R184, R187 ;  /* 0x0c0000b8b9b77389 */ /* 0x00006400000c00bb */
[----:B01----:R-:W-:Y:S05]  /*b440*/  ENDCOLLECTIVE ;  /* 0x000000000000791b */ /* 0x003fea0003800000 */
.L_x_12528:
[----:B------:R-:W-:Y:S01]  /*b450*/  FADD.FTZ R148, R147, R148 ;  /* 0x0000009493947221 */ /* 0x000fe20000010000 */
[----:B------:R-:W-:-:S04]  /*b460*/  HFMA2 R184, -RZ, RZ, 0, 4.76837158203125e-07 ;  /* 0x00000008ffb87431 */ /* 0x000fc800000001ff */
[----:B------:R-:W-:Y:S02]  /*b470*/  MOV R185, R148 ;  /* 0x0000009400b97202 */ /* 0x000fe40000000f00 */
[----:B------:R-:W-:-:S07]  /*b480*/  MOV R149, R183 ;  /* 0x000000b700957202 */ /* 0x000fce0000000f00 */
[----:B------:R-:W-:Y:S05]  /*b490*/  WARPSYNC.COLLECTIVE R182, `(.L_x_12529) ;  /* 0x00000000b6087348 */ /* 0x000fea0003c00000 */
[----:B------:R0:W1:Y:S02]  /*b4a0*/  SHFL.BFLY P6, R183, R185, R184, R187 ;  /* 0x0c0000b8b9b77389 */ /* 0x00006400000c00bb */
[----:B01----:R-:W-:Y:S05]  /*b4b0*/  ENDCOLLECTIVE ;  /* 0x000000000000791b */ /* 0x003fea0003800000 */
.L_x_12529:
[----:B------:R-:W-:-:S05]  /*b4c0*/  FADD.FTZ R149, R146, R149 ;  /* 0x0000009592957221 */ /* 0x000fca0000010000 */
[----:B------:R-:W-:Y:S02]  /*b4d0*/  MOV R185, R149 ;  /* 0x0000009500b97202 */ /* 0x000fe40000000f00 */
[----:B------:R-:W-:-:S07]  /*b4e0*/  MOV R151, R183 ;  /* 0x000000b700977202 */ /* 0x000fce0000000f00 */
[----:B------:R-:W-:Y:S05]  /*b4f0*/  WARPSYNC.COLLECTIVE R182, `(.L_x_12530) ;  /* 0x00000000b6087348 */ /* 0x000fea0003c00000 */
[----:B------:R0:W1:Y:S02]  /*b500*/  SHFL.BFLY P6, R183, R185, R184, R187 ;  /* 0x0c0000b8b9b77389 */ /* 0x00006400000c00bb */
[----:B01----:R-:W-:Y:S05]  /*b510*/  ENDCOLLECTIVE ;  /* 0x000000000000791b */ /* 0x003fea0003800000 */
.L_x_12530:
[----:B------:R-:W-:Y:S01]  /*b520*/  FADD.FTZ R151, R148, R151 ;  /* 0x0000009794977221 */ /* 0x000fe20000010000 */
[----:B------:R-:W-:-:S04]  /*b530*/  HFMA2 R184, -RZ, RZ, 0, 9.5367431640625e-07 ;  /* 0x00000010ffb87431 */ /* 0x000fc800000001ff */
[----:B------:R-:W-:Y:S02]  /*b540*/  MOV R185, R151 ;  /* 0x0000009700b97202 */ /* 0x000fe40000000f00 */
[----:B------:R-:W-:-:S07]  /*b550*/  MOV R150, R183 ;  /* 0x000000b700967202 */ /* 0x000fce0000000f00 */
[----:B------:R-:W-:Y:S05]  /*b560*/  WARPSYNC.COLLECTIVE R182, `(.L_x_12531) ;  /* 0x00000000b6087348 */ /* 0x000fea0003c00000 */
[----:B------:R0:W1:Y:S02]  /*b570*/  SHFL.BFLY P6, R183, R185, R184, R187 ;  /* 0x0c0000b8b9b77389 */ /* 0x00006400000c00bb */
[----:B01----:R-:W-:Y:S05]  /*b580*/  ENDCOLLECTIVE ;  /* 0x000000000000791b */ /* 0x003fea0003800000 */
.L_x_12531:
[----:B------:R-:W-:-:S05]  /*b590*/  FADD.FTZ R150, R149, R150 ;  /* 0x0000009695967221 */ /* 0x000fca0000010000 */
[----:B------:R-:W-:Y:S02]  /*b5a0*/  MOV R185, R150 ;  /* 0x0000009600b97202 */ /* 0x000fe40000000f00 */
[----:B------:R-:W-:-:S07]  /*b5b0*/  MOV R144, R183 ;  /* 0x000000b700907202 */ /* 0x000fce0000000f00 */
[----:B------:R-:W-:Y:S05]  /*b5c0*/  WARPSYNC.COLLECTIVE R182, `(.L_x_12532) ;  /* 0x00000000b6087348 */ /* 0x000fea0003c00000 */
[----:B------:R0:W1:Y:S02]  /*b5d0*/  SHFL.BFLY P6, R183, R185, R184, R187 ;  /* 0x0c0000b8b9b77389 */ /* 0x00006400000c00bb */
[----:B01----:R-:W-:Y:S05]  /*b5e0*/  ENDCOLLECTIVE ;  /* 0x000000000000791b */ /* 0x003fea0003800000 */
.L_x_12532:
[----:B------:R-:W-:Y:S01]  /*b5f0*/  MOV R145, R183 ;  /* 0x000000b700917202 */ /* 0x000fe20000000f00 */
[----:B------:R-:W-:Y:S06]  /*b600*/  BRA `(.L_x_12533) ;  /* 0xffffff7400547947 */ /* 0x000fec000383ffff */
.L_x_12534:
        /* <DEDUP_REMOVED lines=15> */
.L_x_14588:


//--------------------- .text._ZN10layer_norm22ln_bwd_finalize_kernelINS_22Kernel_traits_finalizeILj768E6__halfffffjLb1ELj1024ELj4ENS_18Kernel_traits_baseILj768ES2_ffffjLj1024EEEEELb1ELb1EEEvNS_9BwdParamsE --------------------------
	.section	.text._ZN10layer_norm22ln_bwd_finalize_kernelINS_22Kernel_traits_finalizeILj768E6__halfffffjLb1ELj1024ELj4ENS_18Kernel_traits_baseILj768ES2_ffffjLj1024EEEEELb1ELb1EEEvNS_9BwdParamsE,"ax",@progbits
	.align	128
        .global         _ZN10layer_norm22ln_bwd_finalize_kernelINS_22Kernel_traits_finalizeILj768E6__halfffffjLb1ELj1024ELj4ENS_18Kernel_traits_baseILj768ES2_ffffjLj1024EEEEELb1ELb1EEEvNS_9BwdParamsE
        .type           _ZN10layer_norm22ln_bwd_finalize_kernelINS_22Kernel_traits_finalizeILj768E6__halfffffjLb1ELj1024ELj4ENS_18Kernel_traits_baseILj768ES2_ffffjLj1024EEEEELb1ELb1EEEvNS_9BwdParamsE,@function
        .size           _ZN10layer_norm22ln_bwd_finalize_kernelINS_22Kernel_traits_finalizeILj768E6__halfffffjLb1ELj1024ELj4ENS_18Kernel_traits_baseILj768ES2_ffffjLj1024EEEEELb1ELb1EEEvNS_9BwdParamsE,(.L_x_14589 - _ZN10layer_norm22ln_bwd_finalize_kernelINS_22Kernel_traits_finalizeILj768E6__halfffffjLb1ELj1024ELj4ENS_18Kernel_traits_baseILj768ES2_ffffjLj1024EEEEELb1ELb1EEEvNS_9BwdParamsE)
        .other          _ZN10layer_norm22ln_bwd_finalize_kernelINS_22Kernel_traits_finalizeILj768E6__halfffffjLb1ELj1024ELj4ENS_18Kernel_traits_baseILj768ES2_ffffjLj1024EEEEELb1ELb1EEEvNS_9BwdParamsE,@"STO_CUDA_ENTRY STV_DEFAULT"
_ZN10layer_norm22ln_bwd_finalize_kernelINS_22Kernel_traits_finalizeILj768E6__halfffffjLb1ELj1024ELj4ENS_18Kernel_traits_baseILj768ES2_ffffjLj1024EEEEELb1ELb1EEEvNS_9BwdParamsE:
.text._ZN10layer_norm22ln_bwd_finalize_kernelINS_22Kernel_traits_finalizeILj768E6__halfffffjLb1ELj1024ELj4ENS_18Kernel_traits_baseILj768ES2_ffffjLj1024EEEEELb1ELb1EEEvNS_9BwdParamsE:
        /* <DEDUP_REMOVED lines=56> */
.L_x_12539:
        /* <DEDUP_REMOVED lines=87> */
.L_x_12538:
[----:B------:R-:W-:Y:S05]  /*08f0*/  BSYNC.RECONVERGENT B1 ;  /* 0x0000000000017941 */ /* 0x000fea0003800200 */
.L_x_12537:
        /* <DEDUP_REMOVED lines=51> */
.L_x_12541:
[----:B------:R-:W-:Y:S05]  /*0c30*/  BSYNC.RECONVERGENT B1 ;  /* 0x0000000000017941 */ /* 0x000fea0003800200 */
.L_x_12540:
        /* <DEDUP_REMOVED lines=30> */
.L_x_12543:
[----:B------:R-:W-:Y:S05]  /*0e20*/  BSYNC.RECONVERGENT B1 ;  /* 0x0000000000017941 */ /* 0x000fea0003800200 */
.L_x_12542:
        /* <DEDUP_REMOVED lines=15> */
.L_x_12536:
[----:B------:R-:W-:Y:S05]  /*0f20*/  BSYNC.RECONVERGENT B0 ;  /* 0x0000000000007941 */ /* 0x000fea0003800200 */
.L_x_12535:
        /* <DEDUP_REMOVED lines=75> */
.L_x_12544:
        /* <DEDUP_REMOVED lines=10> */
.L_x_14589:


//--------------------- .text._ZN10layer_norm13ln_bwd_kernelINS_13Kernel_traitsI6__halfffffjLj768ELj1ELj4ELj1ELj16ENS_18Kernel_traits_baseILj768ES2_ffffjLj128EEEEELb1ELb1ELb1ELb1EEEvNS_9BwdParamsE --------------------------
	.section	.text._ZN10layer_norm13ln_bwd_kernelINS_13Kernel_traitsI6__halfffffjLj768ELj1ELj4ELj1ELj16ENS_18Kernel_traits_baseILj768ES2_ffffjLj128EEEEELb1ELb1ELb1ELb1EEEvNS_9BwdParamsE,"ax",@progbits
	.align	128
        .global         _ZN10layer_norm13ln_bwd_kernelINS_13Kernel_traitsI6__halfffffjLj768ELj1ELj4ELj1ELj16ENS_18Kernel_traits_baseILj768ES2_ffffjLj128EEEEELb1ELb1ELb1ELb1EEEvNS_9BwdParamsE
        .type           _ZN10layer_norm13ln_bwd_kernelINS_13Kernel_traitsI6__halfffffjLj768ELj1ELj4ELj1ELj16ENS_18Kernel_traits_baseILj768ES2_ffffjLj128EEEEELb1ELb1ELb1ELb1EEEvNS_9BwdParamsE,@function
        .size           _ZN10layer_norm13ln_bwd_kernelINS_13Kernel_traitsI6__halfffffjLj768ELj1ELj4ELj1ELj16ENS_18Kernel_traits_baseILj768ES2_ffffjLj128EEEEELb1ELb1ELb1ELb1EEEvNS_9BwdParamsE,(.L_x_14590 - _ZN10layer_norm13ln_bwd_kernelINS_13Kernel_traitsI6__halfffffjLj768ELj1ELj4ELj1ELj16ENS_18Kernel_traits_baseILj768ES2_ffffjLj128EEEEELb1ELb1ELb1ELb1EEEvNS_9BwdParamsE)
        .other          _ZN10layer_norm13ln_bwd_kernelINS_13Kernel_traitsI6__halfffffjLj768ELj1ELj4ELj1ELj16ENS_18Kernel_traits_baseILj768ES2_ffffjLj128EEEEELb1ELb1ELb1ELb1EEEvNS_9BwdParamsE,@"STO_CUDA_ENTRY STV_DEFAULT"
_ZN10layer_norm13ln_bwd_kernelINS_13Kernel_traitsI6__halfffffjLj768ELj1ELj4ELj1ELj16ENS_18Kernel_traits_baseILj768ES2_ffffjLj128EEEEELb1ELb1ELb1ELb1EEEvNS_9BwdParamsE:
.text._ZN10layer_norm13ln_bwd_kernelINS_13Kernel_traitsI6__halfffffjLj768ELj1ELj4ELj1ELj16ENS_18Kernel_traits_baseILj768ES2_ffffjLj128EEEEELb1ELb1ELb1ELb1EEEvNS_9BwdParamsE:
        /* <DEDUP_REMOVED lines=53> */
[----:B------:R-:W0:Y:S08]  /*0350*/  LDC.64 R6, c[0x0][0x3e8] ;  /* 0x0000fa00ff067b82 */ /* 0x000e300000000a00 */
[----:B------:R-:W1:Y:S08]  /*0360*/  LDC.64 R4, c[0x0][0x3d0] ;  /* 0x0000f400ff047b82 */ /* 0x000e700000000a00 */
[----:B------:R-:W2:Y:S01]  /*0370*/  LDC.U8 R0, c[0x0][0x410] ;  /* 0x00010400ff007b82 */ /* 0x000ea20000000000 */
[----:B0-----:R-:W-:-:S05]  /*0380*/  IMAD.WIDE.U32 R6, R3, 0x8, R6 ;  /* 0x0000000803067825 */ /* 0x001fca00078e0006 */
[----:B------:R-:W3:Y:S04]  /*0390*/  LDG.E.64 R180, desc[UR6][R6.64+0x200] ;  /* 0x0002000606b47981 */ /* 0x000ee8000c1e1b00 */
[----:B------:R-:W4:Y:S04]  /*03a0*/  LDG.E.64 R182, desc[UR6][R6.64+0x300] ;  /* 0x0003000606b67981 */ /* 0x000f28000c1e1b00 */
[----:B------:R-:W2:Y:S04]  /*03b0*/  LDG.E.64 R178, desc[UR6][R6.64+0x100] ;  /* 0x0001000606b27981 */ /* 0x000ea8000c1e1b00 */
[----:B------:R-:W2:Y:S04]  /*03c0*/  LDG.E.64 R176, desc[UR6][R6.64] ;  /* 0x0000000606b07981 */ /* 0x000ea8000c1e1b00 */
[----:B------:R-:W5:Y:S04]  /*03d0*/  LDG.E.64 R162, desc[UR6][R6.64+0x500] ;  /* 0x0005000606a27981 */ /* 0x000f68000c1e1b00 */
[----:B------:R-:W5:Y:S01]  /*03e0*/  LDG.E.64 R160, desc[UR6][R6.64+0x400] ;  /* 0x0004000606a07981 */ /* 0x000f62000c1e1b00 */
[----:B-1----:R-:W-:-:S04]  /*03f0*/  IMAD.WIDE.U32 R4, R3, 0x8, R4 ;  /* 0x0000000803047825 */ /* 0x002fc800078e0004 */
[----:B------:R-:W-:Y:S01]  /*0400*/  HFMA2 R96, -RZ, RZ, 0, 0 ;  /* 0x00000000ff607431 */ /* 0x000fe200000001ff */
[----:B------:R-:W5:Y:S04]  /*0410*/  LDG.E.64 R174, desc[UR6][R4.64+0x500] ;  /* 0x0005000604ae7981 */ /* 0x000f68000c1e1b00 */
[----:B------:R-:W5:Y:S04]  /*0420*/  LDG.E.64 R172, desc[UR6][R4.64+0x400] ;  /* 0x0004000604ac7981 */ /* 0x000f68000c1e1b00 */
[----:B------:R-:W5:Y:S04]  /*0430*/  LDG.E.64 R170, desc[UR6][R4.64+0x300] ;  /* 0x0003000604aa7981 */ /* 0x000f68000c1e1b00 */
[----:B------:R-:W5:Y:S04]  /*0440*/  LDG.E.64 R168, desc[UR6][R4.64+0x200] ;  /* 0x0002000604a87981 */ /* 0x000f68000c1e1b00 */
[----:B------:R-:W5:Y:S04]  /*0450*/  LDG.E.64 R166, desc[UR6][R4.64+0x100] ;  /* 0x0001000604a67981 */ /* 0x000f68000c1e1b00 */
[----:B------:R0:W5:Y:S01]  /*0460*/  LDG.E.64 R164, desc[UR6][R4.64] ;  /* 0x0000000604a47981 */ /* 0x000162000c1e1b00 */
[----:B---3--:R-:W-:-:S02]  /*0470*/  SHF.R.U64 R208, R180, 0x10, R181 ;  /* 0x00000010b4d07819 */ /* 0x008fc400000012b5 */
[----:B------:R-:W-:Y:S02]  /*0480*/  SHF.R.U32.HI R3, RZ, 0x10, R181 ;  /* 0x00000010ff037819 */ /* 0x000fe400000116b5 */
[----:B----4-:R-:W-:Y:S02]  /*0490*/  SHF.R.U64 R2, R182, 0x10, R183 ;  /* 0x00000010b6027819 */ /* 0x010fe400000012b7 */
[----:B------:R-:W-:Y:S02]  /*04a0*/  PRMT R208, R208, 0x5410, R3 ;  /* 0x00005410d0d07816 */ /* 0x000fe40000000003 */
[----:B------:R-:W-:Y:S02]  /*04b0*/  SHF.R.U32.HI R8, RZ, 0x10, R183 ;  /* 0x00000010ff087819 */ /* 0x000fe400000116b7 */
[--C-:B--2---:R-:W-:Y:S02]  /*04c0*/  SHF.R.U64 R210, R178, 0x10, R179.reuse ;  /* 0x00000010b2d27819 */ /* 0x104fe400000012b3 */
[----:B0-----:R-:W-:-:S02]  /*04d0*/  SHF.R.U32.HI R4, RZ, 0x10, R179 ;  /* 0x00000010ff047819 */ /* 0x001fc400000116b3 */
[--C-:B------:R-:W-:Y:S02]  /*04e0*/  SHF.R.U64 R211, R176, 0x10, R177.reuse ;  /* 0x00000010b0d37819 */ /* 0x100fe400000012b1 */
[----:B------:R-:W-:Y:S02]  /*04f0*/  SHF.R.U32.HI R3, RZ, 0x10, R177 ;  /* 0x00000010ff037819 */ /* 0x000fe400000116b1 */
[----:B------:R-:W-:Y:S02]  /*0500*/  PRMT R2, R2, 0x5410, R8 ;  /* 0x0000541002027816 */ /* 0x000fe40000000008 */
[----:B------:R-:W-:Y:S02]  /*0510*/  PRMT R210, R210, 0x5410, R4 ;  /* 0x00005410d2d27816 */ /* 0x000fe40000000004 */
[----:B------:R-:W-:-:S07]  /*0520*/  PRMT R211, R211, 0x5410, R3 ;  /* 0x00005410d3d37816 */ /* 0x000fce0000000003 */
.L_x_12736:
[----:B------:R-:W0:Y:S08]  /*0530*/  LDC.64 R122, c[0x0][0x3f8] ;  /* 0x0000fe00ff7a7b82 */ /* 0x000e300000000a00 */
[----:B------:R-:W1:Y:S08]  /*0540*/  LDC.64 R186, c[0x0][0x3c8] ;  /* 0x0000f200ffba7b82 */ /* 0x000e700000000a00 */
[----:B------:R-:W2:Y:S01]  /*0550*/  LDC.64 R124, c[0x0][0x3f0] ;  /* 0x0000fc00ff7c7b82 */ /* 0x000ea20000000a00 */
[C---:B0-----:R-:W-:Y:S01]  /*0560*/  IMAD.WIDE R138, R184.reuse, 0x4, R122 ;  /* 0x00000004b88a7825 */ /* 0x041fe200078e027a */
[----:B------:R-:W0:Y:S06]  /*0570*/  S2R R193, SR_TID.X ;  /* 0x0000000000c17919 */ /* 0x000e2c0000002100 */
[----:B------:R-:W3:Y:S01]  /*0580*/  LDC.64 R122, c[0x0][0x3c0] ;  /* 0x0000f000ff7a7b82 */ /* 0x000ee20000000a00 */
[----:B------:R-:W4:Y:S01]  /*0590*/  LDG.E R185, desc[UR6][R138.64] ;  /* 0x000000068ab97981 */ /* 0x000f22000c1e1900 */
[----:B-1----:R-:W-:-:S06]  /*05a0*/  IMAD.WIDE R186, R184, 0x4, R186 ;  /* 0x00000004b8ba7825 */ /* 0x002fcc00078e02ba */
[----:B-----5:R1:W5:Y:S01]  /*05b0*/  LDG.E R186, desc[UR6][R186.64] ;  /* 0x00000006baba7981 */ /* 0x020362000c1e1900 */
[----:B--2---:R-:W-:-:S05]  /*05c0*/  IMAD.WIDE R124, R184, 0x4, R124 ;  /* 0x00000004b87c7825 */ /* 0x004fca00078e027c */
[----:B------:R1:W5:Y:S01]  /*05d0*/  LDG.E R195, desc[UR6][R124.64] ;  /* 0x000000067cc37981 */ /* 0x000362000c1e1900 */
[----:B------:R-:W-:Y:S01]  /*05e0*/  BSSY.RECONVERGENT B1, `(.L_x_12547) ;  /* 0x000017a000017945 */ /* 0x000fe20003800200 */
[----:B0-----:R-:W-:Y:S02]  /*05f0*/  LOP3.LUT R193, R193, 0x1f, RZ, 0xc0, !PT ;  /* 0x0000001fc1c17812 */ /* 0x001fe400078ec0ff */
[----:B----4-:R-:W-:-:S13]  /*0600*/  ISETP.GE.AND P2, PT, R185, 0x1, PT ;  /* 0x00000001b900780c */ /* 0x010fda0003f46270 */
[----:B-1-3--:R-:W-:Y:S05]  /*0610*/  @!P2 BRA `(.L_x_12548) ;  /* 0x0000001000b4a947 */ /* 0x00afea0003800000 */
[----:B------:R-:W0:Y:S01]  /*0620*/  LDC.64 R148, c[0x0][0x3a8] ;  /* 0x0000ea00ff947b82 */ /* 0x000e220000000a00 */
[C---:B------:R-:W-:Y:S01]  /*0630*/  IMAD R3, R184.reuse, UR5, RZ ;  /* 0x00000005b8037c24 */ /* 0x040fe2000f8e02ff */
[----:B------:R-:W-:Y:S01]  /*0640*/  IADD3 R113, PT, PT, R185, -0x1, RZ ;  /* 0xffffffffb9717810 */ /* 0x000fe20007ffe0ff */
[----:B------:R-:W-:-:S03]  /*0650*/  IMAD.WIDE R122, R184, 0x4, R122 ;  /* 0x00000004b87a7825 */ /* 0x000fc600078e027a */
[----:B------:R-:W-:Y:S01]  /*0660*/  SHF.R.S32.HI R112, RZ, 0x1f, R3 ;  /* 0x0000001fff707819 */ /* 0x000fe20000011403 */
[----:B------:R-:W-:Y:S01]  /*0670*/  IMAD R113, R113, UR5, RZ ;  /* 0x0000000571717c24 */ /* 0x000fe2000f8e02ff */
[----:B------:R-:W1:Y:S02]  /*0680*/  LDC.64 R152, c[0x0][0x428] ;  /* 0x00010a00ff987b82 */ /* 0x000e640000000a00 */
[----:B------:R-:W-:Y:S02]  /*0690*/  LEA.HI R112, R112, R3, RZ, 0x2 ;  /* 0x0000000370707211 */ /* 0x000fe400078f10ff */
[----:B------:R-:W-:Y:S01]  /*06a0*/  SHF.R.S32.HI R114, RZ, 0x1f, R113 ;  /* 0x0000001fff727819 */ /* 0x000fe20000011471 */
[----:B------:R-:W2:Y:S01]  /*06b0*/  LDG.E R3, desc[UR6][R122.64] ;  /* 0x000000067a037981 */ /* 0x000ea2000c1e1900 */
[----:B------:R-:W-:Y:S02]  /*06c0*/  LEA.HI.SX32 R203, R112, R193, 0x1e ;  /* 0x000000c170cb7211 */ /* 0x000fe400078ff2ff */
[----:B------:R-:W-:Y:S01]  /*06d0*/  LEA.HI R114, R114, R113, RZ, 0x2 ;  /* 0x0000007172727211 */ /* 0x000fe200078f10ff */
[----:B------:R-:W3:Y:S03]  /*06e0*/  LDC.64 R196, c[0x0][0x3b0] ;  /* 0x0000ec00ffc47b82 */ /* 0x000ee60000000a00 */
[----:B------:R-:W-:Y:S01]  /*06f0*/  LEA.HI.SX32 R155, R114, R193, 0x1e ;  /* 0x000000c1729b7211 */ /* 0x000fe200078ff2ff */
[----:B0-----:R-:W-:-:S06]  /*0700*/  IMAD.WIDE.U32 R156, R203, 0x10, R148 ;  /* 0x00000010cb9c7825 */ /* 0x001fcc00078e0094 */
[----:B------:R-:W4:Y:S01]  /*0710*/  LDG.E.128 R156, desc[UR6][R156.64] ;  /* 0x000000069c9c7981 */ /* 0x000f22000c1e1d00 */
[----:B-1----:R-:W-:Y:S01]  /*0720*/  IMAD.WIDE.U32 R112, R155, 0x10, R152 ;  /* 0x000000109b707825 */ /* 0x002fe200078e0098 */
[----:B------:R-:W-:-:S05]  /*0730*/  IADD3 R209, PT, PT, R203, 0x20, RZ ;  /* 0x00000020cbd17810 */ /* 0x000fca0007ffe0ff */
[----:B------:R-:W4:Y:S01]  /*0740*/  LDG.E.128 R112, desc[UR6][R112.64] ;  /* 0x0000000670707981 */ /* 0x000f22000c1e1d00 */
[----:B------:R-:W-:Y:S01]  /*0750*/  IMAD.WIDE.U32 R116, R209, 0x10, R148 ;  /* 0x00000010d1747825 */ /* 0x000fe200078e0094 */
[----:B------:R-:W-:Y:S02]  /*0760*/  IADD3 R121, PT, PT, R155, 0x20, RZ ;  /* 0x000000209b797810 */ /* 0x000fe40007ffe0ff */
[----:B------:R-:W-:-:S03]  /*0770*/  IADD3 R225, PT, PT, R203, 0x40, RZ ;  /* 0x00000040cbe17810 */ /* 0x000fc60007ffe0ff */
[----:B------:R-:W4:Y:S01]  /*0780*/  LDG.E.128 R116, desc[UR6][R116.64] ;  /* 0x0000000674747981 */ /* 0x000f22000c1e1d00 */
[----:B------:R-:W-:Y:S01]  /*0790*/  IMAD.WIDE.U32 R120, R121, 0x10, R152 ;  /* 0x0000001079787825 */ /* 0x000fe200078e0098 */
[----:B------:R-:W-:-:S03]  /*07a0*/  IADD3 R129, PT, PT, R155, 0x40, RZ ;  /* 0x000000409b817810 */ /* 0x000fc60007ffe0ff */
        /* <DEDUP_REMOVED lines=9> */
[----:B------:R-:W4:Y:S01]  /*0840*/  LDG.E.128 R132, desc[UR6][R132.64] ;  /* 0x0000000684847981 */ /* 0x000f22000c1e1d00 */
[----:B------:R-:W-:-:S03]  /*0850*/  IADD3 R145, PT, PT, R155, 0x80, RZ ;  /* 0x000000809b917810 */ /* 0x000fc60007ffe0ff */
[----:B------:R-:W4:Y:S02]  /*0860*/  LDG.E.128 R136, desc[UR6][R136.64] ;  /* 0x0000000688887981 */ /* 0x000f24000c1e1d00 */
[----:B------:R-:W-:-:S06]  /*0870*/  IMAD.WIDE.U32 R144, R145, 0x10, R152 ;  /* 0x0000001091907825 */ /* 0x000fcc00078e0098 */
[----:B------:R-:W4:Y:S01]  /*0880*/  LDG.E.128 R144, desc[UR6][R144.64] ;  /* 0x0000000690907981 */ /* 0x000f22000c1e1d00 */
[----:B------:R-:W-:-:S05]  /*0890*/  IADD3 R229, PT, PT, R203, 0x80, RZ ;  /* 0x00000080cbe57810 */ /* 0x000fca0007ffe0ff */
[----:B------:R-:W-:Y:S01]  /*08a0*/  IMAD.WIDE.U32 R140, R229, 0x10, R148 ;  /* 0x00000010e58c7825 */ /* 0x000fe200078e0094 */
[----:B-----5:R-:W-:-:S05]  /*08b0*/  ISETP.GE.AND P3, PT, R195, 0x1, PT ;  /* 0x00000001c300780c */ /* 0x020fca0003f66270 */
[----:B------:R-:W4:Y:S01]  /*08c0*/  LDG.E.128 R140, desc[UR6][R140.64] ;  /* 0x000000068c8c7981 */ /* 0x000f22000c1e1d00 */
[----:B------:R-:W-:Y:S02]  /*08d0*/  IADD3 R231, PT, PT, R203, 0xa0, RZ ;  /* 0x000000a0cbe77810 */ /* 0x000fe40007ffe0ff */
[----:B------:R-:W-:-:S03]  /*08e0*/  IADD3 R155, PT, PT, R155, 0xa0, RZ ;  /* 0x000000a09b9b7810 */ /* 0x000fc60007ffe0ff */
[----:B------:R-:W-:Y:S02]  /*08f0*/  IMAD.WIDE.U32 R148, R231, 0x10, R148 ;  /* 0x00000010e7947825 */ /* 0x000fe400078e0094 */
[----:B------:R-:W-:Y:S02]  /*0900*/  @P3 IADD3 R154, PT, PT, R195, -0x1, RZ ;  /* 0xffffffffc39a3810 */ /* 0x000fe40007ffe0ff */
[----:B------:R-:W-:Y:S02]  /*0910*/  IMAD.WIDE.U32 R152, R155, 0x10, R152 ;  /* 0x000000109b987825 */ /* 0x000fe400078e0098 */
[----:B------:R-:W4:Y:S02]  /*0920*/  LDG.E.128 R148, desc[UR6][R148.64] ;  /* 0x0000000694947981 */ /* 0x000f24000c1e1d00 */
[----:B------:R-:W-:Y:S02]  /*0930*/  @P3 IMAD R189, R154, UR5, RZ ;  /* 0x000000059abd3c24 */ /* 0x000fe4000f8e02ff */
[----:B------:R-:W4:Y:S03]  /*0940*/  LDG.E.128 R152, desc[UR6][R152.64] ;  /* 0x0000000698987981 */ /* 0x000f26000c1e1d00 */
[----:B------:R-:W-:-:S04]  /*0950*/  @P3 SHF.R.S32.HI R190, RZ, 0x1f, R189 ;  /* 0x0000001fffbe3819 */ /* 0x000fc800000114bd */
[----:B------:R-:W-:Y:S02]  /*0960*/  @P3 LEA.HI R190, R190, R189, RZ, 0x2 ;  /* 0x000000bdbebe3211 */ /* 0x000fe400078f10ff */
[----:B------:R-:W-:Y:S02]  /*0970*/  MOV R189, RZ ;  /* 0x000000ff00bd7202 */ /* 0x000fe40000000f00 */
[----:B------:R-:W-:-:S04]  /*0980*/  @P3 LEA.HI.SX32 R189, R190, R193, 0x1e ;  /* 0x000000c1bebd3211 */ /* 0x000fc800078ff2ff */
[C---:B------:R-:W-:Y:S02]  /*0990*/  IADD3 R223, PT, PT, R189.reuse, 0x20, RZ ;  /* 0x00000020bddf7810 */ /* 0x040fe40007ffe0ff */
[C---:B------:R-:W-:Y:S02]  /*09a0*/  IADD3 R221, PT, PT, R189.reuse, 0x40, RZ ;  /* 0x00000040bddd7810 */ /* 0x040fe40007ffe0ff */
[C---:B------:R-:W-:Y:S02]  /*09b0*/  IADD3 R219, PT, PT, R189.reuse, 0x60, RZ ;  /* 0x00000060bddb7810 */ /* 0x040fe40007ffe0ff */
[C---:B------:R-:W-:Y:S01]  /*09c0*/  IADD3 R217, PT, PT, R189.reuse, 0x80, RZ ;  /* 0x00000080bdd97810 */ /* 0x040fe20007ffe0ff */
[C---:B---3--:R-:W-:Y:S01]  /*09d0*/  IMAD.WIDE.U32 R190, R189.reuse, 0x4, R196 ;  /* 0x00000004bdbe7825 */ /* 0x048fe200078e00c4 */
[----:B------:R-:W-:-:S03]  /*09e0*/  IADD3 R189, PT, PT, R189, 0xa0, RZ ;  /* 0x000000a0bdbd7810 */ /* 0x000fc60007ffe0ff */
[--C-:B------:R-:W-:Y:S01]  /*09f0*/  IMAD.WIDE.U32 R222, R223, 0x4, R196.reuse ;  /* 0x00000004dfde7825 */ /* 0x100fe200078e00c4 */
[----:B------:R-:W5:Y:S03]  /*0a00*/  LDG.E R202, desc[UR6][R190.64] ;  /* 0x00000006beca7981 */ /* 0x000f66000c1e1900 */
[----:B------:R-:W-:-:S04]  /*0a10*/  IMAD.WIDE.U32 R220, R221, 0x4, R196 ;  /* 0x00000004dddc7825 */ /* 0x000fc800078e00c4 */
[--C-:B------:R-:W-:Y:S01]  /*0a20*/  IMAD.WIDE.U32 R218, R219, 0x4, R196.reuse ;  /* 0x00000004dbda7825 */ /* 0x100fe200078e00c4 */
[----:B------:R-:W5:Y:S03]  /*0a30*/  LDG.E R190, desc[UR6][R220.64] ;  /* 0x00000006dcbe7981 */ /* 0x000f66000c1e1900 */
[--C-:B------:R-:W-:Y:S01]  /*0a40*/  IMAD.WIDE.U32 R216, R217, 0x4, R196.reuse ;  /* 0x00000004d9d87825 */ /* 0x100fe200078e00c4 */
[----:B------:R-:W5:Y:S03]  /*0a50*/  LDG.E R191, desc[UR6][R218.64] ;  /* 0x00000006dabf7981 */ /* 0x000f66000c1e1900 */
[----:B------:R-:W-:Y:S02]  /*0a60*/  IMAD.WIDE.U32 R196, R189, 0x4, R196 ;  /* 0x00000004bdc47825 */ /* 0x000fe400078e00c4 */
[----:B------:R-:W5:Y:S04]  /*0a70*/  LDG.E R189, desc[UR6][R222.64] ;  /* 0x00000006debd7981 */ /* 0x000f68000c1e1900 */
[----:B------:R-:W5:Y:S01]  /*0a80*/  LDG.E R194, desc[UR6][R216.64] ;  /* 0x00000006d8c27981 */ /* 0x000f62000c1e1900 */
[----:B------:R-:W-:-:S02]  /*0a90*/  MOV R188, UR10 ;  /* 0x0000000a00bc7c02 */ /* 0x000fc40008000f00 */
[----:B------:R-:W-:Y:S01]  /*0aa0*/  MOV R187, UR11 ;  /* 0x0000000b00bb7c02 */ /* 0x000fe20008000f00 */
[----:B------:R-:W5:Y:S01]  /*0ab0*/  LDG.E R196, desc[UR6][R196.64] ;  /* 0x00000006c4c47981 */ /* 0x000f62000c1e1900 */
[----:B------:R-:W-:-:S04]  /*0ac0*/  ISETP.NE.U32.AND P0, PT, R188, RZ, PT ;  /* 0x000000ffbc00720c */ /* 0x000fc80003f05070 */
[----:B------:R-:W-:-:S13]  /*0ad0*/  ISETP.NE.AND.EX P0, PT, R187, RZ, PT, P0 ;  /* 0x000000ffbb00720c */ /* 0x000fda0003f05300 */
[----:B------:R-:W0:Y:S08]  /*0ae0*/  @P0 LDC.64 R214, c[0x0][0x438] ;  /* 0x00010e00ffd60b82 */ /* 0x000e300000000a00 */
[----:B------:R-:W1:Y:S08]  /*0af0*/  @P0 LDC.64 R212, c[0x0][0x438] ;  /* 0x00010e00ffd40b82 */ /* 0x000e700000000a00 */
[----:B------:R-:W3:Y:S08]  /*0b00*/  @P0 LDC.64 R206, c[0x0][0x438] ;  /* 0x00010e00ffce0b82 */ /* 0x000ef00000000a00 */
[----:B------:R-:W3:Y:S08]  /*0b10*/  @P0 LDC.64 R204, c[0x0][0x438] ;  /* 0x00010e00ffcc0b82 */ /* 0x000ef00000000a00 */
[----:B------:R-:W3:Y:S08]  /*0b20*/  @P0 LDC.64 R200, c[0x0][0x438] ;  /* 0x00010e00ffc80b82 */ /* 0x000ef00000000a00 */
[----:B------:R-:W2:Y:S01]  /*0b30*/  @P0 LDC.64 R198, c[0x0][0x438] ;  /* 0x00010e00ffc60b82 */ /* 0x000ea20000000a00 */
[----:B0-----:R-:W-:-:S04]  /*0b40*/  @P0 IMAD.WIDE.U32 R214, R203, 0x10, R214 ;  /* 0x00000010cbd60825 */ /* 0x001fc800078e00d6 */
[----:B-1----:R-:W-:Y:S01]  /*0b50*/  @P0 IMAD.WIDE.U32 R212, R209, 0x10, R212 ;  /* 0x00000010d1d40825 */ /* 0x002fe200078e00d4 */
[----:B------:R-:W5:Y:S03]  /*0b60*/  @P0 LDG.E.128 R24, desc[UR6][R214.64] ;  /* 0x00000006d6180981 */ /* 0x000f66000c1e1d00 */
[----:B---3--:R-:W-:Y:S01]  /*0b70*/  @P0 IMAD.WIDE.U32 R206, R225, 0x10, R206 ;  /* 0x00000010e1ce0825 */ /* 0x008fe200078e00ce */
[----:B------:R-:W5:Y:S03]  /*0b80*/  @P0 LDG.E.128 R20, desc[UR6][R212.64] ;  /* 0x00000006d4140981 */ /* 0x000f66000c1e1d00 */
[----:B------:R-:W-:Y:S01]  /*0b90*/  @P0 IMAD.WIDE.U32 R204, R227, 0x10, R204 ;  /* 0x00000010e3cc0825 */ /* 0x000fe200078e00cc */
[----:B------:R-:W5:Y:S03]  /*0ba0*/  @P0 LDG.E.128 R16, desc[UR6][R206.64] ;  /* 0x00000006ce100981 */ /* 0x000f66000c1e1d00 */
[----:B------:R-:W-:Y:S01]  /*0bb0*/  @P0 IMAD.WIDE.U32 R200, R229, 0x10, R200 ;  /* 0x00000010e5c80825 */ /* 0x000fe200078e00c8 */
[----:B------:R-:W5:Y:S04]  /*0bc0*/  @P0 LDG.E.128 R12, desc[UR6][R204.64] ;  /* 0x00000006cc0c0981 */ /* 0x000f68000c1e1d00 */
[----:B------:R-:W5:Y:S01]  /*0bd0*/  @P0 LDG.E.128 R8, desc[UR6][R200.64] ;  /* 0x00000006c8080981 */ /* 0x000f62000c1e1d00 */
[----:B--2---:R-:W-:-:S05]  /*0be0*/  @P0 IMAD.WIDE.U32 R198, R231, 0x10, R198 ;  /* 0x00000010e7c60825 */ /* 0x004fca00078e00c6 */
[----:B------:R0:W5:Y:S01]  /*0bf0*/  @P0 LDG.E.128 R4, desc[UR6][R198.64] ;  /* 0x00000006c6040981 */ /* 0x000162000c1e1d00 */
[----:B------:R-:W-:Y:S02]  /*0c00*/  ISETP.NE.AND P0, PT, R0, RZ, PT ;  /* 0x000000ff0000720c */ /* 0x000fe40003f05270 */
[--C-:B------:R-:W-:Y:S01]  /*0c10*/  SHF.R.U64 R192, R164, 0x10, R165.reuse ;  /* 0x00000010a4c07819 */ /* 0x100fe200000012a5 */
[----:B------:R-:W-:Y:S01]  /*0c20*/  HADD2.F32 R203, -RZ, R164.H0_H0 ;  /* 0x200000a4ffcb7230 */ /* 0x000fe20000004100 */
[----:B0-----:R-:W-:-:S05]  /*0c30*/  SHF.R.U32.HI R198, RZ, 0x10, R165 ;  /* 0x00000010ffc67819 */ /* 0x001fca00000116a5 */
[----:B------:R-:W-:Y:S02]  /*0c40*/  HADD2.F32 R198, -RZ, R198.H0_H0 ;  /* 0x200000c6ffc67230 */ /* 0x000fe40000004100 */
[----:B------:R-:W-:Y:S01]  /*0c50*/  HADD2.F32 R199, -RZ, R166.H0_H0 ;  /* 0x200000a6ffc77230 */ /* 0x000fe20000004100 */
[----:B------:R-:W-:-:S05]  /*0c60*/  FSEL R197, R3, RZ, !P0 ;  /* 0x000000ff03c57208 */ /* 0x000fca0004000000 */
[C---:B----4-:R-:W-:Y:S01]  /*0c70*/  FADD.FTZ R3, -R197.reuse, R156 ;  /* 0x0000009cc5037221 */ /* 0x050fe20000010100 */
[C---:B------:R-:W-:Y:S01]  /*0c80*/  FADD.FTZ R157, -R197.reuse, R157 ;  /* 0x0000009dc59d7221 */ /* 0x040fe20000010100 */
[C---:B------:R-:W-:Y:S02]  /*0c90*/  FADD.FTZ R209, -R197.reuse, R158 ;  /* 0x0000009ec5d17221 */ /* 0x040fe40000010100 */
[----:B------:R-:W-:Y:S01]  /*0ca0*/  FMUL.FTZ R3, R186, R3 ;  /* 0x00000003ba037220 */ /* 0x000fe20000410000 */
[----:B------:R-:W-:Y:S02]  /*0cb0*/  HADD2.F32 R158, -RZ, R192.H0_H0 ;  /* 0x200000c0ff9e7230 */ /* 0x000fe40000004100 */
[----:B------:R-:W-:Y:S01]  /*0cc0*/  FADD.FTZ R207, -R197, R159 ;  /* 0x0000009fc5cf7221 */ /* 0x000fe20000010100 */
[----:B------:R-:W-:Y:S01]  /*0cd0*/  FMUL.FTZ R156, R112, R203 ;  /* 0x000000cb709c7220 */ /* 0x000fe20000410000 */
[----:B------:R-:W-:Y:S01]  /*0ce0*/  FADD.FTZ R84, R84, R112 ;  /* 0x0000007054547221 */ /* 0x000fe20000010000 */
[----:B------:R-:W-:Y:S01]  /*0cf0*/  FFMA.FTZ R28, R112, R3, R28 ;  /* 0x00000003701c7223 */ /* 0x000fe2000001001c */
[----:B------:R-:W-:Y:S01]  /*0d00*/  FMUL.FTZ R112, R186, R157 ;  /* 0x0000009dba707220 */ /* 0x000fe20000410000 */
[----:B------:R-:W-:-:S02]  /*0d10*/  HADD2.F32 R159, -RZ, R165.H0_H0 ;  /* 0x200000a5ff9f7230 */ /* 0x000fc40000004100 */
        /* <DEDUP_REMOVED lines=10> */
[----:B------:R-:W-:Y:S01]  /*0dc0*/  FADD.FTZ R86, R86, R114 ;  /* 0x0000007256567221 */ /* 0x000fe20000010000 */
[----:B------:R-:W-:Y:S01]  /*0dd0*/  FFMA.FTZ R30, R114, R113, R30 ;  /* 0x00000071721e7223 */ /* 0x000fe2000001001e */
[----:B------:R-:W-:Y:S01]  /*0de0*/  SHF.R.U64 R114, R166, 0x10, R167 ;  /* 0x00000010a6727819 */ /* 0x000fe200000012a7 */
[C---:B------:R-:W-:Y:S01]  /*0df0*/  FADD.FTZ R117, -R197.reuse, R117 ;  /* 0x00000075c5757221 */ /* 0x040fe20000010100 */
[----:B------:R-:W-:Y:S01]  /*0e00*/  SHF.R.U32.HI R198, RZ, 0x10, R167 ;  /* 0x00000010ffc67819 */ /* 0x000fe200000116a7 */
[C---:B------:R-:W-:Y:S01]  /*0e10*/  FADD.FTZ R201, -R197.reuse, R118 ;  /* 0x00000076c5c97221 */ /* 0x040fe20000010100 */
[C---:B------:R-:W-:Y:S01]  /*0e20*/  FMUL.FTZ R115, R186.reuse, R115 ;  /* 0x00000073ba737220 */ /* 0x040fe20000410000 */
[----:B------:R-:W-:Y:S01]  /*0e30*/  FADD.FTZ R203, -R197, R119 ;  /* 0x00000077c5cb7221 */ /* 0x000fe20000010100 */
[----:B------:R-:W-:Y:S01]  /*0e40*/  FMUL.FTZ R118, R186, R117 ;  /* 0x00000075ba767220 */ /* 0x000fe20000410000 */
[----:B------:R-:W-:-:S02]  /*0e50*/  HADD2.F32 R116, -RZ, R114.H0_H0 ;  /* 0x20000072ff747230 */ /* 0x000fc40000004100 */
[----:B------:R-:W-:Y:S01]  /*0e60*/  FMUL.FTZ R114, R120, R199 ;  /* 0x000000c778727220 */ /* 0x000fe20000410000 */
[----:B------:R-:W-:Y:S02]  /*0e70*/  HADD2.F32 R117, -RZ, R167.H0_H0 ;  /* 0x200000a7ff757230 */ /* 0x000fe40000004100 */
        /* <DEDUP_REMOVED lines=14> */
[----:B------:R-:W-:Y:S01]  /*0f60*/  SHF.R.U64 R122, R168, 0x10, R169 ;  /* 0x00000010a87a7819 */ /* 0x000fe200000012a9 */
[----:B------:R-:W-:Y:S01]  /*0f70*/  FADD.FTZ R123, -R197, R124 ;  /* 0x0000007cc57b7221 */ /* 0x000fe20000010100 */
[----:B------:R-:W-:-:S02]  /*0f80*/  HADD2.F32 R199, -RZ, R168.H0_H0 ;  /* 0x200000a8ffc77230 */ /* 0x000fc40000004100 */
[C---:B------:R-:W-:Y:S01]  /*0f90*/  FADD.FTZ R203, -R197.reuse, R127 ;  /* 0x0000007fc5cb7221 */ /* 0x040fe20000010100 */
[C---:B------:R-:W-:Y:S01]  /*0fa0*/  FADD.FTZ R125, -R197.reuse, R125 ;  /* 0x0000007dc57d7221 */ /* 0x040fe20000010100 */
[----:B------:R-:W-:Y:S01]  /*0fb0*/  FMUL.FTZ R127, R186, R123 ;  /* 0x0000007bba7f7220 */ /* 0x000fe20000410000 */
[----:B------:R-:W-:Y:S01]  /*0fc0*/  HADD2.F32 R122, -RZ, R122.H0_H0 ;  /* 0x2000007aff7a7230 */ /* 0x000fe20000004100 */
[----:B------:R-:W-:Y:S01]  /*0fd0*/  SHF.R.U32.HI R124, RZ, 0x10, R169 ;  /* 0x00000010ff7c7819 */ /* 0x000fe200000116a9 */
[----:B------:R-:W-:Y:S01]  /*0fe0*/  FADD.FTZ R201, -R197, R126 ;  /* 0x0000007ec5c97221 */ /* 0x000fe20000010100 */
[----:B------:R-:W-:Y:S01]  /*0ff0*/  FMUL.FTZ R126, R128, R199 ;  /* 0x000000c7807e7220 */ /* 0x000fe20000410000 */
[----:B------:R-:W-:Y:S01]  /*1000*/  FADD.FTZ R76, R76, R128 ;  /* 0x000000804c4c7221 */ /* 0x000fe20000010000 */
[----:B------:R-:W-:Y:S01]  /*1010*/  FFMA.FTZ R36, R128, R127, R36 ;  /* 0x0000007f80247223 */ /* 0x000fe20000010024 */
[----:B------:R-:W-:Y:S01]  /*1020*/  FMUL.FTZ R128, R186, R125 ;  /* 0x0000007dba807220 */ /* 0x000fe20000410000 */
[----:B------:R-:W-:Y:S01]  /*1030*/  FMUL.FTZ R199, R129, R122 ;  /* 0x0000007a81c77220 */ /* 0x000fe20000410000 */
[----:B------:R-:W-:-:S02]  /*1040*/  HADD2.F32 R122, -RZ, R124.H0_H0 ;  /* 0x2000007cff7a7230 */ /* 0x000fc40000004100 */
[----:B------:R-:W-:Y:S01]  /*1050*/  FADD.FTZ R77, R77, R129 ;  /* 0x000000814d4d7221 */ /* 0x000fe20000010000 */
[----:B------:R-:W-:Y:S01]  /*1060*/  FFMA.FTZ R37, R129, R128, R37 ;  /* 0x0000008081257223 */ /* 0x000fe20000010025 */
[----:B------:R-:W-:Y:S01]  /*1070*/  FMUL.FTZ R129, R186, R201 ;  /* 0x000000c9ba817220 */ /* 0x000fe20000410000 */
[----:B------:R-:W-:Y:S02]  /*1080*/  HADD2.F32 R123, -RZ, R169.H0_H0 ;  /* 0x200000a9ff7b7230 */ /* 0x000fe40000004100 */
[----:B------:R-:W-:Y:S01]  /*1090*/  FMUL.FTZ R201, R131, R122 ;  /* 0x0000007a83c97220 */ /* 0x000fe20000410000 */
[----:B------:R-:W-:Y:S01]  /*10a0*/  SHF.R.U64 R122, R170, 0x10, R171 ;  /* 0x00000010aa7a7819 */ /* 0x000fe200000012ab */
[----:B------:R-:W-:Y:S01]  /*10b0*/  FMUL.FTZ R198, R186, R203 ;  /* 0x000000cbbac67220 */ /* 0x000fe20000410000 */
[----:B------:R-:W-:Y:S01]  /*10c0*/  FADD.FTZ R133, -R197, R133 ;  /* 0x00000085c5857221 */ /* 0x000fe20000010100 */
[----:B------:R-:W-:Y:S01]  /*10d0*/  FMUL.FTZ R200, R130, R123 ;  /* 0x0000007b82c87220 */ /* 0x000fe20000410000 */
[----:B------:R-:W-:Y:S01]  /*10e0*/  HADD2.F32 R123, -RZ, R170.H0_H0 ;  /* 0x200000aaff7b7230 */ /* 0x000fe20000004100 */
[----:B------:R-:W-:Y:S01]  /*10f0*/  SHF.R.U32.HI R124, RZ, 0x10, R171 ;  /* 0x00000010ff7c7819 */ /* 0x000fe200000116ab */
[----:B------:R-:W-:-:S02]  /*1100*/  HADD2.F32 R122, -RZ, R122.H0_H0 ;  /* 0x2000007aff7a7230 */ /* 0x000fc40000004100 */
[----:B------:R-:W-:Y:S01]  /*1110*/  FADD.FTZ R79, R79, R131 ;  /* 0x000000834f4f7221 */ /* 0x000fe20000010000 */
[----:B------:R-:W-:Y:S01]  /*1120*/  FFMA.FTZ R39, R131, R198, R39 ;  /* 0x000000c683277223 */ /* 0x000fe20000010027 */
[C---:B------:R-:W-:Y:S01]  /*1130*/  FADD.FTZ R131, -R197.reuse, R132 ;  /* 0x00000084c5837221 */ /* 0x040fe20000010100 */
[----:B------:R-:W-:Y:S01]  /*1140*/  FMUL.FTZ R132, R186, R133 ;  /* 0x00000085ba847220 */ /* 0x000fe20000410000 */
[----:B------:R-:W-:Y:S01]  /*1150*/  FADD.FTZ R78, R78, R130 ;  /* 0x000000824e4e7221 */ /* 0x000fe20000010000 */
[----:B------:R-:W-:Y:S01]  /*1160*/  FFMA.FTZ R38, R130, R129, R38 ;  /* 0x0000008182267223 */ /* 0x000fe20000010026 */
[----:B------:R-:W-:Y:S01]  /*1170*/  FADD.FTZ R125, -R197, R134 ;  /* 0x00000086c57d7221 */ /* 0x000fe20000010100 */
[----:B------:R-:W-:Y:S01]  /*1180*/  FMUL.FTZ R133, R137, R122 ;  /* 0x0000007a89857220 */ /* 0x000fe20000410000 */
[----:B------:R-:W-:Y:S01]  /*1190*/  FMUL.FTZ R130, R136, R123 ;  /* 0x0000007b88827220 */ /* 0x000fe20000410000 */
[----:B------:R-:W-:Y:S02]  /*11a0*/  HADD2.F32 R122, -RZ, R124.H0_H0 ;  /* 0x2000007cff7a7230 */ /* 0x000fe40000004100 */
[----:B------:R-:W-:Y:S01]  /*11b0*/  FADD.FTZ R203, -R197, R135 ;  /* 0x00000087c5cb7221 */ /* 0x000fe20000010100 */
[----:B------:R-:W-:-:S02]  /*11c0*/  HADD2.F32 R123, -RZ, R171.H0_H0 ;  /* 0x200000abff7b7230 */ /* 0x000fc40000004100 */
[----:B------:R-:W-:Y:S01]  /*11d0*/  FMUL.FTZ R135, R186, R125 ;  /* 0x0000007dba877220 */ /* 0x000fe20000410000 */
[----:B------:R-:W-:Y:S01]  /*11e0*/  FADD.FTZ R73, R73, R137 ;  /* 0x0000008949497221 */ /* 0x000fe20000010000 */
[----:B------:R-:W-:Y:S01]  /*11f0*/  FFMA.FTZ R97, R137, R132, R97 ;  /* 0x0000008489617223 */ /* 0x000fe20000010061 */
[----:B------:R-:W-:Y:S02]  /*1200*/  HADD2.F32 R125, -RZ, R172.H0_H0 ;  /* 0x200000acff7d7230 */ /* 0x000fe40000004100 */
[----:B------:R-:W-:Y:S01]  /*1210*/  FMUL.FTZ R137, R139, R122 ;  /* 0x0000007a8b897220 */ /* 0x000fe20000410000 */
[----:B------:R-:W-:Y:S01]  /*1220*/  FMUL.FTZ R134, R138, R123 ;  /* 0x0000007b8a867220 */ /* 0x000fe20000410000 */
[----:B------:R-:W-:Y:S01]  /*1230*/  FADD.FTZ R122, RZ, R156 ;  /* 0x0000009cff7a7221 */ /* 0x000fe20000010000 */
[----:B------:R-:W-:Y:S01]  /*1240*/  FFMA.FTZ R123, R3, R156, RZ ;  /* 0x0000009c037b7223 */ /* 0x000fe200000100ff */
[----:B------:R-:W-:Y:S02]  /*1250*/  FMUL.FTZ R204, R144, R125 ;  /* 0x0000007d90cc7220 */ /* 0x000fe40000410000 */
[----:B------:R-:W-:Y:S01]  /*1260*/  FADD.FTZ R125, R122, R157 ;  /* 0x0000009d7a7d7221 */ /* 0x000fe20000010000 */
[----:B------:R-:W-:Y:S01]  /*1270*/  FFMA.FTZ R122, R112, R157, R123 ;  /* 0x0000009d707a7223 */ /* 0x000fe2000001007b */
[----:B------:R-:W-:Y:S01]  /*1280*/  FADD.FTZ R74, R74, R138 ;  /* 0x0000008a4a4a7221 */ /* 0x000fe20000010000 */
[----:B------:R-:W-:Y:S01]  /*1290*/  FFMA.FTZ R98, R138, R135, R98 ;  /* 0x000000878a627223 */ /* 0x000fe20000010062 */
[----:B------:R-:W-:Y:S01]  /*12a0*/  FADD.FTZ R124, R125, R192 ;  /* 0x000000c07d7c7221 */ /* 0x000fe20000010000 */
[----:B------:R-:W-:Y:S01]  /*12b0*/  SHF.R.U64 R138, R172, 0x10, R173 ;  /* 0x00000010ac8a7819 */ /* 0x000fe200000012ad */
[----:B------:R-:W-:-:S02]  /*12c0*/  FFMA.FTZ R123, R113, R192, R122 ;  /* 0x000000c0717b7223 */ /* 0x000fc4000001007a */
[----:B------:R-:W-:Y:S02]  /*12d0*/  FADD.FTZ R125, R124, R159 ;  /* 0x0000009f7c7d7221 */ /* 0x000fe40000010000 */
[----:B------:R-:W-:Y:S01]  /*12e0*/  FFMA.FTZ R124, R158, R159, R123 ;  /* 0x0000009f9e7c7223 */ /* 0x000fe2000001007b */
[----:B------:R-:W-:Y:S02]  /*12f0*/  HADD2.F32 R122, -RZ, R138.H0_H0 ;  /* 0x2000008aff7a7230 */ /* 0x000fe40000004100 */
[----:B------:R-:W-:Y:S01]  /*1300*/  FADD.FTZ R123, R125, R114 ;  /* 0x000000727d7b7221 */ /* 0x000fe20000010000 */
[----:B------:R-:W-:Y:S02]  /*1310*/  FFMA.FTZ R125, R115, R114, R124 ;  /* 0x00000072737d7223 */ /* 0x000fe4000001007c */
[----:B------:R-:W-:Y:S01]  /*1320*/  FMUL.FTZ R205, R145, R122 ;  /* 0x0000007a91cd7220 */ /* 0x000fe20000410000 */
[----:B------:R-:W-:Y:S01]  /*1330*/  FADD.FTZ R122, R123, R116 ;  /* 0x000000747b7a7221 */ /* 0x000fe20000010000 */
[----:B------:R-:W-:Y:S01]  /*1340*/  FFMA.FTZ R124, R118, R116, R125 ;  /* 0x00000074767c7223 */ /* 0x000fe2000001007d */
[----:B------:R-:W-:-:S02]  /*1350*/  HADD2.F32 R125, -RZ, R173.H0_H0 ;  /* 0x200000adff7d7230 */ /* 0x000fc40000004100 */
[----:B------:R-:W-:Y:S01]  /*1360*/  FADD.FTZ R122, R122, R117 ;  /* 0x000000757a7a7221 */ /* 0x000fe20000010000 */
[----:B------:R-:W-:Y:S02]  /*1370*/  FFMA.FTZ R123, R119, R117, R124 ;  /* 0x00000075777b7223 */ /* 0x000fe4000001007c */
        /* <DEDUP_REMOVED lines=14> */
[----:B------:R-:W-:Y:S01]  /*1460*/  FMUL.FTZ R136, R186, R203 ;  /* 0x000000cbba887220 */ /* 0x000fe20000410000 */
[----:B------:R-:W-:Y:S01]  /*1470*/  FADD.FTZ R122, R125, R130 ;  /* 0x000000827d7a7221 */ /* 0x000fe20000010000 */
[----:B------:R-:W-:Y:S01]  /*1480*/  FADD.FTZ R203, -R197, R140 ;  /* 0x0000008cc5cb7221 */ /* 0x000fe20000010100 */
[----:B------:R-:W-:Y:S01]  /*1490*/  FFMA.FTZ R123, R131, R130, R124 ;  /* 0x00000082837b7223 */ /* 0x000fe2000001007c */
[----:B------:R-:W-:Y:S01]  /*14a0*/  SHF.R.U32.HI R138, RZ, 0x10, R173 ;  /* 0x00000010ff8a7819 */ /* 0x000fe200000116ad */
[----:B------:R-:W-:Y:S01]  /*14b0*/  FADD.FTZ R125, R122, R133 ;  /* 0x000000857a7d7221 */ /* 0x000fe20000010000 */
[----:B------:R-:W-:Y:S01]  /*14c0*/  FMUL.FTZ R203, R186, R203 ;  /* 0x000000cbbacb7220 */ /* 0x000fe20000410000 */
[----:B------:R-:W-:Y:S01]  /*14d0*/  FFMA.FTZ R122, R132, R133, R123 ;  /* 0x00000085847a7223 */ /* 0x000fe2000001007b */
[----:B------:R-:W-:Y:S01]  /*14e0*/  FADD.FTZ R141, -R197, R141 ;  /* 0x0000008dc58d7221 */ /* 0x000fe20000010100 */
[----:B------:R-:W-:-:S02]  /*14f0*/  HADD2.F32 R138, -RZ, R138.H0_H0 ;  /* 0x2000008aff8a7230 */ /* 0x000fc40000004100 */
[----:B------:R-:W-:Y:S01]  /*1500*/  FADD.FTZ R124, R125, R134 ;  /* 0x000000867d7c7221 */ /* 0x000fe20000010000 */
[----:B------:R-:W-:Y:S01]  /*1510*/  FADD.FTZ R68, R68, R144 ;  /* 0x0000009044447221 */ /* 0x000fe20000010000 */
[----:B------:R-:W-:Y:S01]  /*1520*/  FFMA.FTZ R92, R144, R203, R92 ;  /* 0x000000cb905c7223 */ /* 0x000fe2000001005c */
[----:B------:R-:W-:Y:S01]  /*1530*/  FFMA.FTZ R123, R135, R134, R122 ;  /* 0x00000086877b7223 */ /* 0x000fe2000001007a */
[----:B------:R-:W-:Y:S01]  /*1540*/  FADD.FTZ R75, R75, R139 ;  /* 0x0000008b4b4b7221 */ /* 0x000fe20000010000 */
[----:B------:R-:W-:Y:S01]  /*1550*/  FFMA.FTZ R99, R139, R136, R99 ;  /* 0x000000888b637223 */ /* 0x000fe20000010063 */
[----:B------:R-:W-:Y:S01]  /*1560*/  FMUL.FTZ R144, R186, R141 ;  /* 0x0000008dba907220 */ /* 0x000fe20000410000 */
[----:B------:R-:W-:Y:S01]  /*1570*/  FADD.FTZ R139, -R197, R142 ;  /* 0x0000008ec58b7221 */ /* 0x000fe20000010100 */
[----:B------:R-:W-:Y:S01]  /*1580*/  FMUL.FTZ R207, R147, R138 ;  /* 0x0000008a93cf7220 */ /* 0x000fe20000410000 */
[----:B------:R-:W-:Y:S01]  /*1590*/  FADD.FTZ R125, R124, R137 ;  /* 0x000000897c7d7221 */ /* 0x000fe20000010000 */
[----:B------:R-:W-:Y:S01]  /*15a0*/  SHF.R.U64 R140, R174, 0x10, R175 ;  /* 0x00000010ae8c7819 */ /* 0x000fe200000012af */
[----:B------:R-:W-:Y:S01]  /*15b0*/  FFMA.FTZ R138, R136, R137, R123 ;  /* 0x00000089888a7223 */ /* 0x000fe2000001007b */
[----:B------:R-:W-:Y:S01]  /*15c0*/  FADD.FTZ R69, R69, R145 ;  /* 0x0000009145457221 */ /* 0x000fe20000010000 */
[----:B------:R-:W-:Y:S01]  /*15d0*/  FFMA.FTZ R93, R145, R144, R93 ;  /* 0x00000090915d7223 */ /* 0x000fe2000001005d */
[----:B------:R-:W-:Y:S01]  /*15e0*/  FMUL.FTZ R145, R186, R139 ;  /* 0x0000008bba917220 */ /* 0x000fe20000410000 */
[----:B------:R-:W-:Y:S01]  /*15f0*/  FADD.FTZ R143, -R197, R143 ;  /* 0x0000008fc58f7221 */ /* 0x000fe20000010100 */
[----:B------:R-:W-:Y:S01]  /*1600*/  FADD.FTZ R122, R125, R204 ;  /* 0x000000cc7d7a7221 */ /* 0x000fe20000010000 */
[----:B------:R-:W-:Y:S01]  /*1610*/  FFMA.FTZ R123, R203, R204, R138 ;  /* 0x000000cccb7b7223 */ /* 0x000fe2000001008a */
[----:B------:R-:W-:Y:S01]  /*1620*/  FADD.FTZ R149, -R197, R149 ;  /* 0x00000095c5957221 */ /* 0x000fe20000010100 */
[----:B------:R-:W-:-:S02]  /*1630*/  HADD2.F32 R124, -RZ, R140.H0_H0 ;  /* 0x2000008cff7c7230 */ /* 0x000fc40000004100 */
[----:B------:R-:W-:Y:S01]  /*1640*/  FADD.FTZ R70, R70, R146 ;  /* 0x0000009246467221 */ /* 0x000fe20000010000 */
[----:B------:R-:W-:Y:S01]  /*1650*/  FFMA.FTZ R94, R146, R145, R94 ;  /* 0x00000091925e7223 */ /* 0x000fe2000001005e */
[----:B------:R-:W-:Y:S01]  /*1660*/  FMUL.FTZ R146, R186, R143 ;  /* 0x0000008fba927220 */ /* 0x000fe20000410000 */
[----:B------:R-:W-:Y:S01]  /*1670*/  FADD.FTZ R125, R122, R205 ;  /* 0x000000cd7a7d7221 */ /* 0x000fe20000010000 */
[----:B------:R-:W-:Y:S01]  /*1680*/  FADD.FTZ R141, -R197, R150 ;  /* 0x00000096c58d7221 */ /* 0x000fe20000010100 */
[----:B------:R-:W-:Y:S01]  /*1690*/  FFMA.FTZ R122, R144, R205, R123 ;  /* 0x000000cd907a7223 */ /* 0x000fe2000001007b */
[----:B------:R-:W-:Y:S01]  /*16a0*/  FMUL.FTZ R150, R186, R149 ;  /* 0x00000095ba967220 */ /* 0x000fe20000410000 */
[----:B------:R-:W-:Y:S01]  /*16b0*/  FMUL.FTZ R149, R153, R124 ;  /* 0x0000007c99957220 */ /* 0x000fe20000410000 */
[----:B------:R-:W-:Y:S01]  /*16c0*/  FADD.FTZ R71, R71, R147 ;  /* 0x0000009347477221 */ /* 0x000fe20000010000 */
[----:B------:R-:W-:Y:S01]  /*16d0*/  FFMA.FTZ R95, R147, R146, R95 ;  /* 0x00000092935f7223 */ /* 0x000fe2000001005f */
[----:B------:R-:W-:-:S02]  /*16e0*/  HADD2.F32 R139, -RZ, R174.H0_H0 ;  /* 0x200000aeff8b7230 */ /* 0x000fc40000004100 */
[----:B------:R-:W-:Y:S01]  /*16f0*/  FADD.FTZ R124, R125, R206 ;  /* 0x000000ce7d7c7221 */ /* 0x000fe20000010000 */
[----:B------:R-:W-:Y:S01]  /*1700*/  FADD.FTZ R147, -R197, R148 ;  /* 0x00000094c5937221 */ /* 0x000fe20000010100 */
[----:B------:R-:W-:Y:S02]  /*1710*/  FFMA.FTZ R123, R145, R206, R122 ;  /* 0x000000ce917b7223 */ /* 0x000fe4000001007a */
[----:B------:R-:W-:Y:S01]  /*1720*/  FADD.FTZ R125, R124, R207 ;  /* 0x000000cf7c7d7221 */ /* 0x000fe20000010000 */
[----:B------:R-:W-:Y:S01]  /*1730*/  FMUL.FTZ R147, R186, R147 ;  /* 0x00000093ba937220 */ /* 0x000fe20000410000 */
[----:B------:R-:W-:Y:S01]  /*1740*/  FMUL.FTZ R148, R152, R139 ;  /* 0x0000008b98947220 */ /* 0x000fe20000410000 */
[----:B------:R-:W-:Y:S01]  /*1750*/  FFMA.FTZ R124, R146, R207, R123 ;  /* 0x000000cf927c7223 */ /* 0x000fe2000001007b */
[----:B------:R-:W-:Y:S01]  /*1760*/  FADD.FTZ R197, -R197, R151 ;  /* 0x00000097c5c57221 */ /* 0x000fe20000010100 */
[----:B------:R-:W-:Y:S01]  /*1770*/  SHF.R.U32.HI R139, RZ, 0x10, R175 ;  /* 0x00000010ff8b7819 */ /* 0x000fe200000116af */
[----:B------:R-:W-:-:S02]  /*1780*/  HADD2.F32 R151, -RZ, R175.H0_H0 ;  /* 0x200000afff977230 */ /* 0x000fc40000004100 */
[----:B------:R-:W-:Y:S01]  /*1790*/  FADD.FTZ R122, R125, R148 ;  /* 0x000000947d7a7221 */ /* 0x000fe20000010000 */
[----:B------:R-:W-:Y:S01]  /*17a0*/  FFMA.FTZ R123, R147, R148, R124 ;  /* 0x00000094937b7223 */ /* 0x000fe2000001007c */
[----:B------:R-:W-:Y:S01]  /*17b0*/  FADD.FTZ R65, R65, R153 ;  /* 0x0000009941417221 */ /* 0x000fe20000010000 */
[----:B------:R-:W-:Y:S01]  /*17c0*/  FFMA.FTZ R89, R153, R150, R89 ;  /* 0x0000009699597223 */ /* 0x000fe20000010059 */
[----:B------:R-:W-:Y:S02]  /*17d0*/  HADD2.F32 R138, -RZ, R139.H0_H0 ;  /* 0x2000008bff8a7230 */ /* 0x000fe40000004100 */
        /* <DEDUP_REMOVED lines=17> */
.L_x_12548:
[----:B-----5:R-:W-:Y:S02]  /*18f0*/  ISETP.GE.AND P3, PT, R195, 0x1, PT ;  /* 0x00000001c300780c */ /* 0x020fe40003f66270 */
[----:B------:R-:W-:Y:S02]  /*1900*/  CS2R R154, SRZ ;  /* 0x00000000009a7805 */ /* 0x000fe4000001ff00 */
[----:B------:R-:W-:Y:S02]  /*1910*/  MOV R188, UR10 ;  /* 0x0000000a00bc7c02 */ /* 0x000fe40008000f00 */
[----:B------:R-:W-:Y:S02]  /*1920*/  MOV R187, UR11 ;  /* 0x0000000b00bb7c02 */ /* 0x000fe40008000f00 */
[----:B------:R-:W-:-:S04]  /*1930*/  ISETP.NE.U32.AND P0, PT, R188, RZ, PT ;  /* 0x000000ffbc00720c */ /* 0x000fc80003f05070 */
[----:B------:R-:W-:Y:S01]  /*1940*/  ISETP.NE.AND.EX P0, PT, R187, RZ, PT, P0 ;  /* 0x000000ffbb00720c */ /* 0x000fe20003f05300 */
[----:B------:R-:W0:Y:S01]  /*1950*/  @P3 LDC R123, c[0x0][0x388] ;  /* 0x0000e200ff7b3b82 */ /* 0x000e220000000800 */
[----:B------:R-:W-:-:S05]  /*1960*/  @P3 IADD3 R122, PT, PT, R195, -0x1, RZ ;  /* 0xffffffffc37a3810 */ /* 0x000fca0007ffe0ff */
[----:B0-----:R-:W-:Y:S02]  /*1970*/  @P3 IMAD R122, R122, R123, RZ ;  /* 0x0000007b7a7a3224 */ /* 0x001fe400078e02ff */
[----:B------:R-:W-:-:S03]  /*1980*/  HFMA2 R123, -RZ, RZ, 0, 0 ;  /* 0x00000000ff7b7431 */ /* 0x000fc600000001ff */
[----:B------:R-:W-:-:S04]  /*1990*/  @P3 SHF.R.S32.HI R125, RZ, 0x1f, R122 ;  /* 0x0000001fff7d3819 */ /* 0x000fc8000001147a */
[----:B------:R-:W-:-:S04]  /*19a0*/  @P3 LEA.HI R122, R125, R122, RZ, 0x2 ;  /* 0x0000007a7d7a3211 */ /* 0x000fc800078f10ff */
        /* <DEDUP_REMOVED lines=9> */
[----:B------:R-:W-:-:S04]  /*1a40*/  IMAD.WIDE.U32 R140, R141, 0x4, R196 ;  /* 0x000000048d8c7825 */ /* 0x000fc800078e00c4 */
[--C-:B------:R-:W-:Y:S01]  /*1a50*/  IMAD.WIDE.U32 R138, R139, 0x4, R196.reuse ;  /* 0x000000048b8a7825 */ /* 0x100fe200078e00c4 */
[----:B------:R0:W5:Y:S03]  /*1a60*/  LDG.E R190, desc[UR6][R140.64] ;  /* 0x000000068cbe7981 */ /* 0x000166000c1e1900 */
[--C-:B------:R-:W-:Y:S01]  /*1a70*/  IMAD.WIDE.U32 R124, R125, 0x4, R196.reuse ;  /* 0x000000047d7c7825 */ /* 0x100fe200078e00c4 */
[----:B------:R0:W5:Y:S03]  /*1a80*/  LDG.E R191, desc[UR6][R138.64] ;  /* 0x000000068abf7981 */ /* 0x000166000c1e1900 */
[--C-:B------:R-:W-:Y:S01]  /*1a90*/  IMAD.WIDE.U32 R122, R123, 0x4, R196.reuse ;  /* 0x000000047b7a7825 */ /* 0x100fe200078e00c4 */
[----:B------:R0:W5:Y:S03]  /*1aa0*/  LDG.E R194, desc[UR6][R124.64] ;  /* 0x000000067cc27981 */ /* 0x000166000c1e1900 */
[----:B------:R-:W-:Y:S01]  /*1ab0*/  IMAD.WIDE.U32 R196, R189, 0x4, R196 ;  /* 0x00000004bdc47825 */ /* 0x000fe200078e00c4 */
[----:B------:R0:W5:Y:S04]  /*1ac0*/  LDG.E R202, desc[UR6][R122.64] ;  /* 0x000000067aca7981 */ /* 0x000168000c1e1900 */
[----:B------:R0:W5:Y:S04]  /*1ad0*/  LDG.E R189, desc[UR6][R142.64] ;  /* 0x000000068ebd7981 */ /* 0x000168000c1e1900 */
[----:B------:R0:W5:Y:S01]  /*1ae0*/  LDG.E R196, desc[UR6][R196.64] ;  /* 0x00000006c4c47981 */ /* 0x000162000c1e1900 */
[----:B------:R-:W-:Y:S05]  /*1af0*/  BRA `(.L_x_12549) ;  /* 0x0000000000a07947 */ /* 0x000fea0003800000 */
.L_x_12550:
[----:B------:R-:W0:Y:S01]  /*1b00*/  LDC.64 R196, c[0x0][0x3b0] ;  /* 0x0000ec00ffc47b82 */ /* 0x000e220000000a00 */
[----:B------:R-:W-:Y:S01]  /*1b10*/  IMAD R6, R184, UR5, RZ ;  /* 0x00000005b8067c24 */ /* 0x000fe2000f8e02ff */
[C---:B------:R-:W-:Y:S02]  /*1b20*/  IADD3 R15, PT, PT, R123.reuse, 0x20, RZ ;  /* 0x000000207b0f7810 */ /* 0x040fe40007ffe0ff */
[C---:B------:R-:W-:Y:S02]  /*1b30*/  IADD3 R13, PT, PT, R123.reuse, 0x40, RZ ;  /* 0x000000407b0d7810 */ /* 0x040fe40007ffe0ff */
[----:B------:R-:W-:Y:S02]  /*1b40*/  SHF.R.S32.HI R7, RZ, 0x1f, R6 ;  /* 0x0000001fff077819 */ /* 0x000fe40000011406 */
[----:B------:R-:W1:Y:S01]  /*1b50*/  LDC.64 R4, c[0x0][0x438] ;  /* 0x00010e00ff047b82 */ /* 0x000e620000000a00 */
[----:B------:R-:W-:Y:S02]  /*1b60*/  IADD3 R11, PT, PT, R123, 0x60, RZ ;  /* 0x000000607b0b7810 */ /* 0x000fe40007ffe0ff */
[----:B------:R-:W-:-:S02]  /*1b70*/  LEA.HI R16, R7, R6, RZ, 0x2 ;  /* 0x0000000607107211 */ /* 0x000fc400078f10ff */
[C---:B------:R-:W-:Y:S02]  /*1b80*/  IADD3 R9, PT, PT, R123.reuse, 0x80, RZ ;  /* 0x000000807b097810 */ /* 0x040fe40007ffe0ff */
[----:B------:R-:W-:Y:S02]  /*1b90*/  IADD3 R17, PT, PT, R123, 0xa0, RZ ;  /* 0x000000a07b117810 */ /* 0x000fe40007ffe0ff */
[----:B------:R-:W-:Y:S01]  /*1ba0*/  LEA.HI.SX32 R25, R16, R193, 0x1e ;  /* 0x000000c110197211 */ /* 0x000fe200078ff2ff */
[----:B0-----:R-:W-:-:S03]  /*1bb0*/  IMAD.WIDE.U32 R14, R15, 0x4, R196 ;  /* 0x000000040f0e7825 */ /* 0x001fc600078e00c4 */
[----:B------:R-:W-:Y:S01]  /*1bc0*/  IADD3 R21, PT, PT, R25, 0x20, RZ ;  /* 0x0000002019157810 */ /* 0x000fe20007ffe0ff */
[--C-:B------:R-:W-:Y:S01]  /*1bd0*/  IMAD.WIDE.U32 R12, R13, 0x4, R196.reuse ;  /* 0x000000040d0c7825 */ /* 0x100fe200078e00c4 */
[----:B------:R0:W5:Y:S01]  /*1be0*/  LDG.E R189, desc[UR6][R14.64] ;  /* 0x000000060ebd7981 */ /* 0x000162000c1e1900 */
[----:B------:R-:W-:Y:S02]  /*1bf0*/  IADD3 R19, PT, PT, R25, 0x60, RZ ;  /* 0x0000006019137810 */ /* 0x000fe40007ffe0ff */
[--C-:B------:R-:W-:Y:S01]  /*1c00*/  IMAD.WIDE.U32 R10, R11, 0x4, R196.reuse ;  /* 0x000000040b0a7825 */ /* 0x100fe200078e00c4 */
[----:B------:R-:W-:Y:S01]  /*1c10*/  IADD3 R23, PT, PT, R25, 0x80, RZ ;  /* 0x0000008019177810 */ /* 0x000fe20007ffe0ff */
[----:B------:R2:W5:Y:S02]  /*1c20*/  LDG.E R190, desc[UR6][R12.64] ;  /* 0x000000060cbe7981 */ /* 0x000564000c1e1900 */
[--C-:B------:R-:W-:Y:S02]  /*1c30*/  IMAD.WIDE.U32 R8, R9, 0x4, R196.reuse ;  /* 0x0000000409087825 */ /* 0x100fe400078e00c4 */
[----:B------:R-:W5:Y:S02]  /*1c40*/  LDG.E R191, desc[UR6][R10.64] ;  /* 0x000000060abf7981 */ /* 0x000f64000c1e1900 */
[--C-:B------:R-:W-:Y:S01]  /*1c50*/  IMAD.WIDE.U32 R6, R123, 0x4, R196.reuse ;  /* 0x000000047b067825 */ /* 0x100fe200078e00c4 */
[----:B0-----:R-:W-:Y:S01]  /*1c60*/  IADD3 R15, PT, PT, R25, 0xa0, RZ ;  /* 0x000000a0190f7810 */ /* 0x001fe20007ffe0ff */
[----:B------:R0:W5:Y:S02]  /*1c70*/  LDG.E R194, desc[UR6][R8.64] ;  /* 0x0000000608c27981 */ /* 0x000164000c1e1900 */
[----:B------:R-:W-:Y:S01]  /*1c80*/  IMAD.WIDE.U32 R196, R17, 0x4, R196 ;  /* 0x0000000411c47825 */ /* 0x000fe200078e00c4 */
[C---:B------:R-:W-:Y:S01]  /*1c90*/  IADD3 R17, PT, PT, R25.reuse, 0x40, RZ ;  /* 0x0000004019117810 */ /* 0x040fe20007ffe0ff */
[----:B------:R3:W5:Y:S02]  /*1ca0*/  LDG.E R202, desc[UR6][R6.64] ;  /* 0x0000000606ca7981 */ /* 0x000764000c1e1900 */
[----:B-1----:R-:W-:-:S02]  /*1cb0*/  IMAD.WIDE.U32 R24, R25, 0x10, R4 ;  /* 0x0000001019187825 */ /* 0x002fc400078e0004 */
[----:B------:R3:W5:Y:S02]  /*1cc0*/  LDG.E R196, desc[UR6][R196.64] ;  /* 0x00000006c4c47981 */ /* 0x000764000c1e1900 */
[--C-:B------:R-:W-:Y:S02]  /*1cd0*/  IMAD.WIDE.U32 R20, R21, 0x10, R4.reuse ;  /* 0x0000001015147825 */ /* 0x100fe400078e0004 */
[----:B------:R-:W5:Y:S02]  /*1ce0*/  LDG.E.128 R24, desc[UR6][R24.64] ;  /* 0x0000000618187981 */ /* 0x000f64000c1e1d00 */
[----:B------:R-:W-:-:S04]  /*1cf0*/  IMAD.WIDE.U32 R16, R17, 0x10, R4 ;  /* 0x0000001011107825 */ /* 0x000fc800078e0004 */
[--C-:B--2---:R-:W-:Y:S02]  /*1d00*/  IMAD.WIDE.U32 R12, R19, 0x10, R4.reuse ;  /* 0x00000010130c7825 */ /* 0x104fe400078e0004 */
[----:B------:R-:W5:Y:S02]  /*1d10*/  LDG.E.128 R16, desc[UR6][R16.64] ;  /* 0x0000000610107981 */ /* 0x000f64000c1e1d00 */
[--C-:B0-----:R-:W-:Y:S02]  /*1d20*/  IMAD.WIDE.U32 R8, R23, 0x10, R4.reuse ;  /* 0x0000001017087825 */ /* 0x101fe400078e0004 */
[----:B------:R-:W5:Y:S02]  /*1d30*/  LDG.E.128 R20, desc[UR6][R20.64] ;  /* 0x0000000614147981 */ /* 0x000f64000c1e1d00 */
[----:B------:R-:W-:Y:S02]  /*1d40*/  IMAD.WIDE.U32 R4, R15, 0x10, R4 ;  /* 0x000000100f047825 */ /* 0x000fe400078e0004 */
[----:B------:R-:W5:Y:S04]  /*1d50*/  LDG.E.128 R12, desc[UR6][R12.64] ;  /* 0x000000060c0c7981 */ /* 0x000f68000c1e1d00 */
[----:B------:R-:W5:Y:S04]  /*1d60*/  LDG.E.128 R8, desc[UR6][R8.64] ;  /* 0x0000000608087981 */ /* 0x000f68000c1e1d00 */
[----:B---3--:R-:W5:Y:S02]  /*1d70*/  LDG.E.128 R4, desc[UR6][R4.64] ;  /* 0x0000000604047981 */ /* 0x008f64000c1e1d00 */
.L_x_12549:
[----:B------:R-:W-:Y:S05]  /*1d80*/  BSYNC.RECONVERGENT B1 ;  /* 0x0000000000017941 */ /* 0x000fea0003800200 */
.L_x_12547:
        /* <DEDUP_REMOVED lines=20> */
.L_x_12748:
[----:B------:R-:W3:Y:S01]  /*1ed0*/  @P3 LDC.64 R122, c[0x0][0x390] ;  /* 0x0000e400ff7a3b82 */ /* 0x000ee20000000a00 */
[----:B------:R-:W-:Y:S01]  /*1ee0*/  @P3 IADD3 R195, PT, PT, R195, -0x1, RZ ;  /* 0xffffffffc3c33810 */ /* 0x000fe20007ffe0ff */
[----:B------:R-:W-:-:S04]  /*1ef0*/  HFMA2 R139, -RZ, RZ, 0, 0 ;  /* 0x00000000ff8b7431 */ /* 0x000fc800000001ff */
[----:B------:R-:W-:-:S05]  /*1f00*/  @P3 IMAD R195, R195, UR5, RZ ;  /* 0x00000005c3c33c24 */ /* 0x000fca000f8e02ff */
[----:B------:R-:W-:-:S04]  /*1f10*/  @P3 SHF.R.S32.HI R124, RZ, 0x1f, R195 ;  /* 0x0000001fff7c3819 */ /* 0x000fc800000114c3 */
[----:B------:R-:W-:-:S04]  /*1f20*/  @P3 LEA.HI R124, R124, R195, RZ, 0x2 ;  /* 0x000000c37c7c3211 */ /* 0x000fc800078f10ff */
[----:B------:R-:W-:-:S05]  /*1f30*/  @P3 LEA.HI.SX32 R139, R124, R193, 0x1e ;  /* 0x000000c17c8b3211 */ /* 0x000fca00078ff2ff */
[----:B---3--:R-:W-:-:S05]  /*1f40*/  @P3 IMAD.WIDE.U32 R122, R139, 0x10, R122 ;  /* 0x000000108b7a3825 */ /* 0x008fca00078e007a */
        /* <DEDUP_REMOVED lines=8> */
[----:B0-----:R-:W-:Y:S01]  /*1fd0*/  FMUL.FTZ R141, R143, UR14 ;  /* 0x0000000e8f8d7c20 */ /* 0x001fe20008410000 */
[----:B------:R-:W-:Y:S01]  /*1fe0*/  ISETP.NE.AND P1, PT, R0, RZ, PT ;  /* 0x000000ff0000720c */ /* 0x000fe20003f25270 */
        /* <DEDUP_REMOVED lines=26> */
.L_x_12556:
[----:B------:R-:W-:Y:S05]  /*2190*/  BSYNC.RECONVERGENT B2 ;  /* 0x0000000000027941 */ /* 0x000fea0003800200 */
.L_x_12555:
        /* <DEDUP_REMOVED lines=9> */
[----:B------:R-:W-:Y:S01]  /*2230*/  FMUL.FTZ R124, R105, UR8 ;  /* 0x00000008697c7c20 */ /* 0x000fe20008410000 */
[----:B------:R-:W-:-:S03]  /*2240*/  HFMA2 R105, -RZ, RZ, 0, 0 ;  /* 0x00000000ff697431 */ /* 0x000fc600000001ff */
[----:B------:R-:W-:Y:S02]  /*2250*/  FMUL.FTZ R122, R101, R124 ;  /* 0x0000007c657a7220 */ /* 0x000fe40000410000 */
[----:B------:R-:W-:-:S03]  /*2260*/  @P0 HADD2.F32 R123, -RZ, R211.H0_H0 ;  /* 0x200000d3ff7b0230 */ /* 0x000fc60000004100 */
[----:B------:R-:W-:Y:S02]  /*2270*/  FSEL R122, R122, RZ, P0 ;  /* 0x000000ff7a7a7208 */ /* 0x000fe40000000000 */
[----:B------:R-:W-:-:S03]  /*2280*/  @P0 FMUL.FTZ R105, R124, R123 ;  /* 0x0000007b7c690220 */ /* 0x000fc60000410000 */
[----:B------:R-:W-:-:S07]  /*2290*/  FADD.FTZ R61, R61, R122 ;  /* 0x0000007a3d3d7221 */ /* 0x000fce0000010000 */
.L_x_12558:
[----:B------:R-:W-:Y:S05]  /*22a0*/  BSYNC.RECONVERGENT B2 ;  /* 0x0000000000027941 */ /* 0x000fea0003800200 */
.L_x_12557:
        /* <DEDUP_REMOVED lines=16> */
.L_x_12560:
[----:B------:R-:W-:Y:S05]  /*23b0*/  BSYNC.RECONVERGENT B2 ;  /* 0x0000000000027941 */ /* 0x000fea0003800200 */
.L_x_12559:
        /* <DEDUP_REMOVED lines=8> */
[----:B------:R-:W-:-:S04]  /*2440*/  FMUL.FTZ R124, R107, UR8 ;  /* 0x000000086b7c7c20 */ /* 0x000fc80008410000 */
[----:B------:R-:W-:-:S05]  /*2450*/  FMUL.FTZ R107, R103, R124 ;  /* 0x0000007c676b7220 */ /* 0x000fca0000410000 */
[----:B------:R-:W-:Y:S01]  /*2460*/  FSEL R122, R107, RZ, P0 ;  /* 0x000000ff6b7a7208 */ /* 0x000fe20000000000 */
[----:B------:R-:W-:-:S04]  /*2470*/  HFMA2 R107, -RZ, RZ, 0, 0 ;  /* 0x00000000ff6b7431 */ /* 0x000fc800000001ff */
[----:B------:R-:W-:Y:S01]  /*2480*/  FADD.FTZ R63, R63, R122 ;  /* 0x0000007a3f3f7221 */ /* 0x000fe20000010000 */
[----:B------:R-:W-:Y:S06]  /*2490*/  @!P0 BRA `(.L_x_12561) ;  /* 0x0000000c00308947 */ /* 0x000fec0003800000 */
[----:B------:R-:W-:-:S05]  /*24a0*/  HADD2.F32 R107, -RZ, R211.H1_H1 ;  /* 0x300000d3ff6b7230 */ /* 0x000fca0000004100 */
[----:B------:R-:W-:Y:S01]  /*24b0*/  FMUL.FTZ R107, R124, R107 ;  /* 0x0000006b7c6b7220 */ /* 0x000fe20000410000 */
[----:B------:R-:W-:Y:S06]  /*24c0*/  BRA `(.L_x_12561) ;  /* 0x0000000c00247947 */ /* 0x000fec0003800000 */
.L_x_12554:
        /* <DEDUP_REMOVED lines=27> */
[----:B------:R-:W-:-:S07]  /*2680*/  FADD.FTZ R60, R60, R109 ;  /* 0x0000006d3c3c7221 */ /* 0x000fce0000010000 */
.L_x_12563:
[----:B------:R-:W-:Y:S05]  /*2690*/  BSYNC.RECONVERGENT B2 ;  /* 0x0000000000027941 */ /* 0x000fea0003800200 */
.L_x_12562:
[----:B------:R-:W-:Y:S04]  /*26a0*/  BSSY.RECONVERGENT B2, `(.L_x_12564) ;  /* 0x000000b000027945 */ /* 0x000fe80003800200 */
[----:B------:R-:W-:Y:S05]  /*26b0*/  @!P3 BRA `(.L_x_12565) ;  /* 0x000000000024b947 */ /* 0x000fea0003800000 */
[----:B-----5:R-:W-:Y:S01]  /*26c0*/  LOP3.LUT P0, RZ, R202, 0xff00, RZ, 0xc0, !PT ;  /* 0x0000ff00caff7812 */ /* 0x020fe2000780c0ff */
[----:B------:R-:W-:-:S04]  /*26d0*/  FMUL.FTZ R105, R122, UR9 ;  /* 0x000000097a697c20 */ /* 0x000fc80008410000 */
[----:B------:R-:W-:Y:S01]  /*26e0*/  FMUL.FTZ R124, R105, UR8 ;  /* 0x00000008697c7c20 */ /* 0x000fe20008410000 */
[----:B------:R-:W-:-:S03]  /*26f0*/  HFMA2 R105, -RZ, RZ, 0, 0 ;  /* 0x00000000ff697431 */ /* 0x000fc600000001ff */
[----:B------:R-:W-:-:S04]  /*2700*/  FMUL.FTZ R108, R101, R124 ;  /* 0x0000007c656c7220 */ /* 0x000fc80000410000 */
[----:B------:R-:W-:Y:S01]  /*2710*/  @P0 HADD2.F32 R109, -RZ, R211.H0_H0 ;  /* 0x200000d3ff6d0230 */ /* 0x000fe20000004100 */
[----:B------:R-:W-:-:S04]  /*2720*/  FSEL R108, R108, RZ, P0 ;  /* 0x000000ff6c6c7208 */ /* 0x000fc80000000000 */
[----:B------:R-:W-:Y:S01]  /*2730*/  @P0 FMUL.FTZ R105, R109, R124 ;  /* 0x0000007c6d690220 */ /* 0x000fe20000410000 */
[----:B------:R-:W-:-:S07]  /*2740*/  FADD.FTZ R61, R61, R108 ;  /* 0x0000006c3d3d7221 */ /* 0x000fce0000010000 */
.L_x_12565:
[----:B------:R-:W-:Y:S05]  /*2750*/  BSYNC.RECONVERGENT B2 ;  /* 0x0000000000027941 */ /* 0x000fea0003800200 */
.L_x_12564:
[----:B------:R-:W-:Y:S04]  /*2760*/  BSSY.RECONVERGENT B2, `(.L_x_12566) ;  /* 0x000000b000027945 */ /* 0x000fe80003800200 */
[----:B------:R-:W-:Y:S05]  /*2770*/  @!P3 BRA `(.L_x_12567) ;  /* 0x000000000024b947 */ /* 0x000fea0003800000 */
        /* <DEDUP_REMOVED lines=9> */
.L_x_12567:
[----:B------:R-:W-:Y:S05]  /*2810*/  BSYNC.RECONVERGENT B2 ;  /* 0x0000000000027941 */ /* 0x000fea0003800200 */
.L_x_12566:
[----:B------:R-:W-:Y:S02]  /*2820*/  MOV R108, R111 ;  /* 0x0000006f006c7202 */ /* 0x000fe40000000f00 */
[----:B------:R-:W-:Y:S02]  /*2830*/  MOV R109, R122 ;  /* 0x0000007a006d7202 */ /* 0x000fe40000000f00 */
[----:B------:R-:W-:Y:S01]  /*2840*/  MOV R111, R125 ;  /* 0x0000007d006f7202 */ /* 0x000fe20000000f00 */
[----:B------:R-:W-:Y:S06]  /*2850*/  @!P3 BRA `(.L_x_12561) ;  /* 0x000000080040b947 */ /* 0x000fec0003800000 */
[----:B------:R-:W-:Y:S01]  /*2860*/  FMUL.FTZ R107, R125, UR9 ;  /* 0x000000097d6b7c20 */ /* 0x000fe20008410000 */
[----:B-----5:R-:W-:-:S03]  /*2870*/  ISETP.GE.U32.AND P0, PT, R202, 0x1000000, PT ;  /* 0x01000000ca00780c */ /* 0x020fc60003f06070 */
        /* <DEDUP_REMOVED lines=9> */
.L_x_12553:
        /* <DEDUP_REMOVED lines=15> */
[----:B------:R-:W-:Y:S02]  /*2a00*/  @P0 HADD2.F32 R124, -RZ, R176.H0_H0 ;  /* 0x200000b0ff7c0230 */ /* 0x000fe40000004100 */
[----:B------:R-:W-:-:S03]  /*2a10*/  FMUL.FTZ R122, R100, R125 ;  /* 0x0000007d647a7220 */ /* 0x000fc60000410000 */
[----:B------:R-:W-:Y:S02]  /*2a20*/  @P0 FMUL.FTZ R104, R124, R125 ;  /* 0x0000007d7c680220 */ /* 0x000fe40000410000 */
[----:B------:R-:W-:-:S05]  /*2a30*/  FSEL R123, R122, RZ, P0 ;  /* 0x000000ff7a7b7208 */ /* 0x000fca0000000000 */
[----:B------:R-:W-:-:S07]  /*2a40*/  FADD.FTZ R60, R60, R123 ;  /* 0x0000007b3c3c7221 */ /* 0x000fce0000010000 */
.L_x_12570:
[----:B------:R-:W-:Y:S05]  /*2a50*/  BSYNC.RECONVERGENT B2 ;  /* 0x0000000000027941 */ /* 0x000fea0003800200 */
.L_x_12569:
        /* <DEDUP_REMOVED lines=15> */
.L_x_12572:
[----:B------:R-:W-:Y:S05]  /*2b50*/  BSYNC.RECONVERGENT B2 ;  /* 0x0000000000027941 */ /* 0x000fea0003800200 */
.L_x_12571:
        /* <DEDUP_REMOVED lines=15> */
.L_x_12574:
[----:B------:R-:W-:Y:S05]  /*2c50*/  BSYNC.RECONVERGENT B2 ;  /* 0x0000000000027941 */ /* 0x000fea0003800200 */
.L_x_12573:
[----:B------:R-:W-:Y:S05]  /*2c60*/  @!P3 BRA `(.L_x_12561) ;  /* 0x00000004003cb947 */ /* 0x000fea0003800000 */
[----:B------:R-:W-:Y:S01]  /*2c70*/  @P2 FFMA.FTZ R122, R158, R138, R141 ;  /* 0x0000008a9e7a2223 */ /* 0x000fe2000001008d */
[----:B-----5:R-:W-:Y:S02]  /*2c80*/  MOV R107, R27 ;  /* 0x0000001b006b7202 */ /* 0x020fe40000000f00 */
[----:B------:R-:W-:Y:S01]  /*2c90*/  ISETP.GE.U32.AND P0, PT, R202, 0x1000000, PT ;  /* 0x01000000ca00780c */ /* 0x000fe20003f06070 */
[----:B------:R-:W-:-:S04]  /*2ca0*/  @P2 FADD.FTZ R122, R159, -R122 ;  /* 0x8000007a9f7a2221 */ /* 0x000fc80000010000 */
[----:B------:R-:W-:-:S04]  /*2cb0*/  @P2 FFMA.FTZ R107, R186, R122, R27 ;  /* 0x0000007aba6b2223 */ /* 0x000fc8000001001b */
        /* <DEDUP_REMOVED lines=10> */
.L_x_12568:
[-CC-:B------:R-:W-:Y:S01]  /*2d60*/  @P2 FFMA.FTZ R109, R113, R138.reuse, R141.reuse ;  /* 0x0000008a716d2223 */ /* 0x180fe2000001008d */
[-CC-:B------:R-:W-:Y:S01]  /*2d70*/  @P2 FFMA.FTZ R108, R112, R138.reuse, R141.reuse ;  /* 0x0000008a706c2223 */ /* 0x180fe2000001008d */
[----:B------:R-:W-:Y:S01]  /*2d80*/  @P2 FFMA.FTZ R124, R158, R138, R141 ;  /* 0x0000008a9e7c2223 */ /* 0x000fe2000001008d */
[----:B-----5:R-:W-:Y:S01]  /*2d90*/  MOV R110, R26 ;  /* 0x0000001a006e7202 */ /* 0x020fe20000000f00 */
[----:B------:R-:W-:Y:S01]  /*2da0*/  @P2 FADD.FTZ R111, R192, -R109 ;  /* 0x8000006dc06f2221 */ /* 0x000fe20000010000 */
[----:B------:R-:W-:Y:S01]  /*2db0*/  @P2 FFMA.FTZ R109, R3, R138, R141 ;  /* 0x0000008a036d2223 */ /* 0x000fe2000001008d */
[----:B------:R-:W-:Y:S01]  /*2dc0*/  @P2 FADD.FTZ R122, R157, -R108 ;  /* 0x8000006c9d7a2221 */ /* 0x000fe20000010000 */
[----:B------:R-:W-:Y:S01]  /*2dd0*/  @P2 FADD.FTZ R124, R159, -R124 ;  /* 0x8000007c9f7c2221 */ /* 0x000fe20000010000 */
[----:B------:R-:W-:Y:S01]  /*2de0*/  BSSY.RECONVERGENT B2, `(.L_x_12575) ;  /* 0x0000013000027945 */ /* 0x000fe20003800200 */
[----:B------:R-:W-:Y:S01]  /*2df0*/  @P2 FADD.FTZ R109, R156, -R109 ;  /* 0x8000006d9c6d2221 */ /* 0x000fe20000010000 */
        /* <DEDUP_REMOVED lines=17> */
.L_x_12576:
[----:B------:R-:W-:Y:S05]  /*2f10*/  BSYNC.RECONVERGENT B2 ;  /* 0x0000000000027941 */ /* 0x000fea0003800200 */
.L_x_12575:
        /* <DEDUP_REMOVED lines=11> */
.L_x_12578:
[----:B------:R-:W-:Y:S05]  /*2fd0*/  BSYNC.RECONVERGENT B2 ;  /* 0x0000000000027941 */ /* 0x000fea0003800200 */
.L_x_12577:
[----:B------:R-:W-:Y:S04]  /*2fe0*/  BSSY.RECONVERGENT B2, `(.L_x_12579) ;  /* 0x000000b000027945 */ /* 0x000fe80003800200 */
[----:B------:R-:W-:Y:S05]  /*2ff0*/  @!P3 BRA `(.L_x_12580) ;  /* 0x000000000024b947 */ /* 0x000fea0003800000 */
        /* <DEDUP_REMOVED lines=9> */
.L_x_12580:
[----:B------:R-:W-:Y:S05]  /*3090*/  BSYNC.RECONVERGENT B2 ;  /* 0x0000000000027941 */ /* 0x000fea0003800200 */
.L_x_12579:
[----:B------:R-:W-:Y:S02]  /*30a0*/  MOV R109, R111 ;  /* 0x0000006f006d7202 */ /* 0x000fe40000000f00 */
[----:B------:R-:W-:Y:S01]  /*30b0*/  MOV R111, R123 ;  /* 0x0000007b006f7202 */ /* 0x000fe20000000f00 */
[----:B------:R-:W-:Y:S06]  /*30c0*/  @!P3 BRA `(.L_x_12561) ;  /* 0x000000000024b947 */ /* 0x000fec0003800000 */
[----:B------:R-:W-:Y:S01]  /*30d0*/  ISETP.GE.U32.AND P0, PT, R202, 0x1000000, PT ;  /* 0x01000000ca00780c */ /* 0x000fe20003f06070 */
[----:B------:R-:W-:-:S04]  /*30e0*/  FMUL.FTZ R107, R123, UR9 ;  /* 0x000000097b6b7c20 */ /* 0x000fc80008410000 */
[----:B------:R-:W-:Y:S01]  /*30f0*/  FMUL.FTZ R124, R107, UR8 ;  /* 0x000000086b7c7c20 */ /* 0x000fe20008410000 */
[----:B------:R-:W-:-:S03]  /*3100*/  HFMA2 R107, -RZ, RZ, 0, 0 ;  /* 0x00000000ff6b7431 */ /* 0x000fc600000001ff */
[----:B------:R-:W-:-:S04]  /*3110*/  FMUL.FTZ R122, R103, R124 ;  /* 0x0000007c677a7220 */ /* 0x000fc80000410000 */
[----:B------:R-:W-:Y:S01]  /*3120*/  @P0 HADD2.F32 R123, -RZ, R211.H1_H1 ;  /* 0x300000d3ff7b0230 */ /* 0x000fe20000004100 */
[----:B------:R-:W-:-:S04]  /*3130*/  FSEL R122, R122, RZ, P0 ;  /* 0x000000ff7a7a7208 */ /* 0x000fc80000000000 */
[----:B------:R-:W-:Y:S01]  /*3140*/  @P0 FMUL.FTZ R107, R123, R124 ;  /* 0x0000007c7b6b0220 */ /* 0x000fe20000410000 */
[----:B------:R-:W-:-:S07]  /*3150*/  FADD.FTZ R63, R63, R122 ;  /* 0x0000007a3f3f7221 */ /* 0x000fce0000010000 */
.L_x_12561:
[----:B------:R-:W-:Y:S05]  /*3160*/  BSYNC.RECONVERGENT B1 ;  /* 0x0000000000017941 */ /* 0x000fea0003800200 */
.L_x_12552:
[----:B------:R-:W-:Y:S01]  /*3170*/  ISETP.NE.U32.AND P0, PT, R140, RZ, PT ;  /* 0x000000ff8c00720c */ /* 0x000fe20003f05070 */
[----:B------:R-:W0:Y:S01]  /*3180*/  @P3 LDC.64 R122, c[0x0][0x468] ;  /* 0x00011a00ff7a3b82 */ /* 0x000e220000000a00 */
        /* <DEDUP_REMOVED lines=14> */
.L_x_12582:
[----:B------:R-:W-:Y:S05]  /*3270*/  BSYNC.RECONVERGENT B1 ;  /* 0x0000000000017941 */ /* 0x000fea0003800200 */
.L_x_12581:
[----:B------:R-:W-:Y:S04]  /*3280*/  BSSY.RECONVERGENT B1, `(.L_x_12583) ;  /* 0x000011c000017945 */ /* 0x000fe80003800200 */
[----:B------:R-:W-:Y:S05]  /*3290*/  @!P1 BRA `(.L_x_12584) ;  /* 0x00000008002c9947 */ /* 0x000fea0003800000 */
[----:B------:R-:W-:Y:S05]  /*32a0*/  @!P0 BRA `(.L_x_12585) ;  /* 0x0000000400188947 */ /* 0x000fea0003800000 */
[-CC-:B0-----:R-:W-:Y:S01]  /*32b0*/  @P2 FFMA.FTZ R108, R119, R138.reuse, R141.reuse ;  /* 0x0000008a776c2223 */ /* 0x181fe2000001008d */
[-CC-:B------:R-:W-:Y:S01]  /*32c0*/  @P2 FFMA.FTZ R109, R115, R138.reuse, R141.reuse ;  /* 0x0000008a736d2223 */ /* 0x180fe2000001008d */
[--C-:B------:R-:W-:Y:S01]  /*32d0*/  @P2 FFMA.FTZ R111, R118, R138, R141.reuse ;  /* 0x0000008a766f2223 */ /* 0x100fe2000001008d */
        /* <DEDUP_REMOVED lines=17> */
[----:B------:R-:W-:-:S03]  /*33f0*/  UMOV UR4, URZ ;  /* 0x000000ff00047c82 */ /* 0x000fc60008000000 */
[----:B------:R-:W-:Y:S01]  /*3400*/  FMUL.FTZ R124, R104, UR8 ;  /* 0x00000008687c7c20 */ /* 0x000fe20008410000 */
[----:B------:R-:W-:-:S03]  /*3410*/  MOV R104, UR4 ;  /* 0x0000000400687c02 */ /* 0x000fc60008000f00 */
[----:B------:R-:W-:-:S04]  /*3420*/  FMUL.FTZ R109, R100, R124 ;  /* 0x0000007c646d7220 */ /* 0x000fc80000410000 */
[----:B------:R-:W-:Y:S01]  /*3430*/  @P4 HADD2.F32 R111, -RZ, R178.H0_H0 ;  /* 0x200000b2ff6f4230 */ /* 0x000fe20000004100 */
[----:B------:R-:W-:-:S04]  /*3440*/  FSEL R109, R109, RZ, P4 ;  /* 0x000000ff6d6d7208 */ /* 0x000fc80002000000 */
[----:B------:R-:W-:Y:S01]  /*3450*/  @P4 FMUL.FTZ R104, R124, R111 ;  /* 0x0000006f7c684220 */ /* 0x000fe20000410000 */
[----:B------:R-:W-:-:S07]  /*3460*/  FADD.FTZ R56, R56, R109 ;  /* 0x0000006d38387221 */ /* 0x000fce0000010000 */
.L_x_12587:
[----:B------:R-:W-:Y:S05]  /*3470*/  BSYNC.RECONVERGENT B2 ;  /* 0x0000000000027941 */ /* 0x000fea0003800200 */
.L_x_12586:
[----:B------:R-:W-:Y:S04]  /*3480*/  BSSY.RECONVERGENT B2, `(.L_x_12588) ;  /* 0x000000c000027945 */ /* 0x000fe80003800200 */
[----:B------:R-:W-:Y:S05]  /*3490*/  @!P3 BRA `(.L_x_12589) ;  /* 0x000000000028b947 */ /* 0x000fea0003800000 */
        /* <DEDUP_REMOVED lines=10> */
.L_x_12589:
[----:B------:R-:W-:Y:S05]  /*3540*/  BSYNC.RECONVERGENT B2 ;  /* 0x0000000000027941 */ /* 0x000fea0003800200 */
.L_x_12588:
        /* <DEDUP_REMOVED lines=12> */
.L_x_12591:
[----:B------:R-:W-:Y:S05]  /*3610*/  BSYNC.RECONVERGENT B2 ;  /* 0x0000000000027941 */ /* 0x000fea0003800200 */
.L_x_12590:
[----:B------:R-:W-:Y:S02]  /*3620*/  MOV R109, R122 ;  /* 0x0000007a006d7202 */ /* 0x000fe40000000f00 */
[----:B------:R-:W-:Y:S01]  /*3630*/  MOV R111, R123 ;  /* 0x0000007b006f7202 */ /* 0x000fe20000000f00 */
[----:B------:R-:W-:Y:S06]  /*3640*/  @!P3 BRA `(.L_x_12592) ;  /* 0x0000000c007cb947 */ /* 0x000fec0003800000 */
[----:B------:R-:W-:Y:S01]  /*3650*/  FMUL.FTZ R107, R123, UR9 ;  /* 0x000000097b6b7c20 */ /* 0x000fe20008410000 */
[----:B------:R-:W-:Y:S01]  /*3660*/  ISETP.GE.U32.AND P4, PT, R189, 0x1000000, PT ;  /* 0x01000000bd00780c */ /* 0x000fe20003f86070 */
[----:B------:R-:W-:Y:S02]  /*3670*/  UMOV UR4, URZ ;  /* 0x000000ff00047c82 */ /* 0x000fe40008000000 */
[----:B------:R-:W-:-:S04]  /*3680*/  FMUL.FTZ R124, R107, UR8 ;  /* 0x000000086b7c7c20 */ /* 0x000fc80008410000 */
[----:B------:R-:W-:-:S05]  /*3690*/  FMUL.FTZ R107, R103, R124 ;  /* 0x0000007c676b7220 */ /* 0x000fca0000410000 */
[----:B------:R-:W-:Y:S02]  /*36a0*/  FSEL R122, R107, RZ, P4 ;  /* 0x000000ff6b7a7208 */ /* 0x000fe40002000000 */
[----:B------:R-:W-:-:S03]  /*36b0*/  MOV R107, UR4 ;  /* 0x00000004006b7c02 */ /* 0x000fc60008000f00 */
[----:B------:R-:W-:Y:S01]  /*36c0*/  FADD.FTZ R59, R59, R122 ;  /* 0x0000007a3b3b7221 */ /* 0x000fe20000010000 */
[----:B------:R-:W-:Y:S06]  /*36d0*/  @!P4 BRA `(.L_x_12592) ;  /* 0x0000000c0058c947 */ /* 0x000fec0003800000 */
[----:B------:R-:W-:-:S05]  /*36e0*/  HADD2.F32 R107, -RZ, R210.H1_H1 ;  /* 0x300000d2ff6b7230 */ /* 0x000fca0000004100 */
[----:B------:R-:W-:Y:S01]  /*36f0*/  FMUL.FTZ R107, R124, R107 ;  /* 0x0000006b7c6b7220 */ /* 0x000fe20000410000 */
[----:B------:R-:W-:Y:S06]  /*3700*/  BRA `(.L_x_12592) ;  /* 0x0000000c004c7947 */ /* 0x000fec0003800000 */
.L_x_12585:
[----:B------:R-:W-:Y:S04]  /*3710*/  BSSY.RECONVERGENT B2, `(.L_x_12593) ;  /* 0x0000010000027945 */ /* 0x000fe80003800200 */
[----:B------:R-:W-:Y:S05]  /*3720*/  @!P3 BRA `(.L_x_12594) ;  /* 0x000000000038b947 */ /* 0x000fea0003800000 */
[----:B0-----:R-:W-:Y:S01]  /*3730*/  @P2 FFMA.FTZ R123, R115, R138, R141 ;  /* 0x0000008a737b2223 */ /* 0x001fe2000001008d */
[----:B-----5:R-:W-:Y:S01]  /*3740*/  MOV R104, R20 ;  /* 0x0000001400687202 */ /* 0x020fe20000000f00 */
[----:B------:R-:W-:Y:S01]  /*3750*/  UMOV UR4, URZ ;  /* 0x000000ff00047c82 */ /* 0x000fe20008000000 */
[----:B------:R-:W-:Y:S01]  /*3760*/  LOP3.LUT P4, RZ, R189, 0xff, RZ, 0xc0, !PT ;  /* 0x000000ffbdff7812 */ /* 0x000fe2000788c0ff */
[----:B------:R-:W-:-:S04]  /*3770*/  @P2 FADD.FTZ R123, R114, -R123 ;  /* 0x8000007b727b2221 */ /* 0x000fc80000010000 */
[----:B------:R-:W-:-:S04]  /*3780*/  @P2 FFMA.FTZ R104, R186, R123, R20 ;  /* 0x0000007bba682223 */ /* 0x000fc80000010014 */
[----:B------:R-:W-:-:S04]  /*3790*/  FMUL.FTZ R104, R104, UR9 ;  /* 0x0000000968687c20 */ /* 0x000fc80008410000 */
[----:B------:R-:W-:Y:S01]  /*37a0*/  FMUL.FTZ R125, R104, UR8 ;  /* 0x00000008687d7c20 */ /* 0x000fe20008410000 */
[----:B------:R-:W-:Y:S01]  /*37b0*/  @P4 HADD2.F32 R124, -RZ, R178.H0_H0 ;  /* 0x200000b2ff7c4230 */ /* 0x000fe20000004100 */
[----:B------:R-:W-:Y:S02]  /*37c0*/  MOV R104, UR4 ;  /* 0x0000000400687c02 */ /* 0x000fe40008000f00 */
[-C--:B------:R-:W-:Y:S02]  /*37d0*/  FMUL.FTZ R122, R100, R125.reuse ;  /* 0x0000007d647a7220 */ /* 0x080fe40000410000 */
[----:B------:R-:W-:-:S03]  /*37e0*/  @P4 FMUL.FTZ R104, R124, R125 ;  /* 0x0000007d7c684220 */ /* 0x000fc60000410000 */
[----:B------:R-:W-:-:S05]  /*37f0*/  FSEL R123, R122, RZ, P4 ;  /* 0x000000ff7a7b7208 */ /* 0x000fca0002000000 */
[----:B------:R-:W-:-:S07]  /*3800*/  FADD.FTZ R56, R56, R123 ;  /* 0x0000007b38387221 */ /* 0x000fce0000010000 */
.L_x_12594:
[----:B------:R-:W-:Y:S05]  /*3810*/  BSYNC.RECONVERGENT B2 ;  /* 0x0000000000027941 */ /* 0x000fea0003800200 */
.L_x_12593:
        /* <DEDUP_REMOVED lines=16> */
.L_x_12596:
[----:B------:R-:W-:Y:S05]  /*3920*/  BSYNC.RECONVERGENT B2 ;  /* 0x0000000000027941 */ /* 0x000fea0003800200 */
.L_x_12595:
        /* <DEDUP_REMOVED lines=16> */
.L_x_12598:
[----:B------:R-:W-:Y:S05]  /*3a30*/  BSYNC.RECONVERGENT B2 ;  /* 0x0000000000027941 */ /* 0x000fea0003800200 */
.L_x_12597:
[----:B------:R-:W-:Y:S05]  /*3a40*/  @!P3 BRA `(.L_x_12592) ;  /* 0x00000008007cb947 */ /* 0x000fea0003800000 */
[----:B0-----:R-:W-:Y:S01]  /*3a50*/  @P2 FFMA.FTZ R122, R120, R138, R141 ;  /* 0x0000008a787a2223 */ /* 0x001fe2000001008d */
[----:B-----5:R-:W-:Y:S01]  /*3a60*/  MOV R107, R23 ;  /* 0x00000017006b7202 */ /* 0x020fe20000000f00 */
[----:B------:R-:W-:Y:S01]  /*3a70*/  UMOV UR4, URZ ;  /* 0x000000ff00047c82 */ /* 0x000fe20008000000 */
[----:B------:R-:W-:Y:S01]  /*3a80*/  ISETP.GE.U32.AND P4, PT, R189, 0x1000000, PT ;  /* 0x01000000bd00780c */ /* 0x000fe20003f86070 */
[----:B------:R-:W-:-:S04]  /*3a90*/  @P2 FADD.FTZ R122, R121, -R122 ;  /* 0x8000007a797a2221 */ /* 0x000fc80000010000 */
[----:B------:R-:W-:-:S04]  /*3aa0*/  @P2 FFMA.FTZ R107, R186, R122, R23 ;  /* 0x0000007aba6b2223 */ /* 0x000fc80000010017 */
[----:B------:R-:W-:-:S04]  /*3ab0*/  FMUL.FTZ R107, R107, UR9 ;  /* 0x000000096b6b7c20 */ /* 0x000fc80008410000 */
        /* <DEDUP_REMOVED lines=9> */
.L_x_12584:
        /* <DEDUP_REMOVED lines=9> */
[----:B------:R-:W-:Y:S01]  /*3be0*/  ISETP.GT.AND P4, PT, R185, RZ, PT ;  /* 0x000000ffb900720c */ /* 0x000fe20003f84270 */
        /* <DEDUP_REMOVED lines=20> */
.L_x_12601:
[----:B------:R-:W-:Y:S05]  /*3d30*/  BSYNC.RECONVERGENT B2 ;  /* 0x0000000000027941 */ /* 0x000fea0003800200 */
.L_x_12600:
[----:B------:R-:W-:Y:S04]  /*3d40*/  BSSY.RECONVERGENT B2, `(.L_x_12602) ;  /* 0x000000c000027945 */ /* 0x000fe80003800200 */
[----:B------:R-:W-:Y:S05]  /*3d50*/  @!P3 BRA `(.L_x_12603) ;  /* 0x000000000028b947 */ /* 0x000fea0003800000 */
        /* <DEDUP_REMOVED lines=10> */
.L_x_12603:
[----:B------:R-:W-:Y:S05]  /*3e00*/  BSYNC.RECONVERGENT B2 ;  /* 0x0000000000027941 */ /* 0x000fea0003800200 */
.L_x_12602:
        /* <DEDUP_REMOVED lines=12> */
.L_x_12605:
[----:B------:R-:W-:Y:S05]  /*3ed0*/  BSYNC.RECONVERGENT B2 ;  /* 0x0000000000027941 */ /* 0x000fea0003800200 */
.L_x_12604:
[----:B------:R-:W-:Y:S02]  /*3ee0*/  MOV R108, R111 ;  /* 0x0000006f006c7202 */ /* 0x000fe40000000f00 */
[----:B------:R-:W-:Y:S02]  /*3ef0*/  MOV R109, R122 ;  /* 0x0000007a006d7202 */ /* 0x000fe40000000f00 */
[----:B------:R-:W-:Y:S01]  /*3f00*/  MOV R111, R125 ;  /* 0x0000007d006f7202 */ /* 0x000fe20000000f00 */
[----:B------:R-:W-:Y:S06]  /*3f10*/  @!P3 BRA `(.L_x_12592) ;  /* 0x000000040048b947 */ /* 0x000fec0003800000 */
[----:B------:R-:W-:Y:S01]  /*3f20*/  FMUL.FTZ R107, R125, UR9 ;  /* 0x000000097d6b7c20 */ /* 0x000fe20008410000 */
[----:B-----5:R-:W-:Y:S01]  /*3f30*/  ISETP.GE.U32.AND P4, PT, R189, 0x1000000, PT ;  /* 0x01000000bd00780c */ /* 0x020fe20003f86070 */
        /* <DEDUP_REMOVED lines=10> */
.L_x_12599:
[----:B------:R-:W-:Y:S04]  /*3fe0*/  BSSY.RECONVERGENT B2, `(.L_x_12606) ;  /* 0x0000011000027945 */ /* 0x000fe80003800200 */
[----:B------:R-:W-:Y:S05]  /*3ff0*/  @!P3 BRA `(.L_x_12607) ;  /* 0x00000000003cb947 */ /* 0x000fea0003800000 */
[----:B0-----:R-:W-:Y:S01]  /*4000*/  FFMA.FTZ R123, R115, R138, R141 ;  /* 0x0000008a737b7223 */ /* 0x001fe2000001008d */
        /* <DEDUP_REMOVED lines=14> */
.L_x_12607:
[----:B------:R-:W-:Y:S05]  /*40f0*/  BSYNC.RECONVERGENT B2 ;  /* 0x0000000000027941 */ /* 0x000fea0003800200 */
.L_x_12606:
[----:B------:R-:W-:Y:S04]  /*4100*/  BSSY.RECONVERGENT B2, `(.L_x_12608) ;  /* 0x0000011000027945 */ /* 0x000fe80003800200 */
[----:B------:R-:W-:Y:S05]  /*4110*/  @!P3 BRA `(.L_x_12609) ;  /* 0x00000000003cb947 */ /* 0x000fea0003800000 */
[----:B0-----:R-:W-:Y:S01]  /*4120*/  FFMA.FTZ R105, R118, R138, R141 ;  /* 0x0000008a76697223 */ /* 0x001fe2000001008d */
[----:B------:R-:W-:Y:S01]  /*4130*/  ISETP.GT.AND P4, PT, R185, RZ, PT ;  /* 0x000000ffb900720c */ /* 0x000fe20003f84270 */
[----:B------:R-:W-:Y:S02]  /*4140*/  UMOV UR4, URZ ;  /* 0x000000ff00047c82 */ /* 0x000fe40008000000 */
[----:B------:R-:W-:-:S04]  /*4150*/  FADD.FTZ R105, R116, -R105 ;  /* 0x8000006974697221 */ /* 0x000fc80000010000 */
[----:B------:R-:W-:-:S05]  /*4160*/  FMUL.FTZ R105, R186, R105 ;  /* 0x00000069ba697220 */ /* 0x000fca0000410000 */
[----:B------:R-:W-:Y:S02]  /*4170*/  FSEL R105, R105, RZ, P4 ;  /* 0x000000ff69697208 */ /* 0x000fe40002000000 */
[----:B-----5:R-:W-:-:S03]  /*4180*/  LOP3.LUT P4, RZ, R189, 0xff00, RZ, 0xc0, !PT ;  /* 0x0000ff00bdff7812 */ /* 0x020fc6000788c0ff */
[----:B------:R-:W-:-:S04]  /*4190*/  FMUL.FTZ R105, R105, UR9 ;  /* 0x0000000969697c20 */ /* 0x000fc80008410000 */
[----:B------:R-:W-:Y:S01]  /*41a0*/  FMUL.FTZ R124, R105, UR8 ;  /* 0x00000008697c7c20 */ /* 0x000fe20008410000 */
[----:B------:R-:W-:-:S03]  /*41b0*/  MOV R105, UR4 ;  /* 0x0000000400697c02 */ /* 0x000fc60008000f00 */
[----:B------:R-:W-:Y:S02]  /*41c0*/  FMUL.FTZ R122, R101, R124 ;  /* 0x0000007c657a7220 */ /* 0x000fe40000410000 */
[----:B------:R-:W-:-:S03]  /*41d0*/  @P4 HADD2.F32 R123, -RZ, R210.H0_H0 ;  /* 0x200000d2ff7b4230 */ /* 0x000fc60000004100 */
[----:B------:R-:W-:Y:S02]  /*41e0*/  FSEL R122, R122, RZ, P4 ;  /* 0x000000ff7a7a7208 */ /* 0x000fe40002000000 */
[----:B------:R-:W-:-:S03]  /*41f0*/  @P4 FMUL.FTZ R105, R123, R124 ;  /* 0x0000007c7b694220 */ /* 0x000fc60000410000 */
[----:B------:R-:W-:-:S07]  /*4200*/  FADD.FTZ R57, R57, R122 ;  /* 0x0000007a39397221 */ /* 0x000fce0000010000 */
.L_x_12609:
[----:B------:R-:W-:Y:S05]  /*4210*/  BSYNC.RECONVERGENT B2 ;  /* 0x0000000000027941 */ /* 0x000fea0003800200 */
.L_x_12608:
        /* <DEDUP_REMOVED lines=17> */
.L_x_12611:
[----:B------:R-:W-:Y:S05]  /*4330*/  BSYNC.RECONVERGENT B2 ;  /* 0x0000000000027941 */ /* 0x000fea0003800200 */
.L_x_12610:
[----:B------:R-:W-:Y:S05]  /*4340*/  @!P3 BRA `(.L_x_12592) ;  /* 0x00000000003cb947 */ /* 0x000fea0003800000 */
[----:B0-----:R-:W-:Y:S01]  /*4350*/  FFMA.FTZ R122, R120, R138, R141 ;  /* 0x0000008a787a7223 */ /* 0x001fe2000001008d */
[----:B------:R-:W-:Y:S01]  /*4360*/  ISETP.GT.AND P4, PT, R185, RZ, PT ;  /* 0x000000ffb900720c */ /* 0x000fe20003f84270 */
[----:B------:R-:W-:Y:S02]  /*4370*/  UMOV UR4, URZ ;  /* 0x000000ff00047c82 */ /* 0x000fe40008000000 */
[----:B------:R-:W-:-:S04]  /*4380*/  FADD.FTZ R107, R121, -R122 ;  /* 0x8000007a796b7221 */ /* 0x000fc80000010000 */
[----:B------:R-:W-:-:S05]  /*4390*/  FMUL.FTZ R107, R186, R107 ;  /* 0x0000006bba6b7220 */ /* 0x000fca0000410000 */
[----:B------:R-:W-:Y:S02]  /*43a0*/  FSEL R107, R107, RZ, P4 ;  /* 0x000000ff6b6b7208 */ /* 0x000fe40002000000 */
[----:B-----5:R-:W-:-:S03]  /*43b0*/  ISETP.GE.U32.AND P4, PT, R189, 0x1000000, PT ;  /* 0x01000000bd00780c */ /* 0x020fc60003f86070 */
[----:B------:R-:W-:-:S04]  /*43c0*/  FMUL.FTZ R107, R107, UR9 ;  /* 0x000000096b6b7c20 */ /* 0x000fc80008410000 */
[----:B------:R-:W-:Y:S01]  /*43d0*/  FMUL.FTZ R124, R107, UR8 ;  /* 0x000000086b7c7c20 */ /* 0x000fe20008410000 */
[----:B------:R-:W-:-:S03]  /*43e0*/  MOV R107, UR4 ;  /* 0x00000004006b7c02 */ /* 0x000fc60008000f00 */
[----:B------:R-:W-:Y:S02]  /*43f0*/  FMUL.FTZ R122, R103, R124 ;  /* 0x0000007c677a7220 */ /* 0x000fe40000410000 */
[----:B------:R-:W-:-:S03]  /*4400*/  @P4 HADD2.F32 R123, -RZ, R210.H1_H1 ;  /* 0x300000d2ff7b4230 */ /* 0x000fc60000004100 */
[----:B------:R-:W-:Y:S02]  /*4410*/  FSEL R122, R122, RZ, P4 ;  /* 0x000000ff7a7a7208 */ /* 0x000fe40002000000 */
[----:B------:R-:W-:-:S03]  /*4420*/  @P4 FMUL.FTZ R107, R123, R124 ;  /* 0x0000007c7b6b4220 */ /* 0x000fc60000410000 */
[----:B------:R-:W-:-:S07]  /*4430*/  FADD.FTZ R59, R59, R122 ;  /* 0x0000007a3b3b7221 */ /* 0x000fce0000010000 */
.L_x_12592:
[----:B------:R-:W-:Y:S05]  /*4440*/  BSYNC.RECONVERGENT B1 ;  /* 0x0000000000017941 */ /* 0x000fea0003800200 */
.L_x_12583:
[----:B0-----:R-:W0:Y:S01]  /*4450*/  @P0 LDC.64 R124, c[0x0][0x478] ;  /* 0x00011e00ff7c0b82 */ /* 0x001e220000000a00 */
[----:B------:R-:W-:Y:S01]  /*4460*/  @P0 IADD3 R155, PT, PT, R193, 0x20, RZ ;  /* 0x00000020c19b0810 */ /* 0x000fe20007ffe0ff */
[----:B------:R-:W-:Y:S06]  /*4470*/  BSSY.RECONVERGENT B1, `(.L_x_12612) ;  /* 0x000000b000017945 */ /* 0x000fec0003800200 */
[----:B------:R-:W1:Y:S01]  /*4480*/  @P3 LDC.64 R122, c[0x0][0x468] ;  /* 0x00011a00ff7a3b82 */ /* 0x000e620000000a00 */
[----:B0-----:R-:W-:-:S05]  /*4490*/  @P0 IMAD.WIDE.U32 R124, R155, 0x10, R124 ;  /* 0x000000109b7c0825 */ /* 0x001fca00078e007c */
[----:B------:R0:W-:Y:S01]  /*44a0*/  @P0 STG.E.128 desc[UR6][R124.64], R108 ;  /* 0x0000006c7c000986 */ /* 0x0001e2000c101d06 */
[----:B-1----:R-:W-:Y:S01]  /*44b0*/  @P3 IMAD.WIDE.U32 R122, R143, 0x10, R122 ;  /* 0x000000108f7a3825 */ /* 0x002fe200078e007a */
[----:B------:R-:W-:-:S04]  /*44c0*/  IADD3 R143, PT, PT, R139, 0x40, RZ ;  /* 0x000000408b8f7810 */ /* 0x000fc80007ffe0ff */
[----:B------:R0:W-:Y:S01]  /*44d0*/  @P3 STG.E.128 desc[UR6][R122.64], R104 ;  /* 0x000000687a003986 */ /* 0x0001e2000c101d06 */
[----:B------:R-:W-:Y:S05]  /*44e0*/  @!P3 BRA `(.L_x_12613) ;  /* 0x00000000000cb947 */ /* 0x000fea0003800000 */
[----:B-----5:R-:W1:Y:S02]  /*44f0*/  LDC.64 R100, c[0x0][0x390] ;  /* 0x0000e400ff647b82 */ /* 0x020e640000000a00 */
[----:B-1----:R-:W-:-:S06]  /*4500*/  IMAD.WIDE.U32 R100, R143, 0x10, R100 ;  /* 0x000000108f647825 */ /* 0x002fcc00078e0064 */
[----:B------:R-:W5:Y:S02]  /*4510*/  LDG.E.128 R100, desc[UR6][R100.64] ;  /* 0x0000000664647981 */ /* 0x000f64000c1e1d00 */
.L_x_12613:
[----:B------:R-:W-:Y:S05]  /*4520*/  BSYNC.RECONVERGENT B1 ;  /* 0x0000000000017941 */ /* 0x000fea0003800200 */
.L_x_12612:
[----:B------:R-:W-:Y:S04]  /*4530*/  BSSY.RECONVERGENT B1, `(.L_x_12614) ;  /* 0x000011d000017945 */ /* 0x000fe80003800200 */
[----:B------:R-:W-:Y:S05]  /*4540*/  @!P1 BRA `(.L_x_12615) ;  /* 0x0000000800309947 */ /* 0x000fea0003800000 */
[----:B------:R-:W-:Y:S05]  /*4550*/  @!P0 BRA `(.L_x_12616) ;  /* 0x00000004001c8947 */ /* 0x000fea0003800000 */
[-CC-:B0-----:R-:W-:Y:S01]  /*4560*/  @P2 FFMA.FTZ R109, R129, R138.reuse, R141.reuse ;  /* 0x0000008a816d2223 */ /* 0x181fe2000001008d */
[-CC-:B------:R-:W-:Y:S01]  /*4570*/  @P2 FFMA.FTZ R108, R128, R138.reuse, R141.reuse ;  /* 0x0000008a806c2223 */ /* 0x180fe2000001008d */
[----:B------:R-:W-:Y:S01]  /*4580*/  @P2 FFMA.FTZ R124, R198, R138, R141 ;  /* 0x0000008ac67c2223 */ /* 0x000fe2000001008d */
[----:B-----5:R-:W-:Y:S01]  /*4590*/  MOV R123, R18 ;  /* 0x00000012007b7202 */ /* 0x020fe20000000f00 */
[----:B------:R-:W-:Y:S01]  /*45a0*/  @P2 FADD.FTZ R111, R200, -R109 ;  /* 0x8000006dc86f2221 */ /* 0x000fe20000010000 */
[----:B------:R-:W-:Y:S01]  /*45b0*/  @P2 FFMA.FTZ R109, R127, R138, R141 ;  /* 0x0000008a7f6d2223 */ /* 0x000fe2000001008d */
[----:B------:R-:W-:Y:S01]  /*45c0*/  @P2 FADD.FTZ R110, R199, -R108 ;  /* 0x8000006cc76e2221 */ /* 0x000fe20000010000 */
[----:B------:R-:W-:Y:S01]  /*45d0*/  @P2 FADD.FTZ R124, R201, -R124 ;  /* 0x8000007cc97c2221 */ /* 0x000fe20000010000 */
[----:B------:R-:W-:Y:S01]  /*45e0*/  @P2 FFMA.FTZ R123, R186, R111, R18 ;  /* 0x0000006fba7b2223 */ /* 0x000fe20000010012 */
[----:B------:R-:W-:Y:S01]  /*45f0*/  @P2 FADD.FTZ R109, R126, -R109 ;  /* 0x8000006d7e6d2221 */ /* 0x000fe20000010000 */
[----:B------:R-:W-:Y:S01]  /*4600*/  BSSY.RECONVERGENT B2, `(.L_x_12617) ;  /* 0x0000013000027945 */ /* 0x000fe20003800200 */
        /* <DEDUP_REMOVED lines=18> */
.L_x_12618:
[----:B------:R-:W-:Y:S05]  /*4730*/  BSYNC.RECONVERGENT B2 ;  /* 0x0000000000027941 */ /* 0x000fea0003800200 */
.L_x_12617:
        /* <DEDUP_REMOVED lines=12> */
.L_x_12620:
[----:B------:R-:W-:Y:S05]  /*4800*/  BSYNC.RECONVERGENT B2 ;  /* 0x0000000000027941 */ /* 0x000fea0003800200 */
.L_x_12619:
        /* <DEDUP_REMOVED lines=12> */
.L_x_12622:
[----:B------:R-:W-:Y:S05]  /*48d0*/  BSYNC.RECONVERGENT B2 ;  /* 0x0000000000027941 */ /* 0x000fea0003800200 */
.L_x_12621:
        /* <DEDUP_REMOVED lines=15> */
.L_x_12616:
        /* <DEDUP_REMOVED lines=16> */
.L_x_12625:
[----:B------:R-:W-:Y:S05]  /*4ad0*/  BSYNC.RECONVERGENT B2 ;  /* 0x0000000000027941 */ /* 0x000fea0003800200 */
.L_x_12624:
        /* <DEDUP_REMOVED lines=16> */
.L_x_12627:
[----:B------:R-:W-:Y:S05]  /*4be0*/  BSYNC.RECONVERGENT B2 ;  /* 0x0000000000027941 */ /* 0x000fea0003800200 */
.L_x_12626:
        /* <DEDUP_REMOVED lines=16> */
.L_x_12629:
[----:B------:R-:W-:Y:S05]  /*4cf0*/  BSYNC.RECONVERGENT B2 ;  /* 0x0000000000027941 */ /* 0x000fea0003800200 */
.L_x_12628:
        /* <DEDUP_REMOVED lines=17> */
.L_x_12615:
        /* <DEDUP_REMOVED lines=30> */
.L_x_12632:
[----:B------:R-:W-:Y:S05]  /*4ff0*/  BSYNC.RECONVERGENT B2 ;  /* 0x0000000000027941 */ /* 0x000fea0003800200 */
.L_x_12631:
        /* <DEDUP_REMOVED lines=12> */
.L_x_12634:
[----:B------:R-:W-:Y:S05]  /*50c0*/  BSYNC.RECONVERGENT B2 ;  /* 0x0000000000027941 */ /* 0x000fea0003800200 */
.L_x_12633:
        /* <DEDUP_REMOVED lines=12> */
.L_x_12636:
[----:B------:R-:W-:Y:S05]  /*5190*/  BSYNC.RECONVERGENT B2 ;  /* 0x0000000000027941 */ /* 0x000fea0003800200 */
.L_x_12635:
        /* <DEDUP_REMOVED lines=16> */
.L_x_12630:
        /* <DEDUP_REMOVED lines=17> */
.L_x_12638:
[----:B------:R-:W-:Y:S05]  /*53b0*/  BSYNC.RECONVERGENT B2 ;  /* 0x0000000000027941 */ /* 0x000fea0003800200 */
.L_x_12637:
        /* <DEDUP_REMOVED lines=17> */
.L_x_12640:
[----:B------:R-:W-:Y:S05]  /*54d0*/  BSYNC.RECONVERGENT B2 ;  /* 0x0000000000027941 */ /* 0x000fea0003800200 */
.L_x_12639:
        /* <DEDUP_REMOVED lines=17> */
.L_x_12642:
[----:B------:R-:W-:Y:S05]  /*55f0*/  BSYNC.RECONVERGENT B2 ;  /* 0x0000000000027941 */ /* 0x000fea0003800200 */
.L_x_12641:
        /* <DEDUP_REMOVED lines=16> */
.L_x_12623:
[----:B------:R-:W-:Y:S05]  /*5700*/  BSYNC.RECONVERGENT B1 ;  /* 0x0000000000017941 */ /* 0x000fea0003800200 */
.L_x_12614:
        /* <DEDUP_REMOVED lines=13> */
.L_x_12644:
[----:B------:R-:W-:Y:S05]  /*57e0*/  BSYNC.RECONVERGENT B1 ;  /* 0x0000000000017941 */ /* 0x000fea0003800200 */
.L_x_12643:
        /* <DEDUP_REMOVED lines=32> */
.L_x_12649:
[----:B------:R-:W-:Y:S05]  /*59f0*/  BSYNC.RECONVERGENT B2 ;  /* 0x0000000000027941 */ /* 0x000fea0003800200 */
.L_x_12648:
        /* <DEDUP_REMOVED lines=12> */
.L_x_12651:
[----:B------:R-:W-:Y:S05]  /*5ac0*/  BSYNC.RECONVERGENT B2 ;  /* 0x0000000000027941 */ /* 0x000fea0003800200 */
.L_x_12650:
        /* <DEDUP_REMOVED lines=12> */
.L_x_12653:
[----:B------:R-:W-:Y:S05]  /*5b90*/  BSYNC.RECONVERGENT B2 ;  /* 0x0000000000027941 */ /* 0x000fea0003800200 */
.L_x_12652:
        /* <DEDUP_REMOVED lines=15> */
.L_x_12647:
        /* <DEDUP_REMOVED lines=16> */
.L_x_12656:
[----:B------:R-:W-:Y:S05]  /*5d90*/  BSYNC.RECONVERGENT B2 ;  /* 0x0000000000027941 */ /* 0x000fea0003800200 */
.L_x_12655:
        /* <DEDUP_REMOVED lines=16> */
.L_x_12658:
[----:B------:R-:W-:Y:S05]  /*5ea0*/  BSYNC.RECONVERGENT B2 ;  /* 0x0000000000027941 */ /* 0x000fea0003800200 */
.L_x_12657:
        /* <DEDUP_REMOVED lines=16> */
.L_x_12660:
[----:B------:R-:W-:Y:S05]  /*5fb0*/  BSYNC.RECONVERGENT B2 ;  /* 0x0000000000027941 */ /* 0x000fea0003800200 */
.L_x_12659:
        /* <DEDUP_REMOVED lines=17> */
.L_x_12646:
        /* <DEDUP_REMOVED lines=30> */
.L_x_12663:
[----:B------:R-:W-:Y:S05]  /*62b0*/  BSYNC.RECONVERGENT B2 ;  /* 0x0000000000027941 */ /* 0x000fea0003800200 */
.L_x_12662:
        /* <DEDUP_REMOVED lines=12> */
.L_x_12665:
[----:B------:R-:W-:Y:S05]  /*6380*/  BSYNC.RECONVERGENT B2 ;  /* 0x0000000000027941 */ /* 0x000fea0003800200 */
.L_x_12664:
        /* <DEDUP_REMOVED lines=12> */
.L_x_12667:
[----:B------:R-:W-:Y:S05]  /*6450*/  BSYNC.RECONVERGENT B2 ;  /* 0x0000000000027941 */ /* 0x000fea0003800200 */
.L_x_12666:
        /* <DEDUP_REMOVED lines=16> */
.L_x_12661:
        /* <DEDUP_REMOVED lines=17> */
.L_x_12669:
[----:B------:R-:W-:Y:S05]  /*6670*/  BSYNC.RECONVERGENT B2 ;  /* 0x0000000000027941 */ /* 0x000fea0003800200 */
.L_x_12668:
        /* <DEDUP_REMOVED lines=17> */
.L_x_12671:
[----:B------:R-:W-:Y:S05]  /*6790*/  BSYNC.RECONVERGENT B2 ;  /* 0x0000000000027941 */ /* 0x000fea0003800200 */
.L_x_12670:
        /* <DEDUP_REMOVED lines=17> */
.L_x_12673:
[----:B------:R-:W-:Y:S05]  /*68b0*/  BSYNC.RECONVERGENT B2 ;  /* 0x0000000000027941 */ /* 0x000fea0003800200 */
.L_x_12672:
        /* <DEDUP_REMOVED lines=16> */
.L_x_12654:
[----:B------:R-:W-:Y:S05]  /*69c0*/  BSYNC.RECONVERGENT B1 ;  /* 0x0000000000017941 */ /* 0x000fea0003800200 */
.L_x_12645:
        /* <DEDUP_REMOVED lines=13> */
.L_x_12675:
[----:B------:R-:W-:Y:S05]  /*6aa0*/  BSYNC.RECONVERGENT B1 ;  /* 0x0000000000017941 */ /* 0x000fea0003800200 */
.L_x_12674:
[----:B------:R-:W-:Y:S04]  /*6ab0*/  BSSY.RECONVERGENT B1, `(.L_x_12676) ;  /* 0x0000123000017945 */ /* 0x000fe80003800200 */
[----:B------:R-:W-:Y:S05]  /*6ac0*/  @!P1 BRA `(.L_x_12677) ;  /* 0x00000008003c9947 */ /* 0x000fea0003800000 */
[--C-:B0-----:R-:W-:Y:S02]  /*6ad0*/  SHF.R.U32.HI R122, RZ, 0x10, R161.reuse ;  /* 0x00000010ff7a7819 */ /* 0x101fe400000116a1 */
[----:B------:R-:W-:-:S04]  /*6ae0*/  SHF.R.U64 R123, R160, 0x10, R161 ;  /* 0x00000010a07b7819 */ /* 0x000fc800000012a1 */
[----:B------:R-:W-:Y:S01]  /*6af0*/  PRMT R122, R122, 0x5410, R123 ;  /* 0x000054107a7a7816 */ /* 0x000fe2000000007b */
[----:B------:R-:W-:Y:S06]  /*6b00*/  @!P0 BRA `(.L_x_12678) ;  /* 0x00000004001c8947 */ /* 0x000fec0003800000 */
        /* <DEDUP_REMOVED lines=29> */
.L_x_12680:
[----:B------:R-:W-:Y:S05]  /*6ce0*/  BSYNC.RECONVERGENT B2 ;  /* 0x0000000000027941 */ /* 0x000fea0003800200 */
.L_x_12679:
        /* <DEDUP_REMOVED lines=8> */
[----:B------:R-:W-:Y:S01]  /*6d70*/  @P4 HADD2.F32 R111, -RZ, R122.H1_H1 ;  /* 0x3000007aff6f4230 */ /* 0x000fe20000004100 */
[----:B------:R-:W-:-:S04]  /*6d80*/  FSEL R124, R109, RZ, P4 ;  /* 0x000000ff6d7c7208 */ /* 0x000fc80002000000 */
[----:B------:R-:W-:Y:S01]  /*6d90*/  @P4 FMUL.FTZ R105, R142, R111 ;  /* 0x0000006f8e694220 */ /* 0x000fe20000410000 */
[----:B------:R-:W-:-:S07]  /*6da0*/  FADD.FTZ R45, R45, R124 ;  /* 0x0000007c2d2d7221 */ /* 0x000fce0000010000 */
.L_x_12682:
[----:B------:R-:W-:Y:S05]  /*6db0*/  BSYNC.RECONVERGENT B2 ;  /* 0x0000000000027941 */ /* 0x000fea0003800200 */
.L_x_12681:
        /* <DEDUP_REMOVED lines=12> */
.L_x_12684:
[----:B------:R-:W-:Y:S05]  /*6e80*/  BSYNC.RECONVERGENT B2 ;  /* 0x0000000000027941 */ /* 0x000fea0003800200 */
.L_x_12683:
        /* <DEDUP_REMOVED lines=12> */
[----:B------:R-:W-:-:S05]  /*6f50*/  HADD2.F32 R107, -RZ, R122.H0_H0 ;  /* 0x2000007aff6b7230 */ /* 0x000fca0000004100 */
[----:B------:R-:W-:Y:S01]  /*6f60*/  FMUL.FTZ R107, R140, R107 ;  /* 0x0000006b8c6b7220 */ /* 0x000fe20000410000 */
[----:B------:R-:W-:Y:S06]  /*6f70*/  BRA `(.L_x_12685) ;  /* 0x0000000c00587947 */ /* 0x000fec0003800000 */
.L_x_12678:
[----:B------:R-:W-:Y:S04]  /*6f80*/  BSSY.RECONVERGENT B2, `(.L_x_12686) ;  /* 0x0000010000027945 */ /* 0x000fe80003800200 */
[----:B------:R-:W-:Y:S05]  /*6f90*/  @!P3 BRA `(.L_x_12687) ;  /* 0x000000000038b947 */ /* 0x000fea0003800000 */
[----:B------:R-:W-:Y:S01]  /*6fa0*/  @P2 FFMA.FTZ R123, R203, R138, R141 ;  /* 0x0000008acb7b2223 */ /* 0x000fe2000001008d */
        /* <DEDUP_REMOVED lines=13> */
.L_x_12687:
[----:B------:R-:W-:Y:S05]  /*7080*/  BSYNC.RECONVERGENT B2 ;  /* 0x0000000000027941 */ /* 0x000fea0003800200 */
.L_x_12686:
        /* <DEDUP_REMOVED lines=10> */
[----:B------:R-:W-:Y:S01]  /*7130*/  @P4 HADD2.F32 R125, -RZ, R122.H1_H1 ;  /* 0x3000007aff7d4230 */ /* 0x000fe20000004100 */
[----:B------:R-:W-:Y:S02]  /*7140*/  MOV R105, UR4 ;  /* 0x0000000400697c02 */ /* 0x000fe40008000f00 */
[-C--:B------:R-:W-:Y:S02]  /*7150*/  FMUL.FTZ R123, R101, R140.reuse ;  /* 0x0000008c657b7220 */ /* 0x080fe40000410000 */
[----:B------:R-:W-:-:S03]  /*7160*/  @P4 FMUL.FTZ R105, R125, R140 ;  /* 0x0000008c7d694220 */ /* 0x000fc60000410000 */
[----:B------:R-:W-:-:S05]  /*7170*/  FSEL R124, R123, RZ, P4 ;  /* 0x000000ff7b7c7208 */ /* 0x000fca0002000000 */
[----:B------:R-:W-:-:S07]  /*7180*/  FADD.FTZ R45, R45, R124 ;  /* 0x0000007c2d2d7221 */ /* 0x000fce0000010000 */
.L_x_12689:
[----:B------:R-:W-:Y:S05]  /*7190*/  BSYNC.RECONVERGENT B2 ;  /* 0x0000000000027941 */ /* 0x000fea0003800200 */
.L_x_12688:
        /* <DEDUP_REMOVED lines=16> */
.L_x_12691:
[----:B------:R-:W-:Y:S05]  /*72a0*/  BSYNC.RECONVERGENT B2 ;  /* 0x0000000000027941 */ /* 0x000fea0003800200 */
.L_x_12690:
[----:B------:R-:W-:Y:S05]  /*72b0*/  @!P3 BRA `(.L_x_12685) ;  /* 0x000000080088b947 */ /* 0x000fea0003800000 */
[----:B------:R-:W-:Y:S01]  /*72c0*/  @P2 FFMA.FTZ R124, R146, R138, R141 ;  /* 0x0000008a927c2223 */ /* 0x000fe2000001008d */
        /* <DEDUP_REMOVED lines=15> */
.L_x_12677:
[--C-:B0-----:R-:W-:Y:S02]  /*73c0*/  SHF.R.U64 R122, R160, 0x10, R161.reuse ;  /* 0x00000010a07a7819 */ /* 0x101fe400000012a1 */
[----:B------:R-:W-:-:S04]  /*73d0*/  SHF.R.U32.HI R123, RZ, 0x10, R161 ;  /* 0x00000010ff7b7819 */ /* 0x000fc800000116a1 */
[----:B------:R-:W-:Y:S01]  /*73e0*/  PRMT R122, R123, 0x5410, R122 ;  /* 0x000054107b7a7816 */ /* 0x000fe2000000007a */
[----:B------:R-:W-:Y:S06]  /*73f0*/  @!P0 BRA `(.L_x_12692) ;  /* 0x0000000400208947 */ /* 0x000fec0003800000 */
        /* <DEDUP_REMOVED lines=29> */
.L_x_12694:
[----:B------:R-:W-:Y:S05]  /*75d0*/  BSYNC.RECONVERGENT B2 ;  /* 0x0000000000027941 */ /* 0x000fea0003800200 */
.L_x_12693:
        /* <DEDUP_REMOVED lines=12> */
.L_x_12696:
[----:B------:R-:W-:Y:S05]  /*76a0*/  BSYNC.RECONVERGENT B2 ;  /* 0x0000000000027941 */ /* 0x000fea0003800200 */
.L_x_12695:
        /* <DEDUP_REMOVED lines=12> */
.L_x_12698:
[----:B------:R-:W-:Y:S05]  /*7770*/  BSYNC.RECONVERGENT B2 ;  /* 0x0000000000027941 */ /* 0x000fea0003800200 */
.L_x_12697:
        /* <DEDUP_REMOVED lines=16> */
.L_x_12692:
[----:B------:R-:W-:Y:S04]  /*7880*/  BSSY.RECONVERGENT B2, `(.L_x_12699) ;  /* 0x0000011000027945 */ /* 0x000fe80003800200 */
[----:B------:R-:W-:Y:S05]  /*7890*/  @!P3 BRA `(.L_x_12700) ;  /* 0x00000000003cb947 */ /* 0x000fea0003800000 */
[----:B------:R-:W-:Y:S01]  /*78a0*/  FFMA.FTZ R123, R203, R138, R141 ;  /* 0x0000008acb7b7223 */ /* 0x000fe2000001008d */
        /* <DEDUP_REMOVED lines=14> */
.L_x_12700:
[----:B------:R-:W-:Y:S05]  /*7990*/  BSYNC.RECONVERGENT B2 ;  /* 0x0000000000027941 */ /* 0x000fea0003800200 */
.L_x_12699:
[----:B------:R-:W-:Y:S04]  /*79a0*/  BSSY.RECONVERGENT B2, `(.L_x_12701) ;  /* 0x0000011000027945 */ /* 0x000fe80003800200 */
[----:B------:R-:W-:Y:S05]  /*79b0*/  @!P3 BRA `(.L_x_12702) ;  /* 0x00000000003cb947 */ /* 0x000fea0003800000 */
[----:B------:R-:W-:Y:S01]  /*79c0*/  FFMA.FTZ R124, R144, R138, R141 ;  /* 0x0000008a907c7223 */ /* 0x000fe2000001008d */
        /* <DEDUP_REMOVED lines=14> */
.L_x_12702:
[----:B------:R-:W-:Y:S05]  /*7ab0*/  BSYNC.RECONVERGENT B2 ;  /* 0x0000000000027941 */ /* 0x000fea0003800200 */
.L_x_12701:
        /* <DEDUP_REMOVED lines=17> */
.L_x_12704:
[----:B------:R-:W-:Y:S05]  /*7bd0*/  BSYNC.RECONVERGENT B2 ;  /* 0x0000000000027941 */ /* 0x000fea0003800200 */
.L_x_12703:
[----:B------:R-:W-:Y:S05]  /*7be0*/  @!P3 BRA `(.L_x_12685) ;  /* 0x00000000003cb947 */ /* 0x000fea0003800000 */
[----:B------:R-:W-:Y:S01]  /*7bf0*/  FFMA.FTZ R124, R146, R138, R141 ;  /* 0x0000008a927c7223 */ /* 0x000fe2000001008d */
        /* <DEDUP_REMOVED lines=14> */
.L_x_12685:
[----:B------:R-:W-:Y:S05]  /*7ce0*/  BSYNC.RECONVERGENT B1 ;  /* 0x0000000000017941 */ /* 0x000fea0003800200 */
.L_x_12676:
[----:B------:R-:W0:Y:S01]  /*7cf0*/  @P0 LDC.64 R124, c[0x0][0x478] ;  /* 0x00011e00ff7c0b82 */ /* 0x000e220000000a00 */
[----:B------:R-:W-:Y:S01]  /*7d00*/  @P0 IADD3 R155, PT, PT, R193, 0x80, RZ ;  /* 0x00000080c19b0810 */ /* 0x000fe20007ffe0ff */
[----:B------:R-:W-:Y:S01]  /*7d10*/  BSSY.RECONVERGENT B1, `(.L_x_12705) ;  /* 0x000000d000017945 */ /* 0x000fe20003800200 */
[--C-:B------:R-:W-:Y:S02]  /*7d20*/  SHF.R.U32.HI R140, RZ, 0x10, R163.reuse ;  /* 0x00000010ff8c7819 */ /* 0x100fe400000116a3 */
[----:B------:R-:W-:-:S03]  /*7d30*/  SHF.R.U64 R142, R162, 0x10, R163 ;  /* 0x00000010a28e7819 */ /* 0x000fc600000012a3 */
        /* <DEDUP_REMOVED lines=10> */
.L_x_12706:
[----:B------:R-:W-:Y:S05]  /*7de0*/  BSYNC.RECONVERGENT B1 ;  /* 0x0000000000017941 */ /* 0x000fea0003800200 */
.L_x_12705:
[----:B------:R-:W-:Y:S01]  /*7df0*/  BSSY.RECONVERGENT B1, `(.L_x_12707) ;  /* 0x000011f000017945 */ /* 0x000fe20003800200 */
[----:B0-----:R-:W-:-:S03]  /*7e00*/  PRMT R122, R140, 0x5410, R142 ;  /* 0x000054108c7a7816 */ /* 0x001fc6000000008e */
[----:B------:R-:W-:Y:S05]  /*7e10*/  @!P1 BRA `(.L_x_12708) ;  /* 0x0000000800309947 */ /* 0x000fea0003800000 */
[----:B------:R-:W-:Y:S05]  /*7e20*/  @!P0 BRA `(.L_x_12709) ;  /* 0x00000004001c8947 */ /* 0x000fea0003800000 */
[-CC-:B------:R-:W-:Y:S01]  /*7e30*/  @P2 FFMA.FTZ R108, R153, R138.reuse, R141.reuse ;  /* 0x0000008a996c2223 */ /* 0x180fe2000001008d */
[-CC-:B------:R-:W-:Y:S01]  /*7e40*/  @P2 FFMA.FTZ R109, R147, R138.reuse, R141.reuse ;  /* 0x0000008a936d2223 */ /* 0x180fe2000001008d */
[--C-:B------:R-:W-:Y:S01]  /*7e50*/  @P2 FFMA.FTZ R124, R152, R138, R141.reuse ;  /* 0x0000008a987c2223 */ /* 0x100fe2000001008d */
        /* <DEDUP_REMOVED lines=26> */
.L_x_12711:
[----:B------:R-:W-:Y:S05]  /*8000*/  BSYNC.RECONVERGENT B2 ;  /* 0x0000000000027941 */ /* 0x000fea0003800200 */
.L_x_12710:
        /* <DEDUP_REMOVED lines=12> */
.L_x_12713:
[----:B------:R-:W-:Y:S05]  /*80d0*/  BSYNC.RECONVERGENT B2 ;  /* 0x0000000000027941 */ /* 0x000fea0003800200 */
.L_x_12712:
        /* <DEDUP_REMOVED lines=12> */
.L_x_12715:
[----:B------:R-:W-:Y:S05]  /*81a0*/  BSYNC.RECONVERGENT B2 ;  /* 0x0000000000027941 */ /* 0x000fea0003800200 */
.L_x_12714:
        /* <DEDUP_REMOVED lines=15> */
.L_x_12709:
        /* <DEDUP_REMOVED lines=16> */
.L_x_12718:
[----:B------:R-:W-:Y:S05]  /*83a0*/  BSYNC.RECONVERGENT B2 ;  /* 0x0000000000027941 */ /* 0x000fea0003800200 */
.L_x_12717:
        /* <DEDUP_REMOVED lines=16> */
.L_x_12720:
[----:B------:R-:W-:Y:S05]  /*84b0*/  BSYNC.RECONVERGENT B2 ;  /* 0x0000000000027941 */ /* 0x000fea0003800200 */
.L_x_12719:
        /* <DEDUP_REMOVED lines=16> */
.L_x_12722:
[----:B------:R-:W-:Y:S05]  /*85c0*/  BSYNC.RECONVERGENT B2 ;  /* 0x0000000000027941 */ /* 0x000fea0003800200 */
.L_x_12721:
        /* <DEDUP_REMOVED lines=17> */
.L_x_12708:
        /* <DEDUP_REMOVED lines=16> */
[----:B------:R-:W-:-:S02]  /*87e0*/  FSEL R123, R108, RZ, P1 ;  /* 0x000000ff6c7b7208 */ /* 0x000fc40000800000 */
[----:B------:R-:W-:Y:S02]  /*87f0*/  FSEL R138, R110, RZ, P1 ;  /* 0x000000ff6e8a7208 */ /* 0x000fe40000800000 */
[----:B------:R-:W-:Y:S02]  /*8800*/  MOV R110, R125 ;  /* 0x0000007d006e7202 */ /* 0x000fe40000000f00 */
        /* <DEDUP_REMOVED lines=12> */
.L_x_12725:
[----:B------:R-:W-:Y:S05]  /*88d0*/  BSYNC.RECONVERGENT B2 ;  /* 0x0000000000027941 */ /* 0x000fea0003800200 */
.L_x_12724:
        /* <DEDUP_REMOVED lines=12> */
.L_x_12727:
[----:B------:R-:W-:Y:S05]  /*89a0*/  BSYNC.RECONVERGENT B2 ;  /* 0x0000000000027941 */ /* 0x000fea0003800200 */
.L_x_12726:
        /* <DEDUP_REMOVED lines=12> */
.L_x_12729:
[----:B------:R-:W-:Y:S05]  /*8a70*/  BSYNC.RECONVERGENT B2 ;  /* 0x0000000000027941 */ /* 0x000fea0003800200 */
.L_x_12728:
        /* <DEDUP_REMOVED lines=16> */
.L_x_12723:
        /* <DEDUP_REMOVED lines=17> */
.L_x_12731:
[----:B------:R-:W-:Y:S05]  /*8c90*/  BSYNC.RECONVERGENT B2 ;  /* 0x0000000000027941 */ /* 0x000fea0003800200 */
.L_x_12730:
        /* <DEDUP_REMOVED lines=17> */
.L_x_12733:
[----:B------:R-:W-:Y:S05]  /*8db0*/  BSYNC.RECONVERGENT B2 ;  /* 0x0000000000027941 */ /* 0x000fea0003800200 */
.L_x_12732:
        /* <DEDUP_REMOVED lines=17> */
.L_x_12735:
[----:B------:R-:W-:Y:S05]  /*8ed0*/  BSYNC.RECONVERGENT B2 ;  /* 0x0000000000027941 */ /* 0x000fea0003800200 */
.L_x_12734:
        /* <DEDUP_REMOVED lines=16> */
.L_x_12716:
[----:B------:R-:W-:Y:S05]  /*8fe0*/  BSYNC.RECONVERGENT B1 ;  /* 0x0000000000017941 */ /* 0x000fea0003800200 */
.L_x_12707:
        /* <DEDUP_REMOVED lines=11> */
.L_x_12546:
[----:B------:R-:W-:Y:S05]  /*90a0*/  BSYNC B0 ;  /* 0x0000000000007941 */ /* 0x000fea0003800000 */
.L_x_12545:
[----:B-----5:R-:W0:Y:S01]  /*90b0*/  S2R R100, SR_TID.X ;  /* 0x0000000000647919 */ /* 0x020e220000002100 */
[----:B------:R-:W-:Y:S01]  /*90c0*/  MOV R2, 0x400 ;  /* 0x0000040000027802 */ /* 0x000fe20000000f00 */
[----:B------:R-:W-:Y:S05]  /*90d0*/  WARPSYNC.ALL ;  /* 0x0000000000007948 */ /* 0x000fea0003800000 */
[----:B------:R-:W1:Y:S01]  /*90e0*/  S2R R3, SR_CgaCtaId ;  /* 0x0000000000037919 */ /* 0x000e620000008800 */
[----:B------:R-:W2:Y:S01]  /*90f0*/  LDCU.128 UR16, c[0x0][0x440] ;  /* 0x00008800ff1077ac */ /* 0x000ea20008000c00 */
[----:B------:R-:W3:Y:S01]  /*9100*/  LDCU.64 UR20, c[0x0][0x460] ;  /* 0x00008c00ff1477ac */ /* 0x000ee20008000a00 */
[----:B0-----:R-:W-:-:S02]  /*9110*/  LOP3.LUT R5, R100, 0x1f, RZ, 0xc0, !PT ;  /* 0x0000001f64057812 */ /* 0x001fc400078ec0ff */
[----:B------:R-:W-:-:S05]  /*9120*/  SHF.R.U32.HI R0, RZ, 0x5, R100 ;  /* 0x00000005ff007819 */ /* 0x000fca0000011664 */
        /* <DEDUP_REMOVED lines=12> */
[----:B------:R-:W1:Y:S04]  /*91f0*/  LDS R4, [R8+0x400] ;  /* 0x0004000008047984 */ /* 0x000e680000000800 */
[----:B------:R-:W4:Y:S04]  /*9200*/  LDS R2, [R8] ;  /* 0x0000000008027984 */ /* 0x000f280000000800 */
        /* <DEDUP_REMOVED lines=10> */
[----:B-1----:R-:W-:-:S03]  /*92b0*/  FADD.FTZ R4, RZ, R4 ;  /* 0x00000004ff047221 */ /* 0x002fc60000010000 */
[----:B------:R-:W1:Y:S01]  /*92c0*/  LDS R16, [R8+0x1a00] ;  /* 0x001a000008107984 */ /* 0x000e620000000800 */
[----:B----4-:R-:W-:-:S03]  /*92d0*/  FADD.FTZ R2, RZ, R2 ;  /* 0x00000002ff027221 */ /* 0x010fc60000010000 */
[----:B------:R-:W4:Y:S01]  /*92e0*/  LDS R17, [R8+0x1c00] ;  /* 0x001c000008117984 */ /* 0x000f220000000800 */
[----:B--2---:R-:W-:Y:S01]  /*92f0*/  FADD.FTZ R3, R3, R10 ;  /* 0x0000000a03037221 */ /* 0x004fe20000010000 */
[----:B---3--:R-:W-:Y:S02]  /*9300*/  FADD.FTZ R5, RZ, R5 ;  /* 0x00000005ff057221 */ /* 0x008fe40000010000 */
[----:B------:R-:W2:Y:S01]  /*9310*/  LDS R15, [R8+0x1800] ;  /* 0x00180000080f7984 */ /* 0x000ea20000000800 */
[----:B------:R-:W-:-:S03]  /*9320*/  FADD.FTZ R6, RZ, R6 ;  /* 0x00000006ff067221 */ /* 0x000fc60000010000 */
[----:B------:R-:W3:Y:S01]  /*9330*/  LDS R18, [R8+0x1e00] ;  /* 0x001e000008127984 */ /* 0x000ee20000000800 */
[----:B------:R-:W-:-:S03]  /*9340*/  FADD.FTZ R7, RZ, R7 ;  /* 0x00000007ff077221 */ /* 0x000fc60000010000 */
[----:B------:R-:W3:Y:S01]  /*9350*/  LDS R10, [R8+0x2200] ;  /* 0x00220000080a7984 */ /* 0x000ee20000000800 */
[----:B------:R-:W-:-:S03]  /*9360*/  FADD.FTZ R4, R4, R11 ;  /* 0x0000000b04047221 */ /* 0x000fc60000010000 */
[----:B------:R-:W3:Y:S01]  /*9370*/  LDS R11, [R8+0x2400] ;  /* 0x00240000080b7984 */ /* 0x000ee20000000800 */
[----:B------:R-:W-:-:S03]  /*9380*/  FADD.FTZ R2, R2, R9 ;  /* 0x0000000902027221 */ /* 0x000fc60000010000 */
[----:B------:R-:W3:Y:S01]  /*9390*/  LDS R9, [R8+0x2000] ;  /* 0x0020000008097984 */ /* 0x000ee20000000800 */
[----:B------:R-:W-:-:S03]  /*93a0*/  FADD.FTZ R5, R5, R12 ;  /* 0x0000000c05057221 */ /* 0x000fc60000010000 */
[----:B------:R-:W3:Y:S01]  /*93b0*/  LDS R12, [R8+0x2600] ;  /* 0x00260000080c7984 */ /* 0x000ee20000000800 */
[----:B------:R-:W-:-:S03]  /*93c0*/  FADD.FTZ R6, R6, R13 ;  /* 0x0000000d06067221 */ /* 0x000fc60000010000 */
[----:B------:R-:W3:Y:S01]  /*93d0*/  LDS R13, [R8+0x2800] ;  /* 0x00280000080d7984 */ /* 0x000ee20000000800 */
[----:B0-----:R-:W-:-:S03]  /*93e0*/  FADD.FTZ R7, R7, R14 ;  /* 0x0000000e07077221 */ /* 0x001fc60000010000 */
[----:B------:R-:W0:Y:S01]  /*93f0*/  LDS R14, [R8+0x2a00] ;  /* 0x002a0000080e7984 */ /* 0x000e220000000800 */
[----:B-1----:R-:W-:-:S03]  /*9400*/  FADD.FTZ R3, R3, R16 ;  /* 0x0000001003037221 */ /* 0x002fc60000010000 */
[----:B------:R-:W-:Y:S01]  /*9410*/  LDS R16, [R8+0x2e00] ;  /* 0x002e000008107984 */ /* 0x000fe20000000800 */
[----:B----4-:R-:W-:-:S03]  /*9420*/  FADD.FTZ R4, R4, R17 ;  /* 0x0000001104047221 */ /* 0x010fc60000010000 */
[----:B------:R-:W1:Y:S01]  /*9430*/  LDS R17, [R8+0x2c00] ;  /* 0x002c000008117984 */ /* 0x000e620000000800 */
[----:B--2---:R-:W-:Y:S01]  /*9440*/  FADD.FTZ R2, R2, R15 ;  /* 0x0000000f02027221 */ /* 0x004fe20000010000 */
[----:B------:R-:W-:Y:S01]  /*9450*/  BAR.SYNC.DEFER_BLOCKING 0x0 ;  /* 0x0000000000007b1d */ /* 0x000fe20000010000 */
[----:B---3--:R-:W-:Y:S01]  /*9460*/  FADD.FTZ R5, R5, R18 ;  /* 0x0000001205057221 */ /* 0x008fe20000010000 */
[----:B------:R-:W-:Y:S01]  /*9470*/  FADD.FTZ R7, R7, R10 ;  /* 0x0000000a07077221 */ /* 0x000fe20000010000 */
[----:B------:R-:W-:-:S05]  /*9480*/  FADD.FTZ R11, R2, R11 ;  /* 0x0000000b020b7221 */ /* 0x000fca0000010000 */
[----:B------:R-:W2:Y:S01]  /*9490*/  LDC R2, c[0x0][0x388] ;  /* 0x0000e200ff027b82 */ /* 0x000ea20000000800 */
[----:B------:R-:W-:Y:S01]  /*94a0*/  FADD.FTZ R6, R6, R9 ;  /* 0x0000000906067221 */ /* 0x000fe20000010000 */
[----:B------:R-:W-:Y:S01]  /*94b0*/  FADD.FTZ R9, R3, R12 ;  /* 0x0000000c03097221 */ /* 0x000fe20000010000 */
[----:B------:R-:W-:Y:S01]  /*94c0*/  STS.128 [R0], R28 ;  /* 0x0000001c00007388 */ /* 0x000fe20000000c00 */
[----:B------:R-:W-:-:S03]  /*94d0*/  FADD.FTZ R13, R4, R13 ;  /* 0x0000000d040d7221 */ /* 0x000fc60000010000 */
[----:B------:R-:W-:Y:S01]  /*94e0*/  STS.128 [R0+0x200], R32 ;  /* 0x0002002000007388 */ /* 0x000fe20000000c00 */
[----:B0-----:R-:W-:-:S03]  /*94f0*/  FADD.FTZ R15, R5, R14 ;  /* 0x0000000e050f7221 */ /* 0x001fc60000010000 */
[----:B------:R-:W-:Y:S04]  /*9500*/  STS.128 [R0+0x400], R36 ;  /* 0x0004002400007388 */ /* 0x000fe80000000c00 */
[----:B------:R-:W-:Y:S01]  /*9510*/  STS.128 [R0+0x600], R96 ;  /* 0x0006006000007388 */ /* 0x000fe20000000c00 */
[----:B-1----:R-:W-:-:S03]  /*9520*/  FADD.FTZ R17, R6, R17 ;  /* 0x0000001106117221 */ /* 0x002fc60000010000 */
[----:B------:R-:W-:Y:S04]  /*9530*/  STS.128 [R0+0x800], R92 ;  /* 0x0008005c00007388 */ /* 0x000fe80000000c00 */
[----:B------:R-:W-:Y:S01]  /*9540*/  STS.128 [R0+0xa00], R88 ;  /* 0x000a005800007388 */ /* 0x000fe20000000c00 */
[----:B------:R-:W-:Y:S06]  /*9550*/  BAR.SYNC.DEFER_BLOCKING 0x0 ;  /* 0x0000000000007b1d */ /* 0x000fec0000010000 */
[----:B------:R-:W0:Y:S04]  /*9560*/  LDS R18, [R8] ;  /* 0x0000000008127984 */ /* 0x000e280000000800 */
[----:B------:R-:W1:Y:S04]  /*9570*/  LDS R25, [R8+0xc00] ;  /* 0x000c000008197984 */ /* 0x000e680000000800 */
[----:B------:R-:W-:Y:S04]  /*9580*/  LDS R19, [R8+0x200] ;  /* 0x0002000008137984 */ /* 0x000fe80000000800 */
[----:B------:R-:W-:Y:S04]  /*9590*/  LDS R27, [R8+0xe00] ;  /* 0x000e0000081b7984 */ /* 0x000fe80000000800 */
[----:B------:R-:W3:Y:S04]  /*95a0*/  LDS R20, [R8+0x400] ;  /* 0x0004000008147984 */ /* 0x000ee80000000800 */
[----:B------:R-:W4:Y:S04]  /*95b0*/  LDS R29, [R8+0x1000] ;  /* 0x00100000081d7984 */ /* 0x000f280000000800 */
        /* <DEDUP_REMOVED lines=8> */
[----:B------:R-:W1:Y:S04]  /*9640*/  LDS R33, [R8+0x1800] ;  /* 0x0018000008217984 */ /* 0x000e680000000800 */
[----:B------:R-:W-:Y:S04]  /*9650*/  LDS R35, [R8+0x1a00] ;  /* 0x001a000008237984 */ /* 0x000fe80000000800 */
        /* <DEDUP_REMOVED lines=10> */
[----:B------:R-:W-:Y:S01]  /*9700*/  LDS R67, [R8+0x2600] ;  /* 0x0026000008437984 */ /* 0x000fe20000000800 */
[----:B------:R-:W-:Y:S01]  /*9710*/  FADD.FTZ R22, R22, R31 ;  /* 0x0000001f16167221 */ /* 0x000fe20000010000 */
[----:B------:R-:W-:Y:S02]  /*9720*/  IMAD R31, R2, UR15, RZ ;  /* 0x0000000f021f7c24 */ /* 0x000fe4000f8e02ff */
[----:B------:R-:W2:Y:S01]  /*9730*/  LDS R69, [R8+0x2800] ;  /* 0x0028000008457984 */ /* 0x000ea20000000800 */
[----:B------:R-:W-:-:S03]  /*9740*/  FADD.FTZ R23, RZ, R23 ;  /* 0x00000017ff177221 */ /* 0x000fc60000010000 */
[----:B------:R-:W2:Y:S01]  /*9750*/  LDS R32, [R8+0x2a00] ;  /* 0x002a000008207984 */ /* 0x000ea20000000800 */
[----:B0-----:R-:W-:-:S03]  /*9760*/  FADD.FTZ R23, R23, R26 ;  /* 0x0000001a17177221 */ /* 0x001fc60000010000 */
[----:B------:R-:W0:Y:S01]  /*9770*/  LDS R71, [R8+0x2c00] ;  /* 0x002c000008477984 */ /* 0x000e220000000800 */
[----:B-1----:R-:W-:-:S03]  /*9780*/  FADD.FTZ R18, R18, R33 ;  /* 0x0000002112127221 */ /* 0x002fc60000010000 */
[----:B------:R-:W1:Y:S01]  /*9790*/  LDS R34, [R8+0x2e00] ;  /* 0x002e000008227984 */ /* 0x000e620000000800 */
[----:B------:R-:W-:Y:S01]  /*97a0*/  BAR.SYNC.DEFER_BLOCKING 0x0 ;  /* 0x0000000000007b1d */ /* 0x000fe20000010000 */
[----:B------:R-:W-:Y:S01]  /*97b0*/  FADD.FTZ R20, R20, R37 ;  /* 0x0000002514147221 */ /* 0x000fe20000010000 */
[----:B---3--:R-:W-:Y:S01]  /*97c0*/  FADD.FTZ R21, R21, R28 ;  /* 0x0000001c15157221 */ /* 0x008fe20000010000 */
[----:B----4-:R-:W-:Y:S01]  /*97d0*/  FADD.FTZ R22, R22, R39 ;  /* 0x0000002716167221 */ /* 0x010fe20000010000 */
[----:B--2---:R-:W-:Y:S01]  /*97e0*/  FADD.FTZ R23, R23, R30 ;  /* 0x0000001e17177221 */ /* 0x004fe20000010000 */
        /* <DEDUP_REMOVED lines=12> */
[----:B0-----:R-:W-:Y:S01]  /*98b0*/  FADD.FTZ R0, RZ, R19 ;  /* 0x00000013ff007221 */ /* 0x001fe20000010000 */
[----:B------:R-:W-:Y:S01]  /*98c0*/  FADD.FTZ R19, R7, R16 ;  /* 0x0000001007137221 */ /* 0x000fe20000010000 */
[----:B------:R-:W-:Y:S02]  /*98d0*/  IADD3 R16, P0, PT, R31, R100, RZ ;  /* 0x000000641f107210 */ /* 0x000fe40007f1e0ff */
[----:B------:R-:W-:-:S02]  /*98e0*/  FADD.FTZ R0, R0, R27 ;  /* 0x0000001b00007221 */ /* 0x000fc40000010000 */
[----:B------:R-:W-:Y:S02]  /*98f0*/  SHF.L.U32 R6, R16, 0x2, RZ ;  /* 0x0000000210067819 */ /* 0x000fe400000006ff */
[----:B------:R-:W-:Y:S02]  /*9900*/  FADD.FTZ R0, R0, R35 ;  /* 0x0000002300007221 */ /* 0x000fe40000010000 */
[----:B------:R-:W-:Y:S01]  /*9910*/  IADD3 R4, P1, PT, R6, UR16, RZ ;  /* 0x0000001006047c10 */ /* 0x000fe2000ff3e0ff */
[----:B------:R-:W0:Y:S01]  /*9920*/  LDS R36, [R8] ;  /* 0x0000000008247984 */ /* 0x000e220000000800 */
[----:B------:R-:W-:-:S03]  /*9930*/  FADD.FTZ R67, R0, R67 ;  /* 0x0000004300437221 */ /* 0x000fc60000010000 */
        /* <DEDUP_REMOVED lines=20> */
[----:B----4-:R-:W-:Y:S01]  /*9a80*/  FADD.FTZ R38, R38, R53 ;  /* 0x0000003526267221 */ /* 0x010fe20000010000 */
[----:B------:R-:W-:-:S02]  /*9a90*/  IADD3 R2, P0, PT, R6, UR18, RZ ;  /* 0x0000001206027c10 */ /* 0x000fc4000ff1e0ff */
[----:B------:R-:W4:Y:S01]  /*9aa0*/  LDS R29, [R8+0x1400] ;  /* 0x00140000081d7984 */ /* 0x000f220000000800 */
[----:B------:R-:W-:Y:S01]  /*9ab0*/  FADD.FTZ R0, RZ, R0 ;  /* 0x00000000ff007221 */ /* 0x000fe20000010000 */
[----:B------:R-:W-:Y:S02]  /*9ac0*/  IADD3 R6, P2, PT, R6, UR20, RZ ;  /* 0x0000001406067c10 */ /* 0x000fe4000ff5e0ff */
[----:B------:R-:W4:Y:S01]  /*9ad0*/  LDS R35, [R8+0x1e00] ;  /* 0x001e000008237984 */ /* 0x000f220000000800 */
[----:B------:R-:W-:Y:S01]  /*9ae0*/  FADD.FTZ R10, RZ, R10 ;  /* 0x0000000aff0a7221 */ /* 0x000fe20000010000 */
[----:B------:R-:W-:Y:S02]  /*9af0*/  IADD3.X R3, PT, PT, R16, UR19, RZ, P0, !PT ;  /* 0x0000001310037c10 */ /* 0x000fe400087fe4ff */
[----:B------:R-:W4:Y:S01]  /*9b00*/  LDS R45, [R8+0x2800] ;  /* 0x00280000082d7984 */ /* 0x000f220000000800 */
[----:B------:R-:W-:Y:S01]  /*9b10*/  FADD.FTZ R38, R38, R5 ;  /* 0x0000000526267221 */ /* 0x000fe20000010000 */
[----:B------:R-:W-:-:S02]  /*9b20*/  IADD3.X R5, PT, PT, R16, UR17, RZ, P1, !PT ;  /* 0x0000001110057c10 */ /* 0x000fc40008ffe4ff */
[----:B------:R-:W4:Y:S01]  /*9b30*/  LDS R31, [R8+0x1600] ;  /* 0x00160000081f7984 */ /* 0x000f220000000800 */
[----:B------:R-:W-:-:S03]  /*9b40*/  FADD.FTZ R0, R0, R25 ;  /* 0x0000001900007221 */ /* 0x000fc60000010000 */
[----:B------:R-:W4:Y:S01]  /*9b50*/  LDS R37, [R8+0x2000] ;  /* 0x0020000008257984 */ /* 0x000f220000000800 */
[----:B------:R-:W-:Y:S01]  /*9b60*/  FADD.FTZ R41, R36, R7 ;  /* 0x0000000724297221 */ /* 0x000fe20000010000 */
[----:B------:R-:W-:Y:S02]  /*9b70*/  IADD3.X R7, PT, PT, R16, UR21, RZ, P2, !PT ;  /* 0x0000001510077c10 */ /* 0x000fe400097fe4ff */
        /* <DEDUP_REMOVED lines=37> */
.L_x_12551:
        /* <DEDUP_REMOVED lines=8> */
.L_x_12738:
[----:B------:R-:W-:Y:S05]  /*9e50*/  BSYNC B1 ;  /* 0x0000000000017941 */ /* 0x000fea0003800000 */
.L_x_12737:
        /* <DEDUP_REMOVED lines=8> */
.L_x_12739:
[----:B------:R-:W-:Y:S01]  /*9ee0*/  FADD.FTZ R123, R123, R154 ;  /* 0x0000009a7b7b7221 */ /* 0x000fe20000010000 */
[----:B------:R-:W-:-:S04]  /*9ef0*/  HFMA2 R213, -RZ, RZ, 0, 1.1920928955078125e-07 ;  /* 0x00000002ffd57431 */ /* 0x000fc800000001ff */
[----:B------:R-:W-:Y:S02]  /*9f00*/  MOV R212, R123 ;  /* 0x0000007b00d47202 */ /* 0x000fe40000000f00 */
[----:B------:R-:W-:-:S07]  /*9f10*/  MOV R122, R142 ;  /* 0x0000008e007a7202 */ /* 0x000fce0000000f00 */
[----:B------:R-:W-:Y:S05]  /*9f20*/  WARPSYNC.COLLECTIVE R197, `(.L_x_12740) ;  /* 0x00000000c5087348 */ /* 0x000fea0003c00000 */
[----:B------:R0:W1:Y:S02]  /*9f30*/  SHFL.BFLY P0, R142, R212, R213, R214 ;  /* 0x0c0000d5d48e7389 */ /* 0x00006400000000d6 */
[----:B01----:R-:W-:Y:S05]  /*9f40*/  ENDCOLLECTIVE ;  /* 0x000000000000791b */ /* 0x003fea0003800000 */
.L_x_12740:
[----:B------:R-:W-:-:S05]  /*9f50*/  FADD.FTZ R122, R122, R155 ;  /* 0x0000009b7a7a7221 */ /* 0x000fca0000010000 */
[----:B------:R-:W-:Y:S02]  /*9f60*/  MOV R212, R122 ;  /* 0x0000007a00d47202 */ /* 0x000fe40000000f00 */
[----:B------:R-:W-:-:S07]  /*9f70*/  MOV R124, R142 ;  /* 0x0000008e007c7202 */ /* 0x000fce0000000f00 */
[----:B------:R-:W-:Y:S05]  /*9f80*/  WARPSYNC.COLLECTIVE R197, `(.L_x_12741) ;  /* 0x00000000c5087348 */ /* 0x000fea0003c00000 */
[----:B------:R0:W1:Y:S02]  /*9f90*/  SHFL.BFLY P0, R142, R212, R213, R214 ;  /* 0x0c0000d5d48e7389 */ /* 0x00006400000000d6 */
[----:B01----:R-:W-:Y:S05]  /*9fa0*/  ENDCOLLECTIVE ;  /* 0x000000000000791b */ /* 0x003fea0003800000 */
.L_x_12741:
[----:B------:R-:W-:Y:S01]  /*9fb0*/  FADD.FTZ R124, R123, R124 ;  /* 0x0000007c7b7c7221 */ /* 0x000fe20000010000 */
[----:B------:R-:W-:-:S04]  /*9fc0*/  HFMA2 R213, -RZ, RZ, 0, 2.384185791015625e-07 ;  /* 0x00000004ffd57431 */ /* 0x000fc800000001ff */
[----:B------:R-:W-:Y:S02]  /*9fd0*/  MOV R212, R124 ;  /* 0x0000007c00d47202 */ /* 0x000fe40000000f00 */
[----:B------:R-:W-:-:S07]  /*9fe0*/  MOV R125, R142 ;  /* 0x0000008e007d7202 */ /* 0x000fce0000000f00 */
[----:B------:R-:W-:Y:S05]  /*9ff0*/  WARPSYNC.COLLECTIVE R197, `(.L_x_12742) ;  /* 0x00000000c5087348 */ /* 0x000fea0003c00000 */
[----:B------:R0:W1:Y:S02]  /*a000*/  SHFL.BFLY P0, R142, R212, R213, R214 ;  /* 0x0c0000d5d48e7389 */ /* 0x00006400000000d6 */
[----:B01----:R-:W-:Y:S05]  /*a010*/  ENDCOLLECTIVE ;  /* 0x000000000000791b */ /* 0x003fea0003800000 */
.L_x_12742:
[----:B------:R-:W-:-:S05]  /*a020*/  FADD.FTZ R125, R122, R125 ;  /* 0x0000007d7a7d7221 */ /* 0x000fca0000010000 */
[----:B------:R-:W-:Y:S02]  /*a030*/  MOV R212, R125 ;  /* 0x0000007d00d47202 */ /* 0x000fe40000000f00 */
[----:B------:R-:W-:-:S07]  /*a040*/  MOV R139, R142 ;  /* 0x0000008e008b7202 */ /* 0x000fce0000000f00 */
[----:B------:R-:W-:Y:S05]  /*a050*/  WARPSYNC.COLLECTIVE R197, `(.L_x_12743) ;  /* 0x00000000c5087348 */ /* 0x000fea0003c00000 */
[----:B------:R0:W1:Y:S02]  /*a060*/  SHFL.BFLY P0, R142, R212, R213, R214 ;  /* 0x0c0000d5d48e7389 */ /* 0x00006400000000d6 */
[----:B01----:R-:W-:Y:S05]  /*a070*/  ENDCOLLECTIVE ;  /* 0x000000000000791b */ /* 0x003fea0003800000 */
.L_x_12743:
[----:B------:R-:W-:Y:S01]  /*a080*/  FADD.FTZ R139, R124, R139 ;  /* 0x0000008b7c8b7221 */ /* 0x000fe20000010000 */
[----:B------:R-:W-:-:S04]  /*a090*/  HFMA2 R213, -RZ, RZ, 0, 4.76837158203125e-07 ;  /* 0x00000008ffd57431 */ /* 0x000fc800000001ff */
[----:B------:R-:W-:Y:S02]  /*a0a0*/  MOV R212, R139 ;  /* 0x0000008b00d47202 */ /* 0x000fe40000000f00 */
[----:B------:R-:W-:-:S07]  /*a0b0*/  MOV R138, R142 ;  /* 0x0000008e008a7202 */ /* 0x000fce0000000f00 */
[----:B------:R-:W-:Y:S05]  /*a0c0*/  WARPSYNC.COLLECTIVE R197, `(.L_x_12744) ;  /* 0x00000000c5087348 */ /* 0x000fea0003c00000 */
[----:B------:R0:W1:Y:S02]  /*a0d0*/  SHFL.BFLY P0, R142, R212, R213, R214 ;  /* 0x0c0000d5d48e7389 */ /* 0x00006400000000d6 */
[----:B01----:R-:W-:Y:S05]  /*a0e0*/  ENDCOLLECTIVE ;  /* 0x000000000000791b */ /* 0x003fea0003800000 */
.L_x_12744:
[----:B------:R-:W-:-:S05]  /*a0f0*/  FADD.FTZ R138, R125, R138 ;  /* 0x0000008a7d8a7221 */ /* 0x000fca0000010000 */
[----:B------:R-:W-:Y:S02]  /*a100*/  MOV R212, R138 ;  /* 0x0000008a00d47202 */ /* 0x000fe40000000f00 */
[----:B------:R-:W-:-:S07]  /*a110*/  MOV R140, R142 ;  /* 0x0000008e008c7202 */ /* 0x000fce0000000f00 */
[----:B------:R-:W-:Y:S05]  /*a120*/  WARPSYNC.COLLECTIVE R197, `(.L_x_12745) ;  /* 0x00000000c5087348 */ /* 0x000fea0003c00000 */
[----:B------:R0:W1:Y:S02]  /*a130*/  SHFL.BFLY P0, R142, R212, R213, R214 ;  /* 0x0c0000d5d48e7389 */ /* 0x00006400000000d6 */
[----:B01----:R-:W-:Y:S05]  /*a140*/  ENDCOLLECTIVE ;  /* 0x000000000000791b */ /* 0x003fea0003800000 */
.L_x_12745:
[----:B------:R-:W-:Y:S01]  /*a150*/  FADD.FTZ R140, R139, R140 ;  /* 0x0000008c8b8c7221 */ /* 0x000fe20000010000 */
[----:B------:R-:W-:-:S04]  /*a160*/  HFMA2 R213, -RZ, RZ, 0, 9.5367431640625e-07 ;  /* 0x00000010ffd57431 */ /* 0x000fc800000001ff */
[----:B------:R-:W-:Y:S02]  /*a170*/  MOV R212, R140 ;  /* 0x0000008c00d47202 */ /* 0x000fe40000000f00 */
[----:B------:R-:W-:-:S07]  /*a180*/  MOV R141, R142 ;  /* 0x0000008e008d7202 */ /* 0x000fce0000000f00 */
[----:B------:R-:W-:Y:S05]  /*a190*/  WARPSYNC.COLLECTIVE R197, `(.L_x_12746) ;  /* 0x00000000c5087348 */ /* 0x000fea0003c00000 */
[----:B------:R0:W1:Y:S02]  /*a1a0*/  SHFL.BFLY P0, R142, R212, R213, R214 ;  /* 0x0c0000d5d48e7389 */ /* 0x00006400000000d6 */
[----:B01----:R-:W-:Y:S05]  /*a1b0*/  ENDCOLLECTIVE ;  /* 0x000000000000791b */ /* 0x003fea0003800000 */
.L_x_12746:
[----:B------:R-:W-:-:S05]  /*a1c0*/  FADD.FTZ R141, R138, R141 ;  /* 0x0000008d8a8d7221 */ /* 0x000fca0000010000 */
[----:B------:R-:W-:Y:S02]  /*a1d0*/  MOV R212, R141 ;  /* 0x0000008d00d47202 */ /* 0x000fe40000000f00 */
[----:B------:R-:W-:-:S07]  /*a1e0*/  MOV R143, R142 ;  /* 0x0000008e008f7202 */ /* 0x000fce0000000f00 */
[----:B------:R-:W-:Y:S05]  /*a1f0*/  WARPSYNC.COLLECTIVE R197, `(.L_x_12747) ;  /* 0x00000000c5087348 */ /* 0x000fea0003c00000 */
[----:B------:R0:W1:Y:S02]  /*a200*/  SHFL.BFLY P0, R142, R212, R213, R214 ;  /* 0x0c0000d5d48e7389 */ /* 0x00006400000000d6 */
[----:B01----:R-:W-:Y:S05]  /*a210*/  ENDCOLLECTIVE ;  /* 0x000000000000791b */ /* 0x003fea0003800000 */
.L_x_12747:
[----:B------:R-:W-:Y:S05]  /*a220*/  BRA `(.L_x_12748) ;  /* 0xffffff7c00287947 */ /* 0x000fea000383ffff */
.L_x_12749:
        /* <DEDUP_REMOVED lines=13> */
.L_x_14590:


//--------------------- .text._ZN10layer_norm13ln_bwd_kernelINS_13Kernel_traitsIfffffjLj768ELj1ELj4ELj1ELj16ENS_18Kernel_traits_baseILj768EfffffjLj128EEEEELb0ELb0ELb0ELb0EEEvNS_9BwdParamsE --------------------------
	.section	.text._ZN10layer_norm13ln_bwd_kernelINS_13Kernel_traitsIfffffjLj768ELj1ELj4ELj1ELj16ENS_18Kernel_traits_baseILj768EfffffjLj128EEEEELb0ELb0ELb0ELb0EEEvNS_9BwdParamsE,"ax",@progbits
	.align	128
        .global         _ZN10layer_norm13ln_bwd_kernelINS_13Kernel_traitsIfffffjLj768ELj1ELj4ELj1ELj16ENS_18Kernel_traits_baseILj768EfffffjLj128EEEEELb0ELb0ELb0ELb0EEEvNS_9BwdParamsE
        .type           _ZN10layer_norm13ln_bwd_kernelINS_13Kernel_traitsIfffffjLj768ELj1ELj4ELj1ELj16ENS_18Kernel_traits_baseILj768EfffffjLj128EEEEELb0ELb0ELb0ELb0EEEvNS_9BwdParamsE,@function
        .size           _ZN10layer_norm13ln_bwd_kernelINS_13Kernel_traitsIfffffjLj768ELj1ELj4ELj1ELj16ENS_18Kernel_traits_baseILj768EfffffjLj128EEEEELb0ELb0ELb0ELb0EEEvNS_9BwdParamsE,(.L_x_14591 - _ZN10layer_norm13ln_bwd_kernelINS_13Kernel_traitsIfffffjLj768ELj1ELj4ELj1ELj16ENS_18Kernel_traits_baseILj768EfffffjLj128EEEEELb0ELb0ELb0ELb0EEEvNS_9BwdParamsE)
        .other          _ZN10layer_norm13ln_bwd_kernelINS_13Kernel_traitsIfffffjLj768ELj1ELj4ELj1ELj16ENS_18Kernel_traits_baseILj768EfffffjLj128EEEEELb0ELb0ELb0ELb0EEEvNS_9BwdParamsE,@"STO_CUDA_ENTRY STV_DEFAULT"
_ZN10layer_norm13ln_bwd_kernelINS_13Kernel_traitsIfffffjLj768ELj1ELj4ELj1ELj16ENS_18Kernel_traits_baseILj768EfffffjLj128EEEEELb0ELb0ELb0ELb0EEEvNS_9BwdParamsE:
.text._ZN10layer_norm13ln_bwd_kernelINS_13Kernel_traitsIfffffjLj768ELj1ELj4ELj1ELj16ENS_18Kernel_traits_baseILj768EfffffjLj128EEEEELb0ELb0ELb0ELb0EEEvNS_9BwdParamsE:
        /* <DEDUP_REMOVED lines=29> */
[----:B--2---:R-:W5:Y:S02]  /*01d0*/  @P0 LDG.E.128 R16, desc[UR6][R6.64] ;  /* 0x0000000606100981 */ /* 0x004f64000c1e1d00 */
[----:B------:R-:W0:Y:S01]  /*01e0*/  @P4 LDC.64 R40, c[0x0][0x3d0] ;  /* 0x0000f400ff284b82 */ /* 0x000e220000000a00 */
[C---:B---3--:R-:W-:Y:S01]  /*01f0*/  @P1 IMAD.WIDE.U32 R10, R5.reuse, 0x10, R8 ;  /* 0x00000010050a1825 */ /* 0x048fe200078e0008 */
[----:B------:R-:W-:-:S04]  /*0200*/  @P1 IADD3 R5, PT, PT, R5, 0x20, RZ ;  /* 0x0000002005051810 */ /* 0x000fc80007ffe0ff */
[----:B------:R-:W5:Y:S02]  /*0210*/  @P1 LDG.E.128 R20, desc[UR6][R10.64] ;  /* 0x000000060a141981 */ /* 0x000f64000c1e1d00 */
[----:B------:R-:W2:Y:S01]  /*0220*/  @P5 LDC.64 R44, c[0x0][0x3d0] ;  /* 0x0000f400ff2c5b82 */ /* 0x000ea20000000a00 */
[C---:B----4-:R-:W-:Y:S01]  /*0230*/  @P2 IMAD.WIDE.U32 R12, R5.reuse, 0x10, R12 ;  /* 0x00000010050c2825 */ /* 0x050fe200078e000c */
[----:B------:R-:W-:-:S04]  /*0240*/  @P2 IADD3 R5, PT, PT, R5, 0x20, RZ ;  /* 0x0000002005052810 */ /* 0x000fc80007ffe0ff */
[----:B------:R-:W5:Y:S01]  /*0250*/  @P2 LDG.E.128 R24, desc[UR6][R12.64] ;  /* 0x000000060c182981 */ /* 0x000f62000c1e1d00 */
[C---:B-1----:R-:W-:Y:S01]  /*0260*/  @P3 IMAD.WIDE.U32 R14, R5.reuse, 0x10, R14 ;  /* 0x00000010050e3825 */ /* 0x042fe200078e000e */
[----:B------:R-:W-:-:S04]  /*0270*/  @P3 IADD3 R5, PT, PT, R5, 0x20, RZ ;  /* 0x0000002005053810 */ /* 0x000fc80007ffe0ff */
[----:B------:R-:W5:Y:S01]  /*0280*/  @P3 LDG.E.128 R28, desc[UR6][R14.64] ;  /* 0x000000060e1c3981 */ /* 0x000f62000c1e1d00 */
[C---:B0-----:R-:W-:Y:S01]  /*0290*/  @P4 IMAD.WIDE.U32 R42, R5.reuse, 0x10, R40 ;  /* 0x00000010052a4825 */ /* 0x041fe200078e0028 */
[----:B------:R-:W-:Y:S01]  /*02a0*/  @P4 IADD3 R5, PT, PT, R5, 0x20, RZ ;  /* 0x0000002005054810 */ /* 0x000fe20007ffe0ff */
[----:B------:R-:W0:Y:S01]  /*02b0*/  S2UR UR4, SR_CTAID.X ;  /* 0x00000000000479c3 */ /* 0x000e220000002500 */
[----:B------:R-:W-:Y:S02]  /*02c0*/  CS2R R40, SRZ ;  /* 0x0000000000287805 */ /* 0x000fe4000001ff00 */
[----:B------:R-:W-:Y:S01]  /*02d0*/  CS2R R84, SRZ ;  /* 0x0000000000547805 */ /* 0x000fe2000001ff00 */
[----:B------:R1:W5:Y:S01]  /*02e0*/  @P4 LDG.E.128 R32, desc[UR6][R42.64] ;  /* 0x000000062a204981 */ /* 0x000362000c1e1d00 */
[----:B--2---:R-:W-:-:S05]  /*02f0*/  @P5 IMAD.WIDE.U32 R8, R5, 0x10, R44 ;  /* 0x0000001005085825 */ /* 0x004fca00078e002c */
[----:B------:R2:W5:Y:S01]  /*0300*/  @P5 LDG.E.128 R36, desc[UR6][R8.64] ;  /* 0x0000000608245981 */ /* 0x000562000c1e1d00 */
[----:B------:R-:W-:Y:S01]  /*0310*/  SHF.R.U32.HI R5, RZ, 0x5, R0 ;  /* 0x00000005ff057819 */ /* 0x000fe20000011600 */
        /* <DEDUP_REMOVED lines=25> */
[----:B--2---:R-:W-:Y:S06]  /*04b0*/  @P0 BRA `(.L_x_12750) ;  /* 0x0000004400d80947 */ /* 0x004fec0003800000 */
        /* <DEDUP_REMOVED lines=26> */
[----:B------:R-:W-:Y:S02]  /*0660*/  P2R R6, PR, RZ, 0x1 ;  /* 0x00000001ff067803 */ /* 0x000fe40000000000 */
[----:B------:R-:W-:-:S07]  /*0670*/  CS2R R82, SRZ ;  /* 0x0000000000527805 */ /* 0x000fce000001ff00 */
.L_x_12821:
        /* <DEDUP_REMOVED lines=8> */
[----:B-----5:R0:W5:Y:S01]  /*0700*/  LDG.E R153, desc[UR6][R120.64] ;  /* 0x0000000678997981 */ /* 0x020162000c1e1900 */
        /* <DEDUP_REMOVED lines=30> */
[----:B------:R-:W-:Y:S01]  /*08f0*/  IADD3 R170, PT, PT, R8, 0x20, RZ ;  /* 0x0000002008aa7810 */ /* 0x000fe20007ffe0ff */
[C---:B--2---:R-:W-:Y:S01]  /*0900*/  FADD.FTZ R128, -R166.reuse, R116 ;  /* 0x00000074a6807221 */ /* 0x044fe20000010100 */
[----:B------:R-:W-:-:S03]  /*0910*/  FADD.FTZ R140, -R166, R117 ;  /* 0x00000075a68c7221 */ /* 0x000fc60000010100 */
[C---:B-----5:R-:W-:Y:S01]  /*0920*/  FMUL.FTZ R127, R153.reuse, R128 ;  /* 0x00000080997f7220 */ /* 0x060fe20000410000 */
[----:B------:R-:W-:Y:S01]  /*0930*/  FMUL.FTZ R128, R153, R140 ;  /* 0x0000008c99807220 */ /* 0x000fe20000410000 */
[----:B---3--:R-:W-:Y:S01]  /*0940*/  FMUL.FTZ R140, R16, R120 ;  /* 0x00000078108c7220 */ /* 0x008fe20000410000 */
[----:B------:R-:W-:Y:S01]  /*0950*/  FMUL.FTZ R151, R17, R121 ;  /* 0x0000007911977220 */ /* 0x000fe20000410000 */
[C---:B------:R-:W-:Y:S02]  /*0960*/  FADD.FTZ R118, -R166.reuse, R118 ;  /* 0x00000076a6767221 */ /* 0x040fe40000010100 */
[----:B------:R-:W-:Y:S01]  /*0970*/  FADD.FTZ R116, RZ, R140 ;  /* 0x0000008cff747221 */ /* 0x000fe20000010000 */
[----:B------:R-:W-:Y:S01]  /*0980*/  FFMA.FTZ R117, R127, R140, RZ ;  /* 0x0000008c7f757223 */ /* 0x000fe200000100ff */
[----:B------:R-:W-:Y:S01]  /*0990*/  FADD.FTZ R162, -R166, R119 ;  /* 0x00000077a6a27221 */ /* 0x000fe20000010100 */
        /* <DEDUP_REMOVED lines=18> */
.L_x_12754:
[----:B------:R-:W-:Y:S05]  /*0ac0*/  BSYNC.RECONVERGENT B1 ;  /* 0x0000000000017941 */ /* 0x000fea0003800200 */
.L_x_12753:
        /* <DEDUP_REMOVED lines=16> */
[----:B------:R-:W-:Y:S01]  /*0bd0*/  FADD.FTZ R116, R169, R138 ;  /* 0x0000008aa9747221 */ /* 0x000fe20000010000 */
[----:B------:R-:W-:Y:S01]  /*0be0*/  FFMA.FTZ R117, R125, R138, R168 ;  /* 0x0000008a7d757223 */ /* 0x000fe200000100a8 */
        /* <DEDUP_REMOVED lines=19> */
.L_x_12756:
[----:B------:R-:W-:Y:S05]  /*0d20*/  BSYNC.RECONVERGENT B1 ;  /* 0x0000000000017941 */ /* 0x000fea0003800200 */
.L_x_12755:
        /* <DEDUP_REMOVED lines=37> */
.L_x_12758:
[----:B------:R-:W-:Y:S05]  /*0f80*/  BSYNC.RECONVERGENT B1 ;  /* 0x0000000000017941 */ /* 0x000fea0003800200 */
.L_x_12757:
        /* <DEDUP_REMOVED lines=37> */
.L_x_12760:
[----:B------:R-:W-:Y:S05]  /*11e0*/  BSYNC.RECONVERGENT B1 ;  /* 0x0000000000017941 */ /* 0x000fea0003800200 */
.L_x_12759:
        /* <DEDUP_REMOVED lines=38> */
.L_x_12762:
[----:B------:R-:W-:Y:S05]  /*1450*/  BSYNC.RECONVERGENT B1 ;  /* 0x0000000000017941 */ /* 0x000fea0003800200 */
.L_x_12761:
        /* <DEDUP_REMOVED lines=8> */
[C---:B--2---:R-:W-:Y:S01]  /*14e0*/  FADD.FTZ R10, -R166.reuse, R120 ;  /* 0x00000078a60a7221 */ /* 0x044fe20000010100 */
[----:B------:R-:W-:-:S03]  /*14f0*/  FADD.FTZ R130, -R166, R121 ;  /* 0x00000079a6827221 */ /* 0x000fc60000010100 */
[C---:B-----5:R-:W-:Y:S01]  /*1500*/  FMUL.FTZ R9, R153.reuse, R10 ;  /* 0x0000000a99097220 */ /* 0x060fe20000410000 */
[----:B------:R-:W-:Y:S01]  /*1510*/  FMUL.FTZ R10, R153, R130 ;  /* 0x00000082990a7220 */ /* 0x000fe20000410000 */
[----:B---3--:R-:W-:Y:S01]  /*1520*/  FMUL.FTZ R130, R36, R116 ;  /* 0x0000007424827220 */ /* 0x008fe20000410000 */
[----:B------:R-:W-:Y:S01]  /*1530*/  FADD.FTZ R80, R80, R116 ;  /* 0x0000007450507221 */ /* 0x000fe20000010000 */
[----:B------:R-:W-:Y:S01]  /*1540*/  FFMA.FTZ R60, R116, R9, R60 ;  /* 0x00000009743c7223 */ /* 0x000fe2000001003c */
[C---:B------:R-:W-:Y:S01]  /*1550*/  FADD.FTZ R122, -R166.reuse, R122 ;  /* 0x0000007aa67a7221 */ /* 0x040fe20000010100 */
[----:B------:R-:W-:Y:S01]  /*1560*/  FADD.FTZ R81, R81, R117 ;  /* 0x0000007551517221 */ /* 0x000fe20000010000 */
[----:B------:R-:W-:Y:S01]  /*1570*/  FFMA.FTZ R61, R117, R10, R61 ;  /* 0x0000000a753d7223 */ /* 0x000fe2000001003d */
[----:B------:R-:W-:Y:S01]  /*1580*/  FMUL.FTZ R141, R37, R117 ;  /* 0x00000075258d7220 */ /* 0x000fe20000410000 */
[----:B------:R-:W-:Y:S01]  /*1590*/  FADD.FTZ R116, R169, R130 ;  /* 0x00000082a9747221 */ /* 0x000fe20000010000 */
[----:B------:R-:W-:Y:S01]  /*15a0*/  FFMA.FTZ R117, R9, R130, R168 ;  /* 0x0000008209757223 */ /* 0x000fe200000100a8 */
[C---:B------:R-:W-:Y:S01]  /*15b0*/  FMUL.FTZ R129, R153.reuse, R122 ;  /* 0x0000007a99817220 */ /* 0x040fe20000410000 */
[----:B------:R-:W-:Y:S01]  /*15c0*/  FADD.FTZ R142, -R166, R123 ;  /* 0x0000007ba68e7221 */ /* 0x000fe20000010100 */
        /* <DEDUP_REMOVED lines=14> */
.L_x_12752:
        /* <DEDUP_REMOVED lines=18> */
[C---:B---3--:R-:W-:Y:S01]  /*17d0*/  FADD.FTZ R128, -R166.reuse, R116 ;  /* 0x00000074a6807221 */ /* 0x048fe20000010100 */
[----:B------:R-:W-:-:S03]  /*17e0*/  FADD.FTZ R140, -R166, R117 ;  /* 0x00000075a68c7221 */ /* 0x000fc60000010100 */
[C---:B-----5:R-:W-:Y:S01]  /*17f0*/  FMUL.FTZ R127, R153.reuse, R128 ;  /* 0x00000080997f7220 */ /* 0x060fe20000410000 */
[----:B------:R-:W-:Y:S01]  /*1800*/  FMUL.FTZ R128, R153, R140 ;  /* 0x0000008c99807220 */ /* 0x000fe20000410000 */
[----:B----4-:R-:W-:Y:S01]  /*1810*/  FMUL.FTZ R140, R16, R120 ;  /* 0x00000078108c7220 */ /* 0x010fe20000410000 */
        /* <DEDUP_REMOVED lines=23> */
.L_x_12765:
[----:B------:R-:W-:Y:S05]  /*1990*/  BSYNC.RECONVERGENT B1 ;  /* 0x0000000000017941 */ /* 0x000fea0003800200 */
.L_x_12764:
        /* <DEDUP_REMOVED lines=40> */
.L_x_12767:
[----:B------:R-:W-:Y:S05]  /*1c20*/  BSYNC.RECONVERGENT B1 ;  /* 0x0000000000017941 */ /* 0x000fea0003800200 */
.L_x_12766:
        /* <DEDUP_REMOVED lines=40> */
.L_x_12769:
[----:B------:R-:W-:Y:S05]  /*1eb0*/  BSYNC.RECONVERGENT B1 ;  /* 0x0000000000017941 */ /* 0x000fea0003800200 */
.L_x_12768:
        /* <DEDUP_REMOVED lines=40> */
.L_x_12771:
[----:B------:R-:W-:Y:S05]  /*2140*/  BSYNC.RECONVERGENT B1 ;  /* 0x0000000000017941 */ /* 0x000fea0003800200 */
.L_x_12770:
        /* <DEDUP_REMOVED lines=41> */
.L_x_12773:
[----:B------:R-:W-:Y:S05]  /*23e0*/  BSYNC.RECONVERGENT B1 ;  /* 0x0000000000017941 */ /* 0x000fea0003800200 */
.L_x_12772:
[----:B------:R-:W-:-:S13]  /*23f0*/  ISETP.GE.U32.AND P5, PT, R4, 0xc0, PT ;  /* 0x000000c00400780c */ /* 0x000fda0003fa6070 */
        /* <DEDUP_REMOVED lines=10> */
[C---:B---3--:R-:W-:Y:S01]  /*24a0*/  FADD.FTZ R10, -R166.reuse, R120 ;  /* 0x00000078a60a7221 */ /* 0x048fe20000010100 */
[----:B------:R-:W-:-:S03]  /*24b0*/  FADD.FTZ R130, -R166, R121 ;  /* 0x00000079a6827221 */ /* 0x000fc60000010100 */
[C---:B-----5:R-:W-:Y:S01]  /*24c0*/  FMUL.FTZ R9, R153.reuse, R10 ;  /* 0x0000000a99097220 */ /* 0x060fe20000410000 */
[----:B------:R-:W-:Y:S01]  /*24d0*/  FMUL.FTZ R10, R153, R130 ;  /* 0x00000082990a7220 */ /* 0x000fe20000410000 */
[----:B----4-:R-:W-:Y:S01]  /*24e0*/  FMUL.FTZ R130, R36, R116 ;  /* 0x0000007424827220 */ /* 0x010fe20000410000 */
        /* <DEDUP_REMOVED lines=23> */
.L_x_12763:
[----:B------:R-:W-:Y:S05]  /*2660*/  BSYNC.RECONVERGENT B0 ;  /* 0x0000000000007941 */ /* 0x000fea0003800200 */
.L_x_12751:
        /* <DEDUP_REMOVED lines=20> */
.L_x_12833:
        /* <DEDUP_REMOVED lines=18> */
[-CC-:B------:R-:W-:Y:S02]  /*28d0*/  FFMA.FTZ R122, R162, R121.reuse, R120.reuse ;  /* 0x00000079a27a7223 */ /* 0x180fe40000010078 */
[----:B------:R-:W-:Y:S01]  /*28e0*/  FADD.FTZ R168, R140, -R117 ;  /* 0x800000758ca87221 */ /* 0x000fe20000010000 */
[----:B------:R-:W-:Y:S01]  /*28f0*/  FFMA.FTZ R117, R139, R121, R120 ;  /* 0x000000798b757223 */ /* 0x000fe20000010078 */
[----:B------:R-:W-:Y:S01]  /*2900*/  FADD.FTZ R166, R151, -R166 ;  /* 0x800000a697a67221 */ /* 0x000fe20000010000 */
[----:B------:R-:W-:Y:S01]  /*2910*/  FADD.FTZ R122, R165, -R122 ;  /* 0x8000007aa57a7221 */ /* 0x000fe20000010000 */
[C---:B-----5:R-:W-:Y:S01]  /*2920*/  FMUL.FTZ R168, R153.reuse, R168 ;  /* 0x000000a899a87220 */ /* 0x060fe20000410000 */
[----:B------:R-:W-:Y:S01]  /*2930*/  FADD.FTZ R118, R164, -R117 ;  /* 0x80000075a4767221 */ /* 0x000fe20000010000 */
[C---:B------:R-:W-:Y:S01]  /*2940*/  FMUL.FTZ R166, R153.reuse, R166 ;  /* 0x000000a699a67220 */ /* 0x040fe20000410000 */
[----:B------:R-:W-:-:S02]  /*2950*/  FMUL.FTZ R122, R153, R122 ;  /* 0x0000007a997a7220 */ /* 0x000fc40000410000 */
[----:B------:R-:W-:Y:S01]  /*2960*/  FMUL.FTZ R118, R153, R118 ;  /* 0x0000007699767220 */ /* 0x000fe20000410000 */
[----:B------:R-:W-:Y:S06]  /*2970*/  BRA `(.L_x_12780) ;  /* 0x0000000000407947 */ /* 0x000fec0003800000 */
.L_x_12779:
        /* <DEDUP_REMOVED lines=12> */
[----:B------:R-:W-:Y:S02]  /*2a40*/  MOV R44, R168 ;  /* 0x000000a8002c7202 */ /* 0x000fe40000000f00 */
[----:B------:R-:W-:Y:S02]  /*2a50*/  MOV R45, R166 ;  /* 0x000000a6002d7202 */ /* 0x000fe40000000f00 */
[----:B------:R-:W-:Y:S02]  /*2a60*/  MOV R46, R118 ;  /* 0x00000076002e7202 */ /* 0x000fe40000000f00 */
[----:B------:R-:W-:-:S07]  /*2a70*/  MOV R47, R122 ;  /* 0x0000007a002f7202 */ /* 0x000fce0000000f00 */
.L_x_12780:
[----:B------:R-:W0:Y:S01]  /*2a80*/  @P0 LDC.64 R116, c[0x0][0x478] ;  /* 0x00011e00ff740b82 */ /* 0x000e220000000a00 */
[-C--:B------:R-:W-:Y:S01]  /*2a90*/  FMUL.FTZ R119, R122, R7.reuse ;  /* 0x000000077a777220 */ /* 0x080fe20000410000 */
[----:B------:R-:W-:-:S06]  /*2aa0*/  FMUL.FTZ R118, R118, R7 ;  /* 0x0000000776767220 */ /* 0x000fcc0000410000 */
[----:B------:R-:W1:Y:S01]  /*2ab0*/  LDC.64 R122, c[0x0][0x468] ;  /* 0x00011a00ff7a7b82 */ /* 0x000e620000000a00 */
[----:B0-----:R-:W-:-:S04]  /*2ac0*/  @P0 IMAD.WIDE.U32 R170, R8, 0x10, R116 ;  /* 0x0000001008aa0825 */ /* 0x001fc800078e0074 */
[-C--:B------:R-:W-:Y:S01]  /*2ad0*/  FMUL.FTZ R116, R168, R7.reuse ;  /* 0x00000007a8747220 */ /* 0x080fe20000410000 */
[----:B------:R-:W-:Y:S01]  /*2ae0*/  FMUL.FTZ R117, R166, R7 ;  /* 0x00000007a6757220 */ /* 0x000fe20000410000 */
[----:B------:R0:W-:Y:S01]  /*2af0*/  @P0 STG.E.128 desc[UR6][R170.64], R44 ;  /* 0x0000002caa000986 */ /* 0x0001e2000c101d06 */
[C---:B-1----:R-:W-:Y:S01]  /*2b00*/  IMAD.WIDE.U32 R122, R8.reuse, 0x10, R122 ;  /* 0x00000010087a7825 */ /* 0x042fe200078e007a */
[----:B------:R-:W-:-:S04]  /*2b10*/  IADD3 R8, PT, PT, R8, 0x20, RZ ;  /* 0x0000002008087810 */ /* 0x000fc80007ffe0ff */
[----:B------:R0:W-:Y:S03]  /*2b20*/  STG.E.128 desc[UR6][R122.64], R116 ;  /* 0x000000747a007986 */ /* 0x0001e6000c101d06 */
.L_x_12778:
[----:B------:R-:W-:Y:S05]  /*2b30*/  BSYNC.RECONVERGENT B1 ;  /* 0x0000000000017941 */ /* 0x000fea0003800200 */
.L_x_12777:
[----:B------:R-:W-:Y:S04]  /*2b40*/  BSSY.RECONVERGENT B1, `(.L_x_12781) ;  /* 0x000002d000017945 */ /* 0x000fe80003800200 */
[----:B------:R-:W-:Y:S05]  /*2b50*/  @!P1 BRA `(.L_x_12782) ;  /* 0x0000000000ac9947 */ /* 0x000fea0003800000 */
[----:B------:R-:W-:-:S04]  /*2b60*/  ISETP.NE.U32.AND P0, PT, RZ, UR12, PT ;  /* 0x0000000cff007c0c */ /* 0x000fc8000bf05070 */
[----:B------:R-:W-:-:S13]  /*2b70*/  ISETP.NE.AND.EX P0, PT, RZ, UR13, PT, P0 ;  /* 0x0000000dff007c0c */ /* 0x000fda000bf05300 */
[----:B------:R-:W-:Y:S05]  /*2b80*/  @!P0 BRA `(.L_x_12783) ;  /* 0x0000000000448947 */ /* 0x000fea0003800000 */
[-CC-:B0-----:R-:W-:Y:S01]  /*2b90*/  FFMA.FTZ R45, R125, R121.reuse, R120.reuse ;  /* 0x000000797d2d7223 */ /* 0x181fe20000010078 */
        /* <DEDUP_REMOVED lines=14> */
[----:B------:R-:W-:Y:S01]  /*2c80*/  MOV R47, R166 ;  /* 0x000000a6002f7202 */ /* 0x000fe20000000f00 */
[----:B------:R-:W-:Y:S06]  /*2c90*/  BRA `(.L_x_12784) ;  /* 0x0000000000307947 */ /* 0x000fec0003800000 */
.L_x_12783:
        /* <DEDUP_REMOVED lines=11> */
[----:B------:R-:W-:-:S07]  /*2d50*/  FMUL.FTZ R118, R153, R118 ;  /* 0x0000007699767220 */ /* 0x000fce0000410000 */
.L_x_12784:
        /* <DEDUP_REMOVED lines=11> */
.L_x_12782:
[----:B------:R-:W-:Y:S05]  /*2e10*/  BSYNC.RECONVERGENT B1 ;  /* 0x0000000000017941 */ /* 0x000fea0003800200 */
.L_x_12781:
[----:B------:R-:W-:Y:S04]  /*2e20*/  BSSY.RECONVERGENT B1, `(.L_x_12785) ;  /* 0x000002d000017945 */ /* 0x000fe80003800200 */
[----:B------:R-:W-:Y:S05]  /*2e30*/  @!P2 BRA `(.L_x_12786) ;  /* 0x0000000000aca947 */ /* 0x000fea0003800000 */
[----:B------:R-:W-:-:S04]  /*2e40*/  ISETP.NE.U32.AND P0, PT, RZ, UR12, PT ;  /* 0x0000000cff007c0c */ /* 0x000fc8000bf05070 */
[----:B------:R-:W-:-:S13]  /*2e50*/  ISETP.NE.AND.EX P0, PT, RZ, UR13, PT, P0 ;  /* 0x0000000dff007c0c */ /* 0x000fda000bf05300 */
[----:B------:R-:W-:Y:S05]  /*2e60*/  @!P0 BRA `(.L_x_12787) ;  /* 0x0000000000448947 */ /* 0x000fea0003800000 */
[-CC-:B0-2---:R-:W-:Y:S01]  /*2e70*/  FFMA.FTZ R45, R11, R121.reuse, R120.reuse ;  /* 0x000000790b2d7223 */ /* 0x185fe20000010078 */
        /* <DEDUP_REMOVED lines=16> */
.L_x_12787:
        /* <DEDUP_REMOVED lines=12> */
.L_x_12788:
        /* <DEDUP_REMOVED lines=11> */
.L_x_12786:
[----:B------:R-:W-:Y:S05]  /*30f0*/  BSYNC.RECONVERGENT B1 ;  /* 0x0000000000017941 */ /* 0x000fea0003800200 */
.L_x_12785:
[----:B------:R-:W-:Y:S04]  /*3100*/  BSSY.RECONVERGENT B1, `(.L_x_12789) ;  /* 0x000002d000017945 */ /* 0x000fe80003800200 */
[----:B------:R-:W-:Y:S05]  /*3110*/  @!P3 BRA `(.L_x_12790) ;  /* 0x0000000000acb947 */ /* 0x000fea0003800000 */
[----:B------:R-:W-:-:S04]  /*3120*/  ISETP.NE.U32.AND P0, PT, RZ, UR12, PT ;  /* 0x0000000cff007c0c */ /* 0x000fc8000bf05070 */
[----:B------:R-:W-:-:S13]  /*3130*/  ISETP.NE.AND.EX P0, PT, RZ, UR13, PT, P0 ;  /* 0x0000000dff007c0c */ /* 0x000fda000bf05300 */
[----:B------:R-:W-:Y:S05]  /*3140*/  @!P0 BRA `(.L_x_12791) ;  /* 0x0000000000448947 */ /* 0x000fea0003800000 */
[-CC-:B0-23--:R-:W-:Y:S01]  /*3150*/  FFMA.FTZ R45, R13, R121.reuse, R120.reuse ;  /* 0x000000790d2d7223 */ /* 0x18dfe20000010078 */
        /* <DEDUP_REMOVED lines=16> */
.L_x_12791:
        /* <DEDUP_REMOVED lines=12> */
.L_x_12792:
        /* <DEDUP_REMOVED lines=11> */
.L_x_12790:
[----:B------:R-:W-:Y:S05]  /*33d0*/  BSYNC.RECONVERGENT B1 ;  /* 0x0000000000017941 */ /* 0x000fea0003800200 */
.L_x_12789:
[----:B------:R-:W-:Y:S04]  /*33e0*/  BSSY.RECONVERGENT B1, `(.L_x_12793) ;  /* 0x000002d000017945 */ /* 0x000fe80003800200 */
[----:B------:R-:W-:Y:S05]  /*33f0*/  @!P4 BRA `(.L_x_12794) ;  /* 0x0000000000acc947 */ /* 0x000fea0003800000 */
[----:B------:R-:W-:-:S04]  /*3400*/  ISETP.NE.U32.AND P0, PT, RZ, UR12, PT ;  /* 0x0000000cff007c0c */ /* 0x000fc8000bf05070 */
[----:B------:R-:W-:-:S13]  /*3410*/  ISETP.NE.AND.EX P0, PT, RZ, UR13, PT, P0 ;  /* 0x0000000dff007c0c */ /* 0x000fda000bf05300 */
[----:B------:R-:W-:Y:S05]  /*3420*/  @!P0 BRA `(.L_x_12795) ;  /* 0x0000000000448947 */ /* 0x000fea0003800000 */
[-CC-:B0-234-:R-:W-:Y:S01]  /*3430*/  FFMA.FTZ R45, R15, R121.reuse, R120.reuse ;  /* 0x000000790f2d7223 */ /* 0x19dfe20000010078 */
        /* <DEDUP_REMOVED lines=16> */
.L_x_12795:
        /* <DEDUP_REMOVED lines=12> */
.L_x_12796:
        /* <DEDUP_REMOVED lines=11> */
.L_x_12794:
[----:B------:R-:W-:Y:S05]  /*36b0*/  BSYNC.RECONVERGENT B1 ;  /* 0x0000000000017941 */ /* 0x000fea0003800200 */
.L_x_12793:
        /* <DEDUP_REMOVED lines=21> */
.L_x_12798:
        /* <DEDUP_REMOVED lines=12> */
.L_x_12799:
[-C--:B------:R-:W-:Y:S01]  /*38d0*/  FMUL.FTZ R119, R120, R7.reuse ;  /* 0x0000000778777220 */ /* 0x080fe20000410000 */
[-C--:B------:R-:W-:Y:S01]  /*38e0*/  FMUL.FTZ R117, R118, R7.reuse ;  /* 0x0000000776757220 */ /* 0x080fe20000410000 */
[----:B------:R-:W0:Y:S01]  /*38f0*/  @P0 LDC.64 R120, c[0x0][0x478] ;  /* 0x00011e00ff780b82 */ /* 0x000e220000000a00 */
[-C--:B------:R-:W-:Y:S01]  /*3900*/  FMUL.FTZ R118, R122, R7.reuse ;  /* 0x000000077a767220 */ /* 0x080fe20000410000 */
[----:B------:R-:W-:Y:S01]  /*3910*/  FMUL.FTZ R116, R116, R7 ;  /* 0x0000000774747220 */ /* 0x000fe20000410000 */
[----:B0-----:R-:W-:-:S05]  /*3920*/  @P0 IMAD.WIDE.U32 R122, R8, 0x10, R120 ;  /* 0x00000010087a0825 */ /* 0x001fca00078e0078 */
[----:B------:R-:W0:Y:S01]  /*3930*/  LDC.64 R120, c[0x0][0x468] ;  /* 0x00011a00ff787b82 */ /* 0x000e220000000a00 */
[----:B------:R1:W-:Y:S01]  /*3940*/  @P0 STG.E.128 desc[UR6][R122.64], R44 ;  /* 0x0000002c7a000986 */ /* 0x0003e2000c101d06 */
[----:B0-----:R-:W-:-:S05]  /*3950*/  IMAD.WIDE.U32 R120, R8, 0x10, R120 ;  /* 0x0000001008787825 */ /* 0x001fca00078e0078 */
[----:B------:R1:W-:Y:S01]  /*3960*/  STG.E.128 desc[UR6][R120.64], R116 ;  /* 0x0000007478007986 */ /* 0x0003e2000c101d06 */
[----:B------:R-:W-:Y:S05]  /*3970*/  BRA `(.L_x_12797) ;  /* 0x0000001000947947 */ /* 0x000fea0003800000 */
.L_x_12776:
        /* <DEDUP_REMOVED lines=8> */
[-C--:B------:R-:W-:Y:S02]  /*3a00*/  FFMA.FTZ R166, R128, R121.reuse, R120 ;  /* 0x0000007980a67223 */ /* 0x080fe40000010078 */
[----:B------:R-:W-:Y:S01]  /*3a10*/  FADD.FTZ R122, R165, -R122 ;  /* 0x8000007aa57a7221 */ /* 0x000fe20000010000 */
[----:B------:R-:W-:Y:S01]  /*3a20*/  FADD.FTZ R116, R140, -R117 ;  /* 0x800000758c747221 */ /* 0x000fe20000010000 */
[----:B------:R-:W-:Y:S01]  /*3a30*/  FFMA.FTZ R117, R139, R121, R120 ;  /* 0x000000798b757223 */ /* 0x000fe20000010078 */
[----:B------:R-:W-:Y:S01]  /*3a40*/  FADD.FTZ R166, R151, -R166 ;  /* 0x800000a697a67221 */ /* 0x000fe20000010000 */
[C---:B-----5:R-:W-:Y:S01]  /*3a50*/  FFMA.FTZ R122, R153.reuse, R122, R95 ;  /* 0x0000007a997a7223 */ /* 0x060fe2000001005f */
[C---:B------:R-:W-:Y:S01]  /*3a60*/  FFMA.FTZ R116, R153.reuse, R116, R92 ;  /* 0x0000007499747223 */ /* 0x040fe2000001005c */
[----:B------:R-:W-:Y:S01]  /*3a70*/  FADD.FTZ R117, R164, -R117 ;  /* 0x80000075a4757221 */ /* 0x000fe20000010000 */
[C---:B------:R-:W-:Y:S01]  /*3a80*/  FFMA.FTZ R166, R153.reuse, R166, R93 ;  /* 0x000000a699a67223 */ /* 0x040fe2000001005d */
[-C--:B------:R-:W-:Y:S01]  /*3a90*/  FMUL.FTZ R119, R122, R7.reuse ;  /* 0x000000077a777220 */ /* 0x080fe20000410000 */
[----:B------:R-:W-:Y:S01]  /*3aa0*/  FMUL.FTZ R116, R116, R7 ;  /* 0x0000000774747220 */ /* 0x000fe20000410000 */
[----:B------:R-:W0:Y:S01]  /*3ab0*/  LDC.64 R122, c[0x0][0x468] ;  /* 0x00011a00ff7a7b82 */ /* 0x000e220000000a00 */
[----:B------:R-:W-:Y:S01]  /*3ac0*/  FFMA.FTZ R118, R153, R117, R94 ;  /* 0x0000007599767223 */ /* 0x000fe2000001005e */
[----:B------:R-:W-:-:S03]  /*3ad0*/  FMUL.FTZ R117, R166, R7 ;  /* 0x00000007a6757220 */ /* 0x000fc60000410000 */
[----:B------:R-:W-:Y:S01]  /*3ae0*/  FMUL.FTZ R118, R118, R7 ;  /* 0x0000000776767220 */ /* 0x000fe20000410000 */
[C---:B0-----:R-:W-:Y:S01]  /*3af0*/  IMAD.WIDE.U32 R122, R8.reuse, 0x10, R122 ;  /* 0x00000010087a7825 */ /* 0x041fe200078e007a */
[----:B------:R-:W-:-:S04]  /*3b00*/  IADD3 R8, PT, PT, R8, 0x20, RZ ;  /* 0x0000002008087810 */ /* 0x000fc80007ffe0ff */
[----:B------:R0:W-:Y:S03]  /*3b10*/  STG.E.128 desc[UR6][R122.64], R116 ;  /* 0x000000747a007986 */ /* 0x0001e6000c101d06 */
.L_x_12802:
[----:B------:R-:W-:Y:S05]  /*3b20*/  BSYNC.RECONVERGENT B1 ;  /* 0x0000000000017941 */ /* 0x000fea0003800200 */
.L_x_12801:
[----:B------:R-:W-:Y:S04]  /*3b30*/  BSSY.RECONVERGENT B1, `(.L_x_12803) ;  /* 0x0000016000017945 */ /* 0x000fe80003800200 */
[----:B------:R-:W-:Y:S05]  /*3b40*/  @!P1 BRA `(.L_x_12804) ;  /* 0x0000000000509947 */ /* 0x000fea0003800000 */
[-CC-:B0-----:R-:W-:Y:S01]  /*3b50*/  FFMA.FTZ R122, R158, R121.reuse, R120.reuse ;  /* 0x000000799e7a7223 */ /* 0x181fe20000010078 */
        /* <DEDUP_REMOVED lines=19> */
.L_x_12804:
[----:B------:R-:W-:Y:S05]  /*3c90*/  BSYNC.RECONVERGENT B1 ;  /* 0x0000000000017941 */ /* 0x000fea0003800200 */
.L_x_12803:
[----:B------:R-:W-:Y:S04]  /*3ca0*/  BSSY.RECONVERGENT B1, `(.L_x_12805) ;  /* 0x0000016000017945 */ /* 0x000fe80003800200 */
[----:B------:R-:W-:Y:S05]  /*3cb0*/  @!P2 BRA `(.L_x_12806) ;  /* 0x000000000050a947 */ /* 0x000fea0003800000 */
[-CC-:B01----:R-:W-:Y:S01]  /*3cc0*/  FFMA.FTZ R122, R154, R121.reuse, R120.reuse ;  /* 0x000000799a7a7223 */ /* 0x183fe20000010078 */
        /* <DEDUP_REMOVED lines=19> */
.L_x_12806:
[----:B------:R-:W-:Y:S05]  /*3e00*/  BSYNC.RECONVERGENT B1 ;  /* 0x0000000000017941 */ /* 0x000fea0003800200 */
.L_x_12805:
[----:B------:R-:W-:Y:S04]  /*3e10*/  BSSY.RECONVERGENT B1, `(.L_x_12807) ;  /* 0x0000016000017945 */ /* 0x000fe80003800200 */
[----:B------:R-:W-:Y:S05]  /*3e20*/  @!P3 BRA `(.L_x_12808) ;  /* 0x000000000050b947 */ /* 0x000fea0003800000 */
[-CC-:B012---:R-:W-:Y:S01]  /*3e30*/  FFMA.FTZ R122, R150, R121.reuse, R120.reuse ;  /* 0x00000079967a7223 */ /* 0x187fe20000010078 */
        /* <DEDUP_REMOVED lines=19> */
.L_x_12808:
[----:B------:R-:W-:Y:S05]  /*3f70*/  BSYNC.RECONVERGENT B1 ;  /* 0x0000000000017941 */ /* 0x000fea0003800200 */
.L_x_12807:
[----:B------:R-:W-:Y:S04]  /*3f80*/  BSSY.RECONVERGENT B1, `(.L_x_12809) ;  /* 0x0000016000017945 */ /* 0x000fe80003800200 */
[----:B------:R-:W-:Y:S05]  /*3f90*/  @!P4 BRA `(.L_x_12810) ;  /* 0x000000000050c947 */ /* 0x000fea0003800000 */
[-CC-:B0123--:R-:W-:Y:S01]  /*3fa0*/  FFMA.FTZ R122, R146, R121.reuse, R120.reuse ;  /* 0x00000079927a7223 */ /* 0x18ffe20000010078 */
        /* <DEDUP_REMOVED lines=19> */
.L_x_12810:
[----:B------:R-:W-:Y:S05]  /*40e0*/  BSYNC.RECONVERGENT B1 ;  /* 0x0000000000017941 */ /* 0x000fea0003800200 */
.L_x_12809:
        /* <DEDUP_REMOVED lines=16> */
[----:B------:R-:W-:-:S02]  /*41f0*/  FMUL.FTZ R118, R120, R7 ;  /* 0x0000000778767220 */ /* 0x000fc40000410000 */
[----:B------:R-:W0:Y:S02]  /*4200*/  LDC.64 R120, c[0x0][0x468] ;  /* 0x00011a00ff787b82 */ /* 0x000e240000000a00 */
[----:B0-----:R-:W-:-:S05]  /*4210*/  IMAD.WIDE.U32 R120, R8, 0x10, R120 ;  /* 0x0000001008787825 */ /* 0x001fca00078e0078 */
[----:B------:R0:W-:Y:S01]  /*4220*/  STG.E.128 desc[UR6][R120.64], R116 ;  /* 0x0000007478007986 */ /* 0x0001e2000c101d06 */
[----:B------:R-:W-:Y:S05]  /*4230*/  BRA `(.L_x_12797) ;  /* 0x0000000800647947 */ /* 0x000fea0003800000 */
.L_x_12800:
        /* <DEDUP_REMOVED lines=25> */
.L_x_12812:
[----:B------:R-:W-:Y:S05]  /*43d0*/  BSYNC.RECONVERGENT B1 ;  /* 0x0000000000017941 */ /* 0x000fea0003800200 */
.L_x_12811:
        /* <DEDUP_REMOVED lines=25> */
.L_x_12814:
[----:B------:R-:W-:Y:S05]  /*4570*/  BSYNC.RECONVERGENT B1 ;  /* 0x0000000000017941 */ /* 0x000fea0003800200 */
.L_x_12813:
        /* <DEDUP_REMOVED lines=25> */
.L_x_12816:
[----:B------:R-:W-:Y:S05]  /*4710*/  BSYNC.RECONVERGENT B1 ;  /* 0x0000000000017941 */ /* 0x000fea0003800200 */
.L_x_12815:
        /* <DEDUP_REMOVED lines=25> */
.L_x_12818:
[----:B------:R-:W-:Y:S05]  /*48b0*/  BSYNC.RECONVERGENT B1 ;  /* 0x0000000000017941 */ /* 0x000fea0003800200 */
.L_x_12817:
        /* <DEDUP_REMOVED lines=25> */
.L_x_12820:
[----:B------:R-:W-:Y:S05]  /*4a50*/  BSYNC.RECONVERGENT B1 ;  /* 0x0000000000017941 */ /* 0x000fea0003800200 */
.L_x_12819:
        /* <DEDUP_REMOVED lines=15> */
[----:B0-----:R-:W-:-:S04]  /*4b50*/  IMAD.WIDE.U32 R122, R8, 0x10, R118 ;  /* 0x00000010087a7825 */ /* 0x001fc800078e0076 */
[-C--:B------:R-:W-:Y:S01]  /*4b60*/  FMUL.FTZ R119, R47, R7.reuse ;  /* 0x000000072f777220 */ /* 0x080fe20000410000 */
[----:B------:R-:W-:Y:S01]  /*4b70*/  FMUL.FTZ R118, R46, R7 ;  /* 0x000000072e767220 */ /* 0x000fe20000410000 */
[----:B------:R0:W-:Y:S01]  /*4b80*/  STG.E.128 desc[UR6][R122.64], R44 ;  /* 0x0000002c7a007986 */ /* 0x0001e2000c101d06 */
[----:B-1----:R-:W-:-:S04]  /*4b90*/  IMAD.WIDE.U32 R120, R8, 0x10, R116 ;  /* 0x0000001008787825 */ /* 0x002fc800078e0074 */
[-C--:B------:R-:W-:Y:S01]  /*4ba0*/  FMUL.FTZ R116, R44, R7.reuse ;  /* 0x000000072c747220 */ /* 0x080fe20000410000 */
[----:B------:R-:W-:-:S05]  /*4bb0*/  FMUL.FTZ R117, R45, R7 ;  /* 0x000000072d757220 */ /* 0x000fca0000410000 */
[----:B------:R0:W-:Y:S02]  /*4bc0*/  STG.E.128 desc[UR6][R120.64], R116 ;  /* 0x0000007478007986 */ /* 0x0001e4000c101d06 */
.L_x_12797:
[----:B------:R-:W-:Y:S05]  /*4bd0*/  BSYNC.RECONVERGENT B0 ;  /* 0x0000000000007941 */ /* 0x000fea0003800200 */
.L_x_12775:
[----:B01234-:R-:W0:Y:S02]  /*4be0*/  LDC.64 R116, c[0x0][0x380] ;  /* 0x0000e000ff747b82 */ /* 0x01fe240000000a00 */
[----:B0-----:R-:W-:-:S04]  /*4bf0*/  LEA R5, R116, R5, 0x2 ;  /* 0x0000000574057211 */ /* 0x001fc800078e10ff */
[----:B------:R-:W-:-:S13]  /*4c00*/  ISETP.GE.AND P0, PT, R5, R117, PT ;  /* 0x000000750500720c */ /* 0x000fda0003f06270 */
[----:B------:R-:W-:Y:S05]  /*4c10*/  @!P0 BRA `(.L_x_12821) ;  /* 0xffffffb800988947 */ /* 0x000fea000383ffff */
.L_x_12750:
        /* <DEDUP_REMOVED lines=14> */
[C---:B------:R-:W-:Y:S02]  /*4d00*/  ISETP.GE.U32.AND P5, PT, R24.reuse, 0x80, PT ;  /* 0x000000801800780c */ /* 0x040fe40003fa6070 */
[----:B------:R-:W-:Y:S01]  /*4d10*/  IADD3 R26, P0, PT, R5, R0, RZ ;  /* 0x00000000051a7210 */ /* 0x000fe20007f1e0ff */
[----:B------:R-:W-:Y:S01]  /*4d20*/  STS.128 [R3+0x200], R88 ;  /* 0x0002005803007388 */ /* 0x000fe20000000c00 */
[----:B------:R-:W-:-:S02]  /*4d30*/  ISETP.GE.U32.AND P4, PT, R24, 0x100, PT ;  /* 0x000001001800780c */ /* 0x000fc40003f86070 */
[----:B------:R-:W-:Y:S01]  /*4d40*/  IADD3.X R33, PT, PT, RZ, RZ, RZ, P0, !PT ;  /* 0x000000ffff217210 */ /* 0x000fe200007fe4ff */
        /* <DEDUP_REMOVED lines=12> */
[----:B------:R-:W-:Y:S02]  /*4e10*/  IADD3.X R45, PT, PT, R30, UR19, RZ, P6, !PT ;  /* 0x000000131e2d7c10 */ /* 0x000fe4000b7fe4ff */
[----:B------:R-:W-:Y:S01]  /*4e20*/  IADD3 R26, P6, PT, R26, UR16, RZ ;  /* 0x000000101a1a7c10 */ /* 0x000fe2000ffde0ff */
        /* <DEDUP_REMOVED lines=55> */
[----:B--2---:R-:W-:Y:S02]  /*51a0*/  IADD3.X R43, PT, PT, R30, UR17, RZ, P6, !PT ;  /* 0x000000111e2b7c10 */ /* 0x004fe4000b7fe4ff */
[----:B------:R-:W-:Y:S01]  /*51b0*/  @P5 IADD3 R28, P6, PT, R28, 0x200, RZ ;  /* 0x000002001c1c5810 */ /* 0x000fe20007fde0ff */
        /* <DEDUP_REMOVED lines=106> */
.L_x_12774:
[----:B------:R-:W-:Y:S01]  /*5860*/  HFMA2 R118, -RZ, RZ, 0, 5.9604644775390625e-08 ;  /* 0x00000001ff767431 */ /* 0x000fe200000001ff */
[----:B------:R-:W-:Y:S01]  /*5870*/  BSSY B0, `(.L_x_12822) ;  /* 0x0000006000007945 */ /* 0x000fe20003800000 */
[----:B------:R-:W-:Y:S02]  /*5880*/  MOV R117, 0x1f ;  /* 0x0000001f00757802 */ /* 0x000fe40000000f00 */
[----:B------:R-:W-:-:S07]  /*5890*/  MOV R116, 0xffffffff ;  /* 0xffffffff00747802 */ /* 0x000fce0000000f00 */
[----:B-----5:R-:W-:Y:S05]  /*58a0*/  WARPSYNC.COLLECTIVE R116, `(.L_x_12823) ;  /* 0x0000000074087348 */ /* 0x020fea0003c00000 */
[----:B------:R0:W1:Y:S02]  /*58b0*/  SHFL.BFLY P6, R122, R169, R118, R117 ;  /* 0x0c000076a97a7389 */ /* 0x00006400000c0075 */
[----:B01---5:R-:W-:Y:S05]  /*58c0*/  ENDCOLLECTIVE ;  /* 0x000000000000791b */ /* 0x023fea0003800000 */
.L_x_12823:
[----:B------:R-:W-:Y:S05]  /*58d0*/  BSYNC B0 ;  /* 0x0000000000007941 */ /* 0x000fea0003800000 */
.L_x_12822:
        /* <DEDUP_REMOVED lines=8> */
.L_x_12824:
[----:B------:R-:W-:Y:S01]  /*5960*/  HFMA2 R118, -RZ, RZ, 0, 1.1920928955078125e-07 ;  /* 0x00000002ff767431 */ /* 0x000fe200000001ff */
[----:B------:R-:W-:Y:S02]  /*5970*/  MOV R169, R119 ;  /* 0x0000007700a97202 */ /* 0x000fe40000000f00 */
[----:B------:R-:W-:-:S07]  /*5980*/  MOV R121, R122 ;  /* 0x0000007a00797202 */ /* 0x000fce0000000f00 */
[----:B------:R-:W-:Y:S05]  /*5990*/  WARPSYNC.COLLECTIVE R116, `(.L_x_12825) ;  /* 0x0000000074087348 */ /* 0x000fea0003c00000 */
[----:B------:R0:W1:Y:S02]  /*59a0*/  SHFL.BFLY P6, R122, R169, R118, R117 ;  /* 0x0c000076a97a7389 */ /* 0x00006400000c0075 */
[----:B01----:R-:W-:Y:S05]  /*59b0*/  ENDCOLLECTIVE ;  /* 0x000000000000791b */ /* 0x003fea0003800000 */
.L_x_12825:
[----:B------:R-:W-:-:S05]  /*59c0*/  FADD.FTZ R121, R121, R168 ;  /* 0x000000a879797221 */ /* 0x000fca0000010000 */
[----:B------:R-:W-:Y:S01]  /*59d0*/  MOV R169, R121 ;  /* 0x0000007900a97202 */ /* 0x000fe20000000f00 */
[----:B------:R-:W-:-:S07]  /*59e0*/  FADD.FTZ R171, R119, R122 ;  /* 0x0000007a77ab7221 */ /* 0x000fce0000010000 */
[----:B------:R-:W-:Y:S05]  /*59f0*/  WARPSYNC.COLLECTIVE R116, `(.L_x_12826) ;  /* 0x0000000074087348 */ /* 0x000fea0003c00000 */
[----:B------:R0:W1:Y:S02]  /*5a00*/  SHFL.BFLY P6, R122, R169, R118, R117 ;  /* 0x0c000076a97a7389 */ /* 0x00006400000c0075 */
[----:B01----:R-:W-:Y:S05]  /*5a10*/  ENDCOLLECTIVE ;  /* 0x000000000000791b */ /* 0x003fea0003800000 */
.L_x_12826:
[----:B------:R-:W-:Y:S01]  /*5a20*/  HFMA2 R118, -RZ, RZ, 0, 2.384185791015625e-07 ;  /* 0x00000004ff767431 */ /* 0x000fe200000001ff */
[----:B------:R-:W-:Y:S02]  /*5a30*/  MOV R169, R171 ;  /* 0x000000ab00a97202 */ /* 0x000fe40000000f00 */
[----:B------:R-:W-:-:S07]  /*5a40*/  MOV R170, R122 ;  /* 0x0000007a00aa7202 */ /* 0x000fce0000000f00 */
[----:B------:R-:W-:Y:S05]  /*5a50*/  WARPSYNC.COLLECTIVE R116, `(.L_x_12827) ;  /* 0x0000000074087348 */ /* 0x000fea0003c00000 */
[----:B------:R0:W1:Y:S02]  /*5a60*/  SHFL.BFLY P6, R122, R169, R118, R117 ;  /* 0x0c000076a97a7389 */ /* 0x00006400000c0075 */
[----:B01----:R-:W-:Y:S05]  /*5a70*/  ENDCOLLECTIVE ;  /* 0x000000000000791b */ /* 0x003fea0003800000 */
.L_x_12827:
[----:B------:R-:W-:-:S05]  /*5a80*/  FADD.FTZ R170, R121, R170 ;  /* 0x000000aa79aa7221 */ /* 0x000fca0000010000 */
[----:B------:R-:W-:Y:S01]  /*5a90*/  MOV R169, R170 ;  /* 0x000000aa00a97202 */ /* 0x000fe20000000f00 */
[----:B------:R-:W-:-:S07]  /*5aa0*/  FADD.FTZ R166, R171, R122 ;  /* 0x0000007aaba67221 */ /* 0x000fce0000010000 */
[----:B------:R-:W-:Y:S05]  /*5ab0*/  WARPSYNC.COLLECTIVE R116, `(.L_x_12828) ;  /* 0x0000000074087348 */ /* 0x000fea0003c00000 */
[----:B------:R0:W1:Y:S02]  /*5ac0*/  SHFL.BFLY P6, R122, R169, R118, R117 ;  /* 0x0c000076a97a7389 */ /* 0x00006400000c0075 */
[----:B01----:R-:W-:Y:S05]  /*5ad0*/  ENDCOLLECTIVE ;  /* 0x000000000000791b */ /* 0x003fea0003800000 */
.L_x_12828:
[----:B------:R-:W-:Y:S01]  /*5ae0*/  HFMA2 R118, -RZ, RZ, 0, 4.76837158203125e-07 ;  /* 0x00000008ff767431 */ /* 0x000fe200000001ff */
[----:B------:R-:W-:Y:S02]  /*5af0*/  MOV R169, R166 ;  /* 0x000000a600a97202 */ /* 0x000fe40000000f00 */
[----:B------:R-:W-:-:S07]  /*5b00*/  MOV R123, R122 ;  /* 0x0000007a007b7202 */ /* 0x000fce0000000f00 */
[----:B------:R-:W-:Y:S05]  /*5b10*/  WARPSYNC.COLLECTIVE R116, `(.L_x_12829) ;  /* 0x0000000074087348 */ /* 0x000fea0003c00000 */
[----:B------:R0:W1:Y:S02]  /*5b20*/  SHFL.BFLY P6, R122, R169, R118, R117 ;  /* 0x0c000076a97a7389 */ /* 0x00006400000c0075 */
[----:B01----:R-:W-:Y:S05]  /*5b30*/  ENDCOLLECTIVE ;  /* 0x000000000000791b */ /* 0x003fea0003800000 */
.L_x_12829:
[----:B------:R-:W-:-:S05]  /*5b40*/  FADD.FTZ R123, R170, R123 ;  /* 0x0000007baa7b7221 */ /* 0x000fca0000010000 */
[----:B------:R-:W-:Y:S01]  /*5b50*/  MOV R169, R123 ;  /* 0x0000007b00a97202 */ /* 0x000fe20000000f00 */
[----:B------:R-:W-:-:S07]  /*5b60*/  FADD.FTZ R120, R166, R122 ;  /* 0x0000007aa6787221 */ /* 0x000fce0000010000 */
[----:B------:R-:W-:Y:S05]  /*5b70*/  WARPSYNC.COLLECTIVE R116, `(.L_x_12830) ;  /* 0x0000000074087348 */ /* 0x000fea0003c00000 */
[----:B------:R0:W1:Y:S02]  /*5b80*/  SHFL.BFLY P6, R122, R169, R118, R117 ;  /* 0x0c000076a97a7389 */ /* 0x00006400000c0075 */
[----:B01----:R-:W-:Y:S05]  /*5b90*/  ENDCOLLECTIVE ;  /* 0x000000000000791b */ /* 0x003fea0003800000 */
.L_x_12830:
[----:B------:R-:W-:Y:S01]  /*5ba0*/  HFMA2 R118, -RZ, RZ, 0, 9.5367431640625e-07 ;  /* 0x00000010ff767431 */ /* 0x000fe200000001ff */
[----:B------:R-:W-:Y:S02]  /*5bb0*/  MOV R169, R120 ;  /* 0x0000007800a97202 */ /* 0x000fe40000000f00 */
[----:B------:R-:W-:-:S07]  /*5bc0*/  MOV R168, R122 ;  /* 0x0000007a00a87202 */ /* 0x000fce0000000f00 */
[----:B------:R-:W-:Y:S05]  /*5bd0*/  WARPSYNC.COLLECTIVE R116, `(.L_x_12831) ;  /* 0x0000000074087348 */ /* 0x000fea0003c00000 */
[----:B------:R0:W1:Y:S02]  /*5be0*/  SHFL.BFLY P6, R122, R169, R118, R117 ;  /* 0x0c000076a97a7389 */ /* 0x00006400000c0075 */
[----:B01----:R-:W-:Y:S05]  /*5bf0*/  ENDCOLLECTIVE ;  /* 0x000000000000791b */ /* 0x003fea0003800000 */
.L_x_12831:
[----:B------:R-:W-:-:S05]  /*5c00*/  FADD.FTZ R119, R123, R168 ;  /* 0x000000a87b777221 */ /* 0x000fca0000010000 */
[----:B------:R-:W-:Y:S02]  /*5c10*/  MOV R169, R119 ;  /* 0x0000007700a97202 */ /* 0x000fe40000000f00 */
[----:B------:R-:W-:-:S07]  /*5c20*/  MOV R121, R122 ;  /* 0x0000007a00797202 */ /* 0x000fce0000000f00 */
[----:B------:R-:W-:Y:S05]  /*5c30*/  WARPSYNC.COLLECTIVE R116, `(.L_x_12832) ;  /* 0x0000000074087348 */ /* 0x000fea0003c00000 */
[----:B------:R0:W1:Y:S02]  /*5c40*/  SHFL.BFLY P6, R122, R169, R118, R117 ;  /* 0x0c000076a97a7389 */ /* 0x00006400000c0075 */
[----:B01----:R-:W-:Y:S05]  /*5c50*/  ENDCOLLECTIVE ;  /* 0x000000000000791b */ /* 0x003fea0003800000 */
.L_x_12832:
[----:B------:R-:W-:Y:S05]  /*5c60*/  BRA `(.L_x_12833) ;  /* 0xffffffc800d07947 */ /* 0x000fea000383ffff */
.L_x_12834:
        /* <DEDUP_REMOVED lines=9> */
.L_x_14591:


//--------------------- .text._ZN10layer_norm13ln_bwd_kernelINS_13Kernel_traitsIfffffjLj768ELj1ELj4ELj1ELj16ENS_18Kernel_traits_baseILj768EfffffjLj128EEEEELb0ELb0ELb0ELb1EEEvNS_9BwdParamsE --------------------------
	.section	.text._ZN10layer_norm13ln_bwd_kernelINS_13Kernel_traitsIfffffjLj768ELj1ELj4ELj1ELj16ENS_18Kernel_traits_baseILj768EfffffjLj128EEEEELb0ELb0ELb0ELb1EEEvNS_9BwdParamsE,"ax",@progbits
	.align	128
        .global         _ZN10layer_norm13ln_bwd_kernelINS_13Kernel_traitsIfffffjLj768ELj1ELj4ELj1ELj16ENS_18Kernel_traits_baseILj768EfffffjLj128EEEEELb0ELb0ELb0ELb1EEEvNS_9BwdParamsE
        .type           _ZN10layer_norm13ln_bwd_kernelINS_13Kernel_traitsIfffffjLj768ELj1ELj4ELj1ELj16ENS_18Kernel_traits_baseILj768EfffffjLj128EEEEELb0ELb0ELb0ELb1EEEvNS_9BwdParamsE,@function
        .size           _ZN10layer_norm13ln_bwd_kernelINS_13Kernel_traitsIfffffjLj768ELj1ELj4ELj1ELj16ENS_18Kernel_traits_baseILj768EfffffjLj128EEEEELb0ELb0ELb0ELb1EEEvNS_9BwdParamsE,(.L_x_14592 - _ZN10layer_norm13ln_bwd_kernelINS_13Kernel_traitsIfffffjLj768ELj1ELj4ELj1ELj16ENS_18Kernel_traits_baseILj768EfffffjLj128EEEEELb0ELb0ELb0ELb1EEEvNS_9BwdParamsE)
        .other          _ZN10layer_norm13ln_bwd_kernelINS_13Kernel_traitsIfffffjLj768ELj1ELj4ELj1ELj16ENS_18Kernel_traits_baseILj768EfffffjLj128EEEEELb0ELb0ELb0ELb1EEEvNS_9BwdParamsE,@"STO_CUDA_ENTRY STV_DEFAULT"
_ZN10layer_norm13ln_bwd_kernelINS_13Kernel_traitsIfffffjLj768ELj1ELj4ELj1ELj16ENS_18Kernel_traits_baseILj768EfffffjLj128EEEEELb0ELb0ELb0ELb1EEEvNS_9BwdParamsE:
.text._ZN10layer_norm13ln_bwd_kernelINS_13Kernel_traitsIfffffjLj768ELj1ELj4ELj1ELj16ENS_18Kernel_traits_baseILj768EfffffjLj128EEEEELb0ELb0ELb0ELb1EEEvNS_9BwdParamsE:
        /* <DEDUP_REMOVED lines=41> */
[----:B------:R-:W1:Y:S01]  /*0290*/  LDCU.64 UR4, c[0x0][0x3e0] ;  /* 0x00007c00ff0477ac */ /* 0x000e620008000a00 */
[----:B------:R-:W-:Y:S01]  /*02a0*/  LOP3.LUT R146, R146, 0x1f, RZ, 0xc0, !PT ;  /* 0x0000001f92927812 */ /* 0x000fe200078ec0ff */
[----:B------:R-:W-:Y:S01]  /*02b0*/  HFMA2 R145, -RZ, RZ, 0, 0 ;  /* 0x00000000ff917431 */ /* 0x000fe200000001ff */
[----:B------:R-:W-:Y:S01]  /*02c0*/  BSSY B1, `(.L_x_12837) ;  /* 0x00003c6000017945 */ /* 0x000fe20003800000 */
[----:B------:R-:W-:Y:S02]  /*02d0*/  CS2R R142, SRZ ;  /* 0x00000000008e7805 */ /* 0x000fe4000001ff00 */
[----:B------:R-:W-:Y:S02]  /*02e0*/  MOV R0, RZ ;  /* 0x000000ff00007202 */ /* 0x000fe40000000f00 */
        /* <DEDUP_REMOVED lines=27> */
[----:B------:R-:W5:Y:S04]  /*04a0*/  LDG.E.128 R100, desc[UR6][R4.64+0x400] ;  /* 0x0004000604647981 */ /* 0x000f68000c1e1d00 */
[----:B------:R-:W5:Y:S04]  /*04b0*/  LDG.E.128 R104, desc[UR6][R4.64+0x200] ;  /* 0x0002000604687981 */ /* 0x000f68000c1e1d00 */
[----:B------:R0:W5:Y:S02]  /*04c0*/  LDG.E.128 R108, desc[UR6][R4.64] ;  /* 0x00000006046c7981 */ /* 0x000164000c1e1d00 */
[----:B0-----:R-:W-:-:S07]  /*04d0*/  CS2R R4, SRZ ;  /* 0x0000000000047805 */ /* 0x001fce000001ff00 */
.L_x_12845:
        /* <DEDUP_REMOVED lines=20> */
[----:B------:R-:W-:-:S07]  /*0620*/  IADD3 R153, PT, PT, R154, 0x20, RZ ;  /* 0x000000209a997810 */ /* 0x000fce0007ffe0ff */
[----:B------:R-:W1:Y:S01]  /*0630*/  LDC.64 R64, c[0x0][0x428] ;  /* 0x00010a00ff407b82 */ /* 0x000e620000000a00 */
[C---:B------:R-:W-:Y:S02]  /*0640*/  IADD3 R151, PT, PT, R154.reuse, 0x60, RZ ;  /* 0x000000609a977810 */ /* 0x040fe40007ffe0ff */
[C---:B------:R-:W-:Y:S02]  /*0650*/  IADD3 R150, PT, PT, R154.reuse, 0x80, RZ ;  /* 0x000000809a967810 */ /* 0x040fe40007ffe0ff */
[C---:B------:R-:W-:Y:S01]  /*0660*/  IADD3 R152, PT, PT, R154.reuse, 0x40, RZ ;  /* 0x000000409a987810 */ /* 0x040fe20007ffe0ff */
[----:B0-----:R-:W-:-:S04]  /*0670*/  IMAD.WIDE.U32 R112, R154, 0x10, R132 ;  /* 0x000000109a707825 */ /* 0x001fc800078e0084 */
[----:B------:R-:W-:Y:S02]  /*0680*/  IMAD.WIDE.U32 R124, R151, 0x10, R132 ;  /* 0x00000010977c7825 */ /* 0x000fe400078e0084 */
[----:B------:R-:W2:Y:S02]  /*0690*/  LDG.E.128 R112, desc[UR6][R112.64] ;  /* 0x0000000670707981 */ /* 0x000ea4000c1e1d00 */
[----:B-1----:R-:W-:Y:S02]  /*06a0*/  IMAD.WIDE.U32 R84, R154, 0x10, R64 ;  /* 0x000000109a547825 */ /* 0x002fe400078e0040 */
[----:B------:R-:W3:Y:S02]  /*06b0*/  LDG.E.128 R124, desc[UR6][R124.64] ;  /* 0x000000067c7c7981 */ /* 0x000ee4000c1e1d00 */
[--C-:B------:R-:W-:Y:S02]  /*06c0*/  IMAD.WIDE.U32 R116, R153, 0x10, R132.reuse ;  /* 0x0000001099747825 */ /* 0x100fe400078e0084 */
[----:B------:R-:W4:Y:S02]  /*06d0*/  LDG.E.128 R84, desc[UR6][R84.64] ;  /* 0x0000000654547981 */ /* 0x000f24000c1e1d00 */
[----:B------:R-:W-:-:S02]  /*06e0*/  IMAD.WIDE.U32 R128, R150, 0x10, R132 ;  /* 0x0000001096807825 */ /* 0x000fc400078e0084 */
[----:B------:R-:W4:Y:S02]  /*06f0*/  LDG.E.128 R116, desc[UR6][R116.64] ;  /* 0x0000000674747981 */ /* 0x000f24000c1e1d00 */
[----:B------:R-:W-:Y:S02]  /*0700*/  IMAD.WIDE.U32 R80, R153, 0x10, R64 ;  /* 0x0000001099507825 */ /* 0x000fe400078e0040 */
[----:B------:R-:W4:Y:S01]  /*0710*/  LDG.E.128 R128, desc[UR6][R128.64] ;  /* 0x0000000680807981 */ /* 0x000f22000c1e1d00 */
[----:B------:R-:W-:-:S03]  /*0720*/  IADD3 R148, PT, PT, R154, 0xa0, RZ ;  /* 0x000000a09a947810 */ /* 0x000fc60007ffe0ff */
        /* <DEDUP_REMOVED lines=11> */
[----:B------:R-:W-:-:S06]  /*07e0*/  IMAD.WIDE.U32 R64, R148, 0x10, R64 ;  /* 0x0000001094407825 */ /* 0x000fcc00078e0040 */
[----:B------:R-:W4:Y:S01]  /*07f0*/  LDG.E.128 R64, desc[UR6][R64.64] ;  /* 0x0000000640407981 */ /* 0x000f22000c1e1d00 */
[C---:B--2---:R-:W-:Y:S01]  /*0800*/  FADD.FTZ R156, -R155.reuse, R112 ;  /* 0x000000709b9c7221 */ /* 0x044fe20000010100 */
[C---:B------:R-:W-:Y:S01]  /*0810*/  FADD.FTZ R158, -R155.reuse, R113 ;  /* 0x000000719b9e7221 */ /* 0x040fe20000010100 */
[----:B---3--:R-:W-:Y:S02]  /*0820*/  FADD.FTZ R186, -R155, R126 ;  /* 0x0000007e9bba7221 */ /* 0x008fe40000010100 */
[----:B-----5:R-:W-:Y:S01]  /*0830*/  FMUL.FTZ R113, R149, R156 ;  /* 0x0000009c95717220 */ /* 0x020fe20000410000 */
[----:B----4-:R-:W-:Y:S01]  /*0840*/  FMUL.FTZ R126, R108, R84 ;  /* 0x000000546c7e7220 */ /* 0x010fe20000410000 */
[C---:B------:R-:W-:Y:S01]  /*0850*/  FADD.FTZ R162, -R155.reuse, R114 ;  /* 0x000000729ba27221 */ /* 0x040fe20000010100 */
[C---:B------:R-:W-:Y:S01]  /*0860*/  FADD.FTZ R164, -R155.reuse, R115 ;  /* 0x000000739ba47221 */ /* 0x040fe20000010100 */
[----:B------:R-:W-:Y:S01]  /*0870*/  FADD.FTZ R184, -R155, R125 ;  /* 0x0000007d9bb87221 */ /* 0x000fe20000010100 */
[----:B------:R-:W-:Y:S01]  /*0880*/  FMUL.FTZ R125, R109, R85 ;  /* 0x000000556d7d7220 */ /* 0x000fe20000410000 */
[----:B------:R-:W-:Y:S01]  /*0890*/  FMUL.FTZ R156, R149, R158 ;  /* 0x0000009e959c7220 */ /* 0x000fe20000410000 */
[----:B------:R-:W-:Y:S01]  /*08a0*/  FADD.FTZ R160, RZ, R126 ;  /* 0x0000007effa07221 */ /* 0x000fe20000010000 */
[----:B------:R-:W-:Y:S01]  /*08b0*/  FFMA.FTZ R159, R113, R126, RZ ;  /* 0x0000007e719f7223 */ /* 0x000fe200000100ff */
[----:B------:R-:W-:Y:S01]  /*08c0*/  FADD.FTZ R188, -R155, R127 ;  /* 0x0000007f9bbc7221 */ /* 0x000fe20000010100 */
[C---:B------:R-:W-:Y:S01]  /*08d0*/  FMUL.FTZ R157, R149.reuse, R162 ;  /* 0x000000a2959d7220 */ /* 0x040fe20000410000 */
[----:B------:R-:W-:Y:S01]  /*08e0*/  FMUL.FTZ R158, R149, R164 ;  /* 0x000000a4959e7220 */ /* 0x000fe20000410000 */
[----:B------:R-:W-:Y:S01]  /*08f0*/  FMUL.FTZ R127, R110, R86 ;  /* 0x000000566e7f7220 */ /* 0x000fe20000410000 */
[----:B------:R-:W-:Y:S01]  /*0900*/  FADD.FTZ R162, R160, R125 ;  /* 0x0000007da0a27221 */ /* 0x000fe20000010000 */
[----:B------:R-:W-:Y:S01]  /*0910*/  FFMA.FTZ R164, R156, R125, R159 ;  /* 0x0000007d9ca47223 */ /* 0x000fe2000001009f */
[C---:B------:R-:W-:Y:S01]  /*0920*/  FADD.FTZ R166, -R155.reuse, R116 ;  /* 0x000000749ba67221 */ /* 0x040fe20000010100 */
[C---:B------:R-:W-:Y:S01]  /*0930*/  FADD.FTZ R168, -R155.reuse, R117 ;  /* 0x000000759ba87221 */ /* 0x040fe20000010100 */
        /* <DEDUP_REMOVED lines=40> */
[C---:B------:R-:W-:Y:S01]  /*0bc0*/  FADD.FTZ R182, -R155.reuse, R124 ;  /* 0x0000007c9bb67221 */ /* 0x040fe20000010100 */
[----:B------:R-:W-:Y:S01]  /*0bd0*/  FADD.FTZ R204, -R155, R135 ;  /* 0x000000879bcc7221 */ /* 0x000fe20000010100 */
        /* <DEDUP_REMOVED lines=83> */
.L_x_12838:
        /* <DEDUP_REMOVED lines=44> */
[C---:B--2---:R-:W-:Y:S01]  /*13d0*/  FADD.FTZ R156, -R155.reuse, R112 ;  /* 0x000000709b9c7221 */ /* 0x044fe20000010100 */
[C---:B------:R-:W-:Y:S01]  /*13e0*/  FADD.FTZ R158, -R155.reuse, R113 ;  /* 0x000000719b9e7221 */ /* 0x040fe20000010100 */
[----:B---3--:R-:W-:-:S02]  /*13f0*/  FADD.FTZ R186, -R155, R126 ;  /* 0x0000007e9bba7221 */ /* 0x008fc40000010100 */
        /* <DEDUP_REMOVED lines=141> */
.L_x_12839:
        /* <DEDUP_REMOVED lines=68> */
.L_x_12857:
        /* <DEDUP_REMOVED lines=119> */
.L_x_12842:
        /* <DEDUP_REMOVED lines=123> */
.L_x_12841:
        /* <DEDUP_REMOVED lines=113> */
.L_x_12844:
        /* <DEDUP_REMOVED lines=61> */
[----:B------:R-:W-:Y:S01]  /*3b10*/  FFMA.FTZ R75, R149, R166, R55 ;  /* 0x000000a6954b7223 */ /* 0x000fe20000010037 */
[----:B------:R-:W-:-:S04]  /*3b20*/  IMAD.WIDE.U32 R124, R151, 0x10, R68 ;  /* 0x00000010977c7825 */ /* 0x000fc800078e0044 */
[----:B------:R-:W-:Y:S01]  /*3b30*/  FADD.FTZ R177, -R177, R112 ;  /* 0x00000070b1b17221 */ /* 0x000fe20000010100 */
[C---:B------:R-:W-:Y:S01]  /*3b40*/  FFMA.FTZ R112, R149.reuse, R85, R44 ;  /* 0x0000005595707223 */ /* 0x040fe2000001002c */
[----:B------:R-:W-:Y:S01]  /*3b50*/  FFMA.FTZ R113, R149, R158, R45 ;  /* 0x0000009e95717223 */ /* 0x000fe2000001002d */
[----:B------:R-:W-:-:S04]  /*3b60*/  IMAD.WIDE.U32 R116, R150, 0x10, R68 ;  /* 0x0000001096747825 */ /* 0x000fc800078e0044 */
[C---:B------:R-:W-:Y:S01]  /*3b70*/  FFMA.FTZ R114, R149.reuse, R157, R46 ;  /* 0x0000009d95727223 */ /* 0x040fe2000001002e */
[C---:B------:R-:W-:Y:S01]  /*3b80*/  FFMA.FTZ R115, R149.reuse, R160, R47 ;  /* 0x000000a095737223 */ /* 0x040fe2000001002f */
[----:B------:R-:W-:Y:S01]  /*3b90*/  FFMA.FTZ R85, R149, R156, R41 ;  /* 0x0000009c95557223 */ /* 0x000fe20000010029 */
[----:B-1----:R-:W-:-:S04]  /*3ba0*/  IMAD.WIDE.U32 R154, R154, 0x10, R70 ;  /* 0x000000109a9a7825 */ /* 0x002fc800078e0046 */
        /* <DEDUP_REMOVED lines=11> */
[C---:B------:R-:W-:Y:S01]  /*3c60*/  FFMA.FTZ R65, R149.reuse, R80, R49 ;  /* 0x0000005095417223 */ /* 0x040fe20000010031 */
[----:B------:R-:W-:Y:S01]  /*3c70*/  FFMA.FTZ R66, R149, R83, R50 ;  /* 0x0000005395427223 */ /* 0x000fe20000010032 */
[----:B------:R-:W-:Y:S01]  /*3c80*/  FMUL.FTZ R80, R72, R147 ;  /* 0x0000009348507220 */ /* 0x000fe20000410000 */
[----:B------:R-:W-:-:S04]  /*3c90*/  IMAD.WIDE.U32 R150, R150, 0x10, R70 ;  /* 0x0000001096967825 */ /* 0x000fc800078e0046 */
[-C--:B------:R-:W-:Y:S01]  /*3ca0*/  FMUL.FTZ R81, R73, R147.reuse ;  /* 0x0000009349517220 */ /* 0x080fe20000410000 */
[-C--:B------:R-:W-:Y:S01]  /*3cb0*/  FMUL.FTZ R82, R74, R147.reuse ;  /* 0x000000934a527220 */ /* 0x080fe20000410000 */
[----:B-1----:R-:W-:Y:S01]  /*3cc0*/  FMUL.FTZ R76, R68, R147 ;  /* 0x00000093444c7220 */ /* 0x002fe20000410000 */
[----:B------:R-:W-:-:S04]  /*3cd0*/  IMAD.WIDE.U32 R126, R148, 0x10, R70 ;  /* 0x00000010947e7825 */ /* 0x000fc800078e0046 */
[C---:B------:R-:W-:Y:S01]  /*3ce0*/  FFMA.FTZ R70, R149.reuse, R131, R58 ;  /* 0x0000008395467223 */ /* 0x040fe2000001003a */
[----:B------:R-:W-:Y:S01]  /*3cf0*/  FFMA.FTZ R71, R149, R132, R59 ;  /* 0x0000008495477223 */ /* 0x000fe2000001003b */
[-C--:B------:R-:W-:Y:S01]  /*3d00*/  FMUL.FTZ R77, R69, R147.reuse ;  /* 0x00000093454d7220 */ /* 0x080fe20000410000 */
[-C--:B------:R-:W-:Y:S01]  /*3d10*/  FMUL.FTZ R83, R75, R147.reuse ;  /* 0x000000934b537220 */ /* 0x080fe20000410000 */
[-C--:B------:R-:W-:Y:S01]  /*3d20*/  FMUL.FTZ R78, R70, R147.reuse ;  /* 0x00000093464e7220 */ /* 0x080fe20000410000 */
[----:B------:R-:W-:Y:S01]  /*3d30*/  FMUL.FTZ R79, R71, R147 ;  /* 0x00000093474f7220 */ /* 0x000fe20000410000 */
[C---:B------:R-:W-:Y:S01]  /*3d40*/  FFMA.FTZ R67, R149.reuse, R84, R51 ;  /* 0x0000005495437223 */ /* 0x040fe20000010033 */
[----:B------:R0:W-:Y:S01]  /*3d50*/  STG.E.128 desc[UR6][R86.64], R68 ;  /* 0x0000004456007986 */ /* 0x0001e2000c101d06 */
[----:B------:R-:W-:-:S03]  /*3d60*/  FFMA.FTZ R84, R149, R177, R40 ;  /* 0x000000b195547223 */ /* 0x000fc60000010028 */
        /* <DEDUP_REMOVED lines=23> */
.L_x_12843:
[----:B0123--:R-:W0:Y:S02]  /*3ee0*/  LDC.64 R64, c[0x0][0x380] ;  /* 0x0000e000ff407b82 */ /* 0x00fe240000000a00 */
[----:B0-----:R-:W-:-:S04]  /*3ef0*/  LEA R144, R64, R144, 0x2 ;  /* 0x0000009040907211 */ /* 0x001fc800078e10ff */
[----:B------:R-:W-:-:S13]  /*3f00*/  ISETP.GE.AND P1, PT, R144, R65, PT ;  /* 0x000000419000720c */ /* 0x000fda0003f26270 */
[----:B------:R-:W-:Y:S05]  /*3f10*/  @!P1 BRA `(.L_x_12845) ;  /* 0xffffffc400709947 */ /* 0x000fea000383ffff */
[----:B------:R-:W-:Y:S05]  /*3f20*/  BSYNC B1 ;  /* 0x0000000000017941 */ /* 0x000fea0003800000 */
.L_x_12837:
        /* <DEDUP_REMOVED lines=48> */
.L_x_12836:
[----:B------:R-:W-:Y:S05]  /*4230*/  BSYNC B0 ;  /* 0x0000000000007941 */ /* 0x000fea0003800000 */
.L_x_12835:
        /* <DEDUP_REMOVED lines=21> */
[----:B------:R-:W4:Y:S04]  /*4390*/  LDS R29, [R3+0x400] ;  /* 0x00040000031d7984 */ /* 0x000f280000000800 */
[----:B------:R-:W5:Y:S04]  /*43a0*/  LDS R30, [R3+0x600] ;  /* 0x00060000031e7984 */ /* 0x000f680000000800 */
[----:B------:R-:W3:Y:S04]  /*43b0*/  LDS R33, [R3+0xc00] ;  /* 0x000c000003217984 */ /* 0x000ee80000000800 */
        /* <DEDUP_REMOVED lines=9> */
[----:B----4-:R-:W-:-:S03]  /*4450*/  FADD.FTZ R29, RZ, R29 ;  /* 0x0000001dff1d7221 */ /* 0x010fc60000010000 */
[----:B------:R-:W4:Y:S01]  /*4460*/  LDS R41, [R3+0x1800] ;  /* 0x0018000003297984 */ /* 0x000f220000000800 */
[----:B-----5:R-:W-:-:S03]  /*4470*/  FADD.FTZ R30, RZ, R30 ;  /* 0x0000001eff1e7221 */ /* 0x020fc60000010000 */
[----:B------:R-:W5:Y:S01]  /*4480*/  LDS R43, [R3+0x1a00] ;  /* 0x001a0000032b7984 */ /* 0x000f620000000800 */
[----:B---3--:R-:W-:-:S03]  /*4490*/  FADD.FTZ R2, R2, R33 ;  /* 0x0000002102027221 */ /* 0x008fc60000010000 */
[----:B------:R-:W3:Y:S01]  /*44a0*/  LDS R38, [R3+0x1c00] ;  /* 0x001c000003267984 */ /* 0x000ee20000000800 */
[----:B--2---:R-:W-:-:S03]  /*44b0*/  FADD.FTZ R28, R28, R35 ;  /* 0x000000231c1c7221 */ /* 0x004fc60000010000 */
[----:B------:R-:W2:Y:S01]  /*44c0*/  LDS R33, [R3+0x1e00] ;  /* 0x001e000003217984 */ /* 0x000ea20000000800 */
[----:B------:R-:W-:-:S03]  /*44d0*/  FADD.FTZ R29, R29, R34 ;  /* 0x000000221d1d7221 */ /* 0x000fc60000010000 */
[----:B------:R-:W2:Y:S01]  /*44e0*/  LDS R40, [R3+0x2000] ;  /* 0x0020000003287984 */ /* 0x000ea20000000800 */
[----:B------:R-:W-:-:S03]  /*44f0*/  FADD.FTZ R30, R30, R37 ;  /* 0x000000251e1e7221 */ /* 0x000fc60000010000 */
        /* <DEDUP_REMOVED lines=22> */
[----:B------:R2:W-:Y:S01]  /*4660*/  STS.128 [R0+0x200], R20 ;  /* 0x0002001400007388 */ /* 0x0005e20000000c00 */
[----:B0-----:R-:W-:-:S03]  /*4670*/  FADD.FTZ R49, R30, R49 ;  /* 0x000000311e317221 */ /* 0x001fc60000010000 */
[----:B------:R-:W-:Y:S01]  /*4680*/  STS.128 [R0+0x400], R16 ;  /* 0x0004001000007388 */ /* 0x000fe20000000c00 */
[----:B-1----:R-:W-:-:S03]  /*4690*/  FADD.FTZ R31, R31, R34 ;  /* 0x000000221f1f7221 */ /* 0x002fc60000010000 */
[----:B------:R-:W-:Y:S01]  /*46a0*/  STS.128 [R0+0x600], R12 ;  /* 0x0006000c00007388 */ /* 0x000fe20000000c00 */
[----:B----4-:R-:W-:-:S03]  /*46b0*/  FADD.FTZ R37, R32, R37 ;  /* 0x0000002520257221 */ /* 0x010fc60000010000 */
[----:B------:R-:W-:Y:S04]  /*46c0*/  STS.128 [R0+0x800], R8 ;  /* 0x0008000800007388 */ /* 0x000fe80000000c00 */
[----:B------:R-:W-:Y:S01]  /*46d0*/  STS.128 [R0+0xa00], R4 ;  /* 0x000a000400007388 */ /* 0x000fe20000000c00 */
[----:B--2---:R-:W0:Y:S08]  /*46e0*/  LDC R20, c[0x0][0x388] ;  /* 0x0000e200ff147b82 */ /* 0x004e300000000800 */
[----:B------:R-:W-:Y:S01]  /*46f0*/  BAR.SYNC.DEFER_BLOCKING 0x0 ;  /* 0x0000000000007b1d */ /* 0x000fe20000010000 */
[----:B0-----:R-:W-:-:S05]  /*4700*/  IMAD R33, R20, UR4, RZ ;  /* 0x0000000414217c24 */ /* 0x001fca000f8e02ff */
[----:B------:R-:W0:Y:S01]  /*4710*/  LDS R36, [R3] ;  /* 0x0000000003247984 */ /* 0x000e220000000800 */
[----:B------:R-:W-:-:S03]  /*4720*/  IADD3 R2, P0, PT, R33, R64, RZ ;  /* 0x0000004021027210 */ /* 0x000fc60007f1e0ff */
[----:B------:R-:W1:Y:S01]  /*4730*/  LDS R39, [R3+0x200] ;  /* 0x0002000003277984 */ /* 0x000e620000000800 */
[----:B------:R-:W-:-:S03]  /*4740*/  IADD3.X R33, PT, PT, RZ, RZ, RZ, P0, !PT ;  /* 0x000000ffff217210 */ /* 0x000fc600007fe4ff */
[----:B------:R-:W2:Y:S01]  /*4750*/  LDS R16, [R3+0x400] ;  /* 0x0004000003107984 */ /* 0x000ea20000000800 */
[----:B------:R-:W-:-:S03]  /*4760*/  SHF.L.U32 R22, R2, 0x2, RZ ;  /* 0x0000000202167819 */ /* 0x000fc600000006ff */
        /* <DEDUP_REMOVED lines=18> */
[----:B-----5:R-:W-:Y:S01]  /*4890*/  FADD.FTZ R5, R16, R5 ;  /* 0x0000000510057221 */ /* 0x020fe20000010000 */
[----:B------:R-:W-:Y:S02]  /*48a0*/  SHF.L.U64.HI R16, R2, 0x2, R33 ;  /* 0x0000000202107819 */ /* 0x000fe40000010221 */
[----:B------:R-:W5:Y:S01]  /*48b0*/  LDS R15, [R3+0x1e00] ;  /* 0x001e0000030f7984 */ /* 0x000f620000000800 */
[----:B------:R-:W-:Y:S01]  /*48c0*/  FADD.FTZ R0, RZ, R0 ;  /* 0x00000000ff007221 */ /* 0x000fe20000010000 */
[C---:B------:R-:W-:Y:S02]  /*48d0*/  IADD3 R2, P0, PT, R22.reuse, UR18, RZ ;  /* 0x0000001216027c10 */ /* 0x040fe4000ff1e0ff */
[----:B------:R-:W5:Y:S01]  /*48e0*/  LDS R8, [R3+0x1600] ;  /* 0x0016000003087984 */ /* 0x000f620000000800 */
[----:B------:R-:W-:Y:S01]  /*48f0*/  FADD.FTZ R21, R21, R4 ;  /* 0x0000000415157221 */ /* 0x000fe20000010000 */
[----:B------:R-:W-:-:S02]  /*4900*/  IADD3 R4, P1, PT, R22, UR16, RZ ;  /* 0x0000001016047c10 */ /* 0x000fc4000ff3e0ff */
        /* <DEDUP_REMOVED lines=11> */
[----:B------:R1:W0:Y:S01]  /*49c0*/  LDS R20, [R3+0x2e00] ;  /* 0x002e000003147984 */ /* 0x0002220000000800 */
[----:B--2---:R-:W-:Y:S01]  /*49d0*/  FADD.FTZ R21, R21, R18 ;  /* 0x0000001215157221 */ /* 0x004fe20000010000 */
[----:B---3--:R-:W-:Y:S01]  /*49e0*/  FADD.FTZ R6, R6, R11 ;  /* 0x0000000b06067221 */ /* 0x008fe20000010000 */
        /* <DEDUP_REMOVED lines=23> */
.L_x_12840:
        /* <DEDUP_REMOVED lines=8> */
.L_x_12847:
[----:B------:R-:W-:Y:S05]  /*4be0*/  BSYNC B2 ;  /* 0x0000000000027941 */ /* 0x000fea0003800000 */
.L_x_12846:
        /* <DEDUP_REMOVED lines=8> */
.L_x_12848:
[----:B------:R-:W-:Y:S01]  /*4c70*/  FADD.FTZ R64, R64, R179 ;  /* 0x000000b340407221 */ /* 0x000fe20000010000 */
[----:B------:R-:W-:-:S04]  /*4c80*/  HFMA2 R74, -RZ, RZ, 0, 1.1920928955078125e-07 ;  /* 0x00000002ff4a7431 */ /* 0x000fc800000001ff */
[----:B------:R-:W-:Y:S02]  /*4c90*/  MOV R75, R64 ;  /* 0x00000040004b7202 */ /* 0x000fe40000000f00 */
[----:B------:R-:W-:-:S07]  /*4ca0*/  MOV R65, R73 ;  /* 0x0000004900417202 */ /* 0x000fce0000000f00 */
[----:B------:R-:W-:Y:S05]  /*4cb0*/  WARPSYNC.COLLECTIVE R72, `(.L_x_12849) ;  /* 0x0000000048087348 */ /* 0x000fea0003c00000 */
[----:B------:R0:W1:Y:S02]  /*4cc0*/  SHFL.BFLY P3, R73, R75, R74, R77 ;  /* 0x0c00004a4b497389 */ /* 0x000064000006004d */
[----:B01----:R-:W-:Y:S05]  /*4cd0*/  ENDCOLLECTIVE ;  /* 0x000000000000791b */ /* 0x003fea0003800000 */
.L_x_12849:
[----:B------:R-:W-:-:S05]  /*4ce0*/  FADD.FTZ R65, R65, R180 ;  /* 0x000000b441417221 */ /* 0x000fca0000010000 */
[----:B------:R-:W-:Y:S02]  /*4cf0*/  MOV R75, R65 ;  /* 0x00000041004b7202 */ /* 0x000fe40000000f00 */
[----:B------:R-:W-:-:S07]  /*4d00*/  MOV R67, R73 ;  /* 0x0000004900437202 */ /* 0x000fce0000000f00 */
[----:B------:R-:W-:Y:S05]  /*4d10*/  WARPSYNC.COLLECTIVE R72, `(.L_x_12850) ;  /* 0x0000000048087348 */ /* 0x000fea0003c00000 */
[----:B------:R0:W1:Y:S02]  /*4d20*/  SHFL.BFLY P3, R73, R75, R74, R77 ;  /* 0x0c00004a4b497389 */ /* 0x000064000006004d */
[----:B01----:R-:W-:Y:S05]  /*4d30*/  ENDCOLLECTIVE ;  /* 0x000000000000791b */ /* 0x003fea0003800000 */
.L_x_12850:
[----:B------:R-:W-:Y:S01]  /*4d40*/  FADD.FTZ R67, R64, R67 ;  /* 0x0000004340437221 */ /* 0x000fe20000010000 */
[----:B------:R-:W-:-:S04]  /*4d50*/  HFMA2 R74, -RZ, RZ, 0, 2.384185791015625e-07 ;  /* 0x00000004ff4a7431 */ /* 0x000fc800000001ff */
[----:B------:R-:W-:Y:S02]  /*4d60*/  MOV R75, R67 ;  /* 0x00000043004b7202 */ /* 0x000fe40000000f00 */
[----:B------:R-:W-:-:S07]  /*4d70*/  MOV R66, R73 ;  /* 0x0000004900427202 */ /* 0x000fce0000000f00 */
[----:B------:R-:W-:Y:S05]  /*4d80*/  WARPSYNC.COLLECTIVE R72, `(.L_x_12851) ;  /* 0x0000000048087348 */ /* 0x000fea0003c00000 */
[----:B------:R0:W1:Y:S02]  /*4d90*/  SHFL.BFLY P3, R73, R75, R74, R77 ;  /* 0x0c00004a4b497389 */ /* 0x000064000006004d */
[----:B01----:R-:W-:Y:S05]  /*4da0*/  ENDCOLLECTIVE ;  /* 0x000000000000791b */ /* 0x003fea0003800000 */
.L_x_12851:
[----:B------:R-:W-:-:S05]  /*4db0*/  FADD.FTZ R66, R65, R66 ;  /* 0x0000004241427221 */ /* 0x000fca0000010000 */
[----:B------:R-:W-:Y:S02]  /*4dc0*/  MOV R75, R66 ;  /* 0x00000042004b7202 */ /* 0x000fe40000000f00 */
[----:B------:R-:W-:-:S07]  /*4dd0*/  MOV R68, R73 ;  /* 0x0000004900447202 */ /* 0x000fce0000000f00 */
[----:B------:R-:W-:Y:S05]  /*4de0*/  WARPSYNC.COLLECTIVE R72, `(.L_x_12852) ;  /* 0x0000000048087348 */ /* 0x000fea0003c00000 */
[----:B------:R0:W1:Y:S02]  /*4df0*/  SHFL.BFLY P3, R73, R75, R74, R77 ;  /* 0x0c00004a4b497389 */ /* 0x000064000006004d */
[----:B01----:R-:W-:Y:S05]  /*4e00*/  ENDCOLLECTIVE ;  /* 0x000000000000791b */ /* 0x003fea0003800000 */
.L_x_12852:
[----:B------:R-:W-:Y:S01]  /*4e10*/  FADD.FTZ R68, R67, R68 ;  /* 0x0000004443447221 */ /* 0x000fe20000010000 */
[----:B------:R-:W-:-:S04]  /*4e20*/  HFMA2 R74, -RZ, RZ, 0, 4.76837158203125e-07 ;  /* 0x00000008ff4a7431 */ /* 0x000fc800000001ff */
[----:B------:R-:W-:Y:S02]  /*4e30*/  MOV R75, R68 ;  /* 0x00000044004b7202 */ /* 0x000fe40000000f00 */
[----:B------:R-:W-:-:S07]  /*4e40*/  MOV R69, R73 ;  /* 0x0000004900457202 */ /* 0x000fce0000000f00 */
[----:B------:R-:W-:Y:S05]  /*4e50*/  WARPSYNC.COLLECTIVE R72, `(.L_x_12853) ;  /* 0x0000000048087348 */ /* 0x000fea0003c00000 */
[----:B------:R0:W1:Y:S02]  /*4e60*/  SHFL.BFLY P3, R73, R75, R74, R77 ;  /* 0x0c00004a4b497389 */ /* 0x000064000006004d */
[----:B01----:R-:W-:Y:S05]  /*4e70*/  ENDCOLLECTIVE ;  /* 0x000000000000791b */ /* 0x003fea0003800000 */
.L_x_12853:
[----:B------:R-:W-:-:S05]  /*4e80*/  FADD.FTZ R69, R66, R69 ;  /* 0x0000004542457221 */ /* 0x000fca0000010000 */
[----:B------:R-:W-:Y:S02]  /*4e90*/  MOV R75, R69 ;  /* 0x00000045004b7202 */ /* 0x000fe40000000f00 */
[----:B------:R-:W-:-:S07]  /*4ea0*/  MOV R71, R73 ;  /* 0x0000004900477202 */ /* 0x000fce0000000f00 */
[----:B------:R-:W-:Y:S05]  /*4eb0*/  WARPSYNC.COLLECTIVE R72, `(.L_x_12854) ;  /* 0x0000000048087348 */ /* 0x000fea0003c00000 */
[----:B------:R0:W1:Y:S02]  /*4ec0*/  SHFL.BFLY P3, R73, R75, R74, R77 ;  /* 0x0c00004a4b497389 */ /* 0x000064000006004d */
[----:B01----:R-:W-:Y:S05]  /*4ed0*/  ENDCOLLECTIVE ;  /* 0x000000000000791b */ /* 0x003fea0003800000 */
.L_x_12854:
[----:B------:R-:W-:Y:S01]  /*4ee0*/  FADD.FTZ R71, R68, R71 ;  /* 0x0000004744477221 */ /* 0x000fe20000010000 */
[----:B------:R-:W-:-:S04]  /*4ef0*/  HFMA2 R74, -RZ, RZ, 0, 9.5367431640625e-07 ;  /* 0x00000010ff4a7431 */ /* 0x000fc800000001ff */
[----:B------:R-:W-:Y:S02]  /*4f00*/  MOV R75, R71 ;  /* 0x00000047004b7202 */ /* 0x000fe40000000f00 */
[----:B------:R-:W-:-:S07]  /*4f10*/  MOV R70, R73 ;  /* 0x0000004900467202 */ /* 0x000fce0000000f00 */
[----:B------:R-:W-:Y:S05]  /*4f20*/  WARPSYNC.COLLECTIVE R72, `(.L_x_12855) ;  /* 0x0000000048087348 */ /* 0x000fea0003c00000 */
[----:B------:R0:W1:Y:S02]  /*4f30*/  SHFL.BFLY P3, R73, R75, R74, R77 ;  /* 0x0c00004a4b497389 */ /* 0x000064000006004d */
[----:B01----:R-:W-:Y:S05]  /*4f40*/  ENDCOLLECTIVE ;  /* 0x000000000000791b */ /* 0x003fea0003800000 */
.L_x_12855:
[----:B------:R-:W-:-:S05]  /*4f50*/  FADD.FTZ R70, R69, R70 ;  /* 0x0000004645467221 */ /* 0x000fca0000010000 */
[----:B------:R-:W-:Y:S02]  /*4f60*/  MOV R75, R70 ;  /* 0x00000046004b7202 */ /* 0x000fe40000000f00 */
[----:B------:R-:W-:-:S07]  /*4f70*/  MOV R64, R73 ;  /* 0x0000004900407202 */ /* 0x000fce0000000f00 */
[----:B------:R-:W-:Y:S05]  /*4f80*/  WARPSYNC.COLLECTIVE R72, `(.L_x_12856) ;  /* 0x0000000048087348 */ /* 0x000fea0003c00000 */
[----:B------:R0:W1:Y:S02]  /*4f90*/  SHFL.BFLY P3, R73, R75, R74, R77 ;  /* 0x0c00004a4b497389 */ /* 0x000064000006004d */
[----:B01----:R-:W-:Y:S05]  /*4fa0*/  ENDCOLLECTIVE ;  /* 0x000000000000791b */ /* 0x003fea0003800000 */
.L_x_12856:
[----:B------:R-:W-:Y:S01]  /*4fb0*/  MOV R65, R73 ;  /* 0x0000004900417202 */ /* 0x000fe20000000f00 */
[----:B------:R-:W-:Y:S06]  /*4fc0*/  BRA `(.L_x_12857) ;  /* 0xffffffd000507947 */ /* 0x000fec000383ffff */
.L_x_12858:
        /* <DEDUP_REMOVED lines=11> */
.L_x_14592:


//--------------------- .text._ZN10layer_norm13ln_bwd_kernelINS_13Kernel_traitsIfffffjLj768ELj1ELj4ELj1ELj16ENS_18Kernel_traits_baseILj768EfffffjLj128EEEEELb0ELb0ELb1ELb0EEEvNS_9BwdParamsE --------------------------
	.section	.text._ZN10layer_norm13ln_bwd_kernelINS_13Kernel_traitsIfffffjLj768ELj1ELj4ELj1ELj16ENS_18Kernel_traits_baseILj768EfffffjLj128EEEEELb0ELb0ELb1ELb0EEEvNS_9BwdParamsE,"ax",@progbits
	.align	128
        .global         _ZN10layer_norm13ln_bwd_kernelINS_13Kernel_traitsIfffffjLj768ELj1ELj4ELj1ELj16ENS_18Kernel_traits_baseILj768EfffffjLj128EEEEELb0ELb0ELb1ELb0EEEvNS_9BwdParamsE
        .type           _ZN10layer_norm13ln_bwd_kernelINS_13Kernel_traitsIfffffjLj768ELj1ELj4ELj1ELj16ENS_18Kernel_traits_baseILj768EfffffjLj128EEEEELb0ELb0ELb1ELb0EEEvNS_9BwdParamsE,@function
        .size           _ZN10layer_norm13ln_bwd_kernelINS_13Kernel_traitsIfffffjLj768ELj1ELj4ELj1ELj16ENS_18Kernel_traits_baseILj768EfffffjLj128EEEEELb0ELb0ELb1ELb0EEEvNS_9BwdParamsE,(.L_x_14593 - _ZN10layer_norm13ln_bwd_kernelINS_13Kernel_traitsIfffffjLj768ELj1ELj4ELj1ELj16ENS_18Kernel_traits_baseILj768EfffffjLj128EEEEELb0ELb0ELb1ELb0EEEvNS_9BwdParamsE)
        .other          _ZN10layer_norm13ln_bwd_kernelINS_13Kernel_traitsIfffffjLj768ELj1ELj4ELj1ELj16ENS_18Kernel_traits_baseILj768EfffffjLj128EEEEELb0ELb0ELb1ELb0EEEvNS_9BwdParamsE,@"STO_CUDA_ENTRY STV_DEFAULT"
_ZN10layer_norm13ln_bwd_kernelINS_13Kernel_traitsIfffffjLj768ELj1ELj4ELj1ELj16ENS_18Kernel_traits_baseILj768EfffffjLj128EEEEELb0ELb0ELb1ELb0EEEvNS_9BwdParamsE:
.text._ZN10layer_norm13ln_bwd_kernelINS_13Kernel_traitsIfffffjLj768ELj1ELj4ELj1ELj16ENS_18Kernel_traits_baseILj768EfffffjLj128EEEEELb0ELb0ELb1ELb0EEEvNS_9BwdParamsE:
        /* <DEDUP_REMOVED lines=30> */
[----:B------:R2:W5:Y:S02]  /*01e0*/  @P0 LDG.E.128 R84, desc[UR6][R2.64] ;  /* 0x0000000602540981 */ /* 0x000564000c1e1d00 */
[----:B------:R-:W0:Y:S01]  /*01f0*/  @P4 LDC.64 R12, c[0x0][0x3d0] ;  /* 0x0000f400ff0c4b82 */ /* 0x000e220000000a00 */
[C---:B---3--:R-:W-:Y:S01]  /*0200*/  @P1 IMAD.WIDE.U32 R6, R17.reuse, 0x10, R4 ;  /* 0x0000001011061825 */ /* 0x048fe200078e0004 */
[----:B------:R-:W-:-:S04]  /*0210*/  @P1 IADD3 R17, PT, PT, R17, 0x20, RZ ;  /* 0x0000002011111810 */ /* 0x000fc80007ffe0ff */
[----:B------:R3:W5:Y:S02]  /*0220*/  @P1 LDG.E.128 R80, desc[UR6][R6.64] ;  /* 0x0000000606501981 */ /* 0x000764000c1e1d00 */
[----:B------:R-:W2:Y:S01]  /*0230*/  @P5 LDC.64 R14, c[0x0][0x3d0] ;  /* 0x0000f400ff0e5b82 */ /* 0x000ea20000000a00 */
[C---:B----4-:R-:W-:Y:S01]  /*0240*/  @P2 IMAD.WIDE.U32 R8, R17.reuse, 0x10, R8 ;  /* 0x0000001011082825 */ /* 0x050fe200078e0008 */
[----:B------:R-:W-:-:S04]  /*0250*/  @P2 IADD3 R17, PT, PT, R17, 0x20, RZ ;  /* 0x0000002011112810 */ /* 0x000fc80007ffe0ff */
[----:B------:R3:W5:Y:S01]  /*0260*/  @P2 LDG.E.128 R76, desc[UR6][R8.64] ;  /* 0x00000006084c2981 */ /* 0x000762000c1e1d00 */
[C---:B-1----:R-:W-:Y:S01]  /*0270*/  @P3 IMAD.WIDE.U32 R10, R17.reuse, 0x10, R10 ;  /* 0x00000010110a3825 */ /* 0x042fe200078e000a */
[----:B------:R-:W-:-:S04]  /*0280*/  @P3 IADD3 R17, PT, PT, R17, 0x20, RZ ;  /* 0x0000002011113810 */ /* 0x000fc80007ffe0ff */
[----:B------:R3:W5:Y:S01]  /*0290*/  @P3 LDG.E.128 R72, desc[UR6][R10.64] ;  /* 0x000000060a483981 */ /* 0x000762000c1e1d00 */
[C---:B0-----:R-:W-:Y:S01]  /*02a0*/  @P4 IMAD.WIDE.U32 R12, R17.reuse, 0x10, R12 ;  /* 0x00000010110c4825 */ /* 0x041fe200078e000c */
[----:B------:R-:W-:-:S04]  /*02b0*/  @P4 IADD3 R17, PT, PT, R17, 0x20, RZ ;  /* 0x0000002011114810 */ /* 0x000fc80007ffe0ff */
        /* <DEDUP_REMOVED lines=57> */
.L_x_12916:
[----:B------:R-:W0:Y:S08]  /*0650*/  LDC.64 R110, c[0x0][0x3f8] ;  /* 0x0000fe00ff6e7b82 */ /* 0x000e300000000a00 */
[----:B------:R-:W1:Y:S08]  /*0660*/  LDC.64 R108, c[0x0][0x3c8] ;  /* 0x0000f200ff6c7b82 */ /* 0x000e700000000a00 */
[----:B--234-:R-:W2:Y:S01]  /*0670*/  LDC.64 R112, c[0x0][0x3f0] ;  /* 0x0000fc00ff707b82 */ /* 0x01cea20000000a00 */
        /* <DEDUP_REMOVED lines=18> */
[----:B------:R-:W-:Y:S01]  /*07a0*/  ISETP.GE.U32.AND P0, PT, R0, 0x20, PT ;  /* 0x000000200000780c */ /* 0x000fe20003f06070 */
        /* <DEDUP_REMOVED lines=31> */
[----:B------:R-:W-:Y:S02]  /*09a0*/  IADD3 R172, PT, PT, R172, 0x20, RZ ;  /* 0x00000020acac7810 */ /* 0x000fe40007ffe0ff */
[----:B------:R-:W-:Y:S01]  /*09b0*/  IADD3 R171, PT, PT, R171, 0x20, RZ ;  /* 0x00000020abab7810 */ /* 0x000fe20007ffe0ff */
[C---:B---3--:R-:W-:Y:S01]  /*09c0*/  FADD.FTZ R162, -R170.reuse, R108 ;  /* 0x0000006caaa27221 */ /* 0x048fe20000010100 */
[C---:B------:R-:W-:Y:S01]  /*09d0*/  FADD.FTZ R164, -R170.reuse, R109 ;  /* 0x0000006daaa47221 */ /* 0x040fe20000010100 */
[C---:B------:R-:W-:Y:S01]  /*09e0*/  FADD.FTZ R110, -R170.reuse, R110 ;  /* 0x0000006eaa6e7221 */ /* 0x040fe20000010100 */
[----:B------:R-:W-:Y:S01]  /*09f0*/  FADD.FTZ R168, -R170, R111 ;  /* 0x0000006faaa87221 */ /* 0x000fe20000010100 */
[C---:B-----5:R-:W-:Y:S01]  /*0a00*/  FMUL.FTZ R3, R159.reuse, R162 ;  /* 0x000000a29f037220 */ /* 0x060fe20000410000 */
[C---:B------:R-:W-:Y:S01]  /*0a10*/  FMUL.FTZ R162, R159.reuse, R164 ;  /* 0x000000a49fa27220 */ /* 0x040fe20000410000 */
[C---:B------:R-:W-:Y:S01]  /*0a20*/  FMUL.FTZ R163, R159.reuse, R110 ;  /* 0x0000006e9fa37220 */ /* 0x040fe20000410000 */
[----:B------:R-:W-:Y:S01]  /*0a30*/  FMUL.FTZ R168, R159, R168 ;  /* 0x000000a89fa87220 */ /* 0x000fe20000410000 */
[----:B----4-:R-:W-:Y:S01]  /*0a40*/  FMUL.FTZ R164, R84, R112 ;  /* 0x0000007054a47220 */ /* 0x010fe20000410000 */
[----:B------:R-:W-:Y:S01]  /*0a50*/  FMUL.FTZ R165, R85, R113 ;  /* 0x0000007155a57220 */ /* 0x000fe20000410000 */
[----:B0-----:R-:W-:Y:S01]  /*0a60*/  FMUL.FTZ R166, R86, R114 ;  /* 0x0000007256a67220 */ /* 0x001fe20000410000 */
[----:B------:R-:W-:Y:S01]  /*0a70*/  FMUL.FTZ R167, R87, R115 ;  /* 0x0000007357a77220 */ /* 0x000fe20000410000 */
[----:B------:R-:W-:Y:S01]  /*0a80*/  FADD.FTZ R108, RZ, R164 ;  /* 0x000000a4ff6c7221 */ /* 0x000fe20000010000 */
[----:B------:R-:W-:Y:S01]  /*0a90*/  FFMA.FTZ R109, R3, R164, RZ ;  /* 0x000000a4036d7223 */ /* 0x000fe200000100ff */
        /* <DEDUP_REMOVED lines=14> */
.L_x_12863:
[----:B------:R-:W-:Y:S05]  /*0b80*/  BSYNC.RECONVERGENT B1 ;  /* 0x0000000000017941 */ /* 0x000fea0003800200 */
.L_x_12862:
        /* <DEDUP_REMOVED lines=24> */
[----:B------:R-:W-:Y:S01]  /*0d10*/  FADD.FTZ R32, R32, R108 ;  /* 0x0000006c20207221 */ /* 0x000fe20000010000 */
[----:B------:R-:W-:Y:S01]  /*0d20*/  FFMA.FTZ R56, R108, R117, R56 ;  /* 0x000000756c387223 */ /* 0x000fe20000010038 */
[----:B------:R-:W-:Y:S01]  /*0d30*/  FADD.FTZ R33, R33, R109 ;  /* 0x0000006d21217221 */ /* 0x000fe20000010000 */
[----:B------:R-:W-:Y:S01]  /*0d40*/  FFMA.FTZ R57, R109, R116, R57 ;  /* 0x000000746d397223 */ /* 0x000fe20000010039 */
[----:B0-----:R-:W-:Y:S01]  /*0d50*/  FMUL.FTZ R133, R81, R109 ;  /* 0x0000006d51857220 */ /* 0x001fe20000410000 */
        /* <DEDUP_REMOVED lines=14> */
.L_x_12865:
[----:B------:R-:W-:Y:S05]  /*0e40*/  BSYNC.RECONVERGENT B1 ;  /* 0x0000000000017941 */ /* 0x000fea0003800200 */
.L_x_12864:
        /* <DEDUP_REMOVED lines=43> */
.L_x_12867:
[----:B------:R-:W-:Y:S05]  /*1100*/  BSYNC.RECONVERGENT B1 ;  /* 0x0000000000017941 */ /* 0x000fea0003800200 */
.L_x_12866:
        /* <DEDUP_REMOVED lines=43> */
.L_x_12869:
[----:B------:R-:W-:Y:S05]  /*13c0*/  BSYNC.RECONVERGENT B1 ;  /* 0x0000000000017941 */ /* 0x000fea0003800200 */
.L_x_12868:
        /* <DEDUP_REMOVED lines=43> */
.L_x_12871:
[----:B------:R-:W-:Y:S05]  /*1680*/  BSYNC.RECONVERGENT B1 ;  /* 0x0000000000017941 */ /* 0x000fea0003800200 */
.L_x_12870:
        /* <DEDUP_REMOVED lines=12> */
[C---:B---3--:R-:W-:Y:S01]  /*1750*/  FADD.FTZ R152, -R170.reuse, R108 ;  /* 0x0000006caa987221 */ /* 0x048fe20000010100 */
[C---:B------:R-:W-:Y:S01]  /*1760*/  FADD.FTZ R154, -R170.reuse, R109 ;  /* 0x0000006daa9a7221 */ /* 0x040fe20000010100 */
[C---:B------:R-:W-:Y:S01]  /*1770*/  FADD.FTZ R110, -R170.reuse, R110 ;  /* 0x0000006eaa6e7221 */ /* 0x040fe20000010100 */
[----:B------:R-:W-:Y:S01]  /*1780*/  FADD.FTZ R160, -R170, R111 ;  /* 0x0000006faaa07221 */ /* 0x000fe20000010100 */
[C---:B-----5:R-:W-:Y:S01]  /*1790*/  FMUL.FTZ R151, R159.reuse, R152 ;  /* 0x000000989f977220 */ /* 0x060fe20000410000 */
[C---:B------:R-:W-:Y:S01]  /*17a0*/  FMUL.FTZ R152, R159.reuse, R154 ;  /* 0x0000009a9f987220 */ /* 0x040fe20000410000 */
[C---:B0-----:R-:W-:Y:S01]  /*17b0*/  FMUL.FTZ R157, R159.reuse, R110 ;  /* 0x0000006e9f9d7220 */ /* 0x041fe20000410000 */
[----:B------:R-:W-:Y:S01]  /*17c0*/  FMUL.FTZ R160, R159, R160 ;  /* 0x000000a09fa07220 */ /* 0x000fe20000410000 */
[----:B----4-:R-:W-:Y:S01]  /*17d0*/  FMUL.FTZ R154, R64, R112 ;  /* 0x00000070409a7220 */ /* 0x010fe20000410000 */
        /* <DEDUP_REMOVED lines=20> */
.L_x_12861:
        /* <DEDUP_REMOVED lines=40> */
.L_x_12872:
[----:B------:R-:W-:Y:S05]  /*1ba0*/  BSYNC.RECONVERGENT B0 ;  /* 0x0000000000007941 */ /* 0x000fea0003800200 */
.L_x_12860:
        /* <DEDUP_REMOVED lines=21> */
.L_x_12928:
[----:B------:R-:W-:Y:S01]  /*1d00*/  @P2 IADD3 R110, PT, PT, R161, -0x1, RZ ;  /* 0xffffffffa16e2810 */ /* 0x000fe20007ffe0ff */
[----:B01----:R-:W-:Y:S01]  /*1d10*/  FADD.FTZ R115, R115, R108 ;  /* 0x0000006c73737221 */ /* 0x003fe20000010000 */
[----:B------:R-:W-:Y:S01]  /*1d20*/  ISETP.GE.U32.AND P3, PT, R0, 0x20, PT ;  /* 0x000000200000780c */ /* 0x000fe20003f66070 */
[----:B------:R-:W-:Y:S02]  /*1d30*/  HFMA2 R108, -RZ, RZ, 0, 0 ;  /* 0x00000000ff6c7431 */ /* 0x000fe400000001ff */
[----:B--2---:R-:W-:Y:S01]  /*1d40*/  FADD.FTZ R109, R114, R109 ;  /* 0x0000006d726d7221 */ /* 0x004fe20000010000 */
[----:B------:R-:W-:Y:S01]  /*1d50*/  @P2 IMAD R110, R110, R153, RZ ;  /* 0x000000996e6e2224 */ /* 0x000fe200078e02ff */
[----:B------:R-:W-:Y:S01]  /*1d60*/  ISETP.NE.AND P0, PT, RZ, UR8, PT ;  /* 0x00000008ff007c0c */ /* 0x000fe2000bf05270 */
[----:B------:R-:W-:Y:S01]  /*1d70*/  BSSY.RECONVERGENT B0, `(.L_x_12874) ;  /* 0x000008d000007945 */ /* 0x000fe20003800200 */
[----:B------:R-:W-:Y:S02]  /*1d80*/  FMUL.FTZ R109, R109, UR9 ;  /* 0x000000096d6d7c20 */ /* 0x000fe40008410000 */
[----:B------:R-:W-:-:S04]  /*1d90*/  @P2 SHF.R.S32.HI R111, RZ, 0x1f, R110 ;  /* 0x0000001fff6f2819 */ /* 0x000fc8000001146e */
[----:B------:R-:W-:Y:S01]  /*1da0*/  @P2 LEA.HI R111, R111, R110, RZ, 0x2 ;  /* 0x0000006e6f6f2211 */ /* 0x000fe200078f10ff */
[----:B------:R-:W-:-:S03]  /*1db0*/  FMUL.FTZ R110, R115, UR9 ;  /* 0x00000009736e7c20 */ /* 0x000fc60008410000 */
        /* <DEDUP_REMOVED lines=40> */
.L_x_12878:
[----:B------:R-:W0:Y:S01]  /*2040*/  LDC R114, c[0x0][0x40c] ;  /* 0x00010300ff727b82 */ /* 0x000e220000000800 */
[-CC-:B------:R-:W-:Y:S01]  /*2050*/  FFMA.FTZ R105, R3, R109.reuse, R110.reuse ;  /* 0x0000006d03697223 */ /* 0x180fe2000001006e */
        /* <DEDUP_REMOVED lines=10> */
[----:B------:R-:W-:Y:S01]  /*2100*/  FADD.FTZ R170, R167, -R170 ;  /* 0x800000aaa7aa7221 */ /* 0x000fe20000010000 */
[----:B------:R-:W-:-:S02]  /*2110*/  ISETP.GT.AND P0, PT, R161, RZ, PT ;  /* 0x000000ffa100720c */ /* 0x000fc40003f04270 */
[----:B------:R-:W-:Y:S01]  /*2120*/  FSEL R104, R104, RZ, P3 ;  /* 0x000000ff68687208 */ /* 0x000fe20001800000 */
[----:B------:R-:W-:Y:S01]  /*2130*/  FMUL.FTZ R113, R159, R170 ;  /* 0x000000aa9f717220 */ /* 0x000fe20000410000 */
[----:B------:R-:W-:Y:S02]  /*2140*/  FSEL R105, R106, RZ, P3 ;  /* 0x000000ff6a697208 */ /* 0x000fe40001800000 */
[----:B------:R-:W-:Y:S02]  /*2150*/  FSEL R106, R112, RZ, P3 ;  /* 0x000000ff706a7208 */ /* 0x000fe40001800000 */
[----:B------:R-:W-:Y:S01]  /*2160*/  FSEL R113, R113, RZ, P3 ;  /* 0x000000ff71717208 */ /* 0x000fe20001800000 */
[-C--:B0-----:R-:W-:Y:S01]  /*2170*/  FMUL.FTZ R107, R104, R114.reuse ;  /* 0x00000072686b7220 */ /* 0x081fe20000410000 */
        /* <DEDUP_REMOVED lines=9> */
.L_x_12877:
[----:B------:R-:W-:Y:S02]  /*2210*/  MOV R172, UR18 ;  /* 0x0000001200ac7c02 */ /* 0x000fe40008000f00 */
[----:B------:R-:W-:Y:S02]  /*2220*/  MOV R173, UR19 ;  /* 0x0000001300ad7c02 */ /* 0x000fe40008000f00 */
[----:B------:R-:W-:-:S04]  /*2230*/  ISETP.NE.U32.AND P0, PT, R172, RZ, PT ;  /* 0x000000ffac00720c */ /* 0x000fc80003f05070 */
[----:B------:R-:W-:-:S13]  /*2240*/  ISETP.NE.AND.EX P0, PT, R173, RZ, PT, P0 ;  /* 0x000000ffad00720c */ /* 0x000fda0003f05300 */
[----:B------:R-:W-:Y:S05]  /*2250*/  @P0 BRA `(.L_x_12880) ;  /* 0x00000000006c0947 */ /* 0x000fea0003800000 */
[----:B------:R-:W0:Y:S01]  /*2260*/  LDC R114, c[0x0][0x40c] ;  /* 0x00010300ff727b82 */ /* 0x000e220000000800 */
[-CC-:B------:R-:W-:Y:S01]  /*2270*/  @P1 FFMA.FTZ R115, R3, R109.reuse, R110.reuse ;  /* 0x0000006d03731223 */ /* 0x180fe2000001006e */
[-CC-:B------:R-:W-:Y:S01]  /*2280*/  @P1 FFMA.FTZ R170, R162, R109.reuse, R110.reuse ;  /* 0x0000006da2aa1223 */ /* 0x180fe2000001006e */
        /* <DEDUP_REMOVED lines=24> */
.L_x_12880:
        /* <DEDUP_REMOVED lines=9> */
[----:B------:R-:W-:Y:S01]  /*24a0*/  @P1 FFMA.FTZ R112, R168, R109, R110 ;  /* 0x0000006da8701223 */ /* 0x000fe2000001006e */
[----:B------:R-:W-:Y:S01]  /*24b0*/  MOV R106, R14 ;  /* 0x0000000e006a7202 */ /* 0x000fe20000000f00 */
[C---:B------:R-:W-:Y:S01]  /*24c0*/  @P1 FFMA.FTZ R104, R159.reuse, R107, R12 ;  /* 0x0000006b9f681223 */ /* 0x040fe2000001000c */
[----:B------:R-:W-:Y:S01]  /*24d0*/  @P1 FFMA.FTZ R106, R159, R111, R14 ;  /* 0x0000006f9f6a1223 */ /* 0x000fe2000001000e */
[----:B------:R-:W-:Y:S01]  /*24e0*/  @P1 FADD.FTZ R114, R167, -R112 ;  /* 0x80000070a7721221 */ /* 0x000fe20000010000 */
[----:B------:R-:W-:Y:S01]  /*24f0*/  MOV R107, R15 ;  /* 0x0000000f006b7202 */ /* 0x000fe20000000f00 */
[----:B------:R-:W-:Y:S01]  /*2500*/  FMUL.FTZ R112, R105, UR16 ;  /* 0x0000001069707c20 */ /* 0x000fe20008410000 */
[----:B------:R-:W-:Y:S01]  /*2510*/  FMUL.FTZ R111, R106, UR16 ;  /* 0x000000106a6f7c20 */ /* 0x000fe20008410000 */
[----:B------:R-:W-:Y:S01]  /*2520*/  FMUL.FTZ R113, R104, UR16 ;  /* 0x0000001068717c20 */ /* 0x000fe20008410000 */
[----:B------:R-:W-:Y:S01]  /*2530*/  ISETP.GT.AND P0, PT, R161, RZ, PT ;  /* 0x000000ffa100720c */ /* 0x000fe20003f04270 */
[----:B------:R-:W-:-:S03]  /*2540*/  @P1 FFMA.FTZ R107, R159, R114, R15 ;  /* 0x000000729f6b1223 */ /* 0x000fc6000001000f */
[----:B------:R-:W-:Y:S01]  /*2550*/  SEL R102, R111, R102, P0 ;  /* 0x000000666f667207 */ /* 0x000fe20000000000 */
[----:B------:R-:W-:Y:S01]  /*2560*/  @P2 FMUL.FTZ R103, R107, UR16 ;  /* 0x000000106b672c20 */ /* 0x000fe20008410000 */
[----:B------:R-:W-:Y:S02]  /*2570*/  SEL R101, R112, R101, P0 ;  /* 0x0000006570657207 */ /* 0x000fe40000000000 */
[----:B------:R-:W-:-:S07]  /*2580*/  SEL R100, R113, R100, P0 ;  /* 0x0000006471647207 */ /* 0x000fce0000000000 */
.L_x_12879:
[----:B------:R-:W-:Y:S05]  /*2590*/  BSYNC.RECONVERGENT B1 ;  /* 0x0000000000017941 */ /* 0x000fea0003800200 */
.L_x_12876:
        /* <DEDUP_REMOVED lines=10> */
.L_x_12875:
[----:B------:R-:W-:Y:S05]  /*2640*/  BSYNC.RECONVERGENT B0 ;  /* 0x0000000000007941 */ /* 0x000fea0003800200 */
.L_x_12874:
        /* <DEDUP_REMOVED lines=11> */
[----:B0-----:R-:W0:Y:S01]  /*2700*/  LDC R115, c[0x0][0x40c] ;  /* 0x00010300ff737b82 */ /* 0x001e220000000800 */
        /* <DEDUP_REMOVED lines=12> */
[----:B------:R-:W-:Y:S01]  /*27d0*/  @P1 FFMA.FTZ R112, R134, R109, R110 ;  /* 0x0000006d86701223 */ /* 0x000fe2000001006e */
[----:B------:R-:W-:-:S02]  /*27e0*/  ISETP.GT.AND P3, PT, R161, RZ, PT ;  /* 0x000000ffa100720c */ /* 0x000fc40003f64270 */
[----:B------:R-:W-:Y:S01]  /*27f0*/  MOV R107, R11 ;  /* 0x0000000b006b7202 */ /* 0x000fe20000000f00 */
[----:B------:R-:W-:-:S04]  /*2800*/  @P1 FADD.FTZ R112, R143, -R112 ;  /* 0x800000708f701221 */ /* 0x000fc80000010000 */
[----:B------:R-:W-:Y:S01]  /*2810*/  @P1 FFMA.FTZ R107, R159, R112, R11 ;  /* 0x000000709f6b1223 */ /* 0x000fe2000001000b */
        /* <DEDUP_REMOVED lines=9> */
.L_x_12885:
        /* <DEDUP_REMOVED lines=27> */
.L_x_12884:
[----:B------:R-:W-:-:S04]  /*2a60*/  UISETP.NE.U32.AND UP0, UPT, UR18, URZ, UPT ;  /* 0x000000ff1200728c */ /* 0x000fc8000bf05070 */
[----:B------:R-:W-:-:S06]  /*2a70*/  UISETP.NE.AND.EX UP0, UPT, UR19, URZ, UPT, UP0 ;  /* 0x000000ff1300728c */ /* 0x000fcc000bf05300 */
[----:B------:R-:W-:-:S13]  /*2a80*/  PLOP3.LUT P0, PT, PT, PT, UP0, 0x80, 0x8 ;  /* 0x000000000008781c */ /* 0x000fda0003f0f008 */
[----:B------:R-:W-:Y:S05]  /*2a90*/  @!P0 BRA `(.L_x_12887) ;  /* 0x0000000000748947 */ /* 0x000fea0003800000 */
[----:B0-----:R-:W0:Y:S01]  /*2aa0*/  LDC R114, c[0x0][0x40c] ;  /* 0x00010300ff727b82 */ /* 0x001e220000000800 */
        /* <DEDUP_REMOVED lines=28> */
.L_x_12887:
[-CC-:B------:R-:W-:Y:S01]  /*2c70*/  FFMA.FTZ R111, R117, R109.reuse, R110.reuse ;  /* 0x0000006d756f7223 */ /* 0x180fe2000001006e */
[-CC-:B0-----:R-:W-:Y:S01]  /*2c80*/  FFMA.FTZ R114, R116, R109.reuse, R110.reuse ;  /* 0x0000006d74727223 */ /* 0x181fe2000001006e */
[-CC-:B------:R-:W-:Y:S01]  /*2c90*/  FFMA.FTZ R113, R125, R109.reuse, R110.reuse ;  /* 0x0000006d7d717223 */ /* 0x180fe2000001006e */
[----:B------:R-:W-:Y:S01]  /*2ca0*/  @P2 FFMA.FTZ R172, R134, R109, R110 ;  /* 0x0000006d86ac2223 */ /* 0x000fe2000001006e */
[----:B------:R-:W-:Y:S01]  /*2cb0*/  FADD.FTZ R112, R118, -R111 ;  /* 0x8000006f76707221 */ /* 0x000fe20000010000 */
[----:B------:R-:W-:Y:S01]  /*2cc0*/  FADD.FTZ R114, R133, -R114 ;  /* 0x8000007285727221 */ /* 0x000fe20000010000 */
[----:B------:R-:W-:Y:S01]  /*2cd0*/  FADD.FTZ R170, R132, -R113 ;  /* 0x8000007184aa7221 */ /* 0x000fe20000010000 */
[----:B------:R-:W-:Y:S01]  /*2ce0*/  ISETP.GT.AND P4, PT, R141, RZ, PT ;  /* 0x000000ff8d00720c */ /* 0x000fe20003f84270 */
[C---:B------:R-:W-:Y:S01]  /*2cf0*/  FMUL.FTZ R111, R159.reuse, R112 ;  /* 0x000000709f6f7220 */ /* 0x040fe20000410000 */
[C---:B------:R-:W-:Y:S01]  /*2d00*/  FMUL.FTZ R112, R159.reuse, R114 ;  /* 0x000000729f707220 */ /* 0x040fe20000410000 */
[----:B------:R-:W-:Y:S01]  /*2d10*/  FMUL.FTZ R113, R159, R170 ;  /* 0x000000aa9f717220 */ /* 0x000fe20000410000 */
[----:B------:R-:W-:Y:S01]  /*2d20*/  @P2 FADD.FTZ R172, R143, -R172 ;  /* 0x800000ac8fac2221 */ /* 0x000fe20000010000 */
[----:B------:R-:W-:-:S02]  /*2d30*/  ISETP.GT.AND P3, PT, R161, RZ, PT ;  /* 0x000000ffa100720c */ /* 0x000fc40003f64270 */
[----:B------:R-:W-:Y:S01]  /*2d40*/  FSEL R111, R111, RZ, P4 ;  /* 0x000000ff6f6f7208 */ /* 0x000fe20002000000 */
[----:B------:R-:W-:Y:S01]  /*2d50*/  @P2 FMUL.FTZ R114, R159, R172 ;  /* 0x000000ac9f722220 */ /* 0x000fe20000410000 */
[----:B------:R-:W-:Y:S02]  /*2d60*/  FSEL R112, R112, RZ, P4 ;  /* 0x000000ff70707208 */ /* 0x000fe40002000000 */
[----:B------:R-:W-:Y:S01]  /*2d70*/  FSEL R113, R113, RZ, P4 ;  /* 0x000000ff71717208 */ /* 0x000fe20002000000 */
[----:B------:R-:W-:Y:S01]  /*2d80*/  FMUL.FTZ R111, R111, UR16 ;  /* 0x000000106f6f7c20 */ /* 0x000fe20008410000 */
[----:B------:R-:W-:Y:S01]  /*2d90*/  @P2 FSEL R114, R114, RZ, P4 ;  /* 0x000000ff72722208 */ /* 0x000fe20002000000 */
[----:B------:R-:W-:Y:S02]  /*2da0*/  FMUL.FTZ R112, R112, UR16 ;  /* 0x0000001070707c20 */ /* 0x000fe40008410000 */
[----:B------:R-:W-:Y:S01]  /*2db0*/  FMUL.FTZ R113, R113, UR16 ;  /* 0x0000001071717c20 */ /* 0x000fe20008410000 */
[----:B------:R-:W-:Y:S01]  /*2dc0*/  SEL R100, R111, R100, P3 ;  /* 0x000000646f647207 */ /* 0x000fe20001800000 */
[----:B------:R-:W-:Y:S01]  /*2dd0*/  @P2 FMUL.FTZ R103, R114, UR16 ;  /* 0x0000001072672c20 */ /* 0x000fe20008410000 */
[----:B------:R-:W-:-:S02]  /*2de0*/  SEL R101, R112, R101, P3 ;  /* 0x0000006570657207 */ /* 0x000fc40001800000 */
[----:B------:R-:W-:-:S07]  /*2df0*/  SEL R102, R113, R102, P3 ;  /* 0x0000006671667207 */ /* 0x000fce0001800000 */
.L_x_12886:
[----:B------:R-:W-:Y:S05]  /*2e00*/  BSYNC.RECONVERGENT B1 ;  /* 0x0000000000017941 */ /* 0x000fea0003800200 */
.L_x_12883:
        /* <DEDUP_REMOVED lines=8> */
.L_x_12882:
[----:B------:R-:W-:Y:S05]  /*2e90*/  BSYNC.RECONVERGENT B0 ;  /* 0x0000000000007941 */ /* 0x000fea0003800200 */
.L_x_12881:
        /* <DEDUP_REMOVED lines=11> */
[----:B0-2---:R-:W0:Y:S01]  /*2f50*/  LDC R115, c[0x0][0x40c] ;  /* 0x00010300ff737b82 */ /* 0x005e220000000800 */
        /* <DEDUP_REMOVED lines=26> */
.L_x_12892:
        /* <DEDUP_REMOVED lines=27> */
.L_x_12891:
[----:B------:R-:W-:-:S04]  /*32b0*/  UISETP.NE.U32.AND UP0, UPT, UR18, URZ, UPT ;  /* 0x000000ff1200728c */ /* 0x000fc8000bf05070 */
[----:B------:R-:W-:-:S06]  /*32c0*/  UISETP.NE.AND.EX UP0, UPT, UR19, URZ, UPT, UP0 ;  /* 0x000000ff1300728c */ /* 0x000fcc000bf05300 */
[----:B------:R-:W-:-:S13]  /*32d0*/  PLOP3.LUT P0, PT, PT, PT, UP0, 0x80, 0x8 ;  /* 0x000000000008781c */ /* 0x000fda0003f0f008 */
[----:B------:R-:W-:Y:S05]  /*32e0*/  @!P0 BRA `(.L_x_12894) ;  /* 0x0000000000748947 */ /* 0x000fea0003800000 */
[----:B0-2---:R-:W0:Y:S01]  /*32f0*/  LDC R114, c[0x0][0x40c] ;  /* 0x00010300ff727b82 */ /* 0x005e220000000800 */
        /* <DEDUP_REMOVED lines=28> */
.L_x_12894:
[-CC-:B------:R-:W-:Y:S01]  /*34c0*/  FFMA.FTZ R111, R119, R109.reuse, R110.reuse ;  /* 0x0000006d776f7223 */ /* 0x180fe2000001006e */
[-CC-:B0-2---:R-:W-:Y:S01]  /*34d0*/  FFMA.FTZ R114, R120, R109.reuse, R110.reuse ;  /* 0x0000006d78727223 */ /* 0x185fe2000001006e */
        /* <DEDUP_REMOVED lines=23> */
.L_x_12893:
[----:B------:R-:W-:Y:S05]  /*3650*/  BSYNC.RECONVERGENT B1 ;  /* 0x0000000000017941 */ /* 0x000fea0003800200 */
.L_x_12890:
        /* <DEDUP_REMOVED lines=8> */
.L_x_12889:
[----:B------:R-:W-:Y:S05]  /*36e0*/  BSYNC.RECONVERGENT B0 ;  /* 0x0000000000007941 */ /* 0x000fea0003800200 */
.L_x_12888:
        /* <DEDUP_REMOVED lines=11> */
[----:B0-23--:R-:W0:Y:S01]  /*37a0*/  LDC R115, c[0x0][0x40c] ;  /* 0x00010300ff737b82 */ /* 0x00de220000000800 */
        /* <DEDUP_REMOVED lines=26> */
.L_x_12899:
        /* <DEDUP_REMOVED lines=27> */
.L_x_12898:
[----:B------:R-:W-:-:S04]  /*3b00*/  UISETP.NE.U32.AND UP0, UPT, UR18, URZ, UPT ;  /* 0x000000ff1200728c */ /* 0x000fc8000bf05070 */
[----:B------:R-:W-:-:S06]  /*3b10*/  UISETP.NE.AND.EX UP0, UPT, UR19, URZ, UPT, UP0 ;  /* 0x000000ff1300728c */ /* 0x000fcc000bf05300 */
[----:B------:R-:W-:-:S13]  /*3b20*/  PLOP3.LUT P0, PT, PT, PT, UP0, 0x80, 0x8 ;  /* 0x000000000008781c */ /* 0x000fda0003f0f008 */
[----:B------:R-:W-:Y:S05]  /*3b30*/  @!P0 BRA `(.L_x_12901) ;  /* 0x0000000000748947 */ /* 0x000fea0003800000 */
[----:B0-23--:R-:W0:Y:S01]  /*3b40*/  LDC R114, c[0x0][0x40c] ;  /* 0x00010300ff727b82 */ /* 0x00de220000000800 */
        /* <DEDUP_REMOVED lines=28> */
.L_x_12901:
[-CC-:B------:R-:W-:Y:S01]  /*3d10*/  FFMA.FTZ R111, R121, R109.reuse, R110.reuse ;  /* 0x0000006d796f7223 */ /* 0x180fe2000001006e */
[-CC-:B0-23--:R-:W-:Y:S01]  /*3d20*/  FFMA.FTZ R114, R124, R109.reuse, R110.reuse ;  /* 0x0000006d7c727223 */ /* 0x18dfe2000001006e */
        /* <DEDUP_REMOVED lines=23> */
.L_x_12900:
[----:B------:R-:W-:Y:S05]  /*3ea0*/  BSYNC.RECONVERGENT B1 ;  /* 0x0000000000017941 */ /* 0x000fea0003800200 */
.L_x_12897:
        /* <DEDUP_REMOVED lines=8> */
.L_x_12896:
[----:B------:R-:W-:Y:S05]  /*3f30*/  BSYNC.RECONVERGENT B0 ;  /* 0x0000000000007941 */ /* 0x000fea0003800200 */
.L_x_12895:
        /* <DEDUP_REMOVED lines=11> */
[----:B0-234-:R-:W0:Y:S01]  /*3ff0*/  LDC R115, c[0x0][0x40c] ;  /* 0x00010300ff737b82 */ /* 0x01de220000000800 */
        /* <DEDUP_REMOVED lines=26> */
.L_x_12906:
        /* <DEDUP_REMOVED lines=27> */
.L_x_12905:
[----:B------:R-:W-:-:S04]  /*4350*/  UISETP.NE.U32.AND UP0, UPT, UR18, URZ, UPT ;  /* 0x000000ff1200728c */ /* 0x000fc8000bf05070 */
[----:B------:R-:W-:-:S06]  /*4360*/  UISETP.NE.AND.EX UP0, UPT, UR19, URZ, UPT, UP0 ;  /* 0x000000ff1300728c */ /* 0x000fcc000bf05300 */
[----:B------:R-:W-:-:S13]  /*4370*/  PLOP3.LUT P0, PT, PT, PT, UP0, 0x80, 0x8 ;  /* 0x000000000008781c */ /* 0x000fda0003f0f008 */
[----:B------:R-:W-:Y:S05]  /*4380*/  @!P0 BRA `(.L_x_12908) ;  /* 0x0000000000748947 */ /* 0x000fea0003800000 */
[----:B0-234-:R-:W0:Y:S01]  /*4390*/  LDC R114, c[0x0][0x40c] ;  /* 0x00010300ff727b82 */ /* 0x01de220000000800 */
        /* <DEDUP_REMOVED lines=28> */
.L_x_12908:
[-CC-:B------:R-:W-:Y:S01]  /*4560*/  FFMA.FTZ R111, R123, R109.reuse, R110.reuse ;  /* 0x0000006d7b6f7223 */ /* 0x180fe2000001006e */
[-CC-:B0-234-:R-:W-:Y:S01]  /*4570*/  FFMA.FTZ R114, R128, R109.reuse, R110.reuse ;  /* 0x0000006d80727223 */ /* 0x19dfe2000001006e */
        /* <DEDUP_REMOVED lines=23> */
.L_x_12907:
[----:B------:R-:W-:Y:S05]  /*46f0*/  BSYNC.RECONVERGENT B1 ;  /* 0x0000000000017941 */ /* 0x000fea0003800200 */
.L_x_12904:
        /* <DEDUP_REMOVED lines=8> */
.L_x_12903:
[----:B------:R-:W-:Y:S05]  /*4780*/  BSYNC.RECONVERGENT B0 ;  /* 0x0000000000007941 */ /* 0x000fea0003800200 */
.L_x_12902:
        /* <DEDUP_REMOVED lines=25> */
[----:B------:R-:W-:Y:S01]  /*4920*/  @P1 FADD.FTZ R110, R158, -R111 ;  /* 0x8000006f9e6e1221 */ /* 0x000fe20000010000 */
[----:B------:R-:W-:-:S02]  /*4930*/  ISETP.GT.AND P3, PT, R161, RZ, PT ;  /* 0x000000ffa100720c */ /* 0x000fc40003f64270 */
[----:B------:R-:W-:Y:S01]  /*4940*/  MOV R107, R99 ;  /* 0x00000063006b7202 */ /* 0x000fe20000000f00 */
        /* <DEDUP_REMOVED lines=10> */
.L_x_12913:
        /* <DEDUP_REMOVED lines=27> */
.L_x_12912:
[----:B------:R-:W-:-:S04]  /*4ba0*/  UISETP.NE.U32.AND UP0, UPT, UR18, URZ, UPT ;  /* 0x000000ff1200728c */ /* 0x000fc8000bf05070 */
[----:B------:R-:W-:-:S06]  /*4bb0*/  UISETP.NE.AND.EX UP0, UPT, UR19, URZ, UPT, UP0 ;  /* 0x000000ff1300728c */ /* 0x000fcc000bf05300 */
[----:B------:R-:W-:-:S13]  /*4bc0*/  PLOP3.LUT P0, PT, PT, PT, UP0, 0x80, 0x8 ;  /* 0x000000000008781c */ /* 0x000fda0003f0f008 */
[----:B------:R-:W-:Y:S05]  /*4bd0*/  @!P0 BRA `(.L_x_12915) ;  /* 0x0000000000748947 */ /* 0x000fea0003800000 */
[----:B------:R-:W1:Y:S01]  /*4be0*/  LDC R111, c[0x0][0x40c] ;  /* 0x00010300ff6f7b82 */ /* 0x000e620000000800 */
[-CC-:B0-234-:R-:W-:Y:S01]  /*4bf0*/  FFMA.FTZ R105, R151, R109.reuse, R110.reuse ;  /* 0x0000006d97697223 */ /* 0x19dfe2000001006e */
        /* <DEDUP_REMOVED lines=17> */
[-C--:B-1----:R-:W-:Y:S01]  /*4d10*/  FMUL.FTZ R107, R104, R111.reuse ;  /* 0x0000006f686b7220 */ /* 0x082fe20000410000 */
        /* <DEDUP_REMOVED lines=9> */
.L_x_12915:
[-CC-:B------:R-:W-:Y:S01]  /*4db0*/  FFMA.FTZ R111, R151, R109.reuse, R110.reuse ;  /* 0x0000006d976f7223 */ /* 0x180fe2000001006e */
[-CC-:B0-234-:R-:W-:Y:S01]  /*4dc0*/  FFMA.FTZ R112, R152, R109.reuse, R110.reuse ;  /* 0x0000006d98707223 */ /* 0x19dfe2000001006e */
        /* <DEDUP_REMOVED lines=14> */
[----:B------:R-:W-:Y:S01]  /*4eb0*/  FSEL R114, R114, RZ, P3 ;  /* 0x000000ff72727208 */ /* 0x000fe20001800000 */
[----:B------:R-:W-:Y:S01]  /*4ec0*/  FMUL.FTZ R109, R110, UR16 ;  /* 0x000000106e6d7c20 */ /* 0x000fe20008410000 */
[----:B------:R-:W-:Y:S01]  /*4ed0*/  FSEL R170, R170, RZ, P3 ;  /* 0x000000ffaaaa7208 */ /* 0x000fe20001800000 */
[----:B------:R-:W-:Y:S02]  /*4ee0*/  FMUL.FTZ R112, R112, UR16 ;  /* 0x0000001070707c20 */ /* 0x000fe40008410000 */
[----:B------:R-:W-:Y:S01]  /*4ef0*/  FMUL.FTZ R111, R114, UR16 ;  /* 0x00000010726f7c20 */ /* 0x000fe20008410000 */
[----:B------:R-:W-:Y:S01]  /*4f00*/  SEL R100, R109, R100, P1 ;  /* 0x000000646d647207 */ /* 0x000fe20000800000 */
[----:B------:R-:W-:Y:S01]  /*4f10*/  @P2 FMUL.FTZ R103, R170, UR16 ;  /* 0x00000010aa672c20 */ /* 0x000fe20008410000 */
[----:B------:R-:W-:-:S02]  /*4f20*/  SEL R101, R112, R101, P1 ;  /* 0x0000006570657207 */ /* 0x000fc40000800000 */
[----:B------:R-:W-:-:S07]  /*4f30*/  SEL R102, R111, R102, P1 ;  /* 0x000000666f667207 */ /* 0x000fce0000800000 */
.L_x_12914:
[----:B------:R-:W-:Y:S05]  /*4f40*/  BSYNC.RECONVERGENT B1 ;  /* 0x0000000000017941 */ /* 0x000fea0003800200 */
.L_x_12911:
[----:B------:R-:W0:Y:S08]  /*4f50*/  @P0 LDC.64 R110, c[0x0][0x478] ;  /* 0x00011e00ff6e0b82 */ /* 0x000e300000000a00 */
[----:B------:R-:W1:Y:S01]  /*4f60*/  @P2 LDC.64 R112, c[0x0][0x468] ;  /* 0x00011a00ff702b82 */ /* 0x000e620000000a00 */
[----:B0-----:R-:W-:-:S05]  /*4f70*/  @P0 IMAD.WIDE.U32 R110, R169, 0x10, R110 ;  /* 0x00000010a96e0825 */ /* 0x001fca00078e006e */
[----:B------:R0:W-:Y:S01]  /*4f80*/  @P0 STG.E.128 desc[UR6][R110.64], R104 ;  /* 0x000000686e000986 */ /* 0x0001e2000c101d06 */
[----:B-1----:R-:W-:-:S05]  /*4f90*/  @P2 IMAD.WIDE.U32 R108, R108, 0x10, R112 ;  /* 0x000000106c6c2825 */ /* 0x002fca00078e0070 */
[----:B------:R0:W-:Y:S02]  /*4fa0*/  @P2 STG.E.128 desc[UR6][R108.64], R100 ;  /* 0x000000646c002986 */ /* 0x0001e4000c101d06 */
.L_x_12910:
[----:B------:R-:W-:Y:S05]  /*4fb0*/  BSYNC.RECONVERGENT B0 ;  /* 0x0000000000007941 */ /* 0x000fea0003800200 */
.L_x_12909:
[----:B0-----:R-:W0:Y:S02]  /*4fc0*/  LDC.64 R108, c[0x0][0x380] ;  /* 0x0000e000ff6c7b82 */ /* 0x001e240000000a00 */
[----:B0-----:R-:W-:-:S04]  /*4fd0*/  LEA R2, R108, R2, 0x2 ;  /* 0x000000026c027211 */ /* 0x001fc800078e10ff */
[----:B------:R-:W-:-:S13]  /*4fe0*/  ISETP.GE.AND P0, PT, R2, R109, PT ;  /* 0x0000006d0200720c */ /* 0x000fda0003f06270 */
[----:B------:R-:W-:Y:S05]  /*4ff0*/  @!P0 BRA `(.L_x_12916) ;  /* 0xffffffb400948947 */ /* 0x000fea000383ffff */
.L_x_12859:
        /* <DEDUP_REMOVED lines=16> */
[----:B------:R0:W-:Y:S01]  /*5100*/  STS.128 [R150+0x200], R32 ;  /* 0x0002002096007388 */ /* 0x0001e20000000c00 */
[----:B------:R-:W-:-:S02]  /*5110*/  ISETP.GE.U32.AND P4, PT, R64, 0x100, PT ;  /* 0x000001004000780c */ /* 0x000fc40003f86070 */
[C---:B------:R-:W-:Y:S01]  /*5120*/  ISETP.GE.U32.AND P3, PT, R64.reuse, 0x180, PT ;  /* 0x000001804000780c */ /* 0x040fe20003f66070 */
[----:B------:R-:W-:Y:S01]  /*5130*/  STS.128 [R150+0x400], R28 ;  /* 0x0004001c96007388 */ /* 0x000fe20000000c00 */
[C---:B------:R-:W-:Y:S02]  /*5140*/  ISETP.GE.U32.AND P2, PT, R64.reuse, 0x200, PT ;  /* 0x000002004000780c */ /* 0x040fe40003f46070 */
[----:B------:R-:W-:Y:S01]  /*5150*/  ISETP.GE.U32.AND P1, PT, R64, 0x280, PT ;  /* 0x000002804000780c */ /* 0x000fe20003f26070 */
[----:B------:R-:W-:Y:S04]  /*5160*/  STS.128 [R150+0x600], R24 ;  /* 0x0006001896007388 */ /* 0x000fe80000000c00 */
[----:B------:R-:W-:Y:S04]  /*5170*/  STS.128 [R150+0x800], R20 ;  /* 0x0008001496007388 */ /* 0x000fe80000000c00 */
[----:B------:R-:W-:Y:S01]  /*5180*/  STS.128 [R150+0xa00], R16 ;  /* 0x000a001096007388 */ /* 0x000fe20000000c00 */
[----:B0-----:R-:W-:-:S02]  /*5190*/  IADD3.X R35, PT, PT, RZ, RZ, RZ, P0, !PT ;  /* 0x000000ffff237210 */ /* 0x001fc400007fe4ff */
[C---:B------:R-:W-:Y:S01]  /*51a0*/  SHF.L.U32 R34, R148.reuse, 0x2, RZ ;  /* 0x0000000294227819 */ /* 0x040fe200000006ff */
[----:B------:R-:W-:Y:S01]  /*51b0*/  BAR.SYNC.DEFER_BLOCKING 0x0 ;  /* 0x0000000000007b1d */ /* 0x000fe20000010000 */
[----:B------:R-:W-:Y:S02]  /*51c0*/  SHF.L.U64.HI R35, R148, 0x2, R35 ;  /* 0x0000000294237819 */ /* 0x000fe40000010223 */
[----:B--2---:R-:W-:Y:S02]  /*51d0*/  IADD3 R36, P6, PT, R34, UR14, RZ ;  /* 0x0000000e22247c10 */ /* 0x004fe4000ffde0ff */
        /* <DEDUP_REMOVED lines=166> */
.L_x_12873:
[----:B------:R-:W-:Y:S01]  /*5c40*/  HFMA2 R172, -RZ, RZ, 0, 5.9604644775390625e-08 ;  /* 0x00000001ffac7431 */ /* 0x000fe200000001ff */
[----:B------:R-:W-:Y:S01]  /*5c50*/  BSSY B0, `(.L_x_12917) ;  /* 0x0000007000007945 */ /* 0x000fe20003800000 */
[----:B------:R-:W-:Y:S02]  /*5c60*/  MOV R175, R173 ;  /* 0x000000ad00af7202 */ /* 0x000fe40000000f00 */
[----:B0-----:R-:W-:Y:S02]  /*5c70*/  MOV R177, 0x1f ;  /* 0x0000001f00b17802 */ /* 0x001fe40000000f00 */
[----:B------:R-:W-:-:S07]  /*5c80*/  MOV R170, 0xffffffff ;  /* 0xffffffff00aa7802 */ /* 0x000fce0000000f00 */
[----:B------:R-:W-:Y:S05]  /*5c90*/  WARPSYNC.COLLECTIVE R170, `(.L_x_12918) ;  /* 0x00000000aa087348 */ /* 0x000fea0003c00000 */
[----:B------:R0:W1:Y:S02]  /*5ca0*/  SHFL.BFLY P0, R171, R175, R172, R177 ;  /* 0x0c0000acafab7389 */ /* 0x00006400000000b1 */
[----:B01----:R-:W-:Y:S05]  /*5cb0*/  ENDCOLLECTIVE ;  /* 0x000000000000791b */ /* 0x003fea0003800000 */
.L_x_12918:
[----:B------:R-:W-:Y:S05]  /*5cc0*/  BSYNC B0 ;  /* 0x0000000000007941 */ /* 0x000fea0003800000 */
.L_x_12917:
        /* <DEDUP_REMOVED lines=8> */
.L_x_12919:
[----:B------:R-:W-:Y:S01]  /*5d50*/  FADD.FTZ R108, R108, R173 ;  /* 0x000000ad6c6c7221 */ /* 0x000fe20000010000 */
[----:B------:R-:W-:-:S04]  /*5d60*/  HFMA2 R172, -RZ, RZ, 0, 1.1920928955078125e-07 ;  /* 0x00000002ffac7431 */ /* 0x000fc800000001ff */
[----:B------:R-:W-:Y:S02]  /*5d70*/  MOV R175, R108 ;  /* 0x0000006c00af7202 */ /* 0x000fe40000000f00 */
[----:B------:R-:W-:-:S07]  /*5d80*/  MOV R109, R171 ;  /* 0x000000ab006d7202 */ /* 0x000fce0000000f00 */
[----:B------:R-:W-:Y:S05]  /*5d90*/  WARPSYNC.COLLECTIVE R170, `(.L_x_12920) ;  /* 0x00000000aa087348 */ /* 0x000fea0003c00000 */
[----:B------:R0:W1:Y:S02]  /*5da0*/  SHFL.BFLY P0, R171, R175, R172, R177 ;  /* 0x0c0000acafab7389 */ /* 0x00006400000000b1 */
[----:B01----:R-:W-:Y:S05]  /*5db0*/  ENDCOLLECTIVE ;  /* 0x000000000000791b */ /* 0x003fea0003800000 */
.L_x_12920:
[----:B------:R-:W-:-:S05]  /*5dc0*/  FADD.FTZ R109, R109, R174 ;  /* 0x000000ae6d6d7221 */ /* 0x000fca0000010000 */
[----:B------:R-:W-:Y:S02]  /*5dd0*/  MOV R175, R109 ;  /* 0x0000006d00af7202 */ /* 0x000fe40000000f00 */
[----:B------:R-:W-:-:S07]  /*5de0*/  MOV R111, R171 ;  /* 0x000000ab006f7202 */ /* 0x000fce0000000f00 */
[----:B------:R-:W-:Y:S05]  /*5df0*/  WARPSYNC.COLLECTIVE R170, `(.L_x_12921) ;  /* 0x00000000aa087348 */ /* 0x000fea0003c00000 */
[----:B------:R0:W1:Y:S02]  /*5e00*/  SHFL.BFLY P0, R171, R175, R172, R177 ;  /* 0x0c0000acafab7389 */ /* 0x00006400000000b1 */
[----:B01----:R-:W-:Y:S05]  /*5e10*/  ENDCOLLECTIVE ;  /* 0x000000000000791b */ /* 0x003fea0003800000 */
.L_x_12921:
[----:B------:R-:W-:Y:S01]  /*5e20*/  FADD.FTZ R111, R108, R111 ;  /* 0x0000006f6c6f7221 */ /* 0x000fe20000010000 */
[----:B------:R-:W-:-:S04]  /*5e30*/  HFMA2 R172, -RZ, RZ, 0, 2.384185791015625e-07 ;  /* 0x00000004ffac7431 */ /* 0x000fc800000001ff */
[----:B------:R-:W-:Y:S02]  /*5e40*/  MOV R175, R111 ;  /* 0x0000006f00af7202 */ /* 0x000fe40000000f00 */
[----:B------:R-:W-:-:S07]  /*5e50*/  MOV R110, R171 ;  /* 0x000000ab006e7202 */ /* 0x000fce0000000f00 */
[----:B------:R-:W-:Y:S05]  /*5e60*/  WARPSYNC.COLLECTIVE R170, `(.L_x_12922) ;  /* 0x00000000aa087348 */ /* 0x000fea0003c00000 */
[----:B------:R0:W1:Y:S02]  /*5e70*/  SHFL.BFLY P0, R171, R175, R172, R177 ;  /* 0x0c0000acafab7389 */ /* 0x00006400000000b1 */
[----:B01----:R-:W-:Y:S05]  /*5e80*/  ENDCOLLECTIVE ;  /* 0x000000000000791b */ /* 0x003fea0003800000 */
.L_x_12922:
[----:B------:R-:W-:-:S05]  /*5e90*/  FADD.FTZ R110, R109, R110 ;  /* 0x0000006e6d6e7221 */ /* 0x000fca0000010000 */
[----:B------:R-:W-:Y:S02]  /*5ea0*/  MOV R175, R110 ;  /* 0x0000006e00af7202 */ /* 0x000fe40000000f00 */
[----:B------:R-:W-:-:S07]  /*5eb0*/  MOV R112, R171 ;  /* 0x000000ab00707202 */ /* 0x000fce0000000f00 */
[----:B------:R-:W-:Y:S05]  /*5ec0*/  WARPSYNC.COLLECTIVE R170, `(.L_x_12923) ;  /* 0x00000000aa087348 */ /* 0x000fea0003c00000 */
[----:B------:R0:W1:Y:S02]  /*5ed0*/  SHFL.BFLY P0, R171, R175, R172, R177 ;  /* 0x0c0000acafab7389 */ /* 0x00006400000000b1 */
[----:B01----:R-:W-:Y:S05]  /*5ee0*/  ENDCOLLECTIVE ;  /* 0x000000000000791b */ /* 0x003fea0003800000 */
.L_x_12923:
[----:B------:R-:W-:Y:S01]  /*5ef0*/  FADD.FTZ R112, R111, R112 ;  /* 0x000000706f707221 */ /* 0x000fe20000010000 */
[----:B------:R-:W-:-:S04]  /*5f00*/  HFMA2 R172, -RZ, RZ, 0, 4.76837158203125e-07 ;  /* 0x00000008ffac7431 */ /* 0x000fc800000001ff */
[----:B------:R-:W-:Y:S02]  /*5f10*/  MOV R175, R112 ;  /* 0x0000007000af7202 */ /* 0x000fe40000000f00 */
[----:B------:R-:W-:-:S07]  /*5f20*/  MOV R113, R171 ;  /* 0x000000ab00717202 */ /* 0x000fce0000000f00 */
[----:B------:R-:W-:Y:S05]  /*5f30*/  WARPSYNC.COLLECTIVE R170, `(.L_x_12924) ;  /* 0x00000000aa087348 */ /* 0x000fea0003c00000 */
[----:B------:R0:W1:Y:S02]  /*5f40*/  SHFL.BFLY P0, R171, R175, R172, R177 ;  /* 0x0c0000acafab7389 */ /* 0x00006400000000b1 */
[----:B01----:R-:W-:Y:S05]  /*5f50*/  ENDCOLLECTIVE ;  /* 0x000000000000791b */ /* 0x003fea0003800000 */
.L_x_12924:
[----:B------:R-:W-:-:S05]  /*5f60*/  FADD.FTZ R113, R110, R113 ;  /* 0x000000716e717221 */ /* 0x000fca0000010000 */
[----:B------:R-:W-:Y:S02]  /*5f70*/  MOV R175, R113 ;  /* 0x0000007100af7202 */ /* 0x000fe40000000f00 */
[----:B------:R-:W-:-:S07]  /*5f80*/  MOV R115, R171 ;  /* 0x000000ab00737202 */ /* 0x000fce0000000f00 */
[----:B------:R-:W-:Y:S05]  /*5f90*/  WARPSYNC.COLLECTIVE R170, `(.L_x_12925) ;  /* 0x00000000aa087348 */ /* 0x000fea0003c00000 */
[----:B------:R0:W1:Y:S02]  /*5fa0*/  SHFL.BFLY P0, R171, R175, R172, R177 ;  /* 0x0c0000acafab7389 */ /* 0x00006400000000b1 */
[----:B01----:R-:W-:Y:S05]  /*5fb0*/  ENDCOLLECTIVE ;  /* 0x000000000000791b */ /* 0x003fea0003800000 */
.L_x_12925:
[----:B------:R-:W-:Y:S01]  /*5fc0*/  FADD.FTZ R115, R112, R115 ;  /* 0x0000007370737221 */ /* 0x000fe20000010000 */
[----:B------:R-:W-:-:S04]  /*5fd0*/  HFMA2 R172, -RZ, RZ, 0, 9.5367431640625e-07 ;  /* 0x00000010ffac7431 */ /* 0x000fc800000001ff */
[----:B------:R-:W-:Y:S02]  /*5fe0*/  MOV R175, R115 ;  /* 0x0000007300af7202 */ /* 0x000fe40000000f00 */
[----:B------:R-:W-:-:S07]  /*5ff0*/  MOV R114, R171 ;  /* 0x000000ab00727202 */ /* 0x000fce0000000f00 */
[----:B------:R-:W-:Y:S05]  /*6000*/  WARPSYNC.COLLECTIVE R170, `(.L_x_12926) ;  /* 0x00000000aa087348 */ /* 0x000fea0003c00000 */
[----:B------:R0:W1:Y:S02]  /*6010*/  SHFL.BFLY P0, R171, R175, R172, R177 ;  /* 0x0c0000acafab7389 */ /* 0x00006400000000b1 */
[----:B01----:R-:W-:Y:S05]  /*6020*/  ENDCOLLECTIVE ;  /* 0x000000000000791b */ /* 0x003fea0003800000 */
.L_x_12926:
[----:B------:R-:W-:-:S05]  /*6030*/  FADD.FTZ R114, R113, R114 ;  /* 0x0000007271727221 */ /* 0x000fca0000010000 */
[----:B------:R-:W-:Y:S02]  /*6040*/  MOV R175, R114 ;  /* 0x0000007200af7202 */ /* 0x000fe40000000f00 */
[----:B------:R-:W-:-:S07]  /*6050*/  MOV R108, R171 ;  /* 0x000000ab006c7202 */ /* 0x000fce0000000f00 */
[----:B------:R-:W-:Y:S05]  /*6060*/  WARPSYNC.COLLECTIVE R170, `(.L_x_12927) ;  /* 0x00000000aa087348 */ /* 0x000fea0003c00000 */
[----:B------:R0:W1:Y:S02]  /*6070*/  SHFL.BFLY P0, R171, R175, R172, R177 ;  /* 0x0c0000acafab7389 */ /* 0x00006400000000b1 */
[----:B01----:R-:W-:Y:S05]  /*6080*/  ENDCOLLECTIVE ;  /* 0x000000000000791b */ /* 0x003fea0003800000 */
.L_x_12927:
[----:B------:R-:W-:Y:S01]  /*6090*/  MOV R109, R171 ;  /* 0x000000ab006d7202 */ /* 0x000fe20000000f00 */
[----:B------:R-:W-:Y:S06]  /*60a0*/  BRA `(.L_x_12928) ;  /* 0xffffffbc00147947 */ /* 0x000fec000383ffff */
.L_x_12929:
        /* <DEDUP_REMOVED lines=13> */
.L_x_14593:


//--------------------- .text._ZN10layer_norm13ln_bwd_kernelINS_13Kernel_traitsIfffffjLj768ELj1ELj4ELj1ELj16ENS_18Kernel_traits_baseILj768EfffffjLj128EEEEELb0ELb0ELb1ELb1EEEvNS_9BwdParamsE --------------------------
	.section	.text._ZN10layer_norm13ln_bwd_kernelINS_13Kernel_traitsIfffffjLj768ELj1ELj4ELj1ELj16ENS_18Kernel_traits_baseILj768EfffffjLj128EEEEELb0ELb0ELb1ELb1EEEvNS_9BwdParamsE,"ax",@progbits
	.align	128
        .global         _ZN10layer_norm13ln_bwd_kernelINS_13Kernel_traitsIfffffjLj768ELj1ELj4ELj1ELj16ENS_18Kernel_traits_baseILj768EfffffjLj128EEEEELb0ELb0ELb1ELb1EEEvNS_9BwdParamsE
        .type           _ZN10layer_norm13ln_bwd_kernelINS_13Kernel_traitsIfffffjLj768ELj1ELj4ELj1ELj16ENS_18Kernel_traits_baseILj768EfffffjLj128EEEEELb0ELb0ELb1ELb1EEEvNS_9BwdParamsE,@function
        .size           _ZN10layer_norm13ln_bwd_kernelINS_13Kernel_traitsIfffffjLj768ELj1ELj4ELj1ELj16ENS_18Kernel_traits_baseILj768EfffffjLj128EEEEELb0ELb0ELb1ELb1EEEvNS_9BwdParamsE,(.L_x_14594 - _ZN10layer_norm13ln_bwd_kernelINS_13Kernel_traitsIfffffjLj768ELj1ELj4ELj1ELj16ENS_18Kernel_traits_baseILj768EfffffjLj128EEEEELb0ELb0ELb1ELb1EEEvNS_9BwdParamsE)
        .other          _ZN10layer_norm13ln_bwd_kernelINS_13Kernel_traitsIfffffjLj768ELj1ELj4ELj1ELj16ENS_18Kernel_traits_baseILj768EfffffjLj128EEEEELb0ELb0ELb1ELb1EEEvNS_9BwdParamsE,@"STO_CUDA_ENTRY STV_DEFAULT"
_ZN10layer_norm13ln_bwd_kernelINS_13Kernel_traitsIfffffjLj768ELj1ELj4ELj1ELj16ENS_18Kernel_traits_baseILj768EfffffjLj128EEEEELb0ELb0ELb1ELb1EEEvNS_9BwdParamsE:
.text._ZN10layer_norm13ln_bwd_kernelINS_13Kernel_traitsIfffffjLj768ELj1ELj4ELj1ELj16ENS_18Kernel_traits_baseILj768EfffffjLj128EEEEELb0ELb0ELb1ELb1EEEvNS_9BwdParamsE:
        /* <DEDUP_REMOVED lines=52> */
.L_x_12966:
[----:B------:R-:W1:Y:S08]  /*0340*/  LDC.64 R160, c[0x0][0x3f8] ;  /* 0x0000fe00ffa07b82 */ /* 0x000e700000000a00 */
[----:B0-----:R-:W0:Y:S08]  /*0350*/  LDC.64 R158, c[0x0][0x3c8] ;  /* 0x0000f200ff9e7b82 */ /* 0x001e300000000a00 */
[----:B------:R-:W2:Y:S01]  /*0360*/  LDC.64 R162, c[0x0][0x3f0] ;  /* 0x0000fc00ffa27b82 */ /* 0x000ea20000000a00 */
[----:B-1----:R-:W-:-:S05]  /*0370*/  IMAD.WIDE R160, R0, 0x4, R160 ;  /* 0x0000000400a07825 */ /* 0x002fca00078e02a0 */
[----:B------:R-:W3:Y:S01]  /*0380*/  LDG.E R2, desc[UR6][R160.64] ;  /* 0x00000006a0027981 */ /* 0x000ee2000c1e1900 */
[----:B0-----:R-:W-:-:S05]  /*0390*/  IMAD.WIDE R158, R0, 0x4, R158 ;  /* 0x00000004009e7825 */ /* 0x001fca00078e029e */
        /* <DEDUP_REMOVED lines=19> */
[----:B------:R3:W4:Y:S01]  /*04d0*/  LDG.E R3, desc[UR6][R108.64] ;  /* 0x000000066c037981 */ /* 0x000722000c1e1900 */
[----:B0-----:R-:W-:Y:S02]  /*04e0*/  LOP3.LUT R135, R112, 0x1f, RZ, 0xc0, !PT ;  /* 0x0000001f70877812 */ /* 0x001fe400078ec0ff */
[----:B------:R-:W-:Y:S02]  /*04f0*/  SHF.R.S32.HI R112, RZ, 0x1f, R111 ;  /* 0x0000001fff707819 */ /* 0x000fe4000001146f */
[----:B------:R-:W-:Y:S02]  /*0500*/  LEA.HI.SX32 R177, R110, R135, 0x1e ;  /* 0x000000876eb17211 */ /* 0x000fe400078ff2ff */
[----:B------:R-:W-:Y:S02]  /*0510*/  LEA.HI R112, R112, R111, RZ, 0x2 ;  /* 0x0000006f70707211 */ /* 0x000fe400078f10ff */
[C---:B------:R-:W-:Y:S01]  /*0520*/  IADD3 R179, PT, PT, R177.reuse, 0x20, RZ ;  /* 0x00000020b1b37810 */ /* 0x040fe20007ffe0ff */
[C---:B-1----:R-:W-:Y:S01]  /*0530*/  IMAD.WIDE.U32 R156, R177.reuse, 0x10, R128 ;  /* 0x00000010b19c7825 */ /* 0x042fe200078e0080 */
[----:B------:R-:W-:-:S03]  /*0540*/  IADD3 R181, PT, PT, R177, 0x40, RZ ;  /* 0x00000040b1b57810 */ /* 0x000fc60007ffe0ff */
[--C-:B------:R-:W-:Y:S01]  /*0550*/  IMAD.WIDE.U32 R148, R179, 0x10, R128.reuse ;  /* 0x00000010b3947825 */ /* 0x100fe200078e0080 */
[----:B------:R-:W-:Y:S01]  /*0560*/  LEA.HI.SX32 R135, R112, R135, 0x1e ;  /* 0x0000008770877211 */ /* 0x000fe200078ff2ff */
[----:B------:R-:W4:Y:S01]  /*0570*/  LDG.E.128 R156, desc[UR6][R156.64] ;  /* 0x000000069c9c7981 */ /* 0x000f22000c1e1d00 */
[----:B------:R-:W-:Y:S01]  /*0580*/  IADD3 R173, PT, PT, R177, 0x60, RZ ;  /* 0x00000060b1ad7810 */ /* 0x000fe20007ffe0ff */
[----:B------:R-:W-:Y:S02]  /*0590*/  IMAD.WIDE.U32 R136, R181, 0x10, R128 ;  /* 0x00000010b5887825 */ /* 0x000fe400078e0080 */
[----:B------:R-:W4:Y:S02]  /*05a0*/  LDG.E.128 R148, desc[UR6][R148.64] ;  /* 0x0000000694947981 */ /* 0x000f24000c1e1d00 */
[----:B--2---:R-:W-:Y:S02]  /*05b0*/  IMAD.WIDE.U32 R152, R135, 0x10, R132 ;  /* 0x0000001087987825 */ /* 0x004fe400078e0084 */
[----:B------:R-:W2:Y:S02]  /*05c0*/  LDG.E.128 R136, desc[UR6][R136.64] ;  /* 0x0000000688887981 */ /* 0x000ea4000c1e1d00 */
[----:B---3--:R-:W-:-:S02]  /*05d0*/  IMAD.WIDE.U32 R108, R173, 0x10, R128 ;  /* 0x00000010ad6c7825 */ /* 0x008fc400078e0080 */
[----:B------:R-:W3:Y:S04]  /*05e0*/  LDG.E.128 R152, desc[UR6][R152.64] ;  /* 0x0000000698987981 */ /* 0x000ee8000c1e1d00 */
[----:B------:R-:W3:Y:S01]  /*05f0*/  LDG.E.128 R108, desc[UR6][R108.64] ;  /* 0x000000066c6c7981 */ /* 0x000ee2000c1e1d00 */
[----:B------:R-:W-:Y:S02]  /*0600*/  IADD3 R141, PT, PT, R135, 0x20, RZ ;  /* 0x00000020878d7810 */ /* 0x000fe40007ffe0ff */
[----:B------:R-:W-:-:S03]  /*0610*/  IADD3 R175, PT, PT, R177, 0x80, RZ ;  /* 0x00000080b1af7810 */ /* 0x000fc60007ffe0ff */
[----:B------:R-:W-:-:S04]  /*0620*/  IMAD.WIDE.U32 R140, R141, 0x10, R132 ;  /* 0x000000108d8c7825 */ /* 0x000fc800078e0084 */
[----:B------:R-:W-:Y:S02]  /*0630*/  IMAD.WIDE.U32 R120, R175, 0x10, R128 ;  /* 0x00000010af787825 */ /* 0x000fe400078e0080 */
[----:B------:R-:W3:Y:S01]  /*0640*/  LDG.E.128 R140, desc[UR6][R140.64] ;  /* 0x000000068c8c7981 */ /* 0x000ee2000c1e1d00 */
[----:B------:R-:W-:-:S03]  /*0650*/  IADD3 R113, PT, PT, R135, 0x40, RZ ;  /* 0x0000004087717810 */ /* 0x000fc60007ffe0ff */
[----:B------:R-:W3:Y:S02]  /*0660*/  LDG.E.128 R120, desc[UR6][R120.64] ;  /* 0x0000000678787981 */ /* 0x000ee4000c1e1d00 */
[----:B------:R-:W-:Y:S01]  /*0670*/  IMAD.WIDE.U32 R112, R113, 0x10, R132 ;  /* 0x0000001071707825 */ /* 0x000fe200078e0084 */
[----:B------:R-:W-:-:S05]  /*0680*/  IADD3 R117, PT, PT, R135, 0x60, RZ ;  /* 0x0000006087757810 */ /* 0x000fca0007ffe0ff */
[----:B------:R-:W3:Y:S01]  /*0690*/  LDG.E.128 R112, desc[UR6][R112.64] ;  /* 0x0000000670707981 */ /* 0x000ee2000c1e1d00 */
[----:B------:R-:W-:Y:S01]  /*06a0*/  IMAD.WIDE.U32 R116, R117, 0x10, R132 ;  /* 0x0000001075747825 */ /* 0x000fe200078e0084 */
[----:B------:R-:W-:-:S05]  /*06b0*/  IADD3 R183, PT, PT, R177, 0xa0, RZ ;  /* 0x000000a0b1b77810 */ /* 0x000fca0007ffe0ff */
[----:B------:R-:W3:Y:S01]  /*06c0*/  LDG.E.128 R116, desc[UR6][R116.64] ;  /* 0x0000000674747981 */ /* 0x000ee2000c1e1d00 */
[----:B------:R-:W-:Y:S01]  /*06d0*/  MOV R160, UR14 ;  /* 0x0000000e00a07c02 */ /* 0x000fe20008000f00 */
[----:B------:R-:W-:Y:S01]  /*06e0*/  IMAD.WIDE.U32 R128, R183, 0x10, R128 ;  /* 0x00000010b7807825 */ /* 0x000fe200078e0080 */
[----:B------:R-:W-:Y:S02]  /*06f0*/  IADD3 R125, PT, PT, R135, 0x80, RZ ;  /* 0x00000080877d7810 */ /* 0x000fe40007ffe0ff */
[----:B------:R-:W-:Y:S02]  /*0700*/  MOV R161, UR15 ;  /* 0x0000000f00a17c02 */ /* 0x000fe40008000f00 */
[----:B------:R-:W-:Y:S01]  /*0710*/  ISETP.NE.U32.AND P0, PT, R160, RZ, PT ;  /* 0x000000ffa000720c */ /* 0x000fe20003f05070 */
[----:B------:R-:W-:Y:S01]  /*0720*/  IMAD.WIDE.U32 R124, R125, 0x10, R132 ;  /* 0x000000107d7c7825 */ /* 0x000fe200078e0084 */
[----:B------:R-:W3:Y:S02]  /*0730*/  LDG.E.128 R128, desc[UR6][R128.64] ;  /* 0x0000000680807981 */ /* 0x000ee4000c1e1d00 */
[----:B------:R-:W-:-:S03]  /*0740*/  ISETP.NE.AND.EX P0, PT, R161, RZ, PT, P0 ;  /* 0x000000ffa100720c */ /* 0x000fc60003f05300 */
[----:B------:R-:W3:Y:S01]  /*0750*/  LDG.E.128 R124, desc[UR6][R124.64] ;  /* 0x000000067c7c7981 */ /* 0x000ee2000c1e1d00 */
[----:B------:R-:W-:-:S05]  /*0760*/  IADD3 R135, PT, PT, R135, 0xa0, RZ ;  /* 0x000000a087877810 */ /* 0x000fca0007ffe0ff */
[----:B------:R-:W-:-:S04]  /*0770*/  IMAD.WIDE.U32 R132, R135, 0x10, R132 ;  /* 0x0000001087847825 */ /* 0x000fc800078e0084 */
[----:B------:R-:W0:Y:S02]  /*0780*/  @P0 LDC.64 R170, c[0x0][0x438] ;  /* 0x00010e00ffaa0b82 */ /* 0x000e240000000a00 */
[----:B------:R-:W3:Y:S06]  /*0790*/  LDG.E.128 R132, desc[UR6][R132.64] ;  /* 0x0000000684847981 */ /* 0x000eec000c1e1d00 */
[----:B------:R-:W1:Y:S08]  /*07a0*/  @P0 LDC.64 R166, c[0x0][0x438] ;  /* 0x00010e00ffa60b82 */ /* 0x000e700000000a00 */
[----:B------:R-:W1:Y:S01]  /*07b0*/  @P0 LDC.64 R146, c[0x0][0x438] ;  /* 0x00010e00ff920b82 */ /* 0x000e620000000a00 */
[----:B0-----:R-:W-:-:S07]  /*07c0*/  @P0 IMAD.WIDE.U32 R170, R183, 0x10, R170 ;  /* 0x00000010b7aa0825 */ /* 0x001fce00078e00aa */
[----:B------:R-:W0:Y:S01]  /*07d0*/  @P0 LDC.64 R162, c[0x0][0x438] ;  /* 0x00010e00ffa20b82 */ /* 0x000e220000000a00 */
[----:B------:R-:W5:Y:S07]  /*07e0*/  @P0 LDG.E.128 R4, desc[UR6][R170.64] ;  /* 0x00000006aa040981 */ /* 0x000f6e000c1e1d00 */
[----:B------:R-:W0:Y:S01]  /*07f0*/  @P0 LDC.64 R164, c[0x0][0x438] ;  /* 0x00010e00ffa40b82 */ /* 0x000e220000000a00 */
[----:B------:R-:W-:Y:S01]  /*0800*/  ISETP.NE.AND P1, PT, RZ, UR8, PT ;  /* 0x00000008ff007c0c */ /* 0x000fe2000bf25270 */
[----:B-1----:R-:W-:-:S04]  /*0810*/  @P0 IMAD.WIDE.U32 R166, R173, 0x10, R166 ;  /* 0x00000010ada60825 */ /* 0x002fc800078e00a6 */
[----:B------:R-:W-:Y:S02]  /*0820*/  @P0 IMAD.WIDE.U32 R146, R177, 0x10, R146 ;  /* 0x00000010b1920825 */ /* 0x000fe400078e0092 */
[----:B------:R-:W1:Y:S01]  /*0830*/  @P0 LDC.64 R168, c[0x0][0x438] ;  /* 0x00010e00ffa80b82 */ /* 0x000e620000000a00 */
[----:B------:R-:W5:Y:S04]  /*0840*/  @P0 LDG.E.128 R12, desc[UR6][R166.64] ;  /* 0x00000006a60c0981 */ /* 0x000f68000c1e1d00 */
[----:B------:R4:W5:Y:S01]  /*0850*/  @P0 LDG.E.128 R24, desc[UR6][R146.64] ;  /* 0x0000000692180981 */ /* 0x000962000c1e1d00 */
[----:B0-----:R-:W-:-:S05]  /*0860*/  @P0 IMAD.WIDE.U32 R162, R179, 0x10, R162 ;  /* 0x00000010b3a20825 */ /* 0x001fca00078e00a2 */
[----:B------:R0:W5:Y:S01]  /*0870*/  @P0 LDG.E.128 R20, desc[UR6][R162.64] ;  /* 0x00000006a2140981 */ /* 0x000162000c1e1d00 */
[----:B------:R-:W-:-:S05]  /*0880*/  @P0 IMAD.WIDE.U32 R164, R181, 0x10, R164 ;  /* 0x00000010b5a40825 */ /* 0x000fca00078e00a4 */
[----:B------:R3:W5:Y:S01]  /*0890*/  @P0 LDG.E.128 R16, desc[UR6][R164.64] ;  /* 0x00000006a4100981 */ /* 0x000762000c1e1d00 */
[----:B-1----:R-:W-:-:S05]  /*08a0*/  @P0 IMAD.WIDE.U32 R168, R175, 0x10, R168 ;  /* 0x00000010afa80825 */ /* 0x002fca00078e00a8 */
[----:B------:R1:W5:Y:S01]  /*08b0*/  @P0 LDG.E.128 R8, desc[UR6][R168.64] ;  /* 0x00000006a8080981 */ /* 0x000362000c1e1d00 */
[----:B----4-:R-:W-:-:S05]  /*08c0*/  FSEL R173, R3, RZ, !P1 ;  /* 0x000000ff03ad7208 */ /* 0x010fca0004800000 */
[C---:B------:R-:W-:Y:S01]  /*08d0*/  FADD.FTZ R158, -R173.reuse, R158 ;  /* 0x0000009ead9e7221 */ /* 0x040fe20000010100 */
[----:B------:R-:W-:-:S03]  /*08e0*/  FADD.FTZ R156, -R173, R156 ;  /* 0x0000009cad9c7221 */ /* 0x000fc60000010100 */
[----:B-----5:R-:W-:Y:S01]  /*08f0*/  FMUL.FTZ R147, R145, R158 ;  /* 0x0000009e91937220 */ /* 0x020fe20000410000 */
[C---:B------:R-:W-:Y:S01]  /*0900*/  FADD.FTZ R148, -R173.reuse, R148 ;  /* 0x00000094ad947221 */ /* 0x040fe20000010100 */
[C---:B------:R-:W-:Y:S01]  /*0910*/  FADD.FTZ R150, -R173.reuse, R150 ;  /* 0x00000096ad967221 */ /* 0x040fe20000010100 */
[C---:B------:R-:W-:Y:S01]  /*0920*/  FADD.FTZ R158, -R173.reuse, R149 ;  /* 0x00000095ad9e7221 */ /* 0x040fe20000010100 */
[C---:B0-----:R-:W-:Y:S01]  /*0930*/  FADD.FTZ R162, -R173.reuse, R151 ;  /* 0x00000097ada27221 */ /* 0x041fe20000010100 */
[----:B------:R-:W-:Y:S01]  /*0940*/  FADD.FTZ R172, -R173, R157 ;  /* 0x0000009dadac7221 */ /* 0x000fe20000010100 */
[----:B------:R-:W-:Y:S01]  /*0950*/  FMUL.FTZ R3, R145, R156 ;  /* 0x0000009c91037220 */ /* 0x000fe20000410000 */
[----:B--2---:R-:W-:Y:S01]  /*0960*/  FADD.FTZ R138, -R173, R138 ;  /* 0x0000008aad8a7221 */ /* 0x004fe20000010100 */
[C---:B------:R-:W-:Y:S01]  /*0970*/  FMUL.FTZ R149, R145.reuse, R148 ;  /* 0x0000009491957220 */ /* 0x040fe20000410000 */
[C---:B------:R-:W-:Y:S01]  /*0980*/  FMUL.FTZ R151, R145.reuse, R150 ;  /* 0x0000009691977220 */ /* 0x040fe20000410000 */
[C---:B------:R-:W-:Y:S01]  /*0990*/  FMUL.FTZ R148, R145.reuse, R158 ;  /* 0x0000009e91947220 */ /* 0x040fe20000410000 */
[----:B------:R-:W-:Y:S01]  /*09a0*/  FMUL.FTZ R150, R145, R162 ;  /* 0x000000a291967220 */ /* 0x000fe20000410000 */
[C---:B------:R-:W-:Y:S01]  /*09b0*/  FADD.FTZ R158, -R173.reuse, R137 ;  /* 0x00000089ad9e7221 */ /* 0x040fe20000010100 */
[----:B------:R-:W-:Y:S01]  /*09c0*/  FADD.FTZ R162, -R173, R139 ;  /* 0x0000008bada27221 */ /* 0x000fe20000010100 */
[C---:B------:R-:W-:Y:S01]  /*09d0*/  FMUL.FTZ R146, R145.reuse, R172 ;  /* 0x000000ac91927220 */ /* 0x040fe20000410000 */
[----:B---3--:R-:W-:Y:S01]  /*09e0*/  FADD.FTZ R96, R96, R152 ;  /* 0x0000009860607221 */ /* 0x008fe20000010000 */
[----:B------:R-:W-:Y:S01]  /*09f0*/  FFMA.FTZ R52, R152, R3, R52 ;  /* 0x0000000398347223 */ /* 0x000fe20000010034 */
[----:B------:R-:W-:Y:S01]  /*0a00*/  FMUL.FTZ R139, R145, R138 ;  /* 0x0000008a918b7220 */ /* 0x000fe20000410000 */
[----:B------:R-:W-:Y:S01]  /*0a10*/  FMUL.FTZ R152, R48, R152 ;  /* 0x0000009830987220 */ /* 0x000fe20000410000 */
[C---:B------:R-:W-:Y:S01]  /*0a20*/  FADD.FTZ R136, -R173.reuse, R136 ;  /* 0x00000088ad887221 */ /* 0x040fe20000010100 */
[C---:B------:R-:W-:Y:S01]  /*0a30*/  FADD.FTZ R138, -R173.reuse, R109 ;  /* 0x0000006dad8a7221 */ /* 0x040fe20000010100 */
[----:B------:R-:W-:Y:S01]  /*0a40*/  FADD.FTZ R164, -R173, R108 ;  /* 0x0000006cada47221 */ /* 0x000fe20000010100 */
[----:B------:R-:W-:Y:S01]  /*0a50*/  FMUL.FTZ R108, R145, R158 ;  /* 0x0000009e916c7220 */ /* 0x000fe20000410000 */
[----:B------:R-:W-:Y:S01]  /*0a60*/  FADD.FTZ R156, -R173, R159 ;  /* 0x0000009fad9c7221 */ /* 0x000fe20000010100 */
[----:B------:R-:W-:Y:S01]  /*0a70*/  FADD.FTZ R97, R97, R153 ;  /* 0x0000009961617221 */ /* 0x000fe20000010000 */
[----:B------:R-:W-:Y:S01]  /*0a80*/  FFMA.FTZ R53, R153, R146, R53 ;  /* 0x0000009299357223 */ /* 0x000fe20000010035 */
[----:B------:R-:W-:Y:S01]  /*0a90*/  FADD.FTZ R158, -R173, R110 ;  /* 0x0000006ead9e7221 */ /* 0x000fe20000010100 */
[----:B------:R-:W-:Y:S01]  /*0aa0*/  FMUL.FTZ R153, R49, R153 ;  /* 0x0000009931997220 */ /* 0x000fe20000410000 */
[C---:B------:R-:W-:Y:S01]  /*0ab0*/  FMUL.FTZ R137, R145.reuse, R136 ;  /* 0x0000008891897220 */ /* 0x040fe20000410000 */
[----:B------:R-:W-:Y:S01]  /*0ac0*/  FMUL.FTZ R110, R145, R138 ;  /* 0x0000008a916e7220 */ /* 0x000fe20000410000 */
[----:B------:R-:W-:Y:S01]  /*0ad0*/  FFMA.FTZ R157, R3, R152, RZ ;  /* 0x00000098039d7223 */ /* 0x000fe200000100ff */
[----:B------:R-:W-:Y:S01]  /*0ae0*/  FMUL.FTZ R136, R145, R162 ;  /* 0x000000a291887220 */ /* 0x000fe20000410000 */
[----:B------:R-:W-:Y:S01]  /*0af0*/  FADD.FTZ R138, RZ, R152 ;  /* 0x00000098ff8a7221 */ /* 0x000fe20000010000 */
[----:B------:R-:W-:Y:S01]  /*0b00*/  FADD.FTZ R162, -R173, R111 ;  /* 0x0000006fada27221 */ /* 0x000fe20000010100 */
[C---:B------:R-:W-:Y:S01]  /*0b10*/  FMUL.FTZ R156, R145.reuse, R156 ;  /* 0x0000009c919c7220 */ /* 0x040fe20000410000 */
        /* <DEDUP_REMOVED lines=17> */
[----:B------:R-:W-:Y:S01]  /*0c30*/  FMUL.FTZ R109, R145, R164 ;  /* 0x000000a4916d7220 */ /* 0x000fe20000410000 */
[----:B------:R-:W-:Y:S01]  /*0c40*/  FADD.FTZ R93, R93, R141 ;  /* 0x0000008d5d5d7221 */ /* 0x000fe20000010000 */
[----:B------:R-:W-:Y:S01]  /*0c50*/  FFMA.FTZ R57, R141, R148, R57 ;  /* 0x000000948d397223 */ /* 0x000fe20000010039 */
[----:B------:R-:W-:Y:S01]  /*0c60*/  FADD.FTZ R164, -R173, R121 ;  /* 0x00000079ada47221 */ /* 0x000fe20000010100 */
[----:B------:R-:W-:Y:S01]  /*0c70*/  FMUL.FTZ R141, R45, R141 ;  /* 0x0000008d2d8d7220 */ /* 0x000fe20000410000 */
[----:B------:R-:W-:Y:S01]  /*0c80*/  FFMA.FTZ R121, R149, R140, R158 ;  /* 0x0000008c95797223 */ /* 0x000fe2000001009e */
[----:B-1----:R-:W-:Y:S01]  /*0c90*/  FADD.FTZ R168, R140, R157 ;  /* 0x0000009d8ca87221 */ /* 0x002fe20000010000 */
[----:B------:R-:W-:Y:S01]  /*0ca0*/  FADD.FTZ R94, R94, R142 ;  /* 0x0000008e5e5e7221 */ /* 0x000fe20000010000 */
[----:B------:R-:W-:Y:S01]  /*0cb0*/  FFMA.FTZ R58, R142, R151, R58 ;  /* 0x000000978e3a7223 */ /* 0x000fe2000001003a */
[----:B------:R-:W-:Y:S01]  /*0cc0*/  FADD.FTZ R162, -R173, R120 ;  /* 0x00000078ada27221 */ /* 0x000fe20000010100 */
[----:B------:R-:W-:Y:S01]  /*0cd0*/  FMUL.FTZ R142, R46, R142 ;  /* 0x0000008e2e8e7220 */ /* 0x000fe20000410000 */
[----:B------:R-:W-:Y:S01]  /*0ce0*/  FFMA.FTZ R120, R148, R141, R121 ;  /* 0x0000008d94787223 */ /* 0x000fe20000010079 */
[----:B------:R-:W-:Y:S01]  /*0cf0*/  FADD.FTZ R157, R141, R168 ;  /* 0x000000a88d9d7221 */ /* 0x000fe20000010000 */
        /* <DEDUP_REMOVED lines=50> */
[----:B------:R-:W-:Y:S01]  /*1020*/  FMUL.FTZ R120, R145, R164 ;  /* 0x000000a491787220 */ /* 0x000fe20000410000 */
[----:B------:R-:W-:Y:S01]  /*1030*/  FADD.FTZ R80, R80, R124 ;  /* 0x0000007c50507221 */ /* 0x000fe20000010000 */
[----:B------:R-:W-:Y:S01]  /*1040*/  FFMA.FTZ R68, R124, R121, R68 ;  /* 0x000000797c447223 */ /* 0x000fe20000010044 */
[C---:B------:R-:W-:Y:S01]  /*1050*/  FADD.FTZ R164, -R173.reuse, R130 ;  /* 0x00000082ada47221 */ /* 0x040fe20000010100 */
[----:B------:R-:W-:Y:S01]  /*1060*/  FMUL.FTZ R124, R32, R124 ;  /* 0x0000007c207c7220 */ /* 0x000fe20000410000 */
[----:B------:R-:W-:Y:S01]  /*1070*/  FADD.FTZ R128, -R173, R128 ;  /* 0x00000080ad807221 */ /* 0x000fe20000010100 */
[----:B------:R-:W-:Y:S01]  /*1080*/  FFMA.FTZ R130, R138, R119, R129 ;  /* 0x000000778a827223 */ /* 0x000fe20000010081 */
[----:B------:R-:W-:Y:S01]  /*1090*/  FADD.FTZ R157, R119, R158 ;  /* 0x0000009e779d7221 */ /* 0x000fe20000010000 */
[----:B------:R-:W-:Y:S01]  /*10a0*/  FMUL.FTZ R122, R145, R166 ;  /* 0x000000a6917a7220 */ /* 0x000fe20000410000 */
[----:B------:R-:W-:Y:S01]  /*10b0*/  FADD.FTZ R81, R81, R125 ;  /* 0x0000007d51517221 */ /* 0x000fe20000010000 */
[----:B------:R-:W-:Y:S01]  /*10c0*/  FFMA.FTZ R69, R125, R120, R69 ;  /* 0x000000787d457223 */ /* 0x000fe20000010045 */
[----:B------:R-:W-:Y:S01]  /*10d0*/  FADD.FTZ R166, -R173, R131 ;  /* 0x00000083ada67221 */ /* 0x000fe20000010100 */
        /* <DEDUP_REMOVED lines=39> */
[----:B------:R-:W-:Y:S06]  /*1350*/  BRA `(.L_x_12934) ;  /* 0x0000000000747947 */ /* 0x000fec0003800000 */
.L_x_12933:
        /* <DEDUP_REMOVED lines=29> */
.L_x_12934:
[----:B------:R-:W-:Y:S05]  /*1530*/  BSYNC.RECONVERGENT B1 ;  /* 0x0000000000017941 */ /* 0x000fea0003800200 */
.L_x_12932:
        /* <DEDUP_REMOVED lines=21> */
.L_x_12978:
[----:B------:R-:W3:Y:S01]  /*1690*/  S2R R135, SR_TID.X ;  /* 0x0000000000877919 */ /* 0x000ee20000002100 */
[----:B------:R-:W-:Y:S01]  /*16a0*/  @P3 IADD3 R162, PT, PT, R144, -0x1, RZ ;  /* 0xffffffff90a23810 */ /* 0x000fe20007ffe0ff */
[----:B01----:R-:W-:Y:S01]  /*16b0*/  FADD.FTZ R167, R167, R158 ;  /* 0x0000009ea7a77221 */ /* 0x003fe20000010000 */
[----:B------:R-:W-:Y:S01]  /*16c0*/  ISETP.NE.U32.AND P1, PT, R160, RZ, PT ;  /* 0x000000ffa000720c */ /* 0x000fe20003f25070 */
[----:B------:R-:W-:Y:S02]  /*16d0*/  IMAD R160, R0, UR9, RZ ;  /* 0x0000000900a07c24 */ /* 0x000fe4000f8e02ff */
[----:B--2---:R-:W-:Y:S01]  /*16e0*/  FADD.FTZ R164, R164, R159 ;  /* 0x0000009fa4a47221 */ /* 0x004fe20000010000 */
[----:B------:R-:W-:Y:S01]  /*16f0*/  @P3 IMAD R162, R162, UR9, RZ ;  /* 0x00000009a2a23c24 */ /* 0x000fe2000f8e02ff */
[----:B------:R-:W-:Y:S01]  /*1700*/  ISETP.NE.AND.EX P1, PT, R161, RZ, PT, P1 ;  /* 0x000000ffa100720c */ /* 0x000fe20003f25310 */
[----:B------:R-:W-:Y:S01]  /*1710*/  HFMA2 R159, -RZ, RZ, 0, 0 ;  /* 0x00000000ff9f7431 */ /* 0x000fe200000001ff */
[----:B------:R-:W-:Y:S01]  /*1720*/  SHF.R.S32.HI R161, RZ, 0x1f, R160 ;  /* 0x0000001fffa17819 */ /* 0x000fe200000114a0 */
[----:B------:R-:W-:Y:S01]  /*1730*/  BSSY.RECONVERGENT B1, `(.L_x_12936) ;  /* 0x0000080000017945 */ /* 0x000fe20003800200 */
[----:B------:R-:W-:-:S02]  /*1740*/  @P3 SHF.R.S32.HI R163, RZ, 0x1f, R162 ;  /* 0x0000001fffa33819 */ /* 0x000fc400000114a2 */
[----:B------:R-:W-:Y:S02]  /*1750*/  ISETP.NE.AND P4, PT, RZ, UR8, PT ;  /* 0x00000008ff007c0c */ /* 0x000fe4000bf85270 */
[----:B------:R-:W-:Y:S01]  /*1760*/  @P3 LEA.HI R163, R163, R162, RZ, 0x2 ;  /* 0x000000a2a3a33211 */ /* 0x000fe200078f10ff */
[----:B------:R-:W-:Y:S01]  /*1770*/  FMUL.FTZ R162, R167, UR12 ;  /* 0x0000000ca7a27c20 */ /* 0x000fe20008410000 */
[----:B------:R-:W-:Y:S01]  /*1780*/  LEA.HI R165, R161, R160, RZ, 0x2 ;  /* 0x000000a0a1a57211 */ /* 0x000fe200078f10ff */
[----:B------:R-:W-:-:S03]  /*1790*/  FMUL.FTZ R161, R164, UR12 ;  /* 0x0000000ca4a17c20 */ /* 0x000fc60008410000 */
        /* <DEDUP_REMOVED lines=17> */
[----:B------:R-:W-:Y:S01]  /*18b0*/  MOV R163, UR13 ;  /* 0x0000000d00a37c02 */ /* 0x000fe20008000f00 */
[C---:B------:R-:W-:Y:S01]  /*18c0*/  FMUL.FTZ R164, R145.reuse, R164 ;  /* 0x000000a491a47220 */ /* 0x040fe20000410000 */
[C---:B------:R-:W-:Y:S01]  /*18d0*/  FMUL.FTZ R166, R145.reuse, R166 ;  /* 0x000000a691a67220 */ /* 0x040fe20000410000 */
[----:B------:R-:W-:Y:S01]  /*18e0*/  FMUL.FTZ R168, R145, R168 ;  /* 0x000000a891a87220 */ /* 0x000fe20000410000 */
[----:B------:R-:W-:-:S02]  /*18f0*/  ISETP.GT.AND P4, PT, R144, RZ, PT ;  /* 0x000000ff9000720c */ /* 0x000fc40003f84270 */
[----:B------:R-:W-:Y:S02]  /*1900*/  FSEL R164, R164, RZ, P1 ;  /* 0x000000ffa4a47208 */ /* 0x000fe40000800000 */
[----:B------:R-:W-:Y:S02]  /*1910*/  FSEL R166, R166, RZ, P1 ;  /* 0x000000ffa6a67208 */ /* 0x000fe40000800000 */
[----:B------:R-:W-:Y:S01]  /*1920*/  FSEL R168, R168, RZ, P1 ;  /* 0x000000ffa8a87208 */ /* 0x000fe20000800000 */
[-C--:B------:R-:W-:Y:S02]  /*1930*/  FMUL.FTZ R165, R164, R163.reuse ;  /* 0x000000a3a4a57220 */ /* 0x080fe40000410000 */
        /* <DEDUP_REMOVED lines=12> */
.L_x_12938:
        /* <DEDUP_REMOVED lines=12> */
[----:B------:R-:W-:-:S02]  /*1ac0*/  MOV R163, UR13 ;  /* 0x0000000d00a37c02 */ /* 0x000fc40008000f00 */
[----:B------:R-:W-:Y:S02]  /*1ad0*/  FSEL R100, R100, RZ, P1 ;  /* 0x000000ff64647208 */ /* 0x000fe40000800000 */
[----:B------:R-:W-:Y:S02]  /*1ae0*/  FSEL R101, R102, RZ, P1 ;  /* 0x000000ff66657208 */ /* 0x000fe40000800000 */
[----:B------:R-:W-:Y:S01]  /*1af0*/  FSEL R102, R164, RZ, P1 ;  /* 0x000000ffa4667208 */ /* 0x000fe20000800000 */
[----:B------:R-:W-:Y:S01]  /*1b00*/  FMUL.FTZ R164, R145, R166 ;  /* 0x000000a691a47220 */ /* 0x000fe20000410000 */
[----:B------:R-:W-:Y:S01]  /*1b10*/  ISETP.GT.AND P4, PT, R144, RZ, PT ;  /* 0x000000ff9000720c */ /* 0x000fe20003f84270 */
[-C--:B------:R-:W-:Y:S01]  /*1b20*/  FMUL.FTZ R103, R100, R163.reuse ;  /* 0x000000a364677220 */ /* 0x080fe20000410000 */
[-C--:B------:R-:W-:Y:S01]  /*1b30*/  FMUL.FTZ R144, R101, R163.reuse ;  /* 0x000000a365907220 */ /* 0x080fe20000410000 */
[----:B------:R-:W-:Y:S01]  /*1b40*/  FMUL.FTZ R165, R102, R163 ;  /* 0x000000a366a57220 */ /* 0x000fe20000410000 */
[----:B------:R-:W-:-:S02]  /*1b50*/  FSEL R164, R164, RZ, P1 ;  /* 0x000000ffa4a47208 */ /* 0x000fc40000800000 */
[----:B------:R-:W-:Y:S02]  /*1b60*/  SEL R104, R103, R104, P4 ;  /* 0x0000006867687207 */ /* 0x000fe40002000000 */
[----:B------:R-:W-:Y:S02]  /*1b70*/  SEL R105, R144, R105, P4 ;  /* 0x0000006990697207 */ /* 0x000fe40002000000 */
[----:B------:R-:W-:Y:S02]  /*1b80*/  SEL R106, R165, R106, P4 ;  /* 0x0000006aa56a7207 */ /* 0x000fe40002000000 */
[----:B------:R-:W-:Y:S01]  /*1b90*/  MOV R103, R164 ;  /* 0x000000a400677202 */ /* 0x000fe20000000f00 */
[----:B------:R-:W-:Y:S06]  /*1ba0*/  @!P3 BRA `(.L_x_12939) ;  /* 0x0000000000e0b947 */ /* 0x000fec0003800000 */
[----:B------:R-:W-:Y:S01]  /*1bb0*/  FMUL.FTZ R107, R164, R163 ;  /* 0x000000a3a46b7220 */ /* 0x000fe20000410000 */
[----:B------:R-:W-:Y:S06]  /*1bc0*/  BRA `(.L_x_12939) ;  /* 0x0000000000d87947 */ /* 0x000fec0003800000 */
.L_x_12937:
[----:B------:R-:W-:Y:S02]  /*1bd0*/  MOV R169, UR20 ;  /* 0x0000001400a97c02 */ /* 0x000fe40008000f00 */
[----:B------:R-:W-:Y:S02]  /*1be0*/  MOV R171, UR21 ;  /* 0x0000001500ab7c02 */ /* 0x000fe40008000f00 */
[----:B------:R-:W-:-:S04]  /*1bf0*/  ISETP.NE.U32.AND P1, PT, R169, RZ, PT ;  /* 0x000000ffa900720c */ /* 0x000fc80003f25070 */
[----:B------:R-:W-:-:S13]  /*1c00*/  ISETP.NE.AND.EX P1, PT, R171, RZ, PT, P1 ;  /* 0x000000ffab00720c */ /* 0x000fda0003f25310 */
[----:B------:R-:W-:Y:S05]  /*1c10*/  @P1 BRA `(.L_x_12940) ;  /* 0x00000000006c1947 */ /* 0x000fea0003800000 */
        /* <DEDUP_REMOVED lines=11> */
[----:B------:R-:W-:Y:S01]  /*1cd0*/  MOV R163, UR13 ;  /* 0x0000000d00a37c02 */ /* 0x000fe20008000f00 */
[----:B------:R-:W-:Y:S01]  /*1ce0*/  @P2 FFMA.FTZ R168, R145, R167, R26 ;  /* 0x000000a791a82223 */ /* 0x000fe2000001001a */
[----:B------:R-:W-:-:S03]  /*1cf0*/  ISETP.GT.AND P4, PT, R144, RZ, PT ;  /* 0x000000ff9000720c */ /* 0x000fc60003f84270 */
[-C--:B------:R-:W-:Y:S01]  /*1d00*/  FMUL.FTZ R165, R164, R163.reuse ;  /* 0x000000a3a4a57220 */ /* 0x080fe20000410000 */
        /* <DEDUP_REMOVED lines=12> */
.L_x_12940:
[----:B------:R-:W-:Y:S01]  /*1dd0*/  ISETP.GT.AND P4, PT, R144, RZ, PT ;  /* 0x000000ff9000720c */ /* 0x000fe20003f84270 */
        /* <DEDUP_REMOVED lines=8> */
[----:B------:R-:W-:Y:S02]  /*1e60*/  MOV R103, R27 ;  /* 0x0000001b00677202 */ /* 0x000fe40000000f00 */
[----:B------:R-:W-:Y:S01]  /*1e70*/  MOV R163, UR13 ;  /* 0x0000000d00a37c02 */ /* 0x000fe20008000f00 */
[C---:B------:R-:W-:Y:S01]  /*1e80*/  @P2 FFMA.FTZ R103, R145.reuse, R164, R27 ;  /* 0x000000a491672223 */ /* 0x040fe2000001001b */
[----:B------:R-:W-:Y:S01]  /*1e90*/  MOV R100, R24 ;  /* 0x0000001800647202 */ /* 0x000fe20000000f00 */
[C---:B------:R-:W-:Y:S01]  /*1ea0*/  @P2 FFMA.FTZ R100, R145.reuse, R165, R24 ;  /* 0x000000a591642223 */ /* 0x040fe20000010018 */
[----:B------:R-:W-:Y:S01]  /*1eb0*/  MOV R101, R25 ;  /* 0x0000001900657202 */ /* 0x000fe20000000f00 */
[C---:B------:R-:W-:Y:S01]  /*1ec0*/  @P2 FFMA.FTZ R101, R145.reuse, R144, R25 ;  /* 0x0000009091652223 */ /* 0x040fe20000010019 */
[----:B------:R-:W-:Y:S01]  /*1ed0*/  MOV R102, R26 ;  /* 0x0000001a00667202 */ /* 0x000fe20000000f00 */
[----:B------:R-:W-:Y:S01]  /*1ee0*/  @P2 FFMA.FTZ R102, R145, R167, R26 ;  /* 0x000000a791662223 */ /* 0x000fe2000001001a */
[-C--:B------:R-:W-:Y:S01]  /*1ef0*/  @P4 FMUL.FTZ R104, R100, R163.reuse ;  /* 0x000000a364684220 */ /* 0x080fe20000410000 */
[-C--:B------:R-:W-:Y:S01]  /*1f00*/  @P4 FMUL.FTZ R105, R101, R163.reuse ;  /* 0x000000a365694220 */ /* 0x080fe20000410000 */
[-C--:B------:R-:W-:Y:S01]  /*1f10*/  @P3 FMUL.FTZ R107, R103, R163.reuse ;  /* 0x000000a3676b3220 */ /* 0x080fe20000410000 */
[----:B------:R-:W-:-:S07]  /*1f20*/  @P4 FMUL.FTZ R106, R102, R163 ;  /* 0x000000a3666a4220 */ /* 0x000fce0000410000 */
.L_x_12939:
[----:B------:R-:W-:Y:S05]  /*1f30*/  BSYNC.RECONVERGENT B1 ;  /* 0x0000000000017941 */ /* 0x000fea0003800200 */
.L_x_12936:
        /* <DEDUP_REMOVED lines=24> */
[-C--:B------:R-:W-:Y:S01]  /*20c0*/  FMUL.FTZ R167, R100, R163.reuse ;  /* 0x000000a364a77220 */ /* 0x080fe20000410000 */
[-C--:B------:R-:W-:Y:S01]  /*20d0*/  FMUL.FTZ R165, R102, R163.reuse ;  /* 0x000000a366a57220 */ /* 0x080fe20000410000 */
[----:B------:R-:W-:Y:S01]  /*20e0*/  FMUL.FTZ R144, R101, R163 ;  /* 0x000000a365907220 */ /* 0x000fe20000410000 */
[----:B------:R-:W-:Y:S01]  /*20f0*/  @P2 FADD.FTZ R164, R143, -R164 ;  /* 0x800000a48fa42221 */ /* 0x000fe20000010000 */
[----:B------:R-:W-:-:S02]  /*2100*/  MOV R103, R23 ;  /* 0x0000001700677202 */ /* 0x000fc40000000f00 */
[----:B------:R-:W-:Y:S01]  /*2110*/  SEL R106, R165, R106, P4 ;  /* 0x0000006aa56a7207 */ /* 0x000fe20002000000 */
[----:B------:R-:W-:Y:S01]  /*2120*/  @P2 FFMA.FTZ R103, R145, R164, R23 ;  /* 0x000000a491672223 */ /* 0x000fe20000010017 */
[----:B------:R-:W-:Y:S02]  /*2130*/  SEL R105, R144, R105, P4 ;  /* 0x0000006990697207 */ /* 0x000fe40002000000 */
[----:B------:R-:W-:Y:S01]  /*2140*/  SEL R104, R167, R104, P4 ;  /* 0x00000068a7687207 */ /* 0x000fe20002000000 */
[----:B------:R-:W-:Y:S06]  /*2150*/  @!P3 BRA `(.L_x_12944) ;  /* 0x000000040030b947 */ /* 0x000fec0003800000 */
[----:B------:R-:W-:Y:S01]  /*2160*/  FMUL.FTZ R107, R103, R163 ;  /* 0x000000a3676b7220 */ /* 0x000fe20000410000 */
[----:B------:R-:W-:Y:S06]  /*2170*/  BRA `(.L_x_12944) ;  /* 0x0000000400287947 */ /* 0x000fec0003800000 */
.L_x_12943:
        /* <DEDUP_REMOVED lines=12> */
[----:B------:R-:W-:-:S02]  /*2240*/  FMUL.FTZ R165, R144, R163 ;  /* 0x000000a390a57220 */ /* 0x000fc40000410000 */
[-C--:B------:R-:W-:Y:S01]  /*2250*/  FMUL.FTZ R144, R164, R163.reuse ;  /* 0x000000a3a4907220 */ /* 0x080fe20000410000 */
        /* <DEDUP_REMOVED lines=11> */
.L_x_12942:
        /* <DEDUP_REMOVED lines=28> */
.L_x_12945:
[-CC-:B0-----:R-:W-:Y:S01]  /*24d0*/  FFMA.FTZ R165, R149, R161.reuse, R162.reuse ;  /* 0x000000a195a57223 */ /* 0x181fe200000100a2 */
[-CC-:B------:R-:W-:Y:S01]  /*24e0*/  FFMA.FTZ R164, R148, R161.reuse, R162.reuse ;  /* 0x000000a194a47223 */ /* 0x180fe200000100a2 */
[-CC-:B------:R-:W-:Y:S01]  /*24f0*/  FFMA.FTZ R167, R151, R161.reuse, R162.reuse ;  /* 0x000000a197a77223 */ /* 0x180fe200000100a2 */
[----:B------:R-:W-:Y:S01]  /*2500*/  @P3 FFMA.FTZ R168, R150, R161, R162 ;  /* 0x000000a196a83223 */ /* 0x000fe200000100a2 */
[----:B------:R-:W-:Y:S01]  /*2510*/  FADD.FTZ R144, R140, -R165 ;  /* 0x800000a58c907221 */ /* 0x000fe20000010000 */
[----:B------:R-:W-:Y:S01]  /*2520*/  FADD.FTZ R164, R141, -R164 ;  /* 0x800000a48da47221 */ /* 0x000fe20000010000 */
[----:B------:R-:W-:Y:S01]  /*2530*/  FADD.FTZ R166, R142, -R167 ;  /* 0x800000a78ea67221 */ /* 0x000fe20000010000 */
[----:B------:R-:W-:Y:S01]  /*2540*/  @P3 FADD.FTZ R168, R143, -R168 ;  /* 0x800000a88fa83221 */ /* 0x000fe20000010000 */
[C---:B------:R-:W-:Y:S01]  /*2550*/  FMUL.FTZ R144, R145.reuse, R144 ;  /* 0x0000009091907220 */ /* 0x040fe20000410000 */
[C---:B------:R-:W-:Y:S01]  /*2560*/  FMUL.FTZ R164, R145.reuse, R164 ;  /* 0x000000a491a47220 */ /* 0x040fe20000410000 */
[C---:B------:R-:W-:Y:S01]  /*2570*/  FMUL.FTZ R166, R145.reuse, R166 ;  /* 0x000000a691a67220 */ /* 0x040fe20000410000 */
[----:B------:R-:W-:Y:S01]  /*2580*/  @P3 FMUL.FTZ R168, R145, R168 ;  /* 0x000000a891a83220 */ /* 0x000fe20000410000 */
[----:B------:R-:W-:-:S04]  /*2590*/  ISETP.GT.AND P5, PT, R2, RZ, PT ;  /* 0x000000ff0200720c */ /* 0x000fc80003fa4270 */
[----:B------:R-:W-:Y:S02]  /*25a0*/  FSEL R144, R144, RZ, P5 ;  /* 0x000000ff90907208 */ /* 0x000fe40002800000 */
[----:B------:R-:W-:Y:S02]  /*25b0*/  FSEL R164, R164, RZ, P5 ;  /* 0x000000ffa4a47208 */ /* 0x000fe40002800000 */
[----:B------:R-:W-:Y:S01]  /*25c0*/  FSEL R166, R166, RZ, P5 ;  /* 0x000000ffa6a67208 */ /* 0x000fe20002800000 */
[-C--:B------:R-:W-:Y:S01]  /*25d0*/  @P4 FMUL.FTZ R104, R144, R163.reuse ;  /* 0x000000a390684220 */ /* 0x080fe20000410000 */
[----:B------:R-:W-:Y:S01]  /*25e0*/  @P3 FSEL R168, R168, RZ, P5 ;  /* 0x000000ffa8a83208 */ /* 0x000fe20002800000 */
[-C--:B------:R-:W-:Y:S02]  /*25f0*/  @P4 FMUL.FTZ R105, R164, R163.reuse ;  /* 0x000000a3a4694220 */ /* 0x080fe40000410000 */
[-C--:B------:R-:W-:Y:S02]  /*2600*/  @P4 FMUL.FTZ R106, R166, R163.reuse ;  /* 0x000000a3a66a4220 */ /* 0x080fe40000410000 */
[----:B------:R-:W-:-:S07]  /*2610*/  @P3 FMUL.FTZ R107, R168, R163 ;  /* 0x000000a3a86b3220 */ /* 0x000fce0000410000 */
.L_x_12944:
[----:B------:R-:W-:Y:S05]  /*2620*/  BSYNC.RECONVERGENT B1 ;  /* 0x0000000000017941 */ /* 0x000fea0003800200 */
.L_x_12941:
        /* <DEDUP_REMOVED lines=36> */
.L_x_12948:
        /* <DEDUP_REMOVED lines=25> */
.L_x_12947:
        /* <DEDUP_REMOVED lines=28> */
.L_x_12950:
[-CC-:B0-----:R-:W-:Y:S01]  /*2bc0*/  FFMA.FTZ R165, R137, R161.reuse, R162.reuse ;  /* 0x000000a189a57223 */ /* 0x181fe200000100a2 */
[-CC-:B------:R-:W-:Y:S01]  /*2bd0*/  FFMA.FTZ R164, R108, R161.reuse, R162.reuse ;  /* 0x000000a16ca47223 */ /* 0x180fe200000100a2 */
[-CC-:B------:R-:W-:Y:S01]  /*2be0*/  FFMA.FTZ R167, R139, R161.reuse, R162.reuse ;  /* 0x000000a18ba77223 */ /* 0x180fe200000100a2 */
[----:B------:R-:W-:Y:S01]  /*2bf0*/  @P3 FFMA.FTZ R168, R136, R161, R162 ;  /* 0x000000a188a83223 */ /* 0x000fe200000100a2 */
[----:B------:R-:W-:Y:S01]  /*2c00*/  FADD.FTZ R144, R112, -R165 ;  /* 0x800000a570907221 */ /* 0x000fe20000010000 */
[----:B------:R-:W-:Y:S01]  /*2c10*/  ISETP.GT.AND P5, PT, R2, RZ, PT ;  /* 0x000000ff0200720c */ /* 0x000fe20003fa4270 */
[----:B------:R-:W-:Y:S01]  /*2c20*/  FADD.FTZ R164, R113, -R164 ;  /* 0x800000a471a47221 */ /* 0x000fe20000010000 */
[----:B------:R-:W-:Y:S01]  /*2c30*/  FADD.FTZ R166, R114, -R167 ;  /* 0x800000a772a67221 */ /* 0x000fe20000010000 */
[----:B------:R-:W-:Y:S01]  /*2c40*/  FMUL.FTZ R144, R145, R144 ;  /* 0x0000009091907220 */ /* 0x000fe20000410000 */
[----:B------:R-:W-:Y:S01]  /*2c50*/  @P3 FADD.FTZ R168, R115, -R168 ;  /* 0x800000a873a83221 */ /* 0x000fe20000010000 */
[C---:B------:R-:W-:Y:S01]  /*2c60*/  FMUL.FTZ R164, R145.reuse, R164 ;  /* 0x000000a491a47220 */ /* 0x040fe20000410000 */
[----:B------:R-:W-:-:S02]  /*2c70*/  FMUL.FTZ R166, R145, R166 ;  /* 0x000000a691a67220 */ /* 0x000fc40000410000 */
[----:B------:R-:W-:Y:S01]  /*2c80*/  FSEL R144, R144, RZ, P5 ;  /* 0x000000ff90907208 */ /* 0x000fe20002800000 */
[----:B------:R-:W-:Y:S01]  /*2c90*/  @P3 FMUL.FTZ R168, R145, R168 ;  /* 0x000000a891a83220 */ /* 0x000fe20000410000 */
[----:B------:R-:W-:Y:S02]  /*2ca0*/  FSEL R164, R164, RZ, P5 ;  /* 0x000000ffa4a47208 */ /* 0x000fe40002800000 */
[----:B------:R-:W-:Y:S01]  /*2cb0*/  FSEL R166, R166, RZ, P5 ;  /* 0x000000ffa6a67208 */ /* 0x000fe20002800000 */
[-C--:B------:R-:W-:Y:S01]  /*2cc0*/  @P4 FMUL.FTZ R104, R144, R163.reuse ;  /* 0x000000a390684220 */ /* 0x080fe20000410000 */
[----:B------:R-:W-:Y:S01]  /*2cd0*/  @P3 FSEL R144, R168, RZ, P5 ;  /* 0x000000ffa8903208 */ /* 0x000fe20002800000 */
[-C--:B------:R-:W-:Y:S02]  /*2ce0*/  @P4 FMUL.FTZ R105, R164, R163.reuse ;  /* 0x000000a3a4694220 */ /* 0x080fe40000410000 */
[-C--:B------:R-:W-:Y:S02]  /*2cf0*/  @P4 FMUL.FTZ R106, R166, R163.reuse ;  /* 0x000000a3a66a4220 */ /* 0x080fe40000410000 */
[----:B------:R-:W-:-:S07]  /*2d00*/  @P3 FMUL.FTZ R107, R144, R163 ;  /* 0x000000a3906b3220 */ /* 0x000fce0000410000 */
.L_x_12949:
[----:B------:R-:W-:Y:S05]  /*2d10*/  BSYNC.RECONVERGENT B1 ;  /* 0x0000000000017941 */ /* 0x000fea0003800200 */
.L_x_12946:
        /* <DEDUP_REMOVED lines=36> */
.L_x_12953:
        /* <DEDUP_REMOVED lines=25> */
.L_x_12952:
        /* <DEDUP_REMOVED lines=28> */
.L_x_12955:
        /* <DEDUP_REMOVED lines=21> */
.L_x_12954:
[----:B------:R-:W-:Y:S05]  /*3400*/  BSYNC.RECONVERGENT B1 ;  /* 0x0000000000017941 */ /* 0x000fea0003800200 */
.L_x_12951:
        /* <DEDUP_REMOVED lines=36> */
.L_x_12958:
        /* <DEDUP_REMOVED lines=25> */
.L_x_12957:
        /* <DEDUP_REMOVED lines=28> */
.L_x_12960:
        /* <DEDUP_REMOVED lines=21> */
.L_x_12959:
[----:B------:R-:W-:Y:S05]  /*3af0*/  BSYNC.RECONVERGENT B1 ;  /* 0x0000000000017941 */ /* 0x000fea0003800200 */
.L_x_12956:
        /* <DEDUP_REMOVED lines=36> */
.L_x_12963:
        /* <DEDUP_REMOVED lines=25> */
.L_x_12962:
[----:B------:R-:W-:Y:S05]  /*3ed0*/  @!P1 BRA `(.L_x_12965) ;  /* 0x00000000006c9947 */ /* 0x000fea0003800000 */
[-CC-:B0-----:R-:W-:Y:S01]  /*3ee0*/  FFMA.FTZ R101, R129, R161.reuse, R162.reuse ;  /* 0x000000a181657223 */ /* 0x181fe200000100a2 */
[-CC-:B------:R-:W-:Y:S01]  /*3ef0*/  FFMA.FTZ R102, R128, R161.reuse, R162.reuse ;  /* 0x000000a180667223 */ /* 0x180fe200000100a2 */
[-C--:B------:R-:W-:Y:S01]  /*3f00*/  FFMA.FTZ R103, R131, R161.reuse, R162 ;  /* 0x000000a183677223 */ /* 0x080fe200000100a2 */
[----:B------:R-:W-:Y:S01]  /*3f10*/  ISETP.GT.AND P0, PT, R2, RZ, PT ;  /* 0x000000ff0200720c */ /* 0x000fe20003f04270 */
[----:B------:R-:W-:Y:S01]  /*3f20*/  FADD.FTZ R100, R132, -R101 ;  /* 0x8000006584647221 */ /* 0x000fe20000010000 */
[----:B------:R-:W-:Y:S01]  /*3f30*/  FADD.FTZ R102, R133, -R102 ;  /* 0x8000006685667221 */ /* 0x000fe20000010000 */
[----:B------:R-:W-:Y:S01]  /*3f40*/  FADD.FTZ R2, R134, -R103 ;  /* 0x8000006786027221 */ /* 0x000fe20000010000 */
[----:B------:R-:W-:Y:S01]  /*3f50*/  FFMA.FTZ R162, R130, R161, R162 ;  /* 0x000000a182a27223 */ /* 0x000fe200000100a2 */
        /* <DEDUP_REMOVED lines=19> */
.L_x_12965:
[-CC-:B0-----:R-:W-:Y:S01]  /*4090*/  FFMA.FTZ R165, R129, R161.reuse, R162.reuse ;  /* 0x000000a181a57223 */ /* 0x181fe200000100a2 */
[-CC-:B------:R-:W-:Y:S01]  /*40a0*/  FFMA.FTZ R144, R128, R161.reuse, R162.reuse ;  /* 0x000000a180907223 */ /* 0x180fe200000100a2 */
[-CC-:B------:R-:W-:Y:S01]  /*40b0*/  FFMA.FTZ R167, R131, R161.reuse, R162.reuse ;  /* 0x000000a183a77223 */ /* 0x180fe200000100a2 */
[----:B------:R-:W-:Y:S01]  /*40c0*/  FFMA.FTZ R164, R130, R161, R162 ;  /* 0x000000a182a47223 */ /* 0x000fe200000100a2 */
[----:B------:R-:W-:Y:S01]  /*40d0*/  ISETP.GT.AND P0, PT, R2, RZ, PT ;  /* 0x000000ff0200720c */ /* 0x000fe20003f04270 */
        /* <DEDUP_REMOVED lines=10> */
[----:B------:R-:W-:Y:S01]  /*4180*/  FSEL R162, R162, RZ, P0 ;  /* 0x000000ffa2a27208 */ /* 0x000fe20000000000 */
[-C--:B------:R-:W-:Y:S01]  /*4190*/  @P4 FMUL.FTZ R104, R2, R163.reuse ;  /* 0x000000a302684220 */ /* 0x080fe20000410000 */
[----:B------:R-:W-:Y:S01]  /*41a0*/  FSEL R164, R164, RZ, P0 ;  /* 0x000000ffa4a47208 */ /* 0x000fe20000000000 */
[-C--:B------:R-:W-:Y:S02]  /*41b0*/  @P4 FMUL.FTZ R105, R144, R163.reuse ;  /* 0x000000a390694220 */ /* 0x080fe40000410000 */
[-C--:B------:R-:W-:Y:S02]  /*41c0*/  @P4 FMUL.FTZ R106, R162, R163.reuse ;  /* 0x000000a3a26a4220 */ /* 0x080fe40000410000 */
[----:B------:R-:W-:-:S07]  /*41d0*/  @P3 FMUL.FTZ R107, R164, R163 ;  /* 0x000000a3a46b3220 */ /* 0x000fce0000410000 */
.L_x_12964:
[----:B------:R-:W-:Y:S05]  /*41e0*/  BSYNC.RECONVERGENT B1 ;  /* 0x0000000000017941 */ /* 0x000fea0003800200 */
.L_x_12961:
        /* <DEDUP_REMOVED lines=12> */
.L_x_12931:
[----:B------:R-:W-:Y:S05]  /*42b0*/  BSYNC B0 ;  /* 0x0000000000007941 */ /* 0x000fea0003800000 */
.L_x_12930:
        /* <DEDUP_REMOVED lines=144> */
.L_x_12935:
        /* <DEDUP_REMOVED lines=8> */
.L_x_12968:
[----:B------:R-:W-:Y:S05]  /*4c40*/  BSYNC B1 ;  /* 0x0000000000017941 */ /* 0x000fea0003800000 */
.L_x_12967:
        /* <DEDUP_REMOVED lines=8> */
.L_x_12969:
[----:B------:R-:W-:Y:S01]  /*4cd0*/  FADD.FTZ R158, R158, R135 ;  /* 0x000000879e9e7221 */ /* 0x000fe20000010000 */
[----:B------:R-:W-:-:S04]  /*4ce0*/  HFMA2 R170, -RZ, RZ, 0, 1.1920928955078125e-07 ;  /* 0x00000002ffaa7431 */ /* 0x000fc800000001ff */
[----:B------:R-:W-:Y:S02]  /*4cf0*/  MOV R171, R158 ;  /* 0x0000009e00ab7202 */ /* 0x000fe40000000f00 */
[----:B------:R-:W-:-:S07]  /*4d00*/  MOV R159, R169 ;  /* 0x000000a9009f7202 */ /* 0x000fce0000000f00 */
[----:B------:R-:W-:Y:S05]  /*4d10*/  WARPSYNC.COLLECTIVE R168, `(.L_x_12970) ;  /* 0x00000000a8087348 */ /* 0x000fea0003c00000 */
[----:B------:R0:W1:Y:S02]  /*4d20*/  SHFL.BFLY P1, R169, R171, R170, R173 ;  /* 0x0c0000aaaba97389 */ /* 0x00006400000200ad */
[----:B01----:R-:W-:Y:S05]  /*4d30*/  ENDCOLLECTIVE ;  /* 0x000000000000791b */ /* 0x003fea0003800000 */
.L_x_12970:
[----:B------:R-:W-:-:S05]  /*4d40*/  FADD.FTZ R159, R159, R164 ;  /* 0x000000a49f9f7221 */ /* 0x000fca0000010000 */
[----:B------:R-:W-:Y:S02]  /*4d50*/  MOV R171, R159 ;  /* 0x0000009f00ab7202 */ /* 0x000fe40000000f00 */
[----:B------:R-:W-:-:S07]  /*4d60*/  MOV R163, R169 ;  /* 0x000000a900a37202 */ /* 0x000fce0000000f00 */
[----:B------:R-:W-:Y:S05]  /*4d70*/  WARPSYNC.COLLECTIVE R168, `(.L_x_12971) ;  /* 0x00000000a8087348 */ /* 0x000fea0003c00000 */
[----:B------:R0:W1:Y:S02]  /*4d80*/  SHFL.BFLY P1, R169, R171, R170, R173 ;  /* 0x0c0000aaaba97389 */ /* 0x00006400000200ad */
[----:B01----:R-:W-:Y:S05]  /*4d90*/  ENDCOLLECTIVE ;  /* 0x000000000000791b */ /* 0x003fea0003800000 */
.L_x_12971:
[----:B------:R-:W-:Y:S01]  /*4da0*/  FADD.FTZ R163, R158, R163 ;  /* 0x000000a39ea37221 */ /* 0x000fe20000010000 */
[----:B------:R-:W-:-:S04]  /*4db0*/  HFMA2 R170, -RZ, RZ, 0, 2.384185791015625e-07 ;  /* 0x00000004ffaa7431 */ /* 0x000fc800000001ff */
[----:B------:R-:W-:Y:S02]  /*4dc0*/  MOV R171, R163 ;  /* 0x000000a300ab7202 */ /* 0x000fe40000000f00 */
[----:B------:R-:W-:-:S07]  /*4dd0*/  MOV R162, R169 ;  /* 0x000000a900a27202 */ /* 0x000fce0000000f00 */
[----:B------:R-:W-:Y:S05]  /*4de0*/  WARPSYNC.COLLECTIVE R168, `(.L_x_12972) ;  /* 0x00000000a8087348 */ /* 0x000fea0003c00000 */
[----:B------:R0:W1:Y:S02]  /*4df0*/  SHFL.BFLY P1, R169, R171, R170, R173 ;  /* 0x0c0000aaaba97389 */ /* 0x00006400000200ad */
[----:B01----:R-:W-:Y:S05]  /*4e00*/  ENDCOLLECTIVE ;  /* 0x000000000000791b */ /* 0x003fea0003800000 */
.L_x_12972:
[----:B------:R-:W-:-:S05]  /*4e10*/  FADD.FTZ R162, R159, R162 ;  /* 0x000000a29fa27221 */ /* 0x000fca0000010000 */
[----:B------:R-:W-:Y:S02]  /*4e20*/  MOV R171, R162 ;  /* 0x000000a200ab7202 */ /* 0x000fe40000000f00 */
[----:B------:R-:W-:-:S07]  /*4e30*/  MOV R166, R169 ;  /* 0x000000a900a67202 */ /* 0x000fce0000000f00 */
[----:B------:R-:W-:Y:S05]  /*4e40*/  WARPSYNC.COLLECTIVE R168, `(.L_x_12973) ;  /* 0x00000000a8087348 */ /* 0x000fea0003c00000 */
[----:B------:R0:W1:Y:S02]  /*4e50*/  SHFL.BFLY P1, R169, R171, R170, R173 ;  /* 0x0c0000aaaba97389 */ /* 0x00006400000200ad */
[----:B01----:R-:W-:Y:S05]  /*4e60*/  ENDCOLLECTIVE ;  /* 0x000000000000791b */ /* 0x003fea0003800000 */
.L_x_12973:
[----:B------:R-:W-:Y:S01]  /*4e70*/  FADD.FTZ R166, R163, R166 ;  /* 0x000000a6a3a67221 */ /* 0x000fe20000010000 */
[----:B------:R-:W-:-:S04]  /*4e80*/  HFMA2 R170, -RZ, RZ, 0, 4.76837158203125e-07 ;  /* 0x00000008ffaa7431 */ /* 0x000fc800000001ff */
[----:B------:R-:W-:Y:S02]  /*4e90*/  MOV R171, R166 ;  /* 0x000000a600ab7202 */ /* 0x000fe40000000f00 */
[----:B------:R-:W-:-:S07]  /*4ea0*/  MOV R165, R169 ;  /* 0x000000a900a57202 */ /* 0x000fce0000000f00 */
[----:B------:R-:W-:Y:S05]  /*4eb0*/  WARPSYNC.COLLECTIVE R168, `(.L_x_12974) ;  /* 0x00000000a8087348 */ /* 0x000fea0003c00000 */
[----:B------:R0:W1:Y:S02]  /*4ec0*/  SHFL.BFLY P1, R169, R171, R170, R173 ;  /* 0x0c0000aaaba97389 */ /* 0x00006400000200ad */
[----:B01----:R-:W-:Y:S05]  /*4ed0*/  ENDCOLLECTIVE ;  /* 0x000000000000791b */ /* 0x003fea0003800000 */
.L_x_12974:
[----:B------:R-:W-:-:S05]  /*4ee0*/  FADD.FTZ R165, R162, R165 ;  /* 0x000000a5a2a57221 */ /* 0x000fca0000010000 */
[----:B------:R-:W-:Y:S02]  /*4ef0*/  MOV R171, R165 ;  /* 0x000000a500ab7202 */ /* 0x000fe40000000f00 */
[----:B------:R-:W-:-:S07]  /*4f00*/  MOV R135, R169 ;  /* 0x000000a900877202 */ /* 0x000fce0000000f00 */
[----:B------:R-:W-:Y:S05]  /*4f10*/  WARPSYNC.COLLECTIVE R168, `(.L_x_12975) ;  /* 0x00000000a8087348 */ /* 0x000fea0003c00000 */
[----:B------:R0:W1:Y:S02]  /*4f20*/  SHFL.BFLY P1, R169, R171, R170, R173 ;  /* 0x0c0000aaaba97389 */ /* 0x00006400000200ad */
[----:B01----:R-:W-:Y:S05]  /*4f30*/  ENDCOLLECTIVE ;  /* 0x000000000000791b */ /* 0x003fea0003800000 */
.L_x_12975:
[----:B------:R-:W-:Y:S01]  /*4f40*/  FADD.FTZ R167, R166, R135 ;  /* 0x00000087a6a77221 */ /* 0x000fe20000010000 */
[----:B------:R-:W-:-:S04]  /*4f50*/  HFMA2 R170, -RZ, RZ, 0, 9.5367431640625e-07 ;  /* 0x00000010ffaa7431 */ /* 0x000fc800000001ff */
[----:B------:R-:W-:Y:S02]  /*4f60*/  MOV R171, R167 ;  /* 0x000000a700ab7202 */ /* 0x000fe40000000f00 */
[----:B------:R-:W-:-:S07]  /*4f70*/  MOV R164, R169 ;  /* 0x000000a900a47202 */ /* 0x000fce0000000f00 */
[----:B------:R-:W-:Y:S05]  /*4f80*/  WARPSYNC.COLLECTIVE R168, `(.L_x_12976) ;  /* 0x00000000a8087348 */ /* 0x000fea0003c00000 */
[----:B------:R0:W1:Y:S02]  /*4f90*/  SHFL.BFLY P1, R169, R171, R170, R173 ;  /* 0x0c0000aaaba97389 */ /* 0x00006400000200ad */
[----:B01----:R-:W-:Y:S05]  /*4fa0*/  ENDCOLLECTIVE ;  /* 0x000000000000791b */ /* 0x003fea0003800000 */
.L_x_12976:
[----:B------:R-:W-:-:S05]  /*4fb0*/  FADD.FTZ R164, R165, R164 ;  /* 0x000000a4a5a47221 */ /* 0x000fca0000010000 */
[----:B------:R-:W-:Y:S02]  /*4fc0*/  MOV R171, R164 ;  /* 0x000000a400ab7202 */ /* 0x000fe40000000f00 */
[----:B------:R-:W-:-:S07]  /*4fd0*/  MOV R158, R169 ;  /* 0x000000a9009e7202 */ /* 0x000fce0000000f00 */
[----:B------:R-:W-:Y:S05]  /*4fe0*/  WARPSYNC.COLLECTIVE R168, `(.L_x_12977) ;  /* 0x00000000a8087348 */ /* 0x000fea0003c00000 */
[----:B------:R0:W1:Y:S02]  /*4ff0*/  SHFL.BFLY P1, R169, R171, R170, R173 ;  /* 0x0c0000aaaba97389 */ /* 0x00006400000200ad */
[----:B01----:R-:W-:Y:S05]  /*5000*/  ENDCOLLECTIVE ;  /* 0x000000000000791b */ /* 0x003fea0003800000 */
.L_x_12977:
[----:B------:R-:W-:Y:S01]  /*5010*/  MOV R159, R169 ;  /* 0x000000a9009f7202 */ /* 0x000fe20000000f00 */
[----:B------:R-:W-:Y:S06]  /*5020*/  BRA `(.L_x_12978) ;  /* 0xffffffc400987947 */ /* 0x000fec000383ffff */
.L_x_12979:
        /* <DEDUP_REMOVED lines=13> */
.L_x_14594:


//--------------------- .text._ZN10layer_norm13ln_bwd_kernelINS_13Kernel_traitsIfffffjLj768ELj1ELj4ELj1ELj16ENS_18Kernel_traits_baseILj768EfffffjLj128EEEEELb0ELb1ELb0ELb0EEEvNS_9BwdParamsE --------------------------
	.section	.text._ZN10layer_norm13ln_bwd_kernelINS_13Kernel_traitsIfffffjLj768ELj1ELj4ELj1ELj16ENS_18Kernel_traits_baseILj768EfffffjLj128EEEEELb0ELb1ELb0ELb0EEEvNS_9BwdParamsE,"ax",@progbits
	.align	128
        .global         _ZN10layer_norm13ln_bwd_kernelINS_13Kernel_traitsIfffffjLj768ELj1ELj4ELj1ELj16ENS_18Kernel_traits_baseILj768EfffffjLj128EEEEELb0ELb1ELb0ELb0EEEvNS_9BwdParamsE
        .type           _ZN10layer_norm13ln_bwd_kernelINS_13Kernel_traitsIfffffjLj768ELj1ELj4ELj1ELj16ENS_18Kernel_traits_baseILj768EfffffjLj128EEEEELb0ELb1ELb0ELb0EEEvNS_9BwdParamsE,@function
        .size           _ZN10layer_norm13ln_bwd_kernelINS_13Kernel_traitsIfffffjLj768ELj1ELj4ELj1ELj16ENS_18Kernel_traits_baseILj768EfffffjLj128EEEEELb0ELb1ELb0ELb0EEEvNS_9BwdParamsE,(.L_x_14595 - _ZN10layer_norm13ln_bwd_kernelINS_13Kernel_traitsIfffffjLj768ELj1ELj4ELj1ELj16ENS_18Kernel_traits_baseILj768EfffffjLj128EEEEELb0ELb1ELb0ELb0EEEvNS_9BwdParamsE)
        .other          _ZN10layer_norm13ln_bwd_kernelINS_13Kernel_traitsIfffffjLj768ELj1ELj4ELj1ELj16ENS_18Kernel_traits_baseILj768EfffffjLj128EEEEELb0ELb1ELb0ELb0EEEvNS_9BwdParamsE,@"STO_CUDA_ENTRY STV_DEFAULT"
_ZN10layer_norm13ln_bwd_kernelINS_13Kernel_traitsIfffffjLj768ELj1ELj4ELj1ELj16ENS_18Kernel_traits_baseILj768EfffffjLj128EEEEELb0ELb1ELb0ELb0EEEvNS_9BwdParamsE:
.text._ZN10layer_norm13ln_bwd_kernelINS_13Kernel_traitsIfffffjLj768ELj1ELj4ELj1ELj16ENS_18Kernel_traits_baseILj768EfffffjLj128EEEEELb0ELb1ELb0ELb0EEEvNS_9BwdParamsE:
        /* <DEDUP_REMOVED lines=36> */
[----:B------:R0:W5:Y:S02]  /*0240*/  @P1 LDG.E.128 R40, desc[UR6][R16.64] ;  /* 0x0000000610281981 */ /* 0x000164000c1e1d00 */
[----:B------:R-:W4:Y:S01]  /*0250*/  @P3 LDC.64 R24, c[0x0][0x3d0] ;  /* 0x0000f400ff183b82 */ /* 0x000f220000000a00 */
[C---:B-1----:R-:W-:Y:S01]  /*0260*/  @P1 IMAD.WIDE.U32 R18, R5.reuse, 0x10, R14 ;  /* 0x0000001005121825 */ /* 0x042fe200078e000e */
[----:B------:R-:W-:-:S04]  /*0270*/  @P1 IADD3 R5, PT, PT, R5, 0x20, RZ ;  /* 0x0000002005051810 */ /* 0x000fc80007ffe0ff */
[----:B------:R0:W5:Y:S02]  /*0280*/  @P1 LDG.E.128 R44, desc[UR6][R18.64] ;  /* 0x00000006122c1981 */ /* 0x000164000c1e1d00 */
[----:B------:R-:W1:Y:S01]  /*0290*/  @P3 LDC.64 R26, c[0x0][0x3e8] ;  /* 0x0000fa00ff1a3b82 */ /* 0x000e620000000a00 */
[----:B--2---:R-:W-:-:S05]  /*02a0*/  @P2 IMAD.WIDE.U32 R20, R5, 0x10, R20 ;  /* 0x0000001005142825 */ /* 0x004fca00078e0014 */
[----:B------:R0:W5:Y:S02]  /*02b0*/  @P2 LDG.E.128 R48, desc[UR6][R20.64] ;  /* 0x0000000614302981 */ /* 0x000164000c1e1d00 */
[----:B------:R-:W2:Y:S01]  /*02c0*/  @P4 LDC.64 R28, c[0x0][0x3d0] ;  /* 0x0000f400ff1c4b82 */ /* 0x000ea20000000a00 */
[C---:B---3--:R-:W-:Y:S01]  /*02d0*/  @P2 IMAD.WIDE.U32 R22, R5.reuse, 0x10, R22 ;  /* 0x0000001005162825 */ /* 0x048fe200078e0016 */
[----:B------:R-:W-:-:S04]  /*02e0*/  @P2 IADD3 R5, PT, PT, R5, 0x20, RZ ;  /* 0x0000002005052810 */ /* 0x000fc80007ffe0ff */
        /* <DEDUP_REMOVED lines=10> */
[----:B------:R0:W5:Y:S01]  /*0390*/  @P4 LDG.E.128 R64, desc[UR6][R28.64] ;  /* 0x000000061c404981 */ /* 0x000162000c1e1d00 */
[C---:B---3--:R-:W-:Y:S01]  /*03a0*/  @P4 IMAD.WIDE.U32 R30, R5.reuse, 0x10, R30 ;  /* 0x00000010051e4825 */ /* 0x048fe200078e001e */
[----:B------:R-:W-:-:S04]  /*03b0*/  @P4 IADD3 R5, PT, PT, R5, 0x20, RZ ;  /* 0x0000002005054810 */ /* 0x000fc80007ffe0ff */
[----:B------:R0:W5:Y:S01]  /*03c0*/  @P4 LDG.E.128 R68, desc[UR6][R30.64] ;  /* 0x000000061e444981 */ /* 0x000162000c1e1d00 */
[----:B----4-:R-:W-:-:S05]  /*03d0*/  @P5 IMAD.WIDE.U32 R12, R5, 0x10, R12 ;  /* 0x00000010050c5825 */ /* 0x010fca00078e000c */
[----:B------:R0:W5:Y:S01]  /*03e0*/  @P5 LDG.E.128 R72, desc[UR6][R12.64] ;  /* 0x000000060c485981 */ /* 0x000162000c1e1d00 */
[----:B-1----:R-:W-:-:S05]  /*03f0*/  @P5 IMAD.WIDE.U32 R14, R5, 0x10, R14 ;  /* 0x00000010050e5825 */ /* 0x002fca00078e000e */
        /* <DEDUP_REMOVED lines=81> */
[----:B------:R-:W-:-:S07]  /*0910*/  CS2R R150, SRZ ;  /* 0x0000000000967805 */ /* 0x000fce000001ff00 */
.L_x_13052:
[----:B-1234-:R-:W0:Y:S01]  /*0920*/  LDC.64 R176, c[0x0][0x3c0] ;  /* 0x0000f000ffb07b82 */ /* 0x01ee220000000a00 */
[----:B------:R-:W-:-:S07]  /*0930*/  ISETP.NE.AND P0, PT, R10, RZ, PT ;  /* 0x000000ff0a00720c */ /* 0x000fce0003f05270 */
[----:B------:R-:W1:Y:S08]  /*0940*/  LDC.64 R12, c[0x0][0x3c8] ;  /* 0x0000f200ff0c7b82 */ /* 0x000e700000000a00 */
[----:B------:R-:W2:Y:S01]  /*0950*/  @P0 LDC.64 R6, c[0x0][0x3e0] ;  /* 0x0000f800ff060b82 */ /* 0x000ea20000000a00 */
[----:B0-----:R-:W-:-:S06]  /*0960*/  IMAD.WIDE R178, R9, 0x4, R176 ;  /* 0x0000000409b27825 */ /* 0x001fcc00078e02b0 */
[----:B------:R-:W3:Y:S01]  /*0970*/  LDG.E R178, desc[UR6][R178.64] ;  /* 0x00000006b2b27981 */ /* 0x000ee2000c1e1900 */
[----:B------:R-:W-:Y:S02]  /*0980*/  HFMA2 R11, -RZ, RZ, 1.875, 0 ;  /* 0x3f800000ff0b7431 */ /* 0x000fe400000001ff */
[C---:B-1----:R-:W-:Y:S01]  /*0990*/  IMAD.WIDE R12, R9.reuse, 0x4, R12 ;  /* 0x00000004090c7825 */ /* 0x042fe200078e020c */
[----:B------:R-:W0:Y:S01]  /*09a0*/  S2R R4, SR_TID.X ;  /* 0x0000000000047919 */ /* 0x000e220000002100 */
[----:B------:R-:W-:Y:S01]  /*09b0*/  ISETP.NE.AND P2, PT, RZ, UR8, PT ;  /* 0x00000008ff007c0c */ /* 0x000fe2000bf45270 */
[----:B------:R-:W-:Y:S03]  /*09c0*/  BSSY.RECONVERGENT B0, `(.L_x_12981) ;  /* 0x00001f7000007945 */ /* 0x000fe60003800200 */
[----:B-----5:R1:W5:Y:S01]  /*09d0*/  LDG.E R13, desc[UR6][R12.64] ;  /* 0x000000060c0d7981 */ /* 0x020362000c1e1900 */
[----:B--2---:R-:W-:Y:S01]  /*09e0*/  @P0 IMAD.WIDE R176, R9, 0x4, R6 ;  /* 0x0000000409b00825 */ /* 0x004fe200078e0206 */
[----:B------:R-:W-:-:S04]  /*09f0*/  MOV R6, UR14 ;  /* 0x0000000e00067c02 */ /* 0x000fc80008000f00 */
[----:B------:R2:W5:Y:S01]  /*0a00*/  @P0 LDG.E R11, desc[UR6][R176.64] ;  /* 0x00000006b00b0981 */ /* 0x000562000c1e1900 */
[----:B------:R-:W-:Y:S01]  /*0a10*/  ISETP.NE.U32.AND P0, PT, RZ, UR10, PT ;  /* 0x0000000aff007c0c */ /* 0x000fe2000bf05070 */
[----:B------:R-:W-:-:S03]  /*0a20*/  IMAD R7, R9, R6, RZ ;  /* 0x0000000609077224 */ /* 0x000fc600078e02ff */
[----:B------:R-:W-:Y:S02]  /*0a30*/  ISETP.NE.AND.EX P1, PT, RZ, UR11, PT, P0 ;  /* 0x0000000bff007c0c */ /* 0x000fe4000bf25300 */
[----:B------:R-:W-:-:S04]  /*0a40*/  SHF.R.S32.HI R180, RZ, 0x1f, R7 ;  /* 0x0000001fffb47819 */ /* 0x000fc80000011407 */
[----:B------:R-:W-:Y:S02]  /*0a50*/  LEA.HI R180, R180, R7, RZ, 0x2 ;  /* 0x00000007b4b47211 */ /* 0x000fe400078f10ff */
[----:B-1----:R-:W-:Y:S02]  /*0a60*/  P2R R12, PR, RZ, 0x4 ;  /* 0x00000004ff0c7803 */ /* 0x002fe40000000000 */
[----:B------:R-:W-:Y:S02]  /*0a70*/  P2R R211, PR, RZ, 0x2 ;  /* 0x00000002ffd37803 */ /* 0x000fe40000000000 */
[----:B0-----:R-:W-:-:S04]  /*0a80*/  LOP3.LUT R7, R4, 0x1f, RZ, 0xc0, !PT ;  /* 0x0000001f04077812 */ /* 0x001fc800078ec0ff */
[----:B------:R-:W-:Y:S02]  /*0a90*/  LEA.HI.SX32 R12, R180, R7, 0x1e ;  /* 0x00000007b40c7211 */ /* 0x000fe400078ff2ff */
[----:B---3--:R-:W-:Y:S01]  /*0aa0*/  FSEL R209, R178, RZ, !P2 ;  /* 0x000000ffb2d17208 */ /* 0x008fe20005000000 */
[----:B--2---:R-:W-:Y:S06]  /*0ab0*/  @P1 BRA `(.L_x_12982) ;  /* 0x0000000c00ac1947 */ /* 0x004fec0003800000 */
        /* <DEDUP_REMOVED lines=17> */
[C---:B------:R-:W-:Y:S01]  /*0bd0*/  FADD.FTZ R188, -R209.reuse, R177 ;  /* 0x000000b1d1bc7221 */ /* 0x040fe20000010100 */
[C---:B------:R-:W-:Y:S01]  /*0be0*/  FADD.FTZ R178, -R209.reuse, R178 ;  /* 0x000000b2d1b27221 */ /* 0x040fe20000010100 */
[----:B------:R-:W-:Y:S01]  /*0bf0*/  FADD.FTZ R216, -R209, R179 ;  /* 0x000000b3d1d87221 */ /* 0x000fe20000010100 */
[C---:B-----5:R-:W-:Y:S01]  /*0c00*/  FMUL.FTZ R3, R13.reuse, R184 ;  /* 0x000000b80d037220 */ /* 0x060fe20000410000 */
[C---:B------:R-:W-:Y:S01]  /*0c10*/  FMUL.FTZ R184, R13.reuse, R188 ;  /* 0x000000bc0db87220 */ /* 0x040fe20000410000 */
[C---:B------:R-:W-:Y:S01]  /*0c20*/  FMUL.FTZ R199, R13.reuse, R178 ;  /* 0x000000b20dc77220 */ /* 0x040fe20000410000 */
[----:B------:R-:W-:Y:S01]  /*0c30*/  FMUL.FTZ R216, R13, R216 ;  /* 0x000000d80dd87220 */ /* 0x000fe20000410000 */
[----:B---3--:R-:W-:Y:S01]  /*0c40*/  FMUL.FTZ R188, R32, R180 ;  /* 0x000000b420bc7220 */ /* 0x008fe20000410000 */
[----:B------:R-:W-:Y:S01]  /*0c50*/  FMUL.FTZ R201, R33, R181 ;  /* 0x000000b521c97220 */ /* 0x000fe20000410000 */
[----:B------:R-:W-:Y:S01]  /*0c60*/  FMUL.FTZ R218, R34, R182 ;  /* 0x000000b622da7220 */ /* 0x000fe20000410000 */
        /* <DEDUP_REMOVED lines=17> */
.L_x_12984:
[----:B------:R-:W-:Y:S05]  /*0d80*/  BSYNC.RECONVERGENT B1 ;  /* 0x0000000000017941 */ /* 0x000fea0003800200 */
.L_x_12983:
        /* <DEDUP_REMOVED lines=37> */
.L_x_12986:
[----:B------:R-:W-:Y:S05]  /*0fe0*/  BSYNC.RECONVERGENT B1 ;  /* 0x0000000000017941 */ /* 0x000fea0003800200 */
.L_x_12985:
        /* <DEDUP_REMOVED lines=37> */
.L_x_12988:
[----:B------:R-:W-:Y:S05]  /*1240*/  BSYNC.RECONVERGENT B1 ;  /* 0x0000000000017941 */ /* 0x000fea0003800200 */
.L_x_12987:
        /* <DEDUP_REMOVED lines=37> */
.L_x_12990:
[----:B------:R-:W-:Y:S05]  /*14a0*/  BSYNC.RECONVERGENT B1 ;  /* 0x0000000000017941 */ /* 0x000fea0003800200 */
.L_x_12989:
        /* <DEDUP_REMOVED lines=38> */
.L_x_12992:
[----:B------:R-:W-:Y:S05]  /*1710*/  BSYNC.RECONVERGENT B1 ;  /* 0x0000000000017941 */ /* 0x000fea0003800200 */
.L_x_12991:
        /* <DEDUP_REMOVED lines=37> */
.L_x_12982:
        /* <DEDUP_REMOVED lines=11> */
[----:B0-----:R-:W-:-:S07]  /*1a20*/  IMAD.WIDE.U32 R176, R12, 0x10, R28 ;  /* 0x000000100cb07825 */ /* 0x001fce00078e001c */
[----:B------:R-:W0:Y:S01]  /*1a30*/  LDC.64 R28, c[0x0][0x438] ;  /* 0x00010e00ff1c7b82 */ /* 0x000e220000000a00 */
[----:B------:R-:W2:Y:S01]  /*1a40*/  LDG.E.128 R176, desc[UR6][R176.64] ;  /* 0x00000006b0b07981 */ /* 0x000ea2000c1e1d00 */
[----:B-1----:R-:W-:-:S06]  /*1a50*/  IMAD.WIDE.U32 R180, R12, 0x10, R180 ;  /* 0x000000100cb47825 */ /* 0x002fcc00078e00b4 */
[----:B------:R-:W3:Y:S01]  /*1a60*/  LDG.E.128 R180, desc[UR6][R180.64] ;  /* 0x00000006b4b47981 */ /* 0x000ee2000c1e1d00 */
[----:B0-----:R-:W-:-:S06]  /*1a70*/  IMAD.WIDE.U32 R28, R12, 0x10, R28 ;  /* 0x000000100c1c7825 */ /* 0x001fcc00078e001c */
[----:B------:R-:W5:Y:S01]  /*1a80*/  LDG.E.128 R28, desc[UR6][R28.64] ;  /* 0x000000061c1c7981 */ /* 0x000f62000c1e1d00 */
        /* <DEDUP_REMOVED lines=29> */
.L_x_12995:
[----:B------:R-:W-:Y:S05]  /*1c60*/  BSYNC.RECONVERGENT B1 ;  /* 0x0000000000017941 */ /* 0x000fea0003800200 */
.L_x_12994:
        /* <DEDUP_REMOVED lines=40> */
.L_x_12997:
[----:B------:R-:W-:Y:S05]  /*1ef0*/  BSYNC.RECONVERGENT B1 ;  /* 0x0000000000017941 */ /* 0x000fea0003800200 */
.L_x_12996:
        /* <DEDUP_REMOVED lines=40> */
.L_x_12999:
[----:B------:R-:W-:Y:S05]  /*2180*/  BSYNC.RECONVERGENT B1 ;  /* 0x0000000000017941 */ /* 0x000fea0003800200 */
.L_x_12998:
        /* <DEDUP_REMOVED lines=40> */
.L_x_13001:
[----:B------:R-:W-:Y:S05]  /*2410*/  BSYNC.RECONVERGENT B1 ;  /* 0x0000000000017941 */ /* 0x000fea0003800200 */
.L_x_13000:
        /* <DEDUP_REMOVED lines=41> */
.L_x_13003:
[----:B------:R-:W-:Y:S05]  /*26b0*/  BSYNC.RECONVERGENT B1 ;  /* 0x0000000000017941 */ /* 0x000fea0003800200 */
.L_x_13002:
[----:B------:R-:W-:-:S13]  /*26c0*/  ISETP.GE.U32.AND P5, PT, R8, 0xc0, PT ;  /* 0x000000c00800780c */ /* 0x000fda0003fa6070 */
[----:B------:R-:W-:Y:S05]  /*26d0*/  @!P5 BRA `(.L_x_12993) ;  /* 0x000000000094d947 */ /* 0x000fea0003800000 */
        /* <DEDUP_REMOVED lines=37> */
.L_x_12993:
[----:B------:R-:W-:Y:S05]  /*2930*/  BSYNC.RECONVERGENT B0 ;  /* 0x0000000000007941 */ /* 0x000fea0003800200 */
.L_x_12981:
        /* <DEDUP_REMOVED lines=20> */
.L_x_13074:
        /* <DEDUP_REMOVED lines=39> */
[----:B------:R-:W-:Y:S06]  /*2cf0*/  BRA `(.L_x_13010) ;  /* 0x0000000000507947 */ /* 0x000fec0003800000 */
.L_x_13009:
        /* <DEDUP_REMOVED lines=19> */
[----:B------:R-:W-:-:S07]  /*2e30*/  FFMA.FTZ R217, R179, R220, R131 ;  /* 0x000000dcb3d97223 */ /* 0x000fce0000010083 */
.L_x_13010:
[----:B------:R-:W0:Y:S01]  /*2e40*/  @P0 LDC.64 R130, c[0x0][0x478] ;  /* 0x00011e00ff820b82 */ /* 0x000e220000000a00 */
[----:B------:R-:W-:Y:S01]  /*2e50*/  FMUL.FTZ R176, R36, R183 ;  /* 0x000000b724b07220 */ /* 0x000fe20000410000 */
[----:B------:R-:W-:Y:S01]  /*2e60*/  FMUL.FTZ R177, R37, R182 ;  /* 0x000000b625b17220 */ /* 0x000fe20000410000 */
[----:B------:R-:W-:Y:S01]  /*2e70*/  FMUL.FTZ R179, R39, R220 ;  /* 0x000000dc27b37220 */ /* 0x000fe20000410000 */
[----:B------:R-:W-:-:S04]  /*2e80*/  FMUL.FTZ R178, R38, R213 ;  /* 0x000000d526b27220 */ /* 0x000fc80000410000 */
        /* <DEDUP_REMOVED lines=10> */
.L_x_13008:
[----:B------:R-:W-:Y:S05]  /*2f30*/  BSYNC.RECONVERGENT B1 ;  /* 0x0000000000017941 */ /* 0x000fea0003800200 */
.L_x_13007:
        /* <DEDUP_REMOVED lines=29> */
.L_x_13013:
        /* <DEDUP_REMOVED lines=20> */
.L_x_13014:
[----:B------:R-:W0:Y:S01]  /*3250*/  @P0 LDC.64 R220, c[0x0][0x478] ;  /* 0x00011e00ffdc0b82 */ /* 0x000e220000000a00 */
[----:B------:R-:W-:Y:S01]  /*3260*/  FMUL.FTZ R176, R44, R209 ;  /* 0x000000d12cb07220 */ /* 0x000fe20000410000 */
[----:B------:R-:W-:Y:S01]  /*3270*/  FMUL.FTZ R177, R45, R222 ;  /* 0x000000de2db17220 */ /* 0x000fe20000410000 */
[----:B------:R-:W-:Y:S01]  /*3280*/  FMUL.FTZ R178, R46, R211 ;  /* 0x000000d32eb27220 */ /* 0x000fe20000410000 */
[----:B------:R-:W-:-:S04]  /*3290*/  FMUL.FTZ R179, R47, R224 ;  /* 0x000000e02fb37220 */ /* 0x000fc80000410000 */
[----:B------:R-:W1:Y:S01]  /*32a0*/  LDC.64 R182, c[0x0][0x468] ;  /* 0x00011a00ffb67b82 */ /* 0x000e620000000a00 */
[----:B0-----:R-:W-:-:S05]  /*32b0*/  @P0 IMAD.WIDE.U32 R220, R12, 0x10, R220 ;  /* 0x000000100cdc0825 */ /* 0x001fca00078e00dc */
[----:B------:R3:W-:Y:S01]  /*32c0*/  @P0 STG.E.128 desc[UR6][R220.64], R104 ;  /* 0x00000068dc000986 */ /* 0x0007e2000c101d06 */
[C---:B-1----:R-:W-:Y:S01]  /*32d0*/  IMAD.WIDE.U32 R182, R12.reuse, 0x10, R182 ;  /* 0x000000100cb67825 */ /* 0x042fe200078e00b6 */
[----:B------:R-:W-:-:S04]  /*32e0*/  IADD3 R12, PT, PT, R12, 0x20, RZ ;  /* 0x000000200c0c7810 */ /* 0x000fc80007ffe0ff */
[----:B------:R3:W-:Y:S03]  /*32f0*/  STG.E.128 desc[UR6][R182.64], R176 ;  /* 0x000000b0b6007986 */ /* 0x0007e6000c101d06 */
.L_x_13012:
[----:B------:R-:W-:Y:S05]  /*3300*/  BSYNC.RECONVERGENT B1 ;  /* 0x0000000000017941 */ /* 0x000fea0003800200 */
.L_x_13011:
        /* <DEDUP_REMOVED lines=29> */
.L_x_13017:
        /* <DEDUP_REMOVED lines=20> */
.L_x_13018:
        /* <DEDUP_REMOVED lines=11> */
.L_x_13016:
[----:B------:R-:W-:Y:S05]  /*36d0*/  BSYNC.RECONVERGENT B1 ;  /* 0x0000000000017941 */ /* 0x000fea0003800200 */
.L_x_13015:
        /* <DEDUP_REMOVED lines=29> */
.L_x_13021:
        /* <DEDUP_REMOVED lines=20> */
.L_x_13022:
        /* <DEDUP_REMOVED lines=11> */
.L_x_13020:
[----:B------:R-:W-:Y:S05]  /*3aa0*/  BSYNC.RECONVERGENT B1 ;  /* 0x0000000000017941 */ /* 0x000fea0003800200 */
.L_x_13019:
        /* <DEDUP_REMOVED lines=29> */
.L_x_13025:
        /* <DEDUP_REMOVED lines=20> */
.L_x_13026:
        /* <DEDUP_REMOVED lines=11> */
.L_x_13024:
[----:B------:R-:W-:Y:S05]  /*3e70*/  BSYNC.RECONVERGENT B1 ;  /* 0x0000000000017941 */ /* 0x000fea0003800200 */
.L_x_13023:
        /* <DEDUP_REMOVED lines=28> */
.L_x_13028:
        /* <DEDUP_REMOVED lines=20> */
.L_x_13029:
        /* <DEDUP_REMOVED lines=8> */
[----:B-1----:R-:W-:Y:S01]  /*4200*/  IMAD.WIDE.U32 R12, R12, 0x10, R148 ;  /* 0x000000100c0c7825 */ /* 0x002fe200078e0094 */
[----:B------:R-:W-:Y:S02]  /*4210*/  MOV R149, R151 ;  /* 0x0000009700957202 */ /* 0x000fe40000000f00 */
[----:B------:R-:W-:Y:S02]  /*4220*/  MOV R148, R11 ;  /* 0x0000000b00947202 */ /* 0x000fe40000000f00 */
[----:B------:R0:W-:Y:S01]  /*4230*/  STG.E.128 desc[UR6][R12.64], R176 ;  /* 0x000000b00c007986 */ /* 0x0001e2000c101d06 */
[----:B------:R-:W-:Y:S01]  /*4240*/  MOV R151, R209 ;  /* 0x000000d100977202 */ /* 0x000fe20000000f00 */
[----:B------:R-:W-:Y:S06]  /*4250*/  BRA `(.L_x_13027) ;  /* 0x0000001400c07947 */ /* 0x000fec0003800000 */
.L_x_13006:
        /* <DEDUP_REMOVED lines=29> */
.L_x_13032:
        /* <DEDUP_REMOVED lines=20> */
.L_x_13033:
[----:B------:R-:W-:Y:S01]  /*4570*/  ISETP.NE.U32.AND P0, PT, RZ, UR12, PT ;  /* 0x0000000cff007c0c */ /* 0x000fe2000bf05070 */
[----:B------:R-:W0:Y:S01]  /*4580*/  LDC.64 R182, c[0x0][0x468] ;  /* 0x00011a00ffb67b82 */ /* 0x000e220000000a00 */
[----:B------:R-:W-:Y:S01]  /*4590*/  FMUL.FTZ R176, R36, R209 ;  /* 0x000000d124b07220 */ /* 0x000fe20000410000 */
[----:B------:R-:W-:Y:S01]  /*45a0*/  FMUL.FTZ R177, R37, R226 ;  /* 0x000000e225b17220 */ /* 0x000fe20000410000 */
[----:B------:R-:W-:Y:S01]  /*45b0*/  ISETP.NE.AND.EX P0, PT, RZ, UR13, PT, P0 ;  /* 0x0000000dff007c0c */ /* 0x000fe2000bf05300 */
[----:B------:R-:W-:Y:S01]  /*45c0*/  FMUL.FTZ R178, R38, R211 ;  /* 0x000000d326b27220 */ /* 0x000fe20000410000 */
[----:B------:R-:W-:-:S11]  /*45d0*/  FMUL.FTZ R179, R39, R224 ;  /* 0x000000e027b37220 */ /* 0x000fd60000410000 */
[----:B------:R-:W1:Y:S01]  /*45e0*/  @P0 LDC.64 R220, c[0x0][0x478] ;  /* 0x00011e00ffdc0b82 */ /* 0x000e620000000a00 */
[----:B0-----:R-:W-:-:S04]  /*45f0*/  IMAD.WIDE.U32 R182, R12, 0x10, R182 ;  /* 0x000000100cb67825 */ /* 0x001fc800078e00b6 */
[C---:B-1----:R-:W-:Y:S01]  /*4600*/  @P0 IMAD.WIDE.U32 R220, R12.reuse, 0x10, R220 ;  /* 0x000000100cdc0825 */ /* 0x042fe200078e00dc */
[----:B------:R-:W-:-:S04]  /*4610*/  IADD3 R12, PT, PT, R12, 0x20, RZ ;  /* 0x000000200c0c7810 */ /* 0x000fc80007ffe0ff */
[----:B------:R1:W-:Y:S04]  /*4620*/  @P0 STG.E.128 desc[UR6][R220.64], R104 ;  /* 0x00000068dc000986 */ /* 0x0003e8000c101d06 */
[----:B------:R1:W-:Y:S02]  /*4630*/  STG.E.128 desc[UR6][R182.64], R176 ;  /* 0x000000b0b6007986 */ /* 0x0003e4000c101d06 */
.L_x_13031:
[----:B------:R-:W-:Y:S05]  /*4640*/  BSYNC.RECONVERGENT B1 ;  /* 0x0000000000017941 */ /* 0x000fea0003800200 */
.L_x_13030:
        /* <DEDUP_REMOVED lines=29> */
.L_x_13036:
        /* <DEDUP_REMOVED lines=20> */
.L_x_13037:
        /* <DEDUP_REMOVED lines=11> */
.L_x_13035:
[----:B------:R-:W-:Y:S05]  /*4a10*/  BSYNC.RECONVERGENT B1 ;  /* 0x0000000000017941 */ /* 0x000fea0003800200 */
.L_x_13034:
        /* <DEDUP_REMOVED lines=29> */
.L_x_13040:
        /* <DEDUP_REMOVED lines=20> */
.L_x_13041:
        /* <DEDUP_REMOVED lines=11> */
.L_x_13039:
[----:B------:R-:W-:Y:S05]  /*4de0*/  BSYNC.RECONVERGENT B1 ;  /* 0x0000000000017941 */ /* 0x000fea0003800200 */
.L_x_13038:
        /* <DEDUP_REMOVED lines=29> */
.L_x_13044:
        /* <DEDUP_REMOVED lines=20> */
.L_x_13045:
        /* <DEDUP_REMOVED lines=11> */
.L_x_13043:
[----:B------:R-:W-:Y:S05]  /*51b0*/  BSYNC.RECONVERGENT B1 ;  /* 0x0000000000017941 */ /* 0x000fea0003800200 */
.L_x_13042:
        /* <DEDUP_REMOVED lines=29> */
.L_x_13048:
        /* <DEDUP_REMOVED lines=20> */
.L_x_13049:
        /* <DEDUP_REMOVED lines=11> */
.L_x_13047:
[----:B------:R-:W-:Y:S05]  /*5580*/  BSYNC.RECONVERGENT B1 ;  /* 0x0000000000017941 */ /* 0x000fea0003800200 */
.L_x_13046:
        /* <DEDUP_REMOVED lines=28> */
.L_x_13050:
        /* <DEDUP_REMOVED lines=20> */
.L_x_13051:
        /* <DEDUP_REMOVED lines=12> */
[----:B------:R-:W-:-:S07]  /*5950*/  MOV R151, R209 ;  /* 0x000000d100977202 */ /* 0x000fce0000000f00 */
.L_x_13027:
[----:B------:R-:W-:Y:S05]  /*5960*/  BSYNC.RECONVERGENT B0 ;  /* 0x0000000000007941 */ /* 0x000fea0003800200 */
.L_x_13005:
[----:B0----5:R-:W0:Y:S02]  /*5970*/  LDC.64 R12, c[0x0][0x380] ;  /* 0x0000e000ff0c7b82 */ /* 0x021e240000000a00 */
[----:B0-----:R-:W-:-:S04]  /*5980*/  LEA R9, R12, R9, 0x2 ;  /* 0x000000090c097211 */ /* 0x001fc800078e10ff */
[----:B------:R-:W-:-:S13]  /*5990*/  ISETP.GE.AND P0, PT, R9, R13, PT ;  /* 0x0000000d0900720c */ /* 0x000fda0003f06270 */
[----:B------:R-:W-:Y:S05]  /*59a0*/  @!P0 BRA `(.L_x_13052) ;  /* 0xffffffac00dc8947 */ /* 0x000fea000383ffff */
.L_x_12980:
        /* <DEDUP_REMOVED lines=210> */
.L_x_13054:
[----:B------:R-:W-:Y:S05]  /*66d0*/  BSYNC.RECONVERGENT B0 ;  /* 0x0000000000007941 */ /* 0x000fea0003800200 */
.L_x_13053:
        /* <DEDUP_REMOVED lines=18> */
.L_x_13056:
[----:B------:R-:W-:Y:S05]  /*6800*/  BSYNC.RECONVERGENT B0 ;  /* 0x0000000000007941 */ /* 0x000fea0003800200 */
.L_x_13055:
        /* <DEDUP_REMOVED lines=18> */
.L_x_13058:
[----:B------:R-:W-:Y:S05]  /*6930*/  BSYNC.RECONVERGENT B0 ;  /* 0x0000000000007941 */ /* 0x000fea0003800200 */
.L_x_13057:
        /* <DEDUP_REMOVED lines=18> */
.L_x_13060:
[----:B------:R-:W-:Y:S05]  /*6a60*/  BSYNC.RECONVERGENT B0 ;  /* 0x0000000000007941 */ /* 0x000fea0003800200 */
.L_x_13059:
        /* <DEDUP_REMOVED lines=18> */
.L_x_13062:
[----:B------:R-:W-:Y:S05]  /*6b90*/  BSYNC.RECONVERGENT B0 ;  /* 0x0000000000007941 */ /* 0x000fea0003800200 */
.L_x_13061:
        /* <DEDUP_REMOVED lines=11> */
.L_x_13004:
        /* <DEDUP_REMOVED lines=8> */
.L_x_13064:
[----:B------:R-:W-:Y:S05]  /*6cd0*/  BSYNC B0 ;  /* 0x0000000000007941 */ /* 0x000fea0003800000 */
.L_x_13063:
        /* <DEDUP_REMOVED lines=8> */
.L_x_13065:
[----:B------:R-:W-:Y:S01]  /*6d60*/  FADD.FTZ R176, R176, R213 ;  /* 0x000000d5b0b07221 */ /* 0x000fe20000010000 */
[----:B------:R-:W-:-:S04]  /*6d70*/  HFMA2 R217, -RZ, RZ, 0, 1.1920928955078125e-07 ;  /* 0x00000002ffd97431 */ /* 0x000fc800000001ff */
[----:B------:R-:W-:Y:S02]  /*6d80*/  MOV R222, R176 ;  /* 0x000000b000de7202 */ /* 0x000fe40000000f00 */
[----:B------:R-:W-:-:S07]  /*6d90*/  MOV R177, R215 ;  /* 0x000000d700b17202 */ /* 0x000fce0000000f00 */
[----:B------:R-:W-:Y:S05]  /*6da0*/  WARPSYNC.COLLECTIVE R209, `(.L_x_13066) ;  /* 0x00000000d1087348 */ /* 0x000fea0003c00000 */
[----:B------:R0:W1:Y:S02]  /*6db0*/  SHFL.BFLY P6, R215, R222, R217, R224 ;  /* 0x0c0000d9ded77389 */ /* 0x00006400000c00e0 */
[----:B01----:R-:W-:Y:S05]  /*6dc0*/  ENDCOLLECTIVE ;  /* 0x000000000000791b */ /* 0x003fea0003800000 */
.L_x_13066:
[----:B------:R-:W-:-:S05]  /*6dd0*/  FADD.FTZ R177, R177, R220 ;  /* 0x000000dcb1b17221 */ /* 0x000fca0000010000 */
[----:B------:R-:W-:Y:S02]  /*6de0*/  MOV R222, R177 ;  /* 0x000000b100de7202 */ /* 0x000fe40000000f00 */
[----:B------:R-:W-:-:S07]  /*6df0*/  MOV R179, R215 ;  /* 0x000000d700b37202 */ /* 0x000fce0000000f00 */
[----:B------:R-:W-:Y:S05]  /*6e00*/  WARPSYNC.COLLECTIVE R209, `(.L_x_13067) ;  /* 0x00000000d1087348 */ /* 0x000fea0003c00000 */
[----:B------:R0:W1:Y:S02]  /*6e10*/  SHFL.BFLY P6, R215, R222, R217, R224 ;  /* 0x0c0000d9ded77389 */ /* 0x00006400000c00e0 */
[----:B01----:R-:W-:Y:S05]  /*6e20*/  ENDCOLLECTIVE ;  /* 0x000000000000791b */ /* 0x003fea0003800000 */
.L_x_13067:
[----:B------:R-:W-:Y:S01]  /*6e30*/  FADD.FTZ R179, R176, R179 ;  /* 0x000000b3b0b37221 */ /* 0x000fe20000010000 */
[----:B------:R-:W-:-:S04]  /*6e40*/  HFMA2 R217, -RZ, RZ, 0, 2.384185791015625e-07 ;  /* 0x00000004ffd97431 */ /* 0x000fc800000001ff */
[----:B------:R-:W-:Y:S02]  /*6e50*/  MOV R222, R179 ;  /* 0x000000b300de7202 */ /* 0x000fe40000000f00 */
[----:B------:R-:W-:-:S07]  /*6e60*/  MOV R178, R215 ;  /* 0x000000d700b27202 */ /* 0x000fce0000000f00 */
[----:B------:R-:W-:Y:S05]  /*6e70*/  WARPSYNC.COLLECTIVE R209, `(.L_x_13068) ;  /* 0x00000000d1087348 */ /* 0x000fea0003c00000 */
[----:B------:R0:W1:Y:S02]  /*6e80*/  SHFL.BFLY P6, R215, R222, R217, R224 ;  /* 0x0c0000d9ded77389 */ /* 0x00006400000c00e0 */
[----:B01----:R-:W-:Y:S05]  /*6e90*/  ENDCOLLECTIVE ;  /* 0x000000000000791b */ /* 0x003fea0003800000 */
.L_x_13068:
[----:B------:R-:W-:-:S05]  /*6ea0*/  FADD.FTZ R178, R177, R178 ;  /* 0x000000b2b1b27221 */ /* 0x000fca0000010000 */
[----:B------:R-:W-:Y:S02]  /*6eb0*/  MOV R222, R178 ;  /* 0x000000b200de7202 */ /* 0x000fe40000000f00 */
[----:B------:R-:W-:-:S07]  /*6ec0*/  MOV R180, R215 ;  /* 0x000000d700b47202 */ /* 0x000fce0000000f00 */
[----:B------:R-:W-:Y:S05]  /*6ed0*/  WARPSYNC.COLLECTIVE R209, `(.L_x_13069) ;  /* 0x00000000d1087348 */ /* 0x000fea0003c00000 */
[----:B------:R0:W1:Y:S02]  /*6ee0*/  SHFL.BFLY P6, R215, R222, R217, R224 ;  /* 0x0c0000d9ded77389 */ /* 0x00006400000c00e0 */
[----:B01----:R-:W-:Y:S05]  /*6ef0*/  ENDCOLLECTIVE ;  /* 0x000000000000791b */ /* 0x003fea0003800000 */
.L_x_13069:
[----:B------:R-:W-:Y:S01]  /*6f00*/  FADD.FTZ R180, R179, R180 ;  /* 0x000000b4b3b47221 */ /* 0x000fe20000010000 */
[----:B------:R-:W-:-:S04]  /*6f10*/  HFMA2 R217, -RZ, RZ, 0, 4.76837158203125e-07 ;  /* 0x00000008ffd97431 */ /* 0x000fc800000001ff */
[----:B------:R-:W-:Y:S02]  /*6f20*/  MOV R222, R180 ;  /* 0x000000b400de7202 */ /* 0x000fe40000000f00 */
[----:B------:R-:W-:-:S07]  /*6f30*/  MOV R181, R215 ;  /* 0x000000d700b57202 */ /* 0x000fce0000000f00 */
[----:B------:R-:W-:Y:S05]  /*6f40*/  WARPSYNC.COLLECTIVE R209, `(.L_x_13070) ;  /* 0x00000000d1087348 */ /* 0x000fea0003c00000 */
[----:B------:R0:W1:Y:S02]  /*6f50*/  SHFL.BFLY P6, R215, R222, R217, R224 ;  /* 0x0c0000d9ded77389 */ /* 0x00006400000c00e0 */
[----:B01----:R-:W-:Y:S05]  /*6f60*/  ENDCOLLECTIVE ;  /* 0x000000000000791b */ /* 0x003fea0003800000 */
.L_x_13070:
[----:B------:R-:W-:-:S05]  /*6f70*/  FADD.FTZ R181, R178, R181 ;  /* 0x000000b5b2b57221 */ /* 0x000fca0000010000 */
[----:B------:R-:W-:Y:S02]  /*6f80*/  MOV R222, R181 ;  /* 0x000000b500de7202 */ /* 0x000fe40000000f00 */
[----:B------:R-:W-:-:S07]  /*6f90*/  MOV R183, R215 ;  /* 0x000000d700b77202 */ /* 0x000fce0000000f00 */
[----:B------:R-:W-:Y:S05]  /*6fa0*/  WARPSYNC.COLLECTIVE R209, `(.L_x_13071) ;  /* 0x00000000d1087348 */ /* 0x000fea0003c00000 */
[----:B------:R0:W1:Y:S02]  /*6fb0*/  SHFL.BFLY P6, R215, R222, R217, R224 ;  /* 0x0c0000d9ded77389 */ /* 0x00006400000c00e0 */
[----:B01----:R-:W-:Y:S05]  /*6fc0*/  ENDCOLLECTIVE ;  /* 0x000000000000791b */ /* 0x003fea0003800000 */
.L_x_13071:
[----:B------:R-:W-:Y:S01]  /*6fd0*/  FADD.FTZ R183, R180, R183 ;  /* 0x000000b7b4b77221 */ /* 0x000fe20000010000 */
[----:B------:R-:W-:-:S04]  /*6fe0*/  HFMA2 R217, -RZ, RZ, 0, 9.5367431640625e-07 ;  /* 0x00000010ffd97431 */ /* 0x000fc800000001ff */
[----:B------:R-:W-:Y:S02]  /*6ff0*/  MOV R222, R183 ;  /* 0x000000b700de7202 */ /* 0x000fe40000000f00 */
[----:B------:R-:W-:-:S07]  /*7000*/  MOV R182, R215 ;  /* 0x000000d700b67202 */ /* 0x000fce0000000f00 */
[----:B------:R-:W-:Y:S05]  /*7010*/  WARPSYNC.COLLECTIVE R209, `(.L_x_13072) ;  /* 0x00000000d1087348 */ /* 0x000fea0003c00000 */
[----:B------:R0:W1:Y:S02]  /*7020*/  SHFL.BFLY P6, R215, R222, R217, R224 ;  /* 0x0c0000d9ded77389 */ /* 0x00006400000c00e0 */
[----:B01----:R-:W-:Y:S05]  /*7030*/  ENDCOLLECTIVE ;  /* 0x000000000000791b */ /* 0x003fea0003800000 */
.L_x_13072:
[----:B------:R-:W-:-:S05]  /*7040*/  FADD.FTZ R182, R181, R182 ;  /* 0x000000b6b5b67221 */ /* 0x000fca0000010000 */
[----:B------:R-:W-:Y:S02]  /*7050*/  MOV R222, R182 ;  /* 0x000000b600de7202 */ /* 0x000fe40000000f00 */
[----:B------:R-:W-:-:S07]  /*7060*/  MOV R176, R215 ;  /* 0x000000d700b07202 */ /* 0x000fce0000000f00 */
[----:B------:R-:W-:Y:S05]  /*7070*/  WARPSYNC.COLLECTIVE R209, `(.L_x_13073) ;  /* 0x00000000d1087348 */ /* 0x000fea0003c00000 */
[----:B------:R0:W1:Y:S02]  /*7080*/  SHFL.BFLY P6, R215, R222, R217, R224 ;  /* 0x0c0000d9ded77389 */ /* 0x00006400000c00e0 */
[----:B01----:R-:W-:Y:S05]  /*7090*/  ENDCOLLECTIVE ;  /* 0x000000000000791b */ /* 0x003fea0003800000 */
.L_x_13073:
[----:B------:R-:W-:Y:S01]  /*70a0*/  MOV R177, R215 ;  /* 0x000000d700b17202 */ /* 0x000fe20000000f00 */
[----:B------:R-:W-:Y:S06]  /*70b0*/  BRA `(.L_x_13074) ;  /* 0xffffffb800707947 */ /* 0x000fec000383ffff */
.L_x_13075:
        /* <DEDUP_REMOVED lines=12> */
.L_x_14595:


//--------------------- .text._ZN10layer_norm13ln_bwd_kernelINS_13Kernel_traitsIfffffjLj768ELj1ELj4ELj1ELj16ENS_18Kernel_traits_baseILj768EfffffjLj128EEEEELb0ELb1ELb0ELb1EEEvNS_9BwdParamsE --------------------------
	.section	.text._ZN10layer_norm13ln_bwd_kernelINS_13Kernel_traitsIfffffjLj768ELj1ELj4ELj1ELj16ENS_18Kernel_traits_baseILj768EfffffjLj128EEEEELb0ELb1ELb0ELb1EEEvNS_9BwdParamsE,"ax",@progbits
	.align	128
        .global         _ZN10layer_norm13ln_bwd_kernelINS_13Kernel_traitsIfffffjLj768ELj1ELj4ELj1ELj16ENS_18Kernel_traits_baseILj768EfffffjLj128EEEEELb0ELb1ELb0ELb1EEEvNS_9BwdParamsE
        .type           _ZN10layer_norm13ln_bwd_kernelINS_13Kernel_traitsIfffffjLj768ELj1ELj4ELj1ELj16ENS_18Kernel_traits_baseILj768EfffffjLj128EEEEELb0ELb1ELb0ELb1EEEvNS_9BwdParamsE,@function
        .size           _ZN10layer_norm13ln_bwd_kernelINS_13Kernel_traitsIfffffjLj768ELj1ELj4ELj1ELj16ENS_18Kernel_traits_baseILj768EfffffjLj128EEEEELb0ELb1ELb0ELb1EEEvNS_9BwdParamsE,(.L_x_14596 - _ZN10layer_norm13ln_bwd_kernelINS_13Kernel_traitsIfffffjLj768ELj1ELj4ELj1ELj16ENS_18Kernel_traits_baseILj768EfffffjLj128EEEEELb0ELb1ELb0ELb1EEEvNS_9BwdParamsE)
        .other          _ZN10layer_norm13ln_bwd_kernelINS_13Kernel_traitsIfffffjLj768ELj1ELj4ELj1ELj16ENS_18Kernel_traits_baseILj768EfffffjLj128EEEEELb0ELb1ELb0ELb1EEEvNS_9BwdParamsE,@"STO_CUDA_ENTRY STV_DEFAULT"
_ZN10layer_norm13ln_bwd_kernelINS_13Kernel_traitsIfffffjLj768ELj1ELj4ELj1ELj16ENS_18Kernel_traits_baseILj768EfffffjLj128EEEEELb0ELb1ELb0ELb1EEEvNS_9BwdParamsE:
.text._ZN10layer_norm13ln_bwd_kernelINS_13Kernel_traitsIfffffjLj768ELj1ELj4ELj1ELj16ENS_18Kernel_traits_baseILj768EfffffjLj128EEEEELb0ELb1ELb0ELb1EEEvNS_9BwdParamsE:
[----:B------:R-:W0:Y:S01]  /*0000*/  LDC R1, c[0x0][0x37c] ;  /* 0x0000df00ff017b82 */ /* 0x000e220000000800 */
[----:B------:R-:W1:Y:S07]  /*0010*/  S2R R2, SR_TID.X ;  /* 0x0000000000027919 */ /* 0x000e6e0000002100 */
[----:B------:R-:W2:Y:S01]  /*0020*/  S2UR UR4, SR_CTAID.X ;  /* 0x00000000000479c3 */ /* 0x000ea20000002500 */
[----:B------:R-:W3:Y:S01]  /*0030*/  LDCU UR5, c[0x0][0x384] ;  /* 0x00007080ff0577ac */ /* 0x000ee20008000800 */
[----:B------:R-:W-:Y:S01]  /*0040*/  BSSY B0, `(.L_x_13076) ;  /* 0x000055c000007945 */ /* 0x000fe20003800000 */
[----:B0-----:R-:W-:-:S02]  /*0050*/  IADD3 R1, PT, PT, R1, -0x10, RZ ;  /* 0xfffffff001017810 */ /* 0x001fc40007ffe0ff */
[----:B------:R-:W-:Y:S01]  /*0060*/  CS2R R32, SRZ ;  /* 0x0000000000207805 */ /* 0x000fe2000001ff00 */
[----:B------:R-:W0:Y:S01]  /*0070*/  LDCU.64 UR6, c[0x0][0x358] ;  /* 0x00006b00ff0677ac */ /* 0x000e220008000a00 */
        /* <DEDUP_REMOVED lines=15> */
[----:B------:R-:W0:Y:S01]  /*0170*/  LDCU.64 UR14, c[0x0][0x478] ;  /* 0x00008f00ff0e77ac */ /* 0x000e220008000a00 */
[----:B------:R-:W-:Y:S02]  /*0180*/  CS2R R48, SRZ ;  /* 0x0000000000307805 */ /* 0x000fe4000001ff00 */
[----:B------:R-:W-:Y:S02]  /*0190*/  CS2R R54, SRZ ;  /* 0x0000000000367805 */ /* 0x000fe4000001ff00 */
[----:B------:R-:W-:Y:S01]  /*01a0*/  CS2R R52, SRZ ;  /* 0x0000000000347805 */ /* 0x000fe2000001ff00 */
[----:B--2---:R-:W-:Y:S01]  /*01b0*/  USHF.L.U32 UR4, UR4, 0x2, URZ ;  /* 0x0000000204047899 */ /* 0x004fe200080006ff */
[----:B------:R-:W-:Y:S01]  /*01c0*/  CS2R R58, SRZ ;  /* 0x00000000003a7805 */ /* 0x000fe2000001ff00 */
[----:B------:R-:W2:Y:S01]  /*01d0*/  LDCU.64 UR10, c[0x0][0x438] ;  /* 0x00008700ff0a77ac */ /* 0x000ea20008000a00 */
[----:B------:R-:W-:-:S02]  /*01e0*/  CS2R R56, SRZ ;  /* 0x0000000000387805 */ /* 0x000fc4000001ff00 */
[----:B------:R-:W-:Y:S02]  /*01f0*/  CS2R R62, SRZ ;  /* 0x00000000003e7805 */ /* 0x000fe4000001ff00 */
[----:B------:R-:W-:Y:S02]  /*0200*/  CS2R R60, SRZ ;  /* 0x00000000003c7805 */ /* 0x000fe4000001ff00 */
[----:B-1----:R-:W-:Y:S02]  /*0210*/  SHF.R.U32.HI R0, RZ, 0x5, R2 ;  /* 0x00000005ff007819 */ /* 0x002fe40000011602 */
[----:B------:R-:W-:Y:S02]  /*0220*/  CS2R R66, SRZ ;  /* 0x0000000000427805 */ /* 0x000fe4000001ff00 */
[----:B------:R-:W-:Y:S02]  /*0230*/  CS2R R64, SRZ ;  /* 0x0000000000407805 */ /* 0x000fe4000001ff00 */
[----:B------:R-:W-:-:S02]  /*0240*/  CS2R R70, SRZ ;  /* 0x0000000000467805 */ /* 0x000fc4000001ff00 */
[----:B------:R-:W-:Y:S02]  /*0250*/  LOP3.LUT R166, R0, UR4, RZ, 0xfc, !PT ;  /* 0x0000000400a67c12 */ /* 0x000fe4000f8efcff */
[----:B------:R-:W-:Y:S02]  /*0260*/  CS2R R68, SRZ ;  /* 0x0000000000447805 */ /* 0x000fe4000001ff00 */
[----:B------:R-:W-:Y:S02]  /*0270*/  CS2R R30, SRZ ;  /* 0x00000000001e7805 */ /* 0x000fe4000001ff00 */
[----:B------:R-:W-:Y:S02]  /*0280*/  CS2R R28, SRZ ;  /* 0x00000000001c7805 */ /* 0x000fe4000001ff00 */
[----:B---3--:R-:W-:Y:S02]  /*0290*/  ISETP.GE.AND P0, PT, R166, UR5, PT ;  /* 0x00000005a6007c0c */ /* 0x008fe4000bf06270 */
        /* <DEDUP_REMOVED lines=10> */
[----:B------:R-:W-:Y:S01]  /*0340*/  LOP3.LUT R190, R2, 0x1f, RZ, 0xc0, !PT ;  /* 0x0000001f02be7812 */ /* 0x000fe200078ec0ff */
[----:B0-2-4-:R-:W-:Y:S06]  /*0350*/  @P0 BRA `(.L_x_13077) ;  /* 0x0000005000a80947 */ /* 0x015fec0003800000 */
[----:B------:R-:W0:Y:S01]  /*0360*/  LDC.64 R2, c[0x0][0x3d0] ;  /* 0x0000f400ff027b82 */ /* 0x000e220000000a00 */
[----:B------:R-:W1:Y:S07]  /*0370*/  LDCU.64 UR4, c[0x0][0x3e0] ;  /* 0x00007c00ff0477ac */ /* 0x000e6e0008000a00 */
[----:B------:R-:W2:Y:S01]  /*0380*/  LDC.64 R4, c[0x0][0x3e8] ;  /* 0x0000fa00ff047b82 */ /* 0x000ea20000000a00 */
[----:B0-----:R-:W-:-:S05]  /*0390*/  IMAD.WIDE.U32 R2, R190, 0x10, R2 ;  /* 0x00000010be027825 */ /* 0x001fca00078e0002 */
[----:B------:R-:W5:Y:S04]  /*03a0*/  LDG.E.128 R80, desc[UR6][R2.64+0xa00] ;  /* 0x000a000602507981 */ /* 0x000f68000c1e1d00 */
[----:B------:R0:W-:Y:S01]  /*03b0*/  STL [R1+0x4], RZ ;  /* 0x000004ff01007387 */ /* 0x0001e20000100800 */
[----:B--2---:R-:W-:-:S03]  /*03c0*/  IMAD.WIDE.U32 R190, R190, 0x10, R4 ;  /* 0x00000010bebe7825 */ /* 0x004fc600078e0004 */
[----:B------:R-:W5:Y:S04]  /*03d0*/  LDG.E.128 R84, desc[UR6][R2.64+0x800] ;  /* 0x0008000602547981 */ /* 0x000f68000c1e1d00 */
[----:B------:R-:W5:Y:S04]  /*03e0*/  LDG.E.128 R88, desc[UR6][R2.64+0x600] ;  /* 0x0006000602587981 */ /* 0x000f68000c1e1d00 */
[----:B------:R-:W5:Y:S04]  /*03f0*/  LDG.E.128 R92, desc[UR6][R2.64+0x400] ;  /* 0x00040006025c7981 */ /* 0x000f68000c1e1d00 */
[----:B------:R-:W5:Y:S04]  /*0400*/  LDG.E.128 R96, desc[UR6][R2.64+0x200] ;  /* 0x0002000602607981 */ /* 0x000f68000c1e1d00 */
[----:B------:R-:W5:Y:S04]  /*0410*/  LDG.E.128 R100, desc[UR6][R2.64] ;  /* 0x0000000602647981 */ /* 0x000f68000c1e1d00 */
[----:B------:R0:W-:Y:S04]  /*0420*/  STL [R1], RZ ;  /* 0x000000ff01007387 */ /* 0x0001e80000100800 */
[----:B------:R0:W-:Y:S04]  /*0430*/  STL [R1+0xc], RZ ;  /* 0x00000cff01007387 */ /* 0x0001e80000100800 */
[----:B------:R0:W-:Y:S01]  /*0440*/  STL [R1+0x8], RZ ;  /* 0x000008ff01007387 */ /* 0x0001e20000100800 */
[----:B-1----:R-:W-:Y:S01]  /*0450*/  ISETP.NE.U32.AND P0, PT, RZ, UR4, PT ;  /* 0x00000004ff007c0c */ /* 0x002fe2000bf05070 */
[----:B------:R-:W-:Y:S01]  /*0460*/  HFMA2 R207, -RZ, RZ, 0, 0 ;  /* 0x00000000ffcf7431 */ /* 0x000fe200000001ff */
[----:B------:R-:W-:Y:S01]  /*0470*/  BSSY B1, `(.L_x_13078) ;  /* 0x00004d2000017945 */ /* 0x000fe20003800000 */
[----:B------:R-:W-:Y:S01]  /*0480*/  HFMA2 R218, -RZ, RZ, 0, 0 ;  /* 0x00000000ffda7431 */ /* 0x000fe200000001ff */
[----:B------:R-:W5:Y:S01]  /*0490*/  LDG.E.128 R104, desc[UR6][R190.64+0xa00] ;  /* 0x000a0006be687981 */ /* 0x000f62000c1e1d00 */
[----:B------:R-:W-:Y:S01]  /*04a0*/  HFMA2 R170, -RZ, RZ, 0, 0 ;  /* 0x00000000ffaa7431 */ /* 0x000fe200000001ff */
[----:B------:R-:W-:-:S02]  /*04b0*/  ISETP.NE.AND.EX P0, PT, RZ, UR5, PT, P0 ;  /* 0x00000005ff007c0c */ /* 0x000fc4000bf05300 */
[----:B------:R-:W-:Y:S01]  /*04c0*/  CS2R R210, SRZ ;  /* 0x0000000000d27805 */ /* 0x000fe2000001ff00 */
[----:B------:R-:W5:Y:S01]  /*04d0*/  LDG.E.128 R108, desc[UR6][R190.64+0x800] ;  /* 0x00080006be6c7981 */ /* 0x000f62000c1e1d00 */
[----:B------:R-:W-:Y:S02]  /*04e0*/  CS2R R208, SRZ ;  /* 0x0000000000d07805 */ /* 0x000fe4000001ff00 */
[----:B------:R-:W-:Y:S02]  /*04f0*/  CS2R R214, SRZ ;  /* 0x0000000000d67805 */ /* 0x000fe4000001ff00 */
[----:B------:R-:W-:Y:S01]  /*0500*/  CS2R R212, SRZ ;  /* 0x0000000000d47805 */ /* 0x000fe2000001ff00 */
[----:B------:R-:W5:Y:S01]  /*0510*/  LDG.E.128 R112, desc[UR6][R190.64+0x600] ;  /* 0x00060006be707981 */ /* 0x000f62000c1e1d00 */
[----:B------:R-:W-:Y:S02]  /*0520*/  CS2R R216, SRZ ;  /* 0x0000000000d87805 */ /* 0x000fe4000001ff00 */
[----:B------:R-:W-:-:S02]  /*0530*/  MOV R198, RZ ;  /* 0x000000ff00c67202 */ /* 0x000fc40000000f00 */
        /* <DEDUP_REMOVED lines=9> */
[----:B------:R1:W5:Y:S01]  /*05d0*/  LDG.E.128 R124, desc[UR6][R190.64] ;  /* 0x00000006be7c7981 */ /* 0x000362000c1e1d00 */
        /* <DEDUP_REMOVED lines=9> */
[----:B-1----:R-:W-:Y:S02]  /*0670*/  MOV R191, RZ ;  /* 0x000000ff00bf7202 */ /* 0x002fe40000000f00 */
        /* <DEDUP_REMOVED lines=10> */
[----:B0-----:R-:W-:-:S07]  /*0720*/  CS2R R6, SRZ ;  /* 0x0000000000067805 */ /* 0x001fce000001ff00 */
.L_x_13108:
[----:B0-----:R-:W0:Y:S08]  /*0730*/  LDC.64 R2, c[0x0][0x3c0] ;  /* 0x0000f000ff027b82 */ /* 0x001e300000000a00 */
[----:B-1----:R-:W1:Y:S08]  /*0740*/  @P0 LDC.64 R58, c[0x0][0x3e0] ;  /* 0x0000f800ff3a0b82 */ /* 0x002e700000000a00 */
        /* <DEDUP_REMOVED lines=23> */
[----:B0-----:R-:W-:-:S04]  /*08c0*/  IMAD.WIDE.U32 R132, R173, 0x10, R152 ;  /* 0x00000010ad847825 */ /* 0x001fc800078e0098 */
[----:B------:R-:W-:Y:S02]  /*08d0*/  IMAD.WIDE.U32 R136, R172, 0x10, R152 ;  /* 0x00000010ac887825 */ /* 0x000fe400078e0098 */
[----:B------:R-:W2:Y:S01]  /*08e0*/  LDG.E.128 R132, desc[UR6][R132.64] ;  /* 0x0000000684847981 */ /* 0x000ea2000c1e1d00 */
[C---:B------:R-:W-:Y:S01]  /*08f0*/  IADD3 R3, PT, PT, R173.reuse, 0x60, RZ ;  /* 0x00000060ad037810 */ /* 0x040fe20007ffe0ff */
[----:B-1----:R-:W-:Y:S02]  /*0900*/  IMAD.WIDE.U32 R76, R173, 0x10, R56 ;  /* 0x00000010ad4c7825 */ /* 0x002fe400078e0038 */
[----:B------:R-:W3:Y:S02]  /*0910*/  LDG.E.128 R136, desc[UR6][R136.64] ;  /* 0x0000000688887981 */ /* 0x000ee4000c1e1d00 */
[----:B------:R-:W-:Y:S02]  /*0920*/  IMAD.WIDE.U32 R140, R171, 0x10, R152 ;  /* 0x00000010ab8c7825 */ /* 0x000fe400078e0098 */
[----:B------:R-:W4:Y:S01]  /*0930*/  LDG.E.128 R76, desc[UR6][R76.64] ;  /* 0x000000064c4c7981 */ /* 0x000f22000c1e1d00 */
[----:B------:R-:W-:-:S03]  /*0940*/  IADD3 R2, PT, PT, R173, 0x80, RZ ;  /* 0x00000080ad027810 */ /* 0x000fc60007ffe0ff */
[----:B------:R-:W4:Y:S01]  /*0950*/  LDG.E.128 R140, desc[UR6][R140.64] ;  /* 0x000000068c8c7981 */ /* 0x000f22000c1e1d00 */
[----:B------:R-:W-:Y:S01]  /*0960*/  IADD3 R0, PT, PT, R173, 0xa0, RZ ;  /* 0x000000a0ad007810 */ /* 0x000fe20007ffe0ff */
[----:B------:R-:W-:-:S04]  /*0970*/  IMAD.WIDE.U32 R72, R172, 0x10, R56 ;  /* 0x00000010ac487825 */ /* 0x000fc800078e0038 */
[--C-:B------:R-:W-:Y:S02]  /*0980*/  IMAD.WIDE.U32 R144, R3, 0x10, R152.reuse ;  /* 0x0000001003907825 */ /* 0x100fe400078e0098 */
[----:B------:R-:W4:Y:S02]  /*0990*/  LDG.E.128 R72, desc[UR6][R72.64] ;  /* 0x0000000648487981 */ /* 0x000f24000c1e1d00 */
[--C-:B------:R-:W-:Y:S02]  /*09a0*/  IMAD.WIDE.U32 R148, R2, 0x10, R152.reuse ;  /* 0x0000001002947825 */ /* 0x100fe400078e0098 */
[----:B------:R-:W4:Y:S02]  /*09b0*/  LDG.E.128 R144, desc[UR6][R144.64] ;  /* 0x0000000690907981 */ /* 0x000f24000c1e1d00 */
[----:B------:R-:W-:Y:S02]  /*09c0*/  IMAD.WIDE.U32 R152, R0, 0x10, R152 ;  /* 0x0000001000987825 */ /* 0x000fe400078e0098 */
        /* <DEDUP_REMOVED lines=11> */
[----:B------:R-:W-:-:S03]  /*0a80*/  FADD.FTZ R221, -R174, R133 ;  /* 0x00000085aedd7221 */ /* 0x000fc60000010100 */
[----:B-----5:R-:W-:Y:S01]  /*0a90*/  FMUL.FTZ R219, R4, R219 ;  /* 0x000000db04db7220 */ /* 0x020fe20000410000 */
[----:B---3--:R-:W-:Y:S01]  /*0aa0*/  FADD.FTZ R245, -R174, R137 ;  /* 0x00000089aef57221 */ /* 0x008fe20000010100 */
[----:B----4-:R-:W-:Y:S01]  /*0ab0*/  FMUL.FTZ R226, R100, R76 ;  /* 0x0000004c64e27220 */ /* 0x010fe20000410000 */
[----:B------:R-:W-:Y:S01]  /*0ac0*/  FMUL.FTZ R225, R101, R77 ;  /* 0x0000004d65e17220 */ /* 0x000fe20000410000 */
[----:B------:R-:W-:Y:S01]  /*0ad0*/  FADD.FTZ R247, -R174, R134 ;  /* 0x00000086aef77221 */ /* 0x000fe20000010100 */
[----:B------:R-:W-:Y:S01]  /*0ae0*/  FMUL.FTZ R222, R4, R221 ;  /* 0x000000dd04de7220 */ /* 0x000fe20000410000 */
[C---:B------:R-:W-:Y:S01]  /*0af0*/  FADD.FTZ R137, -R174.reuse, R141 ;  /* 0x0000008dae897221 */ /* 0x040fe20000010100 */
[----:B------:R-:W-:Y:S01]  /*0b00*/  FADD.FTZ R132, RZ, R226 ;  /* 0x000000e2ff847221 */ /* 0x000fe20000010000 */
[----:B------:R-:W-:Y:S01]  /*0b10*/  FFMA.FTZ R141, R219, R226, RZ ;  /* 0x000000e2db8d7223 */ /* 0x000fe200000100ff */
[----:B------:R-:W-:Y:S01]  /*0b20*/  FADD.FTZ R133, -R174, R143 ;  /* 0x0000008fae857221 */ /* 0x000fe20000010100 */
[----:B------:R-:W-:Y:S01]  /*0b30*/  FMUL.FTZ R224, R102, R78 ;  /* 0x0000004e66e07220 */ /* 0x000fe20000410000 */
[----:B------:R-:W-:Y:S01]  /*0b40*/  FADD.FTZ R143, R132, R225 ;  /* 0x000000e1848f7221 */ /* 0x000fe20000010000 */
[----:B------:R-:W-:Y:S01]  /*0b50*/  FADD.FTZ R249, -R174, R135 ;  /* 0x00000087aef97221 */ /* 0x000fe20000010100 */
[----:B------:R-:W-:Y:S01]  /*0b60*/  FMUL.FTZ R221, R4, R247 ;  /* 0x000000f704dd7220 */ /* 0x000fe20000410000 */
[----:B------:R-:W-:Y:S01]  /*0b70*/  FFMA.FTZ R132, R222, R225, R141 ;  /* 0x000000e1de847223 */ /* 0x000fe2000001008d */
        /* <DEDUP_REMOVED lines=9> */
[----:B------:R-:W-:Y:S01]  /*0c10*/  FMUL.FTZ R200, R97, R73 ;  /* 0x0000004961c87220 */ /* 0x000fe20000410000 */
[C---:B------:R-:W-:Y:S01]  /*0c20*/  FADD.FTZ R235, -R174.reuse, R153 ;  /* 0x00000099aeeb7221 */ /* 0x040fe20000010100 */
[----:B------:R-:W-:Y:S01]  /*0c30*/  FADD.FTZ R243, -R174, R155 ;  /* 0x0000009baef37221 */ /* 0x000fe20000010100 */
        /* <DEDUP_REMOVED lines=116> */
.L_x_13079:
[----:B------:R-:W0:Y:S01]  /*1380*/  LDC.64 R32, c[0x0][0x3a8] ;  /* 0x0000ea00ff207b82 */ /* 0x000e220000000a00 */
[C---:B------:R-:W-:Y:S02]  /*1390*/  IADD3 R172, PT, PT, R173.reuse, 0x20, RZ ;  /* 0x00000020adac7810 */ /* 0x040fe40007ffe0ff */
[----:B------:R-:W-:-:S05]  /*13a0*/  IADD3 R171, PT, PT, R173, 0x40, RZ ;  /* 0x00000040adab7810 */ /* 0x000fca0007ffe0ff */
[----:B------:R-:W1:Y:S01]  /*13b0*/  LDC.64 R56, c[0x0][0x428] ;  /* 0x00010a00ff387b82 */ /* 0x000e620000000a00 */
[----:B0-----:R-:W-:-:S04]  /*13c0*/  IMAD.WIDE.U32 R132, R173, 0x10, R32 ;  /* 0x00000010ad847825 */ /* 0x001fc800078e0020 */
[C---:B------:R-:W-:Y:S02]  /*13d0*/  IMAD.WIDE.U32 R136, R172.reuse, 0x10, R32 ;  /* 0x00000010ac887825 */ /* 0x040fe400078e0020 */
[----:B------:R-:W2:Y:S01]  /*13e0*/  LDG.E.128 R132, desc[UR6][R132.64] ;  /* 0x0000000684847981 */ /* 0x000ea2000c1e1d00 */
[C---:B------:R-:W-:Y:S01]  /*13f0*/  IADD3 R3, PT, PT, R173.reuse, 0x60, RZ ;  /* 0x00000060ad037810 */ /* 0x040fe20007ffe0ff */
[----:B-1----:R-:W-:Y:S02]  /*1400*/  IMAD.WIDE.U32 R76, R173, 0x10, R56 ;  /* 0x00000010ad4c7825 */ /* 0x002fe400078e0038 */
[----:B------:R-:W3:Y:S02]  /*1410*/  LDG.E.128 R136, desc[UR6][R136.64] ;  /* 0x0000000688887981 */ /* 0x000ee4000c1e1d00 */
[----:B------:R-:W-:Y:S02]  /*1420*/  IMAD.WIDE.U32 R140, R171, 0x10, R32 ;  /* 0x00000010ab8c7825 */ /* 0x000fe400078e0020 */
[----:B------:R-:W4:Y:S04]  /*1430*/  LDG.E.128 R76, desc[UR6][R76.64] ;  /* 0x000000064c4c7981 */ /* 0x000f28000c1e1d00 */
[----:B------:R-:W4:Y:S01]  /*1440*/  LDG.E.128 R140, desc[UR6][R140.64] ;  /* 0x000000068c8c7981 */ /* 0x000f22000c1e1d00 */
[----:B------:R-:W-:Y:S01]  /*1450*/  IADD3 R0, PT, PT, R173, 0xa0, RZ ;  /* 0x000000a0ad007810 */ /* 0x000fe20007ffe0ff */
[----:B------:R-:W-:-:S04]  /*1460*/  IMAD.WIDE.U32 R72, R172, 0x10, R56 ;  /* 0x00000010ac487825 */ /* 0x000fc800078e0038 */
[----:B------:R-:W-:Y:S02]  /*1470*/  IMAD.WIDE.U32 R152, R0, 0x10, R32 ;  /* 0x0000001000987825 */ /* 0x000fe400078e0020 */
[----:B------:R-:W4:Y:S04]  /*1480*/  LDG.E.128 R72, desc[UR6][R72.64] ;  /* 0x0000000648487981 */ /* 0x000f28000c1e1d00 */
[----:B------:R-:W4:Y:S01]  /*1490*/  LDG.E.128 R152, desc[UR6][R152.64] ;  /* 0x0000000698987981 */ /* 0x000f22000c1e1d00 */
[----:B------:R-:W-:Y:S01]  /*14a0*/  IMAD.WIDE.U32 R68, R171, 0x10, R56 ;  /* 0x00000010ab447825 */ /* 0x000fe200078e0038 */
[----:B------:R-:W-:-:S05]  /*14b0*/  IADD3 R2, PT, PT, R173, 0x80, RZ ;  /* 0x00000080ad027810 */ /* 0x000fca0007ffe0ff */
[----:B------:R-:W4:Y:S01]  /*14c0*/  LDG.E.128 R68, desc[UR6][R68.64] ;  /* 0x0000000644447981 */ /* 0x000f22000c1e1d00 */
[----:B------:R-:W-:-:S04]  /*14d0*/  IMAD.WIDE.U32 R144, R3, 0x10, R32 ;  /* 0x0000001003907825 */ /* 0x000fc800078e0020 */
[C---:B------:R-:W-:Y:S02]  /*14e0*/  IMAD.WIDE.U32 R148, R2.reuse, 0x10, R32 ;  /* 0x0000001002947825 */ /* 0x040fe400078e0020 */
[----:B------:R-:W4:Y:S01]  /*14f0*/  LDG.E.128 R144, desc[UR6][R144.64] ;  /* 0x0000000690907981 */ /* 0x000f22000c1e1d00 */
[----:B------:R-:W0:Y:S01]  /*1500*/  LDC.64 R32, c[0x0][0x438] ;  /* 0x00010e00ff207b82 */ /* 0x000e220000000a00 */
[--C-:B------:R-:W-:Y:S02]  /*1510*/  IMAD.WIDE.U32 R64, R3, 0x10, R56.reuse ;  /* 0x0000001003407825 */ /* 0x100fe400078e0038 */
[----:B------:R-:W4:Y:S04]  /*1520*/  LDG.E.128 R148, desc[UR6][R148.64] ;  /* 0x0000000694947981 */ /* 0x000f28000c1e1d00 */
[----:B------:R-:W4:Y:S01]  /*1530*/  LDG.E.128 R64, desc[UR6][R64.64] ;  /* 0x0000000640407981 */ /* 0x000f22000c1e1d00 */
[----:B------:R-:W-:-:S06]  /*1540*/  IMAD.WIDE.U32 R60, R2, 0x10, R56 ;  /* 0x00000010023c7825 */ /* 0x000fcc00078e0038 */
[----:B------:R-:W4:Y:S01]  /*1550*/  LDG.E.128 R60, desc[UR6][R60.64] ;  /* 0x000000063c3c7981 */ /* 0x000f22000c1e1d00 */
[----:B------:R-:W-:-:S06]  /*1560*/  IMAD.WIDE.U32 R56, R0, 0x10, R56 ;  /* 0x0000001000387825 */ /* 0x000fcc00078e0038 */
        /* <DEDUP_REMOVED lines=157> */
.L_x_13080:
        /* <DEDUP_REMOVED lines=68> */
.L_x_13120:
        /* <DEDUP_REMOVED lines=37> */
.L_x_13083:
        /* <DEDUP_REMOVED lines=24> */
.L_x_13084:
[----:B------:R-:W0:Y:S01]  /*2750*/  @P1 LDC.64 R66, c[0x0][0x478] ;  /* 0x00011e00ff421b82 */ /* 0x000e220000000a00 */
[----:B------:R-:W-:-:S07]  /*2760*/  IMAD.WIDE.U32 R70, R172, 0x10, R228 ;  /* 0x00000010ac467825 */ /* 0x000fce00078e00e4 */
[----:B------:R-:W1:Y:S01]  /*2770*/  LDC.64 R220, c[0x0][0x468] ;  /* 0x00011a00ffdc7b82 */ /* 0x000e620000000a00 */
[----:B0-----:R-:W-:-:S05]  /*2780*/  @P1 IMAD.WIDE.U32 R66, R173, 0x10, R66 ;  /* 0x00000010ad421825 */ /* 0x001fca00078e0042 */
[----:B------:R-:W-:Y:S01]  /*2790*/  @P1 STG.E.128 desc[UR6][R66.64], R128 ;  /* 0x0000008042001986 */ /* 0x000fe2000c101d06 */
[----:B-1----:R-:W-:-:S05]  /*27a0*/  IMAD.WIDE.U32 R68, R173, 0x10, R220 ;  /* 0x00000010ad447825 */ /* 0x002fca00078e00dc */
[----:B------:R0:W-:Y:S04]  /*27b0*/  STG.E.128 desc[UR6][R68.64], R56 ;  /* 0x0000003844007986 */ /* 0x0001e8000c101d06 */
[----:B0-----:R0:W5:Y:S01]  /*27c0*/  LDG.E.128 R56, desc[UR6][R70.64] ;  /* 0x0000000646387981 */ /* 0x001162000c1e1d00 */
        /* <DEDUP_REMOVED lines=15> */
[-C--:B0-----:R-:W-:Y:S01]  /*28c0*/  FMUL.FTZ R71, R130, R5.reuse ;  /* 0x0000000582477220 */ /* 0x081fe20000410000 */
        /* <DEDUP_REMOVED lines=10> */
.L_x_13085:
        /* <DEDUP_REMOVED lines=17> */
[-C--:B------:R-:W-:Y:S01]  /*2a80*/  FMUL.FTZ R66, R56, R69.reuse ;  /* 0x0000004538427220 */ /* 0x080fe20000410000 */
[----:B------:R-:W-:Y:S01]  /*2a90*/  FMUL.FTZ R67, R57, R68 ;  /* 0x0000004439437220 */ /* 0x000fe20000410000 */
[----:B------:R-:W-:Y:S01]  /*2aa0*/  FMUL.FTZ R73, R59, R70 ;  /* 0x000000463b497220 */ /* 0x000fe20000410000 */
[----:B------:R-:W-:Y:S01]  /*2ab0*/  FMUL.FTZ R56, R120, R69 ;  /* 0x0000004578387220 */ /* 0x000fe20000410000 */
[----:B------:R-:W-:Y:S01]  /*2ac0*/  FMUL.FTZ R57, R121, R68 ;  /* 0x0000004479397220 */ /* 0x000fe20000410000 */
[----:B------:R-:W-:Y:S01]  /*2ad0*/  FMUL.FTZ R58, R122, R71 ;  /* 0x000000477a3a7220 */ /* 0x000fe20000410000 */
[----:B------:R-:W-:-:S07]  /*2ae0*/  FMUL.FTZ R59, R123, R70 ;  /* 0x000000467b3b7220 */ /* 0x000fce0000410000 */
.L_x_13086:
[----:B------:R-:W0:Y:S01]  /*2af0*/  @P1 LDC.64 R68, c[0x0][0x478] ;  /* 0x00011e00ff441b82 */ /* 0x000e220000000a00 */
[----:B------:R-:W-:-:S04]  /*2b00*/  IMAD.WIDE.U32 R70, R171, 0x10, R228 ;  /* 0x00000010ab467825 */ /* 0x000fc800078e00e4 */
[----:B0-----:R-:W-:-:S04]  /*2b10*/  @P1 IMAD.WIDE.U32 R68, R172, 0x10, R68 ;  /* 0x00000010ac441825 */ /* 0x001fc800078e0044 */
[----:B------:R-:W-:Y:S01]  /*2b20*/  IMAD.WIDE.U32 R172, R172, 0x10, R220 ;  /* 0x00000010acac7825 */ /* 0x000fe200078e00dc */
[----:B------:R-:W-:Y:S04]  /*2b30*/  @P1 STG.E.128 desc[UR6][R68.64], R128 ;  /* 0x0000008044001986 */ /* 0x000fe8000c101d06 */
[----:B------:R0:W-:Y:S04]  /*2b40*/  STG.E.128 desc[UR6][R172.64], R56 ;  /* 0x00000038ac007986 */ /* 0x0001e8000c101d06 */
[----:B0-----:R0:W5:Y:S01]  /*2b50*/  LDG.E.128 R56, desc[UR6][R70.64] ;  /* 0x0000000646387981 */ /* 0x001162000c1e1d00 */
        /* <DEDUP_REMOVED lines=26> */
.L_x_13087:
        /* <DEDUP_REMOVED lines=24> */
.L_x_13088:
[----:B------:R-:W0:Y:S01]  /*2e80*/  @P1 LDC.64 R68, c[0x0][0x478] ;  /* 0x00011e00ff441b82 */ /* 0x000e220000000a00 */
[----:B------:R-:W-:-:S04]  /*2e90*/  IMAD.WIDE.U32 R70, R171, 0x10, R220 ;  /* 0x00000010ab467825 */ /* 0x000fc800078e00dc */
[----:B------:R-:W-:-:S04]  /*2ea0*/  IMAD.WIDE.U32 R74, R3, 0x10, R228 ;  /* 0x00000010034a7825 */ /* 0x000fc800078e00e4 */
[----:B0-----:R-:W-:-:S05]  /*2eb0*/  @P1 IMAD.WIDE.U32 R68, R171, 0x10, R68 ;  /* 0x00000010ab441825 */ /* 0x001fca00078e0044 */
[----:B------:R-:W-:Y:S04]  /*2ec0*/  @P1 STG.E.128 desc[UR6][R68.64], R128 ;  /* 0x0000008044001986 */ /* 0x000fe8000c101d06 */
        /* <DEDUP_REMOVED lines=28> */
.L_x_13089:
        /* <DEDUP_REMOVED lines=24> */
.L_x_13090:
[----:B------:R-:W1:Y:S01]  /*3210*/  @P1 LDC.64 R68, c[0x0][0x478] ;  /* 0x00011e00ff441b82 */ /* 0x000e620000000a00 */
[----:B------:R-:W-:-:S04]  /*3220*/  IMAD.WIDE.U32 R70, R3, 0x10, R220 ;  /* 0x0000001003467825 */ /* 0x000fc800078e00dc */
[----:B0-----:R-:W-:-:S04]  /*3230*/  IMAD.WIDE.U32 R74, R2, 0x10, R228 ;  /* 0x00000010024a7825 */ /* 0x001fc800078e00e4 */
[----:B-1----:R-:W-:-:S05]  /*3240*/  @P1 IMAD.WIDE.U32 R68, R3, 0x10, R68 ;  /* 0x0000001003441825 */ /* 0x002fca00078e0044 */
        /* <DEDUP_REMOVED lines=20> */
[----:B0----5:R-:W-:Y:S01]  /*3390*/  FMUL.FTZ R74, R56, R3 ;  /* 0x00000003384a7220 */ /* 0x021fe20000410000 */
        /* <DEDUP_REMOVED lines=8> */
.L_x_13091:
        /* <DEDUP_REMOVED lines=24> */
.L_x_13092:
        /* <DEDUP_REMOVED lines=33> */
.L_x_13093:
        /* <DEDUP_REMOVED lines=24> */
.L_x_13094:
[----:B------:R-:W1:Y:S01]  /*3930*/  @P1 LDC.64 R2, c[0x0][0x478] ;  /* 0x00011e00ff021b82 */ /* 0x000e620000000a00 */
[----:B------:R-:W-:-:S04]  /*3940*/  IMAD.WIDE.U32 R4, R0, 0x10, R220 ;  /* 0x0000001000047825 */ /* 0x000fc800078e00dc */
[----:B-1----:R-:W-:-:S05]  /*3950*/  @P1 IMAD.WIDE.U32 R2, R0, 0x10, R2 ;  /* 0x0000001000021825 */ /* 0x002fca00078e0002 */
[----:B------:R2:W-:Y:S04]  /*3960*/  @P1 STG.E.128 desc[UR6][R2.64], R128 ;  /* 0x0000008002001986 */ /* 0x0005e8000c101d06 */
[----:B------:R2:W-:Y:S01]  /*3970*/  STG.E.128 desc[UR6][R4.64], R56 ;  /* 0x0000003804007986 */ /* 0x0005e2000c101d06 */
[----:B------:R-:W-:Y:S05]  /*3980*/  BRA `(.L_x_13095) ;  /* 0x0000001400707947 */ /* 0x000fea0003800000 */
.L_x_13082:
        /* <DEDUP_REMOVED lines=31> */
.L_x_13096:
        /* <DEDUP_REMOVED lines=24> */
.L_x_13097:
[----:B------:R-:W-:Y:S01]  /*3d00*/  ISETP.NE.U32.AND P1, PT, RZ, UR14, PT ;  /* 0x0000000eff007c0c */ /* 0x000fe2000bf25070 */
[----:B------:R-:W0:Y:S01]  /*3d10*/  LDC.64 R220, c[0x0][0x468] ;  /* 0x00011a00ffdc7b82 */ /* 0x000e220000000a00 */
[----:B------:R-:W-:Y:S02]  /*3d20*/  IMAD.WIDE.U32 R70, R172, 0x10, R228 ;  /* 0x00000010ac467825 */ /* 0x000fe400078e00e4 */
[----:B------:R-:W-:-:S13]  /*3d30*/  ISETP.NE.AND.EX P1, PT, RZ, UR15, PT, P1 ;  /* 0x0000000fff007c0c */ /* 0x000fda000bf25310 */
[----:B------:R-:W1:Y:S01]  /*3d40*/  @P1 LDC.64 R66, c[0x0][0x478] ;  /* 0x00011e00ff421b82 */ /* 0x000e620000000a00 */
        /* <DEDUP_REMOVED lines=31> */
.L_x_13098:
        /* <DEDUP_REMOVED lines=24> */
.L_x_13099:
        /* <DEDUP_REMOVED lines=33> */
.L_x_13100:
        /* <DEDUP_REMOVED lines=24> */
.L_x_13101:
        /* <DEDUP_REMOVED lines=33> */
.L_x_13102:
        /* <DEDUP_REMOVED lines=24> */
.L_x_13103:
        /* <DEDUP_REMOVED lines=33> */
.L_x_13104:
        /* <DEDUP_REMOVED lines=23> */
[----:B------:R-:W-:-:S07]  /*4b60*/  FMUL.FTZ R59, R111, R68 ;  /* 0x000000446f3b7220 */ /* 0x000fce0000410000 */
.L_x_13105:
        /* <DEDUP_REMOVED lines=33> */
.L_x_13106:
        /* <DEDUP_REMOVED lines=24> */
.L_x_13107:
[----:B------:R-:W1:Y:S01]  /*4f00*/  @P1 LDC.64 R2, c[0x0][0x478] ;  /* 0x00011e00ff021b82 */ /* 0x000e620000000a00 */
[----:B------:R-:W-:-:S04]  /*4f10*/  IMAD.WIDE.U32 R4, R0, 0x10, R220 ;  /* 0x0000001000047825 */ /* 0x000fc800078e00dc */
[----:B-1----:R-:W-:-:S05]  /*4f20*/  @P1 IMAD.WIDE.U32 R2, R0, 0x10, R2 ;  /* 0x0000001000021825 */ /* 0x002fca00078e0002 */
[----:B------:R1:W-:Y:S04]  /*4f30*/  @P1 STG.E.128 desc[UR6][R2.64], R128 ;  /* 0x0000008002001986 */ /* 0x0003e8000c101d06 */
[----:B------:R1:W-:Y:S02]  /*4f40*/  STG.E.128 desc[UR6][R4.64], R56 ;  /* 0x0000003804007986 */ /* 0x0003e4000c101d06 */
.L_x_13095:
[----:B-12---:R-:W2:Y:S01]  /*4f50*/  LDL.LU R56, [R1+0x4] ;  /* 0x0000040001387983 */ /* 0x006ea20000300800 */
[----:B------:R-:W1:Y:S03]  /*4f60*/  LDC.64 R2, c[0x0][0x380] ;  /* 0x0000e000ff027b82 */ /* 0x000e660000000a00 */
[----:B------:R-:W3:Y:S04]  /*4f70*/  LDL.LU R5, [R1] ;  /* 0x0000000001057983 */ /* 0x000ee80000300800 */
[----:B------:R-:W4:Y:S04]  /*4f80*/  LDL.LU R4, [R1+0xc] ;  /* 0x00000c0001047983 */ /* 0x000f280000300800 */
[----:B------:R-:W5:Y:S01]  /*4f90*/  LDL.LU R0, [R1+0x8] ;  /* 0x0000080001007983 */ /* 0x000f620000300800 */
        /* <DEDUP_REMOVED lines=12> */
[----:B-1----:R-:W-:Y:S01]  /*5060*/  LEA R166, R2, R166, 0x2 ;  /* 0x000000a602a67211 */ /* 0x002fe200078e10ff */
[----:B------:R-:W-:Y:S01]  /*5070*/  FADD.FTZ R207, R73, R207 ;  /* 0x000000cf49cf7221 */ /* 0x000fe20000010000 */
[----:B------:R-:W-:Y:S01]  /*5080*/  FADD.FTZ R212, R72, R212 ;  /* 0x000000d448d47221 */ /* 0x000fe20000010000 */
[----:B------:R-:W-:Y:S01]  /*5090*/  FADD.FTZ R213, R67, R213 ;  /* 0x000000d543d57221 */ /* 0x000fe20000010000 */
[----:B------:R-:W-:Y:S01]  /*50a0*/  ISETP.GE.AND P1, PT, R166, R3, PT ;  /* 0x00000003a600720c */ /* 0x000fe20003f26270 */
[----:B------:R-:W-:Y:S01]  /*50b0*/  FADD.FTZ R214, R66, R214 ;  /* 0x000000d642d67221 */ /* 0x000fe20000010000 */
[----:B------:R-:W-:Y:S01]  /*50c0*/  FADD.FTZ R208, R65, R208 ;  /* 0x000000d041d07221 */ /* 0x000fe20000010000 */
[----:B------:R-:W-:Y:S01]  /*50d0*/  FADD.FTZ R209, R62, R209 ;  /* 0x000000d13ed17221 */ /* 0x000fe20000010000 */
[----:B------:R-:W-:Y:S01]  /*50e0*/  FADD.FTZ R210, R61, R210 ;  /* 0x000000d23dd27221 */ /* 0x000fe20000010000 */
[----:B------:R-:W-:Y:S01]  /*50f0*/  FADD.FTZ R211, R60, R211 ;  /* 0x000000d33cd37221 */ /* 0x000fe20000010000 */
[----:B--2---:R-:W-:Y:S01]  /*5100*/  FADD.FTZ R56, R148, R56 ;  /* 0x0000003894387221 */ /* 0x004fe20000010000 */
[----:B---3--:R-:W-:Y:S01]  /*5110*/  FADD.FTZ R5, R149, R5 ;  /* 0x0000000595057221 */ /* 0x008fe20000010000 */
[----:B----4-:R-:W-:Y:S01]  /*5120*/  FADD.FTZ R4, R74, R4 ;  /* 0x000000044a047221 */ /* 0x010fe20000010000 */
[----:B-----5:R-:W-:-:S05]  /*5130*/  FADD.FTZ R0, R75, R0 ;  /* 0x000000004b007221 */ /* 0x020fca0000010000 */
[----:B------:R1:W-:Y:S04]  /*5140*/  STL [R1+0x8], R0 ;  /* 0x0000080001007387 */ /* 0x0003e80000100800 */
[----:B------:R1:W-:Y:S04]  /*5150*/  STL [R1+0xc], R4 ;  /* 0x00000c0401007387 */ /* 0x0003e80000100800 */
[----:B------:R1:W-:Y:S04]  /*5160*/  STL [R1], R5 ;  /* 0x0000000501007387 */ /* 0x0003e80000100800 */
[----:B------:R1:W-:Y:S01]  /*5170*/  STL [R1+0x4], R56 ;  /* 0x0000043801007387 */ /* 0x0003e20000100800 */
[----:B------:R-:W-:Y:S05]  /*5180*/  @!P1 BRA `(.L_x_13108) ;  /* 0xffffffb400689947 */ /* 0x000fea000383ffff */
[----:B------:R-:W-:Y:S05]  /*5190*/  BSYNC B1 ;  /* 0x0000000000017941 */ /* 0x000fea0003800000 */
.L_x_13078:
        /* <DEDUP_REMOVED lines=57> */
[----:B-1----:R-:W-:Y:S02]  /*5530*/  MOV R56, R167 ;  /* 0x000000a700387202 */ /* 0x002fe40000000f00 */
        /* <DEDUP_REMOVED lines=8> */
[----:B0-----:R-:W-:Y:S02]  /*55c0*/  MOV R71, R157 ;  /* 0x0000009d00477202 */ /* 0x001fe40000000f00 */
[----:B------:R-:W-:Y:S02]  /*55d0*/  MOV R70, R156 ;  /* 0x0000009c00467202 */ /* 0x000fe40000000f00 */
[----:B------:R-:W-:Y:S02]  /*55e0*/  MOV R9, R7 ;  /* 0x0000000700097202 */ /* 0x000fe40000000f00 */
[----:B------:R-:W-:-:S07]  /*55f0*/  MOV R8, R6 ;  /* 0x0000000600087202 */ /* 0x000fce0000000f00 */
.L_x_13077:
[----:B------:R-:W-:Y:S05]  /*5600*/  BSYNC B0 ;  /* 0x0000000000007941 */ /* 0x000fea0003800000 */
.L_x_13076:
[----:B------:R-:W0:Y:S01]  /*5610*/  S2R R72, SR_TID.X ;  /* 0x0000000000487919 */ /* 0x000e220000002100 */
[----:B------:R-:W-:Y:S01]  /*5620*/  MOV R0, 0x400 ;  /* 0x0000040000007802 */ /* 0x000fe20000000f00 */
[----:B------:R-:W-:Y:S05]  /*5630*/  WARPSYNC.ALL ;  /* 0x0000000000007948 */ /* 0x000fea0003800000 */
[----:B------:R-:W1:Y:S01]  /*5640*/  S2R R3, SR_CgaCtaId ;  /* 0x0000000000037919 */ /* 0x000e620000008800 */
[----:B------:R-:W2:Y:S01]  /*5650*/  S2UR UR4, SR_CTAID.X ;  /* 0x00000000000479c3 */ /* 0x000ea20000002500 */
[----:B------:R-:W3:Y:S01]  /*5660*/  LDCU.128 UR16, c[0x0][0x440] ;  /* 0x00008800ff1077ac */ /* 0x000ee20008000c00 */
[----:B0-----:R-:W-:-:S05]  /*5670*/  SHF.R.U32.HI R5, RZ, 0x5, R72 ;  /* 0x00000005ff057819 */ /* 0x001fca0000011648 */
        /* <DEDUP_REMOVED lines=28> */
[----:B-----5:R-:W-:-:S03]  /*5840*/  FADD.FTZ R2, R2, R69 ;  /* 0x0000004502027221 */ /* 0x020fc60000010000 */
[----:B------:R-:W5:Y:S01]  /*5850*/  LDS R55, [R0+0x1c00] ;  /* 0x001c000000377984 */ /* 0x000f620000000800 */
[----:B---3--:R-:W-:Y:S01]  /*5860*/  FADD.FTZ R3, R3, R64 ;  /* 0x0000004003037221 */ /* 0x008fe20000010000 */
[----:B--2---:R-:W-:Y:S02]  /*5870*/  FADD.FTZ R5, RZ, R5 ;  /* 0x00000005ff057221 */ /* 0x004fe40000010000 */
[----:B------:R-:W-:Y:S01]  /*5880*/  LDS R54, [R0+0x2a00] ;  /* 0x002a000000367984 */ /* 0x000fe20000000800 */
[----:B------:R-:W-:-:S03]  /*5890*/  FADD.FTZ R6, RZ, R6 ;  /* 0x00000006ff067221 */ /* 0x000fc60000010000 */
[----:B------:R-:W-:Y:S01]  /*58a0*/  LDS R56, [R0+0x2e00] ;  /* 0x002e000000387984 */ /* 0x000fe20000000800 */
[----:B------:R-:W-:Y:S01]  /*58b0*/  FADD.FTZ R7, RZ, R7 ;  /* 0x00000007ff077221 */ /* 0x000fe20000010000 */
[----:B------:R-:W-:Y:S02]  /*58c0*/  FADD.FTZ R4, R4, R49 ;  /* 0x0000003104047221 */ /* 0x000fe40000010000 */
[----:B------:R-:W2:Y:S01]  /*58d0*/  LDS R49, [R0+0x2000] ;  /* 0x0020000000317984 */ /* 0x000ea20000000800 */
[----:B------:R-:W-:-:S03]  /*58e0*/  FADD.FTZ R5, R5, R48 ;  /* 0x0000003005057221 */ /* 0x000fc60000010000 */
[----:B------:R-:W3:Y:S01]  /*58f0*/  LDS R48, [R0+0x1e00] ;  /* 0x001e000000307984 */ /* 0x000ee20000000800 */
[----:B------:R-:W-:-:S03]  /*5900*/  FADD.FTZ R6, R6, R51 ;  /* 0x0000003306067221 */ /* 0x000fc60000010000 */
[----:B------:R-:W3:Y:S01]  /*5910*/  LDS R51, [R0+0x2400] ;  /* 0x0024000000337984 */ /* 0x000ee20000000800 */
[----:B0-----:R-:W-:-:S03]  /*5920*/  FADD.FTZ R7, R7, R50 ;  /* 0x0000003207077221 */ /* 0x001fc60000010000 */
[----:B------:R-:W0:Y:S01]  /*5930*/  LDS R50, [R0+0x2200] ;  /* 0x0022000000327984 */ /* 0x000e220000000800 */
[----:B-1----:R-:W-:-:S03]  /*5940*/  FADD.FTZ R2, R2, R53 ;  /* 0x0000003502027221 */ /* 0x002fc60000010000 */
[----:B------:R-:W1:Y:S01]  /*5950*/  LDS R53, [R0+0x2800] ;  /* 0x0028000000357984 */ /* 0x000e620000000800 */
[----:B----4-:R-:W-:-:S03]  /*5960*/  FADD.FTZ R3, R3, R52 ;  /* 0x0000003403037221 */ /* 0x010fc60000010000 */
[----:B------:R-:W-:Y:S01]  /*5970*/  LDS R52, [R0+0x2600] ;  /* 0x0026000000347984 */ /* 0x000fe20000000800 */
[----:B-----5:R-:W-:-:S03]  /*5980*/  FADD.FTZ R4, R4, R55 ;  /* 0x0000003704047221 */ /* 0x020fc60000010000 */
[----:B------:R-:W4:Y:S01]  /*5990*/  LDS R55, [R0+0x2c00] ;  /* 0x002c000000377984 */ /* 0x000f220000000800 */
[----:B------:R-:W-:Y:S01]  /*59a0*/  BAR.SYNC.DEFER_BLOCKING 0x0 ;  /* 0x0000000000007b1d */ /* 0x000fe20000010000 */
[----:B--2---:R-:W-:Y:S01]  /*59b0*/  FADD.FTZ R6, R6, R49 ;  /* 0x0000003106067221 */ /* 0x004fe20000010000 */
[----:B---3--:R-:W-:Y:S01]  /*59c0*/  FADD.FTZ R5, R5, R48 ;  /* 0x0000003005057221 */ /* 0x008fe20000010000 */
[----:B------:R-:W-:-:S05]  /*59d0*/  FADD.FTZ R51, R2, R51 ;  /* 0x0000003302337221 */ /* 0x000fca0000010000 */
[----:B------:R-:W2:Y:S01]  /*59e0*/  LDC R2, c[0x0][0x388] ;  /* 0x0000e200ff027b82 */ /* 0x000ea20000000800 */
[----:B------:R3:W-:Y:S01]  /*59f0*/  STS.128 [R190], R8 ;  /* 0x00000008be007388 */ /* 0x0007e20000000c00 */
[----:B0-----:R-:W-:-:S03]  /*5a00*/  FADD.FTZ R7, R7, R50 ;  /* 0x0000003207077221 */ /* 0x001fc60000010000 */
[----:B------:R0:W-:Y:S01]  /*5a10*/  STS.128 [R190+0x200], R12 ;  /* 0x0002000cbe007388 */ /* 0x0001e20000000c00 */
[----:B-1----:R-:W-:-:S03]  /*5a20*/  FADD.FTZ R53, R4, R53 ;  /* 0x0000003504357221 */ /* 0x002fc60000010000 */
[----:B------:R-:W-:Y:S04]  /*5a30*/  STS.128 [R190+0x400], R16 ;  /* 0x00040010be007388 */ /* 0x000fe80000000c00 */
[----:B------:R1:W-:Y:S01]  /*5a40*/  STS.128 [R190+0x600], R20 ;  /* 0x00060014be007388 */ /* 0x0003e20000000c00 */
[----:B----4-:R-:W-:-:S03]  /*5a50*/  FADD.FTZ R55, R6, R55 ;  /* 0x0000003706377221 */ /* 0x010fc60000010000 */
[----:B------:R-:W-:Y:S01]  /*5a60*/  STS.128 [R190+0x800], R24 ;  /* 0x00080018be007388 */ /* 0x000fe20000000c00 */
[----:B---3--:R-:W-:Y:S01]  /*5a70*/  FADD.FTZ R9, R3, R52 ;  /* 0x0000003403097221 */ /* 0x008fe20000010000 */
[----:B------:R-:W-:Y:S02]  /*5a80*/  FADD.FTZ R11, R5, R54 ;  /* 0x00000036050b7221 */ /* 0x000fe40000010000 */
[----:B------:R-:W-:Y:S01]  /*5a90*/  STS.128 [R190+0xa00], R28 ;  /* 0x000a001cbe007388 */ /* 0x000fe20000000c00 */
[----:B0-----:R-:W-:Y:S01]  /*5aa0*/  FADD.FTZ R13, R7, R56 ;  /* 0x00000038070d7221 */ /* 0x001fe20000010000 */
[----:B--2---:R-:W-:Y:S01]  /*5ab0*/  IMAD R2, R2, UR4, RZ ;  /* 0x0000000402027c24 */ /* 0x004fe2000f8e02ff */
[----:B------:R-:W0:Y:S01]  /*5ac0*/  LDCU.64 UR4, c[0x0][0x460] ;  /* 0x00008c00ff0477ac */ /* 0x000e220008000a00 */
[----:B------:R-:W-:Y:S03]  /*5ad0*/  BAR.SYNC.DEFER_BLOCKING 0x0 ;  /* 0x0000000000007b1d */ /* 0x000fe60000010000 */
[----:B-1----:R-:W-:-:S03]  /*5ae0*/  IADD3 R22, P0, PT, R2, R72, RZ ;  /* 0x0000004802167210 */ /* 0x002fc60007f1e0ff */
        /* <DEDUP_REMOVED lines=45> */
[----:B------:R-:W-:Y:S01]  /*5dc0*/  SHF.L.U32 R18, R22, 0x2, RZ ;  /* 0x0000000216127819 */ /* 0x000fe200000006ff */
[----:B------:R-:W-:Y:S01]  /*5dd0*/  STS.128 [R190], R32 ;  /* 0x00000020be007388 */ /* 0x000fe20000000c00 */
[----:B------:R-:W-:-:S02]  /*5de0*/  FADD.FTZ R63, R8, R63 ;  /* 0x0000003f083f7221 */ /* 0x000fc40000010000 */
[----:B------:R-:W-:Y:S01]  /*5df0*/  IADD3 R4, P1, PT, R18, UR16, RZ ;  /* 0x0000001012047c10 */ /* 0x000fe2000ff3e0ff */
        /* <DEDUP_REMOVED lines=83> */
.L_x_13081:
        /* <DEDUP_REMOVED lines=8> */
.L_x_13110:
[----:B------:R-:W-:Y:S05]  /*63b0*/  BSYNC B2 ;  /* 0x0000000000027941 */ /* 0x000fea0003800000 */
.L_x_13109:
        /* <DEDUP_REMOVED lines=8> */
.L_x_13111:
[----:B------:R-:W-:Y:S01]  /*6440*/  FADD.FTZ R57, R57, R238 ;  /* 0x000000ee39397221 */ /* 0x000fe20000010000 */
[----:B------:R-:W-:-:S04]  /*6450*/  HFMA2 R60, -RZ, RZ, 0, 1.1920928955078125e-07 ;  /* 0x00000002ff3c7431 */ /* 0x000fc800000001ff */
[----:B------:R-:W-:Y:S01]  /*6460*/  MOV R61, R57 ;  /* 0x00000039003d7202 */ /* 0x000fe20000000f00 */
[----:B------:R-:W-:-:S07]  /*6470*/  FADD.FTZ R63, R62, R237 ;  /* 0x000000ed3e3f7221 */ /* 0x000fce0000010000 */
[----:B------:R-:W-:Y:S05]  /*6480*/  WARPSYNC.COLLECTIVE R58, `(.L_x_13112) ;  /* 0x000000003a087348 */ /* 0x000fea0003c00000 */
[----:B------:R0:W1:Y:S02]  /*6490*/  SHFL.BFLY P3, R62, R61, R60, R59 ;  /* 0x0c00003c3d3e7389 */ /* 0x000064000006003b */
[----:B01----:R-:W-:Y:S05]  /*64a0*/  ENDCOLLECTIVE ;  /* 0x000000000000791b */ /* 0x003fea0003800000 */
.L_x_13112:
[----:B------:R-:W-:Y:S02]  /*64b0*/  MOV R61, R63 ;  /* 0x0000003f003d7202 */ /* 0x000fe40000000f00 */
[----:B------:R-:W-:-:S07]  /*64c0*/  MOV R56, R62 ;  /* 0x0000003e00387202 */ /* 0x000fce0000000f00 */
[----:B------:R-:W-:Y:S05]  /*64d0*/  WARPSYNC.COLLECTIVE R58, `(.L_x_13113) ;  /* 0x000000003a087348 */ /* 0x000fea0003c00000 */
[----:B------:R0:W1:Y:S02]  /*64e0*/  SHFL.BFLY P3, R62, R61, R60, R59 ;  /* 0x0c00003c3d3e7389 */ /* 0x000064000006003b */
[----:B01----:R-:W-:Y:S05]  /*64f0*/  ENDCOLLECTIVE ;  /* 0x000000000000791b */ /* 0x003fea0003800000 */
.L_x_13113:
[----:B------:R-:W-:Y:S01]  /*6500*/  FADD.FTZ R64, R57, R56 ;  /* 0x0000003839407221 */ /* 0x000fe20000010000 */
[----:B------:R-:W-:-:S04]  /*6510*/  HFMA2 R60, -RZ, RZ, 0, 2.384185791015625e-07 ;  /* 0x00000004ff3c7431 */ /* 0x000fc800000001ff */
[----:B------:R-:W-:Y:S01]  /*6520*/  MOV R61, R64 ;  /* 0x00000040003d7202 */ /* 0x000fe20000000f00 */
[----:B------:R-:W-:-:S07]  /*6530*/  FADD.FTZ R65, R63, R62 ;  /* 0x0000003e3f417221 */ /* 0x000fce0000010000 */
[----:B------:R-:W-:Y:S05]  /*6540*/  WARPSYNC.COLLECTIVE R58, `(.L_x_13114) ;  /* 0x000000003a087348 */ /* 0x000fea0003c00000 */
[----:B------:R0:W1:Y:S02]  /*6550*/  SHFL.BFLY P3, R62, R61, R60, R59 ;  /* 0x0c00003c3d3e7389 */ /* 0x000064000006003b */
[----:B01----:R-:W-:Y:S05]  /*6560*/  ENDCOLLECTIVE ;  /* 0x000000000000791b */ /* 0x003fea0003800000 */
.L_x_13114:
[----:B------:R-:W-:Y:S02]  /*6570*/  MOV R61, R65 ;  /* 0x00000041003d7202 */ /* 0x000fe40000000f00 */
[----:B------:R-:W-:-:S07]  /*6580*/  MOV R67, R62 ;  /* 0x0000003e00437202 */ /* 0x000fce0000000f00 */
[----:B------:R-:W-:Y:S05]  /*6590*/  WARPSYNC.COLLECTIVE R58, `(.L_x_13115) ;  /* 0x000000003a087348 */ /* 0x000fea0003c00000 */
[----:B------:R0:W1:Y:S02]  /*65a0*/  SHFL.BFLY P3, R62, R61, R60, R59 ;  /* 0x0c00003c3d3e7389 */ /* 0x000064000006003b */
[----:B01----:R-:W-:Y:S05]  /*65b0*/  ENDCOLLECTIVE ;  /* 0x000000000000791b */ /* 0x003fea0003800000 */
.L_x_13115:
[----:B------:R-:W-:Y:S01]  /*65c0*/  FADD.FTZ R67, R64, R67 ;  /* 0x0000004340437221 */ /* 0x000fe20000010000 */
[----:B------:R-:W-:-:S04]  /*65d0*/  HFMA2 R60, -RZ, RZ, 0, 4.76837158203125e-07 ;  /* 0x00000008ff3c7431 */ /* 0x000fc800000001ff */
[----:B------:R-:W-:Y:S01]  /*65e0*/  MOV R61, R67 ;  /* 0x00000043003d7202 */ /* 0x000fe20000000f00 */
[----:B------:R-:W-:-:S07]  /*65f0*/  FADD.FTZ R66, R65, R62 ;  /* 0x0000003e41427221 */ /* 0x000fce0000010000 */
[----:B------:R-:W-:Y:S05]  /*6600*/  WARPSYNC.COLLECTIVE R58, `(.L_x_13116) ;  /* 0x000000003a087348 */ /* 0x000fea0003c00000 */
[----:B------:R0:W1:Y:S02]  /*6610*/  SHFL.BFLY P3, R62, R61, R60, R59 ;  /* 0x0c00003c3d3e7389 */ /* 0x000064000006003b */
[----:B01----:R-:W-:Y:S05]  /*6620*/  ENDCOLLECTIVE ;  /* 0x000000000000791b */ /* 0x003fea0003800000 */
.L_x_13116:
[----:B------:R-:W-:Y:S02]  /*6630*/  MOV R61, R66 ;  /* 0x00000042003d7202 */ /* 0x000fe40000000f00 */
[----:B------:R-:W-:-:S07]  /*6640*/  MOV R56, R62 ;  /* 0x0000003e00387202 */ /* 0x000fce0000000f00 */
[----:B------:R-:W-:Y:S05]  /*6650*/  WARPSYNC.COLLECTIVE R58, `(.L_x_13117) ;  /* 0x000000003a087348 */ /* 0x000fea0003c00000 */
[----:B------:R0:W1:Y:S02]  /*6660*/  SHFL.BFLY P3, R62, R61, R60, R59 ;  /* 0x0c00003c3d3e7389 */ /* 0x000064000006003b */
[----:B01----:R-:W-:Y:S05]  /*6670*/  ENDCOLLECTIVE ;  /* 0x000000000000791b */ /* 0x003fea0003800000 */
.L_x_13117:
[----:B------:R-:W-:Y:S01]  /*6680*/  FADD.FTZ R56, R67, R56 ;  /* 0x0000003843387221 */ /* 0x000fe20000010000 */
[----:B------:R-:W-:-:S04]  /*6690*/  HFMA2 R60, -RZ, RZ, 0, 9.5367431640625e-07 ;  /* 0x00000010ff3c7431 */ /* 0x000fc800000001ff */
[----:B------:R-:W-:Y:S01]  /*66a0*/  MOV R61, R56 ;  /* 0x00000038003d7202 */ /* 0x000fe20000000f00 */
[----:B------:R-:W-:-:S07]  /*66b0*/  FADD.FTZ R57, R66, R62 ;  /* 0x0000003e42397221 */ /* 0x000fce0000010000 */
[----:B------:R-:W-:Y:S05]  /*66c0*/  WARPSYNC.COLLECTIVE R58, `(.L_x_13118) ;  /* 0x000000003a087348 */ /* 0x000fea0003c00000 */
[----:B------:R0:W1:Y:S02]  /*66d0*/  SHFL.BFLY P3, R62, R61, R60, R59 ;  /* 0x0c00003c3d3e7389 */ /* 0x000064000006003b */
[----:B01----:R-:W-:Y:S05]  /*66e0*/  ENDCOLLECTIVE ;  /* 0x000000000000791b */ /* 0x003fea0003800000 */
.L_x_13118:
[----:B------:R-:W-:Y:S02]  /*66f0*/  MOV R61, R57 ;  /* 0x00000039003d7202 */ /* 0x000fe40000000f00 */
[----:B------:R-:W-:-:S07]  /*6700*/  MOV R63, R62 ;  /* 0x0000003e003f7202 */ /* 0x000fce0000000f00 */
[----:B------:R-:W-:Y:S05]  /*6710*/  WARPSYNC.COLLECTIVE R58, `(.L_x_13119) ;  /* 0x000000003a087348 */ /* 0x000fea0003c00000 */
[----:B------:R0:W1:Y:S02]  /*6720*/  SHFL.BFLY P3, R62, R61, R60, R59 ;  /* 0x0c00003c3d3e7389 */ /* 0x000064000006003b */
[----:B01----:R-:W-:Y:S05]  /*6730*/  ENDCOLLECTIVE ;  /* 0x000000000000791b */ /* 0x003fea0003800000 */
.L_x_13119:
[----:B------:R-:W-:Y:S05]  /*6740*/  BRA `(.L_x_13120) ;  /* 0xffffffbc000c7947 */ /* 0x000fea000383ffff */
.L_x_13121:
        /* <DEDUP_REMOVED lines=11> */
.L_x_14596:


//--------------------- .text._ZN10layer_norm13ln_bwd_kernelINS_13Kernel_traitsIfffffjLj768ELj1ELj4ELj1ELj16ENS_18Kernel_traits_baseILj768EfffffjLj128EEEEELb0ELb1ELb1ELb0EEEvNS_9BwdParamsE --------------------------
	.section	.text._ZN10layer_norm13ln_bwd_kernelINS_13Kernel_traitsIfffffjLj768ELj1ELj4ELj1ELj16ENS_18Kernel_traits_baseILj768EfffffjLj128EEEEELb0ELb1ELb1ELb0EEEvNS_9BwdParamsE,"ax",@progbits
	.align	128
        .global         _ZN10layer_norm13ln_bwd_kernelINS_13Kernel_traitsIfffffjLj768ELj1ELj4ELj1ELj16ENS_18Kernel_traits_baseILj768EfffffjLj128EEEEELb0ELb1ELb1ELb0EEEvNS_9BwdParamsE
        .type           _ZN10layer_norm13ln_bwd_kernelINS_13Kernel_traitsIfffffjLj768ELj1ELj4ELj1ELj16ENS_18Kernel_traits_baseILj768EfffffjLj128EEEEELb0ELb1ELb1ELb0EEEvNS_9BwdParamsE,@function
        .size           _ZN10layer_norm13ln_bwd_kernelINS_13Kernel_traitsIfffffjLj768ELj1ELj4ELj1ELj16ENS_18Kernel_traits_baseILj768EfffffjLj128EEEEELb0ELb1ELb1ELb0EEEvNS_9BwdParamsE,(.L_x_14597 - _ZN10layer_norm13ln_bwd_kernelINS_13Kernel_traitsIfffffjLj768ELj1ELj4ELj1ELj16ENS_18Kernel_traits_baseILj768EfffffjLj128EEEEELb0ELb1ELb1ELb0EEEvNS_9BwdParamsE)
        .other          _ZN10layer_norm13ln_bwd_kernelINS_13Kernel_traitsIfffffjLj768ELj1ELj4ELj1ELj16ENS_18Kernel_traits_baseILj768EfffffjLj128EEEEELb0ELb1ELb1ELb0EEEvNS_9BwdParamsE,@"STO_CUDA_ENTRY STV_DEFAULT"
_ZN10layer_norm13ln_bwd_kernelINS_13Kernel_traitsIfffffjLj768ELj1ELj4ELj1ELj16ENS_18Kernel_traits_baseILj768EfffffjLj128EEEEELb0ELb1ELb1ELb0EEEvNS_9BwdParamsE:
.text._ZN10layer_norm13ln_bwd_kernelINS_13Kernel_traitsIfffffjLj768ELj1ELj4ELj1ELj16ENS_18Kernel_traits_baseILj768EfffffjLj128EEEEELb0ELb1ELb1ELb0EEEvNS_9BwdParamsE:
        /* <DEDUP_REMOVED lines=43> */
[----:B0-----:R-:W-:-:S05]  /*02b0*/  @P2 IMAD.WIDE.U32 R20, R13, 0x10, R20 ;  /* 0x000000100d142825 */ /* 0x001fca00078e0014 */
[----:B------:R2:W5:Y:S02]  /*02c0*/  @P2 LDG.E.128 R132, desc[UR6][R20.64] ;  /* 0x0000000614842981 */ /* 0x000564000c1e1d00 */
[----:B------:R-:W0:Y:S01]  /*02d0*/  @P4 LDC.64 R28, c[0x0][0x3d0] ;  /* 0x0000f400ff1c4b82 */ /* 0x000e220000000a00 */
        /* <DEDUP_REMOVED lines=97> */
.L_x_13263:
        /* <DEDUP_REMOVED lines=62> */
[----:B0-----:R-:W-:Y:S01]  /*0cd0*/  FMUL.FTZ R222, R6, R183 ;  /* 0x000000b706de7220 */ /* 0x001fe20000410000 */
[----:B----4-:R-:W-:Y:S01]  /*0ce0*/  FMUL.FTZ R190, R148, R184 ;  /* 0x000000b894be7220 */ /* 0x010fe20000410000 */
        /* <DEDUP_REMOVED lines=19> */
.L_x_13126:
[----:B------:R-:W-:Y:S05]  /*0e20*/  BSYNC.RECONVERGENT B1 ;  /* 0x0000000000017941 */ /* 0x000fea0003800200 */
.L_x_13125:
        /* <DEDUP_REMOVED lines=43> */
.L_x_13128:
[----:B------:R-:W-:Y:S05]  /*10e0*/  BSYNC.RECONVERGENT B1 ;  /* 0x0000000000017941 */ /* 0x000fea0003800200 */
.L_x_13127:
        /* <DEDUP_REMOVED lines=43> */
.L_x_13130:
[----:B------:R-:W-:Y:S05]  /*13a0*/  BSYNC.RECONVERGENT B1 ;  /* 0x0000000000017941 */ /* 0x000fea0003800200 */
.L_x_13129:
        /* <DEDUP_REMOVED lines=43> */
.L_x_13132:
[----:B------:R-:W-:Y:S05]  /*1660*/  BSYNC.RECONVERGENT B1 ;  /* 0x0000000000017941 */ /* 0x000fea0003800200 */
.L_x_13131:
        /* <DEDUP_REMOVED lines=31> */
[----:B0-----:R-:W-:Y:S01]  /*1860*/  FMUL.FTZ R214, R118, R182 ;  /* 0x000000b676d67220 */ /* 0x001fe20000410000 */
        /* <DEDUP_REMOVED lines=11> */
.L_x_13134:
[----:B------:R-:W-:Y:S05]  /*1920*/  BSYNC.RECONVERGENT B1 ;  /* 0x0000000000017941 */ /* 0x000fea0003800200 */
.L_x_13133:
        /* <DEDUP_REMOVED lines=41> */
.L_x_13124:
        /* <DEDUP_REMOVED lines=40> */
.L_x_13135:
[----:B------:R-:W-:Y:S05]  /*1e40*/  BSYNC.RECONVERGENT B0 ;  /* 0x0000000000007941 */ /* 0x000fea0003800200 */
.L_x_13123:
[----:B------:R-:W-:Y:S01]  /*1e50*/  UMOV UR4, 0xffffffff ;  /* 0xffffffff00047882 */ /* 0x000fe20000000000 */
[----:B-----5:R-:W-:Y:S02]  /*1e60*/  ISETP.GE.AND P2, PT, R5, 0x1, PT ;  /* 0x000000010500780c */ /* 0x020fe40003f46270 */
[----:B------:R-:W-:Y:S11]  /*1e70*/  BRA.DIV UR4, `(.L_x_13136) ;  /* 0x0000005e047c7947 */ /* 0x000ff6000b800000 */
        /* <DEDUP_REMOVED lines=18> */
.L_x_13285:
[----:B------:R-:W-:Y:S01]  /*1fa0*/  @P2 IADD3 R4, PT, PT, R5, -0x1, RZ ;  /* 0xffffffff05042810 */ /* 0x000fe20007ffe0ff */
[----:B-1----:R-:W-:Y:S01]  /*1fb0*/  FADD.FTZ R183, R185, R0 ;  /* 0x00000000b9b77221 */ /* 0x002fe20000010000 */
        /* <DEDUP_REMOVED lines=16> */
[----:B-1----:R-:W-:-:S05]  /*20c0*/  IMAD.WIDE.U32 R4, R23, 0x10, R4 ;  /* 0x0000001017047825 */ /* 0x002fca00078e0004 */
[----:B------:R1:W5:Y:S02]  /*20d0*/  LDG.E.128 R168, desc[UR6][R4.64] ;  /* 0x0000000604a87981 */ /* 0x000364000c1e1d00 */
.L_x_13140:
[----:B------:R-:W-:Y:S05]  /*20e0*/  BSYNC.RECONVERGENT B1 ;  /* 0x0000000000017941 */ /* 0x000fea0003800200 */
.L_x_13139:
        /* <DEDUP_REMOVED lines=11> */
[----:B-1----:R-:W-:Y:S01]  /*21a0*/  FFMA.FTZ R5, R3, R0, R183 ;  /* 0x0000000003057223 */ /* 0x002fe200000100b7 */
[----:B------:R-:W-:-:S03]  /*21b0*/  ISETP.GT.AND P0, PT, R7, RZ, PT ;  /* 0x000000ff0700720c */ /* 0x000fc60003f04270 */
[----:B------:R-:W-:-:S04]  /*21c0*/  FADD.FTZ R5, R190, -R5 ;  /* 0x80000005be057221 */ /* 0x000fc80000010000 */
[----:B------:R-:W-:-:S05]  /*21d0*/  FMUL.FTZ R5, R6, R5 ;  /* 0x0000000506057220 */ /* 0x000fca0000410000 */
[----:B------:R-:W-:-:S05]  /*21e0*/  FSEL R5, R5, RZ, P0 ;  /* 0x000000ff05057208 */ /* 0x000fca0000000000 */
[----:B------:R-:W-:-:S04]  /*21f0*/  FMUL.FTZ R5, R5, UR12 ;  /* 0x0000000c05057c20 */ /* 0x000fc80008410000 */
[-C--:B-----5:R-:W-:Y:S01]  /*2200*/  FFMA.FTZ R52, R168, R5.reuse, R52 ;  /* 0x00000005a8347223 */ /* 0x0a0fe20000010034 */
[----:B------:R-:W-:-:S07]  /*2210*/  FMUL.FTZ R172, R144, R5 ;  /* 0x0000000590ac7220 */ /* 0x000fce0000410000 */
.L_x_13145:
[----:B------:R-:W-:Y:S05]  /*2220*/  BSYNC.RECONVERGENT B2 ;  /* 0x0000000000027941 */ /* 0x000fea0003800200 */
.L_x_13144:
        /* <DEDUP_REMOVED lines=10> */
.L_x_13147:
[----:B------:R-:W-:Y:S05]  /*22d0*/  BSYNC.RECONVERGENT B2 ;  /* 0x0000000000027941 */ /* 0x000fea0003800200 */
.L_x_13146:
        /* <DEDUP_REMOVED lines=10> */
.L_x_13149:
[----:B------:R-:W-:Y:S05]  /*2380*/  BSYNC.RECONVERGENT B2 ;  /* 0x0000000000027941 */ /* 0x000fea0003800200 */
.L_x_13148:
        /* <DEDUP_REMOVED lines=8> */
[----:B------:R-:W-:Y:S01]  /*2410*/  FMUL.FTZ R175, R147, R4 ;  /* 0x0000000493af7220 */ /* 0x000fe20000410000 */
[----:B------:R-:W-:Y:S06]  /*2420*/  BRA `(.L_x_13150) ;  /* 0x0000000400f87947 */ /* 0x000fec0003800000 */
.L_x_13143:
[-CC-:B------:R-:W-:Y:S01]  /*2430*/  FFMA.FTZ R179, R3, R0.reuse, R183.reuse ;  /* 0x0000000003b37223 */ /* 0x180fe200000100b7 */
[-CC-:B-1----:R-:W-:Y:S01]  /*2440*/  FFMA.FTZ R5, R189, R0.reuse, R183.reuse ;  /* 0x00000000bd057223 */ /* 0x182fe200000100b7 */
        /* <DEDUP_REMOVED lines=21> */
[----:B------:R-:W-:-:S05]  /*25a0*/  FSEL R5, R5, RZ, P0 ;  /* 0x000000ff05057208 */ /* 0x000fca0000000000 */
[----:B------:R-:W-:-:S04]  /*25b0*/  FMUL.FTZ R5, R5, UR12 ;  /* 0x0000000c05057c20 */ /* 0x000fc80008410000 */
[-C--:B-----5:R-:W-:Y:S01]  /*25c0*/  FFMA.FTZ R52, R168, R5.reuse, R52 ;  /* 0x00000005a8347223 */ /* 0x0a0fe20000010034 */
[----:B------:R-:W-:-:S07]  /*25d0*/  FMUL.FTZ R172, R144, R5 ;  /* 0x0000000590ac7220 */ /* 0x000fce0000410000 */
.L_x_13152:
[----:B------:R-:W-:Y:S05]  /*25e0*/  BSYNC.RECONVERGENT B2 ;  /* 0x0000000000027941 */ /* 0x000fea0003800200 */
.L_x_13151:
[----:B------:R-:W-:Y:S04]  /*25f0*/  BSSY.RECONVERGENT B2, `(.L_x_13153) ;  /* 0x000000a000027945 */ /* 0x000fe80003800200 */
[----:B------:R-:W-:Y:S05]  /*2600*/  @!P2 BRA `(.L_x_13154) ;  /* 0x000000000020a947 */ /* 0x000fea0003800000 */
        /* <DEDUP_REMOVED lines=8> */
.L_x_13154:
[----:B------:R-:W-:Y:S05]  /*2690*/  BSYNC.RECONVERGENT B2 ;  /* 0x0000000000027941 */ /* 0x000fea0003800200 */
.L_x_13153:
        /* <DEDUP_REMOVED lines=10> */
.L_x_13156:
[----:B------:R-:W-:Y:S05]  /*2740*/  BSYNC.RECONVERGENT B2 ;  /* 0x0000000000027941 */ /* 0x000fea0003800200 */
.L_x_13155:
[----:B------:R-:W-:Y:S05]  /*2750*/  @!P2 BRA `(.L_x_13150) ;  /* 0x00000004002ca947 */ /* 0x000fea0003800000 */
[----:B------:R-:W-:-:S04]  /*2760*/  FMUL.FTZ R4, R179, UR12 ;  /* 0x0000000cb3047c20 */ /* 0x000fc80008410000 */
[-C--:B-----5:R-:W-:Y:S01]  /*2770*/  FFMA.FTZ R55, R171, R4.reuse, R55 ;  /* 0x00000004ab377223 */ /* 0x0a0fe20000010037 */
[----:B------:R-:W-:Y:S01]  /*2780*/  FMUL.FTZ R175, R147, R4 ;  /* 0x0000000493af7220 */ /* 0x000fe20000410000 */
[----:B------:R-:W-:Y:S06]  /*2790*/  BRA `(.L_x_13150) ;  /* 0x00000004001c7947 */ /* 0x000fec0003800000 */
.L_x_13142:
[----:B0-----:R-:W-:Y:S02]  /*27a0*/  MOV R182, UR14 ;  /* 0x0000000e00b67c02 */ /* 0x001fe40008000f00 */
[----:B------:R-:W-:Y:S02]  /*27b0*/  MOV R184, UR15 ;  /* 0x0000000f00b87c02 */ /* 0x000fe40008000f00 */
[----:B------:R-:W-:-:S04]  /*27c0*/  ISETP.NE.U32.AND P0, PT, R182, RZ, PT ;  /* 0x000000ffb600720c */ /* 0x000fc80003f05070 */
[----:B------:R-:W-:-:S13]  /*27d0*/  ISETP.NE.AND.EX P0, PT, R184, RZ, PT, P0 ;  /* 0x000000ffb800720c */ /* 0x000fda0003f05300 */
[----:B------:R-:W-:Y:S05]  /*27e0*/  @P0 BRA `(.L_x_13157) ;  /* 0x0000000000840947 */ /* 0x000fea0003800000 */
[----:B------:R-:W0:Y:S01]  /*27f0*/  @P2 LDC R185, c[0x0][0x40c] ;  /* 0x00010300ffb92b82 */ /* 0x000e220000000800 */
[-CC-:B-1----:R-:W-:Y:S01]  /*2800*/  @P1 FFMA.FTZ R5, R3, R0.reuse, R183.reuse ;  /* 0x0000000003051223 */ /* 0x182fe200000100b7 */
        /* <DEDUP_REMOVED lines=9> */
[----:B------:R-:W-:Y:S01]  /*28a0*/  MOV R181, R30 ;  /* 0x0000001e00b57202 */ /* 0x000fe20000000f00 */
[C---:B------:R-:W-:Y:S01]  /*28b0*/  @P1 FFMA.FTZ R180, R6.reuse, R186, R29 ;  /* 0x000000ba06b41223 */ /* 0x040fe2000001001d */
[----:B------:R-:W-:-:S03]  /*28c0*/  @P1 FFMA.FTZ R181, R6, R225, R30 ;  /* 0x000000e106b51223 */ /* 0x000fc6000001001e */
[----:B------:R-:W2:Y:S01]  /*28d0*/  @P2 LDC R226, c[0x0][0x40c] ;  /* 0x00010300ffe22b82 */ /* 0x000ea20000000800 */
[----:B0-----:R-:W-:-:S04]  /*28e0*/  @P2 FMUL.FTZ R5, R4, R185 ;  /* 0x000000b904052220 */ /* 0x001fc80000410000 */
[-C--:B-----5:R-:W-:Y:S01]  /*28f0*/  @P2 FFMA.FTZ R52, R168, R5.reuse, R52 ;  /* 0x00000005a8342223 */ /* 0x0a0fe20000010034 */
[----:B------:R-:W-:Y:S01]  /*2900*/  @P2 FMUL.FTZ R172, R144, R5 ;  /* 0x0000000590ac2220 */ /* 0x000fe20000410000 */
[----:B-1----:R-:W-:-:S04]  /*2910*/  @P2 FMUL.FTZ R4, R180, R187 ;  /* 0x000000bbb4042220 */ /* 0x002fc80000410000 */
[-C--:B------:R-:W-:Y:S01]  /*2920*/  @P2 FFMA.FTZ R53, R169, R4.reuse, R53 ;  /* 0x00000004a9352223 */ /* 0x080fe20000010035 */
[----:B------:R-:W-:Y:S01]  /*2930*/  @P2 FMUL.FTZ R173, R145, R4 ;  /* 0x0000000491ad2220 */ /* 0x000fe20000410000 */
[----:B--2---:R-:W-:-:S04]  /*2940*/  @P2 FMUL.FTZ R181, R181, R226 ;  /* 0x000000e2b5b52220 */ /* 0x004fc80000410000 */
[-C--:B------:R-:W-:Y:S01]  /*2950*/  @P2 FFMA.FTZ R54, R170, R181.reuse, R54 ;  /* 0x000000b5aa362223 */ /* 0x080fe20000010036 */
[----:B------:R-:W-:Y:S01]  /*2960*/  @P2 FMUL.FTZ R174, R146, R181 ;  /* 0x000000b592ae2220 */ /* 0x000fe20000410000 */
[----:B------:R-:W-:Y:S06]  /*2970*/  @!P2 BRA `(.L_x_13150) ;  /* 0x0000000000a4a947 */ /* 0x000fec0003800000 */
[----:B------:R-:W-:Y:S01]  /*2980*/  @P1 FFMA.FTZ R180, R222, R0, R183 ;  /* 0x00000000deb41223 */ /* 0x000fe200000100b7 */
[----:B------:R-:W-:-:S03]  /*2990*/  MOV R4, R31 ;  /* 0x0000001f00047202 */ /* 0x000fc60000000f00 */
[----:B------:R-:W-:-:S04]  /*29a0*/  @P1 FADD.FTZ R180, R223, -R180 ;  /* 0x800000b4dfb41221 */ /* 0x000fc80000010000 */
[----:B------:R-:W-:-:S04]  /*29b0*/  @P1 FFMA.FTZ R4, R6, R180, R31 ;  /* 0x000000b406041223 */ /* 0x000fc8000001001f */
[----:B------:R-:W-:-:S04]  /*29c0*/  FMUL.FTZ R4, R4, UR12 ;  /* 0x0000000c04047c20 */ /* 0x000fc80008410000 */
[-C--:B------:R-:W-:Y:S01]  /*29d0*/  FFMA.FTZ R55, R171, R4.reuse, R55 ;  /* 0x00000004ab377223 */ /* 0x080fe20000010037 */
[----:B------:R-:W-:Y:S01]  /*29e0*/  FMUL.FTZ R175, R147, R4 ;  /* 0x0000000493af7220 */ /* 0x000fe20000410000 */
[----:B------:R-:W-:Y:S06]  /*29f0*/  BRA `(.L_x_13150) ;  /* 0x0000000000847947 */ /* 0x000fec0003800000 */
.L_x_13157:
        /* <DEDUP_REMOVED lines=18> */
[----:B------:R-:W-:-:S06]  /*2b20*/  @P1 FFMA.FTZ R177, R6, R186, R29 ;  /* 0x000000ba06b11223 */ /* 0x000fcc000001001d */
[----:B------:R-:W3:Y:S01]  /*2b30*/  @P2 LDC R226, c[0x0][0x40c] ;  /* 0x00010300ffe22b82 */ /* 0x000ee20000000800 */
        /* <DEDUP_REMOVED lines=9> */
[----:B------:R-:W-:Y:S01]  /*2bd0*/  MOV R179, R180 ;  /* 0x000000b400b37202 */ /* 0x000fe20000000f00 */
[----:B---3--:R-:W-:-:S04]  /*2be0*/  @P2 FMUL.FTZ R4, R177, R226 ;  /* 0x000000e2b1042220 */ /* 0x008fc80000410000 */
[-C--:B------:R-:W-:Y:S01]  /*2bf0*/  @P2 FFMA.FTZ R53, R169, R4.reuse, R53 ;  /* 0x00000004a9352223 */ /* 0x080fe20000010035 */
[----:B------:R-:W-:-:S07]  /*2c00*/  @P2 FMUL.FTZ R173, R145, R4 ;  /* 0x0000000491ad2220 */ /* 0x000fce0000410000 */
.L_x_13150:
[----:B------:R-:W-:Y:S05]  /*2c10*/  BSYNC.RECONVERGENT B1 ;  /* 0x0000000000017941 */ /* 0x000fea0003800200 */
.L_x_13141:
[----:B------:R-:W-:Y:S01]  /*2c20*/  ISETP.NE.U32.AND P0, PT, R182, RZ, PT ;  /* 0x000000ffb600720c */ /* 0x000fe20003f05070 */
[----:B-1----:R-:W0:Y:S03]  /*2c30*/  @P2 LDC.64 R4, c[0x0][0x468] ;  /* 0x00011a00ff042b82 */ /* 0x002e260000000a00 */
        /* <DEDUP_REMOVED lines=8> */
.L_x_13138:
[----:B------:R-:W-:Y:S05]  /*2cc0*/  BSYNC.RECONVERGENT B0 ;  /* 0x0000000000007941 */ /* 0x000fea0003800200 */
.L_x_13137:
        /* <DEDUP_REMOVED lines=8> */
.L_x_13161:
[----:B------:R-:W-:Y:S05]  /*2d50*/  BSYNC.RECONVERGENT B1 ;  /* 0x0000000000017941 */ /* 0x000fea0003800200 */
.L_x_13160:
        /* <DEDUP_REMOVED lines=9> */
[--C-:B------:R-:W-:Y:S01]  /*2df0*/  @P1 FFMA.FTZ R5, R21, R0, R183.reuse ;  /* 0x0000000015051223 */ /* 0x100fe200000100b7 */
[----:B------:R-:W-:Y:S01]  /*2e00*/  MOV R176, R24 ;  /* 0x0000001800b07202 */ /* 0x000fe20000000f00 */
[-CC-:B------:R-:W-:Y:S01]  /*2e10*/  @P1 FFMA.FTZ R4, R22, R0.reuse, R183.reuse ;  /* 0x0000000016041223 */ /* 0x180fe200000100b7 */
[----:B0-----:R-:W-:Y:S01]  /*2e20*/  @P1 FFMA.FTZ R182, R204, R0, R183 ;  /* 0x00000000ccb61223 */ /* 0x001fe200000100b7 */
[----:B------:R-:W-:Y:S01]  /*2e30*/  @P1 FADD.FTZ R5, R192, -R5 ;  /* 0x80000005c0051221 */ /* 0x000fe20000010000 */
[----:B------:R-:W-:Y:S01]  /*2e40*/  MOV R178, R26 ;  /* 0x0000001a00b27202 */ /* 0x000fe20000000f00 */
[----:B------:R-:W-:Y:S01]  /*2e50*/  @P1 FADD.FTZ R4, R201, -R4 ;  /* 0x80000004c9041221 */ /* 0x000fe20000010000 */
[----:B------:R-:W0:Y:S01]  /*2e60*/  @P2 LDC R181, c[0x0][0x40c] ;  /* 0x00010300ffb52b82 */ /* 0x000e220000000800 */
[C---:B------:R-:W-:Y:S01]  /*2e70*/  @P1 FFMA.FTZ R176, R6.reuse, R5, R24 ;  /* 0x0000000506b01223 */ /* 0x040fe20000010018 */
[----:B------:R-:W-:Y:S01]  /*2e80*/  @P1 FFMA.FTZ R5, R191, R0, R183 ;  /* 0x00000000bf051223 */ /* 0x000fe200000100b7 */
[----:B------:R-:W-:Y:S01]  /*2e90*/  MOV R177, R25 ;  /* 0x0000001900b17202 */ /* 0x000fe20000000f00 */
[----:B------:R-:W-:Y:S01]  /*2ea0*/  @P1 FADD.FTZ R182, R221, -R182 ;  /* 0x800000b6ddb61221 */ /* 0x000fe20000010000 */
[----:B------:R-:W-:Y:S01]  /*2eb0*/  @P1 FFMA.FTZ R177, R6, R4, R25 ;  /* 0x0000000406b11223 */ /* 0x000fe20000010019 */
[----:B------:R-:W-:Y:S01]  /*2ec0*/  @P1 FADD.FTZ R5, R202, -R5 ;  /* 0x80000005ca051221 */ /* 0x000fe20000010000 */
[----:B------:R-:W-:Y:S01]  /*2ed0*/  MOV R180, R27 ;  /* 0x0000001b00b47202 */ /* 0x000fe20000000f00 */
[----:B------:R-:W2:Y:S01]  /*2ee0*/  @P2 LDC R184, c[0x0][0x40c] ;  /* 0x00010300ffb82b82 */ /* 0x000ea20000000800 */
[C---:B------:R-:W-:Y:S01]  /*2ef0*/  @P1 FFMA.FTZ R180, R6.reuse, R182, R27 ;  /* 0x000000b606b41223 */ /* 0x040fe2000001001b */
[----:B------:R-:W-:Y:S01]  /*2f00*/  @P1 FFMA.FTZ R178, R6, R5, R26 ;  /* 0x0000000506b21223 */ /* 0x000fe2000001001a */
[----:B-1----:R-:W-:-:S04]  /*2f10*/  @P2 FMUL.FTZ R5, R176, R179 ;  /* 0x000000b3b0052220 */ /* 0x002fc80000410000 */
[-C--:B-----5:R-:W-:Y:S01]  /*2f20*/  @P2 FFMA.FTZ R48, R168, R5.reuse, R48 ;  /* 0x00000005a8302223 */ /* 0x0a0fe20000010030 */
[----:B------:R-:W-:Y:S01]  /*2f30*/  @P2 FMUL.FTZ R172, R136, R5 ;  /* 0x0000000588ac2220 */ /* 0x000fe20000410000 */
[----:B0-----:R-:W-:-:S04]  /*2f40*/  @P2 FMUL.FTZ R179, R178, R181 ;  /* 0x000000b5b2b32220 */ /* 0x001fc80000410000 */
[-C--:B------:R-:W-:Y:S01]  /*2f50*/  @P2 FFMA.FTZ R50, R170, R179.reuse, R50 ;  /* 0x000000b3aa322223 */ /* 0x080fe20000010032 */
[----:B------:R-:W-:Y:S01]  /*2f60*/  @P2 FMUL.FTZ R174, R138, R179 ;  /* 0x000000b38aae2220 */ /* 0x000fe20000410000 */
[----:B------:R-:W-:Y:S01]  /*2f70*/  MOV R179, R180 ;  /* 0x000000b400b37202 */ /* 0x000fe20000000f00 */
[----:B--2---:R-:W-:-:S04]  /*2f80*/  @P2 FMUL.FTZ R4, R177, R184 ;  /* 0x000000b8b1042220 */ /* 0x004fc80000410000 */
[-C--:B------:R-:W-:Y:S01]  /*2f90*/  @P2 FFMA.FTZ R49, R169, R4.reuse, R49 ;  /* 0x00000004a9312223 */ /* 0x080fe20000010031 */
[----:B------:R-:W-:Y:S01]  /*2fa0*/  @P2 FMUL.FTZ R173, R137, R4 ;  /* 0x0000000489ad2220 */ /* 0x000fe20000410000 */
[----:B------:R-:W-:Y:S06]  /*2fb0*/  @!P2 BRA `(.L_x_13165) ;  /* 0x000000080028a947 */ /* 0x000fec0003800000 */
[----:B------:R-:W-:-:S04]  /*2fc0*/  FMUL.FTZ R4, R180, UR12 ;  /* 0x0000000cb4047c20 */ /* 0x000fc80008410000 */
[-C--:B------:R-:W-:Y:S01]  /*2fd0*/  FFMA.FTZ R51, R171, R4.reuse, R51 ;  /* 0x00000004ab337223 */ /* 0x080fe20000010033 */
[----:B------:R-:W-:Y:S01]  /*2fe0*/  FMUL.FTZ R175, R139, R4 ;  /* 0x000000048baf7220 */ /* 0x000fe20000410000 */
[----:B------:R-:W-:Y:S06]  /*2ff0*/  BRA `(.L_x_13165) ;  /* 0x0000000800187947 */ /* 0x000fec0003800000 */
.L_x_13164:
[----:B0-----:R-:W0:Y:S01]  /*3000*/  @P2 LDC R185, c[0x0][0x40c] ;  /* 0x00010300ffb92b82 */ /* 0x001e220000000800 */
        /* <DEDUP_REMOVED lines=32> */
.L_x_13163:
[----:B------:R-:W-:-:S04]  /*3210*/  UISETP.NE.U32.AND UP0, UPT, UR14, URZ, UPT ;  /* 0x000000ff0e00728c */ /* 0x000fc8000bf05070 */
[----:B------:R-:W-:-:S06]  /*3220*/  UISETP.NE.AND.EX UP0, UPT, UR15, URZ, UPT, UP0 ;  /* 0x000000ff0f00728c */ /* 0x000fcc000bf05300 */
[----:B------:R-:W-:-:S13]  /*3230*/  PLOP3.LUT P0, PT, PT, PT, UP0, 0x80, 0x8 ;  /* 0x000000000008781c */ /* 0x000fda0003f0f008 */
[----:B------:R-:W-:Y:S05]  /*3240*/  @!P0 BRA `(.L_x_13166) ;  /* 0x0000000000dc8947 */ /* 0x000fea0003800000 */
[-CC-:B-1----:R-:W-:Y:S01]  /*3250*/  FFMA.FTZ R5, R191, R0.reuse, R183.reuse ;  /* 0x00000000bf057223 */ /* 0x182fe200000100b7 */
        /* <DEDUP_REMOVED lines=26> */
.L_x_13168:
[----:B------:R-:W-:Y:S05]  /*3400*/  BSYNC.RECONVERGENT B2 ;  /* 0x0000000000027941 */ /* 0x000fea0003800200 */
.L_x_13167:
        /* <DEDUP_REMOVED lines=10> */
.L_x_13170:
[----:B------:R-:W-:Y:S05]  /*34b0*/  BSYNC.RECONVERGENT B2 ;  /* 0x0000000000027941 */ /* 0x000fea0003800200 */
.L_x_13169:
        /* <DEDUP_REMOVED lines=10> */
.L_x_13172:
[----:B------:R-:W-:Y:S05]  /*3560*/  BSYNC.RECONVERGENT B2 ;  /* 0x0000000000027941 */ /* 0x000fea0003800200 */
.L_x_13171:
[----:B------:R-:W-:Y:S05]  /*3570*/  @!P2 BRA `(.L_x_13165) ;  /* 0x0000000000b8a947 */ /* 0x000fea0003800000 */
[----:B------:R-:W-:-:S04]  /*3580*/  FMUL.FTZ R4, R179, UR12 ;  /* 0x0000000cb3047c20 */ /* 0x000fc80008410000 */
[-C--:B-----5:R-:W-:Y:S01]  /*3590*/  FFMA.FTZ R51, R171, R4.reuse, R51 ;  /* 0x00000004ab337223 */ /* 0x0a0fe20000010033 */
[----:B------:R-:W-:Y:S01]  /*35a0*/  FMUL.FTZ R175, R139, R4 ;  /* 0x000000048baf7220 */ /* 0x000fe20000410000 */
[----:B------:R-:W-:Y:S06]  /*35b0*/  BRA `(.L_x_13165) ;  /* 0x0000000000a87947 */ /* 0x000fec0003800000 */
.L_x_13166:
        /* <DEDUP_REMOVED lines=10> */
.L_x_13174:
[----:B------:R-:W-:Y:S05]  /*3660*/  BSYNC.RECONVERGENT B2 ;  /* 0x0000000000027941 */ /* 0x000fea0003800200 */
.L_x_13173:
        /* <DEDUP_REMOVED lines=10> */
.L_x_13176:
[----:B------:R-:W-:Y:S05]  /*3710*/  BSYNC.RECONVERGENT B2 ;  /* 0x0000000000027941 */ /* 0x000fea0003800200 */
.L_x_13175:
        /* <DEDUP_REMOVED lines=10> */
.L_x_13178:
[----:B------:R-:W-:Y:S05]  /*37c0*/  BSYNC.RECONVERGENT B2 ;  /* 0x0000000000027941 */ /* 0x000fea0003800200 */
.L_x_13177:
        /* <DEDUP_REMOVED lines=9> */
.L_x_13165:
[----:B------:R-:W-:Y:S05]  /*3860*/  BSYNC.RECONVERGENT B1 ;  /* 0x0000000000017941 */ /* 0x000fea0003800200 */
.L_x_13162:
        /* <DEDUP_REMOVED lines=8> */
.L_x_13159:
[----:B------:R-:W-:Y:S05]  /*38f0*/  BSYNC.RECONVERGENT B0 ;  /* 0x0000000000007941 */ /* 0x000fea0003800200 */
.L_x_13158:
        /* <DEDUP_REMOVED lines=8> */
.L_x_13182:
[----:B------:R-:W-:Y:S05]  /*3980*/  BSYNC.RECONVERGENT B1 ;  /* 0x0000000000017941 */ /* 0x000fea0003800200 */
.L_x_13181:
        /* <DEDUP_REMOVED lines=8> */
[----:B-1-3--:R-:W1:Y:S01]  /*3a10*/  @P2 LDC R179, c[0x0][0x40c] ;  /* 0x00010300ffb32b82 */ /* 0x00ae620000000800 */
        /* <DEDUP_REMOVED lines=33> */
.L_x_13185:
[----:B0-----:R-:W0:Y:S01]  /*3c30*/  @P2 LDC R185, c[0x0][0x40c] ;  /* 0x00010300ffb92b82 */ /* 0x001e220000000800 */
[-CC-:B-1-3--:R-:W-:Y:S01]  /*3c40*/  @P1 FFMA.FTZ R5, R19, R0.reuse, R183.reuse ;  /* 0x0000000013051223 */ /* 0x18afe200000100b7 */
        /* <DEDUP_REMOVED lines=31> */
.L_x_13184:
[----:B------:R-:W-:-:S04]  /*3e40*/  UISETP.NE.U32.AND UP0, UPT, UR14, URZ, UPT ;  /* 0x000000ff0e00728c */ /* 0x000fc8000bf05070 */
[----:B------:R-:W-:-:S06]  /*3e50*/  UISETP.NE.AND.EX UP0, UPT, UR15, URZ, UPT, UP0 ;  /* 0x000000ff0f00728c */ /* 0x000fcc000bf05300 */
[----:B------:R-:W-:-:S13]  /*3e60*/  PLOP3.LUT P0, PT, PT, PT, UP0, 0x80, 0x8 ;  /* 0x000000000008781c */ /* 0x000fda0003f0f008 */
[----:B------:R-:W-:Y:S05]  /*3e70*/  @!P0 BRA `(.L_x_13187) ;  /* 0x0000000000dc8947 */ /* 0x000fea0003800000 */
[-CC-:B-1-3--:R-:W-:Y:S01]  /*3e80*/  FFMA.FTZ R5, R193, R0.reuse, R183.reuse ;  /* 0x00000000c1057223 */ /* 0x18afe200000100b7 */
        /* <DEDUP_REMOVED lines=26> */
.L_x_13189:
[----:B------:R-:W-:Y:S05]  /*4030*/  BSYNC.RECONVERGENT B2 ;  /* 0x0000000000027941 */ /* 0x000fea0003800200 */
.L_x_13188:
        /* <DEDUP_REMOVED lines=10> */
.L_x_13191:
[----:B------:R-:W-:Y:S05]  /*40e0*/  BSYNC.RECONVERGENT B2 ;  /* 0x0000000000027941 */ /* 0x000fea0003800200 */
.L_x_13190:
        /* <DEDUP_REMOVED lines=10> */
.L_x_13193:
[----:B------:R-:W-:Y:S05]  /*4190*/  BSYNC.RECONVERGENT B2 ;  /* 0x0000000000027941 */ /* 0x000fea0003800200 */
.L_x_13192:
[----:B------:R-:W-:Y:S05]  /*41a0*/  @!P2 BRA `(.L_x_13186) ;  /* 0x0000000000b8a947 */ /* 0x000fea0003800000 */
[----:B------:R-:W-:-:S04]  /*41b0*/  FMUL.FTZ R4, R179, UR12 ;  /* 0x0000000cb3047c20 */ /* 0x000fc80008410000 */
[-C--:B-----5:R-:W-:Y:S01]  /*41c0*/  FFMA.FTZ R47, R171, R4.reuse, R47 ;  /* 0x00000004ab2f7223 */ /* 0x0a0fe2000001002f */
[----:B------:R-:W-:Y:S01]  /*41d0*/  FMUL.FTZ R175, R131, R4 ;  /* 0x0000000483af7220 */ /* 0x000fe20000410000 */
[----:B------:R-:W-:Y:S06]  /*41e0*/  BRA `(.L_x_13186) ;  /* 0x0000000000a87947 */ /* 0x000fec0003800000 */
.L_x_13187:
[----:B------:R-:W-:Y:S04]  /*41f0*/  BSSY.RECONVERGENT B2, `(.L_x_13194) ;  /* 0x000000a000027945 */ /* 0x000fe80003800200 */
[----:B------:R-:W-:Y:S05]  /*4200*/  @!P2 BRA `(.L_x_13195) ;  /* 0x000000000020a947 */ /* 0x000fea0003800000 */
[----:B-1-3--:R-:W-:Y:S01]  /*4210*/  FFMA.FTZ R5, R19, R0, R183 ;  /* 0x0000000013057223 */ /* 0x00afe200000100b7 */
[----:B------:R-:W-:-:S03]  /*4220*/  ISETP.GT.AND P3, PT, R7, RZ, PT ;  /* 0x000000ff0700720c */ /* 0x000fc60003f64270 */
[----:B------:R-:W-:-:S04]  /*4230*/  FADD.FTZ R5, R194, -R5 ;  /* 0x80000005c2057221 */ /* 0x000fc80000010000 */
[----:B------:R-:W-:-:S05]  /*4240*/  FMUL.FTZ R5, R6, R5 ;  /* 0x0000000506057220 */ /* 0x000fca0000410000 */
[----:B------:R-:W-:-:S05]  /*4250*/  FSEL R5, R5, RZ, P3 ;  /* 0x000000ff05057208 */ /* 0x000fca0001800000 */
[----:B------:R-:W-:-:S04]  /*4260*/  FMUL.FTZ R5, R5, UR12 ;  /* 0x0000000c05057c20 */ /* 0x000fc80008410000 */
[-C--:B-----5:R-:W-:Y:S01]  /*4270*/  FFMA.FTZ R44, R168, R5.reuse, R44 ;  /* 0x00000005a82c7223 */ /* 0x0a0fe2000001002c */
[----:B------:R-:W-:-:S07]  /*4280*/  FMUL.FTZ R172, R128, R5 ;  /* 0x0000000580ac7220 */ /* 0x000fce0000410000 */
.L_x_13195:
[----:B------:R-:W-:Y:S05]  /*4290*/  BSYNC.RECONVERGENT B2 ;  /* 0x0000000000027941 */ /* 0x000fea0003800200 */
.L_x_13194:
        /* <DEDUP_REMOVED lines=10> */
.L_x_13197:
[----:B------:R-:W-:Y:S05]  /*4340*/  BSYNC.RECONVERGENT B2 ;  /* 0x0000000000027941 */ /* 0x000fea0003800200 */
.L_x_13196:
        /* <DEDUP_REMOVED lines=10> */
.L_x_13199:
[----:B------:R-:W-:Y:S05]  /*43f0*/  BSYNC.RECONVERGENT B2 ;  /* 0x0000000000027941 */ /* 0x000fea0003800200 */
.L_x_13198:
        /* <DEDUP_REMOVED lines=9> */
.L_x_13186:
[----:B------:R-:W-:Y:S05]  /*4490*/  BSYNC.RECONVERGENT B1 ;  /* 0x0000000000017941 */ /* 0x000fea0003800200 */
.L_x_13183:
[----:B-1-3--:R-:W1:Y:S08]  /*44a0*/  @P0 LDC.64 R180, c[0x0][0x478] ;  /* 0x00011e00ffb40b82 */ /* 0x00ae700000000a00 */
[----:B------:R-:W2:Y:S01]  /*44b0*/  @P2 LDC.64 R4, c[0x0][0x468] ;  /* 0x00011a00ff042b82 */ /* 0x000ea20000000a00 */
[C---:B-1----:R-:W-:Y:S01]  /*44c0*/  @P0 IMAD.WIDE.U32 R180, R2.reuse, 0x10, R180 ;  /* 0x0000001002b40825 */ /* 0x042fe200078e00b4 */
[----:B------:R-:W-:-:S04]  /*44d0*/  IADD3 R2, PT, PT, R2, 0x20, RZ ;  /* 0x0000002002027810 */ /* 0x000fc80007ffe0ff */
[----:B------:R4:W-:Y:S01]  /*44e0*/  @P0 STG.E.128 desc[UR6][R180.64], R176 ;  /* 0x000000b0b4000986 */ /* 0x0009e2000c101d06 */
[C---:B--2---:R-:W-:Y:S01]  /*44f0*/  @P2 IMAD.WIDE.U32 R4, R23.reuse, 0x10, R4 ;  /* 0x0000001017042825 */ /* 0x044fe200078e0004 */
[----:B------:R-:W-:-:S04]  /*4500*/  IADD3 R23, PT, PT, R23, 0x20, RZ ;  /* 0x0000002017177810 */ /* 0x000fc80007ffe0ff */
[----:B------:R4:W-:Y:S03]  /*4510*/  @P2 STG.E.128 desc[UR6][R4.64], R172 ;  /* 0x000000ac04002986 */ /* 0x0009e6000c101d06 */
.L_x_13180:
[----:B------:R-:W-:Y:S05]  /*4520*/  BSYNC.RECONVERGENT B0 ;  /* 0x0000000000007941 */ /* 0x000fea0003800200 */
.L_x_13179:
        /* <DEDUP_REMOVED lines=8> */
.L_x_13203:
[----:B------:R-:W-:Y:S05]  /*45b0*/  BSYNC.RECONVERGENT B1 ;  /* 0x0000000000017941 */ /* 0x000fea0003800200 */
.L_x_13202:
        /* <DEDUP_REMOVED lines=8> */
[----:B-1-34-:R-:W1:Y:S01]  /*4640*/  @P2 LDC R179, c[0x0][0x40c] ;  /* 0x00010300ffb32b82 */ /* 0x01ae620000000800 */
        /* <DEDUP_REMOVED lines=33> */
.L_x_13206:
[----:B0-----:R-:W0:Y:S01]  /*4860*/  @P2 LDC R185, c[0x0][0x40c] ;  /* 0x00010300ffb92b82 */ /* 0x001e220000000800 */
[-CC-:B-1-34-:R-:W-:Y:S01]  /*4870*/  @P1 FFMA.FTZ R5, R17, R0.reuse, R183.reuse ;  /* 0x0000000011051223 */ /* 0x19afe200000100b7 */
        /* <DEDUP_REMOVED lines=31> */
.L_x_13205:
[----:B------:R-:W-:-:S04]  /*4a70*/  UISETP.NE.U32.AND UP0, UPT, UR14, URZ, UPT ;  /* 0x000000ff0e00728c */ /* 0x000fc8000bf05070 */
[----:B------:R-:W-:-:S06]  /*4a80*/  UISETP.NE.AND.EX UP0, UPT, UR15, URZ, UPT, UP0 ;  /* 0x000000ff0f00728c */ /* 0x000fcc000bf05300 */
[----:B------:R-:W-:-:S13]  /*4a90*/  PLOP3.LUT P0, PT, PT, PT, UP0, 0x80, 0x8 ;  /* 0x000000000008781c */ /* 0x000fda0003f0f008 */
[----:B------:R-:W-:Y:S05]  /*4aa0*/  @!P0 BRA `(.L_x_13208) ;  /* 0x0000000000dc8947 */ /* 0x000fea0003800000 */
[-CC-:B-1-34-:R-:W-:Y:S01]  /*4ab0*/  FFMA.FTZ R5, R195, R0.reuse, R183.reuse ;  /* 0x00000000c3057223 */ /* 0x19afe200000100b7 */
        /* <DEDUP_REMOVED lines=26> */
.L_x_13210:
[----:B------:R-:W-:Y:S05]  /*4c60*/  BSYNC.RECONVERGENT B2 ;  /* 0x0000000000027941 */ /* 0x000fea0003800200 */
.L_x_13209:
        /* <DEDUP_REMOVED lines=10> */
.L_x_13212:
[----:B------:R-:W-:Y:S05]  /*4d10*/  BSYNC.RECONVERGENT B2 ;  /* 0x0000000000027941 */ /* 0x000fea0003800200 */
.L_x_13211:
        /* <DEDUP_REMOVED lines=10> */
.L_x_13214:
[----:B------:R-:W-:Y:S05]  /*4dc0*/  BSYNC.RECONVERGENT B2 ;  /* 0x0000000000027941 */ /* 0x000fea0003800200 */
.L_x_13213:
[----:B------:R-:W-:Y:S05]  /*4dd0*/  @!P2 BRA `(.L_x_13207) ;  /* 0x0000000000b8a947 */ /* 0x000fea0003800000 */
[----:B------:R-:W-:-:S04]  /*4de0*/  FMUL.FTZ R4, R179, UR12 ;  /* 0x0000000cb3047c20 */ /* 0x000fc80008410000 */
[-C--:B-----5:R-:W-:Y:S01]  /*4df0*/  FFMA.FTZ R43, R171, R4.reuse, R43 ;  /* 0x00000004ab2b7223 */ /* 0x0a0fe2000001002b */
[----:B------:R-:W-:Y:S01]  /*4e00*/  FMUL.FTZ R175, R123, R4 ;  /* 0x000000047baf7220 */ /* 0x000fe20000410000 */
[----:B------:R-:W-:Y:S06]  /*4e10*/  BRA `(.L_x_13207) ;  /* 0x0000000000a87947 */ /* 0x000fec0003800000 */
.L_x_13208:
[----:B------:R-:W-:Y:S04]  /*4e20*/  BSSY.RECONVERGENT B2, `(.L_x_13215) ;  /* 0x000000a000027945 */ /* 0x000fe80003800200 */
[----:B------:R-:W-:Y:S05]  /*4e30*/  @!P2 BRA `(.L_x_13216) ;  /* 0x000000000020a947 */ /* 0x000fea0003800000 */
[----:B-1-34-:R-:W-:Y:S01]  /*4e40*/  FFMA.FTZ R5, R17, R0, R183 ;  /* 0x0000000011057223 */ /* 0x01afe200000100b7 */
[----:B------:R-:W-:-:S03]  /*4e50*/  ISETP.GT.AND P3, PT, R7, RZ, PT ;  /* 0x000000ff0700720c */ /* 0x000fc60003f64270 */
[----:B------:R-:W-:-:S04]  /*4e60*/  FADD.FTZ R5, R196, -R5 ;  /* 0x80000005c4057221 */ /* 0x000fc80000010000 */
[----:B------:R-:W-:-:S05]  /*4e70*/  FMUL.FTZ R5, R6, R5 ;  /* 0x0000000506057220 */ /* 0x000fca0000410000 */
[----:B------:R-:W-:-:S05]  /*4e80*/  FSEL R5, R5, RZ, P3 ;  /* 0x000000ff05057208 */ /* 0x000fca0001800000 */
[----:B------:R-:W-:-:S04]  /*4e90*/  FMUL.FTZ R5, R5, UR12 ;  /* 0x0000000c05057c20 */ /* 0x000fc80008410000 */
[-C--:B-----5:R-:W-:Y:S01]  /*4ea0*/  FFMA.FTZ R40, R168, R5.reuse, R40 ;  /* 0x00000005a8287223 */ /* 0x0a0fe20000010028 */
[----:B------:R-:W-:-:S07]  /*4eb0*/  FMUL.FTZ R172, R120, R5 ;  /* 0x0000000578ac7220 */ /* 0x000fce0000410000 */
.L_x_13216:
[----:B------:R-:W-:Y:S05]  /*4ec0*/  BSYNC.RECONVERGENT B2 ;  /* 0x0000000000027941 */ /* 0x000fea0003800200 */
.L_x_13215:
        /* <DEDUP_REMOVED lines=10> */
.L_x_13218:
[----:B------:R-:W-:Y:S05]  /*4f70*/  BSYNC.RECONVERGENT B2 ;  /* 0x0000000000027941 */ /* 0x000fea0003800200 */
.L_x_13217:
        /* <DEDUP_REMOVED lines=10> */
.L_x_13220:
[----:B------:R-:W-:Y:S05]  /*5020*/  BSYNC.RECONVERGENT B2 ;  /* 0x0000000000027941 */ /* 0x000fea0003800200 */
.L_x_13219:
        /* <DEDUP_REMOVED lines=9> */
.L_x_13207:
[----:B------:R-:W-:Y:S05]  /*50c0*/  BSYNC.RECONVERGENT B1 ;  /* 0x0000000000017941 */ /* 0x000fea0003800200 */
.L_x_13204:
[----:B-1-34-:R-:W1:Y:S08]  /*50d0*/  @P0 LDC.64 R180, c[0x0][0x478] ;  /* 0x00011e00ffb40b82 */ /* 0x01ae700000000a00 */
[----:B------:R-:W2:Y:S01]  /*50e0*/  @P2 LDC.64 R4, c[0x0][0x468] ;  /* 0x00011a00ff042b82 */ /* 0x000ea20000000a00 */
[C---:B-1----:R-:W-:Y:S01]  /*50f0*/  @P0 IMAD.WIDE.U32 R180, R2.reuse, 0x10, R180 ;  /* 0x0000001002b40825 */ /* 0x042fe200078e00b4 */
[----:B------:R-:W-:-:S04]  /*5100*/  IADD3 R2, PT, PT, R2, 0x20, RZ ;  /* 0x0000002002027810 */ /* 0x000fc80007ffe0ff */
[----:B------:R1:W-:Y:S01]  /*5110*/  @P0 STG.E.128 desc[UR6][R180.64], R176 ;  /* 0x000000b0b4000986 */ /* 0x0003e2000c101d06 */
[C---:B--2---:R-:W-:Y:S01]  /*5120*/  @P2 IMAD.WIDE.U32 R4, R23.reuse, 0x10, R4 ;  /* 0x0000001017042825 */ /* 0x044fe200078e0004 */
[----:B------:R-:W-:-:S04]  /*5130*/  IADD3 R23, PT, PT, R23, 0x20, RZ ;  /* 0x0000002017177810 */ /* 0x000fc80007ffe0ff */
[----:B------:R1:W-:Y:S03]  /*5140*/  @P2 STG.E.128 desc[UR6][R4.64], R172 ;  /* 0x000000ac04002986 */ /* 0x0003e6000c101d06 */
.L_x_13201:
[----:B------:R-:W-:Y:S05]  /*5150*/  BSYNC.RECONVERGENT B0 ;  /* 0x0000000000007941 */ /* 0x000fea0003800200 */
.L_x_13200:
        /* <DEDUP_REMOVED lines=8> */
.L_x_13224:
[----:B------:R-:W-:Y:S05]  /*51e0*/  BSYNC.RECONVERGENT B1 ;  /* 0x0000000000017941 */ /* 0x000fea0003800200 */
.L_x_13223:
        /* <DEDUP_REMOVED lines=42> */
.L_x_13227:
        /* <DEDUP_REMOVED lines=33> */
.L_x_13226:
        /* <DEDUP_REMOVED lines=31> */
.L_x_13231:
[----:B------:R-:W-:Y:S05]  /*5890*/  BSYNC.RECONVERGENT B2 ;  /* 0x0000000000027941 */ /* 0x000fea0003800200 */
.L_x_13230:
        /* <DEDUP_REMOVED lines=10> */
.L_x_13233:
[----:B------:R-:W-:Y:S05]  /*5940*/  BSYNC.RECONVERGENT B2 ;  /* 0x0000000000027941 */ /* 0x000fea0003800200 */
.L_x_13232:
        /* <DEDUP_REMOVED lines=10> */
.L_x_13235:
[----:B------:R-:W-:Y:S05]  /*59f0*/  BSYNC.RECONVERGENT B2 ;  /* 0x0000000000027941 */ /* 0x000fea0003800200 */
.L_x_13234:
[----:B------:R-:W-:Y:S05]  /*5a00*/  @!P2 BRA `(.L_x_13228) ;  /* 0x0000000000b8a947 */ /* 0x000fea0003800000 */
[----:B------:R-:W-:-:S04]  /*5a10*/  FMUL.FTZ R4, R179, UR12 ;  /* 0x0000000cb3047c20 */ /* 0x000fc80008410000 */
[-C--:B-----5:R-:W-:Y:S01]  /*5a20*/  FFMA.FTZ R39, R171, R4.reuse, R39 ;  /* 0x00000004ab277223 */ /* 0x0a0fe20000010027 */
[----:B------:R-:W-:Y:S01]  /*5a30*/  FMUL.FTZ R175, R115, R4 ;  /* 0x0000000473af7220 */ /* 0x000fe20000410000 */
[----:B------:R-:W-:Y:S06]  /*5a40*/  BRA `(.L_x_13228) ;  /* 0x0000000000a87947 */ /* 0x000fec0003800000 */
.L_x_13229:
        /* <DEDUP_REMOVED lines=10> */
.L_x_13237:
[----:B------:R-:W-:Y:S05]  /*5af0*/  BSYNC.RECONVERGENT B2 ;  /* 0x0000000000027941 */ /* 0x000fea0003800200 */
.L_x_13236:
        /* <DEDUP_REMOVED lines=10> */
.L_x_13239:
[----:B------:R-:W-:Y:S05]  /*5ba0*/  BSYNC.RECONVERGENT B2 ;  /* 0x0000000000027941 */ /* 0x000fea0003800200 */
.L_x_13238:
        /* <DEDUP_REMOVED lines=10> */
.L_x_13241:
[----:B------:R-:W-:Y:S05]  /*5c50*/  BSYNC.RECONVERGENT B2 ;  /* 0x0000000000027941 */ /* 0x000fea0003800200 */
.L_x_13240:
        /* <DEDUP_REMOVED lines=9> */
.L_x_13228:
[----:B------:R-:W-:Y:S05]  /*5cf0*/  BSYNC.RECONVERGENT B1 ;  /* 0x0000000000017941 */ /* 0x000fea0003800200 */
.L_x_13225:
        /* <DEDUP_REMOVED lines=8> */
.L_x_13222:
[----:B------:R-:W-:Y:S05]  /*5d80*/  BSYNC.RECONVERGENT B0 ;  /* 0x0000000000007941 */ /* 0x000fea0003800200 */
.L_x_13221:
[----:B------:R-:W-:Y:S01]  /*5d90*/  ISETP.GE.U32.AND P0, PT, R9, 0xc0, PT ;  /* 0x000000c00900780c */ /* 0x000fe20003f06070 */
[----:B------:R-:W-:-:S12]  /*5da0*/  BSSY.RECONVERGENT B0, `(.L_x_13242) ;  /* 0x00000be000007945 */ /* 0x000fd80003800200 */
[----:B------:R-:W-:Y:S05]  /*5db0*/  @!P0 BRA `(.L_x_13243) ;  /* 0x0000000800f08947 */ /* 0x000fea0003800000 */
[----:B------:R-:W-:Y:S04]  /*5dc0*/  BSSY.RECONVERGENT B1, `(.L_x_13244) ;  /* 0x0000005000017945 */ /* 0x000fe80003800200 */
[----:B------:R-:W-:Y:S05]  /*5dd0*/  @!P2 BRA `(.L_x_13245) ;  /* 0x00000000000ca947 */ /* 0x000fea0003800000 */
[----:B-1-34-:R-:W1:Y:S02]  /*5de0*/  LDC.64 R4, c[0x0][0x390] ;  /* 0x0000e400ff047b82 */ /* 0x01ae640000000a00 */
[----:B-1----:R-:W-:-:S05]  /*5df0*/  IMAD.WIDE.U32 R4, R23, 0x10, R4 ;  /* 0x0000001017047825 */ /* 0x002fca00078e0004 */
[----:B-----5:R2:W5:Y:S02]  /*5e00*/  LDG.E.128 R168, desc[UR6][R4.64] ;  /* 0x0000000604a87981 */ /* 0x020564000c1e1d00 */
.L_x_13245:
[----:B------:R-:W-:Y:S05]  /*5e10*/  BSYNC.RECONVERGENT B1 ;  /* 0x0000000000017941 */ /* 0x000fea0003800200 */
.L_x_13244:
        /* <DEDUP_REMOVED lines=8> */
[----:B------:R-:W0:Y:S01]  /*5ea0*/  @P2 LDC R7, c[0x0][0x40c] ;  /* 0x00010300ff072b82 */ /* 0x000e220000000800 */
[-CC-:B-1234-:R-:W-:Y:S01]  /*5eb0*/  @P1 FFMA.FTZ R5, R13, R0.reuse, R183.reuse ;  /* 0x000000000d051223 */ /* 0x19efe200000100b7 */
[-CC-:B------:R-:W-:Y:S01]  /*5ec0*/  @P1 FFMA.FTZ R180, R220, R0.reuse, R183.reuse ;  /* 0x00000000dcb41223 */ /* 0x180fe200000100b7 */
[-CC-:B------:R-:W-:Y:S01]  /*5ed0*/  @P1 FFMA.FTZ R4, R14, R0.reuse, R183.reuse ;  /* 0x000000000e041223 */ /* 0x180fe200000100b7 */
[----:B------:R-:W-:Y:S01]  /*5ee0*/  @P1 FFMA.FTZ R183, R211, R0, R183 ;  /* 0x00000000d3b71223 */ /* 0x000fe200000100b7 */
[----:B------:R-:W-:Y:S01]  /*5ef0*/  @P1 FADD.FTZ R5, R200, -R5 ;  /* 0x80000005c8051221 */ /* 0x000fe20000010000 */
[----:B------:R-:W-:Y:S01]  /*5f00*/  MOV R176, R164 ;  /* 0x000000a400b07202 */ /* 0x000fe20000000f00 */
[----:B------:R-:W-:Y:S01]  /*5f10*/  @P1 FADD.FTZ R4, R209, -R4 ;  /* 0x80000004d1041221 */ /* 0x000fe20000010000 */
[----:B0-----:R-:W0:Y:S01]  /*5f20*/  @P2 LDC R182, c[0x0][0x40c] ;  /* 0x00010300ffb62b82 */ /* 0x001e220000000800 */
[----:B------:R-:W-:Y:S01]  /*5f30*/  @P1 FADD.FTZ R183, R218, -R183 ;  /* 0x800000b7dab71221 */ /* 0x000fe20000010000 */
[C---:B------:R-:W-:Y:S01]  /*5f40*/  @P1 FFMA.FTZ R176, R6.reuse, R5, R164 ;  /* 0x0000000506b01223 */ /* 0x040fe200000100a4 */
[----:B------:R-:W-:Y:S01]  /*5f50*/  MOV R177, R165 ;  /* 0x000000a500b17202 */ /* 0x000fe20000000f00 */
[C---:B------:R-:W-:Y:S01]  /*5f60*/  @P1 FFMA.FTZ R177, R6.reuse, R4, R165 ;  /* 0x0000000406b11223 */ /* 0x040fe200000100a5 */
[----:B------:R-:W-:Y:S01]  /*5f70*/  MOV R178, R166 ;  /* 0x000000a600b27202 */ /* 0x000fe20000000f00 */
[----:B------:R-:W-:Y:S01]  /*5f80*/  @P1 FFMA.FTZ R178, R6, R183, R166 ;  /* 0x000000b706b21223 */ /* 0x000fe200000100a6 */
[----:B------:R-:W-:Y:S01]  /*5f90*/  @P1 FADD.FTZ R180, R213, -R180 ;  /* 0x800000b4d5b41221 */ /* 0x000fe20000010000 */
[----:B------:R-:W1:Y:S01]  /*5fa0*/  @P2 LDC R181, c[0x0][0x40c] ;  /* 0x00010300ffb52b82 */ /* 0x000e620000000800 */
[----:B------:R-:W-:-:S02]  /*5fb0*/  MOV R179, R167 ;  /* 0x000000a700b37202 */ /* 0x000fc40000000f00 */
[----:B------:R-:W-:Y:S01]  /*5fc0*/  @P1 FFMA.FTZ R179, R6, R180, R167 ;  /* 0x000000b406b31223 */ /* 0x000fe200000100a7 */
[----:B------:R-:W-:-:S04]  /*5fd0*/  @P2 FMUL.FTZ R5, R176, R7 ;  /* 0x00000007b0052220 */ /* 0x000fc80000410000 */
[-C--:B-----5:R-:W-:Y:S01]  /*5fe0*/  @P2 FFMA.FTZ R32, R168, R5.reuse, R32 ;  /* 0x00000005a8202223 */ /* 0x0a0fe20000010020 */
[----:B------:R-:W-:Y:S01]  /*5ff0*/  @P2 FMUL.FTZ R172, R104, R5 ;  /* 0x0000000568ac2220 */ /* 0x000fe20000410000 */
[----:B0-----:R-:W-:-:S04]  /*6000*/  @P2 FMUL.FTZ R0, R177, R182 ;  /* 0x000000b6b1002220 */ /* 0x001fc80000410000 */
[-C--:B------:R-:W-:Y:S01]  /*6010*/  @P2 FFMA.FTZ R33, R169, R0.reuse, R33 ;  /* 0x00000000a9212223 */ /* 0x080fe20000010021 */
[----:B------:R-:W-:Y:S01]  /*6020*/  @P2 FMUL.FTZ R173, R105, R0 ;  /* 0x0000000069ad2220 */ /* 0x000fe20000410000 */
[----:B-1----:R-:W-:-:S04]  /*6030*/  @P2 FMUL.FTZ R7, R178, R181 ;  /* 0x000000b5b2072220 */ /* 0x002fc80000410000 */
[-C--:B------:R-:W-:Y:S01]  /*6040*/  @P2 FFMA.FTZ R34, R170, R7.reuse, R34 ;  /* 0x00000007aa222223 */ /* 0x080fe20000010022 */
[----:B------:R-:W-:Y:S01]  /*6050*/  @P2 FMUL.FTZ R174, R106, R7 ;  /* 0x000000076aae2220 */ /* 0x000fe20000410000 */
[----:B------:R-:W-:Y:S06]  /*6060*/  @!P2 BRA `(.L_x_13249) ;  /* 0x000000080028a947 */ /* 0x000fec0003800000 */
[----:B------:R-:W-:-:S04]  /*6070*/  FMUL.FTZ R0, R179, UR12 ;  /* 0x0000000cb3007c20 */ /* 0x000fc80008410000 */
[-C--:B------:R-:W-:Y:S01]  /*6080*/  FFMA.FTZ R35, R171, R0.reuse, R35 ;  /* 0x00000000ab237223 */ /* 0x080fe20000010023 */
[----:B------:R-:W-:Y:S01]  /*6090*/  FMUL.FTZ R175, R107, R0 ;  /* 0x000000006baf7220 */ /* 0x000fe20000410000 */
[----:B------:R-:W-:Y:S06]  /*60a0*/  BRA `(.L_x_13249) ;  /* 0x0000000800187947 */ /* 0x000fec0003800000 */
.L_x_13248:
[----:B-1-34-:R-:W1:Y:S01]  /*60b0*/  @P2 LDC R181, c[0x0][0x40c] ;  /* 0x00010300ffb52b82 */ /* 0x01ae620000000800 */
[-CC-:B--2---:R-:W-:Y:S01]  /*60c0*/  @P1 FFMA.FTZ R5, R13, R0.reuse, R183.reuse ;  /* 0x000000000d051223 */ /* 0x184fe200000100b7 */
[-CC-:B0-----:R-:W-:Y:S01]  /*60d0*/  @P1 FFMA.FTZ R182, R14, R0.reuse, R183.reuse ;  /* 0x000000000eb61223 */ /* 0x181fe200000100b7 */
        /* <DEDUP_REMOVED lines=8> */
[----:B------:R-:W-:Y:S01]  /*6160*/  MOV R180, R166 ;  /* 0x000000a600b47202 */ /* 0x000fe20000000f00 */
[C---:B------:R-:W-:Y:S01]  /*6170*/  @P1 FFMA.FTZ R7, R6.reuse, R182, R165 ;  /* 0x000000b606071223 */ /* 0x040fe200000100a5 */
[----:B------:R-:W-:-:S03]  /*6180*/  @P1 FFMA.FTZ R180, R6, R185, R166 ;  /* 0x000000b906b41223 */ /* 0x000fc600000100a6 */
[----:B------:R-:W2:Y:S01]  /*6190*/  @P2 LDC R187, c[0x0][0x40c] ;  /* 0x00010300ffbb2b82 */ /* 0x000ea20000000800 */
[----:B-1----:R-:W-:-:S04]  /*61a0*/  @P2 FMUL.FTZ R5, R4, R181 ;  /* 0x000000b504052220 */ /* 0x002fc80000410000 */
[-C--:B-----5:R-:W-:Y:S01]  /*61b0*/  @P2 FFMA.FTZ R32, R168, R5.reuse, R32 ;  /* 0x00000005a8202223 */ /* 0x0a0fe20000010020 */
[----:B------:R-:W-:Y:S01]  /*61c0*/  @P2 FMUL.FTZ R172, R104, R5 ;  /* 0x0000000568ac2220 */ /* 0x000fe20000410000 */
[----:B0-----:R-:W-:-:S04]  /*61d0*/  @P2 FMUL.FTZ R4, R7, R184 ;  /* 0x000000b807042220 */ /* 0x001fc80000410000 */
        /* <DEDUP_REMOVED lines=14> */
.L_x_13247:
[----:B------:R-:W-:-:S04]  /*62c0*/  UISETP.NE.U32.AND UP0, UPT, UR14, URZ, UPT ;  /* 0x000000ff0e00728c */ /* 0x000fc8000bf05070 */
[----:B------:R-:W-:-:S06]  /*62d0*/  UISETP.NE.AND.EX UP0, UPT, UR15, URZ, UPT, UP0 ;  /* 0x000000ff0f00728c */ /* 0x000fcc000bf05300 */
[----:B------:R-:W-:-:S13]  /*62e0*/  PLOP3.LUT P0, PT, PT, PT, UP0, 0x80, 0x8 ;  /* 0x000000000008781c */ /* 0x000fda0003f0f008 */
[----:B------:R-:W-:Y:S05]  /*62f0*/  @!P0 BRA `(.L_x_13250) ;  /* 0x0000000000dc8947 */ /* 0x000fea0003800000 */
[-CC-:B-1-34-:R-:W-:Y:S01]  /*6300*/  FFMA.FTZ R176, R220, R0.reuse, R183.reuse ;  /* 0x00000000dcb07223 */ /* 0x19afe200000100b7 */
[-CC-:B--2---:R-:W-:Y:S01]  /*6310*/  FFMA.FTZ R5, R211, R0.reuse, R183.reuse ;  /* 0x00000000d3057223 */ /* 0x184fe200000100b7 */
        /* <DEDUP_REMOVED lines=21> */
.L_x_13252:
[----:B------:R-:W-:Y:S05]  /*6470*/  BSYNC.RECONVERGENT B2 ;  /* 0x0000000000027941 */ /* 0x000fea0003800200 */
.L_x_13251:
        /* <DEDUP_REMOVED lines=10> */
.L_x_13254:
[----:B------:R-:W-:Y:S05]  /*6520*/  BSYNC.RECONVERGENT B2 ;  /* 0x0000000000027941 */ /* 0x000fea0003800200 */
.L_x_13253:
        /* <DEDUP_REMOVED lines=10> */
.L_x_13256:
[----:B------:R-:W-:Y:S05]  /*65d0*/  BSYNC.RECONVERGENT B2 ;  /* 0x0000000000027941 */ /* 0x000fea0003800200 */
.L_x_13255:
[----:B------:R-:W-:Y:S02]  /*65e0*/  FSEL R179, R176, RZ, P3 ;  /* 0x000000ffb0b37208 */ /* 0x000fe40001800000 */
[----:B------:R-:W-:Y:S02]  /*65f0*/  FSEL R178, R178, RZ, P3 ;  /* 0x000000ffb2b27208 */ /* 0x000fe40001800000 */
[----:B------:R-:W-:Y:S02]  /*6600*/  FSEL R177, R177, RZ, P3 ;  /* 0x000000ffb1b17208 */ /* 0x000fe40001800000 */
[----:B------:R-:W-:Y:S01]  /*6610*/  FSEL R176, R180, RZ, P3 ;  /* 0x000000ffb4b07208 */ /* 0x000fe20001800000 */
[----:B------:R-:W-:Y:S06]  /*6620*/  @!P2 BRA `(.L_x_13249) ;  /* 0x0000000000b8a947 */ /* 0x000fec0003800000 */
[----:B------:R-:W-:-:S04]  /*6630*/  FMUL.FTZ R0, R179, UR12 ;  /* 0x0000000cb3007c20 */ /* 0x000fc80008410000 */
[-C--:B-----5:R-:W-:Y:S01]  /*6640*/  FFMA.FTZ R35, R171, R0.reuse, R35 ;  /* 0x00000000ab237223 */ /* 0x0a0fe20000010023 */
[----:B------:R-:W-:Y:S01]  /*6650*/  FMUL.FTZ R175, R107, R0 ;  /* 0x000000006baf7220 */ /* 0x000fe20000410000 */
[----:B------:R-:W-:Y:S06]  /*6660*/  BRA `(.L_x_13249) ;  /* 0x0000000000a87947 */ /* 0x000fec0003800000 */
.L_x_13250:
[----:B-1-34-:R-:W1:Y:S01]  /*6670*/  @P2 LDC R181, c[0x0][0x40c] ;  /* 0x00010300ffb52b82 */ /* 0x01ae620000000800 */
[----:B--2---:R-:W-:Y:S01]  /*6680*/  FFMA.FTZ R4, R220, R0, R183 ;  /* 0x00000000dc047223 */ /* 0x004fe200000100b7 */
[----:B------:R-:W-:Y:S01]  /*6690*/  ISETP.GT.AND P1, PT, R7, RZ, PT ;  /* 0x000000ff0700720c */ /* 0x000fe20003f24270 */
[----:B------:R-:W-:Y:S02]  /*66a0*/  BSSY.RECONVERGENT B2, `(.L_x_13257) ;  /* 0x000000e000027945 */ /* 0x000fe40003800200 */
[----:B------:R-:W-:-:S04]  /*66b0*/  FADD.FTZ R5, R213, -R4 ;  /* 0x80000004d5057221 */ /* 0x000fc80000010000 */
[----:B------:R-:W-:-:S05]  /*66c0*/  FMUL.FTZ R5, R6, R5 ;  /* 0x0000000506057220 */ /* 0x000fca0000410000 */
[----:B------:R-:W-:-:S05]  /*66d0*/  FSEL R4, R5, RZ, P1 ;  /* 0x000000ff05047208 */ /* 0x000fca0000800000 */
[----:B-1----:R-:W-:Y:S01]  /*66e0*/  @P2 FMUL.FTZ R4, R4, R181 ;  /* 0x000000b504042220 */ /* 0x002fe20000410000 */
        /* <DEDUP_REMOVED lines=9> */
.L_x_13258:
[----:B------:R-:W-:Y:S05]  /*6780*/  BSYNC.RECONVERGENT B2 ;  /* 0x0000000000027941 */ /* 0x000fea0003800200 */
.L_x_13257:
        /* <DEDUP_REMOVED lines=10> */
.L_x_13260:
[----:B------:R-:W-:Y:S05]  /*6830*/  BSYNC.RECONVERGENT B2 ;  /* 0x0000000000027941 */ /* 0x000fea0003800200 */
.L_x_13259:
        /* <DEDUP_REMOVED lines=10> */
.L_x_13262:
[----:B------:R-:W-:Y:S05]  /*68e0*/  BSYNC.RECONVERGENT B2 ;  /* 0x0000000000027941 */ /* 0x000fea0003800200 */
.L_x_13261:
[-C--:B-----5:R-:W-:Y:S01]  /*68f0*/  @P2 FFMA.FTZ R35, R171, R4.reuse, R35 ;  /* 0x00000004ab232223 */ /* 0x0a0fe20000010023 */
[----:B------:R-:W-:-:S07]  /*6900*/  @P2 FMUL.FTZ R175, R107, R4 ;  /* 0x000000046baf2220 */ /* 0x000fce0000410000 */
.L_x_13249:
[----:B------:R-:W-:Y:S05]  /*6910*/  BSYNC.RECONVERGENT B1 ;  /* 0x0000000000017941 */ /* 0x000fea0003800200 */
.L_x_13246:
[----:B------:R-:W1:Y:S08]  /*6920*/  @P0 LDC.64 R6, c[0x0][0x478] ;  /* 0x00011e00ff060b82 */ /* 0x000e700000000a00 */
[----:B------:R-:W2:Y:S01]  /*6930*/  @P2 LDC.64 R4, c[0x0][0x468] ;  /* 0x00011a00ff042b82 */ /* 0x000ea20000000a00 */
[----:B-1----:R-:W-:-:S05]  /*6940*/  @P0 IMAD.WIDE.U32 R6, R2, 0x10, R6 ;  /* 0x0000001002060825 */ /* 0x002fca00078e0006 */
[----:B------:R1:W-:Y:S01]  /*6950*/  @P0 STG.E.128 desc[UR6][R6.64], R176 ;  /* 0x000000b006000986 */ /* 0x0003e2000c101d06 */
[----:B--2---:R-:W-:-:S05]  /*6960*/  @P2 IMAD.WIDE.U32 R4, R23, 0x10, R4 ;  /* 0x0000001017042825 */ /* 0x004fca00078e0004 */
[----:B------:R1:W-:Y:S02]  /*6970*/  @P2 STG.E.128 desc[UR6][R4.64], R172 ;  /* 0x000000ac04002986 */ /* 0x0003e4000c101d06 */
.L_x_13243:
[----:B------:R-:W-:Y:S05]  /*6980*/  BSYNC.RECONVERGENT B0 ;  /* 0x0000000000007941 */ /* 0x000fea0003800200 */
.L_x_13242:
[----:B-1-34-:R-:W1:Y:S02]  /*6990*/  LDC.64 R4, c[0x0][0x380] ;  /* 0x0000e000ff047b82 */ /* 0x01ae640000000a00 */
[----:B-1----:R-:W-:-:S04]  /*69a0*/  LEA R8, R4, R8, 0x2 ;  /* 0x0000000804087211 */ /* 0x002fc800078e10ff */
[----:B------:R-:W-:-:S13]  /*69b0*/  ISETP.GE.AND P0, PT, R8, R5, PT ;  /* 0x000000050800720c */ /* 0x000fda0003f06270 */
[----:B------:R-:W-:Y:S05]  /*69c0*/  @!P0 BRA `(.L_x_13263) ;  /* 0xffffff9c00c88947 */ /* 0x000fea000383ffff */
.L_x_13122:
[----:B------:R-:W1:Y:S01]  /*69d0*/  S2R R3, SR_CgaCtaId ;  /* 0x0000000000037919 */ /* 0x000e620000008800 */
[----:B------:R-:W-:Y:S01]  /*69e0*/  SHF.R.U32.HI R5, RZ, 0x5, R12 ;  /* 0x00000005ff057819 */ /* 0x000fe2000001160c */
[----:B------:R-:W-:Y:S05]  /*69f0*/  WARPSYNC.ALL ;  /* 0x0000000000007948 */ /* 0x000fea0003800000 */
[----:B------:R-:W-:Y:S01]  /*6a00*/  MOV R0, 0x400 ;  /* 0x0000040000007802 */ /* 0x000fe20000000f00 */
[----:B------:R-:W-:Y:S01]  /*6a10*/  IMAD R10, R5, 0xc0, R10 ;  /* 0x000000c0050a7824 */ /* 0x000fe200078e020a */
[----:B------:R-:W2:Y:S01]  /*6a20*/  S2UR UR4, SR_CTAID.X ;  /* 0x00000000000479c3 */ /* 0x000ea20000002500 */
[----:B------:R-:W-:Y:S01]  /*6a30*/  LOP3.LUT R2, R12, 0x7f, RZ, 0x3c, !PT ;  /* 0x0000007f0c027812 */ /* 0x000fe200078e3cff */
[----:B------:R-:W3:Y:S01]  /*6a40*/  LDCU.128 UR16, c[0x0][0x440] ;  /* 0x00008800ff1077ac */ /* 0x000ee20008000c00 */
        /* <DEDUP_REMOVED lines=14> */
[----:B------:R-:W-:Y:S04]  /*6b30*/  STS.128 [R10], R76 ;  /* 0x0000004c0a007388 */ /* 0x000fe80000000c00 */
[----:B------:R-:W-:Y:S04]  /*6b40*/  STS.128 [R10+0x200], R72 ;  /* 0x000200480a007388 */ /* 0x000fe80000000c00 */
[----:B------:R-:W-:Y:S04]  /*6b50*/  STS.128 [R10+0x400], R68 ;  /* 0x000400440a007388 */ /* 0x000fe80000000c00 */
[----:B------:R-:W-:Y:S04]  /*6b60*/  STS.128 [R10+0x600], R64 ;  /* 0x000600400a007388 */ /* 0x000fe80000000c00 */
[----:B------:R2:W-:Y:S04]  /*6b70*/  STS.128 [R10+0x800], R60 ;  /* 0x0008003c0a007388 */ /* 0x0005e80000000c00 */
[----:B------:R4:W-:Y:S01]  /*6b80*/  STS.128 [R10+0xa00], R56 ;  /* 0x000a00380a007388 */ /* 0x0009e20000000c00 */
[----:B------:R-:W-:Y:S01]  /*6b90*/  BAR.SYNC.DEFER_BLOCKING 0x0 ;  /* 0x0000000000007b1d */ /* 0x000fe20000010000 */
[----:B--2---:R-:W-:-:S02]  /*6ba0*/  SHF.L.U32 R62, R22, 0x2, RZ ;  /* 0x00000002163e7819 */ /* 0x004fc400000006ff */
[----:B----4-:R-:W-:Y:S02]  /*6bb0*/  IADD3.X R57, PT, PT, RZ, RZ, RZ, P6, !PT ;  /* 0x000000ffff397210 */ /* 0x010fe400037fe4ff */
[----:B---3--:R-:W-:Y:S02]  /*6bc0*/  IADD3 R60, P6, PT, R62, UR18, RZ ;  /* 0x000000123e3c7c10 */ /* 0x008fe4000ffde0ff */
[----:B------:R-:W-:Y:S01]  /*6bd0*/  SHF.L.U64.HI R64, R22, 0x2, R57 ;  /* 0x0000000216407819 */ /* 0x000fe20000010239 */
        /* <DEDUP_REMOVED lines=50> */
[----:B--2---:R-:W-:-:S03]  /*6f00*/  FADD.FTZ R31, R6, R31 ;  /* 0x0000001f061f7221 */ /* 0x004fc60000010000 */
[----:B------:R-:W-:Y:S01]  /*6f10*/  STS.128 [R10+0x600], R88 ;  /* 0x000600580a007388 */ /* 0x000fe20000000c00 */
[----:B---3--:R-:W-:-:S03]  /*6f20*/  FADD.FTZ R11, R7, R20 ;  /* 0x00000014070b7221 */ /* 0x008fc60000010000 */
        /* <DEDUP_REMOVED lines=124> */
.L_x_13265:
[----:B------:R-:W-:Y:S05]  /*76f0*/  BSYNC.RECONVERGENT B0 ;  /* 0x0000000000007941 */ /* 0x000fea0003800200 */
.L_x_13264:
        /* <DEDUP_REMOVED lines=18> */
.L_x_13267:
[----:B------:R-:W-:Y:S05]  /*7820*/  BSYNC.RECONVERGENT B0 ;  /* 0x0000000000007941 */ /* 0x000fea0003800200 */
.L_x_13266:
        /* <DEDUP_REMOVED lines=18> */
.L_x_13269:
[----:B------:R-:W-:Y:S05]  /*7950*/  BSYNC.RECONVERGENT B0 ;  /* 0x0000000000007941 */ /* 0x000fea0003800200 */
.L_x_13268:
        /* <DEDUP_REMOVED lines=18> */
.L_x_13271:
[----:B------:R-:W-:Y:S05]  /*7a80*/  BSYNC.RECONVERGENT B0 ;  /* 0x0000000000007941 */ /* 0x000fea0003800200 */
.L_x_13270:
        /* <DEDUP_REMOVED lines=18> */
.L_x_13273:
[----:B------:R-:W-:Y:S05]  /*7bb0*/  BSYNC.RECONVERGENT B0 ;  /* 0x0000000000007941 */ /* 0x000fea0003800200 */
.L_x_13272:
        /* <DEDUP_REMOVED lines=11> */
.L_x_13136:
[----:B0-----:R-:W-:Y:S01]  /*7c70*/  HFMA2 R187, -RZ, RZ, 0, 5.9604644775390625e-08 ;  /* 0x00000001ffbb7431 */ /* 0x001fe200000001ff */
[----:B------:R-:W-:Y:S01]  /*7c80*/  BSSY B0, `(.L_x_13274) ;  /* 0x0000006000007945 */ /* 0x000fe20003800000 */
[----:B------:R-:W-:Y:S02]  /*7c90*/  MOV R228, 0x1f ;  /* 0x0000001f00e47802 */ /* 0x000fe40000000f00 */
[----:B------:R-:W-:-:S07]  /*7ca0*/  MOV R184, 0xffffffff ;  /* 0xffffffff00b87802 */ /* 0x000fce0000000f00 */
[----:B------:R-:W-:Y:S05]  /*7cb0*/  WARPSYNC.COLLECTIVE R184, `(.L_x_13275) ;  /* 0x00000000b8087348 */ /* 0x000fea0003c00000 */
[----:B------:R0:W1:Y:S02]  /*7cc0*/  SHFL.BFLY P0, R186, R225, R187, R228 ;  /* 0x0c0000bbe1ba7389 */ /* 0x00006400000000e4 */
[----:B01----:R-:W-:Y:S05]  /*7cd0*/  ENDCOLLECTIVE ;  /* 0x000000000000791b */ /* 0x003fea0003800000 */
.L_x_13275:
[----:B------:R-:W-:Y:S05]  /*7ce0*/  BSYNC B0 ;  /* 0x0000000000007941 */ /* 0x000fea0003800000 */
.L_x_13274:
        /* <DEDUP_REMOVED lines=9> */
.L_x_13276:
[----:B------:R-:W-:Y:S01]  /*7d80*/  HFMA2 R187, -RZ, RZ, 0, 1.1920928955078125e-07 ;  /* 0x00000002ffbb7431 */ /* 0x000fe200000001ff */
[----:B------:R-:W-:Y:S02]  /*7d90*/  MOV R225, R0 ;  /* 0x0000000000e17202 */ /* 0x000fe40000000f00 */
[----:B------:R-:W-:-:S07]  /*7da0*/  MOV R23, R186 ;  /* 0x000000ba00177202 */ /* 0x000fce0000000f00 */
[----:B------:R-:W-:Y:S05]  /*7db0*/  WARPSYNC.COLLECTIVE R184, `(.L_x_13277) ;  /* 0x00000000b8087348 */ /* 0x000fea0003c00000 */
[----:B------:R0:W1:Y:S02]  /*7dc0*/  SHFL.BFLY P0, R186, R225, R187, R228 ;  /* 0x0c0000bbe1ba7389 */ /* 0x00006400000000e4 */
[----:B01----:R-:W-:Y:S05]  /*7dd0*/  ENDCOLLECTIVE ;  /* 0x000000000000791b */ /* 0x003fea0003800000 */
.L_x_13277:
[----:B------:R-:W-:-:S05]  /*7de0*/  FADD.FTZ R23, R23, R226 ;  /* 0x000000e217177221 */ /* 0x000fca0000010000 */
[----:B------:R-:W-:Y:S02]  /*7df0*/  MOV R225, R23 ;  /* 0x0000001700e17202 */ /* 0x000fe40000000f00 */
[----:B------:R-:W-:-:S07]  /*7e00*/  MOV R181, R186 ;  /* 0x000000ba00b57202 */ /* 0x000fce0000000f00 */
[----:B------:R-:W-:Y:S05]  /*7e10*/  WARPSYNC.COLLECTIVE R184, `(.L_x_13278) ;  /* 0x00000000b8087348 */ /* 0x000fea0003c00000 */
[----:B------:R0:W1:Y:S02]  /*7e20*/  SHFL.BFLY P0, R186, R225, R187, R228 ;  /* 0x0c0000bbe1ba7389 */ /* 0x00006400000000e4 */
[----:B01----:R-:W-:Y:S05]  /*7e30*/  ENDCOLLECTIVE ;  /* 0x000000000000791b */ /* 0x003fea0003800000 */
.L_x_13278:
[----:B------:R-:W-:Y:S01]  /*7e40*/  FADD.FTZ R181, R0, R181 ;  /* 0x000000b500b57221 */ /* 0x000fe20000010000 */
[----:B------:R-:W-:-:S04]  /*7e50*/  HFMA2 R187, -RZ, RZ, 0, 2.384185791015625e-07 ;  /* 0x00000004ffbb7431 */ /* 0x000fc800000001ff */
[----:B------:R-:W-:Y:S02]  /*7e60*/  MOV R225, R181 ;  /* 0x000000b500e17202 */ /* 0x000fe40000000f00 */
[----:B------:R-:W-:-:S07]  /*7e70*/  MOV R4, R186 ;  /* 0x000000ba00047202 */ /* 0x000fce0000000f00 */
[----:B------:R-:W-:Y:S05]  /*7e80*/  WARPSYNC.COLLECTIVE R184, `(.L_x_13279) ;  /* 0x00000000b8087348 */ /* 0x000fea0003c00000 */
[----:B------:R0:W1:Y:S02]  /*7e90*/  SHFL.BFLY P0, R186, R225, R187, R228 ;  /* 0x0c0000bbe1ba7389 */ /* 0x00006400000000e4 */
[----:B01----:R-:W-:Y:S05]  /*7ea0*/  ENDCOLLECTIVE ;  /* 0x000000000000791b */ /* 0x003fea0003800000 */
.L_x_13279:
[----:B------:R-:W-:-:S05]  /*7eb0*/  FADD.FTZ R4, R23, R4 ;  /* 0x0000000417047221 */ /* 0x000fca0000010000 */
[----:B------:R-:W-:Y:S02]  /*7ec0*/  MOV R225, R4 ;  /* 0x0000000400e17202 */ /* 0x000fe40000000f00 */
[----:B------:R-:W-:-:S07]  /*7ed0*/  MOV R180, R186 ;  /* 0x000000ba00b47202 */ /* 0x000fce0000000f00 */
[----:B------:R-:W-:Y:S05]  /*7ee0*/  WARPSYNC.COLLECTIVE R184, `(.L_x_13280) ;  /* 0x00000000b8087348 */ /* 0x000fea0003c00000 */
[----:B------:R0:W1:Y:S02]  /*7ef0*/  SHFL.BFLY P0, R186, R225, R187, R228 ;  /* 0x0c0000bbe1ba7389 */ /* 0x00006400000000e4 */
[----:B01----:R-:W-:Y:S05]  /*7f00*/  ENDCOLLECTIVE ;  /* 0x000000000000791b */ /* 0x003fea0003800000 */
.L_x_13280:
[----:B------:R-:W-:Y:S01]  /*7f10*/  FADD.FTZ R180, R181, R180 ;  /* 0x000000b4b5b47221 */ /* 0x000fe20000010000 */
[----:B------:R-:W-:-:S04]  /*7f20*/  HFMA2 R187, -RZ, RZ, 0, 4.76837158203125e-07 ;  /* 0x00000008ffbb7431 */ /* 0x000fc800000001ff */
[----:B------:R-:W-:Y:S02]  /*7f30*/  MOV R225, R180 ;  /* 0x000000b400e17202 */ /* 0x000fe40000000f00 */
[----:B------:R-:W-:-:S07]  /*7f40*/  MOV R183, R186 ;  /* 0x000000ba00b77202 */ /* 0x000fce0000000f00 */
[----:B------:R-:W-:Y:S05]  /*7f50*/  WARPSYNC.COLLECTIVE R184, `(.L_x_13281) ;  /* 0x00000000b8087348 */ /* 0x000fea0003c00000 */
[----:B------:R0:W1:Y:S02]  /*7f60*/  SHFL.BFLY P0, R186, R225, R187, R228 ;  /* 0x0c0000bbe1ba7389 */ /* 0x00006400000000e4 */
[----:B01----:R-:W-:Y:S05]  /*7f70*/  ENDCOLLECTIVE ;  /* 0x000000000000791b */ /* 0x003fea0003800000 */
.L_x_13281:
[----:B------:R-:W-:-:S05]  /*7f80*/  FADD.FTZ R183, R4, R183 ;  /* 0x000000b704b77221 */ /* 0x000fca0000010000 */
[----:B------:R-:W-:Y:S02]  /*7f90*/  MOV R225, R183 ;  /* 0x000000b700e17202 */ /* 0x000fe40000000f00 */
[----:B------:R-:W-:-:S07]  /*7fa0*/  MOV R185, R186 ;  /* 0x000000ba00b97202 */ /* 0x000fce0000000f00 */
[----:B------:R-:W-:Y:S05]  /*7fb0*/  WARPSYNC.COLLECTIVE R184, `(.L_x_13282) ;  /* 0x00000000b8087348 */ /* 0x000fea0003c00000 */
[----:B------:R0:W1:Y:S02]  /*7fc0*/  SHFL.BFLY P0, R186, R225, R187, R228 ;  /* 0x0c0000bbe1ba7389 */ /* 0x00006400000000e4 */
[----:B01----:R-:W-:Y:S05]  /*7fd0*/  ENDCOLLECTIVE ;  /* 0x000000000000791b */ /* 0x003fea0003800000 */
.L_x_13282:
[----:B------:R-:W-:Y:S01]  /*7fe0*/  FADD.FTZ R185, R180, R185 ;  /* 0x000000b9b4b97221 */ /* 0x000fe20000010000 */
[----:B------:R-:W-:-:S04]  /*7ff0*/  HFMA2 R187, -RZ, RZ, 0, 9.5367431640625e-07 ;  /* 0x00000010ffbb7431 */ /* 0x000fc800000001ff */
[----:B------:R-:W-:Y:S02]  /*8000*/  MOV R225, R185 ;  /* 0x000000b900e17202 */ /* 0x000fe40000000f00 */
[----:B------:R-:W-:-:S07]  /*8010*/  MOV R182, R186 ;  /* 0x000000ba00b67202 */ /* 0x000fce0000000f00 */
[----:B------:R-:W-:Y:S05]  /*8020*/  WARPSYNC.COLLECTIVE R184, `(.L_x_13283) ;  /* 0x00000000b8087348 */ /* 0x000fea0003c00000 */
[----:B------:R0:W1:Y:S02]  /*8030*/  SHFL.BFLY P0, R186, R225, R187, R228 ;  /* 0x0c0000bbe1ba7389 */ /* 0x00006400000000e4 */
[----:B01----:R-:W-:Y:S05]  /*8040*/  ENDCOLLECTIVE ;  /* 0x000000000000791b */ /* 0x003fea0003800000 */
.L_x_13283:
[----:B------:R-:W-:-:S05]  /*8050*/  FADD.FTZ R182, R183, R182 ;  /* 0x000000b6b7b67221 */ /* 0x000fca0000010000 */
[----:B------:R-:W-:Y:S02]  /*8060*/  MOV R225, R182 ;  /* 0x000000b600e17202 */ /* 0x000fe40000000f00 */
[----:B------:R-:W-:-:S07]  /*8070*/  MOV R0, R186 ;  /* 0x000000ba00007202 */ /* 0x000fce0000000f00 */
[----:B------:R-:W-:Y:S05]  /*8080*/  WARPSYNC.COLLECTIVE R184, `(.L_x_13284) ;  /* 0x00000000b8087348 */ /* 0x000fea0003c00000 */
[----:B------:R0:W1:Y:S02]  /*8090*/  SHFL.BFLY P0, R186, R225, R187, R228 ;  /* 0x0c0000bbe1ba7389 */ /* 0x00006400000000e4 */
[----:B01----:R-:W-:Y:S05]  /*80a0*/  ENDCOLLECTIVE ;  /* 0x000000000000791b */ /* 0x003fea0003800000 */
.L_x_13284:
[----:B------:R-:W-:Y:S01]  /*80b0*/  MOV R23, R186 ;  /* 0x000000ba00177202 */ /* 0x000fe20000000f00 */
[----:B------:R-:W-:Y:S06]  /*80c0*/  BRA `(.L_x_13285) ;  /* 0xffffff9c00b47947 */ /* 0x000fec000383ffff */
.L_x_13286:
        /* <DEDUP_REMOVED lines=11> */
.L_x_14597:


//--------------------- .text._ZN10layer_norm13ln_bwd_kernelINS_13Kernel_traitsIfffffjLj768ELj1ELj4ELj1ELj16ENS_18Kernel_traits_baseILj768EfffffjLj128EEEEELb0ELb1ELb1ELb1EEEvNS_9BwdParamsE --------------------------
	.section	.text._ZN10layer_norm13ln_bwd_kernelINS_13Kernel_traitsIfffffjLj768ELj1ELj4ELj1ELj16ENS_18Kernel_traits_baseILj768EfffffjLj128EEEEELb0ELb1ELb1ELb1EEEvNS_9BwdParamsE,"ax",@progbits
	.align	128
        .global         _ZN10layer_norm13ln_bwd_kernelINS_13Kernel_traitsIfffffjLj768ELj1ELj4ELj1ELj16ENS_18Kernel_traits_baseILj768EfffffjLj128EEEEELb0ELb1ELb1ELb1EEEvNS_9BwdParamsE
        .type           _ZN10layer_norm13ln_bwd_kernelINS_13Kernel_traitsIfffffjLj768ELj1ELj4ELj1ELj16ENS_18Kernel_traits_baseILj768EfffffjLj128EEEEELb0ELb1ELb1ELb1EEEvNS_9BwdParamsE,@function
        .size           _ZN10layer_norm13ln_bwd_kernelINS_13Kernel_traitsIfffffjLj768ELj1ELj4ELj1ELj16ENS_18Kernel_traits_baseILj768EfffffjLj128EEEEELb0ELb1ELb1ELb1EEEvNS_9BwdParamsE,(.L_x_14598 - _ZN10layer_norm13ln_bwd_kernelINS_13Kernel_traitsIfffffjLj768ELj1ELj4ELj1ELj16ENS_18Kernel_traits_baseILj768EfffffjLj128EEEEELb0ELb1ELb1ELb1EEEvNS_9BwdParamsE)
        .other          _ZN10layer_norm13ln_bwd_kernelINS_13Kernel_traitsIfffffjLj768ELj1ELj4ELj1ELj16ENS_18Kernel_traits_baseILj768EfffffjLj128EEEEELb0ELb1ELb1ELb1EEEvNS_9BwdParamsE,@"STO_CUDA_ENTRY STV_DEFAULT"
_ZN10layer_norm13ln_bwd_kernelINS_13Kernel_traitsIfffffjLj768ELj1ELj4ELj1ELj16ENS_18Kernel_traits_baseILj768EfffffjLj128EEEEELb0ELb1ELb1ELb1EEEvNS_9BwdParamsE:
.text._ZN10layer_norm13ln_bwd_kernelINS_13Kernel_traitsIfffffjLj768ELj1ELj4ELj1ELj16ENS_18Kernel_traits_baseILj768EfffffjLj128EEEEELb0ELb1ELb1ELb1EEEvNS_9BwdParamsE:
        /* <DEDUP_REMOVED lines=71> */
.L_x_13405:
        /* <DEDUP_REMOVED lines=21> */
[----:B------:R-:W-:Y:S02]  /*05c0*/  LEA.HI R5, R10, R3, RZ, 0x2 ;  /* 0x000000030a057211 */ /* 0x000fe400078f10ff */
[----:B------:R-:W-:-:S04]  /*05d0*/  SHF.R.S32.HI R10, RZ, 0x1f, R11 ;  /* 0x0000001fff0a7819 */ /* 0x000fc8000001140b */
[----:B------:R-:W3:Y:S01]  /*05e0*/  LDC.64 R6, c[0x0][0x428] ;  /* 0x00010a00ff067b82 */ /* 0x000ee20000000a00 */
[----:B------:R-:W-:Y:S01]  /*05f0*/  LEA.HI R10, R10, R11, RZ, 0x2 ;  /* 0x0000000b0a0a7211 */ /* 0x000fe200078f10ff */
[----:B-1----:R-:W-:-:S05]  /*0600*/  IMAD.WIDE R8, R0, 0x4, R8 ;  /* 0x0000000400087825 */ /* 0x002fca00078e0208 */
[----:B------:R1:W4:Y:S01]  /*0610*/  LDG.E R3, desc[UR6][R8.64] ;  /* 0x0000000608037981 */ /* 0x000322000c1e1900 */
[----:B0-----:R-:W-:-:S04]  /*0620*/  LOP3.LUT R13, R13, 0x1f, RZ, 0xc0, !PT ;  /* 0x0000001f0d0d7812 */ /* 0x001fc800078ec0ff */
[-C--:B------:R-:W-:Y:S02]  /*0630*/  LEA.HI.SX32 R5, R5, R13.reuse, 0x1e ;  /* 0x0000000d05057211 */ /* 0x080fe400078ff2ff */
[----:B------:R-:W-:Y:S02]  /*0640*/  LEA.HI.SX32 R213, R10, R13, 0x1e ;  /* 0x0000000d0ad57211 */ /* 0x000fe400078ff2ff */
[C---:B------:R-:W-:Y:S02]  /*0650*/  IADD3 R10, PT, PT, R5.reuse, 0x20, RZ ;  /* 0x00000020050a7810 */ /* 0x040fe40007ffe0ff */
[C---:B------:R-:W-:Y:S01]  /*0660*/  IADD3 R13, PT, PT, R5.reuse, 0x40, RZ ;  /* 0x00000040050d7810 */ /* 0x040fe20007ffe0ff */
[C---:B--2---:R-:W-:Y:S01]  /*0670*/  IMAD.WIDE.U32 R216, R5.reuse, 0x10, R14 ;  /* 0x0000001005d87825 */ /* 0x044fe200078e000e */
[----:B-1----:R-:W-:-:S03]  /*0680*/  IADD3 R8, PT, PT, R5, 0x60, RZ ;  /* 0x0000006005087810 */ /* 0x002fc60007ffe0ff */
[--C-:B------:R-:W-:Y:S02]  /*0690*/  IMAD.WIDE.U32 R176, R10, 0x10, R14.reuse ;  /* 0x000000100ab07825 */ /* 0x100fe400078e000e */
[----:B------:R-:W2:Y:S02]  /*06a0*/  LDG.E.128 R216, desc[UR6][R216.64] ;  /* 0x00000006d8d87981 */ /* 0x000ea4000c1e1d00 */
[----:B------:R-:W-:Y:S02]  /*06b0*/  IMAD.WIDE.U32 R184, R13, 0x10, R14 ;  /* 0x000000100db87825 */ /* 0x000fe400078e000e */
[----:B------:R-:W2:Y:S02]  /*06c0*/  LDG.E.128 R176, desc[UR6][R176.64] ;  /* 0x00000006b0b07981 */ /* 0x000ea4000c1e1d00 */
[----:B---3--:R-:W-:Y:S02]  /*06d0*/  IMAD.WIDE.U32 R172, R213, 0x10, R6 ;  /* 0x00000010d5ac7825 */ /* 0x008fe400078e0006 */
[----:B------:R-:W3:Y:S02]  /*06e0*/  LDG.E.128 R184, desc[UR6][R184.64] ;  /* 0x00000006b8b87981 */ /* 0x000ee4000c1e1d00 */
[----:B------:R-:W-:-:S02]  /*06f0*/  IMAD.WIDE.U32 R188, R8, 0x10, R14 ;  /* 0x0000001008bc7825 */ /* 0x000fc400078e000e */
        /* <DEDUP_REMOVED lines=9> */
[----:B------:R-:W-:Y:S01]  /*0790*/  IMAD.WIDE.U32 R192, R193, 0x10, R6 ;  /* 0x00000010c1c07825 */ /* 0x000fe200078e0006 */
[----:B------:R-:W-:-:S05]  /*07a0*/  IADD3 R197, PT, PT, R213, 0x60, RZ ;  /* 0x00000060d5c57810 */ /* 0x000fca0007ffe0ff */
[----:B------:R-:W3:Y:S01]  /*07b0*/  LDG.E.128 R192, desc[UR6][R192.64] ;  /* 0x00000006c0c07981 */ /* 0x000ee2000c1e1d00 */
[----:B------:R-:W-:Y:S01]  /*07c0*/  IMAD.WIDE.U32 R196, R197, 0x10, R6 ;  /* 0x00000010c5c47825 */ /* 0x000fe200078e0006 */
[----:B------:R-:W-:-:S05]  /*07d0*/  MOV R11, UR16 ;  /* 0x00000010000b7c02 */ /* 0x000fca0008000f00 */
[----:B------:R-:W3:Y:S01]  /*07e0*/  LDG.E.128 R196, desc[UR6][R196.64] ;  /* 0x00000006c4c47981 */ /* 0x000ee2000c1e1d00 */
[----:B------:R-:W-:Y:S02]  /*07f0*/  IADD3 R205, PT, PT, R213, 0x80, RZ ;  /* 0x00000080d5cd7810 */ /* 0x000fe40007ffe0ff */
[----:B------:R-:W-:Y:S02]  /*0800*/  IADD3 R231, PT, PT, R5, 0xa0, RZ ;  /* 0x000000a005e77810 */ /* 0x000fe40007ffe0ff */
[----:B------:R-:W-:Y:S02]  /*0810*/  MOV R9, UR17 ;  /* 0x0000001100097c02 */ /* 0x000fe40008000f00 */
[----:B------:R-:W-:Y:S01]  /*0820*/  ISETP.NE.U32.AND P0, PT, R11, RZ, PT ;  /* 0x000000ff0b00720c */ /* 0x000fe20003f05070 */
[----:B------:R-:W-:-:S04]  /*0830*/  IMAD.WIDE.U32 R204, R205, 0x10, R6 ;  /* 0x00000010cdcc7825 */ /* 0x000fc800078e0006 */
[----:B------:R-:W-:Y:S01]  /*0840*/  IMAD.WIDE.U32 R208, R231, 0x10, R14 ;  /* 0x00000010e7d07825 */ /* 0x000fe200078e000e */
[----:B------:R-:W-:Y:S01]  /*0850*/  ISETP.NE.AND.EX P0, PT, R9, RZ, PT, P0 ;  /* 0x000000ff0900720c */ /* 0x000fe20003f05300 */
[----:B------:R-:W3:Y:S01]  /*0860*/  LDG.E.128 R204, desc[UR6][R204.64] ;  /* 0x00000006cccc7981 */ /* 0x000ee2000c1e1d00 */
[----:B------:R-:W-:-:S03]  /*0870*/  IADD3 R213, PT, PT, R213, 0xa0, RZ ;  /* 0x000000a0d5d57810 */ /* 0x000fc60007ffe0ff */
[----:B------:R-:W3:Y:S02]  /*0880*/  LDG.E.128 R208, desc[UR6][R208.64] ;  /* 0x00000006d0d07981 */ /* 0x000ee4000c1e1d00 */
[----:B------:R-:W-:-:S06]  /*0890*/  IMAD.WIDE.U32 R212, R213, 0x10, R6 ;  /* 0x00000010d5d47825 */ /* 0x000fcc00078e0006 */
[----:B------:R-:W0:Y:S01]  /*08a0*/  @P0 LDC.64 R222, c[0x0][0x438] ;  /* 0x00010e00ffde0b82 */ /* 0x000e220000000a00 */
[----:B------:R-:W3:Y:S07]  /*08b0*/  LDG.E.128 R212, desc[UR6][R212.64] ;  /* 0x00000006d4d47981 */ /* 0x000eee000c1e1d00 */
[----:B------:R-:W1:Y:S08]  /*08c0*/  @P0 LDC.64 R224, c[0x0][0x438] ;  /* 0x00010e00ffe00b82 */ /* 0x000e700000000a00 */
[----:B------:R-:W1:Y:S08]  /*08d0*/  @P0 LDC.64 R226, c[0x0][0x438] ;  /* 0x00010e00ffe20b82 */ /* 0x000e700000000a00 */
[----:B------:R-:W1:Y:S08]  /*08e0*/  @P0 LDC.64 R228, c[0x0][0x438] ;  /* 0x00010e00ffe40b82 */ /* 0x000e700000000a00 */
[----:B------:R-:W1:Y:S01]  /*08f0*/  @P0 LDC.64 R6, c[0x0][0x438] ;  /* 0x00010e00ff060b82 */ /* 0x000e620000000a00 */
[----:B0-----:R-:W-:-:S04]  /*0900*/  @P0 IMAD.WIDE.U32 R222, R10, 0x10, R222 ;  /* 0x000000100ade0825 */ /* 0x001fc800078e00de */
[----:B-1----:R-:W-:Y:S01]  /*0910*/  @P0 IMAD.WIDE.U32 R224, R13, 0x10, R224 ;  /* 0x000000100de00825 */ /* 0x002fe200078e00e0 */
[----:B------:R-:W5:Y:S02]  /*0920*/  @P0 LDG.E.128 R32, desc[UR6][R222.64] ;  /* 0x00000006de200981 */ /* 0x000f64000c1e1d00 */
[----:B------:R-:W0:Y:S01]  /*0930*/  @P0 LDC.64 R14, c[0x0][0x438] ;  /* 0x00010e00ff0e0b82 */ /* 0x000e220000000a00 */
[----:B------:R-:W-:Y:S01]  /*0940*/  @P0 IMAD.WIDE.U32 R226, R8, 0x10, R226 ;  /* 0x0000001008e20825 */ /* 0x000fe200078e00e2 */
[----:B------:R-:W5:Y:S04]  /*0950*/  @P0 LDG.E.128 R28, desc[UR6][R224.64] ;  /* 0x00000006e01c0981 */ /* 0x000f68000c1e1d00 */
[----:B------:R-:W5:Y:S01]  /*0960*/  @P0 LDG.E.128 R24, desc[UR6][R226.64] ;  /* 0x00000006e2180981 */ /* 0x000f62000c1e1d00 */
[----:B------:R-:W-:-:S05]  /*0970*/  @P0 IMAD.WIDE.U32 R228, R221, 0x10, R228 ;  /* 0x00000010dde40825 */ /* 0x000fca00078e00e4 */
[----:B------:R-:W5:Y:S01]  /*0980*/  @P0 LDG.E.128 R20, desc[UR6][R228.64] ;  /* 0x00000006e4140981 */ /* 0x000f62000c1e1d00 */
[----:B------:R-:W-:-:S05]  /*0990*/  @P0 IMAD.WIDE.U32 R230, R231, 0x10, R6 ;  /* 0x00000010e7e60825 */ /* 0x000fca00078e0006 */
[----:B------:R-:W5:Y:S01]  /*09a0*/  @P0 LDG.E.128 R16, desc[UR6][R230.64] ;  /* 0x00000006e6100981 */ /* 0x000f62000c1e1d00 */
[----:B------:R-:W-:Y:S01]  /*09b0*/  ISETP.NE.AND P1, PT, RZ, UR8, PT ;  /* 0x00000008ff007c0c */ /* 0x000fe2000bf25270 */
[----:B0-----:R-:W-:-:S05]  /*09c0*/  @P0 IMAD.WIDE.U32 R14, R5, 0x10, R14 ;  /* 0x00000010050e0825 */ /* 0x001fca00078e000e */
[----:B------:R0:W5:Y:S01]  /*09d0*/  @P0 LDG.E.128 R36, desc[UR6][R14.64] ;  /* 0x000000060e240981 */ /* 0x000162000c1e1d00 */
[----:B----4-:R-:W-:-:S05]  /*09e0*/  FSEL R220, R3, RZ, !P1 ;  /* 0x000000ff03dc7208 */ /* 0x010fca0004800000 */
[C---:B--2---:R-:W-:Y:S01]  /*09f0*/  FADD.FTZ R3, -R220.reuse, R216 ;  /* 0x000000d8dc037221 */ /* 0x044fe20000010100 */
[C---:B------:R-:W-:Y:S01]  /*0a00*/  FADD.FTZ R217, -R220.reuse, R217 ;  /* 0x000000d9dcd97221 */ /* 0x040fe20000010100 */
[C---:B------:R-:W-:Y:S01]  /*0a10*/  FADD.FTZ R5, -R220.reuse, R218 ;  /* 0x000000dadc057221 */ /* 0x040fe20000010100 */
[----:B------:R-:W-:Y:S01]  /*0a20*/  FADD.FTZ R177, -R220, R177 ;  /* 0x000000b1dcb17221 */ /* 0x000fe20000010100 */
[----:B-----5:R-:W-:Y:S01]  /*0a30*/  FMUL.FTZ R3, R4, R3 ;  /* 0x0000000304037220 */ /* 0x020fe20000410000 */
[----:B---3--:R-:W-:Y:S01]  /*0a40*/  FADD.FTZ R187, -R220, R187 ;  /* 0x000000bbdcbb7221 */ /* 0x008fe20000010100 */
[----:B------:R-:W-:Y:S01]  /*0a50*/  FMUL.FTZ R6, R4, R217 ;  /* 0x000000d904067220 */ /* 0x000fe20000410000 */
[----:B0-----:R-:W-:Y:S01]  /*0a60*/  FADD.FTZ R15, -R220, R178 ;  /* 0x000000b2dc0f7221 */ /* 0x001fe20000010100 */
[----:B------:R-:W-:Y:S01]  /*0a70*/  FMUL.FTZ R8, R84, R172 ;  /* 0x000000ac54087220 */ /* 0x000fe20000410000 */
[C---:B------:R-:W-:Y:S01]  /*0a80*/  FADD.FTZ R179, -R220.reuse, R179 ;  /* 0x000000b3dcb37221 */ /* 0x040fe20000010100 */
[----:B------:R-:W-:Y:S01]  /*0a90*/  FADD.FTZ R219, -R220, R219 ;  /* 0x000000dbdcdb7221 */ /* 0x000fe20000010100 */
[C---:B------:R-:W-:Y:S01]  /*0aa0*/  FMUL.FTZ R5, R4.reuse, R5 ;  /* 0x0000000504057220 */ /* 0x040fe20000410000 */
[C---:B------:R-:W-:Y:S01]  /*0ab0*/  FMUL.FTZ R14, R4.reuse, R177 ;  /* 0x000000b1040e7220 */ /* 0x040fe20000410000 */
[----:B------:R-:W-:Y:S01]  /*0ac0*/  FMUL.FTZ R178, R4, R187 ;  /* 0x000000bb04b27220 */ /* 0x000fe20000410000 */
[----:B------:R-:W-:Y:S01]  /*0ad0*/  FMUL.FTZ R7, R85, R173 ;  /* 0x000000ad55077220 */ /* 0x000fe20000410000 */
[C---:B------:R-:W-:Y:S01]  /*0ae0*/  FADD.FTZ R177, -R220.reuse, R186 ;  /* 0x000000badcb17221 */ /* 0x040fe20000010100 */
[----:B------:R-:W-:Y:S01]  /*0af0*/  FADD.FTZ R189, -R220, R189 ;  /* 0x000000bddcbd7221 */ /* 0x000fe20000010100 */
[----:B------:R-:W-:Y:S01]  /*0b00*/  FFMA.FTZ R187, R3, R8, RZ ;  /* 0x0000000803bb7223 */ /* 0x000fe200000100ff */
[----:B------:R-:W-:Y:S01]  /*0b10*/  FADD.FTZ R112, R112, R172 ;  /* 0x000000ac70707221 */ /* 0x000fe20000010000 */
[----:B------:R-:W-:Y:S01]  /*0b20*/  FFMA.FTZ R88, R172, R3, R88 ;  /* 0x00000003ac587223 */ /* 0x000fe20000010058 */
[----:B------:R-:W-:Y:S01]  /*0b30*/  FADD.FTZ R186, RZ, R8 ;  /* 0x00000008ffba7221 */ /* 0x000fe20000010000 */
[----:B------:R-:W-:Y:S01]  /*0b40*/  FADD.FTZ R113, R113, R173 ;  /* 0x000000ad71717221 */ /* 0x000fe20000010000 */
[----:B------:R-:W-:Y:S01]  /*0b50*/  FFMA.FTZ R89, R173, R6, R89 ;  /* 0x00000006ad597223 */ /* 0x000fe20000010059 */
[C---:B------:R-:W-:Y:S01]  /*0b60*/  FMUL.FTZ R172, R4.reuse, R179 ;  /* 0x000000b304ac7220 */ /* 0x040fe20000410000 */
[----:B------:R-:W-:Y:S01]  /*0b70*/  FMUL.FTZ R10, R4, R219 ;  /* 0x000000db040a7220 */ /* 0x000fe20000410000 */
[----:B------:R-:W-:Y:S01]  /*0b80*/  FADD.FTZ R114, R114, R174 ;  /* 0x000000ae72727221 */ /* 0x000fe20000010000 */
[----:B------:R-:W-:Y:S01]  /*0b90*/  FFMA.FTZ R90, R174, R5, R90 ;  /* 0x00000005ae5a7223 */ /* 0x000fe2000001005a */
[C---:B------:R-:W-:Y:S01]  /*0ba0*/  FADD.FTZ R13, -R220.reuse, R176 ;  /* 0x000000b0dc0d7221 */ /* 0x040fe20000010100 */
[C---:B------:R-:W-:Y:S01]  /*0bb0*/  FADD.FTZ R173, -R220.reuse, R184 ;  /* 0x000000b8dcad7221 */ /* 0x040fe20000010100 */
[C---:B------:R-:W-:Y:S01]  /*0bc0*/  FADD.FTZ R185, -R220.reuse, R185 ;  /* 0x000000b9dcb97221 */ /* 0x040fe20000010100 */
[----:B------:R-:W-:Y:S01]  /*0bd0*/  FADD.FTZ R179, -R220, R188 ;  /* 0x000000bcdcb37221 */ /* 0x000fe20000010100 */
[----:B------:R-:W-:Y:S01]  /*0be0*/  FMUL.FTZ R174, R86, R174 ;  /* 0x000000ae56ae7220 */ /* 0x000fe20000410000 */
        /* <DEDUP_REMOVED lines=8> */
[C---:B------:R-:W-:Y:S01]  /*0c70*/  FADD.FTZ R185, -R220.reuse, R190 ;  /* 0x000000bedcb97221 */ /* 0x040fe20000010100 */
[----:B------:R-:W-:Y:S01]  /*0c80*/  FADD.FTZ R191, -R220, R191 ;  /* 0x000000bfdcbf7221 */ /* 0x000fe20000010100 */
        /* <DEDUP_REMOVED lines=35> */
[----:B------:R-:W-:Y:S01]  /*0ec0*/  FMUL.FTZ R193, R77, R193 ;  /* 0x000000c14dc17220 */ /* 0x000fe20000410000 */
[----:B------:R-:W-:Y:S01]  /*0ed0*/  FADD.FTZ R201, -R220, R201 ;  /* 0x000000c9dcc97221 */ /* 0x000fe20000010100 */
[----:B------:R-:W-:Y:S01]  /*0ee0*/  FFMA.FTZ R189, R173, R192, R190 ;  /* 0x000000c0adbd7223 */ /* 0x000fe200000100be */
[----:B------:R-:W-:Y:S01]  /*0ef0*/  FADD.FTZ R200, R192, R217 ;  /* 0x000000d9c0c87221 */ /* 0x000fe20000010000 */
        /* <DEDUP_REMOVED lines=57> */
[----:B------:R-:W-:Y:S01]  /*1290*/  FFMA.FTZ R201, R189, R206, R202 ;  /* 0x000000cebdc97223 */ /* 0x000fe200000100ca */
[----:B------:R-:W-:Y:S01]  /*12a0*/  FMUL.FTZ R207, R71, R207 ;  /* 0x000000cf47cf7220 */ /* 0x000fe20000410000 */
[----:B------:R-:W-:Y:S01]  /*12b0*/  FADD.FTZ R202, R206, R203 ;  /* 0x000000cbceca7221 */ /* 0x000fe20000010000 */
[----:B------:R-:W-:Y:S01]  /*12c0*/  FADD.FTZ R217, -R220, R210 ;  /* 0x000000d2dcd97221 */ /* 0x000fe20000010100 */
        /* <DEDUP_REMOVED lines=12> */
[----:B------:R-:W-:Y:S01]  /*1390*/  FADD.FTZ R211, -R220, R211 ;  /* 0x000000d3dcd37221 */ /* 0x000fe20000010100 */
        /* <DEDUP_REMOVED lines=14> */
.L_x_13290:
        /* <DEDUP_REMOVED lines=29> */
.L_x_13291:
[----:B------:R-:W-:Y:S05]  /*1650*/  BSYNC.RECONVERGENT B1 ;  /* 0x0000000000017941 */ /* 0x000fea0003800200 */
.L_x_13289:
        /* <DEDUP_REMOVED lines=21> */
.L_x_13417:
        /* <DEDUP_REMOVED lines=40> */
.L_x_13297:
[----:B------:R-:W-:Y:S05]  /*1a30*/  BSYNC.RECONVERGENT B2 ;  /* 0x0000000000027941 */ /* 0x000fea0003800200 */
.L_x_13296:
        /* <DEDUP_REMOVED lines=10> */
.L_x_13299:
[----:B------:R-:W-:Y:S05]  /*1ae0*/  BSYNC.RECONVERGENT B2 ;  /* 0x0000000000027941 */ /* 0x000fea0003800200 */
.L_x_13298:
        /* <DEDUP_REMOVED lines=10> */
.L_x_13301:
[----:B------:R-:W-:Y:S05]  /*1b90*/  BSYNC.RECONVERGENT B2 ;  /* 0x0000000000027941 */ /* 0x000fea0003800200 */
.L_x_13300:
        /* <DEDUP_REMOVED lines=10> */
.L_x_13295:
        /* <DEDUP_REMOVED lines=27> */
.L_x_13304:
[----:B------:R-:W-:Y:S05]  /*1df0*/  BSYNC.RECONVERGENT B2 ;  /* 0x0000000000027941 */ /* 0x000fea0003800200 */
.L_x_13303:
        /* <DEDUP_REMOVED lines=10> */
.L_x_13306:
[----:B------:R-:W-:Y:S05]  /*1ea0*/  BSYNC.RECONVERGENT B2 ;  /* 0x0000000000027941 */ /* 0x000fea0003800200 */
.L_x_13305:
        /* <DEDUP_REMOVED lines=10> */
.L_x_13308:
[----:B------:R-:W-:Y:S05]  /*1f50*/  BSYNC.RECONVERGENT B2 ;  /* 0x0000000000027941 */ /* 0x000fea0003800200 */
.L_x_13307:
[----:B------:R-:W-:Y:S05]  /*1f60*/  @!P3 BRA `(.L_x_13302) ;  /* 0x00000004002cb947 */ /* 0x000fea0003800000 */
[----:B------:R-:W-:-:S04]  /*1f70*/  FMUL.FTZ R202, R171, UR11 ;  /* 0x0000000babca7c20 */ /* 0x000fc80008410000 */
[-C--:B-----5:R-:W-:Y:S01]  /*1f80*/  FFMA.FTZ R159, R163, R202.reuse, R159 ;  /* 0x000000caa39f7223 */ /* 0x0a0fe2000001009f */
[----:B------:R-:W-:Y:S01]  /*1f90*/  FMUL.FTZ R167, R43, R202 ;  /* 0x000000ca2ba77220 */ /* 0x000fe20000410000 */
[----:B------:R-:W-:Y:S06]  /*1fa0*/  BRA `(.L_x_13302) ;  /* 0x00000004001c7947 */ /* 0x000fec0003800000 */
.L_x_13294:
[----:B0-----:R-:W-:Y:S02]  /*1fb0*/  MOV R218, UR18 ;  /* 0x0000001200da7c02 */ /* 0x001fe40008000f00 */
        /* <DEDUP_REMOVED lines=37> */
.L_x_13309:
[----:B------:R-:W0:Y:S01]  /*2210*/  @P3 LDC R223, c[0x0][0x40c] ;  /* 0x00010300ffdf3b82 */ /* 0x000e220000000800 */
        /* <DEDUP_REMOVED lines=25> */
[----:B------:R-:W-:Y:S01]  /*23b0*/  MOV R171, R208 ;  /* 0x000000d000ab7202 */ /* 0x000fe20000000f00 */
[----:B--2---:R-:W-:-:S04]  /*23c0*/  @P3 FMUL.FTZ R202, R169, R222 ;  /* 0x000000dea9ca3220 */ /* 0x004fc80000410000 */
[-C--:B------:R-:W-:Y:S01]  /*23d0*/  @P3 FFMA.FTZ R157, R161, R202.reuse, R157 ;  /* 0x000000caa19d3223 */ /* 0x080fe2000001009d */
[----:B------:R-:W-:Y:S01]  /*23e0*/  @P3 FMUL.FTZ R165, R41, R202 ;  /* 0x000000ca29a53220 */ /* 0x000fe20000410000 */
[----:B---3--:R-:W-:-:S04]  /*23f0*/  @P3 FMUL.FTZ R203, R170, R221 ;  /* 0x000000ddaacb3220 */ /* 0x008fc80000410000 */
[-C--:B------:R-:W-:Y:S01]  /*2400*/  @P3 FFMA.FTZ R158, R162, R203.reuse, R158 ;  /* 0x000000cba29e3223 */ /* 0x080fe2000001009e */
[----:B------:R-:W-:-:S07]  /*2410*/  @P3 FMUL.FTZ R166, R42, R203 ;  /* 0x000000cb2aa63220 */ /* 0x000fce0000410000 */
.L_x_13302:
[----:B------:R-:W-:Y:S05]  /*2420*/  BSYNC.RECONVERGENT B1 ;  /* 0x0000000000017941 */ /* 0x000fea0003800200 */
.L_x_13293:
        /* <DEDUP_REMOVED lines=14> */
.L_x_13311:
[----:B------:R-:W-:Y:S05]  /*2510*/  BSYNC.RECONVERGENT B1 ;  /* 0x0000000000017941 */ /* 0x000fea0003800200 */
.L_x_13310:
        /* <DEDUP_REMOVED lines=13> */
[C---:B------:R-:W-:Y:S01]  /*25f0*/  @P2 FFMA.FTZ R168, R4.reuse, R169, R32 ;  /* 0x000000a904a82223 */ /* 0x040fe20000010020 */
[----:B------:R-:W-:Y:S01]  /*2600*/  MOV R169, R33 ;  /* 0x0000002100a97202 */ /* 0x000fe20000000f00 */
[----:B------:R-:W-:Y:S01]  /*2610*/  @P2 FADD.FTZ R218, R183, -R218 ;  /* 0x800000dab7da2221 */ /* 0x000fe20000010000 */
[----:B------:R-:W-:Y:S01]  /*2620*/  MOV R170, R34 ;  /* 0x0000002200aa7202 */ /* 0x000fe20000000f00 */
[C---:B------:R-:W-:Y:S01]  /*2630*/  @P2 FFMA.FTZ R169, R4.reuse, R202, R33 ;  /* 0x000000ca04a92223 */ /* 0x040fe20000010021 */
[C---:B------:R-:W-:Y:S01]  /*2640*/  @P2 FFMA.FTZ R170, R4.reuse, R171, R34 ;  /* 0x000000ab04aa2223 */ /* 0x040fe20000010022 */
[----:B------:R-:W2:Y:S01]  /*2650*/  @P3 LDC R209, c[0x0][0x40c] ;  /* 0x00010300ffd13b82 */ /* 0x000ea20000000800 */
[----:B------:R-:W-:Y:S01]  /*2660*/  MOV R208, R35 ;  /* 0x0000002300d07202 */ /* 0x000fe20000000f00 */
[----:B------:R-:W-:Y:S01]  /*2670*/  @P2 FFMA.FTZ R208, R4, R218, R35 ;  /* 0x000000da04d02223 */ /* 0x000fe20000010023 */
[----:B0-----:R-:W-:-:S04]  /*2680*/  @P3 FMUL.FTZ R171, R168, R203 ;  /* 0x000000cba8ab3220 */ /* 0x001fc80000410000 */
[-C--:B-----5:R-:W-:Y:S01]  /*2690*/  @P3 FFMA.FTZ R152, R160, R171.reuse, R152 ;  /* 0x000000aba0983223 */ /* 0x0a0fe20000010098 */
[----:B------:R-:W-:Y:S01]  /*26a0*/  @P3 FMUL.FTZ R164, R44, R171 ;  /* 0x000000ab2ca43220 */ /* 0x000fe20000410000 */
[----:B------:R-:W-:Y:S01]  /*26b0*/  MOV R171, R208 ;  /* 0x000000d000ab7202 */ /* 0x000fe20000000f00 */
[----:B-1----:R-:W-:-:S04]  /*26c0*/  @P3 FMUL.FTZ R202, R169, R220 ;  /* 0x000000dca9ca3220 */ /* 0x002fc80000410000 */
[-C--:B------:R-:W-:Y:S01]  /*26d0*/  @P3 FFMA.FTZ R153, R161, R202.reuse, R153 ;  /* 0x000000caa1993223 */ /* 0x080fe20000010099 */
[----:B------:R-:W-:Y:S01]  /*26e0*/  @P3 FMUL.FTZ R165, R45, R202 ;  /* 0x000000ca2da53220 */ /* 0x000fe20000410000 */
        /* <DEDUP_REMOVED lines=8> */
.L_x_13314:
        /* <DEDUP_REMOVED lines=33> */
.L_x_13313:
        /* <DEDUP_REMOVED lines=28> */
.L_x_13318:
[----:B------:R-:W-:Y:S05]  /*2b40*/  BSYNC.RECONVERGENT B2 ;  /* 0x0000000000027941 */ /* 0x000fea0003800200 */
.L_x_13317:
        /* <DEDUP_REMOVED lines=10> */
.L_x_13320:
[----:B------:R-:W-:Y:S05]  /*2bf0*/  BSYNC.RECONVERGENT B2 ;  /* 0x0000000000027941 */ /* 0x000fea0003800200 */
.L_x_13319:
        /* <DEDUP_REMOVED lines=10> */
.L_x_13322:
[----:B------:R-:W-:Y:S05]  /*2ca0*/  BSYNC.RECONVERGENT B2 ;  /* 0x0000000000027941 */ /* 0x000fea0003800200 */
.L_x_13321:
[----:B------:R-:W-:Y:S02]  /*2cb0*/  MOV R168, R202 ;  /* 0x000000ca00a87202 */ /* 0x000fe40000000f00 */
[----:B------:R-:W-:Y:S01]  /*2cc0*/  MOV R171, R203 ;  /* 0x000000cb00ab7202 */ /* 0x000fe20000000f00 */
[----:B------:R-:W-:Y:S06]  /*2cd0*/  @!P3 BRA `(.L_x_13315) ;  /* 0x0000000000c0b947 */ /* 0x000fec0003800000 */
[----:B------:R-:W-:Y:S01]  /*2ce0*/  FMUL.FTZ R208, R203, UR11 ;  /* 0x0000000bcbd07c20 */ /* 0x000fe20008410000 */
[----:B------:R-:W-:Y:S02]  /*2cf0*/  MOV R168, R202 ;  /* 0x000000ca00a87202 */ /* 0x000fe40000000f00 */
[----:B------:R-:W-:Y:S01]  /*2d00*/  MOV R171, R203 ;  /* 0x000000cb00ab7202 */ /* 0x000fe20000000f00 */
[-C--:B-----5:R-:W-:Y:S01]  /*2d10*/  FFMA.FTZ R155, R163, R208.reuse, R155 ;  /* 0x000000d0a39b7223 */ /* 0x0a0fe2000001009b */
[----:B------:R-:W-:Y:S01]  /*2d20*/  FMUL.FTZ R167, R47, R208 ;  /* 0x000000d02fa77220 */ /* 0x000fe20000410000 */
[----:B------:R-:W-:Y:S06]  /*2d30*/  BRA `(.L_x_13315) ;  /* 0x0000000000a87947 */ /* 0x000fec0003800000 */
.L_x_13316:
[----:B------:R-:W-:Y:S04]  /*2d40*/  BSSY.RECONVERGENT B2, `(.L_x_13323) ;  /* 0x000000a000027945 */ /* 0x000fe80003800200 */
[----:B------:R-:W-:Y:S05]  /*2d50*/  @!P3 BRA `(.L_x_13324) ;  /* 0x000000000020b947 */ /* 0x000fea0003800000 */
[----:B0-----:R-:W-:Y:S01]  /*2d60*/  FFMA.FTZ R203, R13, R216, R11 ;  /* 0x000000d80dcb7223 */ /* 0x001fe2000001000b */
[----:B------:R-:W-:-:S03]  /*2d70*/  ISETP.GT.AND P4, PT, R2, RZ, PT ;  /* 0x000000ff0200720c */ /* 0x000fc60003f84270 */
[----:B------:R-:W-:-:S04]  /*2d80*/  FADD.FTZ R203, R180, -R203 ;  /* 0x800000cbb4cb7221 */ /* 0x000fc80000010000 */
[----:B------:R-:W-:-:S05]  /*2d90*/  FMUL.FTZ R203, R4, R203 ;  /* 0x000000cb04cb7220 */ /* 0x000fca0000410000 */
[----:B------:R-:W-:-:S05]  /*2da0*/  FSEL R203, R203, RZ, P4 ;  /* 0x000000ffcbcb7208 */ /* 0x000fca0002000000 */
[----:B------:R-:W-:-:S04]  /*2db0*/  FMUL.FTZ R203, R203, UR11 ;  /* 0x0000000bcbcb7c20 */ /* 0x000fc80008410000 */
[-C--:B-----5:R-:W-:Y:S01]  /*2dc0*/  FFMA.FTZ R152, R160, R203.reuse, R152 ;  /* 0x000000cba0987223 */ /* 0x0a0fe20000010098 */
[----:B------:R-:W-:-:S07]  /*2dd0*/  FMUL.FTZ R164, R44, R203 ;  /* 0x000000cb2ca47220 */ /* 0x000fce0000410000 */
.L_x_13324:
[----:B------:R-:W-:Y:S05]  /*2de0*/  BSYNC.RECONVERGENT B2 ;  /* 0x0000000000027941 */ /* 0x000fea0003800200 */
.L_x_13323:
        /* <DEDUP_REMOVED lines=10> */
.L_x_13326:
[----:B------:R-:W-:Y:S05]  /*2e90*/  BSYNC.RECONVERGENT B2 ;  /* 0x0000000000027941 */ /* 0x000fea0003800200 */
.L_x_13325:
        /* <DEDUP_REMOVED lines=10> */
.L_x_13328:
[----:B------:R-:W-:Y:S05]  /*2f40*/  BSYNC.RECONVERGENT B2 ;  /* 0x0000000000027941 */ /* 0x000fea0003800200 */
.L_x_13327:
        /* <DEDUP_REMOVED lines=9> */
.L_x_13315:
[----:B------:R-:W-:Y:S05]  /*2fe0*/  BSYNC.RECONVERGENT B1 ;  /* 0x0000000000017941 */ /* 0x000fea0003800200 */
.L_x_13312:
        /* <DEDUP_REMOVED lines=14> */
.L_x_13330:
[----:B------:R-:W-:Y:S05]  /*30d0*/  BSYNC.RECONVERGENT B1 ;  /* 0x0000000000017941 */ /* 0x000fea0003800200 */
.L_x_13329:
        /* <DEDUP_REMOVED lines=37> */
.L_x_13333:
        /* <DEDUP_REMOVED lines=33> */
.L_x_13332:
        /* <DEDUP_REMOVED lines=28> */
.L_x_13337:
[----:B------:R-:W-:Y:S05]  /*3700*/  BSYNC.RECONVERGENT B2 ;  /* 0x0000000000027941 */ /* 0x000fea0003800200 */
.L_x_13336:
        /* <DEDUP_REMOVED lines=10> */
.L_x_13339:
[----:B------:R-:W-:Y:S05]  /*37b0*/  BSYNC.RECONVERGENT B2 ;  /* 0x0000000000027941 */ /* 0x000fea0003800200 */
.L_x_13338:
        /* <DEDUP_REMOVED lines=10> */
.L_x_13341:
[----:B------:R-:W-:Y:S05]  /*3860*/  BSYNC.RECONVERGENT B2 ;  /* 0x0000000000027941 */ /* 0x000fea0003800200 */
.L_x_13340:
        /* <DEDUP_REMOVED lines=9> */
.L_x_13335:
        /* <DEDUP_REMOVED lines=10> */
.L_x_13343:
[----:B------:R-:W-:Y:S05]  /*39a0*/  BSYNC.RECONVERGENT B2 ;  /* 0x0000000000027941 */ /* 0x000fea0003800200 */
.L_x_13342:
        /* <DEDUP_REMOVED lines=10> */
.L_x_13345:
[----:B------:R-:W-:Y:S05]  /*3a50*/  BSYNC.RECONVERGENT B2 ;  /* 0x0000000000027941 */ /* 0x000fea0003800200 */
.L_x_13344:
        /* <DEDUP_REMOVED lines=10> */
.L_x_13347:
[----:B------:R-:W-:Y:S05]  /*3b00*/  BSYNC.RECONVERGENT B2 ;  /* 0x0000000000027941 */ /* 0x000fea0003800200 */
.L_x_13346:
        /* <DEDUP_REMOVED lines=9> */
.L_x_13334:
[----:B------:R-:W-:Y:S05]  /*3ba0*/  BSYNC.RECONVERGENT B1 ;  /* 0x0000000000017941 */ /* 0x000fea0003800200 */
.L_x_13331:
        /* <DEDUP_REMOVED lines=14> */
.L_x_13349:
[----:B------:R-:W-:Y:S05]  /*3c90*/  BSYNC.RECONVERGENT B1 ;  /* 0x0000000000017941 */ /* 0x000fea0003800200 */
.L_x_13348:
        /* <DEDUP_REMOVED lines=37> */
.L_x_13352:
        /* <DEDUP_REMOVED lines=33> */
.L_x_13351:
        /* <DEDUP_REMOVED lines=28> */
.L_x_13356:
[----:B------:R-:W-:Y:S05]  /*42c0*/  BSYNC.RECONVERGENT B2 ;  /* 0x0000000000027941 */ /* 0x000fea0003800200 */
.L_x_13355:
        /* <DEDUP_REMOVED lines=10> */
.L_x_13358:
[----:B------:R-:W-:Y:S05]  /*4370*/  BSYNC.RECONVERGENT B2 ;  /* 0x0000000000027941 */ /* 0x000fea0003800200 */
.L_x_13357:
        /* <DEDUP_REMOVED lines=10> */
.L_x_13360:
[----:B------:R-:W-:Y:S05]  /*4420*/  BSYNC.RECONVERGENT B2 ;  /* 0x0000000000027941 */ /* 0x000fea0003800200 */
.L_x_13359:
        /* <DEDUP_REMOVED lines=9> */
.L_x_13354:
        /* <DEDUP_REMOVED lines=10> */
.L_x_13362:
[----:B------:R-:W-:Y:S05]  /*4560*/  BSYNC.RECONVERGENT B2 ;  /* 0x0000000000027941 */ /* 0x000fea0003800200 */
.L_x_13361:
        /* <DEDUP_REMOVED lines=10> */
.L_x_13364:
[----:B------:R-:W-:Y:S05]  /*4610*/  BSYNC.RECONVERGENT B2 ;  /* 0x0000000000027941 */ /* 0x000fea0003800200 */
.L_x_13363:
        /* <DEDUP_REMOVED lines=10> */
.L_x_13366:
[----:B------:R-:W-:Y:S05]  /*46c0*/  BSYNC.RECONVERGENT B2 ;  /* 0x0000000000027941 */ /* 0x000fea0003800200 */
.L_x_13365:
        /* <DEDUP_REMOVED lines=9> */
.L_x_13353:
[----:B------:R-:W-:Y:S05]  /*4760*/  BSYNC.RECONVERGENT B1 ;  /* 0x0000000000017941 */ /* 0x000fea0003800200 */
.L_x_13350:
        /* <DEDUP_REMOVED lines=14> */
.L_x_13368:
[----:B------:R-:W-:Y:S05]  /*4850*/  BSYNC.RECONVERGENT B1 ;  /* 0x0000000000017941 */ /* 0x000fea0003800200 */
.L_x_13367:
        /* <DEDUP_REMOVED lines=37> */
.L_x_13371:
        /* <DEDUP_REMOVED lines=33> */
.L_x_13370:
        /* <DEDUP_REMOVED lines=28> */
.L_x_13375:
[----:B------:R-:W-:Y:S05]  /*4e80*/  BSYNC.RECONVERGENT B2 ;  /* 0x0000000000027941 */ /* 0x000fea0003800200 */
.L_x_13374:
        /* <DEDUP_REMOVED lines=10> */
.L_x_13377:
[----:B------:R-:W-:Y:S05]  /*4f30*/  BSYNC.RECONVERGENT B2 ;  /* 0x0000000000027941 */ /* 0x000fea0003800200 */
.L_x_13376:
        /* <DEDUP_REMOVED lines=10> */
.L_x_13379:
[----:B------:R-:W-:Y:S05]  /*4fe0*/  BSYNC.RECONVERGENT B2 ;  /* 0x0000000000027941 */ /* 0x000fea0003800200 */
.L_x_13378:
        /* <DEDUP_REMOVED lines=9> */
.L_x_13373:
        /* <DEDUP_REMOVED lines=10> */
.L_x_13381:
[----:B------:R-:W-:Y:S05]  /*5120*/  BSYNC.RECONVERGENT B2 ;  /* 0x0000000000027941 */ /* 0x000fea0003800200 */
.L_x_13380:
        /* <DEDUP_REMOVED lines=10> */
.L_x_13383:
[----:B------:R-:W-:Y:S05]  /*51d0*/  BSYNC.RECONVERGENT B2 ;  /* 0x0000000000027941 */ /* 0x000fea0003800200 */
.L_x_13382:
        /* <DEDUP_REMOVED lines=10> */
.L_x_13385:
[----:B------:R-:W-:Y:S05]  /*5280*/  BSYNC.RECONVERGENT B2 ;  /* 0x0000000000027941 */ /* 0x000fea0003800200 */
.L_x_13384:
        /* <DEDUP_REMOVED lines=9> */
.L_x_13372:
[----:B------:R-:W-:Y:S05]  /*5320*/  BSYNC.RECONVERGENT B1 ;  /* 0x0000000000017941 */ /* 0x000fea0003800200 */
.L_x_13369:
        /* <DEDUP_REMOVED lines=14> */
.L_x_13387:
[----:B------:R-:W-:Y:S05]  /*5410*/  BSYNC.RECONVERGENT B1 ;  /* 0x0000000000017941 */ /* 0x000fea0003800200 */
.L_x_13386:
        /* <DEDUP_REMOVED lines=12> */
[----:B------:R-:W-:Y:S01]  /*54e0*/  @P2 FADD.FTZ R11, R214, -R11 ;  /* 0x8000000bd60b2221 */ /* 0x000fe20000010000 */
        /* <DEDUP_REMOVED lines=24> */
.L_x_13390:
        /* <DEDUP_REMOVED lines=33> */
.L_x_13389:
        /* <DEDUP_REMOVED lines=24> */
.L_x_13394:
[----:B------:R-:W-:Y:S05]  /*5a00*/  BSYNC.RECONVERGENT B2 ;  /* 0x0000000000027941 */ /* 0x000fea0003800200 */
.L_x_13393:
        /* <DEDUP_REMOVED lines=10> */
.L_x_13396:
[----:B------:R-:W-:Y:S05]  /*5ab0*/  BSYNC.RECONVERGENT B2 ;  /* 0x0000000000027941 */ /* 0x000fea0003800200 */
.L_x_13395:
        /* <DEDUP_REMOVED lines=10> */
.L_x_13398:
[----:B------:R-:W-:Y:S05]  /*5b60*/  BSYNC.RECONVERGENT B2 ;  /* 0x0000000000027941 */ /* 0x000fea0003800200 */
.L_x_13397:
        /* <DEDUP_REMOVED lines=9> */
.L_x_13392:
        /* <DEDUP_REMOVED lines=17> */
.L_x_13400:
[----:B------:R-:W-:Y:S05]  /*5d10*/  BSYNC.RECONVERGENT B2 ;  /* 0x0000000000027941 */ /* 0x000fea0003800200 */
.L_x_13399:
        /* <DEDUP_REMOVED lines=10> */
.L_x_13402:
[----:B------:R-:W-:Y:S05]  /*5dc0*/  BSYNC.RECONVERGENT B2 ;  /* 0x0000000000027941 */ /* 0x000fea0003800200 */
.L_x_13401:
        /* <DEDUP_REMOVED lines=10> */
.L_x_13404:
[----:B------:R-:W-:Y:S05]  /*5e70*/  BSYNC.RECONVERGENT B2 ;  /* 0x0000000000027941 */ /* 0x000fea0003800200 */
.L_x_13403:
[-C--:B-----5:R-:W-:Y:S01]  /*5e80*/  @P3 FFMA.FTZ R139, R163, R202.reuse, R139 ;  /* 0x000000caa38b3223 */ /* 0x0a0fe2000001008b */
[----:B------:R-:W-:-:S07]  /*5e90*/  @P3 FMUL.FTZ R167, R63, R202 ;  /* 0x000000ca3fa73220 */ /* 0x000fce0000410000 */
.L_x_13391:
[----:B------:R-:W-:Y:S05]  /*5ea0*/  BSYNC.RECONVERGENT B1 ;  /* 0x0000000000017941 */ /* 0x000fea0003800200 */
.L_x_13388:
        /* <DEDUP_REMOVED lines=11> */
.L_x_13288:
[----:B------:R-:W-:Y:S05]  /*5f60*/  BSYNC B0 ;  /* 0x0000000000007941 */ /* 0x000fea0003800000 */
.L_x_13287:
        /* <DEDUP_REMOVED lines=86> */
[----:B-1----:R-:W-:Y:S01]  /*64d0*/  FADD.FTZ R2, RZ, R19 ;  /* 0x00000013ff027221 */ /* 0x002fe20000010000 */
[----:B------:R-:W-:-:S02]  /*64e0*/  FADD.FTZ R19, R7, R18 ;  /* 0x0000001207137221 */ /* 0x000fc40000010000 */
        /* <DEDUP_REMOVED lines=33> */
[----:B------:R-:W-:Y:S01]  /*6700*/  IADD3 R20, P0, PT, R4, R215, RZ ;  /* 0x000000d704147210 */ /* 0x000fe20007f1e0ff */
[----:B------:R-:W-:Y:S03]  /*6710*/  STS.128 [R12], R156 ;  /* 0x0000009c0c007388 */ /* 0x000fe60000000c00 */
[----:B------:R-:W-:Y:S01]  /*6720*/  SHF.L.U32 R18, R20, 0x2, RZ ;  /* 0x0000000214127819 */ /* 0x000fe200000006ff */
[----:B------:R-:W-:Y:S01]  /*6730*/  FADD.FTZ R21, R21, R34 ;  /* 0x0000002215157221 */ /* 0x000fe20000010000 */
[----:B------:R-:W-:Y:S02]  /*6740*/  STS.128 [R12+0x200], R152 ;  /* 0x000200980c007388 */ /* 0x000fe40000000c00 */
[----:B------:R-:W-:Y:S01]  /*6750*/  IADD3 R4, P1, PT, R18, UR12, RZ ;  /* 0x0000000c12047c10 */ /* 0x000fe2000ff3e0ff */
[----:B------:R-:W-:Y:S01]  /*6760*/  FADD.FTZ R45, R22, R45 ;  /* 0x0000002d162d7221 */ /* 0x000fe20000010000 */
        /* <DEDUP_REMOVED lines=81> */
.L_x_13292:
        /* <DEDUP_REMOVED lines=8> */
.L_x_13407:
[----:B------:R-:W-:Y:S05]  /*6d00*/  BSYNC B1 ;  /* 0x0000000000017941 */ /* 0x000fea0003800000 */
.L_x_13406:
        /* <DEDUP_REMOVED lines=8> */
.L_x_13408:
[----:B------:R-:W-:Y:S01]  /*6d90*/  FADD.FTZ R202, R202, R215 ;  /* 0x000000d7caca7221 */ /* 0x000fe20000010000 */
[----:B------:R-:W-:-:S04]  /*6da0*/  HFMA2 R224, -RZ, RZ, 0, 1.1920928955078125e-07 ;  /* 0x00000002ffe07431 */ /* 0x000fc800000001ff */
[----:B------:R-:W-:Y:S02]  /*6db0*/  MOV R223, R202 ;  /* 0x000000ca00df7202 */ /* 0x000fe40000000f00 */
[----:B------:R-:W-:-:S07]  /*6dc0*/  MOV R203, R221 ;  /* 0x000000dd00cb7202 */ /* 0x000fce0000000f00 */
[----:B------:R-:W-:Y:S05]  /*6dd0*/  WARPSYNC.COLLECTIVE R222, `(.L_x_13409) ;  /* 0x00000000de087348 */ /* 0x000fea0003c00000 */
[----:B------:R0:W1:Y:S02]  /*6de0*/  SHFL.BFLY P1, R221, R223, R224, R225 ;  /* 0x0c0000e0dfdd7389 */ /* 0x00006400000200e1 */
[----:B01----:R-:W-:Y:S05]  /*6df0*/  ENDCOLLECTIVE ;  /* 0x000000000000791b */ /* 0x003fea0003800000 */
.L_x_13409:
[----:B------:R-:W-:-:S05]  /*6e00*/  FADD.FTZ R203, R203, R218 ;  /* 0x000000dacbcb7221 */ /* 0x000fca0000010000 */
[----:B------:R-:W-:Y:S02]  /*6e10*/  MOV R223, R203 ;  /* 0x000000cb00df7202 */ /* 0x000fe40000000f00 */
[----:B------:R-:W-:-:S07]  /*6e20*/  MOV R209, R221 ;  /* 0x000000dd00d17202 */ /* 0x000fce0000000f00 */
[----:B------:R-:W-:Y:S05]  /*6e30*/  WARPSYNC.COLLECTIVE R222, `(.L_x_13410) ;  /* 0x00000000de087348 */ /* 0x000fea0003c00000 */
[----:B------:R0:W1:Y:S02]  /*6e40*/  SHFL.BFLY P1, R221, R223, R224, R225 ;  /* 0x0c0000e0dfdd7389 */ /* 0x00006400000200e1 */
[----:B01----:R-:W-:Y:S05]  /*6e50*/  ENDCOLLECTIVE ;  /* 0x000000000000791b */ /* 0x003fea0003800000 */
.L_x_13410:
[----:B------:R-:W-:Y:S01]  /*6e60*/  FADD.FTZ R209, R202, R209 ;  /* 0x000000d1cad17221 */ /* 0x000fe20000010000 */
[----:B------:R-:W-:-:S04]  /*6e70*/  HFMA2 R224, -RZ, RZ, 0, 2.384185791015625e-07 ;  /* 0x00000004ffe07431 */ /* 0x000fc800000001ff */
[----:B------:R-:W-:Y:S02]  /*6e80*/  MOV R223, R209 ;  /* 0x000000d100df7202 */ /* 0x000fe40000000f00 */
[----:B------:R-:W-:-:S07]  /*6e90*/  MOV R208, R221 ;  /* 0x000000dd00d07202 */ /* 0x000fce0000000f00 */
[----:B------:R-:W-:Y:S05]  /*6ea0*/  WARPSYNC.COLLECTIVE R222, `(.L_x_13411) ;  /* 0x00000000de087348 */ /* 0x000fea0003c00000 */
[----:B------:R0:W1:Y:S02]  /*6eb0*/  SHFL.BFLY P1, R221, R223, R224, R225 ;  /* 0x0c0000e0dfdd7389 */ /* 0x00006400000200e1 */
[----:B01----:R-:W-:Y:S05]  /*6ec0*/  ENDCOLLECTIVE ;  /* 0x000000000000791b */ /* 0x003fea0003800000 */
.L_x_13411:
[----:B------:R-:W-:-:S05]  /*6ed0*/  FADD.FTZ R208, R203, R208 ;  /* 0x000000d0cbd07221 */ /* 0x000fca0000010000 */
[----:B------:R-:W-:Y:S02]  /*6ee0*/  MOV R223, R208 ;  /* 0x000000d000df7202 */ /* 0x000fe40000000f00 */
[----:B------:R-:W-:-:S07]  /*6ef0*/  MOV R216, R221 ;  /* 0x000000dd00d87202 */ /* 0x000fce0000000f00 */
[----:B------:R-:W-:Y:S05]  /*6f00*/  WARPSYNC.COLLECTIVE R222, `(.L_x_13412) ;  /* 0x00000000de087348 */ /* 0x000fea0003c00000 */
[----:B------:R0:W1:Y:S02]  /*6f10*/  SHFL.BFLY P1, R221, R223, R224, R225 ;  /* 0x0c0000e0dfdd7389 */ /* 0x00006400000200e1 */
[----:B01----:R-:W-:Y:S05]  /*6f20*/  ENDCOLLECTIVE ;  /* 0x000000000000791b */ /* 0x003fea0003800000 */
.L_x_13412:
[----:B------:R-:W-:Y:S01]  /*6f30*/  FADD.FTZ R216, R209, R216 ;  /* 0x000000d8d1d87221 */ /* 0x000fe20000010000 */
[----:B------:R-:W-:-:S04]  /*6f40*/  HFMA2 R224, -RZ, RZ, 0, 4.76837158203125e-07 ;  /* 0x00000008ffe07431 */ /* 0x000fc800000001ff */
[----:B------:R-:W-:Y:S02]  /*6f50*/  MOV R223, R216 ;  /* 0x000000d800df7202 */ /* 0x000fe40000000f00 */
[----:B------:R-:W-:-:S07]  /*6f60*/  MOV R217, R221 ;  /* 0x000000dd00d97202 */ /* 0x000fce0000000f00 */
[----:B------:R-:W-:Y:S05]  /*6f70*/  WARPSYNC.COLLECTIVE R222, `(.L_x_13413) ;  /* 0x00000000de087348 */ /* 0x000fea0003c00000 */
[----:B------:R0:W1:Y:S02]  /*6f80*/  SHFL.BFLY P1, R221, R223, R224, R225 ;  /* 0x0c0000e0dfdd7389 */ /* 0x00006400000200e1 */
[----:B01----:R-:W-:Y:S05]  /*6f90*/  ENDCOLLECTIVE ;  /* 0x000000000000791b */ /* 0x003fea0003800000 */
.L_x_13413:
[----:B------:R-:W-:-:S05]  /*6fa0*/  FADD.FTZ R217, R208, R217 ;  /* 0x000000d9d0d97221 */ /* 0x000fca0000010000 */
[----:B------:R-:W-:Y:S02]  /*6fb0*/  MOV R223, R217 ;  /* 0x000000d900df7202 */ /* 0x000fe40000000f00 */
[----:B------:R-:W-:-:S07]  /*6fc0*/  MOV R215, R221 ;  /* 0x000000dd00d77202 */ /* 0x000fce0000000f00 */
[----:B------:R-:W-:Y:S05]  /*6fd0*/  WARPSYNC.COLLECTIVE R222, `(.L_x_13414) ;  /* 0x00000000de087348 */ /* 0x000fea0003c00000 */
[----:B------:R0:W1:Y:S02]  /*6fe0*/  SHFL.BFLY P1, R221, R223, R224, R225 ;  /* 0x0c0000e0dfdd7389 */ /* 0x00006400000200e1 */
[----:B01----:R-:W-:Y:S05]  /*6ff0*/  ENDCOLLECTIVE ;  /* 0x000000000000791b */ /* 0x003fea0003800000 */
.L_x_13414:
[----:B------:R-:W-:Y:S01]  /*7000*/  FADD.FTZ R219, R216, R215 ;  /* 0x000000d7d8db7221 */ /* 0x000fe20000010000 */
[----:B------:R-:W-:-:S04]  /*7010*/  HFMA2 R224, -RZ, RZ, 0, 9.5367431640625e-07 ;  /* 0x00000010ffe07431 */ /* 0x000fc800000001ff */
[----:B------:R-:W-:Y:S02]  /*7020*/  MOV R223, R219 ;  /* 0x000000db00df7202 */ /* 0x000fe40000000f00 */
[----:B------:R-:W-:-:S07]  /*7030*/  MOV R218, R221 ;  /* 0x000000dd00da7202 */ /* 0x000fce0000000f00 */
[----:B------:R-:W-:Y:S05]  /*7040*/  WARPSYNC.COLLECTIVE R222, `(.L_x_13415) ;  /* 0x00000000de087348 */ /* 0x000fea0003c00000 */
[----:B------:R0:W1:Y:S02]  /*7050*/  SHFL.BFLY P1, R221, R223, R224, R225 ;  /* 0x0c0000e0dfdd7389 */ /* 0x00006400000200e1 */
[----:B01----:R-:W-:Y:S05]  /*7060*/  ENDCOLLECTIVE ;  /* 0x000000000000791b */ /* 0x003fea0003800000 */
.L_x_13415:
[----:B------:R-:W-:-:S05]  /*7070*/  FADD.FTZ R218, R217, R218 ;  /* 0x000000dad9da7221 */ /* 0x000fca0000010000 */
[----:B------:R-:W-:Y:S02]  /*7080*/  MOV R223, R218 ;  /* 0x000000da00df7202 */ /* 0x000fe40000000f00 */
[----:B------:R-:W-:-:S07]  /*7090*/  MOV R220, R221 ;  /* 0x000000dd00dc7202 */ /* 0x000fce0000000f00 */
[----:B------:R-:W-:Y:S05]  /*70a0*/  WARPSYNC.COLLECTIVE R222, `(.L_x_13416) ;  /* 0x00000000de087348 */ /* 0x000fea0003c00000 */
[----:B------:R0:W1:Y:S02]  /*70b0*/  SHFL.BFLY P1, R221, R223, R224, R225 ;  /* 0x0c0000e0dfdd7389 */ /* 0x00006400000200e1 */
[----:B01----:R-:W-:Y:S05]  /*70c0*/  ENDCOLLECTIVE ;  /* 0x000000000000791b */ /* 0x003fea0003800000 */
.L_x_13416:
[----:B------:R-:W-:Y:S05]  /*70d0*/  BRA `(.L_x_13417) ;  /* 0xffffffa400b47947 */ /* 0x000fea000383ffff */
.L_x_13418:
        /* <DEDUP_REMOVED lines=10> */
.L_x_14598:


//--------------------- .text._ZN10layer_norm13ln_bwd_kernelINS_13Kernel_traitsIfffffjLj768ELj1ELj4ELj1ELj16ENS_18Kernel_traits_baseILj768EfffffjLj128EEEEELb1ELb0ELb0ELb0EEEvNS_9BwdParamsE --------------------------
	.section	.text._ZN10layer_norm13ln_bwd_kernelINS_13Kernel_traitsIfffffjLj768ELj1ELj4ELj1ELj16ENS_18Kernel_traits_baseILj768EfffffjLj128EEEEELb1ELb0ELb0ELb0EEEvNS_9BwdParamsE,"ax",@progbits
	.align	128
        .global         _ZN10layer_norm13ln_bwd_kernelINS_13Kernel_traitsIfffffjLj768ELj1ELj4ELj1ELj16ENS_18Kernel_traits_baseILj768EfffffjLj128EEEEELb1ELb0ELb0ELb0EEEvNS_9BwdParamsE
        .type           _ZN10layer_norm13ln_bwd_kernelINS_13Kernel_traitsIfffffjLj768ELj1ELj4ELj1ELj16ENS_18Kernel_traits_baseILj768EfffffjLj128EEEEELb1ELb0ELb0ELb0EEEvNS_9BwdParamsE,@function
        .size           _ZN10layer_norm13ln_bwd_kernelINS_13Kernel_traitsIfffffjLj768ELj1ELj4ELj1ELj16ENS_18Kernel_traits_baseILj768EfffffjLj128EEEEELb1ELb0ELb0ELb0EEEvNS_9BwdParamsE,(.L_x_14599 - _ZN10layer_norm13ln_bwd_kernelINS_13Kernel_traitsIfffffjLj768ELj1ELj4ELj1ELj16ENS_18Kernel_traits_baseILj768EfffffjLj128EEEEELb1ELb0ELb0ELb0EEEvNS_9BwdParamsE)
        .other          _ZN10layer_norm13ln_bwd_kernelINS_13Kernel_traitsIfffffjLj768ELj1ELj4ELj1ELj16ENS_18Kernel_traits_baseILj768EfffffjLj128EEEEELb1ELb0ELb0ELb0EEEvNS_9BwdParamsE,@"STO_CUDA_ENTRY STV_DEFAULT"
_ZN10layer_norm13ln_bwd_kernelINS_13Kernel_traitsIfffffjLj768ELj1ELj4ELj1ELj16ENS_18Kernel_traits_baseILj768EfffffjLj128EEEEELb1ELb0ELb0ELb0EEEvNS_9BwdParamsE:
.text._ZN10layer_norm13ln_bwd_kernelINS_13Kernel_traitsIfffffjLj768ELj1ELj4ELj1ELj16ENS_18Kernel_traits_baseILj768EfffffjLj128EEEEELb1ELb0ELb0ELb0EEEvNS_9BwdParamsE:
        /* <DEDUP_REMOVED lines=31> */
[----:B------:R2:W5:Y:S02]  /*01f0*/  @P0 LDG.E.128 R40, desc[UR6][R2.64] ;  /* 0x0000000602280981 */ /* 0x000564000c1e1d00 */
[----:B------:R-:W0:Y:S01]  /*0200*/  @P4 LDC.64 R18, c[0x0][0x3d0] ;  /* 0x0000f400ff124b82 */ /* 0x000e220000000a00 */
[C---:B---3--:R-:W-:Y:S01]  /*0210*/  @P1 IMAD.WIDE.U32 R12, R5.reuse, 0x10, R10 ;  /* 0x00000010050c1825 */ /* 0x048fe200078e000a */
[----:B------:R-:W-:-:S04]  /*0220*/  @P1 IADD3 R5, PT, PT, R5, 0x20, RZ ;  /* 0x0000002005051810 */ /* 0x000fc80007ffe0ff */
[----:B------:R2:W5:Y:S02]  /*0230*/  @P1 LDG.E.128 R44, desc[UR6][R12.64] ;  /* 0x000000060c2c1981 */ /* 0x000564000c1e1d00 */
[----:B------:R-:W3:Y:S01]  /*0240*/  @P5 LDC.64 R20, c[0x0][0x3d0] ;  /* 0x0000f400ff145b82 */ /* 0x000ee20000000a00 */
        /* <DEDUP_REMOVED lines=67> */
.L_x_13478:
[----:B------:R-:W0:Y:S08]  /*0680*/  LDC.64 R136, c[0x0][0x3c0] ;  /* 0x0000f000ff887b82 */ /* 0x000e300000000a00 */
[----:B------:R-:W1:Y:S08]  /*0690*/  @P0 LDC.64 R140, c[0x0][0x3e0] ;  /* 0x0000f800ff8c0b82 */ /* 0x000e700000000a00 */
[----:B------:R-:W2:Y:S01]  /*06a0*/  LDC.64 R138, c[0x0][0x3c8] ;  /* 0x0000f200ff8a7b82 */ /* 0x000ea20000000a00 */
[----:B-----5:R-:W-:-:S02]  /*06b0*/  HFMA2 R161, -RZ, RZ, 1.875, 0 ;  /* 0x3f800000ffa17431 */ /* 0x020fc400000001ff */
[----:B0-----:R-:W-:-:S06]  /*06c0*/  IMAD.WIDE R136, R9, 0x4, R136 ;  /* 0x0000000409887825 */ /* 0x001fcc00078e0288 */
[----:B------:R-:W3:Y:S01]  /*06d0*/  LDG.E R136, desc[UR6][R136.64] ;  /* 0x0000000688887981 */ /* 0x000ee2000c1e1900 */
[----:B-1----:R-:W-:-:S05]  /*06e0*/  @P0 IMAD.WIDE R140, R9, 0x4, R140 ;  /* 0x00000004098c0825 */ /* 0x002fca00078e028c */
[----:B-----5:R0:W5:Y:S01]  /*06f0*/  @P0 LDG.E R161, desc[UR6][R140.64] ;  /* 0x000000068ca10981 */ /* 0x020162000c1e1900 */
[----:B--2---:R-:W-:-:S05]  /*0700*/  IMAD.WIDE R138, R9, 0x4, R138 ;  /* 0x00000004098a7825 */ /* 0x004fca00078e028a */
[----:B------:R0:W5:Y:S01]  /*0710*/  LDG.E R163, desc[UR6][R138.64] ;  /* 0x000000068aa37981 */ /* 0x000162000c1e1900 */
[----:B------:R-:W-:Y:S01]  /*0720*/  MOV R6, UR15 ;  /* 0x0000000f00067c02 */ /* 0x000fe20008000f00 */
[----:B------:R-:W-:Y:S01]  /*0730*/  BSSY.RECONVERGENT B0, `(.L_x_13420) ;  /* 0x000003c000007945 */ /* 0x000fe20003800200 */
[C---:B------:R-:W-:Y:S01]  /*0740*/  ISETP.GE.U32.AND P4, PT, R8.reuse, 0x20, PT ;  /* 0x000000200800780c */ /* 0x040fe20003f86070 */
        /* <DEDUP_REMOVED lines=12> */
[----:B------:R-:W-:Y:S02]  /*0810*/  MOV R170, R165 ;  /* 0x000000a500aa7202 */ /* 0x000fe40000000f00 */
[----:B---3--:R-:W-:Y:S01]  /*0820*/  FSEL R167, R136, RZ, !P5 ;  /* 0x000000ff88a77208 */ /* 0x008fe20006800000 */
        /* <DEDUP_REMOVED lines=15> */
[----:B-1----:R-:W-:Y:S01]  /*0920*/  IADD3 R170, PT, PT, R165, 0x20, RZ ;  /* 0x00000020a5aa7810 */ /* 0x002fe20007ffe0ff */
[C---:B---3--:R-:W-:Y:S01]  /*0930*/  FADD.FTZ R34, -R167.reuse, R136 ;  /* 0x00000088a7227221 */ /* 0x048fe20000010100 */
[----:B------:R-:W-:-:S03]  /*0940*/  FADD.FTZ R36, -R167, R137 ;  /* 0x00000089a7247221 */ /* 0x000fc60000010100 */
[C---:B-----5:R-:W-:Y:S01]  /*0950*/  FMUL.FTZ R3, R163.reuse, R34 ;  /* 0x00000022a3037220 */ /* 0x060fe20000410000 */
[----:B------:R-:W-:Y:S01]  /*0960*/  FMUL.FTZ R34, R163, R36 ;  /* 0x00000024a3227220 */ /* 0x000fe20000410000 */
[----:B----4-:R-:W-:Y:S01]  /*0970*/  FMUL.FTZ R36, R40, R140 ;  /* 0x0000008c28247220 */ /* 0x010fe20000410000 */
[----:B------:R-:W-:Y:S01]  /*0980*/  FMUL.FTZ R149, R41, R141 ;  /* 0x0000008d29957220 */ /* 0x000fe20000410000 */
[----:B------:R-:W-:Y:S02]  /*0990*/  FADD.FTZ R138, -R167, R138 ;  /* 0x0000008aa78a7221 */ /* 0x000fe40000010100 */
[----:B------:R-:W-:Y:S01]  /*09a0*/  FADD.FTZ R136, RZ, R36 ;  /* 0x00000024ff887221 */ /* 0x000fe20000010000 */
[----:B------:R-:W-:Y:S01]  /*09b0*/  FFMA.FTZ R137, R3, R36, RZ ;  /* 0x0000002403897223 */ /* 0x000fe200000100ff */
        /* <DEDUP_REMOVED lines=17> */
[----:B0-----:R-:W-:Y:S01]  /*0ad0*/  FADD.FTZ R169, R138, R159 ;  /* 0x0000009f8aa97221 */ /* 0x001fe20000010000 */
[----:B------:R-:W-:-:S07]  /*0ae0*/  FFMA.FTZ R168, R164, R159, R137 ;  /* 0x0000009fa4a87223 */ /* 0x000fce0000010089 */
.L_x_13421:
[----:B------:R-:W-:Y:S05]  /*0af0*/  BSYNC.RECONVERGENT B0 ;  /* 0x0000000000007941 */ /* 0x000fea0003800200 */
.L_x_13420:
        /* <DEDUP_REMOVED lines=16> */
[----:B------:R-:W-:Y:S01]  /*0c00*/  IADD3 R170, PT, PT, R170, 0x20, RZ ;  /* 0x00000020aaaa7810 */ /* 0x000fe20007ffe0ff */
[C---:B---3--:R-:W-:Y:S01]  /*0c10*/  FADD.FTZ R12, -R167.reuse, R140 ;  /* 0x0000008ca70c7221 */ /* 0x048fe20000010100 */
[----:B------:R-:W-:-:S03]  /*0c20*/  FADD.FTZ R26, -R167, R141 ;  /* 0x0000008da71a7221 */ /* 0x000fc60000010100 */
[C---:B-----5:R-:W-:Y:S01]  /*0c30*/  FMUL.FTZ R13, R163.reuse, R12 ;  /* 0x0000000ca30d7220 */ /* 0x060fe20000410000 */
[----:B------:R-:W-:Y:S01]  /*0c40*/  FMUL.FTZ R12, R163, R26 ;  /* 0x0000001aa30c7220 */ /* 0x000fe20000410000 */
[----:B----4-:R-:W-:Y:S01]  /*0c50*/  FMUL.FTZ R26, R44, R136 ;  /* 0x000000882c1a7220 */ /* 0x010fe20000410000 */
        /* <DEDUP_REMOVED lines=23> */
.L_x_13423:
[----:B------:R-:W-:Y:S05]  /*0dd0*/  BSYNC.RECONVERGENT B0 ;  /* 0x0000000000007941 */ /* 0x000fea0003800200 */
.L_x_13422:
        /* <DEDUP_REMOVED lines=13> */
[----:B------:R1:W5:Y:S01]  /*0eb0*/  @P4 LDG.E.128 R120, desc[UR6][R172.64] ;  /* 0x00000006ac784981 */ /* 0x000362000c1e1d00 */
[----:B0-----:R-:W-:-:S05]  /*0ec0*/  IMAD.WIDE.U32 R174, R170, 0x4, R14 ;  /* 0x00000004aaae7825 */ /* 0x001fca00078e000e */
[----:B------:R1:W5:Y:S01]  /*0ed0*/  LDG.E R14, desc[UR6][R174.64] ;  /* 0x00000006ae0e7981 */ /* 0x000362000c1e1900 */
        /* <DEDUP_REMOVED lines=29> */
.L_x_13425:
[----:B------:R-:W-:Y:S05]  /*10b0*/  BSYNC.RECONVERGENT B0 ;  /* 0x0000000000007941 */ /* 0x000fea0003800200 */
.L_x_13424:
        /* <DEDUP_REMOVED lines=45> */
.L_x_13427:
[----:B------:R-:W-:Y:S05]  /*1390*/  BSYNC.RECONVERGENT B0 ;  /* 0x0000000000007941 */ /* 0x000fea0003800200 */
.L_x_13426:
        /* <DEDUP_REMOVED lines=23> */
[----:B------:R-:W-:Y:S01]  /*1510*/  FADD.FTZ R142, -R167, R142 ;  /* 0x0000008ea78e7221 */ /* 0x000fe20000010100 */
[----:B------:R-:W-:Y:S01]  /*1520*/  FADD.FTZ R105, R105, R137 ;  /* 0x0000008969697221 */ /* 0x000fe20000010000 */
[----:B------:R-:W-:Y:S01]  /*1530*/  FFMA.FTZ R81, R137, R0, R81 ;  /* 0x0000000089517223 */ /* 0x000fe20000010051 */
[----:B0-----:R-:W-:Y:S01]  /*1540*/  FMUL.FTZ R39, R57, R137 ;  /* 0x0000008939277220 */ /* 0x001fe20000410000 */
[----:B------:R-:W-:Y:S01]  /*1550*/  FADD.FTZ R38, R169, R32 ;  /* 0x00000020a9267221 */ /* 0x000fe20000010000 */
[----:B------:R-:W-:Y:S01]  /*1560*/  FFMA.FTZ R137, R5, R32, R168 ;  /* 0x0000002005897223 */ /* 0x000fe200000100a8 */
        /* <DEDUP_REMOVED lines=17> */
.L_x_13429:
[----:B------:R-:W-:Y:S05]  /*1680*/  BSYNC.RECONVERGENT B0 ;  /* 0x0000000000007941 */ /* 0x000fea0003800200 */
.L_x_13428:
        /* <DEDUP_REMOVED lines=13> */
[----:B0-----:R-:W-:-:S04]  /*1760*/  @P6 IMAD.WIDE.U32 R22, R170, 0x10, R22 ;  /* 0x00000010aa166825 */ /* 0x001fc800078e0016 */
[----:B--2---:R-:W-:Y:S01]  /*1770*/  IMAD.WIDE.U32 R170, R170, 0x4, R20 ;  /* 0x00000004aaaa7825 */ /* 0x004fe200078e0014 */
[----:B------:R0:W5:Y:S04]  /*1780*/  @P6 LDG.E.128 R132, desc[UR6][R22.64] ;  /* 0x0000000616846981 */ /* 0x000168000c1e1d00 */
[----:B------:R1:W5:Y:S01]  /*1790*/  LDG.E R20, desc[UR6][R170.64] ;  /* 0x00000006aa147981 */ /* 0x000362000c1e1900 */
[C---:B---3--:R-:W-:Y:S01]  /*17a0*/  FADD.FTZ R24, -R167.reuse, R140 ;  /* 0x0000008ca7187221 */ /* 0x048fe20000010100 */
[----:B0-----:R-:W-:-:S03]  /*17b0*/  FADD.FTZ R22, -R167, R141 ;  /* 0x0000008da7167221 */ /* 0x001fc60000010100 */
[C---:B-----5:R-:W-:Y:S01]  /*17c0*/  FMUL.FTZ R21, R163.reuse, R24 ;  /* 0x00000018a3157220 */ /* 0x060fe20000410000 */
        /* <DEDUP_REMOVED lines=10> */
[----:B------:R-:W-:Y:S01]  /*1870*/  FADD.FTZ R150, -R167, R143 ;  /* 0x0000008fa7967221 */ /* 0x000fe20000010100 */
[----:B------:R-:W-:Y:S01]  /*1880*/  FADD.FTZ R141, R136, R23 ;  /* 0x00000017888d7221 */ /* 0x000fe20000010000 */
[----:B------:R-:W-:Y:S01]  /*1890*/  FMUL.FTZ R25, R163, R142 ;  /* 0x0000008ea3197220 */ /* 0x000fe20000410000 */
        /* <DEDUP_REMOVED lines=11> */
[----:B-1----:R-:W-:-:S07]  /*1950*/  FFMA.FTZ R168, R150, R148, R137 ;  /* 0x0000009496a87223 */ /* 0x002fce0000010089 */
.L_x_13431:
[----:B------:R-:W-:Y:S05]  /*1960*/  BSYNC.RECONVERGENT B0 ;  /* 0x0000000000007941 */ /* 0x000fea0003800200 */
.L_x_13430:
        /* <DEDUP_REMOVED lines=23> */
.L_x_13490:
        /* <DEDUP_REMOVED lines=20> */
[-C--:B------:R-:W-:Y:S01]  /*1c20*/  FFMA.FTZ R170, R164, R168.reuse, R167 ;  /* 0x000000a8a4aa7223 */ /* 0x080fe200000100a7 */
[----:B------:R-:W-:Y:S01]  /*1c30*/  FADD.FTZ R136, R36, -R137 ;  /* 0x8000008924887221 */ /* 0x000fe20000010000 */
[----:B------:R-:W-:Y:S01]  /*1c40*/  FADD.FTZ R138, R149, -R138 ;  /* 0x8000008a958a7221 */ /* 0x000fe20000010000 */
[----:B------:R-:W-:Y:S01]  /*1c50*/  FFMA.FTZ R137, R147, R168, R167 ;  /* 0x000000a893897223 */ /* 0x000fe200000100a7 */
[----:B------:R-:W-:Y:S01]  /*1c60*/  LOP3.LUT P6, RZ, R10, 0xff, RZ, 0xc0, !PT ;  /* 0x000000ff0aff7812 */ /* 0x000fe200078cc0ff */
[C---:B-----5:R-:W-:Y:S01]  /*1c70*/  FMUL.FTZ R136, R163.reuse, R136 ;  /* 0x00000088a3887220 */ /* 0x060fe20000410000 */
[----:B------:R-:W-:Y:S01]  /*1c80*/  FMUL.FTZ R138, R163, R138 ;  /* 0x0000008aa38a7220 */ /* 0x000fe20000410000 */
[----:B0-----:R-:W-:Y:S01]  /*1c90*/  FADD.FTZ R142, R166, -R137 ;  /* 0x80000089a68e7221 */ /* 0x001fe20000010000 */
        /* <DEDUP_REMOVED lines=11> */
[----:B------:R-:W-:Y:S01]  /*1d50*/  LOP3.LUT P6, RZ, R10, 0xff00, RZ, 0xc0, !PT ;  /* 0x0000ff000aff7812 */ /* 0x000fe200078cc0ff */
        /* <DEDUP_REMOVED lines=9> */
.L_x_13437:
[----:B------:R-:W-:Y:S05]  /*1df0*/  BSYNC.RECONVERGENT B1 ;  /* 0x0000000000017941 */ /* 0x000fea0003800200 */
.L_x_13436:
[----:B------:R-:W-:Y:S04]  /*1e00*/  BSSY.RECONVERGENT B1, `(.L_x_13438) ;  /* 0x0000022000017945 */ /* 0x000fe80003800200 */
[----:B------:R-:W-:Y:S05]  /*1e10*/  @!P1 BRA `(.L_x_13439) ;  /* 0x0000000000809947 */ /* 0x000fea0003800000 */
[-CC-:B-1----:R-:W-:Y:S01]  /*1e20*/  FFMA.FTZ R137, R13, R168.reuse, R167.reuse ;  /* 0x000000a80d897223 */ /* 0x182fe200000100a7 */
[-CC-:B------:R-:W-:Y:S01]  /*1e30*/  FFMA.FTZ R140, R12, R168.reuse, R167.reuse ;  /* 0x000000a80c8c7223 */ /* 0x180fe200000100a7 */
[----:B------:R-:W1:Y:S01]  /*1e40*/  LDC.64 R138, c[0x0][0x468] ;  /* 0x00011a00ff8a7b82 */ /* 0x000e620000000a00 */
[-C--:B------:R-:W-:Y:S01]  /*1e50*/  FFMA.FTZ R170, R160, R168.reuse, R167 ;  /* 0x000000a8a0aa7223 */ /* 0x080fe200000100a7 */
[----:B------:R-:W-:Y:S01]  /*1e60*/  FADD.FTZ R136, R26, -R137 ;  /* 0x800000891a887221 */ /* 0x000fe20000010000 */
[----:B------:R-:W-:Y:S01]  /*1e70*/  FADD.FTZ R140, R27, -R140 ;  /* 0x8000008c1b8c7221 */ /* 0x000fe20000010000 */
[----:B------:R-:W-:Y:S01]  /*1e80*/  FFMA.FTZ R137, R29, R168, R167 ;  /* 0x000000a81d897223 */ /* 0x000fe200000100a7 */
[----:B------:R-:W-:Y:S01]  /*1e90*/  FADD.FTZ R170, R157, -R170 ;  /* 0x800000aa9daa7221 */ /* 0x000fe20000010000 */
[C---:B-----5:R-:W-:Y:S01]  /*1ea0*/  FMUL.FTZ R136, R163.reuse, R136 ;  /* 0x00000088a3887220 */ /* 0x060fe20000410000 */
[C---:B------:R-:W-:Y:S01]  /*1eb0*/  FMUL.FTZ R140, R163.reuse, R140 ;  /* 0x0000008ca38c7220 */ /* 0x040fe20000410000 */
[----:B0-----:R-:W-:Y:S01]  /*1ec0*/  FADD.FTZ R142, R162, -R137 ;  /* 0x80000089a28e7221 */ /* 0x001fe20000010000 */
[C---:B------:R-:W-:Y:S01]  /*1ed0*/  FMUL.FTZ R170, R163.reuse, R170 ;  /* 0x000000aaa3aa7220 */ /* 0x040fe20000410000 */
[-C--:B------:R-:W-:Y:S01]  /*1ee0*/  FMUL.FTZ R136, R136, R161.reuse ;  /* 0x000000a188887220 */ /* 0x080fe20000410000 */
[-C--:B------:R-:W-:Y:S01]  /*1ef0*/  FMUL.FTZ R140, R140, R161.reuse ;  /* 0x000000a18c8c7220 */ /* 0x080fe20000410000 */
[----:B------:R-:W-:Y:S01]  /*1f00*/  FMUL.FTZ R142, R163, R142 ;  /* 0x0000008ea38e7220 */ /* 0x000fe20000410000 */
[C---:B------:R-:W-:Y:S01]  /*1f10*/  LOP3.LUT P6, RZ, R11.reuse, 0xff, RZ, 0xc0, !PT ;  /* 0x000000ff0bff7812 */ /* 0x040fe200078cc0ff */
        /* <DEDUP_REMOVED lines=16> */
.L_x_13439:
[----:B------:R-:W-:Y:S05]  /*2020*/  BSYNC.RECONVERGENT B1 ;  /* 0x0000000000017941 */ /* 0x000fea0003800200 */
.L_x_13438:
[----:B------:R-:W-:Y:S04]  /*2030*/  BSSY.RECONVERGENT B1, `(.L_x_13440) ;  /* 0x0000022000017945 */ /* 0x000fe80003800200 */
[----:B------:R-:W-:Y:S05]  /*2040*/  @!P2 BRA `(.L_x_13441) ;  /* 0x000000000080a947 */ /* 0x000fea0003800000 */
[-CC-:B-12---:R-:W-:Y:S01]  /*2050*/  FFMA.FTZ R137, R15, R168.reuse, R167.reuse ;  /* 0x000000a80f897223 */ /* 0x186fe200000100a7 */
[----:B------:R-:W1:Y:S01]  /*2060*/  LDC.64 R138, c[0x0][0x468] ;  /* 0x00011a00ff8a7b82 */ /* 0x000e620000000a00 */
[-CC-:B------:R-:W-:Y:S01]  /*2070*/  FFMA.FTZ R140, R16, R168.reuse, R167.reuse ;  /* 0x000000a8108c7223 */ /* 0x180fe200000100a7 */
[-C--:B------:R-:W-:Y:S01]  /*2080*/  FFMA.FTZ R141, R33, R168.reuse, R167 ;  /* 0x000000a8218d7223 */ /* 0x080fe200000100a7 */
[----:B------:R-:W-:Y:S01]  /*2090*/  FADD.FTZ R136, R28, -R137 ;  /* 0x800000891c887221 */ /* 0x000fe20000010000 */
[----:B------:R-:W-:Y:S01]  /*20a0*/  FFMA.FTZ R170, R146, R168, R167 ;  /* 0x000000a892aa7223 */ /* 0x000fe200000100a7 */
[----:B------:R-:W-:Y:S01]  /*20b0*/  FADD.FTZ R140, R31, -R140 ;  /* 0x8000008c1f8c7221 */ /* 0x000fe20000010000 */
[----:B0-----:R-:W-:Y:S01]  /*20c0*/  FADD.FTZ R142, R158, -R141 ;  /* 0x8000008d9e8e7221 */ /* 0x001fe20000010000 */
[----:B-----5:R-:W-:Y:S01]  /*20d0*/  FMUL.FTZ R136, R163, R136 ;  /* 0x00000088a3887220 */ /* 0x020fe20000410000 */
        /* <DEDUP_REMOVED lines=15> */
[C---:B------:R-:W-:Y:S01]  /*21d0*/  LOP3.LUT P1, RZ, R14.reuse, 0xff0000, RZ, 0xc0, !PT ;  /* 0x00ff00000eff7812 */ /* 0x040fe2000782c0ff */
[----:B-1----:R-:W-:Y:S01]  /*21e0*/  IMAD.WIDE.U32 R140, R165, 0x10, R138 ;  /* 0x00000010a58c7825 */ /* 0x002fe200078e008a */
[----:B------:R-:W-:Y:S02]  /*21f0*/  ISETP.GE.U32.AND P6, PT, R14, 0x1000000, PT ;  /* 0x010000000e00780c */ /* 0x000fe40003fc6070 */
[----:B------:R-:W-:Y:S02]  /*2200*/  SEL R137, R137, RZ, P2 ;  /* 0x000000ff89897207 */ /* 0x000fe40001000000 */
[----:B------:R-:W-:Y:S02]  /*2210*/  SEL R138, R142, RZ, P1 ;  /* 0x000000ff8e8a7207 */ /* 0x000fe40000800000 */
[----:B------:R-:W-:Y:S02]  /*2220*/  SEL R139, R170, RZ, P6 ;  /* 0x000000ffaa8b7207 */ /* 0x000fe40003000000 */
[----:B------:R-:W-:-:S03]  /*2230*/  IADD3 R165, PT, PT, R165, 0x20, RZ ;  /* 0x00000020a5a57810 */ /* 0x000fc60007ffe0ff */
[----:B------:R3:W-:Y:S04]  /*2240*/  STG.E.128 desc[UR6][R140.64], R136 ;  /* 0x000000888c007986 */ /* 0x0007e8000c101d06 */
.L_x_13441:
[----:B------:R-:W-:Y:S05]  /*2250*/  BSYNC.RECONVERGENT B1 ;  /* 0x0000000000017941 */ /* 0x000fea0003800200 */
.L_x_13440:
[----:B------:R-:W-:Y:S04]  /*2260*/  BSSY.RECONVERGENT B1, `(.L_x_13442) ;  /* 0x0000022000017945 */ /* 0x000fe80003800200 */
[----:B------:R-:W-:Y:S05]  /*2270*/  @!P3 BRA `(.L_x_13443) ;  /* 0x000000000080b947 */ /* 0x000fea0003800000 */
[----:B-123--:R-:W1:Y:S01]  /*2280*/  LDC.64 R136, c[0x0][0x468] ;  /* 0x00011a00ff887b82 */ /* 0x00ee620000000a00 */
        /* <DEDUP_REMOVED lines=18> */
[C---:B------:R-:W-:Y:S01]  /*23b0*/  LOP3.LUT P1, RZ, R17.reuse, 0xff, RZ, 0xc0, !PT ;  /* 0x000000ff11ff7812 */ /* 0x040fe2000782c0ff */
[----:B------:R-:W-:Y:S01]  /*23c0*/  FMUL.FTZ R142, R142, UR14 ;  /* 0x0000000e8e8e7c20 */ /* 0x000fe20008410000 */
[C---:B------:R-:W-:Y:S01]  /*23d0*/  LOP3.LUT P2, RZ, R17.reuse, 0xff00, RZ, 0xc0, !PT ;  /* 0x0000ff0011ff7812 */ /* 0x040fe2000784c0ff */
[----:B------:R-:W-:Y:S01]  /*23e0*/  FMUL.FTZ R170, R170, UR14 ;  /* 0x0000000eaaaa7c20 */ /* 0x000fe20008410000 */
[----:B------:R-:W-:Y:S01]  /*23f0*/  LOP3.LUT P3, RZ, R17, 0xff0000, RZ, 0xc0, !PT ;  /* 0x00ff000011ff7812 */ /* 0x000fe2000786c0ff */
[----:B-1----:R-:W-:Y:S01]  /*2400*/  IMAD.WIDE.U32 R140, R165, 0x10, R136 ;  /* 0x00000010a58c7825 */ /* 0x002fe200078e0088 */
[----:B------:R-:W-:-:S02]  /*2410*/  ISETP.GE.U32.AND P6, PT, R17, 0x1000000, PT ;  /* 0x010000001100780c */ /* 0x000fc40003fc6070 */
[----:B------:R-:W-:Y:S02]  /*2420*/  SEL R136, R138, RZ, P1 ;  /* 0x000000ff8a887207 */ /* 0x000fe40000800000 */
[----:B------:R-:W-:Y:S02]  /*2430*/  SEL R137, R139, RZ, P2 ;  /* 0x000000ff8b897207 */ /* 0x000fe40001000000 */
[----:B------:R-:W-:Y:S02]  /*2440*/  SEL R138, R142, RZ, P3 ;  /* 0x000000ff8e8a7207 */ /* 0x000fe40001800000 */
[----:B------:R-:W-:Y:S02]  /*2450*/  SEL R139, R170, RZ, P6 ;  /* 0x000000ffaa8b7207 */ /* 0x000fe40003000000 */
[----:B------:R-:W-:-:S03]  /*2460*/  IADD3 R165, PT, PT, R165, 0x20, RZ ;  /* 0x00000020a5a57810 */ /* 0x000fc60007ffe0ff */
[----:B------:R4:W-:Y:S04]  /*2470*/  STG.E.128 desc[UR6][R140.64], R136 ;  /* 0x000000888c007986 */ /* 0x0009e8000c101d06 */
.L_x_13443:
[----:B------:R-:W-:Y:S05]  /*2480*/  BSYNC.RECONVERGENT B1 ;  /* 0x0000000000017941 */ /* 0x000fea0003800200 */
.L_x_13442:
[----:B------:R-:W-:Y:S04]  /*2490*/  BSSY.RECONVERGENT B1, `(.L_x_13444) ;  /* 0x0000022000017945 */ /* 0x000fe80003800200 */
[----:B------:R-:W-:Y:S05]  /*24a0*/  @!P4 BRA `(.L_x_13445) ;  /* 0x000000000080c947 */ /* 0x000fea0003800000 */
[----:B-1234-:R-:W1:Y:S01]  /*24b0*/  LDC.64 R136, c[0x0][0x468] ;  /* 0x00011a00ff887b82 */ /* 0x01ee620000000a00 */
        /* <DEDUP_REMOVED lines=31> */
.L_x_13445:
[----:B------:R-:W-:Y:S05]  /*26b0*/  BSYNC.RECONVERGENT B1 ;  /* 0x0000000000017941 */ /* 0x000fea0003800200 */
.L_x_13444:
        /* <DEDUP_REMOVED lines=33> */
.L_x_13435:
[----:B------:R-:W-:Y:S01]  /*28d0*/  ISETP.GT.U32.AND P6, PT, R8, 0x1f, PT ;  /* 0x0000001f0800780c */ /* 0x000fe20003fc4070 */
[----:B------:R-:W-:-:S12]  /*28e0*/  BSSY.RECONVERGENT B1, `(.L_x_13447) ;  /* 0x0000025000017945 */ /* 0x000fd80003800200 */
[----:B------:R-:W-:Y:S05]  /*28f0*/  @!P6 BRA `(.L_x_13448) ;  /* 0x00000000008ce947 */ /* 0x000fea0003800000 */
[-CC-:B------:R-:W-:Y:S01]  /*2900*/  FFMA.FTZ R137, R3, R168.reuse, R167.reuse ;  /* 0x000000a803897223 */ /* 0x180fe200000100a7 */
[-CC-:B------:R-:W-:Y:S01]  /*2910*/  FFMA.FTZ R138, R34, R168.reuse, R167.reuse ;  /* 0x000000a8228a7223 */ /* 0x180fe200000100a7 */
[-C--:B------:R-:W-:Y:S01]  /*2920*/  FFMA.FTZ R139, R147, R168.reuse, R167 ;  /* 0x000000a8938b7223 */ /* 0x080fe200000100a7 */
[----:B------:R-:W1:Y:S01]  /*2930*/  LDC.64 R170, c[0x0][0x478] ;  /* 0x00011e00ffaa7b82 */ /* 0x000e620000000a00 */
[----:B------:R-:W-:Y:S01]  /*2940*/  FADD.FTZ R136, R36, -R137 ;  /* 0x8000008924887221 */ /* 0x000fe20000010000 */
[----:B------:R-:W-:Y:S01]  /*2950*/  FADD.FTZ R138, R149, -R138 ;  /* 0x8000008a958a7221 */ /* 0x000fe20000010000 */
[----:B------:R-:W-:Y:S01]  /*2960*/  FADD.FTZ R140, R166, -R139 ;  /* 0x8000008ba68c7221 */ /* 0x000fe20000010000 */
[----:B0-----:R-:W-:Y:S01]  /*2970*/  FFMA.FTZ R142, R164, R168, R167 ;  /* 0x000000a8a48e7223 */ /* 0x001fe200000100a7 */
[C---:B-----5:R-:W-:Y:S01]  /*2980*/  FMUL.FTZ R136, R163.reuse, R136 ;  /* 0x00000088a3887220 */ /* 0x060fe20000410000 */
[C---:B------:R-:W-:Y:S01]  /*2990*/  FMUL.FTZ R137, R163.reuse, R138 ;  /* 0x0000008aa3897220 */ /* 0x040fe20000410000 */
[----:B------:R-:W-:Y:S01]  /*29a0*/  FMUL.FTZ R138, R163, R140 ;  /* 0x0000008ca38a7220 */ /* 0x000fe20000410000 */
[----:B------:R-:W0:Y:S01]  /*29b0*/  LDC.64 R172, c[0x0][0x468] ;  /* 0x00011a00ffac7b82 */ /* 0x000e220000000a00 */
[-C--:B------:R-:W-:Y:S01]  /*29c0*/  FMUL.FTZ R139, R136, R161.reuse ;  /* 0x000000a1888b7220 */ /* 0x080fe20000410000 */
[----:B------:R-:W-:Y:S01]  /*29d0*/  FADD.FTZ R142, R159, -R142 ;  /* 0x8000008e9f8e7221 */ /* 0x000fe20000010000 */
[-C--:B------:R-:W-:Y:S01]  /*29e0*/  FMUL.FTZ R141, R137, R161.reuse ;  /* 0x000000a1898d7220 */ /* 0x080fe20000410000 */
[----:B------:R-:W-:Y:S01]  /*29f0*/  LOP3.LUT P6, RZ, R10, 0xff, RZ, 0xc0, !PT ;  /* 0x000000ff0aff7812 */ /* 0x000fe200078cc0ff */
[----:B------:R-:W-:Y:S01]  /*2a00*/  FMUL.FTZ R140, R139, UR14 ;  /* 0x0000000e8b8c7c20 */ /* 0x000fe20008410000 */
[----:B------:R-:W-:Y:S01]  /*2a10*/  FMUL.FTZ R139, R163, R142 ;  /* 0x0000008ea38b7220 */ /* 0x000fe20000410000 */
[----:B------:R-:W-:Y:S01]  /*2a20*/  FMUL.FTZ R141, R141, UR14 ;  /* 0x0000000e8d8d7c20 */ /* 0x000fe20008410000 */
[----:B------:R-:W-:-:S02]  /*2a30*/  FMUL.FTZ R142, R138, R161 ;  /* 0x000000a18a8e7220 */ /* 0x000fc40000410000 */
[----:B------:R-:W-:Y:S01]  /*2a40*/  SEL R140, R140, RZ, P6 ;  /* 0x000000ff8c8c7207 */ /* 0x000fe20003000000 */
[----:B------:R-:W-:Y:S01]  /*2a50*/  FMUL.FTZ R143, R139, R161 ;  /* 0x000000a18b8f7220 */ /* 0x000fe20000410000 */
[----:B------:R-:W-:Y:S01]  /*2a60*/  LOP3.LUT P6, RZ, R10, 0xff00, RZ, 0xc0, !PT ;  /* 0x0000ff000aff7812 */ /* 0x000fe200078cc0ff */
[----:B------:R-:W-:Y:S02]  /*2a70*/  FMUL.FTZ R142, R142, UR14 ;  /* 0x0000000e8e8e7c20 */ /* 0x000fe40008410000 */
[----:B------:R-:W-:Y:S01]  /*2a80*/  FMUL.FTZ R143, R143, UR14 ;  /* 0x0000000e8f8f7c20 */ /* 0x000fe20008410000 */
[----:B------:R-:W-:Y:S01]  /*2a90*/  SEL R141, R141, RZ, P6 ;  /* 0x000000ff8d8d7207 */ /* 0x000fe20003000000 */
[----:B-1----:R-:W-:Y:S01]  /*2aa0*/  IMAD.WIDE.U32 R170, R165, 0x10, R170 ;  /* 0x00000010a5aa7825 */ /* 0x002fe200078e00aa */
[----:B------:R-:W-:-:S04]  /*2ab0*/  LOP3.LUT P6, RZ, R10, 0xff0000, RZ, 0xc0, !PT ;  /* 0x00ff00000aff7812 */ /* 0x000fc800078cc0ff */
[----:B------:R-:W-:Y:S01]  /*2ac0*/  SEL R142, R142, RZ, P6 ;  /* 0x000000ff8e8e7207 */ /* 0x000fe20003000000 */
[----:B------:R1:W-:Y:S01]  /*2ad0*/  STG.E.128 desc[UR6][R170.64], R136 ;  /* 0x00000088aa007986 */ /* 0x0003e2000c101d06 */
[----:B------:R-:W-:Y:S01]  /*2ae0*/  ISETP.GE.U32.AND P6, PT, R10, 0x1000000, PT ;  /* 0x010000000a00780c */ /* 0x000fe20003fc6070 */
[C---:B0-----:R-:W-:Y:S01]  /*2af0*/  IMAD.WIDE.U32 R172, R165.reuse, 0x10, R172 ;  /* 0x00000010a5ac7825 */ /* 0x041fe200078e00ac */
[----:B------:R-:W-:Y:S02]  /*2b00*/  IADD3 R165, PT, PT, R165, 0x20, RZ ;  /* 0x00000020a5a57810 */ /* 0x000fe40007ffe0ff */
[----:B------:R-:W-:-:S05]  /*2b10*/  SEL R143, R143, RZ, P6 ;  /* 0x000000ff8f8f7207 */ /* 0x000fca0003000000 */
[----:B------:R1:W-:Y:S04]  /*2b20*/  STG.E.128 desc[UR6][R172.64], R140 ;  /* 0x0000008cac007986 */ /* 0x0003e8000c101d06 */
.L_x_13448:
[----:B------:R-:W-:Y:S05]  /*2b30*/  BSYNC.RECONVERGENT B1 ;  /* 0x0000000000017941 */ /* 0x000fea0003800200 */
.L_x_13447:
[----:B------:R-:W-:Y:S04]  /*2b40*/  BSSY.RECONVERGENT B1, `(.L_x_13449) ;  /* 0x0000025000017945 */ /* 0x000fe80003800200 */
[----:B------:R-:W-:Y:S05]  /*2b50*/  @!P1 BRA `(.L_x_13450) ;  /* 0x00000000008c9947 */ /* 0x000fea0003800000 */
[-CC-:B-1----:R-:W-:Y:S01]  /*2b60*/  FFMA.FTZ R137, R13, R168.reuse, R167.reuse ;  /* 0x000000a80d897223 */ /* 0x182fe200000100a7 */
[-CC-:B------:R-:W-:Y:S01]  /*2b70*/  FFMA.FTZ R138, R12, R168.reuse, R167.reuse ;  /* 0x000000a80c8a7223 */ /* 0x180fe200000100a7 */
[----:B------:R-:W1:Y:S01]  /*2b80*/  LDC.64 R170, c[0x0][0x478] ;  /* 0x00011e00ffaa7b82 */ /* 0x000e620000000a00 */
[-C--:B------:R-:W-:Y:S01]  /*2b90*/  FFMA.FTZ R140, R160, R168.reuse, R167 ;  /* 0x000000a8a08c7223 */ /* 0x080fe200000100a7 */
[----:B------:R-:W-:Y:S01]  /*2ba0*/  FADD.FTZ R136, R26, -R137 ;  /* 0x800000891a887221 */ /* 0x000fe20000010000 */
[----:B------:R-:W-:Y:S01]  /*2bb0*/  FFMA.FTZ R137, R29, R168, R167 ;  /* 0x000000a81d897223 */ /* 0x000fe200000100a7 */
[----:B------:R-:W-:Y:S01]  /*2bc0*/  FADD.FTZ R138, R27, -R138 ;  /* 0x8000008a1b8a7221 */ /* 0x000fe20000010000 */
[----:B------:R-:W-:Y:S01]  /*2bd0*/  FADD.FTZ R174, R157, -R140 ;  /* 0x8000008c9dae7221 */ /* 0x000fe20000010000 */
[C---:B-----5:R-:W-:Y:S01]  /*2be0*/  FMUL.FTZ R136, R163.reuse, R136 ;  /* 0x00000088a3887220 */ /* 0x060fe20000410000 */
[----:B------:R-:W-:Y:S01]  /*2bf0*/  FADD.FTZ R172, R162, -R137 ;  /* 0x80000089a2ac7221 */ /* 0x000fe20000010000 */
[----:B0-----:R-:W0:Y:S01]  /*2c00*/  LDC.64 R142, c[0x0][0x468] ;  /* 0x00011a00ff8e7b82 */ /* 0x001e220000000a00 */
[C---:B------:R-:W-:Y:S01]  /*2c10*/  FMUL.FTZ R137, R163.reuse, R138 ;  /* 0x0000008aa3897220 */ /* 0x040fe20000410000 */
[-C--:B------:R-:W-:Y:S01]  /*2c20*/  FMUL.FTZ R140, R136, R161.reuse ;  /* 0x000000a1888c7220 */ /* 0x080fe20000410000 */
[C---:B------:R-:W-:Y:S01]  /*2c30*/  FMUL.FTZ R138, R163.reuse, R172 ;  /* 0x000000aca38a7220 */ /* 0x040fe20000410000 */
[----:B------:R-:W-:Y:S01]  /*2c40*/  FMUL.FTZ R139, R163, R174 ;  /* 0x000000aea38b7220 */ /* 0x000fe20000410000 */
[-C--:B------:R-:W-:Y:S01]  /*2c50*/  FMUL.FTZ R141, R137, R161.reuse ;  /* 0x000000a1898d7220 */ /* 0x080fe20000410000 */
[----:B------:R-:W-:Y:S01]  /*2c60*/  FMUL.FTZ R140, R140, UR14 ;  /* 0x0000000e8c8c7c20 */ /* 0x000fe20008410000 */
[----:B------:R-:W-:Y:S01]  /*2c70*/  LOP3.LUT P6, RZ, R11, 0xff, RZ, 0xc0, !PT ;  /* 0x000000ff0bff7812 */ /* 0x000fe200078cc0ff */
[-C--:B------:R-:W-:Y:S01]  /*2c80*/  FMUL.FTZ R169, R138, R161.reuse ;  /* 0x000000a18aa97220 */ /* 0x080fe20000410000 */
[----:B------:R-:W-:Y:S01]  /*2c90*/  FMUL.FTZ R141, R141, UR14 ;  /* 0x0000000e8d8d7c20 */ /* 0x000fe20008410000 */
[----:B------:R-:W-:Y:S01]  /*2ca0*/  LOP3.LUT P1, RZ, R11, 0xff00, RZ, 0xc0, !PT ;  /* 0x0000ff000bff7812 */ /* 0x000fe2000782c0ff */
[----:B------:R-:W-:Y:S01]  /*2cb0*/  FMUL.FTZ R172, R139, R161 ;  /* 0x000000a18bac7220 */ /* 0x000fe20000410000 */
[----:B------:R-:W-:Y:S01]  /*2cc0*/  SEL R140, R140, RZ, P6 ;  /* 0x000000ff8c8c7207 */ /* 0x000fe20003000000 */
[----:B------:R-:W-:Y:S01]  /*2cd0*/  FMUL.FTZ R169, R169, UR14 ;  /* 0x0000000ea9a97c20 */ /* 0x000fe20008410000 */
[----:B------:R-:W-:Y:S01]  /*2ce0*/  SEL R141, R141, RZ, P1 ;  /* 0x000000ff8d8d7207 */ /* 0x000fe20000800000 */
[----:B------:R-:W-:Y:S01]  /*2cf0*/  FMUL.FTZ R174, R172, UR14 ;  /* 0x0000000eacae7c20 */ /* 0x000fe20008410000 */
[----:B------:R-:W-:Y:S01]  /*2d00*/  LOP3.LUT P6, RZ, R11, 0xff0000, RZ, 0xc0, !PT ;  /* 0x00ff00000bff7812 */ /* 0x000fe200078cc0ff */
[----:B-1----:R-:W-:Y:S01]  /*2d10*/  IMAD.WIDE.U32 R170, R165, 0x10, R170 ;  /* 0x00000010a5aa7825 */ /* 0x002fe200078e00aa */
[----:B------:R-:W-:-:S04]  /*2d20*/  ISETP.GE.U32.AND P1, PT, R11, 0x1000000, PT ;  /* 0x010000000b00780c */ /* 0x000fc80003f26070 */
[----:B------:R2:W-:Y:S01]  /*2d30*/  STG.E.128 desc[UR6][R170.64], R136 ;  /* 0x00000088aa007986 */ /* 0x0005e2000c101d06 */
[----:B0-----:R-:W-:Y:S01]  /*2d40*/  IMAD.WIDE.U32 R172, R165, 0x10, R142 ;  /* 0x00000010a5ac7825 */ /* 0x001fe200078e008e */
[----:B------:R-:W-:Y:S02]  /*2d50*/  SEL R142, R169, RZ, P6 ;  /* 0x000000ffa98e7207 */ /* 0x000fe40003000000 */
[----:B------:R-:W-:Y:S02]  /*2d60*/  SEL R143, R174, RZ, P1 ;  /* 0x000000ffae8f7207 */ /* 0x000fe40000800000 */
[----:B------:R-:W-:-:S03]  /*2d70*/  IADD3 R165, PT, PT, R165, 0x20, RZ ;  /* 0x00000020a5a57810 */ /* 0x000fc60007ffe0ff */
[----:B------:R2:W-:Y:S04]  /*2d80*/  STG.E.128 desc[UR6][R172.64], R140 ;  /* 0x0000008cac007986 */ /* 0x0005e8000c101d06 */
.L_x_13450:
[----:B------:R-:W-:Y:S05]  /*2d90*/  BSYNC.RECONVERGENT B1 ;  /* 0x0000000000017941 */ /* 0x000fea0003800200 */
.L_x_13449:
        /* <DEDUP_REMOVED lines=9> */
[----:B------:R-:W-:Y:S01]  /*2e30*/  FADD.FTZ R174, R155, -R140 ;  /* 0x8000008c9bae7221 */ /* 0x000fe20000010000 */
[C---:B-----5:R-:W-:Y:S01]  /*2e40*/  FMUL.FTZ R136, R163.reuse, R136 ;  /* 0x00000088a3887220 */ /* 0x060fe20000410000 */
[----:B0-----:R-:W0:Y:S01]  /*2e50*/  LDC.64 R142, c[0x0][0x468] ;  /* 0x00011a00ff8e7b82 */ /* 0x001e220000000a00 */
[----:B------:R-:W-:Y:S01]  /*2e60*/  FADD.FTZ R172, R158, -R137 ;  /* 0x800000899eac7221 */ /* 0x000fe20000010000 */
[C---:B------:R-:W-:Y:S01]  /*2e70*/  FMUL.FTZ R137, R163.reuse, R138 ;  /* 0x0000008aa3897220 */ /* 0x040fe20000410000 */
[-C--:B------:R-:W-:Y:S01]  /*2e80*/  FMUL.FTZ R140, R136, R161.reuse ;  /* 0x000000a1888c7220 */ /* 0x080fe20000410000 */
[C---:B------:R-:W-:Y:S01]  /*2e90*/  FMUL.FTZ R139, R163.reuse, R174 ;  /* 0x000000aea38b7220 */ /* 0x040fe20000410000 */
[----:B------:R-:W-:Y:S01]  /*2ea0*/  FMUL.FTZ R138, R163, R172 ;  /* 0x000000aca38a7220 */ /* 0x000fe20000410000 */
[----:B------:R-:W-:Y:S01]  /*2eb0*/  LOP3.LUT P6, RZ, R14, 0xff, RZ, 0xc0, !PT ;  /* 0x000000ff0eff7812 */ /* 0x000fe200078cc0ff */
[----:B------:R-:W-:Y:S01]  /*2ec0*/  FMUL.FTZ R140, R140, UR14 ;  /* 0x0000000e8c8c7c20 */ /* 0x000fe20008410000 */
[-C--:B------:R-:W-:Y:S01]  /*2ed0*/  FMUL.FTZ R141, R137, R161.reuse ;  /* 0x000000a1898d7220 */ /* 0x080fe20000410000 */
[-C--:B------:R-:W-:Y:S01]  /*2ee0*/  FMUL.FTZ R169, R138, R161.reuse ;  /* 0x000000a18aa97220 */ /* 0x080fe20000410000 */
[----:B------:R-:W-:Y:S01]  /*2ef0*/  FMUL.FTZ R172, R139, R161 ;  /* 0x000000a18bac7220 */ /* 0x000fe20000410000 */
[----:B------:R-:W-:Y:S01]  /*2f00*/  LOP3.LUT P2, RZ, R14, 0xff00, RZ, 0xc0, !PT ;  /* 0x0000ff000eff7812 */ /* 0x000fe2000784c0ff */
[----:B------:R-:W-:Y:S01]  /*2f10*/  FMUL.FTZ R141, R141, UR14 ;  /* 0x0000000e8d8d7c20 */ /* 0x000fe20008410000 */
[----:B------:R-:W-:Y:S01]  /*2f20*/  SEL R140, R140, RZ, P6 ;  /* 0x000000ff8c8c7207 */ /* 0x000fe20003000000 */
[----:B------:R-:W-:Y:S01]  /*2f30*/  FMUL.FTZ R169, R169, UR14 ;  /* 0x0000000ea9a97c20 */ /* 0x000fe20008410000 */
[----:B------:R-:W-:Y:S01]  /*2f40*/  FMUL.FTZ R174, R172, UR14 ;  /* 0x0000000eacae7c20 */ /* 0x000fe20008410000 */
[C---:B------:R-:W-:Y:S01]  /*2f50*/  LOP3.LUT P1, RZ, R14.reuse, 0xff0000, RZ, 0xc0, !PT ;  /* 0x00ff00000eff7812 */ /* 0x040fe2000782c0ff */
[----:B-1----:R-:W-:Y:S01]  /*2f60*/  IMAD.WIDE.U32 R170, R165, 0x10, R170 ;  /* 0x00000010a5aa7825 */ /* 0x002fe200078e00aa */
[----:B------:R-:W-:-:S02]  /*2f70*/  ISETP.GE.U32.AND P6, PT, R14, 0x1000000, PT ;  /* 0x010000000e00780c */ /* 0x000fc40003fc6070 */
[----:B------:R-:W-:Y:S02]  /*2f80*/  SEL R141, R141, RZ, P2 ;  /* 0x000000ff8d8d7207 */ /* 0x000fe40001000000 */
[----:B------:R3:W-:Y:S01]  /*2f90*/  STG.E.128 desc[UR6][R170.64], R136 ;  /* 0x00000088aa007986 */ /* 0x0007e2000c101d06 */
[----:B0-----:R-:W-:Y:S01]  /*2fa0*/  IMAD.WIDE.U32 R172, R165, 0x10, R142 ;  /* 0x00000010a5ac7825 */ /* 0x001fe200078e008e */
[----:B------:R-:W-:Y:S02]  /*2fb0*/  SEL R142, R169, RZ, P1 ;  /* 0x000000ffa98e7207 */ /* 0x000fe40000800000 */
[----:B------:R-:W-:Y:S02]  /*2fc0*/  SEL R143, R174, RZ, P6 ;  /* 0x000000ffae8f7207 */ /* 0x000fe40003000000 */
[----:B------:R-:W-:-:S03]  /*2fd0*/  IADD3 R165, PT, PT, R165, 0x20, RZ ;  /* 0x00000020a5a57810 */ /* 0x000fc60007ffe0ff */
[----:B------:R3:W-:Y:S04]  /*2fe0*/  STG.E.128 desc[UR6][R172.64], R140 ;  /* 0x0000008cac007986 */ /* 0x0007e8000c101d06 */
.L_x_13452:
[----:B------:R-:W-:Y:S05]  /*2ff0*/  BSYNC.RECONVERGENT B1 ;  /* 0x0000000000017941 */ /* 0x000fea0003800200 */
.L_x_13451:
        /* <DEDUP_REMOVED lines=24> */
[C---:B------:R-:W-:Y:S01]  /*3180*/  LOP3.LUT P2, RZ, R17.reuse, 0xff00, RZ, 0xc0, !PT ;  /* 0x0000ff0011ff7812 */ /* 0x040fe2000784c0ff */
[----:B------:R-:W-:Y:S01]  /*3190*/  FMUL.FTZ R174, R172, UR14 ;  /* 0x0000000eacae7c20 */ /* 0x000fe20008410000 */
[----:B------:R-:W-:Y:S01]  /*31a0*/  LOP3.LUT P3, RZ, R17, 0xff0000, RZ, 0xc0, !PT ;  /* 0x00ff000011ff7812 */ /* 0x000fe2000786c0ff */
[----:B-1----:R-:W-:Y:S01]  /*31b0*/  IMAD.WIDE.U32 R172, R165, 0x10, R140 ;  /* 0x00000010a5ac7825 */ /* 0x002fe200078e008c */
[----:B------:R-:W-:-:S02]  /*31c0*/  ISETP.GE.U32.AND P6, PT, R17, 0x1000000, PT ;  /* 0x010000001100780c */ /* 0x000fc40003fc6070 */
[----:B------:R-:W-:Y:S02]  /*31d0*/  SEL R140, R142, RZ, P1 ;  /* 0x000000ff8e8c7207 */ /* 0x000fe40000800000 */
[----:B------:R-:W-:Y:S01]  /*31e0*/  SEL R141, R143, RZ, P2 ;  /* 0x000000ff8f8d7207 */ /* 0x000fe20001000000 */
[----:B0-----:R-:W-:Y:S01]  /*31f0*/  IMAD.WIDE.U32 R170, R165, 0x10, R170 ;  /* 0x00000010a5aa7825 */ /* 0x001fe200078e00aa */
[----:B------:R-:W-:Y:S02]  /*3200*/  SEL R142, R169, RZ, P3 ;  /* 0x000000ffa98e7207 */ /* 0x000fe40001800000 */
[----:B------:R-:W-:Y:S02]  /*3210*/  SEL R143, R174, RZ, P6 ;  /* 0x000000ffae8f7207 */ /* 0x000fe40003000000 */
[----:B------:R4:W-:Y:S01]  /*3220*/  STG.E.128 desc[UR6][R170.64], R136 ;  /* 0x00000088aa007986 */ /* 0x0009e2000c101d06 */
[----:B------:R-:W-:-:S03]  /*3230*/  IADD3 R165, PT, PT, R165, 0x20, RZ ;  /* 0x00000020a5a57810 */ /* 0x000fc60007ffe0ff */
[----:B------:R4:W-:Y:S04]  /*3240*/  STG.E.128 desc[UR6][R172.64], R140 ;  /* 0x0000008cac007986 */ /* 0x0009e8000c101d06 */
.L_x_13454:
[----:B------:R-:W-:Y:S05]  /*3250*/  BSYNC.RECONVERGENT B1 ;  /* 0x0000000000017941 */ /* 0x000fea0003800200 */
.L_x_13453:
        /* <DEDUP_REMOVED lines=24> */
[----:B------:R-:W-:Y:S01]  /*33e0*/  LOP3.LUT P2, RZ, R2, 0xff00, RZ, 0xc0, !PT ;  /* 0x0000ff0002ff7812 */ /* 0x000fe2000784c0ff */
[----:B------:R-:W-:Y:S01]  /*33f0*/  FMUL.FTZ R174, R172, UR14 ;  /* 0x0000000eacae7c20 */ /* 0x000fe20008410000 */
[C---:B------:R-:W-:Y:S01]  /*3400*/  LOP3.LUT P3, RZ, R2.reuse, 0xff0000, RZ, 0xc0, !PT ;  /* 0x00ff000002ff7812 */ /* 0x040fe2000786c0ff */
        /* <DEDUP_REMOVED lines=10> */
.L_x_13456:
[----:B------:R-:W-:Y:S05]  /*34b0*/  BSYNC.RECONVERGENT B1 ;  /* 0x0000000000017941 */ /* 0x000fea0003800200 */
.L_x_13455:
[----:B------:R-:W-:Y:S05]  /*34c0*/  @!P5 BRA `(.L_x_13446) ;  /* 0x0000001c0064d947 */ /* 0x000fea0003800000 */
[----:B01234-:R-:W0:Y:S01]  /*34d0*/  LDC.64 R136, c[0x0][0x478] ;  /* 0x00011e00ff887b82 */ /* 0x01fe220000000a00 */
[-CC-:B------:R-:W-:Y:S01]  /*34e0*/  FFMA.FTZ R141, R150, R168.reuse, R167.reuse ;  /* 0x000000a8968d7223 */ /* 0x180fe200000100a7 */
[-CC-:B------:R-:W-:Y:S01]  /*34f0*/  FFMA.FTZ R139, R21, R168.reuse, R167.reuse ;  /* 0x000000a8158b7223 */ /* 0x180fe200000100a7 */
[-CC-:B------:R-:W-:Y:S01]  /*3500*/  FFMA.FTZ R138, R22, R168.reuse, R167.reuse ;  /* 0x000000a8168a7223 */ /* 0x180fe200000100a7 */
[----:B------:R-:W-:Y:S01]  /*3510*/  FFMA.FTZ R167, R25, R168, R167 ;  /* 0x000000a819a77223 */ /* 0x000fe200000100a7 */
[----:B------:R-:W-:Y:S01]  /*3520*/  FADD.FTZ R142, R148, -R141 ;  /* 0x8000008d948e7221 */ /* 0x000fe20000010000 */
[----:B------:R-:W-:Y:S01]  /*3530*/  LOP3.LUT P1, RZ, R20, 0xff, RZ, 0xc0, !PT ;  /* 0x000000ff14ff7812 */ /* 0x000fe2000782c0ff */
[----:B------:R-:W-:Y:S01]  /*3540*/  FADD.FTZ R138, R23, -R138 ;  /* 0x8000008a178a7221 */ /* 0x000fe20000010000 */
[----:B------:R-:W1:Y:S01]  /*3550*/  LDC.64 R170, c[0x0][0x468] ;  /* 0x00011a00ffaa7b82 */ /* 0x000e620000000a00 */
[----:B------:R-:W-:Y:S01]  /*3560*/  FADD.FTZ R140, R152, -R167 ;  /* 0x800000a7988c7221 */ /* 0x000fe20000010000 */
[----:B------:R-:W-:-:S02]  /*3570*/  LOP3.LUT P2, RZ, R20, 0xff00, RZ, 0xc0, !PT ;  /* 0x0000ff0014ff7812 */ /* 0x000fc4000784c0ff */
[C---:B------:R-:W-:Y:S02]  /*3580*/  ISETP.GE.U32.AND P4, PT, R20.reuse, 0x1000000, PT ;  /* 0x010000001400780c */ /* 0x040fe40003f86070 */
[----:B------:R-:W-:Y:S01]  /*3590*/  LOP3.LUT P3, RZ, R20, 0xff0000, RZ, 0xc0, !PT ;  /* 0x00ff000014ff7812 */ /* 0x000fe2000786c0ff */
[----:B0-----:R-:W-:-:S04]  /*35a0*/  IMAD.WIDE.U32 R168, R165, 0x10, R136 ;  /* 0x00000010a5a87825 */ /* 0x001fc800078e0088 */
[----:B------:R-:W-:Y:S01]  /*35b0*/  FADD.FTZ R136, R24, -R139 ;  /* 0x8000008b18887221 */ /* 0x000fe20000010000 */
[C---:B-----5:R-:W-:Y:S01]  /*35c0*/  FMUL.FTZ R139, R163.reuse, R142 ;  /* 0x0000008ea38b7220 */ /* 0x060fe20000410000 */
[C---:B------:R-:W-:Y:S01]  /*35d0*/  FMUL.FTZ R137, R163.reuse, R138 ;  /* 0x0000008aa3897220 */ /* 0x040fe20000410000 */
[C---:B------:R-:W-:Y:S01]  /*35e0*/  FMUL.FTZ R138, R163.reuse, R140 ;  /* 0x0000008ca38a7220 */ /* 0x040fe20000410000 */
[----:B------:R-:W-:Y:S01]  /*35f0*/  FMUL.FTZ R136, R163, R136 ;  /* 0x00000088a3887220 */ /* 0x000fe20000410000 */
[-C--:B------:R-:W-:Y:S01]  /*3600*/  FMUL.FTZ R142, R139, R161.reuse ;  /* 0x000000a18b8e7220 */ /* 0x080fe20000410000 */
[----:B------:R-:W-:Y:S01]  /*3610*/  FMUL.FTZ R141, R137, R161 ;  /* 0x000000a1898d7220 */ /* 0x000fe20000410000 */
[----:B-1----:R-:W-:-:S04]  /*3620*/  IMAD.WIDE.U32 R170, R165, 0x10, R170 ;  /* 0x00000010a5aa7825 */ /* 0x002fc800078e00aa */
[-C--:B------:R-:W-:Y:S01]  /*3630*/  FMUL.FTZ R140, R136, R161.reuse ;  /* 0x000000a1888c7220 */ /* 0x080fe20000410000 */
[----:B------:R-:W-:Y:S01]  /*3640*/  FMUL.FTZ R161, R138, R161 ;  /* 0x000000a18aa17220 */ /* 0x000fe20000410000 */
[----:B------:R-:W-:Y:S01]  /*3650*/  FMUL.FTZ R143, R142, UR14 ;  /* 0x0000000e8e8f7c20 */ /* 0x000fe20008410000 */
[----:B------:R-:W-:Y:S01]  /*3660*/  FMUL.FTZ R141, R141, UR14 ;  /* 0x0000000e8d8d7c20 */ /* 0x000fe20008410000 */
[----:B------:R-:W-:Y:S01]  /*3670*/  FMUL.FTZ R140, R140, UR14 ;  /* 0x0000000e8c8c7c20 */ /* 0x000fe20008410000 */
[----:B------:R-:W-:Y:S01]  /*3680*/  FMUL.FTZ R142, R161, UR14 ;  /* 0x0000000ea18e7c20 */ /* 0x000fe20008410000 */
[----:B------:R0:W-:Y:S01]  /*3690*/  STG.E.128 desc[UR6][R168.64], R136 ;  /* 0x00000088a8007986 */ /* 0x0001e2000c101d06 */
[----:B------:R-:W-:Y:S02]  /*36a0*/  SEL R143, R143, RZ, P4 ;  /* 0x000000ff8f8f7207 */ /* 0x000fe40002000000 */
[----:B------:R-:W-:Y:S02]  /*36b0*/  SEL R140, R140, RZ, P1 ;  /* 0x000000ff8c8c7207 */ /* 0x000fe40000800000 */
[----:B------:R-:W-:-:S02]  /*36c0*/  SEL R141, R141, RZ, P2 ;  /* 0x000000ff8d8d7207 */ /* 0x000fc40001000000 */
[----:B------:R-:W-:-:S05]  /*36d0*/  SEL R142, R142, RZ, P3 ;  /* 0x000000ff8e8e7207 */ /* 0x000fca0001800000 */
[----:B------:R0:W-:Y:S01]  /*36e0*/  STG.E.128 desc[UR6][R170.64], R140 ;  /* 0x0000008caa007986 */ /* 0x0001e2000c101d06 */
[----:B------:R-:W-:Y:S05]  /*36f0*/  BRA `(.L_x_13446) ;  /* 0x0000001800d87947 */ /* 0x000fea0003800000 */
.L_x_13434:
        /* <DEDUP_REMOVED lines=13> */
[----:B------:R-:W-:Y:S01]  /*37d0*/  FADD.FTZ R170, R159, -R142 ;  /* 0x8000008e9faa7221 */ /* 0x000fe20000010000 */
[C---:B-----5:R-:W-:Y:S01]  /*37e0*/  FFMA.FTZ R136, R163.reuse, R136, R112 ;  /* 0x00000088a3887223 */ /* 0x060fe20000010070 */
[C---:B------:R-:W-:Y:S01]  /*37f0*/  FFMA.FTZ R138, R163.reuse, R138, R113 ;  /* 0x0000008aa38a7223 */ /* 0x040fe20000010071 */
[----:B------:R-:W-:Y:S01]  /*3800*/  FADD.FTZ R137, R166, -R137 ;  /* 0x80000089a6897221 */ /* 0x000fe20000010000 */
[----:B------:R-:W-:Y:S01]  /*3810*/  LOP3.LUT P6, RZ, R10, 0xff, RZ, 0xc0, !PT ;  /* 0x000000ff0aff7812 */ /* 0x000fe200078cc0ff */
[-C--:B------:R-:W-:Y:S01]  /*3820*/  FMUL.FTZ R136, R136, R161.reuse ;  /* 0x000000a188887220 */ /* 0x080fe20000410000 */
[----:B------:R-:W-:Y:S01]  /*3830*/  FMUL.FTZ R138, R138, R161 ;  /* 0x000000a18a8a7220 */ /* 0x000fe20000410000 */
[C---:B------:R-:W-:Y:S01]  /*3840*/  FFMA.FTZ R142, R163.reuse, R137, R114 ;  /* 0x00000089a38e7223 */ /* 0x040fe20000010072 */
[----:B------:R-:W-:Y:S01]  /*3850*/  FFMA.FTZ R170, R163, R170, R115 ;  /* 0x000000aaa3aa7223 */ /* 0x000fe20000010073 */
        /* <DEDUP_REMOVED lines=16> */
.L_x_13459:
[----:B------:R-:W-:Y:S05]  /*3960*/  BSYNC.RECONVERGENT B1 ;  /* 0x0000000000017941 */ /* 0x000fea0003800200 */
.L_x_13458:
        /* <DEDUP_REMOVED lines=16> */
[----:B------:R-:W-:Y:S01]  /*3a70*/  FFMA.FTZ R142, R163, R137, R118 ;  /* 0x00000089a38e7223 */ /* 0x000fe20000010076 */
        /* <DEDUP_REMOVED lines=17> */
.L_x_13461:
[----:B------:R-:W-:Y:S05]  /*3b90*/  BSYNC.RECONVERGENT B1 ;  /* 0x0000000000017941 */ /* 0x000fea0003800200 */
.L_x_13460:
[----:B------:R-:W-:Y:S04]  /*3ba0*/  BSSY.RECONVERGENT B1, `(.L_x_13462) ;  /* 0x0000022000017945 */ /* 0x000fe80003800200 */
[----:B------:R-:W-:Y:S05]  /*3bb0*/  @!P2 BRA `(.L_x_13463) ;  /* 0x000000000080a947 */ /* 0x000fea0003800000 */
[-CC-:B-12---:R-:W-:Y:S01]  /*3bc0*/  FFMA.FTZ R137, R15, R168.reuse, R167.reuse ;  /* 0x000000a80f897223 */ /* 0x186fe200000100a7 */
[----:B------:R-:W1:Y:S01]  /*3bd0*/  LDC.64 R138, c[0x0][0x468] ;  /* 0x00011a00ff8a7b82 */ /* 0x000e620000000a00 */
[-CC-:B------:R-:W-:Y:S01]  /*3be0*/  FFMA.FTZ R140, R16, R168.reuse, R167.reuse ;  /* 0x000000a8108c7223 */ /* 0x180fe200000100a7 */
[-C--:B------:R-:W-:Y:S01]  /*3bf0*/  FFMA.FTZ R141, R33, R168.reuse, R167 ;  /* 0x000000a8218d7223 */ /* 0x080fe200000100a7 */
[----:B------:R-:W-:Y:S01]  /*3c00*/  FADD.FTZ R136, R28, -R137 ;  /* 0x800000891c887221 */ /* 0x000fe20000010000 */
[----:B0-----:R-:W-:Y:S01]  /*3c10*/  FFMA.FTZ R142, R146, R168, R167 ;  /* 0x000000a8928e7223 */ /* 0x001fe200000100a7 */
[----:B------:R-:W-:Y:S01]  /*3c20*/  FADD.FTZ R140, R31, -R140 ;  /* 0x8000008c1f8c7221 */ /* 0x000fe20000010000 */
[----:B------:R-:W-:Y:S01]  /*3c30*/  FADD.FTZ R141, R158, -R141 ;  /* 0x8000008d9e8d7221 */ /* 0x000fe20000010000 */
[----:B-----5:R-:W-:Y:S01]  /*3c40*/  FFMA.FTZ R136, R163, R136, R120 ;  /* 0x00000088a3887223 */ /* 0x020fe20000010078 */
[----:B------:R-:W-:Y:S01]  /*3c50*/  FADD.FTZ R170, R155, -R142 ;  /* 0x8000008e9baa7221 */ /* 0x000fe20000010000 */
[C---:B------:R-:W-:Y:S01]  /*3c60*/  FFMA.FTZ R140, R163.reuse, R140, R121 ;  /* 0x0000008ca38c7223 */ /* 0x040fe20000010079 */
[C---:B------:R-:W-:Y:S01]  /*3c70*/  FFMA.FTZ R142, R163.reuse, R141, R122 ;  /* 0x0000008da38e7223 */ /* 0x040fe2000001007a */
[-C--:B------:R-:W-:Y:S01]  /*3c80*/  FMUL.FTZ R136, R136, R161.reuse ;  /* 0x000000a188887220 */ /* 0x080fe20000410000 */
        /* <DEDUP_REMOVED lines=19> */
.L_x_13463:
[----:B------:R-:W-:Y:S05]  /*3dc0*/  BSYNC.RECONVERGENT B1 ;  /* 0x0000000000017941 */ /* 0x000fea0003800200 */
.L_x_13462:
[----:B------:R-:W-:Y:S04]  /*3dd0*/  BSSY.RECONVERGENT B1, `(.L_x_13464) ;  /* 0x0000022000017945 */ /* 0x000fe80003800200 */
[----:B------:R-:W-:Y:S05]  /*3de0*/  @!P3 BRA `(.L_x_13465) ;  /* 0x000000000080b947 */ /* 0x000fea0003800000 */
[----:B-123--:R-:W1:Y:S01]  /*3df0*/  LDC.64 R136, c[0x0][0x468] ;  /* 0x00011a00ff887b82 */ /* 0x00ee620000000a00 */
        /* <DEDUP_REMOVED lines=31> */
.L_x_13465:
[----:B------:R-:W-:Y:S05]  /*3ff0*/  BSYNC.RECONVERGENT B1 ;  /* 0x0000000000017941 */ /* 0x000fea0003800200 */
.L_x_13464:
[----:B------:R-:W-:Y:S04]  /*4000*/  BSSY.RECONVERGENT B1, `(.L_x_13466) ;  /* 0x0000022000017945 */ /* 0x000fe80003800200 */
[----:B------:R-:W-:Y:S05]  /*4010*/  @!P4 BRA `(.L_x_13467) ;  /* 0x000000000080c947 */ /* 0x000fea0003800000 */
[----:B-1234-:R-:W1:Y:S01]  /*4020*/  LDC.64 R136, c[0x0][0x468] ;  /* 0x00011a00ff887b82 */ /* 0x01ee620000000a00 */
        /* <DEDUP_REMOVED lines=31> */
.L_x_13467:
[----:B------:R-:W-:Y:S05]  /*4220*/  BSYNC.RECONVERGENT B1 ;  /* 0x0000000000017941 */ /* 0x000fea0003800200 */
.L_x_13466:
        /* <DEDUP_REMOVED lines=33> */
.L_x_13457:
[----:B------:R-:W-:Y:S01]  /*4440*/  ISETP.NE.AND P6, PT, R176, RZ, PT ;  /* 0x000000ffb000720c */ /* 0x000fe20003fc5270 */
[----:B------:R-:W-:-:S12]  /*4450*/  BSSY.RECONVERGENT B1, `(.L_x_13468) ;  /* 0x0000025000017945 */ /* 0x000fd80003800200 */
[----:B------:R-:W-:Y:S05]  /*4460*/  @!P6 BRA `(.L_x_13469) ;  /* 0x00000000008ce947 */ /* 0x000fea0003800000 */
[-CC-:B------:R-:W-:Y:S01]  /*4470*/  FFMA.FTZ R137, R3, R168.reuse, R167.reuse ;  /* 0x000000a803897223 */ /* 0x180fe200000100a7 */
[-CC-:B------:R-:W-:Y:S01]  /*4480*/  FFMA.FTZ R138, R34, R168.reuse, R167.reuse ;  /* 0x000000a8228a7223 */ /* 0x180fe200000100a7 */
[-CC-:B------:R-:W-:Y:S01]  /*4490*/  FFMA.FTZ R139, R147, R168.reuse, R167.reuse ;  /* 0x000000a8938b7223 */ /* 0x180fe200000100a7 */
[----:B------:R-:W-:Y:S01]  /*44a0*/  FFMA.FTZ R140, R164, R168, R167 ;  /* 0x000000a8a48c7223 */ /* 0x000fe200000100a7 */
[----:B------:R-:W-:Y:S01]  /*44b0*/  FADD.FTZ R136, R36, -R137 ;  /* 0x8000008924887221 */ /* 0x000fe20000010000 */
[----:B------:R-:W-:Y:S01]  /*44c0*/  FADD.FTZ R138, R149, -R138 ;  /* 0x8000008a958a7221 */ /* 0x000fe20000010000 */
[----:B------:R-:W1:Y:S01]  /*44d0*/  LDC.64 R170, c[0x0][0x478] ;  /* 0x00011e00ffaa7b82 */ /* 0x000e620000000a00 */
[----:B------:R-:W-:Y:S01]  /*44e0*/  FADD.FTZ R141, R166, -R139 ;  /* 0x8000008ba68d7221 */ /* 0x000fe20000010000 */
[C---:B-----5:R-:W-:Y:S01]  /*44f0*/  FFMA.FTZ R136, R163.reuse, R136, R112 ;  /* 0x00000088a3887223 */ /* 0x060fe20000010070 */
[----:B------:R-:W-:Y:S01]  /*4500*/  FFMA.FTZ R137, R163, R138, R113 ;  /* 0x0000008aa3897223 */ /* 0x000fe20000010071 */
[----:B0-----:R-:W-:Y:S01]  /*4510*/  FADD.FTZ R142, R159, -R140 ;  /* 0x8000008c9f8e7221 */ /* 0x001fe20000010000 */
[----:B------:R-:W-:Y:S01]  /*4520*/  FFMA.FTZ R138, R163, R141, R114 ;  /* 0x0000008da38a7223 */ /* 0x000fe20000010072 */
[-C--:B------:R-:W-:Y:S01]  /*4530*/  FMUL.FTZ R139, R136, R161.reuse ;  /* 0x000000a1888b7220 */ /* 0x080fe20000410000 */
[-C--:B------:R-:W-:Y:S01]  /*4540*/  FMUL.FTZ R141, R137, R161.reuse ;  /* 0x000000a1898d7220 */ /* 0x080fe20000410000 */
[----:B------:R-:W0:Y:S01]  /*4550*/  LDC.64 R172, c[0x0][0x468] ;  /* 0x00011a00ffac7b82 */ /* 0x000e220000000a00 */
[----:B------:R-:W-:Y:S01]  /*4560*/  LOP3.LUT P6, RZ, R10, 0xff, RZ, 0xc0, !PT ;  /* 0x000000ff0aff7812 */ /* 0x000fe200078cc0ff */
[----:B------:R-:W-:Y:S01]  /*4570*/  FMUL.FTZ R140, R139, UR14 ;  /* 0x0000000e8b8c7c20 */ /* 0x000fe20008410000 */
[----:B------:R-:W-:Y:S01]  /*4580*/  FFMA.FTZ R139, R163, R142, R115 ;  /* 0x0000008ea38b7223 */ /* 0x000fe20000010073 */
[----:B------:R-:W-:Y:S01]  /*4590*/  FMUL.FTZ R141, R141, UR14 ;  /* 0x0000000e8d8d7c20 */ /* 0x000fe20008410000 */
[----:B------:R-:W-:-:S02]  /*45a0*/  FMUL.FTZ R142, R138, R161 ;  /* 0x000000a18a8e7220 */ /* 0x000fc40000410000 */
[----:B------:R-:W-:Y:S01]  /*45b0*/  SEL R140, R140, RZ, P6 ;  /* 0x000000ff8c8c7207 */ /* 0x000fe20003000000 */
[----:B------:R-:W-:Y:S01]  /*45c0*/  FMUL.FTZ R143, R139, R161 ;  /* 0x000000a18b8f7220 */ /* 0x000fe20000410000 */
[----:B------:R-:W-:Y:S01]  /*45d0*/  LOP3.LUT P6, RZ, R10, 0xff00, RZ, 0xc0, !PT ;  /* 0x0000ff000aff7812 */ /* 0x000fe200078cc0ff */
[----:B------:R-:W-:Y:S02]  /*45e0*/  FMUL.FTZ R142, R142, UR14 ;  /* 0x0000000e8e8e7c20 */ /* 0x000fe40008410000 */
[----:B------:R-:W-:Y:S01]  /*45f0*/  FMUL.FTZ R143, R143, UR14 ;  /* 0x0000000e8f8f7c20 */ /* 0x000fe20008410000 */
[----:B------:R-:W-:Y:S02]  /*4600*/  SEL R141, R141, RZ, P6 ;  /* 0x000000ff8d8d7207 */ /* 0x000fe40003000000 */
[----:B------:R-:W-:Y:S01]  /*4610*/  LOP3.LUT P6, RZ, R10, 0xff0000, RZ, 0xc0, !PT ;  /* 0x00ff00000aff7812 */ /* 0x000fe200078cc0ff */
[----:B-1----:R-:W-:-:S03]  /*4620*/  IMAD.WIDE.U32 R170, R165, 0x10, R170 ;  /* 0x00000010a5aa7825 */ /* 0x002fc600078e00aa */
[----:B------:R-:W-:Y:S02]  /*4630*/  SEL R142, R142, RZ, P6 ;  /* 0x000000ff8e8e7207 */ /* 0x000fe40003000000 */
[----:B------:R-:W-:Y:S01]  /*4640*/  ISETP.GE.U32.AND P6, PT, R10, 0x1000000, PT ;  /* 0x010000000a00780c */ /* 0x000fe20003fc6070 */
[----:B------:R1:W-:Y:S01]  /*4650*/  STG.E.128 desc[UR6][R170.64], R136 ;  /* 0x00000088aa007986 */ /* 0x0003e2000c101d06 */
[----:B0-----:R-:W-:Y:S02]  /*4660*/  IMAD.WIDE.U32 R172, R165, 0x10, R172 ;  /* 0x00000010a5ac7825 */ /* 0x001fe400078e00ac */
[----:B------:R-:W-:Y:S02]  /*4670*/  SEL R143, R143, RZ, P6 ;  /* 0x000000ff8f8f7207 */ /* 0x000fe40003000000 */
[----:B------:R-:W-:-:S03]  /*4680*/  IADD3 R165, PT, PT, R165, 0x20, RZ ;  /* 0x00000020a5a57810 */ /* 0x000fc60007ffe0ff */
[----:B------:R1:W-:Y:S04]  /*4690*/  STG.E.128 desc[UR6][R172.64], R140 ;  /* 0x0000008cac007986 */ /* 0x0003e8000c101d06 */
.L_x_13469:
[----:B------:R-:W-:Y:S05]  /*46a0*/  BSYNC.RECONVERGENT B1 ;  /* 0x0000000000017941 */ /* 0x000fea0003800200 */
.L_x_13468:
        /* <DEDUP_REMOVED lines=10> */
[C---:B-----5:R-:W-:Y:S01]  /*4750*/  FFMA.FTZ R136, R163.reuse, R136, R116 ;  /* 0x00000088a3887223 */ /* 0x060fe20000010074 */
[----:B------:R-:W-:Y:S01]  /*4760*/  FADD.FTZ R139, R162, -R137 ;  /* 0x80000089a28b7221 */ /* 0x000fe20000010000 */
[----:B0-----:R-:W0:Y:S01]  /*4770*/  LDC.64 R142, c[0x0][0x468] ;  /* 0x00011a00ff8e7b82 */ /* 0x001e220000000a00 */
[C---:B------:R-:W-:Y:S01]  /*4780*/  FFMA.FTZ R137, R163.reuse, R138, R117 ;  /* 0x0000008aa3897223 */ /* 0x040fe20000010075 */
[----:B------:R-:W-:Y:S01]  /*4790*/  FMUL.FTZ R140, R136, R161 ;  /* 0x000000a1888c7220 */ /* 0x000fe20000410000 */
[C---:B------:R-:W-:Y:S01]  /*47a0*/  FFMA.FTZ R138, R163.reuse, R139, R118 ;  /* 0x0000008ba38a7223 */ /* 0x040fe20000010076 */
[----:B------:R-:W-:Y:S01]  /*47b0*/  FFMA.FTZ R139, R163, R172, R119 ;  /* 0x000000aca38b7223 */ /* 0x000fe20000010077 */
        /* <DEDUP_REMOVED lines=20> */
.L_x_13471:
[----:B------:R-:W-:Y:S05]  /*4900*/  BSYNC.RECONVERGENT B1 ;  /* 0x0000000000017941 */ /* 0x000fea0003800200 */
.L_x_13470:
        /* <DEDUP_REMOVED lines=10> */
[C---:B-----5:R-:W-:Y:S01]  /*49b0*/  FFMA.FTZ R136, R163.reuse, R136, R120 ;  /* 0x00000088a3887223 */ /* 0x060fe20000010078 */
[----:B0-----:R-:W0:Y:S01]  /*49c0*/  LDC.64 R142, c[0x0][0x468] ;  /* 0x00011a00ff8e7b82 */ /* 0x001e220000000a00 */
[----:B------:R-:W-:Y:S01]  /*49d0*/  FADD.FTZ R139, R158, -R137 ;  /* 0x800000899e8b7221 */ /* 0x000fe20000010000 */
[C---:B------:R-:W-:Y:S01]  /*49e0*/  FFMA.FTZ R137, R163.reuse, R138, R121 ;  /* 0x0000008aa3897223 */ /* 0x040fe20000010079 */
[----:B------:R-:W-:Y:S01]  /*49f0*/  FMUL.FTZ R140, R136, R161 ;  /* 0x000000a1888c7220 */ /* 0x000fe20000410000 */
[----:B------:R-:W-:Y:S01]  /*4a00*/  LOP3.LUT P6, RZ, R14, 0xff, RZ, 0xc0, !PT ;  /* 0x000000ff0eff7812 */ /* 0x000fe200078cc0ff */
[C---:B------:R-:W-:Y:S01]  /*4a10*/  FFMA.FTZ R138, R163.reuse, R139, R122 ;  /* 0x0000008ba38a7223 */ /* 0x040fe2000001007a */
[----:B------:R-:W-:Y:S01]  /*4a20*/  FFMA.FTZ R139, R163, R172, R123 ;  /* 0x000000aca38b7223 */ /* 0x000fe2000001007b */
        /* <DEDUP_REMOVED lines=19> */
.L_x_13473:
[----:B------:R-:W-:Y:S05]  /*4b60*/  BSYNC.RECONVERGENT B1 ;  /* 0x0000000000017941 */ /* 0x000fea0003800200 */
.L_x_13472:
        /* <DEDUP_REMOVED lines=37> */
.L_x_13475:
[----:B------:R-:W-:Y:S05]  /*4dc0*/  BSYNC.RECONVERGENT B1 ;  /* 0x0000000000017941 */ /* 0x000fea0003800200 */
.L_x_13474:
        /* <DEDUP_REMOVED lines=37> */
.L_x_13477:
[----:B------:R-:W-:Y:S05]  /*5020*/  BSYNC.RECONVERGENT B1 ;  /* 0x0000000000017941 */ /* 0x000fea0003800200 */
.L_x_13476:
[----:B------:R-:W-:Y:S05]  /*5030*/  @!P5 BRA `(.L_x_13446) ;  /* 0x000000000088d947 */ /* 0x000fea0003800000 */
[----:B01234-:R-:W0:Y:S01]  /*5040*/  LDC.64 R136, c[0x0][0x478] ;  /* 0x00011e00ff887b82 */ /* 0x01fe220000000a00 */
[-CC-:B------:R-:W-:Y:S01]  /*5050*/  FFMA.FTZ R141, R150, R168.reuse, R167.reuse ;  /* 0x000000a8968d7223 */ /* 0x180fe200000100a7 */
[-CC-:B------:R-:W-:Y:S01]  /*5060*/  FFMA.FTZ R139, R21, R168.reuse, R167.reuse ;  /* 0x000000a8158b7223 */ /* 0x180fe200000100a7 */
[-CC-:B------:R-:W-:Y:S01]  /*5070*/  FFMA.FTZ R138, R22, R168.reuse, R167.reuse ;  /* 0x000000a8168a7223 */ /* 0x180fe200000100a7 */
[----:B------:R-:W-:Y:S01]  /*5080*/  FFMA.FTZ R167, R25, R168, R167 ;  /* 0x000000a819a77223 */ /* 0x000fe200000100a7 */
[----:B------:R-:W-:Y:S02]  /*5090*/  LOP3.LUT P1, RZ, R20, 0xff, RZ, 0xc0, !PT ;  /* 0x000000ff14ff7812 */ /* 0x000fe4000782c0ff */
        /* <DEDUP_REMOVED lines=8> */
[----:B------:R-:W-:-:S03]  /*5120*/  FADD.FTZ R137, R24, -R139 ;  /* 0x8000008b18897221 */ /* 0x000fc60000010000 */
        /* <DEDUP_REMOVED lines=12> */
[----:B-1----:R-:W-:Y:S01]  /*51f0*/  IMAD.WIDE.U32 R170, R165, 0x10, R170 ;  /* 0x00000010a5aa7825 */ /* 0x002fe200078e00aa */
[----:B------:R-:W-:Y:S01]  /*5200*/  SEL R143, R143, RZ, P4 ;  /* 0x000000ff8f8f7207 */ /* 0x000fe20002000000 */
[----:B------:R0:W-:Y:S01]  /*5210*/  STG.E.128 desc[UR6][R168.64], R136 ;  /* 0x00000088a8007986 */ /* 0x0001e2000c101d06 */
[----:B------:R-:W-:-:S02]  /*5220*/  SEL R140, R140, RZ, P1 ;  /* 0x000000ff8c8c7207 */ /* 0x000fc40000800000 */
[----:B------:R-:W-:Y:S02]  /*5230*/  SEL R141, R141, RZ, P2 ;  /* 0x000000ff8d8d7207 */ /* 0x000fe40001000000 */
[----:B------:R-:W-:-:S05]  /*5240*/  SEL R142, R142, RZ, P3 ;  /* 0x000000ff8e8e7207 */ /* 0x000fca0001800000 */
[----:B------:R0:W-:Y:S02]  /*5250*/  STG.E.128 desc[UR6][R170.64], R140 ;  /* 0x0000008caa007986 */ /* 0x0001e4000c101d06 */
.L_x_13446:
[----:B------:R-:W-:Y:S05]  /*5260*/  BSYNC.RECONVERGENT B0 ;  /* 0x0000000000007941 */ /* 0x000fea0003800200 */
.L_x_13433:
[----:B01234-:R-:W0:Y:S02]  /*5270*/  LDC.64 R136, c[0x0][0x380] ;  /* 0x0000e000ff887b82 */ /* 0x01fe240000000a00 */
[----:B0-----:R-:W-:-:S04]  /*5280*/  LEA R9, R136, R9, 0x2 ;  /* 0x0000000988097211 */ /* 0x001fc800078e10ff */
[----:B------:R-:W-:-:S13]  /*5290*/  ISETP.GE.AND P1, PT, R9, R137, PT ;  /* 0x000000890900720c */ /* 0x000fda0003f26270 */
[----:B------:R-:W-:Y:S05]  /*52a0*/  @!P1 BRA `(.L_x_13478) ;  /* 0xffffffb000f49947 */ /* 0x000fea000383ffff */
.L_x_13419:
        /* <DEDUP_REMOVED lines=62> */
[----:B------:R-:W-:Y:S01]  /*5690*/  LDS R18, [R0+0x2600] ;  /* 0x0026000000127984 */ /* 0x000fe20000000800 */
        /* <DEDUP_REMOVED lines=28> */
[----:B0-----:R-:W-:Y:S01]  /*5860*/  FADD.FTZ R7, R3, R18 ;  /* 0x0000001203077221 */ /* 0x001fe20000010000 */
[-C--:B------:R-:W-:Y:S02]  /*5870*/  @P5 MOV R3, R47.reuse ;  /* 0x0000002f00035202 */ /* 0x080fe40000000f00 */
[----:B------:R-:W-:Y:S02]  /*5880*/  @P5 IADD3.X R47, PT, PT, RZ, R47, RZ, P6, !PT ;  /* 0x0000002fff2f5210 */ /* 0x000fe400037fe4ff */
        /* <DEDUP_REMOVED lines=39> */
[----:B------:R2:W3:Y:S01]  /*5b00*/  LDS R13, [R0+0x2e00] ;  /* 0x002e0000000d7984 */ /* 0x0004e20000000800 */
[-C--:B------:R-:W-:Y:S01]  /*5b10*/  @P5 MOV R3, R45.reuse ;  /* 0x0000002d00035202 */ /* 0x080fe20000000f00 */
[----:B------:R-:W-:Y:S01]  /*5b20*/  FADD.FTZ R4, RZ, R4 ;  /* 0x00000004ff047221 */ /* 0x000fe20000010000 */
[----:B------:R-:W-:Y:S01]  /*5b30*/  @P5 IADD3 R26, P6, PT, R26, 0x200, RZ ;  /* 0x000002001a1a5810 */ /* 0x000fe20007fde0ff */
[----:B----4-:R-:W-:Y:S02]  /*5b40*/  FADD.FTZ R8, R11, R8 ;  /* 0x000000080b087221 */ /* 0x010fe40000010000 */
[----:B------:R4:W-:Y:S01]  /*5b50*/  @P5 STG.E desc[UR6][R2.64], R25 ;  /* 0x0000001902005986 */ /* 0x0009e2000c101906 */
[----:B------:R-:W-:Y:S01]  /*5b60*/  @P5 IADD3.X R45, PT, PT, RZ, R45, RZ, P6, !PT ;  /* 0x0000002dff2d5210 */ /* 0x000fe200037fe4ff */
[----:B--2---:R-:W-:Y:S01]  /*5b70*/  FADD.FTZ R0, R4, R5 ;  /* 0x0000000504007221 */ /* 0x004fe20000010000 */
[----:B------:R-:W-:Y:S01]  /*5b80*/  FADD.FTZ R23, R8, R23 ;  /* 0x0000001708177221 */ /* 0x000fe20000010000 */
[----:B------:R-:W-:Y:S01]  /*5b90*/  FADD.FTZ R6, RZ, R6 ;  /* 0x00000006ff067221 */ /* 0x000fe20000010000 */
[----:B----4-:R-:W-:Y:S01]  /*5ba0*/  @P4 MOV R2, R28 ;  /* 0x0000001c00024202 */ /* 0x010fe20000000f00 */
        /* <DEDUP_REMOVED lines=8> */
[----:B--2---:R-:W-:Y:S02]  /*5c30*/  @P4 MOV R2, R26 ;  /* 0x0000001a00024202 */ /* 0x004fe40000000f00 */
[----:B------:R-:W-:Y:S01]  /*5c40*/  @P4 MOV R3, R45 ;  /* 0x0000002d00034202 */ /* 0x000fe20000000f00 */
[----:B---3--:R-:W-:Y:S01]  /*5c50*/  FADD.FTZ R13, R14, R13 ;  /* 0x0000000d0e0d7221 */ /* 0x008fe20000010000 */
        /* <DEDUP_REMOVED lines=41> */
.L_x_13432:
        /* <DEDUP_REMOVED lines=8> */
.L_x_13480:
[----:B------:R-:W-:Y:S05]  /*5f70*/  BSYNC B0 ;  /* 0x0000000000007941 */ /* 0x000fea0003800000 */
.L_x_13479:
        /* <DEDUP_REMOVED lines=8> */
.L_x_13481:
[----:B------:R-:W-:Y:S01]  /*6000*/  FADD.FTZ R136, R136, R169 ;  /* 0x000000a988887221 */ /* 0x000fe20000010000 */
[----:B------:R-:W-:-:S04]  /*6010*/  HFMA2 R171, -RZ, RZ, 0, 1.1920928955078125e-07 ;  /* 0x00000002ffab7431 */ /* 0x000fc800000001ff */
[----:B------:R-:W-:Y:S02]  /*6020*/  MOV R172, R136 ;  /* 0x0000008800ac7202 */ /* 0x000fe40000000f00 */
[----:B------:R-:W-:-:S07]  /*6030*/  MOV R137, R170 ;  /* 0x000000aa00897202 */ /* 0x000fce0000000f00 */
[----:B------:R-:W-:Y:S05]  /*6040*/  WARPSYNC.COLLECTIVE R167, `(.L_x_13482) ;  /* 0x00000000a7087348 */ /* 0x000fea0003c00000 */
[----:B------:R0:W1:Y:S02]  /*6050*/  SHFL.BFLY P6, R170, R172, R171, R174 ;  /* 0x0c0000abacaa7389 */ /* 0x00006400000c00ae */
[----:B01----:R-:W-:Y:S05]  /*6060*/  ENDCOLLECTIVE ;  /* 0x000000000000791b */ /* 0x003fea0003800000 */
.L_x_13482:
[----:B------:R-:W-:-:S05]  /*6070*/  FADD.FTZ R137, R137, R168 ;  /* 0x000000a889897221 */ /* 0x000fca0000010000 */
[----:B------:R-:W-:Y:S02]  /*6080*/  MOV R172, R137 ;  /* 0x0000008900ac7202 */ /* 0x000fe40000000f00 */
[----:B------:R-:W-:-:S07]  /*6090*/  MOV R139, R170 ;  /* 0x000000aa008b7202 */ /* 0x000fce0000000f00 */
[----:B------:R-:W-:Y:S05]  /*60a0*/  WARPSYNC.COLLECTIVE R167, `(.L_x_13483) ;  /* 0x00000000a7087348 */ /* 0x000fea0003c00000 */
[----:B------:R0:W1:Y:S02]  /*60b0*/  SHFL.BFLY P6, R170, R172, R171, R174 ;  /* 0x0c0000abacaa7389 */ /* 0x00006400000c00ae */
[----:B01----:R-:W-:Y:S05]  /*60c0*/  ENDCOLLECTIVE ;  /* 0x000000000000791b */ /* 0x003fea0003800000 */
.L_x_13483:
[----:B------:R-:W-:Y:S01]  /*60d0*/  FADD.FTZ R139, R136, R139 ;  /* 0x0000008b888b7221 */ /* 0x000fe20000010000 */
[----:B------:R-:W-:-:S04]  /*60e0*/  HFMA2 R171, -RZ, RZ, 0, 2.384185791015625e-07 ;  /* 0x00000004ffab7431 */ /* 0x000fc800000001ff */
[----:B------:R-:W-:Y:S02]  /*60f0*/  MOV R172, R139 ;  /* 0x0000008b00ac7202 */ /* 0x000fe40000000f00 */
[----:B------:R-:W-:-:S07]  /*6100*/  MOV R138, R170 ;  /* 0x000000aa008a7202 */ /* 0x000fce0000000f00 */
[----:B------:R-:W-:Y:S05]  /*6110*/  WARPSYNC.COLLECTIVE R167, `(.L_x_13484) ;  /* 0x00000000a7087348 */ /* 0x000fea0003c00000 */
[----:B------:R0:W1:Y:S02]  /*6120*/  SHFL.BFLY P6, R170, R172, R171, R174 ;  /* 0x0c0000abacaa7389 */ /* 0x00006400000c00ae */
[----:B01----:R-:W-:Y:S05]  /*6130*/  ENDCOLLECTIVE ;  /* 0x000000000000791b */ /* 0x003fea0003800000 */
.L_x_13484:
[----:B------:R-:W-:-:S05]  /*6140*/  FADD.FTZ R138, R137, R138 ;  /* 0x0000008a898a7221 */ /* 0x000fca0000010000 */
[----:B------:R-:W-:Y:S02]  /*6150*/  MOV R172, R138 ;  /* 0x0000008a00ac7202 */ /* 0x000fe40000000f00 */
[----:B------:R-:W-:-:S07]  /*6160*/  MOV R140, R170 ;  /* 0x000000aa008c7202 */ /* 0x000fce0000000f00 */
[----:B------:R-:W-:Y:S05]  /*6170*/  WARPSYNC.COLLECTIVE R167, `(.L_x_13485) ;  /* 0x00000000a7087348 */ /* 0x000fea0003c00000 */
[----:B------:R0:W1:Y:S02]  /*6180*/  SHFL.BFLY P6, R170, R172, R171, R174 ;  /* 0x0c0000abacaa7389 */ /* 0x00006400000c00ae */
[----:B01----:R-:W-:Y:S05]  /*6190*/  ENDCOLLECTIVE ;  /* 0x000000000000791b */ /* 0x003fea0003800000 */
.L_x_13485:
[----:B------:R-:W-:Y:S01]  /*61a0*/  FADD.FTZ R140, R139, R140 ;  /* 0x0000008c8b8c7221 */ /* 0x000fe20000010000 */
[----:B------:R-:W-:-:S04]  /*61b0*/  HFMA2 R171, -RZ, RZ, 0, 4.76837158203125e-07 ;  /* 0x00000008ffab7431 */ /* 0x000fc800000001ff */
[----:B------:R-:W-:Y:S02]  /*61c0*/  MOV R172, R140 ;  /* 0x0000008c00ac7202 */ /* 0x000fe40000000f00 */
[----:B------:R-:W-:-:S07]  /*61d0*/  MOV R141, R170 ;  /* 0x000000aa008d7202 */ /* 0x000fce0000000f00 */
[----:B------:R-:W-:Y:S05]  /*61e0*/  WARPSYNC.COLLECTIVE R167, `(.L_x_13486) ;  /* 0x00000000a7087348 */ /* 0x000fea0003c00000 */
[----:B------:R0:W1:Y:S02]  /*61f0*/  SHFL.BFLY P6, R170, R172, R171, R174 ;  /* 0x0c0000abacaa7389 */ /* 0x00006400000c00ae */
[----:B01----:R-:W-:Y:S05]  /*6200*/  ENDCOLLECTIVE ;  /* 0x000000000000791b */ /* 0x003fea0003800000 */
.L_x_13486:
[----:B------:R-:W-:-:S05]  /*6210*/  FADD.FTZ R141, R138, R141 ;  /* 0x0000008d8a8d7221 */ /* 0x000fca0000010000 */
[----:B------:R-:W-:Y:S02]  /*6220*/  MOV R172, R141 ;  /* 0x0000008d00ac7202 */ /* 0x000fe40000000f00 */
[----:B------:R-:W-:-:S07]  /*6230*/  MOV R143, R170 ;  /* 0x000000aa008f7202 */ /* 0x000fce0000000f00 */
[----:B------:R-:W-:Y:S05]  /*6240*/  WARPSYNC.COLLECTIVE R167, `(.L_x_13487) ;  /* 0x00000000a7087348 */ /* 0x000fea0003c00000 */
[----:B------:R0:W1:Y:S02]  /*6250*/  SHFL.BFLY P6, R170, R172, R171, R174 ;  /* 0x0c0000abacaa7389 */ /* 0x00006400000c00ae */
[----:B01----:R-:W-:Y:S05]  /*6260*/  ENDCOLLECTIVE ;  /* 0x000000000000791b */ /* 0x003fea0003800000 */
.L_x_13487:
[----:B------:R-:W-:Y:S01]  /*6270*/  FADD.FTZ R143, R140, R143 ;  /* 0x0000008f8c8f7221 */ /* 0x000fe20000010000 */
[----:B------:R-:W-:-:S04]  /*6280*/  HFMA2 R171, -RZ, RZ, 0, 9.5367431640625e-07 ;  /* 0x00000010ffab7431 */ /* 0x000fc800000001ff */
[----:B------:R-:W-:Y:S02]  /*6290*/  MOV R172, R143 ;  /* 0x0000008f00ac7202 */ /* 0x000fe40000000f00 */
[----:B------:R-:W-:-:S07]  /*62a0*/  MOV R142, R170 ;  /* 0x000000aa008e7202 */ /* 0x000fce0000000f00 */
[----:B------:R-:W-:Y:S05]  /*62b0*/  WARPSYNC.COLLECTIVE R167, `(.L_x_13488) ;  /* 0x00000000a7087348 */ /* 0x000fea0003c00000 */
[----:B------:R0:W1:Y:S02]  /*62c0*/  SHFL.BFLY P6, R170, R172, R171, R174 ;  /* 0x0c0000abacaa7389 */ /* 0x00006400000c00ae */
[----:B01----:R-:W-:Y:S05]  /*62d0*/  ENDCOLLECTIVE ;  /* 0x000000000000791b */ /* 0x003fea0003800000 */
.L_x_13488:
[----:B------:R-:W-:-:S05]  /*62e0*/  FADD.FTZ R142, R141, R142 ;  /* 0x0000008e8d8e7221 */ /* 0x000fca0000010000 */
[----:B------:R-:W-:Y:S02]  /*62f0*/  MOV R172, R142 ;  /* 0x0000008e00ac7202 */ /* 0x000fe40000000f00 */
[----:B------:R-:W-:-:S07]  /*6300*/  MOV R136, R170 ;  /* 0x000000aa00887202 */ /* 0x000fce0000000f00 */
[----:B------:R-:W-:Y:S05]  /*6310*/  WARPSYNC.COLLECTIVE R167, `(.L_x_13489) ;  /* 0x00000000a7087348 */ /* 0x000fea0003c00000 */
[----:B------:R0:W1:Y:S02]  /*6320*/  SHFL.BFLY P6, R170, R172, R171, R174 ;  /* 0x0c0000abacaa7389 */ /* 0x00006400000c00ae */
[----:B01----:R-:W-:Y:S05]  /*6330*/  ENDCOLLECTIVE ;  /* 0x000000000000791b */ /* 0x003fea0003800000 */
.L_x_13489:
[----:B------:R-:W-:Y:S01]  /*6340*/  MOV R137, R170 ;  /* 0x000000aa00897202 */ /* 0x000fe20000000f00 */
[----:B------:R-:W-:Y:S06]  /*6350*/  BRA `(.L_x_13490) ;  /* 0xffffffb400e07947 */ /* 0x000fec000383ffff */
.L_x_13491:
        /* <DEDUP_REMOVED lines=10> */
.L_x_14599:


//--------------------- .text._ZN10layer_norm13ln_bwd_kernelINS_13Kernel_traitsIfffffjLj768ELj1ELj4ELj1ELj16ENS_18Kernel_traits_baseILj768EfffffjLj128EEEEELb1ELb0ELb0ELb1EEEvNS_9BwdParamsE --------------------------
	.section	.text._ZN10layer_norm13ln_bwd_kernelINS_13Kernel_traitsIfffffjLj768ELj1ELj4ELj1ELj16ENS_18Kernel_traits_baseILj768EfffffjLj128EEEEELb1ELb0ELb0ELb1EEEvNS_9BwdParamsE,"ax",@progbits
	.align	128
        .global         _ZN10layer_norm13ln_bwd_kernelINS_13Kernel_traitsIfffffjLj768ELj1ELj4ELj1ELj16ENS_18Kernel_traits_baseILj768EfffffjLj128EEEEELb1ELb0ELb0ELb1EEEvNS_9BwdParamsE
        .type           _ZN10layer_norm13ln_bwd_kernelINS_13Kernel_traitsIfffffjLj768ELj1ELj4ELj1ELj16ENS_18Kernel_traits_baseILj768EfffffjLj128EEEEELb1ELb0ELb0ELb1EEEvNS_9BwdParamsE,@function
        .size           _ZN10layer_norm13ln_bwd_kernelINS_13Kernel_traitsIfffffjLj768ELj1ELj4ELj1ELj16ENS_18Kernel_traits_baseILj768EfffffjLj128EEEEELb1ELb0ELb0ELb1EEEvNS_9BwdParamsE,(.L_x_14600 - _ZN10layer_norm13ln_bwd_kernelINS_13Kernel_traitsIfffffjLj768ELj1ELj4ELj1ELj16ENS_18Kernel_traits_baseILj768EfffffjLj128EEEEELb1ELb0ELb0ELb1EEEvNS_9BwdParamsE)
        .other          _ZN10layer_norm13ln_bwd_kernelINS_13Kernel_traitsIfffffjLj768ELj1ELj4ELj1ELj16ENS_18Kernel_traits_baseILj768EfffffjLj128EEEEELb1ELb0ELb0ELb1EEEvNS_9BwdParamsE,@"STO_CUDA_ENTRY STV_DEFAULT"
_ZN10layer_norm13ln_bwd_kernelINS_13Kernel_traitsIfffffjLj768ELj1ELj4ELj1ELj16ENS_18Kernel_traits_baseILj768EfffffjLj128EEEEELb1ELb0ELb0ELb1EEEvNS_9BwdParamsE:
.text._ZN10layer_norm13ln_bwd_kernelINS_13Kernel_traitsIfffffjLj768ELj1ELj4ELj1ELj16ENS_18Kernel_traits_baseILj768EfffffjLj128EEEEELb1ELb0ELb0ELb1EEEvNS_9BwdParamsE:
        /* <DEDUP_REMOVED lines=44> */
[----:B------:R-:W-:Y:S01]  /*02c0*/  HFMA2 R146, -RZ, RZ, 0, 0 ;  /* 0x00000000ff927431 */ /* 0x000fe200000001ff */
[----:B------:R-:W-:Y:S01]  /*02d0*/  BSSY B1, `(.L_x_13494) ;  /* 0x0000506000017945 */ /* 0x000fe20003800000 */
        /* <DEDUP_REMOVED lines=28> */
[----:B------:R-:W-:Y:S01]  /*04a0*/  MOV R0, RZ ;  /* 0x000000ff00007202 */ /* 0x000fe20000000f00 */
[----:B------:R-:W5:Y:S04]  /*04b0*/  LDG.E.128 R100, desc[UR6][R2.64+0x400] ;  /* 0x0004000602647981 */ /* 0x000f68000c1e1d00 */
[----:B------:R-:W5:Y:S04]  /*04c0*/  LDG.E.128 R104, desc[UR6][R2.64+0x200] ;  /* 0x0002000602687981 */ /* 0x000f68000c1e1d00 */
[----:B------:R0:W5:Y:S02]  /*04d0*/  LDG.E.128 R108, desc[UR6][R2.64] ;  /* 0x00000006026c7981 */ /* 0x000164000c1e1d00 */
[----:B0-----:R-:W-:-:S07]  /*04e0*/  CS2R R2, SRZ ;  /* 0x0000000000027805 */ /* 0x001fce000001ff00 */
.L_x_13513:
        /* <DEDUP_REMOVED lines=39> */
[----:B------:R-:W4:Y:S04]  /*0760*/  LDG.E.128 R120, desc[UR6][R120.64] ;  /* 0x0000000678787981 */ /* 0x000f28000c1e1d00 */
[----:B------:R-:W4:Y:S01]  /*0770*/  LDG.E.128 R80, desc[UR6][R80.64] ;  /* 0x0000000650507981 */ /* 0x000f22000c1e1d00 */
[----:B------:R-:W-:-:S06]  /*0780*/  IMAD.WIDE.U32 R76, R158, 0x10, R64 ;  /* 0x000000109e4c7825 */ /* 0x000fcc00078e0040 */
[----:B------:R-:W4:Y:S01]  /*0790*/  LDG.E.128 R76, desc[UR6][R76.64] ;  /* 0x000000064c4c7981 */ /* 0x000f22000c1e1d00 */
[----:B------:R-:W-:-:S04]  /*07a0*/  IMAD.WIDE.U32 R72, R157, 0x10, R64 ;  /* 0x000000109d487825 */ /* 0x000fc800078e0040 */
        /* <DEDUP_REMOVED lines=9> */
[----:B--2---:R-:W-:-:S04]  /*0840*/  IMAD.WIDE.U32 R176, R156, 0x4, R178 ;  /* 0x000000049cb07825 */ /* 0x004fc800078e00b2 */
[--C-:B------:R-:W-:Y:S01]  /*0850*/  IMAD.WIDE.U32 R168, R161, 0x4, R178.reuse ;  /* 0x00000004a1a87825 */ /* 0x100fe200078e00b2 */
[----:B------:R0:W5:Y:S03]  /*0860*/  LDG.E R160, desc[UR6][R176.64] ;  /* 0x00000006b0a07981 */ /* 0x000166000c1e1900 */
[--C-:B------:R-:W-:Y:S01]  /*0870*/  IMAD.WIDE.U32 R170, R159, 0x4, R178.reuse ;  /* 0x000000049faa7825 */ /* 0x100fe200078e00b2 */
[----:B------:R1:W5:Y:S03]  /*0880*/  LDG.E R165, desc[UR6][R168.64] ;  /* 0x00000006a8a57981 */ /* 0x000366000c1e1900 */
[--C-:B------:R-:W-:Y:S01]  /*0890*/  IMAD.WIDE.U32 R172, R158, 0x4, R178.reuse ;  /* 0x000000049eac7825 */ /* 0x100fe200078e00b2 */
[----:B------:R-:W5:Y:S03]  /*08a0*/  LDG.E R164, desc[UR6][R170.64] ;  /* 0x00000006aaa47981 */ /* 0x000f66000c1e1900 */
[--C-:B------:R-:W-:Y:S01]  /*08b0*/  IMAD.WIDE.U32 R174, R157, 0x4, R178.reuse ;  /* 0x000000049dae7825 */ /* 0x100fe200078e00b2 */
[----:B------:R-:W5:Y:S03]  /*08c0*/  LDG.E R163, desc[UR6][R172.64] ;  /* 0x00000006aca37981 */ /* 0x000f66000c1e1900 */
[----:B------:R-:W-:Y:S01]  /*08d0*/  IMAD.WIDE.U32 R178, R152, 0x4, R178 ;  /* 0x0000000498b27825 */ /* 0x000fe200078e00b2 */
[----:B------:R-:W5:Y:S04]  /*08e0*/  LDG.E R162, desc[UR6][R174.64] ;  /* 0x00000006aea27981 */ /* 0x000f68000c1e1900 */
[----:B------:R2:W5:Y:S01]  /*08f0*/  LDG.E R155, desc[UR6][R178.64] ;  /* 0x00000006b29b7981 */ /* 0x000562000c1e1900 */
[C---:B---3--:R-:W-:Y:S01]  /*0900*/  FADD.FTZ R116, -R166.reuse, R116 ;  /* 0x00000074a6747221 */ /* 0x048fe20000010100 */
[----:B------:R-:W-:-:S03]  /*0910*/  FADD.FTZ R188, -R166, R117 ;  /* 0x00000075a6bc7221 */ /* 0x000fc60000010100 */
[----:B-----5:R-:W-:Y:S01]  /*0920*/  FMUL.FTZ R117, R153, R116 ;  /* 0x0000007499757220 */ /* 0x020fe20000410000 */
[----:B----4-:R-:W-:Y:S01]  /*0930*/  FMUL.FTZ R186, R108, R84 ;  /* 0x000000546cba7220 */ /* 0x010fe20000410000 */
[C---:B0-----:R-:W-:Y:S01]  /*0940*/  FADD.FTZ R176, -R166.reuse, R125 ;  /* 0x0000007da6b07221 */ /* 0x041fe20000010100 */
[----:B------:R-:W-:Y:S01]  /*0950*/  FMUL.FTZ R181, R109, R85 ;  /* 0x000000556db57220 */ /* 0x000fe20000410000 */
[C---:B-1----:R-:W-:Y:S01]  /*0960*/  FADD.FTZ R168, -R166.reuse, R118 ;  /* 0x00000076a6a87221 */ /* 0x042fe20000010100 */
[----:B------:R-:W-:Y:S01]  /*0970*/  FADD.FTZ R116, RZ, R186 ;  /* 0x000000baff747221 */ /* 0x000fe20000010000 */
[----:B------:R-:W-:Y:S01]  /*0980*/  FMUL.FTZ R188, R153, R188 ;  /* 0x000000bc99bc7220 */ /* 0x000fe20000410000 */
[----:B------:R-:W-:Y:S01]  /*0990*/  FFMA.FTZ R125, R117, R186, RZ ;  /* 0x000000ba757d7223 */ /* 0x000fe200000100ff */
[----:B------:R-:W-:Y:S01]  /*09a0*/  FADD.FTZ R198, -R166, R129 ;  /* 0x00000081a6c67221 */ /* 0x000fe20000010100 */
[----:B------:R-:W-:Y:S01]  /*09b0*/  FMUL.FTZ R180, R110, R86 ;  /* 0x000000566eb47220 */ /* 0x000fe20000410000 */
[----:B------:R-:W-:Y:S01]  /*09c0*/  FADD.FTZ R129, R116, R181 ;  /* 0x000000b574817221 */ /* 0x000fe20000010000 */
[----:B------:R-:W-:Y:S01]  /*09d0*/  FADD.FTZ R190, -R166, R119 ;  /* 0x00000077a6be7221 */ /* 0x000fe20000010100 */
[----:B------:R-:W-:Y:S01]  /*09e0*/  FMUL.FTZ R187, R153, R168 ;  /* 0x000000a899bb7220 */ /* 0x000fe20000410000 */
[----:B------:R-:W-:Y:S01]  /*09f0*/  FFMA.FTZ R116, R188, R181, R125 ;  /* 0x000000b5bc747223 */ /* 0x000fe2000001007d */
[C---:B------:R-:W-:Y:S01]  /*0a00*/  FADD.FTZ R192, -R166.reuse, R124 ;  /* 0x0000007ca6c07221 */ /* 0x040fe20000010100 */
[----:B--2---:R-:W-:Y:S01]  /*0a10*/  FMUL.FTZ R179, R111, R87 ;  /* 0x000000576fb37220 */ /* 0x004fe20000410000 */
        /* <DEDUP_REMOVED lines=14> */
[----:B------:R-:W-:Y:S01]  /*0b00*/  FADD.FTZ R196, -R166, R128 ;  /* 0x00000080a6c47221 */ /* 0x000fe20000010100 */
[----:B------:R-:W-:Y:S01]  /*0b10*/  FMUL.FTZ R128, R106, R82 ;  /* 0x000000526a807220 */ /* 0x000fe20000410000 */
[----:B------:R-:W-:Y:S01]  /*0b20*/  FADD.FTZ R129, R129, R174 ;  /* 0x000000ae81817221 */ /* 0x000fe20000010000 */
[C---:B------:R-:W-:Y:S01]  /*0b30*/  FADD.FTZ R172, -R166.reuse, R123 ;  /* 0x0000007ba6ac7221 */ /* 0x040fe20000010100 */
[----:B------:R-:W-:Y:S01]  /*0b40*/  FMUL.FTZ R185, R153, R170 ;  /* 0x000000aa99b97220 */ /* 0x000fe20000410000 */
        /* <DEDUP_REMOVED lines=46> */
[C---:B------:R-:W-:Y:S01]  /*0e30*/  FADD.FTZ R206, -R166.reuse, R133 ;  /* 0x00000085a6ce7221 */ /* 0x040fe20000010100 */
[----:B------:R-:W-:Y:S01]  /*0e40*/  FMUL.FTZ R167, R153, R204 ;  /* 0x000000cc99a77220 */ /* 0x000fe20000410000 */
[----:B------:R-:W-:Y:S01]  /*0e50*/  FFMA.FTZ R200, R169, R138, R198 ;  /* 0x0000008aa9c87223 */ /* 0x000fe200000100c6 */
[----:B------:R-:W-:Y:S01]  /*0e60*/  FMUL.FTZ R131, R93, R69 ;  /* 0x000000455d837220 */ /* 0x000fe20000410000 */
[----:B------:R-:W-:Y:S01]  /*0e70*/  FADD.FTZ R202, R191, R130 ;  /* 0x00000082bfca7221 */ /* 0x000fe20000010000 */
[C---:B------:R-:W-:Y:S01]  /*0e80*/  FADD.FTZ R208, -R166.reuse, R134 ;  /* 0x00000086a6d07221 */ /* 0x040fe20000010100 */
[----:B------:R-:W-:Y:S01]  /*0e90*/  FMUL.FTZ R168, R153, R206 ;  /* 0x000000ce99a87220 */ /* 0x000fe20000410000 */
[----:B------:R-:W-:Y:S01]  /*0ea0*/  FFMA.FTZ R189, R167, R130, R200 ;  /* 0x00000082a7bd7223 */ /* 0x000fe200000100c8 */
[C---:B------:R-:W-:Y:S01]  /*0eb0*/  FADD.FTZ R214, -R166.reuse, R137 ;  /* 0x00000089a6d67221 */ /* 0x040fe20000010100 */
[C---:B------:R-:W-:Y:S01]  /*0ec0*/  FADD.FTZ R210, -R166.reuse, R135 ;  /* 0x00000087a6d27221 */ /* 0x040fe20000010100 */
[----:B------:R-:W-:Y:S01]  /*0ed0*/  FADD.FTZ R212, -R166, R136 ;  /* 0x00000088a6d47221 */ /* 0x000fe20000010100 */
        /* <DEDUP_REMOVED lines=51> */
.L_x_13495:
[----:B------:R-:W0:Y:S01]  /*1210*/  LDC.64 R42, c[0x0][0x3a8] ;  /* 0x0000ea00ff2a7b82 */ /* 0x000e220000000a00 */
[C---:B------:R-:W-:Y:S02]  /*1220*/  IADD3 R158, PT, PT, R161.reuse, 0x40, RZ ;  /* 0x00000040a19e7810 */ /* 0x040fe40007ffe0ff */
[----:B------:R-:W-:-:S05]  /*1230*/  IADD3 R159, PT, PT, R161, 0x20, RZ ;  /* 0x00000020a19f7810 */ /* 0x000fca0007ffe0ff */
[----:B------:R-:W1:Y:S01]  /*1240*/  LDC.64 R40, c[0x0][0x428] ;  /* 0x00010a00ff287b82 */ /* 0x000e620000000a00 */
        /* <DEDUP_REMOVED lines=9> */
[----:B------:R-:W3:Y:S02]  /*12e0*/  LDG.E.128 R128, desc[UR6][R128.64] ;  /* 0x0000000680807981 */ /* 0x000ee4000c1e1d00 */
[--C-:B------:R-:W-:Y:S02]  /*12f0*/  IMAD.WIDE.U32 R80, R159, 0x10, R40.reuse ;  /* 0x000000109f507825 */ /* 0x100fe400078e0028 */
[----:B------:R-:W3:Y:S04]  /*1300*/  LDG.E.128 R120, desc[UR6][R120.64] ;  /* 0x0000000678787981 */ /* 0x000ee8000c1e1d00 */
[----:B------:R-:W3:Y:S01]  /*1310*/  LDG.E.128 R80, desc[UR6][R80.64] ;  /* 0x0000000650507981 */ /* 0x000ee2000c1e1d00 */
[----:B------:R-:W-:-:S06]  /*1320*/  IMAD.WIDE.U32 R76, R158, 0x10, R40 ;  /* 0x000000109e4c7825 */ /* 0x000fcc00078e0028 */
[----:B------:R-:W3:Y:S01]  /*1330*/  LDG.E.128 R76, desc[UR6][R76.64] ;  /* 0x000000064c4c7981 */ /* 0x000ee2000c1e1d00 */
[----:B------:R-:W-:Y:S01]  /*1340*/  IMAD.WIDE.U32 R72, R157, 0x10, R40 ;  /* 0x000000109d487825 */ /* 0x000fe200078e0028 */
[C---:B------:R-:W-:Y:S02]  /*1350*/  IADD3 R152, PT, PT, R161.reuse, 0xa0, RZ ;  /* 0x000000a0a1987810 */ /* 0x040fe40007ffe0ff */
[----:B------:R-:W-:-:S03]  /*1360*/  IADD3 R156, PT, PT, R161, 0x80, RZ ;  /* 0x00000080a19c7810 */ /* 0x000fc60007ffe0ff */
[----:B------:R-:W3:Y:S01]  /*1370*/  LDG.E.128 R72, desc[UR6][R72.64] ;  /* 0x0000000648487981 */ /* 0x000ee2000c1e1d00 */
[----:B------:R-:W-:-:S04]  /*1380*/  IMAD.WIDE.U32 R136, R152, 0x10, R42 ;  /* 0x0000001098887825 */ /* 0x000fc800078e002a */
[C---:B------:R-:W-:Y:S02]  /*1390*/  IMAD.WIDE.U32 R132, R156.reuse, 0x10, R42 ;  /* 0x000000109c847825 */ /* 0x040fe400078e002a */
[----:B------:R-:W3:Y:S01]  /*13a0*/  LDG.E.128 R136, desc[UR6][R136.64] ;  /* 0x0000000688887981 */ /* 0x000ee2000c1e1d00 */
[----:B------:R-:W0:Y:S01]  /*13b0*/  LDC.64 R42, c[0x0][0x3b0] ;  /* 0x0000ec00ff2a7b82 */ /* 0x000e220000000a00 */
[--C-:B------:R-:W-:Y:S02]  /*13c0*/  IMAD.WIDE.U32 R68, R156, 0x10, R40.reuse ;  /* 0x000000109c447825 */ /* 0x100fe400078e0028 */
[----:B------:R-:W3:Y:S04]  /*13d0*/  LDG.E.128 R132, desc[UR6][R132.64] ;  /* 0x0000000684847981 */ /* 0x000ee8000c1e1d00 */
[----:B------:R-:W3:Y:S01]  /*13e0*/  LDG.E.128 R68, desc[UR6][R68.64] ;  /* 0x0000000644447981 */ /* 0x000ee2000c1e1d00 */
[----:B------:R-:W-:-:S02]  /*13f0*/  IMAD.WIDE.U32 R64, R152, 0x10, R40 ;  /* 0x0000001098407825 */ /* 0x000fc400078e0028 */
[----:B------:R-:W1:Y:S04]  /*1400*/  LDC.64 R40, c[0x0][0x438] ;  /* 0x00010e00ff287b82 */ /* 0x000e680000000a00 */
[----:B------:R-:W3:Y:S01]  /*1410*/  LDG.E.128 R64, desc[UR6][R64.64] ;  /* 0x0000000640407981 */ /* 0x000ee2000c1e1d00 */
[----:B0-----:R-:W-:-:S04]  /*1420*/  IMAD.WIDE.U32 R44, R161, 0x4, R42 ;  /* 0x00000004a12c7825 */ /* 0x001fc800078e002a */
        /* <DEDUP_REMOVED lines=8> */
[--C-:B-1----:R-:W-:Y:S01]  /*14b0*/  IMAD.WIDE.U32 R60, R161, 0x10, R40.reuse ;  /* 0x00000010a13c7825 */ /* 0x102fe200078e0028 */
[----:B------:R1:W5:Y:S03]  /*14c0*/  LDG.E R160, desc[UR6][R168.64] ;  /* 0x00000006a8a07981 */ /* 0x000366000c1e1900 */
[----:B------:R-:W-:-:S02]  /*14d0*/  IMAD.WIDE.U32 R56, R159, 0x10, R40 ;  /* 0x000000109f387825 */ /* 0x000fc400078e0028 */
[----:B------:R-:W5:Y:S02]  /*14e0*/  LDG.E.128 R60, desc[UR6][R60.64] ;  /* 0x000000063c3c7981 */ /* 0x000f64000c1e1d00 */
[--C-:B------:R-:W-:Y:S02]  /*14f0*/  IMAD.WIDE.U32 R52, R158, 0x10, R40.reuse ;  /* 0x000000109e347825 */ /* 0x100fe400078e0028 */
[----:B------:R-:W5:Y:S02]  /*1500*/  LDG.E.128 R56, desc[UR6][R56.64] ;  /* 0x0000000638387981 */ /* 0x000f64000c1e1d00 */
[--C-:B------:R-:W-:Y:S02]  /*1510*/  IMAD.WIDE.U32 R48, R157, 0x10, R40.reuse ;  /* 0x000000109d307825 */ /* 0x100fe400078e0028 */
[----:B------:R-:W5:Y:S02]  /*1520*/  LDG.E.128 R52, desc[UR6][R52.64] ;  /* 0x0000000634347981 */ /* 0x000f64000c1e1d00 */
[----:B0-----:R-:W-:-:S02]  /*1530*/  IMAD.WIDE.U32 R44, R156, 0x10, R40 ;  /* 0x000000109c2c7825 */ /* 0x001fc400078e0028 */
[----:B------:R-:W5:Y:S02]  /*1540*/  LDG.E.128 R48, desc[UR6][R48.64] ;  /* 0x0000000630307981 */ /* 0x000f64000c1e1d00 */
[C---:B------:R-:W-:Y:S02]  /*1550*/  IMAD.WIDE.U32 R42, R152.reuse, 0x4, R42 ;  /* 0x00000004982a7825 */ /* 0x040fe400078e002a */
[----:B------:R-:W5:Y:S02]  /*1560*/  LDG.E.128 R44, desc[UR6][R44.64] ;  /* 0x000000062c2c7981 */ /* 0x000f64000c1e1d00 */
[----:B------:R-:W-:Y:S02]  /*1570*/  IMAD.WIDE.U32 R40, R152, 0x10, R40 ;  /* 0x0000001098287825 */ /* 0x000fe400078e0028 */
[----:B------:R0:W5:Y:S04]  /*1580*/  LDG.E R155, desc[UR6][R42.64] ;  /* 0x000000062a9b7981 */ /* 0x000168000c1e1900 */
[----:B------:R-:W5:Y:S01]  /*1590*/  LDG.E.128 R40, desc[UR6][R40.64] ;  /* 0x0000000628287981 */ /* 0x000f62000c1e1d00 */
[C---:B--2---:R-:W-:Y:S01]  /*15a0*/  FADD.FTZ R116, -R166.reuse, R116 ;  /* 0x00000074a6747221 */ /* 0x044fe20000010100 */
[----:B------:R-:W-:-:S03]  /*15b0*/  FADD.FTZ R188, -R166, R117 ;  /* 0x00000075a6bc7221 */ /* 0x000fc60000010100 */
[----:B-----5:R-:W-:Y:S01]  /*15c0*/  FMUL.FTZ R117, R153, R116 ;  /* 0x0000007499757220 */ /* 0x020fe20000410000 */
[----:B----4-:R-:W-:Y:S01]  /*15d0*/  FMUL.FTZ R186, R108, R84 ;  /* 0x000000546cba7220 */ /* 0x010fe20000410000 */
[C---:B---3--:R-:W-:Y:S01]  /*15e0*/  FADD.FTZ R176, -R166.reuse, R125 ;  /* 0x0000007da6b07221 */ /* 0x048fe20000010100 */
        /* <DEDUP_REMOVED lines=138> */
[----:B0-----:R-:W-:-:S07]  /*1e90*/  FFMA.FTZ R191, R126, R132, R191 ;  /* 0x000000847ebf7223 */ /* 0x001fce00000100bf */
.L_x_13496:
        /* <DEDUP_REMOVED lines=70> */
.L_x_13525:
        /* <DEDUP_REMOVED lines=10> */
[--C-:B------:R-:W-:Y:S01]  /*23a0*/  FFMA.FTZ R190, R75, R190, R74.reuse ;  /* 0x000000be4bbe7223 */ /* 0x100fe2000001004a */
[----:B------:R-:W-:Y:S01]  /*23b0*/  LOP3.LUT P5, RZ, R165, 0xff00, RZ, 0xc0, !PT ;  /* 0x0000ff00a5ff7812 */ /* 0x000fe200078ac0ff */
[--C-:B------:R-:W-:Y:S01]  /*23c0*/  FFMA.FTZ R184, R75, R184, R74.reuse ;  /* 0x000000b84bb87223 */ /* 0x100fe2000001004a */
        /* <DEDUP_REMOVED lines=10> */
[--C-:B------:R-:W-:Y:S01]  /*2470*/  FFMA.FTZ R187, R75, R187, R74.reuse ;  /* 0x000000bb4bbb7223 */ /* 0x100fe2000001004a */
[----:B------:R-:W-:Y:S01]  /*2480*/  FADD.FTZ R176, -R176, R121 ;  /* 0x00000079b0b07221 */ /* 0x000fe20000010100 */
[----:B------:R-:W-:Y:S01]  /*2490*/  FMUL.FTZ R65, R65, UR5 ;  /* 0x0000000541417c20 */ /* 0x000fe20008410000 */
[----:B0-----:R-:W-:Y:S01]  /*24a0*/  FFMA.FTZ R69, R153, R174, R57 ;  /* 0x000000ae99457223 */ /* 0x001fe20000010039 */
[----:B------:R-:W-:Y:S01]  /*24b0*/  FFMA.FTZ R177, R75, R177, R74 ;  /* 0x000000b14bb17223 */ /* 0x000fe2000001004a */
[----:B------:R-:W-:Y:S01]  /*24c0*/  FADD.FTZ R168, -R168, R131 ;  /* 0x00000083a8a87221 */ /* 0x000fe20000010100 */
[----:B------:R-:W-:Y:S01]  /*24d0*/  FADD.FTZ R187, -R187, R180 ;  /* 0x000000b4bbbb7221 */ /* 0x000fe20000010100 */
[----:B------:R-:W-:Y:S01]  /*24e0*/  SEL R81, R65, RZ, P5 ;  /* 0x000000ff41517207 */ /* 0x000fe20002800000 */
[----:B------:R-:W-:Y:S01]  /*24f0*/  FFMA.FTZ R65, R153, R190, R63 ;  /* 0x000000be99417223 */ /* 0x000fe2000001003f */
[C---:B------:R-:W-:Y:S01]  /*2500*/  ISETP.GE.U32.AND P5, PT, R164.reuse, 0x1000000, PT ;  /* 0x01000000a400780c */ /* 0x040fe20003fa6070 */
[-C--:B------:R-:W-:Y:S01]  /*2510*/  FMUL.FTZ R69, R69, R154.reuse ;  /* 0x0000009a45457220 */ /* 0x080fe20000410000 */
[----:B------:R-:W-:Y:S01]  /*2520*/  LOP3.LUT P3, RZ, R164, 0xff00, RZ, 0xc0, !PT ;  /* 0x0000ff00a4ff7812 */ /* 0x000fe2000786c0ff */
[----:B------:R-:W-:Y:S01]  /*2530*/  FMUL.FTZ R65, R65, R154 ;  /* 0x0000009a41417220 */ /* 0x000fe20000410000 */
[--C-:B------:R-:W-:Y:S01]  /*2540*/  FFMA.FTZ R117, R75, R117, R74.reuse ;  /* 0x000000754b757223 */ /* 0x100fe2000001004a */
[----:B------:R-:W-:Y:S01]  /*2550*/  FMUL.FTZ R69, R69, UR5 ;  /* 0x0000000545457c20 */ /* 0x000fe20008410000 */
[----:B------:R-:W-:Y:S01]  /*2560*/  FFMA.FTZ R178, R75, R178, R74 ;  /* 0x000000b24bb27223 */ /* 0x000fe2000001004a */
[----:B------:R-:W-:Y:S01]  /*2570*/  FMUL.FTZ R65, R65, UR5 ;  /* 0x0000000541417c20 */ /* 0x000fe20008410000 */
[----:B------:R-:W-:Y:S01]  /*2580*/  FADD.FTZ R122, -R177, R122 ;  /* 0x0000007ab17a7221 */ /* 0x000fe20000010100 */
[----:B------:R-:W-:Y:S01]  /*2590*/  FFMA.FTZ R87, R153, R168, R45 ;  /* 0x000000a899577223 */ /* 0x000fe2000001002d */
[----:B------:R-:W-:Y:S01]  /*25a0*/  FFMA.FTZ R182, R75, R182, R74 ;  /* 0x000000b64bb67223 */ /* 0x000fe2000001004a */
[----:B------:R-:W-:Y:S01]  /*25b0*/  FFMA.FTZ R187, R153, R187, R62 ;  /* 0x000000bb99bb7223 */ /* 0x000fe2000001003e */
[----:B------:R-:W-:Y:S01]  /*25c0*/  SEL R83, R65, RZ, P1 ;  /* 0x000000ff41537207 */ /* 0x000fe20000800000 */
[----:B------:R-:W-:Y:S01]  /*25d0*/  FFMA.FTZ R65, R153, R184, R59 ;  /* 0x000000b899417223 */ /* 0x000fe2000001003b */
[----:B------:R-:W-:Y:S01]  /*25e0*/  SEL R77, R69, RZ, P3 ;  /* 0x000000ff454d7207 */ /* 0x000fe20001800000 */
[----:B------:R-:W-:Y:S01]  /*25f0*/  FADD.FTZ R117, -R117, R186 ;  /* 0x000000ba75757221 */ /* 0x000fe20000010100 */
[----:B------:R-:W-:Y:S01]  /*2600*/  FADD.FTZ R123, -R178, R123 ;  /* 0x0000007bb27b7221 */ /* 0x000fe20000010100 */
[----:B------:R-:W-:Y:S01]  /*2610*/  FMUL.FTZ R65, R65, R154 ;  /* 0x0000009a41417220 */ /* 0x000fe20000410000 */
[----:B------:R-:W-:Y:S01]  /*2620*/  FFMA.FTZ R69, R153, R122, R53 ;  /* 0x0000007a99457223 */ /* 0x000fe20000010035 */
[C-C-:B------:R-:W-:Y:S01]  /*2630*/  FFMA.FTZ R185, R75.reuse, R185, R74.reuse ;  /* 0x000000b94bb97223 */ /* 0x140fe2000001004a */
[--C-:B------:R-:W-:Y:S01]  /*2640*/  FFMA.FTZ R170, R75, R170, R74.reuse ;  /* 0x000000aa4baa7223 */ /* 0x100fe2000001004a */
[----:B------:R-:W-:Y:S01]  /*2650*/  FMUL.FTZ R65, R65, UR5 ;  /* 0x0000000541417c20 */ /* 0x000fe20008410000 */
[----:B------:R-:W-:Y:S01]  /*2660*/  FADD.FTZ R173, -R182, R173 ;  /* 0x000000adb6ad7221 */ /* 0x000fe20000010100 */
[----:B------:R-:W-:Y:S01]  /*2670*/  FMUL.FTZ R84, R87, R154 ;  /* 0x0000009a57547220 */ /* 0x000fe20000410000 */
[----:B------:R-:W-:Y:S01]  /*2680*/  FFMA.FTZ R175, R75, R175, R74 ;  /* 0x000000af4baf7223 */ /* 0x000fe2000001004a */
[----:B------:R-:W0:Y:S01]  /*2690*/  LDC.64 R86, c[0x0][0x468] ;  /* 0x00011a00ff567b82 */ /* 0x000e220000000a00 */
[----:B------:R-:W-:Y:S01]  /*26a0*/  SEL R79, R65, RZ, P5 ;  /* 0x000000ff414f7207 */ /* 0x000fe20002800000 */
[----:B------:R-:W-:Y:S01]  /*26b0*/  FFMA.FTZ R65, R153, R176, R55 ;  /* 0x000000b099417223 */ /* 0x000fe20000010037 */
[-C--:B------:R-:W-:Y:S01]  /*26c0*/  FMUL.FTZ R187, R187, R154.reuse ;  /* 0x0000009abbbb7220 */ /* 0x080fe20000410000 */
[----:B------:R-:W-:Y:S01]  /*26d0*/  FFMA.FTZ R117, R153, R117, R60 ;  /* 0x0000007599757223 */ /* 0x000fe2000001003c */
[----:B------:R-:W-:Y:S01]  /*26e0*/  ISETP.GE.U32.AND P3, PT, R163, 0x1000000, PT ;  /* 0x01000000a300780c */ /* 0x000fe20003f66070 */
[-C--:B------:R-:W-:Y:S01]  /*26f0*/  FMUL.FTZ R65, R65, R154.reuse ;  /* 0x0000009a41417220 */ /* 0x080fe20000410000 */
[----:B------:R-:W-:Y:S01]  /*2700*/  FFMA.FTZ R123, R153, R123, R52 ;  /* 0x0000007b997b7223 */ /* 0x000fe20000010034 */
[----:B------:R-:W-:Y:S01]  /*2710*/  FMUL.FTZ R69, R69, R154 ;  /* 0x0000009a45457220 */ /* 0x000fe20000410000 */
[----:B------:R-:W-:Y:S01]  /*2720*/  FFMA.FTZ R173, R153, R173, R56 ;  /* 0x000000ad99ad7223 */ /* 0x000fe20000010038 */
[----:B------:R-:W-:Y:S01]  /*2730*/  FMUL.FTZ R65, R65, UR5 ;  /* 0x0000000541417c20 */ /* 0x000fe20008410000 */
[----:B------:R-:W-:Y:S01]  /*2740*/  FADD.FTZ R185, -R185, R128 ;  /* 0x00000080b9b97221 */ /* 0x000fe20000010100 */
[----:B------:R-:W-:Y:S01]  /*2750*/  FADD.FTZ R170, -R170, R139 ;  /* 0x0000008baaaa7221 */ /* 0x000fe20000010100 */
[C-C-:B------:R-:W-:Y:S01]  /*2760*/  FFMA.FTZ R172, R75.reuse, R172, R74.reuse ;  /* 0x000000ac4bac7223 */ /* 0x140fe2000001004a */
[----:B------:R-:W-:Y:S01]  /*2770*/  FFMA.FTZ R171, R75, R171, R74 ;  /* 0x000000ab4bab7223 */ /* 0x000fe2000001004a */
        /* <DEDUP_REMOVED lines=9> */
[----:B------:R-:W-:Y:S01]  /*2810*/  FMUL.FTZ R82, R187, UR5 ;  /* 0x00000005bb527c20 */ /* 0x000fe20008410000 */
[-C--:B------:R-:W-:Y:S01]  /*2820*/  FMUL.FTZ R117, R117, R154.reuse ;  /* 0x0000009a75757220 */ /* 0x080fe20000410000 */
[----:B------:R-:W-:Y:S01]  /*2830*/  LOP3.LUT P6, RZ, R165, 0xff0000, RZ, 0xc0, !PT ;  /* 0x00ff0000a5ff7812 */ /* 0x000fe200078cc0ff */
[-C--:B------:R-:W-:Y:S01]  /*2840*/  FMUL.FTZ R123, R123, R154.reuse ;  /* 0x0000009a7b7b7220 */ /* 0x080fe20000410000 */
[----:B------:R-:W-:Y:S01]  /*2850*/  FMUL.FTZ R69, R69, UR5 ;  /* 0x0000000545457c20 */ /* 0x000fe20008410000 */
[----:B------:R-:W-:Y:S01]  /*2860*/  SEL R75, R65, RZ, P3 ;  /* 0x000000ff414b7207 */ /* 0x000fe20001800000 */
[----:B------:R-:W-:Y:S01]  /*2870*/  FMUL.FTZ R173, R173, R154 ;  /* 0x0000009aadad7220 */ /* 0x000fe20000410000 */
[----:B------:R-:W-:Y:S01]  /*2880*/  LOP3.LUT P1, RZ, R163, 0xff00, RZ, 0xc0, !PT ;  /* 0x0000ff00a3ff7812 */ /* 0x000fe2000782c0ff */
[C---:B------:R-:W-:Y:S01]  /*2890*/  FFMA.FTZ R185, R153.reuse, R185, R58 ;  /* 0x000000b999b97223 */ /* 0x040fe2000001003a */
[C---:B------:R-:W-:Y:S01]  /*28a0*/  FFMA.FTZ R65, R153.reuse, R170, R50 ;  /* 0x000000aa99417223 */ /* 0x040fe20000010032 */
[----:B------:R-:W-:Y:S01]  /*28b0*/  FADD.FTZ R119, -R172, R119 ;  /* 0x00000077ac777221 */ /* 0x000fe20000010100 */
[----:B------:R-:W-:Y:S01]  /*28c0*/  FFMA.FTZ R175, R153, R175, R54 ;  /* 0x000000af99af7223 */ /* 0x000fe20000010036 */
[----:B------:R-:W-:Y:S01]  /*28d0*/  FADD.FTZ R118, -R171, R118 ;  /* 0x00000076ab767221 */ /* 0x000fe20000010100 */
[----:B------:R-:W-:Y:S01]  /*28e0*/  FADD.FTZ R138, -R169, R138 ;  /* 0x0000008aa98a7221 */ /* 0x000fe20000010100 */
[----:B------:R-:W-:Y:S01]  /*28f0*/  FADD.FTZ R167, -R167, R130 ;  /* 0x00000082a7a77221 */ /* 0x000fe20000010100 */
[----:B------:R-:W-:Y:S01]  /*2900*/  FMUL.FTZ R80, R117, UR5 ;  /* 0x0000000575507c20 */ /* 0x000fe20008410000 */
[----:B------:R-:W-:Y:S01]  /*2910*/  SEL R82, R82, RZ, P6 ;  /* 0x000000ff52527207 */ /* 0x000fe20003000000 */
[----:B------:R-:W-:Y:S01]  /*2920*/  FMUL.FTZ R72, R123, UR5 ;  /* 0x000000057b487c20 */ /* 0x000fe20008410000 */
[----:B------:R-:W-:Y:S01]  /*2930*/  LOP3.LUT P4, RZ, R165, 0xff, RZ, 0xc0, !PT ;  /* 0x000000ffa5ff7812 */ /* 0x000fe2000788c0ff */
[----:B------:R-:W-:Y:S01]  /*2940*/  FMUL.FTZ R76, R173, UR5 ;  /* 0x00000005ad4c7c20 */ /* 0x000fe20008410000 */
[----:B------:R-:W-:Y:S01]  /*2950*/  LOP3.LUT P6, RZ, R163, 0xff, RZ, 0xc0, !PT ;  /* 0x000000ffa3ff7812 */ /* 0x000fe200078cc0ff */
[-C--:B------:R-:W-:Y:S01]  /*2960*/  FMUL.FTZ R185, R185, R154.reuse ;  /* 0x0000009ab9b97220 */ /* 0x080fe20000410000 */
[----:B------:R-:W-:Y:S01]  /*2970*/  SEL R73, R69, RZ, P1 ;  /* 0x000000ff45497207 */ /* 0x000fe20000800000 */
[-C--:B------:R-:W-:Y:S01]  /*2980*/  FMUL.FTZ R65, R65, R154.reuse ;  /* 0x0000009a41417220 */ /* 0x080fe20000410000 */
[----:B------:R-:W-:Y:S01]  /*2990*/  LOP3.LUT P2, RZ, R164, 0xff, RZ, 0xc0, !PT ;  /* 0x000000ffa4ff7812 */ /* 0x000fe2000784c0ff */
[----:B------:R-:W-:Y:S01]  /*29a0*/  FMUL.FTZ R175, R175, R154 ;  /* 0x0000009aafaf7220 */ /* 0x000fe20000410000 */
[C---:B------:R-:W-:Y:S01]  /*29b0*/  FFMA.FTZ R119, R153.reuse, R119, R48 ;  /* 0x0000007799777223 */ /* 0x040fe20000010030 */
[C---:B------:R-:W-:Y:S01]  /*29c0*/  FFMA.FTZ R69, R153.reuse, R118, R49 ;  /* 0x0000007699457223 */ /* 0x040fe20000010031 */
[----:B------:R-:W-:Y:S01]  /*29d0*/  FADD.FTZ R166, -R166, R137 ;  /* 0x00000089a6a67221 */ /* 0x000fe20000010100 */
[C---:B------:R-:W-:Y:S01]  /*29e0*/  FFMA.FTZ R71, R153.reuse, R138, R51 ;  /* 0x0000008a99477223 */ /* 0x040fe20000010033 */
[----:B------:R-:W-:Y:S01]  /*29f0*/  FFMA.FTZ R167, R153, R167, R44 ;  /* 0x000000a799a77223 */ /* 0x000fe2000001002c */
[----:B------:R-:W-:Y:S01]  /*2a00*/  FADD.FTZ R136, -R129, R136 ;  /* 0x0000008881887221 */ /* 0x000fe20000010100 */
[----:B------:R-:W-:Y:S01]  /*2a10*/  FADD.FTZ R135, -R66, R135 ;  /* 0x0000008742877221 */ /* 0x000fe20000010100 */
[----:B------:R-:W-:Y:S01]  /*2a20*/  FADD.FTZ R134, -R67, R134 ;  /* 0x0000008643867221 */ /* 0x000fe20000010100 */
[----:B------:R-:W-:Y:S01]  /*2a30*/  FADD.FTZ R133, -R116, R133 ;  /* 0x0000008574857221 */ /* 0x000fe20000010100 */
[----:B------:R-:W-:Y:S01]  /*2a40*/  FADD.FTZ R132, -R85, R132 ;  /* 0x0000008455847221 */ /* 0x000fe20000010100 */
[----:B------:R-:W-:Y:S01]  /*2a50*/  SEL R80, R80, RZ, P4 ;  /* 0x000000ff50507207 */ /* 0x000fe20002000000 */
[----:B------:R-:W-:Y:S01]  /*2a60*/  FMUL.FTZ R78, R185, UR5 ;  /* 0x00000005b94e7c20 */ /* 0x000fe20008410000 */
[----:B------:R-:W-:Y:S01]  /*2a70*/  SEL R72, R72, RZ, P6 ;  /* 0x000000ff48487207 */ /* 0x000fe20003000000 */
[----:B------:R-:W-:Y:S01]  /*2a80*/  FMUL.FTZ R65, R65, UR5 ;  /* 0x0000000541417c20 */ /* 0x000fe20008410000 */
[----:B------:R-:W-:Y:S01]  /*2a90*/  LOP3.LUT P4, RZ, R164, 0xff0000, RZ, 0xc0, !PT ;  /* 0x00ff0000a4ff7812 */ /* 0x000fe2000788c0ff */
[----:B------:R-:W-:Y:S01]  /*2aa0*/  FMUL.FTZ R74, R175, UR5 ;  /* 0x00000005af4a7c20 */ /* 0x000fe20008410000 */
[----:B------:R-:W-:Y:S01]  /*2ab0*/  SEL R76, R76, RZ, P2 ;  /* 0x000000ff4c4c7207 */ /* 0x000fe20001000000 */
[-C--:B------:R-:W-:Y:S01]  /*2ac0*/  FMUL.FTZ R119, R119, R154.reuse ;  /* 0x0000009a77777220 */ /* 0x080fe20000410000 */
[----:B------:R-:W-:Y:S01]  /*2ad0*/  LOP3.LUT P6, RZ, R162, 0xff0000, RZ, 0xc0, !PT ;  /* 0x00ff0000a2ff7812 */ /* 0x000fe200078cc0ff */
[----:B------:R-:W-:Y:S01]  /*2ae0*/  FMUL.FTZ R69, R69, R154 ;  /* 0x0000009a45457220 */ /* 0x000fe20000410000 */
[----:B------:R-:W-:Y:S01]  /*2af0*/  FFMA.FTZ R67, R153, R166, R46 ;  /* 0x000000a699437223 */ /* 0x000fe2000001002e */
[----:B------:R-:W-:Y:S01]  /*2b00*/  LOP3.LUT P2, RZ, R163, 0xff0000, RZ, 0xc0, !PT ;  /* 0x00ff0000a3ff7812 */ /* 0x000fe2000784c0ff */
[-C--:B------:R-:W-:Y:S01]  /*2b10*/  FMUL.FTZ R71, R71, R154.reuse ;  /* 0x0000009a47477220 */ /* 0x080fe20000410000 */
[----:B------:R-:W-:Y:S01]  /*2b20*/  FMUL.FTZ R167, R167, R154 ;  /* 0x0000009aa7a77220 */ /* 0x000fe20000410000 */
[C---:B------:R-:W-:Y:S01]  /*2b30*/  FFMA.FTZ R85, R153.reuse, R136, R47 ;  /* 0x0000008899557223 */ /* 0x040fe2000001002f */
[C---:B------:R-:W-:Y:S01]  /*2b40*/  FFMA.FTZ R135, R153.reuse, R135, R40 ;  /* 0x0000008799877223 */ /* 0x040fe20000010028 */
[C---:B------:R-:W-:Y:S01]  /*2b50*/  FFMA.FTZ R117, R153.reuse, R134, R41 ;  /* 0x0000008699757223 */ /* 0x040fe20000010029 */
[C---:B------:R-:W-:Y:S01]  /*2b60*/  FFMA.FTZ R133, R153.reuse, R133, R42 ;  /* 0x0000008599857223 */ /* 0x040fe2000001002a */
[----:B------:R-:W-:Y:S01]  /*2b70*/  FFMA.FTZ R153, R153, R132, R43 ;  /* 0x0000008499997223 */ /* 0x000fe2000001002b */
[----:B------:R-:W-:Y:S01]  /*2b80*/  SEL R78, R78, RZ, P4 ;  /* 0x000000ff4e4e7207 */ /* 0x000fe20002000000 */
[----:B------:R-:W-:Y:S01]  /*2b90*/  FMUL.FTZ R68, R119, UR5 ;  /* 0x0000000577447c20 */ /* 0x000fe20008410000 */
[----:B------:R-:W-:Y:S01]  /*2ba0*/  FMUL.FTZ R69, R69, UR5 ;  /* 0x0000000545457c20 */ /* 0x000fe20008410000 */
[----:B------:R-:W-:Y:S01]  /*2bb0*/  SEL R70, R65, RZ, P6 ;  /* 0x000000ff41467207 */ /* 0x000fe20003000000 */
[-C--:B------:R-:W-:Y:S01]  /*2bc0*/  FMUL.FTZ R67, R67, R154.reuse ;  /* 0x0000009a43437220 */ /* 0x080fe20000410000 */
[C---:B------:R-:W-:Y:S01]  /*2bd0*/  LOP3.LUT P4, RZ, R162.reuse, 0xff, RZ, 0xc0, !PT ;  /* 0x000000ffa2ff7812 */ /* 0x040fe2000788c0ff */
[----:B------:R-:W-:Y:S01]  /*2be0*/  FMUL.FTZ R71, R71, UR5 ;  /* 0x0000000547477c20 */ /* 0x000fe20008410000 */
[----:B------:R-:W-:Y:S01]  /*2bf0*/  LOP3.LUT P5, RZ, R162, 0xff00, RZ, 0xc0, !PT ;  /* 0x0000ff00a2ff7812 */ /* 0x000fe200078ac0ff */
[----:B------:R-:W-:Y:S01]  /*2c00*/  FMUL.FTZ R64, R167, UR5 ;  /* 0x00000005a7407c20 */ /* 0x000fe20008410000 */
[----:B------:R-:W-:Y:S01]  /*2c10*/  SEL R74, R74, RZ, P2 ;  /* 0x000000ff4a4a7207 */ /* 0x000fe20001000000 */
[----:B------:R-:W-:Y:S01]  /*2c20*/  FMUL.FTZ R65, R84, UR5 ;  /* 0x0000000554417c20 */ /* 0x000fe20008410000 */
[-C--:B------:R-:W-:Y:S01]  /*2c30*/  FMUL.FTZ R85, R85, R154.reuse ;  /* 0x0000009a55557220 */ /* 0x080fe20000410000 */
[-C--:B------:R-:W-:Y:S01]  /*2c40*/  FMUL.FTZ R135, R135, R154.reuse ;  /* 0x0000009a87877220 */ /* 0x080fe20000410000 */
[-C--:B------:R-:W-:Y:S01]  /*2c50*/  FMUL.FTZ R122, R117, R154.reuse ;  /* 0x0000009a757a7220 */ /* 0x080fe20000410000 */
[-C--:B------:R-:W-:Y:S01]  /*2c60*/  FMUL.FTZ R133, R133, R154.reuse ;  /* 0x0000009a85857220 */ /* 0x080fe20000410000 */
[----:B------:R-:W-:Y:S01]  /*2c70*/  ISETP.GE.U32.AND P1, PT, R162, 0x1000000, PT ;  /* 0x01000000a200780c */ /* 0x000fe20003f26070 */
[----:B------:R-:W-:Y:S01]  /*2c80*/  FMUL.FTZ R154, R153, R154 ;  /* 0x0000009a999a7220 */ /* 0x000fe20000410000 */
[C---:B------:R-:W-:Y:S01]  /*2c90*/  LOP3.LUT P2, RZ, R160.reuse, 0xff, RZ, 0xc0, !PT ;  /* 0x000000ffa0ff7812 */ /* 0x040fe2000784c0ff */
[----:B0-----:R-:W-:Y:S01]  /*2ca0*/  IMAD.WIDE.U32 R118, R159, 0x10, R86 ;  /* 0x000000109f767825 */ /* 0x001fe200078e0056 */
[----:B------:R-:W-:-:S03]  /*2cb0*/  LOP3.LUT P3, RZ, R160, 0xff00, RZ, 0xc0, !PT ;  /* 0x0000ff00a0ff7812 */ /* 0x000fc6000786c0ff */
[----:B------:R-:W-:Y:S01]  /*2cc0*/  FMUL.FTZ R66, R67, UR5 ;  /* 0x0000000543427c20 */ /* 0x000fe20008410000 */
[----:B------:R-:W-:Y:S01]  /*2cd0*/  SEL R68, R68, RZ, P4 ;  /* 0x000000ff44447207 */ /* 0x000fe20002000000 */
[----:B------:R-:W-:Y:S01]  /*2ce0*/  IMAD.WIDE.U32 R120, R157, 0x10, R86 ;  /* 0x000000109d787825 */ /* 0x000fe200078e0056 */
[----:B------:R-:W-:-:S03]  /*2cf0*/  SEL R69, R69, RZ, P5 ;  /* 0x000000ff45457207 */ /* 0x000fc60002800000 */
        /* <DEDUP_REMOVED lines=9> */
[----:B------:R-:W-:Y:S01]  /*2d90*/  SEL R65, R65, RZ, P3 ;  /* 0x000000ff41417207 */ /* 0x000fe20001800000 */
[--C-:B------:R-:W-:Y:S01]  /*2da0*/  IMAD.WIDE.U32 R156, R156, 0x10, R86.reuse ;  /* 0x000000109c9c7825 */ /* 0x100fe200078e0056 */
[C---:B------:R-:W-:Y:S01]  /*2db0*/  LOP3.LUT P6, RZ, R155.reuse, 0xff, RZ, 0xc0, !PT ;  /* 0x000000ff9bff7812 */ /* 0x040fe200078cc0ff */
[----:B------:R2:W-:Y:S01]  /*2dc0*/  STG.E.128 desc[UR6][R116.64], R80 ;  /* 0x0000005074007986 */ /* 0x0005e2000c101d06 */
[----:B------:R-:W-:Y:S01]  /*2dd0*/  LOP3.LUT P1, RZ, R155, 0xff00, RZ, 0xc0, !PT ;  /* 0x0000ff009bff7812 */ /* 0x000fe2000782c0ff */
[----:B------:R-:W-:-:S04]  /*2de0*/  IMAD.WIDE.U32 R152, R152, 0x10, R86 ;  /* 0x0000001098987825 */ /* 0x000fc800078e0056 */
[----:B------:R-:W-:Y:S01]  /*2df0*/  FMUL.FTZ R86, R133, UR5 ;  /* 0x0000000585567c20 */ /* 0x000fe20008410000 */
[----:B------:R-:W-:Y:S01]  /*2e00*/  FMUL.FTZ R87, R154, UR5 ;  /* 0x000000059a577c20 */ /* 0x000fe20008410000 */
[C---:B------:R-:W-:Y:S01]  /*2e10*/  LOP3.LUT P2, RZ, R155.reuse, 0xff0000, RZ, 0xc0, !PT ;  /* 0x00ff00009bff7812 */ /* 0x040fe2000784c0ff */
[----:B------:R2:W-:Y:S01]  /*2e20*/  STG.E.128 desc[UR6][R118.64], R76 ;  /* 0x0000004c76007986 */ /* 0x0005e2000c101d06 */
[----:B------:R-:W-:Y:S02]  /*2e30*/  ISETP.GE.U32.AND P3, PT, R155, 0x1000000, PT ;  /* 0x010000009b00780c */ /* 0x000fe40003f66070 */
[----:B------:R-:W-:Y:S01]  /*2e40*/  SEL R66, R66, RZ, P4 ;  /* 0x000000ff42427207 */ /* 0x000fe20002000000 */
[----:B------:R2:W-:Y:S01]  /*2e50*/  STG.E.128 desc[UR6][R158.64], R72 ;  /* 0x000000489e007986 */ /* 0x0005e2000c101d06 */
[----:B------:R-:W-:Y:S02]  /*2e60*/  SEL R67, R67, RZ, P5 ;  /* 0x000000ff43437207 */ /* 0x000fe40002800000 */
[----:B------:R-:W-:Y:S01]  /*2e70*/  SEL R84, R84, RZ, P6 ;  /* 0x000000ff54547207 */ /* 0x000fe20003000000 */
[----:B------:R2:W-:Y:S01]  /*2e80*/  STG.E.128 desc[UR6][R120.64], R68 ;  /* 0x0000004478007986 */ /* 0x0005e2000c101d06 */
[----:B------:R-:W-:-:S02]  /*2e90*/  SEL R85, R85, RZ, P1 ;  /* 0x000000ff55557207 */ /* 0x000fc40000800000 */
[----:B------:R-:W-:Y:S01]  /*2ea0*/  SEL R86, R86, RZ, P2 ;  /* 0x000000ff56567207 */ /* 0x000fe20001000000 */
[----:B------:R2:W-:Y:S01]  /*2eb0*/  STG.E.128 desc[UR6][R156.64], R64 ;  /* 0x000000409c007986 */ /* 0x0005e2000c101d06 */
[----:B------:R-:W-:-:S05]  /*2ec0*/  SEL R87, R87, RZ, P3 ;  /* 0x000000ff57577207 */ /* 0x000fca0001800000 */
[----:B------:R2:W-:Y:S01]  /*2ed0*/  STG.E.128 desc[UR6][R152.64], R84 ;  /* 0x0000005498007986 */ /* 0x0005e2000c101d06 */
[----:B------:R-:W-:Y:S05]  /*2ee0*/  BRA `(.L_x_13500) ;  /* 0x0000002400007947 */ /* 0x000fea0003800000 */
.L_x_13499:
[C-C-:B------:R-:W-:Y:S01]  /*2ef0*/  FFMA.FTZ R117, R75.reuse, R117, R74.reuse ;  /* 0x000000754b757223 */ /* 0x140fe2000001004a */
[C-C-:B------:R-:W-:Y:S01]  /*2f00*/  FFMA.FTZ R188, R75.reuse, R188, R74.reuse ;  /* 0x000000bc4bbc7223 */ /* 0x140fe2000001004a */
[----:B------:R-:W-:Y:S01]  /*2f10*/  FFMA.FTZ R187, R75, R187, R74 ;  /* 0x000000bb4bbb7223 */ /* 0x000fe2000001004a */
[----:B------:R-:W-:Y:S01]  /*2f20*/  LOP3.LUT P4, RZ, R165, 0xff, RZ, 0xc0, !PT ;  /* 0x000000ffa5ff7812 */ /* 0x000fe2000788c0ff */
[----:B------:R-:W-:Y:S01]  /*2f30*/  FADD.FTZ R76, -R117, R186 ;  /* 0x000000ba754c7221 */ /* 0x000fe20000010100 */
[----:B------:R-:W-:Y:S01]  /*2f40*/  FADD.FTZ R188, -R188, R181 ;  /* 0x000000b5bcbc7221 */ /* 0x000fe20000010100 */
[----:B------:R-:W-:Y:S01]  /*2f50*/  FADD.FTZ R187, -R187, R180 ;  /* 0x000000b4bbbb7221 */ /* 0x000fe20000010100 */
[----:B------:R-:W-:Y:S01]  /*2f60*/  FFMA.FTZ R183, R75, R183, R74 ;  /* 0x000000b74bb77223 */ /* 0x000fe2000001004a */
[C---:B------:R-:W-:Y:S01]  /*2f70*/  FFMA.FTZ R76, R153.reuse, R76, R60 ;  /* 0x0000004c994c7223 */ /* 0x040fe2000001003c */
[----:B------:R-:W-:Y:S01]  /*2f80*/  FFMA.FTZ R77, R153, R188, R61 ;  /* 0x000000bc994d7223 */ /* 0x000fe2000001003d */
[C-C-:B------:R-:W-:Y:S01]  /*2f90*/  FFMA.FTZ R190, R75.reuse, R190, R74.reuse ;  /* 0x000000be4bbe7223 */ /* 0x140fe2000001004a */
[----:B------:R-:W-:Y:S01]  /*2fa0*/  FFMA.FTZ R182, R75, R182, R74 ;  /* 0x000000b64bb67223 */ /* 0x000fe2000001004a */
[----:B------:R-:W-:Y:S01]  /*2fb0*/  FMUL.FTZ R64, R76, R154 ;  /* 0x0000009a4c407220 */ /* 0x000fe20000410000 */
[----:B------:R-:W-:Y:S01]  /*2fc0*/  FFMA.FTZ R78, R153, R187, R62 ;  /* 0x000000bb994e7223 */ /* 0x000fe2000001003e */
[----:B------:R-:W-:Y:S01]  /*2fd0*/  FADD.FTZ R174, -R183, R174 ;  /* 0x000000aeb7ae7221 */ /* 0x000fe20000010100 */
[--C-:B------:R-:W-:Y:S01]  /*2fe0*/  FFMA.FTZ R184, R75, R184, R74.reuse ;  /* 0x000000b84bb87223 */ /* 0x100fe2000001004a */
[----:B------:R-:W-:Y:S01]  /*2ff0*/  FMUL.FTZ R64, R64, UR5 ;  /* 0x0000000540407c20 */ /* 0x000fe20008410000 */
[----:B------:R-:W-:Y:S01]  /*3000*/  FADD.FTZ R190, -R190, R179 ;  /* 0x000000b3bebe7221 */ /* 0x000fe20000010100 */
[----:B------:R-:W-:Y:S01]  /*3010*/  LOP3.LUT P5, RZ, R165, 0xff00, RZ, 0xc0, !PT ;  /* 0x0000ff00a5ff7812 */ /* 0x000fe200078ac0ff */
[----:B------:R-:W-:Y:S01]  /*3020*/  FADD.FTZ R173, -R182, R173 ;  /* 0x000000adb6ad7221 */ /* 0x000fe20000010100 */
[-C--:B------:R-:W-:Y:S01]  /*3030*/  FMUL.FTZ R65, R78, R154.reuse ;  /* 0x0000009a4e417220 */ /* 0x080fe20000410000 */
[----:B------:R-:W-:Y:S01]  /*3040*/  SEL R80, R64, RZ, P4 ;  /* 0x000000ff40507207 */ /* 0x000fe20002000000 */
[----:B------:R-:W-:Y:S01]  /*3050*/  FMUL.FTZ R64, R77, R154 ;  /* 0x0000009a4d407220 */ /* 0x000fe20000410000 */
[C---:B------:R-:W-:Y:S01]  /*3060*/  FFMA.FTZ R85, R153.reuse, R174, R57 ;  /* 0x000000ae99557223 */ /* 0x040fe20000010039 */
[----:B------:R-:W-:Y:S01]  /*3070*/  FFMA.FTZ R79, R153, R190, R63 ;  /* 0x000000be994f7223 */ /* 0x000fe2000001003f */
[----:B------:R-:W-:Y:S01]  /*3080*/  FADD.FTZ R184, -R184, R127 ;  /* 0x0000007fb8b87221 */ /* 0x000fe20000010100 */
[----:B------:R-:W-:Y:S01]  /*3090*/  FMUL.FTZ R64, R64, UR5 ;  /* 0x0000000540407c20 */ /* 0x000fe20008410000 */
[C-C-:B------:R-:W-:Y:S01]  /*30a0*/  FFMA.FTZ R185, R75.reuse, R185, R74.reuse ;  /* 0x000000b94bb97223 */ /* 0x140fe2000001004a */
[----:B------:R-:W-:Y:S01]  /*30b0*/  FFMA.FTZ R178, R75, R178, R74 ;  /* 0x000000b24bb27223 */ /* 0x000fe2000001004a */
[----:B------:R-:W-:Y:S01]  /*30c0*/  FFMA.FTZ R84, R153, R173, R56 ;  /* 0x000000ad99547223 */ /* 0x000fe20000010038 */
[----:B------:R-:W-:Y:S01]  /*30d0*/  FMUL.FTZ R65, R65, UR5 ;  /* 0x0000000541417c20 */ /* 0x000fe20008410000 */
[----:B------:R-:W-:Y:S01]  /*30e0*/  SEL R81, R64, RZ, P5 ;  /* 0x000000ff40517207 */ /* 0x000fe20002800000 */
[-C--:B------:R-:W-:Y:S01]  /*30f0*/  FMUL.FTZ R64, R85, R154.reuse ;  /* 0x0000009a55407220 */ /* 0x080fe20000410000 */
[----:B------:R-:W-:Y:S01]  /*3100*/  LOP3.LUT P6, RZ, R165, 0xff0000, RZ, 0xc0, !PT ;  /* 0x00ff0000a5ff7812 */ /* 0x000fe200078cc0ff */
[----:B------:R-:W-:Y:S01]  /*3110*/  FMUL.FTZ R66, R79, R154 ;  /* 0x0000009a4f427220 */ /* 0x000fe20000410000 */
[----:B------:R-:W-:Y:S01]  /*3120*/  FFMA.FTZ R87, R153, R184, R59 ;  /* 0x000000b899577223 */ /* 0x000fe2000001003b */
[C-C-:B------:R-:W-:Y:S01]  /*3130*/  FFMA.FTZ R177, R75.reuse, R177, R74.reuse ;  /* 0x000000b14bb17223 */ /* 0x140fe2000001004a */
[----:B------:R-:W-:Y:S01]  /*3140*/  FFMA.FTZ R175, R75, R175, R74 ;  /* 0x000000af4baf7223 */ /* 0x000fe2000001004a */
[----:B------:R-:W-:Y:S01]  /*3150*/  FADD.FTZ R86, -R185, R128 ;  /* 0x00000080b9567221 */ /* 0x000fe20000010100 */
[----:B------:R-:W-:Y:S01]  /*3160*/  FMUL.FTZ R67, R84, R154 ;  /* 0x0000009a54437220 */ /* 0x000fe20000410000 */
[----:B------:R-:W-:Y:S01]  /*3170*/  FADD.FTZ R123, -R178, R123 ;  /* 0x0000007bb27b7221 */ /* 0x000fe20000010100 */
[----:B------:R-:W-:Y:S01]  /*3180*/  SEL R82, R65, RZ, P6 ;  /* 0x000000ff41527207 */ /* 0x000fe20003000000 */
[----:B------:R-:W-:Y:S01]  /*3190*/  FMUL.FTZ R64, R64, UR5 ;  /* 0x0000000540407c20 */ /* 0x000fe20008410000 */
[----:B------:R-:W-:Y:S01]  /*31a0*/  FFMA.FTZ R176, R75, R176, R74 ;  /* 0x000000b04bb07223 */ /* 0x000fe2000001004a */
[----:B------:R-:W-:Y:S01]  /*31b0*/  LOP3.LUT P3, RZ, R164, 0xff00, RZ, 0xc0, !PT ;  /* 0x0000ff00a4ff7812 */ /* 0x000fe2000786c0ff */
[----:B------:R-:W-:Y:S01]  /*31c0*/  FMUL.FTZ R66, R66, UR5 ;  /* 0x0000000542427c20 */ /* 0x000fe20008410000 */
[----:B------:R-:W-:Y:S01]  /*31d0*/  FMUL.FTZ R65, R87, R154 ;  /* 0x0000009a57417220 */ /* 0x000fe20000410000 */
[----:B------:R-:W-:Y:S01]  /*31e0*/  ISETP.GE.U32.AND P1, PT, R165, 0x1000000, PT ;  /* 0x01000000a500780c */ /* 0x000fe20003f26070 */
[----:B------:R-:W-:Y:S01]  /*31f0*/  FADD.FTZ R122, -R177, R122 ;  /* 0x0000007ab17a7221 */ /* 0x000fe20000010100 */
[----:B------:R-:W-:Y:S01]  /*3200*/  FFMA.FTZ R86, R153, R86, R58 ;  /* 0x0000005699567223 */ /* 0x000fe2000001003a */
[----:B------:R-:W-:Y:S01]  /*3210*/  FADD.FTZ R175, -R175, R120 ;  /* 0x00000078afaf7221 */ /* 0x000fe20000010100 */
[----:B------:R-:W-:Y:S01]  /*3220*/  FMUL.FTZ R67, R67, UR5 ;  /* 0x0000000543437c20 */ /* 0x000fe20008410000 */
[----:B------:R-:W-:Y:S01]  /*3230*/  FFMA.FTZ R120, R153, R123, R52 ;  /* 0x0000007b99787223 */ /* 0x000fe20000010034 */
[----:B------:R-:W-:Y:S01]  /*3240*/  LOP3.LUT P2, RZ, R164, 0xff, RZ, 0xc0, !PT ;  /* 0x000000ffa4ff7812 */ /* 0x000fe2000784c0ff */
[C-C-:B------:R-:W-:Y:S01]  /*3250*/  FFMA.FTZ R172, R75.reuse, R172, R74.reuse ;  /* 0x000000ac4bac7223 */ /* 0x140fe2000001004a */
[--C-:B------:R-:W-:Y:S01]  /*3260*/  FFMA.FTZ R171, R75, R171, R74.reuse ;  /* 0x000000ab4bab7223 */ /* 0x100fe2000001004a */
[----:B------:R-:W-:Y:S01]  /*3270*/  SEL R117, R64, RZ, P3 ;  /* 0x000000ff40757207 */ /* 0x000fe20001800000 */
[----:B------:R-:W-:Y:S01]  /*3280*/  FADD.FTZ R176, -R176, R121 ;  /* 0x00000079b0b07221 */ /* 0x000fe20000010100 */
[----:B------:R-:W-:Y:S01]  /*3290*/  FMUL.FTZ R65, R65, UR5 ;  /* 0x0000000541417c20 */ /* 0x000fe20008410000 */
[----:B------:R-:W-:Y:S01]  /*32a0*/  ISETP.GE.U32.AND P5, PT, R164, 0x1000000, PT ;  /* 0x01000000a400780c */ /* 0x000fe20003fa6070 */
[----:B------:R-:W-:Y:S01]  /*32b0*/  FMUL.FTZ R64, R86, R154 ;  /* 0x0000009a56407220 */ /* 0x000fe20000410000 */
[----:B------:R-:W-:Y:S01]  /*32c0*/  SEL R83, R66, RZ, P1 ;  /* 0x000000ff42537207 */ /* 0x000fe20000800000 */
[----:B------:R-:W-:Y:S01]  /*32d0*/  FFMA.FTZ R121, R153, R122, R53 ;  /* 0x0000007a99797223 */ /* 0x000fe20000010035 */
[----:B------:R-:W-:Y:S01]  /*32e0*/  FFMA.FTZ R114, R75, R116, R74 ;  /* 0x000000744b727223 */ /* 0x000fe2000001004a */
[----:B------:R-:W-:Y:S01]  /*32f0*/  FMUL.FTZ R66, R120, R154 ;  /* 0x0000009a78427220 */ /* 0x000fe20000410000 */
[----:B------:R-:W-:Y:S01]  /*3300*/  FFMA.FTZ R122, R153, R175, R54 ;  /* 0x000000af997a7223 */ /* 0x000fe20000010036 */
[----:B------:R-:W-:Y:S01]  /*3310*/  SEL R116, R67, RZ, P2 ;  /* 0x000000ff43747207 */ /* 0x000fe20001000000 */
[----:B------:R-:W-:Y:S01]  /*3320*/  FADD.FTZ R67, -R172, R119 ;  /* 0x00000077ac437221 */ /* 0x000fe20000010100 */
[----:B------:R-:W-:Y:S01]  /*3330*/  FADD.FTZ R68, -R171, R118 ;  /* 0x00000076ab447221 */ /* 0x000fe20000010100 */
[--C-:B0-----:R-:W-:Y:S01]  /*3340*/  FFMA.FTZ R69, R75, R167, R74.reuse ;  /* 0x000000a74b457223 */ /* 0x101fe2000001004a */
[----:B------:R-:W-:Y:S01]  /*3350*/  FMUL.FTZ R64, R64, UR5 ;  /* 0x0000000540407c20 */ /* 0x000fe20008410000 */
[----:B------:R-:W-:Y:S01]  /*3360*/  SEL R119, R65, RZ, P5 ;  /* 0x000000ff41777207 */ /* 0x000fe20002800000 */
        /* <DEDUP_REMOVED lines=8> */
[----:B------:R-:W-:Y:S01]  /*33f0*/  LOP3.LUT P4, RZ, R164, 0xff0000, RZ, 0xc0, !PT ;  /* 0x00ff0000a4ff7812 */ /* 0x000fe2000788c0ff */
[----:B------:R-:W-:Y:S01]  /*3400*/  FMUL.FTZ R66, R66, UR5 ;  /* 0x0000000542427c20 */ /* 0x000fe20008410000 */
[----:B------:R-:W-:Y:S01]  /*3410*/  FMUL.FTZ R65, R122, R154 ;  /* 0x0000009a7a417220 */ /* 0x000fe20000410000 */
[----:B------:R-:W-:Y:S01]  /*3420*/  LOP3.LUT P6, RZ, R163, 0xff, RZ, 0xc0, !PT ;  /* 0x000000ffa3ff7812 */ /* 0x000fe200078cc0ff */
[----:B------:R-:W0:Y:S01]  /*3430*/  LDC.64 R74, c[0x0][0x478] ;  /* 0x00011e00ff4a7b82 */ /* 0x000e220000000a00 */
[C---:B------:R-:W-:Y:S01]  /*3440*/  FFMA.FTZ R123, R153.reuse, R176, R55 ;  /* 0x000000b0997b7223 */ /* 0x040fe20000010037 */
[----:B------:R-:W-:Y:S01]  /*3450*/  FFMA.FTZ R129, R153, R68, R49 ;  /* 0x0000004499817223 */ /* 0x000fe20000010031 */
[----:B------:R-:W-:Y:S01]  /*3460*/  SEL R118, R64, RZ, P4 ;  /* 0x000000ff40767207 */ /* 0x000fe20002000000 */
[----:B------:R-:W-:Y:S01]  /*3470*/  FMUL.FTZ R65, R65, UR5 ;  /* 0x0000000541417c20 */ /* 0x000fe20008410000 */
[----:B------:R-:W-:Y:S01]  /*3480*/  LOP3.LUT P2, RZ, R163, 0xff0000, RZ, 0xc0, !PT ;  /* 0x00ff0000a3ff7812 */ /* 0x000fe2000784c0ff */
[-C--:B------:R-:W-:Y:S01]  /*3490*/  FMUL.FTZ R64, R121, R154.reuse ;  /* 0x0000009a79407220 */ /* 0x080fe20000410000 */
[----:B------:R-:W-:Y:S01]  /*34a0*/  SEL R124, R66, RZ, P6 ;  /* 0x000000ff427c7207 */ /* 0x000fe20003000000 */
[----:B------:R-:W1:Y:S01]  /*34b0*/  LDC.64 R70, c[0x0][0x468] ;  /* 0x00011a00ff467b82 */ /* 0x000e620000000a00 */
[-C--:B------:R-:W-:Y:S01]  /*34c0*/  FMUL.FTZ R66, R123, R154.reuse ;  /* 0x0000009a7b427220 */ /* 0x080fe20000410000 */
[-C--:B------:R-:W-:Y:S01]  /*34d0*/  FMUL.FTZ R68, R129, R154.reuse ;  /* 0x0000009a81447220 */ /* 0x080fe20000410000 */
[----:B------:R-:W-:Y:S01]  /*34e0*/  FFMA.FTZ R128, R153, R67, R48 ;  /* 0x0000004399807223 */ /* 0x000fe20000010030 */
[----:B------:R-:W-:Y:S01]  /*34f0*/  FADD.FTZ R69, -R69, R130 ;  /* 0x0000008245457221 */ /* 0x000fe20000010100 */
[----:B------:R-:W-:Y:S01]  /*3500*/  FADD.FTZ R170, -R170, R139 ;  /* 0x0000008baaaa7221 */ /* 0x000fe20000010100 */
[----:B------:R-:W-:Y:S01]  /*3510*/  FADD.FTZ R138, -R169, R138 ;  /* 0x0000008aa98a7221 */ /* 0x000fe20000010100 */
[----:B------:R-:W-:Y:S01]  /*3520*/  FADD.FTZ R168, -R168, R131 ;  /* 0x00000083a8a87221 */ /* 0x000fe20000010100 */
[----:B------:R-:W-:Y:S01]  /*3530*/  FMUL.FTZ R64, R64, UR5 ;  /* 0x0000000540407c20 */ /* 0x000fe20008410000 */
[----:B------:R-:W-:Y:S01]  /*3540*/  SEL R126, R65, RZ, P2 ;  /* 0x000000ff417e7207 */ /* 0x000fe20001000000 */
[----:B------:R-:W-:Y:S01]  /*3550*/  FMUL.FTZ R66, R66, UR5 ;  /* 0x0000000542427c20 */ /* 0x000fe20008410000 */
[C---:B------:R-:W-:Y:S01]  /*3560*/  LOP3.LUT P1, RZ, R163.reuse, 0xff00, RZ, 0xc0, !PT ;  /* 0x0000ff00a3ff7812 */ /* 0x040fe2000782c0ff */
[----:B------:R-:W-:Y:S01]  /*3570*/  FMUL.FTZ R65, R68, UR5 ;  /* 0x0000000544417c20 */ /* 0x000fe20008410000 */
[----:B------:R-:W-:Y:S01]  /*3580*/  ISETP.GE.U32.AND P3, PT, R163, 0x1000000, PT ;  /* 0x01000000a300780c */ /* 0x000fe20003f66070 */
[----:B------:R-:W-:Y:S01]  /*3590*/  FMUL.FTZ R67, R128, R154 ;  /* 0x0000009a80437220 */ /* 0x000fe20000410000 */
[C---:B------:R-:W-:Y:S01]  /*35a0*/  FFMA.FTZ R68, R153.reuse, R69, R44 ;  /* 0x0000004599447223 */ /* 0x040fe2000001002c */
[C---:B------:R-:W-:Y:S01]  /*35b0*/  FFMA.FTZ R130, R153.reuse, R170, R50 ;  /* 0x000000aa99827223 */ /* 0x040fe20000010032 */
        /* <DEDUP_REMOVED lines=13> */
[C---:B------:R-:W-:Y:S01]  /*3690*/  LOP3.LUT P6, RZ, R162.reuse, 0xff0000, RZ, 0xc0, !PT ;  /* 0x00ff0000a2ff7812 */ /* 0x040fe200078cc0ff */
[----:B0-----:R-:W-:Y:S01]  /*36a0*/  IMAD.WIDE.U32 R138, R161, 0x10, R74 ;  /* 0x00000010a18a7825 */ /* 0x001fe200078e004a */
[----:B------:R-:W-:-:S03]  /*36b0*/  ISETP.GE.U32.AND P1, PT, R162, 0x1000000, PT ;  /* 0x01000000a200780c */ /* 0x000fc60003f26070 */
[----:B------:R-:W-:Y:S01]  /*36c0*/  FADD.FTZ R168, -R113, R136 ;  /* 0x0000008871a87221 */ /* 0x000fe20000010100 */
[C---:B------:R-:W-:Y:S01]  /*36d0*/  LOP3.LUT P2, RZ, R160.reuse, 0xff, RZ, 0xc0, !PT ;  /* 0x000000ffa0ff7812 */ /* 0x040fe2000784c0ff */
[----:B------:R-:W-:Y:S01]  /*36e0*/  FADD.FTZ R170, -R115, R134 ;  /* 0x0000008673aa7221 */ /* 0x000fe20000010100 */
[----:B------:R-:W-:Y:S01]  /*36f0*/  LOP3.LUT P3, RZ, R160, 0xff00, RZ, 0xc0, !PT ;  /* 0x0000ff00a0ff7812 */ /* 0x000fe2000786c0ff */
[----:B------:R-:W-:Y:S01]  /*3700*/  FADD.FTZ R113, -R112, R135 ;  /* 0x0000008770717221 */ /* 0x000fe20000010100 */
[----:B------:R-:W-:Y:S01]  /*3710*/  LOP3.LUT P4, RZ, R162, 0xff, RZ, 0xc0, !PT ;  /* 0x000000ffa2ff7812 */ /* 0x000fe2000788c0ff */
[----:B------:R-:W-:Y:S01]  /*3720*/  FADD.FTZ R115, -R114, R133 ;  /* 0x0000008572737221 */ /* 0x000fe20000010100 */
[----:B------:R-:W-:Y:S01]  /*3730*/  LOP3.LUT P5, RZ, R162, 0xff00, RZ, 0xc0, !PT ;  /* 0x0000ff00a2ff7812 */ /* 0x000fe200078ac0ff */
[----:B------:R-:W-:Y:S01]  /*3740*/  FADD.FTZ R172, -R167, R132 ;  /* 0x00000084a7ac7221 */ /* 0x000fe20000010100 */
[----:B------:R-:W-:Y:S01]  /*3750*/  SEL R66, R66, RZ, P6 ;  /* 0x000000ff42427207 */ /* 0x000fe20003000000 */
[--C-:B------:R-:W-:Y:S01]  /*3760*/  IMAD.WIDE.U32 R162, R159, 0x10, R74.reuse ;  /* 0x000000109fa27825 */ /* 0x100fe200078e004a */
[----:B------:R-:W-:Y:S01]  /*3770*/  SEL R67, R67, RZ, P1 ;  /* 0x000000ff43437207 */ /* 0x000fe20000800000 */
[----:B------:R0:W-:Y:S01]  /*3780*/  STG.E.128 desc[UR6][R138.64], R76 ;  /* 0x0000004c8a007986 */ /* 0x0001e2000c101d06 */
[----:B------:R-:W-:Y:S01]  /*3790*/  SEL R72, R72, RZ, P2 ;  /* 0x000000ff48487207 */ /* 0x000fe20001000000 */
[----:B------:R-:W-:Y:S01]  /*37a0*/  IMAD.WIDE.U32 R164, R158, 0x10, R74 ;  /* 0x000000109ea47825 */ /* 0x000fe200078e004a */
[----:B------:R-:W-:-:S03]  /*37b0*/  SEL R73, R73, RZ, P3 ;  /* 0x000000ff49497207 */ /* 0x000fc60001800000 */
[----:B------:R-:W-:Y:S01]  /*37c0*/  FFMA.FTZ R112, R153, R113, R40 ;  /* 0x0000007199707223 */ /* 0x000fe20000010028 */
[C---:B------:R-:W-:Y:S01]  /*37d0*/  LOP3.LUT P6, RZ, R155.reuse, 0xff, RZ, 0xc0, !PT ;  /* 0x000000ff9bff7812 */ /* 0x040fe200078cc0ff */
[----:B------:R-:W-:Y:S01]  /*37e0*/  IMAD.WIDE.U32 R132, R156, 0x10, R74 ;  /* 0x000000109c847825 */ /* 0x000fe200078e004a */
[----:B------:R-:W-:-:S03]  /*37f0*/  LOP3.LUT P1, RZ, R155, 0xff00, RZ, 0xc0, !PT ;  /* 0x0000ff009bff7812 */ /* 0x000fc6000782c0ff */
[----:B------:R-:W-:Y:S01]  /*3800*/  FFMA.FTZ R114, R153, R115, R42 ;  /* 0x0000007399727223 */ /* 0x000fe2000001002a */
[C---:B------:R-:W-:Y:S01]  /*3810*/  LOP3.LUT P2, RZ, R155.reuse, 0xff0000, RZ, 0xc0, !PT ;  /* 0x00ff00009bff7812 */ /* 0x040fe2000784c0ff */
[----:B------:R-:W-:Y:S01]  /*3820*/  IMAD.WIDE.U32 R134, R152, 0x10, R74 ;  /* 0x0000001098867825 */ /* 0x000fe200078e004a */
[----:B------:R-:W-:-:S03]  /*3830*/  ISETP.GE.U32.AND P3, PT, R155, 0x1000000, PT ;  /* 0x010000009b00780c */ /* 0x000fc60003f66070 */
[----:B------:R-:W-:Y:S01]  /*3840*/  FADD.FTZ R155, -R166, R137 ;  /* 0x00000089a69b7221 */ /* 0x000fe20000010100 */
[----:B------:R-:W-:Y:S01]  /*3850*/  SEL R64, R64, RZ, P4 ;  /* 0x000000ff40407207 */ /* 0x000fe20002000000 */
[----:B------:R-:W-:Y:S01]  /*3860*/  IMAD.WIDE.U32 R166, R157, 0x10, R74 ;  /* 0x000000109da67825 */ /* 0x000fe200078e004a */
[----:B------:R-:W-:-:S03]  /*3870*/  SEL R65, R65, RZ, P5 ;  /* 0x000000ff41417207 */ /* 0x000fc60002800000 */
[----:B------:R-:W-:Y:S01]  /*3880*/  FFMA.FTZ R113, R153, R170, R41 ;  /* 0x000000aa99717223 */ /* 0x000fe20000010029 */
[C---:B------:R-:W-:Y:S01]  /*3890*/  LOP3.LUT P4, RZ, R160.reuse, 0xff0000, RZ, 0xc0, !PT ;  /* 0x00ff0000a0ff7812 */ /* 0x040fe2000788c0ff */
[----:B-1----:R-:W-:Y:S01]  /*38a0*/  IMAD.WIDE.U32 R74, R161, 0x10, R70 ;  /* 0x00000010a14a7825 */ /* 0x002fe200078e0046 */
[----:B------:R-:W-:-:S03]  /*38b0*/  ISETP.GE.U32.AND P5, PT, R160, 0x1000000, PT ;  /* 0x01000000a000780c */ /* 0x000fc60003fa6070 */
[----:B------:R-:W-:Y:S01]  /*38c0*/  FFMA.FTZ R115, R153, R172, R43 ;  /* 0x000000ac99737223 */ /* 0x000fe2000001002b */
[-C--:B0-----:R-:W-:Y:S01]  /*38d0*/  FMUL.FTZ R76, R112, R154.reuse ;  /* 0x0000009a704c7220 */ /* 0x081fe20000410000 */
[--C-:B------:R-:W-:Y:S01]  /*38e0*/  IMAD.WIDE.U32 R160, R159, 0x10, R70.reuse ;  /* 0x000000109fa07825 */ /* 0x100fe200078e0046 */
[----:B------:R0:W-:Y:S03]  /*38f0*/  STG.E.128 desc[UR6][R74.64], R80 ;  /* 0x000000504a007986 */ /* 0x0001e6000c101d06 */
[-C--:B------:R-:W-:Y:S01]  /*3900*/  FMUL.FTZ R77, R113, R154.reuse ;  /* 0x0000009a714d7220 */ /* 0x080fe20000410000 */
[----:B------:R-:W-:Y:S01]  /*3910*/  FMUL.FTZ R78, R115, R154 ;  /* 0x0000009a734e7220 */ /* 0x000fe20000410000 */
[----:B------:R-:W-:-:S04]  /*3920*/  IMAD.WIDE.U32 R136, R157, 0x10, R70 ;  /* 0x000000109d887825 */ /* 0x000fc800078e0046 */
[----:B------:R-:W-:Y:S01]  /*3930*/  FMUL.FTZ R76, R76, UR5 ;  /* 0x000000054c4c7c20 */ /* 0x000fe20008410000 */
[----:B------:R-:W-:Y:S01]  /*3940*/  FMUL.FTZ R77, R77, UR5 ;  /* 0x000000054d4d7c20 */ /* 0x000fe20008410000 */
[----:B------:R-:W-:Y:S01]  /*3950*/  FMUL.FTZ R79, R78, UR5 ;  /* 0x000000054e4f7c20 */ /* 0x000fe20008410000 */
[--C-:B------:R-:W-:Y:S01]  /*3960*/  IMAD.WIDE.U32 R158, R158, 0x10, R70.reuse ;  /* 0x000000109e9e7825 */ /* 0x100fe200078e0046 */
[----:B------:R1:W-:Y:S01]  /*3970*/  STG.E.128 desc[UR6][R162.64], R84 ;  /* 0x00000054a2007986 */ /* 0x0003e2000c101d06 */
[----:B------:R-:W-:Y:S02]  /*3980*/  SEL R76, R76, RZ, P6 ;  /* 0x000000ff4c4c7207 */ /* 0x000fe40003000000 */
[--C-:B------:R-:W-:Y:S01]  /*3990*/  IMAD.WIDE.U32 R156, R156, 0x10, R70.reuse ;  /* 0x000000109c9c7825 */ /* 0x100fe200078e0046 */
[----:B------:R1:W-:Y:S01]  /*39a0*/  STG.E.128 desc[UR6][R160.64], R116 ;  /* 0x00000074a0007986 */ /* 0x0003e2000c101d06 */
[----:B------:R-:W-:Y:S02]  /*39b0*/  SEL R77, R77, RZ, P1 ;  /* 0x000000ff4d4d7207 */ /* 0x000fe40000800000 */
[----:B------:R-:W-:-:S04]  /*39c0*/  IMAD.WIDE.U32 R138, R152, 0x10, R70 ;  /* 0x00000010988a7825 */ /* 0x000fc800078e0046 */
[C---:B------:R-:W-:Y:S01]  /*39d0*/  FFMA.FTZ R70, R153.reuse, R155, R46 ;  /* 0x0000009b99467223 */ /* 0x040fe2000001002e */
[----:B------:R-:W-:Y:S01]  /*39e0*/  FFMA.FTZ R71, R153, R168, R47 ;  /* 0x000000a899477223 */ /* 0x000fe2000001002f */
[----:B------:R1:W-:Y:S01]  /*39f0*/  STG.E.128 desc[UR6][R164.64], R120 ;  /* 0x00000078a4007986 */ /* 0x0003e2000c101d06 */
[----:B------:R-:W-:Y:S01]  /*3a00*/  SEL R79, R79, RZ, P3 ;  /* 0x000000ff4f4f7207 */ /* 0x000fe20001800000 */
[-C--:B0-----:R-:W-:Y:S01]  /*3a10*/  FMUL.FTZ R74, R70, R154.reuse ;  /* 0x0000009a464a7220 */ /* 0x081fe20000410000 */
[-C--:B------:R-:W-:Y:S01]  /*3a20*/  FMUL.FTZ R75, R71, R154.reuse ;  /* 0x0000009a474b7220 */ /* 0x080fe20000410000 */
[----:B------:R-:W-:Y:S01]  /*3a30*/  FMUL.FTZ R154, R114, R154 ;  /* 0x0000009a729a7220 */ /* 0x000fe20000410000 */
[----:B------:R1:W-:Y:S01]  /*3a40*/  STG.E.128 desc[UR6][R158.64], R124 ;  /* 0x0000007c9e007986 */ /* 0x0003e2000c101d06 */
[----:B------:R-:W-:Y:S01]  /*3a50*/  FMUL.FTZ R74, R74, UR5 ;  /* 0x000000054a4a7c20 */ /* 0x000fe20008410000 */
[----:B------:R-:W-:Y:S01]  /*3a60*/  FMUL.FTZ R75, R75, UR5 ;  /* 0x000000054b4b7c20 */ /* 0x000fe20008410000 */
[----:B------:R-:W-:Y:S01]  /*3a70*/  FMUL.FTZ R78, R154, UR5 ;  /* 0x000000059a4e7c20 */ /* 0x000fe20008410000 */
[----:B------:R1:W-:Y:S02]  /*3a80*/  STG.E.128 desc[UR6][R166.64], R128 ;  /* 0x00000080a6007986 */ /* 0x0003e4000c101d06 */
[----:B------:R-:W-:-:S02]  /*3a90*/  SEL R74, R74, RZ, P4 ;  /* 0x000000ff4a4a7207 */ /* 0x000fc40002000000 */
[----:B------:R-:W-:Y:S01]  /*3aa0*/  SEL R75, R75, RZ, P5 ;  /* 0x000000ff4b4b7207 */ /* 0x000fe20002800000 */
[----:B------:R1:W-:Y:S01]  /*3ab0*/  STG.E.128 desc[UR6][R136.64], R64 ;  /* 0x0000004088007986 */ /* 0x0003e2000c101d06 */
[----:B------:R-:W-:-:S03]  /*3ac0*/  SEL R78, R78, RZ, P2 ;  /* 0x000000ff4e4e7207 */ /* 0x000fc60001000000 */
[----:B------:R1:W-:Y:S04]  /*3ad0*/  STG.E.128 desc[UR6][R132.64], R68 ;  /* 0x0000004484007986 */ /* 0x0003e8000c101d06 */
[----:B------:R1:W-:Y:S04]  /*3ae0*/  STG.E.128 desc[UR6][R156.64], R72 ;  /* 0x000000489c007986 */ /* 0x0003e8000c101d06 */
[----:B------:R1:W-:Y:S04]  /*3af0*/  STG.E.128 desc[UR6][R134.64], R112 ;  /* 0x0000007086007986 */ /* 0x0003e8000c101d06 */
[----:B------:R1:W-:Y:S01]  /*3b00*/  STG.E.128 desc[UR6][R138.64], R76 ;  /* 0x0000004c8a007986 */ /* 0x0003e2000c101d06 */
[----:B------:R-:W-:Y:S05]  /*3b10*/  BRA `(.L_x_13500) ;  /* 0x0000001400f47947 */ /* 0x000fea0003800000 */
.L_x_13498:
        /* <DEDUP_REMOVED lines=32> */
.L_x_13501:
        /* <DEDUP_REMOVED lines=28> */
.L_x_13502:
        /* <DEDUP_REMOVED lines=36> */
.L_x_13503:
        /* <DEDUP_REMOVED lines=28> */
.L_x_13504:
        /* <DEDUP_REMOVED lines=35> */
.L_x_13505:
        /* <DEDUP_REMOVED lines=28> */
.L_x_13506:
        /* <DEDUP_REMOVED lines=35> */
.L_x_13507:
        /* <DEDUP_REMOVED lines=28> */
.L_x_13508:
        /* <DEDUP_REMOVED lines=35> */
.L_x_13509:
        /* <DEDUP_REMOVED lines=28> */
.L_x_13510:
        /* <DEDUP_REMOVED lines=35> */
.L_x_13511:
        /* <DEDUP_REMOVED lines=28> */
.L_x_13512:
[----:B------:R-:W0:Y:S01]  /*52a0*/  @P1 LDC.64 R70, c[0x0][0x478] ;  /* 0x00011e00ff461b82 */ /* 0x000e220000000a00 */
[----:B------:R-:W-:-:S04]  /*52b0*/  IMAD.WIDE.U32 R68, R152, 0x10, R68 ;  /* 0x0000001098447825 */ /* 0x000fc800078e0044 */
[----:B0-----:R-:W-:-:S05]  /*52c0*/  @P1 IMAD.WIDE.U32 R70, R152, 0x10, R70 ;  /* 0x0000001098461825 */ /* 0x001fca00078e0046 */
[----:B------:R0:W-:Y:S04]  /*52d0*/  @P1 STG.E.128 desc[UR6][R70.64], R112 ;  /* 0x0000007046001986 */ /* 0x0001e8000c101d06 */
[----:B------:R0:W-:Y:S02]  /*52e0*/  STG.E.128 desc[UR6][R68.64], R64 ;  /* 0x0000004044007986 */ /* 0x0001e4000c101d06 */
.L_x_13500:
[----:B012---:R-:W0:Y:S02]  /*52f0*/  LDC.64 R64, c[0x0][0x380] ;  /* 0x0000e000ff407b82 */ /* 0x007e240000000a00 */
[----:B0-----:R-:W-:-:S04]  /*5300*/  LEA R150, R64, R150, 0x2 ;  /* 0x0000009640967211 */ /* 0x001fc800078e10ff */
[----:B------:R-:W-:-:S13]  /*5310*/  ISETP.GE.AND P1, PT, R150, R65, PT ;  /* 0x000000419600720c */ /* 0x000fda0003f26270 */
[----:B------:R-:W-:Y:S05]  /*5320*/  @!P1 BRA `(.L_x_13513) ;  /* 0xffffffb000709947 */ /* 0x000fea000383ffff */
[----:B------:R-:W-:Y:S05]  /*5330*/  BSYNC B1 ;  /* 0x0000000000017941 */ /* 0x000fea0003800000 */
.L_x_13494:
        /* <DEDUP_REMOVED lines=48> */
.L_x_13493:
[----:B------:R-:W-:Y:S05]  /*5640*/  BSYNC B0 ;  /* 0x0000000000007941 */ /* 0x000fea0003800000 */
.L_x_13492:
        /* <DEDUP_REMOVED lines=54> */
[----:B-----5:R-:W-:Y:S02]  /*59b0*/  FADD.FTZ R3, R3, R36 ;  /* 0x0000002403037221 */ /* 0x020fe40000010000 */
[----:B------:R-:W5:Y:S08]  /*59c0*/  LDC R36, c[0x0][0x388] ;  /* 0x0000e200ff247b82 */ /* 0x000f700000000800 */
        /* <DEDUP_REMOVED lines=15> */
[----:B-1----:R-:W-:-:S03]  /*5ac0*/  FADD.FTZ R7, R3, R44 ;  /* 0x0000002c03077221 */ /* 0x002fc60000010000 */
[----:B------:R5:W-:Y:S01]  /*5ad0*/  STS.128 [R151+0xa00], R24 ;  /* 0x000a001897007388 */ /* 0x000be20000000c00 */
[----:B------:R-:W-:Y:S01]  /*5ae0*/  BAR.SYNC.DEFER_BLOCKING 0x0 ;  /* 0x0000000000007b1d */ /* 0x000fe20000010000 */
[----:B-----5:R-:W-:-:S05]  /*5af0*/  IMAD R24, R36, UR4, RZ ;  /* 0x0000000424187c24 */ /* 0x020fca000f8e02ff */
[----:B------:R-:W-:-:S04]  /*5b00*/  IADD3 R24, P0, PT, R24, R147, RZ ;  /* 0x0000009318187210 */ /* 0x000fc80007f1e0ff */
[----:B------:R-:W-:Y:S02]  /*5b10*/  IADD3.X R23, PT, PT, RZ, RZ, RZ, P0, !PT ;  /* 0x000000ffff177210 */ /* 0x000fe400007fe4ff */
[C---:B------:R-:W-:Y:S01]  /*5b20*/  SHF.L.U32 R3, R24.reuse, 0x2, RZ ;  /* 0x0000000218037819 */ /* 0x040fe200000006ff */
[----:B------:R-:W0:Y:S01]  /*5b30*/  LDS R34, [R0] ;  /* 0x0000000000227984 */ /* 0x000e220000000800 */
[----:B------:R-:W-:Y:S02]  /*5b40*/  SHF.L.U64.HI R24, R24, 0x2, R23 ;  /* 0x0000000218187819 */ /* 0x000fe40000010217 */
[----:B------:R-:W-:Y:S01]  /*5b50*/  IADD3 R2, P0, PT, R3, UR22, RZ ;  /* 0x0000001603027c10 */ /* 0x000fe2000ff1e0ff */
        /* <DEDUP_REMOVED lines=63> */
.L_x_13497:
        /* <DEDUP_REMOVED lines=8> */
.L_x_13515:
[----:B------:R-:W-:Y:S05]  /*5fd0*/  BSYNC B2 ;  /* 0x0000000000027941 */ /* 0x000fea0003800000 */
.L_x_13514:
        /* <DEDUP_REMOVED lines=8> */
.L_x_13516:
[----:B------:R-:W-:Y:S01]  /*6060*/  FADD.FTZ R64, R64, R189 ;  /* 0x000000bd40407221 */ /* 0x000fe20000010000 */
[----:B------:R-:W-:-:S04]  /*6070*/  HFMA2 R74, -RZ, RZ, 0, 1.1920928955078125e-07 ;  /* 0x00000002ff4a7431 */ /* 0x000fc800000001ff */
[----:B------:R-:W-:Y:S02]  /*6080*/  MOV R75, R64 ;  /* 0x00000040004b7202 */ /* 0x000fe40000000f00 */
[----:B------:R-:W-:-:S07]  /*6090*/  MOV R66, R73 ;  /* 0x0000004900427202 */ /* 0x000fce0000000f00 */
[----:B------:R-:W-:Y:S05]  /*60a0*/  WARPSYNC.COLLECTIVE R72, `(.L_x_13517) ;  /* 0x0000000048087348 */ /* 0x000fea0003c00000 */
[----:B------:R0:W1:Y:S02]  /*60b0*/  SHFL.BFLY P3, R73, R75, R74, R77 ;  /* 0x0c00004a4b497389 */ /* 0x000064000006004d */
[----:B01----:R-:W-:Y:S05]  /*60c0*/  ENDCOLLECTIVE ;  /* 0x000000000000791b */ /* 0x003fea0003800000 */
.L_x_13517:
[----:B------:R-:W-:-:S05]  /*60d0*/  FADD.FTZ R66, R66, R191 ;  /* 0x000000bf42427221 */ /* 0x000fca0000010000 */
[----:B------:R-:W-:Y:S02]  /*60e0*/  MOV R75, R66 ;  /* 0x00000042004b7202 */ /* 0x000fe40000000f00 */
[----:B------:R-:W-:-:S07]  /*60f0*/  MOV R65, R73 ;  /* 0x0000004900417202 */ /* 0x000fce0000000f00 */
[----:B------:R-:W-:Y:S05]  /*6100*/  WARPSYNC.COLLECTIVE R72, `(.L_x_13518) ;  /* 0x0000000048087348 */ /* 0x000fea0003c00000 */
[----:B------:R0:W1:Y:S02]  /*6110*/  SHFL.BFLY P3, R73, R75, R74, R77 ;  /* 0x0c00004a4b497389 */ /* 0x000064000006004d */
[----:B01----:R-:W-:Y:S05]  /*6120*/  ENDCOLLECTIVE ;  /* 0x000000000000791b */ /* 0x003fea0003800000 */
.L_x_13518:
[----:B------:R-:W-:Y:S01]  /*6130*/  FADD.FTZ R65, R64, R65 ;  /* 0x0000004140417221 */ /* 0x000fe20000010000 */
[----:B------:R-:W-:-:S04]  /*6140*/  HFMA2 R74, -RZ, RZ, 0, 2.384185791015625e-07 ;  /* 0x00000004ff4a7431 */ /* 0x000fc800000001ff */
[----:B------:R-:W-:Y:S02]  /*6150*/  MOV R75, R65 ;  /* 0x00000041004b7202 */ /* 0x000fe40000000f00 */
[----:B------:R-:W-:-:S07]  /*6160*/  MOV R67, R73 ;  /* 0x0000004900437202 */ /* 0x000fce0000000f00 */
[----:B------:R-:W-:Y:S05]  /*6170*/  WARPSYNC.COLLECTIVE R72, `(.L_x_13519) ;  /* 0x0000000048087348 */ /* 0x000fea0003c00000 */
[----:B------:R0:W1:Y:S02]  /*6180*/  SHFL.BFLY P3, R73, R75, R74, R77 ;  /* 0x0c00004a4b497389 */ /* 0x000064000006004d */
[----:B01----:R-:W-:Y:S05]  /*6190*/  ENDCOLLECTIVE ;  /* 0x000000000000791b */ /* 0x003fea0003800000 */
.L_x_13519:
[----:B------:R-:W-:-:S05]  /*61a0*/  FADD.FTZ R67, R66, R67 ;  /* 0x0000004342437221 */ /* 0x000fca0000010000 */
[----:B------:R-:W-:Y:S02]  /*61b0*/  MOV R75, R67 ;  /* 0x00000043004b7202 */ /* 0x000fe40000000f00 */
[----:B------:R-:W-:-:S07]  /*61c0*/  MOV R68, R73 ;  /* 0x0000004900447202 */ /* 0x000fce0000000f00 */
[----:B------:R-:W-:Y:S05]  /*61d0*/  WARPSYNC.COLLECTIVE R72, `(.L_x_13520) ;  /* 0x0000000048087348 */ /* 0x000fea0003c00000 */
[----:B------:R0:W1:Y:S02]  /*61e0*/  SHFL.BFLY P3, R73, R75, R74, R77 ;  /* 0x0c00004a4b497389 */ /* 0x000064000006004d */
[----:B01----:R-:W-:Y:S05]  /*61f0*/  ENDCOLLECTIVE ;  /* 0x000000000000791b */ /* 0x003fea0003800000 */
.L_x_13520:
[----:B------:R-:W-:Y:S01]  /*6200*/  FADD.FTZ R68, R65, R68 ;  /* 0x0000004441447221 */ /* 0x000fe20000010000 */
[----:B------:R-:W-:-:S04]  /*6210*/  HFMA2 R74, -RZ, RZ, 0, 4.76837158203125e-07 ;  /* 0x00000008ff4a7431 */ /* 0x000fc800000001ff */
[----:B------:R-:W-:Y:S02]  /*6220*/  MOV R75, R68 ;  /* 0x00000044004b7202 */ /* 0x000fe40000000f00 */
[----:B------:R-:W-:-:S07]  /*6230*/  MOV R70, R73 ;  /* 0x0000004900467202 */ /* 0x000fce0000000f00 */
[----:B------:R-:W-:Y:S05]  /*6240*/  WARPSYNC.COLLECTIVE R72, `(.L_x_13521) ;  /* 0x0000000048087348 */ /* 0x000fea0003c00000 */
[----:B------:R0:W1:Y:S02]  /*6250*/  SHFL.BFLY P3, R73, R75, R74, R77 ;  /* 0x0c00004a4b497389 */ /* 0x000064000006004d */
[----:B01----:R-:W-:Y:S05]  /*6260*/  ENDCOLLECTIVE ;  /* 0x000000000000791b */ /* 0x003fea0003800000 */
.L_x_13521:
[----:B------:R-:W-:-:S05]  /*6270*/  FADD.FTZ R70, R67, R70 ;  /* 0x0000004643467221 */ /* 0x000fca0000010000 */
[----:B------:R-:W-:Y:S02]  /*6280*/  MOV R75, R70 ;  /* 0x00000046004b7202 */ /* 0x000fe40000000f00 */
[----:B------:R-:W-:-:S07]  /*6290*/  MOV R69, R73 ;  /* 0x0000004900457202 */ /* 0x000fce0000000f00 */
[----:B------:R-:W-:Y:S05]  /*62a0*/  WARPSYNC.COLLECTIVE R72, `(.L_x_13522) ;  /* 0x0000000048087348 */ /* 0x000fea0003c00000 */
[----:B------:R0:W1:Y:S02]  /*62b0*/  SHFL.BFLY P3, R73, R75, R74, R77 ;  /* 0x0c00004a4b497389 */ /* 0x000064000006004d */
[----:B01----:R-:W-:Y:S05]  /*62c0*/  ENDCOLLECTIVE ;  /* 0x000000000000791b */ /* 0x003fea0003800000 */
.L_x_13522:
[----:B------:R-:W-:Y:S01]  /*62d0*/  FADD.FTZ R69, R68, R69 ;  /* 0x0000004544457221 */ /* 0x000fe20000010000 */
[----:B------:R-:W-:-:S04]  /*62e0*/  HFMA2 R74, -RZ, RZ, 0, 9.5367431640625e-07 ;  /* 0x00000010ff4a7431 */ /* 0x000fc800000001ff */
[----:B------:R-:W-:Y:S02]  /*62f0*/  MOV R75, R69 ;  /* 0x00000045004b7202 */ /* 0x000fe40000000f00 */
[----:B------:R-:W-:-:S07]  /*6300*/  MOV R71, R73 ;  /* 0x0000004900477202 */ /* 0x000fce0000000f00 */
[----:B------:R-:W-:Y:S05]  /*6310*/  WARPSYNC.COLLECTIVE R72, `(.L_x_13523) ;  /* 0x0000000048087348 */ /* 0x000fea0003c00000 */
[----:B------:R0:W1:Y:S02]  /*6320*/  SHFL.BFLY P3, R73, R75, R74, R77 ;  /* 0x0c00004a4b497389 */ /* 0x000064000006004d */
[----:B01----:R-:W-:Y:S05]  /*6330*/  ENDCOLLECTIVE ;  /* 0x000000000000791b */ /* 0x003fea0003800000 */
.L_x_13523:
[----:B------:R-:W-:-:S05]  /*6340*/  FADD.FTZ R71, R70, R71 ;  /* 0x0000004746477221 */ /* 0x000fca0000010000 */
[----:B------:R-:W-:Y:S02]  /*6350*/  MOV R75, R71 ;  /* 0x00000047004b7202 */ /* 0x000fe40000000f00 */
[----:B------:R-:W-:-:S07]  /*6360*/  MOV R64, R73 ;  /* 0x0000004900407202 */ /* 0x000fce0000000f00 */
[----:B------:R-:W-:Y:S05]  /*6370*/  WARPSYNC.COLLECTIVE R72, `(.L_x_13524) ;  /* 0x0000000048087348 */ /* 0x000fea0003c00000 */
[----:B------:R0:W1:Y:S02]  /*6380*/  SHFL.BFLY P3, R73, R75, R74, R77 ;  /* 0x0c00004a4b497389 */ /* 0x000064000006004d */
[----:B01----:R-:W-:Y:S05]  /*6390*/  ENDCOLLECTIVE ;  /* 0x000000000000791b */ /* 0x003fea0003800000 */
.L_x_13524:
[----:B------:R-:W-:Y:S01]  /*63a0*/  MOV R66, R73 ;  /* 0x0000004900427202 */ /* 0x000fe20000000f00 */
[----:B------:R-:W-:Y:S06]  /*63b0*/  BRA `(.L_x_13525) ;  /* 0xffffffbc00d07947 */ /* 0x000fec000383ffff */
.L_x_13526:
        /* <DEDUP_REMOVED lines=12> */
.L_x_14600:


//--------------------- .text._ZN10layer_norm22ln_bwd_finalize_kernelINS_22Kernel_traits_finalizeILj768EfffffjLb0ELj1024ELj4ENS_18Kernel_traits_baseILj768EfffffjLj1024EEEEELb0ELb0EEEvNS_9BwdParamsE --------------------------
	.section	.text._ZN10layer_norm22ln_bwd_finalize_kernelINS_22Kernel_traits_finalizeILj768EfffffjLb0ELj1024ELj4ENS_18Kernel_traits_baseILj768EfffffjLj1024EEEEELb0ELb0EEEvNS_9BwdParamsE,"ax",@progbits
	.align	128
        .global         _ZN10layer_norm22ln_bwd_finalize_kernelINS_22Kernel_traits_finalizeILj768EfffffjLb0ELj1024ELj4ENS_18Kernel_traits_baseILj768EfffffjLj1024EEEEELb0ELb0EEEvNS_9BwdParamsE
        .type           _ZN10layer_norm22ln_bwd_finalize_kernelINS_22Kernel_traits_finalizeILj768EfffffjLb0ELj1024ELj4ENS_18Kernel_traits_baseILj768EfffffjLj1024EEEEELb0ELb0EEEvNS_9BwdParamsE,@function
        .size           _ZN10layer_norm22ln_bwd_finalize_kernelINS_22Kernel_traits_finalizeILj768EfffffjLb0ELj1024ELj4ENS_18Kernel_traits_baseILj768EfffffjLj1024EEEEELb0ELb0EEEvNS_9BwdParamsE,(.L_x_14601 - _ZN10layer_norm22ln_bwd_finalize_kernelINS_22Kernel_traits_finalizeILj768EfffffjLb0ELj1024ELj4ENS_18Kernel_traits_baseILj768EfffffjLj1024EEEEELb0ELb0EEEvNS_9BwdParamsE)
        .other          _ZN10layer_norm22ln_bwd_finalize_kernelINS_22Kernel_traits_finalizeILj768EfffffjLb0ELj1024ELj4ENS_18Kernel_traits_baseILj768EfffffjLj1024EEEEELb0ELb0EEEvNS_9BwdParamsE,@"STO_CUDA_ENTRY STV_DEFAULT"
_ZN10layer_norm22ln_bwd_finalize_kernelINS_22Kernel_traits_finalizeILj768EfffffjLb0ELj1024ELj4ENS_18Kernel_traits_baseILj768EfffffjLj1024EEEEELb0ELb0EEEvNS_9BwdParamsE:
.text._ZN10layer_norm22ln_bwd_finalize_kernelINS_22Kernel_traits_finalizeILj768EfffffjLb0ELj1024ELj4ENS_18Kernel_traits_baseILj768EfffffjLj1024EEEEELb0ELb0EEEvNS_9BwdParamsE:
        /* <DEDUP_REMOVED lines=78> */
.L_x_13531:
        /* <DEDUP_REMOVED lines=118> */
.L_x_13530:
[----:B------:R-:W-:Y:S05]  /*0c40*/  BSYNC.RECONVERGENT B1 ;  /* 0x0000000000017941 */ /* 0x000fea0003800200 */
.L_x_13529:
        /* <DEDUP_REMOVED lines=68> */
.L_x_13533:
[----:B------:R-:W-:Y:S05]  /*1090*/  BSYNC.RECONVERGENT B1 ;  /* 0x0000000000017941 */ /* 0x000fea0003800200 */
.L_x_13532:
        /* <DEDUP_REMOVED lines=37> */
.L_x_13535:
[----:B------:R-:W-:Y:S05]  /*12f0*/  BSYNC.RECONVERGENT B1 ;  /* 0x0000000000017941 */ /* 0x000fea0003800200 */
.L_x_13534:
[----:B------:R-:W-:Y:S05]  /*1300*/  @!P1 BRA `(.L_x_13528) ;  /* 0x00000000003c9947 */ /* 0x000fea0003800000 */
[----:B------:R-:W0:Y:S01]  /*1310*/  LDC.64 R8, c[0x0][0x440] ;  /* 0x00011000ff087b82 */ /* 0x000e220000000a00 */
[----:B------:R-:W-:Y:S01]  /*1320*/  IMAD R0, R3, R54, R0 ;  /* 0x0000003603007224 */ /* 0x000fe200078e0200 */
[----:B------:R-:W-:-:S04]  /*1330*/  IADD3 R12, PT, PT, -R55, RZ, RZ ;  /* 0x000000ff370c7210 */ /* 0x000fc80007ffe1ff */
[----:B------:R-:W-:Y:S02]  /*1340*/  IADD3 R3, PT, PT, R57, R0, RZ ;  /* 0x0000000039037210 */ /* 0x000fe40007ffe0ff */
[----:B------:R-:W1:Y:S05]  /*1350*/  LDC.64 R10, c[0x0][0x448] ;  /* 0x00011200ff0a7b82 */ /* 0x000e6a0000000a00 */
.L_x_13536:
        /* <DEDUP_REMOVED lines=10> */
.L_x_13528:
[----:B------:R-:W-:Y:S05]  /*1400*/  BSYNC.RECONVERGENT B0 ;  /* 0x0000000000007941 */ /* 0x000fea0003800200 */
.L_x_13527:
        /* <DEDUP_REMOVED lines=60> */
.L_x_13537:
        /* <DEDUP_REMOVED lines=11> */
.L_x_14601:


//--------------------- .text._ZN10layer_norm13ln_bwd_kernelINS_13Kernel_traitsIfffffjLj768ELj1ELj4ELj1ELj16ENS_18Kernel_traits_baseILj768EfffffjLj128EEEEELb1ELb0ELb1ELb0EEEvNS_9BwdParamsE --------------------------
	.section	.text._ZN10layer_norm13ln_bwd_kernelINS_13Kernel_traitsIfffffjLj768ELj1ELj4ELj1ELj16ENS_18Kernel_traits_baseILj768EfffffjLj128EEEEELb1ELb0ELb1ELb0EEEvNS_9BwdParamsE,"ax",@progbits
	.align	128
        .global         _ZN10layer_norm13ln_bwd_kernelINS_13Kernel_traitsIfffffjLj768ELj1ELj4ELj1ELj16ENS_18Kernel_traits_baseILj768EfffffjLj128EEEEELb1ELb0ELb1ELb0EEEvNS_9BwdParamsE
        .type           _ZN10layer_norm13ln_bwd_kernelINS_13Kernel_traitsIfffffjLj768ELj1ELj4ELj1ELj16ENS_18Kernel_traits_baseILj768EfffffjLj128EEEEELb1ELb0ELb1ELb0EEEvNS_9BwdParamsE,@function
        .size           _ZN10layer_norm13ln_bwd_kernelINS_13Kernel_traitsIfffffjLj768ELj1ELj4ELj1ELj16ENS_18Kernel_traits_baseILj768EfffffjLj128EEEEELb1ELb0ELb1ELb0EEEvNS_9BwdParamsE,(.L_x_14602 - _ZN10layer_norm13ln_bwd_kernelINS_13Kernel_traitsIfffffjLj768ELj1ELj4ELj1ELj16ENS_18Kernel_traits_baseILj768EfffffjLj128EEEEELb1ELb0ELb1ELb0EEEvNS_9BwdParamsE)
        .other          _ZN10layer_norm13ln_bwd_kernelINS_13Kernel_traitsIfffffjLj768ELj1ELj4ELj1ELj16ENS_18Kernel_traits_baseILj768EfffffjLj128EEEEELb1ELb0ELb1ELb0EEEvNS_9BwdParamsE,@"STO_CUDA_ENTRY STV_DEFAULT"
_ZN10layer_norm13ln_bwd_kernelINS_13Kernel_traitsIfffffjLj768ELj1ELj4ELj1ELj16ENS_18Kernel_traits_baseILj768EfffffjLj128EEEEELb1ELb0ELb1ELb0EEEvNS_9BwdParamsE:
.text._ZN10layer_norm13ln_bwd_kernelINS_13Kernel_traitsIfffffjLj768ELj1ELj4ELj1ELj16ENS_18Kernel_traits_baseILj768EfffffjLj128EEEEELb1ELb0ELb1ELb0EEEvNS_9BwdParamsE:
        /* <DEDUP_REMOVED lines=101> */
.L_x_13668:
[----:B0--34-:R-:W0:Y:S08]  /*0650*/  LDC.64 R142, c[0x0][0x3f8] ;  /* 0x0000fe00ff8e7b82 */ /* 0x019e300000000a00 */
        /* <DEDUP_REMOVED lines=21> */
[----:B------:R-:W-:Y:S02]  /*07b0*/  IMAD R10, R7, R2, RZ ;  /* 0x00000002070a7224 */ /* 0x000fe400078e02ff */
[----:B------:R-:W-:Y:S01]  /*07c0*/  HFMA2 R186, -RZ, RZ, 0, 0 ;  /* 0x00000000ffba7431 */ /* 0x000fe200000001ff */
[----:B------:R-:W-:-:S02]  /*07d0*/  ISETP.GE.U32.AND P2, PT, R5, 0x40, PT ;  /* 0x000000400500780c */ /* 0x000fc40003f46070 */
[----:B------:R-:W-:Y:S02]  /*07e0*/  ISETP.GE.U32.AND P3, PT, R5, 0x60, PT ;  /* 0x000000600500780c */ /* 0x000fe40003f66070 */
[----:B------:R-:W-:Y:S02]  /*07f0*/  @P1 IADD3 R17, PT, PT, R9, -0x1, RZ ;  /* 0xffffffff09111810 */ /* 0x000fe40007ffe0ff */
[----:B------:R-:W-:Y:S02]  /*0800*/  ISETP.GE.U32.AND P4, PT, R5, 0x80, PT ;  /* 0x000000800500780c */ /* 0x000fe40003f86070 */
[----:B------:R-:W-:Y:S01]  /*0810*/  MOV R181, RZ ;  /* 0x000000ff00b57202 */ /* 0x000fe20000000f00 */
[----:B------:R-:W-:Y:S01]  /*0820*/  @P1 IMAD R4, R17, R2, RZ ;  /* 0x0000000211041224 */ /* 0x000fe200078e02ff */
[----:B------:R-:W-:-:S04]  /*0830*/  IADD3 R17, PT, PT, R6, -0x1, RZ ;  /* 0xffffffff06117810 */ /* 0x000fc80007ffe0ff */
[----:B------:R-:W-:Y:S01]  /*0840*/  @P1 SHF.R.S32.HI R143, RZ, 0x1f, R4 ;  /* 0x0000001fff8f1819 */ /* 0x000fe20000011404 */
[----:B------:R-:W-:Y:S01]  /*0850*/  IMAD R142, R17, R2, RZ ;  /* 0x00000002118e7224 */ /* 0x000fe200078e02ff */
[----:B------:R-:W-:Y:S02]  /*0860*/  SHF.R.S32.HI R17, RZ, 0x1f, R10 ;  /* 0x0000001fff117819 */ /* 0x000fe4000001140a */
[----:B------:R-:W-:Y:S02]  /*0870*/  @P1 LEA.HI R145, R143, R4, RZ, 0x2 ;  /* 0x000000048f911211 */ /* 0x000fe400078f10ff */
[----:B------:R-:W-:Y:S02]  /*0880*/  SHF.R.S32.HI R143, RZ, 0x1f, R142 ;  /* 0x0000001fff8f7819 */ /* 0x000fe4000001148e */
[----:B0-----:R-:W-:Y:S02]  /*0890*/  LEA.HI R141, R17, R10, RZ, 0x2 ;  /* 0x0000000a118d7211 */ /* 0x001fe400078f10ff */
[----:B------:R-:W-:-:S02]  /*08a0*/  LEA.HI R143, R143, R142, RZ, 0x2 ;  /* 0x0000008e8f8f7211 */ /* 0x000fc400078f10ff */
[----:B-1----:R-:W-:Y:S02]  /*08b0*/  LOP3.LUT R4, R0, 0x1f, RZ, 0xc0, !PT ;  /* 0x0000001f00047812 */ /* 0x002fe400078ec0ff */
[----:B------:R-:W-:Y:S02]  /*08c0*/  P2R R17, PR, RZ, 0x40 ;  /* 0x00000040ff117803 */ /* 0x000fe40000000000 */
[-C--:B------:R-:W-:Y:S02]  /*08d0*/  LEA.HI.SX32 R10, R141, R4.reuse, 0x1e ;  /* 0x000000048d0a7211 */ /* 0x080fe400078ff2ff */
[-C--:B------:R-:W-:Y:S02]  /*08e0*/  @P1 LEA.HI.SX32 R178, R145, R4.reuse, 0x1e ;  /* 0x0000000491b21211 */ /* 0x080fe400078ff2ff */
[----:B------:R-:W-:Y:S02]  /*08f0*/  LEA.HI.SX32 R179, R143, R4, 0x1e ;  /* 0x000000048fb37211 */ /* 0x000fe400078ff2ff */
[----:B------:R-:W-:-:S02]  /*0900*/  MOV R180, R10 ;  /* 0x0000000a00b47202 */ /* 0x000fc40000000f00 */
        /* <DEDUP_REMOVED lines=24> */
[----:B------:R-:W-:Y:S01]  /*0a90*/  FADD.FTZ R145, -R177, R146 ;  /* 0x00000092b1917221 */ /* 0x000fe20000010100 */
[----:B------:R-:W-:Y:S01]  /*0aa0*/  FADD.FTZ R80, R80, R140 ;  /* 0x0000008c50507221 */ /* 0x000fe20000010000 */
[----:B------:R-:W-:Y:S01]  /*0ab0*/  FFMA.FTZ R104, R140, R3, R104 ;  /* 0x000000038c687223 */ /* 0x000fe20000010068 */
[----:B------:R-:W-:Y:S01]  /*0ac0*/  FADD.FTZ R81, R81, R141 ;  /* 0x0000008d51517221 */ /* 0x000fe20000010000 */
[----:B------:R-:W-:Y:S01]  /*0ad0*/  FFMA.FTZ R105, R141, R18, R105 ;  /* 0x000000128d697223 */ /* 0x000fe20000010069 */
[----:B------:R-:W-:Y:S01]  /*0ae0*/  FMUL.FTZ R157, R129, R141 ;  /* 0x0000008d819d7220 */ /* 0x000fe20000410000 */
[----:B------:R-:W-:Y:S01]  /*0af0*/  FADD.FTZ R140, RZ, R20 ;  /* 0x00000014ff8c7221 */ /* 0x000fe20000010000 */
[----:B------:R-:W-:Y:S01]  /*0b00*/  FFMA.FTZ R141, R3, R20, RZ ;  /* 0x00000014038d7223 */ /* 0x000fe200000100ff */
        /* <DEDUP_REMOVED lines=15> */
.L_x_13542:
[----:B------:R-:W-:Y:S05]  /*0c00*/  BSYNC.RECONVERGENT B1 ;  /* 0x0000000000017941 */ /* 0x000fea0003800200 */
.L_x_13541:
        /* <DEDUP_REMOVED lines=35> */
[----:B0-----:R-:W-:Y:S01]  /*0e40*/  FMUL.FTZ R168, R126, R142 ;  /* 0x0000008e7ea87220 */ /* 0x001fe20000410000 */
        /* <DEDUP_REMOVED lines=11> */
.L_x_13544:
[----:B------:R-:W-:Y:S05]  /*0f00*/  BSYNC.RECONVERGENT B1 ;  /* 0x0000000000017941 */ /* 0x000fea0003800200 */
.L_x_13543:
        /* <DEDUP_REMOVED lines=47> */
.L_x_13546:
[----:B------:R-:W-:Y:S05]  /*1200*/  BSYNC.RECONVERGENT B1 ;  /* 0x0000000000017941 */ /* 0x000fea0003800200 */
.L_x_13545:
        /* <DEDUP_REMOVED lines=10> */
[----:B-1----:R-:W-:-:S05]  /*12b0*/  IMAD.WIDE.U32 R32, R179, 0x10, R32 ;  /* 0x00000010b3207825 */ /* 0x002fca00078e0020 */
        /* <DEDUP_REMOVED lines=36> */
.L_x_13548:
[----:B------:R-:W-:Y:S05]  /*1500*/  BSYNC.RECONVERGENT B1 ;  /* 0x0000000000017941 */ /* 0x000fea0003800200 */
.L_x_13547:
        /* <DEDUP_REMOVED lines=10> */
[----:B0-----:R-:W-:Y:S01]  /*15b0*/  IMAD.WIDE.U32 R144, R180, 0x10, R142 ;  /* 0x00000010b4907825 */ /* 0x001fe200078e008e */
[----:B------:R0:W5:Y:S05]  /*15c0*/  @P6 LDG.E.128 R40, desc[UR6][R182.64] ;  /* 0x00000006b6286981 */ /* 0x00016a000c1e1d00 */
[----:B------:R-:W3:Y:S01]  /*15d0*/  LDG.E.128 R144, desc[UR6][R144.64] ;  /* 0x0000000690907981 */ /* 0x000ee2000c1e1d00 */
[----:B--2---:R-:W-:-:S06]  /*15e0*/  IMAD.WIDE.U32 R140, R179, 0x10, R140 ;  /* 0x00000010b38c7825 */ /* 0x004fcc00078e008c */
[----:B------:R-:W2:Y:S01]  /*15f0*/  LDG.E.128 R140, desc[UR6][R140.64] ;  /* 0x000000068c8c7981 */ /* 0x000ea2000c1e1d00 */
[----:B-1----:R-:W-:-:S05]  /*1600*/  IMAD.WIDE.U32 R184, R178, 0x4, R184 ;  /* 0x00000004b2b87825 */ /* 0x002fca00078e00b8 */
[----:B------:R0:W5:Y:S01]  /*1610*/  LDG.E R15, desc[UR6][R184.64] ;  /* 0x00000006b80f7981 */ /* 0x000162000c1e1900 */
[----:B------:R-:W-:Y:S02]  /*1620*/  IADD3 R178, PT, PT, R178, 0x20, RZ ;  /* 0x00000020b2b27810 */ /* 0x000fe40007ffe0ff */
        /* <DEDUP_REMOVED lines=8> */
[C---:B------:R-:W-:Y:S01]  /*16b0*/  FMUL.FTZ R149, R8.reuse, R159 ;  /* 0x0000009f08957220 */ /* 0x040fe20000410000 */
[----:B------:R-:W-:Y:S01]  /*16c0*/  FMUL.FTZ R154, R8, R147 ;  /* 0x00000093089a7220 */ /* 0x000fe20000410000 */
[----:B--2---:R-:W-:Y:S01]  /*16d0*/  FMUL.FTZ R150, R112, R140 ;  /* 0x0000008c70967220 */ /* 0x004fe20000410000 */
        /* <DEDUP_REMOVED lines=19> */
.L_x_13550:
[----:B------:R-:W-:Y:S05]  /*1810*/  BSYNC.RECONVERGENT B1 ;  /* 0x0000000000017941 */ /* 0x000fea0003800200 */
.L_x_13549:
[----:B------:R-:W-:-:S04]  /*1820*/  ISETP.GE.U32.AND P6, PT, R5, 0xc0, PT ;  /* 0x000000c00500780c */ /* 0x000fc80003fc6070 */
[----:B------:R-:W-:-:S09]  /*1830*/  P2R R194, PR, RZ, 0x40 ;  /* 0x00000040ffc27803 */ /* 0x000fd20000000000 */
        /* <DEDUP_REMOVED lines=15> */
[C---:B---3--:R-:W-:Y:S01]  /*1930*/  FADD.FTZ R35, -R177.reuse, R140 ;  /* 0x0000008cb1237221 */ /* 0x048fe20000010100 */
[----:B------:R-:W-:-:S03]  /*1940*/  FADD.FTZ R161, -R177, R141 ;  /* 0x0000008db1a17221 */ /* 0x000fc60000010100 */
[C---:B------:R-:W-:Y:S01]  /*1950*/  FMUL.FTZ R35, R8.reuse, R35 ;  /* 0x0000002308237220 */ /* 0x040fe20000410000 */
[----:B------:R-:W-:Y:S01]  /*1960*/  FMUL.FTZ R148, R8, R161 ;  /* 0x000000a108947220 */ /* 0x000fe20000410000 */
[----:B----4-:R-:W-:Y:S01]  /*1970*/  FMUL.FTZ R152, R108, R144 ;  /* 0x000000906c987220 */ /* 0x010fe20000410000 */
[----:B------:R-:W-:Y:S01]  /*1980*/  FMUL.FTZ R161, R109, R145 ;  /* 0x000000916da17220 */ /* 0x000fe20000410000 */
[----:B------:R-:W-:Y:S02]  /*1990*/  FADD.FTZ R163, -R177, R142 ;  /* 0x0000008eb1a37221 */ /* 0x000fe40000010100 */
        /* <DEDUP_REMOVED lines=21> */
[----:B-1----:R-:W-:Y:S06]  /*1af0*/  BRA `(.L_x_13551) ;  /* 0x0000000400bc7947 */ /* 0x002fec0003800000 */
.L_x_13540:
        /* <DEDUP_REMOVED lines=53> */
.L_x_13552:
        /* <DEDUP_REMOVED lines=26> */
[----:B------:R-:W-:-:S06]  /*1ff0*/  @P2 IADD3 R195, PT, PT, R195, 0x20, RZ ;  /* 0x00000020c3c32810 */ /* 0x000fcc0007ffe0ff */
[----:B------:R-:W3:Y:S01]  /*2000*/  @P4 LDC.64 R190, c[0x0][0x3b0] ;  /* 0x0000ec00ffbe4b82 */ /* 0x000ee20000000a00 */
[C---:B0-----:R-:W-:Y:S01]  /*2010*/  @P3 IMAD.WIDE.U32 R144, R177.reuse, 0x10, R144 ;  /* 0x00000010b1903825 */ /* 0x041fe200078e0090 */
[----:B------:R-:W-:Y:S01]  /*2020*/  @P3 IADD3 R177, PT, PT, R177, 0x20, RZ ;  /* 0x00000020b1b13810 */ /* 0x000fe20007ffe0ff */
[----:B------:R0:W5:Y:S04]  /*2030*/  @P2 LDG.E R12, desc[UR6][R180.64] ;  /* 0x00000006b40c2981 */ /* 0x000168000c1e1900 */
[----:B------:R-:W5:Y:S01]  /*2040*/  @P3 LDG.E.128 R48, desc[UR6][R144.64] ;  /* 0x0000000690303981 */ /* 0x000f62000c1e1d00 */
[----:B------:R-:W4:Y:S01]  /*2050*/  @P5 LDC.64 R184, c[0x0][0x438] ;  /* 0x00010e00ffb85b82 */ /* 0x000f220000000a00 */
        /* <DEDUP_REMOVED lines=11> */
[----:B------:R-:W0:Y:S01]  /*2110*/  @P6 LDC.64 R188, c[0x0][0x3b0] ;  /* 0x0000ec00ffbc6b82 */ /* 0x000e220000000a00 */
[C---:B----4-:R-:W-:Y:S01]  /*2120*/  @P5 IMAD.WIDE.U32 R184, R177.reuse, 0x10, R184 ;  /* 0x00000010b1b85825 */ /* 0x050fe200078e00b8 */
[----:B------:R-:W-:-:S04]  /*2130*/  @P5 IADD3 R177, PT, PT, R177, 0x20, RZ ;  /* 0x00000020b1b15810 */ /* 0x000fc80007ffe0ff */
[----:B------:R3:W5:Y:S01]  /*2140*/  @P5 LDG.E.128 R40, desc[UR6][R184.64] ;  /* 0x00000006b8285981 */ /* 0x000762000c1e1d00 */
[C---:B-1----:R-:W-:Y:S01]  /*2150*/  @P5 IMAD.WIDE.U32 R142, R195.reuse, 0x4, R142 ;  /* 0x00000004c38e5825 */ /* 0x042fe200078e008e */
[----:B------:R-:W-:-:S04]  /*2160*/  @P5 IADD3 R195, PT, PT, R195, 0x20, RZ ;  /* 0x00000020c3c35810 */ /* 0x000fc80007ffe0ff */
[----:B------:R3:W5:Y:S01]  /*2170*/  @P5 LDG.E R15, desc[UR6][R142.64] ;  /* 0x000000068e0f5981 */ /* 0x000762000c1e1900 */
[----:B--2---:R-:W-:-:S05]  /*2180*/  @P6 IMAD.WIDE.U32 R182, R177, 0x10, R182 ;  /* 0x00000010b1b66825 */ /* 0x004fca00078e00b6 */
[----:B------:R3:W5:Y:S01]  /*2190*/  @P6 LDG.E.128 R36, desc[UR6][R182.64] ;  /* 0x00000006b6246981 */ /* 0x000762000c1e1d00 */
[----:B0-----:R-:W-:-:S05]  /*21a0*/  @P6 IMAD.WIDE.U32 R188, R195, 0x4, R188 ;  /* 0x00000004c3bc6825 */ /* 0x001fca00078e00bc */
[----:B------:R3:W5:Y:S01]  /*21b0*/  @P6 LDG.E R16, desc[UR6][R188.64] ;  /* 0x00000006bc106981 */ /* 0x000762000c1e1900 */
[----:B------:R-:W-:Y:S02]  /*21c0*/  ISETP.NE.AND P0, PT, R196, RZ, PT ;  /* 0x000000ffc400720c */ /* 0x000fe40003f05270 */
[----:B------:R-:W-:Y:S02]  /*21d0*/  MOV R181, RZ ;  /* 0x000000ff00b57202 */ /* 0x000fe40000000f00 */
[----:B------:R-:W-:-:S09]  /*21e0*/  MOV R186, RZ ;  /* 0x000000ff00ba7202 */ /* 0x000fd20000000f00 */
.L_x_13551:
[----:B------:R-:W-:Y:S05]  /*21f0*/  BSYNC.RECONVERGENT B0 ;  /* 0x0000000000007941 */ /* 0x000fea0003800200 */
.L_x_13539:
[----:B------:R-:W-:-:S03]  /*2200*/  UMOV UR4, 0xffffffff ;  /* 0xffffffff00047882 */ /* 0x000fc60000000000 */
[----:B------:R-:W-:Y:S05]  /*2210*/  BRA.DIV UR4, `(.L_x_13553) ;  /* 0x0000005a04b47947 */ /* 0x000fea000b800000 */
[----:B0-----:R-:W0:Y:S04]  /*2220*/  SHFL.BFLY PT, R140, R181, 0x1, 0x1f ;  /* 0x0c201f00b58c7f89 */ /* 0x001e2800000e0000 */
[----:B------:R-:W1:Y:S01]  /*2230*/  SHFL.BFLY PT, R141, R186, 0x1, 0x1f ;  /* 0x0c201f00ba8d7f89 */ /* 0x000e6200000e0000 */
[----:B0-----:R-:W-:Y:S01]  /*2240*/  FADD.FTZ R140, R140, R181 ;  /* 0x000000b58c8c7221 */ /* 0x001fe20000010000 */
[----:B-1----:R-:W-:-:S04]  /*2250*/  FADD.FTZ R141, R141, R186 ;  /* 0x000000ba8d8d7221 */ /* 0x002fc80000010000 */
[----:B---3--:R-:W0:Y:S04]  /*2260*/  SHFL.BFLY PT, R143, R140, 0x2, 0x1f ;  /* 0x0c401f008c8f7f89 */ /* 0x008e2800000e0000 */
        /* <DEDUP_REMOVED lines=13> */
.L_x_13680:
[----:B-1----:R-:W-:Y:S01]  /*2340*/  FADD.FTZ R140, R147, R140 ;  /* 0x0000008c938c7221 */ /* 0x002fe20000010000 */
[----:B------:R-:W-:Y:S01]  /*2350*/  ISETP.NE.AND P6, PT, RZ, UR8, PT ;  /* 0x00000008ff007c0c */ /* 0x000fe2000bfc5270 */
[----:B------:R-:W-:Y:S01]  /*2360*/  BSSY.RECONVERGENT B1, `(.L_x_13554) ;  /* 0x00000da000017945 */ /* 0x000fe20003800200 */
[----:B------:R-:W-:Y:S01]  /*2370*/  @P1 IADD3 R9, PT, PT, R9, -0x1, RZ ;  /* 0xffffffff09091810 */ /* 0x000fe20007ffe0ff */
[----:B------:R-:W-:-:S05]  /*2380*/  FMUL.FTZ R140, R140, UR9 ;  /* 0x000000098c8c7c20 */ /* 0x000fca0008410000 */
[----:B------:R-:W-:Y:S02]  /*2390*/  FSEL R140, R140, RZ, !P6 ;  /* 0x000000ff8c8c7208 */ /* 0x000fe40007000000 */
[----:B------:R-:W-:Y:S01]  /*23a0*/  ISETP.NE.AND P6, PT, R17, RZ, PT ;  /* 0x000000ff1100720c */ /* 0x000fe20003fc5270 */
[----:B------:R-:W-:Y:S02]  /*23b0*/  @P1 IMAD R17, R9, R2, RZ ;  /* 0x0000000209111224 */ /* 0x000fe400078e02ff */
[----:B------:R-:W-:-:S03]  /*23c0*/  HFMA2 R9, -RZ, RZ, 0, 0 ;  /* 0x00000000ff097431 */ /* 0x000fc600000001ff */
[----:B------:R-:W-:-:S04]  /*23d0*/  @P1 SHF.R.S32.HI R142, RZ, 0x1f, R17 ;  /* 0x0000001fff8e1819 */ /* 0x000fc80000011411 */
[----:B------:R-:W-:Y:S01]  /*23e0*/  @P1 LEA.HI R143, R142, R17, RZ, 0x2 ;  /* 0x000000118e8f1211 */ /* 0x000fe200078f10ff */
[----:B--2---:R-:W-:-:S03]  /*23f0*/  FADD.FTZ R17, R146, R141 ;  /* 0x0000008d92117221 */ /* 0x004fc60000010000 */
[----:B------:R-:W-:Y:S01]  /*2400*/  @P1 LEA.HI.SX32 R9, R143, R4, 0x1e ;  /* 0x000000048f091211 */ /* 0x000fe200078ff2ff */
[----:B------:R-:W-:Y:S01]  /*2410*/  FMUL.FTZ R17, R17, UR9 ;  /* 0x0000000911117c20 */ /* 0x000fe20008410000 */
        /* <DEDUP_REMOVED lines=21> */
.L_x_13560:
[----:B------:R-:W-:Y:S05]  /*2570*/  BSYNC.RECONVERGENT B2 ;  /* 0x0000000000027941 */ /* 0x000fea0003800200 */
.L_x_13559:
        /* <DEDUP_REMOVED lines=11> */
.L_x_13562:
[----:B------:R-:W-:Y:S05]  /*2630*/  BSYNC.RECONVERGENT B2 ;  /* 0x0000000000027941 */ /* 0x000fea0003800200 */
.L_x_13561:
        /* <DEDUP_REMOVED lines=11> */
.L_x_13564:
[----:B------:R-:W-:Y:S05]  /*26f0*/  BSYNC.RECONVERGENT B2 ;  /* 0x0000000000027941 */ /* 0x000fea0003800200 */
.L_x_13563:
        /* <DEDUP_REMOVED lines=11> */
.L_x_13558:
        /* <DEDUP_REMOVED lines=28> */
.L_x_13567:
[----:B------:R-:W-:Y:S05]  /*2970*/  BSYNC.RECONVERGENT B2 ;  /* 0x0000000000027941 */ /* 0x000fea0003800200 */
.L_x_13566:
        /* <DEDUP_REMOVED lines=11> */
.L_x_13569:
[----:B------:R-:W-:Y:S05]  /*2a30*/  BSYNC.RECONVERGENT B2 ;  /* 0x0000000000027941 */ /* 0x000fea0003800200 */
.L_x_13568:
        /* <DEDUP_REMOVED lines=11> */
.L_x_13571:
[----:B------:R-:W-:Y:S05]  /*2af0*/  BSYNC.RECONVERGENT B2 ;  /* 0x0000000000027941 */ /* 0x000fea0003800200 */
.L_x_13570:
[----:B------:R-:W-:Y:S05]  /*2b00*/  @!P1 BRA `(.L_x_13565) ;  /* 0x0000000400509947 */ /* 0x000fea0003800000 */
[----:B------:R-:W-:Y:S01]  /*2b10*/  FMUL.FTZ R135, R139, UR13 ;  /* 0x0000000d8b877c20 */ /* 0x000fe20008410000 */
[----:B-----5:R-:W-:-:S03]  /*2b20*/  ISETP.GE.U32.AND P6, PT, R11, 0x1000000, PT ;  /* 0x010000000b00780c */ /* 0x020fc60003fc6070 */
[----:B------:R-:W-:-:S05]  /*2b30*/  FMUL.FTZ R135, R135, UR12 ;  /* 0x0000000c87877c20 */ /* 0x000fca0008410000 */
[----:B------:R-:W-:Y:S01]  /*2b40*/  SEL R135, R135, RZ, P6 ;  /* 0x000000ff87877207 */ /* 0x000fe20003000000 */
[----:B------:R-:W-:Y:S06]  /*2b50*/  BRA `(.L_x_13565) ;  /* 0x00000004003c7947 */ /* 0x000fec0003800000 */
.L_x_13557:
[----:B------:R-:W-:Y:S02]  /*2b60*/  MOV R144, UR20 ;  /* 0x0000001400907c02 */ /* 0x000fe40008000f00 */
[----:B------:R-:W-:Y:S02]  /*2b70*/  MOV R145, UR21 ;  /* 0x0000001500917c02 */ /* 0x000fe40008000f00 */
[----:B------:R-:W-:-:S04]  /*2b80*/  ISETP.NE.U32.AND P6, PT, R144, RZ, PT ;  /* 0x000000ff9000720c */ /* 0x000fc80003fc5070 */
[----:B------:R-:W-:-:S13]  /*2b90*/  ISETP.NE.AND.EX P6, PT, R145, RZ, PT, P6 ;  /* 0x000000ff9100720c */ /* 0x000fda0003fc5360 */
[----:B------:R-:W-:Y:S05]  /*2ba0*/  @P6 BRA `(.L_x_13572) ;  /* 0x0000000000946947 */ /* 0x000fea0003800000 */
[----:B0-----:R-:W0:Y:S01]  /*2bb0*/  @P1 LDC.64 R146, c[0x0][0x408] ;  /* 0x00010200ff921b82 */ /* 0x001e220000000a00 */
[----:B------:R-:W-:Y:S01]  /*2bc0*/  @P0 FFMA.FTZ R141, R3, R17, R140 ;  /* 0x00000011038d0223 */ /* 0x000fe2000001008c */
[----:B-----5:R-:W-:Y:S02]  /*2bd0*/  MOV R142, R56 ;  /* 0x00000038008e7202 */ /* 0x020fe40000000f00 */
[----:B------:R-:W-:Y:S01]  /*2be0*/  @P1 LOP3.LUT P6, RZ, R11, 0xff, RZ, 0xc0, !PT ;  /* 0x000000ff0bff1812 */ /* 0x000fe200078cc0ff */
[----:B------:R-:W-:-:S03]  /*2bf0*/  @P0 FADD.FTZ R141, R20, -R141 ;  /* 0x8000008d148d0221 */ /* 0x000fc60000010000 */
[----:B------:R-:W1:Y:S01]  /*2c00*/  @P1 LDC.64 R178, c[0x0][0x408] ;  /* 0x00010200ffb21b82 */ /* 0x000e620000000a00 */
[----:B------:R-:W-:-:S04]  /*2c10*/  @P0 FFMA.FTZ R142, R8, R141, R56 ;  /* 0x0000008d088e0223 */ /* 0x000fc80000010038 */
        /* <DEDUP_REMOVED lines=9> */
[----:B-1----:R-:W-:Y:S01]  /*2cb0*/  @P1 FMUL.FTZ R141, R142, R179 ;  /* 0x000000b38e8d1220 */ /* 0x002fe20000410000 */
[----:B------:R-:W-:-:S03]  /*2cc0*/  MOV R142, R58 ;  /* 0x0000003a008e7202 */ /* 0x000fc60000000f00 */
[----:B------:R-:W-:-:S05]  /*2cd0*/  @P1 FMUL.FTZ R141, R141, R178 ;  /* 0x000000b28d8d1220 */ /* 0x000fca0000410000 */
[----:B------:R-:W-:Y:S01]  /*2ce0*/  @P1 SEL R133, R141, RZ, P6 ;  /* 0x000000ff8d851207 */ /* 0x000fe20003000000 */
[----:B------:R-:W-:Y:S01]  /*2cf0*/  @P0 FFMA.FTZ R141, R27, R17, R140 ;  /* 0x000000111b8d0223 */ /* 0x000fe2000001008c */
[----:B------:R-:W-:-:S03]  /*2d00*/  @P1 LOP3.LUT P6, RZ, R11, 0xff0000, RZ, 0xc0, !PT ;  /* 0x00ff00000bff1812 */ /* 0x000fc600078cc0ff */
[----:B------:R-:W-:-:S04]  /*2d10*/  @P0 FADD.FTZ R141, R172, -R141 ;  /* 0x8000008dac8d0221 */ /* 0x000fc80000010000 */
[----:B------:R-:W-:-:S04]  /*2d20*/  @P0 FFMA.FTZ R142, R8, R141, R58 ;  /* 0x0000008d088e0223 */ /* 0x000fc8000001003a */
        /* <DEDUP_REMOVED lines=13> */
.L_x_13572:
[----:B------:R-:W1:Y:S01]  /*2e00*/  @P1 LDC.64 R138, c[0x0][0x408] ;  /* 0x00010200ff8a1b82 */ /* 0x000e620000000a00 */
[----:B------:R-:W-:Y:S01]  /*2e10*/  @P0 FFMA.FTZ R136, R170, R17, R140 ;  /* 0x00000011aa880223 */ /* 0x000fe2000001008c */
[----:B-----5:R-:W-:Y:S02]  /*2e20*/  MOV R142, R59 ;  /* 0x0000003b008e7202 */ /* 0x020fe40000000f00 */
[----:B------:R-:W-:Y:S01]  /*2e30*/  @P1 ISETP.GE.U32.AND P6, PT, R11, 0x1000000, PT ;  /* 0x010000000b00180c */ /* 0x000fe20003fc6070 */
[----:B------:R-:W-:-:S03]  /*2e40*/  @P0 FADD.FTZ R136, R167, -R136 ;  /* 0x80000088a7880221 */ /* 0x000fc60000010000 */
[----:B0-----:R-:W0:Y:S01]  /*2e50*/  @P1 LDC.64 R146, c[0x0][0x408] ;  /* 0x00010200ff921b82 */ /* 0x001e220000000a00 */
[----:B------:R-:W-:Y:S01]  /*2e60*/  @P0 FFMA.FTZ R142, R8, R136, R59 ;  /* 0x00000088088e0223 */ /* 0x000fe2000001003b */
[----:B------:R-:W-:-:S03]  /*2e70*/  MOV R136, R56 ;  /* 0x0000003800887202 */ /* 0x000fc60000000f00 */
[----:B-1----:R-:W-:-:S04]  /*2e80*/  @P1 FMUL.FTZ R137, R142, R139 ;  /* 0x0000008b8e891220 */ /* 0x002fc80000410000 */
[----:B------:R-:W-:Y:S02]  /*2e90*/  @P1 FMUL.FTZ R137, R137, R138 ;  /* 0x0000008a89891220 */ /* 0x000fe40000410000 */
[----:B------:R-:W1:Y:S03]  /*2ea0*/  @P1 LDC.64 R138, c[0x0][0x408] ;  /* 0x00010200ff8a1b82 */ /* 0x000e660000000a00 */
[----:B------:R-:W-:Y:S01]  /*2eb0*/  @P1 SEL R135, R137, RZ, P6 ;  /* 0x000000ff89871207 */ /* 0x000fe20003000000 */
[----:B------:R-:W-:Y:S01]  /*2ec0*/  @P0 FFMA.FTZ R137, R3, R17, R140 ;  /* 0x0000001103890223 */ /* 0x000fe2000001008c */
[----:B------:R-:W-:-:S03]  /*2ed0*/  @P1 LOP3.LUT P6, RZ, R11, 0xff, RZ, 0xc0, !PT ;  /* 0x000000ff0bff1812 */ /* 0x000fc600078cc0ff */
[----:B------:R-:W-:-:S04]  /*2ee0*/  @P0 FADD.FTZ R137, R20, -R137 ;  /* 0x8000008914890221 */ /* 0x000fc80000010000 */
[----:B------:R-:W-:-:S04]  /*2ef0*/  @P0 FFMA.FTZ R136, R8, R137, R56 ;  /* 0x0000008908880223 */ /* 0x000fc80000010038 */
[----:B-1----:R-:W-:-:S04]  /*2f00*/  @P1 FMUL.FTZ R137, R136, R139 ;  /* 0x0000008b88891220 */ /* 0x002fc80000410000 */
        /* <DEDUP_REMOVED lines=8> */
[----:B0-----:R-:W-:-:S04]  /*2f90*/  @P1 FMUL.FTZ R139, R137, R147 ;  /* 0x00000093898b1220 */ /* 0x001fc80000410000 */
[----:B------:R-:W-:Y:S02]  /*2fa0*/  @P1 FMUL.FTZ R139, R139, R146 ;  /* 0x000000928b8b1220 */ /* 0x000fe40000410000 */
[----:B------:R-:W0:Y:S03]  /*2fb0*/  @P1 LDC.64 R146, c[0x0][0x408] ;  /* 0x00010200ff921b82 */ /* 0x000e260000000a00 */
[----:B------:R-:W-:Y:S01]  /*2fc0*/  @P1 SEL R133, R139, RZ, P6 ;  /* 0x000000ff8b851207 */ /* 0x000fe20003000000 */
[----:B------:R-:W-:Y:S01]  /*2fd0*/  @P0 FFMA.FTZ R139, R27, R17, R140 ;  /* 0x000000111b8b0223 */ /* 0x000fe2000001008c */
[----:B------:R-:W-:-:S03]  /*2fe0*/  @P1 LOP3.LUT P6, RZ, R11, 0xff0000, RZ, 0xc0, !PT ;  /* 0x00ff00000bff1812 */ /* 0x000fc600078cc0ff */
[----:B------:R-:W-:-:S04]  /*2ff0*/  @P0 FADD.FTZ R139, R172, -R139 ;  /* 0x8000008bac8b0221 */ /* 0x000fc80000010000 */
[----:B------:R-:W-:-:S04]  /*3000*/  @P0 FFMA.FTZ R138, R8, R139, R58 ;  /* 0x0000008b088a0223 */ /* 0x000fc8000001003a */
[----:B0-----:R-:W-:-:S04]  /*3010*/  @P1 FMUL.FTZ R139, R138, R147 ;  /* 0x000000938a8b1220 */ /* 0x001fc80000410000 */
[----:B------:R-:W-:-:S05]  /*3020*/  @P1 FMUL.FTZ R139, R139, R146 ;  /* 0x000000928b8b1220 */ /* 0x000fca0000410000 */
[----:B------:R-:W-:Y:S02]  /*3030*/  @P1 SEL R134, R139, RZ, P6 ;  /* 0x000000ff8b861207 */ /* 0x000fe40003000000 */
[----:B------:R-:W-:-:S07]  /*3040*/  MOV R139, R142 ;  /* 0x0000008e008b7202 */ /* 0x000fce0000000f00 */
.L_x_13565:
[----:B------:R-:W-:Y:S05]  /*3050*/  BSYNC.RECONVERGENT B0 ;  /* 0x0000000000007941 */ /* 0x000fea0003800200 */
.L_x_13556:
[----:B------:R-:W-:-:S04]  /*3060*/  ISETP.NE.U32.AND P6, PT, R144, RZ, PT ;  /* 0x000000ff9000720c */ /* 0x000fc80003fc5070 */
[----:B------:R-:W-:Y:S02]  /*3070*/  ISETP.NE.AND.EX P6, PT, R145, RZ, PT, P6 ;  /* 0x000000ff9100720c */ /* 0x000fe40003fc5360 */
[----:B------:R-:W1:Y:S11]  /*3080*/  @P1 LDC.64 R144, c[0x0][0x468] ;  /* 0x00011a00ff901b82 */ /* 0x000e760000000a00 */
[----:B------:R-:W2:Y:S01]  /*3090*/  @P6 LDC.64 R142, c[0x0][0x478] ;  /* 0x00011e00ff8e6b82 */ /* 0x000ea20000000a00 */
[C---:B-1----:R-:W-:Y:S01]  /*30a0*/  @P1 IMAD.WIDE.U32 R144, R9.reuse, 0x10, R144 ;  /* 0x0000001009901825 */ /* 0x042fe200078e0090 */
[----:B------:R-:W-:-:S03]  /*30b0*/  IADD3 R9, PT, PT, R9, 0x20, RZ ;  /* 0x0000002009097810 */ /* 0x000fc60007ffe0ff */
[C---:B--2---:R-:W-:Y:S01]  /*30c0*/  @P6 IMAD.WIDE.U32 R142, R10.reuse, 0x10, R142 ;  /* 0x000000100a8e6825 */ /* 0x044fe200078e008e */
[----:B------:R-:W-:-:S04]  /*30d0*/  IADD3 R10, PT, PT, R10, 0x20, RZ ;  /* 0x000000200a0a7810 */ /* 0x000fc80007ffe0ff */
[----:B------:R1:W-:Y:S04]  /*30e0*/  @P6 STG.E.128 desc[UR6][R142.64], R136 ;  /* 0x000000888e006986 */ /* 0x0003e8000c101d06 */
[----:B------:R1:W-:Y:S02]  /*30f0*/  @P1 STG.E.128 desc[UR6][R144.64], R132 ;  /* 0x0000008490001986 */ /* 0x0003e4000c101d06 */
.L_x_13555:
[----:B------:R-:W-:Y:S05]  /*3100*/  BSYNC.RECONVERGENT B1 ;  /* 0x0000000000017941 */ /* 0x000fea0003800200 */
.L_x_13554:
        /* <DEDUP_REMOVED lines=11> */
[----:B------:R-:W-:Y:S01]  /*31c0*/  @P0 FFMA.FTZ R137, R21, R17, R140 ;  /* 0x0000001115890223 */ /* 0x000fe2000001008c */
[----:B-----5:R-:W-:Y:S02]  /*31d0*/  MOV R136, R52 ;  /* 0x0000003400887202 */ /* 0x020fe40000000f00 */
[----:B------:R-:W-:Y:S01]  /*31e0*/  @P1 LOP3.LUT P6, RZ, R12, 0xff, RZ, 0xc0, !PT ;  /* 0x000000ff0cff1812 */ /* 0x000fe200078cc0ff */
[----:B------:R-:W-:-:S03]  /*31f0*/  @P0 FADD.FTZ R137, R24, -R137 ;  /* 0x8000008918890221 */ /* 0x000fc60000010000 */
[----:B------:R-:W2:Y:S01]  /*3200*/  @P1 LDC.64 R142, c[0x0][0x408] ;  /* 0x00010200ff8e1b82 */ /* 0x000ea20000000a00 */
        /* <DEDUP_REMOVED lines=25> */
[----:B------:R-:W-:Y:S06]  /*33a0*/  @!P1 BRA `(.L_x_13578) ;  /* 0x00000008005c9947 */ /* 0x000fec0003800000 */
[----:B------:R-:W-:Y:S01]  /*33b0*/  FMUL.FTZ R135, R139, UR13 ;  /* 0x0000000d8b877c20 */ /* 0x000fe20008410000 */
[----:B------:R-:W-:-:S03]  /*33c0*/  ISETP.GE.U32.AND P6, PT, R12, 0x1000000, PT ;  /* 0x010000000c00780c */ /* 0x000fc60003fc6070 */
[----:B------:R-:W-:-:S05]  /*33d0*/  FMUL.FTZ R135, R135, UR12 ;  /* 0x0000000c87877c20 */ /* 0x000fca0008410000 */
[----:B------:R-:W-:Y:S01]  /*33e0*/  SEL R135, R135, RZ, P6 ;  /* 0x000000ff87877207 */ /* 0x000fe20003000000 */
[----:B------:R-:W-:Y:S06]  /*33f0*/  BRA `(.L_x_13578) ;  /* 0x0000000800487947 */ /* 0x000fec0003800000 */
.L_x_13577:
[----:B-1----:R-:W1:Y:S01]  /*3400*/  @P1 LDC.64 R144, c[0x0][0x408] ;  /* 0x00010200ff901b82 */ /* 0x002e620000000a00 */
[----:B------:R-:W-:Y:S01]  /*3410*/  @P0 FFMA.FTZ R141, R21, R17, R140 ;  /* 0x00000011158d0223 */ /* 0x000fe2000001008c */
[----:B-----5:R-:W-:Y:S02]  /*3420*/  MOV R142, R52 ;  /* 0x00000034008e7202 */ /* 0x020fe40000000f00 */
[----:B------:R-:W-:Y:S01]  /*3430*/  @P1 LOP3.LUT P6, RZ, R12, 0xff, RZ, 0xc0, !PT ;  /* 0x000000ff0cff1812 */ /* 0x000fe200078cc0ff */
[----:B------:R-:W-:-:S03]  /*3440*/  @P0 FADD.FTZ R141, R24, -R141 ;  /* 0x8000008d188d0221 */ /* 0x000fc60000010000 */
[----:B0-----:R-:W0:Y:S01]  /*3450*/  @P1 LDC.64 R146, c[0x0][0x408] ;  /* 0x00010200ff921b82 */ /* 0x001e220000000a00 */
[----:B------:R-:W-:-:S04]  /*3460*/  @P0 FFMA.FTZ R142, R8, R141, R52 ;  /* 0x0000008d088e0223 */ /* 0x000fc80000010034 */
[----:B-1----:R-:W-:Y:S01]  /*3470*/  @P1 FMUL.FTZ R141, R142, R145 ;  /* 0x000000918e8d1220 */ /* 0x002fe20000410000 */
[----:B------:R-:W-:-:S03]  /*3480*/  MOV R142, R53 ;  /* 0x00000035008e7202 */ /* 0x000fc60000000f00 */
[----:B------:R-:W-:Y:S01]  /*3490*/  @P1 FMUL.FTZ R141, R141, R144 ;  /* 0x000000908d8d1220 */ /* 0x000fe20000410000 */
[----:B------:R-:W-:-:S04]  /*34a0*/  @P0 FFMA.FTZ R144, R22, R17, R140 ;  /* 0x0000001116900223 */ /* 0x000fc8000001008c */
[----:B------:R-:W-:Y:S01]  /*34b0*/  @P0 FADD.FTZ R144, R155, -R144 ;  /* 0x800000909b900221 */ /* 0x000fe20000010000 */
[----:B------:R-:W-:Y:S02]  /*34c0*/  @P1 SEL R132, R141, RZ, P6 ;  /* 0x000000ff8d841207 */ /* 0x000fe40003000000 */
[----:B------:R-:W-:Y:S01]  /*34d0*/  @P1 LOP3.LUT P6, RZ, R12, 0xff00, RZ, 0xc0, !PT ;  /* 0x0000ff000cff1812 */ /* 0x000fe200078cc0ff */
[----:B------:R-:W-:Y:S02]  /*34e0*/  @P0 FFMA.FTZ R142, R8, R144, R53 ;  /* 0x00000090088e0223 */ /* 0x000fe40000010035 */
[----:B------:R-:W1:Y:S02]  /*34f0*/  @P1 LDC.64 R144, c[0x0][0x408] ;  /* 0x00010200ff901b82 */ /* 0x000e640000000a00 */
[----:B0-----:R-:W-:Y:S01]  /*3500*/  @P1 FMUL.FTZ R141, R142, R147 ;  /* 0x000000938e8d1220 */ /* 0x001fe20000410000 */
[----:B------:R-:W-:-:S03]  /*3510*/  MOV R142, R54 ;  /* 0x00000036008e7202 */ /* 0x000fc60000000f00 */
[----:B------:R-:W-:-:S05]  /*3520*/  @P1 FMUL.FTZ R141, R141, R146 ;  /* 0x000000928d8d1220 */ /* 0x000fca0000410000 */
[----:B------:R-:W-:Y:S01]  /*3530*/  @P1 SEL R133, R141, RZ, P6 ;  /* 0x000000ff8d851207 */ /* 0x000fe20003000000 */
[----:B------:R-:W-:Y:S01]  /*3540*/  @P0 FFMA.FTZ R141, R29, R17, R140 ;  /* 0x000000111d8d0223 */ /* 0x000fe2000001008c */
[----:B------:R-:W-:-:S03]  /*3550*/  @P1 LOP3.LUT P6, RZ, R12, 0xff0000, RZ, 0xc0, !PT ;  /* 0x00ff00000cff1812 */ /* 0x000fc600078cc0ff */
[----:B------:R-:W-:-:S04]  /*3560*/  @P0 FADD.FTZ R141, R168, -R141 ;  /* 0x8000008da88d0221 */ /* 0x000fc80000010000 */
[----:B------:R-:W-:-:S04]  /*3570*/  @P0 FFMA.FTZ R142, R8, R141, R54 ;  /* 0x0000008d088e0223 */ /* 0x000fc80000010036 */
        /* <DEDUP_REMOVED lines=13> */
.L_x_13576:
        /* <DEDUP_REMOVED lines=32> */
.L_x_13581:
[----:B------:R-:W-:Y:S05]  /*3850*/  BSYNC.RECONVERGENT B2 ;  /* 0x0000000000027941 */ /* 0x000fea0003800200 */
.L_x_13580:
        /* <DEDUP_REMOVED lines=11> */
.L_x_13583:
[----:B------:R-:W-:Y:S05]  /*3910*/  BSYNC.RECONVERGENT B2 ;  /* 0x0000000000027941 */ /* 0x000fea0003800200 */
.L_x_13582:
        /* <DEDUP_REMOVED lines=11> */
.L_x_13585:
[----:B------:R-:W-:Y:S05]  /*39d0*/  BSYNC.RECONVERGENT B2 ;  /* 0x0000000000027941 */ /* 0x000fea0003800200 */
.L_x_13584:
[----:B------:R-:W-:Y:S05]  /*39e0*/  @!P1 BRA `(.L_x_13578) ;  /* 0x0000000000cc9947 */ /* 0x000fea0003800000 */
[----:B------:R-:W-:Y:S01]  /*39f0*/  FMUL.FTZ R135, R139, UR13 ;  /* 0x0000000d8b877c20 */ /* 0x000fe20008410000 */
[----:B-----5:R-:W-:-:S03]  /*3a00*/  ISETP.GE.U32.AND P6, PT, R12, 0x1000000, PT ;  /* 0x010000000c00780c */ /* 0x020fc60003fc6070 */
[----:B------:R-:W-:-:S05]  /*3a10*/  FMUL.FTZ R135, R135, UR12 ;  /* 0x0000000c87877c20 */ /* 0x000fca0008410000 */
[----:B------:R-:W-:Y:S01]  /*3a20*/  SEL R135, R135, RZ, P6 ;  /* 0x000000ff87877207 */ /* 0x000fe20003000000 */
[----:B------:R-:W-:Y:S06]  /*3a30*/  BRA `(.L_x_13578) ;  /* 0x0000000000b87947 */ /* 0x000fec0003800000 */
.L_x_13579:
        /* <DEDUP_REMOVED lines=10> */
[----:B-1----:R-:W-:-:S07]  /*3ae0*/  SEL R132, R141, RZ, P6 ;  /* 0x000000ff8d847207 */ /* 0x002fce0003000000 */
.L_x_13587:
[----:B------:R-:W-:Y:S05]  /*3af0*/  BSYNC.RECONVERGENT B2 ;  /* 0x0000000000027941 */ /* 0x000fea0003800200 */
.L_x_13586:
        /* <DEDUP_REMOVED lines=11> */
.L_x_13589:
[----:B------:R-:W-:Y:S05]  /*3bb0*/  BSYNC.RECONVERGENT B2 ;  /* 0x0000000000027941 */ /* 0x000fea0003800200 */
.L_x_13588:
        /* <DEDUP_REMOVED lines=11> */
.L_x_13591:
[----:B------:R-:W-:Y:S05]  /*3c70*/  BSYNC.RECONVERGENT B2 ;  /* 0x0000000000027941 */ /* 0x000fea0003800200 */
.L_x_13590:
        /* <DEDUP_REMOVED lines=10> */
.L_x_13578:
[----:B------:R-:W-:Y:S05]  /*3d20*/  BSYNC.RECONVERGENT B0 ;  /* 0x0000000000007941 */ /* 0x000fea0003800200 */
.L_x_13575:
        /* <DEDUP_REMOVED lines=8> */
.L_x_13574:
[----:B------:R-:W-:Y:S05]  /*3db0*/  BSYNC.RECONVERGENT B1 ;  /* 0x0000000000017941 */ /* 0x000fea0003800200 */
.L_x_13573:
        /* <DEDUP_REMOVED lines=10> */
[----:B-1-3--:R-:W1:Y:S01]  /*3e60*/  @P1 LDC.64 R138, c[0x0][0x408] ;  /* 0x00010200ff8a1b82 */ /* 0x00ae620000000a00 */
        /* <DEDUP_REMOVED lines=12> */
[----:B------:R-:W-:-:S03]  /*3f30*/  @P0 FFMA.FTZ R146, R162, R17, R140 ;  /* 0x00000011a2920223 */ /* 0x000fc6000001008c */
[----:B------:R-:W2:Y:S01]  /*3f40*/  @P1 LDC.64 R142, c[0x0][0x408] ;  /* 0x00010200ff8e1b82 */ /* 0x000ea20000000a00 */
[----:B------:R-:W-:Y:S01]  /*3f50*/  @P0 FADD.FTZ R146, R171, -R146 ;  /* 0x80000092ab920221 */ /* 0x000fe20000010000 */
[----:B-1----:R-:W-:-:S04]  /*3f60*/  @P1 FMUL.FTZ R139, R136, R139 ;  /* 0x0000008b888b1220 */ /* 0x002fc80000410000 */
[----:B------:R-:W-:Y:S01]  /*3f70*/  @P1 FMUL.FTZ R139, R139, R138 ;  /* 0x0000008a8b8b1220 */ /* 0x000fe20000410000 */
[----:B------:R-:W-:Y:S01]  /*3f80*/  MOV R138, R50 ;  /* 0x00000032008a7202 */ /* 0x000fe20000000f00 */
[C---:B------:R-:W-:Y:S01]  /*3f90*/  @P0 FFMA.FTZ R138, R8.reuse, R141, R50 ;  /* 0x0000008d088a0223 */ /* 0x040fe20000010032 */
[----:B0-----:R-:W-:Y:S02]  /*3fa0*/  @P1 FMUL.FTZ R145, R137, R145 ;  /* 0x0000009189911220 */ /* 0x001fe40000410000 */
[----:B------:R-:W-:Y:S02]  /*3fb0*/  @P1 SEL R132, R139, RZ, P3 ;  /* 0x000000ff8b841207 */ /* 0x000fe40001800000 */
[----:B------:R-:W-:Y:S01]  /*3fc0*/  @P1 LOP3.LUT P3, RZ, R13, 0xff00, RZ, 0xc0, !PT ;  /* 0x0000ff000dff1812 */ /* 0x000fe2000786c0ff */
[----:B------:R-:W-:Y:S01]  /*3fd0*/  @P1 FMUL.FTZ R144, R145, R144 ;  /* 0x0000009091901220 */ /* 0x000fe20000410000 */
[----:B------:R-:W-:Y:S01]  /*3fe0*/  MOV R139, R51 ;  /* 0x00000033008b7202 */ /* 0x000fe20000000f00 */
[----:B------:R-:W-:Y:S01]  /*3ff0*/  @P0 FFMA.FTZ R139, R8, R146, R51 ;  /* 0x00000092088b0223 */ /* 0x000fe20000010033 */
[----:B--2---:R-:W-:-:S02]  /*4000*/  @P1 FMUL.FTZ R143, R138, R143 ;  /* 0x0000008f8a8f1220 */ /* 0x004fc40000410000 */
[----:B------:R-:W-:Y:S02]  /*4010*/  @P1 SEL R133, R144, RZ, P3 ;  /* 0x000000ff90851207 */ /* 0x000fe40001800000 */
[----:B------:R-:W-:Y:S01]  /*4020*/  @P1 LOP3.LUT P3, RZ, R13, 0xff0000, RZ, 0xc0, !PT ;  /* 0x00ff00000dff1812 */ /* 0x000fe2000786c0ff */
        /* <DEDUP_REMOVED lines=8> */
.L_x_13596:
[----:B0-----:R-:W0:Y:S01]  /*40b0*/  @P1 LDC.64 R146, c[0x0][0x408] ;  /* 0x00010200ff921b82 */ /* 0x001e220000000a00 */
[-CC-:B------:R-:W-:Y:S01]  /*40c0*/  @P0 FFMA.FTZ R141, R19, R17.reuse, R140.reuse ;  /* 0x00000011138d0223 */ /* 0x180fe2000001008c */
[----:B------:R-:W-:Y:S01]  /*40d0*/  @P0 FFMA.FTZ R182, R26, R17, R140 ;  /* 0x000000111ab60223 */ /* 0x000fe2000001008c */
[----:B-----5:R-:W-:Y:S02]  /*40e0*/  MOV R178, R48 ;  /* 0x0000003000b27202 */ /* 0x020fe40000000f00 */
[----:B------:R-:W-:Y:S01]  /*40f0*/  @P0 FADD.FTZ R141, R28, -R141 ;  /* 0x8000008d1c8d0221 */ /* 0x000fe20000010000 */
[----:B------:R-:W-:Y:S01]  /*4100*/  @P0 FADD.FTZ R182, R153, -R182 ;  /* 0x800000b699b60221 */ /* 0x000fe20000010000 */
[----:B------:R-:W-:Y:S01]  /*4110*/  MOV R180, R49 ;  /* 0x0000003100b47202 */ /* 0x000fe20000000f00 */
[----:B-1-3--:R-:W1:Y:S01]  /*4120*/  @P1 LDC.64 R144, c[0x0][0x408] ;  /* 0x00010200ff901b82 */ /* 0x00ae620000000a00 */
[C---:B------:R-:W-:Y:S01]  /*4130*/  @P0 FFMA.FTZ R178, R8.reuse, R141, R48 ;  /* 0x0000008d08b20223 */ /* 0x040fe20000010030 */
[----:B------:R-:W-:Y:S01]  /*4140*/  @P0 FFMA.FTZ R141, R31, R17, R140 ;  /* 0x000000111f8d0223 */ /* 0x000fe2000001008c */
[----:B------:R-:W-:Y:S01]  /*4150*/  @P0 FFMA.FTZ R180, R8, R182, R49 ;  /* 0x000000b608b40223 */ /* 0x000fe20000010031 */
[----:B------:R-:W-:-:S02]  /*4160*/  @P1 LOP3.LUT P3, RZ, R13, 0xff, RZ, 0xc0, !PT ;  /* 0x000000ff0dff1812 */ /* 0x000fc4000786c0ff */
[----:B------:R-:W-:Y:S02]  /*4170*/  @P0 FADD.FTZ R141, R164, -R141 ;  /* 0x8000008da48d0221 */ /* 0x000fe40000010000 */
[----:B------:R-:W2:Y:S01]  /*4180*/  @P1 LDC.64 R142, c[0x0][0x408] ;  /* 0x00010200ff8e1b82 */ /* 0x000ea20000000a00 */
[----:B0-----:R-:W-:Y:S01]  /*4190*/  @P1 FMUL.FTZ R147, R178, R147 ;  /* 0x00000093b2931220 */ /* 0x001fe20000410000 */
[----:B------:R-:W-:Y:S01]  /*41a0*/  MOV R178, R50 ;  /* 0x0000003200b27202 */ /* 0x000fe20000000f00 */
[----:B------:R-:W-:Y:S02]  /*41b0*/  @P0 FFMA.FTZ R178, R8, R141, R50 ;  /* 0x0000008d08b20223 */ /* 0x000fe40000010032 */
[----:B------:R-:W-:Y:S01]  /*41c0*/  @P1 FMUL.FTZ R146, R147, R146 ;  /* 0x0000009293921220 */ /* 0x000fe20000410000 */
[----:B-1----:R-:W-:-:S04]  /*41d0*/  @P1 FMUL.FTZ R145, R180, R145 ;  /* 0x00000091b4911220 */ /* 0x002fc80000410000 */
[----:B------:R-:W-:Y:S02]  /*41e0*/  @P1 SEL R132, R146, RZ, P3 ;  /* 0x000000ff92841207 */ /* 0x000fe40001800000 */
[----:B------:R-:W-:Y:S01]  /*41f0*/  @P1 LOP3.LUT P3, RZ, R13, 0xff00, RZ, 0xc0, !PT ;  /* 0x0000ff000dff1812 */ /* 0x000fe2000786c0ff */
[----:B------:R-:W-:Y:S01]  /*4200*/  @P1 FMUL.FTZ R144, R145, R144 ;  /* 0x0000009091901220 */ /* 0x000fe20000410000 */
[----:B--2---:R-:W-:-:S04]  /*4210*/  @P1 FMUL.FTZ R143, R178, R143 ;  /* 0x0000008fb28f1220 */ /* 0x004fc80000410000 */
[----:B------:R-:W-:Y:S02]  /*4220*/  @P1 SEL R133, R144, RZ, P3 ;  /* 0x000000ff90851207 */ /* 0x000fe40001800000 */
[----:B------:R-:W-:Y:S01]  /*4230*/  @P1 LOP3.LUT P3, RZ, R13, 0xff0000, RZ, 0xc0, !PT ;  /* 0x00ff00000dff1812 */ /* 0x000fe2000786c0ff */
        /* <DEDUP_REMOVED lines=12> */
.L_x_13595:
        /* <DEDUP_REMOVED lines=32> */
.L_x_13600:
[----:B------:R-:W-:Y:S05]  /*4500*/  BSYNC.RECONVERGENT B2 ;  /* 0x0000000000027941 */ /* 0x000fea0003800200 */
.L_x_13599:
        /* <DEDUP_REMOVED lines=11> */
.L_x_13602:
[----:B------:R-:W-:Y:S05]  /*45c0*/  BSYNC.RECONVERGENT B2 ;  /* 0x0000000000027941 */ /* 0x000fea0003800200 */
.L_x_13601:
        /* <DEDUP_REMOVED lines=11> */
.L_x_13604:
[----:B------:R-:W-:Y:S05]  /*4680*/  BSYNC.RECONVERGENT B2 ;  /* 0x0000000000027941 */ /* 0x000fea0003800200 */
.L_x_13603:
[----:B------:R-:W-:Y:S05]  /*4690*/  @!P1 BRA `(.L_x_13597) ;  /* 0x0000000000cc9947 */ /* 0x000fea0003800000 */
[----:B------:R-:W-:Y:S01]  /*46a0*/  FMUL.FTZ R135, R139, UR13 ;  /* 0x0000000d8b877c20 */ /* 0x000fe20008410000 */
[----:B-----5:R-:W-:-:S03]  /*46b0*/  ISETP.GE.U32.AND P3, PT, R13, 0x1000000, PT ;  /* 0x010000000d00780c */ /* 0x020fc60003f66070 */
[----:B------:R-:W-:-:S05]  /*46c0*/  FMUL.FTZ R135, R135, UR12 ;  /* 0x0000000c87877c20 */ /* 0x000fca0008410000 */
[----:B------:R-:W-:Y:S01]  /*46d0*/  SEL R135, R135, RZ, P3 ;  /* 0x000000ff87877207 */ /* 0x000fe20001800000 */
[----:B------:R-:W-:Y:S06]  /*46e0*/  BRA `(.L_x_13597) ;  /* 0x0000000000b87947 */ /* 0x000fec0003800000 */
.L_x_13598:
        /* <DEDUP_REMOVED lines=10> */
[----:B-1-3--:R-:W-:-:S07]  /*4790*/  SEL R132, R141, RZ, P3 ;  /* 0x000000ff8d847207 */ /* 0x00afce0001800000 */
.L_x_13606:
[----:B------:R-:W-:Y:S05]  /*47a0*/  BSYNC.RECONVERGENT B2 ;  /* 0x0000000000027941 */ /* 0x000fea0003800200 */
.L_x_13605:
[----:B------:R-:W-:Y:S04]  /*47b0*/  BSSY.RECONVERGENT B2, `(.L_x_13607) ;  /* 0x000000b000027945 */ /* 0x000fe80003800200 */
[----:B------:R-:W-:Y:S05]  /*47c0*/  @!P1 BRA `(.L_x_13608) ;  /* 0x0000000000249947 */ /* 0x000fea0003800000 */
[----:B-1-3--:R-:W-:Y:S01]  /*47d0*/  FFMA.FTZ R142, R26, R17, R140 ;  /* 0x000000111a8e7223 */ /* 0x00afe2000001008c */
        /* <DEDUP_REMOVED lines=8> */
.L_x_13608:
[----:B------:R-:W-:Y:S05]  /*4860*/  BSYNC.RECONVERGENT B2 ;  /* 0x0000000000027941 */ /* 0x000fea0003800200 */
.L_x_13607:
        /* <DEDUP_REMOVED lines=11> */
.L_x_13610:
[----:B------:R-:W-:Y:S05]  /*4920*/  BSYNC.RECONVERGENT B2 ;  /* 0x0000000000027941 */ /* 0x000fea0003800200 */
.L_x_13609:
[----:B------:R-:W-:Y:S05]  /*4930*/  @!P1 BRA `(.L_x_13597) ;  /* 0x0000000000249947 */ /* 0x000fea0003800000 */
[----:B-1-3--:R-:W-:Y:S01]  /*4940*/  FFMA.FTZ R142, R162, R17, R140 ;  /* 0x00000011a28e7223 */ /* 0x00afe2000001008c */
        /* <DEDUP_REMOVED lines=8> */
.L_x_13597:
[----:B------:R-:W-:Y:S05]  /*49d0*/  BSYNC.RECONVERGENT B0 ;  /* 0x0000000000007941 */ /* 0x000fea0003800200 */
.L_x_13594:
        /* <DEDUP_REMOVED lines=8> */
.L_x_13593:
[----:B------:R-:W-:Y:S05]  /*4a60*/  BSYNC.RECONVERGENT B1 ;  /* 0x0000000000017941 */ /* 0x000fea0003800200 */
.L_x_13592:
        /* <DEDUP_REMOVED lines=10> */
[----:B0-----:R-:W0:Y:S01]  /*4b10*/  @P1 LDC.64 R146, c[0x0][0x408] ;  /* 0x00010200ff921b82 */ /* 0x001e220000000a00 */
[-CC-:B-1-34-:R-:W-:Y:S01]  /*4b20*/  @P0 FFMA.FTZ R139, R23, R17.reuse, R140.reuse ;  /* 0x00000011178b0223 */ /* 0x19afe2000001008c */
        /* <DEDUP_REMOVED lines=13> */
[----:B------:R-:W-:Y:S01]  /*4c00*/  @P0 FFMA.FTZ R178, R158, R17, R140 ;  /* 0x000000119eb20223 */ /* 0x000fe2000001008c */
[----:B------:R-:W2:Y:S01]  /*4c10*/  @P1 LDC.64 R142, c[0x0][0x408] ;  /* 0x00010200ff8e1b82 */ /* 0x000ea20000000a00 */
[----:B------:R-:W-:-:S02]  /*4c20*/  @P1 LOP3.LUT P4, RZ, R14, 0xff0000, RZ, 0xc0, !PT ;  /* 0x00ff00000eff1812 */ /* 0x000fc4000788c0ff */
[----:B------:R-:W-:Y:S01]  /*4c30*/  @P0 FADD.FTZ R178, R173, -R178 ;  /* 0x800000b2adb20221 */ /* 0x000fe20000010000 */
[----:B------:R-:W-:-:S03]  /*4c40*/  MOV R139, R47 ;  /* 0x0000002f008b7202 */ /* 0x000fc60000000f00 */
[----:B------:R-:W-:Y:S01]  /*4c50*/  @P0 FFMA.FTZ R139, R8, R178, R47 ;  /* 0x000000b2088b0223 */ /* 0x000fe2000001002f */
[----:B0-----:R-:W-:-:S04]  /*4c60*/  @P1 FMUL.FTZ R147, R136, R147 ;  /* 0x0000009388931220 */ /* 0x001fc80000410000 */
[----:B------:R-:W-:Y:S01]  /*4c70*/  @P1 FMUL.FTZ R146, R147, R146 ;  /* 0x0000009293921220 */ /* 0x000fe20000410000 */
[----:B-1----:R-:W-:-:S04]  /*4c80*/  @P1 FMUL.FTZ R145, R137, R145 ;  /* 0x0000009189911220 */ /* 0x002fc80000410000 */
[----:B------:R-:W-:Y:S02]  /*4c90*/  @P1 SEL R132, R146, RZ, P3 ;  /* 0x000000ff92841207 */ /* 0x000fe40001800000 */
[----:B------:R-:W-:Y:S01]  /*4ca0*/  @P1 LOP3.LUT P3, RZ, R14, 0xff00, RZ, 0xc0, !PT ;  /* 0x0000ff000eff1812 */ /* 0x000fe2000786c0ff */
        /* <DEDUP_REMOVED lines=11> */
.L_x_13615:
        /* <DEDUP_REMOVED lines=8> */
[----:B-1-34-:R-:W1:Y:S01]  /*4de0*/  @P1 LDC.64 R142, c[0x0][0x408] ;  /* 0x00010200ff8e1b82 */ /* 0x01ae620000000a00 */
[C---:B------:R-:W-:Y:S01]  /*4df0*/  @P0 FFMA.FTZ R178, R8.reuse, R141, R44 ;  /* 0x0000008d08b20223 */ /* 0x040fe2000001002c */
[----:B------:R-:W-:Y:S01]  /*4e00*/  MOV R180, R45 ;  /* 0x0000002d00b47202 */ /* 0x000fe20000000f00 */
[C---:B------:R-:W-:Y:S01]  /*4e10*/  @P0 FFMA.FTZ R180, R8.reuse, R184, R45 ;  /* 0x000000b808b40223 */ /* 0x040fe2000001002d */
[----:B------:R-:W-:Y:S01]  /*4e20*/  MOV R182, R46 ;  /* 0x0000002e00b67202 */ /* 0x000fe20000000f00 */
[----:B------:R-:W-:Y:S01]  /*4e30*/  @P0 FFMA.FTZ R182, R8, R177, R46 ;  /* 0x000000b108b60223 */ /* 0x000fe2000001002e */
[----:B------:R-:W-:-:S02]  /*4e40*/  @P1 LOP3.LUT P3, RZ, R14, 0xff, RZ, 0xc0, !PT ;  /* 0x000000ff0eff1812 */ /* 0x000fc4000786c0ff */
[----:B------:R-:W2:Y:S01]  /*4e50*/  @P1 LDC.64 R144, c[0x0][0x408] ;  /* 0x00010200ff901b82 */ /* 0x000ea20000000a00 */
[----:B------:R-:W-:Y:S01]  /*4e60*/  @P1 LOP3.LUT P4, RZ, R14, 0xff0000, RZ, 0xc0, !PT ;  /* 0x00ff00000eff1812 */ /* 0x000fe2000788c0ff */
        /* <DEDUP_REMOVED lines=20> */
.L_x_13614:
        /* <DEDUP_REMOVED lines=32> */
.L_x_13619:
[----:B------:R-:W-:Y:S05]  /*51b0*/  BSYNC.RECONVERGENT B2 ;  /* 0x0000000000027941 */ /* 0x000fea0003800200 */
.L_x_13618:
        /* <DEDUP_REMOVED lines=11> */
.L_x_13621:
[----:B------:R-:W-:Y:S05]  /*5270*/  BSYNC.RECONVERGENT B2 ;  /* 0x0000000000027941 */ /* 0x000fea0003800200 */
.L_x_13620:
        /* <DEDUP_REMOVED lines=11> */
.L_x_13623:
[----:B------:R-:W-:Y:S05]  /*5330*/  BSYNC.RECONVERGENT B2 ;  /* 0x0000000000027941 */ /* 0x000fea0003800200 */
.L_x_13622:
[----:B------:R-:W-:Y:S05]  /*5340*/  @!P1 BRA `(.L_x_13616) ;  /* 0x0000000000cc9947 */ /* 0x000fea0003800000 */
[----:B------:R-:W-:Y:S01]  /*5350*/  FMUL.FTZ R135, R139, UR13 ;  /* 0x0000000d8b877c20 */ /* 0x000fe20008410000 */
[----:B-----5:R-:W-:-:S03]  /*5360*/  ISETP.GE.U32.AND P3, PT, R14, 0x1000000, PT ;  /* 0x010000000e00780c */ /* 0x020fc60003f66070 */
[----:B------:R-:W-:-:S05]  /*5370*/  FMUL.FTZ R135, R135, UR12 ;  /* 0x0000000c87877c20 */ /* 0x000fca0008410000 */
[----:B------:R-:W-:Y:S01]  /*5380*/  SEL R135, R135, RZ, P3 ;  /* 0x000000ff87877207 */ /* 0x000fe20001800000 */
[----:B------:R-:W-:Y:S06]  /*5390*/  BRA `(.L_x_13616) ;  /* 0x0000000000b87947 */ /* 0x000fec0003800000 */
.L_x_13617:
        /* <DEDUP_REMOVED lines=10> */
[----:B-1-34-:R-:W-:-:S07]  /*5440*/  SEL R132, R141, RZ, P3 ;  /* 0x000000ff8d847207 */ /* 0x01afce0001800000 */
.L_x_13625:
[----:B------:R-:W-:Y:S05]  /*5450*/  BSYNC.RECONVERGENT B2 ;  /* 0x0000000000027941 */ /* 0x000fea0003800200 */
.L_x_13624:
[----:B------:R-:W-:Y:S04]  /*5460*/  BSSY.RECONVERGENT B2, `(.L_x_13626) ;  /* 0x000000b000027945 */ /* 0x000fe80003800200 */
[----:B------:R-:W-:Y:S05]  /*5470*/  @!P1 BRA `(.L_x_13627) ;  /* 0x0000000000249947 */ /* 0x000fea0003800000 */
[----:B-1-34-:R-:W-:Y:S01]  /*5480*/  FFMA.FTZ R142, R30, R17, R140 ;  /* 0x000000111e8e7223 */ /* 0x01afe2000001008c */
        /* <DEDUP_REMOVED lines=8> */
.L_x_13627:
[----:B------:R-:W-:Y:S05]  /*5510*/  BSYNC.RECONVERGENT B2 ;  /* 0x0000000000027941 */ /* 0x000fea0003800200 */
.L_x_13626:
        /* <DEDUP_REMOVED lines=11> */
.L_x_13629:
[----:B------:R-:W-:Y:S05]  /*55d0*/  BSYNC.RECONVERGENT B2 ;  /* 0x0000000000027941 */ /* 0x000fea0003800200 */
.L_x_13628:
[----:B------:R-:W-:Y:S05]  /*55e0*/  @!P1 BRA `(.L_x_13616) ;  /* 0x0000000000249947 */ /* 0x000fea0003800000 */
[----:B-1-34-:R-:W-:Y:S01]  /*55f0*/  FFMA.FTZ R142, R158, R17, R140 ;  /* 0x000000119e8e7223 */ /* 0x01afe2000001008c */
        /* <DEDUP_REMOVED lines=8> */
.L_x_13616:
[----:B------:R-:W-:Y:S05]  /*5680*/  BSYNC.RECONVERGENT B0 ;  /* 0x0000000000007941 */ /* 0x000fea0003800200 */
.L_x_13613:
        /* <DEDUP_REMOVED lines=8> */
.L_x_13612:
[----:B------:R-:W-:Y:S05]  /*5710*/  BSYNC.RECONVERGENT B1 ;  /* 0x0000000000017941 */ /* 0x000fea0003800200 */
.L_x_13611:
        /* <DEDUP_REMOVED lines=47> */
.L_x_13634:
        /* <DEDUP_REMOVED lines=9> */
[----:B------:R-:W-:Y:S01]  /*5aa0*/  MOV R180, R41 ;  /* 0x0000002900b47202 */ /* 0x000fe20000000f00 */
[C---:B------:R-:W-:Y:S01]  /*5ab0*/  @P0 FFMA.FTZ R178, R8.reuse, R141, R40 ;  /* 0x0000008d08b20223 */ /* 0x040fe20000010028 */
[----:B------:R-:W-:Y:S01]  /*5ac0*/  MOV R182, R42 ;  /* 0x0000002a00b67202 */ /* 0x000fe20000000f00 */
[C---:B------:R-:W-:Y:S01]  /*5ad0*/  @P0 FFMA.FTZ R180, R8.reuse, R184, R41 ;  /* 0x000000b808b40223 */ /* 0x040fe20000010029 */
[----:B------:R-:W-:Y:S01]  /*5ae0*/  @P0 FFMA.FTZ R182, R8, R177, R42 ;  /* 0x000000b108b60223 */ /* 0x000fe2000001002a */
[----:B------:R-:W-:-:S02]  /*5af0*/  @P1 LOP3.LUT P3, RZ, R15, 0xff, RZ, 0xc0, !PT ;  /* 0x000000ff0fff1812 */ /* 0x000fc4000786c0ff */
[----:B------:R-:W2:Y:S01]  /*5b00*/  @P1 LDC.64 R144, c[0x0][0x408] ;  /* 0x00010200ff901b82 */ /* 0x000ea20000000a00 */
[C---:B------:R-:W-:Y:S02]  /*5b10*/  @P1 LOP3.LUT P4, RZ, R15.reuse, 0xff00, RZ, 0xc0, !PT ;  /* 0x0000ff000fff1812 */ /* 0x040fe4000788c0ff */
        /* <DEDUP_REMOVED lines=20> */
.L_x_13633:
        /* <DEDUP_REMOVED lines=32> */
.L_x_13638:
[----:B------:R-:W-:Y:S05]  /*5e60*/  BSYNC.RECONVERGENT B2 ;  /* 0x0000000000027941 */ /* 0x000fea0003800200 */
.L_x_13637:
        /* <DEDUP_REMOVED lines=11> */
.L_x_13640:
[----:B------:R-:W-:Y:S05]  /*5f20*/  BSYNC.RECONVERGENT B2 ;  /* 0x0000000000027941 */ /* 0x000fea0003800200 */
.L_x_13639:
        /* <DEDUP_REMOVED lines=11> */
.L_x_13642:
[----:B------:R-:W-:Y:S05]  /*5fe0*/  BSYNC.RECONVERGENT B2 ;  /* 0x0000000000027941 */ /* 0x000fea0003800200 */
.L_x_13641:
[----:B------:R-:W-:Y:S05]  /*5ff0*/  @!P1 BRA `(.L_x_13635) ;  /* 0x0000000000cc9947 */ /* 0x000fea0003800000 */
[----:B------:R-:W-:Y:S01]  /*6000*/  FMUL.FTZ R135, R139, UR13 ;  /* 0x0000000d8b877c20 */ /* 0x000fe20008410000 */
[----:B-----5:R-:W-:-:S03]  /*6010*/  ISETP.GE.U32.AND P3, PT, R15, 0x1000000, PT ;  /* 0x010000000f00780c */ /* 0x020fc60003f66070 */
[----:B------:R-:W-:-:S05]  /*6020*/  FMUL.FTZ R135, R135, UR12 ;  /* 0x0000000c87877c20 */ /* 0x000fca0008410000 */
[----:B------:R-:W-:Y:S01]  /*6030*/  SEL R135, R135, RZ, P3 ;  /* 0x000000ff87877207 */ /* 0x000fe20001800000 */
[----:B------:R-:W-:Y:S06]  /*6040*/  BRA `(.L_x_13635) ;  /* 0x0000000000b87947 */ /* 0x000fec0003800000 */
.L_x_13636:
        /* <DEDUP_REMOVED lines=11> */
.L_x_13644:
[----:B------:R-:W-:Y:S05]  /*6100*/  BSYNC.RECONVERGENT B2 ;  /* 0x0000000000027941 */ /* 0x000fea0003800200 */
.L_x_13643:
        /* <DEDUP_REMOVED lines=11> */
.L_x_13646:
[----:B------:R-:W-:Y:S05]  /*61c0*/  BSYNC.RECONVERGENT B2 ;  /* 0x0000000000027941 */ /* 0x000fea0003800200 */
.L_x_13645:
        /* <DEDUP_REMOVED lines=11> */
.L_x_13648:
[----:B------:R-:W-:Y:S05]  /*6280*/  BSYNC.RECONVERGENT B2 ;  /* 0x0000000000027941 */ /* 0x000fea0003800200 */
.L_x_13647:
        /* <DEDUP_REMOVED lines=10> */
.L_x_13635:
[----:B------:R-:W-:Y:S05]  /*6330*/  BSYNC.RECONVERGENT B0 ;  /* 0x0000000000007941 */ /* 0x000fea0003800200 */
.L_x_13632:
        /* <DEDUP_REMOVED lines=8> */
.L_x_13631:
[----:B------:R-:W-:Y:S05]  /*63c0*/  BSYNC.RECONVERGENT B1 ;  /* 0x0000000000017941 */ /* 0x000fea0003800200 */
.L_x_13630:
        /* <DEDUP_REMOVED lines=28> */
[C---:B------:R-:W-:Y:S01]  /*6590*/  @P1 LOP3.LUT P4, RZ, R16.reuse, 0xff00, RZ, 0xc0, !PT ;  /* 0x0000ff0010ff1812 */ /* 0x040fe2000788c0ff */
        /* <DEDUP_REMOVED lines=19> */
.L_x_13653:
        /* <DEDUP_REMOVED lines=37> */
.L_x_13652:
        /* <DEDUP_REMOVED lines=28> */
.L_x_13657:
[----:B------:R-:W-:Y:S05]  /*6ae0*/  BSYNC.RECONVERGENT B2 ;  /* 0x0000000000027941 */ /* 0x000fea0003800200 */
.L_x_13656:
        /* <DEDUP_REMOVED lines=11> */
.L_x_13659:
[----:B------:R-:W-:Y:S05]  /*6ba0*/  BSYNC.RECONVERGENT B2 ;  /* 0x0000000000027941 */ /* 0x000fea0003800200 */
.L_x_13658:
        /* <DEDUP_REMOVED lines=11> */
.L_x_13661:
[----:B------:R-:W-:Y:S05]  /*6c60*/  BSYNC.RECONVERGENT B2 ;  /* 0x0000000000027941 */ /* 0x000fea0003800200 */
.L_x_13660:
        /* <DEDUP_REMOVED lines=10> */
.L_x_13655:
[----:B-1-34-:R-:W1:Y:S01]  /*6d10*/  @P1 LDC.64 R144, c[0x0][0x408] ;  /* 0x00010200ff901b82 */ /* 0x01ae620000000a00 */
[----:B------:R-:W-:Y:S01]  /*6d20*/  FFMA.FTZ R142, R176, R17, R140 ;  /* 0x00000011b08e7223 */ /* 0x000fe2000001008c */
[----:B------:R-:W-:Y:S01]  /*6d30*/  ISETP.GT.AND P0, PT, R6, RZ, PT ;  /* 0x000000ff0600720c */ /* 0x000fe20003f04270 */
[----:B------:R-:W-:Y:S02]  /*6d40*/  BSSY.RECONVERGENT B2, `(.L_x_13662) ;  /* 0x0000011000027945 */ /* 0x000fe40003800200 */
[----:B------:R-:W-:-:S04]  /*6d50*/  FADD.FTZ R141, R165, -R142 ;  /* 0x8000008ea58d7221 */ /* 0x000fc80000010000 */
[----:B------:R-:W-:-:S05]  /*6d60*/  FMUL.FTZ R141, R8, R141 ;  /* 0x0000008d088d7220 */ /* 0x000fca0000410000 */
[----:B------:R-:W-:Y:S02]  /*6d70*/  FSEL R142, R141, RZ, P0 ;  /* 0x000000ff8d8e7208 */ /* 0x000fe40000000000 */
[----:B-----5:R-:W-:-:S03]  /*6d80*/  @P1 ISETP.GE.U32.AND P0, PT, R16, 0x1000000, PT ;  /* 0x010000001000180c */ /* 0x020fc60003f06070 */
[----:B-1----:R-:W-:-:S04]  /*6d90*/  @P1 FMUL.FTZ R141, R142, R145 ;  /* 0x000000918e8d1220 */ /* 0x002fc80000410000 */
[----:B------:R-:W-:Y:S01]  /*6da0*/  @P1 FMUL.FTZ R141, R141, R144 ;  /* 0x000000908d8d1220 */ /* 0x000fe20000410000 */
        /* <DEDUP_REMOVED lines=10> */
.L_x_13663:
[----:B------:R-:W-:Y:S05]  /*6e50*/  BSYNC.RECONVERGENT B2 ;  /* 0x0000000000027941 */ /* 0x000fea0003800200 */
.L_x_13662:
        /* <DEDUP_REMOVED lines=11> */
.L_x_13665:
[----:B------:R-:W-:Y:S05]  /*6f10*/  BSYNC.RECONVERGENT B2 ;  /* 0x0000000000027941 */ /* 0x000fea0003800200 */
.L_x_13664:
        /* <DEDUP_REMOVED lines=11> */
.L_x_13667:
[----:B------:R-:W-:Y:S05]  /*6fd0*/  BSYNC.RECONVERGENT B2 ;  /* 0x0000000000027941 */ /* 0x000fea0003800200 */
.L_x_13666:
[----:B------:R-:W-:-:S07]  /*6fe0*/  @P1 SEL R135, R141, RZ, P0 ;  /* 0x000000ff8d871207 */ /* 0x000fce0000000000 */
.L_x_13654:
[----:B------:R-:W-:Y:S05]  /*6ff0*/  BSYNC.RECONVERGENT B0 ;  /* 0x0000000000007941 */ /* 0x000fea0003800200 */
.L_x_13651:
[----:B------:R-:W1:Y:S08]  /*7000*/  @P2 LDC.64 R140, c[0x0][0x478] ;  /* 0x00011e00ff8c2b82 */ /* 0x000e700000000a00 */
[----:B------:R-:W2:Y:S01]  /*7010*/  @P1 LDC.64 R142, c[0x0][0x468] ;  /* 0x00011a00ff8e1b82 */ /* 0x000ea20000000a00 */
[----:B-1----:R-:W-:-:S05]  /*7020*/  @P2 IMAD.WIDE.U32 R140, R10, 0x10, R140 ;  /* 0x000000100a8c2825 */ /* 0x002fca00078e008c */
[----:B------:R1:W-:Y:S01]  /*7030*/  @P2 STG.E.128 desc[UR6][R140.64], R136 ;  /* 0x000000888c002986 */ /* 0x0003e2000c101d06 */
[----:B--2---:R-:W-:-:S05]  /*7040*/  @P1 IMAD.WIDE.U32 R8, R9, 0x10, R142 ;  /* 0x0000001009081825 */ /* 0x004fca00078e008e */
[----:B------:R1:W-:Y:S02]  /*7050*/  @P1 STG.E.128 desc[UR6][R8.64], R132 ;  /* 0x0000008408001986 */ /* 0x0003e4000c101d06 */
.L_x_13650:
[----:B------:R-:W-:Y:S05]  /*7060*/  BSYNC.RECONVERGENT B1 ;  /* 0x0000000000017941 */ /* 0x000fea0003800200 */
.L_x_13649:
[----:B-1----:R-:W1:Y:S02]  /*7070*/  LDC.64 R8, c[0x0][0x380] ;  /* 0x0000e000ff087b82 */ /* 0x002e640000000a00 */
[----:B-1----:R-:W-:-:S04]  /*7080*/  LEA R7, R8, R7, 0x2 ;  /* 0x0000000708077211 */ /* 0x002fc800078e10ff */
[----:B------:R-:W-:-:S13]  /*7090*/  ISETP.GE.AND P0, PT, R7, R9, PT ;  /* 0x000000090700720c */ /* 0x000fda0003f06270 */
[----:B------:R-:W-:Y:S05]  /*70a0*/  @!P0 BRA `(.L_x_13668) ;  /* 0xffffff9400688947 */ /* 0x000fea000383ffff */
.L_x_13538:
[----:B------:R-:W1:Y:S01]  /*70b0*/  S2R R6, SR_CgaCtaId ;  /* 0x0000000000067919 */ /* 0x000e620000008800 */
[----:B------:R-:W-:Y:S01]  /*70c0*/  SHF.R.U32.HI R5, RZ, 0x5, R0 ;  /* 0x00000005ff057819 */ /* 0x000fe20000011600 */
[----:B------:R-:W-:Y:S05]  /*70d0*/  WARPSYNC.ALL ;  /* 0x0000000000007948 */ /* 0x000fea0003800000 */
[----:B------:R-:W-:Y:S01]  /*70e0*/  MOV R3, 0x400 ;  /* 0x0000040000037802 */ /* 0x000fe20000000f00 */
[----:B------:R-:W-:Y:S01]  /*70f0*/  IMAD R4, R5, 0xc0, R4 ;  /* 0x000000c005047824 */ /* 0x000fe200078e0204 */
[----:B------:R-:W2:Y:S01]  /*7100*/  S2UR UR4, SR_CTAID.X ;  /* 0x00000000000479c3 */ /* 0x000ea20000002500 */
        /* <DEDUP_REMOVED lines=8> */
[----:B-1----:R-:W-:Y:S01]  /*7190*/  LEA R3, R6, R3, 0x18 ;  /* 0x0000000306037211 */ /* 0x002fe200078ec0ff */
[----:B--2---:R-:W-:-:S03]  /*71a0*/  IMAD R7, R2, UR4, RZ ;  /* 0x0000000402077c24 */ /* 0x004fc6000f8e02ff */
[-C--:B------:R-:W-:Y:S02]  /*71b0*/  LEA R4, R4, R3.reuse, 0x4 ;  /* 0x0000000304047211 */ /* 0x080fe400078e20ff */
[----:B------:R-:W-:Y:S02]  /*71c0*/  LEA R5, R0, R3, 0x2 ;  /* 0x0000000300057211 */ /* 0x000fe400078e10ff */
[----:B------:R-:W-:Y:S01]  /*71d0*/  IADD3 R28, P0, PT, R7, R0, RZ ;  /* 0x00000000071c7210 */ /* 0x000fe20007f1e0ff */
[----:B------:R-:W-:Y:S03]  /*71e0*/  STS.128 [R4], R80 ;  /* 0x0000005004007388 */ /* 0x000fe60000000c00 */
[----:B-----5:R-:W-:Y:S01]  /*71f0*/  IADD3.X R45, PT, PT, RZ, RZ, RZ, P0, !PT ;  /* 0x000000ffff2d7210 */ /* 0x020fe200007fe4ff */
[----:B------:R-:W-:Y:S01]  /*7200*/  STS.128 [R4+0x200], R76 ;  /* 0x0002004c04007388 */ /* 0x000fe20000000c00 */
[----:B------:R-:W-:-:S02]  /*7210*/  ISETP.GE.U32.AND P0, PT, R24, 0x300, PT ;  /* 0x000003001800780c */ /* 0x000fc40003f06070 */
[C---:B------:R-:W-:Y:S01]  /*7220*/  SHF.L.U64.HI R45, R28.reuse, 0x2, R45 ;  /* 0x000000021c2d7819 */ /* 0x040fe2000001022d */
[----:B------:R-:W-:Y:S01]  /*7230*/  STS.128 [R4+0x400], R72 ;  /* 0x0004004804007388 */ /* 0x000fe20000000c00 */
[----:B------:R-:W-:-:S03]  /*7240*/  SHF.L.U32 R28, R28, 0x2, RZ ;  /* 0x000000021c1c7819 */ /* 0x000fc600000006ff */
[----:B------:R-:W-:Y:S01]  /*7250*/  STS.128 [R4+0x600], R68 ;  /* 0x0006004404007388 */ /* 0x000fe20000000c00 */
[----:B0-----:R-:W-:-:S03]  /*7260*/  IADD3 R26, P6, PT, R28, UR18, RZ ;  /* 0x000000121c1a7c10 */ /* 0x001fc6000ffde0ff */
        /* <DEDUP_REMOVED lines=168> */
.L_x_13553:
[----:B------:R-:W-:Y:S01]  /*7cf0*/  HFMA2 R179, -RZ, RZ, 0, 5.9604644775390625e-08 ;  /* 0x00000001ffb37431 */ /* 0x000fe200000001ff */
[----:B------:R-:W-:Y:S01]  /*7d00*/  BSSY B0, `(.L_x_13669) ;  /* 0x0000007000007945 */ /* 0x000fe20003800000 */
[----:B------:R-:W-:Y:S02]  /*7d10*/  MOV R180, R181 ;  /* 0x000000b500b47202 */ /* 0x000fe40000000f00 */
[----:B---3--:R-:W-:Y:S02]  /*7d20*/  MOV R182, 0x1f ;  /* 0x0000001f00b67802 */ /* 0x008fe40000000f00 */
[----:B------:R-:W-:-:S07]  /*7d30*/  MOV R177, 0xffffffff ;  /* 0xffffffff00b17802 */ /* 0x000fce0000000f00 */
[----:B0----5:R-:W-:Y:S05]  /*7d40*/  WARPSYNC.COLLECTIVE R177, `(.L_x_13670) ;  /* 0x00000000b1087348 */ /* 0x021fea0003c00000 */
[----:B------:R1:W2:Y:S02]  /*7d50*/  SHFL.BFLY P6, R178, R180, R179, R182 ;  /* 0x0c0000b3b4b27389 */ /* 0x0002a400000c00b6 */
[----:B012--5:R-:W-:Y:S05]  /*7d60*/  ENDCOLLECTIVE ;  /* 0x000000000000791b */ /* 0x027fea0003800000 */
.L_x_13670:
[----:B------:R-:W-:Y:S05]  /*7d70*/  BSYNC B0 ;  /* 0x0000000000007941 */ /* 0x000fea0003800000 */
.L_x_13669:
        /* <DEDUP_REMOVED lines=8> */
.L_x_13671:
[----:B------:R-:W-:Y:S01]  /*7e00*/  FADD.FTZ R140, R140, R181 ;  /* 0x000000b58c8c7221 */ /* 0x000fe20000010000 */
[----:B------:R-:W-:-:S04]  /*7e10*/  HFMA2 R179, -RZ, RZ, 0, 1.1920928955078125e-07 ;  /* 0x00000002ffb37431 */ /* 0x000fc800000001ff */
[----:B------:R-:W-:Y:S02]  /*7e20*/  MOV R180, R140 ;  /* 0x0000008c00b47202 */ /* 0x000fe40000000f00 */
[----:B------:R-:W-:-:S07]  /*7e30*/  MOV R141, R178 ;  /* 0x000000b2008d7202 */ /* 0x000fce0000000f00 */
[----:B------:R-:W-:Y:S05]  /*7e40*/  WARPSYNC.COLLECTIVE R177, `(.L_x_13672) ;  /* 0x00000000b1087348 */ /* 0x000fea0003c00000 */
[----:B------:R0:W1:Y:S02]  /*7e50*/  SHFL.BFLY P6, R178, R180, R179, R182 ;  /* 0x0c0000b3b4b27389 */ /* 0x00006400000c00b6 */
[----:B01----:R-:W-:Y:S05]  /*7e60*/  ENDCOLLECTIVE ;  /* 0x000000000000791b */ /* 0x003fea0003800000 */
.L_x_13672:
[----:B------:R-:W-:-:S05]  /*7e70*/  FADD.FTZ R141, R141, R186 ;  /* 0x000000ba8d8d7221 */ /* 0x000fca0000010000 */
[----:B------:R-:W-:Y:S02]  /*7e80*/  MOV R180, R141 ;  /* 0x0000008d00b47202 */ /* 0x000fe40000000f00 */
[----:B------:R-:W-:-:S07]  /*7e90*/  MOV R143, R178 ;  /* 0x000000b2008f7202 */ /* 0x000fce0000000f00 */
[----:B------:R-:W-:Y:S05]  /*7ea0*/  WARPSYNC.COLLECTIVE R177, `(.L_x_13673) ;  /* 0x00000000b1087348 */ /* 0x000fea0003c00000 */
[----:B------:R0:W1:Y:S02]  /*7eb0*/  SHFL.BFLY P6, R178, R180, R179, R182 ;  /* 0x0c0000b3b4b27389 */ /* 0x00006400000c00b6 */
[----:B01----:R-:W-:Y:S05]  /*7ec0*/  ENDCOLLECTIVE ;  /* 0x000000000000791b */ /* 0x003fea0003800000 */
.L_x_13673:
[----:B------:R-:W-:Y:S01]  /*7ed0*/  FADD.FTZ R143, R140, R143 ;  /* 0x0000008f8c8f7221 */ /* 0x000fe20000010000 */
[----:B------:R-:W-:-:S04]  /*7ee0*/  HFMA2 R179, -RZ, RZ, 0, 2.384185791015625e-07 ;  /* 0x00000004ffb37431 */ /* 0x000fc800000001ff */
[----:B------:R-:W-:Y:S02]  /*7ef0*/  MOV R180, R143 ;  /* 0x0000008f00b47202 */ /* 0x000fe40000000f00 */
[----:B------:R-:W-:-:S07]  /*7f00*/  MOV R142, R178 ;  /* 0x000000b2008e7202 */ /* 0x000fce0000000f00 */
[----:B------:R-:W-:Y:S05]  /*7f10*/  WARPSYNC.COLLECTIVE R177, `(.L_x_13674) ;  /* 0x00000000b1087348 */ /* 0x000fea0003c00000 */
[----:B------:R0:W1:Y:S02]  /*7f20*/  SHFL.BFLY P6, R178, R180, R179, R182 ;  /* 0x0c0000b3b4b27389 */ /* 0x00006400000c00b6 */
[----:B01----:R-:W-:Y:S05]  /*7f30*/  ENDCOLLECTIVE ;  /* 0x000000000000791b */ /* 0x003fea0003800000 */
.L_x_13674:
[----:B------:R-:W-:-:S05]  /*7f40*/  FADD.FTZ R142, R141, R142 ;  /* 0x0000008e8d8e7221 */ /* 0x000fca0000010000 */
[----:B------:R-:W-:Y:S02]  /*7f50*/  MOV R180, R142 ;  /* 0x0000008e00b47202 */ /* 0x000fe40000000f00 */
[----:B------:R-:W-:-:S07]  /*7f60*/  MOV R144, R178 ;  /* 0x000000b200907202 */ /* 0x000fce0000000f00 */
[----:B------:R-:W-:Y:S05]  /*7f70*/  WARPSYNC.COLLECTIVE R177, `(.L_x_13675) ;  /* 0x00000000b1087348 */ /* 0x000fea0003c00000 */
[----:B------:R0:W1:Y:S02]  /*7f80*/  SHFL.BFLY P6, R178, R180, R179, R182 ;  /* 0x0c0000b3b4b27389 */ /* 0x00006400000c00b6 */
[----:B01----:R-:W-:Y:S05]  /*7f90*/  ENDCOLLECTIVE ;  /* 0x000000000000791b */ /* 0x003fea0003800000 */
.L_x_13675:
[----:B------:R-:W-:Y:S01]  /*7fa0*/  FADD.FTZ R144, R143, R144 ;  /* 0x000000908f907221 */ /* 0x000fe20000010000 */
[----:B------:R-:W-:-:S04]  /*7fb0*/  HFMA2 R179, -RZ, RZ, 0, 4.76837158203125e-07 ;  /* 0x00000008ffb37431 */ /* 0x000fc800000001ff */
[----:B------:R-:W-:Y:S02]  /*7fc0*/  MOV R180, R144 ;  /* 0x0000009000b47202 */ /* 0x000fe40000000f00 */
[----:B------:R-:W-:-:S07]  /*7fd0*/  MOV R145, R178 ;  /* 0x000000b200917202 */ /* 0x000fce0000000f00 */
[----:B------:R-:W-:Y:S05]  /*7fe0*/  WARPSYNC.COLLECTIVE R177, `(.L_x_13676) ;  /* 0x00000000b1087348 */ /* 0x000fea0003c00000 */
[----:B------:R0:W1:Y:S02]  /*7ff0*/  SHFL.BFLY P6, R178, R180, R179, R182 ;  /* 0x0c0000b3b4b27389 */ /* 0x00006400000c00b6 */
[----:B01----:R-:W-:Y:S05]  /*8000*/  ENDCOLLECTIVE ;  /* 0x000000000000791b */ /* 0x003fea0003800000 */
.L_x_13676:
[----:B------:R-:W-:-:S05]  /*8010*/  FADD.FTZ R145, R142, R145 ;  /* 0x000000918e917221 */ /* 0x000fca0000010000 */
[----:B------:R-:W-:Y:S02]  /*8020*/  MOV R180, R145 ;  /* 0x0000009100b47202 */ /* 0x000fe40000000f00 */
[----:B------:R-:W-:-:S07]  /*8030*/  MOV R147, R178 ;  /* 0x000000b200937202 */ /* 0x000fce0000000f00 */
[----:B------:R-:W-:Y:S05]  /*8040*/  WARPSYNC.COLLECTIVE R177, `(.L_x_13677) ;  /* 0x00000000b1087348 */ /* 0x000fea0003c00000 */
[----:B------:R0:W1:Y:S02]  /*8050*/  SHFL.BFLY P6, R178, R180, R179, R182 ;  /* 0x0c0000b3b4b27389 */ /* 0x00006400000c00b6 */
[----:B01----:R-:W-:Y:S05]  /*8060*/  ENDCOLLECTIVE ;  /* 0x000000000000791b */ /* 0x003fea0003800000 */
.L_x_13677:
[----:B------:R-:W-:Y:S01]  /*8070*/  FADD.FTZ R147, R144, R147 ;  /* 0x0000009390937221 */ /* 0x000fe20000010000 */
[----:B------:R-:W-:-:S04]  /*8080*/  HFMA2 R179, -RZ, RZ, 0, 9.5367431640625e-07 ;  /* 0x00000010ffb37431 */ /* 0x000fc800000001ff */
[----:B------:R-:W-:Y:S02]  /*8090*/  MOV R180, R147 ;  /* 0x0000009300b47202 */ /* 0x000fe40000000f00 */
[----:B------:R-:W-:-:S07]  /*80a0*/  MOV R146, R178 ;  /* 0x000000b200927202 */ /* 0x000fce0000000f00 */
[----:B------:R-:W-:Y:S05]  /*80b0*/  WARPSYNC.COLLECTIVE R177, `(.L_x_13678) ;  /* 0x00000000b1087348 */ /* 0x000fea0003c00000 */
[----:B------:R0:W1:Y:S02]  /*80c0*/  SHFL.BFLY P6, R178, R180, R179, R182 ;  /* 0x0c0000b3b4b27389 */ /* 0x00006400000c00b6 */
[----:B01----:R-:W-:Y:S05]  /*80d0*/  ENDCOLLECTIVE ;  /* 0x000000000000791b */ /* 0x003fea0003800000 */
.L_x_13678:
[----:B------:R-:W-:-:S05]  /*80e0*/  FADD.FTZ R146, R145, R146 ;  /* 0x0000009291927221 */ /* 0x000fca0000010000 */
[----:B------:R-:W-:Y:S02]  /*80f0*/  MOV R180, R146 ;  /* 0x0000009200b47202 */ /* 0x000fe40000000f00 */
[----:B------:R-:W-:-:S07]  /*8100*/  MOV R140, R178 ;  /* 0x000000b2008c7202 */ /* 0x000fce0000000f00 */
[----:B------:R-:W-:Y:S05]  /*8110*/  WARPSYNC.COLLECTIVE R177, `(.L_x_13679) ;  /* 0x00000000b1087348 */ /* 0x000fea0003c00000 */
[----:B------:R0:W1:Y:S02]  /*8120*/  SHFL.BFLY P6, R178, R180, R179, R182 ;  /* 0x0c0000b3b4b27389 */ /* 0x00006400000c00b6 */
[----:B01----:R-:W-:Y:S05]  /*8130*/  ENDCOLLECTIVE ;  /* 0x000000000000791b */ /* 0x003fea0003800000 */
.L_x_13679:
[----:B------:R-:W-:Y:S01]  /*8140*/  MOV R141, R178 ;  /* 0x000000b2008d7202 */ /* 0x000fe20000000f00 */
[----:B------:R-:W-:Y:S06]  /*8150*/  BRA `(.L_x_13680) ;  /* 0xffffffa000787947 */ /* 0x000fec000383ffff */
.L_x_13681:
        /* <DEDUP_REMOVED lines=10> */
.L_x_14602:


//--------------------- .text._ZN10layer_norm22ln_bwd_finalize_kernelINS_22Kernel_traits_finalizeILj768EfffffjLb0ELj1024ELj4ENS_18Kernel_traits_baseILj768EfffffjLj1024EEEEELb0ELb1EEEvNS_9BwdParamsE --------------------------
	.section	.text._ZN10layer_norm22ln_bwd_finalize_kernelINS_22Kernel_traits_finalizeILj768EfffffjLb0ELj1024ELj4ENS_18Kernel_traits_baseILj768EfffffjLj1024EEEEELb0ELb1EEEvNS_9BwdParamsE,"ax",@progbits
	.align	128
        .global         _ZN10layer_norm22ln_bwd_finalize_kernelINS_22Kernel_traits_finalizeILj768EfffffjLb0ELj1024ELj4ENS_18Kernel_traits_baseILj768EfffffjLj1024EEEEELb0ELb1EEEvNS_9BwdParamsE
        .type           _ZN10layer_norm22ln_bwd_finalize_kernelINS_22Kernel_traits_finalizeILj768EfffffjLb0ELj1024ELj4ENS_18Kernel_traits_baseILj768EfffffjLj1024EEEEELb0ELb1EEEvNS_9BwdParamsE,@function
        .size           _ZN10layer_norm22ln_bwd_finalize_kernelINS_22Kernel_traits_finalizeILj768EfffffjLb0ELj1024ELj4ENS_18Kernel_traits_baseILj768EfffffjLj1024EEEEELb0ELb1EEEvNS_9BwdParamsE,(.L_x_14603 - _ZN10layer_norm22ln_bwd_finalize_kernelINS_22Kernel_traits_finalizeILj768EfffffjLb0ELj1024ELj4ENS_18Kernel_traits_baseILj768EfffffjLj1024EEEEELb0ELb1EEEvNS_9BwdParamsE)
        .other          _ZN10layer_norm22ln_bwd_finalize_kernelINS_22Kernel_traits_finalizeILj768EfffffjLb0ELj1024ELj4ENS_18Kernel_traits_baseILj768EfffffjLj1024EEEEELb0ELb1EEEvNS_9BwdParamsE,@"STO_CUDA_ENTRY STV_DEFAULT"
_ZN10layer_norm22ln_bwd_finalize_kernelINS_22Kernel_traits_finalizeILj768EfffffjLb0ELj1024ELj4ENS_18Kernel_traits_baseILj768EfffffjLj1024EEEEELb0ELb1EEEvNS_9BwdParamsE:
.text._ZN10layer_norm22ln_bwd_finalize_kernelINS_22Kernel_traits_finalizeILj768EfffffjLb0ELj1024ELj4ENS_18Kernel_traits_baseILj768EfffffjLj1024EEEEELb0ELb1EEEvNS_9BwdParamsE:
        /* <DEDUP_REMOVED lines=77> */
.L_x_13686:
        /* <DEDUP_REMOVED lines=118> */
.L_x_13685:
[----:B------:R-:W-:Y:S05]  /*0c30*/  BSYNC.RECONVERGENT B1 ;  /* 0x0000000000017941 */ /* 0x000fea0003800200 */
.L_x_13684:
        /* <DEDUP_REMOVED lines=69> */
.L_x_13688:
[----:B------:R-:W-:Y:S05]  /*1090*/  BSYNC.RECONVERGENT B1 ;  /* 0x0000000000017941 */ /* 0x000fea0003800200 */
.L_x_13687:
        /* <DEDUP_REMOVED lines=38> */
.L_x_13690:
[----:B------:R-:W-:Y:S05]  /*1300*/  BSYNC.RECONVERGENT B1 ;  /* 0x0000000000017941 */ /* 0x000fea0003800200 */
.L_x_13689:
[----:B------:R-:W-:Y:S05]  /*1310*/  @!P1 BRA `(.L_x_13683) ;  /* 0x0000000000409947 */ /* 0x000fea0003800000 */
[----:B------:R-:W0:Y:S01]  /*1320*/  LDC R14, c[0x0][0x388] ;  /* 0x0000e200ff0e7b82 */ /* 0x000e220000000800 */
[----:B------:R-:W-:-:S07]  /*1330*/  IADD3 R12, PT, PT, -R54, RZ, RZ ;  /* 0x000000ff360c7210 */ /* 0x000fce0007ffe1ff */
[----:B------:R-:W1:Y:S08]  /*1340*/  LDC.64 R8, c[0x0][0x440] ;  /* 0x00011000ff087b82 */ /* 0x000e700000000a00 */
[----:B------:R-:W2:Y:S01]  /*1350*/  LDC.64 R10, c[0x0][0x448] ;  /* 0x00011200ff0a7b82 */ /* 0x000ea20000000a00 */
[----:B0-----:R-:W-:-:S05]  /*1360*/  IMAD R0, R3, R14, R0 ;  /* 0x0000000e03007224 */ /* 0x001fca00078e0200 */
[----:B------:R-:W-:-:S07]  /*1370*/  IADD3 R3, PT, PT, R57, R0, RZ ;  /* 0x0000000039037210 */ /* 0x000fce0007ffe0ff */
.L_x_13691:
        /* <DEDUP_REMOVED lines=10> */
.L_x_13683:
[----:B------:R-:W-:Y:S05]  /*1420*/  BSYNC.RECONVERGENT B0 ;  /* 0x0000000000007941 */ /* 0x000fea0003800200 */
.L_x_13682:
        /* <DEDUP_REMOVED lines=57> */
.L_x_13692:
        /* <DEDUP_REMOVED lines=12> */
.L_x_14603:


//--------------------- .text._ZN10layer_norm13ln_bwd_kernelINS_13Kernel_traitsIfffffjLj768ELj1ELj4ELj1ELj16ENS_18Kernel_traits_baseILj768EfffffjLj128EEEEELb1ELb0ELb1ELb1EEEvNS_9BwdParamsE --------------------------
	.section	.text._ZN10layer_norm13ln_bwd_kernelINS_13Kernel_traitsIfffffjLj768ELj1ELj4ELj1ELj16ENS_18Kernel_traits_baseILj768EfffffjLj128EEEEELb1ELb0ELb1ELb1EEEvNS_9BwdParamsE,"ax",@progbits
	.align	128
        .global         _ZN10layer_norm13ln_bwd_kernelINS_13Kernel_traitsIfffffjLj768ELj1ELj4ELj1ELj16ENS_18Kernel_traits_baseILj768EfffffjLj128EEEEELb1ELb0ELb1ELb1EEEvNS_9BwdParamsE
        .type           _ZN10layer_norm13ln_bwd_kernelINS_13Kernel_traitsIfffffjLj768ELj1ELj4ELj1ELj16ENS_18Kernel_traits_baseILj768EfffffjLj128EEEEELb1ELb0ELb1ELb1EEEvNS_9BwdParamsE,@function
        .size           _ZN10layer_norm13ln_bwd_kernelINS_13Kernel_traitsIfffffjLj768ELj1ELj4ELj1ELj16ENS_18Kernel_traits_baseILj768EfffffjLj128EEEEELb1ELb0ELb1ELb1EEEvNS_9BwdParamsE,(.L_x_14604 - _ZN10layer_norm13ln_bwd_kernelINS_13Kernel_traitsIfffffjLj768ELj1ELj4ELj1ELj16ENS_18Kernel_traits_baseILj768EfffffjLj128EEEEELb1ELb0ELb1ELb1EEEvNS_9BwdParamsE)
        .other          _ZN10layer_norm13ln_bwd_kernelINS_13Kernel_traitsIfffffjLj768ELj1ELj4ELj1ELj16ENS_18Kernel_traits_baseILj768EfffffjLj128EEEEELb1ELb0ELb1ELb1EEEvNS_9BwdParamsE,@"STO_CUDA_ENTRY STV_DEFAULT"
_ZN10layer_norm13ln_bwd_kernelINS_13Kernel_traitsIfffffjLj768ELj1ELj4ELj1ELj16ENS_18Kernel_traits_baseILj768EfffffjLj128EEEEELb1ELb0ELb1ELb1EEEvNS_9BwdParamsE:
.text._ZN10layer_norm13ln_bwd_kernelINS_13Kernel_traitsIfffffjLj768ELj1ELj4ELj1ELj16ENS_18Kernel_traits_baseILj768EfffffjLj128EEEEELb1ELb0ELb1ELb1EEEvNS_9BwdParamsE:
        /* <DEDUP_REMOVED lines=51> */
.L_x_13802:
        /* <DEDUP_REMOVED lines=15> */
[----:B------:R-:W-:Y:S01]  /*0420*/  IMAD R3, R0, UR8, RZ ;  /* 0x0000000800037c24 */ /* 0x000fe2000f8e02ff */
[----:B------:R-:W-:-:S04]  /*0430*/  IADD3 R109, PT, PT, R2, -0x1, RZ ;  /* 0xffffffff026d7810 */ /* 0x000fc80007ffe0ff */
[----:B------:R-:W-:Y:S01]  /*0440*/  SHF.R.S32.HI R108, RZ, 0x1f, R3 ;  /* 0x0000001fff6c7819 */ /* 0x000fe20000011403 */
[----:B------:R-:W-:Y:S01]  /*0450*/  IMAD R110, R109, UR8, RZ ;  /* 0x000000086d6e7c24 */ /* 0x000fe2000f8e02ff */
[----:B------:R-:W2:Y:S02]  /*0460*/  LDC.64 R132, c[0x0][0x428] ;  /* 0x00010a00ff847b82 */ /* 0x000ea40000000a00 */
[----:B------:R-:W-:Y:S01]  /*0470*/  LEA.HI R3, R108, R3, RZ, 0x2 ;  /* 0x000000036c037211 */ /* 0x000fe200078f10ff */
[----:B------:R-:W-:-:S05]  /*0480*/  IMAD.WIDE R108, R0, 0x4, R166 ;  /* 0x00000004006c7825 */ /* 0x000fca00078e02a6 */
[----:B------:R3:W4:Y:S01]  /*0490*/  LDG.E R169, desc[UR6][R108.64] ;  /* 0x000000066ca97981 */ /* 0x000722000c1e1900 */
[----:B-----5:R-:W-:Y:S01]  /*04a0*/  ISETP.GE.AND P3, PT, R165, 0x1, PT ;  /* 0x00000001a500780c */ /* 0x020fe20003f66270 */
[----:B------:R-:W3:Y:S01]  /*04b0*/  LDC.64 R186, c[0x0][0x3b0] ;  /* 0x0000ec00ffba7b82 */ /* 0x000ee20000000a00 */
[----:B0-----:R-:W-:Y:S02]  /*04c0*/  LOP3.LUT R146, R111, 0x1f, RZ, 0xc0, !PT ;  /* 0x0000001f6f927812 */ /* 0x001fe400078ec0ff */
[----:B------:R-:W-:Y:S02]  /*04d0*/  SHF.R.S32.HI R111, RZ, 0x1f, R110 ;  /* 0x0000001fff6f7819 */ /* 0x000fe4000001146e */
[----:B------:R-:W-:Y:S02]  /*04e0*/  LEA.HI.SX32 R195, R3, R146, 0x1e ;  /* 0x0000009203c37211 */ /* 0x000fe400078ff2ff */
[----:B------:R-:W-:-:S03]  /*04f0*/  LEA.HI R111, R111, R110, RZ, 0x2 ;  /* 0x0000006e6f6f7211 */ /* 0x000fc600078f10ff */
[C-C-:B-1----:R-:W-:Y:S01]  /*0500*/  IMAD.WIDE.U32 R152, R195.reuse, 0x10, R128.reuse ;  /* 0x00000010c3987825 */ /* 0x142fe200078e0080 */
[----:B------:R-:W-:Y:S02]  /*0510*/  IADD3 R197, PT, PT, R195, 0x20, RZ ;  /* 0x00000020c3c57810 */ /* 0x000fe40007ffe0ff */
[----:B------:R-:W-:Y:S02]  /*0520*/  LEA.HI.SX32 R135, R111, R146, 0x1e ;  /* 0x000000926f877211 */ /* 0x000fe400078ff2ff */
[----:B------:R-:W-:Y:S01]  /*0530*/  IADD3 R189, PT, PT, R195, 0x40, RZ ;  /* 0x00000040c3bd7810 */ /* 0x000fe20007ffe0ff */
[----:B------:R-:W4:Y:S01]  /*0540*/  LDG.E.128 R152, desc[UR6][R152.64] ;  /* 0x0000000698987981 */ /* 0x000f22000c1e1d00 */
[----:B------:R-:W-:Y:S01]  /*0550*/  IMAD.WIDE.U32 R160, R197, 0x10, R128 ;  /* 0x00000010c5a07825 */ /* 0x000fe200078e0080 */
[----:B------:R-:W-:-:S03]  /*0560*/  IADD3 R191, PT, PT, R195, 0x60, RZ ;  /* 0x00000060c3bf7810 */ /* 0x000fc60007ffe0ff */
[----:B--2---:R-:W-:Y:S02]  /*0570*/  IMAD.WIDE.U32 R156, R135, 0x10, R132 ;  /* 0x00000010879c7825 */ /* 0x004fe400078e0084 */
[----:B------:R-:W2:Y:S02]  /*0580*/  LDG.E.128 R160, desc[UR6][R160.64] ;  /* 0x00000006a0a07981 */ /* 0x000ea4000c1e1d00 */
[--C-:B------:R-:W-:Y:S02]  /*0590*/  IMAD.WIDE.U32 R136, R189, 0x10, R128.reuse ;  /* 0x00000010bd887825 */ /* 0x100fe400078e0080 */
[----:B------:R-:W2:Y:S02]  /*05a0*/  LDG.E.128 R156, desc[UR6][R156.64] ;  /* 0x000000069c9c7981 */ /* 0x000ea4000c1e1d00 */
[----:B---3--:R-:W-:Y:S02]  /*05b0*/  IMAD.WIDE.U32 R108, R191, 0x10, R128 ;  /* 0x00000010bf6c7825 */ /* 0x008fe400078e0080 */
[----:B------:R-:W3:Y:S04]  /*05c0*/  LDG.E.128 R136, desc[UR6][R136.64] ;  /* 0x0000000688887981 */ /* 0x000ee8000c1e1d00 */
[----:B------:R-:W3:Y:S01]  /*05d0*/  LDG.E.128 R108, desc[UR6][R108.64] ;  /* 0x000000066c6c7981 */ /* 0x000ee2000c1e1d00 */
[----:B------:R-:W-:-:S02]  /*05e0*/  IADD3 R141, PT, PT, R135, 0x20, RZ ;  /* 0x00000020878d7810 */ /* 0x000fc40007ffe0ff */
        /* <DEDUP_REMOVED lines=12> */
[----:B------:R-:W-:Y:S01]  /*06b0*/  IADD3 R125, PT, PT, R135, 0x80, RZ ;  /* 0x00000080877d7810 */ /* 0x000fe20007ffe0ff */
[----:B------:R-:W-:Y:S01]  /*06c0*/  IMAD.WIDE.U32 R128, R199, 0x10, R128 ;  /* 0x00000010c7807825 */ /* 0x000fe200078e0080 */
[----:B------:R-:W-:-:S03]  /*06d0*/  @P3 IADD3 R3, PT, PT, R165, -0x1, RZ ;  /* 0xffffffffa5033810 */ /* 0x000fc60007ffe0ff */
[----:B------:R-:W-:Y:S02]  /*06e0*/  IMAD.WIDE.U32 R124, R125, 0x10, R132 ;  /* 0x000000107d7c7825 */ /* 0x000fe400078e0084 */
[----:B------:R-:W3:Y:S02]  /*06f0*/  LDG.E.128 R128, desc[UR6][R128.64] ;  /* 0x0000000680807981 */ /* 0x000ee4000c1e1d00 */
[----:B------:R-:W-:Y:S02]  /*0700*/  @P3 IMAD R3, R3, UR8, RZ ;  /* 0x0000000803033c24 */ /* 0x000fe4000f8e02ff */
[----:B------:R-:W3:Y:S01]  /*0710*/  LDG.E.128 R124, desc[UR6][R124.64] ;  /* 0x000000067c7c7981 */ /* 0x000ee2000c1e1d00 */
[----:B------:R-:W-:Y:S02]  /*0720*/  IADD3 R135, PT, PT, R135, 0xa0, RZ ;  /* 0x000000a087877810 */ /* 0x000fe40007ffe0ff */
[----:B------:R-:W-:-:S03]  /*0730*/  @P3 SHF.R.S32.HI R134, RZ, 0x1f, R3 ;  /* 0x0000001fff863819 */ /* 0x000fc60000011403 */
[----:B------:R-:W-:Y:S01]  /*0740*/  IMAD.WIDE.U32 R132, R135, 0x10, R132 ;  /* 0x0000001087847825 */ /* 0x000fe200078e0084 */
[----:B------:R-:W-:Y:S02]  /*0750*/  @P3 LEA.HI R134, R134, R3, RZ, 0x2 ;  /* 0x0000000386863211 */ /* 0x000fe400078f10ff */
[----:B------:R-:W-:Y:S02]  /*0760*/  MOV R3, RZ ;  /* 0x000000ff00037202 */ /* 0x000fe40000000f00 */
[----:B------:R-:W-:Y:S02]  /*0770*/  @P3 LEA.HI.SX32 R3, R134, R146, 0x1e ;  /* 0x0000009286033211 */ /* 0x000fe400078ff2ff */
[----:B------:R-:W3:Y:S02]  /*0780*/  LDG.E.128 R132, desc[UR6][R132.64] ;  /* 0x0000000684847981 */ /* 0x000ee4000c1e1d00 */
[C---:B------:R-:W-:Y:S01]  /*0790*/  IADD3 R173, PT, PT, R3.reuse, 0x20, RZ ;  /* 0x0000002003ad7810 */ /* 0x040fe20007ffe0ff */
[C---:B------:R-:W-:Y:S01]  /*07a0*/  IMAD.WIDE.U32 R146, R3.reuse, 0x4, R186 ;  /* 0x0000000403927825 */ /* 0x040fe200078e00ba */
[----:B------:R-:W-:-:S02]  /*07b0*/  IADD3 R149, PT, PT, R3, 0x40, RZ ;  /* 0x0000004003957810 */ /* 0x000fc40007ffe0ff */
[C---:B------:R-:W-:Y:S02]  /*07c0*/  IADD3 R179, PT, PT, R3.reuse, 0x60, RZ ;  /* 0x0000006003b37810 */ /* 0x040fe40007ffe0ff */
[----:B------:R-:W-:Y:S01]  /*07d0*/  IADD3 R183, PT, PT, R3, 0x80, RZ ;  /* 0x0000008003b77810 */ /* 0x000fe20007ffe0ff */
[--C-:B------:R-:W-:Y:S01]  /*07e0*/  IMAD.WIDE.U32 R172, R173, 0x4, R186.reuse ;  /* 0x00000004adac7825 */ /* 0x100fe200078e00ba */
[----:B------:R-:W-:Y:S01]  /*07f0*/  IADD3 R3, PT, PT, R3, 0xa0, RZ ;  /* 0x000000a003037810 */ /* 0x000fe20007ffe0ff */
[----:B------:R-:W5:Y:S02]  /*0800*/  LDG.E R168, desc[UR6][R146.64] ;  /* 0x0000000692a87981 */ /* 0x000f64000c1e1900 */
[--C-:B------:R-:W-:Y:S01]  /*0810*/  IMAD.WIDE.U32 R148, R149, 0x4, R186.reuse ;  /* 0x0000000495947825 */ /* 0x100fe200078e00ba */
[----:B------:R-:W-:Y:S01]  /*0820*/  MOV R166, UR14 ;  /* 0x0000000e00a67c02 */ /* 0x000fe20008000f00 */
[----:B------:R-:W5:Y:S02]  /*0830*/  LDG.E R164, desc[UR6][R172.64] ;  /* 0x00000006aca47981 */ /* 0x000f64000c1e1900 */
[--C-:B------:R-:W-:Y:S01]  /*0840*/  IMAD.WIDE.U32 R178, R179, 0x4, R186.reuse ;  /* 0x00000004b3b27825 */ /* 0x100fe200078e00ba */
[----:B------:R-:W-:Y:S01]  /*0850*/  MOV R167, UR15 ;  /* 0x0000000f00a77c02 */ /* 0x000fe20008000f00 */
[----:B------:R0:W5:Y:S02]  /*0860*/  LDG.E R148, desc[UR6][R148.64] ;  /* 0x0000000694947981 */ /* 0x000164000c1e1900 */
[----:B------:R-:W-:-:S02]  /*0870*/  IMAD.WIDE.U32 R182, R183, 0x4, R186 ;  /* 0x00000004b7b67825 */ /* 0x000fc400078e00ba */
[----:B------:R-:W5:Y:S02]  /*0880*/  LDG.E R145, desc[UR6][R178.64] ;  /* 0x00000006b2917981 */ /* 0x000f64000c1e1900 */
[----:B------:R-:W-:Y:S02]  /*0890*/  IMAD.WIDE.U32 R186, R3, 0x4, R186 ;  /* 0x0000000403ba7825 */ /* 0x000fe400078e00ba */
[----:B------:R-:W5:Y:S04]  /*08a0*/  LDG.E R146, desc[UR6][R182.64] ;  /* 0x00000006b6927981 */ /* 0x000f68000c1e1900 */
[----:B------:R-:W5:Y:S01]  /*08b0*/  LDG.E R147, desc[UR6][R186.64] ;  /* 0x00000006ba937981 */ /* 0x000f62000c1e1900 */
[----:B------:R-:W-:-:S04]  /*08c0*/  ISETP.NE.U32.AND P0, PT, R166, RZ, PT ;  /* 0x000000ffa600720c */ /* 0x000fc80003f05070 */
[----:B------:R-:W-:-:S13]  /*08d0*/  ISETP.NE.AND.EX P0, PT, R167, RZ, PT, P0 ;  /* 0x000000ffa700720c */ /* 0x000fda0003f05300 */
[----:B------:R-:W1:Y:S08]  /*08e0*/  @P0 LDC.64 R150, c[0x0][0x438] ;  /* 0x00010e00ff960b82 */ /* 0x000e700000000a00 */
[----:B------:R-:W0:Y:S08]  /*08f0*/  @P0 LDC.64 R170, c[0x0][0x438] ;  /* 0x00010e00ffaa0b82 */ /* 0x000e300000000a00 */
[----:B------:R-:W0:Y:S08]  /*0900*/  @P0 LDC.64 R174, c[0x0][0x438] ;  /* 0x00010e00ffae0b82 */ /* 0x000e300000000a00 */
[----:B------:R-:W0:Y:S08]  /*0910*/  @P0 LDC.64 R176, c[0x0][0x438] ;  /* 0x00010e00ffb00b82 */ /* 0x000e300000000a00 */
[----:B------:R-:W0:Y:S08]  /*0920*/  @P0 LDC.64 R180, c[0x0][0x438] ;  /* 0x00010e00ffb40b82 */ /* 0x000e300000000a00 */
[----:B------:R-:W0:Y:S01]  /*0930*/  @P0 LDC.64 R184, c[0x0][0x438] ;  /* 0x00010e00ffb80b82 */ /* 0x000e220000000a00 */
[----:B-1----:R-:W-:-:S04]  /*0940*/  @P0 IMAD.WIDE.U32 R150, R195, 0x10, R150 ;  /* 0x00000010c3960825 */ /* 0x002fc800078e0096 */
[----:B0-----:R-:W-:Y:S01]  /*0950*/  @P0 IMAD.WIDE.U32 R170, R197, 0x10, R170 ;  /* 0x00000010c5aa0825 */ /* 0x001fe200078e00aa */
[----:B------:R0:W5:Y:S03]  /*0960*/  @P0 LDG.E.128 R24, desc[UR6][R150.64] ;  /* 0x0000000696180981 */ /* 0x000166000c1e1d00 */
[----:B------:R-:W-:Y:S01]  /*0970*/  @P0 IMAD.WIDE.U32 R174, R189, 0x10, R174 ;  /* 0x00000010bdae0825 */ /* 0x000fe200078e00ae */
[----:B------:R1:W5:Y:S03]  /*0980*/  @P0 LDG.E.128 R20, desc[UR6][R170.64] ;  /* 0x00000006aa140981 */ /* 0x000366000c1e1d00 */
[----:B------:R-:W-:Y:S01]  /*0990*/  @P0 IMAD.WIDE.U32 R176, R191, 0x10, R176 ;  /* 0x00000010bfb00825 */ /* 0x000fe200078e00b0 */
[----:B------:R0:W5:Y:S03]  /*09a0*/  @P0 LDG.E.128 R16, desc[UR6][R174.64] ;  /* 0x00000006ae100981 */ /* 0x000166000c1e1d00 */
[----:B------:R-:W-:Y:S01]  /*09b0*/  @P0 IMAD.WIDE.U32 R180, R193, 0x10, R180 ;  /* 0x00000010c1b40825 */ /* 0x000fe200078e00b4 */
[----:B------:R0:W5:Y:S04]  /*09c0*/  @P0 LDG.E.128 R12, desc[UR6][R176.64] ;  /* 0x00000006b00c0981 */ /* 0x000168000c1e1d00 */
[----:B------:R0:W5:Y:S01]  /*09d0*/  @P0 LDG.E.128 R8, desc[UR6][R180.64] ;  /* 0x00000006b4080981 */ /* 0x000162000c1e1d00 */
[----:B------:R-:W-:-:S05]  /*09e0*/  @P0 IMAD.WIDE.U32 R184, R199, 0x10, R184 ;  /* 0x00000010c7b80825 */ /* 0x000fca00078e00b8 */
[----:B------:R0:W5:Y:S01]  /*09f0*/  @P0 LDG.E.128 R4, desc[UR6][R184.64] ;  /* 0x00000006b8040981 */ /* 0x000162000c1e1d00 */
[----:B------:R-:W-:-:S04]  /*0a00*/  ISETP.NE.AND P0, PT, RZ, UR9, PT ;  /* 0x00000009ff007c0c */ /* 0x000fc8000bf05270 */
[----:B----4-:R-:W-:-:S05]  /*0a10*/  FSEL R169, R169, RZ, !P0 ;  /* 0x000000ffa9a97208 */ /* 0x010fca0004000000 */
[C---:B------:R-:W-:Y:S01]  /*0a20*/  FADD.FTZ R155, -R169.reuse, R155 ;  /* 0x0000009ba99b7221 */ /* 0x040fe20000010100 */
[C---:B------:R-:W-:Y:S01]  /*0a30*/  FADD.FTZ R3, -R169.reuse, R152 ;  /* 0x00000098a9037221 */ /* 0x040fe20000010100 */
[C---:B------:R-:W-:Y:S01]  /*0a40*/  FADD.FTZ R149, -R169.reuse, R154 ;  /* 0x0000009aa9957221 */ /* 0x040fe20000010100 */
[C---:B------:R-:W-:Y:S01]  /*0a50*/  FADD.FTZ R153, -R169.reuse, R153 ;  /* 0x00000099a9997221 */ /* 0x040fe20000010100 */
[C---:B------:R-:W-:Y:S01]  /*0a60*/  FMUL.FTZ R154, R144.reuse, R155 ;  /* 0x0000009b909a7220 */ /* 0x040fe20000410000 */
[C---:B------:R-:W-:Y:S01]  /*0a70*/  FMUL.FTZ R3, R144.reuse, R3 ;  /* 0x0000000390037220 */ /* 0x040fe20000410000 */
[C---:B------:R-:W-:Y:S01]  /*0a80*/  FMUL.FTZ R149, R144.reuse, R149 ;  /* 0x0000009590957220 */ /* 0x040fe20000410000 */
[----:B0-----:R-:W-:Y:S01]  /*0a90*/  FMUL.FTZ R150, R144, R153 ;  /* 0x0000009990967220 */ /* 0x001fe20000410000 */
[----:B--2---:R-:W-:Y:S01]  /*0aa0*/  FADD.FTZ R161, -R169, R161 ;  /* 0x000000a1a9a17221 */ /* 0x004fe20000010100 */
[----:B------:R-:W-:Y:S01]  /*0ab0*/  FADD.FTZ R99, R99, R159 ;  /* 0x0000009f63637221 */ /* 0x000fe20000010000 */
[----:B------:R-:W-:Y:S01]  /*0ac0*/  FFMA.FTZ R55, R159, R154, R55 ;  /* 0x0000009a9f377223 */ /* 0x000fe20000010037 */
[----:B------:R-:W-:Y:S01]  /*0ad0*/  FMUL.FTZ R153, R51, R159 ;  /* 0x0000009f33997220 */ /* 0x000fe20000410000 */
[----:B------:R-:W-:Y:S01]  /*0ae0*/  FADD.FTZ R96, R96, R156 ;  /* 0x0000009c60607221 */ /* 0x000fe20000010000 */
[----:B------:R-:W-:Y:S01]  /*0af0*/  FFMA.FTZ R52, R156, R3, R52 ;  /* 0x000000039c347223 */ /* 0x000fe20000010034 */
[----:B------:R-:W-:Y:S01]  /*0b00*/  FMUL.FTZ R152, R48, R156 ;  /* 0x0000009c30987220 */ /* 0x000fe20000410000 */
[C---:B---3--:R-:W-:Y:S01]  /*0b10*/  FADD.FTZ R159, -R169.reuse, R136 ;  /* 0x00000088a99f7221 */ /* 0x048fe20000010100 */
[----:B------:R-:W-:Y:S01]  /*0b20*/  FADD.FTZ R98, R98, R158 ;  /* 0x0000009e62627221 */ /* 0x000fe20000010000 */
[----:B------:R-:W-:Y:S01]  /*0b30*/  FFMA.FTZ R54, R158, R149, R54 ;  /* 0x000000959e367223 */ /* 0x000fe20000010036 */
[----:B------:R-:W-:Y:S01]  /*0b40*/  FMUL.FTZ R156, R50, R158 ;  /* 0x0000009e329c7220 */ /* 0x000fe20000410000 */
[C---:B------:R-:W-:Y:S01]  /*0b50*/  FMUL.FTZ R158, R144.reuse, R161 ;  /* 0x000000a1909e7220 */ /* 0x040fe20000410000 */
[C---:B------:R-:W-:Y:S01]  /*0b60*/  FADD.FTZ R163, -R169.reuse, R163 ;  /* 0x000000a3a9a37221 */ /* 0x040fe20000010100 */
[C---:B------:R-:W-:Y:S01]  /*0b70*/  FADD.FTZ R161, -R169.reuse, R137 ;  /* 0x00000089a9a17221 */ /* 0x040fe20000010100 */
[C---:B------:R-:W-:Y:S01]  /*0b80*/  FMUL.FTZ R137, R144.reuse, R159 ;  /* 0x0000009f90897220 */ /* 0x040fe20000410000 */
[C---:B------:R-:W-:Y:S01]  /*0b90*/  FADD.FTZ R159, -R169.reuse, R108 ;  /* 0x0000006ca99f7221 */ /* 0x040fe20000010100 */
[C---:B------:R-:W-:Y:S01]  /*0ba0*/  FADD.FTZ R155, -R169.reuse, R160 ;  /* 0x000000a0a99b7221 */ /* 0x040fe20000010100 */
[C---:B------:R-:W-:Y:S01]  /*0bb0*/  FMUL.FTZ R160, R144.reuse, R163 ;  /* 0x000000a390a07220 */ /* 0x040fe20000410000 */
[C---:B------:R-:W-:Y:S01]  /*0bc0*/  FMUL.FTZ R108, R144.reuse, R161 ;  /* 0x000000a1906c7220 */ /* 0x040fe20000410000 */
[C---:B------:R-:W-:Y:S01]  /*0bd0*/  FADD.FTZ R163, -R169.reuse, R138 ;  /* 0x0000008aa9a37221 */ /* 0x040fe20000010100 */
[----:B------:R-:W-:Y:S01]  /*0be0*/  FADD.FTZ R161, -R169, R109 ;  /* 0x0000006da9a17221 */ /* 0x000fe20000010100 */
[C---:B------:R-:W-:Y:S01]  /*0bf0*/  FMUL.FTZ R109, R144.reuse, R159 ;  /* 0x0000009f906d7220 */ /* 0x040fe20000410000 */
[----:B------:R-:W-:Y:S01]  /*0c00*/  FMUL.FTZ R151, R49, R157 ;  /* 0x0000009d31977220 */ /* 0x000fe20000410000 */
[----:B------:R-:W-:Y:S01]  /*0c10*/  FFMA.FTZ R159, R3, R152, RZ ;  /* 0x00000098039f7223 */ /* 0x000fe200000100ff */
[----:B-1----:R-:W-:Y:S01]  /*0c20*/  FADD.FTZ R171, -R169, R139 ;  /* 0x0000008ba9ab7221 */ /* 0x002fe20000010100 */
[----:B------:R-:W-:Y:S01]  /*0c30*/  FADD.FTZ R138, RZ, R152 ;  /* 0x00000098ff8a7221 */ /* 0x000fe20000010000 */
[----:B------:R-:W-:Y:S01]  /*0c40*/  FADD.FTZ R97, R97, R157 ;  /* 0x0000009d61617221 */ /* 0x000fe20000010000 */
[----:B------:R-:W-:Y:S01]  /*0c50*/  FFMA.FTZ R53, R157, R150, R53 ;  /* 0x000000969d357223 */ /* 0x000fe20000010035 */
[C---:B------:R-:W-:Y:S01]  /*0c60*/  FMUL.FTZ R139, R144.reuse, R163 ;  /* 0x000000a3908b7220 */ /* 0x040fe20000410000 */
[C---:B------:R-:W-:Y:S01]  /*0c70*/  FADD.FTZ R157, -R169.reuse, R162 ;  /* 0x000000a2a99d7221 */ /* 0x040fe20000010100 */
[----:B------:R-:W-:Y:S01]  /*0c80*/  FADD.FTZ R163, -R169, R110 ;  /* 0x0000006ea9a37221 */ /* 0x000fe20000010100 */
[----:B------:R-:W-:Y:S01]  /*0c90*/  FMUL.FTZ R110, R144, R161 ;  /* 0x000000a1906e7220 */ /* 0x000fe20000410000 */
[----:B------:R-:W-:Y:S01]  /*0ca0*/  FFMA.FTZ R162, R150, R151, R159 ;  /* 0x0000009796a27223 */ /* 0x000fe2000001009f */
[----:B------:R-:W-:Y:S01]  /*0cb0*/  FADD.FTZ R161, R151, R138 ;  /* 0x0000008a97a17221 */ /* 0x000fe20000010000 */
[----:B------:R-:W-:-:S02]  /*0cc0*/  FMUL.FTZ R155, R144, R155 ;  /* 0x0000009b909b7220 */ /* 0x000fc40000410000 */
        /* <DEDUP_REMOVED lines=126> */
.L_x_13696:
        /* <DEDUP_REMOVED lines=8> */
[----:B------:R-:W0:Y:S01]  /*1530*/  @P3 LDC R146, c[0x0][0x388] ;  /* 0x0000e200ff923b82 */ /* 0x000e220000000800 */
[----:B------:R-:W1:Y:S01]  /*1540*/  @P3 S2R R145, SR_TID.X ;  /* 0x0000000000913919 */ /* 0x000e620000002100 */
[----:B------:R-:W-:-:S05]  /*1550*/  @P3 IADD3 R135, PT, PT, R165, -0x1, RZ ;  /* 0xffffffffa5873810 */ /* 0x000fca0007ffe0ff */
[----:B0-----:R-:W-:-:S05]  /*1560*/  @P3 IMAD R135, R135, R146, RZ ;  /* 0x0000009287873224 */ /* 0x001fca00078e02ff */
[----:B------:R-:W-:-:S04]  /*1570*/  @P3 SHF.R.S32.HI R146, RZ, 0x1f, R135 ;  /* 0x0000001fff923819 */ /* 0x000fc80000011487 */
[----:B------:R-:W-:Y:S02]  /*1580*/  @P3 LEA.HI R146, R146, R135, RZ, 0x2 ;  /* 0x0000008792923211 */ /* 0x000fe400078f10ff */
[----:B-1----:R-:W-:-:S04]  /*1590*/  @P3 LOP3.LUT R145, R145, 0x1f, RZ, 0xc0, !PT ;  /* 0x0000001f91913812 */ /* 0x002fc800078ec0ff */
        /* <DEDUP_REMOVED lines=9> */
[--C-:B------:R-:W-:Y:S01]  /*1630*/  IMAD.WIDE.U32 R172, R173, 0x4, R178.reuse ;  /* 0x00000004adac7825 */ /* 0x100fe200078e00b2 */
[----:B------:R0:W5:Y:S03]  /*1640*/  LDG.E R164, desc[UR6][R170.64] ;  /* 0x00000006aaa47981 */ /* 0x000166000c1e1900 */
[--C-:B------:R-:W-:Y:S01]  /*1650*/  IMAD.WIDE.U32 R174, R175, 0x4, R178.reuse ;  /* 0x00000004afae7825 */ /* 0x100fe200078e00b2 */
[----:B------:R0:W5:Y:S03]  /*1660*/  LDG.E R148, desc[UR6][R172.64] ;  /* 0x00000006ac947981 */ /* 0x000166000c1e1900 */
[--C-:B------:R-:W-:Y:S01]  /*1670*/  IMAD.WIDE.U32 R176, R177, 0x4, R178.reuse ;  /* 0x00000004b1b07825 */ /* 0x100fe200078e00b2 */
[----:B------:R0:W5:Y:S03]  /*1680*/  LDG.E R145, desc[UR6][R174.64] ;  /* 0x00000006ae917981 */ /* 0x000166000c1e1900 */
[--C-:B------:R-:W-:Y:S01]  /*1690*/  IMAD.WIDE.U32 R168, R169, 0x4, R178.reuse ;  /* 0x00000004a9a87825 */ /* 0x100fe200078e00b2 */
[----:B------:R0:W5:Y:S03]  /*16a0*/  LDG.E R146, desc[UR6][R176.64] ;  /* 0x00000006b0927981 */ /* 0x000166000c1e1900 */
[----:B------:R-:W-:-:S02]  /*16b0*/  IMAD.WIDE.U32 R178, R135, 0x4, R178 ;  /* 0x0000000487b27825 */ /* 0x000fc400078e00b2 */
[----:B------:R0:W5:Y:S04]  /*16c0*/  LDG.E R168, desc[UR6][R168.64] ;  /* 0x00000006a8a87981 */ /* 0x000168000c1e1900 */
[----:B------:R0:W5:Y:S01]  /*16d0*/  LDG.E R147, desc[UR6][R178.64] ;  /* 0x00000006b2937981 */ /* 0x000162000c1e1900 */
[----:B------:R-:W-:Y:S05]  /*16e0*/  BRA `(.L_x_13697) ;  /* 0x0000000000a87947 */ /* 0x000fea0003800000 */
.L_x_13698:
[----:B------:R-:W0:Y:S01]  /*16f0*/  S2R R8, SR_TID.X ;  /* 0x0000000000087919 */ /* 0x000e220000002100 */
[----:B------:R-:W-:Y:S01]  /*1700*/  IMAD R4, R0, UR8, RZ ;  /* 0x0000000800047c24 */ /* 0x000fe2000f8e02ff */
[----:B------:R-:W1:Y:S01]  /*1710*/  LDC.64 R6, c[0x0][0x3b0] ;  /* 0x0000ec00ff067b82 */ /* 0x000e620000000a00 */
[C---:B------:R-:W-:Y:S02]  /*1720*/  IADD3 R11, PT, PT, R169.reuse, 0x40, RZ ;  /* 0x00000040a90b7810 */ /* 0x040fe40007ffe0ff */
[C---:B------:R-:W-:Y:S02]  /*1730*/  IADD3 R13, PT, PT, R169.reuse, 0x60, RZ ;  /* 0x00000060a90d7810 */ /* 0x040fe40007ffe0ff */
[----:B------:R-:W-:Y:S02]  /*1740*/  SHF.R.S32.HI R5, RZ, 0x1f, R4 ;  /* 0x0000001fff057819 */ /* 0x000fe40000011404 */
[C---:B------:R-:W-:Y:S02]  /*1750*/  IADD3 R15, PT, PT, R169.reuse, 0x80, RZ ;  /* 0x00000080a90f7810 */ /* 0x040fe40007ffe0ff */
[----:B------:R-:W-:Y:S01]  /*1760*/  IADD3 R17, PT, PT, R169, 0xa0, RZ ;  /* 0x000000a0a9117810 */ /* 0x000fe20007ffe0ff */
[----:B-1----:R-:W-:-:S04]  /*1770*/  IMAD.WIDE.U32 R10, R11, 0x4, R6 ;  /* 0x000000040b0a7825 */ /* 0x002fc800078e0006 */
[--C-:B------:R-:W-:Y:S01]  /*1780*/  IMAD.WIDE.U32 R12, R13, 0x4, R6.reuse ;  /* 0x000000040d0c7825 */ /* 0x100fe200078e0006 */
[----:B------:R-:W5:Y:S01]  /*1790*/  LDG.E R148, desc[UR6][R10.64] ;  /* 0x000000060a947981 */ /* 0x000f62000c1e1900 */
[----:B0-----:R-:W-:Y:S02]  /*17a0*/  LOP3.LUT R9, R8, 0x1f, RZ, 0xc0, !PT ;  /* 0x0000001f08097812 */ /* 0x001fe400078ec0ff */
[----:B------:R-:W-:Y:S01]  /*17b0*/  LEA.HI R8, R5, R4, RZ, 0x2 ;  /* 0x0000000405087211 */ /* 0x000fe200078f10ff */
[--C-:B------:R-:W-:Y:S01]  /*17c0*/  IMAD.WIDE.U32 R14, R15, 0x4, R6.reuse ;  /* 0x000000040f0e7825 */ /* 0x100fe200078e0006 */
[----:B------:R-:W0:Y:S01]  /*17d0*/  LDC.64 R4, c[0x0][0x438] ;  /* 0x00010e00ff047b82 */ /* 0x000e220000000a00 */
[----:B------:R1:W5:Y:S01]  /*17e0*/  LDG.E R145, desc[UR6][R12.64] ;  /* 0x000000060c917981 */ /* 0x000362000c1e1900 */
[----:B------:R-:W-:Y:S02]  /*17f0*/  LEA.HI.SX32 R25, R8, R9, 0x1e ;  /* 0x0000000908197211 */ /* 0x000fe400078ff2ff */
[C---:B------:R-:W-:Y:S01]  /*1800*/  IADD3 R9, PT, PT, R169.reuse, 0x20, RZ ;  /* 0x00000020a9097810 */ /* 0x040fe20007ffe0ff */
[--C-:B------:R-:W-:Y:S01]  /*1810*/  IMAD.WIDE.U32 R168, R169, 0x4, R6.reuse ;  /* 0x00000004a9a87825 */ /* 0x100fe200078e0006 */
[----:B------:R-:W-:Y:S01]  /*1820*/  IADD3 R21, PT, PT, R25, 0x20, RZ ;  /* 0x0000002019157810 */ /* 0x000fe20007ffe0ff */
[----:B------:R-:W5:Y:S02]  /*1830*/  LDG.E R146, desc[UR6][R14.64] ;  /* 0x000000060e927981 */ /* 0x000f64000c1e1900 */
[--C-:B------:R-:W-:Y:S01]  /*1840*/  IMAD.WIDE.U32 R8, R9, 0x4, R6.reuse ;  /* 0x0000000409087825 */ /* 0x100fe200078e0006 */
[C---:B------:R-:W-:Y:S01]  /*1850*/  IADD3 R19, PT, PT, R25.reuse, 0x60, RZ ;  /* 0x0000006019137810 */ /* 0x040fe20007ffe0ff */
[----:B------:R-:W5:Y:S01]  /*1860*/  LDG.E R168, desc[UR6][R168.64] ;  /* 0x00000006a8a87981 */ /* 0x000f62000c1e1900 */
[----:B------:R-:W-:Y:S01]  /*1870*/  IADD3 R23, PT, PT, R25, 0x80, RZ ;  /* 0x0000008019177810 */ /* 0x000fe20007ffe0ff */
[----:B------:R-:W-:Y:S01]  /*1880*/  IMAD.WIDE.U32 R6, R17, 0x4, R6 ;  /* 0x0000000411067825 */ /* 0x000fe200078e0006 */
[C---:B------:R-:W-:Y:S01]  /*1890*/  IADD3 R17, PT, PT, R25.reuse, 0x40, RZ ;  /* 0x0000004019117810 */ /* 0x040fe20007ffe0ff */
[----:B------:R2:W5:Y:S01]  /*18a0*/  LDG.E R164, desc[UR6][R8.64] ;  /* 0x0000000608a47981 */ /* 0x000562000c1e1900 */
[----:B------:R-:W-:-:S03]  /*18b0*/  IADD3 R27, PT, PT, R25, 0xa0, RZ ;  /* 0x000000a0191b7810 */ /* 0x000fc60007ffe0ff */
[----:B------:R3:W5:Y:S01]  /*18c0*/  LDG.E R147, desc[UR6][R6.64] ;  /* 0x0000000606937981 */ /* 0x000762000c1e1900 */
[----:B0-----:R-:W-:-:S04]  /*18d0*/  IMAD.WIDE.U32 R24, R25, 0x10, R4 ;  /* 0x0000001019187825 */ /* 0x001fc800078e0004 */
[----:B------:R-:W-:-:S04]  /*18e0*/  IMAD.WIDE.U32 R20, R21, 0x10, R4 ;  /* 0x0000001015147825 */ /* 0x000fc800078e0004 */
[----:B------:R-:W-:-:S04]  /*18f0*/  IMAD.WIDE.U32 R16, R17, 0x10, R4 ;  /* 0x0000001011107825 */ /* 0x000fc800078e0004 */
[--C-:B-1----:R-:W-:Y:S02]  /*1900*/  IMAD.WIDE.U32 R12, R19, 0x10, R4.reuse ;  /* 0x00000010130c7825 */ /* 0x102fe400078e0004 */
[----:B------:R-:W5:Y:S02]  /*1910*/  LDG.E.128 R16, desc[UR6][R16.64] ;  /* 0x0000000610107981 */ /* 0x000f64000c1e1d00 */
[--C-:B--2---:R-:W-:Y:S02]  /*1920*/  IMAD.WIDE.U32 R8, R23, 0x10, R4.reuse ;  /* 0x0000001017087825 */ /* 0x104fe400078e0004 */
[----:B------:R-:W5:Y:S02]  /*1930*/  LDG.E.128 R20, desc[UR6][R20.64] ;  /* 0x0000000614147981 */ /* 0x000f64000c1e1d00 */
[----:B------:R-:W-:Y:S02]  /*1940*/  IMAD.WIDE.U32 R4, R27, 0x10, R4 ;  /* 0x000000101b047825 */ /* 0x000fe400078e0004 */
[----:B------:R-:W5:Y:S04]  /*1950*/  LDG.E.128 R24, desc[UR6][R24.64] ;  /* 0x0000000618187981 */ /* 0x000f68000c1e1d00 */
[----:B------:R-:W5:Y:S04]  /*1960*/  LDG.E.128 R12, desc[UR6][R12.64] ;  /* 0x000000060c0c7981 */ /* 0x000f68000c1e1d00 */
[----:B------:R-:W5:Y:S04]  /*1970*/  LDG.E.128 R8, desc[UR6][R8.64] ;  /* 0x0000000608087981 */ /* 0x000f68000c1e1d00 */
[----:B---3--:R-:W5:Y:S02]  /*1980*/  LDG.E.128 R4, desc[UR6][R4.64] ;  /* 0x0000000604047981 */ /* 0x008f64000c1e1d00 */
.L_x_13697:
[----:B------:R-:W-:Y:S05]  /*1990*/  BSYNC.RECONVERGENT B1 ;  /* 0x0000000000017941 */ /* 0x000fea0003800200 */
.L_x_13695:
        /* <DEDUP_REMOVED lines=20> */
.L_x_13814:
[----:B------:R-:W3:Y:S01]  /*1ae0*/  S2R R159, SR_TID.X ;  /* 0x00000000009f7919 */ /* 0x000ee20000002100 */
[----:B------:R-:W-:Y:S01]  /*1af0*/  @P3 IADD3 R165, PT, PT, R165, -0x1, RZ ;  /* 0xffffffffa5a53810 */ /* 0x000fe20007ffe0ff */
[----:B-1----:R-:W-:Y:S01]  /*1b00*/  FADD.FTZ R163, R169, R170 ;  /* 0x000000aaa9a37221 */ /* 0x002fe20000010000 */
[----:B------:R-:W-:Y:S01]  /*1b10*/  ISETP.NE.U32.AND P0, PT, R166, RZ, PT ;  /* 0x000000ffa600720c */ /* 0x000fe20003f05070 */
[----:B--2---:R-:W-:Y:S01]  /*1b20*/  FADD.FTZ R170, R161, R172 ;  /* 0x000000aca1aa7221 */ /* 0x004fe20000010000 */
[----:B0-----:R-:W-:Y:S02]  /*1b30*/  HFMA2 R161, -RZ, RZ, 0, 0 ;  /* 0x00000000ffa17431 */ /* 0x001fe400000001ff */
[----:B------:R-:W-:Y:S01]  /*1b40*/  @P3 IMAD R135, R165, UR8, RZ ;  /* 0x00000008a5873c24 */ /* 0x000fe2000f8e02ff */
[----:B------:R-:W-:Y:S01]  /*1b50*/  ISETP.NE.AND.EX P0, PT, R167, RZ, PT, P0 ;  /* 0x000000ffa700720c */ /* 0x000fe20003f05300 */
[----:B------:R-:W-:Y:S02]  /*1b60*/  IMAD R165, R0, UR8, RZ ;  /* 0x0000000800a57c24 */ /* 0x000fe4000f8e02ff */
[----:B------:R-:W-:Y:S01]  /*1b70*/  FMUL.FTZ R163, R163, UR10 ;  /* 0x0000000aa3a37c20 */ /* 0x000fe20008410000 */
[----:B------:R-:W-:Y:S01]  /*1b80*/  ISETP.NE.AND P1, PT, RZ, UR9, PT ;  /* 0x00000009ff007c0c */ /* 0x000fe2000bf25270 */
[----:B------:R-:W-:Y:S01]  /*1b90*/  BSSY.RECONVERGENT B1, `(.L_x_13700) ;  /* 0x00000c8000017945 */ /* 0x000fe20003800200 */
[----:B------:R-:W-:Y:S01]  /*1ba0*/  @P3 SHF.R.S32.HI R174, RZ, 0x1f, R135 ;  /* 0x0000001fffae3819 */ /* 0x000fe20000011487 */
[----:B------:R-:W-:Y:S01]  /*1bb0*/  FMUL.FTZ R170, R170, UR10 ;  /* 0x0000000aaaaa7c20 */ /* 0x000fe20008410000 */
[----:B------:R-:W-:-:S02]  /*1bc0*/  SHF.R.S32.HI R172, RZ, 0x1f, R165 ;  /* 0x0000001fffac7819 */ /* 0x000fc400000114a5 */
[----:B------:R-:W-:Y:S02]  /*1bd0*/  @P3 LEA.HI R174, R174, R135, RZ, 0x2 ;  /* 0x00000087aeae3211 */ /* 0x000fe400078f10ff */
        /* <DEDUP_REMOVED lines=22> */
.L_x_13704:
[----:B------:R-:W-:Y:S05]  /*1d40*/  BSYNC.RECONVERGENT B2 ;  /* 0x0000000000027941 */ /* 0x000fea0003800200 */
.L_x_13703:
        /* <DEDUP_REMOVED lines=11> */
.L_x_13706:
[----:B------:R-:W-:Y:S05]  /*1e00*/  BSYNC.RECONVERGENT B2 ;  /* 0x0000000000027941 */ /* 0x000fea0003800200 */
.L_x_13705:
        /* <DEDUP_REMOVED lines=11> */
.L_x_13708:
[----:B------:R-:W-:Y:S05]  /*1ec0*/  BSYNC.RECONVERGENT B2 ;  /* 0x0000000000027941 */ /* 0x000fea0003800200 */
.L_x_13707:
        /* <DEDUP_REMOVED lines=11> */
.L_x_13702:
        /* <DEDUP_REMOVED lines=28> */
.L_x_13711:
[----:B------:R-:W-:Y:S05]  /*2140*/  BSYNC.RECONVERGENT B2 ;  /* 0x0000000000027941 */ /* 0x000fea0003800200 */
.L_x_13710:
        /* <DEDUP_REMOVED lines=11> */
.L_x_13713:
[----:B------:R-:W-:Y:S05]  /*2200*/  BSYNC.RECONVERGENT B2 ;  /* 0x0000000000027941 */ /* 0x000fea0003800200 */
.L_x_13712:
        /* <DEDUP_REMOVED lines=11> */
.L_x_13715:
[----:B------:R-:W-:Y:S05]  /*22c0*/  BSYNC.RECONVERGENT B2 ;  /* 0x0000000000027941 */ /* 0x000fea0003800200 */
.L_x_13714:
[----:B------:R-:W-:Y:S05]  /*22d0*/  @!P3 BRA `(.L_x_13709) ;  /* 0x00000004004cb947 */ /* 0x000fea0003800000 */
[----:B------:R-:W-:Y:S01]  /*22e0*/  FMUL.FTZ R103, R107, UR13 ;  /* 0x0000000d6b677c20 */ /* 0x000fe20008410000 */
[----:B-----5:R-:W-:-:S03]  /*22f0*/  ISETP.GE.U32.AND P0, PT, R168, 0x1000000, PT ;  /* 0x01000000a800780c */ /* 0x020fc60003f06070 */
[----:B------:R-:W-:-:S05]  /*2300*/  FMUL.FTZ R103, R103, UR12 ;  /* 0x0000000c67677c20 */ /* 0x000fca0008410000 */
[----:B------:R-:W-:Y:S01]  /*2310*/  SEL R103, R103, RZ, P0 ;  /* 0x000000ff67677207 */ /* 0x000fe20000000000 */
[----:B------:R-:W-:Y:S06]  /*2320*/  BRA `(.L_x_13709) ;  /* 0x0000000400387947 */ /* 0x000fec0003800000 */
.L_x_13701:
        /* <DEDUP_REMOVED lines=42> */
.L_x_13716:
[----:B------:R-:W0:Y:S01]  /*25d0*/  @P3 LDC.64 R176, c[0x0][0x408] ;  /* 0x00010200ffb03b82 */ /* 0x000e220000000a00 */
[----:B-----5:R-:W-:Y:S01]  /*25e0*/  @P3 LOP3.LUT P0, RZ, R168, 0xff, RZ, 0xc0, !PT ;  /* 0x000000ffa8ff3812 */ /* 0x020fe2000780c0ff */
[-CC-:B------:R-:W-:Y:S01]  /*25f0*/  @P2 FFMA.FTZ R180, R154, R170.reuse, R163.reuse ;  /* 0x000000aa9ab42223 */ /* 0x180fe200000100a3 */
[C---:B------:R-:W-:Y:S01]  /*2600*/  @P3 LOP3.LUT P1, RZ, R168.reuse, 0xff00, RZ, 0xc0, !PT ;  /* 0x0000ff00a8ff3812 */ /* 0x040fe2000782c0ff */
[-CC-:B------:R-:W-:Y:S01]  /*2610*/  @P2 FFMA.FTZ R169, R3, R170.reuse, R163.reuse ;  /* 0x000000aa03a92223 */ /* 0x180fe200000100a3 */
[C---:B------:R-:W-:Y:S01]  /*2620*/  @P3 LOP3.LUT P4, RZ, R168.reuse, 0xff0000, RZ, 0xc0, !PT ;  /* 0x00ff0000a8ff3812 */ /* 0x040fe2000788c0ff */
[-CC-:B------:R-:W-:Y:S01]  /*2630*/  @P2 FFMA.FTZ R183, R149, R170.reuse, R163.reuse ;  /* 0x000000aa95b72223 */ /* 0x180fe200000100a3 */
[----:B------:R-:W-:Y:S01]  /*2640*/  @P3 ISETP.GE.U32.AND P5, PT, R168, 0x1000000, PT ;  /* 0x01000000a800380c */ /* 0x000fe20003fa6070 */
[----:B------:R-:W1:Y:S01]  /*2650*/  @P3 LDC.64 R178, c[0x0][0x408] ;  /* 0x00010200ffb23b82 */ /* 0x000e620000000a00 */
[----:B------:R-:W-:Y:S01]  /*2660*/  @P2 FFMA.FTZ R168, R150, R170, R163 ;  /* 0x000000aa96a82223 */ /* 0x000fe200000100a3 */
[----:B------:R-:W-:Y:S01]  /*2670*/  @P2 FADD.FTZ R180, R153, -R180 ;  /* 0x800000b499b42221 */ /* 0x000fe20000010000 */
[----:B------:R-:W-:Y:S01]  /*2680*/  @P2 FADD.FTZ R169, R152, -R169 ;  /* 0x800000a998a92221 */ /* 0x000fe20000010000 */
[----:B------:R-:W-:Y:S01]  /*2690*/  @P2 FADD.FTZ R183, R156, -R183 ;  /* 0x800000b79cb72221 */ /* 0x000fe20000010000 */
[----:B------:R-:W-:Y:S01]  /*26a0*/  @P2 FADD.FTZ R168, R151, -R168 ;  /* 0x800000a897a82221 */ /* 0x000fe20000010000 */
[----:B------:R-:W-:Y:S01]  /*26b0*/  MOV R107, R27 ;  /* 0x0000001b006b7202 */ /* 0x000fe20000000f00 */
[C---:B------:R-:W-:Y:S01]  /*26c0*/  @P2 FFMA.FTZ R107, R144.reuse, R180, R27 ;  /* 0x000000b4906b2223 */ /* 0x040fe2000001001b */
[----:B------:R-:W2:Y:S01]  /*26d0*/  @P3 LDC.64 R174, c[0x0][0x408] ;  /* 0x00010200ffae3b82 */ /* 0x000ea20000000a00 */
[----:B------:R-:W-:Y:S01]  /*26e0*/  MOV R104, R24 ;  /* 0x0000001800687202 */ /* 0x000fe20000000f00 */
[C---:B------:R-:W-:Y:S01]  /*26f0*/  @P2 FFMA.FTZ R104, R144.reuse, R169, R24 ;  /* 0x000000a990682223 */ /* 0x040fe20000010018 */
[----:B------:R-:W-:Y:S01]  /*2700*/  MOV R105, R25 ;  /* 0x0000001900697202 */ /* 0x000fe20000000f00 */
[C---:B------:R-:W-:Y:S01]  /*2710*/  @P2 FFMA.FTZ R105, R144.reuse, R168, R25 ;  /* 0x000000a890692223 */ /* 0x040fe20000010019 */
[----:B------:R-:W-:Y:S01]  /*2720*/  MOV R106, R26 ;  /* 0x0000001a006a7202 */ /* 0x000fe20000000f00 */
[----:B------:R-:W-:-:S02]  /*2730*/  @P2 FFMA.FTZ R106, R144, R183, R26 ;  /* 0x000000b7906a2223 */ /* 0x000fc4000001001a */
[----:B------:R-:W3:Y:S01]  /*2740*/  @P3 LDC.64 R172, c[0x0][0x408] ;  /* 0x00010200ffac3b82 */ /* 0x000ee20000000a00 */
[----:B0-----:R-:W-:-:S04]  /*2750*/  @P3 FMUL.FTZ R177, R107, R177 ;  /* 0x000000b16bb13220 */ /* 0x001fc80000410000 */
[----:B------:R-:W-:Y:S01]  /*2760*/  @P3 FMUL.FTZ R176, R177, R176 ;  /* 0x000000b0b1b03220 */ /* 0x000fe20000410000 */
[----:B-1----:R-:W-:-:S04]  /*2770*/  @P3 FMUL.FTZ R179, R104, R179 ;  /* 0x000000b368b33220 */ /* 0x002fc80000410000 */
[----:B------:R-:W-:Y:S01]  /*2780*/  @P3 SEL R103, R176, RZ, P5 ;  /* 0x000000ffb0673207 */ /* 0x000fe20002800000 */
[----:B------:R-:W-:Y:S01]  /*2790*/  @P3 FMUL.FTZ R178, R179, R178 ;  /* 0x000000b2b3b23220 */ /* 0x000fe20000410000 */
[----:B--2---:R-:W-:-:S04]  /*27a0*/  @P3 FMUL.FTZ R175, R105, R175 ;  /* 0x000000af69af3220 */ /* 0x004fc80000410000 */
[----:B------:R-:W-:Y:S01]  /*27b0*/  @P3 SEL R100, R178, RZ, P0 ;  /* 0x000000ffb2643207 */ /* 0x000fe20000000000 */
[----:B------:R-:W-:Y:S01]  /*27c0*/  @P3 FMUL.FTZ R174, R175, R174 ;  /* 0x000000aeafae3220 */ /* 0x000fe20000410000 */
[----:B---3--:R-:W-:-:S04]  /*27d0*/  @P3 FMUL.FTZ R173, R106, R173 ;  /* 0x000000ad6aad3220 */ /* 0x008fc80000410000 */
[----:B------:R-:W-:Y:S01]  /*27e0*/  @P3 SEL R101, R174, RZ, P1 ;  /* 0x000000ffae653207 */ /* 0x000fe20000800000 */
[----:B------:R-:W-:-:S05]  /*27f0*/  @P3 FMUL.FTZ R172, R173, R172 ;  /* 0x000000acadac3220 */ /* 0x000fca0000410000 */
[----:B------:R-:W-:-:S07]  /*2800*/  @P3 SEL R102, R172, RZ, P4 ;  /* 0x000000ffac663207 */ /* 0x000fce0002000000 */
.L_x_13709:
[----:B------:R-:W-:Y:S05]  /*2810*/  BSYNC.RECONVERGENT B1 ;  /* 0x0000000000017941 */ /* 0x000fea0003800200 */
.L_x_13700:
        /* <DEDUP_REMOVED lines=50> */
.L_x_13719:
        /* <DEDUP_REMOVED lines=37> */
.L_x_13718:
        /* <DEDUP_REMOVED lines=29> */
.L_x_13723:
[----:B------:R-:W-:Y:S05]  /*2f60*/  BSYNC.RECONVERGENT B2 ;  /* 0x0000000000027941 */ /* 0x000fea0003800200 */
.L_x_13722:
        /* <DEDUP_REMOVED lines=11> */
.L_x_13725:
[----:B------:R-:W-:Y:S05]  /*3020*/  BSYNC.RECONVERGENT B2 ;  /* 0x0000000000027941 */ /* 0x000fea0003800200 */
.L_x_13724:
        /* <DEDUP_REMOVED lines=11> */
.L_x_13727:
[----:B------:R-:W-:Y:S05]  /*30e0*/  BSYNC.RECONVERGENT B2 ;  /* 0x0000000000027941 */ /* 0x000fea0003800200 */
.L_x_13726:
[----:B------:R-:W-:Y:S05]  /*30f0*/  @!P3 BRA `(.L_x_13720) ;  /* 0x0000000000ccb947 */ /* 0x000fea0003800000 */
[----:B------:R-:W-:Y:S01]  /*3100*/  FMUL.FTZ R103, R107, UR13 ;  /* 0x0000000d6b677c20 */ /* 0x000fe20008410000 */
[----:B------:R-:W-:-:S03]  /*3110*/  ISETP.GE.U32.AND P4, PT, R164, 0x1000000, PT ;  /* 0x01000000a400780c */ /* 0x000fc60003f86070 */
[----:B------:R-:W-:-:S05]  /*3120*/  FMUL.FTZ R103, R103, UR12 ;  /* 0x0000000c67677c20 */ /* 0x000fca0008410000 */
[----:B------:R-:W-:Y:S01]  /*3130*/  SEL R103, R103, RZ, P4 ;  /* 0x000000ff67677207 */ /* 0x000fe20002000000 */
[----:B------:R-:W-:Y:S06]  /*3140*/  BRA `(.L_x_13720) ;  /* 0x0000000000b87947 */ /* 0x000fec0003800000 */
.L_x_13721:
        /* <DEDUP_REMOVED lines=11> */
.L_x_13729:
[----:B------:R-:W-:Y:S05]  /*3200*/  BSYNC.RECONVERGENT B2 ;  /* 0x0000000000027941 */ /* 0x000fea0003800200 */
.L_x_13728:
[----:B------:R-:W-:Y:S04]  /*3210*/  BSSY.RECONVERGENT B2, `(.L_x_13730) ;  /* 0x000000b000027945 */ /* 0x000fe80003800200 */
[----:B------:R-:W-:Y:S05]  /*3220*/  @!P3 BRA `(.L_x_13731) ;  /* 0x000000000024b947 */ /* 0x000fea0003800000 */
[----:B------:R-:W-:Y:S01]  /*3230*/  FFMA.FTZ R166, R158, R170, R163 ;  /* 0x000000aa9ea67223 */ /* 0x000fe200000100a3 */
[----:B------:R-:W-:-:S03]  /*3240*/  ISETP.GT.AND P4, PT, R2, RZ, PT ;  /* 0x000000ff0200720c */ /* 0x000fc60003f84270 */
[----:B0-----:R-:W-:-:S04]  /*3250*/  FADD.FTZ R101, R141, -R166 ;  /* 0x800000a68d657221 */ /* 0x001fc80000010000 */
[----:B------:R-:W-:-:S05]  /*3260*/  FMUL.FTZ R101, R144, R101 ;  /* 0x0000006590657220 */ /* 0x000fca0000410000 */
[----:B------:R-:W-:Y:S02]  /*3270*/  FSEL R101, R101, RZ, P4 ;  /* 0x000000ff65657208 */ /* 0x000fe40002000000 */
[----:B------:R-:W-:-:S03]  /*3280*/  LOP3.LUT P4, RZ, R164, 0xff00, RZ, 0xc0, !PT ;  /* 0x0000ff00a4ff7812 */ /* 0x000fc6000788c0ff */
[----:B------:R-:W-:-:S04]  /*3290*/  FMUL.FTZ R101, R101, UR13 ;  /* 0x0000000d65657c20 */ /* 0x000fc80008410000 */
[----:B------:R-:W-:-:S05]  /*32a0*/  FMUL.FTZ R101, R101, UR12 ;  /* 0x0000000c65657c20 */ /* 0x000fca0008410000 */
[----:B------:R-:W-:-:S07]  /*32b0*/  SEL R101, R101, RZ, P4 ;  /* 0x000000ff65657207 */ /* 0x000fce0002000000 */
.L_x_13731:
[----:B------:R-:W-:Y:S05]  /*32c0*/  BSYNC.RECONVERGENT B2 ;  /* 0x0000000000027941 */ /* 0x000fea0003800200 */
.L_x_13730:
        /* <DEDUP_REMOVED lines=11> */
.L_x_13733:
[----:B------:R-:W-:Y:S05]  /*3380*/  BSYNC.RECONVERGENT B2 ;  /* 0x0000000000027941 */ /* 0x000fea0003800200 */
.L_x_13732:
[----:B------:R-:W-:Y:S05]  /*3390*/  @!P3 BRA `(.L_x_13720) ;  /* 0x000000000024b947 */ /* 0x000fea0003800000 */
[----:B------:R-:W-:Y:S01]  /*33a0*/  FFMA.FTZ R166, R160, R170, R163 ;  /* 0x000000aaa0a67223 */ /* 0x000fe200000100a3 */
[----:B------:R-:W-:-:S03]  /*33b0*/  ISETP.GT.AND P4, PT, R2, RZ, PT ;  /* 0x000000ff0200720c */ /* 0x000fc60003f84270 */
[----:B0-----:R-:W-:-:S04]  /*33c0*/  FADD.FTZ R103, R143, -R166 ;  /* 0x800000a68f677221 */ /* 0x001fc80000010000 */
[----:B------:R-:W-:-:S05]  /*33d0*/  FMUL.FTZ R103, R144, R103 ;  /* 0x0000006790677220 */ /* 0x000fca0000410000 */
[----:B------:R-:W-:Y:S02]  /*33e0*/  FSEL R103, R103, RZ, P4 ;  /* 0x000000ff67677208 */ /* 0x000fe40002000000 */
[----:B------:R-:W-:-:S03]  /*33f0*/  ISETP.GE.U32.AND P4, PT, R164, 0x1000000, PT ;  /* 0x01000000a400780c */ /* 0x000fc60003f86070 */
[----:B------:R-:W-:-:S04]  /*3400*/  FMUL.FTZ R103, R103, UR13 ;  /* 0x0000000d67677c20 */ /* 0x000fc80008410000 */
[----:B------:R-:W-:-:S05]  /*3410*/  FMUL.FTZ R103, R103, UR12 ;  /* 0x0000000c67677c20 */ /* 0x000fca0008410000 */
[----:B------:R-:W-:-:S07]  /*3420*/  SEL R103, R103, RZ, P4 ;  /* 0x000000ff67677207 */ /* 0x000fce0002000000 */
.L_x_13720:
[----:B------:R-:W-:Y:S05]  /*3430*/  BSYNC.RECONVERGENT B1 ;  /* 0x0000000000017941 */ /* 0x000fea0003800200 */
.L_x_13717:
[----:B------:R-:W1:Y:S01]  /*3440*/  @P0 LDC.64 R166, c[0x0][0x478] ;  /* 0x00011e00ffa60b82 */ /* 0x000e620000000a00 */
[----:B------:R-:W-:Y:S01]  /*3450*/  @P0 IADD3 R171, PT, PT, R165, 0x20, RZ ;  /* 0x00000020a5ab0810 */ /* 0x000fe20007ffe0ff */
[----:B------:R-:W-:Y:S01]  /*3460*/  BSSY.RECONVERGENT B1, `(.L_x_13734) ;  /* 0x00000be000017945 */ /* 0x000fe20003800200 */
[----:B0-----:R-:W-:-:S05]  /*3470*/  @P3 IADD3 R173, PT, PT, R161, 0x20, RZ ;  /* 0x00000020a1ad3810 */ /* 0x001fca0007ffe0ff */
[----:B------:R-:W0:Y:S01]  /*3480*/  @P3 LDC.64 R168, c[0x0][0x468] ;  /* 0x00011a00ffa83b82 */ /* 0x000e220000000a00 */
[----:B-1----:R-:W-:-:S05]  /*3490*/  @P0 IMAD.WIDE.U32 R166, R171, 0x10, R166 ;  /* 0x00000010aba60825 */ /* 0x002fca00078e00a6 */
[----:B------:R1:W-:Y:S01]  /*34a0*/  @P0 STG.E.128 desc[UR6][R166.64], R104 ;  /* 0x00000068a6000986 */ /* 0x0003e2000c101d06 */
[----:B0-----:R-:W-:-:S05]  /*34b0*/  @P3 IMAD.WIDE.U32 R168, R173, 0x10, R168 ;  /* 0x00000010ada83825 */ /* 0x001fca00078e00a8 */
[----:B------:R1:W-:Y:S01]  /*34c0*/  @P3 STG.E.128 desc[UR6][R168.64], R100 ;  /* 0x00000064a8003986 */ /* 0x0003e2000c101d06 */
[----:B------:R-:W-:Y:S05]  /*34d0*/  @!P1 BRA `(.L_x_13735) ;  /* 0x0000000400309947 */ /* 0x000fea0003800000 */
[----:B------:R-:W-:Y:S05]  /*34e0*/  @!P0 BRA `(.L_x_13736) ;  /* 0x0000000000988947 */ /* 0x000fea0003800000 */
[----:B------:R-:W0:Y:S01]  /*34f0*/  @P3 LDC.64 R172, c[0x0][0x408] ;  /* 0x00010200ffac3b82 */ /* 0x000e220000000a00 */
[--C-:B-1----:R-:W-:Y:S01]  /*3500*/  @P2 FFMA.FTZ R107, R137, R170, R163.reuse ;  /* 0x000000aa896b2223 */ /* 0x102fe200000100a3 */
[----:B------:R-:W-:Y:S01]  /*3510*/  MOV R104, R16 ;  /* 0x0000001000687202 */ /* 0x000fe20000000f00 */
[-CC-:B------:R-:W-:Y:S01]  /*3520*/  @P2 FFMA.FTZ R164, R108, R170.reuse, R163.reuse ;  /* 0x000000aa6ca42223 */ /* 0x180fe200000100a3 */
[----:B------:R-:W-:Y:S01]  /*3530*/  @P2 FFMA.FTZ R171, R139, R170, R163 ;  /* 0x000000aa8bab2223 */ /* 0x000fe200000100a3 */
[----:B------:R-:W-:Y:S01]  /*3540*/  @P2 FADD.FTZ R107, R112, -R107 ;  /* 0x8000006b706b2221 */ /* 0x000fe20000010000 */
[----:B------:R-:W-:Y:S01]  /*3550*/  MOV R105, R17 ;  /* 0x0000001100697202 */ /* 0x000fe20000000f00 */
[----:B------:R-:W-:Y:S01]  /*3560*/  @P2 FADD.FTZ R164, R113, -R164 ;  /* 0x800000a471a42221 */ /* 0x000fe20000010000 */
[----:B------:R-:W1:Y:S01]  /*3570*/  @P3 LDC.64 R168, c[0x0][0x408] ;  /* 0x00010200ffa83b82 */ /* 0x000e620000000a00 */
[----:B------:R-:W-:Y:S01]  /*3580*/  @P2 FFMA.FTZ R104, R144, R107, R16 ;  /* 0x0000006b90682223 */ /* 0x000fe20000010010 */
[----:B------:R-:W-:Y:S01]  /*3590*/  @P2 FADD.FTZ R171, R114, -R171 ;  /* 0x800000ab72ab2221 */ /* 0x000fe20000010000 */
[----:B------:R-:W-:Y:S01]  /*35a0*/  MOV R106, R18 ;  /* 0x00000012006a7202 */ /* 0x000fe20000000f00 */
[C---:B------:R-:W-:Y:S01]  /*35b0*/  @P2 FFMA.FTZ R105, R144.reuse, R164, R17 ;  /* 0x000000a490692223 */ /* 0x040fe20000010011 */
[----:B------:R-:W-:Y:S01]  /*35c0*/  MOV R164, R19 ;  /* 0x0000001300a47202 */ /* 0x000fe20000000f00 */
[----:B------:R-:W-:Y:S01]  /*35d0*/  @P2 FFMA.FTZ R106, R144, R171, R18 ;  /* 0x000000ab906a2223 */ /* 0x000fe20000010012 */
[C---:B------:R-:W-:Y:S01]  /*35e0*/  @P3 LOP3.LUT P4, RZ, R148.reuse, 0xff, RZ, 0xc0, !PT ;  /* 0x000000ff94ff3812 */ /* 0x040fe2000788c0ff */
[----:B------:R-:W2:Y:S01]  /*35f0*/  @P3 LDC.64 R166, c[0x0][0x408] ;  /* 0x00010200ffa63b82 */ /* 0x000ea20000000a00 */
[----:B------:R-:W-:-:S02]  /*3600*/  @P3 LOP3.LUT P5, RZ, R148, 0xff00, RZ, 0xc0, !PT ;  /* 0x0000ff0094ff3812 */ /* 0x000fc400078ac0ff */
[----:B------:R-:W-:Y:S01]  /*3610*/  @P3 LOP3.LUT P6, RZ, R148, 0xff0000, RZ, 0xc0, !PT ;  /* 0x00ff000094ff3812 */ /* 0x000fe200078cc0ff */
[----:B0-----:R-:W-:-:S04]  /*3620*/  @P3 FMUL.FTZ R107, R104, R173 ;  /* 0x000000ad686b3220 */ /* 0x001fc80000410000 */
[----:B------:R-:W-:Y:S01]  /*3630*/  @P3 FMUL.FTZ R107, R107, R172 ;  /* 0x000000ac6b6b3220 */ /* 0x000fe20000410000 */
[----:B------:R-:W-:Y:S01]  /*3640*/  @P2 FFMA.FTZ R172, R136, R170, R163 ;  /* 0x000000aa88ac2223 */ /* 0x000fe200000100a3 */
[----:B-1----:R-:W-:-:S03]  /*3650*/  @P3 FMUL.FTZ R169, R105, R169 ;  /* 0x000000a969a93220 */ /* 0x002fc60000410000 */
[----:B------:R-:W-:Y:S01]  /*3660*/  @P2 FADD.FTZ R172, R115, -R172 ;  /* 0x800000ac73ac2221 */ /* 0x000fe20000010000 */
[----:B------:R-:W-:Y:S01]  /*3670*/  @P3 SEL R100, R107, RZ, P4 ;  /* 0x000000ff6b643207 */ /* 0x000fe20002000000 */
[----:B------:R-:W-:Y:S02]  /*3680*/  @P3 FMUL.FTZ R168, R169, R168 ;  /* 0x000000a8a9a83220 */ /* 0x000fe40000410000 */
[----:B------:R-:W-:Y:S01]  /*3690*/  @P2 FFMA.FTZ R164, R144, R172, R19 ;  /* 0x000000ac90a42223 */ /* 0x000fe20000010013 */
[----:B--2---:R-:W-:Y:S02]  /*36a0*/  @P3 FMUL.FTZ R167, R106, R167 ;  /* 0x000000a76aa73220 */ /* 0x004fe40000410000 */
[----:B------:R-:W-:Y:S02]  /*36b0*/  @P3 SEL R101, R168, RZ, P5 ;  /* 0x000000ffa8653207 */ /* 0x000fe40002800000 */
[----:B------:R-:W-:Y:S01]  /*36c0*/  MOV R107, R164 ;  /* 0x000000a4006b7202 */ /* 0x000fe20000000f00 */
        /* <DEDUP_REMOVED lines=8> */
.L_x_13736:
[----:B------:R-:W0:Y:S01]  /*3750*/  @P3 LDC.64 R172, c[0x0][0x408] ;  /* 0x00010200ffac3b82 */ /* 0x000e220000000a00 */
[-CC-:B------:R-:W-:Y:S01]  /*3760*/  @P2 FFMA.FTZ R171, R137, R170.reuse, R163.reuse ;  /* 0x000000aa89ab2223 */ /* 0x180fe200000100a3 */
[-CC-:B------:R-:W-:Y:S01]  /*3770*/  @P2 FFMA.FTZ R176, R108, R170.reuse, R163.reuse ;  /* 0x000000aa6cb02223 */ /* 0x180fe200000100a3 */
[----:B------:R-:W-:Y:S01]  /*3780*/  @P2 FFMA.FTZ R175, R139, R170, R163 ;  /* 0x000000aa8baf2223 */ /* 0x000fe200000100a3 */
[----:B------:R-:W-:Y:S01]  /*3790*/  MOV R164, R16 ;  /* 0x0000001000a47202 */ /* 0x000fe20000000f00 */
[----:B------:R-:W-:Y:S01]  /*37a0*/  @P2 FADD.FTZ R171, R112, -R171 ;  /* 0x800000ab70ab2221 */ /* 0x000fe20000010000 */
[----:B------:R-:W-:Y:S01]  /*37b0*/  @P2 FADD.FTZ R178, R113, -R176 ;  /* 0x800000b071b22221 */ /* 0x000fe20000010000 */
[----:B------:R-:W-:Y:S01]  /*37c0*/  @P2 FADD.FTZ R175, R114, -R175 ;  /* 0x800000af72af2221 */ /* 0x000fe20000010000 */
[----:B-1----:R-:W1:Y:S01]  /*37d0*/  @P3 LDC.64 R168, c[0x0][0x408] ;  /* 0x00010200ffa83b82 */ /* 0x002e620000000a00 */
        /* <DEDUP_REMOVED lines=28> */
.L_x_13735:
        /* <DEDUP_REMOVED lines=29> */
.L_x_13740:
[----:B------:R-:W-:Y:S05]  /*3b70*/  BSYNC.RECONVERGENT B2 ;  /* 0x0000000000027941 */ /* 0x000fea0003800200 */
.L_x_13739:
        /* <DEDUP_REMOVED lines=11> */
.L_x_13742:
[----:B------:R-:W-:Y:S05]  /*3c30*/  BSYNC.RECONVERGENT B2 ;  /* 0x0000000000027941 */ /* 0x000fea0003800200 */
.L_x_13741:
        /* <DEDUP_REMOVED lines=11> */
.L_x_13744:
[----:B------:R-:W-:Y:S05]  /*3cf0*/  BSYNC.RECONVERGENT B2 ;  /* 0x0000000000027941 */ /* 0x000fea0003800200 */
.L_x_13743:
[----:B------:R-:W-:Y:S05]  /*3d00*/  @!P3 BRA `(.L_x_13737) ;  /* 0x0000000000ccb947 */ /* 0x000fea0003800000 */
[----:B------:R-:W-:Y:S01]  /*3d10*/  FMUL.FTZ R103, R107, UR13 ;  /* 0x0000000d6b677c20 */ /* 0x000fe20008410000 */
[----:B------:R-:W-:-:S03]  /*3d20*/  ISETP.GE.U32.AND P4, PT, R148, 0x1000000, PT ;  /* 0x010000009400780c */ /* 0x000fc60003f86070 */
[----:B------:R-:W-:-:S05]  /*3d30*/  FMUL.FTZ R103, R103, UR12 ;  /* 0x0000000c67677c20 */ /* 0x000fca0008410000 */
[----:B------:R-:W-:Y:S01]  /*3d40*/  SEL R103, R103, RZ, P4 ;  /* 0x000000ff67677207 */ /* 0x000fe20002000000 */
[----:B------:R-:W-:Y:S06]  /*3d50*/  BRA `(.L_x_13737) ;  /* 0x0000000000b87947 */ /* 0x000fec0003800000 */
.L_x_13738:
[----:B------:R-:W-:Y:S04]  /*3d60*/  BSSY.RECONVERGENT B2, `(.L_x_13745) ;  /* 0x000000b000027945 */ /* 0x000fe80003800200 */
[----:B------:R-:W-:Y:S05]  /*3d70*/  @!P3 BRA `(.L_x_13746) ;  /* 0x000000000024b947 */ /* 0x000fea0003800000 */
[----:B-1----:R-:W-:Y:S01]  /*3d80*/  FFMA.FTZ R167, R137, R170, R163 ;  /* 0x000000aa89a77223 */ /* 0x002fe200000100a3 */
        /* <DEDUP_REMOVED lines=8> */
.L_x_13746:
[----:B------:R-:W-:Y:S05]  /*3e10*/  BSYNC.RECONVERGENT B2 ;  /* 0x0000000000027941 */ /* 0x000fea0003800200 */
.L_x_13745:
[----:B------:R-:W-:Y:S04]  /*3e20*/  BSSY.RECONVERGENT B2, `(.L_x_13747) ;  /* 0x000000b000027945 */ /* 0x000fe80003800200 */
[----:B------:R-:W-:Y:S05]  /*3e30*/  @!P3 BRA `(.L_x_13748) ;  /* 0x000000000024b947 */ /* 0x000fea0003800000 */
[----:B------:R-:W-:Y:S01]  /*3e40*/  FFMA.FTZ R164, R108, R170, R163 ;  /* 0x000000aa6ca47223 */ /* 0x000fe200000100a3 */
[----:B------:R-:W-:-:S03]  /*3e50*/  ISETP.GT.AND P4, PT, R2, RZ, PT ;  /* 0x000000ff0200720c */ /* 0x000fc60003f84270 */
[----:B-1----:R-:W-:-:S04]  /*3e60*/  FADD.FTZ R101, R113, -R164 ;  /* 0x800000a471657221 */ /* 0x002fc80000010000 */
[----:B------:R-:W-:-:S05]  /*3e70*/  FMUL.FTZ R101, R144, R101 ;  /* 0x0000006590657220 */ /* 0x000fca0000410000 */
[----:B------:R-:W-:Y:S02]  /*3e80*/  FSEL R101, R101, RZ, P4 ;  /* 0x000000ff65657208 */ /* 0x000fe40002000000 */
[----:B------:R-:W-:-:S03]  /*3e90*/  LOP3.LUT P4, RZ, R148, 0xff00, RZ, 0xc0, !PT ;  /* 0x0000ff0094ff7812 */ /* 0x000fc6000788c0ff */
[----:B------:R-:W-:-:S04]  /*3ea0*/  FMUL.FTZ R101, R101, UR13 ;  /* 0x0000000d65657c20 */ /* 0x000fc80008410000 */
[----:B------:R-:W-:-:S05]  /*3eb0*/  FMUL.FTZ R101, R101, UR12 ;  /* 0x0000000c65657c20 */ /* 0x000fca0008410000 */
[----:B------:R-:W-:-:S07]  /*3ec0*/  SEL R101, R101, RZ, P4 ;  /* 0x000000ff65657207 */ /* 0x000fce0002000000 */
.L_x_13748:
[----:B------:R-:W-:Y:S05]  /*3ed0*/  BSYNC.RECONVERGENT B2 ;  /* 0x0000000000027941 */ /* 0x000fea0003800200 */
.L_x_13747:
        /* <DEDUP_REMOVED lines=11> */
.L_x_13750:
[----:B------:R-:W-:Y:S05]  /*3f90*/  BSYNC.RECONVERGENT B2 ;  /* 0x0000000000027941 */ /* 0x000fea0003800200 */
.L_x_13749:
[----:B------:R-:W-:Y:S05]  /*3fa0*/  @!P3 BRA `(.L_x_13737) ;  /* 0x000000000024b947 */ /* 0x000fea0003800000 */
[----:B------:R-:W-:Y:S01]  /*3fb0*/  FFMA.FTZ R164, R136, R170, R163 ;  /* 0x000000aa88a47223 */ /* 0x000fe200000100a3 */
[----:B------:R-:W-:-:S03]  /*3fc0*/  ISETP.GT.AND P4, PT, R2, RZ, PT ;  /* 0x000000ff0200720c */ /* 0x000fc60003f84270 */
[----:B-1----:R-:W-:-:S04]  /*3fd0*/  FADD.FTZ R103, R115, -R164 ;  /* 0x800000a473677221 */ /* 0x002fc80000010000 */
[----:B------:R-:W-:-:S05]  /*3fe0*/  FMUL.FTZ R103, R144, R103 ;  /* 0x0000006790677220 */ /* 0x000fca0000410000 */
[----:B------:R-:W-:Y:S02]  /*3ff0*/  FSEL R103, R103, RZ, P4 ;  /* 0x000000ff67677208 */ /* 0x000fe40002000000 */
[----:B------:R-:W-:-:S03]  /*4000*/  ISETP.GE.U32.AND P4, PT, R148, 0x1000000, PT ;  /* 0x010000009400780c */ /* 0x000fc60003f86070 */
[----:B------:R-:W-:-:S04]  /*4010*/  FMUL.FTZ R103, R103, UR13 ;  /* 0x0000000d67677c20 */ /* 0x000fc80008410000 */
[----:B------:R-:W-:-:S05]  /*4020*/  FMUL.FTZ R103, R103, UR12 ;  /* 0x0000000c67677c20 */ /* 0x000fca0008410000 */
[----:B------:R-:W-:-:S07]  /*4030*/  SEL R103, R103, RZ, P4 ;  /* 0x000000ff67677207 */ /* 0x000fce0002000000 */
.L_x_13737:
[----:B------:R-:W-:Y:S05]  /*4040*/  BSYNC.RECONVERGENT B1 ;  /* 0x0000000000017941 */ /* 0x000fea0003800200 */
.L_x_13734:
[----:B-1----:R-:W0:Y:S01]  /*4050*/  @P0 LDC.64 R166, c[0x0][0x478] ;  /* 0x00011e00ffa60b82 */ /* 0x002e220000000a00 */
        /* <DEDUP_REMOVED lines=17> */
[----:B------:R-:W-:Y:S01]  /*4170*/  @P2 FADD.FTZ R171, R118, -R171 ;  /* 0x800000ab76ab2221 */ /* 0x000fe20000010000 */
[----:B------:R-:W0:Y:S01]  /*4180*/  @P3 LDC.64 R168, c[0x0][0x408] ;  /* 0x00010200ffa83b82 */ /* 0x000e220000000a00 */
[----:B------:R-:W-:Y:S01]  /*4190*/  MOV R105, R13 ;  /* 0x0000000d00697202 */ /* 0x000fe20000000f00 */
[C---:B------:R-:W-:Y:S01]  /*41a0*/  @P2 FFMA.FTZ R104, R144.reuse, R107, R12 ;  /* 0x0000006b90682223 */ /* 0x040fe2000001000c */
[----:B------:R-:W-:Y:S01]  /*41b0*/  MOV R106, R14 ;  /* 0x0000000e006a7202 */ /* 0x000fe20000000f00 */
[C---:B------:R-:W-:Y:S01]  /*41c0*/  @P2 FFMA.FTZ R105, R144.reuse, R148, R13 ;  /* 0x0000009490692223 */ /* 0x040fe2000001000d */
[----:B------:R-:W-:Y:S01]  /*41d0*/  @P2 FFMA.FTZ R106, R144, R171, R14 ;  /* 0x000000ab906a2223 */ /* 0x000fe2000001000e */
[----:B------:R-:W-:Y:S01]  /*41e0*/  @P2 FFMA.FTZ R164, R138, R170, R163 ;  /* 0x000000aa8aa42223 */ /* 0x000fe200000100a3 */
[----:B------:R-:W-:Y:S01]  /*41f0*/  MOV R148, R15 ;  /* 0x0000000f00947202 */ /* 0x000fe20000000f00 */
[----:B------:R-:W2:Y:S01]  /*4200*/  @P3 LDC.64 R166, c[0x0][0x408] ;  /* 0x00010200ffa63b82 */ /* 0x000ea20000000a00 */
[----:B------:R-:W-:Y:S01]  /*4210*/  @P3 LOP3.LUT P4, RZ, R145, 0xff, RZ, 0xc0, !PT ;  /* 0x000000ff91ff3812 */ /* 0x000fe2000788c0ff */
[----:B------:R-:W-:Y:S01]  /*4220*/  @P2 FADD.FTZ R164, R119, -R164 ;  /* 0x800000a477a42221 */ /* 0x000fe20000010000 */
[----:B------:R-:W-:-:S02]  /*4230*/  @P3 LOP3.LUT P5, RZ, R145, 0xff00, RZ, 0xc0, !PT ;  /* 0x0000ff0091ff3812 */ /* 0x000fc400078ac0ff */
[----:B------:R-:W-:Y:S01]  /*4240*/  @P3 LOP3.LUT P6, RZ, R145, 0xff0000, RZ, 0xc0, !PT ;  /* 0x00ff000091ff3812 */ /* 0x000fe200078cc0ff */
[----:B------:R-:W-:Y:S01]  /*4250*/  @P2 FFMA.FTZ R148, R144, R164, R15 ;  /* 0x000000a490942223 */ /* 0x000fe2000001000f */
[----:B-1----:R-:W-:-:S04]  /*4260*/  @P3 FMUL.FTZ R107, R104, R173 ;  /* 0x000000ad686b3220 */ /* 0x002fc80000410000 */
[----:B------:R-:W-:Y:S01]  /*4270*/  @P3 FMUL.FTZ R107, R107, R172 ;  /* 0x000000ac6b6b3220 */ /* 0x000fe20000410000 */
[----:B0-----:R-:W-:-:S04]  /*4280*/  @P3 FMUL.FTZ R169, R105, R169 ;  /* 0x000000a969a93220 */ /* 0x001fc80000410000 */
[----:B------:R-:W-:Y:S02]  /*4290*/  @P3 SEL R100, R107, RZ, P4 ;  /* 0x000000ff6b643207 */ /* 0x000fe40002000000 */
[----:B------:R-:W-:Y:S01]  /*42a0*/  MOV R107, R148 ;  /* 0x00000094006b7202 */ /* 0x000fe20000000f00 */
        /* <DEDUP_REMOVED lines=11> */
.L_x_13753:
[----:B------:R-:W1:Y:S01]  /*4360*/  @P3 LDC.64 R172, c[0x0][0x408] ;  /* 0x00010200ffac3b82 */ /* 0x000e620000000a00 */
[-CC-:B------:R-:W-:Y:S01]  /*4370*/  @P2 FFMA.FTZ R171, R109, R170.reuse, R163.reuse ;  /* 0x000000aa6dab2223 */ /* 0x180fe200000100a3 */
[-CC-:B------:R-:W-:Y:S01]  /*4380*/  @P2 FFMA.FTZ R174, R110, R170.reuse, R163.reuse ;  /* 0x000000aa6eae2223 */ /* 0x180fe200000100a3 */
[----:B------:R-:W-:Y:S01]  /*4390*/  @P2 FFMA.FTZ R175, R111, R170, R163 ;  /* 0x000000aa6faf2223 */ /* 0x000fe200000100a3 */
[----:B------:R-:W-:Y:S01]  /*43a0*/  MOV R148, R12 ;  /* 0x0000000c00947202 */ /* 0x000fe20000000f00 */
[----:B------:R-:W-:Y:S01]  /*43b0*/  @P2 FADD.FTZ R171, R116, -R171 ;  /* 0x800000ab74ab2221 */ /* 0x000fe20000010000 */
[----:B------:R-:W-:Y:S01]  /*43c0*/  @P2 FADD.FTZ R176, R117, -R174 ;  /* 0x800000ae75b02221 */ /* 0x000fe20000010000 */
[----:B------:R-:W-:Y:S01]  /*43d0*/  @P2 FADD.FTZ R175, R118, -R175 ;  /* 0x800000af76af2221 */ /* 0x000fe20000010000 */
[----:B0-----:R-:W0:Y:S01]  /*43e0*/  @P3 LDC.64 R168, c[0x0][0x408] ;  /* 0x00010200ffa83b82 */ /* 0x001e220000000a00 */
        /* <DEDUP_REMOVED lines=9> */
[----:B-1----:R-:W-:-:S04]  /*4480*/  @P3 FMUL.FTZ R173, R148, R173 ;  /* 0x000000ad94ad3220 */ /* 0x002fc80000410000 */
[----:B------:R-:W-:Y:S01]  /*4490*/  @P3 FMUL.FTZ R172, R173, R172 ;  /* 0x000000acadac3220 */ /* 0x000fe20000410000 */
[----:B0-----:R-:W-:-:S04]  /*44a0*/  @P3 FMUL.FTZ R169, R164, R169 ;  /* 0x000000a9a4a93220 */ /* 0x001fc80000410000 */
        /* <DEDUP_REMOVED lines=16> */
.L_x_13752:
        /* <DEDUP_REMOVED lines=29> */
.L_x_13757:
[----:B------:R-:W-:Y:S05]  /*4780*/  BSYNC.RECONVERGENT B2 ;  /* 0x0000000000027941 */ /* 0x000fea0003800200 */
.L_x_13756:
        /* <DEDUP_REMOVED lines=11> */
.L_x_13759:
[----:B------:R-:W-:Y:S05]  /*4840*/  BSYNC.RECONVERGENT B2 ;  /* 0x0000000000027941 */ /* 0x000fea0003800200 */
.L_x_13758:
        /* <DEDUP_REMOVED lines=11> */
.L_x_13761:
[----:B------:R-:W-:Y:S05]  /*4900*/  BSYNC.RECONVERGENT B2 ;  /* 0x0000000000027941 */ /* 0x000fea0003800200 */
.L_x_13760:
[----:B------:R-:W-:Y:S05]  /*4910*/  @!P3 BRA `(.L_x_13754) ;  /* 0x0000000000ccb947 */ /* 0x000fea0003800000 */
[----:B------:R-:W-:Y:S01]  /*4920*/  FMUL.FTZ R103, R107, UR13 ;  /* 0x0000000d6b677c20 */ /* 0x000fe20008410000 */
[----:B------:R-:W-:-:S03]  /*4930*/  ISETP.GE.U32.AND P4, PT, R145, 0x1000000, PT ;  /* 0x010000009100780c */ /* 0x000fc60003f86070 */
[----:B------:R-:W-:-:S05]  /*4940*/  FMUL.FTZ R103, R103, UR12 ;  /* 0x0000000c67677c20 */ /* 0x000fca0008410000 */
[----:B------:R-:W-:Y:S01]  /*4950*/  SEL R103, R103, RZ, P4 ;  /* 0x000000ff67677207 */ /* 0x000fe20002000000 */
[----:B------:R-:W-:Y:S06]  /*4960*/  BRA `(.L_x_13754) ;  /* 0x0000000000b87947 */ /* 0x000fec0003800000 */
.L_x_13755:
        /* <DEDUP_REMOVED lines=11> */
.L_x_13763:
[----:B------:R-:W-:Y:S05]  /*4a20*/  BSYNC.RECONVERGENT B2 ;  /* 0x0000000000027941 */ /* 0x000fea0003800200 */
.L_x_13762:
        /* <DEDUP_REMOVED lines=11> */
.L_x_13765:
[----:B------:R-:W-:Y:S05]  /*4ae0*/  BSYNC.RECONVERGENT B2 ;  /* 0x0000000000027941 */ /* 0x000fea0003800200 */
.L_x_13764:
        /* <DEDUP_REMOVED lines=11> */
.L_x_13767:
[----:B------:R-:W-:Y:S05]  /*4ba0*/  BSYNC.RECONVERGENT B2 ;  /* 0x0000000000027941 */ /* 0x000fea0003800200 */
.L_x_13766:
        /* <DEDUP_REMOVED lines=10> */
.L_x_13754:
[----:B------:R-:W-:Y:S05]  /*4c50*/  BSYNC.RECONVERGENT B1 ;  /* 0x0000000000017941 */ /* 0x000fea0003800200 */
.L_x_13751:
        /* <DEDUP_REMOVED lines=28> */
[C---:B------:R-:W-:Y:S01]  /*4e20*/  @P3 LOP3.LUT P4, RZ, R146.reuse, 0xff, RZ, 0xc0, !PT ;  /* 0x000000ff92ff3812 */ /* 0x040fe2000788c0ff */
[----:B------:R-:W-:Y:S01]  /*4e30*/  @P2 FADD.FTZ R164, R127, -R164 ;  /* 0x800000a47fa42221 */ /* 0x000fe20000010000 */
[----:B------:R-:W-:-:S02]  /*4e40*/  @P3 LOP3.LUT P5, RZ, R146, 0xff00, RZ, 0xc0, !PT ;  /* 0x0000ff0092ff3812 */ /* 0x000fc400078ac0ff */
[----:B------:R-:W-:Y:S01]  /*4e50*/  @P3 LOP3.LUT P6, RZ, R146, 0xff0000, RZ, 0xc0, !PT ;  /* 0x00ff000092ff3812 */ /* 0x000fe200078cc0ff */
[----:B------:R-:W-:Y:S01]  /*4e60*/  @P2 FFMA.FTZ R148, R144, R164, R11 ;  /* 0x000000a490942223 */ /* 0x000fe2000001000b */
[----:B0-----:R-:W-:-:S04]  /*4e70*/  @P3 FMUL.FTZ R107, R104, R169 ;  /* 0x000000a9686b3220 */ /* 0x001fc80000410000 */
[----:B------:R-:W-:Y:S01]  /*4e80*/  @P3 FMUL.FTZ R107, R107, R168 ;  /* 0x000000a86b6b3220 */ /* 0x000fe20000410000 */
[----:B-1----:R-:W-:-:S04]  /*4e90*/  @P3 FMUL.FTZ R145, R105, R173 ;  /* 0x000000ad69913220 */ /* 0x002fc80000410000 */
        /* <DEDUP_REMOVED lines=13> */
.L_x_13770:
        /* <DEDUP_REMOVED lines=37> */
.L_x_13769:
        /* <DEDUP_REMOVED lines=29> */
.L_x_13774:
[----:B------:R-:W-:Y:S05]  /*5390*/  BSYNC.RECONVERGENT B2 ;  /* 0x0000000000027941 */ /* 0x000fea0003800200 */
.L_x_13773:
        /* <DEDUP_REMOVED lines=11> */
.L_x_13776:
[----:B------:R-:W-:Y:S05]  /*5450*/  BSYNC.RECONVERGENT B2 ;  /* 0x0000000000027941 */ /* 0x000fea0003800200 */
.L_x_13775:
        /* <DEDUP_REMOVED lines=11> */
.L_x_13778:
[----:B------:R-:W-:Y:S05]  /*5510*/  BSYNC.RECONVERGENT B2 ;  /* 0x0000000000027941 */ /* 0x000fea0003800200 */
.L_x_13777:
[----:B------:R-:W-:Y:S05]  /*5520*/  @!P3 BRA `(.L_x_13771) ;  /* 0x0000000000ccb947 */ /* 0x000fea0003800000 */
[----:B------:R-:W-:Y:S01]  /*5530*/  FMUL.FTZ R103, R107, UR13 ;  /* 0x0000000d6b677c20 */ /* 0x000fe20008410000 */
[----:B------:R-:W-:-:S03]  /*5540*/  ISETP.GE.U32.AND P4, PT, R146, 0x1000000, PT ;  /* 0x010000009200780c */ /* 0x000fc60003f86070 */
[----:B------:R-:W-:-:S05]  /*5550*/  FMUL.FTZ R103, R103, UR12 ;  /* 0x0000000c67677c20 */ /* 0x000fca0008410000 */
[----:B------:R-:W-:Y:S01]  /*5560*/  SEL R103, R103, RZ, P4 ;  /* 0x000000ff67677207 */ /* 0x000fe20002000000 */
[----:B------:R-:W-:Y:S06]  /*5570*/  BRA `(.L_x_13771) ;  /* 0x0000000000b87947 */ /* 0x000fec0003800000 */
.L_x_13772:
        /* <DEDUP_REMOVED lines=11> */
.L_x_13780:
[----:B------:R-:W-:Y:S05]  /*5630*/  BSYNC.RECONVERGENT B2 ;  /* 0x0000000000027941 */ /* 0x000fea0003800200 */
.L_x_13779:
        /* <DEDUP_REMOVED lines=11> */
.L_x_13782:
[----:B------:R-:W-:Y:S05]  /*56f0*/  BSYNC.RECONVERGENT B2 ;  /* 0x0000000000027941 */ /* 0x000fea0003800200 */
.L_x_13781:
        /* <DEDUP_REMOVED lines=11> */
.L_x_13784:
[----:B------:R-:W-:Y:S05]  /*57b0*/  BSYNC.RECONVERGENT B2 ;  /* 0x0000000000027941 */ /* 0x000fea0003800200 */
.L_x_13783:
        /* <DEDUP_REMOVED lines=10> */
.L_x_13771:
[----:B------:R-:W-:Y:S05]  /*5860*/  BSYNC.RECONVERGENT B1 ;  /* 0x0000000000017941 */ /* 0x000fea0003800200 */
.L_x_13768:
        /* <DEDUP_REMOVED lines=49> */
.L_x_13787:
        /* <DEDUP_REMOVED lines=37> */
.L_x_13786:
        /* <DEDUP_REMOVED lines=25> */
.L_x_13791:
[----:B------:R-:W-:Y:S05]  /*5f60*/  BSYNC.RECONVERGENT B2 ;  /* 0x0000000000027941 */ /* 0x000fea0003800200 */
.L_x_13790:
        /* <DEDUP_REMOVED lines=11> */
.L_x_13793:
[----:B------:R-:W-:Y:S05]  /*6020*/  BSYNC.RECONVERGENT B2 ;  /* 0x0000000000027941 */ /* 0x000fea0003800200 */
.L_x_13792:
        /* <DEDUP_REMOVED lines=11> */
.L_x_13795:
[----:B------:R-:W-:Y:S05]  /*60e0*/  BSYNC.RECONVERGENT B2 ;  /* 0x0000000000027941 */ /* 0x000fea0003800200 */
.L_x_13794:
        /* <DEDUP_REMOVED lines=10> */
.L_x_13789:
[----:B0-----:R-:W0:Y:S01]  /*6190*/  @P3 LDC.64 R166, c[0x0][0x408] ;  /* 0x00010200ffa63b82 */ /* 0x001e220000000a00 */
[----:B------:R-:W-:Y:S01]  /*61a0*/  FFMA.FTZ R145, R134, R170, R163 ;  /* 0x000000aa86917223 */ /* 0x000fe200000100a3 */
[----:B------:R-:W-:Y:S01]  /*61b0*/  ISETP.GT.AND P1, PT, R2, RZ, PT ;  /* 0x000000ff0200720c */ /* 0x000fe20003f24270 */
[----:B------:R-:W-:Y:S02]  /*61c0*/  BSSY.RECONVERGENT B2, `(.L_x_13796) ;  /* 0x0000011000027945 */ /* 0x000fe40003800200 */
[----:B------:R-:W-:-:S04]  /*61d0*/  FADD.FTZ R145, R130, -R145 ;  /* 0x8000009182917221 */ /* 0x000fc80000010000 */
[----:B------:R-:W-:-:S05]  /*61e0*/  FMUL.FTZ R145, R144, R145 ;  /* 0x0000009190917220 */ /* 0x000fca0000410000 */
[----:B------:R-:W-:Y:S02]  /*61f0*/  FSEL R146, R145, RZ, P1 ;  /* 0x000000ff91927208 */ /* 0x000fe40000800000 */
[----:B------:R-:W-:-:S03]  /*6200*/  @P3 ISETP.GE.U32.AND P1, PT, R147, 0x1000000, PT ;  /* 0x010000009300380c */ /* 0x000fc60003f26070 */
[----:B0-----:R-:W-:-:S04]  /*6210*/  @P3 FMUL.FTZ R145, R146, R167 ;  /* 0x000000a792913220 */ /* 0x001fc80000410000 */
        /* <DEDUP_REMOVED lines=11> */
.L_x_13797:
[----:B------:R-:W-:Y:S05]  /*62d0*/  BSYNC.RECONVERGENT B2 ;  /* 0x0000000000027941 */ /* 0x000fea0003800200 */
.L_x_13796:
        /* <DEDUP_REMOVED lines=11> */
.L_x_13799:
[----:B------:R-:W-:Y:S05]  /*6390*/  BSYNC.RECONVERGENT B2 ;  /* 0x0000000000027941 */ /* 0x000fea0003800200 */
.L_x_13798:
        /* <DEDUP_REMOVED lines=11> */
.L_x_13801:
[----:B------:R-:W-:Y:S05]  /*6450*/  BSYNC.RECONVERGENT B2 ;  /* 0x0000000000027941 */ /* 0x000fea0003800200 */
.L_x_13800:
[----:B------:R-:W-:-:S07]  /*6460*/  @P3 SEL R103, R145, RZ, P1 ;  /* 0x000000ff91673207 */ /* 0x000fce0000800000 */
.L_x_13788:
[----:B------:R-:W-:Y:S05]  /*6470*/  BSYNC.RECONVERGENT B1 ;  /* 0x0000000000017941 */ /* 0x000fea0003800200 */
.L_x_13785:
        /* <DEDUP_REMOVED lines=12> */
.L_x_13694:
[----:B------:R-:W-:Y:S05]  /*6540*/  BSYNC B0 ;  /* 0x0000000000007941 */ /* 0x000fea0003800000 */
.L_x_13693:
        /* <DEDUP_REMOVED lines=144> */
.L_x_13699:
        /* <DEDUP_REMOVED lines=8> */
.L_x_13804:
[----:B------:R-:W-:Y:S05]  /*6ed0*/  BSYNC B1 ;  /* 0x0000000000017941 */ /* 0x000fea0003800000 */
.L_x_13803:
        /* <DEDUP_REMOVED lines=8> */
.L_x_13805:
[----:B------:R-:W-:Y:S01]  /*6f60*/  FADD.FTZ R170, R170, R159 ;  /* 0x0000009faaaa7221 */ /* 0x000fe20000010000 */
[----:B------:R-:W-:-:S04]  /*6f70*/  HFMA2 R175, -RZ, RZ, 0, 1.1920928955078125e-07 ;  /* 0x00000002ffaf7431 */ /* 0x000fc800000001ff */
[----:B------:R-:W-:Y:S02]  /*6f80*/  MOV R178, R170 ;  /* 0x000000aa00b27202 */ /* 0x000fe40000000f00 */
[----:B------:R-:W-:-:S07]  /*6f90*/  MOV R172, R173 ;  /* 0x000000ad00ac7202 */ /* 0x000fce0000000f00 */
[----:B------:R-:W-:Y:S05]  /*6fa0*/  WARPSYNC.COLLECTIVE R171, `(.L_x_13806) ;  /* 0x00000000ab087348 */ /* 0x000fea0003c00000 */
[----:B------:R0:W1:Y:S02]  /*6fb0*/  SHFL.BFLY P0, R173, R178, R175, R180 ;  /* 0x0c0000afb2ad7389 */ /* 0x00006400000000b4 */
[----:B01----:R-:W-:Y:S05]  /*6fc0*/  ENDCOLLECTIVE ;  /* 0x000000000000791b */ /* 0x003fea0003800000 */
.L_x_13806:
[----:B------:R-:W-:-:S05]  /*6fd0*/  FADD.FTZ R172, R172, R161 ;  /* 0x000000a1acac7221 */ /* 0x000fca0000010000 */
[----:B------:R-:W-:Y:S02]  /*6fe0*/  MOV R178, R172 ;  /* 0x000000ac00b27202 */ /* 0x000fe40000000f00 */
[----:B------:R-:W-:-:S07]  /*6ff0*/  MOV R135, R173 ;  /* 0x000000ad00877202 */ /* 0x000fce0000000f00 */
[----:B------:R-:W-:Y:S05]  /*7000*/  WARPSYNC.COLLECTIVE R171, `(.L_x_13807) ;  /* 0x00000000ab087348 */ /* 0x000fea0003c00000 */
[----:B------:R0:W1:Y:S02]  /*7010*/  SHFL.BFLY P0, R173, R178, R175, R180 ;  /* 0x0c0000afb2ad7389 */ /* 0x00006400000000b4 */
[----:B01----:R-:W-:Y:S05]  /*7020*/  ENDCOLLECTIVE ;  /* 0x000000000000791b */ /* 0x003fea0003800000 */
.L_x_13807:
[----:B------:R-:W-:Y:S01]  /*7030*/  FADD.FTZ R135, R170, R135 ;  /* 0x00000087aa877221 */ /* 0x000fe20000010000 */
[----:B------:R-:W-:-:S04]  /*7040*/  HFMA2 R175, -RZ, RZ, 0, 2.384185791015625e-07 ;  /* 0x00000004ffaf7431 */ /* 0x000fc800000001ff */
[----:B------:R-:W-:Y:S02]  /*7050*/  MOV R178, R135 ;  /* 0x0000008700b27202 */ /* 0x000fe40000000f00 */
[----:B------:R-:W-:-:S07]  /*7060*/  MOV R163, R173 ;  /* 0x000000ad00a37202 */ /* 0x000fce0000000f00 */
[----:B------:R-:W-:Y:S05]  /*7070*/  WARPSYNC.COLLECTIVE R171, `(.L_x_13808) ;  /* 0x00000000ab087348 */ /* 0x000fea0003c00000 */
[----:B------:R0:W1:Y:S02]  /*7080*/  SHFL.BFLY P0, R173, R178, R175, R180 ;  /* 0x0c0000afb2ad7389 */ /* 0x00006400000000b4 */
[----:B01----:R-:W-:Y:S05]  /*7090*/  ENDCOLLECTIVE ;  /* 0x000000000000791b */ /* 0x003fea0003800000 */
.L_x_13808:
[----:B------:R-:W-:-:S05]  /*70a0*/  FADD.FTZ R163, R172, R163 ;  /* 0x000000a3aca37221 */ /* 0x000fca0000010000 */
[----:B------:R-:W-:Y:S02]  /*70b0*/  MOV R178, R163 ;  /* 0x000000a300b27202 */ /* 0x000fe40000000f00 */
[----:B------:R-:W-:-:S07]  /*70c0*/  MOV R174, R173 ;  /* 0x000000ad00ae7202 */ /* 0x000fce0000000f00 */
[----:B------:R-:W-:Y:S05]  /*70d0*/  WARPSYNC.COLLECTIVE R171, `(.L_x_13809) ;  /* 0x00000000ab087348 */ /* 0x000fea0003c00000 */
[----:B------:R0:W1:Y:S02]  /*70e0*/  SHFL.BFLY P0, R173, R178, R175, R180 ;  /* 0x0c0000afb2ad7389 */ /* 0x00006400000000b4 */
[----:B01----:R-:W-:Y:S05]  /*70f0*/  ENDCOLLECTIVE ;  /* 0x000000000000791b */ /* 0x003fea0003800000 */
.L_x_13809:
[----:B------:R-:W-:Y:S01]  /*7100*/  FADD.FTZ R174, R135, R174 ;  /* 0x000000ae87ae7221 */ /* 0x000fe20000010000 */
[----:B------:R-:W-:-:S04]  /*7110*/  HFMA2 R175, -RZ, RZ, 0, 4.76837158203125e-07 ;  /* 0x00000008ffaf7431 */ /* 0x000fc800000001ff */
[----:B------:R-:W-:Y:S02]  /*7120*/  MOV R178, R174 ;  /* 0x000000ae00b27202 */ /* 0x000fe40000000f00 */
[----:B------:R-:W-:-:S07]  /*7130*/  MOV R176, R173 ;  /* 0x000000ad00b07202 */ /* 0x000fce0000000f00 */
[----:B------:R-:W-:Y:S05]  /*7140*/  WARPSYNC.COLLECTIVE R171, `(.L_x_13810) ;  /* 0x00000000ab087348 */ /* 0x000fea0003c00000 */
[----:B------:R0:W1:Y:S02]  /*7150*/  SHFL.BFLY P0, R173, R178, R175, R180 ;  /* 0x0c0000afb2ad7389 */ /* 0x00006400000000b4 */
[----:B01----:R-:W-:Y:S05]  /*7160*/  ENDCOLLECTIVE ;  /* 0x000000000000791b */ /* 0x003fea0003800000 */
.L_x_13810:
[----:B------:R-:W-:-:S05]  /*7170*/  FADD.FTZ R176, R163, R176 ;  /* 0x000000b0a3b07221 */ /* 0x000fca0000010000 */
[----:B------:R-:W-:Y:S02]  /*7180*/  MOV R178, R176 ;  /* 0x000000b000b27202 */ /* 0x000fe40000000f00 */
[----:B------:R-:W-:-:S07]  /*7190*/  MOV R159, R173 ;  /* 0x000000ad009f7202 */ /* 0x000fce0000000f00 */
[----:B------:R-:W-:Y:S05]  /*71a0*/  WARPSYNC.COLLECTIVE R171, `(.L_x_13811) ;  /* 0x00000000ab087348 */ /* 0x000fea0003c00000 */
[----:B------:R0:W1:Y:S02]  /*71b0*/  SHFL.BFLY P0, R173, R178, R175, R180 ;  /* 0x0c0000afb2ad7389 */ /* 0x00006400000000b4 */
[----:B01----:R-:W-:Y:S05]  /*71c0*/  ENDCOLLECTIVE ;  /* 0x000000000000791b */ /* 0x003fea0003800000 */
.L_x_13811:
[----:B------:R-:W-:Y:S01]  /*71d0*/  FADD.FTZ R169, R174, R159 ;  /* 0x0000009faea97221 */ /* 0x000fe20000010000 */
[----:B------:R-:W-:-:S04]  /*71e0*/  HFMA2 R175, -RZ, RZ, 0, 9.5367431640625e-07 ;  /* 0x00000010ffaf7431 */ /* 0x000fc800000001ff */
[----:B------:R-:W-:Y:S02]  /*71f0*/  MOV R178, R169 ;  /* 0x000000a900b27202 */ /* 0x000fe40000000f00 */
[----:B------:R-:W-:-:S07]  /*7200*/  MOV R161, R173 ;  /* 0x000000ad00a17202 */ /* 0x000fce0000000f00 */
[----:B------:R-:W-:Y:S05]  /*7210*/  WARPSYNC.COLLECTIVE R171, `(.L_x_13812) ;  /* 0x00000000ab087348 */ /* 0x000fea0003c00000 */
[----:B------:R0:W1:Y:S02]  /*7220*/  SHFL.BFLY P0, R173, R178, R175, R180 ;  /* 0x0c0000afb2ad7389 */ /* 0x00006400000000b4 */
[----:B01----:R-:W-:Y:S05]  /*7230*/  ENDCOLLECTIVE ;  /* 0x000000000000791b */ /* 0x003fea0003800000 */
.L_x_13812:
[----:B------:R-:W-:-:S05]  /*7240*/  FADD.FTZ R161, R176, R161 ;  /* 0x000000a1b0a17221 */ /* 0x000fca0000010000 */
[----:B------:R-:W-:Y:S02]  /*7250*/  MOV R178, R161 ;  /* 0x000000a100b27202 */ /* 0x000fe40000000f00 */
[----:B------:R-:W-:-:S07]  /*7260*/  MOV R170, R173 ;  /* 0x000000ad00aa7202 */ /* 0x000fce0000000f00 */
[----:B------:R-:W-:Y:S05]  /*7270*/  WARPSYNC.COLLECTIVE R171, `(.L_x_13813) ;  /* 0x00000000ab087348 */ /* 0x000fea0003c00000 */
[----:B------:R0:W1:Y:S02]  /*7280*/  SHFL.BFLY P0, R173, R178, R175, R180 ;  /* 0x0c0000afb2ad7389 */ /* 0x00006400000000b4 */
[----:B01----:R-:W-:Y:S05]  /*7290*/  ENDCOLLECTIVE ;  /* 0x000000000000791b */ /* 0x003fea0003800000 */
.L_x_13813:
[----:B------:R-:W-:Y:S01]  /*72a0*/  MOV R172, R173 ;  /* 0x000000ad00ac7202 */ /* 0x000fe20000000f00 */
[----:B------:R-:W-:Y:S06]  /*72b0*/  BRA `(.L_x_13814) ;  /* 0xffffffa800087947 */ /* 0x000fec000383ffff */
.L_x_13815:
        /* <DEDUP_REMOVED lines=12> */
.L_x_14604:


//--------------------- .text._ZN10layer_norm13ln_bwd_kernelINS_13Kernel_traitsIfffffjLj768ELj1ELj4ELj1ELj16ENS_18Kernel_traits_baseILj768EfffffjLj128EEEEELb1ELb1ELb0ELb0EEEvNS_9BwdParamsE --------------------------
	.section	.text._ZN10layer_norm13ln_bwd_kernelINS_13Kernel_traitsIfffffjLj768ELj1ELj4ELj1ELj16ENS_18Kernel_traits_baseILj768EfffffjLj128EEEEELb1ELb1ELb0ELb0EEEvNS_9BwdParamsE,"ax",@progbits
	.align	128
        .global         _ZN10layer_norm13ln_bwd_kernelINS_13Kernel_traitsIfffffjLj768ELj1ELj4ELj1ELj16ENS_18Kernel_traits_baseILj768EfffffjLj128EEEEELb1ELb1ELb0ELb0EEEvNS_9BwdParamsE
        .type           _ZN10layer_norm13ln_bwd_kernelINS_13Kernel_traitsIfffffjLj768ELj1ELj4ELj1ELj16ENS_18Kernel_traits_baseILj768EfffffjLj128EEEEELb1ELb1ELb0ELb0EEEvNS_9BwdParamsE,@function
        .size           _ZN10layer_norm13ln_bwd_kernelINS_13Kernel_traitsIfffffjLj768ELj1ELj4ELj1ELj16ENS_18Kernel_traits_baseILj768EfffffjLj128EEEEELb1ELb1ELb0ELb0EEEvNS_9BwdParamsE,(.L_x_14605 - _ZN10layer_norm13ln_bwd_kernelINS_13Kernel_traitsIfffffjLj768ELj1ELj4ELj1ELj16ENS_18Kernel_traits_baseILj768EfffffjLj128EEEEELb1ELb1ELb0ELb0EEEvNS_9BwdParamsE)
        .other          _ZN10layer_norm13ln_bwd_kernelINS_13Kernel_traitsIfffffjLj768ELj1ELj4ELj1ELj16ENS_18Kernel_traits_baseILj768EfffffjLj128EEEEELb1ELb1ELb0ELb0EEEvNS_9BwdParamsE,@"STO_CUDA_ENTRY STV_DEFAULT"
_ZN10layer_norm13ln_bwd_kernelINS_13Kernel_traitsIfffffjLj768ELj1ELj4ELj1ELj16ENS_18Kernel_traits_baseILj768EfffffjLj128EEEEELb1ELb1ELb0ELb0EEEvNS_9BwdParamsE:
.text._ZN10layer_norm13ln_bwd_kernelINS_13Kernel_traitsIfffffjLj768ELj1ELj4ELj1ELj16ENS_18Kernel_traits_baseILj768EfffffjLj128EEEEELb1ELb1ELb0ELb0EEEvNS_9BwdParamsE:
        /* <DEDUP_REMOVED lines=30> */
[----:B--2---:R-:W5:Y:S02]  /*01e0*/  @P1 LDG.E.128 R36, desc[UR6][R8.64] ;  /* 0x0000000608241981 */ /* 0x004f64000c1e1d00 */
[----:B------:R-:W0:Y:S01]  /*01f0*/  @P3 LDC.64 R20, c[0x0][0x3d0] ;  /* 0x0000f400ff143b82 */ /* 0x000e220000000a00 */
[C---:B----4-:R-:W-:Y:S01]  /*0200*/  @P1 IMAD.WIDE.U32 R10, R81.reuse, 0x10, R10 ;  /* 0x00000010510a1825 */ /* 0x050fe200078e000a */
[----:B------:R-:W-:-:S04]  /*0210*/  @P1 IADD3 R81, PT, PT, R81, 0x20, RZ ;  /* 0x0000002051511810 */ /* 0x000fc80007ffe0ff */
[----:B------:R-:W5:Y:S02]  /*0220*/  @P1 LDG.E.128 R40, desc[UR6][R10.64] ;  /* 0x000000060a281981 */ /* 0x000f64000c1e1d00 */
[----:B------:R-:W2:Y:S01]  /*0230*/  @P3 LDC.64 R22, c[0x0][0x3e8] ;  /* 0x0000fa00ff163b82 */ /* 0x000ea20000000a00 */
[----:B---3--:R-:W-:-:S05]  /*0240*/  @P2 IMAD.WIDE.U32 R16, R81, 0x10, R12 ;  /* 0x0000001051102825 */ /* 0x008fca00078e000c */
[----:B------:R-:W5:Y:S02]  /*0250*/  @P2 LDG.E.128 R44, desc[UR6][R16.64] ;  /* 0x00000006102c2981 */ /* 0x000f64000c1e1d00 */
[----:B------:R-:W3:Y:S01]  /*0260*/  @P4 LDC.64 R24, c[0x0][0x3d0] ;  /* 0x0000f400ff184b82 */ /* 0x000ee20000000a00 */
[C---:B-1----:R-:W-:Y:S01]  /*0270*/  @P2 IMAD.WIDE.U32 R18, R81.reuse, 0x10, R14 ;  /* 0x0000001051122825 */ /* 0x042fe200078e000e */
[----:B------:R-:W-:-:S04]  /*0280*/  @P2 IADD3 R81, PT, PT, R81, 0x20, RZ ;  /* 0x0000002051512810 */ /* 0x000fc80007ffe0ff */
[----:B------:R-:W5:Y:S02]  /*0290*/  @P2 LDG.E.128 R48, desc[UR6][R18.64] ;  /* 0x0000000612302981 */ /* 0x000f64000c1e1d00 */
[----:B------:R-:W1:Y:S01]  /*02a0*/  @P4 LDC.64 R26, c[0x0][0x3e8] ;  /* 0x0000fa00ff1a4b82 */ /* 0x000e620000000a00 */
[----:B0-----:R-:W-:-:S05]  /*02b0*/  @P3 IMAD.WIDE.U32 R20, R81, 0x10, R20 ;  /* 0x0000001051143825 */ /* 0x001fca00078e0014 */
[----:B------:R-:W5:Y:S02]  /*02c0*/  @P3 LDG.E.128 R52, desc[UR6][R20.64] ;  /* 0x0000000614343981 */ /* 0x000f64000c1e1d00 */
[----:B------:R-:W0:Y:S01]  /*02d0*/  @P5 LDC.64 R76, c[0x0][0x3d0] ;  /* 0x0000f400ff4c5b82 */ /* 0x000e220000000a00 */
[C---:B--2---:R-:W-:Y:S01]  /*02e0*/  @P3 IMAD.WIDE.U32 R22, R81.reuse, 0x10, R22 ;  /* 0x0000001051163825 */ /* 0x044fe200078e0016 */
[----:B------:R-:W-:-:S04]  /*02f0*/  @P3 IADD3 R81, PT, PT, R81, 0x20, RZ ;  /* 0x0000002051513810 */ /* 0x000fc80007ffe0ff */
[----:B------:R-:W5:Y:S02]  /*0300*/  @P3 LDG.E.128 R56, desc[UR6][R22.64] ;  /* 0x0000000616383981 */ /* 0x000f64000c1e1d00 */
[----:B------:R-:W2:Y:S01]  /*0310*/  @P5 LDC.64 R78, c[0x0][0x3e8] ;  /* 0x0000fa00ff4e5b82 */ /* 0x000ea20000000a00 */
[----:B---3--:R-:W-:-:S05]  /*0320*/  @P4 IMAD.WIDE.U32 R24, R81, 0x10, R24 ;  /* 0x0000001051184825 */ /* 0x008fca00078e0018 */
[----:B------:R-:W5:Y:S01]  /*0330*/  @P4 LDG.E.128 R60, desc[UR6][R24.64] ;  /* 0x00000006183c4981 */ /* 0x000f62000c1e1d00 */
[C---:B-1----:R-:W-:Y:S01]  /*0340*/  @P4 IMAD.WIDE.U32 R26, R81.reuse, 0x10, R26 ;  /* 0x00000010511a4825 */ /* 0x042fe200078e001a */
[----:B------:R-:W-:Y:S01]  /*0350*/  @P4 IADD3 R81, PT, PT, R81, 0x20, RZ ;  /* 0x0000002051514810 */ /* 0x000fe20007ffe0ff */
[----:B------:R-:W1:Y:S03]  /*0360*/  @P0 LDC.64 R4, c[0x0][0x3d0] ;  /* 0x0000f400ff040b82 */ /* 0x000e660000000a00 */
[----:B------:R-:W5:Y:S01]  /*0370*/  @P4 LDG.E.128 R64, desc[UR6][R26.64] ;  /* 0x000000061a404981 */ /* 0x000f62000c1e1d00 */
[----:B0-----:R-:W-:-:S04]  /*0380*/  @P5 IMAD.WIDE.U32 R12, R81, 0x10, R76 ;  /* 0x00000010510c5825 */ /* 0x001fc800078e004c */
[----:B------:R-:W0:Y:S01]  /*0390*/  @P0 LDC.64 R6, c[0x0][0x3e8] ;  /* 0x0000fa00ff060b82 */ /* 0x000e220000000a00 */
[----:B------:R-:W5:Y:S01]  /*03a0*/  @P5 LDG.E.128 R68, desc[UR6][R12.64] ;  /* 0x000000060c445981 */ /* 0x000f62000c1e1d00 */
[----:B--2---:R-:W-:-:S05]  /*03b0*/  @P5 IMAD.WIDE.U32 R14, R81, 0x10, R78 ;  /* 0x00000010510e5825 */ /* 0x004fca00078e004e */
[----:B------:R-:W5:Y:S01]  /*03c0*/  @P5 LDG.E.128 R72, desc[UR6][R14.64] ;  /* 0x000000060e485981 */ /* 0x000f62000c1e1d00 */
[----:B------:R-:W-:Y:S01]  /*03d0*/  USHF.L.U32 UR4, UR5, 0x2, URZ ;  /* 0x0000000205047899 */ /* 0x000fe200080006ff */
[----:B-1----:R-:W-:-:S05]  /*03e0*/  @P0 IMAD.WIDE.U32 R4, R3, 0x10, R4 ;  /* 0x0000001003040825 */ /* 0x002fca00078e0004 */
[----:B------:R1:W5:Y:S01]  /*03f0*/  @P0 LDG.E.128 R28, desc[UR6][R4.64] ;  /* 0x00000006041c0981 */ /* 0x000362000c1e1d00 */
[----:B0-----:R-:W-:-:S05]  /*0400*/  @P0 IMAD.WIDE.U32 R6, R3, 0x10, R6 ;  /* 0x0000001003060825 */ /* 0x001fca00078e0006 */
[----:B------:R0:W5:Y:S01]  /*0410*/  @P0 LDG.E.128 R32, desc[UR6][R6.64] ;  /* 0x0000000606200981 */ /* 0x000162000c1e1d00 */
[----:B-1----:R-:W-:-:S04]  /*0420*/  SHF.R.U32.HI R5, RZ, 0x5, R132 ;  /* 0x00000005ff057819 */ /* 0x002fc80000011684 */
        /* <DEDUP_REMOVED lines=80> */
[----:B-1----:R-:W-:-:S07]  /*0930*/  CS2R R142, SRZ ;  /* 0x00000000008e7805 */ /* 0x002fce000001ff00 */
.L_x_13877:
[----:B------:R-:W-:Y:S01]  /*0940*/  ISETP.NE.AND P0, PT, R6, RZ, PT ;  /* 0x000000ff0600720c */ /* 0x000fe20003f05270 */
[----:B------:R-:W0:-:S12]  /*0950*/  LDC.64 R178, c[0x0][0x3c0] ;  /* 0x0000f000ffb27b82 */ /* 0x000e180000000a00 */
[----:B-1----:R-:W1:Y:S01]  /*0960*/  @P0 LDC.64 R176, c[0x0][0x3e0] ;  /* 0x0000f800ffb00b82 */ /* 0x002e620000000a00 */
[----:B0-----:R-:W-:-:S06]  /*0970*/  IMAD.WIDE R180, R5, 0x4, R178 ;  /* 0x0000000405b47825 */ /* 0x001fcc00078e02b2 */
[----:B------:R-:W2:Y:S01]  /*0980*/  LDG.E R180, desc[UR6][R180.64] ;  /* 0x00000006b4b47981 */ /* 0x000ea2000c1e1900 */
[----:B-----5:R-:W-:Y:S02]  /*0990*/  HFMA2 R217, -RZ, RZ, 1.875, 0 ;  /* 0x3f800000ffd97431 */ /* 0x020fe400000001ff */
[C---:B-1----:R-:W-:Y:S02]  /*09a0*/  @P0 IMAD.WIDE R178, R5.reuse, 0x4, R176 ;  /* 0x0000000405b20825 */ /* 0x042fe400078e02b0 */
[----:B------:R-:W0:Y:S01]  /*09b0*/  LDC.64 R176, c[0x0][0x3c8] ;  /* 0x0000f200ffb07b82 */ /* 0x000e220000000a00 */
[----:B------:R-:W-:Y:S02]  /*09c0*/  MOV R0, UR20 ;  /* 0x0000001400007c02 */ /* 0x000fe40008000f00 */
[----:B------:R-:W-:Y:S01]  /*09d0*/  ISETP.GE.U32.AND P5, PT, R2, 0x20, PT ;  /* 0x000000200200780c */ /* 0x000fe20003fa6070 */
[----:B-----5:R1:W5:Y:S01]  /*09e0*/  @P0 LDG.E R217, desc[UR6][R178.64] ;  /* 0x00000006b2d90981 */ /* 0x020362000c1e1900 */
[----:B0-----:R-:W-:-:S05]  /*09f0*/  IMAD.WIDE R176, R5, 0x4, R176 ;  /* 0x0000000405b07825 */ /* 0x001fca00078e02b0 */
[----:B------:R1:W5:Y:S01]  /*0a00*/  LDG.E R215, desc[UR6][R176.64] ;  /* 0x00000006b0d77981 */ /* 0x000362000c1e1900 */
[----:B------:R-:W-:Y:S01]  /*0a10*/  IMAD R27, R5, R0, RZ ;  /* 0x00000000051b7224 */ /* 0x000fe200078e02ff */
[----:B------:R-:W-:Y:S01]  /*0a20*/  ISETP.NE.AND P0, PT, R4, RZ, PT ;  /* 0x000000ff0400720c */ /* 0x000fe20003f05270 */
[----:B------:R-:W-:Y:S01]  /*0a30*/  BSSY.RECONVERGENT B1, `(.L_x_13818) ;  /* 0x0000038000017945 */ /* 0x000fe20003800200 */
[----:B------:R-:W-:Y:S01]  /*0a40*/  HFMA2 R224, -RZ, RZ, 0, 0 ;  /* 0x00000000ffe07431 */ /* 0x000fe200000001ff */
[C---:B------:R-:W-:Y:S02]  /*0a50*/  ISETP.GE.U32.AND P4, PT, R2.reuse, 0x40, PT ;  /* 0x000000400200780c */ /* 0x040fe40003f86070 */
[----:B------:R-:W-:Y:S02]  /*0a60*/  SHF.R.S32.HI R182, RZ, 0x1f, R27 ;  /* 0x0000001fffb67819 */ /* 0x000fe4000001141b */
[----:B------:R-:W-:Y:S02]  /*0a70*/  ISETP.GE.U32.AND P3, PT, R2, 0x60, PT ;  /* 0x000000600200780c */ /* 0x000fe40003f66070 */
[----:B------:R-:W-:-:S02]  /*0a80*/  LEA.HI R182, R182, R27, RZ, 0x2 ;  /* 0x0000001bb6b67211 */ /* 0x000fc400078f10ff */
[----:B------:R-:W-:Y:S02]  /*0a90*/  ISETP.GE.U32.AND P2, PT, R2, 0x80, PT ;  /* 0x000000800200780c */ /* 0x000fe40003f46070 */
[----:B------:R-:W-:Y:S02]  /*0aa0*/  LEA.HI.SX32 R213, R182, R3, 0x1e ;  /* 0x00000003b6d57211 */ /* 0x000fe400078ff2ff */
[----:B------:R-:W-:Y:S02]  /*0ab0*/  MOV R223, RZ ;  /* 0x000000ff00df7202 */ /* 0x000fe40000000f00 */
[----:B------:R-:W-:Y:S02]  /*0ac0*/  P2R R27, PR, RZ, 0x1 ;  /* 0x00000001ff1b7803 */ /* 0x000fe40000000000 */
[----:B------:R-:W-:Y:S02]  /*0ad0*/  MOV R221, R213 ;  /* 0x000000d500dd7202 */ /* 0x000fe40000000f00 */
[----:B--2---:R-:W-:Y:S01]  /*0ae0*/  FSEL R219, R180, RZ, !P0 ;  /* 0x000000ffb4db7208 */ /* 0x004fe20004000000 */
[----:B-1----:R-:W-:Y:S06]  /*0af0*/  @!P5 BRA `(.L_x_13819) ;  /* 0x0000000000acd947 */ /* 0x002fec0003800000 */
        /* <DEDUP_REMOVED lines=13> */
[----:B------:R0:W5:Y:S02]  /*0bd0*/  @P0 LDG.E.128 R144, desc[UR6][R220.64] ;  /* 0x00000006dc900981 */ /* 0x000164000c1e1d00 */
[----:B0-----:R-:W-:Y:S01]  /*0be0*/  IADD3 R221, PT, PT, R213, 0x20, RZ ;  /* 0x00000020d5dd7810 */ /* 0x001fe20007ffe0ff */
        /* <DEDUP_REMOVED lines=28> */
.L_x_13819:
[----:B------:R-:W-:Y:S05]  /*0db0*/  BSYNC.RECONVERGENT B1 ;  /* 0x0000000000017941 */ /* 0x000fea0003800200 */
.L_x_13818:
        /* <DEDUP_REMOVED lines=45> */
.L_x_13821:
[----:B------:R-:W-:Y:S05]  /*1090*/  BSYNC.RECONVERGENT B1 ;  /* 0x0000000000017941 */ /* 0x000fea0003800200 */
.L_x_13820:
        /* <DEDUP_REMOVED lines=45> */
.L_x_13823:
[----:B------:R-:W-:Y:S05]  /*1370*/  BSYNC.RECONVERGENT B1 ;  /* 0x0000000000017941 */ /* 0x000fea0003800200 */
.L_x_13822:
        /* <DEDUP_REMOVED lines=24> */
[----:B------:R-:W-:Y:S01]  /*1500*/  FMUL.FTZ R193, R53, R177 ;  /* 0x000000b135c17220 */ /* 0x000fe20000410000 */
[----:B------:R-:W-:Y:S01]  /*1510*/  FADD.FTZ R176, R223, R188 ;  /* 0x000000bcdfb07221 */ /* 0x000fe20000010000 */
[----:B------:R-:W-:Y:S01]  /*1520*/  FADD.FTZ R182, -R219, R182 ;  /* 0x000000b6dbb67221 */ /* 0x000fe20000010100 */
[----:B------:R-:W-:Y:S01]  /*1530*/  FFMA.FTZ R27, R15, R188, R224 ;  /* 0x000000bc0f1b7223 */ /* 0x000fe200000100e0 */
[----:B------:R-:W-:Y:S01]  /*1540*/  FADD.FTZ R113, R113, R177 ;  /* 0x000000b171717221 */ /* 0x000fe20000010000 */
[----:B------:R-:W-:Y:S01]  /*1550*/  FFMA.FTZ R89, R177, R16, R89 ;  /* 0x00000010b1597223 */ /* 0x000fe20000010059 */
[----:B------:R-:W-:Y:S01]  /*1560*/  FADD.FTZ R177, R176, R193 ;  /* 0x000000c1b0b17221 */ /* 0x000fe20000010000 */
[----:B------:R-:W-:Y:S01]  /*1570*/  FADD.FTZ R208, -R219, R183 ;  /* 0x000000b7dbd07221 */ /* 0x000fe20000010100 */
        /* <DEDUP_REMOVED lines=13> */
.L_x_13825:
[----:B------:R-:W-:Y:S05]  /*1650*/  BSYNC.RECONVERGENT B1 ;  /* 0x0000000000017941 */ /* 0x000fea0003800200 */
.L_x_13824:
        /* <DEDUP_REMOVED lines=17> */
[----:B------:R-:W-:Y:S01]  /*1770*/  IADD3 R221, PT, PT, R221, 0x20, RZ ;  /* 0x00000020dddd7810 */ /* 0x000fe20007ffe0ff */
[----:B---3--:R-:W-:Y:S01]  /*1780*/  FADD.FTZ R116, R116, R176 ;  /* 0x000000b074747221 */ /* 0x008fe20000010000 */
[----:B------:R-:W-:Y:S01]  /*1790*/  FMUL.FTZ R189, R61, R177 ;  /* 0x000000b13dbd7220 */ /* 0x000fe20000410000 */
[----:B------:R-:W-:Y:S01]  /*17a0*/  FADD.FTZ R117, R117, R177 ;  /* 0x000000b175757221 */ /* 0x000fe20000010000 */
[----:B------:R-:W-:Y:S01]  /*17b0*/  FMUL.FTZ R204, R62, R178 ;  /* 0x000000b23ecc7220 */ /* 0x000fe20000410000 */
[C---:B--2---:R-:W-:Y:S01]  /*17c0*/  FADD.FTZ R18, -R219.reuse, R180 ;  /* 0x000000b4db127221 */ /* 0x044fe20000010100 */
[----:B0-----:R-:W-:-:S03]  /*17d0*/  FADD.FTZ R186, -R219, R181 ;  /* 0x000000b5dbba7221 */ /* 0x001fc60000010100 */
[C---:B-----5:R-:W-:Y:S01]  /*17e0*/  FMUL.FTZ R19, R215.reuse, R18 ;  /* 0x00000012d7137220 */ /* 0x060fe20000410000 */
[----:B------:R-:W-:Y:S01]  /*17f0*/  FMUL.FTZ R18, R215, R186 ;  /* 0x000000bad7127220 */ /* 0x000fe20000410000 */
[----:B------:R-:W-:Y:S02]  /*1800*/  FMUL.FTZ R186, R60, R176 ;  /* 0x000000b03cba7220 */ /* 0x000fe40000410000 */
[----:B------:R-:W-:Y:S01]  /*1810*/  FFMA.FTZ R92, R176, R19, R92 ;  /* 0x00000013b05c7223 */ /* 0x000fe2000001005c */
[----:B------:R-:W-:Y:S01]  /*1820*/  FADD.FTZ R182, -R219, R182 ;  /* 0x000000b6dbb67221 */ /* 0x000fe20000010100 */
[----:B------:R-:W-:Y:S01]  /*1830*/  FADD.FTZ R176, R223, R186 ;  /* 0x000000badfb07221 */ /* 0x000fe20000010000 */
[----:B------:R-:W-:Y:S01]  /*1840*/  FFMA.FTZ R27, R19, R186, R224 ;  /* 0x000000ba131b7223 */ /* 0x000fe200000100e0 */
        /* <DEDUP_REMOVED lines=15> */
.L_x_13827:
[----:B------:R-:W-:Y:S05]  /*1940*/  BSYNC.RECONVERGENT B1 ;  /* 0x0000000000017941 */ /* 0x000fea0003800200 */
.L_x_13826:
        /* <DEDUP_REMOVED lines=10> */
[----:B------:R0:W5:Y:S05]  /*19f0*/  @P6 LDG.E.128 R164, desc[UR6][R182.64] ;  /* 0x00000006b6a46981 */ /* 0x00016a000c1e1d00 */
[----:B------:R-:W2:Y:S01]  /*1a00*/  LDG.E.128 R24, desc[UR6][R24.64] ;  /* 0x0000000618187981 */ /* 0x000ea2000c1e1d00 */
[C---:B-1----:R-:W-:Y:S02]  /*1a10*/  IMAD.WIDE.U32 R176, R221.reuse, 0x10, R20 ;  /* 0x00000010ddb07825 */ /* 0x042fe400078e0014 */
[----:B------:R-:W1:Y:S04]  /*1a20*/  LDC.64 R20, c[0x0][0x3b0] ;  /* 0x0000ec00ff147b82 */ /* 0x000e680000000a00 */
[----:B------:R-:W3:Y:S01]  /*1a30*/  LDG.E.128 R176, desc[UR6][R176.64] ;  /* 0x00000006b0b07981 */ /* 0x000ee2000c1e1d00 */
[----:B-1----:R-:W-:-:S05]  /*1a40*/  IMAD.WIDE.U32 R180, R221, 0x4, R20 ;  /* 0x00000004ddb47825 */ /* 0x002fca00078e0014 */
[----:B------:R1:W5:Y:S01]  /*1a50*/  LDG.E R20, desc[UR6][R180.64] ;  /* 0x00000006b4147981 */ /* 0x000362000c1e1900 */
[----:B--2---:R-:W-:Y:S01]  /*1a60*/  FADD.FTZ R120, R120, R24 ;  /* 0x0000001878787221 */ /* 0x004fe20000010000 */
[----:B------:R-:W-:Y:S01]  /*1a70*/  FMUL.FTZ R185, R69, R25 ;  /* 0x0000001945b97220 */ /* 0x000fe20000410000 */
[----:B------:R-:W-:Y:S01]  /*1a80*/  FADD.FTZ R121, R121, R25 ;  /* 0x0000001979797221 */ /* 0x000fe20000010000 */
[----:B------:R-:W-:Y:S01]  /*1a90*/  FMUL.FTZ R198, R70, R26 ;  /* 0x0000001a46c67220 */ /* 0x000fe20000410000 */
[----:B---3--:R-:W-:-:S04]  /*1aa0*/  FADD.FTZ R22, -R219, R176 ;  /* 0x000000b0db167221 */ /* 0x008fc80000010100 */
[----:B-----5:R-:W-:Y:S01]  /*1ab0*/  FMUL.FTZ R21, R215, R22 ;  /* 0x00000016d7157220 */ /* 0x020fe20000410000 */
[----:B0-----:R-:W-:-:S03]  /*1ac0*/  FADD.FTZ R182, -R219, R177 ;  /* 0x000000b1dbb67221 */ /* 0x001fc60000010100 */
[----:B------:R-:W-:Y:S01]  /*1ad0*/  FFMA.FTZ R96, R24, R21, R96 ;  /* 0x0000001518607223 */ /* 0x000fe20000010060 */
[----:B------:R-:W-:Y:S01]  /*1ae0*/  FMUL.FTZ R24, R68, R24 ;  /* 0x0000001844187220 */ /* 0x000fe20000410000 */
[----:B------:R-:W-:Y:S01]  /*1af0*/  FMUL.FTZ R22, R215, R182 ;  /* 0x000000b6d7167220 */ /* 0x000fe20000410000 */
[----:B------:R-:W-:Y:S02]  /*1b00*/  FADD.FTZ R178, -R219, R178 ;  /* 0x000000b2dbb27221 */ /* 0x000fe40000010100 */
[----:B------:R-:W-:Y:S01]  /*1b10*/  FADD.FTZ R176, R223, R24 ;  /* 0x00000018dfb07221 */ /* 0x000fe20000010000 */
[----:B------:R-:W-:Y:S01]  /*1b20*/  FFMA.FTZ R177, R21, R24, R224 ;  /* 0x0000001815b17223 */ /* 0x000fe200000100e0 */
[----:B------:R-:W-:Y:S01]  /*1b30*/  FADD.FTZ R196, -R219, R179 ;  /* 0x000000b3dbc47221 */ /* 0x000fe20000010100 */
        /* <DEDUP_REMOVED lines=14> */
.L_x_13829:
[----:B------:R-:W-:Y:S05]  /*1c20*/  BSYNC.RECONVERGENT B1 ;  /* 0x0000000000017941 */ /* 0x000fea0003800200 */
.L_x_13828:
        /* <DEDUP_REMOVED lines=23> */
.L_x_13899:
[----:B------:R-:W-:Y:S01]  /*1da0*/  ISETP.NE.AND P6, PT, R225, RZ, PT ;  /* 0x000000ffe100720c */ /* 0x000fe20003fc5270 */
[----:B-1----:R-:W-:Y:S01]  /*1db0*/  FADD.FTZ R176, R181, R176 ;  /* 0x000000b0b5b07221 */ /* 0x002fe20000010000 */
[----:B------:R-:W-:Y:S01]  /*1dc0*/  P2R R177, PR, RZ, 0x1 ;  /* 0x00000001ffb17803 */ /* 0x000fe20000000000 */
[----:B--2---:R-:W-:Y:S01]  /*1dd0*/  FADD.FTZ R183, R182, R183 ;  /* 0x000000b7b6b77221 */ /* 0x004fe20000010000 */
[----:B------:R-:W-:Y:S01]  /*1de0*/  ISETP.NE.AND P0, PT, R4, RZ, PT ;  /* 0x000000ff0400720c */ /* 0x000fe20003f05270 */
        /* <DEDUP_REMOVED lines=14> */
[----:B0-----:R-:W-:Y:S01]  /*1ed0*/  FFMA.FTZ R181, R23, R224, R27 ;  /* 0x000000e017b57223 */ /* 0x001fe2000001001b */
[----:B------:R-:W-:-:S03]  /*1ee0*/  LOP3.LUT P6, RZ, R7, 0xff, RZ, 0xc0, !PT ;  /* 0x000000ff07ff7812 */ /* 0x000fc600078cc0ff */
[----:B------:R-:W-:-:S04]  /*1ef0*/  FADD.FTZ R180, R194, -R181 ;  /* 0x800000b5c2b47221 */ /* 0x000fc80000010000 */
[----:B-----5:R-:W-:-:S04]  /*1f00*/  FMUL.FTZ R180, R215, R180 ;  /* 0x000000b4d7b47220 */ /* 0x020fc80000410000 */
[----:B------:R-:W-:-:S04]  /*1f10*/  FMUL.FTZ R180, R180, R217 ;  /* 0x000000d9b4b47220 */ /* 0x000fc80000410000 */
[----:B------:R-:W-:Y:S01]  /*1f20*/  FMUL.FTZ R181, R180, UR13 ;  /* 0x0000000db4b57c20 */ /* 0x000fe20008410000 */
[----:B------:R-:W-:-:S03]  /*1f30*/  FFMA.FTZ R180, R184, R224, R27 ;  /* 0x000000e0b8b47223 */ /* 0x000fc6000001001b */
[-C--:B------:R-:W-:Y:S01]  /*1f40*/  FMUL.FTZ R176, R176, R181.reuse ;  /* 0x000000b5b0b07220 */ /* 0x080fe20000410000 */
[----:B------:R-:W-:Y:S01]  /*1f50*/  FADD.FTZ R180, R205, -R180 ;  /* 0x800000b4cdb47221 */ /* 0x000fe20000010000 */
[----:B------:R-:W-:-:S03]  /*1f60*/  FMUL.FTZ R181, R32, R181 ;  /* 0x000000b520b57220 */ /* 0x000fc60000410000 */
[----:B------:R-:W-:Y:S01]  /*1f70*/  FMUL.FTZ R180, R215, R180 ;  /* 0x000000b4d7b47220 */ /* 0x000fe20000410000 */
[----:B------:R-:W-:Y:S02]  /*1f80*/  FSEL R219, R176, RZ, P6 ;  /* 0x000000ffb0db7208 */ /* 0x000fe40003000000 */
[----:B------:R-:W-:Y:S01]  /*1f90*/  SEL R176, R181, RZ, P6 ;  /* 0x000000ffb5b07207 */ /* 0x000fe20003000000 */
[----:B------:R-:W-:Y:S01]  /*1fa0*/  FMUL.FTZ R180, R180, R217 ;  /* 0x000000d9b4b47220 */ /* 0x000fe20000410000 */
[----:B------:R-:W-:Y:S01]  /*1fb0*/  LOP3.LUT P6, RZ, R7, 0xff00, RZ, 0xc0, !PT ;  /* 0x0000ff0007ff7812 */ /* 0x000fe200078cc0ff */
[----:B------:R-:W-:Y:S02]  /*1fc0*/  FADD.FTZ R219, R172, R219 ;  /* 0x000000dbacdb7221 */ /* 0x000fe40000010000 */
[----:B------:R-:W-:-:S04]  /*1fd0*/  FMUL.FTZ R180, R180, UR13 ;  /* 0x0000000db4b47c20 */ /* 0x000fc80008410000 */
[-C--:B------:R-:W-:Y:S01]  /*1fe0*/  FMUL.FTZ R177, R177, R180.reuse ;  /* 0x000000b4b1b17220 */ /* 0x080fe20000410000 */
[----:B------:R-:W-:-:S04]  /*1ff0*/  FMUL.FTZ R181, R33, R180 ;  /* 0x000000b421b57220 */ /* 0x000fc80000410000 */
[----:B------:R-:W-:Y:S02]  /*2000*/  FSEL R180, R177, RZ, P6 ;  /* 0x000000ffb1b47208 */ /* 0x000fe40003000000 */
[----:B------:R-:W-:Y:S01]  /*2010*/  SEL R177, R181, RZ, P6 ;  /* 0x000000ffb5b17207 */ /* 0x000fe20003000000 */
[----:B------:R-:W-:Y:S01]  /*2020*/  FFMA.FTZ R181, R203, R224, R27 ;  /* 0x000000e0cbb57223 */ /* 0x000fe2000001001b */
[----:B------:R-:W-:Y:S01]  /*2030*/  LOP3.LUT P6, RZ, R7, 0xff0000, RZ, 0xc0, !PT ;  /* 0x00ff000007ff7812 */ /* 0x000fe200078cc0ff */
[----:B------:R-:W-:Y:S02]  /*2040*/  FADD.FTZ R221, R173, R180 ;  /* 0x000000b4addd7221 */ /* 0x000fe40000010000 */
[----:B------:R-:W-:-:S04]  /*2050*/  FADD.FTZ R182, R222, -R181 ;  /* 0x800000b5deb67221 */ /* 0x000fc80000010000 */
[----:B------:R-:W-:-:S04]  /*2060*/  FMUL.FTZ R182, R215, R182 ;  /* 0x000000b6d7b67220 */ /* 0x000fc80000410000 */
        /* <DEDUP_REMOVED lines=10> */
[----:B------:R-:W-:Y:S01]  /*2110*/  ISETP.GE.U32.AND P6, PT, R7, 0x1000000, PT ;  /* 0x010000000700780c */ /* 0x000fe20003fc6070 */
[----:B------:R-:W-:Y:S02]  /*2120*/  FADD.FTZ R223, R174, R223 ;  /* 0x000000dfaedf7221 */ /* 0x000fe40000010000 */
[----:B------:R-:W-:-:S04]  /*2130*/  FMUL.FTZ R182, R182, UR13 ;  /* 0x0000000db6b67c20 */ /* 0x000fc80008410000 */
[-C--:B------:R-:W-:Y:S01]  /*2140*/  FMUL.FTZ R179, R179, R182.reuse ;  /* 0x000000b6b3b37220 */ /* 0x080fe20000410000 */
[----:B------:R-:W-:-:S04]  /*2150*/  FMUL.FTZ R181, R35, R182 ;  /* 0x000000b623b57220 */ /* 0x000fc80000410000 */
[----:B------:R-:W-:Y:S02]  /*2160*/  FSEL R182, R179, RZ, P6 ;  /* 0x000000ffb3b67208 */ /* 0x000fe40003000000 */
[----:B------:R-:W-:-:S03]  /*2170*/  SEL R179, R181, RZ, P6 ;  /* 0x000000ffb5b37207 */ /* 0x000fc60003000000 */
[----:B------:R-:W-:Y:S01]  /*2180*/  FADD.FTZ R225, R175, R182 ;  /* 0x000000b6afe17221 */ /* 0x000fe20000010000 */
[----:B------:R-:W-:Y:S06]  /*2190*/  BRA `(.L_x_13836) ;  /* 0x0000000000b07947 */ /* 0x000fec0003800000 */
.L_x_13835:
[-CC-:B------:R-:W-:Y:S01]  /*21a0*/  FFMA.FTZ R169, R23, R224.reuse, R27.reuse ;  /* 0x000000e017a97223 */ /* 0x180fe2000001001b */
[-CC-:B------:R-:W-:Y:S01]  /*21b0*/  FFMA.FTZ R170, R184, R224.reuse, R27.reuse ;  /* 0x000000e0b8aa7223 */ /* 0x180fe2000001001b */
[----:B------:R-:W-:Y:S01]  /*21c0*/  LOP3.LUT P6, RZ, R7, 0xff, RZ, 0xc0, !PT ;  /* 0x000000ff07ff7812 */ /* 0x000fe200078cc0ff */
[-C--:B------:R-:W-:Y:S01]  /*21d0*/  FFMA.FTZ R171, R203, R224.reuse, R27 ;  /* 0x000000e0cbab7223 */ /* 0x080fe2000001001b */
[----:B------:R-:W-:Y:S01]  /*21e0*/  FADD.FTZ R168, R194, -R169 ;  /* 0x800000a9c2a87221 */ /* 0x000fe20000010000 */
[----:B------:R-:W-:Y:S01]  /*21f0*/  FADD.FTZ R170, R205, -R170 ;  /* 0x800000aacdaa7221 */ /* 0x000fe20000010000 */
[----:B0-----:R-:W-:Y:S02]  /*2200*/  FFMA.FTZ R182, R220, R224, R27 ;  /* 0x000000e0dcb67223 */ /* 0x001fe4000001001b */
[----:B-----5:R-:W-:Y:S02]  /*2210*/  FMUL.FTZ R168, R215, R168 ;  /* 0x000000a8d7a87220 */ /* 0x020fe40000410000 */
[----:B------:R-:W-:-:S02]  /*2220*/  FADD.FTZ R182, R211, -R182 ;  /* 0x800000b6d3b67221 */ /* 0x000fc40000010000 */
[----:B------:R-:W-:-:S04]  /*2230*/  FMUL.FTZ R169, R168, R217 ;  /* 0x000000d9a8a97220 */ /* 0x000fc80000410000 */
[----:B------:R-:W-:-:S04]  /*2240*/  FMUL.FTZ R169, R169, UR13 ;  /* 0x0000000da9a97c20 */ /* 0x000fc80008410000 */
[-C--:B------:R-:W-:Y:S01]  /*2250*/  FMUL.FTZ R176, R176, R169.reuse ;  /* 0x000000a9b0b07220 */ /* 0x080fe20000410000 */
[----:B------:R-:W-:-:S04]  /*2260*/  FMUL.FTZ R169, R32, R169 ;  /* 0x000000a920a97220 */ /* 0x000fc80000410000 */
[----:B------:R-:W-:Y:S02]  /*2270*/  FSEL R219, R176, RZ, P6 ;  /* 0x000000ffb0db7208 */ /* 0x000fe40003000000 */
[----:B------:R-:W-:Y:S01]  /*2280*/  SEL R176, R169, RZ, P6 ;  /* 0x000000ffa9b07207 */ /* 0x000fe20003000000 */
[----:B------:R-:W-:Y:S01]  /*2290*/  FMUL.FTZ R169, R215, R170 ;  /* 0x000000aad7a97220 */ /* 0x000fe20000410000 */
[----:B------:R-:W-:Y:S01]  /*22a0*/  LOP3.LUT P6, RZ, R7, 0xff00, RZ, 0xc0, !PT ;  /* 0x0000ff0007ff7812 */ /* 0x000fe200078cc0ff */
[----:B------:R-:W-:Y:S02]  /*22b0*/  FADD.FTZ R219, R172, R219 ;  /* 0x000000dbacdb7221 */ /* 0x000fe40000010000 */
[----:B------:R-:W-:-:S04]  /*22c0*/  FMUL.FTZ R170, R169, R217 ;  /* 0x000000d9a9aa7220 */ /* 0x000fc80000410000 */
[----:B------:R-:W-:-:S04]  /*22d0*/  FMUL.FTZ R170, R170, UR13 ;  /* 0x0000000daaaa7c20 */ /* 0x000fc80008410000 */
[-C--:B------:R-:W-:Y:S01]  /*22e0*/  FMUL.FTZ R177, R177, R170.reuse ;  /* 0x000000aab1b17220 */ /* 0x080fe20000410000 */
[----:B------:R-:W-:-:S04]  /*22f0*/  FMUL.FTZ R170, R33, R170 ;  /* 0x000000aa21aa7220 */ /* 0x000fc80000410000 */
[----:B------:R-:W-:Y:S02]  /*2300*/  FSEL R180, R177, RZ, P6 ;  /* 0x000000ffb1b47208 */ /* 0x000fe40003000000 */
[----:B------:R-:W-:Y:S01]  /*2310*/  SEL R177, R170, RZ, P6 ;  /* 0x000000ffaab17207 */ /* 0x000fe20003000000 */
[----:B------:R-:W-:Y:S01]  /*2320*/  FADD.FTZ R170, R222, -R171 ;  /* 0x800000abdeaa7221 */ /* 0x000fe20000010000 */
[----:B------:R-:W-:Y:S01]  /*2330*/  LOP3.LUT P6, RZ, R7, 0xff0000, RZ, 0xc0, !PT ;  /* 0x00ff000007ff7812 */ /* 0x000fe200078cc0ff */
[----:B------:R-:W-:Y:S02]  /*2340*/  FADD.FTZ R221, R173, R180 ;  /* 0x000000b4addd7221 */ /* 0x000fe40000010000 */
[----:B------:R-:W-:-:S04]  /*2350*/  FMUL.FTZ R170, R215, R170 ;  /* 0x000000aad7aa7220 */ /* 0x000fc80000410000 */
[----:B------:R-:W-:-:S04]  /*2360*/  FMUL.FTZ R171, R170, R217 ;  /* 0x000000d9aaab7220 */ /* 0x000fc80000410000 */
[----:B------:R-:W-:-:S04]  /*2370*/  FMUL.FTZ R171, R171, UR13 ;  /* 0x0000000dabab7c20 */ /* 0x000fc80008410000 */
[-C--:B------:R-:W-:Y:S01]  /*2380*/  FMUL.FTZ R178, R178, R171.reuse ;  /* 0x000000abb2b27220 */ /* 0x080fe20000410000 */
[----:B------:R-:W-:-:S04]  /*2390*/  FMUL.FTZ R171, R34, R171 ;  /* 0x000000ab22ab7220 */ /* 0x000fc80000410000 */
[----:B------:R-:W-:Y:S02]  /*23a0*/  FSEL R223, R178, RZ, P6 ;  /* 0x000000ffb2df7208 */ /* 0x000fe40003000000 */
[----:B------:R-:W-:Y:S01]  /*23b0*/  SEL R178, R171, RZ, P6 ;  /* 0x000000ffabb27207 */ /* 0x000fe20003000000 */
[----:B------:R-:W-:Y:S01]  /*23c0*/  FMUL.FTZ R171, R215, R182 ;  /* 0x000000b6d7ab7220 */ /* 0x000fe20000410000 */
[----:B------:R-:W-:Y:S01]  /*23d0*/  ISETP.GE.U32.AND P6, PT, R7, 0x1000000, PT ;  /* 0x010000000700780c */ /* 0x000fe20003fc6070 */
[----:B------:R-:W-:Y:S02]  /*23e0*/  FADD.FTZ R223, R174, R223 ;  /* 0x000000dfaedf7221 */ /* 0x000fe40000010000 */
[----:B------:R-:W-:-:S04]  /*23f0*/  FMUL.FTZ R181, R171, R217 ;  /* 0x000000d9abb57220 */ /* 0x000fc80000410000 */
[----:B------:R-:W-:-:S04]  /*2400*/  FMUL.FTZ R182, R181, UR13 ;  /* 0x0000000db5b67c20 */ /* 0x000fc80008410000 */
[-C--:B------:R-:W-:Y:S01]  /*2410*/  FMUL.FTZ R179, R179, R182.reuse ;  /* 0x000000b6b3b37220 */ /* 0x080fe20000410000 */
[----:B------:R-:W-:-:S04]  /*2420*/  FMUL.FTZ R181, R35, R182 ;  /* 0x000000b623b57220 */ /* 0x000fc80000410000 */
[----:B------:R-:W-:Y:S02]  /*2430*/  FSEL R182, R179, RZ, P6 ;  /* 0x000000ffb3b67208 */ /* 0x000fe40003000000 */
[----:B------:R-:W-:-:S03]  /*2440*/  SEL R179, R181, RZ, P6 ;  /* 0x000000ffb5b37207 */ /* 0x000fc60003000000 */
[----:B------:R-:W-:-:S07]  /*2450*/  FADD.FTZ R225, R175, R182 ;  /* 0x000000b6afe17221 */ /* 0x000fce0000010000 */
.L_x_13836:
        /* <DEDUP_REMOVED lines=11> */
.L_x_13834:
[----:B------:R-:W-:Y:S05]  /*2510*/  BSYNC.RECONVERGENT B2 ;  /* 0x0000000000027941 */ /* 0x000fea0003800200 */
.L_x_13833:
        /* <DEDUP_REMOVED lines=14> */
[----:B------:R-:W-:Y:S01]  /*2600*/  LOP3.LUT P5, RZ, R8, 0xff, RZ, 0xc0, !PT ;  /* 0x000000ff08ff7812 */ /* 0x000fe200078ac0ff */
[----:B------:R-:W-:Y:S01]  /*2610*/  FADD.FTZ R182, R209, -R182 ;  /* 0x800000b6d1b67221 */ /* 0x000fe20000010000 */
[C---:B-----5:R-:W-:Y:S01]  /*2620*/  FMUL.FTZ R168, R215.reuse, R168 ;  /* 0x000000a8d7a87220 */ /* 0x060fe20000410000 */
[----:B------:R-:W-:-:S03]  /*2630*/  FMUL.FTZ R169, R215, R180 ;  /* 0x000000b4d7a97220 */ /* 0x000fc60000410000 */
[-C--:B------:R-:W-:Y:S01]  /*2640*/  FMUL.FTZ R170, R168, R217.reuse ;  /* 0x000000d9a8aa7220 */ /* 0x080fe20000410000 */
[----:B------:R-:W-:-:S03]  /*2650*/  FMUL.FTZ R180, R169, R217 ;  /* 0x000000d9a9b47220 */ /* 0x000fc60000410000 */
[----:B------:R-:W-:Y:S01]  /*2660*/  FMUL.FTZ R171, R170, UR13 ;  /* 0x0000000daaab7c20 */ /* 0x000fe20008410000 */
[----:B------:R-:W-:Y:S01]  /*2670*/  FADD.FTZ R170, R218, -R181 ;  /* 0x800000b5daaa7221 */ /* 0x000fe20000010000 */
[----:B------:R-:W-:Y:S02]  /*2680*/  FMUL.FTZ R180, R180, UR13 ;  /* 0x0000000db4b47c20 */ /* 0x000fe40008410000 */
[-C--:B------:R-:W-:Y:S01]  /*2690*/  FMUL.FTZ R176, R176, R171.reuse ;  /* 0x000000abb0b07220 */ /* 0x080fe20000410000 */
[----:B------:R-:W-:Y:S01]  /*26a0*/  FMUL.FTZ R171, R40, R171 ;  /* 0x000000ab28ab7220 */ /* 0x000fe20000410000 */
[----:B------:R-:W-:Y:S01]  /*26b0*/  FMUL.FTZ R170, R215, R170 ;  /* 0x000000aad7aa7220 */ /* 0x000fe20000410000 */
[----:B------:R-:W-:Y:S02]  /*26c0*/  FMUL.FTZ R177, R177, R180 ;  /* 0x000000b4b1b17220 */ /* 0x000fe40000410000 */
[----:B------:R-:W-:Y:S01]  /*26d0*/  FSEL R181, R176, RZ, P5 ;  /* 0x000000ffb0b57208 */ /* 0x000fe20002800000 */
[-C--:B------:R-:W-:Y:S01]  /*26e0*/  FMUL.FTZ R183, R170, R217.reuse ;  /* 0x000000d9aab77220 */ /* 0x080fe20000410000 */
[----:B------:R-:W-:Y:S01]  /*26f0*/  SEL R176, R171, RZ, P5 ;  /* 0x000000ffabb07207 */ /* 0x000fe20002800000 */
[----:B------:R-:W-:Y:S01]  /*2700*/  FMUL.FTZ R171, R215, R182 ;  /* 0x000000b6d7ab7220 */ /* 0x000fe20000410000 */
[----:B------:R-:W-:Y:S01]  /*2710*/  LOP3.LUT P5, RZ, R8, 0xff00, RZ, 0xc0, !PT ;  /* 0x0000ff0008ff7812 */ /* 0x000fe200078ac0ff */
[----:B------:R-:W-:Y:S01]  /*2720*/  FMUL.FTZ R182, R41, R180 ;  /* 0x000000b429b67220 */ /* 0x000fe20000410000 */
[----:B------:R-:W-:Y:S01]  /*2730*/  FMUL.FTZ R183, R183, UR13 ;  /* 0x0000000db7b77c20 */ /* 0x000fe20008410000 */
[----:B------:R-:W-:Y:S01]  /*2740*/  FMUL.FTZ R219, R171, R217 ;  /* 0x000000d9abdb7220 */ /* 0x000fe20000410000 */
[----:B------:R-:W-:Y:S01]  /*2750*/  FSEL R180, R177, RZ, P5 ;  /* 0x000000ffb1b47208 */ /* 0x000fe20002800000 */
[----:B------:R-:W-:Y:S01]  /*2760*/  FADD.FTZ R124, R124, R181 ;  /* 0x000000b57c7c7221 */ /* 0x000fe20000010000 */
[----:B------:R-:W-:Y:S01]  /*2770*/  SEL R177, R182, RZ, P5 ;  /* 0x000000ffb6b17207 */ /* 0x000fe20002800000 */
[----:B------:R-:W-:Y:S01]  /*2780*/  FMUL.FTZ R182, R219, UR13 ;  /* 0x0000000ddbb67c20 */ /* 0x000fe20008410000 */
[-C--:B------:R-:W-:Y:S01]  /*2790*/  FMUL.FTZ R178, R178, R183.reuse ;  /* 0x000000b7b2b27220 */ /* 0x080fe20000410000 */
[----:B------:R-:W-:Y:S01]  /*27a0*/  LOP3.LUT P5, RZ, R8, 0xff0000, RZ, 0xc0, !PT ;  /* 0x00ff000008ff7812 */ /* 0x000fe200078ac0ff */
[----:B------:R-:W-:Y:S01]  /*27b0*/  FMUL.FTZ R183, R42, R183 ;  /* 0x000000b72ab77220 */ /* 0x000fe20000410000 */
[-C--:B------:R-:W-:Y:S01]  /*27c0*/  FMUL.FTZ R219, R179, R182.reuse ;  /* 0x000000b6b3db7220 */ /* 0x080fe20000410000 */
[----:B------:R-:W-:Y:S01]  /*27d0*/  FMUL.FTZ R182, R43, R182 ;  /* 0x000000b62bb67220 */ /* 0x000fe20000410000 */
[----:B------:R-:W-:Y:S01]  /*27e0*/  FSEL R179, R178, RZ, P5 ;  /* 0x000000ffb2b37208 */ /* 0x000fe20002800000 */
[----:B------:R-:W-:Y:S01]  /*27f0*/  FADD.FTZ R125, R125, R180 ;  /* 0x000000b47d7d7221 */ /* 0x000fe20000010000 */
[----:B------:R-:W-:-:S02]  /*2800*/  SEL R178, R183, RZ, P5 ;  /* 0x000000ffb7b27207 */ /* 0x000fc40002800000 */
[----:B------:R-:W-:Y:S01]  /*2810*/  ISETP.GE.U32.AND P5, PT, R8, 0x1000000, PT ;  /* 0x010000000800780c */ /* 0x000fe20003fa6070 */
[----:B------:R-:W-:-:S03]  /*2820*/  FADD.FTZ R126, R126, R179 ;  /* 0x000000b37e7e7221 */ /* 0x000fc60000010000 */
[----:B------:R-:W-:Y:S02]  /*2830*/  FSEL R226, R219, RZ, P5 ;  /* 0x000000ffdbe27208 */ /* 0x000fe40002800000 */
[----:B------:R-:W-:-:S03]  /*2840*/  SEL R179, R182, RZ, P5 ;  /* 0x000000ffb6b37207 */ /* 0x000fc60002800000 */
[----:B------:R-:W-:Y:S01]  /*2850*/  FADD.FTZ R127, R127, R226 ;  /* 0x000000e27f7f7221 */ /* 0x000fe20000010000 */
[----:B------:R-:W-:Y:S06]  /*2860*/  BRA `(.L_x_13840) ;  /* 0x0000000000b07947 */ /* 0x000fec0003800000 */
.L_x_13839:
        /* <DEDUP_REMOVED lines=11> */
[----:B------:R-:W-:Y:S01]  /*2920*/  LOP3.LUT P5, RZ, R8, 0xff, RZ, 0xc0, !PT ;  /* 0x000000ff08ff7812 */ /* 0x000fe200078ac0ff */
        /* <DEDUP_REMOVED lines=8> */
[-C--:B------:R-:W-:Y:S01]  /*29b0*/  FMUL.FTZ R176, R176, R181.reuse ;  /* 0x000000b5b0b07220 */ /* 0x080fe20000410000 */
[----:B------:R-:W-:Y:S01]  /*29c0*/  FMUL.FTZ R180, R40, R181 ;  /* 0x000000b528b47220 */ /* 0x000fe20000410000 */
[-C--:B------:R-:W-:Y:S01]  /*29d0*/  FMUL.FTZ R177, R177, R182.reuse ;  /* 0x000000b6b1b17220 */ /* 0x080fe20000410000 */
[----:B------:R-:W-:Y:S01]  /*29e0*/  FMUL.FTZ R182, R41, R182 ;  /* 0x000000b629b67220 */ /* 0x000fe20000410000 */
[----:B------:R-:W-:Y:S01]  /*29f0*/  FMUL.FTZ R228, R228, UR13 ;  /* 0x0000000de4e47c20 */ /* 0x000fe20008410000 */
[----:B------:R-:W-:Y:S01]  /*2a00*/  FSEL R181, R176, RZ, P5 ;  /* 0x000000ffb0b57208 */ /* 0x000fe20002800000 */
[-C--:B------:R-:W-:Y:S01]  /*2a10*/  FMUL.FTZ R178, R178, R183.reuse ;  /* 0x000000b7b2b27220 */ /* 0x080fe20000410000 */
[----:B------:R-:W-:Y:S01]  /*2a20*/  SEL R176, R180, RZ, P5 ;  /* 0x000000ffb4b07207 */ /* 0x000fe20002800000 */
[----:B------:R-:W-:Y:S01]  /*2a30*/  FMUL.FTZ R183, R42, R183 ;  /* 0x000000b72ab77220 */ /* 0x000fe20000410000 */
[----:B------:R-:W-:Y:S01]  /*2a40*/  LOP3.LUT P5, RZ, R8, 0xff00, RZ, 0xc0, !PT ;  /* 0x0000ff0008ff7812 */ /* 0x000fe200078ac0ff */
[----:B------:R-:W-:-:S03]  /*2a50*/  FADD.FTZ R124, R124, R181 ;  /* 0x000000b57c7c7221 */ /* 0x000fc60000010000 */
[----:B------:R-:W-:Y:S02]  /*2a60*/  FSEL R180, R177, RZ, P5 ;  /* 0x000000ffb1b47208 */ /* 0x000fe40002800000 */
[----:B------:R-:W-:Y:S01]  /*2a70*/  SEL R177, R182, RZ, P5 ;  /* 0x000000ffb6b17207 */ /* 0x000fe20002800000 */
[-C--:B------:R-:W-:Y:S01]  /*2a80*/  FMUL.FTZ R182, R179, R228.reuse ;  /* 0x000000e4b3b67220 */ /* 0x080fe20000410000 */
[----:B------:R-:W-:Y:S01]  /*2a90*/  LOP3.LUT P5, RZ, R8, 0xff0000, RZ, 0xc0, !PT ;  /* 0x00ff000008ff7812 */ /* 0x000fe200078ac0ff */
[----:B------:R-:W-:Y:S01]  /*2aa0*/  FMUL.FTZ R228, R43, R228 ;  /* 0x000000e42be47220 */ /* 0x000fe20000410000 */
[----:B------:R-:W-:Y:S02]  /*2ab0*/  FADD.FTZ R125, R125, R180 ;  /* 0x000000b47d7d7221 */ /* 0x000fe40000010000 */
[----:B------:R-:W-:Y:S02]  /*2ac0*/  FSEL R179, R178, RZ, P5 ;  /* 0x000000ffb2b37208 */ /* 0x000fe40002800000 */
[----:B------:R-:W-:-:S02]  /*2ad0*/  SEL R178, R183, RZ, P5 ;  /* 0x000000ffb7b27207 */ /* 0x000fc40002800000 */
[----:B------:R-:W-:Y:S01]  /*2ae0*/  ISETP.GE.U32.AND P5, PT, R8, 0x1000000, PT ;  /* 0x010000000800780c */ /* 0x000fe20003fa6070 */
[----:B------:R-:W-:-:S03]  /*2af0*/  FADD.FTZ R126, R126, R179 ;  /* 0x000000b37e7e7221 */ /* 0x000fc60000010000 */
[----:B------:R-:W-:Y:S02]  /*2b00*/  FSEL R182, R182, RZ, P5 ;  /* 0x000000ffb6b67208 */ /* 0x000fe40002800000 */
[----:B------:R-:W-:-:S03]  /*2b10*/  SEL R179, R228, RZ, P5 ;  /* 0x000000ffe4b37207 */ /* 0x000fc60002800000 */
[----:B------:R-:W-:-:S07]  /*2b20*/  FADD.FTZ R127, R127, R182 ;  /* 0x000000b67f7f7221 */ /* 0x000fce0000010000 */
.L_x_13840:
[----:B------:R-:W0:Y:S08]  /*2b30*/  @P4 LDC.64 R182, c[0x0][0x478] ;  /* 0x00011e00ffb64b82 */ /* 0x000e300000000a00 */
[----:B------:R-:W1:Y:S01]  /*2b40*/  LDC.64 R180, c[0x0][0x468] ;  /* 0x00011a00ffb47b82 */ /* 0x000e620000000a00 */
[----:B0-----:R-:W-:-:S05]  /*2b50*/  @P4 IMAD.WIDE.U32 R182, R213, 0x10, R182 ;  /* 0x00000010d5b64825 */ /* 0x001fca00078e00b6 */
[----:B------:R3:W-:Y:S01]  /*2b60*/  @P4 STG.E.128 desc[UR6][R182.64], R168 ;  /* 0x000000a8b6004986 */ /* 0x0007e2000c101d06 */
[C---:B-1----:R-:W-:Y:S01]  /*2b70*/  IMAD.WIDE.U32 R180, R213.reuse, 0x10, R180 ;  /* 0x00000010d5b47825 */ /* 0x042fe200078e00b4 */
[----:B------:R-:W-:-:S04]  /*2b80*/  IADD3 R213, PT, PT, R213, 0x20, RZ ;  /* 0x00000020d5d57810 */ /* 0x000fc80007ffe0ff */
[----:B------:R3:W-:Y:S03]  /*2b90*/  STG.E.128 desc[UR6][R180.64], R176 ;  /* 0x000000b0b4007986 */ /* 0x0007e6000c101d06 */
.L_x_13838:
[----:B------:R-:W-:Y:S05]  /*2ba0*/  BSYNC.RECONVERGENT B2 ;  /* 0x0000000000027941 */ /* 0x000fea0003800200 */
.L_x_13837:
        /* <DEDUP_REMOVED lines=28> */
[-C--:B------:R-:W-:Y:S01]  /*2d70*/  FMUL.FTZ R176, R176, R181.reuse ;  /* 0x000000b5b0b07220 */ /* 0x080fe20000410000 */
[----:B------:R-:W-:Y:S01]  /*2d80*/  FMUL.FTZ R183, R183, UR13 ;  /* 0x0000000db7b77c20 */ /* 0x000fe20008410000 */
[-C--:B------:R-:W-:Y:S01]  /*2d90*/  FMUL.FTZ R177, R177, R182.reuse ;  /* 0x000000b6b1b17220 */ /* 0x080fe20000410000 */
[----:B------:R-:W-:Y:S01]  /*2da0*/  FMUL.FTZ R181, R48, R181 ;  /* 0x000000b530b57220 */ /* 0x000fe20000410000 */
[----:B------:R-:W-:Y:S01]  /*2db0*/  LOP3.LUT P4, RZ, R11, 0xff00, RZ, 0xc0, !PT ;  /* 0x0000ff000bff7812 */ /* 0x000fe2000788c0ff */
[----:B------:R-:W-:Y:S01]  /*2dc0*/  FMUL.FTZ R182, R49, R182 ;  /* 0x000000b631b67220 */ /* 0x000fe20000410000 */
[-C--:B------:R-:W-:Y:S01]  /*2dd0*/  FMUL.FTZ R219, R179, R226.reuse ;  /* 0x000000e2b3db7220 */ /* 0x080fe20000410000 */
[-C--:B------:R-:W-:Y:S01]  /*2de0*/  FMUL.FTZ R180, R178, R183.reuse ;  /* 0x000000b7b2b47220 */ /* 0x080fe20000410000 */
[----:B------:R-:W-:Y:S01]  /*2df0*/  FSEL R179, R176, RZ, P5 ;  /* 0x000000ffb0b37208 */ /* 0x000fe20002800000 */
[----:B------:R-:W-:Y:S01]  /*2e00*/  FMUL.FTZ R183, R50, R183 ;  /* 0x000000b732b77220 */ /* 0x000fe20000410000 */
[----:B------:R-:W-:Y:S01]  /*2e10*/  SEL R176, R181, RZ, P5 ;  /* 0x000000ffb5b07207 */ /* 0x000fe20002800000 */
[----:B------:R-:W-:Y:S01]  /*2e20*/  FMUL.FTZ R226, R51, R226 ;  /* 0x000000e233e27220 */ /* 0x000fe20000410000 */
[----:B------:R-:W-:Y:S01]  /*2e30*/  FSEL R178, R177, RZ, P4 ;  /* 0x000000ffb1b27208 */ /* 0x000fe20002000000 */
[----:B------:R-:W-:Y:S01]  /*2e40*/  FADD.FTZ R221, R128, R179 ;  /* 0x000000b380dd7221 */ /* 0x000fe20000010000 */
[----:B------:R-:W-:-:S02]  /*2e50*/  LOP3.LUT P5, RZ, R11, 0xff0000, RZ, 0xc0, !PT ;  /* 0x00ff00000bff7812 */ /* 0x000fc400078ac0ff */
[----:B------:R-:W-:Y:S01]  /*2e60*/  SEL R177, R182, RZ, P4 ;  /* 0x000000ffb6b17207 */ /* 0x000fe20002000000 */
[----:B------:R-:W-:Y:S01]  /*2e70*/  FADD.FTZ R129, R129, R178 ;  /* 0x000000b281817221 */ /* 0x000fe20000010000 */
[----:B------:R-:W-:Y:S02]  /*2e80*/  ISETP.GE.U32.AND P4, PT, R11, 0x1000000, PT ;  /* 0x010000000b00780c */ /* 0x000fe40003f86070 */
[----:B------:R-:W-:Y:S02]  /*2e90*/  FSEL R179, R180, RZ, P5 ;  /* 0x000000ffb4b37208 */ /* 0x000fe40002800000 */
[----:B------:R-:W-:Y:S02]  /*2ea0*/  FSEL R128, R219, RZ, P4 ;  /* 0x000000ffdb807208 */ /* 0x000fe40002000000 */
[----:B------:R-:W-:Y:S01]  /*2eb0*/  SEL R178, R183, RZ, P5 ;  /* 0x000000ffb7b27207 */ /* 0x000fe20002800000 */
[----:B------:R-:W-:Y:S01]  /*2ec0*/  FADD.FTZ R130, R130, R179 ;  /* 0x000000b382827221 */ /* 0x000fe20000010000 */
[----:B------:R-:W-:Y:S01]  /*2ed0*/  SEL R179, R226, RZ, P4 ;  /* 0x000000ffe2b37207 */ /* 0x000fe20002000000 */
[----:B------:R-:W-:Y:S01]  /*2ee0*/  FADD.FTZ R131, R131, R128 ;  /* 0x0000008083837221 */ /* 0x000fe20000010000 */
[----:B------:R-:W-:Y:S06]  /*2ef0*/  BRA `(.L_x_13844) ;  /* 0x0000000000b07947 */ /* 0x000fec0003800000 */
.L_x_13843:
        /* <DEDUP_REMOVED lines=21> */
[-C--:B------:R-:W-:Y:S01]  /*3050*/  FMUL.FTZ R177, R177, R182.reuse ;  /* 0x000000b6b1b17220 */ /* 0x080fe20000410000 */
[----:B------:R-:W-:Y:S01]  /*3060*/  FMUL.FTZ R181, R48, R181 ;  /* 0x000000b530b57220 */ /* 0x000fe20000410000 */
[----:B------:R-:W-:Y:S01]  /*3070*/  LOP3.LUT P4, RZ, R11, 0xff00, RZ, 0xc0, !PT ;  /* 0x0000ff000bff7812 */ /* 0x000fe2000788c0ff */
[----:B------:R-:W-:Y:S01]  /*3080*/  FMUL.FTZ R182, R49, R182 ;  /* 0x000000b631b67220 */ /* 0x000fe20000410000 */
[----:B------:R-:W-:Y:S01]  /*3090*/  FMUL.FTZ R228, R228, UR13 ;  /* 0x0000000de4e47c20 */ /* 0x000fe20008410000 */
[-C--:B------:R-:W-:Y:S01]  /*30a0*/  FMUL.FTZ R180, R178, R183.reuse ;  /* 0x000000b7b2b47220 */ /* 0x080fe20000410000 */
[----:B------:R-:W-:Y:S01]  /*30b0*/  FSEL R221, R176, RZ, P5 ;  /* 0x000000ffb0dd7208 */ /* 0x000fe20002800000 */
[----:B------:R-:W-:Y:S01]  /*30c0*/  FMUL.FTZ R183, R50, R183 ;  /* 0x000000b732b77220 */ /* 0x000fe20000410000 */
[----:B------:R-:W-:Y:S01]  /*30d0*/  SEL R176, R181, RZ, P5 ;  /* 0x000000ffb5b07207 */ /* 0x000fe20002800000 */
[-C--:B------:R-:W-:Y:S01]  /*30e0*/  FMUL.FTZ R219, R179, R228.reuse ;  /* 0x000000e4b3db7220 */ /* 0x080fe20000410000 */
[----:B------:R-:W-:Y:S01]  /*30f0*/  FSEL R178, R177, RZ, P4 ;  /* 0x000000ffb1b27208 */ /* 0x000fe20002000000 */
[----:B------:R-:W-:Y:S01]  /*3100*/  FADD.FTZ R221, R128, R221 ;  /* 0x000000dd80dd7221 */ /* 0x000fe20000010000 */
[----:B------:R-:W-:Y:S01]  /*3110*/  LOP3.LUT P5, RZ, R11, 0xff0000, RZ, 0xc0, !PT ;  /* 0x00ff00000bff7812 */ /* 0x000fe200078ac0ff */
[----:B------:R-:W-:Y:S01]  /*3120*/  FMUL.FTZ R228, R51, R228 ;  /* 0x000000e433e47220 */ /* 0x000fe20000410000 */
[----:B------:R-:W-:Y:S01]  /*3130*/  SEL R177, R182, RZ, P4 ;  /* 0x000000ffb6b17207 */ /* 0x000fe20002000000 */
[----:B------:R-:W-:Y:S01]  /*3140*/  FADD.FTZ R129, R129, R178 ;  /* 0x000000b281817221 */ /* 0x000fe20000010000 */
[----:B------:R-:W-:-:S02]  /*3150*/  ISETP.GE.U32.AND P4, PT, R11, 0x1000000, PT ;  /* 0x010000000b00780c */ /* 0x000fc40003f86070 */
[----:B------:R-:W-:Y:S02]  /*3160*/  FSEL R179, R180, RZ, P5 ;  /* 0x000000ffb4b37208 */ /* 0x000fe40002800000 */
[----:B------:R-:W-:Y:S02]  /*3170*/  FSEL R128, R219, RZ, P4 ;  /* 0x000000ffdb807208 */ /* 0x000fe40002000000 */
[----:B------:R-:W-:Y:S01]  /*3180*/  SEL R178, R183, RZ, P5 ;  /* 0x000000ffb7b27207 */ /* 0x000fe20002800000 */
[----:B------:R-:W-:Y:S01]  /*3190*/  FADD.FTZ R130, R130, R179 ;  /* 0x000000b382827221 */ /* 0x000fe20000010000 */
[----:B------:R-:W-:Y:S01]  /*31a0*/  SEL R179, R228, RZ, P4 ;  /* 0x000000ffe4b37207 */ /* 0x000fe20002000000 */
[----:B------:R-:W-:-:S07]  /*31b0*/  FADD.FTZ R131, R131, R128 ;  /* 0x0000008083837221 */ /* 0x000fce0000010000 */
.L_x_13844:
        /* <DEDUP_REMOVED lines=8> */
.L_x_13842:
[----:B------:R-:W-:Y:S05]  /*3240*/  BSYNC.RECONVERGENT B2 ;  /* 0x0000000000027941 */ /* 0x000fea0003800200 */
.L_x_13841:
        /* <DEDUP_REMOVED lines=29> */
[----:B------:R-:W-:Y:S01]  /*3420*/  FMUL.FTZ R180, R177, R182 ;  /* 0x000000b6b1b47220 */ /* 0x000fe20000410000 */
[----:B------:R-:W-:Y:S01]  /*3430*/  LOP3.LUT P4, RZ, R14, 0xff00, RZ, 0xc0, !PT ;  /* 0x0000ff000eff7812 */ /* 0x000fe2000788c0ff */
[----:B------:R-:W-:Y:S01]  /*3440*/  FMUL.FTZ R181, R56, R181 ;  /* 0x000000b538b57220 */ /* 0x000fe20000410000 */
[----:B------:R-:W-:Y:S01]  /*3450*/  FMUL.FTZ R226, R219, UR13 ;  /* 0x0000000ddbe27c20 */ /* 0x000fe20008410000 */
[----:B------:R-:W-:Y:S01]  /*3460*/  FSEL R177, R176, RZ, P5 ;  /* 0x000000ffb0b17208 */ /* 0x000fe20002800000 */
[-C--:B------:R-:W-:Y:S01]  /*3470*/  FMUL.FTZ R178, R178, R183.reuse ;  /* 0x000000b7b2b27220 */ /* 0x080fe20000410000 */
[----:B------:R-:W-:Y:S01]  /*3480*/  FSEL R180, R180, RZ, P4 ;  /* 0x000000ffb4b47208 */ /* 0x000fe20002000000 */
[----:B------:R-:W-:Y:S01]  /*3490*/  FMUL.FTZ R179, R179, R226 ;  /* 0x000000e2b3b37220 */ /* 0x000fe20000410000 */
[----:B------:R-:W-:Y:S01]  /*34a0*/  SEL R176, R181, RZ, P5 ;  /* 0x000000ffb5b07207 */ /* 0x000fe20002800000 */
[----:B------:R-:W-:Y:S01]  /*34b0*/  FADD.FTZ R219, R132, R177 ;  /* 0x000000b184db7221 */ /* 0x000fe20000010000 */
[C---:B------:R-:W-:Y:S01]  /*34c0*/  LOP3.LUT P3, RZ, R14.reuse, 0xff0000, RZ, 0xc0, !PT ;  /* 0x00ff00000eff7812 */ /* 0x040fe2000786c0ff */
[----:B------:R-:W-:Y:S01]  /*34d0*/  FADD.FTZ R221, R133, R180 ;  /* 0x000000b485dd7221 */ /* 0x000fe20000010000 */
[----:B------:R-:W-:Y:S01]  /*34e0*/  ISETP.GE.U32.AND P5, PT, R14, 0x1000000, PT ;  /* 0x010000000e00780c */ /* 0x000fe20003fa6070 */
[----:B------:R-:W-:Y:S01]  /*34f0*/  FMUL.FTZ R177, R57, R182 ;  /* 0x000000b639b17220 */ /* 0x000fe20000410000 */
[----:B------:R-:W-:Y:S01]  /*3500*/  FSEL R133, R178, RZ, P3 ;  /* 0x000000ffb2857208 */ /* 0x000fe20001800000 */
[----:B------:R-:W-:Y:S01]  /*3510*/  FMUL.FTZ R178, R58, R183 ;  /* 0x000000b73ab27220 */ /* 0x000fe20000410000 */
[----:B------:R-:W-:Y:S01]  /*3520*/  FSEL R132, R179, RZ, P5 ;  /* 0x000000ffb3847208 */ /* 0x000fe20002800000 */
[----:B------:R-:W-:Y:S01]  /*3530*/  FMUL.FTZ R179, R59, R226 ;  /* 0x000000e23bb37220 */ /* 0x000fe20000410000 */
[----:B------:R-:W-:Y:S01]  /*3540*/  SEL R177, R177, RZ, P4 ;  /* 0x000000ffb1b17207 */ /* 0x000fe20002000000 */
[----:B------:R-:W-:Y:S01]  /*3550*/  FADD.FTZ R134, R134, R133 ;  /* 0x0000008586867221 */ /* 0x000fe20000010000 */
[----:B------:R-:W-:Y:S01]  /*3560*/  SEL R178, R178, RZ, P3 ;  /* 0x000000ffb2b27207 */ /* 0x000fe20001800000 */
[----:B------:R-:W-:Y:S01]  /*3570*/  FADD.FTZ R135, R135, R132 ;  /* 0x0000008487877221 */ /* 0x000fe20000010000 */
[----:B------:R-:W-:Y:S01]  /*3580*/  SEL R179, R179, RZ, P5 ;  /* 0x000000ffb3b37207 */ /* 0x000fe20002800000 */
[----:B------:R-:W-:Y:S06]  /*3590*/  BRA `(.L_x_13848) ;  /* 0x0000000000b07947 */ /* 0x000fec0003800000 */
.L_x_13847:
        /* <DEDUP_REMOVED lines=22> */
[----:B------:R-:W-:Y:S01]  /*3700*/  FMUL.FTZ R181, R56, R181 ;  /* 0x000000b538b57220 */ /* 0x000fe20000410000 */
[----:B------:R-:W-:Y:S01]  /*3710*/  LOP3.LUT P4, RZ, R14, 0xff00, RZ, 0xc0, !PT ;  /* 0x0000ff000eff7812 */ /* 0x000fe2000788c0ff */
[----:B------:R-:W-:Y:S01]  /*3720*/  FMUL.FTZ R228, R228, UR13 ;  /* 0x0000000de4e47c20 */ /* 0x000fe20008410000 */
[----:B------:R-:W-:Y:S01]  /*3730*/  FMUL.FTZ R180, R178, R183 ;  /* 0x000000b7b2b47220 */ /* 0x000fe20000410000 */
[----:B------:R-:W-:-:S02]  /*3740*/  FSEL R219, R176, RZ, P5 ;  /* 0x000000ffb0db7208 */ /* 0x000fc40002800000 */
[----:B------:R-:W-:Y:S01]  /*3750*/  FMUL.FTZ R179, R179, R228 ;  /* 0x000000e4b3b37220 */ /* 0x000fe20000410000 */
[----:B------:R-:W-:Y:S01]  /*3760*/  FSEL R178, R177, RZ, P4 ;  /* 0x000000ffb1b27208 */ /* 0x000fe20002000000 */
[----:B------:R-:W-:Y:S01]  /*3770*/  FMUL.FTZ R177, R57, R182 ;  /* 0x000000b639b17220 */ /* 0x000fe20000410000 */
[----:B------:R-:W-:Y:S01]  /*3780*/  SEL R176, R181, RZ, P5 ;  /* 0x000000ffb5b07207 */ /* 0x000fe20002800000 */
[----:B------:R-:W-:Y:S01]  /*3790*/  FADD.FTZ R219, R132, R219 ;  /* 0x000000db84db7221 */ /* 0x000fe20000010000 */
[C---:B------:R-:W-:Y:S01]  /*37a0*/  ISETP.GE.U32.AND P5, PT, R14.reuse, 0x1000000, PT ;  /* 0x010000000e00780c */ /* 0x040fe20003fa6070 */
[----:B------:R-:W-:Y:S01]  /*37b0*/  FADD.FTZ R221, R133, R178 ;  /* 0x000000b285dd7221 */ /* 0x000fe20000010000 */
[----:B------:R-:W-:Y:S01]  /*37c0*/  LOP3.LUT P3, RZ, R14, 0xff0000, RZ, 0xc0, !PT ;  /* 0x00ff00000eff7812 */ /* 0x000fe2000786c0ff */
[----:B------:R-:W-:Y:S01]  /*37d0*/  FMUL.FTZ R178, R58, R183 ;  /* 0x000000b73ab27220 */ /* 0x000fe20000410000 */
[----:B------:R-:W-:Y:S01]  /*37e0*/  FSEL R132, R179, RZ, P5 ;  /* 0x000000ffb3847208 */ /* 0x000fe20002800000 */
[----:B------:R-:W-:Y:S01]  /*37f0*/  FMUL.FTZ R179, R59, R228 ;  /* 0x000000e43bb37220 */ /* 0x000fe20000410000 */
[----:B------:R-:W-:-:S02]  /*3800*/  FSEL R133, R180, RZ, P3 ;  /* 0x000000ffb4857208 */ /* 0x000fc40001800000 */
[----:B------:R-:W-:Y:S01]  /*3810*/  SEL R177, R177, RZ, P4 ;  /* 0x000000ffb1b17207 */ /* 0x000fe20002000000 */
[----:B------:R-:W-:Y:S01]  /*3820*/  FADD.FTZ R135, R135, R132 ;  /* 0x0000008487877221 */ /* 0x000fe20000010000 */
[----:B------:R-:W-:Y:S01]  /*3830*/  SEL R178, R178, RZ, P3 ;  /* 0x000000ffb2b27207 */ /* 0x000fe20001800000 */
[----:B------:R-:W-:Y:S01]  /*3840*/  FADD.FTZ R134, R134, R133 ;  /* 0x0000008586867221 */ /* 0x000fe20000010000 */
[----:B------:R-:W-:-:S07]  /*3850*/  SEL R179, R179, RZ, P5 ;  /* 0x000000ffb3b37207 */ /* 0x000fce0002800000 */
.L_x_13848:
        /* <DEDUP_REMOVED lines=9> */
.L_x_13846:
[----:B------:R-:W-:Y:S05]  /*38f0*/  BSYNC.RECONVERGENT B2 ;  /* 0x0000000000027941 */ /* 0x000fea0003800200 */
.L_x_13845:
        /* <DEDUP_REMOVED lines=15> */
[----:B------:R-:W-:Y:S01]  /*39f0*/  FFMA.FTZ R171, R202, R224, R27 ;  /* 0x000000e0caab7223 */ /* 0x000fe2000001001b */
[----:B-----5:R-:W-:Y:S01]  /*3a00*/  FMUL.FTZ R168, R215, R168 ;  /* 0x000000a8d7a87220 */ /* 0x020fe20000410000 */
[----:B------:R-:W-:Y:S01]  /*3a10*/  LOP3.LUT P4, RZ, R17, 0xff0000, RZ, 0xc0, !PT ;  /* 0x00ff000011ff7812 */ /* 0x000fe2000788c0ff */
        /* <DEDUP_REMOVED lines=11> */
[----:B------:R-:W-:Y:S01]  /*3ad0*/  FMUL.FTZ R176, R176, R181 ;  /* 0x000000b5b0b07220 */ /* 0x000fe20000410000 */
[----:B------:R-:W-:Y:S01]  /*3ae0*/  FMUL.FTZ R180, R177, R182 ;  /* 0x000000b6b1b47220 */ /* 0x000fe20000410000 */
[----:B------:R-:W-:Y:S01]  /*3af0*/  FMUL.FTZ R226, R219, UR13 ;  /* 0x0000000ddbe27c20 */ /* 0x000fe20008410000 */
[----:B------:R-:W-:Y:S01]  /*3b00*/  FMUL.FTZ R178, R178, R183 ;  /* 0x000000b7b2b27220 */ /* 0x000fe20000410000 */
[----:B------:R-:W-:-:S02]  /*3b10*/  ISETP.GE.U32.AND P5, PT, R17, 0x1000000, PT ;  /* 0x010000001100780c */ /* 0x000fc40003fa6070 */
[----:B------:R-:W-:Y:S01]  /*3b20*/  FSEL R177, R176, RZ, P2 ;  /* 0x000000ffb0b17208 */ /* 0x000fe20001000000 */
[----:B------:R-:W-:Y:S01]  /*3b30*/  FMUL.FTZ R179, R179, R226 ;  /* 0x000000e2b3b37220 */ /* 0x000fe20000410000 */
[----:B------:R-:W-:Y:S01]  /*3b40*/  LOP3.LUT P3, RZ, R17, 0xff00, RZ, 0xc0, !PT ;  /* 0x0000ff0011ff7812 */ /* 0x000fe2000786c0ff */
[----:B------:R-:W-:Y:S01]  /*3b50*/  FMUL.FTZ R176, R64, R181 ;  /* 0x000000b540b07220 */ /* 0x000fe20000410000 */
[----:B------:R-:W-:Y:S01]  /*3b60*/  FSEL R219, R178, RZ, P4 ;  /* 0x000000ffb2db7208 */ /* 0x000fe20002000000 */
[----:B------:R-:W-:Y:S01]  /*3b70*/  FADD.FTZ R221, R136, R177 ;  /* 0x000000b188dd7221 */ /* 0x000fe20000010000 */
[----:B------:R-:W-:Y:S01]  /*3b80*/  FSEL R136, R179, RZ, P5 ;  /* 0x000000ffb3887208 */ /* 0x000fe20002800000 */
[----:B------:R-:W-:Y:S01]  /*3b90*/  FMUL.FTZ R177, R65, R182 ;  /* 0x000000b641b17220 */ /* 0x000fe20000410000 */
[----:B------:R-:W-:Y:S01]  /*3ba0*/  FSEL R180, R180, RZ, P3 ;  /* 0x000000ffb4b47208 */ /* 0x000fe20001800000 */
[----:B------:R-:W-:Y:S01]  /*3bb0*/  FMUL.FTZ R178, R66, R183 ;  /* 0x000000b742b27220 */ /* 0x000fe20000410000 */
[----:B------:R-:W-:Y:S01]  /*3bc0*/  FMUL.FTZ R179, R67, R226 ;  /* 0x000000e243b37220 */ /* 0x000fe20000410000 */
[----:B------:R-:W-:Y:S01]  /*3bd0*/  FADD.FTZ R138, R138, R219 ;  /* 0x000000db8a8a7221 */ /* 0x000fe20000010000 */
[----:B------:R-:W-:Y:S01]  /*3be0*/  FADD.FTZ R139, R139, R136 ;  /* 0x000000888b8b7221 */ /* 0x000fe20000010000 */
[----:B------:R-:W-:Y:S01]  /*3bf0*/  FADD.FTZ R137, R137, R180 ;  /* 0x000000b489897221 */ /* 0x000fe20000010000 */
[----:B------:R-:W-:-:S02]  /*3c00*/  SEL R176, R176, RZ, P2 ;  /* 0x000000ffb0b07207 */ /* 0x000fc40001000000 */
[----:B------:R-:W-:Y:S02]  /*3c10*/  SEL R177, R177, RZ, P3 ;  /* 0x000000ffb1b17207 */ /* 0x000fe40001800000 */
[----:B------:R-:W-:Y:S02]  /*3c20*/  SEL R178, R178, RZ, P4 ;  /* 0x000000ffb2b27207 */ /* 0x000fe40002000000 */
[----:B------:R-:W-:Y:S01]  /*3c30*/  SEL R179, R179, RZ, P5 ;  /* 0x000000ffb3b37207 */ /* 0x000fe20002800000 */
[----:B------:R-:W-:Y:S06]  /*3c40*/  BRA `(.L_x_13852) ;  /* 0x0000000000b07947 */ /* 0x000fec0003800000 */
.L_x_13851:
        /* <DEDUP_REMOVED lines=24> */
[----:B------:R-:W-:Y:S01]  /*3dd0*/  LOP3.LUT P4, RZ, R17, 0xff0000, RZ, 0xc0, !PT ;  /* 0x00ff000011ff7812 */ /* 0x000fe2000788c0ff */
[----:B------:R-:W-:Y:S01]  /*3de0*/  FMUL.FTZ R228, R228, UR13 ;  /* 0x0000000de4e47c20 */ /* 0x000fe20008410000 */
[----:B------:R-:W-:-:S02]  /*3df0*/  FSEL R221, R176, RZ, P2 ;  /* 0x000000ffb0dd7208 */ /* 0x000fc40001000000 */
[----:B------:R-:W-:Y:S01]  /*3e00*/  FSEL R176, R177, RZ, P3 ;  /* 0x000000ffb1b07208 */ /* 0x000fe20001800000 */
[----:B------:R-:W-:Y:S01]  /*3e10*/  FMUL.FTZ R179, R179, R228 ;  /* 0x000000e4b3b37220 */ /* 0x000fe20000410000 */
[----:B------:R-:W-:Y:S01]  /*3e20*/  FSEL R177, R178, RZ, P4 ;  /* 0x000000ffb2b17208 */ /* 0x000fe20002000000 */
[----:B------:R-:W-:Y:S01]  /*3e30*/  FADD.FTZ R221, R136, R221 ;  /* 0x000000dd88dd7221 */ /* 0x000fe20000010000 */
[----:B------:R-:W-:Y:S01]  /*3e40*/  ISETP.GE.U32.AND P5, PT, R17, 0x1000000, PT ;  /* 0x010000001100780c */ /* 0x000fe20003fa6070 */
[----:B------:R-:W-:Y:S01]  /*3e50*/  FADD.FTZ R137, R137, R176 ;  /* 0x000000b089897221 */ /* 0x000fe20000010000 */
[----:B------:R-:W-:Y:S01]  /*3e60*/  FMUL.FTZ R176, R64, R181 ;  /* 0x000000b540b07220 */ /* 0x000fe20000410000 */
[----:B------:R-:W-:Y:S01]  /*3e70*/  FADD.FTZ R138, R138, R177 ;  /* 0x000000b18a8a7221 */ /* 0x000fe20000010000 */
[----:B------:R-:W-:Y:S01]  /*3e80*/  FSEL R136, R179, RZ, P5 ;  /* 0x000000ffb3887208 */ /* 0x000fe20002800000 */
[----:B------:R-:W-:Y:S01]  /*3e90*/  FMUL.FTZ R177, R65, R182 ;  /* 0x000000b641b17220 */ /* 0x000fe20000410000 */
[----:B------:R-:W-:Y:S01]  /*3ea0*/  FMUL.FTZ R178, R66, R183 ;  /* 0x000000b742b27220 */ /* 0x000fe20000410000 */
[----:B------:R-:W-:Y:S01]  /*3eb0*/  FMUL.FTZ R179, R67, R228 ;  /* 0x000000e443b37220 */ /* 0x000fe20000410000 */
[----:B------:R-:W-:Y:S01]  /*3ec0*/  SEL R176, R176, RZ, P2 ;  /* 0x000000ffb0b07207 */ /* 0x000fe20001000000 */
[----:B------:R-:W-:Y:S01]  /*3ed0*/  FADD.FTZ R139, R139, R136 ;  /* 0x000000888b8b7221 */ /* 0x000fe20000010000 */
[----:B------:R-:W-:-:S02]  /*3ee0*/  SEL R177, R177, RZ, P3 ;  /* 0x000000ffb1b17207 */ /* 0x000fc40001800000 */
[----:B------:R-:W-:Y:S02]  /*3ef0*/  SEL R178, R178, RZ, P4 ;  /* 0x000000ffb2b27207 */ /* 0x000fe40002000000 */
[----:B------:R-:W-:-:S07]  /*3f00*/  SEL R179, R179, RZ, P5 ;  /* 0x000000ffb3b37207 */ /* 0x000fce0002800000 */
.L_x_13852:
        /* <DEDUP_REMOVED lines=8> */
.L_x_13850:
[----:B------:R-:W-:Y:S05]  /*3f90*/  BSYNC.RECONVERGENT B2 ;  /* 0x0000000000027941 */ /* 0x000fea0003800200 */
.L_x_13849:
        /* <DEDUP_REMOVED lines=26> */
[----:B------:R-:W-:Y:S01]  /*4140*/  LOP3.LUT P1, RZ, R20, 0xff, RZ, 0xc0, !PT ;  /* 0x000000ff14ff7812 */ /* 0x000fe2000782c0ff */
[----:B------:R-:W-:Y:S01]  /*4150*/  FMUL.FTZ R181, R179, R182 ;  /* 0x000000b6b3b57220 */ /* 0x000fe20000410000 */
[-C--:B------:R-:W-:Y:S01]  /*4160*/  FMUL.FTZ R176, R176, R27.reuse ;  /* 0x0000001bb0b07220 */ /* 0x080fe20000410000 */
[----:B------:R-:W-:Y:S01]  /*4170*/  FMUL.FTZ R179, R177, R180 ;  /* 0x000000b4b1b37220 */ /* 0x000fe20000410000 */
[C---:B------:R-:W-:Y:S01]  /*4180*/  LOP3.LUT P2, RZ, R20.reuse, 0xff00, RZ, 0xc0, !PT ;  /* 0x0000ff0014ff7812 */ /* 0x040fe2000784c0ff */
[----:B------:R-:W-:Y:S01]  /*4190*/  FMUL.FTZ R217, R217, UR13 ;  /* 0x0000000dd9d97c20 */ /* 0x000fe20008410000 */
[----:B------:R-:W-:Y:S01]  /*41a0*/  LOP3.LUT P3, RZ, R20, 0xff0000, RZ, 0xc0, !PT ;  /* 0x00ff000014ff7812 */ /* 0x000fe2000786c0ff */
[----:B------:R-:W-:Y:S01]  /*41b0*/  FMUL.FTZ R27, R72, R27 ;  /* 0x0000001b481b7220 */ /* 0x000fe20000410000 */
[----:B------:R-:W-:Y:S01]  /*41c0*/  FSEL R177, R176, RZ, P1 ;  /* 0x000000ffb0b17208 */ /* 0x000fe20000800000 */
[-C--:B------:R-:W-:Y:S01]  /*41d0*/  FMUL.FTZ R178, R178, R217.reuse ;  /* 0x000000d9b2b27220 */ /* 0x080fe20000410000 */
[----:B------:R-:W-:Y:S01]  /*41e0*/  FSEL R176, R179, RZ, P2 ;  /* 0x000000ffb3b07208 */ /* 0x000fe20001000000 */
[----:B------:R-:W-:Y:S01]  /*41f0*/  FMUL.FTZ R179, R75, R182 ;  /* 0x000000b64bb37220 */ /* 0x000fe20000410000 */
[----:B------:R-:W-:Y:S01]  /*4200*/  ISETP.GE.U32.AND P4, PT, R20, 0x1000000, PT ;  /* 0x010000001400780c */ /* 0x000fe20003f86070 */
[----:B------:R-:W-:Y:S01]  /*4210*/  FADD.FTZ R215, R140, R177 ;  /* 0x000000b18cd77221 */ /* 0x000fe20000010000 */
[----:B------:R-:W-:Y:S01]  /*4220*/  FMUL.FTZ R177, R73, R180 ;  /* 0x000000b449b17220 */ /* 0x000fe20000410000 */
[----:B------:R-:W-:Y:S01]  /*4230*/  FADD.FTZ R219, R141, R176 ;  /* 0x000000b08ddb7221 */ /* 0x000fe20000010000 */
[----:B------:R-:W-:Y:S01]  /*4240*/  FSEL R141, R178, RZ, P3 ;  /* 0x000000ffb28d7208 */ /* 0x000fe20001800000 */
[----:B------:R-:W-:Y:S01]  /*4250*/  FMUL.FTZ R178, R74, R217 ;  /* 0x000000d94ab27220 */ /* 0x000fe20000410000 */
[----:B------:R-:W-:-:S02]  /*4260*/  FSEL R224, R181, RZ, P4 ;  /* 0x000000ffb5e07208 */ /* 0x000fc40002000000 */
[----:B------:R-:W-:Y:S01]  /*4270*/  SEL R179, R179, RZ, P4 ;  /* 0x000000ffb3b37207 */ /* 0x000fe20002000000 */
[----:B------:R-:W-:Y:S01]  /*4280*/  FADD.FTZ R217, R142, R141 ;  /* 0x0000008d8ed97221 */ /* 0x000fe20000010000 */
[----:B------:R-:W-:Y:S01]  /*4290*/  SEL R176, R27, RZ, P1 ;  /* 0x000000ff1bb07207 */ /* 0x000fe20000800000 */
[----:B------:R-:W-:Y:S01]  /*42a0*/  FADD.FTZ R224, R143, R224 ;  /* 0x000000e08fe07221 */ /* 0x000fe20000010000 */
[----:B------:R-:W-:Y:S02]  /*42b0*/  SEL R177, R177, RZ, P2 ;  /* 0x000000ffb1b17207 */ /* 0x000fe40001000000 */
[----:B------:R-:W-:Y:S01]  /*42c0*/  SEL R178, R178, RZ, P3 ;  /* 0x000000ffb2b27207 */ /* 0x000fe20001800000 */
[----:B------:R-:W-:Y:S06]  /*42d0*/  BRA `(.L_x_13855) ;  /* 0x0000000000b07947 */ /* 0x000fec0003800000 */
.L_x_13854:
        /* <DEDUP_REMOVED lines=21> */
[----:B------:R-:W-:Y:S01]  /*4430*/  FMUL.FTZ R179, R224, UR13 ;  /* 0x0000000de0b37c20 */ /* 0x000fe20008410000 */
[----:B------:R-:W-:Y:S01]  /*4440*/  FMUL.FTZ R176, R176, R27 ;  /* 0x0000001bb0b07220 */ /* 0x000fe20000410000 */
[----:B------:R-:W-:Y:S01]  /*4450*/  FMUL.FTZ R177, R177, R182 ;  /* 0x000000b6b1b17220 */ /* 0x000fe20000410000 */
[----:B------:R-:W-:Y:S01]  /*4460*/  LOP3.LUT P2, RZ, R20, 0xff00, RZ, 0xc0, !PT ;  /* 0x0000ff0014ff7812 */ /* 0x000fe2000784c0ff */
[----:B------:R-:W-:Y:S01]  /*4470*/  FMUL.FTZ R178, R178, R179 ;  /* 0x000000b3b2b27220 */ /* 0x000fe20000410000 */
[C---:B------:R-:W-:Y:S01]  /*4480*/  LOP3.LUT P3, RZ, R20.reuse, 0xff0000, RZ, 0xc0, !PT ;  /* 0x00ff000014ff7812 */ /* 0x040fe2000786c0ff */
[----:B------:R-:W-:Y:S01]  /*4490*/  FMUL.FTZ R226, R75, R226 ;  /* 0x000000e24be27220 */ /* 0x000fe20000410000 */
[----:B------:R-:W-:Y:S01]  /*44a0*/  ISETP.GE.U32.AND P4, PT, R20, 0x1000000, PT ;  /* 0x010000001400780c */ /* 0x000fe20003f86070 */
[----:B------:R-:W-:Y:S01]  /*44b0*/  FMUL.FTZ R27, R72, R27 ;  /* 0x0000001b481b7220 */ /* 0x000fe20000410000 */
[----:B------:R-:W-:-:S02]  /*44c0*/  FSEL R215, R176, RZ, P1 ;  /* 0x000000ffb0d77208 */ /* 0x000fc40000800000 */
[----:B------:R-:W-:Y:S01]  /*44d0*/  FSEL R176, R177, RZ, P2 ;  /* 0x000000ffb1b07208 */ /* 0x000fe20001000000 */
[----:B------:R-:W-:Y:S01]  /*44e0*/  FMUL.FTZ R177, R73, R182 ;  /* 0x000000b649b17220 */ /* 0x000fe20000410000 */
[----:B------:R-:W-:Y:S01]  /*44f0*/  FSEL R217, R178, RZ, P3 ;  /* 0x000000ffb2d97208 */ /* 0x000fe20001800000 */
[----:B------:R-:W-:Y:S01]  /*4500*/  FMUL.FTZ R178, R74, R179 ;  /* 0x000000b34ab27220 */ /* 0x000fe20000410000 */
[----:B------:R-:W-:Y:S01]  /*4510*/  FSEL R180, R180, RZ, P4 ;  /* 0x000000ffb4b47208 */ /* 0x000fe20002000000 */
[----:B------:R-:W-:Y:S01]  /*4520*/  FADD.FTZ R219, R141, R176 ;  /* 0x000000b08ddb7221 */ /* 0x000fe20000010000 */
[----:B------:R-:W-:Y:S01]  /*4530*/  FADD.FTZ R215, R140, R215 ;  /* 0x000000d78cd77221 */ /* 0x000fe20000010000 */
[----:B------:R-:W-:Y:S01]  /*4540*/  FADD.FTZ R217, R142, R217 ;  /* 0x000000d98ed97221 */ /* 0x000fe20000010000 */
[----:B------:R-:W-:Y:S01]  /*4550*/  SEL R179, R226, RZ, P4 ;  /* 0x000000ffe2b37207 */ /* 0x000fe20002000000 */
[----:B------:R-:W-:Y:S01]  /*4560*/  FADD.FTZ R224, R143, R180 ;  /* 0x000000b48fe07221 */ /* 0x000fe20000010000 */
[----:B------:R-:W-:-:S02]  /*4570*/  SEL R176, R27, RZ, P1 ;  /* 0x000000ff1bb07207 */ /* 0x000fc40000800000 */
[----:B------:R-:W-:Y:S02]  /*4580*/  SEL R177, R177, RZ, P2 ;  /* 0x000000ffb1b17207 */ /* 0x000fe40001000000 */
[----:B------:R-:W-:-:S07]  /*4590*/  SEL R178, R178, RZ, P3 ;  /* 0x000000ffb2b27207 */ /* 0x000fce0001800000 */
.L_x_13855:
        /* <DEDUP_REMOVED lines=11> */
.L_x_13832:
[----:B------:R-:W-:-:S04]  /*4650*/  UISETP.NE.U32.AND UP0, UPT, UR14, URZ, UPT ;  /* 0x000000ff0e00728c */ /* 0x000fc8000bf05070 */
[----:B------:R-:W-:-:S09]  /*4660*/  UISETP.NE.AND.EX UP0, UPT, UR15, URZ, UPT, UP0 ;  /* 0x000000ff0f00728c */ /* 0x000fd2000bf05300 */
[----:B------:R-:W-:Y:S05]  /*4670*/  BRA.U UP0, `(.L_x_13856) ;  /* 0x0000001500087547 */ /* 0x000fea000b800000 */
[----:B------:R-:W-:Y:S04]  /*4680*/  BSSY.RECONVERGENT B2, `(.L_x_13857) ;  /* 0x0000035000027945 */ /* 0x000fe80003800200 */
[----:B------:R-:W-:Y:S05]  /*4690*/  @!P5 BRA `(.L_x_13858) ;  /* 0x0000000000ccd947 */ /* 0x000fea0003800000 */
[----:B------:R-:W1:Y:S01]  /*46a0*/  LDC.64 R176, c[0x0][0x390] ;  /* 0x0000e400ffb07b82 */ /* 0x000e620000000a00 */
[-CC-:B0-----:R-:W-:Y:S01]  /*46b0*/  FFMA.FTZ R181, R23, R224.reuse, R27.reuse ;  /* 0x000000e017b57223 */ /* 0x181fe2000001001b */
[-CC-:B------:R-:W-:Y:S01]  /*46c0*/  FFMA.FTZ R182, R184, R224.reuse, R27.reuse ;  /* 0x000000e0b8b67223 */ /* 0x180fe2000001001b */
[-CC-:B------:R-:W-:Y:S01]  /*46d0*/  FFMA.FTZ R183, R203, R224.reuse, R27.reuse ;  /* 0x000000e0cbb77223 */ /* 0x180fe2000001001b */
[----:B------:R-:W-:Y:S01]  /*46e0*/  FFMA.FTZ R228, R220, R224, R27 ;  /* 0x000000e0dce47223 */ /* 0x000fe2000001001b */
[----:B------:R-:W-:-:S03]  /*46f0*/  LOP3.LUT P5, RZ, R7, 0xff, RZ, 0xc0, !PT ;  /* 0x000000ff07ff7812 */ /* 0x000fc600078ac0ff */
[----:B------:R-:W0:Y:S01]  /*4700*/  LDC.64 R226, c[0x0][0x468] ;  /* 0x00011a00ffe27b82 */ /* 0x000e220000000a00 */
[----:B-1----:R-:W-:-:S06]  /*4710*/  IMAD.WIDE.U32 R176, R213, 0x10, R176 ;  /* 0x00000010d5b07825 */ /* 0x002fcc00078e00b0 */
[----:B------:R-:W2:Y:S01]  /*4720*/  LDG.E.128 R176, desc[UR6][R176.64] ;  /* 0x00000006b0b07981 */ /* 0x000ea2000c1e1d00 */
[----:B------:R-:W-:Y:S01]  /*4730*/  FADD.FTZ R180, R194, -R181 ;  /* 0x800000b5c2b47221 */ /* 0x000fe20000010000 */
[----:B------:R-:W-:Y:S01]  /*4740*/  FADD.FTZ R182, R205, -R182 ;  /* 0x800000b6cdb67221 */ /* 0x000fe20000010000 */
[----:B------:R-:W-:Y:S01]  /*4750*/  FADD.FTZ R183, R222, -R183 ;  /* 0x800000b7deb77221 */ /* 0x000fe20000010000 */
[----:B------:R-:W-:Y:S01]  /*4760*/  FADD.FTZ R230, R211, -R228 ;  /* 0x800000e4d3e67221 */ /* 0x000fe20000010000 */
[C---:B-----5:R-:W-:Y:S01]  /*4770*/  FFMA.FTZ R180, R215.reuse, R180, R144 ;  /* 0x000000b4d7b47223 */ /* 0x060fe20000010090 */
[C---:B------:R-:W-:Y:S01]  /*4780*/  FFMA.FTZ R182, R215.reuse, R182, R145 ;  /* 0x000000b6d7b67223 */ /* 0x040fe20000010091 */
[----:B------:R-:W-:Y:S01]  /*4790*/  FFMA.FTZ R228, R215, R183, R146 ;  /* 0x000000b7d7e47223 */ /* 0x000fe20000010092 */
[----:B0-----:R-:W-:-:S04]  /*47a0*/  IMAD.WIDE.U32 R226, R213, 0x10, R226 ;  /* 0x00000010d5e27825 */ /* 0x001fc800078e00e2 */
[-C--:B------:R-:W-:Y:S01]  /*47b0*/  FMUL.FTZ R180, R180, R217.reuse ;  /* 0x000000d9b4b47220 */ /* 0x080fe20000410000 */
[-C--:B------:R-:W-:Y:S01]  /*47c0*/  FMUL.FTZ R182, R182, R217.reuse ;  /* 0x000000d9b6b67220 */ /* 0x080fe20000410000 */
[----:B------:R-:W-:Y:S01]  /*47d0*/  FMUL.FTZ R228, R228, R217 ;  /* 0x000000d9e4e47220 */ /* 0x000fe20000410000 */
[----:B------:R-:W-:Y:S01]  /*47e0*/  IADD3 R213, PT, PT, R213, 0x20, RZ ;  /* 0x00000020d5d57810 */ /* 0x000fe20007ffe0ff */
[----:B------:R-:W-:Y:S01]  /*47f0*/  FMUL.FTZ R181, R180, UR13 ;  /* 0x0000000db4b57c20 */ /* 0x000fe20008410000 */
[----:B------:R-:W-:Y:S01]  /*4800*/  FMUL.FTZ R182, R182, UR13 ;  /* 0x0000000db6b67c20 */ /* 0x000fe20008410000 */
[----:B------:R-:W-:Y:S02]  /*4810*/  FMUL.FTZ R183, R228, UR13 ;  /* 0x0000000de4b77c20 */ /* 0x000fe40008410000 */
[----:B------:R-:W-:-:S05]  /*4820*/  FMUL.FTZ R180, R32, R181 ;  /* 0x000000b520b47220 */ /* 0x000fca0000410000 */
[----:B------:R-:W-:Y:S01]  /*4830*/  SEL R180, R180, RZ, P5 ;  /* 0x000000ffb4b47207 */ /* 0x000fe20002800000 */
[----:B--2---:R-:W-:Y:S01]  /*4840*/  FMUL.FTZ R176, R176, R181 ;  /* 0x000000b5b0b07220 */ /* 0x004fe20000410000 */
[-C--:B------:R-:W-:Y:S01]  /*4850*/  FMUL.FTZ R177, R177, R182.reuse ;  /* 0x000000b6b1b17220 */ /* 0x080fe20000410000 */
[----:B------:R-:W-:Y:S01]  /*4860*/  FMUL.FTZ R181, R33, R182 ;  /* 0x000000b621b57220 */ /* 0x000fe20000410000 */
[----:B------:R-:W-:Y:S02]  /*4870*/  FMUL.FTZ R178, R178, R183 ;  /* 0x000000b7b2b27220 */ /* 0x000fe40000410000 */
[----:B------:R-:W-:Y:S01]  /*4880*/  FSEL R219, R176, RZ, P5 ;  /* 0x000000ffb0db7208 */ /* 0x000fe20002800000 */
[----:B------:R-:W-:Y:S01]  /*4890*/  FFMA.FTZ R176, R215, R230, R147 ;  /* 0x000000e6d7b07223 */ /* 0x000fe20000010093 */
[----:B------:R-:W-:-:S03]  /*48a0*/  LOP3.LUT P5, RZ, R7, 0xff00, RZ, 0xc0, !PT ;  /* 0x0000ff0007ff7812 */ /* 0x000fc600078ac0ff */
[----:B------:R-:W-:Y:S01]  /*48b0*/  FMUL.FTZ R182, R176, R217 ;  /* 0x000000d9b0b67220 */ /* 0x000fe20000410000 */
[----:B------:R-:W-:Y:S01]  /*48c0*/  FSEL R176, R177, RZ, P5 ;  /* 0x000000ffb1b07208 */ /* 0x000fe20002800000 */
[----:B------:R-:W-:Y:S01]  /*48d0*/  FADD.FTZ R172, R172, R219 ;  /* 0x000000dbacac7221 */ /* 0x000fe20000010000 */
[----:B------:R-:W-:Y:S01]  /*48e0*/  SEL R181, R181, RZ, P5 ;  /* 0x000000ffb5b57207 */ /* 0x000fe20002800000 */
[----:B------:R-:W-:Y:S01]  /*48f0*/  FMUL.FTZ R228, R182, UR13 ;  /* 0x0000000db6e47c20 */ /* 0x000fe20008410000 */
[----:B------:R-:W-:Y:S01]  /*4900*/  FMUL.FTZ R182, R34, R183 ;  /* 0x000000b722b67220 */ /* 0x000fe20000410000 */
[----:B------:R-:W-:Y:S01]  /*4910*/  LOP3.LUT P5, RZ, R7, 0xff0000, RZ, 0xc0, !PT ;  /* 0x00ff000007ff7812 */ /* 0x000fe200078ac0ff */
[----:B------:R-:W-:Y:S01]  /*4920*/  FADD.FTZ R173, R173, R176 ;  /* 0x000000b0adad7221 */ /* 0x000fe20000010000 */
[-C--:B------:R-:W-:Y:S01]  /*4930*/  FMUL.FTZ R183, R35, R228.reuse ;  /* 0x000000e423b77220 */ /* 0x080fe20000410000 */
[----:B------:R-:W-:Y:S01]  /*4940*/  FMUL.FTZ R179, R179, R228 ;  /* 0x000000e4b3b37220 */ /* 0x000fe20000410000 */
[----:B------:R-:W-:-:S02]  /*4950*/  FSEL R177, R178, RZ, P5 ;  /* 0x000000ffb2b17208 */ /* 0x000fc40002800000 */
[----:B------:R-:W-:Y:S02]  /*4960*/  SEL R182, R182, RZ, P5 ;  /* 0x000000ffb6b67207 */ /* 0x000fe40002800000 */
[----:B------:R-:W-:Y:S01]  /*4970*/  ISETP.GE.U32.AND P5, PT, R7, 0x1000000, PT ;  /* 0x010000000700780c */ /* 0x000fe20003fa6070 */
[----:B------:R-:W-:-:S03]  /*4980*/  FADD.FTZ R174, R174, R177 ;  /* 0x000000b1aeae7221 */ /* 0x000fc60000010000 */
[----:B------:R-:W-:Y:S02]  /*4990*/  SEL R183, R183, RZ, P5 ;  /* 0x000000ffb7b77207 */ /* 0x000fe40002800000 */
[----:B------:R-:W-:-:S03]  /*49a0*/  FSEL R178, R179, RZ, P5 ;  /* 0x000000ffb3b27208 */ /* 0x000fc60002800000 */
[----:B------:R1:W-:Y:S02]  /*49b0*/  STG.E.128 desc[UR6][R226.64], R180 ;  /* 0x000000b4e2007986 */ /* 0x0003e4000c101d06 */
[----:B------:R-:W-:-:S07]  /*49c0*/  FADD.FTZ R175, R175, R178 ;  /* 0x000000b2afaf7221 */ /* 0x000fce0000010000 */
.L_x_13858:
[----:B------:R-:W-:Y:S05]  /*49d0*/  BSYNC.RECONVERGENT B2 ;  /* 0x0000000000027941 */ /* 0x000fea0003800200 */
.L_x_13857:
[----:B------:R-:W-:Y:S04]  /*49e0*/  BSSY.RECONVERGENT B2, `(.L_x_13859) ;  /* 0x0000035000027945 */ /* 0x000fe80003800200 */
[----:B------:R-:W-:Y:S05]  /*49f0*/  @!P4 BRA `(.L_x_13860) ;  /* 0x0000000000ccc947 */ /* 0x000fea0003800000 */
[----:B------:R-:W2:Y:S01]  /*4a00*/  LDC.64 R176, c[0x0][0x390] ;  /* 0x0000e400ffb07b82 */ /* 0x000ea20000000a00 */
[-CC-:B01----:R-:W-:Y:S01]  /*4a10*/  FFMA.FTZ R181, R9, R224.reuse, R27.reuse ;  /* 0x000000e009b57223 */ /* 0x183fe2000001001b */
[-CC-:B------:R-:W-:Y:S01]  /*4a20*/  FFMA.FTZ R226, R10, R224.reuse, R27.reuse ;  /* 0x000000e00ae27223 */ /* 0x180fe2000001001b */
[-CC-:B------:R-:W-:Y:S01]  /*4a30*/  FFMA.FTZ R219, R199, R224.reuse, R27.reuse ;  /* 0x000000e0c7db7223 */ /* 0x180fe2000001001b */
[----:B------:R-:W-:-:S04]  /*4a40*/  FFMA.FTZ R228, R216, R224, R27 ;  /* 0x000000e0d8e47223 */ /* 0x000fc8000001001b */
[----:B------:R-:W0:Y:S01]  /*4a50*/  LDC.64 R182, c[0x0][0x468] ;  /* 0x00011a00ffb67b82 */ /* 0x000e220000000a00 */
[----:B--2---:R-:W-:-:S06]  /*4a60*/  IMAD.WIDE.U32 R176, R213, 0x10, R176 ;  /* 0x00000010d5b07825 */ /* 0x004fcc00078e00b0 */
[----:B------:R-:W2:Y:S01]  /*4a70*/  LDG.E.128 R176, desc[UR6][R176.64] ;  /* 0x00000006b0b07981 */ /* 0x000ea2000c1e1d00 */
        /* <DEDUP_REMOVED lines=16> */
[----:B------:R-:W-:Y:S01]  /*4b80*/  FMUL.FTZ R180, R40, R181 ;  /* 0x000000b528b47220 */ /* 0x000fe20000410000 */
[----:B------:R-:W-:Y:S01]  /*4b90*/  LOP3.LUT P4, RZ, R8, 0xff00, RZ, 0xc0, !PT ;  /* 0x0000ff0008ff7812 */ /* 0x000fe2000788c0ff */
[----:B------:R-:W-:Y:S01]  /*4ba0*/  FMUL.FTZ R230, R230, UR13 ;  /* 0x0000000de6e67c20 */ /* 0x000fe20008410000 */
[----:B------:R-:W-:-:S02]  /*4bb0*/  FMUL.FTZ R223, R42, R221 ;  /* 0x000000dd2adf7220 */ /* 0x000fc40000410000 */
[----:B------:R-:W-:Y:S01]  /*4bc0*/  SEL R180, R180, RZ, P5 ;  /* 0x000000ffb4b47207 */ /* 0x000fe20002800000 */
[----:B------:R-:W-:Y:S01]  /*4bd0*/  FMUL.FTZ R225, R43, R230 ;  /* 0x000000e62be17220 */ /* 0x000fe20000410000 */
[----:B--2---:R-:W-:Y:S01]  /*4be0*/  FMUL.FTZ R176, R176, R181 ;  /* 0x000000b5b0b07220 */ /* 0x004fe20000410000 */
[-C--:B------:R-:W-:Y:S01]  /*4bf0*/  FMUL.FTZ R177, R177, R226.reuse ;  /* 0x000000e2b1b17220 */ /* 0x080fe20000410000 */
[----:B------:R-:W-:Y:S01]  /*4c00*/  FMUL.FTZ R181, R41, R226 ;  /* 0x000000e229b57220 */ /* 0x000fe20000410000 */
[----:B------:R-:W-:Y:S01]  /*4c10*/  FMUL.FTZ R178, R178, R221 ;  /* 0x000000ddb2b27220 */ /* 0x000fe20000410000 */
[----:B------:R-:W-:Y:S01]  /*4c20*/  FMUL.FTZ R230, R179, R230 ;  /* 0x000000e6b3e67220 */ /* 0x000fe20000410000 */
[----:B------:R-:W-:Y:S02]  /*4c30*/  FSEL R219, R176, RZ, P5 ;  /* 0x000000ffb0db7208 */ /* 0x000fe40002800000 */
[----:B------:R-:W-:Y:S01]  /*4c40*/  FSEL R226, R177, RZ, P4 ;  /* 0x000000ffb1e27208 */ /* 0x000fe20002000000 */
[----:B0-----:R-:W-:Y:S01]  /*4c50*/  IMAD.WIDE.U32 R176, R213, 0x10, R182 ;  /* 0x00000010d5b07825 */ /* 0x001fe200078e00b6 */
[----:B------:R-:W-:-:S03]  /*4c60*/  SEL R181, R181, RZ, P4 ;  /* 0x000000ffb5b57207 */ /* 0x000fc60002000000 */
[----:B------:R-:W-:Y:S01]  /*4c70*/  FADD.FTZ R124, R124, R219 ;  /* 0x000000db7c7c7221 */ /* 0x000fe20000010000 */
[C---:B------:R-:W-:Y:S01]  /*4c80*/  LOP3.LUT P5, RZ, R8.reuse, 0xff0000, RZ, 0xc0, !PT ;  /* 0x00ff000008ff7812 */ /* 0x040fe200078ac0ff */
[----:B------:R-:W-:Y:S01]  /*4c90*/  FADD.FTZ R125, R125, R226 ;  /* 0x000000e27d7d7221 */ /* 0x000fe20000010000 */
[----:B------:R-:W-:Y:S02]  /*4ca0*/  ISETP.GE.U32.AND P4, PT, R8, 0x1000000, PT ;  /* 0x010000000800780c */ /* 0x000fe40003f86070 */
[----:B------:R-:W-:Y:S02]  /*4cb0*/  SEL R182, R223, RZ, P5 ;  /* 0x000000ffdfb67207 */ /* 0x000fe40002800000 */
[----:B------:R-:W-:Y:S02]  /*4cc0*/  SEL R183, R225, RZ, P4 ;  /* 0x000000ffe1b77207 */ /* 0x000fe40002000000 */
[----:B------:R-:W-:Y:S02]  /*4cd0*/  FSEL R179, R178, RZ, P5 ;  /* 0x000000ffb2b37208 */ /* 0x000fe40002800000 */
[----:B------:R-:W-:Y:S01]  /*4ce0*/  FSEL R230, R230, RZ, P4 ;  /* 0x000000ffe6e67208 */ /* 0x000fe20002000000 */
[----:B------:R2:W-:Y:S01]  /*4cf0*/  STG.E.128 desc[UR6][R176.64], R180 ;  /* 0x000000b4b0007986 */ /* 0x0005e2000c101d06 */
[----:B------:R-:W-:Y:S01]  /*4d00*/  IADD3 R213, PT, PT, R213, 0x20, RZ ;  /* 0x00000020d5d57810 */ /* 0x000fe20007ffe0ff */
[----:B------:R-:W-:-:S02]  /*4d10*/  FADD.FTZ R126, R126, R179 ;  /* 0x000000b37e7e7221 */ /* 0x000fc40000010000 */
[----:B------:R-:W-:-:S07]  /*4d20*/  FADD.FTZ R127, R127, R230 ;  /* 0x000000e67f7f7221 */ /* 0x000fce0000010000 */
.L_x_13860:
[----:B------:R-:W-:Y:S05]  /*4d30*/  BSYNC.RECONVERGENT B2 ;  /* 0x0000000000027941 */ /* 0x000fea0003800200 */
.L_x_13859:
[----:B------:R-:W-:Y:S04]  /*4d40*/  BSSY.RECONVERGENT B2, `(.L_x_13861) ;  /* 0x0000035000027945 */ /* 0x000fe80003800200 */
[----:B------:R-:W-:Y:S05]  /*4d50*/  @!P3 BRA `(.L_x_13862) ;  /* 0x0000000000ccb947 */ /* 0x000fea0003800000 */
[----:B--2---:R-:W2:Y:S01]  /*4d60*/  LDC.64 R176, c[0x0][0x390] ;  /* 0x0000e400ffb07b82 */ /* 0x004ea20000000a00 */
        /* <DEDUP_REMOVED lines=23> */
[----:B------:R-:W-:Y:S01]  /*4ee0*/  FMUL.FTZ R180, R48, R181 ;  /* 0x000000b530b47220 */ /* 0x000fe20000410000 */
[----:B------:R-:W-:Y:S01]  /*4ef0*/  FMUL.FTZ R230, R230, UR13 ;  /* 0x0000000de6e67c20 */ /* 0x000fe20008410000 */
[C---:B------:R-:W-:Y:S01]  /*4f00*/  LOP3.LUT P4, RZ, R11.reuse, 0xff00, RZ, 0xc0, !PT ;  /* 0x0000ff000bff7812 */ /* 0x040fe2000788c0ff */
[----:B------:R-:W-:Y:S01]  /*4f10*/  FMUL.FTZ R182, R50, R221 ;  /* 0x000000dd32b67220 */ /* 0x000fe20000410000 */
[----:B------:R-:W-:Y:S01]  /*4f20*/  LOP3.LUT P3, RZ, R11, 0xff0000, RZ, 0xc0, !PT ;  /* 0x00ff00000bff7812 */ /* 0x000fe2000786c0ff */
[----:B------:R-:W-:Y:S01]  /*4f30*/  FMUL.FTZ R183, R51, R230 ;  /* 0x000000e633b77220 */ /* 0x000fe20000410000 */
[----:B------:R-:W-:Y:S01]  /*4f40*/  SEL R180, R180, RZ, P5 ;  /* 0x000000ffb4b47207 */ /* 0x000fe20002800000 */
[----:B0-----:R-:W-:Y:S01]  /*4f50*/  IMAD.WIDE.U32 R226, R213, 0x10, R226 ;  /* 0x00000010d5e27825 */ /* 0x001fe200078e00e2 */
[----:B------:R-:W-:-:S02]  /*4f60*/  SEL R182, R182, RZ, P3 ;  /* 0x000000ffb6b67207 */ /* 0x000fc40001800000 */
[----:B------:R-:W-:Y:S01]  /*4f70*/  IADD3 R213, PT, PT, R213, 0x20, RZ ;  /* 0x00000020d5d57810 */ /* 0x000fe20007ffe0ff */
[----:B--2---:R-:W-:Y:S01]  /*4f80*/  FMUL.FTZ R176, R176, R181 ;  /* 0x000000b5b0b07220 */ /* 0x004fe20000410000 */
[-C--:B------:R-:W-:Y:S01]  /*4f90*/  FMUL.FTZ R181, R49, R228.reuse ;  /* 0x000000e431b57220 */ /* 0x080fe20000410000 */
[----:B------:R-:W-:Y:S01]  /*4fa0*/  FMUL.FTZ R177, R177, R228 ;  /* 0x000000e4b1b17220 */ /* 0x000fe20000410000 */
[----:B------:R-:W-:Y:S01]  /*4fb0*/  FMUL.FTZ R178, R178, R221 ;  /* 0x000000ddb2b27220 */ /* 0x000fe20000410000 */
[----:B------:R-:W-:Y:S01]  /*4fc0*/  FMUL.FTZ R179, R179, R230 ;  /* 0x000000e6b3b37220 */ /* 0x000fe20000410000 */
[----:B------:R-:W-:Y:S02]  /*4fd0*/  FSEL R219, R176, RZ, P5 ;  /* 0x000000ffb0db7208 */ /* 0x000fe40002800000 */
[----:B------:R-:W-:Y:S02]  /*4fe0*/  ISETP.GE.U32.AND P5, PT, R11, 0x1000000, PT ;  /* 0x010000000b00780c */ /* 0x000fe40003fa6070 */
[----:B------:R-:W-:Y:S01]  /*4ff0*/  SEL R181, R181, RZ, P4 ;  /* 0x000000ffb5b57207 */ /* 0x000fe20002000000 */
[----:B------:R-:W-:Y:S01]  /*5000*/  FADD.FTZ R128, R128, R219 ;  /* 0x000000db80807221 */ /* 0x000fe20000010000 */
[----:B------:R-:W-:-:S02]  /*5010*/  SEL R183, R183, RZ, P5 ;  /* 0x000000ffb7b77207 */ /* 0x000fc40002800000 */
[----:B------:R-:W-:Y:S02]  /*5020*/  FSEL R176, R177, RZ, P4 ;  /* 0x000000ffb1b07208 */ /* 0x000fe40002000000 */
[----:B------:R-:W-:Y:S01]  /*5030*/  FSEL R177, R178, RZ, P3 ;  /* 0x000000ffb2b17208 */ /* 0x000fe20001800000 */
[----:B------:R3:W-:Y:S01]  /*5040*/  STG.E.128 desc[UR6][R226.64], R180 ;  /* 0x000000b4e2007986 */ /* 0x0007e2000c101d06 */
[----:B------:R-:W-:Y:S01]  /*5050*/  FSEL R178, R179, RZ, P5 ;  /* 0x000000ffb3b27208 */ /* 0x000fe20002800000 */
[----:B------:R-:W-:Y:S02]  /*5060*/  FADD.FTZ R129, R129, R176 ;  /* 0x000000b081817221 */ /* 0x000fe40000010000 */
[----:B------:R-:W-:Y:S02]  /*5070*/  FADD.FTZ R130, R130, R177 ;  /* 0x000000b182827221 */ /* 0x000fe40000010000 */
[----:B------:R-:W-:-:S07]  /*5080*/  FADD.FTZ R131, R131, R178 ;  /* 0x000000b283837221 */ /* 0x000fce0000010000 */
.L_x_13862:
[----:B------:R-:W-:Y:S05]  /*5090*/  BSYNC.RECONVERGENT B2 ;  /* 0x0000000000027941 */ /* 0x000fea0003800200 */
.L_x_13861:
[----:B------:R-:W-:Y:S04]  /*50a0*/  BSSY.RECONVERGENT B2, `(.L_x_13863) ;  /* 0x0000035000027945 */ /* 0x000fe80003800200 */
[----:B------:R-:W-:Y:S05]  /*50b0*/  @!P2 BRA `(.L_x_13864) ;  /* 0x0000000000cca947 */ /* 0x000fea0003800000 */
[----:B--2---:R-:W2:Y:S01]  /*50c0*/  LDC.64 R176, c[0x0][0x390] ;  /* 0x0000e400ffb07b82 */ /* 0x004ea20000000a00 */
[----:B01-3--:R-:W-:-:S07]  /*50d0*/  FFMA.FTZ R181, R15, R224, R27 ;  /* 0x000000e00fb57223 */ /* 0x00bfce000001001b */
[----:B------:R-:W0:Y:S01]  /*50e0*/  LDC.64 R226, c[0x0][0x468] ;  /* 0x00011a00ffe27b82 */ /* 0x000e220000000a00 */
[----:B--2---:R-:W-:-:S06]  /*50f0*/  IMAD.WIDE.U32 R176, R213, 0x10, R176 ;  /* 0x00000010d5b07825 */ /* 0x004fcc00078e00b0 */
[----:B------:R-:W2:Y:S01]  /*5100*/  LDG.E.128 R176, desc[UR6][R176.64] ;  /* 0x00000006b0b07981 */ /* 0x000ea2000c1e1d00 */
        /* <DEDUP_REMOVED lines=19> */
[----:B------:R-:W-:Y:S01]  /*5240*/  FMUL.FTZ R180, R56, R219 ;  /* 0x000000db38b47220 */ /* 0x000fe20000410000 */
[----:B------:R-:W-:Y:S01]  /*5250*/  FMUL.FTZ R181, R57, R228 ;  /* 0x000000e439b57220 */ /* 0x000fe20000410000 */
[----:B------:R-:W-:Y:S01]  /*5260*/  FMUL.FTZ R182, R58, R221 ;  /* 0x000000dd3ab67220 */ /* 0x000fe20000410000 */
[----:B------:R-:W-:Y:S01]  /*5270*/  FMUL.FTZ R183, R59, R230 ;  /* 0x000000e63bb77220 */ /* 0x000fe20000410000 */
[C---:B------:R-:W-:Y:S01]  /*5280*/  LOP3.LUT P2, RZ, R14.reuse, 0xff, RZ, 0xc0, !PT ;  /* 0x000000ff0eff7812 */ /* 0x040fe2000784c0ff */
[----:B0-----:R-:W-:Y:S01]  /*5290*/  IMAD.WIDE.U32 R226, R213, 0x10, R226 ;  /* 0x00000010d5e27825 */ /* 0x001fe200078e00e2 */
[----:B------:R-:W-:-:S02]  /*52a0*/  LOP3.LUT P3, RZ, R14, 0xff00, RZ, 0xc0, !PT ;  /* 0x0000ff000eff7812 */ /* 0x000fc4000786c0ff */
[C---:B------:R-:W-:Y:S02]  /*52b0*/  LOP3.LUT P4, RZ, R14.reuse, 0xff0000, RZ, 0xc0, !PT ;  /* 0x00ff00000eff7812 */ /* 0x040fe4000788c0ff */
[----:B------:R-:W-:Y:S02]  /*52c0*/  ISETP.GE.U32.AND P5, PT, R14, 0x1000000, PT ;  /* 0x010000000e00780c */ /* 0x000fe40003fa6070 */
[----:B------:R-:W-:Y:S02]  /*52d0*/  SEL R180, R180, RZ, P2 ;  /* 0x000000ffb4b47207 */ /* 0x000fe40001000000 */
[----:B------:R-:W-:Y:S02]  /*52e0*/  SEL R181, R181, RZ, P3 ;  /* 0x000000ffb5b57207 */ /* 0x000fe40001800000 */
[----:B------:R-:W-:Y:S02]  /*52f0*/  SEL R182, R182, RZ, P4 ;  /* 0x000000ffb6b67207 */ /* 0x000fe40002000000 */
[----:B------:R-:W-:-:S02]  /*5300*/  SEL R183, R183, RZ, P5 ;  /* 0x000000ffb7b77207 */ /* 0x000fc40002800000 */
[----:B------:R-:W-:-:S03]  /*5310*/  IADD3 R213, PT, PT, R213, 0x20, RZ ;  /* 0x00000020d5d57810 */ /* 0x000fc60007ffe0ff */
[----:B------:R4:W-:Y:S01]  /*5320*/  STG.E.128 desc[UR6][R226.64], R180 ;  /* 0x000000b4e2007986 */ /* 0x0009e2000c101d06 */
[----:B--2---:R-:W-:Y:S01]  /*5330*/  FMUL.FTZ R176, R176, R219 ;  /* 0x000000dbb0b07220 */ /* 0x004fe20000410000 */
        /* <DEDUP_REMOVED lines=11> */
.L_x_13864:
[----:B------:R-:W-:Y:S05]  /*53f0*/  BSYNC.RECONVERGENT B2 ;  /* 0x0000000000027941 */ /* 0x000fea0003800200 */
.L_x_13863:
        /* <DEDUP_REMOVED lines=30> */
[----:B------:R-:W-:Y:S01]  /*55e0*/  LOP3.LUT P1, RZ, R17, 0xff, RZ, 0xc0, !PT ;  /* 0x000000ff11ff7812 */ /* 0x000fe2000782c0ff */
        /* <DEDUP_REMOVED lines=22> */
.L_x_13866:
[----:B------:R-:W-:Y:S05]  /*5750*/  BSYNC.RECONVERGENT B2 ;  /* 0x0000000000027941 */ /* 0x000fea0003800200 */
.L_x_13865:
[----:B------:R-:W-:Y:S05]  /*5760*/  @!P0 BRA `(.L_x_13853) ;  /* 0x0000001800188947 */ /* 0x000fea0003800000 */
[----:B--2---:R-:W2:Y:S08]  /*5770*/  LDC.64 R176, c[0x0][0x390] ;  /* 0x0000e400ffb07b82 */ /* 0x004eb00000000a00 */
[----:B01-3--:R-:W0:Y:S01]  /*5780*/  LDC.64 R180, c[0x0][0x468] ;  /* 0x00011a00ffb47b82 */ /* 0x00be220000000a00 */
[----:B--2---:R-:W-:-:S06]  /*5790*/  IMAD.WIDE.U32 R176, R213, 0x10, R176 ;  /* 0x00000010d5b07825 */ /* 0x004fcc00078e00b0 */
[----:B------:R-:W2:Y:S01]  /*57a0*/  LDG.E.128 R176, desc[UR6][R176.64] ;  /* 0x00000006b0b07981 */ /* 0x000ea2000c1e1d00 */
        /* <DEDUP_REMOVED lines=20> */
[----:B0-----:R-:W-:-:S04]  /*58f0*/  IMAD.WIDE.U32 R224, R213, 0x10, R180 ;  /* 0x00000010d5e07825 */ /* 0x001fc800078e00b4 */
[----:B------:R-:W-:Y:S01]  /*5900*/  FMUL.FTZ R183, R75, R228 ;  /* 0x000000e44bb77220 */ /* 0x000fe20000410000 */
[----:B------:R-:W-:Y:S01]  /*5910*/  FMUL.FTZ R180, R72, R27 ;  /* 0x0000001b48b47220 */ /* 0x000fe20000410000 */
[----:B------:R-:W-:Y:S01]  /*5920*/  FMUL.FTZ R181, R73, R226 ;  /* 0x000000e249b57220 */ /* 0x000fe20000410000 */
[----:B------:R-:W-:Y:S01]  /*5930*/  FMUL.FTZ R182, R74, R217 ;  /* 0x000000d94ab67220 */ /* 0x000fe20000410000 */
[C---:B------:R-:W-:Y:S02]  /*5940*/  LOP3.LUT P0, RZ, R20.reuse, 0xff, RZ, 0xc0, !PT ;  /* 0x000000ff14ff7812 */ /* 0x040fe4000780c0ff */
[C---:B------:R-:W-:Y:S02]  /*5950*/  LOP3.LUT P1, RZ, R20.reuse, 0xff00, RZ, 0xc0, !PT ;  /* 0x0000ff0014ff7812 */ /* 0x040fe4000782c0ff */
[C---:B------:R-:W-:Y:S02]  /*5960*/  ISETP.GE.U32.AND P3, PT, R20.reuse, 0x1000000, PT ;  /* 0x010000001400780c */ /* 0x040fe40003f66070 */
[----:B------:R-:W-:-:S02]  /*5970*/  LOP3.LUT P2, RZ, R20, 0xff0000, RZ, 0xc0, !PT ;  /* 0x00ff000014ff7812 */ /* 0x000fc4000784c0ff */
[----:B------:R-:W-:Y:S02]  /*5980*/  SEL R183, R183, RZ, P3 ;  /* 0x000000ffb7b77207 */ /* 0x000fe40001800000 */
[----:B------:R-:W-:Y:S02]  /*5990*/  SEL R180, R180, RZ, P0 ;  /* 0x000000ffb4b47207 */ /* 0x000fe40000000000 */
[----:B------:R-:W-:Y:S02]  /*59a0*/  SEL R181, R181, RZ, P1 ;  /* 0x000000ffb5b57207 */ /* 0x000fe40000800000 */
[----:B------:R-:W-:-:S05]  /*59b0*/  SEL R182, R182, RZ, P2 ;  /* 0x000000ffb6b67207 */ /* 0x000fca0001000000 */
        /* <DEDUP_REMOVED lines=14> */
.L_x_13856:
[----:B------:R-:W-:Y:S04]  /*5aa0*/  BSSY.RECONVERGENT B2, `(.L_x_13867) ;  /* 0x0000038000027945 */ /* 0x000fe80003800200 */
[----:B------:R-:W-:Y:S05]  /*5ab0*/  @!P5 BRA `(.L_x_13868) ;  /* 0x0000000000d8d947 */ /* 0x000fea0003800000 */
[----:B------:R-:W1:Y:S01]  /*5ac0*/  LDC.64 R176, c[0x0][0x390] ;  /* 0x0000e400ffb07b82 */ /* 0x000e620000000a00 */
[-CC-:B------:R-:W-:Y:S01]  /*5ad0*/  FFMA.FTZ R169, R23, R224.reuse, R27.reuse ;  /* 0x000000e017a97223 */ /* 0x180fe2000001001b */
[-CC-:B------:R-:W-:Y:S01]  /*5ae0*/  FFMA.FTZ R170, R184, R224.reuse, R27.reuse ;  /* 0x000000e0b8aa7223 */ /* 0x180fe2000001001b */
[-CC-:B0-----:R-:W-:Y:S01]  /*5af0*/  FFMA.FTZ R181, R203, R224.reuse, R27.reuse ;  /* 0x000000e0cbb57223 */ /* 0x181fe2000001001b */
[----:B------:R-:W-:Y:S01]  /*5b00*/  FFMA.FTZ R182, R220, R224, R27 ;  /* 0x000000e0dcb67223 */ /* 0x000fe2000001001b */
[----:B------:R-:W-:-:S03]  /*5b10*/  LOP3.LUT P5, RZ, R7, 0xff, RZ, 0xc0, !PT ;  /* 0x000000ff07ff7812 */ /* 0x000fc600078ac0ff */
[----:B------:R-:W0:Y:S08]  /*5b20*/  LDC.64 R228, c[0x0][0x478] ;  /* 0x00011e00ffe47b82 */ /* 0x000e300000000a00 */
[----:B------:R-:W2:Y:S01]  /*5b30*/  LDC.64 R226, c[0x0][0x468] ;  /* 0x00011a00ffe27b82 */ /* 0x000ea20000000a00 */
[----:B-1----:R-:W-:-:S06]  /*5b40*/  IMAD.WIDE.U32 R176, R213, 0x10, R176 ;  /* 0x00000010d5b07825 */ /* 0x002fcc00078e00b0 */
[----:B------:R-:W3:Y:S01]  /*5b50*/  LDG.E.128 R176, desc[UR6][R176.64] ;  /* 0x00000006b0b07981 */ /* 0x000ee2000c1e1d00 */
[----:B------:R-:W-:Y:S01]  /*5b60*/  FADD.FTZ R169, R194, -R169 ;  /* 0x800000a9c2a97221 */ /* 0x000fe20000010000 */
[----:B------:R-:W-:Y:S01]  /*5b70*/  FADD.FTZ R180, R205, -R170 ;  /* 0x800000aacdb47221 */ /* 0x000fe20000010000 */
[----:B------:R-:W-:Y:S01]  /*5b80*/  FADD.FTZ R230, R211, -R182 ;  /* 0x800000b6d3e67221 */ /* 0x000fe20000010000 */
[----:B0-----:R-:W-:-:S04]  /*5b90*/  IMAD.WIDE.U32 R228, R213, 0x10, R228 ;  /* 0x00000010d5e47825 */ /* 0x001fc800078e00e4 */
[C---:B-----5:R-:W-:Y:S01]  /*5ba0*/  FFMA.FTZ R168, R215.reuse, R169, R144 ;  /* 0x000000a9d7a87223 */ /* 0x060fe20000010090 */
[----:B------:R-:W-:-:S03]  /*5bb0*/  FFMA.FTZ R169, R215, R180, R145 ;  /* 0x000000b4d7a97223 */ /* 0x000fc60000010091 */
[----:B------:R-:W-:Y:S01]  /*5bc0*/  FMUL.FTZ R170, R168, R217 ;  /* 0x000000d9a8aa7220 */ /* 0x000fe20000410000 */
[C---:B--2---:R-:W-:Y:S01]  /*5bd0*/  IMAD.WIDE.U32 R226, R213.reuse, 0x10, R226 ;  /* 0x00000010d5e27825 */ /* 0x044fe200078e00e2 */
[----:B------:R-:W-:-:S03]  /*5be0*/  IADD3 R213, PT, PT, R213, 0x20, RZ ;  /* 0x00000020d5d57810 */ /* 0x000fc60007ffe0ff */
[----:B------:R-:W-:Y:S01]  /*5bf0*/  FMUL.FTZ R171, R170, UR13 ;  /* 0x0000000daaab7c20 */ /* 0x000fe20008410000 */
[----:B------:R-:W-:Y:S01]  /*5c00*/  FADD.FTZ R170, R222, -R181 ;  /* 0x800000b5deaa7221 */ /* 0x000fe20000010000 */
[----:B------:R-:W-:Y:S02]  /*5c10*/  FMUL.FTZ R181, R169, R217 ;  /* 0x000000d9a9b57220 */ /* 0x000fe40000410000 */
[----:B------:R-:W-:Y:S01]  /*5c20*/  FMUL.FTZ R180, R32, R171 ;  /* 0x000000ab20b47220 */ /* 0x000fe20000410000 */
[----:B------:R-:W-:Y:S01]  /*5c30*/  FFMA.FTZ R170, R215, R170, R146 ;  /* 0x000000aad7aa7223 */ /* 0x000fe20000010092 */
[----:B------:R-:W-:-:S03]  /*5c40*/  FMUL.FTZ R182, R181, UR13 ;  /* 0x0000000db5b67c20 */ /* 0x000fc60008410000 */
[----:B------:R-:W-:Y:S01]  /*5c50*/  SEL R180, R180, RZ, P5 ;  /* 0x000000ffb4b47207 */ /* 0x000fe20002800000 */
[----:B------:R-:W-:Y:S01]  /*5c60*/  FMUL.FTZ R181, R33, R182 ;  /* 0x000000b621b57220 */ /* 0x000fe20000410000 */
[----:B---3--:R-:W-:Y:S01]  /*5c70*/  FMUL.FTZ R176, R171, R176 ;  /* 0x000000b0abb07220 */ /* 0x008fe20000410000 */
[----:B------:R-:W-:Y:S01]  /*5c80*/  FFMA.FTZ R171, R215, R230, R147 ;  /* 0x000000e6d7ab7223 */ /* 0x000fe20000010093 */
[----:B------:R-:W-:-:S03]  /*5c90*/  FMUL.FTZ R177, R182, R177 ;  /* 0x000000b1b6b17220 */ /* 0x000fc60000410000 */
[----:B------:R-:W-:Y:S01]  /*5ca0*/  FSEL R219, R176, RZ, P5 ;  /* 0x000000ffb0db7208 */ /* 0x000fe20002800000 */
[-C--:B------:R-:W-:Y:S01]  /*5cb0*/  FMUL.FTZ R176, R170, R217.reuse ;  /* 0x000000d9aab07220 */ /* 0x080fe20000410000 */
[----:B------:R-:W-:Y:S01]  /*5cc0*/  FMUL.FTZ R182, R171, R217 ;  /* 0x000000d9abb67220 */ /* 0x000fe20000410000 */
[----:B------:R-:W-:Y:S01]  /*5cd0*/  LOP3.LUT P5, RZ, R7, 0xff00, RZ, 0xc0, !PT ;  /* 0x0000ff0007ff7812 */ /* 0x000fe200078ac0ff */
[----:B------:R1:W-:Y:S01]  /*5ce0*/  STG.E.128 desc[UR6][R228.64], R168 ;  /* 0x000000a8e4007986 */ /* 0x0003e2000c101d06 */
[----:B------:R-:W-:Y:S01]  /*5cf0*/  FMUL.FTZ R183, R176, UR13 ;  /* 0x0000000db0b77c20 */ /* 0x000fe20008410000 */
[----:B------:R-:W-:Y:S01]  /*5d00*/  FMUL.FTZ R230, R182, UR13 ;  /* 0x0000000db6e67c20 */ /* 0x000fe20008410000 */
[----:B------:R-:W-:Y:S01]  /*5d10*/  FSEL R176, R177, RZ, P5 ;  /* 0x000000ffb1b07208 */ /* 0x000fe20002800000 */
[----:B------:R-:W-:Y:S01]  /*5d20*/  FADD.FTZ R172, R172, R219 ;  /* 0x000000dbacac7221 */ /* 0x000fe20000010000 */
[----:B------:R-:W-:Y:S01]  /*5d30*/  SEL R181, R181, RZ, P5 ;  /* 0x000000ffb5b57207 */ /* 0x000fe20002800000 */
[----:B------:R-:W-:Y:S01]  /*5d40*/  FMUL.FTZ R178, R183, R178 ;  /* 0x000000b2b7b27220 */ /* 0x000fe20000410000 */
[----:B------:R-:W-:Y:S01]  /*5d50*/  FMUL.FTZ R182, R34, R183 ;  /* 0x000000b722b67220 */ /* 0x000fe20000410000 */
[----:B------:R-:W-:Y:S01]  /*5d60*/  LOP3.LUT P5, RZ, R7, 0xff0000, RZ, 0xc0, !PT ;  /* 0x00ff000007ff7812 */ /* 0x000fe200078ac0ff */
[----:B------:R-:W-:Y:S01]  /*5d70*/  FMUL.FTZ R183, R35, R230 ;  /* 0x000000e623b77220 */ /* 0x000fe20000410000 */
[----:B------:R-:W-:Y:S01]  /*5d80*/  FMUL.FTZ R179, R230, R179 ;  /* 0x000000b3e6b37220 */ /* 0x000fe20000410000 */
[----:B------:R-:W-:Y:S01]  /*5d90*/  FADD.FTZ R173, R173, R176 ;  /* 0x000000b0adad7221 */ /* 0x000fe20000010000 */
        /* <DEDUP_REMOVED lines=8> */
.L_x_13868:
[----:B------:R-:W-:Y:S05]  /*5e20*/  BSYNC.RECONVERGENT B2 ;  /* 0x0000000000027941 */ /* 0x000fea0003800200 */
.L_x_13867:
[----:B------:R-:W-:Y:S04]  /*5e30*/  BSSY.RECONVERGENT B2, `(.L_x_13869) ;  /* 0x0000038000027945 */ /* 0x000fe80003800200 */
[----:B------:R-:W-:Y:S05]  /*5e40*/  @!P4 BRA `(.L_x_13870) ;  /* 0x0000000000d8c947 */ /* 0x000fea0003800000 */
[----:B------:R-:W2:Y:S01]  /*5e50*/  LDC.64 R176, c[0x0][0x390] ;  /* 0x0000e400ffb07b82 */ /* 0x000ea20000000a00 */
[-CC-:B-1----:R-:W-:Y:S01]  /*5e60*/  FFMA.FTZ R169, R9, R224.reuse, R27.reuse ;  /* 0x000000e009a97223 */ /* 0x182fe2000001001b */
[-CC-:B------:R-:W-:Y:S01]  /*5e70*/  FFMA.FTZ R168, R10, R224.reuse, R27.reuse ;  /* 0x000000e00aa87223 */ /* 0x180fe2000001001b */
[-CC-:B------:R-:W-:Y:S01]  /*5e80*/  FFMA.FTZ R171, R199, R224.reuse, R27.reuse ;  /* 0x000000e0c7ab7223 */ /* 0x180fe2000001001b */
[----:B------:R-:W-:-:S04]  /*5e90*/  FFMA.FTZ R180, R216, R224, R27 ;  /* 0x000000e0d8b47223 */ /* 0x000fc8000001001b */
[----:B------:R-:W1:Y:S08]  /*5ea0*/  LDC.64 R226, c[0x0][0x478] ;  /* 0x00011e00ffe27b82 */ /* 0x000e700000000a00 */
[----:B0-----:R-:W0:Y:S01]  /*5eb0*/  LDC.64 R182, c[0x0][0x468] ;  /* 0x00011a00ffb67b82 */ /* 0x001e220000000a00 */
        /* <DEDUP_REMOVED lines=21> */
[----:B------:R-:W-:Y:S01]  /*6010*/  FMUL.FTZ R223, R42, R221 ;  /* 0x000000dd2adf7220 */ /* 0x000fe20000410000 */
[----:B-1----:R-:W-:Y:S01]  /*6020*/  IMAD.WIDE.U32 R226, R213, 0x10, R226 ;  /* 0x00000010d5e27825 */ /* 0x002fe200078e00e2 */
[----:B------:R-:W-:-:S03]  /*6030*/  SEL R180, R180, RZ, P5 ;  /* 0x000000ffb4b47207 */ /* 0x000fc60002800000 */
[----:B------:R-:W-:Y:S01]  /*6040*/  FMUL.FTZ R225, R43, R230 ;  /* 0x000000e62be17220 */ /* 0x000fe20000410000 */
[----:B------:R3:W-:Y:S01]  /*6050*/  STG.E.128 desc[UR6][R226.64], R168 ;  /* 0x000000a8e2007986 */ /* 0x0007e2000c101d06 */
[----:B--2---:R-:W-:Y:S01]  /*6060*/  FMUL.FTZ R176, R181, R176 ;  /* 0x000000b0b5b07220 */ /* 0x004fe20000410000 */
[----:B------:R-:W-:Y:S01]  /*6070*/  FMUL.FTZ R177, R228, R177 ;  /* 0x000000b1e4b17220 */ /* 0x000fe20000410000 */
        /* <DEDUP_REMOVED lines=19> */
.L_x_13870:
[----:B------:R-:W-:Y:S05]  /*61b0*/  BSYNC.RECONVERGENT B2 ;  /* 0x0000000000027941 */ /* 0x000fea0003800200 */
.L_x_13869:
[----:B------:R-:W-:Y:S04]  /*61c0*/  BSSY.RECONVERGENT B2, `(.L_x_13871) ;  /* 0x0000038000027945 */ /* 0x000fe80003800200 */
[----:B------:R-:W-:Y:S05]  /*61d0*/  @!P3 BRA `(.L_x_13872) ;  /* 0x0000000000d8b947 */ /* 0x000fea0003800000 */
[----:B---3--:R-:W2:Y:S01]  /*61e0*/  LDC.64 R176, c[0x0][0x390] ;  /* 0x0000e400ffb07b82 */ /* 0x008ea20000000a00 */
[-CC-:B-1----:R-:W-:Y:S01]  /*61f0*/  FFMA.FTZ R169, R13, R224.reuse, R27.reuse ;  /* 0x000000e00da97223 */ /* 0x182fe2000001001b */
[-CC-:B------:R-:W-:Y:S01]  /*6200*/  FFMA.FTZ R170, R12, R224.reuse, R27.reuse ;  /* 0x000000e00caa7223 */ /* 0x180fe2000001001b */
[-CC-:B------:R-:W-:Y:S01]  /*6210*/  FFMA.FTZ R171, R195, R224.reuse, R27.reuse ;  /* 0x000000e0c3ab7223 */ /* 0x180fe2000001001b */
[----:B------:R-:W-:-:S04]  /*6220*/  FFMA.FTZ R180, R212, R224, R27 ;  /* 0x000000e0d4b47223 */ /* 0x000fc8000001001b */
[----:B------:R-:W1:Y:S08]  /*6230*/  LDC.64 R228, c[0x0][0x478] ;  /* 0x00011e00ffe47b82 */ /* 0x000e700000000a00 */
[----:B------:R-:W3:Y:S01]  /*6240*/  LDC.64 R226, c[0x0][0x468] ;  /* 0x00011a00ffe27b82 */ /* 0x000ee20000000a00 */
[----:B--2---:R-:W-:-:S06]  /*6250*/  IMAD.WIDE.U32 R176, R213, 0x10, R176 ;  /* 0x00000010d5b07825 */ /* 0x004fcc00078e00b0 */
[----:B------:R-:W2:Y:S01]  /*6260*/  LDG.E.128 R176, desc[UR6][R176.64] ;  /* 0x00000006b0b07981 */ /* 0x000ea2000c1e1d00 */
[----:B------:R-:W-:Y:S01]  /*6270*/  FADD.FTZ R169, R190, -R169 ;  /* 0x800000a9bea97221 */ /* 0x000fe20000010000 */
[----:B------:R-:W-:Y:S01]  /*6280*/  FADD.FTZ R170, R197, -R170 ;  /* 0x800000aac5aa7221 */ /* 0x000fe20000010000 */
[----:B------:R-:W-:Y:S01]  /*6290*/  FADD.FTZ R171, R214, -R171 ;  /* 0x800000abd6ab7221 */ /* 0x000fe20000010000 */
[----:B0-----:R-:W-:Y:S01]  /*62a0*/  FADD.FTZ R182, R207, -R180 ;  /* 0x800000b4cfb67221 */ /* 0x001fe20000010000 */
        /* <DEDUP_REMOVED lines=19> */
[----:B-1----:R-:W-:Y:S01]  /*63e0*/  IMAD.WIDE.U32 R228, R213, 0x10, R228 ;  /* 0x00000010d5e47825 */ /* 0x002fe200078e00e4 */
[----:B------:R-:W-:-:S03]  /*63f0*/  SEL R182, R182, RZ, P3 ;  /* 0x000000ffb6b67207 */ /* 0x000fc60001800000 */
[C---:B---3--:R-:W-:Y:S01]  /*6400*/  IMAD.WIDE.U32 R226, R213.reuse, 0x10, R226 ;  /* 0x00000010d5e27825 */ /* 0x048fe200078e00e2 */
[----:B------:R4:W-:Y:S01]  /*6410*/  STG.E.128 desc[UR6][R228.64], R168 ;  /* 0x000000a8e4007986 */ /* 0x0009e2000c101d06 */
[----:B------:R-:W-:Y:S02]  /*6420*/  IADD3 R213, PT, PT, R213, 0x20, RZ ;  /* 0x00000020d5d57810 */ /* 0x000fe40007ffe0ff */
[----:B--2---:R-:W-:Y:S01]  /*6430*/  FMUL.FTZ R176, R181, R176 ;  /* 0x000000b0b5b07220 */ /* 0x004fe20000410000 */
[----:B------:R-:W-:Y:S01]  /*6440*/  FMUL.FTZ R181, R49, R230 ;  /* 0x000000e631b57220 */ /* 0x000fe20000410000 */
[----:B------:R-:W-:Y:S01]  /*6450*/  FMUL.FTZ R177, R230, R177 ;  /* 0x000000b1e6b17220 */ /* 0x000fe20000410000 */
[----:B------:R-:W-:Y:S01]  /*6460*/  FMUL.FTZ R178, R221, R178 ;  /* 0x000000b2ddb27220 */ /* 0x000fe20000410000 */
[----:B------:R-:W-:Y:S01]  /*6470*/  FMUL.FTZ R179, R232, R179 ;  /* 0x000000b3e8b37220 */ /* 0x000fe20000410000 */
[----:B------:R-:W-:Y:S02]  /*6480*/  FSEL R219, R176, RZ, P5 ;  /* 0x000000ffb0db7208 */ /* 0x000fe40002800000 */
[----:B------:R-:W-:-:S02]  /*6490*/  ISETP.GE.U32.AND P5, PT, R11, 0x1000000, PT ;  /* 0x010000000b00780c */ /* 0x000fc40003fa6070 */
[----:B------:R-:W-:Y:S01]  /*64a0*/  SEL R181, R181, RZ, P4 ;  /* 0x000000ffb5b57207 */ /* 0x000fe20002000000 */
[----:B------:R-:W-:Y:S01]  /*64b0*/  FADD.FTZ R128, R128, R219 ;  /* 0x000000db80807221 */ /* 0x000fe20000010000 */
[----:B------:R-:W-:Y:S02]  /*64c0*/  SEL R183, R183, RZ, P5 ;  /* 0x000000ffb7b77207 */ /* 0x000fe40002800000 */
[----:B------:R-:W-:Y:S02]  /*64d0*/  FSEL R176, R177, RZ, P4 ;  /* 0x000000ffb1b07208 */ /* 0x000fe40002000000 */
[----:B------:R-:W-:Y:S01]  /*64e0*/  FSEL R177, R178, RZ, P3 ;  /* 0x000000ffb2b17208 */ /* 0x000fe20001800000 */
[----:B------:R4:W-:Y:S01]  /*64f0*/  STG.E.128 desc[UR6][R226.64], R180 ;  /* 0x000000b4e2007986 */ /* 0x0009e2000c101d06 */
[----:B------:R-:W-:Y:S01]  /*6500*/  FSEL R178, R179, RZ, P5 ;  /* 0x000000ffb3b27208 */ /* 0x000fe20002800000 */
[----:B------:R-:W-:Y:S02]  /*6510*/  FADD.FTZ R129, R129, R176 ;  /* 0x000000b081817221 */ /* 0x000fe40000010000 */
[----:B------:R-:W-:-:S02]  /*6520*/  FADD.FTZ R130, R130, R177 ;  /* 0x000000b182827221 */ /* 0x000fc40000010000 */
[----:B------:R-:W-:-:S07]  /*6530*/  FADD.FTZ R131, R131, R178 ;  /* 0x000000b283837221 */ /* 0x000fce0000010000 */
.L_x_13872:
[----:B------:R-:W-:Y:S05]  /*6540*/  BSYNC.RECONVERGENT B2 ;  /* 0x0000000000027941 */ /* 0x000fea0003800200 */
.L_x_13871:
[----:B------:R-:W-:Y:S04]  /*6550*/  BSSY.RECONVERGENT B2, `(.L_x_13873) ;  /* 0x0000038000027945 */ /* 0x000fe80003800200 */
[----:B------:R-:W-:Y:S05]  /*6560*/  @!P2 BRA `(.L_x_13874) ;  /* 0x0000000000d8a947 */ /* 0x000fea0003800000 */
[----:B---3--:R-:W2:Y:S01]  /*6570*/  LDC.64 R176, c[0x0][0x390] ;  /* 0x0000e400ffb07b82 */ /* 0x008ea20000000a00 */
[-CC-:B-1--4-:R-:W-:Y:S01]  /*6580*/  FFMA.FTZ R169, R15, R224.reuse, R27.reuse ;  /* 0x000000e00fa97223 */ /* 0x192fe2000001001b */
[----:B------:R-:W-:-:S06]  /*6590*/  FFMA.FTZ R168, R16, R224, R27 ;  /* 0x000000e010a87223 */ /* 0x000fcc000001001b */
[----:B------:R-:W1:Y:S08]  /*65a0*/  LDC.64 R228, c[0x0][0x478] ;  /* 0x00011e00ffe47b82 */ /* 0x000e700000000a00 */
[----:B------:R-:W3:Y:S01]  /*65b0*/  LDC.64 R226, c[0x0][0x468] ;  /* 0x00011a00ffe27b82 */ /* 0x000ee20000000a00 */
[----:B--2---:R-:W-:-:S06]  /*65c0*/  IMAD.WIDE.U32 R176, R213, 0x10, R176 ;  /* 0x00000010d5b07825 */ /* 0x004fcc00078e00b0 */
[----:B------:R-:W2:Y:S01]  /*65d0*/  LDG.E.128 R176, desc[UR6][R176.64] ;  /* 0x00000006b0b07981 */ /* 0x000ea2000c1e1d00 */
        /* <DEDUP_REMOVED lines=23> */
[----:B-1----:R-:W-:Y:S01]  /*6750*/  IMAD.WIDE.U32 R228, R213, 0x10, R228 ;  /* 0x00000010d5e47825 */ /* 0x002fe200078e00e4 */
[----:B------:R-:W-:-:S02]  /*6760*/  LOP3.LUT P3, RZ, R14, 0xff00, RZ, 0xc0, !PT ;  /* 0x0000ff000eff7812 */ /* 0x000fc4000786c0ff */
[C---:B------:R-:W-:Y:S01]  /*6770*/  LOP3.LUT P4, RZ, R14.reuse, 0xff0000, RZ, 0xc0, !PT ;  /* 0x00ff00000eff7812 */ /* 0x040fe2000788c0ff */
[----:B---3--:R-:W-:Y:S01]  /*6780*/  IMAD.WIDE.U32 R226, R213, 0x10, R226 ;  /* 0x00000010d5e27825 */ /* 0x008fe200078e00e2 */
[----:B------:R-:W-:Y:S01]  /*6790*/  ISETP.GE.U32.AND P5, PT, R14, 0x1000000, PT ;  /* 0x010000000e00780c */ /* 0x000fe20003fa6070 */
[----:B------:R0:W-:Y:S01]  /*67a0*/  STG.E.128 desc[UR6][R228.64], R168 ;  /* 0x000000a8e4007986 */ /* 0x0001e2000c101d06 */
        /* <DEDUP_REMOVED lines=18> */
.L_x_13874:
[----:B------:R-:W-:Y:S05]  /*68d0*/  BSYNC.RECONVERGENT B2 ;  /* 0x0000000000027941 */ /* 0x000fea0003800200 */
.L_x_13873:
        /* <DEDUP_REMOVED lines=32> */
[----:B-1----:R-:W-:Y:S01]  /*6ae0*/  IMAD.WIDE.U32 R228, R213, 0x10, R228 ;  /* 0x00000010d5e47825 */ /* 0x002fe200078e00e4 */
[----:B------:R-:W-:-:S02]  /*6af0*/  LOP3.LUT P2, RZ, R17, 0xff00, RZ, 0xc0, !PT ;  /* 0x0000ff0011ff7812 */ /* 0x000fc4000784c0ff */
[----:B------:R-:W-:Y:S01]  /*6b00*/  LOP3.LUT P3, RZ, R17, 0xff0000, RZ, 0xc0, !PT ;  /* 0x00ff000011ff7812 */ /* 0x000fe2000786c0ff */
        /* <DEDUP_REMOVED lines=21> */
.L_x_13876:
[----:B------:R-:W-:Y:S05]  /*6c60*/  BSYNC.RECONVERGENT B2 ;  /* 0x0000000000027941 */ /* 0x000fea0003800200 */
.L_x_13875:
[----:B------:R-:W-:Y:S05]  /*6c70*/  @!P0 BRA `(.L_x_13853) ;  /* 0x0000000000d48947 */ /* 0x000fea0003800000 */
[----:B-1-34-:R-:W1:Y:S08]  /*6c80*/  LDC.64 R168, c[0x0][0x390] ;  /* 0x0000e400ffa87b82 */ /* 0x01ae700000000a00 */
[----:B------:R-:W2:Y:S01]  /*6c90*/  LDC.64 R226, c[0x0][0x468] ;  /* 0x00011a00ffe27b82 */ /* 0x000ea20000000a00 */
[----:B-1----:R-:W-:-:S07]  /*6ca0*/  IMAD.WIDE.U32 R176, R213, 0x10, R168 ;  /* 0x00000010d5b07825 */ /* 0x002fce00078e00a8 */
[----:B------:R-:W1:Y:S01]  /*6cb0*/  LDC.64 R168, c[0x0][0x478] ;  /* 0x00011e00ffa87b82 */ /* 0x000e620000000a00 */
[----:B------:R-:W3:Y:S01]  /*6cc0*/  LDG.E.128 R176, desc[UR6][R176.64] ;  /* 0x00000006b0b07981 */ /* 0x000ee2000c1e1d00 */
[-CC-:B------:R-:W-:Y:S01]  /*6cd0*/  FFMA.FTZ R183, R196, R224.reuse, R27.reuse ;  /* 0x000000e0c4b77223 */ /* 0x180fe2000001001b */
[-CC-:B------:R-:W-:Y:S01]  /*6ce0*/  FFMA.FTZ R171, R21, R224.reuse, R27.reuse ;  /* 0x000000e015ab7223 */ /* 0x180fe2000001001b */
[-CC-:B------:R-:W-:Y:S01]  /*6cf0*/  FFMA.FTZ R170, R22, R224.reuse, R27.reuse ;  /* 0x000000e016aa7223 */ /* 0x180fe2000001001b */
[----:B0-----:R-:W-:Y:S01]  /*6d00*/  FFMA.FTZ R181, R25, R224, R27 ;  /* 0x000000e019b57223 */ /* 0x001fe2000001001b */
[----:B------:R-:W-:Y:S01]  /*6d10*/  LOP3.LUT P0, RZ, R20, 0xff, RZ, 0xc0, !PT ;  /* 0x000000ff14ff7812 */ /* 0x000fe2000780c0ff */
[----:B------:R-:W-:Y:S01]  /*6d20*/  FADD.FTZ R27, R24, -R171 ;  /* 0x800000ab181b7221 */ /* 0x000fe20000010000 */
[----:B------:R-:W-:Y:S01]  /*6d30*/  FADD.FTZ R170, R185, -R170 ;  /* 0x800000aab9aa7221 */ /* 0x000fe20000010000 */
[----:B------:R-:W-:Y:S01]  /*6d40*/  FADD.FTZ R181, R198, -R181 ;  /* 0x800000b5c6b57221 */ /* 0x000fe20000010000 */
[C---:B------:R-:W-:Y:S01]  /*6d50*/  LOP3.LUT P1, RZ, R20.reuse, 0xff00, RZ, 0xc0, !PT ;  /* 0x0000ff0014ff7812 */ /* 0x040fe2000782c0ff */
[----:B--2---:R-:W-:Y:S01]  /*6d60*/  IMAD.WIDE.U32 R226, R213, 0x10, R226 ;  /* 0x00000010d5e27825 */ /* 0x004fe200078e00e2 */
[----:B------:R-:W-:-:S02]  /*6d70*/  ISETP.GE.U32.AND P3, PT, R20, 0x1000000, PT ;  /* 0x010000001400780c */ /* 0x000fc40003f66070 */
[----:B------:R-:W-:Y:S01]  /*6d80*/  LOP3.LUT P2, RZ, R20, 0xff0000, RZ, 0xc0, !PT ;  /* 0x00ff000014ff7812 */ /* 0x000fe2000784c0ff */
[----:B-1----:R-:W-:-:S04]  /*6d90*/  IMAD.WIDE.U32 R224, R213, 0x10, R168 ;  /* 0x00000010d5e07825 */ /* 0x002fc800078e00a8 */
[----:B------:R-:W-:Y:S01]  /*6da0*/  FADD.FTZ R168, R26, -R183 ;  /* 0x800000b71aa87221 */ /* 0x000fe20000010000 */
[C---:B-----5:R-:W-:Y:S01]  /*6db0*/  FFMA.FTZ R169, R215.reuse, R170, R165 ;  /* 0x000000aad7a97223 */ /* 0x060fe200000100a5 */
[C---:B------:R-:W-:Y:S02]  /*6dc0*/  FFMA.FTZ R170, R215.reuse, R181, R166 ;  /* 0x000000b5d7aa7223 */ /* 0x040fe400000100a6 */
[C---:B------:R-:W-:Y:S01]  /*6dd0*/  FFMA.FTZ R171, R215.reuse, R168, R167 ;  /* 0x000000a8d7ab7223 */ /* 0x040fe200000100a7 */
[----:B------:R-:W-:Y:S01]  /*6de0*/  FFMA.FTZ R168, R215, R27, R164 ;  /* 0x0000001bd7a87223 */ /* 0x000fe200000100a4 */
[-C--:B------:R-:W-:Y:S02]  /*6df0*/  FMUL.FTZ R180, R169, R217.reuse ;  /* 0x000000d9a9b47220 */ /* 0x080fe40000410000 */
        /* <DEDUP_REMOVED lines=11> */
[----:B------:R0:W-:Y:S01]  /*6eb0*/  STG.E.128 desc[UR6][R224.64], R168 ;  /* 0x000000a8e0007986 */ /* 0x0001e2000c101d06 */
[----:B------:R-:W-:-:S02]  /*6ec0*/  SEL R181, R181, RZ, P1 ;  /* 0x000000ffb5b57207 */ /* 0x000fc40000800000 */
[----:B------:R-:W-:Y:S02]  /*6ed0*/  SEL R183, R183, RZ, P3 ;  /* 0x000000ffb7b77207 */ /* 0x000fe40001800000 */
[----:B------:R-:W-:Y:S02]  /*6ee0*/  SEL R180, R180, RZ, P0 ;  /* 0x000000ffb4b47207 */ /* 0x000fe40000000000 */
[----:B------:R-:W-:-:S05]  /*6ef0*/  SEL R182, R182, RZ, P2 ;  /* 0x000000ffb6b67207 */ /* 0x000fca0001000000 */
        /* <DEDUP_REMOVED lines=13> */
.L_x_13853:
[----:B------:R-:W-:Y:S05]  /*6fd0*/  BSYNC.RECONVERGENT B1 ;  /* 0x0000000000017941 */ /* 0x000fea0003800200 */
.L_x_13831:
[----:B0-234-:R-:W0:Y:S02]  /*6fe0*/  LDC.64 R176, c[0x0][0x380] ;  /* 0x0000e000ffb07b82 */ /* 0x01de240000000a00 */
[----:B0-----:R-:W-:-:S04]  /*6ff0*/  LEA R5, R176, R5, 0x2 ;  /* 0x00000005b0057211 */ /* 0x001fc800078e10ff */
[----:B------:R-:W-:-:S13]  /*7000*/  ISETP.GE.AND P0, PT, R5, R177, PT ;  /* 0x000000b10500720c */ /* 0x000fda0003f06270 */
[----:B------:R-:W-:Y:S05]  /*7010*/  @!P0 BRA `(.L_x_13877) ;  /* 0xffffff9800488947 */ /* 0x000fea000383ffff */
.L_x_13817:
[----:B------:R-:W-:Y:S05]  /*7020*/  BSYNC B0 ;  /* 0x0000000000007941 */ /* 0x000fea0003800000 */
.L_x_13816:
[----:B------:R-:W0:Y:S01]  /*7030*/  S2R R9, SR_TID.X ;  /* 0x0000000000097919 */ /* 0x000e220000002100 */
[----:B------:R-:W-:Y:S01]  /*7040*/  MOV R2, 0x400 ;  /* 0x0000040000027802 */ /* 0x000fe20000000f00 */
[----:B------:R-:W-:Y:S05]  /*7050*/  WARPSYNC.ALL ;  /* 0x0000000000007948 */ /* 0x000fea0003800000 */
[----:B------:R-:W2:Y:S01]  /*7060*/  S2R R7, SR_CgaCtaId ;  /* 0x0000000000077919 */ /* 0x000ea20000008800 */
[----:B-----5:R-:W-:Y:S01]  /*7070*/  IMAD R40, R0, UR5, RZ ;  /* 0x0000000500287c24 */ /* 0x020fe2000f8e02ff */
[----:B------:R-:W3:Y:S01]  /*7080*/  LDCU.128 UR16, c[0x0][0x440] ;  /* 0x00008800ff1077ac */ /* 0x000ee20008000c00 */
[----:B------:R-:W-:Y:S01]  /*7090*/  BSSY.RECONVERGENT B0, `(.L_x_13878) ;  /* 0x00000cc000007945 */ /* 0x000fe20003800200 */
[----:B------:R-:W4:Y:S01]  /*70a0*/  LDCU.64 UR8, c[0x0][0x460] ;  /* 0x00008c00ff0877ac */ /* 0x000f220008000a00 */
[----:B0-----:R-:W-:-:S02]  /*70b0*/  SHF.R.U32.HI R4, RZ, 0x5, R9 ;  /* 0x00000005ff047819 */ /* 0x001fc40000011609 */
        /* <DEDUP_REMOVED lines=27> */
[----:B------:R-:W0:Y:S04]  /*7270*/  LDS R2, [R0] ;  /* 0x0000000000027984 */ /* 0x000e280000000800 */
[----:B------:R-:W2:Y:S04]  /*7280*/  LDS R9, [R0+0xc00] ;  /* 0x000c000000097984 */ /* 0x000ea80000000800 */
[----:B------:R-:W3:Y:S04]  /*7290*/  LDS R4, [R0+0x200] ;  /* 0x0002000000047984 */ /* 0x000ee80000000800 */
        /* <DEDUP_REMOVED lines=12> */
[----:B---3--:R-:W-:-:S03]  /*7360*/  FADD.FTZ R4, RZ, R4 ;  /* 0x00000004ff047221 */ /* 0x008fc60000010000 */
[----:B------:R-:W3:Y:S01]  /*7370*/  LDS R19, [R0+0x1a00] ;  /* 0x001a000000137984 */ /* 0x000ee20000000800 */
        /* <DEDUP_REMOVED lines=18> */
[----:B--2---:R-:W-:-:S03]  /*74a0*/  FADD.FTZ R2, R2, R17 ;  /* 0x0000001102027221 */ /* 0x004fc60000010000 */
[----:B------:R-:W2:Y:S01]  /*74b0*/  LDS R31, [R0+0x2e00] ;  /* 0x002e0000001f7984 */ /* 0x000ea20000000800 */
[----:B---3--:R-:W-:Y:S01]  /*74c0*/  FADD.FTZ R4, R4, R19 ;  /* 0x0000001304047221 */ /* 0x008fe20000010000 */
        /* <DEDUP_REMOVED lines=136> */
.L_x_13879:
[----:B------:R-:W-:Y:S05]  /*7d50*/  BSYNC.RECONVERGENT B0 ;  /* 0x0000000000007941 */ /* 0x000fea0003800200 */
.L_x_13878:
        /* <DEDUP_REMOVED lines=18> */
.L_x_13881:
[----:B------:R-:W-:Y:S05]  /*7e80*/  BSYNC.RECONVERGENT B0 ;  /* 0x0000000000007941 */ /* 0x000fea0003800200 */
.L_x_13880:
        /* <DEDUP_REMOVED lines=18> */
.L_x_13883:
[----:B------:R-:W-:Y:S05]  /*7fb0*/  BSYNC.RECONVERGENT B0 ;  /* 0x0000000000007941 */ /* 0x000fea0003800200 */
.L_x_13882:
        /* <DEDUP_REMOVED lines=18> */
.L_x_13885:
[----:B------:R-:W-:Y:S05]  /*80e0*/  BSYNC.RECONVERGENT B0 ;  /* 0x0000000000007941 */ /* 0x000fea0003800200 */
.L_x_13884:
        /* <DEDUP_REMOVED lines=18> */
.L_x_13887:
[----:B------:R-:W-:Y:S05]  /*8210*/  BSYNC.RECONVERGENT B0 ;  /* 0x0000000000007941 */ /* 0x000fea0003800200 */
.L_x_13886:
        /* <DEDUP_REMOVED lines=11> */
.L_x_13830:
        /* <DEDUP_REMOVED lines=8> */
.L_x_13889:
[----:B------:R-:W-:Y:S05]  /*8350*/  BSYNC B1 ;  /* 0x0000000000017941 */ /* 0x000fea0003800000 */
.L_x_13888:
        /* <DEDUP_REMOVED lines=8> */
.L_x_13890:
[----:B------:R-:W-:Y:S01]  /*83e0*/  FADD.FTZ R176, R176, R223 ;  /* 0x000000dfb0b07221 */ /* 0x000fe20000010000 */
[----:B------:R-:W-:-:S04]  /*83f0*/  HFMA2 R221, -RZ, RZ, 0, 1.1920928955078125e-07 ;  /* 0x00000002ffdd7431 */ /* 0x000fc800000001ff */
[----:B------:R-:W-:Y:S02]  /*8400*/  MOV R226, R176 ;  /* 0x000000b000e27202 */ /* 0x000fe40000000f00 */
[----:B------:R-:W-:-:S07]  /*8410*/  MOV R27, R183 ;  /* 0x000000b7001b7202 */ /* 0x000fce0000000f00 */
[----:B------:R-:W-:Y:S05]  /*8420*/  WARPSYNC.COLLECTIVE R219, `(.L_x_13891) ;  /* 0x00000000db087348 */ /* 0x000fea0003c00000 */
[----:B------:R0:W1:Y:S02]  /*8430*/  SHFL.BFLY P6, R183, R226, R221, R228 ;  /* 0x0c0000dde2b77389 */ /* 0x00006400000c00e4 */
[----:B01----:R-:W-:Y:S05]  /*8440*/  ENDCOLLECTIVE ;  /* 0x000000000000791b */ /* 0x003fea0003800000 */
.L_x_13891:
[----:B------:R-:W-:-:S05]  /*8450*/  FADD.FTZ R27, R27, R224 ;  /* 0x000000e01b1b7221 */ /* 0x000fca0000010000 */
[----:B------:R-:W-:Y:S02]  /*8460*/  MOV R226, R27 ;  /* 0x0000001b00e27202 */ /* 0x000fe40000000f00 */
[----:B------:R-:W-:-:S07]  /*8470*/  MOV R177, R183 ;  /* 0x000000b700b17202 */ /* 0x000fce0000000f00 */
[----:B------:R-:W-:Y:S05]  /*8480*/  WARPSYNC.COLLECTIVE R219, `(.L_x_13892) ;  /* 0x00000000db087348 */ /* 0x000fea0003c00000 */
[----:B------:R0:W1:Y:S02]  /*8490*/  SHFL.BFLY P6, R183, R226, R221, R228 ;  /* 0x0c0000dde2b77389 */ /* 0x00006400000c00e4 */
[----:B01----:R-:W-:Y:S05]  /*84a0*/  ENDCOLLECTIVE ;  /* 0x000000000000791b */ /* 0x003fea0003800000 */
.L_x_13892:
[----:B------:R-:W-:Y:S01]  /*84b0*/  FADD.FTZ R177, R176, R177 ;  /* 0x000000b1b0b17221 */ /* 0x000fe20000010000 */
[----:B------:R-:W-:-:S04]  /*84c0*/  HFMA2 R221, -RZ, RZ, 0, 2.384185791015625e-07 ;  /* 0x00000004ffdd7431 */ /* 0x000fc800000001ff */
[----:B------:R-:W-:Y:S02]  /*84d0*/  MOV R226, R177 ;  /* 0x000000b100e27202 */ /* 0x000fe40000000f00 */
[----:B------:R-:W-:-:S07]  /*84e0*/  MOV R178, R183 ;  /* 0x000000b700b27202 */ /* 0x000fce0000000f00 */
[----:B------:R-:W-:Y:S05]  /*84f0*/  WARPSYNC.COLLECTIVE R219, `(.L_x_13893) ;  /* 0x00000000db087348 */ /* 0x000fea0003c00000 */
[----:B------:R0:W1:Y:S02]  /*8500*/  SHFL.BFLY P6, R183, R226, R221, R228 ;  /* 0x0c0000dde2b77389 */ /* 0x00006400000c00e4 */
[----:B01----:R-:W-:Y:S05]  /*8510*/  ENDCOLLECTIVE ;  /* 0x000000000000791b */ /* 0x003fea0003800000 */
.L_x_13893:
[----:B------:R-:W-:-:S05]  /*8520*/  FADD.FTZ R178, R27, R178 ;  /* 0x000000b21bb27221 */ /* 0x000fca0000010000 */
[----:B------:R-:W-:Y:S02]  /*8530*/  MOV R226, R178 ;  /* 0x000000b200e27202 */ /* 0x000fe40000000f00 */
[----:B------:R-:W-:-:S07]  /*8540*/  MOV R180, R183 ;  /* 0x000000b700b47202 */ /* 0x000fce0000000f00 */
[----:B------:R-:W-:Y:S05]  /*8550*/  WARPSYNC.COLLECTIVE R219, `(.L_x_13894) ;  /* 0x00000000db087348 */ /* 0x000fea0003c00000 */
[----:B------:R0:W1:Y:S02]  /*8560*/  SHFL.BFLY P6, R183, R226, R221, R228 ;  /* 0x0c0000dde2b77389 */ /* 0x00006400000c00e4 */
[----:B01----:R-:W-:Y:S05]  /*8570*/  ENDCOLLECTIVE ;  /* 0x000000000000791b */ /* 0x003fea0003800000 */
.L_x_13894:
[----:B------:R-:W-:Y:S01]  /*8580*/  FADD.FTZ R180, R177, R180 ;  /* 0x000000b4b1b47221 */ /* 0x000fe20000010000 */
[----:B------:R-:W-:-:S04]  /*8590*/  HFMA2 R221, -RZ, RZ, 0, 4.76837158203125e-07 ;  /* 0x00000008ffdd7431 */ /* 0x000fc800000001ff */
[----:B------:R-:W-:Y:S02]  /*85a0*/  MOV R226, R180 ;  /* 0x000000b400e27202 */ /* 0x000fe40000000f00 */
[----:B------:R-:W-:-:S07]  /*85b0*/  MOV R179, R183 ;  /* 0x000000b700b37202 */ /* 0x000fce0000000f00 */
[----:B------:R-:W-:Y:S05]  /*85c0*/  WARPSYNC.COLLECTIVE R219, `(.L_x_13895) ;  /* 0x00000000db087348 */ /* 0x000fea0003c00000 */
[----:B------:R0:W1:Y:S02]  /*85d0*/  SHFL.BFLY P6, R183, R226, R221, R228 ;  /* 0x0c0000dde2b77389 */ /* 0x00006400000c00e4 */
[----:B01----:R-:W-:Y:S05]  /*85e0*/  ENDCOLLECTIVE ;  /* 0x000000000000791b */ /* 0x003fea0003800000 */
.L_x_13895:
[----:B------:R-:W-:-:S05]  /*85f0*/  FADD.FTZ R179, R178, R179 ;  /* 0x000000b3b2b37221 */ /* 0x000fca0000010000 */
[----:B------:R-:W-:Y:S02]  /*8600*/  MOV R226, R179 ;  /* 0x000000b300e27202 */ /* 0x000fe40000000f00 */
[----:B------:R-:W-:-:S07]  /*8610*/  MOV R181, R183 ;  /* 0x000000b700b57202 */ /* 0x000fce0000000f00 */
[----:B------:R-:W-:Y:S05]  /*8620*/  WARPSYNC.COLLECTIVE R219, `(.L_x_13896) ;  /* 0x00000000db087348 */ /* 0x000fea0003c00000 */
[----:B------:R0:W1:Y:S02]  /*8630*/  SHFL.BFLY P6, R183, R226, R221, R228 ;  /* 0x0c0000dde2b77389 */ /* 0x00006400000c00e4 */
[----:B01----:R-:W-:Y:S05]  /*8640*/  ENDCOLLECTIVE ;  /* 0x000000000000791b */ /* 0x003fea0003800000 */
.L_x_13896:
[----:B------:R-:W-:Y:S01]  /*8650*/  FADD.FTZ R181, R180, R181 ;  /* 0x000000b5b4b57221 */ /* 0x000fe20000010000 */
[----:B------:R-:W-:-:S04]  /*8660*/  HFMA2 R221, -RZ, RZ, 0, 9.5367431640625e-07 ;  /* 0x00000010ffdd7431 */ /* 0x000fc800000001ff */
[----:B------:R-:W-:Y:S02]  /*8670*/  MOV R226, R181 ;  /* 0x000000b500e27202 */ /* 0x000fe40000000f00 */
[----:B------:R-:W-:-:S07]  /*8680*/  MOV R182, R183 ;  /* 0x000000b700b67202 */ /* 0x000fce0000000f00 */
[----:B------:R-:W-:Y:S05]  /*8690*/  WARPSYNC.COLLECTIVE R219, `(.L_x_13897) ;  /* 0x00000000db087348 */ /* 0x000fea0003c00000 */
[----:B------:R0:W1:Y:S02]  /*86a0*/  SHFL.BFLY P6, R183, R226, R221, R228 ;  /* 0x0c0000dde2b77389 */ /* 0x00006400000c00e4 */
[----:B01----:R-:W-:Y:S05]  /*86b0*/  ENDCOLLECTIVE ;  /* 0x000000000000791b */ /* 0x003fea0003800000 */
.L_x_13897:
[----:B------:R-:W-:-:S05]  /*86c0*/  FADD.FTZ R182, R179, R182 ;  /* 0x000000b6b3b67221 */ /* 0x000fca0000010000 */
[----:B------:R-:W-:Y:S02]  /*86d0*/  MOV R226, R182 ;  /* 0x000000b600e27202 */ /* 0x000fe40000000f00 */
[----:B------:R-:W-:-:S07]  /*86e0*/  MOV R176, R183 ;  /* 0x000000b700b07202 */ /* 0x000fce0000000f00 */
[----:B------:R-:W-:Y:S05]  /*86f0*/  WARPSYNC.COLLECTIVE R219, `(.L_x_13898) ;  /* 0x00000000db087348 */ /* 0x000fea0003c00000 */
[----:B------:R0:W1:Y:S02]  /*8700*/  SHFL.BFLY P6, R183, R226, R221, R228 ;  /* 0x0c0000dde2b77389 */ /* 0x00006400000c00e4 */
[----:B01----:R-:W-:Y:S05]  /*8710*/  ENDCOLLECTIVE ;  /* 0x000000000000791b */ /* 0x003fea0003800000 */
.L_x_13898:
[----:B------:R-:W-:Y:S05]  /*8720*/  BRA `(.L_x_13899) ;  /* 0xffffff94009c7947 */ /* 0x000fea000383ffff */
.L_x_13900:
        /* <DEDUP_REMOVED lines=13> */
.L_x_14605:


//--------------------- .text._ZN10layer_norm13ln_bwd_kernelINS_13Kernel_traitsIfffffjLj768ELj1ELj4ELj1ELj16ENS_18Kernel_traits_baseILj768EfffffjLj128EEEEELb1ELb1ELb0ELb1EEEvNS_9BwdParamsE --------------------------
	.section	.text._ZN10layer_norm13ln_bwd_kernelINS_13Kernel_traitsIfffffjLj768ELj1ELj4ELj1ELj16ENS_18Kernel_traits_baseILj768EfffffjLj128EEEEELb1ELb1ELb0ELb1EEEvNS_9BwdParamsE,"ax",@progbits
	.align	128
        .global         _ZN10layer_norm13ln_bwd_kernelINS_13Kernel_traitsIfffffjLj768ELj1ELj4ELj1ELj16ENS_18Kernel_traits_baseILj768EfffffjLj128EEEEELb1ELb1ELb0ELb1EEEvNS_9BwdParamsE
        .type           _ZN10layer_norm13ln_bwd_kernelINS_13Kernel_traitsIfffffjLj768ELj1ELj4ELj1ELj16ENS_18Kernel_traits_baseILj768EfffffjLj128EEEEELb1ELb1ELb0ELb1EEEvNS_9BwdParamsE,@function
        .size           _ZN10layer_norm13ln_bwd_kernelINS_13Kernel_traitsIfffffjLj768ELj1ELj4ELj1ELj16ENS_18Kernel_traits_baseILj768EfffffjLj128EEEEELb1ELb1ELb0ELb1EEEvNS_9BwdParamsE,(.L_x_14606 - _ZN10layer_norm13ln_bwd_kernelINS_13Kernel_traitsIfffffjLj768ELj1ELj4ELj1ELj16ENS_18Kernel_traits_baseILj768EfffffjLj128EEEEELb1ELb1ELb0ELb1EEEvNS_9BwdParamsE)
        .other          _ZN10layer_norm13ln_bwd_kernelINS_13Kernel_traitsIfffffjLj768ELj1ELj4ELj1ELj16ENS_18Kernel_traits_baseILj768EfffffjLj128EEEEELb1ELb1ELb0ELb1EEEvNS_9BwdParamsE,@"STO_CUDA_ENTRY STV_DEFAULT"
_ZN10layer_norm13ln_bwd_kernelINS_13Kernel_traitsIfffffjLj768ELj1ELj4ELj1ELj16ENS_18Kernel_traits_baseILj768EfffffjLj128EEEEELb1ELb1ELb0ELb1EEEvNS_9BwdParamsE:
.text._ZN10layer_norm13ln_bwd_kernelINS_13Kernel_traitsIfffffjLj768ELj1ELj4ELj1ELj16ENS_18Kernel_traits_baseILj768EfffffjLj128EEEEELb1ELb1ELb0ELb1EEEvNS_9BwdParamsE:
        /* <DEDUP_REMOVED lines=23> */
[----:B------:R-:W0:Y:S01]  /*0170*/  LDCU UR14, c[0x0][0x400] ;  /* 0x00008000ff0e77ac */ /* 0x000e220008000800 */
        /* <DEDUP_REMOVED lines=9> */
[----:B-1----:R-:W-:Y:S01]  /*0210*/  SHF.R.U32.HI R0, RZ, 0x5, R2 ;  /* 0x00000005ff007819 */ /* 0x002fe20000011602 */
[----:B------:R-:W1:Y:S01]  /*0220*/  LDCU.64 UR12, c[0x0][0x438] ;  /* 0x00008700ff0c77ac */ /* 0x000e620008000a00 */
[----:B------:R-:W-:Y:S02]  /*0230*/  CS2R R162, SRZ ;  /* 0x0000000000a27805 */ /* 0x000fe4000001ff00 */
[----:B------:R-:W-:Y:S02]  /*0240*/  CS2R R160, SRZ ;  /* 0x0000000000a07805 */ /* 0x000fe4000001ff00 */
[----:B------:R-:W-:-:S02]  /*0250*/  LOP3.LUT R166, R0, UR4, RZ, 0xfc, !PT ;  /* 0x0000000400a67c12 */ /* 0x000fc4000f8efcff */
[----:B------:R-:W-:Y:S02]  /*0260*/  CS2R R158, SRZ ;  /* 0x00000000009e7805 */ /* 0x000fe4000001ff00 */
[----:B------:R-:W-:Y:S02]  /*0270*/  CS2R R156, SRZ ;  /* 0x00000000009c7805 */ /* 0x000fe4000001ff00 */
[----:B------:R-:W-:Y:S02]  /*0280*/  CS2R R30, SRZ ;  /* 0x00000000001e7805 */ /* 0x000fe4000001ff00 */
[----:B---3--:R-:W-:Y:S02]  /*0290*/  ISETP.GE.AND P0, PT, R166, UR8, PT ;  /* 0x00000008a6007c0c */ /* 0x008fe4000bf06270 */
        /* <DEDUP_REMOVED lines=27> */
[----:B------:R0:W-:Y:S04]  /*0450*/  STL [R1+0xc], RZ ;  /* 0x00000cff01007387 */ /* 0x0001e80000100800 */
[----:B------:R0:W-:Y:S04]  /*0460*/  STL [R1+0x8], RZ ;  /* 0x000008ff01007387 */ /* 0x0001e80000100800 */
[----:B------:R0:W-:Y:S04]  /*0470*/  STL [R1+0x1c], RZ ;  /* 0x00001cff01007387 */ /* 0x0001e80000100800 */
[----:B------:R0:W-:Y:S04]  /*0480*/  STL [R1+0x18], RZ ;  /* 0x000018ff01007387 */ /* 0x0001e80000100800 */
[----:B------:R0:W-:Y:S04]  /*0490*/  STL [R1+0x14], RZ ;  /* 0x000014ff01007387 */ /* 0x0001e80000100800 */
[----:B------:R0:W-:Y:S04]  /*04a0*/  STL [R1+0x24], RZ ;  /* 0x000024ff01007387 */ /* 0x0001e80000100800 */
[----:B------:R0:W-:Y:S01]  /*04b0*/  STL [R1+0x20], RZ ;  /* 0x000020ff01007387 */ /* 0x0001e20000100800 */
[----:B-1----:R-:W-:Y:S01]  /*04c0*/  ISETP.NE.U32.AND P0, PT, RZ, UR8, PT ;  /* 0x00000008ff007c0c */ /* 0x002fe2000bf05070 */
[----:B------:R-:W-:Y:S01]  /*04d0*/  HFMA2 R218, -RZ, RZ, 0, 0 ;  /* 0x00000000ffda7431 */ /* 0x000fe200000001ff */
[----:B------:R-:W-:Y:S01]  /*04e0*/  BSSY B1, `(.L_x_13903) ;  /* 0x000067a000017945 */ /* 0x000fe20003800000 */
[----:B------:R-:W-:Y:S01]  /*04f0*/  HFMA2 R202, -RZ, RZ, 0, 0 ;  /* 0x00000000ffca7431 */ /* 0x000fe200000001ff */
[----:B------:R-:W5:Y:S01]  /*0500*/  LDG.E.128 R104, desc[UR6][R200.64+0xa00] ;  /* 0x000a0006c8687981 */ /* 0x000f62000c1e1d00 */
[----:B------:R-:W-:-:S02]  /*0510*/  HFMA2 R191, -RZ, RZ, 0, 0 ;  /* 0x00000000ffbf7431 */ /* 0x000fc400000001ff */
[----:B------:R-:W-:Y:S01]  /*0520*/  HFMA2 R168, -RZ, RZ, 0, 0 ;  /* 0x00000000ffa87431 */ /* 0x000fe200000001ff */
[----:B------:R-:W5:Y:S01]  /*0530*/  LDG.E.128 R108, desc[UR6][R200.64+0x800] ;  /* 0x00080006c86c7981 */ /* 0x000f62000c1e1d00 */
[----:B------:R-:W-:Y:S02]  /*0540*/  ISETP.NE.AND.EX P0, PT, RZ, UR9, PT, P0 ;  /* 0x00000009ff007c0c */ /* 0x000fe4000bf05300 */
[----:B------:R-:W-:Y:S02]  /*0550*/  CS2R R216, SRZ ;  /* 0x0000000000d87805 */ /* 0x000fe4000001ff00 */
[----:B------:R-:W-:Y:S01]  /*0560*/  CS2R R214, SRZ ;  /* 0x0000000000d67805 */ /* 0x000fe2000001ff00 */
[----:B------:R-:W5:Y:S01]  /*0570*/  LDG.E.128 R112, desc[UR6][R200.64+0x600] ;  /* 0x00060006c8707981 */ /* 0x000f62000c1e1d00 */
[----:B------:R-:W-:Y:S02]  /*0580*/  CS2R R212, SRZ ;  /* 0x0000000000d47805 */ /* 0x000fe4000001ff00 */
[----:B------:R-:W-:-:S02]  /*0590*/  CS2R R210, SRZ ;  /* 0x0000000000d27805 */ /* 0x000fc4000001ff00 */
[----:B------:R-:W-:Y:S01]  /*05a0*/  CS2R R208, SRZ ;  /* 0x0000000000d07805 */ /* 0x000fe2000001ff00 */
[----:B------:R-:W5:Y:S01]  /*05b0*/  LDG.E.128 R116, desc[UR6][R200.64+0x400] ;  /* 0x00040006c8747981 */ /* 0x000f62000c1e1d00 */
[----:B------:R-:W-:Y:S02]  /*05c0*/  MOV R207, RZ ;  /* 0x000000ff00cf7202 */ /* 0x000fe40000000f00 */
[----:B------:R-:W-:Y:S02]  /*05d0*/  CS2R R194, SRZ ;  /* 0x0000000000c27805 */ /* 0x000fe4000001ff00 */
[----:B------:R-:W-:Y:S01]  /*05e0*/  CS2R R192, SRZ ;  /* 0x0000000000c07805 */ /* 0x000fe2000001ff00 */
[----:B------:R-:W5:Y:S01]  /*05f0*/  LDG.E.128 R120, desc[UR6][R200.64+0x200] ;  /* 0x00020006c8787981 */ /* 0x000f62000c1e1d00 */
[----:B------:R-:W-:Y:S02]  /*0600*/  CS2R R188, SRZ ;  /* 0x0000000000bc7805 */ /* 0x000fe4000001ff00 */
[----:B------:R-:W-:-:S02]  /*0610*/  CS2R R186, SRZ ;  /* 0x0000000000ba7805 */ /* 0x000fc4000001ff00 */
[----:B------:R-:W-:Y:S01]  /*0620*/  CS2R R184, SRZ ;  /* 0x0000000000b87805 */ /* 0x000fe2000001ff00 */
[----:B------:R1:W5:Y:S01]  /*0630*/  LDG.E.128 R124, desc[UR6][R200.64] ;  /* 0x00000006c87c7981 */ /* 0x000362000c1e1d00 */
[----:B------:R-:W-:Y:S02]  /*0640*/  MOV R183, RZ ;  /* 0x000000ff00b77202 */ /* 0x000fe40000000f00 */
        /* <DEDUP_REMOVED lines=18> */
[----:B0-----:R-:W-:-:S07]  /*0770*/  CS2R R8, SRZ ;  /* 0x0000000000087805 */ /* 0x001fce000001ff00 */
.L_x_13933:
[----:B0-----:R-:W0:Y:S08]  /*0780*/  LDC.64 R2, c[0x0][0x3c0] ;  /* 0x0000f000ff027b82 */ /* 0x001e300000000a00 */
        /* <DEDUP_REMOVED lines=33> */
[C---:B------:R-:W-:Y:S02]  /*09a0*/  IMAD.WIDE.U32 R136, R172.reuse, 0x10, R152 ;  /* 0x00000010ac887825 */ /* 0x040fe400078e0098 */
        /* <DEDUP_REMOVED lines=18> */
[----:B--2---:R-:W-:-:S04]  /*0ad0*/  IMAD.WIDE.U32 R196, R170, 0x4, R204 ;  /* 0x00000004aac47825 */ /* 0x004fc800078e00cc */
[--C-:B------:R-:W-:Y:S01]  /*0ae0*/  IMAD.WIDE.U32 R176, R174, 0x4, R204.reuse ;  /* 0x00000004aeb07825 */ /* 0x100fe200078e00cc */
[----:B------:R-:W5:Y:S03]  /*0af0*/  LDG.E R171, desc[UR6][R196.64] ;  /* 0x00000006c4ab7981 */ /* 0x000f66000c1e1900 */
[--C-:B------:R-:W-:Y:S01]  /*0b00*/  IMAD.WIDE.U32 R198, R172, 0x4, R204.reuse ;  /* 0x00000004acc67825 */ /* 0x100fe200078e00cc */
[----:B------:R0:W5:Y:S03]  /*0b10*/  LDG.E R190, desc[UR6][R176.64] ;  /* 0x00000006b0be7981 */ /* 0x000166000c1e1900 */
[--C-:B------:R-:W-:Y:S01]  /*0b20*/  IMAD.WIDE.U32 R180, R5, 0x4, R204.reuse ;  /* 0x0000000405b47825 */ /* 0x100fe200078e00cc */
[----:B------:R1:W5:Y:S03]  /*0b30*/  LDG.E R173, desc[UR6][R198.64] ;  /* 0x00000006c6ad7981 */ /* 0x000366000c1e1900 */
[--C-:B------:R-:W-:Y:S01]  /*0b40*/  IMAD.WIDE.U32 R178, R4, 0x4, R204.reuse ;  /* 0x0000000404b27825 */ /* 0x100fe200078e00cc */
[----:B------:R2:W5:Y:S03]  /*0b50*/  LDG.E R169, desc[UR6][R180.64] ;  /* 0x00000006b4a97981 */ /* 0x000566000c1e1900 */
[----:B0-----:R-:W-:Y:S01]  /*0b60*/  IMAD.WIDE.U32 R176, R3, 0x4, R204 ;  /* 0x0000000403b07825 */ /* 0x001fe200078e00cc */
[----:B------:R0:W5:Y:S04]  /*0b70*/  LDG.E R2, desc[UR6][R178.64] ;  /* 0x00000006b2027981 */ /* 0x000168000c1e1900 */
[----:B------:R0:W5:Y:S01]  /*0b80*/  LDG.E R0, desc[UR6][R176.64] ;  /* 0x00000006b0007981 */ /* 0x000162000c1e1900 */
[C---:B---3--:R-:W-:Y:S01]  /*0b90*/  FADD.FTZ R219, -R175.reuse, R132 ;  /* 0x00000084afdb7221 */ /* 0x048fe20000010100 */
[----:B------:R-:W-:-:S03]  /*0ba0*/  FADD.FTZ R251, -R175, R133 ;  /* 0x00000085affb7221 */ /* 0x000fc60000010100 */
[----:B-----5:R-:W-:Y:S01]  /*0bb0*/  FMUL.FTZ R219, R6, R219 ;  /* 0x000000db06db7220 */ /* 0x020fe20000410000 */
[----:B----4-:R-:W-:Y:S01]  /*0bc0*/  FMUL.FTZ R226, R100, R76 ;  /* 0x0000004c64e27220 */ /* 0x010fe20000410000 */
[----:B------:R-:W-:Y:S01]  /*0bd0*/  FADD.FTZ R133, -R175, R141 ;  /* 0x0000008daf857221 */ /* 0x000fe20000010100 */
[----:B------:R-:W-:Y:S01]  /*0be0*/  FMUL.FTZ R225, R101, R77 ;  /* 0x0000004d65e17220 */ /* 0x000fe20000410000 */
[----:B------:R-:W-:Y:S01]  /*0bf0*/  FADD.FTZ R221, -R175, R134 ;  /* 0x00000086afdd7221 */ /* 0x000fe20000010100 */
[----:B------:R-:W-:Y:S01]  /*0c00*/  FADD.FTZ R132, RZ, R226 ;  /* 0x000000e2ff847221 */ /* 0x000fe20000010000 */
[----:B------:R-:W-:Y:S01]  /*0c10*/  FMUL.FTZ R222, R6, R251 ;  /* 0x000000fb06de7220 */ /* 0x000fe20000410000 */
[----:B------:R-:W-:Y:S01]  /*0c20*/  FFMA.FTZ R141, R219, R226, RZ ;  /* 0x000000e2db8d7223 */ /* 0x000fe200000100ff */
        /* <DEDUP_REMOVED lines=21> */
[C---:B------:R-:W-:Y:S01]  /*0d80*/  FADD.FTZ R237, -R175.reuse, R153 ;  /* 0x00000099afed7221 */ /* 0x040fe20000010100 */
[----:B-1----:R-:W-:Y:S01]  /*0d90*/  FMUL.FTZ R198, R98, R74 ;  /* 0x0000004a62c67220 */ /* 0x002fe20000410000 */
        /* <DEDUP_REMOVED lines=23> */
[----:B0-----:R-:W-:Y:S01]  /*0f10*/  FMUL.FTZ R179, R6, R135 ;  /* 0x0000008706b37220 */ /* 0x001fe20000410000 */
        /* <DEDUP_REMOVED lines=88> */
.L_x_13904:
        /* <DEDUP_REMOVED lines=8> */
[----:B0-----:R-:W-:-:S07]  /*1520*/  IMAD.WIDE.U32 R132, R174, 0x10, R32 ;  /* 0x00000010ae847825 */ /* 0x001fce00078e0020 */
[----:B------:R-:W0:Y:S01]  /*1530*/  LDC.64 R46, c[0x0][0x438] ;  /* 0x00010e00ff2e7b82 */ /* 0x000e220000000a00 */
[----:B------:R-:W-:Y:S01]  /*1540*/  IMAD.WIDE.U32 R140, R170, 0x10, R32 ;  /* 0x00000010aa8c7825 */ /* 0x000fe200078e0020 */
[----:B------:R-:W3:Y:S03]  /*1550*/  LDG.E.128 R132, desc[UR6][R132.64] ;  /* 0x0000000684847981 */ /* 0x000ee6000c1e1d00 */
        /* <DEDUP_REMOVED lines=28> */
[--C-:B-1----:R-:W-:Y:S01]  /*1720*/  IMAD.WIDE.U32 R32, R3, 0x4, R42.reuse ;  /* 0x0000000403207825 */ /* 0x102fe200078e002a */
[----:B------:R-:W5:Y:S03]  /*1730*/  LDG.E R171, desc[UR6][R38.64] ;  /* 0x0000000626ab7981 */ /* 0x000f66000c1e1900 */
        /* <DEDUP_REMOVED lines=8> */
[----:B--2---:R-:W-:-:S04]  /*17c0*/  IMAD.WIDE.U32 R40, R5, 0x10, R46 ;  /* 0x0000001005287825 */ /* 0x004fc800078e002e */
[--C-:B------:R-:W-:Y:S02]  /*17d0*/  IMAD.WIDE.U32 R36, R4, 0x10, R46.reuse ;  /* 0x0000001004247825 */ /* 0x100fe400078e002e */
[----:B------:R-:W5:Y:S02]  /*17e0*/  LDG.E.128 R40, desc[UR6][R40.64] ;  /* 0x0000000628287981 */ /* 0x000f64000c1e1d00 */
[----:B-1----:R-:W-:Y:S02]  /*17f0*/  IMAD.WIDE.U32 R32, R3, 0x10, R46 ;  /* 0x0000001003207825 */ /* 0x002fe400078e002e */
[----:B------:R-:W5:Y:S04]  /*1800*/  LDG.E.128 R44, desc[UR6][R44.64] ;  /* 0x000000062c2c7981 */ /* 0x000f68000c1e1d00 */
[----:B------:R-:W5:Y:S04]  /*1810*/  LDG.E.128 R36, desc[UR6][R36.64] ;  /* 0x0000000624247981 */ /* 0x000f68000c1e1d00 */
[----:B------:R-:W5:Y:S01]  /*1820*/  LDG.E.128 R32, desc[UR6][R32.64] ;  /* 0x0000000620207981 */ /* 0x000f62000c1e1d00 */
        /* <DEDUP_REMOVED lines=40> */
[----:B------:R-:W-:Y:S01]  /*1ab0*/  FADD.FTZ R179, -R175, R140 ;  /* 0x0000008cafb37221 */ /* 0x000fe20000010100 */
        /* <DEDUP_REMOVED lines=102> */
[----:B0-----:R-:W-:-:S07]  /*2120*/  FMUL.FTZ R227, R59, R139 ;  /* 0x0000008b3be37220 */ /* 0x001fce0000410000 */
.L_x_13905:
        /* <DEDUP_REMOVED lines=68> */
.L_x_13945:
        /* <DEDUP_REMOVED lines=27> */
[----:B------:R-:W-:Y:S01]  /*2720*/  UMOV UR4, UR5 ;  /* 0x0000000500047c82 */ /* 0x000fe20008000000 */
[----:B------:R-:W-:Y:S01]  /*2730*/  FMUL.FTZ R68, R68, R7 ;  /* 0x0000000744447220 */ /* 0x000fe20000410000 */
[----:B------:R-:W-:Y:S01]  /*2740*/  FMUL.FTZ R63, R62, UR4 ;  /* 0x000000043e3f7c20 */ /* 0x000fe20008410000 */
[----:B------:R-:W-:Y:S01]  /*2750*/  FMUL.FTZ R64, R64, UR4 ;  /* 0x0000000440407c20 */ /* 0x000fe20008410000 */
[----:B------:R-:W-:Y:S01]  /*2760*/  FMUL.FTZ R67, R66, UR4 ;  /* 0x0000000442437c20 */ /* 0x000fe20008410000 */
[----:B------:R-:W-:Y:S01]  /*2770*/  FMUL.FTZ R68, R68, UR4 ;  /* 0x0000000444447c20 */ /* 0x000fe20008410000 */
[----:B-----5:R-:W-:Y:S01]  /*2780*/  FMUL.FTZ R56, R56, R63 ;  /* 0x0000003f38387220 */ /* 0x020fe20000410000 */
[----:B------:R-:W-:Y:S01]  /*2790*/  FMUL.FTZ R65, R57, R64 ;  /* 0x0000004039417220 */ /* 0x000fe20000410000 */
[----:B------:R-:W-:Y:S01]  /*27a0*/  LOP3.LUT P2, RZ, R190, 0xff, RZ, 0xc0, !PT ;  /* 0x000000ffbeff7812 */ /* 0x000fe2000784c0ff */
[----:B------:R-:W-:Y:S01]  /*27b0*/  FMUL.FTZ R66, R58, R67 ;  /* 0x000000433a427220 */ /* 0x000fe20000410000 */
[----:B------:R-:W-:Y:S01]  /*27c0*/  FMUL.FTZ R57, R124, R63 ;  /* 0x0000003f7c397220 */ /* 0x000fe20000410000 */
[C---:B------:R-:W-:Y:S01]  /*27d0*/  LOP3.LUT P3, RZ, R190.reuse, 0xff00, RZ, 0xc0, !PT ;  /* 0x0000ff00beff7812 */ /* 0x040fe2000786c0ff */
[----:B------:R-:W-:Y:S01]  /*27e0*/  FMUL.FTZ R59, R59, R68 ;  /* 0x000000443b3b7220 */ /* 0x000fe20000410000 */
[----:B------:R-:W-:Y:S01]  /*27f0*/  FMUL.FTZ R58, R125, R64 ;  /* 0x000000407d3a7220 */ /* 0x000fe20000410000 */
[----:B------:R-:W-:Y:S01]  /*2800*/  ISETP.GE.U32.AND P5, PT, R190, 0x1000000, PT ;  /* 0x01000000be00780c */ /* 0x000fe20003fa6070 */
[----:B------:R-:W-:Y:S01]  /*2810*/  FMUL.FTZ R67, R126, R67 ;  /* 0x000000437e437220 */ /* 0x000fe20000410000 */
[----:B------:R-:W-:Y:S01]  /*2820*/  FMUL.FTZ R68, R127, R68 ;  /* 0x000000447f447220 */ /* 0x000fe20000410000 */
[----:B------:R-:W-:-:S02]  /*2830*/  LOP3.LUT P4, RZ, R190, 0xff0000, RZ, 0xc0, !PT ;  /* 0x00ff0000beff7812 */ /* 0x000fc4000788c0ff */
[----:B------:R-:W-:Y:S02]  /*2840*/  FSEL R62, R56, RZ, P2 ;  /* 0x000000ff383e7208 */ /* 0x000fe40001000000 */
[----:B------:R-:W-:Y:S02]  /*2850*/  FSEL R63, R65, RZ, P3 ;  /* 0x000000ff413f7208 */ /* 0x000fe40001800000 */
[----:B------:R-:W-:Y:S02]  /*2860*/  SEL R56, R57, RZ, P2 ;  /* 0x000000ff39387207 */ /* 0x000fe40001000000 */
[----:B------:R-:W-:Y:S02]  /*2870*/  FSEL R65, R59, RZ, P5 ;  /* 0x000000ff3b417208 */ /* 0x000fe40002800000 */
[----:B------:R-:W-:Y:S02]  /*2880*/  SEL R57, R58, RZ, P3 ;  /* 0x000000ff3a397207 */ /* 0x000fe40001800000 */
[----:B------:R-:W-:-:S02]  /*2890*/  FSEL R64, R66, RZ, P4 ;  /* 0x000000ff42407208 */ /* 0x000fc40002000000 */
[----:B------:R-:W-:Y:S02]  /*28a0*/  SEL R58, R67, RZ, P4 ;  /* 0x000000ff433a7207 */ /* 0x000fe40002000000 */
[----:B------:R-:W-:Y:S01]  /*28b0*/  SEL R59, R68, RZ, P5 ;  /* 0x000000ff443b7207 */ /* 0x000fe20002800000 */
[----:B------:R-:W-:Y:S06]  /*28c0*/  BRA `(.L_x_13909) ;  /* 0x0000000000a47947 */ /* 0x000fec0003800000 */
.L_x_13908:
        /* <DEDUP_REMOVED lines=40> */
[----:B------:R-:W-:-:S07]  /*2b50*/  SEL R59, R68, RZ, P5 ;  /* 0x000000ff443b7207 */ /* 0x000fce0002800000 */
.L_x_13909:
        /* <DEDUP_REMOVED lines=24> */
[----:B0-----:R-:W-:Y:S01]  /*2ce0*/  FMUL.FTZ R70, R131, R7 ;  /* 0x0000000783467220 */ /* 0x001fe20000410000 */
[----:B------:R-:W-:Y:S01]  /*2cf0*/  FMUL.FTZ R67, R66, UR4 ;  /* 0x0000000442437c20 */ /* 0x000fe20008410000 */
[----:B------:R-:W-:Y:S01]  /*2d00*/  FMUL.FTZ R68, R68, UR4 ;  /* 0x0000000444447c20 */ /* 0x000fe20008410000 */
[----:B------:R-:W-:Y:S01]  /*2d10*/  FMUL.FTZ R69, R69, UR4 ;  /* 0x0000000445457c20 */ /* 0x000fe20008410000 */
[----:B------:R-:W-:Y:S01]  /*2d20*/  FMUL.FTZ R70, R70, UR4 ;  /* 0x0000000446467c20 */ /* 0x000fe20008410000 */
[----:B-----5:R-:W-:Y:S01]  /*2d30*/  FMUL.FTZ R56, R56, R67 ;  /* 0x0000004338387220 */ /* 0x020fe20000410000 */
[----:B------:R-:W-:Y:S01]  /*2d40*/  FMUL.FTZ R57, R57, R68 ;  /* 0x0000004439397220 */ /* 0x000fe20000410000 */
[----:B------:R-:W-:Y:S01]  /*2d50*/  FMUL.FTZ R58, R58, R69 ;  /* 0x000000453a3a7220 */ /* 0x000fe20000410000 */
[----:B------:R-:W-:Y:S01]  /*2d60*/  FMUL.FTZ R59, R59, R70 ;  /* 0x000000463b3b7220 */ /* 0x000fe20000410000 */
[C---:B------:R-:W-:Y:S01]  /*2d70*/  LOP3.LUT P2, RZ, R173.reuse, 0xff, RZ, 0xc0, !PT ;  /* 0x000000ffadff7812 */ /* 0x040fe2000784c0ff */
        /* <DEDUP_REMOVED lines=8> */
[----:B------:R-:W-:Y:S02]  /*2e00*/  FSEL R71, R57, RZ, P3 ;  /* 0x000000ff39477208 */ /* 0x000fe40001800000 */
[----:B------:R-:W-:Y:S02]  /*2e10*/  FSEL R72, R58, RZ, P4 ;  /* 0x000000ff3a487208 */ /* 0x000fe40002000000 */
[----:B------:R-:W-:Y:S02]  /*2e20*/  FSEL R73, R59, RZ, P5 ;  /* 0x000000ff3b497208 */ /* 0x000fe40002800000 */
[----:B------:R-:W-:Y:S02]  /*2e30*/  SEL R56, R67, RZ, P2 ;  /* 0x000000ff43387207 */ /* 0x000fe40001000000 */
[----:B------:R-:W-:Y:S02]  /*2e40*/  SEL R57, R68, RZ, P3 ;  /* 0x000000ff44397207 */ /* 0x000fe40001800000 */
[----:B------:R-:W-:-:S02]  /*2e50*/  SEL R58, R69, RZ, P4 ;  /* 0x000000ff453a7207 */ /* 0x000fc40002000000 */
[----:B------:R-:W-:Y:S01]  /*2e60*/  SEL R59, R66, RZ, P5 ;  /* 0x000000ff423b7207 */ /* 0x000fe20002800000 */
[----:B------:R-:W-:Y:S06]  /*2e70*/  BRA `(.L_x_13911) ;  /* 0x0000000000a07947 */ /* 0x000fec0003800000 */
.L_x_13910:
        /* <DEDUP_REMOVED lines=39> */
[----:B------:R-:W-:-:S07]  /*30f0*/  SEL R59, R66, RZ, P5 ;  /* 0x000000ff423b7207 */ /* 0x000fce0002800000 */
.L_x_13911:
        /* <DEDUP_REMOVED lines=49> */
.L_x_13912:
        /* <DEDUP_REMOVED lines=40> */
.L_x_13913:
        /* <DEDUP_REMOVED lines=21> */
[-C--:B0-----:R-:W-:Y:S01]  /*37e0*/  FMUL.FTZ R68, R129, R7.reuse ;  /* 0x0000000781447220 */ /* 0x081fe20000410000 */
        /* <DEDUP_REMOVED lines=27> */
.L_x_13914:
        /* <DEDUP_REMOVED lines=9> */
[C---:B0-----:R-:W-:Y:S01]  /*3a30*/  FMUL.FTZ R68, R6.reuse, R153 ;  /* 0x0000009906447220 */ /* 0x041fe20000410000 */
        /* <DEDUP_REMOVED lines=30> */
.L_x_13915:
        /* <DEDUP_REMOVED lines=8> */
[----:B------:R-:W-:Y:S01]  /*3ca0*/  LOP3.LUT P2, RZ, R2, 0xff, RZ, 0xc0, !PT ;  /* 0x000000ff02ff7812 */ /* 0x000fe2000784c0ff */
[--C-:B------:R-:W-:Y:S01]  /*3cb0*/  FFMA.FTZ R5, R60, R144, R61.reuse ;  /* 0x000000903c057223 */ /* 0x100fe2000001003d */
[----:B------:R-:W-:Y:S01]  /*3cc0*/  LOP3.LUT P3, RZ, R2, 0xff00, RZ, 0xc0, !PT ;  /* 0x0000ff0002ff7812 */ /* 0x000fe2000786c0ff */
[--C-:B------:R-:W-:Y:S01]  /*3cd0*/  FFMA.FTZ R67, R60, R146, R61.reuse ;  /* 0x000000923c437223 */ /* 0x100fe2000001003d */
[----:B------:R-:W-:Y:S01]  /*3ce0*/  LOP3.LUT P4, RZ, R2, 0xff0000, RZ, 0xc0, !PT ;  /* 0x00ff000002ff7812 */ /* 0x000fe2000788c0ff */
[--C-:B------:R-:W-:Y:S01]  /*3cf0*/  FFMA.FTZ R66, R60, R147, R61.reuse ;  /* 0x000000933c427223 */ /* 0x100fe2000001003d */
[----:B------:R-:W-:Y:S01]  /*3d00*/  ISETP.GE.U32.AND P5, PT, R2, 0x1000000, PT ;  /* 0x010000000200780c */ /* 0x000fe20003fa6070 */
        /* <DEDUP_REMOVED lines=20> */
[-C--:B------:R-:W-:Y:S01]  /*3e50*/  FMUL.FTZ R57, R57, R66.reuse ;  /* 0x0000004239397220 */ /* 0x080fe20000410000 */
[----:B------:R-:W-:Y:S01]  /*3e60*/  FMUL.FTZ R5, R108, R5 ;  /* 0x000000056c057220 */ /* 0x000fe20000410000 */
[----:B------:R-:W-:Y:S01]  /*3e70*/  FMUL.FTZ R66, R109, R66 ;  /* 0x000000426d427220 */ /* 0x000fe20000410000 */
[----:B------:R-:W-:Y:S01]  /*3e80*/  FMUL.FTZ R67, R110, R67 ;  /* 0x000000436e437220 */ /* 0x000fe20000410000 */
[----:B------:R-:W-:Y:S01]  /*3e90*/  FMUL.FTZ R68, R111, R68 ;  /* 0x000000446f447220 */ /* 0x000fe20000410000 */
[----:B0-----:R-:W-:-:S02]  /*3ea0*/  FSEL R76, R56, RZ, P2 ;  /* 0x000000ff384c7208 */ /* 0x001fc40001000000 */
        /* <DEDUP_REMOVED lines=8> */
.L_x_13916:
        /* <DEDUP_REMOVED lines=40> */
.L_x_13917:
        /* <DEDUP_REMOVED lines=20> */
[C---:B------:R-:W-:Y:S01]  /*42f0*/  LOP3.LUT P2, RZ, R0.reuse, 0xff, RZ, 0xc0, !PT ;  /* 0x000000ff00ff7812 */ /* 0x040fe2000784c0ff */
[-C--:B------:R-:W-:Y:S01]  /*4300*/  FMUL.FTZ R2, R129, R7.reuse ;  /* 0x0000000781027220 */ /* 0x080fe20000410000 */
[----:B------:R-:W-:Y:S01]  /*4310*/  LOP3.LUT P3, RZ, R0, 0xff00, RZ, 0xc0, !PT ;  /* 0x0000ff0000ff7812 */ /* 0x000fe2000786c0ff */
[-C--:B------:R-:W-:Y:S01]  /*4320*/  FMUL.FTZ R4, R130, R7.reuse ;  /* 0x0000000782047220 */ /* 0x080fe20000410000 */
[C---:B------:R-:W-:Y:S01]  /*4330*/  LOP3.LUT P4, RZ, R0.reuse, 0xff0000, RZ, 0xc0, !PT ;  /* 0x00ff000000ff7812 */ /* 0x040fe2000788c0ff */
[-C--:B------:R-:W-:Y:S01]  /*4340*/  FMUL.FTZ R6, R131, R7.reuse ;  /* 0x0000000783067220 */ /* 0x080fe20000410000 */
[----:B------:R-:W-:Y:S01]  /*4350*/  ISETP.GE.U32.AND P5, PT, R0, 0x1000000, PT ;  /* 0x010000000000780c */ /* 0x000fe20003fa6070 */
[----:B------:R-:W-:Y:S01]  /*4360*/  FMUL.FTZ R0, R128, R7 ;  /* 0x0000000780007220 */ /* 0x000fe20000410000 */
[----:B------:R-:W-:Y:S01]  /*4370*/  FMUL.FTZ R2, R2, UR4 ;  /* 0x0000000402027c20 */ /* 0x000fe20008410000 */
[----:B------:R-:W-:-:S02]  /*4380*/  FMUL.FTZ R7, R4, UR4 ;  /* 0x0000000404077c20 */ /* 0x000fc40008410000 */
[----:B------:R-:W-:Y:S01]  /*4390*/  FMUL.FTZ R5, R0, UR4 ;  /* 0x0000000400057c20 */ /* 0x000fe20008410000 */
[----:B------:R-:W-:Y:S01]  /*43a0*/  FMUL.FTZ R0, R6, UR4 ;  /* 0x0000000406007c20 */ /* 0x000fe20008410000 */
[----:B-----5:R-:W-:Y:S01]  /*43b0*/  FMUL.FTZ R57, R57, R2 ;  /* 0x0000000239397220 */ /* 0x020fe20000410000 */
[----:B------:R-:W-:Y:S01]  /*43c0*/  FMUL.FTZ R58, R58, R7 ;  /* 0x000000073a3a7220 */ /* 0x000fe20000410000 */
[-C--:B------:R-:W-:Y:S01]  /*43d0*/  FMUL.FTZ R56, R56, R5.reuse ;  /* 0x0000000538387220 */ /* 0x080fe20000410000 */
        /* <DEDUP_REMOVED lines=14> */
.L_x_13918:
        /* <DEDUP_REMOVED lines=15> */
[C---:B------:R-:W-:Y:S01]  /*45b0*/  FMUL.FTZ R0, R6.reuse, R135 ;  /* 0x0000008706007220 */ /* 0x040fe20000410000 */
[----:B------:R-:W-:Y:S01]  /*45c0*/  FMUL.FTZ R6, R6, R61 ;  /* 0x0000003d06067220 */ /* 0x000fe20000410000 */
[-C--:B------:R-:W-:Y:S01]  /*45d0*/  FMUL.FTZ R4, R4, R7.reuse ;  /* 0x0000000704047220 */ /* 0x080fe20000410000 */
[----:B------:R-:W-:Y:S01]  /*45e0*/  FMUL.FTZ R2, R2, UR4 ;  /* 0x0000000402027c20 */ /* 0x000fe20008410000 */
[-C--:B------:R-:W-:Y:S01]  /*45f0*/  FMUL.FTZ R0, R0, R7.reuse ;  /* 0x0000000700007220 */ /* 0x080fe20000410000 */
[----:B------:R-:W-:Y:S01]  /*4600*/  FMUL.FTZ R6, R6, R7 ;  /* 0x0000000706067220 */ /* 0x000fe20000410000 */
[----:B------:R-:W-:Y:S01]  /*4610*/  FMUL.FTZ R7, R4, UR4 ;  /* 0x0000000404077c20 */ /* 0x000fe20008410000 */
[-C--:B-----5:R-:W-:Y:S01]  /*4620*/  FMUL.FTZ R57, R57, R2.reuse ;  /* 0x0000000239397220 */ /* 0x0a0fe20000410000 */
[----:B------:R-:W-:Y:S01]  /*4630*/  FMUL.FTZ R5, R0, UR4 ;  /* 0x0000000400057c20 */ /* 0x000fe20008410000 */
[----:B------:R-:W-:Y:S01]  /*4640*/  FMUL.FTZ R0, R6, UR4 ;  /* 0x0000000406007c20 */ /* 0x000fe20008410000 */
[----:B------:R-:W-:Y:S01]  /*4650*/  FMUL.FTZ R58, R58, R7 ;  /* 0x000000073a3a7220 */ /* 0x000fe20000410000 */
[----:B------:R-:W-:Y:S01]  /*4660*/  FMUL.FTZ R2, R105, R2 ;  /* 0x0000000269027220 */ /* 0x000fe20000410000 */
[-C--:B------:R-:W-:Y:S01]  /*4670*/  FMUL.FTZ R56, R56, R5.reuse ;  /* 0x0000000538387220 */ /* 0x080fe20000410000 */
[-C--:B------:R-:W-:Y:S01]  /*4680*/  FMUL.FTZ R59, R59, R0.reuse ;  /* 0x000000003b3b7220 */ /* 0x080fe20000410000 */
        /* <DEDUP_REMOVED lines=11> */
.L_x_13919:
[----:B------:R-:W1:Y:S02]  /*4740*/  @P1 LDC.64 R56, c[0x0][0x478] ;  /* 0x00011e00ff381b82 */ /* 0x000e640000000a00 */
[----:B-1----:R-:W-:-:S04]  /*4750*/  @P1 IMAD.WIDE.U32 R56, R3, 0x10, R56 ;  /* 0x0000001003381825 */ /* 0x002fc800078e0038 */
[----:B------:R-:W-:Y:S01]  /*4760*/  IMAD.WIDE.U32 R2, R3, 0x10, R220 ;  /* 0x0000001003027825 */ /* 0x000fe200078e00dc */
[----:B------:R2:W-:Y:S04]  /*4770*/  @P1 STG.E.128 desc[UR6][R56.64], R128 ;  /* 0x0000008038001986 */ /* 0x0005e8000c101d06 */
[----:B------:R2:W-:Y:S01]  /*4780*/  STG.E.128 desc[UR6][R2.64], R4 ;  /* 0x0000000402007986 */ /* 0x0005e2000c101d06 */
[----:B------:R-:W-:Y:S05]  /*4790*/  BRA `(.L_x_13920) ;  /* 0x0000002000787947 */ /* 0x000fea0003800000 */
.L_x_13907:
        /* <DEDUP_REMOVED lines=48> */
.L_x_13921:
        /* <DEDUP_REMOVED lines=41> */
.L_x_13922:
        /* <DEDUP_REMOVED lines=52> */
.L_x_13923:
        /* <DEDUP_REMOVED lines=39> */
[----:B------:R-:W-:-:S07]  /*52e0*/  SEL R59, R206, RZ, P5 ;  /* 0x000000ffce3b7207 */ /* 0x000fce0002800000 */
.L_x_13924:
        /* <DEDUP_REMOVED lines=49> */
.L_x_13925:
        /* <DEDUP_REMOVED lines=40> */
.L_x_13926:
        /* <DEDUP_REMOVED lines=49> */
.L_x_13927:
        /* <DEDUP_REMOVED lines=9> */
[C---:B0-----:R-:W-:Y:S01]  /*5c20*/  FFMA.FTZ R68, R6.reuse, R149, R42 ;  /* 0x0000009506447223 */ /* 0x041fe2000001002a */
        /* <DEDUP_REMOVED lines=13> */
[-C--:B------:R-:W-:Y:S01]  /*5d00*/  FMUL.FTZ R56, R56, R67.reuse ;  /* 0x0000004338387220 */ /* 0x080fe20000410000 */
[----:B------:R-:W-:Y:S01]  /*5d10*/  FMUL.FTZ R59, R59, R148 ;  /* 0x000000943b3b7220 */ /* 0x000fe20000410000 */
[----:B------:R-:W-:Y:S01]  /*5d20*/  FMUL.FTZ R58, R113, R150 ;  /* 0x00000096713a7220 */ /* 0x000fe20000410000 */
[C---:B------:R-:W-:Y:S01]  /*5d30*/  LOP3.LUT P2, RZ, R169.reuse, 0xff, RZ, 0xc0, !PT ;  /* 0x000000ffa9ff7812 */ /* 0x040fe2000784c0ff */
[----:B------:R-:W-:Y:S01]  /*5d40*/  FMUL.FTZ R67, R112, R67 ;  /* 0x0000004370437220 */ /* 0x000fe20000410000 */
[----:B------:R-:W-:Y:S01]  /*5d50*/  ISETP.GE.U32.AND P5, PT, R169, 0x1000000, PT ;  /* 0x01000000a900780c */ /* 0x000fe20003fa6070 */
[----:B------:R-:W-:Y:S01]  /*5d60*/  FMUL.FTZ R69, R114, R69 ;  /* 0x0000004572457220 */ /* 0x000fe20000410000 */
[----:B------:R-:W-:Y:S01]  /*5d70*/  FMUL.FTZ R68, R115, R148 ;  /* 0x0000009473447220 */ /* 0x000fe20000410000 */
[----:B------:R-:W-:-:S02]  /*5d80*/  LOP3.LUT P4, RZ, R169, 0xff0000, RZ, 0xc0, !PT ;  /* 0x00ff0000a9ff7812 */ /* 0x000fc4000788c0ff */
[----:B------:R-:W-:Y:S02]  /*5d90*/  FSEL R149, R57, RZ, P3 ;  /* 0x000000ff39957208 */ /* 0x000fe40001800000 */
[----:B------:R-:W-:Y:S02]  /*5da0*/  FSEL R148, R56, RZ, P2 ;  /* 0x000000ff38947208 */ /* 0x000fe40001000000 */
[----:B------:R-:W-:Y:S02]  /*5db0*/  FSEL R151, R59, RZ, P5 ;  /* 0x000000ff3b977208 */ /* 0x000fe40002800000 */
[----:B------:R-:W-:Y:S02]  /*5dc0*/  SEL R57, R58, RZ, P3 ;  /* 0x000000ff3a397207 */ /* 0x000fe40001800000 */
[----:B------:R-:W-:Y:S02]  /*5dd0*/  FSEL R150, R66, RZ, P4 ;  /* 0x000000ff42967208 */ /* 0x000fe40002000000 */
[----:B------:R-:W-:-:S02]  /*5de0*/  SEL R56, R67, RZ, P2 ;  /* 0x000000ff43387207 */ /* 0x000fc40001000000 */
[----:B------:R-:W-:Y:S02]  /*5df0*/  SEL R58, R69, RZ, P4 ;  /* 0x000000ff453a7207 */ /* 0x000fe40002000000 */
[----:B------:R-:W-:-:S07]  /*5e00*/  SEL R59, R68, RZ, P5 ;  /* 0x000000ff443b7207 */ /* 0x000fce0002800000 */
.L_x_13928:
        /* <DEDUP_REMOVED lines=49> */
.L_x_13929:
        /* <DEDUP_REMOVED lines=10> */
[----:B0-----:R-:W-:Y:S01]  /*61c0*/  FADD.FTZ R76, -R68, R143 ;  /* 0x0000008f444c7221 */ /* 0x001fe20000010100 */
        /* <DEDUP_REMOVED lines=29> */
.L_x_13930:
        /* <DEDUP_REMOVED lines=49> */
.L_x_13931:
        /* <DEDUP_REMOVED lines=24> */
[-C--:B-----5:R-:W-:Y:S01]  /*6830*/  FMUL.FTZ R58, R58, R7.reuse ;  /* 0x000000073a3a7220 */ /* 0x0a0fe20000410000 */
        /* <DEDUP_REMOVED lines=15> */
.L_x_13932:
[----:B------:R-:W1:Y:S02]  /*6930*/  @P1 LDC.64 R56, c[0x0][0x478] ;  /* 0x00011e00ff381b82 */ /* 0x000e640000000a00 */
[----:B-1----:R-:W-:-:S04]  /*6940*/  @P1 IMAD.WIDE.U32 R56, R3, 0x10, R56 ;  /* 0x0000001003381825 */ /* 0x002fc800078e0038 */
[----:B------:R-:W-:Y:S01]  /*6950*/  IMAD.WIDE.U32 R2, R3, 0x10, R220 ;  /* 0x0000001003027825 */ /* 0x000fe200078e00dc */
[----:B------:R1:W-:Y:S04]  /*6960*/  @P1 STG.E.128 desc[UR6][R56.64], R128 ;  /* 0x0000008038001986 */ /* 0x0003e8000c101d06 */
[----:B------:R1:W-:Y:S02]  /*6970*/  STG.E.128 desc[UR6][R2.64], R4 ;  /* 0x0000000402007986 */ /* 0x0003e4000c101d06 */
.L_x_13920:
[----:B------:R-:W3:Y:S01]  /*6980*/  LDL.LU R134, [R1+0x4] ;  /* 0x0000040001867983 */ /* 0x000ee20000300800 */
[----:B-12---:R-:W1:Y:S03]  /*6990*/  LDC.64 R2, c[0x0][0x380] ;  /* 0x0000e000ff027b82 */ /* 0x006e660000000a00 */
[----:B------:R-:W2:Y:S04]  /*69a0*/  LDL.LU R133, [R1] ;  /* 0x0000000001857983 */ /* 0x000ea80000300800 */
[----:B------:R-:W4:Y:S04]  /*69b0*/  LDL.LU R132, [R1+0x10] ;  /* 0x0000100001847983 */ /* 0x000f280000300800 */
[----:B0-----:R-:W5:Y:S04]  /*69c0*/  LDL.LU R69, [R1+0xc] ;  /* 0x00000c0001457983 */ /* 0x001f680000300800 */
[----:B------:R-:W5:Y:S04]  /*69d0*/  LDL.LU R68, [R1+0x8] ;  /* 0x0000080001447983 */ /* 0x000f680000300800 */
[----:B------:R-:W5:Y:S04]  /*69e0*/  LDL.LU R66, [R1+0x1c] ;  /* 0x00001c0001427983 */ /* 0x000f680000300800 */
[----:B------:R-:W5:Y:S04]  /*69f0*/  LDL.LU R59, [R1+0x18] ;  /* 0x00001800013b7983 */ /* 0x000f680000300800 */
[----:B------:R-:W5:Y:S04]  /*6a00*/  LDL.LU R57, [R1+0x14] ;  /* 0x0000140001397983 */ /* 0x000f680000300800 */
[----:B------:R-:W5:Y:S04]  /*6a10*/  LDL.LU R56, [R1+0x24] ;  /* 0x0000240001387983 */ /* 0x000f680000300800 */
[----:B------:R-:W5:Y:S01]  /*6a20*/  LDL.LU R0, [R1+0x20] ;  /* 0x0000200001007983 */ /* 0x000f620000300800 */
        /* <DEDUP_REMOVED lines=16> */
[----:B---3--:R-:W-:Y:S01]  /*6b30*/  FADD.FTZ R134, R70, R134 ;  /* 0x0000008646867221 */ /* 0x008fe20000010000 */
[----:B--2---:R-:W-:Y:S01]  /*6b40*/  FADD.FTZ R133, R71, R133 ;  /* 0x0000008547857221 */ /* 0x004fe20000010000 */
[----:B----4-:R-:W-:Y:S01]  /*6b50*/  FADD.FTZ R132, R74, R132 ;  /* 0x000000844a847221 */ /* 0x010fe20000010000 */
[----:B-----5:R-:W-:Y:S01]  /*6b60*/  FADD.FTZ R69, R75, R69 ;  /* 0x000000454b457221 */ /* 0x020fe20000010000 */
[----:B------:R-:W-:Y:S01]  /*6b70*/  FADD.FTZ R68, R78, R68 ;  /* 0x000000444e447221 */ /* 0x000fe20000010000 */
[----:B------:R-:W-:Y:S01]  /*6b80*/  FADD.FTZ R66, R148, R66 ;  /* 0x0000004294427221 */ /* 0x000fe20000010000 */
[----:B------:R-:W-:Y:S01]  /*6b90*/  FADD.FTZ R59, R149, R59 ;  /* 0x0000003b953b7221 */ /* 0x000fe20000010000 */
[----:B------:R-:W-:Y:S01]  /*6ba0*/  FADD.FTZ R57, R150, R57 ;  /* 0x0000003996397221 */ /* 0x000fe20000010000 */
[----:B------:R-:W-:Y:S01]  /*6bb0*/  FADD.FTZ R56, R76, R56 ;  /* 0x000000384c387221 */ /* 0x000fe20000010000 */
[----:B------:R-:W-:-:S05]  /*6bc0*/  FADD.FTZ R0, R77, R0 ;  /* 0x000000004d007221 */ /* 0x000fca0000010000 */
[----:B------:R0:W-:Y:S04]  /*6bd0*/  STL [R1+0x20], R0 ;  /* 0x0000200001007387 */ /* 0x0001e80000100800 */
[----:B------:R0:W-:Y:S04]  /*6be0*/  STL [R1+0x24], R56 ;  /* 0x0000243801007387 */ /* 0x0001e80000100800 */
[----:B------:R0:W-:Y:S04]  /*6bf0*/  STL [R1+0x14], R57 ;  /* 0x0000143901007387 */ /* 0x0001e80000100800 */
[----:B------:R0:W-:Y:S04]  /*6c00*/  STL [R1+0x18], R59 ;  /* 0x0000183b01007387 */ /* 0x0001e80000100800 */
[----:B------:R0:W-:Y:S04]  /*6c10*/  STL [R1+0x1c], R66 ;  /* 0x00001c4201007387 */ /* 0x0001e80000100800 */
[----:B------:R0:W-:Y:S04]  /*6c20*/  STL [R1+0x8], R68 ;  /* 0x0000084401007387 */ /* 0x0001e80000100800 */
[----:B------:R0:W-:Y:S04]  /*6c30*/  STL [R1+0xc], R69 ;  /* 0x00000c4501007387 */ /* 0x0001e80000100800 */
[----:B------:R0:W-:Y:S04]  /*6c40*/  STL [R1+0x10], R132 ;  /* 0x0000108401007387 */ /* 0x0001e80000100800 */
[----:B------:R0:W-:Y:S04]  /*6c50*/  STL [R1], R133 ;  /* 0x0000008501007387 */ /* 0x0001e80000100800 */
[----:B------:R0:W-:Y:S01]  /*6c60*/  STL [R1+0x4], R134 ;  /* 0x0000048601007387 */ /* 0x0001e20000100800 */
[----:B------:R-:W-:Y:S05]  /*6c70*/  @!P1 BRA `(.L_x_13933) ;  /* 0xffffff9800c09947 */ /* 0x000fea000383ffff */
[----:B------:R-:W-:Y:S05]  /*6c80*/  BSYNC B1 ;  /* 0x0000000000017941 */ /* 0x000fea0003800000 */
.L_x_13903:
        /* <DEDUP_REMOVED lines=33> */
.L_x_13902:
[----:B------:R-:W-:Y:S05]  /*6ea0*/  BSYNC B0 ;  /* 0x0000000000007941 */ /* 0x000fea0003800000 */
.L_x_13901:
[----:B------:R-:W1:Y:S01]  /*6eb0*/  S2R R60, SR_TID.X ;  /* 0x00000000003c7919 */ /* 0x000e620000002100 */
[----:B0-----:R-:W-:Y:S01]  /*6ec0*/  MOV R0, 0x400 ;  /* 0x0000040000007802 */ /* 0x001fe20000000f00 */
[----:B------:R-:W-:Y:S05]  /*6ed0*/  WARPSYNC.ALL ;  /* 0x0000000000007948 */ /* 0x000fea0003800000 */
[----:B------:R-:W0:Y:S01]  /*6ee0*/  S2R R3, SR_CgaCtaId ;  /* 0x0000000000037919 */ /* 0x000e220000008800 */
[----:B------:R-:W2:Y:S01]  /*6ef0*/  S2UR UR4, SR_CTAID.X ;  /* 0x00000000000479c3 */ /* 0x000ea20000002500 */
[----:B------:R-:W3:Y:S01]  /*6f00*/  LDCU.128 UR20, c[0x0][0x440] ;  /* 0x00008800ff1477ac */ /* 0x000ee20008000c00 */
[----:B------:R-:W4:Y:S01]  /*6f10*/  LDCU.64 UR8, c[0x0][0x460] ;  /* 0x00008c00ff0877ac */ /* 0x000f220008000a00 */
[----:B-1----:R-:W-:-:S05]  /*6f20*/  SHF.R.U32.HI R53, RZ, 0x5, R60 ;  /* 0x00000005ff357819 */ /* 0x002fca000001163c */
[----:B------:R-:W-:Y:S01]  /*6f30*/  IMAD R200, R53, 0xc0, R200 ;  /* 0x000000c035c87824 */ /* 0x000fe200078e02c8 */
        /* <DEDUP_REMOVED lines=12> */
[----:B------:R-:W5:Y:S04]  /*7000*/  LDS R48, [R0+0x400] ;  /* 0x0004000000307984 */ /* 0x000f680000000800 */
[----:B------:R-:W3:Y:S04]  /*7010*/  LDS R53, [R0+0xc00] ;  /* 0x000c000000357984 */ /* 0x000ee80000000800 */
[----:B------:R-:W4:Y:S04]  /*7020*/  LDS R52, [R0+0xe00] ;  /* 0x000e000000347984 */ /* 0x000f280000000800 */
        /* <DEDUP_REMOVED lines=10> */
[----:B-----5:R-:W-:-:S03]  /*70d0*/  FADD.FTZ R48, RZ, R48 ;  /* 0x00000030ff307221 */ /* 0x020fc60000010000 */
[----:B------:R-:W5:Y:S01]  /*70e0*/  LDS R54, [R0+0x1a00] ;  /* 0x001a000000367984 */ /* 0x000f620000000800 */
[----:B---3--:R-:W-:Y:S01]  /*70f0*/  FADD.FTZ R2, R2, R53 ;  /* 0x0000003502027221 */ /* 0x008fe20000010000 */
[----:B----4-:R-:W-:Y:S02]  /*7100*/  FADD.FTZ R3, R3, R52 ;  /* 0x0000003403037221 */ /* 0x010fe40000010000 */
[----:B------:R-:W3:Y:S01]  /*7110*/  LDS R56, [R0+0x1c00] ;  /* 0x001c000000387984 */ /* 0x000ee20000000800 */
[----:B--2---:R-:W-:-:S03]  /*7120*/  FADD.FTZ R44, RZ, R44 ;  /* 0x0000002cff2c7221 */ /* 0x004fc60000010000 */
[----:B------:R-:W2:Y:S01]  /*7130*/  LDS R53, [R0+0x2400] ;  /* 0x0024000000357984 */ /* 0x000ea20000000800 */
[----:B------:R-:W-:-:S03]  /*7140*/  FADD.FTZ R45, RZ, R45 ;  /* 0x0000002dff2d7221 */ /* 0x000fc60000010000 */
        /* <DEDUP_REMOVED lines=8> */
[----:B------:R-:W-:Y:S01]  /*71d0*/  LDS R50, [R0+0x2600] ;  /* 0x0026000000327984 */ /* 0x000fe20000000800 */
[----:B0-----:R-:W-:-:S03]  /*71e0*/  FADD.FTZ R46, R46, R51 ;  /* 0x000000332e2e7221 */ /* 0x001fc60000010000 */
[----:B------:R-:W0:Y:S01]  /*71f0*/  LDS R51, [R0+0x2200] ;  /* 0x0022000000337984 */ /* 0x000e220000000800 */
[----:B-1----:R-:W-:-:S03]  /*7200*/  FADD.FTZ R2, R2, R55 ;  /* 0x0000003702027221 */ /* 0x002fc60000010000 */
[----:B------:R-:W1:Y:S01]  /*7210*/  LDS R55, [R0+0x2a00] ;  /* 0x002a000000377984 */ /* 0x000e620000000800 */
[----:B-----5:R-:W-:-:S03]  /*7220*/  FADD.FTZ R3, R3, R54 ;  /* 0x0000003603037221 */ /* 0x020fc60000010000 */
[----:B------:R-:W5:Y:S01]  /*7230*/  LDS R54, [R0+0x2c00] ;  /* 0x002c000000367984 */ /* 0x000f620000000800 */
[----:B---3--:R-:W-:Y:S01]  /*7240*/  FADD.FTZ R47, R47, R56 ;  /* 0x000000382f2f7221 */ /* 0x008fe20000010000 */
[----:B------:R-:W-:Y:S01]  /*7250*/  BAR.SYNC.DEFER_BLOCKING 0x0 ;  /* 0x0000000000007b1d */ /* 0x000fe20000010000 */
[----:B--2---:R-:W-:Y:S02]  /*7260*/  FADD.FTZ R53, R2, R53 ;  /* 0x0000003502357221 */ /* 0x004fe40000010000 */
[----:B----4-:R-:W-:Y:S01]  /*7270*/  FADD.FTZ R47, R47, R52 ;  /* 0x000000342f2f7221 */ /* 0x010fe20000010000 */
[----:B------:R-:W-:Y:S01]  /*7280*/  FADD.FTZ R45, R45, R48 ;  /* 0x000000302d2d7221 */ /* 0x000fe20000010000 */
[----:B------:R-:W-:Y:S01]  /*7290*/  FADD.FTZ R44, R44, R49 ;  /* 0x000000312c2c7221 */ /* 0x000fe20000010000 */
[----:B------:R2:W-:Y:S04]  /*72a0*/  STS.128 [R200], R8 ;  /* 0x00000008c8007388 */ /* 0x0005e80000000c00 */
[----:B------:R-:W-:Y:S01]  /*72b0*/  STS.128 [R200+0x200], R12 ;  /* 0x0002000cc8007388 */ /* 0x000fe20000000c00 */
[----:B0-----:R-:W-:-:S03]  /*72c0*/  FADD.FTZ R46, R46, R51 ;  /* 0x000000332e2e7221 */ /* 0x001fc60000010000 */
[----:B------:R-:W-:Y:S01]  /*72d0*/  STS.128 [R200+0x400], R16 ;  /* 0x00040010c8007388 */ /* 0x000fe20000000c00 */
[----:B-1----:R-:W-:Y:S01]  /*72e0*/  FADD.FTZ R55, R44, R55 ;  /* 0x000000372c377221 */ /* 0x002fe20000010000 */
[----:B------:R-:W-:Y:S02]  /*72f0*/  FADD.FTZ R57, R46, R57 ;  /* 0x000000392e397221 */ /* 0x000fe40000010000 */
[----:B------:R-:W-:Y:S01]  /*7300*/  STS.128 [R200+0x600], R20 ;  /* 0x00060014c8007388 */ /* 0x000fe20000000c00 */
[----:B-----5:R-:W-:-:S03]  /*7310*/  FADD.FTZ R45, R45, R54 ;  /* 0x000000362d2d7221 */ /* 0x020fc60000010000 */
[----:B------:R-:W-:Y:S01]  /*7320*/  STS.128 [R200+0x800], R24 ;  /* 0x00080018c8007388 */ /* 0x000fe20000000c00 */
[----:B--2---:R-:W-:Y:S02]  /*7330*/  FADD.FTZ R9, R3, R50 ;  /* 0x0000003203097221 */ /* 0x004fe40000010000 */
[----:B------:R-:W0:Y:S01]  /*7340*/  LDC R3, c[0x0][0x388] ;  /* 0x0000e200ff037b82 */ /* 0x000e220000000800 */
[----:B------:R-:W-:Y:S07]  /*7350*/  STS.128 [R200+0xa00], R28 ;  /* 0x000a001cc8007388 */ /* 0x000fee0000000c00 */
[----:B------:R-:W-:Y:S01]  /*7360*/  BAR.SYNC.DEFER_BLOCKING 0x0 ;  /* 0x0000000000007b1d */ /* 0x000fe20000010000 */
[----:B0-----:R-:W-:-:S05]  /*7370*/  IMAD R3, R3, UR4, RZ ;  /* 0x0000000403037c24 */ /* 0x001fca000f8e02ff */
        /* <DEDUP_REMOVED lines=69> */
[----:B-1----:R-:W-:Y:S01]  /*77d0*/  FADD.FTZ R5, R24, R5 ;  /* 0x0000000518057221 */ /* 0x002fe20000010000 */
[----:B------:R-:W-:Y:S02]  /*77e0*/  IADD3 R24, P0, PT, R3, R60, RZ ;  /* 0x0000003c03187210 */ /* 0x000fe40007f1e0ff */
[----:B------:R-:W1:Y:S01]  /*77f0*/  LDS R27, [R0+0x1c00] ;  /* 0x001c0000001b7984 */ /* 0x000e620000000800 */
[----:B--2---:R-:W-:Y:S01]  /*7800*/  FADD.FTZ R5, R5, R2 ;  /* 0x0000000205057221 */ /* 0x004fe20000010000 */
[----:B------:R-:W-:Y:S02]  /*7810*/  IADD3.X R3, PT, PT, RZ, RZ, RZ, P0, !PT ;  /* 0x000000ffff037210 */ /* 0x000fe400007fe4ff */
[----:B------:R-:W2:Y:S01]  /*7820*/  LDS R39, [R0+0x2600] ;  /* 0x0026000000277984 */ /* 0x000ea20000000800 */
[C---:B------:R-:W-:Y:S01]  /*7830*/  SHF.L.U32 R22, R24.reuse, 0x2, RZ ;  /* 0x0000000218167819 */ /* 0x040fe200000006ff */
[----:B---3--:R-:W-:Y:S01]  /*7840*/  FADD.FTZ R7, RZ, R6 ;  /* 0x00000006ff077221 */ /* 0x008fe20000010000 */
[----:B------:R-:W-:Y:S01]  /*7850*/  SHF.L.U64.HI R24, R24, 0x2, R3 ;  /* 0x0000000218187819 */ /* 0x000fe20000010203 */
        /* <DEDUP_REMOVED lines=55> */
.L_x_13906:
[----:B------:R-:W-:Y:S01]  /*7bd0*/  HFMA2 R58, -RZ, RZ, 0, 5.9604644775390625e-08 ;  /* 0x00000001ff3a7431 */ /* 0x000fe200000001ff */
[----:B------:R-:W-:Y:S01]  /*7be0*/  BSSY B2, `(.L_x_13934) ;  /* 0x0000006000027945 */ /* 0x000fe20003800000 */
[----:B------:R-:W-:Y:S02]  /*7bf0*/  MOV R59, 0x1f ;  /* 0x0000001f003b7802 */ /* 0x000fe40000000f00 */
[----:B------:R-:W-:-:S07]  /*7c00*/  MOV R60, 0xffffffff ;  /* 0xffffffff003c7802 */ /* 0x000fce0000000f00 */
[----:B------:R-:W-:Y:S05]  /*7c10*/  WARPSYNC.COLLECTIVE R60, `(.L_x_13935) ;  /* 0x000000003c087348 */ /* 0x000fea0003c00000 */
[----:B------:R0:W1:Y:S02]  /*7c20*/  SHFL.BFLY P3, R61, R239, R58, R59 ;  /* 0x0c00003aef3d7389 */ /* 0x000064000006003b */
[----:B01----:R-:W-:Y:S05]  /*7c30*/  ENDCOLLECTIVE ;  /* 0x000000000000791b */ /* 0x003fea0003800000 */
.L_x_13935:
[----:B------:R-:W-:Y:S05]  /*7c40*/  BSYNC B2 ;  /* 0x0000000000027941 */ /* 0x000fea0003800000 */
.L_x_13934:
        /* <DEDUP_REMOVED lines=8> */
.L_x_13936:
[----:B------:R-:W-:Y:S01]  /*7cd0*/  HFMA2 R58, -RZ, RZ, 0, 1.1920928955078125e-07 ;  /* 0x00000002ff3a7431 */ /* 0x000fe200000001ff */
[----:B------:R-:W-:Y:S02]  /*7ce0*/  MOV R239, R56 ;  /* 0x0000003800ef7202 */ /* 0x000fe40000000f00 */
[----:B------:R-:W-:-:S07]  /*7cf0*/  MOV R57, R61 ;  /* 0x0000003d00397202 */ /* 0x000fce0000000f00 */
[----:B------:R-:W-:Y:S05]  /*7d00*/  WARPSYNC.COLLECTIVE R60, `(.L_x_13937) ;  /* 0x000000003c087348 */ /* 0x000fea0003c00000 */
[----:B------:R0:W1:Y:S02]  /*7d10*/  SHFL.BFLY P3, R61, R239, R58, R59 ;  /* 0x0c00003aef3d7389 */ /* 0x000064000006003b */
[----:B01----:R-:W-:Y:S05]  /*7d20*/  ENDCOLLECTIVE ;  /* 0x000000000000791b */ /* 0x003fea0003800000 */
.L_x_13937:
[----:B------:R-:W-:-:S05]  /*7d30*/  FADD.FTZ R57, R57, R238 ;  /* 0x000000ee39397221 */ /* 0x000fca0000010000 */
[----:B------:R-:W-:Y:S01]  /*7d40*/  MOV R239, R57 ;  /* 0x0000003900ef7202 */ /* 0x000fe20000000f00 */
[----:B------:R-:W-:-:S07]  /*7d50*/  FADD.FTZ R63, R56, R61 ;  /* 0x0000003d383f7221 */ /* 0x000fce0000010000 */
[----:B------:R-:W-:Y:S05]  /*7d60*/  WARPSYNC.COLLECTIVE R60, `(.L_x_13938) ;  /* 0x000000003c087348 */ /* 0x000fea0003c00000 */
[----:B------:R0:W1:Y:S02]  /*7d70*/  SHFL.BFLY P3, R61, R239, R58, R59 ;  /* 0x0c00003aef3d7389 */ /* 0x000064000006003b */
[----:B01----:R-:W-:Y:S05]  /*7d80*/  ENDCOLLECTIVE ;  /* 0x000000000000791b */ /* 0x003fea0003800000 */
.L_x_13938:
[----:B------:R-:W-:Y:S01]  /*7d90*/  HFMA2 R58, -RZ, RZ, 0, 2.384185791015625e-07 ;  /* 0x00000004ff3a7431 */ /* 0x000fe200000001ff */
[----:B------:R-:W-:Y:S02]  /*7da0*/  MOV R239, R63 ;  /* 0x0000003f00ef7202 */ /* 0x000fe40000000f00 */
[----:B------:R-:W-:-:S07]  /*7db0*/  MOV R62, R61 ;  /* 0x0000003d003e7202 */ /* 0x000fce0000000f00 */
[----:B------:R-:W-:Y:S05]  /*7dc0*/  WARPSYNC.COLLECTIVE R60, `(.L_x_13939) ;  /* 0x000000003c087348 */ /* 0x000fea0003c00000 */
[----:B------:R0:W1:Y:S02]  /*7dd0*/  SHFL.BFLY P3, R61, R239, R58, R59 ;  /* 0x0c00003aef3d7389 */ /* 0x000064000006003b */
[----:B01----:R-:W-:Y:S05]  /*7de0*/  ENDCOLLECTIVE ;  /* 0x000000000000791b */ /* 0x003fea0003800000 */
.L_x_13939:
[----:B------:R-:W-:-:S05]  /*7df0*/  FADD.FTZ R62, R57, R62 ;  /* 0x0000003e393e7221 */ /* 0x000fca0000010000 */
[----:B------:R-:W-:Y:S01]  /*7e00*/  MOV R239, R62 ;  /* 0x0000003e00ef7202 */ /* 0x000fe20000000f00 */
[----:B------:R-:W-:-:S07]  /*7e10*/  FADD.FTZ R64, R63, R61 ;  /* 0x0000003d3f407221 */ /* 0x000fce0000010000 */
[----:B------:R-:W-:Y:S05]  /*7e20*/  WARPSYNC.COLLECTIVE R60, `(.L_x_13940) ;  /* 0x000000003c087348 */ /* 0x000fea0003c00000 */
[----:B------:R0:W1:Y:S02]  /*7e30*/  SHFL.BFLY P3, R61, R239, R58, R59 ;  /* 0x0c00003aef3d7389 */ /* 0x000064000006003b */
[----:B01----:R-:W-:Y:S05]  /*7e40*/  ENDCOLLECTIVE ;  /* 0x000000000000791b */ /* 0x003fea0003800000 */
.L_x_13940:
[----:B------:R-:W-:Y:S01]  /*7e50*/  HFMA2 R58, -RZ, RZ, 0, 4.76837158203125e-07 ;  /* 0x00000008ff3a7431 */ /* 0x000fe200000001ff */
[----:B------:R-:W-:Y:S02]  /*7e60*/  MOV R239, R64 ;  /* 0x0000004000ef7202 */ /* 0x000fe40000000f00 */
[----:B------:R-:W-:-:S07]  /*7e70*/  MOV R65, R61 ;  /* 0x0000003d00417202 */ /* 0x000fce0000000f00 */
[----:B------:R-:W-:Y:S05]  /*7e80*/  WARPSYNC.COLLECTIVE R60, `(.L_x_13941) ;  /* 0x000000003c087348 */ /* 0x000fea0003c00000 */
[----:B------:R0:W1:Y:S02]  /*7e90*/  SHFL.BFLY P3, R61, R239, R58, R59 ;  /* 0x0c00003aef3d7389 */ /* 0x000064000006003b */
[----:B01----:R-:W-:Y:S05]  /*7ea0*/  ENDCOLLECTIVE ;  /* 0x000000000000791b */ /* 0x003fea0003800000 */
.L_x_13941:
[----:B------:R-:W-:-:S05]  /*7eb0*/  FADD.FTZ R65, R62, R65 ;  /* 0x000000413e417221 */ /* 0x000fca0000010000 */
[----:B------:R-:W-:Y:S01]  /*7ec0*/  MOV R239, R65 ;  /* 0x0000004100ef7202 */ /* 0x000fe20000000f00 */
[----:B------:R-:W-:-:S07]  /*7ed0*/  FADD.FTZ R56, R64, R61 ;  /* 0x0000003d40387221 */ /* 0x000fce0000010000 */
[----:B------:R-:W-:Y:S05]  /*7ee0*/  WARPSYNC.COLLECTIVE R60, `(.L_x_13942) ;  /* 0x000000003c087348 */ /* 0x000fea0003c00000 */
[----:B------:R0:W1:Y:S02]  /*7ef0*/  SHFL.BFLY P3, R61, R239, R58, R59 ;  /* 0x0c00003aef3d7389 */ /* 0x000064000006003b */
[----:B01----:R-:W-:Y:S05]  /*7f00*/  ENDCOLLECTIVE ;  /* 0x000000000000791b */ /* 0x003fea0003800000 */
.L_x_13942:
[----:B------:R-:W-:Y:S01]  /*7f10*/  HFMA2 R58, -RZ, RZ, 0, 9.5367431640625e-07 ;  /* 0x00000010ff3a7431 */ /* 0x000fe200000001ff */
[----:B------:R-:W-:Y:S02]  /*7f20*/  MOV R239, R56 ;  /* 0x0000003800ef7202 */ /* 0x000fe40000000f00 */
[----:B------:R-:W-:-:S07]  /*7f30*/  MOV R66, R61 ;  /* 0x0000003d00427202 */ /* 0x000fce0000000f00 */
[----:B------:R-:W-:Y:S05]  /*7f40*/  WARPSYNC.COLLECTIVE R60, `(.L_x_13943) ;  /* 0x000000003c087348 */ /* 0x000fea0003c00000 */
[----:B------:R0:W1:Y:S02]  /*7f50*/  SHFL.BFLY P3, R61, R239, R58, R59 ;  /* 0x0c00003aef3d7389 */ /* 0x000064000006003b */
[----:B01----:R-:W-:Y:S05]  /*7f60*/  ENDCOLLECTIVE ;  /* 0x000000000000791b */ /* 0x003fea0003800000 */
.L_x_13943:
[----:B------:R-:W-:-:S05]  /*7f70*/  FADD.FTZ R57, R65, R66 ;  /* 0x0000004241397221 */ /* 0x000fca0000010000 */
[----:B------:R-:W-:Y:S02]  /*7f80*/  MOV R239, R57 ;  /* 0x0000003900ef7202 */ /* 0x000fe40000000f00 */
[----:B------:R-:W-:-:S07]  /*7f90*/  MOV R63, R61 ;  /* 0x0000003d003f7202 */ /* 0x000fce0000000f00 */
[----:B------:R-:W-:Y:S05]  /*7fa0*/  WARPSYNC.COLLECTIVE R60, `(.L_x_13944) ;  /* 0x000000003c087348 */ /* 0x000fea0003c00000 */
[----:B------:R0:W1:Y:S02]  /*7fb0*/  SHFL.BFLY P3, R61, R239, R58, R59 ;  /* 0x0c00003aef3d7389 */ /* 0x000064000006003b */
[----:B01----:R-:W-:Y:S05]  /*7fc0*/  ENDCOLLECTIVE ;  /* 0x000000000000791b */ /* 0x003fea0003800000 */
.L_x_13944:
[----:B------:R-:W-:Y:S05]  /*7fd0*/  BRA `(.L_x_13945) ;  /* 0xffffffa400647947 */ /* 0x000fea000383ffff */
.L_x_13946:
        /* <DEDUP_REMOVED lines=10> */
.L_x_14606:


//--------------------- .text._ZN10layer_norm22ln_bwd_finalize_kernelINS_22Kernel_traits_finalizeILj768EfffffjLb1ELj1024ELj4ENS_18Kernel_traits_baseILj768EfffffjLj1024EEEEELb1ELb0EEEvNS_9BwdParamsE --------------------------
	.section	.text._ZN10layer_norm22ln_bwd_finalize_kernelINS_22Kernel_traits_finalizeILj768EfffffjLb1ELj1024ELj4ENS_18Kernel_traits_baseILj768EfffffjLj1024EEEEELb1ELb0EEEvNS_9BwdParamsE,"ax",@progbits
	.align	128
        .global         _ZN10layer_norm22ln_bwd_finalize_kernelINS_22Kernel_traits_finalizeILj768EfffffjLb1ELj1024ELj4ENS_18Kernel_traits_baseILj768EfffffjLj1024EEEEELb1ELb0EEEvNS_9BwdParamsE
        .type           _ZN10layer_norm22ln_bwd_finalize_kernelINS_22Kernel_traits_finalizeILj768EfffffjLb1ELj1024ELj4ENS_18Kernel_traits_baseILj768EfffffjLj1024EEEEELb1ELb0EEEvNS_9BwdParamsE,@function
        .size           _ZN10layer_norm22ln_bwd_finalize_kernelINS_22Kernel_traits_finalizeILj768EfffffjLb1ELj1024ELj4ENS_18Kernel_traits_baseILj768EfffffjLj1024EEEEELb1ELb0EEEvNS_9BwdParamsE,(.L_x_14607 - _ZN10layer_norm22ln_bwd_finalize_kernelINS_22Kernel_traits_finalizeILj768EfffffjLb1ELj1024ELj4ENS_18Kernel_traits_baseILj768EfffffjLj1024EEEEELb1ELb0EEEvNS_9BwdParamsE)
        .other          _ZN10layer_norm22ln_bwd_finalize_kernelINS_22Kernel_traits_finalizeILj768EfffffjLb1ELj1024ELj4ENS_18Kernel_traits_baseILj768EfffffjLj1024EEEEELb1ELb0EEEvNS_9BwdParamsE,@"STO_CUDA_ENTRY STV_DEFAULT"
_ZN10layer_norm22ln_bwd_finalize_kernelINS_22Kernel_traits_finalizeILj768EfffffjLb1ELj1024ELj4ENS_18Kernel_traits_baseILj768EfffffjLj1024EEEEELb1ELb0EEEvNS_9BwdParamsE:
.text._ZN10layer_norm22ln_bwd_finalize_kernelINS_22Kernel_traits_finalizeILj768EfffffjLb1ELj1024ELj4ENS_18Kernel_traits_baseILj768EfffffjLj1024EEEEELb1ELb0EEEvNS_9BwdParamsE:
        /* <DEDUP_REMOVED lines=57> */
.L_x_13951:
        /* <DEDUP_REMOVED lines=87> */
.L_x_13950:
[----:B------:R-:W-:Y:S05]  /*0900*/  BSYNC.RECONVERGENT B1 ;  /* 0x0000000000017941 */ /* 0x000fea0003800200 */
.L_x_13949:
        /* <DEDUP_REMOVED lines=50> */
.L_x_13953:
[----:B------:R-:W-:Y:S05]  /*0c30*/  BSYNC.RECONVERGENT B1 ;  /* 0x0000000000017941 */ /* 0x000fea0003800200 */
.L_x_13952:
        /* <DEDUP_REMOVED lines=29> */
.L_x_13955:
[----:B------:R-:W-:Y:S05]  /*0e10*/  BSYNC.RECONVERGENT B1 ;  /* 0x0000000000017941 */ /* 0x000fea0003800200 */
.L_x_13954:
        /* <DEDUP_REMOVED lines=14> */
.L_x_13948:
[----:B------:R-:W-:Y:S05]  /*0f00*/  BSYNC.RECONVERGENT B0 ;  /* 0x0000000000007941 */ /* 0x000fea0003800200 */
.L_x_13947:
        /* <DEDUP_REMOVED lines=75> */
.L_x_13956:
        /* <DEDUP_REMOVED lines=12> */
.L_x_14607:


//--------------------- .text._ZN10layer_norm13ln_bwd_kernelINS_13Kernel_traitsIfffffjLj768ELj1ELj4ELj1ELj16ENS_18Kernel_traits_baseILj768EfffffjLj128EEEEELb1ELb1ELb1ELb0EEEvNS_9BwdParamsE --------------------------
	.section	.text._ZN10layer_norm13ln_bwd_kernelINS_13Kernel_traitsIfffffjLj768ELj1ELj4ELj1ELj16ENS_18Kernel_traits_baseILj768EfffffjLj128EEEEELb1ELb1ELb1ELb0EEEvNS_9BwdParamsE,"ax",@progbits
	.align	128
        .global         _ZN10layer_norm13ln_bwd_kernelINS_13Kernel_traitsIfffffjLj768ELj1ELj4ELj1ELj16ENS_18Kernel_traits_baseILj768EfffffjLj128EEEEELb1ELb1ELb1ELb0EEEvNS_9BwdParamsE
        .type           _ZN10layer_norm13ln_bwd_kernelINS_13Kernel_traitsIfffffjLj768ELj1ELj4ELj1ELj16ENS_18Kernel_traits_baseILj768EfffffjLj128EEEEELb1ELb1ELb1ELb0EEEvNS_9BwdParamsE,@function
        .size           _ZN10layer_norm13ln_bwd_kernelINS_13Kernel_traitsIfffffjLj768ELj1ELj4ELj1ELj16ENS_18Kernel_traits_baseILj768EfffffjLj128EEEEELb1ELb1ELb1ELb0EEEvNS_9BwdParamsE,(.L_x_14608 - _ZN10layer_norm13ln_bwd_kernelINS_13Kernel_traitsIfffffjLj768ELj1ELj4ELj1ELj16ENS_18Kernel_traits_baseILj768EfffffjLj128EEEEELb1ELb1ELb1ELb0EEEvNS_9BwdParamsE)
        .other          _ZN10layer_norm13ln_bwd_kernelINS_13Kernel_traitsIfffffjLj768ELj1ELj4ELj1ELj16ENS_18Kernel_traits_baseILj768EfffffjLj128EEEEELb1ELb1ELb1ELb0EEEvNS_9BwdParamsE,@"STO_CUDA_ENTRY STV_DEFAULT"
_ZN10layer_norm13ln_bwd_kernelINS_13Kernel_traitsIfffffjLj768ELj1ELj4ELj1ELj16ENS_18Kernel_traits_baseILj768EfffffjLj128EEEEELb1ELb1ELb1ELb0EEEvNS_9BwdParamsE:
.text._ZN10layer_norm13ln_bwd_kernelINS_13Kernel_traitsIfffffjLj768ELj1ELj4ELj1ELj16ENS_18Kernel_traits_baseILj768EfffffjLj128EEEEELb1ELb1ELb1ELb0EEEvNS_9BwdParamsE:
        /* <DEDUP_REMOVED lines=48> */
[----:B------:R-:W5:Y:S01]  /*0300*/  @P3 LDG.E.128 R56, desc[UR6][R24.64] ;  /* 0x0000000618383981 */ /* 0x000f62000c1e1d00 */
[C---:B---3--:R-:W-:Y:S01]  /*0310*/  @P4 IMAD.WIDE.U32 R26, R15.reuse, 0x10, R26 ;  /* 0x000000100f1a4825 */ /* 0x048fe200078e001a */
[----:B------:R-:W2:Y:S04]  /*0320*/  @P5 LDC.64 R80, c[0x0][0x3d0] ;  /* 0x0000f400ff505b82 */ /* 0x000ea80000000a00 */
[----:B------:R-:W5:Y:S01]  /*0330*/  @P4 LDG.E.128 R60, desc[UR6][R26.64] ;  /* 0x000000061a3c4981 */ /* 0x000f62000c1e1d00 */
[C---:B-1----:R-:W-:Y:S01]  /*0340*/  @P4 IMAD.WIDE.U32 R78, R15.reuse, 0x10, R76 ;  /* 0x000000100f4e4825 */ /* 0x042fe200078e004c */
[----:B------:R-:W-:Y:S02]  /*0350*/  @P4 IADD3 R15, PT, PT, R15, 0x20, RZ ;  /* 0x000000200f0f4810 */ /* 0x000fe40007ffe0ff */
[----:B------:R-:W1:Y:S08]  /*0360*/  @P0 LDC.64 R2, c[0x0][0x3d0] ;  /* 0x0000f400ff020b82 */ /* 0x000e700000000a00 */
[----:B------:R-:W3:Y:S01]  /*0370*/  @P0 LDC.64 R4, c[0x0][0x3e8] ;  /* 0x0000fa00ff040b82 */ /* 0x000ee20000000a00 */
[C---:B0-----:R-:W-:Y:S01]  /*0380*/  @P5 IMAD.WIDE.U32 R16, R15.reuse, 0x10, R82 ;  /* 0x000000100f105825 */ /* 0x041fe200078e0052 */
[----:B------:R-:W-:Y:S01]  /*0390*/  USHF.L.U32 UR4, UR5, 0x2, URZ ;  /* 0x0000000205047899 */ /* 0x000fe200080006ff */
[----:B------:R-:W-:Y:S01]  /*03a0*/  BSSY B0, `(.L_x_13957) ;  /* 0x000088c000007945 */ /* 0x000fe20003800000 */
[----:B------:R-:W5:Y:S01]  /*03b0*/  @P4 LDG.E.128 R64, desc[UR6][R78.64] ;  /* 0x000000064e404981 */ /* 0x000f62000c1e1d00 */
[----:B--2---:R-:W-:-:S03]  /*03c0*/  @P5 IMAD.WIDE.U32 R10, R15, 0x10, R80 ;  /* 0x000000100f0a5825 */ /* 0x004fc600078e0050 */
[----:B------:R-:W5:Y:S04]  /*03d0*/  @P5 LDG.E.128 R72, desc[UR6][R16.64] ;  /* 0x0000000610485981 */ /* 0x000f68000c1e1d00 */
[----:B------:R0:W5:Y:S01]  /*03e0*/  @P5 LDG.E.128 R68, desc[UR6][R10.64] ;  /* 0x000000060a445981 */ /* 0x000162000c1e1d00 */
[----:B-1----:R-:W-:-:S05]  /*03f0*/  @P0 IMAD.WIDE.U32 R2, R13, 0x10, R2 ;  /* 0x000000100d020825 */ /* 0x002fca00078e0002 */
[----:B------:R1:W5:Y:S01]  /*0400*/  @P0 LDG.E.128 R28, desc[UR6][R2.64] ;  /* 0x00000006021c0981 */ /* 0x000362000c1e1d00 */
[----:B0-----:R-:W-:Y:S01]  /*0410*/  SHF.R.U32.HI R11, RZ, 0x5, R0 ;  /* 0x00000005ff0b7819 */ /* 0x001fe20000011600 */
[----:B---3--:R-:W-:-:S03]  /*0420*/  @P0 IMAD.WIDE.U32 R4, R13, 0x10, R4 ;  /* 0x000000100d040825 */ /* 0x008fc600078e0004 */
[----:B------:R-:W-:Y:S02]  /*0430*/  LOP3.LUT R11, R11, UR4, RZ, 0xfc, !PT ;  /* 0x000000040b0b7c12 */ /* 0x000fe4000f8efcff */
[----:B------:R1:W5:Y:S02]  /*0440*/  @P0 LDG.E.128 R32, desc[UR6][R4.64] ;  /* 0x0000000604200981 */ /* 0x000364000c1e1d00 */
        /* <DEDUP_REMOVED lines=37> */
[----:B-1----:R-:W-:Y:S06]  /*06a0*/  @P0 BRA `(.L_x_13958) ;  /* 0x00000084006c0947 */ /* 0x002fec0003800000 */
[----:B------:R-:W0:Y:S01]  /*06b0*/  LDC.U8 R10, c[0x0][0x410] ;  /* 0x00010400ff0a7b82 */ /* 0x000e220000000000 */
        /* <DEDUP_REMOVED lines=36> */
.L_x_14172:
[----:B0-----:R-:W0:Y:S08]  /*0900*/  LDC.64 R4, c[0x0][0x3f8] ;  /* 0x0000fe00ff047b82 */ /* 0x001e300000000a00 */
[----:B------:R-:W1:Y:S08]  /*0910*/  LDC.64 R182, c[0x0][0x3c8] ;  /* 0x0000f200ffb67b82 */ /* 0x000e700000000a00 */
[----:B------:R-:W2:Y:S01]  /*0920*/  LDC.64 R180, c[0x0][0x3f0] ;  /* 0x0000fc00ffb47b82 */ /* 0x000ea20000000a00 */
[C---:B0-----:R-:W-:Y:S01]  /*0930*/  IMAD.WIDE R184, R11.reuse, 0x4, R4 ;  /* 0x000000040bb87825 */ /* 0x041fe200078e0204 */
[----:B------:R-:W0:Y:S06]  /*0940*/  S2R R6, SR_TID.X ;  /* 0x0000000000067919 */ /* 0x000e2c0000002100 */
[----:B------:R-:W3:Y:S01]  /*0950*/  LDC.64 R4, c[0x0][0x3c0] ;  /* 0x0000f000ff047b82 */ /* 0x000ee20000000a00 */
[----:B------:R-:W4:Y:S01]  /*0960*/  LDG.E R9, desc[UR6][R184.64] ;  /* 0x00000006b8097981 */ /* 0x000f22000c1e1900 */
[----:B-1----:R-:W-:-:S05]  /*0970*/  IMAD.WIDE R182, R11, 0x4, R182 ;  /* 0x000000040bb67825 */ /* 0x002fca00078e02b6 */
[----:B-----5:R1:W5:Y:S01]  /*0980*/  LDG.E R8, desc[UR6][R182.64] ;  /* 0x00000006b6087981 */ /* 0x020362000c1e1900 */
[----:B--2---:R-:W-:-:S05]  /*0990*/  IMAD.WIDE R180, R11, 0x4, R180 ;  /* 0x000000040bb47825 */ /* 0x004fca00078e02b4 */
[----:B------:R1:W5:Y:S01]  /*09a0*/  LDG.E R7, desc[UR6][R180.64] ;  /* 0x00000006b4077981 */ /* 0x000362000c1e1900 */
[----:B------:R-:W-:Y:S01]  /*09b0*/  BSSY.RECONVERGENT B1, `(.L_x_13959) ;  /* 0x00001ad000017945 */ /* 0x000fe20003800200 */
[----:B0-----:R-:W-:Y:S02]  /*09c0*/  LOP3.LUT R6, R6, 0x1f, RZ, 0xc0, !PT ;  /* 0x0000001f06067812 */ /* 0x001fe400078ec0ff */
[----:B----4-:R-:W-:-:S13]  /*09d0*/  ISETP.GE.AND P0, PT, R9, 0x1, PT ;  /* 0x000000010900780c */ /* 0x010fda0003f06270 */
[----:B-1-3--:R-:W-:Y:S05]  /*09e0*/  @!P0 BRA `(.L_x_13960) ;  /* 0x0000001000f08947 */ /* 0x00afea0003800000 */
[----:B------:R-:W-:-:S05]  /*09f0*/  IMAD.WIDE R4, R11, 0x4, R4 ;  /* 0x000000040b047825 */ /* 0x000fca00078e0204 */
[----:B------:R0:W2:Y:S01]  /*0a00*/  LDG.E R184, desc[UR6][R4.64] ;  /* 0x0000000604b87981 */ /* 0x0000a2000c1e1900 */
[----:B-----5:R-:W-:Y:S01]  /*0a10*/  ISETP.GE.AND P1, PT, R7, 0x1, PT ;  /* 0x000000010700780c */ /* 0x020fe20003f26270 */
[----:B------:R-:W-:Y:S01]  /*0a20*/  BSSY.RECONVERGENT B2, `(.L_x_13961) ;  /* 0x0000049000027945 */ /* 0x000fe20003800200 */
[----:B------:R-:W-:Y:S01]  /*0a30*/  MOV R14, UR20 ;  /* 0x00000014000e7c02 */ /* 0x000fe20008000f00 */
[----:B------:R-:W-:Y:S01]  /*0a40*/  HFMA2 R236, -RZ, RZ, 0, 0 ;  /* 0x00000000ffec7431 */ /* 0x000fe200000001ff */
[----:B------:R-:W-:Y:S02]  /*0a50*/  ISETP.GE.U32.AND P6, PT, R12, 0x20, PT ;  /* 0x000000200c00780c */ /* 0x000fe40003fc6070 */
[----:B------:R-:W-:Y:S01]  /*0a60*/  ISETP.NE.AND P5, PT, R10, RZ, PT ;  /* 0x000000ff0a00720c */ /* 0x000fe20003fa5270 */
[----:B------:R-:W-:Y:S01]  /*0a70*/  IMAD R2, R11, R14, RZ ;  /* 0x0000000e0b027224 */ /* 0x000fe200078e02ff */
[C---:B------:R-:W-:Y:S01]  /*0a80*/  ISETP.GE.U32.AND P2, PT, R12.reuse, 0x40, PT ;  /* 0x000000400c00780c */ /* 0x040fe20003f46070 */
[----:B0-----:R-:W-:Y:S01]  /*0a90*/  HFMA2 R5, -RZ, RZ, 0, 0 ;  /* 0x00000000ff057431 */ /* 0x001fe200000001ff */
[----:B------:R-:W-:-:S02]  /*0aa0*/  ISETP.GE.U32.AND P3, PT, R12, 0x60, PT ;  /* 0x000000600c00780c */ /* 0x000fc40003f66070 */
[----:B------:R-:W-:Y:S02]  /*0ab0*/  ISETP.GE.U32.AND P4, PT, R12, 0x80, PT ;  /* 0x000000800c00780c */ /* 0x000fe40003f86070 */
[----:B------:R-:W-:Y:S02]  /*0ac0*/  @P1 IADD3 R19, PT, PT, R7, -0x1, RZ ;  /* 0xffffffff07131810 */ /* 0x000fe40007ffe0ff */
[----:B------:R-:W-:-:S03]  /*0ad0*/  MOV R229, RZ ;  /* 0x000000ff00e57202 */ /* 0x000fc60000000f00 */
[----:B------:R-:W-:Y:S01]  /*0ae0*/  @P1 IMAD R181, R19, R14, RZ ;  /* 0x0000000e13b51224 */ /* 0x000fe200078e02ff */
[----:B------:R-:W-:-:S04]  /*0af0*/  IADD3 R19, PT, PT, R9, -0x1, RZ ;  /* 0xffffffff09137810 */ /* 0x000fc80007ffe0ff */
[----:B------:R-:W-:Y:S01]  /*0b00*/  @P1 SHF.R.S32.HI R182, RZ, 0x1f, R181 ;  /* 0x0000001fffb61819 */ /* 0x000fe200000114b5 */
[----:B------:R-:W-:Y:S01]  /*0b10*/  IMAD R180, R19, R14, RZ ;  /* 0x0000000e13b47224 */ /* 0x000fe200078e02ff */
[----:B------:R-:W-:Y:S02]  /*0b20*/  SHF.R.S32.HI R19, RZ, 0x1f, R2 ;  /* 0x0000001fff137819 */ /* 0x000fe40000011402 */
[----:B------:R-:W-:Y:S02]  /*0b30*/  @P1 LEA.HI R185, R182, R181, RZ, 0x2 ;  /* 0x000000b5b6b91211 */ /* 0x000fe400078f10ff */
[----:B------:R-:W-:Y:S02]  /*0b40*/  SHF.R.S32.HI R183, RZ, 0x1f, R180 ;  /* 0x0000001fffb77819 */ /* 0x000fe400000114b4 */
[----:B------:R-:W-:Y:S02]  /*0b50*/  LEA.HI R181, R19, R2, RZ, 0x2 ;  /* 0x0000000213b57211 */ /* 0x000fe400078f10ff */
[----:B------:R-:W-:-:S02]  /*0b60*/  LEA.HI R183, R183, R180, RZ, 0x2 ;  /* 0x000000b4b7b77211 */ /* 0x000fc400078f10ff */
[-C--:B------:R-:W-:Y:S02]  /*0b70*/  LEA.HI.SX32 R4, R181, R6.reuse, 0x1e ;  /* 0x00000006b5047211 */ /* 0x080fe400078ff2ff */
[-C--:B------:R-:W-:Y:S02]  /*0b80*/  @P1 LEA.HI.SX32 R5, R185, R6.reuse, 0x1e ;  /* 0x00000006b9051211 */ /* 0x080fe400078ff2ff */
[----:B------:R-:W-:Y:S02]  /*0b90*/  P2R R19, PR, RZ, 0x40 ;  /* 0x00000040ff137803 */ /* 0x000fe40000000000 */
[----:B------:R-:W-:Y:S02]  /*0ba0*/  LEA.HI.SX32 R194, R183, R6, 0x1e ;  /* 0x00000006b7c27211 */ /* 0x000fe400078ff2ff */
        /* <DEDUP_REMOVED lines=21> */
[C---:B------:R-:W-:Y:S01]  /*0d00*/  FADD.FTZ R203, -R2.reuse, R181 ;  /* 0x000000b502cb7221 */ /* 0x040fe20000010100 */
[----:B------:R-:W-:Y:S02]  /*0d10*/  FADD.FTZ R181, -R2, R182 ;  /* 0x000000b602b57221 */ /* 0x000fe40000010100 */
[----:B------:R-:W-:Y:S01]  /*0d20*/  FMUL.FTZ R3, R8, R3 ;  /* 0x0000000308037220 */ /* 0x000fe20000410000 */
[----:B------:R-:W-:Y:S01]  /*0d30*/  FADD.FTZ R183, -R2, R183 ;  /* 0x000000b702b77221 */ /* 0x000fe20000010100 */
[----:B----4-:R-:W-:Y:S01]  /*0d40*/  FMUL.FTZ R208, R28, R184 ;  /* 0x000000b81cd07220 */ /* 0x010fe20000410000 */
[C---:B------:R-:W-:Y:S01]  /*0d50*/  FMUL.FTZ R192, R8.reuse, R203 ;  /* 0x000000cb08c07220 */ /* 0x040fe20000410000 */
[C---:B------:R-:W-:Y:S01]  /*0d60*/  FMUL.FTZ R203, R8.reuse, R181 ;  /* 0x000000b508cb7220 */ /* 0x040fe20000410000 */
[----:B------:R-:W-:Y:S01]  /*0d70*/  FMUL.FTZ R217, R29, R185 ;  /* 0x000000b91dd97220 */ /* 0x000fe20000410000 */
[----:B------:R-:W-:Y:S01]  /*0d80*/  FADD.FTZ R180, RZ, R208 ;  /* 0x000000d0ffb47221 */ /* 0x000fe20000010000 */
[----:B------:R-:W-:Y:S01]  /*0d90*/  FFMA.FTZ R181, R3, R208, RZ ;  /* 0x000000d003b57223 */ /* 0x000fe200000100ff */
[----:B0-----:R-:W-:Y:S01]  /*0da0*/  FMUL.FTZ R232, R8, R183 ;  /* 0x000000b708e87220 */ /* 0x001fe20000410000 */
        /* <DEDUP_REMOVED lines=16> */
.L_x_13962:
[----:B------:R-:W-:Y:S05]  /*0eb0*/  BSYNC.RECONVERGENT B2 ;  /* 0x0000000000027941 */ /* 0x000fea0003800200 */
.L_x_13961:
        /* <DEDUP_REMOVED lines=47> */
.L_x_13964:
[----:B------:R-:W-:Y:S05]  /*11b0*/  BSYNC.RECONVERGENT B2 ;  /* 0x0000000000027941 */ /* 0x000fea0003800200 */
.L_x_13963:
        /* <DEDUP_REMOVED lines=27> */
[----:B0-----:R-:W-:Y:S01]  /*1370*/  FMUL.FTZ R213, R45, R185 ;  /* 0x000000b92dd57220 */ /* 0x001fe20000410000 */
        /* <DEDUP_REMOVED lines=19> */
.L_x_13966:
[----:B------:R-:W-:Y:S05]  /*14b0*/  BSYNC.RECONVERGENT B2 ;  /* 0x0000000000027941 */ /* 0x000fea0003800200 */
.L_x_13965:
        /* <DEDUP_REMOVED lines=47> */
.L_x_13968:
[----:B------:R-:W-:Y:S05]  /*17b0*/  BSYNC.RECONVERGENT B2 ;  /* 0x0000000000027941 */ /* 0x000fea0003800200 */
.L_x_13967:
        /* <DEDUP_REMOVED lines=23> */
[C---:B------:R-:W-:Y:S01]  /*1930*/  FMUL.FTZ R191, R8.reuse, R191 ;  /* 0x000000bf08bf7220 */ /* 0x040fe20000410000 */
[----:B------:R-:W-:Y:S01]  /*1940*/  FMUL.FTZ R20, R8, R195 ;  /* 0x000000c308147220 */ /* 0x000fe20000410000 */
[----:B----4-:R-:W-:Y:S01]  /*1950*/  FMUL.FTZ R200, R60, R184 ;  /* 0x000000b83cc87220 */ /* 0x010fe20000410000 */
        /* <DEDUP_REMOVED lines=22> */
.L_x_13970:
[----:B------:R-:W-:Y:S05]  /*1ac0*/  BSYNC.RECONVERGENT B2 ;  /* 0x0000000000027941 */ /* 0x000fea0003800200 */
.L_x_13969:
[----:B------:R-:W-:-:S04]  /*1ad0*/  ISETP.GE.U32.AND P6, PT, R12, 0xc0, PT ;  /* 0x000000c00c00780c */ /* 0x000fc80003fc6070 */
[----:B------:R-:W-:-:S09]  /*1ae0*/  P2R R233, PR, RZ, 0x40 ;  /* 0x00000040ffe97803 */ /* 0x000fd20000000000 */
        /* <DEDUP_REMOVED lines=15> */
[----:B---3--:R-:W-:Y:S01]  /*1be0*/  FMUL.FTZ R198, R68, R184 ;  /* 0x000000b844c67220 */ /* 0x008fe20000410000 */
[----:B------:R-:W-:Y:S01]  /*1bf0*/  FMUL.FTZ R207, R69, R185 ;  /* 0x000000b945cf7220 */ /* 0x000fe20000410000 */
[----:B------:R-:W-:Y:S01]  /*1c00*/  FMUL.FTZ R222, R70, R186 ;  /* 0x000000ba46de7220 */ /* 0x000fe20000410000 */
[----:B------:R-:W-:Y:S01]  /*1c10*/  FMUL.FTZ R218, R71, R187 ;  /* 0x000000bb47da7220 */ /* 0x000fe20000410000 */
[C---:B--2---:R-:W-:Y:S01]  /*1c20*/  FADD.FTZ R193, -R2.reuse, R180 ;  /* 0x000000b402c17221 */ /* 0x044fe20000010100 */
[C---:B------:R-:W-:Y:S01]  /*1c30*/  FADD.FTZ R5, -R2.reuse, R181 ;  /* 0x000000b502057221 */ /* 0x040fe20000010100 */
[----:B------:R-:W-:Y:S02]  /*1c40*/  FADD.FTZ R205, -R2, R182 ;  /* 0x000000b602cd7221 */ /* 0x000fe40000010100 */
[----:B------:R-:W-:Y:S01]  /*1c50*/  FMUL.FTZ R193, R8, R193 ;  /* 0x000000c108c17220 */ /* 0x000fe20000410000 */
[----:B------:R-:W-:Y:S01]  /*1c60*/  FADD.FTZ R183, -R2, R183 ;  /* 0x000000b702b77221 */ /* 0x000fe20000010100 */
[C---:B------:R-:W-:Y:S01]  /*1c70*/  FMUL.FTZ R196, R8.reuse, R5 ;  /* 0x0000000508c47220 */ /* 0x040fe20000410000 */
        /* <DEDUP_REMOVED lines=19> */
.L_x_13960:
        /* <DEDUP_REMOVED lines=51> */
.L_x_13972:
        /* <DEDUP_REMOVED lines=10> */
[----:B------:R-:W2:Y:S08]  /*2180*/  @P3 LDC.64 R244, c[0x0][0x3b0] ;  /* 0x0000ec00fff43b82 */ /* 0x000eb00000000a00 */
[----:B------:R-:W3:Y:S01]  /*2190*/  @P4 LDC.64 R182, c[0x0][0x3b0] ;  /* 0x0000ec00ffb64b82 */ /* 0x000ee20000000a00 */
[C---:B0-----:R-:W-:Y:S01]  /*21a0*/  @P0 IMAD.WIDE.U32 R246, R231.reuse, 0x4, R246 ;  /* 0x00000004e7f60825 */ /* 0x041fe200078e00f6 */
[----:B------:R-:W-:-:S06]  /*21b0*/  @P0 IADD3 R231, PT, PT, R231, 0x20, RZ ;  /* 0x00000020e7e70810 */ /* 0x000fcc0007ffe0ff */
[----:B------:R-:W0:Y:S01]  /*21c0*/  @P0 LDC.64 R242, c[0x0][0x438] ;  /* 0x00010e00fff20b82 */ /* 0x000e220000000a00 */
[C---:B-1----:R-:W-:Y:S01]  /*21d0*/  @P2 IMAD.WIDE.U32 R184, R231.reuse, 0x4, R184 ;  /* 0x00000004e7b82825 */ /* 0x042fe200078e00b8 */
[----:B------:R-:W-:Y:S01]  /*21e0*/  @P2 IADD3 R231, PT, PT, R231, 0x20, RZ ;  /* 0x00000020e7e72810 */ /* 0x000fe20007ffe0ff */
[----:B------:R-:W5:Y:S04]  /*21f0*/  @P0 LDG.E R0, desc[UR6][R246.64] ;  /* 0x00000006f6000981 */ /* 0x000f68000c1e1900 */
[----:B------:R1:W5:Y:S01]  /*2200*/  @P2 LDG.E R13, desc[UR6][R184.64] ;  /* 0x00000006b80d2981 */ /* 0x000362000c1e1900 */
[----:B------:R-:W4:Y:S01]  /*2210*/  @P2 LDC.64 R240, c[0x0][0x438] ;  /* 0x00010e00fff02b82 */ /* 0x000f220000000a00 */
[C---:B--2---:R-:W-:Y:S01]  /*2220*/  @P3 IMAD.WIDE.U32 R244, R231.reuse, 0x4, R244 ;  /* 0x00000004e7f43825 */ /* 0x044fe200078e00f4 */
[----:B------:R-:W-:-:S04]  /*2230*/  @P3 IADD3 R231, PT, PT, R231, 0x20, RZ ;  /* 0x00000020e7e73810 */ /* 0x000fc80007ffe0ff */
[----:B------:R-:W5:Y:S02]  /*2240*/  @P3 LDG.E R15, desc[UR6][R244.64] ;  /* 0x00000006f40f3981 */ /* 0x000f64000c1e1900 */
[----:B------:R-:W2:Y:S01]  /*2250*/  @P3 LDC.64 R238, c[0x0][0x438] ;  /* 0x00010e00ffee3b82 */ /* 0x000ea20000000a00 */
[C---:B---3--:R-:W-:Y:S01]  /*2260*/  @P4 IMAD.WIDE.U32 R182, R231.reuse, 0x4, R182 ;  /* 0x00000004e7b64825 */ /* 0x048fe200078e00b6 */
[----:B------:R-:W-:-:S04]  /*2270*/  @P4 IADD3 R231, PT, PT, R231, 0x20, RZ ;  /* 0x00000020e7e74810 */ /* 0x000fc80007ffe0ff */
[----:B------:R3:W5:Y:S02]  /*2280*/  @P4 LDG.E R16, desc[UR6][R182.64] ;  /* 0x00000006b6104981 */ /* 0x000764000c1e1900 */
[----:B------:R-:W3:Y:S01]  /*2290*/  @P4 LDC.64 R186, c[0x0][0x438] ;  /* 0x00010e00ffba4b82 */ /* 0x000ee20000000a00 */
[C---:B0-----:R-:W-:Y:S01]  /*22a0*/  @P0 IMAD.WIDE.U32 R242, R5.reuse, 0x10, R242 ;  /* 0x0000001005f20825 */ /* 0x041fe200078e00f2 */
[----:B------:R-:W-:-:S06]  /*22b0*/  @P0 IADD3 R5, PT, PT, R5, 0x20, RZ ;  /* 0x0000002005050810 */ /* 0x000fcc0007ffe0ff */
[----:B------:R-:W0:Y:S01]  /*22c0*/  @P5 LDC.64 R236, c[0x0][0x3b0] ;  /* 0x0000ec00ffec5b82 */ /* 0x000e220000000a00 */
[----:B----4-:R-:W-:-:S07]  /*22d0*/  @P2 IMAD.WIDE.U32 R240, R5, 0x10, R240 ;  /* 0x0000001005f02825 */ /* 0x010fce00078e00f0 */
[----:B-1----:R-:W1:Y:S01]  /*22e0*/  @P5 LDC.64 R184, c[0x0][0x438] ;  /* 0x00010e00ffb85b82 */ /* 0x002e620000000a00 */
[----:B------:R-:W-:Y:S01]  /*22f0*/  @P2 IADD3 R5, PT, PT, R5, 0x20, RZ ;  /* 0x0000002005052810 */ /* 0x000fe20007ffe0ff */
[----:B------:R-:W5:Y:S06]  /*2300*/  @P2 LDG.E.128 R24, desc[UR6][R240.64] ;  /* 0x00000006f0182981 */ /* 0x000f6c000c1e1d00 */
[----:B------:R-:W4:Y:S01]  /*2310*/  @P6 LDC.64 R180, c[0x0][0x3b0] ;  /* 0x0000ec00ffb46b82 */ /* 0x000f220000000a00 */
[----:B--2---:R-:W-:-:S07]  /*2320*/  @P3 IMAD.WIDE.U32 R238, R5, 0x10, R238 ;  /* 0x0000001005ee3825 */ /* 0x004fce00078e00ee */
[----:B---3--:R-:W2:Y:S01]  /*2330*/  @P6 LDC.64 R182, c[0x0][0x438] ;  /* 0x00010e00ffb66b82 */ /* 0x008ea20000000a00 */
[----:B------:R-:W-:Y:S01]  /*2340*/  @P3 IADD3 R5, PT, PT, R5, 0x20, RZ ;  /* 0x0000002005053810 */ /* 0x000fe20007ffe0ff */
[----:B0-----:R-:W-:Y:S01]  /*2350*/  @P5 IMAD.WIDE.U32 R236, R231, 0x4, R236 ;  /* 0x00000004e7ec5825 */ /* 0x001fe200078e00ec */
[----:B------:R-:W5:Y:S03]  /*2360*/  @P3 LDG.E.128 R156, desc[UR6][R238.64] ;  /* 0x00000006ee9c3981 */ /* 0x000f66000c1e1d00 */
[C---:B------:R-:W-:Y:S01]  /*2370*/  @P4 IMAD.WIDE.U32 R186, R5.reuse, 0x10, R186 ;  /* 0x0000001005ba4825 */ /* 0x040fe200078e00ba */
[----:B------:R-:W-:Y:S01]  /*2380*/  @P4 IADD3 R5, PT, PT, R5, 0x20, RZ ;  /* 0x0000002005054810 */ /* 0x000fe20007ffe0ff */
[----:B------:R0:W5:Y:S01]  /*2390*/  @P5 LDG.E R17, desc[UR6][R236.64] ;  /* 0x00000006ec115981 */ /* 0x000162000c1e1900 */
[----:B------:R-:W-:-:S03]  /*23a0*/  @P5 IADD3 R231, PT, PT, R231, 0x20, RZ ;  /* 0x00000020e7e75810 */ /* 0x000fc60007ffe0ff */
[C---:B-1----:R-:W-:Y:S01]  /*23b0*/  @P5 IMAD.WIDE.U32 R184, R5.reuse, 0x10, R184 ;  /* 0x0000001005b85825 */ /* 0x042fe200078e00b8 */
[----:B------:R-:W-:Y:S01]  /*23c0*/  @P5 IADD3 R5, PT, PT, R5, 0x20, RZ ;  /* 0x0000002005055810 */ /* 0x000fe20007ffe0ff */
[----:B------:R1:W5:Y:S02]  /*23d0*/  @P4 LDG.E.128 R160, desc[UR6][R186.64] ;  /* 0x00000006baa04981 */ /* 0x000364000c1e1d00 */
[----:B----4-:R-:W-:Y:S02]  /*23e0*/  @P6 IMAD.WIDE.U32 R180, R231, 0x4, R180 ;  /* 0x00000004e7b46825 */ /* 0x010fe400078e00b4 */
[----:B------:R1:W5:Y:S04]  /*23f0*/  @P5 LDG.E.128 R164, desc[UR6][R184.64] ;  /* 0x00000006b8a45981 */ /* 0x000368000c1e1d00 */
[----:B------:R1:W5:Y:S01]  /*2400*/  @P6 LDG.E R18, desc[UR6][R180.64] ;  /* 0x00000006b4126981 */ /* 0x000362000c1e1900 */
[----:B--2---:R-:W-:Y:S01]  /*2410*/  @P6 IMAD.WIDE.U32 R182, R5, 0x10, R182 ;  /* 0x0000001005b66825 */ /* 0x004fe200078e00b6 */
[----:B------:R-:W-:-:S02]  /*2420*/  P2R R233, PR, RZ, 0x40 ;  /* 0x00000040ffe97803 */ /* 0x000fc40000000000 */
[----:B------:R1:W5:Y:S04]  /*2430*/  @P0 LDG.E.128 R148, desc[UR6][R242.64] ;  /* 0x00000006f2940981 */ /* 0x000368000c1e1d00 */
[----:B------:R1:W5:Y:S01]  /*2440*/  @P6 LDG.E.128 R168, desc[UR6][R182.64] ;  /* 0x00000006b6a86981 */ /* 0x000362000c1e1d00 */
[----:B------:R-:W-:Y:S02]  /*2450*/  ISETP.NE.AND P0, PT, R2, RZ, PT ;  /* 0x000000ff0200720c */ /* 0x000fe40003f05270 */
[----:B------:R-:W-:Y:S02]  /*2460*/  MOV R229, RZ ;  /* 0x000000ff00e57202 */ /* 0x000fe40000000f00 */
[----:B0-----:R-:W-:-:S09]  /*2470*/  MOV R236, RZ ;  /* 0x000000ff00ec7202 */ /* 0x001fd20000000f00 */
.L_x_13971:
[----:B------:R-:W-:Y:S05]  /*2480*/  BSYNC.RECONVERGENT B1 ;  /* 0x0000000000017941 */ /* 0x000fea0003800200 */
.L_x_13959:
[----:B------:R-:W-:-:S03]  /*2490*/  UMOV UR4, 0xffffffff ;  /* 0xffffffff00047882 */ /* 0x000fc60000000000 */
[----:B------:R-:W-:Y:S05]  /*24a0*/  BRA.DIV UR4, `(.L_x_13973) ;  /* 0x0000007a049c7947 */ /* 0x000fea000b800000 */
[----:B------:R-:W2:Y:S04]  /*24b0*/  SHFL.BFLY PT, R2, R229, 0x1, 0x1f ;  /* 0x0c201f00e5027f89 */ /* 0x000ea800000e0000 */
[----:B------:R-:W3:Y:S01]  /*24c0*/  SHFL.BFLY PT, R5, R236, 0x1, 0x1f ;  /* 0x0c201f00ec057f89 */ /* 0x000ee200000e0000 */
[----:B--2---:R-:W-:Y:S01]  /*24d0*/  FADD.FTZ R2, R2, R229 ;  /* 0x000000e502027221 */ /* 0x004fe20000010000 */
[----:B---3--:R-:W-:-:S04]  /*24e0*/  FADD.FTZ R5, R5, R236 ;  /* 0x000000ec05057221 */ /* 0x008fc80000010000 */
        /* <DEDUP_REMOVED lines=14> */
.L_x_14194:
[----:B-1----:R-:W-:Y:S01]  /*25d0*/  FADD.FTZ R2, R185, R2 ;  /* 0x00000002b9027221 */ /* 0x002fe20000010000 */
[----:B------:R-:W-:Y:S01]  /*25e0*/  ISETP.NE.AND P6, PT, R10, RZ, PT ;  /* 0x000000ff0a00720c */ /* 0x000fe20003fc5270 */
[----:B--2---:R-:W-:Y:S01]  /*25f0*/  FADD.FTZ R5, R184, R5 ;  /* 0x00000005b8057221 */ /* 0x004fe20000010000 */
[----:B------:R-:W-:Y:S01]  /*2600*/  @P1 IADD3 R7, PT, PT, R7, -0x1, RZ ;  /* 0xffffffff07071810 */ /* 0x000fe20007ffe0ff */
[----:B------:R-:W-:Y:S01]  /*2610*/  FMUL.FTZ R2, R2, UR9 ;  /* 0x0000000902027c20 */ /* 0x000fe20008410000 */
[----:B------:R-:W-:Y:S01]  /*2620*/  BSSY.RECONVERGENT B1, `(.L_x_13974) ;  /* 0x000011a000017945 */ /* 0x000fe20003800200 */
[----:B------:R-:W-:Y:S01]  /*2630*/  MOV R183, R4 ;  /* 0x0000000400b77202 */ /* 0x000fe20000000f00 */
[----:B------:R-:W-:Y:S01]  /*2640*/  FMUL.FTZ R181, R5, UR9 ;  /* 0x0000000905b57c20 */ /* 0x000fe20008410000 */
[----:B------:R-:W-:Y:S01]  /*2650*/  @P1 IMAD R7, R7, R14, RZ ;  /* 0x0000000e07071224 */ /* 0x000fe200078e02ff */
[----:B------:R-:W-:Y:S02]  /*2660*/  FSEL R2, R2, RZ, !P6 ;  /* 0x000000ff02027208 */ /* 0x000fe40007000000 */
[----:B------:R-:W-:Y:S01]  /*2670*/  ISETP.NE.AND P6, PT, R19, RZ, PT ;  /* 0x000000ff1300720c */ /* 0x000fe20003fc5270 */
[----:B------:R-:W-:Y:S01]  /*2680*/  HFMA2 R19, -RZ, RZ, 0, 0 ;  /* 0x00000000ff137431 */ /* 0x000fe200000001ff */
[----:B------:R-:W-:-:S04]  /*2690*/  @P1 SHF.R.S32.HI R180, RZ, 0x1f, R7 ;  /* 0x0000001fffb41819 */ /* 0x000fc80000011407 */
[----:B------:R-:W-:-:S04]  /*26a0*/  @P1 LEA.HI R7, R180, R7, RZ, 0x2 ;  /* 0x00000007b4071211 */ /* 0x000fc800078f10ff */
[----:B------:R-:W-:-:S03]  /*26b0*/  @P1 LEA.HI.SX32 R19, R7, R6, 0x1e ;  /* 0x0000000607131211 */ /* 0x000fc600078ff2ff */
[----:B------:R-:W-:Y:S05]  /*26c0*/  @!P6 BRA `(.L_x_13975) ;  /* 0x00000010003ce947 */ /* 0x000fea0003800000 */
[----:B------:R-:W-:Y:S04]  /*26d0*/  BSSY.RECONVERGENT B2, `(.L_x_13976) ;  /* 0x0000005000027945 */ /* 0x000fe80003800200 */
[----:B------:R-:W-:Y:S05]  /*26e0*/  @!P1 BRA `(.L_x_13977) ;  /* 0x00000000000c9947 */ /* 0x000fea0003800000 */
[----:B------:R-:W1:Y:S02]  /*26f0*/  LDC.64 R4, c[0x0][0x390] ;  /* 0x0000e400ff047b82 */ /* 0x000e640000000a00 */
[----:B-1----:R-:W-:-:S05]  /*2700*/  IMAD.WIDE.U32 R4, R19, 0x10, R4 ;  /* 0x0000001013047825 */ /* 0x002fca00078e0004 */
[----:B------:R1:W5:Y:S02]  /*2710*/  LDG.E.128 R172, desc[UR6][R4.64] ;  /* 0x0000000604ac7981 */ /* 0x000364000c1e1d00 */
.L_x_13977:
[----:B------:R-:W-:Y:S05]  /*2720*/  BSYNC.RECONVERGENT B2 ;  /* 0x0000000000027941 */ /* 0x000fea0003800200 */
.L_x_13976:
        /* <DEDUP_REMOVED lines=18> */
[----:B------:R-:W-:-:S04]  /*2850*/  FMUL.FTZ R5, R5, UR12 ;  /* 0x0000000c05057c20 */ /* 0x000fc80008410000 */
[-C--:B------:R-:W-:Y:S01]  /*2860*/  FMUL.FTZ R4, R172, R5.reuse ;  /* 0x00000005ac047220 */ /* 0x080fe20000410000 */
[----:B------:R-:W-:-:S04]  /*2870*/  FMUL.FTZ R176, R32, R5 ;  /* 0x0000000520b07220 */ /* 0x000fc80000410000 */
[----:B------:R-:W-:Y:S02]  /*2880*/  FSEL R5, R4, RZ, P6 ;  /* 0x000000ff04057208 */ /* 0x000fe40003000000 */
[----:B------:R-:W-:-:S03]  /*2890*/  SEL R176, R176, RZ, P6 ;  /* 0x000000ffb0b07207 */ /* 0x000fc60003000000 */
[----:B------:R-:W-:-:S07]  /*28a0*/  FADD.FTZ R124, R124, R5 ;  /* 0x000000057c7c7221 */ /* 0x000fce0000010000 */
.L_x_13982:
[----:B------:R-:W-:Y:S05]  /*28b0*/  BSYNC.RECONVERGENT B3 ;  /* 0x0000000000037941 */ /* 0x000fea0003800200 */
.L_x_13981:
        /* <DEDUP_REMOVED lines=15> */
.L_x_13984:
[----:B------:R-:W-:Y:S05]  /*29b0*/  BSYNC.RECONVERGENT B3 ;  /* 0x0000000000037941 */ /* 0x000fea0003800200 */
.L_x_13983:
        /* <DEDUP_REMOVED lines=15> */
.L_x_13986:
[----:B------:R-:W-:Y:S05]  /*2ab0*/  BSYNC.RECONVERGENT B3 ;  /* 0x0000000000037941 */ /* 0x000fea0003800200 */
.L_x_13985:
        /* <DEDUP_REMOVED lines=8> */
[----:B------:R-:W-:-:S04]  /*2b40*/  FMUL.FTZ R4, R5, UR12 ;  /* 0x0000000c05047c20 */ /* 0x000fc80008410000 */
[-C--:B------:R-:W-:Y:S01]  /*2b50*/  FMUL.FTZ R5, R175, R4.reuse ;  /* 0x00000004af057220 */ /* 0x080fe20000410000 */
[----:B------:R-:W-:-:S04]  /*2b60*/  FMUL.FTZ R179, R35, R4 ;  /* 0x0000000423b37220 */ /* 0x000fc80000410000 */
[----:B------:R-:W-:Y:S02]  /*2b70*/  FSEL R4, R5, RZ, P6 ;  /* 0x000000ff05047208 */ /* 0x000fe40003000000 */
[----:B------:R-:W-:-:S03]  /*2b80*/  SEL R179, R179, RZ, P6 ;  /* 0x000000ffb3b37207 */ /* 0x000fc60003000000 */
[----:B------:R-:W-:Y:S01]  /*2b90*/  FADD.FTZ R127, R127, R4 ;  /* 0x000000047f7f7221 */ /* 0x000fe20000010000 */
[----:B------:R-:W-:Y:S06]  /*2ba0*/  BRA `(.L_x_13987) ;  /* 0x0000000800d87947 */ /* 0x000fec0003800000 */
.L_x_13980:
[-CC-:B------:R-:W-:Y:S01]  /*2bb0*/  FFMA.FTZ R83, R203, R181.reuse, R2.reuse ;  /* 0x000000b5cb537223 */ /* 0x180fe20000010002 */
[-CC-:B-1----:R-:W-:Y:S01]  /*2bc0*/  FFMA.FTZ R5, R3, R181.reuse, R2.reuse ;  /* 0x000000b503057223 */ /* 0x182fe20000010002 */
[-CC-:B------:R-:W-:Y:S01]  /*2bd0*/  FFMA.FTZ R4, R192, R181.reuse, R2.reuse ;  /* 0x000000b5c0047223 */ /* 0x180fe20000010002 */
[----:B------:R-:W-:Y:S01]  /*2be0*/  FFMA.FTZ R80, R232, R181, R2 ;  /* 0x000000b5e8507223 */ /* 0x000fe20000010002 */
[----:B------:R-:W-:Y:S01]  /*2bf0*/  FADD.FTZ R83, R234, -R83 ;  /* 0x80000053ea537221 */ /* 0x000fe20000010000 */
[----:B------:R-:W-:Y:S01]  /*2c00*/  FADD.FTZ R5, R208, -R5 ;  /* 0x80000005d0057221 */ /* 0x000fe20000010000 */
[----:B------:R-:W-:Y:S01]  /*2c10*/  FADD.FTZ R81, R217, -R4 ;  /* 0x80000004d9517221 */ /* 0x000fe20000010000 */
[----:B0-----:R-:W-:Y:S01]  /*2c20*/  FADD.FTZ R185, R227, -R80 ;  /* 0x80000050e3b97221 */ /* 0x001fe20000010000 */
        /* <DEDUP_REMOVED lines=12> */
[----:B-----5:R-:W-:-:S03]  /*2cf0*/  LOP3.LUT P6, RZ, R0, 0xff, RZ, 0xc0, !PT ;  /* 0x000000ff00ff7812 */ /* 0x020fc600078cc0ff */
[----:B------:R-:W-:-:S04]  /*2d00*/  FMUL.FTZ R5, R4, UR12 ;  /* 0x0000000c04057c20 */ /* 0x000fc80008410000 */
[-C--:B------:R-:W-:Y:S01]  /*2d10*/  FMUL.FTZ R4, R172, R5.reuse ;  /* 0x00000005ac047220 */ /* 0x080fe20000410000 */
[----:B------:R-:W-:-:S04]  /*2d20*/  FMUL.FTZ R176, R32, R5 ;  /* 0x0000000520b07220 */ /* 0x000fc80000410000 */
[----:B------:R-:W-:Y:S02]  /*2d30*/  FSEL R5, R4, RZ, P6 ;  /* 0x000000ff04057208 */ /* 0x000fe40003000000 */
[----:B------:R-:W-:-:S03]  /*2d40*/  SEL R176, R176, RZ, P6 ;  /* 0x000000ffb0b07207 */ /* 0x000fc60003000000 */
[----:B------:R-:W-:-:S07]  /*2d50*/  FADD.FTZ R124, R124, R5 ;  /* 0x000000057c7c7221 */ /* 0x000fce0000010000 */
.L_x_13989:
[----:B------:R-:W-:Y:S05]  /*2d60*/  BSYNC.RECONVERGENT B3 ;  /* 0x0000000000037941 */ /* 0x000fea0003800200 */
.L_x_13988:
[----:B------:R-:W-:Y:S04]  /*2d70*/  BSSY.RECONVERGENT B3, `(.L_x_13990) ;  /* 0x000000a000037945 */ /* 0x000fe80003800200 */
[----:B------:R-:W-:Y:S05]  /*2d80*/  @!P1 BRA `(.L_x_13991) ;  /* 0x0000000000209947 */ /* 0x000fea0003800000 */
        /* <DEDUP_REMOVED lines=8> */
.L_x_13991:
[----:B------:R-:W-:Y:S05]  /*2e10*/  BSYNC.RECONVERGENT B3 ;  /* 0x0000000000037941 */ /* 0x000fea0003800200 */
.L_x_13990:
        /* <DEDUP_REMOVED lines=10> */
.L_x_13993:
[----:B------:R-:W-:Y:S05]  /*2ec0*/  BSYNC.RECONVERGENT B3 ;  /* 0x0000000000037941 */ /* 0x000fea0003800200 */
.L_x_13992:
[----:B------:R-:W-:Y:S05]  /*2ed0*/  @!P1 BRA `(.L_x_13987) ;  /* 0x00000008000c9947 */ /* 0x000fea0003800000 */
[----:B------:R-:W-:Y:S01]  /*2ee0*/  FMUL.FTZ R4, R83, UR13 ;  /* 0x0000000d53047c20 */ /* 0x000fe20008410000 */
[----:B-----5:R-:W-:-:S03]  /*2ef0*/  ISETP.GE.U32.AND P6, PT, R0, 0x1000000, PT ;  /* 0x010000000000780c */ /* 0x020fc60003fc6070 */
[----:B------:R-:W-:-:S04]  /*2f00*/  FMUL.FTZ R4, R4, UR12 ;  /* 0x0000000c04047c20 */ /* 0x000fc80008410000 */
[-C--:B------:R-:W-:Y:S01]  /*2f10*/  FMUL.FTZ R5, R175, R4.reuse ;  /* 0x00000004af057220 */ /* 0x080fe20000410000 */
[----:B------:R-:W-:-:S04]  /*2f20*/  FMUL.FTZ R179, R35, R4 ;  /* 0x0000000423b37220 */ /* 0x000fc80000410000 */
[----:B------:R-:W-:Y:S02]  /*2f30*/  FSEL R4, R5, RZ, P6 ;  /* 0x000000ff05047208 */ /* 0x000fe40003000000 */
[----:B------:R-:W-:-:S03]  /*2f40*/  SEL R179, R179, RZ, P6 ;  /* 0x000000ffb3b37207 */ /* 0x000fc60003000000 */
[----:B------:R-:W-:Y:S01]  /*2f50*/  FADD.FTZ R127, R127, R4 ;  /* 0x000000047f7f7221 */ /* 0x000fe20000010000 */
[----:B------:R-:W-:Y:S06]  /*2f60*/  BRA `(.L_x_13987) ;  /* 0x0000000400e87947 */ /* 0x000fec0003800000 */
.L_x_13979:
        /* <DEDUP_REMOVED lines=8> */
[----:B-----5:R-:W-:Y:S02]  /*2ff0*/  MOV R4, R148 ;  /* 0x0000009400047202 */ /* 0x020fe40000000f00 */
[----:B------:R-:W-:Y:S01]  /*3000*/  LOP3.LUT P6, RZ, R0, 0xff, RZ, 0xc0, !PT ;  /* 0x000000ff00ff7812 */ /* 0x000fe200078cc0ff */
[----:B------:R-:W-:-:S04]  /*3010*/  @P0 FADD.FTZ R5, R208, -R5 ;  /* 0x80000005d0050221 */ /* 0x000fc80000010000 */
[----:B------:R-:W-:-:S04]  /*3020*/  @P0 FFMA.FTZ R4, R8, R5, R148 ;  /* 0x0000000508040223 */ /* 0x000fc80000010094 */
[----:B------:R-:W-:-:S04]  /*3030*/  FMUL.FTZ R4, R4, UR13 ;  /* 0x0000000d04047c20 */ /* 0x000fc80008410000 */
[----:B------:R-:W-:-:S04]  /*3040*/  FMUL.FTZ R5, R4, UR12 ;  /* 0x0000000c04057c20 */ /* 0x000fc80008410000 */
[-C--:B------:R-:W-:Y:S01]  /*3050*/  FMUL.FTZ R4, R172, R5.reuse ;  /* 0x00000005ac047220 */ /* 0x080fe20000410000 */
[----:B------:R-:W-:-:S04]  /*3060*/  FMUL.FTZ R176, R32, R5 ;  /* 0x0000000520b07220 */ /* 0x000fc80000410000 */
[----:B------:R-:W-:Y:S02]  /*3070*/  FSEL R5, R4, RZ, P6 ;  /* 0x000000ff04057208 */ /* 0x000fe40003000000 */
[----:B------:R-:W-:-:S03]  /*3080*/  SEL R176, R176, RZ, P6 ;  /* 0x000000ffb0b07207 */ /* 0x000fc60003000000 */
[----:B------:R-:W-:-:S07]  /*3090*/  FADD.FTZ R124, R124, R5 ;  /* 0x000000057c7c7221 */ /* 0x000fce0000010000 */
.L_x_13996:
[----:B------:R-:W-:Y:S05]  /*30a0*/  BSYNC.RECONVERGENT B3 ;  /* 0x0000000000037941 */ /* 0x000fea0003800200 */
.L_x_13995:
[----:B------:R-:W-:Y:S04]  /*30b0*/  BSSY.RECONVERGENT B3, `(.L_x_13997) ;  /* 0x000000e000037945 */ /* 0x000fe80003800200 */
[----:B------:R-:W-:Y:S05]  /*30c0*/  @!P1 BRA `(.L_x_13998) ;  /* 0x0000000000309947 */ /* 0x000fea0003800000 */
[----:B------:R-:W-:Y:S01]  /*30d0*/  @P0 FFMA.FTZ R180, R192, R181, R2 ;  /* 0x000000b5c0b40223 */ /* 0x000fe20000010002 */
[----:B-1---5:R-:W-:Y:S02]  /*30e0*/  MOV R4, R149 ;  /* 0x0000009500047202 */ /* 0x022fe40000000f00 */
        /* <DEDUP_REMOVED lines=10> */
.L_x_13998:
[----:B------:R-:W-:Y:S05]  /*3190*/  BSYNC.RECONVERGENT B3 ;  /* 0x0000000000037941 */ /* 0x000fea0003800200 */
.L_x_13997:
        /* <DEDUP_REMOVED lines=14> */
.L_x_14000:
[----:B------:R-:W-:Y:S05]  /*3280*/  BSYNC.RECONVERGENT B3 ;  /* 0x0000000000037941 */ /* 0x000fea0003800200 */
.L_x_13999:
[----:B------:R-:W-:Y:S05]  /*3290*/  @!P1 BRA `(.L_x_13987) ;  /* 0x00000004001c9947 */ /* 0x000fea0003800000 */
[----:B------:R-:W-:Y:S01]  /*32a0*/  @P0 FFMA.FTZ R180, R232, R181, R2 ;  /* 0x000000b5e8b40223 */ /* 0x000fe20000010002 */
[----:B-1---5:R-:W-:Y:S02]  /*32b0*/  MOV R4, R151 ;  /* 0x0000009700047202 */ /* 0x022fe40000000f00 */
[----:B------:R-:W-:Y:S01]  /*32c0*/  ISETP.GE.U32.AND P6, PT, R0, 0x1000000, PT ;  /* 0x010000000000780c */ /* 0x000fe20003fc6070 */
        /* <DEDUP_REMOVED lines=10> */
.L_x_13994:
[-CC-:B-1----:R-:W-:Y:S01]  /*3370*/  @P0 FFMA.FTZ R5, R203, R181.reuse, R2.reuse ;  /* 0x000000b5cb050223 */ /* 0x182fe20000010002 */
[-CC-:B------:R-:W-:Y:S01]  /*3380*/  @P0 FFMA.FTZ R4, R192, R181.reuse, R2.reuse ;  /* 0x000000b5c0040223 */ /* 0x180fe20000010002 */
[-CC-:B------:R-:W-:Y:S01]  /*3390*/  @P0 FFMA.FTZ R80, R232, R181.reuse, R2.reuse ;  /* 0x000000b5e8500223 */ /* 0x180fe20000010002 */
        /* <DEDUP_REMOVED lines=15> */
[----:B------:R-:W-:Y:S01]  /*3490*/  FMUL.FTZ R4, R80, UR13 ;  /* 0x0000000d50047c20 */ /* 0x000fe20008410000 */
[----:B------:R-:W-:-:S03]  /*34a0*/  LOP3.LUT P6, RZ, R0, 0xff, RZ, 0xc0, !PT ;  /* 0x000000ff00ff7812 */ /* 0x000fc600078cc0ff */
[----:B------:R-:W-:-:S04]  /*34b0*/  FMUL.FTZ R5, R4, UR12 ;  /* 0x0000000c04057c20 */ /* 0x000fc80008410000 */
[-C--:B------:R-:W-:Y:S01]  /*34c0*/  FMUL.FTZ R4, R172, R5.reuse ;  /* 0x00000005ac047220 */ /* 0x080fe20000410000 */
[----:B------:R-:W-:-:S04]  /*34d0*/  FMUL.FTZ R176, R32, R5 ;  /* 0x0000000520b07220 */ /* 0x000fc80000410000 */
[----:B------:R-:W-:Y:S02]  /*34e0*/  FSEL R5, R4, RZ, P6 ;  /* 0x000000ff04057208 */ /* 0x000fe40003000000 */
[----:B------:R-:W-:-:S03]  /*34f0*/  SEL R176, R176, RZ, P6 ;  /* 0x000000ffb0b07207 */ /* 0x000fc60003000000 */
[----:B------:R-:W-:-:S07]  /*3500*/  FADD.FTZ R124, R124, R5 ;  /* 0x000000057c7c7221 */ /* 0x000fce0000010000 */
.L_x_14002:
[----:B------:R-:W-:Y:S05]  /*3510*/  BSYNC.RECONVERGENT B3 ;  /* 0x0000000000037941 */ /* 0x000fea0003800200 */
.L_x_14001:
[----:B------:R-:W-:Y:S04]  /*3520*/  BSSY.RECONVERGENT B3, `(.L_x_14003) ;  /* 0x000000a000037945 */ /* 0x000fe80003800200 */
[----:B------:R-:W-:Y:S05]  /*3530*/  @!P1 BRA `(.L_x_14004) ;  /* 0x0000000000209947 */ /* 0x000fea0003800000 */
        /* <DEDUP_REMOVED lines=8> */
.L_x_14004:
[----:B------:R-:W-:Y:S05]  /*35c0*/  BSYNC.RECONVERGENT B3 ;  /* 0x0000000000037941 */ /* 0x000fea0003800200 */
.L_x_14003:
        /* <DEDUP_REMOVED lines=10> */
.L_x_14006:
[----:B------:R-:W-:Y:S05]  /*3670*/  BSYNC.RECONVERGENT B3 ;  /* 0x0000000000037941 */ /* 0x000fea0003800200 */
.L_x_14005:
[----:B------:R-:W-:Y:S05]  /*3680*/  @!P1 BRA `(.L_x_13987) ;  /* 0x0000000000209947 */ /* 0x000fea0003800000 */
[----:B------:R-:W-:Y:S01]  /*3690*/  FMUL.FTZ R4, R83, UR13 ;  /* 0x0000000d53047c20 */ /* 0x000fe20008410000 */
[----:B------:R-:W-:-:S03]  /*36a0*/  ISETP.GE.U32.AND P6, PT, R0, 0x1000000, PT ;  /* 0x010000000000780c */ /* 0x000fc60003fc6070 */
[----:B------:R-:W-:-:S04]  /*36b0*/  FMUL.FTZ R4, R4, UR12 ;  /* 0x0000000c04047c20 */ /* 0x000fc80008410000 */
[-C--:B------:R-:W-:Y:S01]  /*36c0*/  FMUL.FTZ R5, R175, R4.reuse ;  /* 0x00000004af057220 */ /* 0x080fe20000410000 */
[----:B------:R-:W-:-:S04]  /*36d0*/  FMUL.FTZ R179, R35, R4 ;  /* 0x0000000423b37220 */ /* 0x000fc80000410000 */
[----:B------:R-:W-:Y:S02]  /*36e0*/  FSEL R4, R5, RZ, P6 ;  /* 0x000000ff05047208 */ /* 0x000fe40003000000 */
[----:B------:R-:W-:-:S03]  /*36f0*/  SEL R179, R179, RZ, P6 ;  /* 0x000000ffb3b37207 */ /* 0x000fc60003000000 */
[----:B------:R-:W-:-:S07]  /*3700*/  FADD.FTZ R127, R127, R4 ;  /* 0x000000047f7f7221 */ /* 0x000fce0000010000 */
.L_x_13987:
[----:B------:R-:W-:Y:S05]  /*3710*/  BSYNC.RECONVERGENT B2 ;  /* 0x0000000000027941 */ /* 0x000fea0003800200 */
.L_x_13978:
[----:B------:R-:W-:-:S04]  /*3720*/  ISETP.NE.U32.AND P6, PT, R6, RZ, PT ;  /* 0x000000ff0600720c */ /* 0x000fc80003fc5070 */
[----:B------:R-:W-:-:S13]  /*3730*/  ISETP.NE.AND.EX P6, PT, R7, RZ, PT, P6 ;  /* 0x000000ff0700720c */ /* 0x000fda0003fc5360 */
[----:B-1----:R-:W1:Y:S02]  /*3740*/  @P6 LDC.64 R4, c[0x0][0x478] ;  /* 0x00011e00ff046b82 */ /* 0x002e640000000a00 */
[C---:B-1----:R-:W-:Y:S01]  /*3750*/  @P6 IMAD.WIDE.U32 R6, R183.reuse, 0x10, R4 ;  /* 0x00000010b7066825 */ /* 0x042fe200078e0004 */
[----:B------:R-:W-:-:S05]  /*3760*/  IADD3 R183, PT, PT, R183, 0x20, RZ ;  /* 0x00000020b7b77810 */ /* 0x000fca0007ffe0ff */
[----:B------:R-:W1:Y:S01]  /*3770*/  @P1 LDC.64 R4, c[0x0][0x468] ;  /* 0x00011a00ff041b82 */ /* 0x000e620000000a00 */
[----:B------:R2:W-:Y:S01]  /*3780*/  @P6 STG.E.128 desc[UR6][R6.64], R80 ;  /* 0x0000005006006986 */ /* 0x0005e2000c101d06 */
[C---:B-1----:R-:W-:Y:S01]  /*3790*/  @P1 IMAD.WIDE.U32 R4, R19.reuse, 0x10, R4 ;  /* 0x0000001013041825 */ /* 0x042fe200078e0004 */
[----:B------:R-:W-:-:S04]  /*37a0*/  IADD3 R19, PT, PT, R19, 0x20, RZ ;  /* 0x0000002013137810 */ /* 0x000fc80007ffe0ff */
[----:B------:R2:W-:Y:S03]  /*37b0*/  @P1 STG.E.128 desc[UR6][R4.64], R176 ;  /* 0x000000b004001986 */ /* 0x0005e6000c101d06 */
.L_x_13975:
[----:B------:R-:W-:Y:S05]  /*37c0*/  BSYNC.RECONVERGENT B1 ;  /* 0x0000000000017941 */ /* 0x000fea0003800200 */
.L_x_13974:
[----:B------:R-:W-:Y:S04]  /*37d0*/  BSSY.RECONVERGENT B1, `(.L_x_14007) ;  /* 0x000010d000017945 */ /* 0x000fe80003800200 */
[----:B------:R-:W-:Y:S05]  /*37e0*/  @!P2 BRA `(.L_x_14008) ;  /* 0x00000010002ca947 */ /* 0x000fea0003800000 */
[----:B------:R-:W-:Y:S04]  /*37f0*/  BSSY.RECONVERGENT B2, `(.L_x_14009) ;  /* 0x0000005000027945 */ /* 0x000fe80003800200 */
[----:B------:R-:W-:Y:S05]  /*3800*/  @!P1 BRA `(.L_x_14010) ;  /* 0x00000000000c9947 */ /* 0x000fea0003800000 */
[----:B-----5:R-:W1:Y:S02]  /*3810*/  LDC.64 R172, c[0x0][0x390] ;  /* 0x0000e400ffac7b82 */ /* 0x020e640000000a00 */
[----:B-1----:R-:W-:-:S06]  /*3820*/  IMAD.WIDE.U32 R172, R19, 0x10, R172 ;  /* 0x0000001013ac7825 */ /* 0x002fcc00078e00ac */
[----:B------:R-:W5:Y:S02]  /*3830*/  LDG.E.128 R172, desc[UR6][R172.64] ;  /* 0x00000006acac7981 */ /* 0x000f64000c1e1d00 */
.L_x_14010:
[----:B------:R-:W-:Y:S05]  /*3840*/  BSYNC.RECONVERGENT B2 ;  /* 0x0000000000027941 */ /* 0x000fea0003800200 */
.L_x_14009:
        /* <DEDUP_REMOVED lines=8> */
[-CC-:B--2---:R-:W-:Y:S01]  /*38d0*/  @P0 FFMA.FTZ R5, R201, R181.reuse, R2.reuse ;  /* 0x000000b5c9050223 */ /* 0x184fe20000010002 */
[-CC-:B------:R-:W-:Y:S01]  /*38e0*/  @P0 FFMA.FTZ R4, R190, R181.reuse, R2.reuse ;  /* 0x000000b5be040223 */ /* 0x180fe20000010002 */
[-CC-:B------:R-:W-:Y:S01]  /*38f0*/  @P0 FFMA.FTZ R6, R210, R181.reuse, R2.reuse ;  /* 0x000000b5d2060223 */ /* 0x180fe20000010002 */
[----:B------:R-:W-:Y:S01]  /*3900*/  BSSY.RECONVERGENT B3, `(.L_x_14014) ;  /* 0x0000017000037945 */ /* 0x000fe20003800200 */
[----:B------:R-:W-:Y:S01]  /*3910*/  @P0 FADD.FTZ R7, R230, -R5 ;  /* 0x80000005e6070221 */ /* 0x000fe20000010000 */
[----:B------:R-:W-:Y:S01]  /*3920*/  @P0 FFMA.FTZ R5, R189, R181, R2 ;  /* 0x000000b5bd050223 */ /* 0x000fe20000010002 */
[----:B------:R-:W-:Y:S01]  /*3930*/  @P0 FADD.FTZ R4, R215, -R4 ;  /* 0x80000004d7040221 */ /* 0x000fe20000010000 */
[----:B------:R-:W-:Y:S01]  /*3940*/  @P0 FADD.FTZ R6, R225, -R6 ;  /* 0x80000006e1060221 */ /* 0x000fe20000010000 */
[----:B-----5:R-:W-:Y:S01]  /*3950*/  MOV R82, R26 ;  /* 0x0000001a00527202 */ /* 0x020fe20000000f00 */
[----:B------:R-:W-:Y:S01]  /*3960*/  @P0 FADD.FTZ R5, R206, -R5 ;  /* 0x80000005ce050221 */ /* 0x000fe20000010000 */
[----:B------:R-:W-:Y:S01]  /*3970*/  MOV R81, R25 ;  /* 0x0000001900517202 */ /* 0x000fe20000000f00 */
[C---:B------:R-:W-:Y:S01]  /*3980*/  @P0 FFMA.FTZ R82, R8.reuse, R7, R26 ;  /* 0x0000000708520223 */ /* 0x040fe2000001001a */
[----:B------:R-:W-:Y:S01]  /*3990*/  MOV R83, R27 ;  /* 0x0000001b00537202 */ /* 0x000fe20000000f00 */
[C---:B------:R-:W-:Y:S01]  /*39a0*/  @P0 FFMA.FTZ R81, R8.reuse, R4, R25 ;  /* 0x0000000408510223 */ /* 0x040fe20000010019 */
[----:B------:R-:W-:Y:S01]  /*39b0*/  MOV R80, R24 ;  /* 0x0000001800507202 */ /* 0x000fe20000000f00 */
[C---:B------:R-:W-:Y:S01]  /*39c0*/  @P0 FFMA.FTZ R83, R8.reuse, R6, R27 ;  /* 0x0000000608530223 */ /* 0x040fe2000001001b */
        /* <DEDUP_REMOVED lines=10> */
.L_x_14015:
[----:B------:R-:W-:Y:S05]  /*3a70*/  BSYNC.RECONVERGENT B3 ;  /* 0x0000000000037941 */ /* 0x000fea0003800200 */
.L_x_14014:
        /* <DEDUP_REMOVED lines=10> */
.L_x_14017:
[----:B------:R-:W-:Y:S05]  /*3b20*/  BSYNC.RECONVERGENT B3 ;  /* 0x0000000000037941 */ /* 0x000fea0003800200 */
.L_x_14016:
        /* <DEDUP_REMOVED lines=10> */
.L_x_14019:
[----:B------:R-:W-:Y:S05]  /*3bd0*/  BSYNC.RECONVERGENT B3 ;  /* 0x0000000000037941 */ /* 0x000fea0003800200 */
.L_x_14018:
        /* <DEDUP_REMOVED lines=8> */
[----:B------:R-:W-:Y:S01]  /*3c60*/  FADD.FTZ R131, R131, R4 ;  /* 0x0000000483837221 */ /* 0x000fe20000010000 */
[----:B------:R-:W-:Y:S06]  /*3c70*/  BRA `(.L_x_14020) ;  /* 0x0000000800e47947 */ /* 0x000fec0003800000 */
.L_x_14013:
[----:B------:R-:W-:Y:S04]  /*3c80*/  BSSY.RECONVERGENT B3, `(.L_x_14021) ;  /* 0x000000e000037945 */ /* 0x000fe80003800200 */
[----:B------:R-:W-:Y:S05]  /*3c90*/  @!P1 BRA `(.L_x_14022) ;  /* 0x0000000000309947 */ /* 0x000fea0003800000 */
[----:B--2---:R-:W-:Y:S01]  /*3ca0*/  @P0 FFMA.FTZ R5, R189, R181, R2 ;  /* 0x000000b5bd050223 */ /* 0x004fe20000010002 */
        /* <DEDUP_REMOVED lines=11> */
.L_x_14022:
[----:B------:R-:W-:Y:S05]  /*3d60*/  BSYNC.RECONVERGENT B3 ;  /* 0x0000000000037941 */ /* 0x000fea0003800200 */
.L_x_14021:
        /* <DEDUP_REMOVED lines=14> */
.L_x_14024:
[----:B------:R-:W-:Y:S05]  /*3e50*/  BSYNC.RECONVERGENT B3 ;  /* 0x0000000000037941 */ /* 0x000fea0003800200 */
.L_x_14023:
        /* <DEDUP_REMOVED lines=14> */
.L_x_14026:
[----:B------:R-:W-:Y:S05]  /*3f40*/  BSYNC.RECONVERGENT B3 ;  /* 0x0000000000037941 */ /* 0x000fea0003800200 */
.L_x_14025:
[----:B------:R-:W-:Y:S05]  /*3f50*/  @!P1 BRA `(.L_x_14020) ;  /* 0x00000008002c9947 */ /* 0x000fea0003800000 */
[----:B--2---:R-:W-:Y:S01]  /*3f60*/  @P0 FFMA.FTZ R6, R210, R181, R2 ;  /* 0x000000b5d2060223 */ /* 0x004fe20000010002 */
[----:B-----5:R-:W-:Y:S02]  /*3f70*/  MOV R4, R27 ;  /* 0x0000001b00047202 */ /* 0x020fe40000000f00 */
        /* <DEDUP_REMOVED lines=11> */
.L_x_14012:
[----:B------:R-:W-:-:S04]  /*4030*/  UISETP.NE.U32.AND UP0, UPT, UR22, URZ, UPT ;  /* 0x000000ff1600728c */ /* 0x000fc8000bf05070 */
[----:B------:R-:W-:-:S06]  /*4040*/  UISETP.NE.AND.EX UP0, UPT, UR23, URZ, UPT, UP0 ;  /* 0x000000ff1700728c */ /* 0x000fcc000bf05300 */
[----:B------:R-:W-:-:S13]  /*4050*/  PLOP3.LUT P2, PT, PT, PT, UP0, 0x80, 0x8 ;  /* 0x000000000008781c */ /* 0x000fda0003f4f008 */
        /* <DEDUP_REMOVED lines=28> */
.L_x_14029:
[----:B------:R-:W-:Y:S05]  /*4220*/  BSYNC.RECONVERGENT B3 ;  /* 0x0000000000037941 */ /* 0x000fea0003800200 */
.L_x_14028:
        /* <DEDUP_REMOVED lines=10> */
.L_x_14031:
[----:B------:R-:W-:Y:S05]  /*42d0*/  BSYNC.RECONVERGENT B3 ;  /* 0x0000000000037941 */ /* 0x000fea0003800200 */
.L_x_14030:
        /* <DEDUP_REMOVED lines=10> */
.L_x_14033:
[----:B------:R-:W-:Y:S05]  /*4380*/  BSYNC.RECONVERGENT B3 ;  /* 0x0000000000037941 */ /* 0x000fea0003800200 */
.L_x_14032:
        /* <DEDUP_REMOVED lines=10> */
.L_x_14027:
[----:B------:R-:W-:Y:S04]  /*4430*/  BSSY.RECONVERGENT B3, `(.L_x_14034) ;  /* 0x000000f000037945 */ /* 0x000fe80003800200 */
[----:B------:R-:W-:Y:S05]  /*4440*/  @!P1 BRA `(.L_x_14035) ;  /* 0x0000000000349947 */ /* 0x000fea0003800000 */
[----:B--2---:R-:W-:Y:S01]  /*4450*/  FFMA.FTZ R5, R189, R181, R2 ;  /* 0x000000b5bd057223 */ /* 0x004fe20000010002 */
        /* <DEDUP_REMOVED lines=12> */
.L_x_14035:
[----:B------:R-:W-:Y:S05]  /*4520*/  BSYNC.RECONVERGENT B3 ;  /* 0x0000000000037941 */ /* 0x000fea0003800200 */
.L_x_14034:
        /* <DEDUP_REMOVED lines=15> */
.L_x_14037:
[----:B------:R-:W-:Y:S05]  /*4620*/  BSYNC.RECONVERGENT B3 ;  /* 0x0000000000037941 */ /* 0x000fea0003800200 */
.L_x_14036:
        /* <DEDUP_REMOVED lines=15> */
.L_x_14039:
[----:B------:R-:W-:Y:S05]  /*4720*/  BSYNC.RECONVERGENT B3 ;  /* 0x0000000000037941 */ /* 0x000fea0003800200 */
.L_x_14038:
[----:B------:R-:W-:Y:S05]  /*4730*/  @!P1 BRA `(.L_x_14020) ;  /* 0x0000000000349947 */ /* 0x000fea0003800000 */
[----:B--2---:R-:W-:Y:S01]  /*4740*/  FFMA.FTZ R4, R210, R181, R2 ;  /* 0x000000b5d2047223 */ /* 0x004fe20000010002 */
        /* <DEDUP_REMOVED lines=11> */
[----:B------:R-:W-:-:S07]  /*4800*/  FADD.FTZ R131, R131, R4 ;  /* 0x0000000483837221 */ /* 0x000fce0000010000 */
.L_x_14020:
[----:B------:R-:W-:Y:S05]  /*4810*/  BSYNC.RECONVERGENT B2 ;  /* 0x0000000000027941 */ /* 0x000fea0003800200 */
.L_x_14011:
[----:B--2---:R-:W1:Y:S08]  /*4820*/  @P2 LDC.64 R6, c[0x0][0x478] ;  /* 0x00011e00ff062b82 */ /* 0x004e700000000a00 */
[----:B------:R-:W2:Y:S01]  /*4830*/  @P1 LDC.64 R4, c[0x0][0x468] ;  /* 0x00011a00ff041b82 */ /* 0x000ea20000000a00 */
[C---:B-1----:R-:W-:Y:S01]  /*4840*/  @P2 IMAD.WIDE.U32 R6, R183.reuse, 0x10, R6 ;  /* 0x00000010b7062825 */ /* 0x042fe200078e0006 */
[----:B------:R-:W-:-:S04]  /*4850*/  IADD3 R183, PT, PT, R183, 0x20, RZ ;  /* 0x00000020b7b77810 */ /* 0x000fc80007ffe0ff */
[----:B------:R1:W-:Y:S01]  /*4860*/  @P2 STG.E.128 desc[UR6][R6.64], R80 ;  /* 0x0000005006002986 */ /* 0x0003e2000c101d06 */
[C---:B--2---:R-:W-:Y:S01]  /*4870*/  @P1 IMAD.WIDE.U32 R4, R19.reuse, 0x10, R4 ;  /* 0x0000001013041825 */ /* 0x044fe200078e0004 */
[----:B------:R-:W-:-:S04]  /*4880*/  IADD3 R19, PT, PT, R19, 0x20, RZ ;  /* 0x0000002013137810 */ /* 0x000fc80007ffe0ff */
[----:B------:R1:W-:Y:S03]  /*4890*/  @P1 STG.E.128 desc[UR6][R4.64], R176 ;  /* 0x000000b004001986 */ /* 0x0003e6000c101d06 */
.L_x_14008:
[----:B------:R-:W-:Y:S05]  /*48a0*/  BSYNC.RECONVERGENT B1 ;  /* 0x0000000000017941 */ /* 0x000fea0003800200 */
.L_x_14007:
[----:B------:R-:W-:Y:S04]  /*48b0*/  BSSY.RECONVERGENT B1, `(.L_x_14040) ;  /* 0x000010d000017945 */ /* 0x000fe80003800200 */
[----:B------:R-:W-:Y:S05]  /*48c0*/  @!P3 BRA `(.L_x_14041) ;  /* 0x00000010002cb947 */ /* 0x000fea0003800000 */
[----:B------:R-:W-:Y:S04]  /*48d0*/  BSSY.RECONVERGENT B2, `(.L_x_14042) ;  /* 0x0000005000027945 */ /* 0x000fe80003800200 */
[----:B------:R-:W-:Y:S05]  /*48e0*/  @!P1 BRA `(.L_x_14043) ;  /* 0x00000000000c9947 */ /* 0x000fea0003800000 */
[----:B-----5:R-:W3:Y:S02]  /*48f0*/  LDC.64 R172, c[0x0][0x390] ;  /* 0x0000e400ffac7b82 */ /* 0x020ee40000000a00 */
[----:B---3--:R-:W-:-:S06]  /*4900*/  IMAD.WIDE.U32 R172, R19, 0x10, R172 ;  /* 0x0000001013ac7825 */ /* 0x008fcc00078e00ac */
[----:B------:R-:W5:Y:S02]  /*4910*/  LDG.E.128 R172, desc[UR6][R172.64] ;  /* 0x00000006acac7981 */ /* 0x000f64000c1e1d00 */
.L_x_14043:
[----:B------:R-:W-:Y:S05]  /*4920*/  BSYNC.RECONVERGENT B2 ;  /* 0x0000000000027941 */ /* 0x000fea0003800200 */
.L_x_14042:
        /* <DEDUP_REMOVED lines=34> */
.L_x_14048:
[----:B------:R-:W-:Y:S05]  /*4b50*/  BSYNC.RECONVERGENT B3 ;  /* 0x0000000000037941 */ /* 0x000fea0003800200 */
.L_x_14047:
        /* <DEDUP_REMOVED lines=10> */
.L_x_14050:
[----:B------:R-:W-:Y:S05]  /*4c00*/  BSYNC.RECONVERGENT B3 ;  /* 0x0000000000037941 */ /* 0x000fea0003800200 */
.L_x_14049:
        /* <DEDUP_REMOVED lines=10> */
.L_x_14052:
[----:B------:R-:W-:Y:S05]  /*4cb0*/  BSYNC.RECONVERGENT B3 ;  /* 0x0000000000037941 */ /* 0x000fea0003800200 */
.L_x_14051:
        /* <DEDUP_REMOVED lines=10> */
.L_x_14046:
[----:B------:R-:W-:Y:S04]  /*4d60*/  BSSY.RECONVERGENT B3, `(.L_x_14054) ;  /* 0x000000e000037945 */ /* 0x000fe80003800200 */
[----:B------:R-:W-:Y:S05]  /*4d70*/  @!P1 BRA `(.L_x_14055) ;  /* 0x0000000000309947 */ /* 0x000fea0003800000 */
[----:B-12---:R-:W-:Y:S01]  /*4d80*/  @P0 FFMA.FTZ R5, R23, R181, R2 ;  /* 0x000000b517050223 */ /* 0x006fe20000010002 */
        /* <DEDUP_REMOVED lines=11> */
.L_x_14055:
[----:B------:R-:W-:Y:S05]  /*4e40*/  BSYNC.RECONVERGENT B3 ;  /* 0x0000000000037941 */ /* 0x000fea0003800200 */
.L_x_14054:
        /* <DEDUP_REMOVED lines=14> */
.L_x_14057:
[----:B------:R-:W-:Y:S05]  /*4f30*/  BSYNC.RECONVERGENT B3 ;  /* 0x0000000000037941 */ /* 0x000fea0003800200 */
.L_x_14056:
        /* <DEDUP_REMOVED lines=14> */
.L_x_14059:
[----:B------:R-:W-:Y:S05]  /*5020*/  BSYNC.RECONVERGENT B3 ;  /* 0x0000000000037941 */ /* 0x000fea0003800200 */
.L_x_14058:
[----:B------:R-:W-:Y:S05]  /*5030*/  @!P1 BRA `(.L_x_14053) ;  /* 0x00000008002c9947 */ /* 0x000fea0003800000 */
[----:B-12---:R-:W-:Y:S01]  /*5040*/  @P0 FFMA.FTZ R6, R212, R181, R2 ;  /* 0x000000b5d4060223 */ /* 0x006fe20000010002 */
        /* <DEDUP_REMOVED lines=12> */
.L_x_14045:
[----:B------:R-:W-:-:S04]  /*5110*/  UISETP.NE.U32.AND UP0, UPT, UR22, URZ, UPT ;  /* 0x000000ff1600728c */ /* 0x000fc8000bf05070 */
[----:B------:R-:W-:-:S06]  /*5120*/  UISETP.NE.AND.EX UP0, UPT, UR23, URZ, UPT, UP0 ;  /* 0x000000ff1700728c */ /* 0x000fcc000bf05300 */
[----:B------:R-:W-:-:S13]  /*5130*/  PLOP3.LUT P2, PT, PT, PT, UP0, 0x80, 0x8 ;  /* 0x000000000008781c */ /* 0x000fda0003f4f008 */
[----:B------:R-:W-:Y:S05]  /*5140*/  @!P2 BRA `(.L_x_14060) ;  /* 0x0000000000f0a947 */ /* 0x000fea0003800000 */
        /* <DEDUP_REMOVED lines=27> */
.L_x_14062:
[----:B------:R-:W-:Y:S05]  /*5300*/  BSYNC.RECONVERGENT B3 ;  /* 0x0000000000037941 */ /* 0x000fea0003800200 */
.L_x_14061:
        /* <DEDUP_REMOVED lines=10> */
.L_x_14064:
[----:B------:R-:W-:Y:S05]  /*53b0*/  BSYNC.RECONVERGENT B3 ;  /* 0x0000000000037941 */ /* 0x000fea0003800200 */
.L_x_14063:
        /* <DEDUP_REMOVED lines=10> */
.L_x_14066:
[----:B------:R-:W-:Y:S05]  /*5460*/  BSYNC.RECONVERGENT B3 ;  /* 0x0000000000037941 */ /* 0x000fea0003800200 */
.L_x_14065:
        /* <DEDUP_REMOVED lines=10> */
.L_x_14060:
        /* <DEDUP_REMOVED lines=15> */
.L_x_14068:
[----:B------:R-:W-:Y:S05]  /*5600*/  BSYNC.RECONVERGENT B3 ;  /* 0x0000000000037941 */ /* 0x000fea0003800200 */
.L_x_14067:
        /* <DEDUP_REMOVED lines=15> */
.L_x_14070:
[----:B------:R-:W-:Y:S05]  /*5700*/  BSYNC.RECONVERGENT B3 ;  /* 0x0000000000037941 */ /* 0x000fea0003800200 */
.L_x_14069:
        /* <DEDUP_REMOVED lines=15> */
.L_x_14072:
[----:B------:R-:W-:Y:S05]  /*5800*/  BSYNC.RECONVERGENT B3 ;  /* 0x0000000000037941 */ /* 0x000fea0003800200 */
.L_x_14071:
        /* <DEDUP_REMOVED lines=14> */
.L_x_14053:
[----:B------:R-:W-:Y:S05]  /*58f0*/  BSYNC.RECONVERGENT B2 ;  /* 0x0000000000027941 */ /* 0x000fea0003800200 */
.L_x_14044:
[----:B-12---:R-:W1:Y:S08]  /*5900*/  @P2 LDC.64 R6, c[0x0][0x478] ;  /* 0x00011e00ff062b82 */ /* 0x006e700000000a00 */
[----:B------:R-:W2:Y:S01]  /*5910*/  @P1 LDC.64 R4, c[0x0][0x468] ;  /* 0x00011a00ff041b82 */ /* 0x000ea20000000a00 */
[C---:B-1----:R-:W-:Y:S01]  /*5920*/  @P2 IMAD.WIDE.U32 R6, R183.reuse, 0x10, R6 ;  /* 0x00000010b7062825 */ /* 0x042fe200078e0006 */
[----:B------:R-:W-:-:S04]  /*5930*/  IADD3 R183, PT, PT, R183, 0x20, RZ ;  /* 0x00000020b7b77810 */ /* 0x000fc80007ffe0ff */
[----:B------:R3:W-:Y:S01]  /*5940*/  @P2 STG.E.128 desc[UR6][R6.64], R80 ;  /* 0x0000005006002986 */ /* 0x0007e2000c101d06 */
[C---:B--2---:R-:W-:Y:S01]  /*5950*/  @P1 IMAD.WIDE.U32 R4, R19.reuse, 0x10, R4 ;  /* 0x0000001013041825 */ /* 0x044fe200078e0004 */
[----:B------:R-:W-:-:S04]  /*5960*/  IADD3 R19, PT, PT, R19, 0x20, RZ ;  /* 0x0000002013137810 */ /* 0x000fc80007ffe0ff */
[----:B------:R3:W-:Y:S03]  /*5970*/  @P1 STG.E.128 desc[UR6][R4.64], R176 ;  /* 0x000000b004001986 */ /* 0x0007e6000c101d06 */
.L_x_14041:
[----:B------:R-:W-:Y:S05]  /*5980*/  BSYNC.RECONVERGENT B1 ;  /* 0x0000000000017941 */ /* 0x000fea0003800200 */
.L_x_14040:
[----:B------:R-:W-:Y:S04]  /*5990*/  BSSY.RECONVERGENT B1, `(.L_x_14073) ;  /* 0x000010d000017945 */ /* 0x000fe80003800200 */
[----:B------:R-:W-:Y:S05]  /*59a0*/  @!P4 BRA `(.L_x_14074) ;  /* 0x00000010002cc947 */ /* 0x000fea0003800000 */
[----:B------:R-:W-:Y:S04]  /*59b0*/  BSSY.RECONVERGENT B2, `(.L_x_14075) ;  /* 0x0000005000027945 */ /* 0x000fe80003800200 */
[----:B------:R-:W-:Y:S05]  /*59c0*/  @!P1 BRA `(.L_x_14076) ;  /* 0x00000000000c9947 */ /* 0x000fea0003800000 */
[----:B-----5:R-:W4:Y:S02]  /*59d0*/  LDC.64 R172, c[0x0][0x390] ;  /* 0x0000e400ffac7b82 */ /* 0x020f240000000a00 */
[----:B----4-:R-:W-:-:S06]  /*59e0*/  IMAD.WIDE.U32 R172, R19, 0x10, R172 ;  /* 0x0000001013ac7825 */ /* 0x010fcc00078e00ac */
[----:B------:R-:W5:Y:S02]  /*59f0*/  LDG.E.128 R172, desc[UR6][R172.64] ;  /* 0x00000006acac7981 */ /* 0x000f64000c1e1d00 */
.L_x_14076:
[----:B------:R-:W-:Y:S05]  /*5a00*/  BSYNC.RECONVERGENT B2 ;  /* 0x0000000000027941 */ /* 0x000fea0003800200 */
.L_x_14075:
        /* <DEDUP_REMOVED lines=34> */
.L_x_14081:
[----:B------:R-:W-:Y:S05]  /*5c30*/  BSYNC.RECONVERGENT B3 ;  /* 0x0000000000037941 */ /* 0x000fea0003800200 */
.L_x_14080:
        /* <DEDUP_REMOVED lines=10> */
.L_x_14083:
[----:B------:R-:W-:Y:S05]  /*5ce0*/  BSYNC.RECONVERGENT B3 ;  /* 0x0000000000037941 */ /* 0x000fea0003800200 */
.L_x_14082:
        /* <DEDUP_REMOVED lines=10> */
.L_x_14085:
[----:B------:R-:W-:Y:S05]  /*5d90*/  BSYNC.RECONVERGENT B3 ;  /* 0x0000000000037941 */ /* 0x000fea0003800200 */
.L_x_14084:
        /* <DEDUP_REMOVED lines=10> */
.L_x_14079:
[----:B------:R-:W-:Y:S04]  /*5e40*/  BSSY.RECONVERGENT B3, `(.L_x_14087) ;  /* 0x000000e000037945 */ /* 0x000fe80003800200 */
[----:B------:R-:W-:Y:S05]  /*5e50*/  @!P1 BRA `(.L_x_14088) ;  /* 0x0000000000309947 */ /* 0x000fea0003800000 */
[----:B-123--:R-:W-:Y:S01]  /*5e60*/  @P0 FFMA.FTZ R5, R21, R181, R2 ;  /* 0x000000b515050223 */ /* 0x00efe20000010002 */
        /* <DEDUP_REMOVED lines=11> */
.L_x_14088:
[----:B------:R-:W-:Y:S05]  /*5f20*/  BSYNC.RECONVERGENT B3 ;  /* 0x0000000000037941 */ /* 0x000fea0003800200 */
.L_x_14087:
        /* <DEDUP_REMOVED lines=14> */
.L_x_14090:
[----:B------:R-:W-:Y:S05]  /*6010*/  BSYNC.RECONVERGENT B3 ;  /* 0x0000000000037941 */ /* 0x000fea0003800200 */
.L_x_14089:
        /* <DEDUP_REMOVED lines=14> */
.L_x_14092:
[----:B------:R-:W-:Y:S05]  /*6100*/  BSYNC.RECONVERGENT B3 ;  /* 0x0000000000037941 */ /* 0x000fea0003800200 */
.L_x_14091:
[----:B------:R-:W-:Y:S05]  /*6110*/  @!P1 BRA `(.L_x_14086) ;  /* 0x00000008002c9947 */ /* 0x000fea0003800000 */
[----:B-123--:R-:W-:Y:S01]  /*6120*/  @P0 FFMA.FTZ R6, R214, R181, R2 ;  /* 0x000000b5d6060223 */ /* 0x00efe20000010002 */
        /* <DEDUP_REMOVED lines=12> */
.L_x_14078:
[----:B------:R-:W-:-:S04]  /*61f0*/  UISETP.NE.U32.AND UP0, UPT, UR22, URZ, UPT ;  /* 0x000000ff1600728c */ /* 0x000fc8000bf05070 */
[----:B------:R-:W-:-:S06]  /*6200*/  UISETP.NE.AND.EX UP0, UPT, UR23, URZ, UPT, UP0 ;  /* 0x000000ff1700728c */ /* 0x000fcc000bf05300 */
[----:B------:R-:W-:-:S13]  /*6210*/  PLOP3.LUT P2, PT, PT, PT, UP0, 0x80, 0x8 ;  /* 0x000000000008781c */ /* 0x000fda0003f4f008 */
[----:B------:R-:W-:Y:S05]  /*6220*/  @!P2 BRA `(.L_x_14093) ;  /* 0x0000000000f0a947 */ /* 0x000fea0003800000 */
[-CC-:B-123--:R-:W-:Y:S01]  /*6230*/  FFMA.FTZ R7, R197, R181.reuse, R2.reuse ;  /* 0x000000b5c5077223 */ /* 0x18efe20000010002 */
        /* <DEDUP_REMOVED lines=26> */
.L_x_14095:
[----:B------:R-:W-:Y:S05]  /*63e0*/  BSYNC.RECONVERGENT B3 ;  /* 0x0000000000037941 */ /* 0x000fea0003800200 */
.L_x_14094:
        /* <DEDUP_REMOVED lines=10> */
.L_x_14097:
[----:B------:R-:W-:Y:S05]  /*6490*/  BSYNC.RECONVERGENT B3 ;  /* 0x0000000000037941 */ /* 0x000fea0003800200 */
.L_x_14096:
        /* <DEDUP_REMOVED lines=10> */
.L_x_14099:
[----:B------:R-:W-:Y:S05]  /*6540*/  BSYNC.RECONVERGENT B3 ;  /* 0x0000000000037941 */ /* 0x000fea0003800200 */
.L_x_14098:
        /* <DEDUP_REMOVED lines=10> */
.L_x_14093:
        /* <DEDUP_REMOVED lines=15> */
.L_x_14101:
[----:B------:R-:W-:Y:S05]  /*66e0*/  BSYNC.RECONVERGENT B3 ;  /* 0x0000000000037941 */ /* 0x000fea0003800200 */
.L_x_14100:
        /* <DEDUP_REMOVED lines=15> */
.L_x_14103:
[----:B------:R-:W-:Y:S05]  /*67e0*/  BSYNC.RECONVERGENT B3 ;  /* 0x0000000000037941 */ /* 0x000fea0003800200 */
.L_x_14102:
        /* <DEDUP_REMOVED lines=15> */
.L_x_14105:
[----:B------:R-:W-:Y:S05]  /*68e0*/  BSYNC.RECONVERGENT B3 ;  /* 0x0000000000037941 */ /* 0x000fea0003800200 */
.L_x_14104:
        /* <DEDUP_REMOVED lines=14> */
.L_x_14086:
[----:B------:R-:W-:Y:S05]  /*69d0*/  BSYNC.RECONVERGENT B2 ;  /* 0x0000000000027941 */ /* 0x000fea0003800200 */
.L_x_14077:
[----:B-123--:R-:W1:Y:S08]  /*69e0*/  @P2 LDC.64 R6, c[0x0][0x478] ;  /* 0x00011e00ff062b82 */ /* 0x00ee700000000a00 */
[----:B------:R-:W2:Y:S01]  /*69f0*/  @P1 LDC.64 R4, c[0x0][0x468] ;  /* 0x00011a00ff041b82 */ /* 0x000ea20000000a00 */
[C---:B-1----:R-:W-:Y:S01]  /*6a00*/  @P2 IMAD.WIDE.U32 R6, R183.reuse, 0x10, R6 ;  /* 0x00000010b7062825 */ /* 0x042fe200078e0006 */
[----:B------:R-:W-:-:S04]  /*6a10*/  IADD3 R183, PT, PT, R183, 0x20, RZ ;  /* 0x00000020b7b77810 */ /* 0x000fc80007ffe0ff */
[----:B------:R4:W-:Y:S01]  /*6a20*/  @P2 STG.E.128 desc[UR6][R6.64], R80 ;  /* 0x0000005006002986 */ /* 0x0009e2000c101d06 */
[C---:B--2---:R-:W-:Y:S01]  /*6a30*/  @P1 IMAD.WIDE.U32 R4, R19.reuse, 0x10, R4 ;  /* 0x0000001013041825 */ /* 0x044fe200078e0004 */
[----:B------:R-:W-:-:S04]  /*6a40*/  IADD3 R19, PT, PT, R19, 0x20, RZ ;  /* 0x0000002013137810 */ /* 0x000fc80007ffe0ff */
[----:B------:R4:W-:Y:S03]  /*6a50*/  @P1 STG.E.128 desc[UR6][R4.64], R176 ;  /* 0x000000b004001986 */ /* 0x0009e6000c101d06 */
.L_x_14074:
[----:B------:R-:W-:Y:S05]  /*6a60*/  BSYNC.RECONVERGENT B1 ;  /* 0x0000000000017941 */ /* 0x000fea0003800200 */
.L_x_14073:
[----:B------:R-:W-:Y:S04]  /*6a70*/  BSSY.RECONVERGENT B1, `(.L_x_14106) ;  /* 0x000010d000017945 */ /* 0x000fe80003800200 */
[----:B------:R-:W-:Y:S05]  /*6a80*/  @!P5 BRA `(.L_x_14107) ;  /* 0x00000010002cd947 */ /* 0x000fea0003800000 */
[----:B------:R-:W-:Y:S04]  /*6a90*/  BSSY.RECONVERGENT B2, `(.L_x_14108) ;  /* 0x0000005000027945 */ /* 0x000fe80003800200 */
[----:B------:R-:W-:Y:S05]  /*6aa0*/  @!P1 BRA `(.L_x_14109) ;  /* 0x00000000000c9947 */ /* 0x000fea0003800000 */
[----:B-----5:R-:W0:Y:S02]  /*6ab0*/  LDC.64 R172, c[0x0][0x390] ;  /* 0x0000e400ffac7b82 */ /* 0x020e240000000a00 */
[----:B0-----:R-:W-:-:S06]  /*6ac0*/  IMAD.WIDE.U32 R172, R19, 0x10, R172 ;  /* 0x0000001013ac7825 */ /* 0x001fcc00078e00ac */
[----:B------:R-:W5:Y:S02]  /*6ad0*/  LDG.E.128 R172, desc[UR6][R172.64] ;  /* 0x00000006acac7981 */ /* 0x000f64000c1e1d00 */
.L_x_14109:
[----:B------:R-:W-:Y:S05]  /*6ae0*/  BSYNC.RECONVERGENT B2 ;  /* 0x0000000000027941 */ /* 0x000fea0003800200 */
.L_x_14108:
        /* <DEDUP_REMOVED lines=34> */
.L_x_14114:
[----:B------:R-:W-:Y:S05]  /*6d10*/  BSYNC.RECONVERGENT B3 ;  /* 0x0000000000037941 */ /* 0x000fea0003800200 */
.L_x_14113:
        /* <DEDUP_REMOVED lines=10> */
.L_x_14116:
[----:B------:R-:W-:Y:S05]  /*6dc0*/  BSYNC.RECONVERGENT B3 ;  /* 0x0000000000037941 */ /* 0x000fea0003800200 */
.L_x_14115:
        /* <DEDUP_REMOVED lines=10> */
.L_x_14118:
[----:B------:R-:W-:Y:S05]  /*6e70*/  BSYNC.RECONVERGENT B3 ;  /* 0x0000000000037941 */ /* 0x000fea0003800200 */
.L_x_14117:
        /* <DEDUP_REMOVED lines=10> */
.L_x_14112:
[----:B------:R-:W-:Y:S04]  /*6f20*/  BSSY.RECONVERGENT B3, `(.L_x_14120) ;  /* 0x000000e000037945 */ /* 0x000fe80003800200 */
[----:B------:R-:W-:Y:S05]  /*6f30*/  @!P1 BRA `(.L_x_14121) ;  /* 0x0000000000309947 */ /* 0x000fea0003800000 */
[----:B-1234-:R-:W-:Y:S01]  /*6f40*/  @P0 FFMA.FTZ R5, R191, R181, R2 ;  /* 0x000000b5bf050223 */ /* 0x01efe20000010002 */
        /* <DEDUP_REMOVED lines=11> */
.L_x_14121:
[----:B------:R-:W-:Y:S05]  /*7000*/  BSYNC.RECONVERGENT B3 ;  /* 0x0000000000037941 */ /* 0x000fea0003800200 */
.L_x_14120:
        /* <DEDUP_REMOVED lines=14> */
.L_x_14123:
[----:B------:R-:W-:Y:S05]  /*70f0*/  BSYNC.RECONVERGENT B3 ;  /* 0x0000000000037941 */ /* 0x000fea0003800200 */
.L_x_14122:
        /* <DEDUP_REMOVED lines=14> */
.L_x_14125:
[----:B------:R-:W-:Y:S05]  /*71e0*/  BSYNC.RECONVERGENT B3 ;  /* 0x0000000000037941 */ /* 0x000fea0003800200 */
.L_x_14124:
[----:B------:R-:W-:Y:S05]  /*71f0*/  @!P1 BRA `(.L_x_14119) ;  /* 0x00000008002c9947 */ /* 0x000fea0003800000 */
[----:B-1234-:R-:W-:Y:S01]  /*7200*/  @P0 FFMA.FTZ R6, R216, R181, R2 ;  /* 0x000000b5d8060223 */ /* 0x01efe20000010002 */
        /* <DEDUP_REMOVED lines=12> */
.L_x_14111:
        /* <DEDUP_REMOVED lines=31> */
.L_x_14128:
[----:B------:R-:W-:Y:S05]  /*74c0*/  BSYNC.RECONVERGENT B3 ;  /* 0x0000000000037941 */ /* 0x000fea0003800200 */
.L_x_14127:
        /* <DEDUP_REMOVED lines=10> */
.L_x_14130:
[----:B------:R-:W-:Y:S05]  /*7570*/  BSYNC.RECONVERGENT B3 ;  /* 0x0000000000037941 */ /* 0x000fea0003800200 */
.L_x_14129:
        /* <DEDUP_REMOVED lines=10> */
.L_x_14132:
[----:B------:R-:W-:Y:S05]  /*7620*/  BSYNC.RECONVERGENT B3 ;  /* 0x0000000000037941 */ /* 0x000fea0003800200 */
.L_x_14131:
        /* <DEDUP_REMOVED lines=10> */
.L_x_14126:
        /* <DEDUP_REMOVED lines=15> */
.L_x_14134:
[----:B------:R-:W-:Y:S05]  /*77c0*/  BSYNC.RECONVERGENT B3 ;  /* 0x0000000000037941 */ /* 0x000fea0003800200 */
.L_x_14133:
        /* <DEDUP_REMOVED lines=15> */
.L_x_14136:
[----:B------:R-:W-:Y:S05]  /*78c0*/  BSYNC.RECONVERGENT B3 ;  /* 0x0000000000037941 */ /* 0x000fea0003800200 */
.L_x_14135:
        /* <DEDUP_REMOVED lines=15> */
.L_x_14138:
[----:B------:R-:W-:Y:S05]  /*79c0*/  BSYNC.RECONVERGENT B3 ;  /* 0x0000000000037941 */ /* 0x000fea0003800200 */
.L_x_14137:
        /* <DEDUP_REMOVED lines=14> */
.L_x_14119:
[----:B------:R-:W-:Y:S05]  /*7ab0*/  BSYNC.RECONVERGENT B2 ;  /* 0x0000000000027941 */ /* 0x000fea0003800200 */
.L_x_14110:
[----:B-1234-:R-:W1:Y:S08]  /*7ac0*/  @P2 LDC.64 R6, c[0x0][0x478] ;  /* 0x00011e00ff062b82 */ /* 0x01ee700000000a00 */
[----:B------:R-:W2:Y:S01]  /*7ad0*/  @P1 LDC.64 R4, c[0x0][0x468] ;  /* 0x00011a00ff041b82 */ /* 0x000ea20000000a00 */
[C---:B-1----:R-:W-:Y:S01]  /*7ae0*/  @P2 IMAD.WIDE.U32 R6, R183.reuse, 0x10, R6 ;  /* 0x00000010b7062825 */ /* 0x042fe200078e0006 */
[----:B------:R-:W-:-:S04]  /*7af0*/  IADD3 R183, PT, PT, R183, 0x20, RZ ;  /* 0x00000020b7b77810 */ /* 0x000fc80007ffe0ff */
[----:B------:R1:W-:Y:S01]  /*7b00*/  @P2 STG.E.128 desc[UR6][R6.64], R80 ;  /* 0x0000005006002986 */ /* 0x0003e2000c101d06 */
[C---:B--2---:R-:W-:Y:S01]  /*7b10*/  @P1 IMAD.WIDE.U32 R4, R19.reuse, 0x10, R4 ;  /* 0x0000001013041825 */ /* 0x044fe200078e0004 */
[----:B------:R-:W-:-:S04]  /*7b20*/  IADD3 R19, PT, PT, R19, 0x20, RZ ;  /* 0x0000002013137810 */ /* 0x000fc80007ffe0ff */
[----:B------:R1:W-:Y:S03]  /*7b30*/  @P1 STG.E.128 desc[UR6][R4.64], R176 ;  /* 0x000000b004001986 */ /* 0x0003e6000c101d06 */
.L_x_14107:
[----:B------:R-:W-:Y:S05]  /*7b40*/  BSYNC.RECONVERGENT B1 ;  /* 0x0000000000017941 */ /* 0x000fea0003800200 */
.L_x_14106:
[----:B------:R-:W-:Y:S01]  /*7b50*/  ISETP.NE.AND P2, PT, R233, RZ, PT ;  /* 0x000000ffe900720c */ /* 0x000fe20003f45270 */
[----:B------:R-:W-:-:S12]  /*7b60*/  BSSY.RECONVERGENT B1, `(.L_x_14139) ;  /* 0x000010b000017945 */ /* 0x000fd80003800200 */
[----:B------:R-:W-:Y:S05]  /*7b70*/  @!P2 BRA `(.L_x_14140) ;  /* 0x000000100024a947 */ /* 0x000fea0003800000 */
[----:B------:R-:W-:Y:S04]  /*7b80*/  BSSY.RECONVERGENT B2, `(.L_x_14141) ;  /* 0x0000005000027945 */ /* 0x000fe80003800200 */
[----:B------:R-:W-:Y:S05]  /*7b90*/  @!P1 BRA `(.L_x_14142) ;  /* 0x00000000000c9947 */ /* 0x000fea0003800000 */
[----:B-1234-:R-:W1:Y:S02]  /*7ba0*/  LDC.64 R4, c[0x0][0x390] ;  /* 0x0000e400ff047b82 */ /* 0x01ee640000000a00 */
[----:B-1----:R-:W-:-:S05]  /*7bb0*/  IMAD.WIDE.U32 R4, R19, 0x10, R4 ;  /* 0x0000001013047825 */ /* 0x002fca00078e0004 */
[----:B-----5:R1:W5:Y:S02]  /*7bc0*/  LDG.E.128 R172, desc[UR6][R4.64] ;  /* 0x0000000604ac7981 */ /* 0x020364000c1e1d00 */
.L_x_14142:
[----:B------:R-:W-:Y:S05]  /*7bd0*/  BSYNC.RECONVERGENT B2 ;  /* 0x0000000000027941 */ /* 0x000fea0003800200 */
.L_x_14141:
        /* <DEDUP_REMOVED lines=10> */
[----:B------:R-:W-:Y:S01]  /*7c80*/  BSSY.RECONVERGENT B3, `(.L_x_14146) ;  /* 0x0000018000037945 */ /* 0x000fe20003800200 */
[----:B-----5:R-:W-:Y:S01]  /*7c90*/  MOV R82, R170 ;  /* 0x000000aa00527202 */ /* 0x020fe20000000f00 */
[----:B------:R-:W-:Y:S01]  /*7ca0*/  @P0 FADD.FTZ R7, R222, -R5 ;  /* 0x80000005de070221 */ /* 0x000fe20000010000 */
[-CC-:B------:R-:W-:Y:S01]  /*7cb0*/  @P0 FFMA.FTZ R5, R193, R181.reuse, R2.reuse ;  /* 0x000000b5c1050223 */ /* 0x180fe20000010002 */
[----:B------:R-:W-:Y:S01]  /*7cc0*/  @P0 FFMA.FTZ R181, R220, R181, R2 ;  /* 0x000000b5dcb50223 */ /* 0x000fe20000010002 */
[----:B------:R-:W-:Y:S01]  /*7cd0*/  @P0 FADD.FTZ R4, R207, -R4 ;  /* 0x80000004cf040221 */ /* 0x000fe20000010000 */
[----:B------:R-:W-:Y:S01]  /*7ce0*/  MOV R81, R169 ;  /* 0x000000a900517202 */ /* 0x000fe20000000f00 */
[----:B------:R-:W-:Y:S01]  /*7cf0*/  @P0 FADD.FTZ R5, R198, -R5 ;  /* 0x80000005c6050221 */ /* 0x000fe20000010000 */
[----:B------:R-:W-:Y:S01]  /*7d00*/  @P0 FADD.FTZ R2, R218, -R181 ;  /* 0x800000b5da020221 */ /* 0x000fe20000010000 */
[----:B------:R-:W-:Y:S01]  /*7d10*/  MOV R83, R171 ;  /* 0x000000ab00537202 */ /* 0x000fe20000000f00 */
[C---:B------:R-:W-:Y:S01]  /*7d20*/  @P0 FFMA.FTZ R82, R8.reuse, R7, R170 ;  /* 0x0000000708520223 */ /* 0x040fe200000100aa */
[----:B------:R-:W-:Y:S01]  /*7d30*/  MOV R80, R168 ;  /* 0x000000a800507202 */ /* 0x000fe20000000f00 */
[C---:B------:R-:W-:Y:S01]  /*7d40*/  @P0 FFMA.FTZ R81, R8.reuse, R4, R169 ;  /* 0x0000000408510223 */ /* 0x040fe200000100a9 */
        /* <DEDUP_REMOVED lines=11> */
.L_x_14147:
[----:B------:R-:W-:Y:S05]  /*7e00*/  BSYNC.RECONVERGENT B3 ;  /* 0x0000000000037941 */ /* 0x000fea0003800200 */
.L_x_14146:
        /* <DEDUP_REMOVED lines=10> */
.L_x_14149:
[----:B------:R-:W-:Y:S05]  /*7eb0*/  BSYNC.RECONVERGENT B3 ;  /* 0x0000000000037941 */ /* 0x000fea0003800200 */
.L_x_14148:
        /* <DEDUP_REMOVED lines=10> */
.L_x_14151:
[----:B------:R-:W-:Y:S05]  /*7f60*/  BSYNC.RECONVERGENT B3 ;  /* 0x0000000000037941 */ /* 0x000fea0003800200 */
.L_x_14150:
        /* <DEDUP_REMOVED lines=10> */
.L_x_14145:
        /* <DEDUP_REMOVED lines=14> */
.L_x_14154:
[----:B------:R-:W-:Y:S05]  /*80f0*/  BSYNC.RECONVERGENT B3 ;  /* 0x0000000000037941 */ /* 0x000fea0003800200 */
.L_x_14153:
        /* <DEDUP_REMOVED lines=14> */
.L_x_14156:
[----:B------:R-:W-:Y:S05]  /*81e0*/  BSYNC.RECONVERGENT B3 ;  /* 0x0000000000037941 */ /* 0x000fea0003800200 */
.L_x_14155:
        /* <DEDUP_REMOVED lines=14> */
.L_x_14158:
[----:B------:R-:W-:Y:S05]  /*82d0*/  BSYNC.RECONVERGENT B3 ;  /* 0x0000000000037941 */ /* 0x000fea0003800200 */
.L_x_14157:
[----:B------:R-:W-:Y:S05]  /*82e0*/  @!P1 BRA `(.L_x_14152) ;  /* 0x00000008002c9947 */ /* 0x000fea0003800000 */
[----:B------:R-:W-:Y:S01]  /*82f0*/  @P0 FFMA.FTZ R181, R220, R181, R2 ;  /* 0x000000b5dcb50223 */ /* 0x000fe20000010002 */
[----:B-----5:R-:W-:-:S03]  /*8300*/  MOV R2, R171 ;  /* 0x000000ab00027202 */ /* 0x020fc60000000f00 */
[----:B------:R-:W-:-:S04]  /*8310*/  @P0 FADD.FTZ R181, R218, -R181 ;  /* 0x800000b5dab50221 */ /* 0x000fc80000010000 */
[----:B------:R-:W-:Y:S01]  /*8320*/  @P0 FFMA.FTZ R2, R8, R181, R171 ;  /* 0x000000b508020223 */ /* 0x000fe200000100ab */
[----:B------:R-:W-:-:S03]  /*8330*/  ISETP.GE.U32.AND P0, PT, R18, 0x1000000, PT ;  /* 0x010000001200780c */ /* 0x000fc60003f06070 */
[----:B------:R-:W-:-:S04]  /*8340*/  FMUL.FTZ R2, R2, UR13 ;  /* 0x0000000d02027c20 */ /* 0x000fc80008410000 */
[----:B------:R-:W-:-:S04]  /*8350*/  FMUL.FTZ R2, R2, UR12 ;  /* 0x0000000c02027c20 */ /* 0x000fc80008410000 */
[-C--:B-1234-:R-:W-:Y:S01]  /*8360*/  FMUL.FTZ R4, R175, R2.reuse ;  /* 0x00000002af047220 */ /* 0x09efe20000410000 */
[----:B------:R-:W-:-:S04]  /*8370*/  FMUL.FTZ R2, R75, R2 ;  /* 0x000000024b027220 */ /* 0x000fc80000410000 */
[----:B------:R-:W-:Y:S02]  /*8380*/  FSEL R4, R4, RZ, P0 ;  /* 0x000000ff04047208 */ /* 0x000fe40000000000 */
[----:B------:R-:W-:-:S03]  /*8390*/  SEL R179, R2, RZ, P0 ;  /* 0x000000ff02b37207 */ /* 0x000fc60000000000 */
[----:B------:R-:W-:Y:S01]  /*83a0*/  FADD.FTZ R147, R147, R4 ;  /* 0x0000000493937221 */ /* 0x000fe20000010000 */
[----:B------:R-:W-:Y:S06]  /*83b0*/  BRA `(.L_x_14152) ;  /* 0x0000000400f87947 */ /* 0x000fec0003800000 */
.L_x_14144:
        /* <DEDUP_REMOVED lines=31> */
.L_x_14161:
[----:B------:R-:W-:Y:S05]  /*85b0*/  BSYNC.RECONVERGENT B3 ;  /* 0x0000000000037941 */ /* 0x000fea0003800200 */
.L_x_14160:
        /* <DEDUP_REMOVED lines=10> */
.L_x_14163:
[----:B------:R-:W-:Y:S05]  /*8660*/  BSYNC.RECONVERGENT B3 ;  /* 0x0000000000037941 */ /* 0x000fea0003800200 */
.L_x_14162:
        /* <DEDUP_REMOVED lines=10> */
.L_x_14165:
[----:B------:R-:W-:Y:S05]  /*8710*/  BSYNC.RECONVERGENT B3 ;  /* 0x0000000000037941 */ /* 0x000fea0003800200 */
.L_x_14164:
        /* <DEDUP_REMOVED lines=10> */
.L_x_14159:
        /* <DEDUP_REMOVED lines=15> */
.L_x_14167:
[----:B------:R-:W-:Y:S05]  /*88b0*/  BSYNC.RECONVERGENT B3 ;  /* 0x0000000000037941 */ /* 0x000fea0003800200 */
.L_x_14166:
        /* <DEDUP_REMOVED lines=15> */
.L_x_14169:
[----:B------:R-:W-:Y:S05]  /*89b0*/  BSYNC.RECONVERGENT B3 ;  /* 0x0000000000037941 */ /* 0x000fea0003800200 */
.L_x_14168:
        /* <DEDUP_REMOVED lines=15> */
.L_x_14171:
[----:B------:R-:W-:Y:S05]  /*8ab0*/  BSYNC.RECONVERGENT B3 ;  /* 0x0000000000037941 */ /* 0x000fea0003800200 */
.L_x_14170:
        /* <DEDUP_REMOVED lines=9> */
[-C--:B-1234-:R-:W-:Y:S01]  /*8b50*/  FMUL.FTZ R4, R175, R2.reuse ;  /* 0x00000002af047220 */ /* 0x09efe20000410000 */
[----:B------:R-:W-:-:S04]  /*8b60*/  FMUL.FTZ R2, R75, R2 ;  /* 0x000000024b027220 */ /* 0x000fc80000410000 */
[----:B------:R-:W-:Y:S02]  /*8b70*/  FSEL R4, R4, RZ, P0 ;  /* 0x000000ff04047208 */ /* 0x000fe40000000000 */
[----:B------:R-:W-:-:S03]  /*8b80*/  SEL R179, R2, RZ, P0 ;  /* 0x000000ff02b37207 */ /* 0x000fc60000000000 */
[----:B------:R-:W-:-:S07]  /*8b90*/  FADD.FTZ R147, R147, R4 ;  /* 0x0000000493937221 */ /* 0x000fce0000010000 */
.L_x_14152:
[----:B------:R-:W-:Y:S05]  /*8ba0*/  BSYNC.RECONVERGENT B2 ;  /* 0x0000000000027941 */ /* 0x000fea0003800200 */
.L_x_14143:
[----:B-1234-:R-:W1:Y:S08]  /*8bb0*/  @P2 LDC.64 R6, c[0x0][0x478] ;  /* 0x00011e00ff062b82 */ /* 0x01ee700000000a00 */
[----:B------:R-:W2:Y:S01]  /*8bc0*/  @P1 LDC.64 R4, c[0x0][0x468] ;  /* 0x00011a00ff041b82 */ /* 0x000ea20000000a00 */
[----:B-1----:R-:W-:-:S05]  /*8bd0*/  @P2 IMAD.WIDE.U32 R6, R183, 0x10, R6 ;  /* 0x00000010b7062825 */ /* 0x002fca00078e0006 */
[----:B------:R1:W-:Y:S01]  /*8be0*/  @P2 STG.E.128 desc[UR6][R6.64], R80 ;  /* 0x0000005006002986 */ /* 0x0003e2000c101d06 */
[----:B--2---:R-:W-:-:S05]  /*8bf0*/  @P1 IMAD.WIDE.U32 R4, R19, 0x10, R4 ;  /* 0x0000001013041825 */ /* 0x004fca00078e0004 */
[----:B------:R1:W-:Y:S02]  /*8c00*/  @P1 STG.E.128 desc[UR6][R4.64], R176 ;  /* 0x000000b004001986 */ /* 0x0003e4000c101d06 */
.L_x_14140:
[----:B------:R-:W-:Y:S05]  /*8c10*/  BSYNC.RECONVERGENT B1 ;  /* 0x0000000000017941 */ /* 0x000fea0003800200 */
.L_x_14139:
[----:B-1234-:R-:W1:Y:S02]  /*8c20*/  LDC.64 R4, c[0x0][0x380] ;  /* 0x0000e000ff047b82 */ /* 0x01ee640000000a00 */
[----:B-1----:R-:W-:-:S04]  /*8c30*/  LEA R11, R4, R11, 0x2 ;  /* 0x0000000b040b7211 */ /* 0x002fc800078e10ff */
[----:B------:R-:W-:-:S13]  /*8c40*/  ISETP.GE.AND P0, PT, R11, R5, PT ;  /* 0x000000050b00720c */ /* 0x000fda0003f06270 */
[----:B------:R-:W-:Y:S05]  /*8c50*/  @!P0 BRA `(.L_x_14172) ;  /* 0xffffff7c00288947 */ /* 0x000fea000383ffff */
.L_x_13958:
[----:B------:R-:W-:Y:S05]  /*8c60*/  BSYNC B0 ;  /* 0x0000000000007941 */ /* 0x000fea0003800000 */
.L_x_13957:
[----:B------:R-:W1:Y:S01]  /*8c70*/  S2R R4, SR_TID.X ;  /* 0x0000000000047919 */ /* 0x000e620000002100 */
[----:B-----5:R-:W-:Y:S01]  /*8c80*/  MOV R0, 0x400 ;  /* 0x0000040000007802 */ /* 0x020fe20000000f00 */
[----:B------:R-:W-:Y:S05]  /*8c90*/  WARPSYNC.ALL ;  /* 0x0000000000007948 */ /* 0x000fea0003800000 */
[----:B------:R-:W2:Y:S01]  /*8ca0*/  S2R R3, SR_CgaCtaId ;  /* 0x0000000000037919 */ /* 0x000ea20000008800 */
[----:B------:R-:W-:Y:S01]  /*8cb0*/  IMAD R9, R14, UR5, RZ ;  /* 0x000000050e097c24 */ /* 0x000fe2000f8e02ff */
[----:B------:R-:W3:Y:S01]  /*8cc0*/  LDCU.128 UR16, c[0x0][0x440] ;  /* 0x00008800ff1077ac */ /* 0x000ee20008000c00 */
[----:B------:R-:W-:Y:S01]  /*8cd0*/  BSSY.RECONVERGENT B0, `(.L_x_14173) ;  /* 0x00000cd000007945 */ /* 0x000fe20003800200 */
[----:B------:R-:W4:Y:S01]  /*8ce0*/  LDCU.64 UR14, c[0x0][0x460] ;  /* 0x00008c00ff0e77ac */ /* 0x000f220008000a00 */
        /* <DEDUP_REMOVED lines=14> */
[----:B------:R-:W-:Y:S01]  /*8dd0*/  STS.128 [R0+0x200], R104 ;  /* 0x0002006800007388 */ /* 0x000fe20000000c00 */
[----:B------:R-:W-:-:S02]  /*8de0*/  ISETP.GE.U32.AND P1, PT, R5, 0x280, PT ;  /* 0x000002800500780c */ /* 0x000fc40003f26070 */
        /* <DEDUP_REMOVED lines=187> */
.L_x_14174:
[----:B------:R-:W-:Y:S05]  /*99a0*/  BSYNC.RECONVERGENT B0 ;  /* 0x0000000000007941 */ /* 0x000fea0003800200 */
.L_x_14173:
        /* <DEDUP_REMOVED lines=18> */
.L_x_14176:
[----:B------:R-:W-:Y:S05]  /*9ad0*/  BSYNC.RECONVERGENT B0 ;  /* 0x0000000000007941 */ /* 0x000fea0003800200 */
.L_x_14175:
        /* <DEDUP_REMOVED lines=18> */
.L_x_14178:
[----:B------:R-:W-:Y:S05]  /*9c00*/  BSYNC.RECONVERGENT B0 ;  /* 0x0000000000007941 */ /* 0x000fea0003800200 */
.L_x_14177:
        /* <DEDUP_REMOVED lines=18> */
.L_x_14180:
[----:B------:R-:W-:Y:S05]  /*9d30*/  BSYNC.RECONVERGENT B0 ;  /* 0x0000000000007941 */ /* 0x000fea0003800200 */
.L_x_14179:
        /* <DEDUP_REMOVED lines=18> */
.L_x_14182:
[----:B------:R-:W-:Y:S05]  /*9e60*/  BSYNC.RECONVERGENT B0 ;  /* 0x0000000000007941 */ /* 0x000fea0003800200 */
.L_x_14181:
        /* <DEDUP_REMOVED lines=11> */
.L_x_13973:
[----:B------:R-:W-:Y:S01]  /*9f20*/  HFMA2 R194, -RZ, RZ, 0, 5.9604644775390625e-08 ;  /* 0x00000001ffc27431 */ /* 0x000fe200000001ff */
[----:B------:R-:W-:Y:S01]  /*9f30*/  BSSY B1, `(.L_x_14183) ;  /* 0x0000006000017945 */ /* 0x000fe20003800000 */
[----:B------:R-:W-:Y:S02]  /*9f40*/  MOV R231, 0x1f ;  /* 0x0000001f00e77802 */ /* 0x000fe40000000f00 */
[----:B-1----:R-:W-:-:S07]  /*9f50*/  MOV R186, 0xffffffff ;  /* 0xffffffff00ba7802 */ /* 0x002fce0000000f00 */
[----:B0----5:R-:W-:Y:S05]  /*9f60*/  WARPSYNC.COLLECTIVE R186, `(.L_x_14184) ;  /* 0x00000000ba087348 */ /* 0x021fea0003c00000 */
[----:B------:R1:W2:Y:S02]  /*9f70*/  SHFL.BFLY P6, R187, R229, R194, R231 ;  /* 0x0c0000c2e5bb7389 */ /* 0x0002a400000c00e7 */
[----:B012--5:R-:W-:Y:S05]  /*9f80*/  ENDCOLLECTIVE ;  /* 0x000000000000791b */ /* 0x027fea0003800000 */
.L_x_14184:
[----:B------:R-:W-:Y:S05]  /*9f90*/  BSYNC B1 ;  /* 0x0000000000017941 */ /* 0x000fea0003800000 */
.L_x_14183:
        /* <DEDUP_REMOVED lines=9> */
.L_x_14185:
[----:B------:R-:W-:Y:S01]  /*a030*/  HFMA2 R194, -RZ, RZ, 0, 1.1920928955078125e-07 ;  /* 0x00000002ffc27431 */ /* 0x000fe200000001ff */
[----:B------:R-:W-:Y:S02]  /*a040*/  MOV R229, R2 ;  /* 0x0000000200e57202 */ /* 0x000fe40000000f00 */
[----:B------:R-:W-:-:S07]  /*a050*/  MOV R5, R187 ;  /* 0x000000bb00057202 */ /* 0x000fce0000000f00 */
[----:B------:R-:W-:Y:S05]  /*a060*/  WARPSYNC.COLLECTIVE R186, `(.L_x_14186) ;  /* 0x00000000ba087348 */ /* 0x000fea0003c00000 */
[----:B------:R0:W1:Y:S02]  /*a070*/  SHFL.BFLY P6, R187, R229, R194, R231 ;  /* 0x0c0000c2e5bb7389 */ /* 0x00006400000c00e7 */
[----:B01----:R-:W-:Y:S05]  /*a080*/  ENDCOLLECTIVE ;  /* 0x000000000000791b */ /* 0x003fea0003800000 */
.L_x_14186:
[----:B------:R-:W-:-:S05]  /*a090*/  FADD.FTZ R5, R5, R236 ;  /* 0x000000ec05057221 */ /* 0x000fca0000010000 */
[----:B------:R-:W-:Y:S02]  /*a0a0*/  MOV R229, R5 ;  /* 0x0000000500e57202 */ /* 0x000fe40000000f00 */
[----:B------:R-:W-:-:S07]  /*a0b0*/  MOV R181, R187 ;  /* 0x000000bb00b57202 */ /* 0x000fce0000000f00 */
[----:B------:R-:W-:Y:S05]  /*a0c0*/  WARPSYNC.COLLECTIVE R186, `(.L_x_14187) ;  /* 0x00000000ba087348 */ /* 0x000fea0003c00000 */
[----:B------:R0:W1:Y:S02]  /*a0d0*/  SHFL.BFLY P6, R187, R229, R194, R231 ;  /* 0x0c0000c2e5bb7389 */ /* 0x00006400000c00e7 */
[----:B01----:R-:W-:Y:S05]  /*a0e0*/  ENDCOLLECTIVE ;  /* 0x000000000000791b */ /* 0x003fea0003800000 */
.L_x_14187:
[----:B------:R-:W-:Y:S01]  /*a0f0*/  FADD.FTZ R181, R2, R181 ;  /* 0x000000b502b57221 */ /* 0x000fe20000010000 */
[----:B------:R-:W-:-:S04]  /*a100*/  HFMA2 R194, -RZ, RZ, 0, 2.384185791015625e-07 ;  /* 0x00000004ffc27431 */ /* 0x000fc800000001ff */
[----:B------:R-:W-:Y:S02]  /*a110*/  MOV R229, R181 ;  /* 0x000000b500e57202 */ /* 0x000fe40000000f00 */
[----:B------:R-:W-:-:S07]  /*a120*/  MOV R180, R187 ;  /* 0x000000bb00b47202 */ /* 0x000fce0000000f00 */
[----:B------:R-:W-:Y:S05]  /*a130*/  WARPSYNC.COLLECTIVE R186, `(.L_x_14188) ;  /* 0x00000000ba087348 */ /* 0x000fea0003c00000 */
[----:B------:R0:W1:Y:S02]  /*a140*/  SHFL.BFLY P6, R187, R229, R194, R231 ;  /* 0x0c0000c2e5bb7389 */ /* 0x00006400000c00e7 */
[----:B01----:R-:W-:Y:S05]  /*a150*/  ENDCOLLECTIVE ;  /* 0x000000000000791b */ /* 0x003fea0003800000 */
.L_x_14188:
[----:B------:R-:W-:-:S05]  /*a160*/  FADD.FTZ R180, R5, R180 ;  /* 0x000000b405b47221 */ /* 0x000fca0000010000 */
[----:B------:R-:W-:Y:S02]  /*a170*/  MOV R229, R180 ;  /* 0x000000b400e57202 */ /* 0x000fe40000000f00 */
[----:B------:R-:W-:-:S07]  /*a180*/  MOV R182, R187 ;  /* 0x000000bb00b67202 */ /* 0x000fce0000000f00 */
[----:B------:R-:W-:Y:S05]  /*a190*/  WARPSYNC.COLLECTIVE R186, `(.L_x_14189) ;  /* 0x00000000ba087348 */ /* 0x000fea0003c00000 */
[----:B------:R0:W1:Y:S02]  /*a1a0*/  SHFL.BFLY P6, R187, R229, R194, R231 ;  /* 0x0c0000c2e5bb7389 */ /* 0x00006400000c00e7 */
[----:B01----:R-:W-:Y:S05]  /*a1b0*/  ENDCOLLECTIVE ;  /* 0x000000000000791b */ /* 0x003fea0003800000 */
.L_x_14189:
[----:B------:R-:W-:Y:S01]  /*a1c0*/  FADD.FTZ R182, R181, R182 ;  /* 0x000000b6b5b67221 */ /* 0x000fe20000010000 */
[----:B------:R-:W-:-:S04]  /*a1d0*/  HFMA2 R194, -RZ, RZ, 0, 4.76837158203125e-07 ;  /* 0x00000008ffc27431 */ /* 0x000fc800000001ff */
[----:B------:R-:W-:Y:S02]  /*a1e0*/  MOV R229, R182 ;  /* 0x000000b600e57202 */ /* 0x000fe40000000f00 */
[----:B------:R-:W-:-:S07]  /*a1f0*/  MOV R183, R187 ;  /* 0x000000bb00b77202 */ /* 0x000fce0000000f00 */
[----:B------:R-:W-:Y:S05]  /*a200*/  WARPSYNC.COLLECTIVE R186, `(.L_x_14190) ;  /* 0x00000000ba087348 */ /* 0x000fea0003c00000 */
[----:B------:R0:W1:Y:S02]  /*a210*/  SHFL.BFLY P6, R187, R229, R194, R231 ;  /* 0x0c0000c2e5bb7389 */ /* 0x00006400000c00e7 */
[----:B01----:R-:W-:Y:S05]  /*a220*/  ENDCOLLECTIVE ;  /* 0x000000000000791b */ /* 0x003fea0003800000 */
.L_x_14190:
[----:B------:R-:W-:-:S05]  /*a230*/  FADD.FTZ R183, R180, R183 ;  /* 0x000000b7b4b77221 */ /* 0x000fca0000010000 */
[----:B------:R-:W-:Y:S02]  /*a240*/  MOV R229, R183 ;  /* 0x000000b700e57202 */ /* 0x000fe40000000f00 */
[----:B------:R-:W-:-:S07]  /*a250*/  MOV R185, R187 ;  /* 0x000000bb00b97202 */ /* 0x000fce0000000f00 */
[----:B------:R-:W-:Y:S05]  /*a260*/  WARPSYNC.COLLECTIVE R186, `(.L_x_14191) ;  /* 0x00000000ba087348 */ /* 0x000fea0003c00000 */
[----:B------:R0:W1:Y:S02]  /*a270*/  SHFL.BFLY P6, R187, R229, R194, R231 ;  /* 0x0c0000c2e5bb7389 */ /* 0x00006400000c00e7 */
[----:B01----:R-:W-:Y:S05]  /*a280*/  ENDCOLLECTIVE ;  /* 0x000000000000791b */ /* 0x003fea0003800000 */
.L_x_14191:
[----:B------:R-:W-:Y:S01]  /*a290*/  FADD.FTZ R185, R182, R185 ;  /* 0x000000b9b6b97221 */ /* 0x000fe20000010000 */
[----:B------:R-:W-:-:S04]  /*a2a0*/  HFMA2 R194, -RZ, RZ, 0, 9.5367431640625e-07 ;  /* 0x00000010ffc27431 */ /* 0x000fc800000001ff */
[----:B------:R-:W-:Y:S02]  /*a2b0*/  MOV R229, R185 ;  /* 0x000000b900e57202 */ /* 0x000fe40000000f00 */
[----:B------:R-:W-:-:S07]  /*a2c0*/  MOV R184, R187 ;  /* 0x000000bb00b87202 */ /* 0x000fce0000000f00 */
[----:B------:R-:W-:Y:S05]  /*a2d0*/  WARPSYNC.COLLECTIVE R186, `(.L_x_14192) ;  /* 0x00000000ba087348 */ /* 0x000fea0003c00000 */
[----:B------:R0:W1:Y:S02]  /*a2e0*/  SHFL.BFLY P6, R187, R229, R194, R231 ;  /* 0x0c0000c2e5bb7389 */ /* 0x00006400000c00e7 */
[----:B01----:R-:W-:Y:S05]  /*a2f0*/  ENDCOLLECTIVE ;  /* 0x000000000000791b */ /* 0x003fea0003800000 */
.L_x_14192:
[----:B------:R-:W-:-:S05]  /*a300*/  FADD.FTZ R184, R183, R184 ;  /* 0x000000b8b7b87221 */ /* 0x000fca0000010000 */
[----:B------:R-:W-:Y:S02]  /*a310*/  MOV R229, R184 ;  /* 0x000000b800e57202 */ /* 0x000fe40000000f00 */
[----:B------:R-:W-:-:S07]  /*a320*/  MOV R2, R187 ;  /* 0x000000bb00027202 */ /* 0x000fce0000000f00 */
[----:B------:R-:W-:Y:S05]  /*a330*/  WARPSYNC.COLLECTIVE R186, `(.L_x_14193) ;  /* 0x00000000ba087348 */ /* 0x000fea0003c00000 */
[----:B------:R0:W1:Y:S02]  /*a340*/  SHFL.BFLY P6, R187, R229, R194, R231 ;  /* 0x0c0000c2e5bb7389 */ /* 0x00006400000c00e7 */
[----:B01----:R-:W-:Y:S05]  /*a350*/  ENDCOLLECTIVE ;  /* 0x000000000000791b */ /* 0x003fea0003800000 */
.L_x_14193:
[----:B------:R-:W-:Y:S01]  /*a360*/  MOV R5, R187 ;  /* 0x000000bb00057202 */ /* 0x000fe20000000f00 */
[----:B------:R-:W-:Y:S06]  /*a370*/  BRA `(.L_x_14194) ;  /* 0xffffff8000947947 */ /* 0x000fec000383ffff */
.L_x_14195:
        /* <DEDUP_REMOVED lines=16> */
.L_x_14608:


//--------------------- .text._ZN10layer_norm22ln_bwd_finalize_kernelINS_22Kernel_traits_finalizeILj768EfffffjLb1ELj1024ELj4ENS_18Kernel_traits_baseILj768EfffffjLj1024EEEEELb1ELb1EEEvNS_9BwdParamsE --------------------------
	.section	.text._ZN10layer_norm22ln_bwd_finalize_kernelINS_22Kernel_traits_finalizeILj768EfffffjLb1ELj1024ELj4ENS_18Kernel_traits_baseILj768EfffffjLj1024EEEEELb1ELb1EEEvNS_9BwdParamsE,"ax",@progbits
	.align	128
        .global         _ZN10layer_norm22ln_bwd_finalize_kernelINS_22Kernel_traits_finalizeILj768EfffffjLb1ELj1024ELj4ENS_18Kernel_traits_baseILj768EfffffjLj1024EEEEELb1ELb1EEEvNS_9BwdParamsE
        .type           _ZN10layer_norm22ln_bwd_finalize_kernelINS_22Kernel_traits_finalizeILj768EfffffjLb1ELj1024ELj4ENS_18Kernel_traits_baseILj768EfffffjLj1024EEEEELb1ELb1EEEvNS_9BwdParamsE,@function
        .size           _ZN10layer_norm22ln_bwd_finalize_kernelINS_22Kernel_traits_finalizeILj768EfffffjLb1ELj1024ELj4ENS_18Kernel_traits_baseILj768EfffffjLj1024EEEEELb1ELb1EEEvNS_9BwdParamsE,(.L_x_14609 - _ZN10layer_norm22ln_bwd_finalize_kernelINS_22Kernel_traits_finalizeILj768EfffffjLb1ELj1024ELj4ENS_18Kernel_traits_baseILj768EfffffjLj1024EEEEELb1ELb1EEEvNS_9BwdParamsE)
        .other          _ZN10layer_norm22ln_bwd_finalize_kernelINS_22Kernel_traits_finalizeILj768EfffffjLb1ELj1024ELj4ENS_18Kernel_traits_baseILj768EfffffjLj1024EEEEELb1ELb1EEEvNS_9BwdParamsE,@"STO_CUDA_ENTRY STV_DEFAULT"
_ZN10layer_norm22ln_bwd_finalize_kernelINS_22Kernel_traits_finalizeILj768EfffffjLb1ELj1024ELj4ENS_18Kernel_traits_baseILj768EfffffjLj1024EEEEELb1ELb1EEEvNS_9BwdParamsE:
.text._ZN10layer_norm22ln_bwd_finalize_kernelINS_22Kernel_traits_finalizeILj768EfffffjLb1ELj1024ELj4ENS_18Kernel_traits_baseILj768EfffffjLj1024EEEEELb1ELb1EEEvNS_9BwdParamsE:
        /* <DEDUP_REMOVED lines=56> */
.L_x_14200:
        /* <DEDUP_REMOVED lines=87> */
.L_x_14199:
[----:B------:R-:W-:Y:S05]  /*08f0*/  BSYNC.RECONVERGENT B1 ;  /* 0x0000000000017941 */ /* 0x000fea0003800200 */
.L_x_14198:
        /* <DEDUP_REMOVED lines=51> */
.L_x_14202:
[----:B------:R-:W-:Y:S05]  /*0c30*/  BSYNC.RECONVERGENT B1 ;  /* 0x0000000000017941 */ /* 0x000fea0003800200 */
.L_x_14201:
        /* <DEDUP_REMOVED lines=30> */
.L_x_14204:
[----:B------:R-:W-:Y:S05]  /*0e20*/  BSYNC.RECONVERGENT B1 ;  /* 0x0000000000017941 */ /* 0x000fea0003800200 */
.L_x_14203:
        /* <DEDUP_REMOVED lines=15> */
.L_x_14197:
[----:B------:R-:W-:Y:S05]  /*0f20*/  BSYNC.RECONVERGENT B0 ;  /* 0x0000000000007941 */ /* 0x000fea0003800200 */
.L_x_14196:
        /* <DEDUP_REMOVED lines=72> */
.L_x_14205:
        /* <DEDUP_REMOVED lines=13> */
.L_x_14609:


//--------------------- .text._ZN10layer_norm13ln_bwd_kernelINS_13Kernel_traitsIfffffjLj768ELj1ELj4ELj1ELj16ENS_18Kernel_traits_baseILj768EfffffjLj128EEEEELb1ELb1ELb1ELb1EEEvNS_9BwdParamsE --------------------------
	.section	.text._ZN10layer_norm13ln_bwd_kernelINS_13Kernel_traitsIfffffjLj768ELj1ELj4ELj1ELj16ENS_18Kernel_traits_baseILj768EfffffjLj128EEEEELb1ELb1ELb1ELb1EEEvNS_9BwdParamsE,"ax",@progbits
	.align	128
        .global         _ZN10layer_norm13ln_bwd_kernelINS_13Kernel_traitsIfffffjLj768ELj1ELj4ELj1ELj16ENS_18Kernel_traits_baseILj768EfffffjLj128EEEEELb1ELb1ELb1ELb1EEEvNS_9BwdParamsE
        .type           _ZN10layer_norm13ln_bwd_kernelINS_13Kernel_traitsIfffffjLj768ELj1ELj4ELj1ELj16ENS_18Kernel_traits_baseILj768EfffffjLj128EEEEELb1ELb1ELb1ELb1EEEvNS_9BwdParamsE,@function
        .size           _ZN10layer_norm13ln_bwd_kernelINS_13Kernel_traitsIfffffjLj768ELj1ELj4ELj1ELj16ENS_18Kernel_traits_baseILj768EfffffjLj128EEEEELb1ELb1ELb1ELb1EEEvNS_9BwdParamsE,(.L_x_14610 - _ZN10layer_norm13ln_bwd_kernelINS_13Kernel_traitsIfffffjLj768ELj1ELj4ELj1ELj16ENS_18Kernel_traits_baseILj768EfffffjLj128EEEEELb1ELb1ELb1ELb1EEEvNS_9BwdParamsE)
        .other          _ZN10layer_norm13ln_bwd_kernelINS_13Kernel_traitsIfffffjLj768ELj1ELj4ELj1ELj16ENS_18Kernel_traits_baseILj768EfffffjLj128EEEEELb1ELb1ELb1ELb1EEEvNS_9BwdParamsE,@"STO_CUDA_ENTRY STV_DEFAULT"
_ZN10layer_norm13ln_bwd_kernelINS_13Kernel_traitsIfffffjLj768ELj1ELj4ELj1ELj16ENS_18Kernel_traits_baseILj768EfffffjLj128EEEEELb1ELb1ELb1ELb1EEEvNS_9BwdParamsE:
.text._ZN10layer_norm13ln_bwd_kernelINS_13Kernel_traitsIfffffjLj768ELj1ELj4ELj1ELj16ENS_18Kernel_traits_baseILj768EfffffjLj128EEEEELb1ELb1ELb1ELb1EEEvNS_9BwdParamsE:
        /* <DEDUP_REMOVED lines=70> */
[----:B--2---:R-:W-:-:S07]  /*0460*/  HFMA2 R128, -RZ, RZ, 0, 0 ;  /* 0x00000000ff807431 */ /* 0x004fce00000001ff */
.L_x_14397:
        /* <DEDUP_REMOVED lines=16> */
[----:B------:R-:W-:Y:S01]  /*0570*/  IMAD R3, R2, UR9, RZ ;  /* 0x0000000902037c24 */ /* 0x000fe2000f8e02ff */
[----:B------:R-:W-:Y:S01]  /*0580*/  IADD3 R169, PT, PT, R4, -0x1, RZ ;  /* 0xffffffff04a97810 */ /* 0x000fe20007ffe0ff */
[----:B------:R-:W-:-:S03]  /*0590*/  IMAD.WIDE R6, R2, 0x4, R6 ;  /* 0x0000000402067825 */ /* 0x000fc600078e0206 */
[----:B------:R-:W-:Y:S01]  /*05a0*/  SHF.R.S32.HI R168, RZ, 0x1f, R3 ;  /* 0x0000001fffa87819 */ /* 0x000fe20000011403 */
[----:B------:R-:W-:Y:S01]  /*05b0*/  IMAD R169, R169, UR9, RZ ;  /* 0x00000009a9a97c24 */ /* 0x000fe2000f8e02ff */
[----:B------:R-:W1:Y:S02]  /*05c0*/  LDC.64 R8, c[0x0][0x428] ;  /* 0x00010a00ff087b82 */ /* 0x000e640000000a00 */
[----:B------:R-:W-:Y:S02]  /*05d0*/  LEA.HI R241, R168, R3, RZ, 0x2 ;  /* 0x00000003a8f17211 */ /* 0x000fe400078f10ff */
[----:B------:R-:W-:Y:S01]  /*05e0*/  SHF.R.S32.HI R168, RZ, 0x1f, R169 ;  /* 0x0000001fffa87819 */ /* 0x000fe200000114a9 */
[----:B------:R2:W3:Y:S01]  /*05f0*/  LDG.E R3, desc[UR6][R6.64] ;  /* 0x0000000606037981 */ /* 0x0004e2000c1e1900 */
[-C--:B------:R-:W-:Y:S02]  /*0600*/  LEA.HI.SX32 R241, R241, R218.reuse, 0x1e ;  /* 0x000000daf1f17211 */ /* 0x080fe400078ff2ff */
[----:B------:R-:W-:Y:S01]  /*0610*/  LEA.HI R171, R168, R169, RZ, 0x2 ;  /* 0x000000a9a8ab7211 */ /* 0x000fe200078f10ff */
[----:B------:R-:W4:Y:S01]  /*0620*/  LDC.64 R232, c[0x0][0x3b0] ;  /* 0x0000ec00ffe87b82 */ /* 0x000f220000000a00 */
[C---:B------:R-:W-:Y:S01]  /*0630*/  IADD3 R244, PT, PT, R241.reuse, 0x20, RZ ;  /* 0x00000020f1f47810 */ /* 0x040fe20007ffe0ff */
[----:B0-----:R-:W-:Y:S01]  /*0640*/  IMAD.WIDE.U32 R168, R241, 0x10, R10 ;  /* 0x00000010f1a87825 */ /* 0x001fe200078e000a */
[----:B------:R-:W-:-:S02]  /*0650*/  LEA.HI.SX32 R213, R171, R218, 0x1e ;  /* 0x000000daabd57211 */ /* 0x000fc400078ff2ff */
[C---:B------:R-:W-:Y:S01]  /*0660*/  IADD3 R251, PT, PT, R241.reuse, 0x40, RZ ;  /* 0x00000040f1fb7810 */ /* 0x040fe20007ffe0ff */
[--C-:B------:R-:W-:Y:S02]  /*0670*/  IMAD.WIDE.U32 R176, R244, 0x10, R10.reuse ;  /* 0x00000010f4b07825 */ /* 0x100fe400078e000a */
[----:B------:R-:W3:Y:S01]  /*0680*/  LDG.E.128 R168, desc[UR6][R168.64] ;  /* 0x00000006a8a87981 */ /* 0x000ee2000c1e1d00 */
[----:B------:R-:W-:Y:S01]  /*0690*/  IADD3 R245, PT, PT, R241, 0x60, RZ ;  /* 0x00000060f1f57810 */ /* 0x000fe20007ffe0ff */
[----:B------:R-:W-:Y:S02]  /*06a0*/  IMAD.WIDE.U32 R184, R251, 0x10, R10 ;  /* 0x00000010fbb87825 */ /* 0x000fe400078e000a */
[----:B------:R-:W3:Y:S02]  /*06b0*/  LDG.E.128 R176, desc[UR6][R176.64] ;  /* 0x00000006b0b07981 */ /* 0x000ee4000c1e1d00 */
[----:B-1----:R-:W-:Y:S02]  /*06c0*/  IMAD.WIDE.U32 R172, R213, 0x10, R8 ;  /* 0x00000010d5ac7825 */ /* 0x002fe400078e0008 */
[----:B------:R-:W3:Y:S02]  /*06d0*/  LDG.E.128 R184, desc[UR6][R184.64] ;  /* 0x00000006b8b87981 */ /* 0x000ee4000c1e1d00 */
[----:B------:R-:W-:-:S02]  /*06e0*/  IMAD.WIDE.U32 R188, R245, 0x10, R10 ;  /* 0x00000010f5bc7825 */ /* 0x000fc400078e000a */
        /* <DEDUP_REMOVED lines=12> */
[----:B-----5:R-:W-:Y:S01]  /*07b0*/  ISETP.GE.AND P3, PT, R219, 0x1, PT ;  /* 0x00000001db00780c */ /* 0x020fe20003f66270 */
[----:B------:R-:W-:-:S06]  /*07c0*/  IMAD.WIDE.U32 R196, R197, 0x10, R8 ;  /* 0x00000010c5c47825 */ /* 0x000fcc00078e0008 */
[----:B------:R-:W3:Y:S01]  /*07d0*/  LDG.E.128 R196, desc[UR6][R196.64] ;  /* 0x00000006c4c47981 */ /* 0x000ee2000c1e1d00 */
[----:B------:R-:W-:-:S05]  /*07e0*/  IADD3 R205, PT, PT, R213, 0x80, RZ ;  /* 0x00000080d5cd7810 */ /* 0x000fca0007ffe0ff */
[----:B--2---:R-:W-:Y:S01]  /*07f0*/  @P3 IADD3 R6, PT, PT, R219, -0x1, RZ ;  /* 0xffffffffdb063810 */ /* 0x004fe20007ffe0ff */
[----:B------:R-:W-:-:S04]  /*0800*/  IMAD.WIDE.U32 R204, R205, 0x10, R8 ;  /* 0x00000010cdcc7825 */ /* 0x000fc800078e0008 */
[----:B------:R-:W-:Y:S01]  /*0810*/  @P3 IMAD R7, R6, UR9, RZ ;  /* 0x0000000906073c24 */ /* 0x000fe2000f8e02ff */
[----:B------:R-:W-:Y:S01]  /*0820*/  IADD3 R249, PT, PT, R241, 0xa0, RZ ;  /* 0x000000a0f1f97810 */ /* 0x000fe20007ffe0ff */
[----:B------:R-:W2:Y:S03]  /*0830*/  LDG.E.128 R204, desc[UR6][R204.64] ;  /* 0x00000006cccc7981 */ /* 0x000ea6000c1e1d00 */
[----:B------:R-:W-:-:S04]  /*0840*/  @P3 SHF.R.S32.HI R208, RZ, 0x1f, R7 ;  /* 0x0000001fffd03819 */ /* 0x000fc80000011407 */
[----:B------:R-:W-:Y:S01]  /*0850*/  @P3 LEA.HI R211, R208, R7, RZ, 0x2 ;  /* 0x00000007d0d33211 */ /* 0x000fe200078f10ff */
[----:B------:R-:W-:Y:S01]  /*0860*/  IMAD.WIDE.U32 R208, R249, 0x10, R10 ;  /* 0x00000010f9d07825 */ /* 0x000fe200078e000a */
[----:B------:R-:W-:Y:S02]  /*0870*/  IADD3 R213, PT, PT, R213, 0xa0, RZ ;  /* 0x000000a0d5d57810 */ /* 0x000fe40007ffe0ff */
[----:B------:R-:W-:Y:S02]  /*0880*/  MOV R217, RZ ;  /* 0x000000ff00d97202 */ /* 0x000fe40000000f00 */
[----:B------:R-:W-:Y:S02]  /*0890*/  @P3 LEA.HI.SX32 R217, R211, R218, 0x1e ;  /* 0x000000dad3d93211 */ /* 0x000fe400078ff2ff */
[----:B------:R-:W2:Y:S01]  /*08a0*/  LDG.E.128 R208, desc[UR6][R208.64] ;  /* 0x00000006d0d07981 */ /* 0x000ea2000c1e1d00 */
[----:B------:R-:W-:-:S06]  /*08b0*/  IMAD.WIDE.U32 R212, R213, 0x10, R8 ;  /* 0x00000010d5d47825 */ /* 0x000fcc00078e0008 */
[----:B------:R-:W2:Y:S01]  /*08c0*/  LDG.E.128 R212, desc[UR6][R212.64] ;  /* 0x00000006d4d47981 */ /* 0x000ea2000c1e1d00 */
[C---:B------:R-:W-:Y:S02]  /*08d0*/  IADD3 R243, PT, PT, R217.reuse, 0x20, RZ ;  /* 0x00000020d9f37810 */ /* 0x040fe40007ffe0ff */
[C---:B------:R-:W-:Y:S02]  /*08e0*/  IADD3 R239, PT, PT, R217.reuse, 0x40, RZ ;  /* 0x00000040d9ef7810 */ /* 0x040fe40007ffe0ff */
[C---:B------:R-:W-:Y:S02]  /*08f0*/  IADD3 R237, PT, PT, R217.reuse, 0x60, RZ ;  /* 0x00000060d9ed7810 */ /* 0x040fe40007ffe0ff */
[C---:B------:R-:W-:Y:S01]  /*0900*/  IADD3 R235, PT, PT, R217.reuse, 0x80, RZ ;  /* 0x00000080d9eb7810 */ /* 0x040fe20007ffe0ff */
[----:B----4-:R-:W-:-:S04]  /*0910*/  IMAD.WIDE.U32 R8, R217, 0x4, R232 ;  /* 0x00000004d9087825 */ /* 0x010fc800078e00e8 */
[--C-:B------:R-:W-:Y:S02]  /*0920*/  IMAD.WIDE.U32 R242, R243, 0x4, R232.reuse ;  /* 0x00000004f3f27825 */ /* 0x100fe400078e00e8 */
[----:B------:R-:W5:Y:S02]  /*0930*/  LDG.E R8, desc[UR6][R8.64] ;  /* 0x0000000608087981 */ /* 0x000f64000c1e1900 */
[----:B------:R-:W-:-:S04]  /*0940*/  IMAD.WIDE.U32 R238, R239, 0x4, R232 ;  /* 0x00000004efee7825 */ /* 0x000fc800078e00e8 */
[--C-:B------:R-:W-:Y:S01]  /*0950*/  IMAD.WIDE.U32 R236, R237, 0x4, R232.reuse ;  /* 0x00000004edec7825 */ /* 0x100fe200078e00e8 */
[----:B------:R-:W5:Y:S03]  /*0960*/  LDG.E R10, desc[UR6][R238.64] ;  /* 0x00000006ee0a7981 */ /* 0x000f66000c1e1900 */
[----:B------:R-:W-:Y:S01]  /*0970*/  IMAD.WIDE.U32 R234, R235, 0x4, R232 ;  /* 0x00000004ebea7825 */ /* 0x000fe200078e00e8 */
[----:B------:R-:W5:Y:S04]  /*0980*/  LDG.E R9, desc[UR6][R242.64] ;  /* 0x00000006f2097981 */ /* 0x000f68000c1e1900 */
[----:B------:R-:W5:Y:S04]  /*0990*/  LDG.E R11, desc[UR6][R236.64] ;  /* 0x00000006ec0b7981 */ /* 0x000f68000c1e1900 */
[----:B------:R-:W5:Y:S01]  /*09a0*/  LDG.E R216, desc[UR6][R234.64] ;  /* 0x00000006ead87981 */ /* 0x000f62000c1e1900 */
[----:B------:R-:W-:-:S02]  /*09b0*/  MOV R6, UR20 ;  /* 0x0000001400067c02 */ /* 0x000fc40008000f00 */
[----:B------:R-:W-:Y:S02]  /*09c0*/  MOV R7, UR21 ;  /* 0x0000001500077c02 */ /* 0x000fe40008000f00 */
[----:B------:R-:W-:-:S04]  /*09d0*/  ISETP.NE.U32.AND P0, PT, R6, RZ, PT ;  /* 0x000000ff0600720c */ /* 0x000fc80003f05070 */
[----:B------:R-:W-:-:S13]  /*09e0*/  ISETP.NE.AND.EX P0, PT, R7, RZ, PT, P0 ;  /* 0x000000ff0700720c */ /* 0x000fda0003f05300 */
[----:B------:R-:W0:Y:S08]  /*09f0*/  @P0 LDC.64 R220, c[0x0][0x438] ;  /* 0x00010e00ffdc0b82 */ /* 0x000e300000000a00 */
[----:B------:R-:W1:Y:S08]  /*0a00*/  @P0 LDC.64 R222, c[0x0][0x438] ;  /* 0x00010e00ffde0b82 */ /* 0x000e700000000a00 */
[----:B------:R-:W4:Y:S08]  /*0a10*/  @P0 LDC.64 R230, c[0x0][0x438] ;  /* 0x00010e00ffe60b82 */ /* 0x000f300000000a00 */
[----:B------:R-:W4:Y:S08]  /*0a20*/  @P0 LDC.64 R228, c[0x0][0x438] ;  /* 0x00010e00ffe40b82 */ /* 0x000f300000000a00 */
[----:B------:R-:W4:Y:S08]  /*0a30*/  @P0 LDC.64 R226, c[0x0][0x438] ;  /* 0x00010e00ffe20b82 */ /* 0x000f300000000a00 */
[----:B------:R-:W4:Y:S01]  /*0a40*/  @P0 LDC.64 R224, c[0x0][0x438] ;  /* 0x00010e00ffe00b82 */ /* 0x000f220000000a00 */
[----:B0-----:R-:W-:-:S04]  /*0a50*/  @P0 IMAD.WIDE.U32 R240, R241, 0x10, R220 ;  /* 0x00000010f1f00825 */ /* 0x001fc800078e00dc */
[----:B-1----:R-:W-:Y:S01]  /*0a60*/  @P0 IMAD.WIDE.U32 R222, R244, 0x10, R222 ;  /* 0x00000010f4de0825 */ /* 0x002fe200078e00de */
[----:B------:R-:W5:Y:S03]  /*0a70*/  @P0 LDG.E.128 R132, desc[UR6][R240.64] ;  /* 0x00000006f0840981 */ /* 0x000f66000c1e1d00 */
[----:B----4-:R-:W-:Y:S01]  /*0a80*/  @P0 IMAD.WIDE.U32 R230, R251, 0x10, R230 ;  /* 0x00000010fbe60825 */ /* 0x010fe200078e00e6 */
[----:B------:R0:W5:Y:S03]  /*0a90*/  @P0 LDG.E.128 R136, desc[UR6][R222.64] ;  /* 0x00000006de880981 */ /* 0x000166000c1e1d00 */
[----:B------:R-:W-:Y:S01]  /*0aa0*/  @P0 IMAD.WIDE.U32 R228, R245, 0x10, R228 ;  /* 0x00000010f5e40825 */ /* 0x000fe200078e00e4 */
[----:B------:R-:W5:Y:S03]  /*0ab0*/  @P0 LDG.E.128 R140, desc[UR6][R230.64] ;  /* 0x00000006e68c0981 */ /* 0x000f66000c1e1d00 */
[----:B------:R-:W-:Y:S01]  /*0ac0*/  @P0 IMAD.WIDE.U32 R226, R247, 0x10, R226 ;  /* 0x00000010f7e20825 */ /* 0x000fe200078e00e2 */
[----:B------:R-:W5:Y:S01]  /*0ad0*/  @P0 LDG.E.128 R144, desc[UR6][R228.64] ;  /* 0x00000006e4900981 */ /* 0x000f62000c1e1d00 */
[----:B------:R-:W-:-:S03]  /*0ae0*/  IADD3 R217, PT, PT, R217, 0xa0, RZ ;  /* 0x000000a0d9d97810 */ /* 0x000fc60007ffe0ff */
[----:B------:R-:W5:Y:S01]  /*0af0*/  @P0 LDG.E.128 R148, desc[UR6][R226.64] ;  /* 0x00000006e2940981 */ /* 0x000f62000c1e1d00 */
[----:B------:R-:W-:-:S05]  /*0b00*/  @P0 IMAD.WIDE.U32 R224, R249, 0x10, R224 ;  /* 0x00000010f9e00825 */ /* 0x000fca00078e00e0 */
[----:B------:R-:W5:Y:S01]  /*0b10*/  @P0 LDG.E.128 R152, desc[UR6][R224.64] ;  /* 0x00000006e0980981 */ /* 0x000f62000c1e1d00 */
[----:B------:R-:W-:Y:S01]  /*0b20*/  ISETP.NE.AND P0, PT, R0, RZ, PT ;  /* 0x000000ff0000720c */ /* 0x000fe20003f05270 */
[----:B------:R-:W-:-:S05]  /*0b30*/  IMAD.WIDE.U32 R232, R217, 0x4, R232 ;  /* 0x00000004d9e87825 */ /* 0x000fca00078e00e8 */
[----:B------:R1:W5:Y:S01]  /*0b40*/  LDG.E R217, desc[UR6][R232.64] ;  /* 0x00000006e8d97981 */ /* 0x000362000c1e1900 */
[----:B---3--:R-:W-:-:S05]  /*0b50*/  FSEL R220, R3, RZ, !P0 ;  /* 0x000000ff03dc7208 */ /* 0x008fca0004000000 */
[C---:B------:R-:W-:Y:S01]  /*0b60*/  FADD.FTZ R170, -R220.reuse, R170 ;  /* 0x000000aadcaa7221 */ /* 0x040fe20000010100 */
[C---:B0-----:R-:W-:Y:S01]  /*0b70*/  FADD.FTZ R222, -R220.reuse, R171 ;  /* 0x000000abdcde7221 */ /* 0x041fe20000010100 */
[C---:B-1----:R-:W-:Y:S01]  /*0b80*/  FADD.FTZ R232, -R220.reuse, R169 ;  /* 0x000000a9dce87221 */ /* 0x042fe20000010100 */
[C---:B------:R-:W-:Y:S01]  /*0b90*/  FADD.FTZ R168, -R220.reuse, R168 ;  /* 0x000000a8dca87221 */ /* 0x040fe20000010100 */
[C---:B------:R-:W-:Y:S01]  /*0ba0*/  FMUL.FTZ R169, R5.reuse, R170 ;  /* 0x000000aa05a97220 */ /* 0x040fe20000410000 */
[C---:B------:R-:W-:Y:S01]  /*0bb0*/  FMUL.FTZ R170, R5.reuse, R222 ;  /* 0x000000de05aa7220 */ /* 0x040fe20000410000 */
[C---:B------:R-:W-:Y:S01]  /*0bc0*/  FADD.FTZ R176, -R220.reuse, R176 ;  /* 0x000000b0dcb07221 */ /* 0x040fe20000010100 */
[C---:B------:R-:W-:Y:S01]  /*0bd0*/  FADD.FTZ R222, -R220.reuse, R177 ;  /* 0x000000b1dcde7221 */ /* 0x040fe20000010100 */
[C---:B------:R-:W-:Y:S01]  /*0be0*/  FADD.FTZ R178, -R220.reuse, R178 ;  /* 0x000000b2dcb27221 */ /* 0x040fe20000010100 */
[C---:B------:R-:W-:Y:S01]  /*0bf0*/  FADD.FTZ R224, -R220.reuse, R179 ;  /* 0x000000b3dce07221 */ /* 0x040fe20000010100 */
[C---:B------:R-:W-:Y:S01]  /*0c00*/  FMUL.FTZ R3, R5.reuse, R168 ;  /* 0x000000a805037220 */ /* 0x040fe20000410000 */
[C---:B------:R-:W-:Y:S01]  /*0c10*/  FMUL.FTZ R171, R5.reuse, R176 ;  /* 0x000000b005ab7220 */ /* 0x040fe20000410000 */
[C---:B------:R-:W-:Y:S01]  /*0c20*/  FMUL.FTZ R176, R5.reuse, R222 ;  /* 0x000000de05b07220 */ /* 0x040fe20000410000 */
[C---:B------:R-:W-:Y:S01]  /*0c30*/  FADD.FTZ R184, -R220.reuse, R184 ;  /* 0x000000b8dcb87221 */ /* 0x040fe20000010100 */
[C---:B------:R-:W-:Y:S01]  /*0c40*/  FMUL.FTZ R177, R5.reuse, R178 ;  /* 0x000000b205b17220 */ /* 0x040fe20000410000 */
[C---:B------:R-:W-:Y:S01]  /*0c50*/  FADD.FTZ R222, -R220.reuse, R185 ;  /* 0x000000b9dcde7221 */ /* 0x040fe20000010100 */
[C---:B------:R-:W-:Y:S01]  /*0c60*/  FMUL.FTZ R178, R5.reuse, R224 ;  /* 0x000000e005b27220 */ /* 0x040fe20000410000 */
[----:B------:R-:W-:Y:S01]  /*0c70*/  FADD.FTZ R186, -R220, R186 ;  /* 0x000000badcba7221 */ /* 0x000fe20000010100 */
[C---:B------:R-:W-:Y:S01]  /*0c80*/  FMUL.FTZ R168, R5.reuse, R232 ;  /* 0x000000e805a87220 */ /* 0x040fe20000410000 */
[----:B------:R-:W-:Y:S01]  /*0c90*/  FADD.FTZ R84, R84, R172 ;  /* 0x000000ac54547221 */ /* 0x000fe20000010000 */
[----:B------:R-:W-:Y:S01]  /*0ca0*/  FFMA.FTZ R60, R172, R3, R60 ;  /* 0x00000003ac3c7223 */ /* 0x000fe2000001003c */
[C---:B------:R-:W-:Y:S01]  /*0cb0*/  FADD.FTZ R224, -R220.reuse, R187 ;  /* 0x000000bbdce07221 */ /* 0x040fe20000010100 */
[----:B------:R-:W-:Y:S01]  /*0cc0*/  FADD.FTZ R190, -R220, R190 ;  /* 0x000000bedcbe7221 */ /* 0x000fe20000010100 */
[----:B------:R-:W-:Y:S01]  /*0cd0*/  FMUL.FTZ R172, R56, R172 ;  /* 0x000000ac38ac7220 */ /* 0x000fe20000410000 */
[C---:B------:R-:W-:Y:S01]  /*0ce0*/  FMUL.FTZ R179, R5.reuse, R184 ;  /* 0x000000b805b37220 */ /* 0x040fe20000410000 */
[C---:B------:R-:W-:Y:S01]  /*0cf0*/  FMUL.FTZ R184, R5.reuse, R222 ;  /* 0x000000de05b87220 */ /* 0x040fe20000410000 */
[----:B------:R-:W-:Y:S01]  /*0d00*/  FMUL.FTZ R185, R5, R186 ;  /* 0x000000ba05b97220 */ /* 0x000fe20000410000 */
[C---:B------:R-:W-:Y:S01]  /*0d10*/  FADD.FTZ R222, -R220.reuse, R189 ;  /* 0x000000bddcde7221 */ /* 0x040fe20000010100 */
[----:B------:R-:W-:Y:S01]  /*0d20*/  FADD.FTZ R85, R85, R173 ;  /* 0x000000ad55557221 */ /* 0x000fe20000010000 */
[----:B------:R-:W-:Y:S01]  /*0d30*/  FFMA.FTZ R61, R173, R168, R61 ;  /* 0x000000a8ad3d7223 */ /* 0x000fe2000001003d */
[C---:B------:R-:W-:Y:S01]  /*0d40*/  FADD.FTZ R188, -R220.reuse, R188 ;  /* 0x000000bcdcbc7221 */ /* 0x040fe20000010100 */
[C---:B------:R-:W-:Y:S01]  /*0d50*/  FMUL.FTZ R186, R5.reuse, R224 ;  /* 0x000000e005ba7220 */ /* 0x040fe20000410000 */
[----:B------:R-:W-:Y:S01]  /*0d60*/  FMUL.FTZ R189, R5, R190 ;  /* 0x000000be05bd7220 */ /* 0x000fe20000410000 */
[----:B------:R-:W-:Y:S01]  /*0d70*/  FMUL.FTZ R173, R57, R173 ;  /* 0x000000ad39ad7220 */ /* 0x000fe20000410000 */
[----:B------:R-:W-:Y:S01]  /*0d80*/  FADD.FTZ R224, -R220, R191 ;  /* 0x000000bfdce07221 */ /* 0x000fe20000010100 */
[----:B------:R-:W-:Y:S01]  /*0d90*/  FADD.FTZ R190, RZ, R172 ;  /* 0x000000acffbe7221 */ /* 0x000fe20000010000 */
[----:B------:R-:W-:Y:S01]  /*0da0*/  FFMA.FTZ R191, R3, R172, RZ ;  /* 0x000000ac03bf7223 */ /* 0x000fe200000100ff */
        /* <DEDUP_REMOVED lines=77> */
[----:B--2---:R-:W-:Y:S01]  /*1280*/  FMUL.FTZ R224, R40, R204 ;  /* 0x000000cc28e07220 */ /* 0x004fe20000410000 */
        /* <DEDUP_REMOVED lines=12> */
[----:B------:R-:W-:Y:S01]  /*1350*/  FADD.FTZ R100, R100, R204 ;  /* 0x000000cc64647221 */ /* 0x000fe20000010000 */
[----:B------:R-:W-:Y:S01]  /*1360*/  FFMA.FTZ R76, R204, R191, R76 ;  /* 0x000000bfcc4c7223 */ /* 0x000fe2000001004c */
[C---:B------:R-:W-:Y:S01]  /*1370*/  FMUL.FTZ R227, R5.reuse, R208 ;  /* 0x000000d005e37220 */ /* 0x040fe20000410000 */
[C---:B------:R-:W-:Y:S01]  /*1380*/  FADD.FTZ R204, -R220.reuse, R209 ;  /* 0x000000d1dccc7221 */ /* 0x040fe20000010100 */
[----:B------:R-:W-:Y:S01]  /*1390*/  FMUL.FTZ R226, R5, R230 ;  /* 0x000000e605e27220 */ /* 0x000fe20000410000 */
[----:B------:R-:W-:Y:S01]  /*13a0*/  FMUL.FTZ R225, R43, R207 ;  /* 0x000000cf2be17220 */ /* 0x000fe20000410000 */
[----:B------:R-:W-:Y:S01]  /*13b0*/  FADD.FTZ R202, R203, R228 ;  /* 0x000000e4cbca7221 */ /* 0x000fe20000010000 */
[C---:B------:R-:W-:Y:S01]  /*13c0*/  FADD.FTZ R210, -R220.reuse, R210 ;  /* 0x000000d2dcd27221 */ /* 0x040fe20000010100 */
        /* <DEDUP_REMOVED lines=34> */
.L_x_14209:
[----:B-----5:R-:W-:Y:S01]  /*15f0*/  ISETP.GE.AND P3, PT, R219, 0x1, PT ;  /* 0x00000001db00780c */ /* 0x020fe20003f66270 */
[----:B------:R-:W-:Y:S01]  /*1600*/  HFMA2 R203, -RZ, RZ, 0, 0 ;  /* 0x00000000ffcb7431 */ /* 0x000fe200000001ff */
[----:B------:R-:W-:Y:S01]  /*1610*/  MOV R6, UR20 ;  /* 0x0000001400067c02 */ /* 0x000fe20008000f00 */
[----:B------:R-:W-:Y:S01]  /*1620*/  HFMA2 R232, -RZ, RZ, 0, 0 ;  /* 0x00000000ffe87431 */ /* 0x000fe200000001ff */
[----:B------:R-:W-:Y:S02]  /*1630*/  MOV R215, RZ ;  /* 0x000000ff00d77202 */ /* 0x000fe40000000f00 */
[----:B------:R-:W-:-:S07]  /*1640*/  ISETP.NE.U32.AND P0, PT, R6, RZ, PT ;  /* 0x000000ff0600720c */ /* 0x000fce0003f05070 */
[----:B------:R-:W0:Y:S01]  /*1650*/  @P3 LDC R8, c[0x0][0x388] ;  /* 0x0000e200ff083b82 */ /* 0x000e220000000800 */
[----:B------:R-:W-:-:S05]  /*1660*/  @P3 IADD3 R7, PT, PT, R219, -0x1, RZ ;  /* 0xffffffffdb073810 */ /* 0x000fca0007ffe0ff */
[----:B0-----:R-:W-:Y:S01]  /*1670*/  @P3 IMAD R8, R7, R8, RZ ;  /* 0x0000000807083224 */ /* 0x001fe200078e02ff */
[----:B------:R-:W-:-:S04]  /*1680*/  MOV R7, UR21 ;  /* 0x0000001500077c02 */ /* 0x000fc80008000f00 */
[----:B------:R-:W-:Y:S02]  /*1690*/  ISETP.NE.AND.EX P0, PT, R7, RZ, PT, P0 ;  /* 0x000000ff0700720c */ /* 0x000fe40003f05300 */
[----:B------:R-:W-:-:S04]  /*16a0*/  @P3 SHF.R.S32.HI R9, RZ, 0x1f, R8 ;  /* 0x0000001fff093819 */ /* 0x000fc80000011408 */
[----:B------:R-:W-:-:S04]  /*16b0*/  @P3 LEA.HI R9, R9, R8, RZ, 0x2 ;  /* 0x0000000809093211 */ /* 0x000fc800078f10ff */
[----:B------:R-:W-:-:S03]  /*16c0*/  @P3 LEA.HI.SX32 R203, R9, R218, 0x1e ;  /* 0x000000da09cb3211 */ /* 0x000fc600078ff2ff */
[----:B------:R-:W-:Y:S05]  /*16d0*/  @P0 BRA `(.L_x_14211) ;  /* 0x00000000004c0947 */ /* 0x000fea0003800000 */
        /* <DEDUP_REMOVED lines=19> */
.L_x_14211:
        /* <DEDUP_REMOVED lines=8> */
[----:B------:R-:W-:Y:S02]  /*1890*/  IADD3 R143, PT, PT, R203, 0x80, RZ ;  /* 0x00000080cb8f7810 */ /* 0x000fe40007ffe0ff */
[----:B------:R-:W-:Y:S02]  /*18a0*/  LEA.HI.SX32 R201, R145, R218, 0x1e ;  /* 0x000000da91c97211 */ /* 0x000fe400078ff2ff */
[----:B------:R-:W-:Y:S02]  /*18b0*/  IADD3 R9, PT, PT, R203, 0xa0, RZ ;  /* 0x000000a0cb097810 */ /* 0x000fe40007ffe0ff */
[C---:B------:R-:W-:Y:S02]  /*18c0*/  IADD3 R145, PT, PT, R201.reuse, 0x20, RZ ;  /* 0x00000020c9917810 */ /* 0x040fe40007ffe0ff */
[----:B------:R-:W-:Y:S01]  /*18d0*/  IADD3 R149, PT, PT, R201, 0x60, RZ ;  /* 0x00000060c9957810 */ /* 0x000fe20007ffe0ff */
[----:B0-----:R-:W-:Y:S01]  /*18e0*/  IMAD.WIDE.U32 R136, R137, 0x4, R134 ;  /* 0x0000000489887825 */ /* 0x001fe200078e0086 */
[----:B------:R-:W-:-:S02]  /*18f0*/  IADD3 R147, PT, PT, R201, 0x40, RZ ;  /* 0x00000040c9937810 */ /* 0x000fc40007ffe0ff */
[----:B------:R-:W-:Y:S01]  /*1900*/  IADD3 R151, PT, PT, R201, 0x80, RZ ;  /* 0x00000080c9977810 */ /* 0x000fe20007ffe0ff */
[--C-:B------:R-:W-:Y:S01]  /*1910*/  IMAD.WIDE.U32 R140, R141, 0x4, R134.reuse ;  /* 0x000000048d8c7825 */ /* 0x100fe200078e0086 */
[----:B------:R-:W-:Y:S01]  /*1920*/  IADD3 R155, PT, PT, R201, 0xa0, RZ ;  /* 0x000000a0c99b7810 */ /* 0x000fe20007ffe0ff */
[----:B------:R1:W5:Y:S02]  /*1930*/  LDG.E R11, desc[UR6][R136.64] ;  /* 0x00000006880b7981 */ /* 0x000364000c1e1900 */
[----:B------:R-:W-:-:S04]  /*1940*/  IMAD.WIDE.U32 R132, R133, 0x4, R134 ;  /* 0x0000000485847825 */ /* 0x000fc800078e0086 */
[--C-:B------:R-:W-:Y:S01]  /*1950*/  IMAD.WIDE.U32 R142, R143, 0x4, R134.reuse ;  /* 0x000000048f8e7825 */ /* 0x100fe200078e0086 */
[----:B------:R0:W5:Y:S03]  /*1960*/  LDG.E R10, desc[UR6][R132.64] ;  /* 0x00000006840a7981 */ /* 0x000166000c1e1900 */
[--C-:B------:R-:W-:Y:S01]  /*1970*/  IMAD.WIDE.U32 R138, R203, 0x4, R134.reuse ;  /* 0x00000004cb8a7825 */ /* 0x100fe200078e0086 */
[----:B------:R-:W5:Y:S03]  /*1980*/  LDG.E R216, desc[UR6][R142.64] ;  /* 0x000000068ed87981 */ /* 0x000f66000c1e1900 */
[----:B------:R-:W-:Y:S01]  /*1990*/  IMAD.WIDE.U32 R134, R9, 0x4, R134 ;  /* 0x0000000409867825 */ /* 0x000fe200078e0086 */
[----:B------:R-:W5:Y:S03]  /*19a0*/  LDG.E R8, desc[UR6][R138.64] ;  /* 0x000000068a087981 */ /* 0x000f66000c1e1900 */
[--C-:B-1----:R-:W-:Y:S01]  /*19b0*/  IMAD.WIDE.U32 R136, R145, 0x10, R152.reuse ;  /* 0x0000001091887825 */ /* 0x102fe200078e0098 */
[----:B------:R1:W5:Y:S03]  /*19c0*/  LDG.E R9, desc[UR6][R140.64] ;  /* 0x000000068c097981 */ /* 0x000366000c1e1900 */
[--C-:B------:R-:W-:Y:S01]  /*19d0*/  IMAD.WIDE.U32 R144, R149, 0x10, R152.reuse ;  /* 0x0000001095907825 */ /* 0x100fe200078e0098 */
[----:B------:R2:W5:Y:S03]  /*19e0*/  LDG.E R217, desc[UR6][R134.64] ;  /* 0x0000000686d97981 */ /* 0x000566000c1e1900 */
[--C-:B0-----:R-:W-:Y:S01]  /*19f0*/  IMAD.WIDE.U32 R132, R201, 0x10, R152.reuse ;  /* 0x00000010c9847825 */ /* 0x101fe200078e0098 */
[----:B------:R-:W5:Y:S03]  /*1a00*/  LDG.E.128 R136, desc[UR6][R136.64] ;  /* 0x0000000688887981 */ /* 0x000f66000c1e1d00 */
[----:B-1----:R-:W-:-:S02]  /*1a10*/  IMAD.WIDE.U32 R140, R147, 0x10, R152 ;  /* 0x00000010938c7825 */ /* 0x002fc400078e0098 */
[----:B------:R-:W5:Y:S02]  /*1a20*/  LDG.E.128 R144, desc[UR6][R144.64] ;  /* 0x0000000690907981 */ /* 0x000f64000c1e1d00 */
[--C-:B------:R-:W-:Y:S02]  /*1a30*/  IMAD.WIDE.U32 R148, R151, 0x10, R152.reuse ;  /* 0x0000001097947825 */ /* 0x100fe400078e0098 */
[----:B------:R-:W5:Y:S02]  /*1a40*/  LDG.E.128 R132, desc[UR6][R132.64] ;  /* 0x0000000684847981 */ /* 0x000f64000c1e1d00 */
[----:B------:R-:W-:Y:S02]  /*1a50*/  IMAD.WIDE.U32 R152, R155, 0x10, R152 ;  /* 0x000000109b987825 */ /* 0x000fe400078e0098 */
[----:B------:R-:W5:Y:S04]  /*1a60*/  LDG.E.128 R140, desc[UR6][R140.64] ;  /* 0x000000068c8c7981 */ /* 0x000f68000c1e1d00 */
[----:B------:R-:W5:Y:S04]  /*1a70*/  LDG.E.128 R148, desc[UR6][R148.64] ;  /* 0x0000000694947981 */ /* 0x000f68000c1e1d00 */
[----:B--2---:R-:W5:Y:S02]  /*1a80*/  LDG.E.128 R152, desc[UR6][R152.64] ;  /* 0x0000000698987981 */ /* 0x004f64000c1e1d00 */
.L_x_14210:
[----:B------:R-:W-:Y:S05]  /*1a90*/  BSYNC.RECONVERGENT B1 ;  /* 0x0000000000017941 */ /* 0x000fea0003800200 */
.L_x_14208:
        /* <DEDUP_REMOVED lines=20> */
.L_x_14409:
        /* <DEDUP_REMOVED lines=17> */
[----:B------:R-:W-:Y:S01]  /*1cf0*/  ISETP.NE.AND P1, PT, R0, RZ, PT ;  /* 0x000000ff0000720c */ /* 0x000fe20003f25270 */
        /* <DEDUP_REMOVED lines=25> */
.L_x_14217:
[----:B------:R-:W-:Y:S05]  /*1e90*/  BSYNC.RECONVERGENT B2 ;  /* 0x0000000000027941 */ /* 0x000fea0003800200 */
.L_x_14216:
        /* <DEDUP_REMOVED lines=15> */
.L_x_14219:
[----:B------:R-:W-:Y:S05]  /*1f90*/  BSYNC.RECONVERGENT B2 ;  /* 0x0000000000027941 */ /* 0x000fea0003800200 */
.L_x_14218:
        /* <DEDUP_REMOVED lines=15> */
.L_x_14221:
[----:B------:R-:W-:Y:S05]  /*2090*/  BSYNC.RECONVERGENT B2 ;  /* 0x0000000000027941 */ /* 0x000fea0003800200 */
.L_x_14220:
        /* <DEDUP_REMOVED lines=15> */
.L_x_14215:
        /* <DEDUP_REMOVED lines=28> */
.L_x_14224:
[----:B------:R-:W-:Y:S05]  /*2350*/  BSYNC.RECONVERGENT B2 ;  /* 0x0000000000027941 */ /* 0x000fea0003800200 */
.L_x_14223:
        /* <DEDUP_REMOVED lines=10> */
.L_x_14226:
[----:B------:R-:W-:Y:S05]  /*2400*/  BSYNC.RECONVERGENT B2 ;  /* 0x0000000000027941 */ /* 0x000fea0003800200 */
.L_x_14225:
        /* <DEDUP_REMOVED lines=10> */
.L_x_14228:
[----:B------:R-:W-:Y:S05]  /*24b0*/  BSYNC.RECONVERGENT B2 ;  /* 0x0000000000027941 */ /* 0x000fea0003800200 */
.L_x_14227:
[----:B------:R-:W-:Y:S02]  /*24c0*/  MOV R164, R167 ;  /* 0x000000a700a47202 */ /* 0x000fe40000000f00 */
[----:B------:R-:W-:Y:S02]  /*24d0*/  MOV R165, R200 ;  /* 0x000000c800a57202 */ /* 0x000fe40000000f00 */
[----:B------:R-:W-:Y:S01]  /*24e0*/  MOV R167, R206 ;  /* 0x000000ce00a77202 */ /* 0x000fe20000000f00 */
[----:B------:R-:W-:Y:S06]  /*24f0*/  @!P3 BRA `(.L_x_14222) ;  /* 0x000000080014b947 */ /* 0x000fec0003800000 */
        /* <DEDUP_REMOVED lines=9> */
.L_x_14214:
        /* <DEDUP_REMOVED lines=19> */
.L_x_14231:
[----:B------:R-:W-:Y:S05]  /*26c0*/  BSYNC.RECONVERGENT B2 ;  /* 0x0000000000027941 */ /* 0x000fea0003800200 */
.L_x_14230:
        /* <DEDUP_REMOVED lines=14> */
.L_x_14233:
[----:B------:R-:W-:Y:S05]  /*27b0*/  BSYNC.RECONVERGENT B2 ;  /* 0x0000000000027941 */ /* 0x000fea0003800200 */
.L_x_14232:
        /* <DEDUP_REMOVED lines=14> */
.L_x_14235:
[----:B------:R-:W-:Y:S05]  /*28a0*/  BSYNC.RECONVERGENT B2 ;  /* 0x0000000000027941 */ /* 0x000fea0003800200 */
.L_x_14234:
        /* <DEDUP_REMOVED lines=14> */
.L_x_14229:
[-CC-:B------:R-:W-:Y:S01]  /*2990*/  @P2 FFMA.FTZ R165, R169, R204.reuse, R209.reuse ;  /* 0x000000cca9a52223 */ /* 0x180fe200000100d1 */
[-CC-:B------:R-:W-:Y:S01]  /*29a0*/  @P2 FFMA.FTZ R164, R168, R204.reuse, R209.reuse ;  /* 0x000000cca8a42223 */ /* 0x180fe200000100d1 */
[-C--:B------:R-:W-:Y:S01]  /*29b0*/  @P2 FFMA.FTZ R208, R170, R204.reuse, R209 ;  /* 0x000000ccaad02223 */ /* 0x080fe200000100d1 */
        /* <DEDUP_REMOVED lines=23> */
.L_x_14237:
[----:B------:R-:W-:Y:S05]  /*2b30*/  BSYNC.RECONVERGENT B2 ;  /* 0x0000000000027941 */ /* 0x000fea0003800200 */
.L_x_14236:
        /* <DEDUP_REMOVED lines=10> */
.L_x_14239:
[----:B------:R-:W-:Y:S05]  /*2be0*/  BSYNC.RECONVERGENT B2 ;  /* 0x0000000000027941 */ /* 0x000fea0003800200 */
.L_x_14238:
        /* <DEDUP_REMOVED lines=10> */
.L_x_14241:
[----:B------:R-:W-:Y:S05]  /*2c90*/  BSYNC.RECONVERGENT B2 ;  /* 0x0000000000027941 */ /* 0x000fea0003800200 */
.L_x_14240:
[----:B------:R-:W-:Y:S02]  /*2ca0*/  MOV R165, R200 ;  /* 0x000000c800a57202 */ /* 0x000fe40000000f00 */
[----:B------:R-:W-:Y:S01]  /*2cb0*/  MOV R167, R201 ;  /* 0x000000c900a77202 */ /* 0x000fe20000000f00 */
[----:B------:R-:W-:Y:S06]  /*2cc0*/  @!P3 BRA `(.L_x_14222) ;  /* 0x000000000020b947 */ /* 0x000fec0003800000 */
        /* <DEDUP_REMOVED lines=8> */
.L_x_14222:
[----:B------:R-:W-:Y:S05]  /*2d50*/  BSYNC.RECONVERGENT B1 ;  /* 0x0000000000017941 */ /* 0x000fea0003800200 */
.L_x_14213:
        /* <DEDUP_REMOVED lines=14> */
[----:B-1----:R-:W-:-:S05]  /*2e40*/  IMAD.WIDE.U32 R6, R211, 0x10, R6 ;  /* 0x00000010d3067825 */ /* 0x002fca00078e0006 */
[----:B-----5:R1:W5:Y:S02]  /*2e50*/  LDG.E.128 R156, desc[UR6][R6.64] ;  /* 0x00000006069c7981 */ /* 0x020364000c1e1d00 */
.L_x_14243:
[----:B------:R-:W-:Y:S05]  /*2e60*/  BSYNC.RECONVERGENT B1 ;  /* 0x0000000000017941 */ /* 0x000fea0003800200 */
.L_x_14242:
[----:B------:R-:W-:Y:S04]  /*2e70*/  BSSY.RECONVERGENT B1, `(.L_x_14244) ;  /* 0x00000f4000017945 */ /* 0x000fe80003800200 */
[----:B------:R-:W-:Y:S05]  /*2e80*/  @!P1 BRA `(.L_x_14245) ;  /* 0x0000000400dc9947 */ /* 0x000fea0003800000 */
[----:B------:R-:W-:Y:S05]  /*2e90*/  @!P0 BRA `(.L_x_14246) ;  /* 0x0000000000ec8947 */ /* 0x000fea0003800000 */
[--C-:B-1----:R-:W-:Y:S01]  /*2ea0*/  @P2 FFMA.FTZ R7, R177, R204, R209.reuse ;  /* 0x000000ccb1072223 */ /* 0x102fe200000100d1 */
[----:B0----5:R-:W-:Y:S01]  /*2eb0*/  MOV R166, R138 ;  /* 0x0000008a00a67202 */ /* 0x021fe20000000f00 */
[-C--:B------:R-:W-:Y:S01]  /*2ec0*/  @P2 FFMA.FTZ R6, R176, R204.reuse, R209 ;  /* 0x000000ccb0062223 */ /* 0x080fe200000100d1 */
[----:B------:R-:W-:Y:S01]  /*2ed0*/  BSSY.RECONVERGENT B2, `(.L_x_14247) ;  /* 0x0000017000027945 */ /* 0x000fe20003800200 */
[----:B------:R-:W-:Y:S01]  /*2ee0*/  @P2 FADD.FTZ R8, R182, -R7 ;  /* 0x80000007b6082221 */ /* 0x000fe20000010000 */
[--C-:B------:R-:W-:Y:S01]  /*2ef0*/  @P2 FFMA.FTZ R7, R171, R204, R209.reuse ;  /* 0x000000ccab072223 */ /* 0x100fe200000100d1 */
        /* <DEDUP_REMOVED lines=20> */
.L_x_14248:
[----:B------:R-:W-:Y:S05]  /*3040*/  BSYNC.RECONVERGENT B2 ;  /* 0x0000000000027941 */ /* 0x000fea0003800200 */
.L_x_14247:
        /* <DEDUP_REMOVED lines=10> */
.L_x_14250:
[----:B------:R-:W-:Y:S05]  /*30f0*/  BSYNC.RECONVERGENT B2 ;  /* 0x0000000000027941 */ /* 0x000fea0003800200 */
.L_x_14249:
        /* <DEDUP_REMOVED lines=10> */
.L_x_14252:
[----:B------:R-:W-:Y:S05]  /*31a0*/  BSYNC.RECONVERGENT B2 ;  /* 0x0000000000027941 */ /* 0x000fea0003800200 */
.L_x_14251:
        /* <DEDUP_REMOVED lines=10> */
.L_x_14246:
        /* <DEDUP_REMOVED lines=10> */
[----:B0-----:R-:W-:-:S04]  /*32f0*/  FMUL.FTZ R160, R16, R7 ;  /* 0x0000000710a07220 */ /* 0x001fc80000410000 */
[----:B------:R-:W-:Y:S02]  /*3300*/  FSEL R7, R6, RZ, P4 ;  /* 0x000000ff06077208 */ /* 0x000fe40002000000 */
[----:B------:R-:W-:-:S03]  /*3310*/  SEL R160, R160, RZ, P4 ;  /* 0x000000ffa0a07207 */ /* 0x000fc60002000000 */
[----:B------:R-:W-:-:S07]  /*3320*/  FADD.FTZ R124, R124, R7 ;  /* 0x000000077c7c7221 */ /* 0x000fce0000010000 */
.L_x_14255:
[----:B------:R-:W-:Y:S05]  /*3330*/  BSYNC.RECONVERGENT B2 ;  /* 0x0000000000027941 */ /* 0x000fea0003800200 */
.L_x_14254:
[----:B------:R-:W-:Y:S04]  /*3340*/  BSSY.RECONVERGENT B2, `(.L_x_14256) ;  /* 0x000000e000027945 */ /* 0x000fe80003800200 */
[----:B------:R-:W-:Y:S05]  /*3350*/  @!P3 BRA `(.L_x_14257) ;  /* 0x000000000030b947 */ /* 0x000fea0003800000 */
[----:B-----5:R-:W-:Y:S01]  /*3360*/  @P2 FFMA.FTZ R8, R176, R204, R209 ;  /* 0x000000ccb0082223 */ /* 0x020fe200000100d1 */
[----:B-1----:R-:W-:Y:S02]  /*3370*/  MOV R6, R137 ;  /* 0x0000008900067202 */ /* 0x002fe40000000f00 */
        /* <DEDUP_REMOVED lines=10> */
.L_x_14257:
[----:B------:R-:W-:Y:S05]  /*3420*/  BSYNC.RECONVERGENT B2 ;  /* 0x0000000000027941 */ /* 0x000fea0003800200 */
.L_x_14256:
        /* <DEDUP_REMOVED lines=14> */
.L_x_14259:
[----:B------:R-:W-:Y:S05]  /*3510*/  BSYNC.RECONVERGENT B2 ;  /* 0x0000000000027941 */ /* 0x000fea0003800200 */
.L_x_14258:
[----:B------:R-:W-:Y:S05]  /*3520*/  @!P3 BRA `(.L_x_14253) ;  /* 0x000000080020b947 */ /* 0x000fea0003800000 */
[----:B-----5:R-:W-:Y:S01]  /*3530*/  @P2 FFMA.FTZ R8, R178, R204, R209 ;  /* 0x000000ccb2082223 */ /* 0x020fe200000100d1 */
[----:B-1----:R-:W-:Y:S02]  /*3540*/  MOV R6, R139 ;  /* 0x0000008b00067202 */ /* 0x002fe40000000f00 */
[----:B------:R-:W-:Y:S01]  /*3550*/  ISETP.GE.U32.AND P4, PT, R9, 0x1000000, PT ;  /* 0x010000000900780c */ /* 0x000fe20003f86070 */
        /* <DEDUP_REMOVED lines=8> */
[----:B------:R-:W-:Y:S01]  /*35e0*/  FADD.FTZ R127, R127, R6 ;  /* 0x000000067f7f7221 */ /* 0x000fe20000010000 */
[----:B------:R-:W-:Y:S06]  /*35f0*/  BRA `(.L_x_14253) ;  /* 0x0000000400ec7947 */ /* 0x000fec0003800000 */
.L_x_14245:
[----:B------:R-:W-:Y:S05]  /*3600*/  @!P0 BRA `(.L_x_14260) ;  /* 0x0000000000f08947 */ /* 0x000fea0003800000 */
[-CC-:B-----5:R-:W-:Y:S01]  /*3610*/  FFMA.FTZ R8, R176, R204.reuse, R209.reuse ;  /* 0x000000ccb0087223 */ /* 0x1a0fe200000100d1 */
[-CC-:B0-----:R-:W-:Y:S01]  /*3620*/  FFMA.FTZ R200, R178, R204.reuse, R209.reuse ;  /* 0x000000ccb2c87223 */ /* 0x181fe200000100d1 */
[-CC-:B------:R-:W-:Y:S01]  /*3630*/  FFMA.FTZ R165, R177, R204.reuse, R209.reuse ;  /* 0x000000ccb1a57223 */ /* 0x180fe200000100d1 */
[----:B-1----:R-:W-:Y:S01]  /*3640*/  FFMA.FTZ R7, R171, R204, R209 ;  /* 0x000000ccab077223 */ /* 0x002fe200000100d1 */
        /* <DEDUP_REMOVED lines=23> */
.L_x_14262:
[----:B------:R-:W-:Y:S05]  /*37c0*/  BSYNC.RECONVERGENT B2 ;  /* 0x0000000000027941 */ /* 0x000fea0003800200 */
.L_x_14261:
        /* <DEDUP_REMOVED lines=10> */
.L_x_14264:
[----:B------:R-:W-:Y:S05]  /*3870*/  BSYNC.RECONVERGENT B2 ;  /* 0x0000000000027941 */ /* 0x000fea0003800200 */
.L_x_14263:
        /* <DEDUP_REMOVED lines=10> */
.L_x_14266:
[----:B------:R-:W-:Y:S05]  /*3920*/  BSYNC.RECONVERGENT B2 ;  /* 0x0000000000027941 */ /* 0x000fea0003800200 */
.L_x_14265:
        /* <DEDUP_REMOVED lines=10> */
.L_x_14260:
        /* <DEDUP_REMOVED lines=11> */
[----:B0-----:R-:W-:-:S04]  /*3a80*/  FMUL.FTZ R160, R16, R7 ;  /* 0x0000000710a07220 */ /* 0x001fc80000410000 */
[----:B------:R-:W-:Y:S02]  /*3a90*/  FSEL R7, R6, RZ, P4 ;  /* 0x000000ff06077208 */ /* 0x000fe40002000000 */
[----:B------:R-:W-:-:S03]  /*3aa0*/  SEL R160, R160, RZ, P4 ;  /* 0x000000ffa0a07207 */ /* 0x000fc60002000000 */
[----:B------:R-:W-:-:S07]  /*3ab0*/  FADD.FTZ R124, R124, R7 ;  /* 0x000000077c7c7221 */ /* 0x000fce0000010000 */
.L_x_14268:
[----:B------:R-:W-:Y:S05]  /*3ac0*/  BSYNC.RECONVERGENT B2 ;  /* 0x0000000000027941 */ /* 0x000fea0003800200 */
.L_x_14267:
        /* <DEDUP_REMOVED lines=15> */
.L_x_14270:
[----:B------:R-:W-:Y:S05]  /*3bc0*/  BSYNC.RECONVERGENT B2 ;  /* 0x0000000000027941 */ /* 0x000fea0003800200 */
.L_x_14269:
        /* <DEDUP_REMOVED lines=15> */
.L_x_14272:
[----:B------:R-:W-:Y:S05]  /*3cc0*/  BSYNC.RECONVERGENT B2 ;  /* 0x0000000000027941 */ /* 0x000fea0003800200 */
.L_x_14271:
        /* <DEDUP_REMOVED lines=10> */
[----:B0-----:R-:W-:-:S04]  /*3d70*/  FMUL.FTZ R163, R19, R6 ;  /* 0x0000000613a37220 */ /* 0x001fc80000410000 */
[----:B------:R-:W-:Y:S02]  /*3d80*/  FSEL R6, R7, RZ, P4 ;  /* 0x000000ff07067208 */ /* 0x000fe40002000000 */
[----:B------:R-:W-:-:S03]  /*3d90*/  SEL R163, R163, RZ, P4 ;  /* 0x000000ffa3a37207 */ /* 0x000fc60002000000 */
[----:B------:R-:W-:-:S07]  /*3da0*/  FADD.FTZ R127, R127, R6 ;  /* 0x000000067f7f7221 */ /* 0x000fce0000010000 */
.L_x_14253:
[----:B------:R-:W-:Y:S05]  /*3db0*/  BSYNC.RECONVERGENT B1 ;  /* 0x0000000000017941 */ /* 0x000fea0003800200 */
.L_x_14244:
[----:B-----5:R-:W2:Y:S01]  /*3dc0*/  @P0 LDC.64 R8, c[0x0][0x478] ;  /* 0x00011e00ff080b82 */ /* 0x020ea20000000a00 */
[----:B0-----:R-:W-:Y:S01]  /*3dd0*/  @P0 IADD3 R201, PT, PT, R207, 0x20, RZ ;  /* 0x00000020cfc90810 */ /* 0x001fe20007ffe0ff */
[----:B------:R-:W-:Y:S06]  /*3de0*/  BSSY.RECONVERGENT B1, `(.L_x_14273) ;  /* 0x000000b000017945 */ /* 0x000fec0003800200 */
[----:B-1----:R-:W0:Y:S01]  /*3df0*/  @P3 LDC.64 R6, c[0x0][0x468] ;  /* 0x00011a00ff063b82 */ /* 0x002e220000000a00 */
[----:B--2---:R-:W-:Y:S01]  /*3e00*/  @P0 IMAD.WIDE.U32 R8, R201, 0x10, R8 ;  /* 0x00000010c9080825 */ /* 0x004fe200078e0008 */
[----:B------:R-:W-:-:S04]  /*3e10*/  IADD3 R201, PT, PT, R205, 0x40, RZ ;  /* 0x00000040cdc97810 */ /* 0x000fc80007ffe0ff */
[----:B------:R1:W-:Y:S01]  /*3e20*/  @P0 STG.E.128 desc[UR6][R8.64], R164 ;  /* 0x000000a408000986 */ /* 0x0003e2000c101d06 */
[----:B0-----:R-:W-:-:S05]  /*3e30*/  @P3 IMAD.WIDE.U32 R6, R211, 0x10, R6 ;  /* 0x00000010d3063825 */ /* 0x001fca00078e0006 */
[----:B------:R1:W-:Y:S01]  /*3e40*/  @P3 STG.E.128 desc[UR6][R6.64], R160 ;  /* 0x000000a006003986 */ /* 0x0003e2000c101d06 */
[----:B------:R-:W-:Y:S05]  /*3e50*/  @!P3 BRA `(.L_x_14274) ;  /* 0x00000000000cb947 */ /* 0x000fea0003800000 */
[----:B-1----:R-:W0:Y:S02]  /*3e60*/  LDC.64 R6, c[0x0][0x390] ;  /* 0x0000e400ff067b82 */ /* 0x002e240000000a00 */
[----:B0-----:R-:W-:-:S05]  /*3e70*/  IMAD.WIDE.U32 R6, R201, 0x10, R6 ;  /* 0x00000010c9067825 */ /* 0x001fca00078e0006 */
[----:B------:R0:W5:Y:S02]  /*3e80*/  LDG.E.128 R156, desc[UR6][R6.64] ;  /* 0x00000006069c7981 */ /* 0x000164000c1e1d00 */
.L_x_14274:
[----:B------:R-:W-:Y:S05]  /*3e90*/  BSYNC.RECONVERGENT B1 ;  /* 0x0000000000017941 */ /* 0x000fea0003800200 */
.L_x_14273:
[----:B------:R-:W-:Y:S04]  /*3ea0*/  BSSY.RECONVERGENT B1, `(.L_x_14275) ;  /* 0x00000f4000017945 */ /* 0x000fe80003800200 */
[----:B------:R-:W-:Y:S05]  /*3eb0*/  @!P1 BRA `(.L_x_14276) ;  /* 0x0000000400dc9947 */ /* 0x000fea0003800000 */
[----:B------:R-:W-:Y:S05]  /*3ec0*/  @!P0 BRA `(.L_x_14277) ;  /* 0x0000000000ec8947 */ /* 0x000fea0003800000 */
[--C-:B01----:R-:W-:Y:S01]  /*3ed0*/  @P2 FFMA.FTZ R7, R185, R204, R209.reuse ;  /* 0x000000ccb9072223 */ /* 0x103fe200000100d1 */
[----:B------:R-:W-:Y:S01]  /*3ee0*/  MOV R166, R142 ;  /* 0x0000008e00a67202 */ /* 0x000fe20000000f00 */
        /* <DEDUP_REMOVED lines=19> */
[-C--:B-----5:R-:W-:Y:S01]  /*4020*/  FMUL.FTZ R6, R156, R7.reuse ;  /* 0x000000079c067220 */ /* 0x0a0fe20000410000 */
[----:B------:R-:W-:-:S04]  /*4030*/  FMUL.FTZ R160, R20, R7 ;  /* 0x0000000714a07220 */ /* 0x000fc80000410000 */
[----:B------:R-:W-:Y:S02]  /*4040*/  FSEL R7, R6, RZ, P4 ;  /* 0x000000ff06077208 */ /* 0x000fe40002000000 */
[----:B------:R-:W-:-:S03]  /*4050*/  SEL R160, R160, RZ, P4 ;  /* 0x000000ffa0a07207 */ /* 0x000fc60002000000 */
[----:B------:R-:W-:-:S07]  /*4060*/  FADD.FTZ R120, R120, R7 ;  /* 0x0000000778787221 */ /* 0x000fce0000010000 */
.L_x_14279:
[----:B------:R-:W-:Y:S05]  /*4070*/  BSYNC.RECONVERGENT B2 ;  /* 0x0000000000027941 */ /* 0x000fea0003800200 */
.L_x_14278:
[----:B------:R-:W-:Y:S04]  /*4080*/  BSSY.RECONVERGENT B2, `(.L_x_14280) ;  /* 0x000000a000027945 */ /* 0x000fe80003800200 */
[----:B------:R-:W-:Y:S05]  /*4090*/  @!P3 BRA `(.L_x_14281) ;  /* 0x000000000020b947 */ /* 0x000fea0003800000 */
        /* <DEDUP_REMOVED lines=8> */
.L_x_14281:
[----:B------:R-:W-:Y:S05]  /*4120*/  BSYNC.RECONVERGENT B2 ;  /* 0x0000000000027941 */ /* 0x000fea0003800200 */
.L_x_14280:
        /* <DEDUP_REMOVED lines=10> */
.L_x_14283:
[----:B------:R-:W-:Y:S05]  /*41d0*/  BSYNC.RECONVERGENT B2 ;  /* 0x0000000000027941 */ /* 0x000fea0003800200 */
.L_x_14282:
[----:B------:R-:W-:Y:S05]  /*41e0*/  @!P3 BRA `(.L_x_14284) ;  /* 0x0000000800fcb947 */ /* 0x000fea0003800000 */
[----:B------:R-:W-:Y:S01]  /*41f0*/  FMUL.FTZ R6, R167, UR13 ;  /* 0x0000000da7067c20 */ /* 0x000fe20008410000 */
[----:B------:R-:W-:-:S03]  /*4200*/  ISETP.GE.U32.AND P4, PT, R10, 0x1000000, PT ;  /* 0x010000000a00780c */ /* 0x000fc60003f86070 */
[----:B------:R-:W-:-:S04]  /*4210*/  FMUL.FTZ R6, R6, UR12 ;  /* 0x0000000c06067c20 */ /* 0x000fc80008410000 */
[-C--:B-----5:R-:W-:Y:S01]  /*4220*/  FMUL.FTZ R7, R159, R6.reuse ;  /* 0x000000069f077220 */ /* 0x0a0fe20000410000 */
[----:B------:R-:W-:-:S04]  /*4230*/  FMUL.FTZ R163, R23, R6 ;  /* 0x0000000617a37220 */ /* 0x000fc80000410000 */
[----:B------:R-:W-:Y:S02]  /*4240*/  FSEL R6, R7, RZ, P4 ;  /* 0x000000ff07067208 */ /* 0x000fe40002000000 */
[----:B------:R-:W-:-:S03]  /*4250*/  SEL R163, R163, RZ, P4 ;  /* 0x000000ffa3a37207 */ /* 0x000fc60002000000 */
[----:B------:R-:W-:Y:S01]  /*4260*/  FADD.FTZ R123, R123, R6 ;  /* 0x000000067b7b7221 */ /* 0x000fe20000010000 */
[----:B------:R-:W-:Y:S06]  /*4270*/  BRA `(.L_x_14284) ;  /* 0x0000000800d87947 */ /* 0x000fec0003800000 */
.L_x_14277:
[----:B------:R-:W-:Y:S04]  /*4280*/  BSSY.RECONVERGENT B2, `(.L_x_14285) ;  /* 0x000000e000027945 */ /* 0x000fe80003800200 */
[----:B------:R-:W-:Y:S05]  /*4290*/  @!P3 BRA `(.L_x_14286) ;  /* 0x000000000030b947 */ /* 0x000fea0003800000 */
[----:B01----:R-:W-:Y:S01]  /*42a0*/  @P2 FFMA.FTZ R7, R179, R204, R209 ;  /* 0x000000ccb3072223 */ /* 0x003fe200000100d1 */
[----:B------:R-:W-:Y:S02]  /*42b0*/  MOV R6, R140 ;  /* 0x0000008c00067202 */ /* 0x000fe40000000f00 */
[----:B------:R-:W-:Y:S01]  /*42c0*/  LOP3.LUT P4, RZ, R10, 0xff, RZ, 0xc0, !PT ;  /* 0x000000ff0aff7812 */ /* 0x000fe2000788c0ff */
[----:B------:R-:W-:-:S04]  /*42d0*/  @P2 FADD.FTZ R7, R192, -R7 ;  /* 0x80000007c0072221 */ /* 0x000fc80000010000 */
[----:B------:R-:W-:-:S04]  /*42e0*/  @P2 FFMA.FTZ R6, R5, R7, R140 ;  /* 0x0000000705062223 */ /* 0x000fc8000001008c */
[----:B------:R-:W-:-:S04]  /*42f0*/  FMUL.FTZ R6, R6, UR13 ;  /* 0x0000000d06067c20 */ /* 0x000fc80008410000 */
[----:B------:R-:W-:-:S04]  /*4300*/  FMUL.FTZ R7, R6, UR12 ;  /* 0x0000000c06077c20 */ /* 0x000fc80008410000 */
[-C--:B-----5:R-:W-:Y:S01]  /*4310*/  FMUL.FTZ R6, R156, R7.reuse ;  /* 0x000000079c067220 */ /* 0x0a0fe20000410000 */
[----:B------:R-:W-:-:S04]  /*4320*/  FMUL.FTZ R160, R20, R7 ;  /* 0x0000000714a07220 */ /* 0x000fc80000410000 */
[----:B------:R-:W-:Y:S02]  /*4330*/  FSEL R7, R6, RZ, P4 ;  /* 0x000000ff06077208 */ /* 0x000fe40002000000 */
[----:B------:R-:W-:-:S03]  /*4340*/  SEL R160, R160, RZ, P4 ;  /* 0x000000ffa0a07207 */ /* 0x000fc60002000000 */
[----:B------:R-:W-:-:S07]  /*4350*/  FADD.FTZ R120, R120, R7 ;  /* 0x0000000778787221 */ /* 0x000fce0000010000 */
.L_x_14286:
[----:B------:R-:W-:Y:S05]  /*4360*/  BSYNC.RECONVERGENT B2 ;  /* 0x0000000000027941 */ /* 0x000fea0003800200 */
.L_x_14285:
[----:B------:R-:W-:Y:S04]  /*4370*/  BSSY.RECONVERGENT B2, `(.L_x_14287) ;  /* 0x000000e000027945 */ /* 0x000fe80003800200 */
[----:B------:R-:W-:Y:S05]  /*4380*/  @!P3 BRA `(.L_x_14288) ;  /* 0x000000000030b947 */ /* 0x000fea0003800000 */
[----:B-1----:R-:W-:Y:S01]  /*4390*/  @P2 FFMA.FTZ R8, R184, R204, R209 ;  /* 0x000000ccb8082223 */ /* 0x002fe200000100d1 */
[----:B0-----:R-:W-:Y:S02]  /*43a0*/  MOV R6, R141 ;  /* 0x0000008d00067202 */ /* 0x001fe40000000f00 */
        /* <DEDUP_REMOVED lines=10> */
.L_x_14288:
[----:B------:R-:W-:Y:S05]  /*4450*/  BSYNC.RECONVERGENT B2 ;  /* 0x0000000000027941 */ /* 0x000fea0003800200 */
.L_x_14287:
        /* <DEDUP_REMOVED lines=14> */
.L_x_14290:
[----:B------:R-:W-:Y:S05]  /*4540*/  BSYNC.RECONVERGENT B2 ;  /* 0x0000000000027941 */ /* 0x000fea0003800200 */
.L_x_14289:
[----:B------:R-:W-:Y:S05]  /*4550*/  @!P3 BRA `(.L_x_14284) ;  /* 0x000000080020b947 */ /* 0x000fea0003800000 */
[----:B-1----:R-:W-:Y:S01]  /*4560*/  @P2 FFMA.FTZ R8, R186, R204, R209 ;  /* 0x000000ccba082223 */ /* 0x002fe200000100d1 */
[----:B0-----:R-:W-:Y:S02]  /*4570*/  MOV R6, R143 ;  /* 0x0000008f00067202 */ /* 0x001fe40000000f00 */
[----:B------:R-:W-:Y:S01]  /*4580*/  ISETP.GE.U32.AND P4, PT, R10, 0x1000000, PT ;  /* 0x010000000a00780c */ /* 0x000fe20003f86070 */
        /* <DEDUP_REMOVED lines=8> */
[----:B------:R-:W-:Y:S01]  /*4610*/  FADD.FTZ R123, R123, R6 ;  /* 0x000000067b7b7221 */ /* 0x000fe20000010000 */
[----:B------:R-:W-:Y:S06]  /*4620*/  BRA `(.L_x_14284) ;  /* 0x0000000400ec7947 */ /* 0x000fec0003800000 */
.L_x_14276:
        /* <DEDUP_REMOVED lines=28> */
.L_x_14293:
[----:B------:R-:W-:Y:S05]  /*47f0*/  BSYNC.RECONVERGENT B2 ;  /* 0x0000000000027941 */ /* 0x000fea0003800200 */
.L_x_14292:
        /* <DEDUP_REMOVED lines=10> */
.L_x_14295:
[----:B------:R-:W-:Y:S05]  /*48a0*/  BSYNC.RECONVERGENT B2 ;  /* 0x0000000000027941 */ /* 0x000fea0003800200 */
.L_x_14294:
        /* <DEDUP_REMOVED lines=10> */
.L_x_14297:
[----:B------:R-:W-:Y:S05]  /*4950*/  BSYNC.RECONVERGENT B2 ;  /* 0x0000000000027941 */ /* 0x000fea0003800200 */
.L_x_14296:
        /* <DEDUP_REMOVED lines=10> */
.L_x_14291:
[----:B------:R-:W-:Y:S04]  /*4a00*/  BSSY.RECONVERGENT B2, `(.L_x_14298) ;  /* 0x000000f000027945 */ /* 0x000fe80003800200 */
[----:B------:R-:W-:Y:S05]  /*4a10*/  @!P3 BRA `(.L_x_14299) ;  /* 0x000000000034b947 */ /* 0x000fea0003800000 */
[----:B01----:R-:W-:Y:S01]  /*4a20*/  FFMA.FTZ R7, R179, R204, R209 ;  /* 0x000000ccb3077223 */ /* 0x003fe200000100d1 */
[----:B------:R-:W-:-:S03]  /*4a30*/  ISETP.GT.AND P4, PT, R4, RZ, PT ;  /* 0x000000ff0400720c */ /* 0x000fc60003f84270 */
[----:B------:R-:W-:-:S04]  /*4a40*/  FADD.FTZ R6, R192, -R7 ;  /* 0x80000007c0067221 */ /* 0x000fc80000010000 */
[----:B------:R-:W-:-:S05]  /*4a50*/  FMUL.FTZ R6, R5, R6 ;  /* 0x0000000605067220 */ /* 0x000fca0000410000 */
[----:B------:R-:W-:Y:S02]  /*4a60*/  FSEL R6, R6, RZ, P4 ;  /* 0x000000ff06067208 */ /* 0x000fe40002000000 */
[----:B------:R-:W-:-:S03]  /*4a70*/  LOP3.LUT P4, RZ, R10, 0xff, RZ, 0xc0, !PT ;  /* 0x000000ff0aff7812 */ /* 0x000fc6000788c0ff */
[----:B------:R-:W-:-:S04]  /*4a80*/  FMUL.FTZ R6, R6, UR13 ;  /* 0x0000000d06067c20 */ /* 0x000fc80008410000 */
[----:B------:R-:W-:-:S04]  /*4a90*/  FMUL.FTZ R7, R6, UR12 ;  /* 0x0000000c06077c20 */ /* 0x000fc80008410000 */
[-C--:B-----5:R-:W-:Y:S01]  /*4aa0*/  FMUL.FTZ R6, R156, R7.reuse ;  /* 0x000000079c067220 */ /* 0x0a0fe20000410000 */
[----:B------:R-:W-:-:S04]  /*4ab0*/  FMUL.FTZ R160, R20, R7 ;  /* 0x0000000714a07220 */ /* 0x000fc80000410000 */
[----:B------:R-:W-:Y:S02]  /*4ac0*/  FSEL R7, R6, RZ, P4 ;  /* 0x000000ff06077208 */ /* 0x000fe40002000000 */
[----:B------:R-:W-:-:S03]  /*4ad0*/  SEL R160, R160, RZ, P4 ;  /* 0x000000ffa0a07207 */ /* 0x000fc60002000000 */
[----:B------:R-:W-:-:S07]  /*4ae0*/  FADD.FTZ R120, R120, R7 ;  /* 0x0000000778787221 */ /* 0x000fce0000010000 */
.L_x_14299:
[----:B------:R-:W-:Y:S05]  /*4af0*/  BSYNC.RECONVERGENT B2 ;  /* 0x0000000000027941 */ /* 0x000fea0003800200 */
.L_x_14298:
        /* <DEDUP_REMOVED lines=15> */
.L_x_14301:
[----:B------:R-:W-:Y:S05]  /*4bf0*/  BSYNC.RECONVERGENT B2 ;  /* 0x0000000000027941 */ /* 0x000fea0003800200 */
.L_x_14300:
        /* <DEDUP_REMOVED lines=15> */
.L_x_14303:
[----:B------:R-:W-:Y:S05]  /*4cf0*/  BSYNC.RECONVERGENT B2 ;  /* 0x0000000000027941 */ /* 0x000fea0003800200 */
.L_x_14302:
[----:B------:R-:W-:Y:S05]  /*4d00*/  @!P3 BRA `(.L_x_14284) ;  /* 0x000000000034b947 */ /* 0x000fea0003800000 */
[----:B01----:R-:W-:Y:S01]  /*4d10*/  FFMA.FTZ R6, R186, R204, R209 ;  /* 0x000000ccba067223 */ /* 0x003fe200000100d1 */
[----:B------:R-:W-:-:S03]  /*4d20*/  ISETP.GT.AND P4, PT, R4, RZ, PT ;  /* 0x000000ff0400720c */ /* 0x000fc60003f84270 */
[----:B------:R-:W-:-:S04]  /*4d30*/  FADD.FTZ R6, R195, -R6 ;  /* 0x80000006c3067221 */ /* 0x000fc80000010000 */
[----:B------:R-:W-:-:S05]  /*4d40*/  FMUL.FTZ R6, R5, R6 ;  /* 0x0000000605067220 */ /* 0x000fca0000410000 */
[----:B------:R-:W-:Y:S02]  /*4d50*/  FSEL R6, R6, RZ, P4 ;  /* 0x000000ff06067208 */ /* 0x000fe40002000000 */
[----:B------:R-:W-:-:S03]  /*4d60*/  ISETP.GE.U32.AND P4, PT, R10, 0x1000000, PT ;  /* 0x010000000a00780c */ /* 0x000fc60003f86070 */
[----:B------:R-:W-:-:S04]  /*4d70*/  FMUL.FTZ R6, R6, UR13 ;  /* 0x0000000d06067c20 */ /* 0x000fc80008410000 */
[----:B------:R-:W-:-:S04]  /*4d80*/  FMUL.FTZ R6, R6, UR12 ;  /* 0x0000000c06067c20 */ /* 0x000fc80008410000 */
[-C--:B-----5:R-:W-:Y:S01]  /*4d90*/  FMUL.FTZ R7, R159, R6.reuse ;  /* 0x000000069f077220 */ /* 0x0a0fe20000410000 */
[----:B------:R-:W-:-:S04]  /*4da0*/  FMUL.FTZ R163, R23, R6 ;  /* 0x0000000617a37220 */ /* 0x000fc80000410000 */
[----:B------:R-:W-:Y:S02]  /*4db0*/  FSEL R6, R7, RZ, P4 ;  /* 0x000000ff07067208 */ /* 0x000fe40002000000 */
[----:B------:R-:W-:-:S03]  /*4dc0*/  SEL R163, R163, RZ, P4 ;  /* 0x000000ffa3a37207 */ /* 0x000fc60002000000 */
[----:B------:R-:W-:-:S07]  /*4dd0*/  FADD.FTZ R123, R123, R6 ;  /* 0x000000067b7b7221 */ /* 0x000fce0000010000 */
.L_x_14284:
[----:B------:R-:W-:Y:S05]  /*4de0*/  BSYNC.RECONVERGENT B1 ;  /* 0x0000000000017941 */ /* 0x000fea0003800200 */
.L_x_14275:
[----:B-1----:R-:W1:Y:S01]  /*4df0*/  @P0 LDC.64 R8, c[0x0][0x478] ;  /* 0x00011e00ff080b82 */ /* 0x002e620000000a00 */
[----:B------:R-:W-:Y:S01]  /*4e00*/  @P0 IADD3 R203, PT, PT, R207, 0x40, RZ ;  /* 0x00000040cfcb0810 */ /* 0x000fe20007ffe0ff */
[----:B------:R-:W-:Y:S06]  /*4e10*/  BSSY.RECONVERGENT B1, `(.L_x_14304) ;  /* 0x000000b000017945 */ /* 0x000fec0003800200 */
[----:B0-----:R-:W0:Y:S01]  /*4e20*/  @P3 LDC.64 R6, c[0x0][0x468] ;  /* 0x00011a00ff063b82 */ /* 0x001e220000000a00 */
[----:B-1----:R-:W-:-:S05]  /*4e30*/  @P0 IMAD.WIDE.U32 R8, R203, 0x10, R8 ;  /* 0x00000010cb080825 */ /* 0x002fca00078e0008 */
[----:B------:R1:W-:Y:S01]  /*4e40*/  @P0 STG.E.128 desc[UR6][R8.64], R164 ;  /* 0x000000a408000986 */ /* 0x0003e2000c101d06 */
[----:B0-----:R-:W-:Y:S01]  /*4e50*/  @P3 IMAD.WIDE.U32 R6, R201, 0x10, R6 ;  /* 0x00000010c9063825 */ /* 0x001fe200078e0006 */
[----:B------:R-:W-:-:S04]  /*4e60*/  IADD3 R201, PT, PT, R205, 0x60, RZ ;  /* 0x00000060cdc97810 */ /* 0x000fc80007ffe0ff */
[----:B------:R1:W-:Y:S01]  /*4e70*/  @P3 STG.E.128 desc[UR6][R6.64], R160 ;  /* 0x000000a006003986 */ /* 0x0003e2000c101d06 */
[----:B------:R-:W-:Y:S05]  /*4e80*/  @!P3 BRA `(.L_x_14305) ;  /* 0x00000000000cb947 */ /* 0x000fea0003800000 */
[----:B-1----:R-:W0:Y:S02]  /*4e90*/  LDC.64 R6, c[0x0][0x390] ;  /* 0x0000e400ff067b82 */ /* 0x002e240000000a00 */
[----:B0-----:R-:W-:-:S05]  /*4ea0*/  IMAD.WIDE.U32 R6, R201, 0x10, R6 ;  /* 0x00000010c9067825 */ /* 0x001fca00078e0006 */
[----:B-----5:R0:W5:Y:S02]  /*4eb0*/  LDG.E.128 R156, desc[UR6][R6.64] ;  /* 0x00000006069c7981 */ /* 0x020164000c1e1d00 */
.L_x_14305:
[----:B------:R-:W-:Y:S05]  /*4ec0*/  BSYNC.RECONVERGENT B1 ;  /* 0x0000000000017941 */ /* 0x000fea0003800200 */
.L_x_14304:
        /* <DEDUP_REMOVED lines=29> */
.L_x_14310:
[----:B------:R-:W-:Y:S05]  /*50a0*/  BSYNC.RECONVERGENT B2 ;  /* 0x0000000000027941 */ /* 0x000fea0003800200 */
.L_x_14309:
        /* <DEDUP_REMOVED lines=10> */
.L_x_14312:
[----:B------:R-:W-:Y:S05]  /*5150*/  BSYNC.RECONVERGENT B2 ;  /* 0x0000000000027941 */ /* 0x000fea0003800200 */
.L_x_14311:
        /* <DEDUP_REMOVED lines=10> */
.L_x_14314:
[----:B------:R-:W-:Y:S05]  /*5200*/  BSYNC.RECONVERGENT B2 ;  /* 0x0000000000027941 */ /* 0x000fea0003800200 */
.L_x_14313:
        /* <DEDUP_REMOVED lines=10> */
.L_x_14308:
        /* <DEDUP_REMOVED lines=14> */
.L_x_14317:
[----:B------:R-:W-:Y:S05]  /*5390*/  BSYNC.RECONVERGENT B2 ;  /* 0x0000000000027941 */ /* 0x000fea0003800200 */
.L_x_14316:
        /* <DEDUP_REMOVED lines=14> */
.L_x_14319:
[----:B------:R-:W-:Y:S05]  /*5480*/  BSYNC.RECONVERGENT B2 ;  /* 0x0000000000027941 */ /* 0x000fea0003800200 */
.L_x_14318:
        /* <DEDUP_REMOVED lines=14> */
.L_x_14321:
[----:B------:R-:W-:Y:S05]  /*5570*/  BSYNC.RECONVERGENT B2 ;  /* 0x0000000000027941 */ /* 0x000fea0003800200 */
.L_x_14320:
        /* <DEDUP_REMOVED lines=14> */
.L_x_14307:
        /* <DEDUP_REMOVED lines=28> */
.L_x_14324:
[----:B------:R-:W-:Y:S05]  /*5820*/  BSYNC.RECONVERGENT B2 ;  /* 0x0000000000027941 */ /* 0x000fea0003800200 */
.L_x_14323:
        /* <DEDUP_REMOVED lines=10> */
.L_x_14326:
[----:B------:R-:W-:Y:S05]  /*58d0*/  BSYNC.RECONVERGENT B2 ;  /* 0x0000000000027941 */ /* 0x000fea0003800200 */
.L_x_14325:
        /* <DEDUP_REMOVED lines=10> */
.L_x_14328:
[----:B------:R-:W-:Y:S05]  /*5980*/  BSYNC.RECONVERGENT B2 ;  /* 0x0000000000027941 */ /* 0x000fea0003800200 */
.L_x_14327:
        /* <DEDUP_REMOVED lines=10> */
.L_x_14322:
        /* <DEDUP_REMOVED lines=15> */
.L_x_14330:
[----:B------:R-:W-:Y:S05]  /*5b20*/  BSYNC.RECONVERGENT B2 ;  /* 0x0000000000027941 */ /* 0x000fea0003800200 */
.L_x_14329:
        /* <DEDUP_REMOVED lines=15> */
.L_x_14332:
[----:B------:R-:W-:Y:S05]  /*5c20*/  BSYNC.RECONVERGENT B2 ;  /* 0x0000000000027941 */ /* 0x000fea0003800200 */
.L_x_14331:
        /* <DEDUP_REMOVED lines=15> */
.L_x_14334:
[----:B------:R-:W-:Y:S05]  /*5d20*/  BSYNC.RECONVERGENT B2 ;  /* 0x0000000000027941 */ /* 0x000fea0003800200 */
.L_x_14333:
        /* <DEDUP_REMOVED lines=14> */
.L_x_14315:
[----:B------:R-:W-:Y:S05]  /*5e10*/  BSYNC.RECONVERGENT B1 ;  /* 0x0000000000017941 */ /* 0x000fea0003800200 */
.L_x_14306:
[----:B-1----:R-:W1:Y:S01]  /*5e20*/  @P0 LDC.64 R8, c[0x0][0x478] ;  /* 0x00011e00ff080b82 */ /* 0x002e620000000a00 */
[----:B------:R-:W-:Y:S01]  /*5e30*/  @P0 IADD3 R11, PT, PT, R207, 0x60, RZ ;  /* 0x00000060cf0b0810 */ /* 0x000fe20007ffe0ff */
[----:B------:R-:W-:Y:S06]  /*5e40*/  BSSY.RECONVERGENT B1, `(.L_x_14335) ;  /* 0x000000b000017945 */ /* 0x000fec0003800200 */
[----:B0-----:R-:W0:Y:S01]  /*5e50*/  @P3 LDC.64 R6, c[0x0][0x468] ;  /* 0x00011a00ff063b82 */ /* 0x001e220000000a00 */
[----:B-1----:R-:W-:Y:S01]  /*5e60*/  @P0 IMAD.WIDE.U32 R8, R11, 0x10, R8 ;  /* 0x000000100b080825 */ /* 0x002fe200078e0008 */
[----:B------:R-:W-:-:S04]  /*5e70*/  IADD3 R11, PT, PT, R205, 0x80, RZ ;  /* 0x00000080cd0b7810 */ /* 0x000fc80007ffe0ff */
[----:B------:R1:W-:Y:S01]  /*5e80*/  @P0 STG.E.128 desc[UR6][R8.64], R164 ;  /* 0x000000a408000986 */ /* 0x0003e2000c101d06 */
[----:B0-----:R-:W-:-:S05]  /*5e90*/  @P3 IMAD.WIDE.U32 R6, R201, 0x10, R6 ;  /* 0x00000010c9063825 */ /* 0x001fca00078e0006 */
[----:B------:R1:W-:Y:S01]  /*5ea0*/  @P3 STG.E.128 desc[UR6][R6.64], R160 ;  /* 0x000000a006003986 */ /* 0x0003e2000c101d06 */
[----:B------:R-:W-:Y:S05]  /*5eb0*/  @!P3 BRA `(.L_x_14336) ;  /* 0x00000000000cb947 */ /* 0x000fea0003800000 */
[----:B-1----:R-:W0:Y:S02]  /*5ec0*/  LDC.64 R6, c[0x0][0x390] ;  /* 0x0000e400ff067b82 */ /* 0x002e240000000a00 */
[----:B0-----:R-:W-:-:S05]  /*5ed0*/  IMAD.WIDE.U32 R6, R11, 0x10, R6 ;  /* 0x000000100b067825 */ /* 0x001fca00078e0006 */
[----:B-----5:R0:W5:Y:S02]  /*5ee0*/  LDG.E.128 R156, desc[UR6][R6.64] ;  /* 0x00000006069c7981 */ /* 0x020164000c1e1d00 */
.L_x_14336:
[----:B------:R-:W-:Y:S05]  /*5ef0*/  BSYNC.RECONVERGENT B1 ;  /* 0x0000000000017941 */ /* 0x000fea0003800200 */
.L_x_14335:
        /* <DEDUP_REMOVED lines=29> */
.L_x_14341:
[----:B------:R-:W-:Y:S05]  /*60d0*/  BSYNC.RECONVERGENT B2 ;  /* 0x0000000000027941 */ /* 0x000fea0003800200 */
.L_x_14340:
        /* <DEDUP_REMOVED lines=10> */
.L_x_14343:
[----:B------:R-:W-:Y:S05]  /*6180*/  BSYNC.RECONVERGENT B2 ;  /* 0x0000000000027941 */ /* 0x000fea0003800200 */
.L_x_14342:
        /* <DEDUP_REMOVED lines=10> */
.L_x_14345:
[----:B------:R-:W-:Y:S05]  /*6230*/  BSYNC.RECONVERGENT B2 ;  /* 0x0000000000027941 */ /* 0x000fea0003800200 */
.L_x_14344:
        /* <DEDUP_REMOVED lines=10> */
.L_x_14339:
        /* <DEDUP_REMOVED lines=14> */
.L_x_14348:
[----:B------:R-:W-:Y:S05]  /*63c0*/  BSYNC.RECONVERGENT B2 ;  /* 0x0000000000027941 */ /* 0x000fea0003800200 */
.L_x_14347:
        /* <DEDUP_REMOVED lines=14> */
.L_x_14350:
[----:B------:R-:W-:Y:S05]  /*64b0*/  BSYNC.RECONVERGENT B2 ;  /* 0x0000000000027941 */ /* 0x000fea0003800200 */
.L_x_14349:
        /* <DEDUP_REMOVED lines=14> */
.L_x_14352:
[----:B------:R-:W-:Y:S05]  /*65a0*/  BSYNC.RECONVERGENT B2 ;  /* 0x0000000000027941 */ /* 0x000fea0003800200 */
.L_x_14351:
        /* <DEDUP_REMOVED lines=14> */
.L_x_14338:
        /* <DEDUP_REMOVED lines=28> */
.L_x_14355:
[----:B------:R-:W-:Y:S05]  /*6850*/  BSYNC.RECONVERGENT B2 ;  /* 0x0000000000027941 */ /* 0x000fea0003800200 */
.L_x_14354:
        /* <DEDUP_REMOVED lines=10> */
.L_x_14357:
[----:B------:R-:W-:Y:S05]  /*6900*/  BSYNC.RECONVERGENT B2 ;  /* 0x0000000000027941 */ /* 0x000fea0003800200 */
.L_x_14356:
        /* <DEDUP_REMOVED lines=10> */
.L_x_14359:
[----:B------:R-:W-:Y:S05]  /*69b0*/  BSYNC.RECONVERGENT B2 ;  /* 0x0000000000027941 */ /* 0x000fea0003800200 */
.L_x_14358:
        /* <DEDUP_REMOVED lines=10> */
.L_x_14353:
        /* <DEDUP_REMOVED lines=15> */
.L_x_14361:
[----:B------:R-:W-:Y:S05]  /*6b50*/  BSYNC.RECONVERGENT B2 ;  /* 0x0000000000027941 */ /* 0x000fea0003800200 */
.L_x_14360:
        /* <DEDUP_REMOVED lines=15> */
.L_x_14363:
[----:B------:R-:W-:Y:S05]  /*6c50*/  BSYNC.RECONVERGENT B2 ;  /* 0x0000000000027941 */ /* 0x000fea0003800200 */
.L_x_14362:
        /* <DEDUP_REMOVED lines=15> */
.L_x_14365:
[----:B------:R-:W-:Y:S05]  /*6d50*/  BSYNC.RECONVERGENT B2 ;  /* 0x0000000000027941 */ /* 0x000fea0003800200 */
.L_x_14364:
        /* <DEDUP_REMOVED lines=14> */
.L_x_14346:
[----:B------:R-:W-:Y:S05]  /*6e40*/  BSYNC.RECONVERGENT B1 ;  /* 0x0000000000017941 */ /* 0x000fea0003800200 */
.L_x_14337:
[----:B-1----:R-:W1:Y:S01]  /*6e50*/  @P0 LDC.64 R8, c[0x0][0x478] ;  /* 0x00011e00ff080b82 */ /* 0x002e620000000a00 */
        /* <DEDUP_REMOVED lines=9> */
[----:B-1----:R-:W0:Y:S02]  /*6ef0*/  LDC.64 R6, c[0x0][0x390] ;  /* 0x0000e400ff067b82 */ /* 0x002e240000000a00 */
[----:B0-----:R-:W-:-:S05]  /*6f00*/  IMAD.WIDE.U32 R6, R205, 0x10, R6 ;  /* 0x00000010cd067825 */ /* 0x001fca00078e0006 */
[----:B-----5:R0:W5:Y:S02]  /*6f10*/  LDG.E.128 R156, desc[UR6][R6.64] ;  /* 0x00000006069c7981 */ /* 0x020164000c1e1d00 */
.L_x_14367:
[----:B------:R-:W-:Y:S05]  /*6f20*/  BSYNC.RECONVERGENT B1 ;  /* 0x0000000000017941 */ /* 0x000fea0003800200 */
.L_x_14366:
[----:B------:R-:W-:Y:S04]  /*6f30*/  BSSY.RECONVERGENT B1, `(.L_x_14368) ;  /* 0x00000f4000017945 */ /* 0x000fe80003800200 */
[----:B------:R-:W-:Y:S05]  /*6f40*/  @!P1 BRA `(.L_x_14369) ;  /* 0x0000000400dc9947 */ /* 0x000fea0003800000 */
[----:B------:R-:W-:Y:S05]  /*6f50*/  @!P0 BRA `(.L_x_14370) ;  /* 0x0000000000ec8947 */ /* 0x000fea0003800000 */
[-CC-:B01----:R-:W-:Y:S01]  /*6f60*/  @P2 FFMA.FTZ R7, R229, R204.reuse, R209.reuse ;  /* 0x000000cce5072223 */ /* 0x183fe200000100d1 */
[----:B------:R-:W-:Y:S01]  /*6f70*/  @P2 FFMA.FTZ R4, R212, R204, R209 ;  /* 0x000000ccd4042223 */ /* 0x000fe200000100d1 */
[----:B------:R-:W-:Y:S01]  /*6f80*/  BSSY.RECONVERGENT B2, `(.L_x_14371) ;  /* 0x0000018000027945 */ /* 0x000fe20003800200 */
[----:B------:R-:W-:Y:S01]  /*6f90*/  MOV R166, R154 ;  /* 0x0000009a00a67202 */ /* 0x000fe20000000f00 */
        /* <DEDUP_REMOVED lines=22> */
.L_x_14372:
[----:B------:R-:W-:Y:S05]  /*7100*/  BSYNC.RECONVERGENT B2 ;  /* 0x0000000000027941 */ /* 0x000fea0003800200 */
.L_x_14371:
        /* <DEDUP_REMOVED lines=10> */
.L_x_14374:
[----:B------:R-:W-:Y:S05]  /*71b0*/  BSYNC.RECONVERGENT B2 ;  /* 0x0000000000027941 */ /* 0x000fea0003800200 */
.L_x_14373:
        /* <DEDUP_REMOVED lines=10> */
.L_x_14376:
[----:B------:R-:W-:Y:S05]  /*7260*/  BSYNC.RECONVERGENT B2 ;  /* 0x0000000000027941 */ /* 0x000fea0003800200 */
.L_x_14375:
        /* <DEDUP_REMOVED lines=10> */
.L_x_14370:
        /* <DEDUP_REMOVED lines=14> */
.L_x_14379:
[----:B------:R-:W-:Y:S05]  /*73f0*/  BSYNC.RECONVERGENT B2 ;  /* 0x0000000000027941 */ /* 0x000fea0003800200 */
.L_x_14378:
        /* <DEDUP_REMOVED lines=14> */
.L_x_14381:
[----:B------:R-:W-:Y:S05]  /*74e0*/  BSYNC.RECONVERGENT B2 ;  /* 0x0000000000027941 */ /* 0x000fea0003800200 */
.L_x_14380:
        /* <DEDUP_REMOVED lines=14> */
.L_x_14383:
[----:B------:R-:W-:Y:S05]  /*75d0*/  BSYNC.RECONVERGENT B2 ;  /* 0x0000000000027941 */ /* 0x000fea0003800200 */
.L_x_14382:
[----:B------:R-:W-:Y:S05]  /*75e0*/  @!P3 BRA `(.L_x_14377) ;  /* 0x000000080020b947 */ /* 0x000fea0003800000 */
[----:B------:R-:W-:Y:S01]  /*75f0*/  @P2 FFMA.FTZ R204, R230, R204, R209 ;  /* 0x000000cce6cc2223 */ /* 0x000fe200000100d1 */
[----:B------:R-:W-:Y:S02]  /*7600*/  MOV R4, R155 ;  /* 0x0000009b00047202 */ /* 0x000fe40000000f00 */
[----:B------:R-:W-:Y:S01]  /*7610*/  ISETP.GE.U32.AND P1, PT, R217, 0x1000000, PT ;  /* 0x01000000d900780c */ /* 0x000fe20003f26070 */
[----:B------:R-:W-:-:S04]  /*7620*/  @P2 FADD.FTZ R204, R231, -R204 ;  /* 0x800000cce7cc2221 */ /* 0x000fc80000010000 */
[----:B------:R-:W-:-:S04]  /*7630*/  @P2 FFMA.FTZ R4, R5, R204, R155 ;  /* 0x000000cc05042223 */ /* 0x000fc8000001009b */
[----:B------:R-:W-:-:S04]  /*7640*/  FMUL.FTZ R4, R4, UR13 ;  /* 0x0000000d04047c20 */ /* 0x000fc80008410000 */
[----:B------:R-:W-:-:S04]  /*7650*/  FMUL.FTZ R4, R4, UR12 ;  /* 0x0000000c04047c20 */ /* 0x000fc80008410000 */
[-C--:B-----5:R-:W-:Y:S01]  /*7660*/  FMUL.FTZ R5, R159, R4.reuse ;  /* 0x000000049f057220 */ /* 0x0a0fe20000410000 */
[----:B-1----:R-:W-:-:S04]  /*7670*/  FMUL.FTZ R163, R35, R4 ;  /* 0x0000000423a37220 */ /* 0x002fc80000410000 */
[----:B------:R-:W-:Y:S02]  /*7680*/  FSEL R4, R5, RZ, P1 ;  /* 0x000000ff05047208 */ /* 0x000fe40000800000 */
[----:B------:R-:W-:-:S03]  /*7690*/  SEL R163, R163, RZ, P1 ;  /* 0x000000ffa3a37207 */ /* 0x000fc60000800000 */
[----:B------:R-:W-:Y:S01]  /*76a0*/  FADD.FTZ R111, R111, R4 ;  /* 0x000000046f6f7221 */ /* 0x000fe20000010000 */
[----:B------:R-:W-:Y:S06]  /*76b0*/  BRA `(.L_x_14377) ;  /* 0x0000000400ec7947 */ /* 0x000fec0003800000 */
.L_x_14369:
        /* <DEDUP_REMOVED lines=28> */
.L_x_14386:
[----:B------:R-:W-:Y:S05]  /*7880*/  BSYNC.RECONVERGENT B2 ;  /* 0x0000000000027941 */ /* 0x000fea0003800200 */
.L_x_14385:
        /* <DEDUP_REMOVED lines=10> */
.L_x_14388:
[----:B------:R-:W-:Y:S05]  /*7930*/  BSYNC.RECONVERGENT B2 ;  /* 0x0000000000027941 */ /* 0x000fea0003800200 */
.L_x_14387:
        /* <DEDUP_REMOVED lines=10> */
.L_x_14390:
[----:B------:R-:W-:Y:S05]  /*79e0*/  BSYNC.RECONVERGENT B2 ;  /* 0x0000000000027941 */ /* 0x000fea0003800200 */
.L_x_14389:
        /* <DEDUP_REMOVED lines=10> */
.L_x_14384:
        /* <DEDUP_REMOVED lines=15> */
.L_x_14392:
[----:B------:R-:W-:Y:S05]  /*7b80*/  BSYNC.RECONVERGENT B2 ;  /* 0x0000000000027941 */ /* 0x000fea0003800200 */
.L_x_14391:
        /* <DEDUP_REMOVED lines=15> */
.L_x_14394:
[----:B------:R-:W-:Y:S05]  /*7c80*/  BSYNC.RECONVERGENT B2 ;  /* 0x0000000000027941 */ /* 0x000fea0003800200 */
.L_x_14393:
        /* <DEDUP_REMOVED lines=15> */
.L_x_14396:
[----:B------:R-:W-:Y:S05]  /*7d80*/  BSYNC.RECONVERGENT B2 ;  /* 0x0000000000027941 */ /* 0x000fea0003800200 */
.L_x_14395:
[----:B------:R-:W-:Y:S05]  /*7d90*/  @!P3 BRA `(.L_x_14377) ;  /* 0x000000000034b947 */ /* 0x000fea0003800000 */
[----:B------:R-:W-:Y:S01]  /*7da0*/  FFMA.FTZ R204, R230, R204, R209 ;  /* 0x000000cce6cc7223 */ /* 0x000fe200000100d1 */
        /* <DEDUP_REMOVED lines=8> */
[----:B-1----:R-:W-:-:S04]  /*7e30*/  FMUL.FTZ R163, R35, R4 ;  /* 0x0000000423a37220 */ /* 0x002fc80000410000 */
[----:B------:R-:W-:Y:S02]  /*7e40*/  FSEL R4, R5, RZ, P1 ;  /* 0x000000ff05047208 */ /* 0x000fe40000800000 */
[----:B------:R-:W-:-:S03]  /*7e50*/  SEL R163, R163, RZ, P1 ;  /* 0x000000ffa3a37207 */ /* 0x000fc60000800000 */
[----:B------:R-:W-:-:S07]  /*7e60*/  FADD.FTZ R111, R111, R4 ;  /* 0x000000046f6f7221 */ /* 0x000fce0000010000 */
.L_x_14377:
[----:B------:R-:W-:Y:S05]  /*7e70*/  BSYNC.RECONVERGENT B1 ;  /* 0x0000000000017941 */ /* 0x000fea0003800200 */
.L_x_14368:
[----:B-1----:R-:W1:Y:S01]  /*7e80*/  @P0 LDC.64 R8, c[0x0][0x478] ;  /* 0x00011e00ff080b82 */ /* 0x002e620000000a00 */
[----:B------:R-:W-:-:S07]  /*7e90*/  @P0 IADD3 R207, PT, PT, R207, 0xa0, RZ ;  /* 0x000000a0cfcf0810 */ /* 0x000fce0007ffe0ff */
[----:B0-----:R-:W0:Y:S08]  /*7ea0*/  @P3 LDC.64 R6, c[0x0][0x468] ;  /* 0x00011a00ff063b82 */ /* 0x001e300000000a00 */
[----:B------:R-:W2:Y:S01]  /*7eb0*/  LDC.64 R4, c[0x0][0x380] ;  /* 0x0000e000ff047b82 */ /* 0x000ea20000000a00 */
[----:B-1----:R-:W-:-:S05]  /*7ec0*/  @P0 IMAD.WIDE.U32 R8, R207, 0x10, R8 ;  /* 0x00000010cf080825 */ /* 0x002fca00078e0008 */
[----:B------:R1:W-:Y:S01]  /*7ed0*/  @P0 STG.E.128 desc[UR6][R8.64], R164 ;  /* 0x000000a408000986 */ /* 0x0003e2000c101d06 */
[----:B0-----:R-:W-:-:S05]  /*7ee0*/  @P3 IMAD.WIDE.U32 R6, R205, 0x10, R6 ;  /* 0x00000010cd063825 */ /* 0x001fca00078e0006 */
[----:B------:R1:W-:Y:S01]  /*7ef0*/  @P3 STG.E.128 desc[UR6][R6.64], R160 ;  /* 0x000000a006003986 */ /* 0x0003e2000c101d06 */
[----:B--2---:R-:W-:-:S04]  /*7f00*/  LEA R2, R4, R2, 0x2 ;  /* 0x0000000204027211 */ /* 0x004fc800078e10ff */
[----:B------:R-:W-:-:S13]  /*7f10*/  ISETP.GE.AND P0, PT, R2, R5, PT ;  /* 0x000000050200720c */ /* 0x000fda0003f06270 */
[----:B-1----:R-:W-:Y:S05]  /*7f20*/  @!P0 BRA `(.L_x_14397) ;  /* 0xffffff8400508947 */ /* 0x002fea000383ffff */
.L_x_14207:
[----:B------:R-:W-:Y:S05]  /*7f30*/  BSYNC B0 ;  /* 0x0000000000007941 */ /* 0x000fea0003800000 */
.L_x_14206:
[----:B------:R-:W0:Y:S01]  /*7f40*/  S2R R40, SR_TID.X ;  /* 0x0000000000287919 */ /* 0x000e220000002100 */
        /* <DEDUP_REMOVED lines=134> */
[----:B------:R-:W0:Y:S01]  /*87b0*/  LDS R38, [R8+0x200] ;  /* 0x0002000008267984 */ /* 0x000e220000000800 */
[----:B------:R-:W-:-:S03]  /*87c0*/  FADD.FTZ R43, R0, R43 ;  /* 0x0000002b002b7221 */ /* 0x000fc60000010000 */
        /* <DEDUP_REMOVED lines=18> */
[----:B----4-:R-:W-:Y:S01]  /*88f0*/  FADD.FTZ R36, R36, R3 ;  /* 0x0000000324247221 */ /* 0x010fe20000010000 */
[----:B------:R-:W-:Y:S02]  /*8900*/  IADD3.X R3, PT, PT, RZ, RZ, RZ, P0, !PT ;  /* 0x000000ffff037210 */ /* 0x000fe400007fe4ff */
[----:B------:R-:W4:Y:S01]  /*8910*/  LDS R29, [R8+0x1400] ;  /* 0x00140000081d7984 */ /* 0x000f220000000800 */
[----:B------:R-:W-:Y:S01]  /*8920*/  IADD3 R2, P0, PT, R6, UR18, RZ ;  /* 0x0000001206027c10 */ /* 0x000fe2000ff1e0ff */
[----:B------:R-:W-:Y:S01]  /*8930*/  FADD.FTZ R0, RZ, R0 ;  /* 0x00000000ff007221 */ /* 0x000fe20000010000 */
[----:B------:R-:W-:Y:S01]  /*8940*/  SHF.L.U64.HI R16, R16, 0x2, R3 ;  /* 0x0000000210107819 */ /* 0x000fe20000010203 */
[----:B------:R-:W4:Y:S01]  /*8950*/  LDS R35, [R8+0x1e00] ;  /* 0x001e000008237984 */ /* 0x000f220000000800 */
[----:B------:R-:W-:Y:S01]  /*8960*/  IADD3 R6, P2, PT, R6, UR14, RZ ;  /* 0x0000000e06067c10 */ /* 0x000fe2000ff5e0ff */
[----:B------:R-:W-:Y:S01]  /*8970*/  FADD.FTZ R10, RZ, R10 ;  /* 0x0000000aff0a7221 */ /* 0x000fe20000010000 */
[----:B------:R-:W-:Y:S01]  /*8980*/  IADD3.X R3, PT, PT, R16, UR19, RZ, P0, !PT ;  /* 0x0000001310037c10 */ /* 0x000fe200087fe4ff */
        /* <DEDUP_REMOVED lines=45> */
.L_x_14212:
[----:B0-----:R-:W-:Y:S01]  /*8c60*/  HFMA2 R211, -RZ, RZ, 0, 5.9604644775390625e-08 ;  /* 0x00000001ffd37431 */ /* 0x001fe200000001ff */
[----:B------:R-:W-:Y:S01]  /*8c70*/  BSSY B1, `(.L_x_14398) ;  /* 0x0000006000017945 */ /* 0x000fe20003800000 */
[----:B------:R-:W-:Y:S02]  /*8c80*/  MOV R234, 0x1f ;  /* 0x0000001f00ea7802 */ /* 0x000fe40000000f00 */
[----:B------:R-:W-:-:S07]  /*8c90*/  MOV R210, 0xffffffff ;  /* 0xffffffff00d27802 */ /* 0x000fce0000000f00 */
[----:B-----5:R-:W-:Y:S05]  /*8ca0*/  WARPSYNC.COLLECTIVE R210, `(.L_x_14399) ;  /* 0x00000000d2087348 */ /* 0x020fea0003c00000 */
[----:B------:R0:W1:Y:S02]  /*8cb0*/  SHFL.BFLY P0, R209, R215, R211, R234 ;  /* 0x0c0000d3d7d17389 */ /* 0x00006400000000ea */
[----:B01---5:R-:W-:Y:S05]  /*8cc0*/  ENDCOLLECTIVE ;  /* 0x000000000000791b */ /* 0x023fea0003800000 */
.L_x_14399:
[----:B------:R-:W-:Y:S05]  /*8cd0*/  BSYNC B1 ;  /* 0x0000000000017941 */ /* 0x000fea0003800000 */
.L_x_14398:
        /* <DEDUP_REMOVED lines=9> */
.L_x_14400:
[----:B------:R-:W-:Y:S01]  /*8d70*/  HFMA2 R211, -RZ, RZ, 0, 1.1920928955078125e-07 ;  /* 0x00000002ffd37431 */ /* 0x000fe200000001ff */
[----:B------:R-:W-:Y:S02]  /*8d80*/  MOV R215, R200 ;  /* 0x000000c800d77202 */ /* 0x000fe40000000f00 */
[----:B------:R-:W-:-:S07]  /*8d90*/  MOV R201, R209 ;  /* 0x000000d100c97202 */ /* 0x000fce0000000f00 */
[----:B------:R-:W-:Y:S05]  /*8da0*/  WARPSYNC.COLLECTIVE R210, `(.L_x_14401) ;  /* 0x00000000d2087348 */ /* 0x000fea0003c00000 */
[----:B------:R0:W1:Y:S02]  /*8db0*/  SHFL.BFLY P0, R209, R215, R211, R234 ;  /* 0x0c0000d3d7d17389 */ /* 0x00006400000000ea */
[----:B01----:R-:W-:Y:S05]  /*8dc0*/  ENDCOLLECTIVE ;  /* 0x000000000000791b */ /* 0x003fea0003800000 */
.L_x_14401:
[----:B------:R-:W-:-:S05]  /*8dd0*/  FADD.FTZ R201, R201, R232 ;  /* 0x000000e8c9c97221 */ /* 0x000fca0000010000 */
[----:B------:R-:W-:Y:S02]  /*8de0*/  MOV R215, R201 ;  /* 0x000000c900d77202 */ /* 0x000fe40000000f00 */
[----:B------:R-:W-:-:S07]  /*8df0*/  MOV R203, R209 ;  /* 0x000000d100cb7202 */ /* 0x000fce0000000f00 */
[----:B------:R-:W-:Y:S05]  /*8e00*/  WARPSYNC.COLLECTIVE R210, `(.L_x_14402) ;  /* 0x00000000d2087348 */ /* 0x000fea0003c00000 */
[----:B------:R0:W1:Y:S02]  /*8e10*/  SHFL.BFLY P0, R209, R215, R211, R234 ;  /* 0x0c0000d3d7d17389 */ /* 0x00006400000000ea */
[----:B01----:R-:W-:Y:S05]  /*8e20*/  ENDCOLLECTIVE ;  /* 0x000000000000791b */ /* 0x003fea0003800000 */
.L_x_14402:
[----:B------:R-:W-:Y:S01]  /*8e30*/  FADD.FTZ R203, R200, R203 ;  /* 0x000000cbc8cb7221 */ /* 0x000fe20000010000 */
[----:B------:R-:W-:-:S04]  /*8e40*/  HFMA2 R211, -RZ, RZ, 0, 2.384185791015625e-07 ;  /* 0x00000004ffd37431 */ /* 0x000fc800000001ff */
[----:B------:R-:W-:Y:S02]  /*8e50*/  MOV R215, R203 ;  /* 0x000000cb00d77202 */ /* 0x000fe40000000f00 */
[----:B------:R-:W-:-:S07]  /*8e60*/  MOV R202, R209 ;  /* 0x000000d100ca7202 */ /* 0x000fce0000000f00 */
[----:B------:R-:W-:Y:S05]  /*8e70*/  WARPSYNC.COLLECTIVE R210, `(.L_x_14403) ;  /* 0x00000000d2087348 */ /* 0x000fea0003c00000 */
[----:B------:R0:W1:Y:S02]  /*8e80*/  SHFL.BFLY P0, R209, R215, R211, R234 ;  /* 0x0c0000d3d7d17389 */ /* 0x00006400000000ea */
[----:B01----:R-:W-:Y:S05]  /*8e90*/  ENDCOLLECTIVE ;  /* 0x000000000000791b */ /* 0x003fea0003800000 */
.L_x_14403:
[----:B------:R-:W-:-:S05]  /*8ea0*/  FADD.FTZ R202, R201, R202 ;  /* 0x000000cac9ca7221 */ /* 0x000fca0000010000 */
[----:B------:R-:W-:Y:S02]  /*8eb0*/  MOV R215, R202 ;  /* 0x000000ca00d77202 */ /* 0x000fe40000000f00 */
[----:B------:R-:W-:-:S07]  /*8ec0*/  MOV R204, R209 ;  /* 0x000000d100cc7202 */ /* 0x000fce0000000f00 */
[----:B------:R-:W-:Y:S05]  /*8ed0*/  WARPSYNC.COLLECTIVE R210, `(.L_x_14404) ;  /* 0x00000000d2087348 */ /* 0x000fea0003c00000 */
[----:B------:R0:W1:Y:S02]  /*8ee0*/  SHFL.BFLY P0, R209, R215, R211, R234 ;  /* 0x0c0000d3d7d17389 */ /* 0x00006400000000ea */
[----:B01----:R-:W-:Y:S05]  /*8ef0*/  ENDCOLLECTIVE ;  /* 0x000000000000791b */ /* 0x003fea0003800000 */
.L_x_14404:
[----:B------:R-:W-:Y:S01]  /*8f00*/  FADD.FTZ R204, R203, R204 ;  /* 0x000000cccbcc7221 */ /* 0x000fe20000010000 */
[----:B------:R-:W-:-:S04]  /*8f10*/  HFMA2 R211, -RZ, RZ, 0, 4.76837158203125e-07 ;  /* 0x00000008ffd37431 */ /* 0x000fc800000001ff */
[----:B------:R-:W-:Y:S02]  /*8f20*/  MOV R215, R204 ;  /* 0x000000cc00d77202 */ /* 0x000fe40000000f00 */
[----:B------:R-:W-:-:S07]  /*8f30*/  MOV R205, R209 ;  /* 0x000000d100cd7202 */ /* 0x000fce0000000f00 */
[----:B------:R-:W-:Y:S05]  /*8f40*/  WARPSYNC.COLLECTIVE R210, `(.L_x_14405) ;  /* 0x00000000d2087348 */ /* 0x000fea0003c00000 */
[----:B------:R0:W1:Y:S02]  /*8f50*/  SHFL.BFLY P0, R209, R215, R211, R234 ;  /* 0x0c0000d3d7d17389 */ /* 0x00006400000000ea */
[----:B01----:R-:W-:Y:S05]  /*8f60*/  ENDCOLLECTIVE ;  /* 0x000000000000791b */ /* 0x003fea0003800000 */
.L_x_14405:
[----:B------:R-:W-:-:S05]  /*8f70*/  FADD.FTZ R205, R202, R205 ;  /* 0x000000cdcacd7221 */ /* 0x000fca0000010000 */
[----:B------:R-:W-:Y:S02]  /*8f80*/  MOV R215, R205 ;  /* 0x000000cd00d77202 */ /* 0x000fe40000000f00 */
[----:B------:R-:W-:-:S07]  /*8f90*/  MOV R207, R209 ;  /* 0x000000d100cf7202 */ /* 0x000fce0000000f00 */
[----:B------:R-:W-:Y:S05]  /*8fa0*/  WARPSYNC.COLLECTIVE R210, `(.L_x_14406) ;  /* 0x00000000d2087348 */ /* 0x000fea0003c00000 */
[----:B------:R0:W1:Y:S02]  /*8fb0*/  SHFL.BFLY P0, R209, R215, R211, R234 ;  /* 0x0c0000d3d7d17389 */ /* 0x00006400000000ea */
[----:B01----:R-:W-:Y:S05]  /*8fc0*/  ENDCOLLECTIVE ;  /* 0x000000000000791b */ /* 0x003fea0003800000 */
.L_x_14406:
[----:B------:R-:W-:Y:S01]  /*8fd0*/  FADD.FTZ R207, R204, R207 ;  /* 0x000000cfcccf7221 */ /* 0x000fe20000010000 */
[----:B------:R-:W-:-:S04]  /*8fe0*/  HFMA2 R211, -RZ, RZ, 0, 9.5367431640625e-07 ;  /* 0x00000010ffd37431 */ /* 0x000fc800000001ff */
[----:B------:R-:W-:Y:S02]  /*8ff0*/  MOV R215, R207 ;  /* 0x000000cf00d77202 */ /* 0x000fe40000000f00 */
[----:B------:R-:W-:-:S07]  /*9000*/  MOV R206, R209 ;  /* 0x000000d100ce7202 */ /* 0x000fce0000000f00 */
[----:B------:R-:W-:Y:S05]  /*9010*/  WARPSYNC.COLLECTIVE R210, `(.L_x_14407) ;  /* 0x00000000d2087348 */ /* 0x000fea0003c00000 */
[----:B------:R0:W1:Y:S02]  /*9020*/  SHFL.BFLY P0, R209, R215, R211, R234 ;  /* 0x0c0000d3d7d17389 */ /* 0x00006400000000ea */
[----:B01----:R-:W-:Y:S05]  /*9030*/  ENDCOLLECTIVE ;  /* 0x000000000000791b */ /* 0x003fea0003800000 */
.L_x_14407:
[----:B------:R-:W-:-:S05]  /*9040*/  FADD.FTZ R206, R205, R206 ;  /* 0x000000cecdce7221 */ /* 0x000fca0000010000 */
[----:B------:R-:W-:Y:S02]  /*9050*/  MOV R215, R206 ;  /* 0x000000ce00d77202 */ /* 0x000fe40000000f00 */
[----:B------:R-:W-:-:S07]  /*9060*/  MOV R208, R209 ;  /* 0x000000d100d07202 */ /* 0x000fce0000000f00 */
[----:B------:R-:W-:Y:S05]  /*9070*/  WARPSYNC.COLLECTIVE R210, `(.L_x_14408) ;  /* 0x00000000d2087348 */ /* 0x000fea0003c00000 */
[----:B------:R0:W1:Y:S02]  /*9080*/  SHFL.BFLY P0, R209, R215, R211, R234 ;  /* 0x0c0000d3d7d17389 */ /* 0x00006400000000ea */
[----:B01----:R-:W-:Y:S05]  /*9090*/  ENDCOLLECTIVE ;  /* 0x000000000000791b */ /* 0x003fea0003800000 */
.L_x_14408:
[----:B------:R-:W-:Y:S05]  /*90a0*/  BRA `(.L_x_14409) ;  /* 0xffffff8800cc7947 */ /* 0x000fea000383ffff */
.L_x_14410:
        /* <DEDUP_REMOVED lines=13> */
.L_x_14610:


//--------------------- .nv.shared._ZN10layer_norm13ln_bwd_kernelINS_13Kernel_traitsI13__nv_bfloat16S2_S2_S2_fjLj768ELj1ELj4ELj1ELj16ENS_18Kernel_traits_baseILj768ES2_S2_S2_S2_fjLj128EEEEELb0ELb0ELb0ELb0EEEvNS_9BwdParamsE --------------------------
	.section	.nv.shared._ZN10layer_norm13ln_bwd_kernelINS_13Kernel_traitsI13__nv_bfloat16S2_S2_S2_fjLj768ELj1ELj4ELj1ELj16ENS_18Kernel_traits_baseILj768ES2_S2_S2_S2_fjLj128EEEEELb0ELb0ELb0ELb0EEEvNS_9BwdParamsE,"aw",@nobits
	.sectionflags	@""
	.align	16
	.zero		1024


//--------------------- .nv.shared.reserved.0     --------------------------
	.section	.nv.shared.reserved.0,"aw",@nobits
	.weak		__nv_reservedSMEM_offset_0_alias
	.size		__nv_reservedSMEM_offset_0_alias, 0, 64
	.other		__nv_reservedSMEM_offset_0_alias,@"STO_CUDA_RESERVED_SHARED STV_DEFAULT"
__nv_reservedSMEM_offset_0_alias:
	.zero		0
	.zero		64


//--------------------- .nv.shared._ZN10layer_norm13ln_bwd_kernelINS_13Kernel_traitsI13__nv_bfloat16S2_S2_S2_fjLj768ELj1ELj4ELj1ELj16ENS_18Kernel_traits_baseILj768ES2_S2_S2_S2_fjLj128EEEEELb0ELb0ELb0ELb1EEEvNS_9BwdParamsE --------------------------
	.section	.nv.shared._ZN10layer_norm13ln_bwd_kernelINS_13Kernel_traitsI13__nv_bfloat16S2_S2_S2_fjLj768ELj1ELj4ELj1ELj16ENS_18Kernel_traits_baseILj768ES2_S2_S2_S2_fjLj128EEEEELb0ELb0ELb0ELb1EEEvNS_9BwdParamsE,"aw",@nobits
	.sectionflags	@""
	.align	16
	.zero		1024


//--------------------- .nv.shared._ZN10layer_norm13ln_bwd_kernelINS_13Kernel_traitsI13__nv_bfloat16S2_S2_S2_fjLj768ELj1ELj4ELj1ELj16ENS_18Kernel_traits_baseILj768ES2_S2_S2_S2_fjLj128EEEEELb0ELb0ELb1ELb0EEEvNS_9BwdParamsE --------------------------
	.section	.nv.shared._ZN10layer_norm13ln_bwd_kernelINS_13Kernel_traitsI13__nv_bfloat16S2_S2_S2_fjLj768ELj1ELj4ELj1ELj16ENS_18Kernel_traits_baseILj768ES2_S2_S2_S2_fjLj128EEEEELb0ELb0ELb1ELb0EEEvNS_9BwdParamsE,"aw",@nobits
	.sectionflags	@""
	.align	16
	.zero		1024


//--------------------- .nv.shared._ZN10layer_norm13ln_bwd_kernelINS_13Kernel_traitsI13__nv_bfloat16S2_S2_S2_fjLj768ELj1ELj4ELj1ELj16ENS_18Kernel_traits_baseILj768ES2_S2_S2_S2_fjLj128EEEEELb0ELb0ELb1ELb1EEEvNS_9BwdParamsE --------------------------
	.section	.nv.shared._ZN10layer_norm13ln_bwd_kernelINS_13Kernel_traitsI13__nv_bfloat16S2_S2_S2_fjLj768ELj1ELj4ELj1ELj16ENS_18Kernel_traits_baseILj768ES2_S2_S2_S2_fjLj128EEEEELb0ELb0ELb1ELb1EEEvNS_9BwdParamsE,"aw",@nobits
	.sectionflags	@""
	.align	16
	.zero		1024


//--------------------- .nv.shared._ZN10layer_norm13ln_bwd_kernelINS_13Kernel_traitsI13__nv_bfloat16S2_S2_S2_fjLj768ELj1ELj4ELj1ELj16ENS_18Kernel_traits_baseILj768ES2_S2_S2_S2_fjLj128EEEEELb0ELb1ELb0ELb0EEEvNS_9BwdParamsE --------------------------
	.section	.nv.shared._ZN10layer_norm13ln_bwd_kernelINS_13Kernel_traitsI13__nv_bfloat16S2_S2_S2_fjLj768ELj1ELj4ELj1ELj16ENS_18Kernel_traits_baseILj768ES2_S2_S2_S2_fjLj128EEEEELb0ELb1ELb0ELb0EEEvNS_9BwdParamsE,"aw",@nobits
	.sectionflags	@""
	.align	16
	.zero		1024


//--------------------- .nv.shared._ZN10layer_norm13ln_bwd_kernelINS_13Kernel_traitsI13__nv_bfloat16S2_S2_S2_fjLj768ELj1ELj4ELj1ELj16ENS_18Kernel_traits_baseILj768ES2_S2_S2_S2_fjLj128EEEEELb0ELb1ELb0ELb1EEEvNS_9BwdParamsE --------------------------
	.section	.nv.shared._ZN10layer_norm13ln_bwd_kernelINS_13Kernel_traitsI13__nv_bfloat16S2_S2_S2_fjLj768ELj1ELj4ELj1ELj16ENS_18Kernel_traits_baseILj768ES2_S2_S2_S2_fjLj128EEEEELb0ELb1ELb0ELb1EEEvNS_9BwdParamsE,"aw",@nobits
	.sectionflags	@""
	.align	16
	.zero		1024


//--------------------- .nv.shared._ZN10layer_norm13ln_bwd_kernelINS_13Kernel_traitsI13__nv_bfloat16S2_S2_S2_fjLj768ELj1ELj4ELj1ELj16ENS_18Kernel_traits_baseILj768ES2_S2_S2_S2_fjLj128EEEEELb0ELb1ELb1ELb0EEEvNS_9BwdParamsE --------------------------
	.section	.nv.shared._ZN10layer_norm13ln_bwd_kernelINS_13Kernel_traitsI13__nv_bfloat16S2_S2_S2_fjLj768ELj1ELj4ELj1ELj16ENS_18Kernel_traits_baseILj768ES2_S2_S2_S2_fjLj128EEEEELb0ELb1ELb1ELb0EEEvNS_9BwdParamsE,"aw",@nobits
	.sectionflags	@""
	.align	16
	.zero		1024


//--------------------- .nv.shared._ZN10layer_norm13ln_bwd_kernelINS_13Kernel_traitsI13__nv_bfloat16S2_S2_S2_fjLj768ELj1ELj4ELj1ELj16ENS_18Kernel_traits_baseILj768ES2_S2_S2_S2_fjLj128EEEEELb0ELb1ELb1ELb1EEEvNS_9BwdParamsE --------------------------
	.section	.nv.shared._ZN10layer_norm13ln_bwd_kernelINS_13Kernel_traitsI13__nv_bfloat16S2_S2_S2_fjLj768ELj1ELj4ELj1ELj16ENS_18Kernel_traits_baseILj768ES2_S2_S2_S2_fjLj128EEEEELb0ELb1ELb1ELb1EEEvNS_9BwdParamsE,"aw",@nobits
	.sectionflags	@""
	.align	16
	.zero		1024


//--------------------- .nv.shared._ZN10layer_norm13ln_bwd_kernelINS_13Kernel_traitsI13__nv_bfloat16S2_S2_S2_fjLj768ELj1ELj4ELj1ELj16ENS_18Kernel_traits_baseILj768ES2_S2_S2_S2_fjLj128EEEEELb1ELb0ELb0ELb0EEEvNS_9BwdParamsE --------------------------
	.section	.nv.shared._ZN10layer_norm13ln_bwd_kernelINS_13Kernel_traitsI13__nv_bfloat16S2_S2_S2_fjLj768ELj1ELj4ELj1ELj16ENS_18Kernel_traits_baseILj768ES2_S2_S2_S2_fjLj128EEEEELb1ELb0ELb0ELb0EEEvNS_9BwdParamsE,"aw",@nobits
	.sectionflags	@""
	.align	16
	.zero		1024


//--------------------- .nv.shared._ZN10layer_norm13ln_bwd_kernelINS_13Kernel_traitsI13__nv_bfloat16S2_S2_S2_fjLj768ELj1ELj4ELj1ELj16ENS_18Kernel_traits_baseILj768ES2_S2_S2_S2_fjLj128EEEEELb1ELb0ELb0ELb1EEEvNS_9BwdParamsE --------------------------
	.section	.nv.shared._ZN10layer_norm13ln_bwd_kernelINS_13Kernel_traitsI13__nv_bfloat16S2_S2_S2_fjLj768ELj1ELj4ELj1ELj16ENS_18Kernel_traits_baseILj768ES2_S2_S2_S2_fjLj128EEEEELb1ELb0ELb0ELb1EEEvNS_9BwdParamsE,"aw",@nobits
	.sectionflags	@""
	.align	16
	.zero		1024


//--------------------- .nv.shared._ZN10layer_norm22ln_bwd_finalize_kernelINS_22Kernel_traits_finalizeILj768E13__nv_bfloat16S2_S2_S2_fjLb0ELj1024ELj4ENS_18Kernel_traits_baseILj768ES2_S2_S2_S2_fjLj1024EEEEELb0ELb0EEEvNS_9BwdParamsE --------------------------
	.section	.nv.shared._ZN10layer_norm22ln_bwd_finalize_kernelINS_22Kernel_traits_finalizeILj768E13__nv_bfloat16S2_S2_S2_fjLb0ELj1024ELj4ENS_18Kernel_traits_baseILj768ES2_S2_S2_S2_fjLj1024EEEEELb0ELb0EEEvNS_9BwdParamsE,"aw",@nobits
	.sectionflags	@""
	.align	16
.nv.shared._ZN10layer_norm22ln_bwd_finalize_kernelINS_22Kernel_traits_finalizeILj768E13__nv_bfloat16S2_S2_S2_fjLb0ELj1024ELj4ENS_18Kernel_traits_baseILj768ES2_S2_S2_S2_fjLj1024EEEEELb0ELb0EEEvNS_9BwdParamsE:
	.zero		9472


//--------------------- .nv.shared._ZN10layer_norm13ln_bwd_kernelINS_13Kernel_traitsI13__nv_bfloat16S2_S2_S2_fjLj768ELj1ELj4ELj1ELj16ENS_18Kernel_traits_baseILj768ES2_S2_S2_S2_fjLj128EEEEELb1ELb0ELb1ELb0EEEvNS_9BwdParamsE --------------------------
	.section	.nv.shared._ZN10layer_norm13ln_bwd_kernelINS_13Kernel_traitsI13__nv_bfloat16S2_S2_S2_fjLj768ELj1ELj4ELj1ELj16ENS_18Kernel_traits_baseILj768ES2_S2_S2_S2_fjLj128EEEEELb1ELb0ELb1ELb0EEEvNS_9BwdParamsE,"aw",@nobits
	.sectionflags	@""
	.align	16
	.zero		1024


//--------------------- .nv.shared._ZN10layer_norm22ln_bwd_finalize_kernelINS_22Kernel_traits_finalizeILj768E13__nv_bfloat16S2_S2_S2_fjLb0ELj1024ELj4ENS_18Kernel_traits_baseILj768ES2_S2_S2_S2_fjLj1024EEEEELb0ELb1EEEvNS_9BwdParamsE --------------------------
	.section	.nv.shared._ZN10layer_norm22ln_bwd_finalize_kernelINS_22Kernel_traits_finalizeILj768E13__nv_bfloat16S2_S2_S2_fjLb0ELj1024ELj4ENS_18Kernel_traits_baseILj768ES2_S2_S2_S2_fjLj1024EEEEELb0ELb1EEEvNS_9BwdParamsE,"aw",@nobits
	.sectionflags	@""
	.align	16
.nv.shared._ZN10layer_norm22ln_bwd_finalize_kernelINS_22Kernel_traits_finalizeILj768E13__nv_bfloat16S2_S2_S2_fjLb0ELj1024ELj4ENS_18Kernel_traits_baseILj768ES2_S2_S2_S2_fjLj1024EEEEELb0ELb1EEEvNS_9BwdParamsE:
	.zero		9472


//--------------------- .nv.shared._ZN10layer_norm13ln_bwd_kernelINS_13Kernel_traitsI13__nv_bfloat16S2_S2_S2_fjLj768ELj1ELj4ELj1ELj16ENS_18Kernel_traits_baseILj768ES2_S2_S2_S2_fjLj128EEEEELb1ELb0ELb1ELb1EEEvNS_9BwdParamsE --------------------------
	.section	.nv.shared._ZN10layer_norm13ln_bwd_kernelINS_13Kernel_traitsI13__nv_bfloat16S2_S2_S2_fjLj768ELj1ELj4ELj1ELj16ENS_18Kernel_traits_baseILj768ES2_S2_S2_S2_fjLj128EEEEELb1ELb0ELb1ELb1EEEvNS_9BwdParamsE,"aw",@nobits
	.sectionflags	@""
	.align	16
	.zero		1024


//--------------------- .nv.shared._ZN10layer_norm13ln_bwd_kernelINS_13Kernel_traitsI13__nv_bfloat16S2_S2_S2_fjLj768ELj1ELj4ELj1ELj16ENS_18Kernel_traits_baseILj768ES2_S2_S2_S2_fjLj128EEEEELb1ELb1ELb0ELb0EEEvNS_9BwdParamsE --------------------------
	.section	.nv.shared._ZN10layer_norm13ln_bwd_kernelINS_13Kernel_traitsI13__nv_bfloat16S2_S2_S2_fjLj768ELj1ELj4ELj1ELj16ENS_18Kernel_traits_baseILj768ES2_S2_S2_S2_fjLj128EEEEELb1ELb1ELb0ELb0EEEvNS_9BwdParamsE,"aw",@nobits
	.sectionflags	@""
	.align	16
	.zero		1024


//--------------------- .nv.shared._ZN10layer_norm13ln_bwd_kernelINS_13Kernel_traitsI13__nv_bfloat16S2_S2_S2_fjLj768ELj1ELj4ELj1ELj16ENS_18Kernel_traits_baseILj768ES2_S2_S2_S2_fjLj128EEEEELb1ELb1ELb0ELb1EEEvNS_9BwdParamsE --------------------------
	.section	.nv.shared._ZN10layer_norm13ln_bwd_kernelINS_13Kernel_traitsI13__nv_bfloat16S2_S2_S2_fjLj768ELj1ELj4ELj1ELj16ENS_18Kernel_traits_baseILj768ES2_S2_S2_S2_fjLj128EEEEELb1ELb1ELb0ELb1EEEvNS_9BwdParamsE,"aw",@nobits
	.sectionflags	@""
	.align	16
	.zero		1024


//--------------------- .nv.shared._ZN10layer_norm22ln_bwd_finalize_kernelINS_22Kernel_traits_finalizeILj768E13__nv_bfloat16S2_S2_S2_fjLb1ELj1024ELj4ENS_18Kernel_traits_baseILj768ES2_S2_S2_S2_fjLj1024EEEEELb1ELb0EEEvNS_9BwdParamsE --------------------------
	.section	.nv.shared._ZN10layer_norm22ln_bwd_finalize_kernelINS_22Kernel_traits_finalizeILj768E13__nv_bfloat16S2_S2_S2_fjLb1ELj1024ELj4ENS_18Kernel_traits_baseILj768ES2_S2_S2_S2_fjLj1024EEEEELb1ELb0EEEvNS_9BwdParamsE,"aw",@nobits
	.sectionflags	@""
	.align	16
.nv.shared._ZN10layer_norm22ln_bwd_finalize_kernelINS_22Kernel_traits_finalizeILj768E13__nv_bfloat16S2_S2_S2_fjLb1ELj1024ELj4ENS_18Kernel_traits_baseILj768ES2_S2_S2_S2_fjLj1024EEEEELb1ELb0EEEvNS_9BwdParamsE:
	.zero		13696


//--------------------- .nv.shared._ZN10layer_norm13ln_bwd_kernelINS_13Kernel_traitsI13__nv_bfloat16S2_S2_S2_fjLj768ELj1ELj4ELj1ELj16ENS_18Kernel_traits_baseILj768ES2_S2_S2_S2_fjLj128EEEEELb1ELb1ELb1ELb0EEEvNS_9BwdParamsE --------------------------
	.section	.nv.shared._ZN10layer_norm13ln_bwd_kernelINS_13Kernel_traitsI13__nv_bfloat16S2_S2_S2_fjLj768ELj1ELj4ELj1ELj16ENS_18Kernel_traits_baseILj768ES2_S2_S2_S2_fjLj128EEEEELb1ELb1ELb1ELb0EEEvNS_9BwdParamsE,"aw",@nobits
	.sectionflags	@""
	.align	16
	.zero		1024


//--------------------- .nv.shared._ZN10layer_norm22ln_bwd_finalize_kernelINS_22Kernel_traits_finalizeILj768E13__nv_bfloat16S2_S2_S2_fjLb1ELj1024ELj4ENS_18Kernel_traits_baseILj768ES2_S2_S2_S2_fjLj1024EEEEELb1ELb1EEEvNS_9BwdParamsE --------------------------
	.section	.nv.shared._ZN10layer_norm22ln_bwd_finalize_kernelINS_22Kernel_traits_finalizeILj768E13__nv_bfloat16S2_S2_S2_fjLb1ELj1024ELj4ENS_18Kernel_traits_baseILj768ES2_S2_S2_S2_fjLj1024EEEEELb1ELb1EEEvNS_9BwdParamsE,"aw",@nobits
	.sectionflags	@""
	.align	16
.nv.shared._ZN10layer_norm22ln_bwd_finalize_kernelINS_22Kernel_traits_finalizeILj768E13__nv_bfloat16S2_S2_S2_fjLb1ELj1024ELj4ENS_18Kernel_traits_baseILj768ES2_S2_S2_S2_fjLj1024EEEEELb1ELb1EEEvNS_9BwdParamsE:
	.zero		13696


//--------------------- .nv.shared._ZN10layer_norm13ln_bwd_kernelINS_13Kernel_traitsI13__nv_bfloat16S2_S2_S2_fjLj768ELj1ELj4ELj1ELj16ENS_18Kernel_traits_baseILj768ES2_S2_S2_S2_fjLj128EEEEELb1ELb1ELb1ELb1EEEvNS_9BwdParamsE --------------------------
	.section	.nv.shared._ZN10layer_norm13ln_bwd_kernelINS_13Kernel_traitsI13__nv_bfloat16S2_S2_S2_fjLj768ELj1ELj4ELj1ELj16ENS_18Kernel_traits_baseILj768ES2_S2_S2_S2_fjLj128EEEEELb1ELb1ELb1ELb1EEEvNS_9BwdParamsE,"aw",@nobits
	.sectionflags	@""
	.align	16
	.zero		1024


//--------------------- .nv.shared._ZN10layer_norm13ln_bwd_kernelINS_13Kernel_traitsI6__halfS2_S2_S2_fjLj768ELj1ELj4ELj1ELj16ENS_18Kernel_traits_baseILj768ES2_S2_S2_S2_fjLj128EEEEELb0ELb0ELb0ELb0EEEvNS_9BwdParamsE --------------------------
	.section	.nv.shared._ZN10layer_norm13ln_bwd_kernelINS_13Kernel_traitsI6__halfS2_S2_S2_fjLj768ELj1ELj4ELj1ELj16ENS_18Kernel_traits_baseILj768ES2_S2_S2_S2_fjLj128EEEEELb0ELb0ELb0ELb0EEEvNS_9BwdParamsE,"aw",@nobits
	.sectionflags	@""
	.align	16
	.zero		1024


//--------------------- .nv.shared._ZN10layer_norm13ln_bwd_kernelINS_13Kernel_traitsI6__halfS2_S2_S2_fjLj768ELj1ELj4ELj1ELj16ENS_18Kernel_traits_baseILj768ES2_S2_S2_S2_fjLj128EEEEELb0ELb0ELb0ELb1EEEvNS_9BwdParamsE --------------------------
	.section	.nv.shared._ZN10layer_norm13ln_bwd_kernelINS_13Kernel_traitsI6__halfS2_S2_S2_fjLj768ELj1ELj4ELj1ELj16ENS_18Kernel_traits_baseILj768ES2_S2_S2_S2_fjLj128EEEEELb0ELb0ELb0ELb1EEEvNS_9BwdParamsE,"aw",@nobits
	.sectionflags	@""
	.align	16
	.zero		1024


//--------------------- .nv.shared._ZN10layer_norm13ln_bwd_kernelINS_13Kernel_traitsI6__halfS2_S2_S2_fjLj768ELj1ELj4ELj1ELj16ENS_18Kernel_traits_baseILj768ES2_S2_S2_S2_fjLj128EEEEELb0ELb0ELb1ELb0EEEvNS_9BwdParamsE --------------------------
	.section	.nv.shared._ZN10layer_norm13ln_bwd_kernelINS_13Kernel_traitsI6__halfS2_S2_S2_fjLj768ELj1ELj4ELj1ELj16ENS_18Kernel_traits_baseILj768ES2_S2_S2_S2_fjLj128EEEEELb0ELb0ELb1ELb0EEEvNS_9BwdParamsE,"aw",@nobits
	.sectionflags	@""
	.align	16
	.zero		1024


//--------------------- .nv.shared._ZN10layer_norm13ln_bwd_kernelINS_13Kernel_traitsI6__halfS2_S2_S2_fjLj768ELj1ELj4ELj1ELj16ENS_18Kernel_traits_baseILj768ES2_S2_S2_S2_fjLj128EEEEELb0ELb0ELb1ELb1EEEvNS_9BwdParamsE --------------------------
	.section	.nv.shared._ZN10layer_norm13ln_bwd_kernelINS_13Kernel_traitsI6__halfS2_S2_S2_fjLj768ELj1ELj4ELj1ELj16ENS_18Kernel_traits_baseILj768ES2_S2_S2_S2_fjLj128EEEEELb0ELb0ELb1ELb1EEEvNS_9BwdParamsE,"aw",@nobits
	.sectionflags	@""
	.align	16
	.zero		1024


//--------------------- .nv.shared._ZN10layer_norm13ln_bwd_kernelINS_13Kernel_traitsI6__halfS2_S2_S2_fjLj768ELj1ELj4ELj1ELj16ENS_18Kernel_traits_baseILj768ES2_S2_S2_S2_fjLj128EEEEELb0ELb1ELb0ELb0EEEvNS_9BwdParamsE --------------------------
	.section	.nv.shared._ZN10layer_norm13ln_bwd_kernelINS_13Kernel_traitsI6__halfS2_S2_S2_fjLj768ELj1ELj4ELj1ELj16ENS_18Kernel_traits_baseILj768ES2_S2_S2_S2_fjLj128EEEEELb0ELb1ELb0ELb0EEEvNS_9BwdParamsE,"aw",@nobits
	.sectionflags	@""
	.align	16
	.zero		1024


//--------------------- .nv.shared._ZN10layer_norm13ln_bwd_kernelINS_13Kernel_traitsI6__halfS2_S2_S2_fjLj768ELj1ELj4ELj1ELj16ENS_18Kernel_traits_baseILj768ES2_S2_S2_S2_fjLj128EEEEELb0ELb1ELb0ELb1EEEvNS_9BwdParamsE --------------------------
	.section	.nv.shared._ZN10layer_norm13ln_bwd_kernelINS_13Kernel_traitsI6__halfS2_S2_S2_fjLj768ELj1ELj4ELj1ELj16ENS_18Kernel_traits_baseILj768ES2_S2_S2_S2_fjLj128EEEEELb0ELb1ELb0ELb1EEEvNS_9BwdParamsE,"aw",@nobits
	.sectionflags	@""
	.align	16
	.zero		1024


//--------------------- .nv.shared._ZN10layer_norm13ln_bwd_kernelINS_13Kernel_traitsI6__halfS2_S2_S2_fjLj768ELj1ELj4ELj1ELj16ENS_18Kernel_traits_baseILj768ES2_S2_S2_S2_fjLj128EEEEELb0ELb1ELb1ELb0EEEvNS_9BwdParamsE --------------------------
	.section	.nv.shared._ZN10layer_norm13ln_bwd_kernelINS_13Kernel_traitsI6__halfS2_S2_S2_fjLj768ELj1ELj4ELj1ELj16ENS_18Kernel_traits_baseILj768ES2_S2_S2_S2_fjLj128EEEEELb0ELb1ELb1ELb0EEEvNS_9BwdParamsE,"aw",@nobits
	.sectionflags	@""
	.align	16
	.zero		1024


//--------------------- .nv.shared._ZN10layer_norm13ln_bwd_kernelINS_13Kernel_traitsI6__halfS2_S2_S2_fjLj768ELj1ELj4ELj1ELj16ENS_18Kernel_traits_baseILj768ES2_S2_S2_S2_fjLj128EEEEELb0ELb1ELb1ELb1EEEvNS_9BwdParamsE --------------------------
	.section	.nv.shared._ZN10layer_norm13ln_bwd_kernelINS_13Kernel_traitsI6__halfS2_S2_S2_fjLj768ELj1ELj4ELj1ELj16ENS_18Kernel_traits_baseILj768ES2_S2_S2_S2_fjLj128EEEEELb0ELb1ELb1ELb1EEEvNS_9BwdParamsE,"aw",@nobits
	.sectionflags	@""
	.align	16
	.zero		1024


//--------------------- .nv.shared._ZN10layer_norm13ln_bwd_kernelINS_13Kernel_traitsI6__halfS2_S2_S2_fjLj768ELj1ELj4ELj1ELj16ENS_18Kernel_traits_baseILj768ES2_S2_S2_S2_fjLj128EEEEELb1ELb0ELb0ELb0EEEvNS_9BwdParamsE --------------------------
	.section	.nv.shared._ZN10layer_norm13ln_bwd_kernelINS_13Kernel_traitsI6__halfS2_S2_S2_fjLj768ELj1ELj4ELj1ELj16ENS_18Kernel_traits_baseILj768ES2_S2_S2_S2_fjLj128EEEEELb1ELb0ELb0ELb0EEEvNS_9BwdParamsE,"aw",@nobits
	.sectionflags	@""
	.align	16
	.zero		1024


//--------------------- .nv.shared._ZN10layer_norm13ln_bwd_kernelINS_13Kernel_traitsI6__halfS2_S2_S2_fjLj768ELj1ELj4ELj1ELj16ENS_18Kernel_traits_baseILj768ES2_S2_S2_S2_fjLj128EEEEELb1ELb0ELb0ELb1EEEvNS_9BwdParamsE --------------------------
	.section	.nv.shared._ZN10layer_norm13ln_bwd_kernelINS_13Kernel_traitsI6__halfS2_S2_S2_fjLj768ELj1ELj4ELj1ELj16ENS_18Kernel_traits_baseILj768ES2_S2_S2_S2_fjLj128EEEEELb1ELb0ELb0ELb1EEEvNS_9BwdParamsE,"aw",@nobits
	.sectionflags	@""
	.align	16
	.zero		1024


//--------------------- .nv.shared._ZN10layer_norm22ln_bwd_finalize_kernelINS_22Kernel_traits_finalizeILj768E6__halfS2_S2_S2_fjLb0ELj1024ELj4ENS_18Kernel_traits_baseILj768ES2_S2_S2_S2_fjLj1024EEEEELb0ELb0EEEvNS_9BwdParamsE --------------------------
	.section	.nv.shared._ZN10layer_norm22ln_bwd_finalize_kernelINS_22Kernel_traits_finalizeILj768E6__halfS2_S2_S2_fjLb0ELj1024ELj4ENS_18Kernel_traits_baseILj768ES2_S2_S2_S2_fjLj1024EEEEELb0ELb0EEEvNS_9BwdParamsE,"aw",@nobits
	.sectionflags	@""
	.align	16
.nv.shared._ZN10layer_norm22ln_bwd_finalize_kernelINS_22Kernel_traits_finalizeILj768E6__halfS2_S2_S2_fjLb0ELj1024ELj4ENS_18Kernel_traits_baseILj768ES2_S2_S2_S2_fjLj1024EEEEELb0ELb0EEEvNS_9BwdParamsE:
	.zero		9472


//--------------------- .nv.shared._ZN10layer_norm13ln_bwd_kernelINS_13Kernel_traitsI6__halfS2_S2_S2_fjLj768ELj1ELj4ELj1ELj16ENS_18Kernel_traits_baseILj768ES2_S2_S2_S2_fjLj128EEEEELb1ELb0ELb1ELb0EEEvNS_9BwdParamsE --------------------------
	.section	.nv.shared._ZN10layer_norm13ln_bwd_kernelINS_13Kernel_traitsI6__halfS2_S2_S2_fjLj768ELj1ELj4ELj1ELj16ENS_18Kernel_traits_baseILj768ES2_S2_S2_S2_fjLj128EEEEELb1ELb0ELb1ELb0EEEvNS_9BwdParamsE,"aw",@nobits
	.sectionflags	@""
	.align	16
	.zero		1024


//--------------------- .nv.shared._ZN10layer_norm22ln_bwd_finalize_kernelINS_22Kernel_traits_finalizeILj768E6__halfS2_S2_S2_fjLb0ELj1024ELj4ENS_18Kernel_traits_baseILj768ES2_S2_S2_S2_fjLj1024EEEEELb0ELb1EEEvNS_9BwdParamsE --------------------------
	.section	.nv.shared._ZN10layer_norm22ln_bwd_finalize_kernelINS_22Kernel_traits_finalizeILj768E6__halfS2_S2_S2_fjLb0ELj1024ELj4ENS_18Kernel_traits_baseILj768ES2_S2_S2_S2_fjLj1024EEEEELb0ELb1EEEvNS_9BwdParamsE,"aw",@nobits
	.sectionflags	@""
	.align	16
.nv.shared._ZN10layer_norm22ln_bwd_finalize_kernelINS_22Kernel_traits_finalizeILj768E6__halfS2_S2_S2_fjLb0ELj1024ELj4ENS_18Kernel_traits_baseILj768ES2_S2_S2_S2_fjLj1024EEEEELb0ELb1EEEvNS_9BwdParamsE:
	.zero		9472


//--------------------- .nv.shared._ZN10layer_norm13ln_bwd_kernelINS_13Kernel_traitsI6__halfS2_S2_S2_fjLj768ELj1ELj4ELj1ELj16ENS_18Kernel_traits_baseILj768ES2_S2_S2_S2_fjLj128EEEEELb1ELb0ELb1ELb1EEEvNS_9BwdParamsE --------------------------
	.section	.nv.shared._ZN10layer_norm13ln_bwd_kernelINS_13Kernel_traitsI6__halfS2_S2_S2_fjLj768ELj1ELj4ELj1ELj16ENS_18Kernel_traits_baseILj768ES2_S2_S2_S2_fjLj128EEEEELb1ELb0ELb1ELb1EEEvNS_9BwdParamsE,"aw",@nobits
	.sectionflags	@""
	.align	16
	.zero		1024


//--------------------- .nv.shared._ZN10layer_norm13ln_bwd_kernelINS_13Kernel_traitsI6__halfS2_S2_S2_fjLj768ELj1ELj4ELj1ELj16ENS_18Kernel_traits_baseILj768ES2_S2_S2_S2_fjLj128EEEEELb1ELb1ELb0ELb0EEEvNS_9BwdParamsE --------------------------
	.section	.nv.shared._ZN10layer_norm13ln_bwd_kernelINS_13Kernel_traitsI6__halfS2_S2_S2_fjLj768ELj1ELj4ELj1ELj16ENS_18Kernel_traits_baseILj768ES2_S2_S2_S2_fjLj128EEEEELb1ELb1ELb0ELb0EEEvNS_9BwdParamsE,"aw",@nobits
	.sectionflags	@""
	.align	16
	.zero		1024


//--------------------- .nv.shared._ZN10layer_norm13ln_bwd_kernelINS_13Kernel_traitsI6__halfS2_S2_S2_fjLj768ELj1ELj4ELj1ELj16ENS_18Kernel_traits_baseILj768ES2_S2_S2_S2_fjLj128EEEEELb1ELb1ELb0ELb1EEEvNS_9BwdParamsE --------------------------
	.section	.nv.shared._ZN10layer_norm13ln_bwd_kernelINS_13Kernel_traitsI6__halfS2_S2_S2_fjLj768ELj1ELj4ELj1ELj16ENS_18Kernel_traits_baseILj768ES2_S2_S2_S2_fjLj128EEEEELb1ELb1ELb0ELb1EEEvNS_9BwdParamsE,"aw",@nobits
	.sectionflags	@""
	.align	16
	.zero		1024


//--------------------- .nv.shared._ZN10layer_norm22ln_bwd_finalize_kernelINS_22Kernel_traits_finalizeILj768E6__halfS2_S2_S2_fjLb1ELj1024ELj4ENS_18Kernel_traits_baseILj768ES2_S2_S2_S2_fjLj1024EEEEELb1ELb0EEEvNS_9BwdParamsE --------------------------
	.section	.nv.shared._ZN10layer_norm22ln_bwd_finalize_kernelINS_22Kernel_traits_finalizeILj768E6__halfS2_S2_S2_fjLb1ELj1024ELj4ENS_18Kernel_traits_baseILj768ES2_S2_S2_S2_fjLj1024EEEEELb1ELb0EEEvNS_9BwdParamsE,"aw",@nobits
	.sectionflags	@""
	.align	16
.nv.shared._ZN10layer_norm22ln_bwd_finalize_kernelINS_22Kernel_traits_finalizeILj768E6__halfS2_S2_S2_fjLb1ELj1024ELj4ENS_18Kernel_traits_baseILj768ES2_S2_S2_S2_fjLj1024EEEEELb1ELb0EEEvNS_9BwdParamsE:
	.zero		13696


//--------------------- .nv.shared._ZN10layer_norm13ln_bwd_kernelINS_13Kernel_traitsI6__halfS2_S2_S2_fjLj768ELj1ELj4ELj1ELj16ENS_18Kernel_traits_baseILj768ES2_S2_S2_S2_fjLj128EEEEELb1ELb1ELb1ELb0EEEvNS_9BwdParamsE --------------------------
	.section	.nv.shared._ZN10layer_norm13ln_bwd_kernelINS_13Kernel_traitsI6__halfS2_S2_S2_fjLj768ELj1ELj4ELj1ELj16ENS_18Kernel_traits_baseILj768ES2_S2_S2_S2_fjLj128EEEEELb1ELb1ELb1ELb0EEEvNS_9BwdParamsE,"aw",@nobits
	.sectionflags	@""
	.align	16
	.zero		1024


//--------------------- .nv.shared._ZN10layer_norm22ln_bwd_finalize_kernelINS_22Kernel_traits_finalizeILj768E6__halfS2_S2_S2_fjLb1ELj1024ELj4ENS_18Kernel_traits_baseILj768ES2_S2_S2_S2_fjLj1024EEEEELb1ELb1EEEvNS_9BwdParamsE --------------------------
	.section	.nv.shared._ZN10layer_norm22ln_bwd_finalize_kernelINS_22Kernel_traits_finalizeILj768E6__halfS2_S2_S2_fjLb1ELj1024ELj4ENS_18Kernel_traits_baseILj768ES2_S2_S2_S2_fjLj1024EEEEELb1ELb1EEEvNS_9BwdParamsE,"aw",@nobits
	.sectionflags	@""
	.align	16
.nv.shared._ZN10layer_norm22ln_bwd_finalize_kernelINS_22Kernel_traits_finalizeILj768E6__halfS2_S2_S2_fjLb1ELj1024ELj4ENS_18Kernel_traits_baseILj768ES2_S2_S2_S2_fjLj1024EEEEELb1ELb1EEEvNS_9BwdParamsE:
	.zero		13696


//--------------------- .nv.shared._ZN10layer_norm13ln_bwd_kernelINS_13Kernel_traitsI6__halfS2_S2_S2_fjLj768ELj1ELj4ELj1ELj16ENS_18Kernel_traits_baseILj768ES2_S2_S2_S2_fjLj128EEEEELb1ELb1ELb1ELb1EEEvNS_9BwdParamsE --------------------------
	.section	.nv.shared._ZN10layer_norm13ln_bwd_kernelINS_13Kernel_traitsI6__halfS2_S2_S2_fjLj768ELj1ELj4ELj1ELj16ENS_18Kernel_traits_baseILj768ES2_S2_S2_S2_fjLj128EEEEELb1ELb1ELb1ELb1EEEvNS_9BwdParamsE,"aw",@nobits
	.sectionflags	@""
	.align	16
	.zero		1024


//--------------------- .nv.shared._ZN10layer_norm13ln_bwd_kernelINS_13Kernel_traitsIf13__nv_bfloat16S2_S2_fjLj768ELj1ELj4ELj1ELj16ENS_18Kernel_traits_baseILj768EfS2_S2_S2_fjLj128EEEEELb0ELb0ELb0ELb0EEEvNS_9BwdParamsE --------------------------
	.section	.nv.shared._ZN10layer_norm13ln_bwd_kernelINS_13Kernel_traitsIf13__nv_bfloat16S2_S2_fjLj768ELj1ELj4ELj1ELj16ENS_18Kernel_traits_baseILj768EfS2_S2_S2_fjLj128EEEEELb0ELb0ELb0ELb0EEEvNS_9BwdParamsE,"aw",@nobits
	.sectionflags	@""
	.align	16
	.zero		1024


//--------------------- .nv.shared._ZN10layer_norm13ln_bwd_kernelINS_13Kernel_traitsIf13__nv_bfloat16S2_S2_fjLj768ELj1ELj4ELj1ELj16ENS_18Kernel_traits_baseILj768EfS2_S2_S2_fjLj128EEEEELb0ELb0ELb0ELb1EEEvNS_9BwdParamsE --------------------------
	.section	.nv.shared._ZN10layer_norm13ln_bwd_kernelINS_13Kernel_traitsIf13__nv_bfloat16S2_S2_fjLj768ELj1ELj4ELj1ELj16ENS_18Kernel_traits_baseILj768EfS2_S2_S2_fjLj128EEEEELb0ELb0ELb0ELb1EEEvNS_9BwdParamsE,"aw",@nobits
	.sectionflags	@""
	.align	16
	.zero		1024


//--------------------- .nv.shared._ZN10layer_norm13ln_bwd_kernelINS_13Kernel_traitsIf13__nv_bfloat16S2_S2_fjLj768ELj1ELj4ELj1ELj16ENS_18Kernel_traits_baseILj768EfS2_S2_S2_fjLj128EEEEELb0ELb0ELb1ELb0EEEvNS_9BwdParamsE --------------------------
	.section	.nv.shared._ZN10layer_norm13ln_bwd_kernelINS_13Kernel_traitsIf13__nv_bfloat16S2_S2_fjLj768ELj1ELj4ELj1ELj16ENS_18Kernel_traits_baseILj768EfS2_S2_S2_fjLj128EEEEELb0ELb0ELb1ELb0EEEvNS_9BwdParamsE,"aw",@nobits
	.sectionflags	@""
	.align	16
	.zero		1024


//--------------------- .nv.shared._ZN10layer_norm13ln_bwd_kernelINS_13Kernel_traitsIf13__nv_bfloat16S2_S2_fjLj768ELj1ELj4ELj1ELj16ENS_18Kernel_traits_baseILj768EfS2_S2_S2_fjLj128EEEEELb0ELb0ELb1ELb1EEEvNS_9BwdParamsE --------------------------
	.section	.nv.shared._ZN10layer_norm13ln_bwd_kernelINS_13Kernel_traitsIf13__nv_bfloat16S2_S2_fjLj768ELj1ELj4ELj1ELj16ENS_18Kernel_traits_baseILj768EfS2_S2_S2_fjLj128EEEEELb0ELb0ELb1ELb1EEEvNS_9BwdParamsE,"aw",@nobits
	.sectionflags	@""
	.align	16
	.zero		1024


//--------------------- .nv.shared._ZN10layer_norm13ln_bwd_kernelINS_13Kernel_traitsIf13__nv_bfloat16S2_S2_fjLj768ELj1ELj4ELj1ELj16ENS_18Kernel_traits_baseILj768EfS2_S2_S2_fjLj128EEEEELb0ELb1ELb0ELb0EEEvNS_9BwdParamsE --------------------------
	.section	.nv.shared._ZN10layer_norm13ln_bwd_kernelINS_13Kernel_traitsIf13__nv_bfloat16S2_S2_fjLj768ELj1ELj4ELj1ELj16ENS_18Kernel_traits_baseILj768EfS2_S2_S2_fjLj128EEEEELb0ELb1ELb0ELb0EEEvNS_9BwdParamsE,"aw",@nobits
	.sectionflags	@""
	.align	16
	.zero		1024


//--------------------- .nv.shared._ZN10layer_norm13ln_bwd_kernelINS_13Kernel_traitsIf13__nv_bfloat16S2_S2_fjLj768ELj1ELj4ELj1ELj16ENS_18Kernel_traits_baseILj768EfS2_S2_S2_fjLj128EEEEELb0ELb1ELb0ELb1EEEvNS_9BwdParamsE --------------------------
	.section	.nv.shared._ZN10layer_norm13ln_bwd_kernelINS_13Kernel_traitsIf13__nv_bfloat16S2_S2_fjLj768ELj1ELj4ELj1ELj16ENS_18Kernel_traits_baseILj768EfS2_S2_S2_fjLj128EEEEELb0ELb1ELb0ELb1EEEvNS_9BwdParamsE,"aw",@nobits
	.sectionflags	@""
	.align	16
	.zero		1024


//--------------------- .nv.shared._ZN10layer_norm13ln_bwd_kernelINS_13Kernel_traitsIf13__nv_bfloat16S2_S2_fjLj768ELj1ELj4ELj1ELj16ENS_18Kernel_traits_baseILj768EfS2_S2_S2_fjLj128EEEEELb0ELb1ELb1ELb0EEEvNS_9BwdParamsE --------------------------
	.section	.nv.shared._ZN10layer_norm13ln_bwd_kernelINS_13Kernel_traitsIf13__nv_bfloat16S2_S2_fjLj768ELj1ELj4ELj1ELj16ENS_18Kernel_traits_baseILj768EfS2_S2_S2_fjLj128EEEEELb0ELb1ELb1ELb0EEEvNS_9BwdParamsE,"aw",@nobits
	.sectionflags	@""
	.align	16
	.zero		1024


//--------------------- .nv.shared._ZN10layer_norm13ln_bwd_kernelINS_13Kernel_traitsIf13__nv_bfloat16S2_S2_fjLj768ELj1ELj4ELj1ELj16ENS_18Kernel_traits_baseILj768EfS2_S2_S2_fjLj128EEEEELb0ELb1ELb1ELb1EEEvNS_9BwdParamsE --------------------------
	.section	.nv.shared._ZN10layer_norm13ln_bwd_kernelINS_13Kernel_traitsIf13__nv_bfloat16S2_S2_fjLj768ELj1ELj4ELj1ELj16ENS_18Kernel_traits_baseILj768EfS2_S2_S2_fjLj128EEEEELb0ELb1ELb1ELb1EEEvNS_9BwdParamsE,"aw",@nobits
	.sectionflags	@""
	.align	16
	.zero		1024


//--------------------- .nv.shared._ZN10layer_norm13ln_bwd_kernelINS_13Kernel_traitsIf13__nv_bfloat16S2_S2_fjLj768ELj1ELj4ELj1ELj16ENS_18Kernel_traits_baseILj768EfS2_S2_S2_fjLj128EEEEELb1ELb0ELb0ELb0EEEvNS_9BwdParamsE --------------------------
	.section	.nv.shared._ZN10layer_norm13ln_bwd_kernelINS_13Kernel_traitsIf13__nv_bfloat16S2_S2_fjLj768ELj1ELj4ELj1ELj16ENS_18Kernel_traits_baseILj768EfS2_S2_S2_fjLj128EEEEELb1ELb0ELb0ELb0EEEvNS_9BwdParamsE,"aw",@nobits
	.sectionflags	@""
	.align	16
	.zero		1024


//--------------------- .nv.shared._ZN10layer_norm13ln_bwd_kernelINS_13Kernel_traitsIf13__nv_bfloat16S2_S2_fjLj768ELj1ELj4ELj1ELj16ENS_18Kernel_traits_baseILj768EfS2_S2_S2_fjLj128EEEEELb1ELb0ELb0ELb1EEEvNS_9BwdParamsE --------------------------
	.section	.nv.shared._ZN10layer_norm13ln_bwd_kernelINS_13Kernel_traitsIf13__nv_bfloat16S2_S2_fjLj768ELj1ELj4ELj1ELj16ENS_18Kernel_traits_baseILj768EfS2_S2_S2_fjLj128EEEEELb1ELb0ELb0ELb1EEEvNS_9BwdParamsE,"aw",@nobits
	.sectionflags	@""
	.align	16
	.zero		1024


//--------------------- .nv.shared._ZN10layer_norm22ln_bwd_finalize_kernelINS_22Kernel_traits_finalizeILj768Ef13__nv_bfloat16S2_S2_fjLb0ELj1024ELj4ENS_18Kernel_traits_baseILj768EfS2_S2_S2_fjLj1024EEEEELb0ELb0EEEvNS_9BwdParamsE --------------------------
	.section	.nv.shared._ZN10layer_norm22ln_bwd_finalize_kernelINS_22Kernel_traits_finalizeILj768Ef13__nv_bfloat16S2_S2_fjLb0ELj1024ELj4ENS_18Kernel_traits_baseILj768EfS2_S2_S2_fjLj1024EEEEELb0ELb0EEEvNS_9BwdParamsE,"aw",@nobits
	.sectionflags	@""
	.align	16
.nv.shared._ZN10layer_norm22ln_bwd_finalize_kernelINS_22Kernel_traits_finalizeILj768Ef13__nv_bfloat16S2_S2_fjLb0ELj1024ELj4ENS_18Kernel_traits_baseILj768EfS2_S2_S2_fjLj1024EEEEELb0ELb0EEEvNS_9BwdParamsE:
	.zero		9472


//--------------------- .nv.shared._ZN10layer_norm13ln_bwd_kernelINS_13Kernel_traitsIf13__nv_bfloat16S2_S2_fjLj768ELj1ELj4ELj1ELj16ENS_18Kernel_traits_baseILj768EfS2_S2_S2_fjLj128EEEEELb1ELb0ELb1ELb0EEEvNS_9BwdParamsE --------------------------
	.section	.nv.shared._ZN10layer_norm13ln_bwd_kernelINS_13Kernel_traitsIf13__nv_bfloat16S2_S2_fjLj768ELj1ELj4ELj1ELj16ENS_18Kernel_traits_baseILj768EfS2_S2_S2_fjLj128EEEEELb1ELb0ELb1ELb0EEEvNS_9BwdParamsE,"aw",@nobits
	.sectionflags	@""
	.align	16
	.zero		1024


//--------------------- .nv.shared._ZN10layer_norm22ln_bwd_finalize_kernelINS_22Kernel_traits_finalizeILj768Ef13__nv_bfloat16S2_S2_fjLb0ELj1024ELj4ENS_18Kernel_traits_baseILj768EfS2_S2_S2_fjLj1024EEEEELb0ELb1EEEvNS_9BwdParamsE --------------------------
	.section	.nv.shared._ZN10layer_norm22ln_bwd_finalize_kernelINS_22Kernel_traits_finalizeILj768Ef13__nv_bfloat16S2_S2_fjLb0ELj1024ELj4ENS_18Kernel_traits_baseILj768EfS2_S2_S2_fjLj1024EEEEELb0ELb1EEEvNS_9BwdParamsE,"aw",@nobits
	.sectionflags	@""
	.align	16
.nv.shared._ZN10layer_norm22ln_bwd_finalize_kernelINS_22Kernel_traits_finalizeILj768Ef13__nv_bfloat16S2_S2_fjLb0ELj1024ELj4ENS_18Kernel_traits_baseILj768EfS2_S2_S2_fjLj1024EEEEELb0ELb1EEEvNS_9BwdParamsE:
	.zero		9472


//--------------------- .nv.shared._ZN10layer_norm13ln_bwd_kernelINS_13Kernel_traitsIf13__nv_bfloat16S2_S2_fjLj768ELj1ELj4ELj1ELj16ENS_18Kernel_traits_baseILj768EfS2_S2_S2_fjLj128EEEEELb1ELb0ELb1ELb1EEEvNS_9BwdParamsE --------------------------
	.section	.nv.shared._ZN10layer_norm13ln_bwd_kernelINS_13Kernel_traitsIf13__nv_bfloat16S2_S2_fjLj768ELj1ELj4ELj1ELj16ENS_18Kernel_traits_baseILj768EfS2_S2_S2_fjLj128EEEEELb1ELb0ELb1ELb1EEEvNS_9BwdParamsE,"aw",@nobits
	.sectionflags	@""
	.align	16
	.zero		1024


//--------------------- .nv.shared._ZN10layer_norm13ln_bwd_kernelINS_13Kernel_traitsIf13__nv_bfloat16S2_S2_fjLj768ELj1ELj4ELj1ELj16ENS_18Kernel_traits_baseILj768EfS2_S2_S2_fjLj128EEEEELb1ELb1ELb0ELb0EEEvNS_9BwdParamsE --------------------------
	.section	.nv.shared._ZN10layer_norm13ln_bwd_kernelINS_13Kernel_traitsIf13__nv_bfloat16S2_S2_fjLj768ELj1ELj4ELj1ELj16ENS_18Kernel_traits_baseILj768EfS2_S2_S2_fjLj128EEEEELb1ELb1ELb0ELb0EEEvNS_9BwdParamsE,"aw",@nobits
	.sectionflags	@""
	.align	16
	.zero		1024


//--------------------- .nv.shared._ZN10layer_norm13ln_bwd_kernelINS_13Kernel_traitsIf13__nv_bfloat16S2_S2_fjLj768ELj1ELj4ELj1ELj16ENS_18Kernel_traits_baseILj768EfS2_S2_S2_fjLj128EEEEELb1ELb1ELb0ELb1EEEvNS_9BwdParamsE --------------------------
	.section	.nv.shared._ZN10layer_norm13ln_bwd_kernelINS_13Kernel_traitsIf13__nv_bfloat16S2_S2_fjLj768ELj1ELj4ELj1ELj16ENS_18Kernel_traits_baseILj768EfS2_S2_S2_fjLj128EEEEELb1ELb1ELb0ELb1EEEvNS_9BwdParamsE,"aw",@nobits
	.sectionflags	@""
	.align	16
	.zero		1024


//--------------------- .nv.shared._ZN10layer_norm22ln_bwd_finalize_kernelINS_22Kernel_traits_finalizeILj768Ef13__nv_bfloat16S2_S2_fjLb1ELj1024ELj4ENS_18Kernel_traits_baseILj768EfS2_S2_S2_fjLj1024EEEEELb1ELb0EEEvNS_9BwdParamsE --------------------------
	.section	.nv.shared._ZN10layer_norm22ln_bwd_finalize_kernelINS_22Kernel_traits_finalizeILj768Ef13__nv_bfloat16S2_S2_fjLb1ELj1024ELj4ENS_18Kernel_traits_baseILj768EfS2_S2_S2_fjLj1024EEEEELb1ELb0EEEvNS_9BwdParamsE,"aw",@nobits
	.sectionflags	@""
	.align	16
.nv.shared._ZN10layer_norm22ln_bwd_finalize_kernelINS_22Kernel_traits_finalizeILj768Ef13__nv_bfloat16S2_S2_fjLb1ELj1024ELj4ENS_18Kernel_traits_baseILj768EfS2_S2_S2_fjLj1024EEEEELb1ELb0EEEvNS_9BwdParamsE:
	.zero		13696


//--------------------- .nv.shared._ZN10layer_norm13ln_bwd_kernelINS_13Kernel_traitsIf13__nv_bfloat16S2_S2_fjLj768ELj1ELj4ELj1ELj16ENS_18Kernel_traits_baseILj768EfS2_S2_S2_fjLj128EEEEELb1ELb1ELb1ELb0EEEvNS_9BwdParamsE --------------------------
	.section	.nv.shared._ZN10layer_norm13ln_bwd_kernelINS_13Kernel_traitsIf13__nv_bfloat16S2_S2_fjLj768ELj1ELj4ELj1ELj16ENS_18Kernel_traits_baseILj768EfS2_S2_S2_fjLj128EEEEELb1ELb1ELb1ELb0EEEvNS_9BwdParamsE,"aw",@nobits
	.sectionflags	@""
	.align	16
	.zero		1024


//--------------------- .nv.shared._ZN10layer_norm22ln_bwd_finalize_kernelINS_22Kernel_traits_finalizeILj768Ef13__nv_bfloat16S2_S2_fjLb1ELj1024ELj4ENS_18Kernel_traits_baseILj768EfS2_S2_S2_fjLj1024EEEEELb1ELb1EEEvNS_9BwdParamsE --------------------------
	.section	.nv.shared._ZN10layer_norm22ln_bwd_finalize_kernelINS_22Kernel_traits_finalizeILj768Ef13__nv_bfloat16S2_S2_fjLb1ELj1024ELj4ENS_18Kernel_traits_baseILj768EfS2_S2_S2_fjLj1024EEEEELb1ELb1EEEvNS_9BwdParamsE,"aw",@nobits
	.sectionflags	@""
	.align	16
.nv.shared._ZN10layer_norm22ln_bwd_finalize_kernelINS_22Kernel_traits_finalizeILj768Ef13__nv_bfloat16S2_S2_fjLb1ELj1024ELj4ENS_18Kernel_traits_baseILj768EfS2_S2_S2_fjLj1024EEEEELb1ELb1EEEvNS_9BwdParamsE:
	.zero		13696


//--------------------- .nv.shared._ZN10layer_norm13ln_bwd_kernelINS_13Kernel_traitsIf13__nv_bfloat16S2_S2_fjLj768ELj1ELj4ELj1ELj16ENS_18Kernel_traits_baseILj768EfS2_S2_S2_fjLj128EEEEELb1ELb1ELb1ELb1EEEvNS_9BwdParamsE --------------------------
	.section	.nv.shared._ZN10layer_norm13ln_bwd_kernelINS_13Kernel_traitsIf13__nv_bfloat16S2_S2_fjLj768ELj1ELj4ELj1ELj16ENS_18Kernel_traits_baseILj768EfS2_S2_S2_fjLj128EEEEELb1ELb1ELb1ELb1EEEvNS_9BwdParamsE,"aw",@nobits
	.sectionflags	@""
	.align	16
	.zero		1024


//--------------------- .nv.shared._ZN10layer_norm13ln_bwd_kernelINS_13Kernel_traitsI13__nv_bfloat16S2_fS2_fjLj768ELj1ELj4ELj1ELj16ENS_18Kernel_traits_baseILj768ES2_S2_fS2_fjLj128EEEEELb0ELb0ELb0ELb0EEEvNS_9BwdParamsE --------------------------
	.section	.nv.shared._ZN10layer_norm13ln_bwd_kernelINS_13Kernel_traitsI13__nv_bfloat16S2_fS2_fjLj768ELj1ELj4ELj1ELj16ENS_18Kernel_traits_baseILj768ES2_S2_fS2_fjLj128EEEEELb0ELb0ELb0ELb0EEEvNS_9BwdParamsE,"aw",@nobits
	.sectionflags	@""
	.align	16
	.zero		1024


//--------------------- .nv.shared._ZN10layer_norm13ln_bwd_kernelINS_13Kernel_traitsI13__nv_bfloat16S2_fS2_fjLj768ELj1ELj4ELj1ELj16ENS_18Kernel_traits_baseILj768ES2_S2_fS2_fjLj128EEEEELb0ELb0ELb0ELb1EEEvNS_9BwdParamsE --------------------------
	.section	.nv.shared._ZN10layer_norm13ln_bwd_kernelINS_13Kernel_traitsI13__nv_bfloat16S2_fS2_fjLj768ELj1ELj4ELj1ELj16ENS_18Kernel_traits_baseILj768ES2_S2_fS2_fjLj128EEEEELb0ELb0ELb0ELb1EEEvNS_9BwdParamsE,"aw",@nobits
	.sectionflags	@""
	.align	16
	.zero		1024


//--------------------- .nv.shared._ZN10layer_norm13ln_bwd_kernelINS_13Kernel_traitsI13__nv_bfloat16S2_fS2_fjLj768ELj1ELj4ELj1ELj16ENS_18Kernel_traits_baseILj768ES2_S2_fS2_fjLj128EEEEELb0ELb0ELb1ELb0EEEvNS_9BwdParamsE --------------------------
	.section	.nv.shared._ZN10layer_norm13ln_bwd_kernelINS_13Kernel_traitsI13__nv_bfloat16S2_fS2_fjLj768ELj1ELj4ELj1ELj16ENS_18Kernel_traits_baseILj768ES2_S2_fS2_fjLj128EEEEELb0ELb0ELb1ELb0EEEvNS_9BwdParamsE,"aw",@nobits
	.sectionflags	@""
	.align	16
	.zero		1024


//--------------------- .nv.shared._ZN10layer_norm13ln_bwd_kernelINS_13Kernel_traitsI13__nv_bfloat16S2_fS2_fjLj768ELj1ELj4ELj1ELj16ENS_18Kernel_traits_baseILj768ES2_S2_fS2_fjLj128EEEEELb0ELb0ELb1ELb1EEEvNS_9BwdParamsE --------------------------
	.section	.nv.shared._ZN10layer_norm13ln_bwd_kernelINS_13Kernel_traitsI13__nv_bfloat16S2_fS2_fjLj768ELj1ELj4ELj1ELj16ENS_18Kernel_traits_baseILj768ES2_S2_fS2_fjLj128EEEEELb0ELb0ELb1ELb1EEEvNS_9BwdParamsE,"aw",@nobits
	.sectionflags	@""
	.align	16
	.zero		1024


//--------------------- .nv.shared._ZN10layer_norm13ln_bwd_kernelINS_13Kernel_traitsI13__nv_bfloat16S2_fS2_fjLj768ELj1ELj4ELj1ELj16ENS_18Kernel_traits_baseILj768ES2_S2_fS2_fjLj128EEEEELb0ELb1ELb0ELb0EEEvNS_9BwdParamsE --------------------------
	.section	.nv.shared._ZN10layer_norm13ln_bwd_kernelINS_13Kernel_traitsI13__nv_bfloat16S2_fS2_fjLj768ELj1ELj4ELj1ELj16ENS_18Kernel_traits_baseILj768ES2_S2_fS2_fjLj128EEEEELb0ELb1ELb0ELb0EEEvNS_9BwdParamsE,"aw",@nobits
	.sectionflags	@""
	.align	16
	.zero		1024


//--------------------- .nv.shared._ZN10layer_norm13ln_bwd_kernelINS_13Kernel_traitsI13__nv_bfloat16S2_fS2_fjLj768ELj1ELj4ELj1ELj16ENS_18Kernel_traits_baseILj768ES2_S2_fS2_fjLj128EEEEELb0ELb1ELb0ELb1EEEvNS_9BwdParamsE --------------------------
	.section	.nv.shared._ZN10layer_norm13ln_bwd_kernelINS_13Kernel_traitsI13__nv_bfloat16S2_fS2_fjLj768ELj1ELj4ELj1ELj16ENS_18Kernel_traits_baseILj768ES2_S2_fS2_fjLj128EEEEELb0ELb1ELb0ELb1EEEvNS_9BwdParamsE,"aw",@nobits
	.sectionflags	@""
	.align	16
	.zero		1024


//--------------------- .nv.shared._ZN10layer_norm13ln_bwd_kernelINS_13Kernel_traitsI13__nv_bfloat16S2_fS2_fjLj768ELj1ELj4ELj1ELj16ENS_18Kernel_traits_baseILj768ES2_S2_fS2_fjLj128EEEEELb0ELb1ELb1ELb0EEEvNS_9BwdParamsE --------------------------
	.section	.nv.shared._ZN10layer_norm13ln_bwd_kernelINS_13Kernel_traitsI13__nv_bfloat16S2_fS2_fjLj768ELj1ELj4ELj1ELj16ENS_18Kernel_traits_baseILj768ES2_S2_fS2_fjLj128EEEEELb0ELb1ELb1ELb0EEEvNS_9BwdParamsE,"aw",@nobits
	.sectionflags	@""
	.align	16
	.zero		1024


//--------------------- .nv.shared._ZN10layer_norm13ln_bwd_kernelINS_13Kernel_traitsI13__nv_bfloat16S2_fS2_fjLj768ELj1ELj4ELj1ELj16ENS_18Kernel_traits_baseILj768ES2_S2_fS2_fjLj128EEEEELb0ELb1ELb1ELb1EEEvNS_9BwdParamsE --------------------------
	.section	.nv.shared._ZN10layer_norm13ln_bwd_kernelINS_13Kernel_traitsI13__nv_bfloat16S2_fS2_fjLj768ELj1ELj4ELj1ELj16ENS_18Kernel_traits_baseILj768ES2_S2_fS2_fjLj128EEEEELb0ELb1ELb1ELb1EEEvNS_9BwdParamsE,"aw",@nobits
	.sectionflags	@""
	.align	16
	.zero		1024


//--------------------- .nv.shared._ZN10layer_norm13ln_bwd_kernelINS_13Kernel_traitsI13__nv_bfloat16S2_fS2_fjLj768ELj1ELj4ELj1ELj16ENS_18Kernel_traits_baseILj768ES2_S2_fS2_fjLj128EEEEELb1ELb0ELb0ELb0EEEvNS_9BwdParamsE --------------------------
	.section	.nv.shared._ZN10layer_norm13ln_bwd_kernelINS_13Kernel_traitsI13__nv_bfloat16S2_fS2_fjLj768ELj1ELj4ELj1ELj16ENS_18Kernel_traits_baseILj768ES2_S2_fS2_fjLj128EEEEELb1ELb0ELb0ELb0EEEvNS_9BwdParamsE,"aw",@nobits
	.sectionflags	@""
	.align	16
	.zero		1024


//--------------------- .nv.shared._ZN10layer_norm13ln_bwd_kernelINS_13Kernel_traitsI13__nv_bfloat16S2_fS2_fjLj768ELj1ELj4ELj1ELj16ENS_18Kernel_traits_baseILj768ES2_S2_fS2_fjLj128EEEEELb1ELb0ELb0ELb1EEEvNS_9BwdParamsE --------------------------
	.section	.nv.shared._ZN10layer_norm13ln_bwd_kernelINS_13Kernel_traitsI13__nv_bfloat16S2_fS2_fjLj768ELj1ELj4ELj1ELj16ENS_18Kernel_traits_baseILj768ES2_S2_fS2_fjLj128EEEEELb1ELb0ELb0ELb1EEEvNS_9BwdParamsE,"aw",@nobits
	.sectionflags	@""
	.align	16
	.zero		1024


//--------------------- .nv.shared._ZN10layer_norm22ln_bwd_finalize_kernelINS_22Kernel_traits_finalizeILj768E13__nv_bfloat16S2_fS2_fjLb0ELj1024ELj4ENS_18Kernel_traits_baseILj768ES2_S2_fS2_fjLj1024EEEEELb0ELb0EEEvNS_9BwdParamsE --------------------------
	.section	.nv.shared._ZN10layer_norm22ln_bwd_finalize_kernelINS_22Kernel_traits_finalizeILj768E13__nv_bfloat16S2_fS2_fjLb0ELj1024ELj4ENS_18Kernel_traits_baseILj768ES2_S2_fS2_fjLj1024EEEEELb0ELb0EEEvNS_9BwdParamsE,"aw",@nobits
	.sectionflags	@""
	.align	16
.nv.shared._ZN10layer_norm22ln_bwd_finalize_kernelINS_22Kernel_traits_finalizeILj768E13__nv_bfloat16S2_fS2_fjLb0ELj1024ELj4ENS_18Kernel_traits_baseILj768ES2_S2_fS2_fjLj1024EEEEELb0ELb0EEEvNS_9BwdParamsE:
	.zero		9472


//--------------------- .nv.shared._ZN10layer_norm13ln_bwd_kernelINS_13Kernel_traitsI13__nv_bfloat16S2_fS2_fjLj768ELj1ELj4ELj1ELj16ENS_18Kernel_traits_baseILj768ES2_S2_fS2_fjLj128EEEEELb1ELb0ELb1ELb0EEEvNS_9BwdParamsE --------------------------
	.section	.nv.shared._ZN10layer_norm13ln_bwd_kernelINS_13Kernel_traitsI13__nv_bfloat16S2_fS2_fjLj768ELj1ELj4ELj1ELj16ENS_18Kernel_traits_baseILj768ES2_S2_fS2_fjLj128EEEEELb1ELb0ELb1ELb0EEEvNS_9BwdParamsE,"aw",@nobits
	.sectionflags	@""
	.align	16
	.zero		1024


//--------------------- .nv.shared._ZN10layer_norm22ln_bwd_finalize_kernelINS_22Kernel_traits_finalizeILj768E13__nv_bfloat16S2_fS2_fjLb0ELj1024ELj4ENS_18Kernel_traits_baseILj768ES2_S2_fS2_fjLj1024EEEEELb0ELb1EEEvNS_9BwdParamsE --------------------------
	.section	.nv.shared._ZN10layer_norm22ln_bwd_finalize_kernelINS_22Kernel_traits_finalizeILj768E13__nv_bfloat16S2_fS2_fjLb0ELj1024ELj4ENS_18Kernel_traits_baseILj768ES2_S2_fS2_fjLj1024EEEEELb0ELb1EEEvNS_9BwdParamsE,"aw",@nobits
	.sectionflags	@""
	.align	16
.nv.shared._ZN10layer_norm22ln_bwd_finalize_kernelINS_22Kernel_traits_finalizeILj768E13__nv_bfloat16S2_fS2_fjLb0ELj1024ELj4ENS_18Kernel_traits_baseILj768ES2_S2_fS2_fjLj1024EEEEELb0ELb1EEEvNS_9BwdParamsE:
	.zero		9472


//--------------------- .nv.shared._ZN10layer_norm13ln_bwd_kernelINS_13Kernel_traitsI13__nv_bfloat16S2_fS2_fjLj768ELj1ELj4ELj1ELj16ENS_18Kernel_traits_baseILj768ES2_S2_fS2_fjLj128EEEEELb1ELb0ELb1ELb1EEEvNS_9BwdParamsE --------------------------
	.section	.nv.shared._ZN10layer_norm13ln_bwd_kernelINS_13Kernel_traitsI13__nv_bfloat16S2_fS2_fjLj768ELj1ELj4ELj1ELj16ENS_18Kernel_traits_baseILj768ES2_S2_fS2_fjLj128EEEEELb1ELb0ELb1ELb1EEEvNS_9BwdParamsE,"aw",@nobits
	.sectionflags	@""
	.align	16
	.zero		1024


//--------------------- .nv.shared._ZN10layer_norm13ln_bwd_kernelINS_13Kernel_traitsI13__nv_bfloat16S2_fS2_fjLj768ELj1ELj4ELj1ELj16ENS_18Kernel_traits_baseILj768ES2_S2_fS2_fjLj128EEEEELb1ELb1ELb0ELb0EEEvNS_9BwdParamsE --------------------------
	.section	.nv.shared._ZN10layer_norm13ln_bwd_kernelINS_13Kernel_traitsI13__nv_bfloat16S2_fS2_fjLj768ELj1ELj4ELj1ELj16ENS_18Kernel_traits_baseILj768ES2_S2_fS2_fjLj128EEEEELb1ELb1ELb0ELb0EEEvNS_9BwdParamsE,"aw",@nobits
	.sectionflags	@""
	.align	16
	.zero		1024


//--------------------- .nv.shared._ZN10layer_norm13ln_bwd_kernelINS_13Kernel_traitsI13__nv_bfloat16S2_fS2_fjLj768ELj1ELj4ELj1ELj16ENS_18Kernel_traits_baseILj768ES2_S2_fS2_fjLj128EEEEELb1ELb1ELb0ELb1EEEvNS_9BwdParamsE --------------------------
	.section	.nv.shared._ZN10layer_norm13ln_bwd_kernelINS_13Kernel_traitsI13__nv_bfloat16S2_fS2_fjLj768ELj1ELj4ELj1ELj16ENS_18Kernel_traits_baseILj768ES2_S2_fS2_fjLj128EEEEELb1ELb1ELb0ELb1EEEvNS_9BwdParamsE,"aw",@nobits
	.sectionflags	@""
	.align	16
	.zero		1024


//--------------------- .nv.shared._ZN10layer_norm22ln_bwd_finalize_kernelINS_22Kernel_traits_finalizeILj768E13__nv_bfloat16S2_fS2_fjLb1ELj1024ELj4ENS_18Kernel_traits_baseILj768ES2_S2_fS2_fjLj1024EEEEELb1ELb0EEEvNS_9BwdParamsE --------------------------
	.section	.nv.shared._ZN10layer_norm22ln_bwd_finalize_kernelINS_22Kernel_traits_finalizeILj768E13__nv_bfloat16S2_fS2_fjLb1ELj1024ELj4ENS_18Kernel_traits_baseILj768ES2_S2_fS2_fjLj1024EEEEELb1ELb0EEEvNS_9BwdParamsE,"aw",@nobits
	.sectionflags	@""
	.align	16
.nv.shared._ZN10layer_norm22ln_bwd_finalize_kernelINS_22Kernel_traits_finalizeILj768E13__nv_bfloat16S2_fS2_fjLb1ELj1024ELj4ENS_18Kernel_traits_baseILj768ES2_S2_fS2_fjLj1024EEEEELb1ELb0EEEvNS_9BwdParamsE:
	.zero		13696


//--------------------- .nv.shared._ZN10layer_norm13ln_bwd_kernelINS_13Kernel_traitsI13__nv_bfloat16S2_fS2_fjLj768ELj1ELj4ELj1ELj16ENS_18Kernel_traits_baseILj768ES2_S2_fS2_fjLj128EEEEELb1ELb1ELb1ELb0EEEvNS_9BwdParamsE --------------------------
	.section	.nv.shared._ZN10layer_norm13ln_bwd_kernelINS_13Kernel_traitsI13__nv_bfloat16S2_fS2_fjLj768ELj1ELj4ELj1ELj16ENS_18Kernel_traits_baseILj768ES2_S2_fS2_fjLj128EEEEELb1ELb1ELb1ELb0EEEvNS_9BwdParamsE,"aw",@nobits
	.sectionflags	@""
	.align	16
	.zero		1024


//--------------------- .nv.shared._ZN10layer_norm22ln_bwd_finalize_kernelINS_22Kernel_traits_finalizeILj768E13__nv_bfloat16S2_fS2_fjLb1ELj1024ELj4ENS_18Kernel_traits_baseILj768ES2_S2_fS2_fjLj1024EEEEELb1ELb1EEEvNS_9BwdParamsE --------------------------
	.section	.nv.shared._ZN10layer_norm22ln_bwd_finalize_kernelINS_22Kernel_traits_finalizeILj768E13__nv_bfloat16S2_fS2_fjLb1ELj1024ELj4ENS_18Kernel_traits_baseILj768ES2_S2_fS2_fjLj1024EEEEELb1ELb1EEEvNS_9BwdParamsE,"aw",@nobits
	.sectionflags	@""
	.align	16
.nv.shared._ZN10layer_norm22ln_bwd_finalize_kernelINS_22Kernel_traits_finalizeILj768E13__nv_bfloat16S2_fS2_fjLb1ELj1024ELj4ENS_18Kernel_traits_baseILj768ES2_S2_fS2_fjLj1024EEEEELb1ELb1EEEvNS_9BwdParamsE:
	.zero		13696


//--------------------- .nv.shared._ZN10layer_norm13ln_bwd_kernelINS_13Kernel_traitsI13__nv_bfloat16S2_fS2_fjLj768ELj1ELj4ELj1ELj16ENS_18Kernel_traits_baseILj768ES2_S2_fS2_fjLj128EEEEELb1ELb1ELb1ELb1EEEvNS_9BwdParamsE --------------------------
	.section	.nv.shared._ZN10layer_norm13ln_bwd_kernelINS_13Kernel_traitsI13__nv_bfloat16S2_fS2_fjLj768ELj1ELj4ELj1ELj16ENS_18Kernel_traits_baseILj768ES2_S2_fS2_fjLj128EEEEELb1ELb1ELb1ELb1EEEvNS_9BwdParamsE,"aw",@nobits
	.sectionflags	@""
	.align	16
	.zero		1024


//--------------------- .nv.shared._ZN10layer_norm13ln_bwd_kernelINS_13Kernel_traitsIf13__nv_bfloat16fS2_fjLj768ELj1ELj4ELj1ELj16ENS_18Kernel_traits_baseILj768EfS2_fS2_fjLj128EEEEELb0ELb0ELb0ELb0EEEvNS_9BwdParamsE --------------------------
	.section	.nv.shared._ZN10layer_norm13ln_bwd_kernelINS_13Kernel_traitsIf13__nv_bfloat16fS2_fjLj768ELj1ELj4ELj1ELj16ENS_18Kernel_traits_baseILj768EfS2_fS2_fjLj128EEEEELb0ELb0ELb0ELb0EEEvNS_9BwdParamsE,"aw",@nobits
	.sectionflags	@""
	.align	16
	.zero		1024


//--------------------- .nv.shared._ZN10layer_norm13ln_bwd_kernelINS_13Kernel_traitsIf13__nv_bfloat16fS2_fjLj768ELj1ELj4ELj1ELj16ENS_18Kernel_traits_baseILj768EfS2_fS2_fjLj128EEEEELb0ELb0ELb0ELb1EEEvNS_9BwdParamsE --------------------------
	.section	.nv.shared._ZN10layer_norm13ln_bwd_kernelINS_13Kernel_traitsIf13__nv_bfloat16fS2_fjLj768ELj1ELj4ELj1ELj16ENS_18Kernel_traits_baseILj768EfS2_fS2_fjLj128EEEEELb0ELb0ELb0ELb1EEEvNS_9BwdParamsE,"aw",@nobits
	.sectionflags	@""
	.align	16
	.zero		1024


//--------------------- .nv.shared._ZN10layer_norm13ln_bwd_kernelINS_13Kernel_traitsIf13__nv_bfloat16fS2_fjLj768ELj1ELj4ELj1ELj16ENS_18Kernel_traits_baseILj768EfS2_fS2_fjLj128EEEEELb0ELb0ELb1ELb0EEEvNS_9BwdParamsE --------------------------
	.section	.nv.shared._ZN10layer_norm13ln_bwd_kernelINS_13Kernel_traitsIf13__nv_bfloat16fS2_fjLj768ELj1ELj4ELj1ELj16ENS_18Kernel_traits_baseILj768EfS2_fS2_fjLj128EEEEELb0ELb0ELb1ELb0EEEvNS_9BwdParamsE,"aw",@nobits
	.sectionflags	@""
	.align	16
	.zero		1024


//--------------------- .nv.shared._ZN10layer_norm13ln_bwd_kernelINS_13Kernel_traitsIf13__nv_bfloat16fS2_fjLj768ELj1ELj4ELj1ELj16ENS_18Kernel_traits_baseILj768EfS2_fS2_fjLj128EEEEELb0ELb0ELb1ELb1EEEvNS_9BwdParamsE --------------------------
	.section	.nv.shared._ZN10layer_norm13ln_bwd_kernelINS_13Kernel_traitsIf13__nv_bfloat16fS2_fjLj768ELj1ELj4ELj1ELj16ENS_18Kernel_traits_baseILj768EfS2_fS2_fjLj128EEEEELb0ELb0ELb1ELb1EEEvNS_9BwdParamsE,"aw",@nobits
	.sectionflags	@""
	.align	16
	.zero		1024


//--------------------- .nv.shared._ZN10layer_norm13ln_bwd_kernelINS_13Kernel_traitsIf13__nv_bfloat16fS2_fjLj768ELj1ELj4ELj1ELj16ENS_18Kernel_traits_baseILj768EfS2_fS2_fjLj128EEEEELb0ELb1ELb0ELb0EEEvNS_9BwdParamsE --------------------------
	.section	.nv.shared._ZN10layer_norm13ln_bwd_kernelINS_13Kernel_traitsIf13__nv_bfloat16fS2_fjLj768ELj1ELj4ELj1ELj16ENS_18Kernel_traits_baseILj768EfS2_fS2_fjLj128EEEEELb0ELb1ELb0ELb0EEEvNS_9BwdParamsE,"aw",@nobits
	.sectionflags	@""
	.align	16
	.zero		1024


//--------------------- .nv.shared._ZN10layer_norm13ln_bwd_kernelINS_13Kernel_traitsIf13__nv_bfloat16fS2_fjLj768ELj1ELj4ELj1ELj16ENS_18Kernel_traits_baseILj768EfS2_fS2_fjLj128EEEEELb0ELb1ELb0ELb1EEEvNS_9BwdParamsE --------------------------
	.section	.nv.shared._ZN10layer_norm13ln_bwd_kernelINS_13Kernel_traitsIf13__nv_bfloat16fS2_fjLj768ELj1ELj4ELj1ELj16ENS_18Kernel_traits_baseILj768EfS2_fS2_fjLj128EEEEELb0ELb1ELb0ELb1EEEvNS_9BwdParamsE,"aw",@nobits
	.sectionflags	@""
	.align	16
	.zero		1024


//--------------------- .nv.shared._ZN10layer_norm13ln_bwd_kernelINS_13Kernel_traitsIf13__nv_bfloat16fS2_fjLj768ELj1ELj4ELj1ELj16ENS_18Kernel_traits_baseILj768EfS2_fS2_fjLj128EEEEELb0ELb1ELb1ELb0EEEvNS_9BwdParamsE --------------------------
	.section	.nv.shared._ZN10layer_norm13ln_bwd_kernelINS_13Kernel_traitsIf13__nv_bfloat16fS2_fjLj768ELj1ELj4ELj1ELj16ENS_18Kernel_traits_baseILj768EfS2_fS2_fjLj128EEEEELb0ELb1ELb1ELb0EEEvNS_9BwdParamsE,"aw",@nobits
	.sectionflags	@""
	.align	16
	.zero		1024


//--------------------- .nv.shared._ZN10layer_norm13ln_bwd_kernelINS_13Kernel_traitsIf13__nv_bfloat16fS2_fjLj768ELj1ELj4ELj1ELj16ENS_18Kernel_traits_baseILj768EfS2_fS2_fjLj128EEEEELb0ELb1ELb1ELb1EEEvNS_9BwdParamsE --------------------------
	.section	.nv.shared._ZN10layer_norm13ln_bwd_kernelINS_13Kernel_traitsIf13__nv_bfloat16fS2_fjLj768ELj1ELj4ELj1ELj16ENS_18Kernel_traits_baseILj768EfS2_fS2_fjLj128EEEEELb0ELb1ELb1ELb1EEEvNS_9BwdParamsE,"aw",@nobits
	.sectionflags	@""
	.align	16
	.zero		1024


//--------------------- .nv.shared._ZN10layer_norm13ln_bwd_kernelINS_13Kernel_traitsIf13__nv_bfloat16fS2_fjLj768ELj1ELj4ELj1ELj16ENS_18Kernel_traits_baseILj768EfS2_fS2_fjLj128EEEEELb1ELb0ELb0ELb0EEEvNS_9BwdParamsE --------------------------
	.section	.nv.shared._ZN10layer_norm13ln_bwd_kernelINS_13Kernel_traitsIf13__nv_bfloat16fS2_fjLj768ELj1ELj4ELj1ELj16ENS_18Kernel_traits_baseILj768EfS2_fS2_fjLj128EEEEELb1ELb0ELb0ELb0EEEvNS_9BwdParamsE,"aw",@nobits
	.sectionflags	@""
	.align	16
	.zero		1024


//--------------------- .nv.shared._ZN10layer_norm13ln_bwd_kernelINS_13Kernel_traitsIf13__nv_bfloat16fS2_fjLj768ELj1ELj4ELj1ELj16ENS_18Kernel_traits_baseILj768EfS2_fS2_fjLj128EEEEELb1ELb0ELb0ELb1EEEvNS_9BwdParamsE --------------------------
	.section	.nv.shared._ZN10layer_norm13ln_bwd_kernelINS_13Kernel_traitsIf13__nv_bfloat16fS2_fjLj768ELj1ELj4ELj1ELj16ENS_18Kernel_traits_baseILj768EfS2_fS2_fjLj128EEEEELb1ELb0ELb0ELb1EEEvNS_9BwdParamsE,"aw",@nobits
	.sectionflags	@""
	.align	16
	.zero		1024


//--------------------- .nv.shared._ZN10layer_norm22ln_bwd_finalize_kernelINS_22Kernel_traits_finalizeILj768Ef13__nv_bfloat16fS2_fjLb0ELj1024ELj4ENS_18Kernel_traits_baseILj768EfS2_fS2_fjLj1024EEEEELb0ELb0EEEvNS_9BwdParamsE --------------------------
	.section	.nv.shared._ZN10layer_norm22ln_bwd_finalize_kernelINS_22Kernel_traits_finalizeILj768Ef13__nv_bfloat16fS2_fjLb0ELj1024ELj4ENS_18Kernel_traits_baseILj768EfS2_fS2_fjLj1024EEEEELb0ELb0EEEvNS_9BwdParamsE,"aw",@nobits
	.sectionflags	@""
	.align	16
.nv.shared._ZN10layer_norm22ln_bwd_finalize_kernelINS_22Kernel_traits_finalizeILj768Ef13__nv_bfloat16fS2_fjLb0ELj1024ELj4ENS_18Kernel_traits_baseILj768EfS2_fS2_fjLj1024EEEEELb0ELb0EEEvNS_9BwdParamsE:
	.zero		9472


//--------------------- .nv.shared._ZN10layer_norm13ln_bwd_kernelINS_13Kernel_traitsIf13__nv_bfloat16fS2_fjLj768ELj1ELj4ELj1ELj16ENS_18Kernel_traits_baseILj768EfS2_fS2_fjLj128EEEEELb1ELb0ELb1ELb0EEEvNS_9BwdParamsE --------------------------
	.section	.nv.shared._ZN10layer_norm13ln_bwd_kernelINS_13Kernel_traitsIf13__nv_bfloat16fS2_fjLj768ELj1ELj4ELj1ELj16ENS_18Kernel_traits_baseILj768EfS2_fS2_fjLj128EEEEELb1ELb0ELb1ELb0EEEvNS_9BwdParamsE,"aw",@nobits
	.sectionflags	@""
	.align	16
	.zero		1024


//--------------------- .nv.shared._ZN10layer_norm22ln_bwd_finalize_kernelINS_22Kernel_traits_finalizeILj768Ef13__nv_bfloat16fS2_fjLb0ELj1024ELj4ENS_18Kernel_traits_baseILj768EfS2_fS2_fjLj1024EEEEELb0ELb1EEEvNS_9BwdParamsE --------------------------
	.section	.nv.shared._ZN10layer_norm22ln_bwd_finalize_kernelINS_22Kernel_traits_finalizeILj768Ef13__nv_bfloat16fS2_fjLb0ELj1024ELj4ENS_18Kernel_traits_baseILj768EfS2_fS2_fjLj1024EEEEELb0ELb1EEEvNS_9BwdParamsE,"aw",@nobits
	.sectionflags	@""
	.align	16
.nv.shared._ZN10layer_norm22ln_bwd_finalize_kernelINS_22Kernel_traits_finalizeILj768Ef13__nv_bfloat16fS2_fjLb0ELj1024ELj4ENS_18Kernel_traits_baseILj768EfS2_fS2_fjLj1024EEEEELb0ELb1EEEvNS_9BwdParamsE:
	.zero		9472


//--------------------- .nv.shared._ZN10layer_norm13ln_bwd_kernelINS_13Kernel_traitsIf13__nv_bfloat16fS2_fjLj768ELj1ELj4ELj1ELj16ENS_18Kernel_traits_baseILj768EfS2_fS2_fjLj128EEEEELb1ELb0ELb1ELb1EEEvNS_9BwdParamsE --------------------------
	.section	.nv.shared._ZN10layer_norm13ln_bwd_kernelINS_13Kernel_traitsIf13__nv_bfloat16fS2_fjLj768ELj1ELj4ELj1ELj16ENS_18Kernel_traits_baseILj768EfS2_fS2_fjLj128EEEEELb1ELb0ELb1ELb1EEEvNS_9BwdParamsE,"aw",@nobits
	.sectionflags	@""
	.align	16
	.zero		1024


//--------------------- .nv.shared._ZN10layer_norm13ln_bwd_kernelINS_13Kernel_traitsIf13__nv_bfloat16fS2_fjLj768ELj1ELj4ELj1ELj16ENS_18Kernel_traits_baseILj768EfS2_fS2_fjLj128EEEEELb1ELb1ELb0ELb0EEEvNS_9BwdParamsE --------------------------
	.section	.nv.shared._ZN10layer_norm13ln_bwd_kernelINS_13Kernel_traitsIf13__nv_bfloat16fS2_fjLj768ELj1ELj4ELj1ELj16ENS_18Kernel_traits_baseILj768EfS2_fS2_fjLj128EEEEELb1ELb1ELb0ELb0EEEvNS_9BwdParamsE,"aw",@nobits
	.sectionflags	@""
	.align	16
	.zero		1024


//--------------------- .nv.shared._ZN10layer_norm13ln_bwd_kernelINS_13Kernel_traitsIf13__nv_bfloat16fS2_fjLj768ELj1ELj4ELj1ELj16ENS_18Kernel_traits_baseILj768EfS2_fS2_fjLj128EEEEELb1ELb1ELb0ELb1EEEvNS_9BwdParamsE --------------------------
	.section	.nv.shared._ZN10layer_norm13ln_bwd_kernelINS_13Kernel_traitsIf13__nv_bfloat16fS2_fjLj768ELj1ELj4ELj1ELj16ENS_18Kernel_traits_baseILj768EfS2_fS2_fjLj128EEEEELb1ELb1ELb0ELb1EEEvNS_9BwdParamsE,"aw",@nobits
	.sectionflags	@""
	.align	16
	.zero		1024


//--------------------- .nv.shared._ZN10layer_norm22ln_bwd_finalize_kernelINS_22Kernel_traits_finalizeILj768Ef13__nv_bfloat16fS2_fjLb1ELj1024ELj4ENS_18Kernel_traits_baseILj768EfS2_fS2_fjLj1024EEEEELb1ELb0EEEvNS_9BwdParamsE --------------------------
	.section	.nv.shared._ZN10layer_norm22ln_bwd_finalize_kernelINS_22Kernel_traits_finalizeILj768Ef13__nv_bfloat16fS2_fjLb1ELj1024ELj4ENS_18Kernel_traits_baseILj768EfS2_fS2_fjLj1024EEEEELb1ELb0EEEvNS_9BwdParamsE,"aw",@nobits
	.sectionflags	@""
	.align	16
.nv.shared._ZN10layer_norm22ln_bwd_finalize_kernelINS_22Kernel_traits_finalizeILj768Ef13__nv_bfloat16fS2_fjLb1ELj1024ELj4ENS_18Kernel_traits_baseILj768EfS2_fS2_fjLj1024EEEEELb1ELb0EEEvNS_9BwdParamsE:
	.zero		13696


//--------------------- .nv.shared._ZN10layer_norm13ln_bwd_kernelINS_13Kernel_traitsIf13__nv_bfloat16fS2_fjLj768ELj1ELj4ELj1ELj16ENS_18Kernel_traits_baseILj768EfS2_fS2_fjLj128EEEEELb1ELb1ELb1ELb0EEEvNS_9BwdParamsE --------------------------
	.section	.nv.shared._ZN10layer_norm13ln_bwd_kernelINS_13Kernel_traitsIf13__nv_bfloat16fS2_fjLj768ELj1ELj4ELj1ELj16ENS_18Kernel_traits_baseILj768EfS2_fS2_fjLj128EEEEELb1ELb1ELb1ELb0EEEvNS_9BwdParamsE,"aw",@nobits
	.sectionflags	@""
	.align	16
	.zero		1024


//--------------------- .nv.shared._ZN10layer_norm22ln_bwd_finalize_kernelINS_22Kernel_traits_finalizeILj768Ef13__nv_bfloat16fS2_fjLb1ELj1024ELj4ENS_18Kernel_traits_baseILj768EfS2_fS2_fjLj1024EEEEELb1ELb1EEEvNS_9BwdParamsE --------------------------
	.section	.nv.shared._ZN10layer_norm22ln_bwd_finalize_kernelINS_22Kernel_traits_finalizeILj768Ef13__nv_bfloat16fS2_fjLb1ELj1024ELj4ENS_18Kernel_traits_baseILj768EfS2_fS2_fjLj1024EEEEELb1ELb1EEEvNS_9BwdParamsE,"aw",@nobits
	.sectionflags	@""
	.align	16
.nv.shared._ZN10layer_norm22ln_bwd_finalize_kernelINS_22Kernel_traits_finalizeILj768Ef13__nv_bfloat16fS2_fjLb1ELj1024ELj4ENS_18Kernel_traits_baseILj768EfS2_fS2_fjLj1024EEEEELb1ELb1EEEvNS_9BwdParamsE:
	.zero		13696


//--------------------- .nv.shared._ZN10layer_norm13ln_bwd_kernelINS_13Kernel_traitsIf13__nv_bfloat16fS2_fjLj768ELj1ELj4ELj1ELj16ENS_18Kernel_traits_baseILj768EfS2_fS2_fjLj128EEEEELb1ELb1ELb1ELb1EEEvNS_9BwdParamsE --------------------------
	.section	.nv.shared._ZN10layer_norm13ln_bwd_kernelINS_13Kernel_traitsIf13__nv_bfloat16fS2_fjLj768ELj1ELj4ELj1ELj16ENS_18Kernel_traits_baseILj768EfS2_fS2_fjLj128EEEEELb1ELb1ELb1ELb1EEEvNS_9BwdParamsE,"aw",@nobits
	.sectionflags	@""
	.align	16
	.zero		1024


//--------------------- .nv.shared._ZN10layer_norm13ln_bwd_kernelINS_13Kernel_traitsIf6__halfS2_S2_fjLj768ELj1ELj4ELj1ELj16ENS_18Kernel_traits_baseILj768EfS2_S2_S2_fjLj128EEEEELb0ELb0ELb0ELb0EEEvNS_9BwdParamsE --------------------------
	.section	.nv.shared._ZN10layer_norm13ln_bwd_kernelINS_13Kernel_traitsIf6__halfS2_S2_fjLj768ELj1ELj4ELj1ELj16ENS_18Kernel_traits_baseILj768EfS2_S2_S2_fjLj128EEEEELb0ELb0ELb0ELb0EEEvNS_9BwdParamsE,"aw",@nobits
	.sectionflags	@""
	.align	16
	.zero		1024


//--------------------- .nv.shared._ZN10layer_norm13ln_bwd_kernelINS_13Kernel_traitsIf6__halfS2_S2_fjLj768ELj1ELj4ELj1ELj16ENS_18Kernel_traits_baseILj768EfS2_S2_S2_fjLj128EEEEELb0ELb0ELb0ELb1EEEvNS_9BwdParamsE --------------------------
	.section	.nv.shared._ZN10layer_norm13ln_bwd_kernelINS_13Kernel_traitsIf6__halfS2_S2_fjLj768ELj1ELj4ELj1ELj16ENS_18Kernel_traits_baseILj768EfS2_S2_S2_fjLj128EEEEELb0ELb0ELb0ELb1EEEvNS_9BwdParamsE,"aw",@nobits
	.sectionflags	@""
	.align	16
	.zero		1024


//--------------------- .nv.shared._ZN10layer_norm13ln_bwd_kernelINS_13Kernel_traitsIf6__halfS2_S2_fjLj768ELj1ELj4ELj1ELj16ENS_18Kernel_traits_baseILj768EfS2_S2_S2_fjLj128EEEEELb0ELb0ELb1ELb0EEEvNS_9BwdParamsE --------------------------
	.section	.nv.shared._ZN10layer_norm13ln_bwd_kernelINS_13Kernel_traitsIf6__halfS2_S2_fjLj768ELj1ELj4ELj1ELj16ENS_18Kernel_traits_baseILj768EfS2_S2_S2_fjLj128EEEEELb0ELb0ELb1ELb0EEEvNS_9BwdParamsE,"aw",@nobits
	.sectionflags	@""
	.align	16
	.zero		1024


//--------------------- .nv.shared._ZN10layer_norm13ln_bwd_kernelINS_13Kernel_traitsIf6__halfS2_S2_fjLj768ELj1ELj4ELj1ELj16ENS_18Kernel_traits_baseILj768EfS2_S2_S2_fjLj128EEEEELb0ELb0ELb1ELb1EEEvNS_9BwdParamsE --------------------------
	.section	.nv.shared._ZN10layer_norm13ln_bwd_kernelINS_13Kernel_traitsIf6__halfS2_S2_fjLj768ELj1ELj4ELj1ELj16ENS_18Kernel_traits_baseILj768EfS2_S2_S2_fjLj128EEEEELb0ELb0ELb1ELb1EEEvNS_9BwdParamsE,"aw",@nobits
	.sectionflags	@""
	.align	16
	.zero		1024


//--------------------- .nv.shared._ZN10layer_norm13ln_bwd_kernelINS_13Kernel_traitsIf6__halfS2_S2_fjLj768ELj1ELj4ELj1ELj16ENS_18Kernel_traits_baseILj768EfS2_S2_S2_fjLj128EEEEELb0ELb1ELb0ELb0EEEvNS_9BwdParamsE --------------------------
	.section	.nv.shared._ZN10layer_norm13ln_bwd_kernelINS_13Kernel_traitsIf6__halfS2_S2_fjLj768ELj1ELj4ELj1ELj16ENS_18Kernel_traits_baseILj768EfS2_S2_S2_fjLj128EEEEELb0ELb1ELb0ELb0EEEvNS_9BwdParamsE,"aw",@nobits
	.sectionflags	@""
	.align	16
	.zero		1024


//--------------------- .nv.shared._ZN10layer_norm13ln_bwd_kernelINS_13Kernel_traitsIf6__halfS2_S2_fjLj768ELj1ELj4ELj1ELj16ENS_18Kernel_traits_baseILj768EfS2_S2_S2_fjLj128EEEEELb0ELb1ELb0ELb1EEEvNS_9BwdParamsE --------------------------
	.section	.nv.shared._ZN10layer_norm13ln_bwd_kernelINS_13Kernel_traitsIf6__halfS2_S2_fjLj768ELj1ELj4ELj1ELj16ENS_18Kernel_traits_baseILj768EfS2_S2_S2_fjLj128EEEEELb0ELb1ELb0ELb1EEEvNS_9BwdParamsE,"aw",@nobits
	.sectionflags	@""
	.align	16
	.zero		1024


//--------------------- .nv.shared._ZN10layer_norm13ln_bwd_kernelINS_13Kernel_traitsIf6__halfS2_S2_fjLj768ELj1ELj4ELj1ELj16ENS_18Kernel_traits_baseILj768EfS2_S2_S2_fjLj128EEEEELb0ELb1ELb1ELb0EEEvNS_9BwdParamsE --------------------------
	.section	.nv.shared._ZN10layer_norm13ln_bwd_kernelINS_13Kernel_traitsIf6__halfS2_S2_fjLj768ELj1ELj4ELj1ELj16ENS_18Kernel_traits_baseILj768EfS2_S2_S2_fjLj128EEEEELb0ELb1ELb1ELb0EEEvNS_9BwdParamsE,"aw",@nobits
	.sectionflags	@""
	.align	16
	.zero		1024


//--------------------- .nv.shared._ZN10layer_norm13ln_bwd_kernelINS_13Kernel_traitsIf6__halfS2_S2_fjLj768ELj1ELj4ELj1ELj16ENS_18Kernel_traits_baseILj768EfS2_S2_S2_fjLj128EEEEELb0ELb1ELb1ELb1EEEvNS_9BwdParamsE --------------------------
	.section	.nv.shared._ZN10layer_norm13ln_bwd_kernelINS_13Kernel_traitsIf6__halfS2_S2_fjLj768ELj1ELj4ELj1ELj16ENS_18Kernel_traits_baseILj768EfS2_S2_S2_fjLj128EEEEELb0ELb1ELb1ELb1EEEvNS_9BwdParamsE,"aw",@nobits
	.sectionflags	@""
	.align	16
	.zero		1024


//--------------------- .nv.shared._ZN10layer_norm13ln_bwd_kernelINS_13Kernel_traitsIf6__halfS2_S2_fjLj768ELj1ELj4ELj1ELj16ENS_18Kernel_traits_baseILj768EfS2_S2_S2_fjLj128EEEEELb1ELb0ELb0ELb0EEEvNS_9BwdParamsE --------------------------
	.section	.nv.shared._ZN10layer_norm13ln_bwd_kernelINS_13Kernel_traitsIf6__halfS2_S2_fjLj768ELj1ELj4ELj1ELj16ENS_18Kernel_traits_baseILj768EfS2_S2_S2_fjLj128EEEEELb1ELb0ELb0ELb0EEEvNS_9BwdParamsE,"aw",@nobits
	.sectionflags	@""
	.align	16
	.zero		1024


//--------------------- .nv.shared._ZN10layer_norm13ln_bwd_kernelINS_13Kernel_traitsIf6__halfS2_S2_fjLj768ELj1ELj4ELj1ELj16ENS_18Kernel_traits_baseILj768EfS2_S2_S2_fjLj128EEEEELb1ELb0ELb0ELb1EEEvNS_9BwdParamsE --------------------------
	.section	.nv.shared._ZN10layer_norm13ln_bwd_kernelINS_13Kernel_traitsIf6__halfS2_S2_fjLj768ELj1ELj4ELj1ELj16ENS_18Kernel_traits_baseILj768EfS2_S2_S2_fjLj128EEEEELb1ELb0ELb0ELb1EEEvNS_9BwdParamsE,"aw",@nobits
	.sectionflags	@""
	.align	16
	.zero		1024


//--------------------- .nv.shared._ZN10layer_norm22ln_bwd_finalize_kernelINS_22Kernel_traits_finalizeILj768Ef6__halfS2_S2_fjLb0ELj1024ELj4ENS_18Kernel_traits_baseILj768EfS2_S2_S2_fjLj1024EEEEELb0ELb0EEEvNS_9BwdParamsE --------------------------
	.section	.nv.shared._ZN10layer_norm22ln_bwd_finalize_kernelINS_22Kernel_traits_finalizeILj768Ef6__halfS2_S2_fjLb0ELj1024ELj4ENS_18Kernel_traits_baseILj768EfS2_S2_S2_fjLj1024EEEEELb0ELb0EEEvNS_9BwdParamsE,"aw",@nobits
	.sectionflags	@""
	.align	16
.nv.shared._ZN10layer_norm22ln_bwd_finalize_kernelINS_22Kernel_traits_finalizeILj768Ef6__halfS2_S2_fjLb0ELj1024ELj4ENS_18Kernel_traits_baseILj768EfS2_S2_S2_fjLj1024EEEEELb0ELb0EEEvNS_9BwdParamsE:
	.zero		9472


//--------------------- .nv.shared._ZN10layer_norm13ln_bwd_kernelINS_13Kernel_traitsIf6__halfS2_S2_fjLj768ELj1ELj4ELj1ELj16ENS_18Kernel_traits_baseILj768EfS2_S2_S2_fjLj128EEEEELb1ELb0ELb1ELb0EEEvNS_9BwdParamsE --------------------------
	.section	.nv.shared._ZN10layer_norm13ln_bwd_kernelINS_13Kernel_traitsIf6__halfS2_S2_fjLj768ELj1ELj4ELj1ELj16ENS_18Kernel_traits_baseILj768EfS2_S2_S2_fjLj128EEEEELb1ELb0ELb1ELb0EEEvNS_9BwdParamsE,"aw",@nobits
	.sectionflags	@""
	.align	16
	.zero		1024


//--------------------- .nv.shared._ZN10layer_norm22ln_bwd_finalize_kernelINS_22Kernel_traits_finalizeILj768Ef6__halfS2_S2_fjLb0ELj1024ELj4ENS_18Kernel_traits_baseILj768EfS2_S2_S2_fjLj1024EEEEELb0ELb1EEEvNS_9BwdParamsE --------------------------
	.section	.nv.shared._ZN10layer_norm22ln_bwd_finalize_kernelINS_22Kernel_traits_finalizeILj768Ef6__halfS2_S2_fjLb0ELj1024ELj4ENS_18Kernel_traits_baseILj768EfS2_S2_S2_fjLj1024EEEEELb0ELb1EEEvNS_9BwdParamsE,"aw",@nobits
	.sectionflags	@""
	.align	16
.nv.shared._ZN10layer_norm22ln_bwd_finalize_kernelINS_22Kernel_traits_finalizeILj768Ef6__halfS2_S2_fjLb0ELj1024ELj4ENS_18Kernel_traits_baseILj768EfS2_S2_S2_fjLj1024EEEEELb0ELb1EEEvNS_9BwdParamsE:
	.zero		9472


//--------------------- .nv.shared._ZN10layer_norm13ln_bwd_kernelINS_13Kernel_traitsIf6__halfS2_S2_fjLj768ELj1ELj4ELj1ELj16ENS_18Kernel_traits_baseILj768EfS2_S2_S2_fjLj128EEEEELb1ELb0ELb1ELb1EEEvNS_9BwdParamsE --------------------------
	.section	.nv.shared._ZN10layer_norm13ln_bwd_kernelINS_13Kernel_traitsIf6__halfS2_S2_fjLj768ELj1ELj4ELj1ELj16ENS_18Kernel_traits_baseILj768EfS2_S2_S2_fjLj128EEEEELb1ELb0ELb1ELb1EEEvNS_9BwdParamsE,"aw",@nobits
	.sectionflags	@""
	.align	16
	.zero		1024


//--------------------- .nv.shared._ZN10layer_norm13ln_bwd_kernelINS_13Kernel_traitsIf6__halfS2_S2_fjLj768ELj1ELj4ELj1ELj16ENS_18Kernel_traits_baseILj768EfS2_S2_S2_fjLj128EEEEELb1ELb1ELb0ELb0EEEvNS_9BwdParamsE --------------------------
	.section	.nv.shared._ZN10layer_norm13ln_bwd_kernelINS_13Kernel_traitsIf6__halfS2_S2_fjLj768ELj1ELj4ELj1ELj16ENS_18Kernel_traits_baseILj768EfS2_S2_S2_fjLj128EEEEELb1ELb1ELb0ELb0EEEvNS_9BwdParamsE,"aw",@nobits
	.sectionflags	@""
	.align	16
	.zero		1024


//--------------------- .nv.shared._ZN10layer_norm13ln_bwd_kernelINS_13Kernel_traitsIf6__halfS2_S2_fjLj768ELj1ELj4ELj1ELj16ENS_18Kernel_traits_baseILj768EfS2_S2_S2_fjLj128EEEEELb1ELb1ELb0ELb1EEEvNS_9BwdParamsE --------------------------
	.section	.nv.shared._ZN10layer_norm13ln_bwd_kernelINS_13Kernel_traitsIf6__halfS2_S2_fjLj768ELj1ELj4ELj1ELj16ENS_18Kernel_traits_baseILj768EfS2_S2_S2_fjLj128EEEEELb1ELb1ELb0ELb1EEEvNS_9BwdParamsE,"aw",@nobits
	.sectionflags	@""
	.align	16
	.zero		1024


//--------------------- .nv.shared._ZN10layer_norm22ln_bwd_finalize_kernelINS_22Kernel_traits_finalizeILj768Ef6__halfS2_S2_fjLb1ELj1024ELj4ENS_18Kernel_traits_baseILj768EfS2_S2_S2_fjLj1024EEEEELb1ELb0EEEvNS_9BwdParamsE --------------------------
	.section	.nv.shared._ZN10layer_norm22ln_bwd_finalize_kernelINS_22Kernel_traits_finalizeILj768Ef6__halfS2_S2_fjLb1ELj1024ELj4ENS_18Kernel_traits_baseILj768EfS2_S2_S2_fjLj1024EEEEELb1ELb0EEEvNS_9BwdParamsE,"aw",@nobits
	.sectionflags	@""
	.align	16
.nv.shared._ZN10layer_norm22ln_bwd_finalize_kernelINS_22Kernel_traits_finalizeILj768Ef6__halfS2_S2_fjLb1ELj1024ELj4ENS_18Kernel_traits_baseILj768EfS2_S2_S2_fjLj1024EEEEELb1ELb0EEEvNS_9BwdParamsE:
	.zero		13696


//--------------------- .nv.shared._ZN10layer_norm13ln_bwd_kernelINS_13Kernel_traitsIf6__halfS2_S2_fjLj768ELj1ELj4ELj1ELj16ENS_18Kernel_traits_baseILj768EfS2_S2_S2_fjLj128EEEEELb1ELb1ELb1ELb0EEEvNS_9BwdParamsE --------------------------
	.section	.nv.shared._ZN10layer_norm13ln_bwd_kernelINS_13Kernel_traitsIf6__halfS2_S2_fjLj768ELj1ELj4ELj1ELj16ENS_18Kernel_traits_baseILj768EfS2_S2_S2_fjLj128EEEEELb1ELb1ELb1ELb0EEEvNS_9BwdParamsE,"aw",@nobits
	.sectionflags	@""
	.align	16
	.zero		1024


//--------------------- .nv.shared._ZN10layer_norm22ln_bwd_finalize_kernelINS_22Kernel_traits_finalizeILj768Ef6__halfS2_S2_fjLb1ELj1024ELj4ENS_18Kernel_traits_baseILj768EfS2_S2_S2_fjLj1024EEEEELb1ELb1EEEvNS_9BwdParamsE --------------------------
	.section	.nv.shared._ZN10layer_norm22ln_bwd_finalize_kernelINS_22Kernel_traits_finalizeILj768Ef6__halfS2_S2_fjLb1ELj1024ELj4ENS_18Kernel_traits_baseILj768EfS2_S2_S2_fjLj1024EEEEELb1ELb1EEEvNS_9BwdParamsE,"aw",@nobits
	.sectionflags	@""
	.align	16
.nv.shared._ZN10layer_norm22ln_bwd_finalize_kernelINS_22Kernel_traits_finalizeILj768Ef6__halfS2_S2_fjLb1ELj1024ELj4ENS_18Kernel_traits_baseILj768EfS2_S2_S2_fjLj1024EEEEELb1ELb1EEEvNS_9BwdParamsE:
	.zero		13696


//--------------------- .nv.shared._ZN10layer_norm13ln_bwd_kernelINS_13Kernel_traitsIf6__halfS2_S2_fjLj768ELj1ELj4ELj1ELj16ENS_18Kernel_traits_baseILj768EfS2_S2_S2_fjLj128EEEEELb1ELb1ELb1ELb1EEEvNS_9BwdParamsE --------------------------
	.section	.nv.shared._ZN10layer_norm13ln_bwd_kernelINS_13Kernel_traitsIf6__halfS2_S2_fjLj768ELj1ELj4ELj1ELj16ENS_18Kernel_traits_baseILj768EfS2_S2_S2_fjLj128EEEEELb1ELb1ELb1ELb1EEEvNS_9BwdParamsE,"aw",@nobits
	.sectionflags	@""
	.align	16
	.zero		1024


//--------------------- .nv.shared._ZN10layer_norm13ln_bwd_kernelINS_13Kernel_traitsI6__halfS2_fS2_fjLj768ELj1ELj4ELj1ELj16ENS_18Kernel_traits_baseILj768ES2_S2_fS2_fjLj128EEEEELb0ELb0ELb0ELb0EEEvNS_9BwdParamsE --------------------------
	.section	.nv.shared._ZN10layer_norm13ln_bwd_kernelINS_13Kernel_traitsI6__halfS2_fS2_fjLj768ELj1ELj4ELj1ELj16ENS_18Kernel_traits_baseILj768ES2_S2_fS2_fjLj128EEEEELb0ELb0ELb0ELb0EEEvNS_9BwdParamsE,"aw",@nobits
	.sectionflags	@""
	.align	16
	.zero		1024


//--------------------- .nv.shared._ZN10layer_norm13ln_bwd_kernelINS_13Kernel_traitsI6__halfS2_fS2_fjLj768ELj1ELj4ELj1ELj16ENS_18Kernel_traits_baseILj768ES2_S2_fS2_fjLj128EEEEELb0ELb0ELb0ELb1EEEvNS_9BwdParamsE --------------------------
	.section	.nv.shared._ZN10layer_norm13ln_bwd_kernelINS_13Kernel_traitsI6__halfS2_fS2_fjLj768ELj1ELj4ELj1ELj16ENS_18Kernel_traits_baseILj768ES2_S2_fS2_fjLj128EEEEELb0ELb0ELb0ELb1EEEvNS_9BwdParamsE,"aw",@nobits
	.sectionflags	@""
	.align	16
	.zero		1024


//--------------------- .nv.shared._ZN10layer_norm13ln_bwd_kernelINS_13Kernel_traitsI6__halfS2_fS2_fjLj768ELj1ELj4ELj1ELj16ENS_18Kernel_traits_baseILj768ES2_S2_fS2_fjLj128EEEEELb0ELb0ELb1ELb0EEEvNS_9BwdParamsE --------------------------
	.section	.nv.shared._ZN10layer_norm13ln_bwd_kernelINS_13Kernel_traitsI6__halfS2_fS2_fjLj768ELj1ELj4ELj1ELj16ENS_18Kernel_traits_baseILj768ES2_S2_fS2_fjLj128EEEEELb0ELb0ELb1ELb0EEEvNS_9BwdParamsE,"aw",@nobits
	.sectionflags	@""
	.align	16
	.zero		1024


//--------------------- .nv.shared._ZN10layer_norm13ln_bwd_kernelINS_13Kernel_traitsI6__halfS2_fS2_fjLj768ELj1ELj4ELj1ELj16ENS_18Kernel_traits_baseILj768ES2_S2_fS2_fjLj128EEEEELb0ELb0ELb1ELb1EEEvNS_9BwdParamsE --------------------------
	.section	.nv.shared._ZN10layer_norm13ln_bwd_kernelINS_13Kernel_traitsI6__halfS2_fS2_fjLj768ELj1ELj4ELj1ELj16ENS_18Kernel_traits_baseILj768ES2_S2_fS2_fjLj128EEEEELb0ELb0ELb1ELb1EEEvNS_9BwdParamsE,"aw",@nobits
	.sectionflags	@""
	.align	16
	.zero		1024


//--------------------- .nv.shared._ZN10layer_norm13ln_bwd_kernelINS_13Kernel_traitsI6__halfS2_fS2_fjLj768ELj1ELj4ELj1ELj16ENS_18Kernel_traits_baseILj768ES2_S2_fS2_fjLj128EEEEELb0ELb1ELb0ELb0EEEvNS_9BwdParamsE --------------------------
	.section	.nv.shared._ZN10layer_norm13ln_bwd_kernelINS_13Kernel_traitsI6__halfS2_fS2_fjLj768ELj1ELj4ELj1ELj16ENS_18Kernel_traits_baseILj768ES2_S2_fS2_fjLj128EEEEELb0ELb1ELb0ELb0EEEvNS_9BwdParamsE,"aw",@nobits
	.sectionflags	@""
	.align	16
	.zero		1024


//--------------------- .nv.shared._ZN10layer_norm13ln_bwd_kernelINS_13Kernel_traitsI6__halfS2_fS2_fjLj768ELj1ELj4ELj1ELj16ENS_18Kernel_traits_baseILj768ES2_S2_fS2_fjLj128EEEEELb0ELb1ELb0ELb1EEEvNS_9BwdParamsE --------------------------
	.section	.nv.shared._ZN10layer_norm13ln_bwd_kernelINS_13Kernel_traitsI6__halfS2_fS2_fjLj768ELj1ELj4ELj1ELj16ENS_18Kernel_traits_baseILj768ES2_S2_fS2_fjLj128EEEEELb0ELb1ELb0ELb1EEEvNS_9BwdParamsE,"aw",@nobits
	.sectionflags	@""
	.align	16
	.zero		1024


//--------------------- .nv.shared._ZN10layer_norm13ln_bwd_kernelINS_13Kernel_traitsI6__halfS2_fS2_fjLj768ELj1ELj4ELj1ELj16ENS_18Kernel_traits_baseILj768ES2_S2_fS2_fjLj128EEEEELb0ELb1ELb1ELb0EEEvNS_9BwdParamsE --------------------------
	.section	.nv.shared._ZN10layer_norm13ln_bwd_kernelINS_13Kernel_traitsI6__halfS2_fS2_fjLj768ELj1ELj4ELj1ELj16ENS_18Kernel_traits_baseILj768ES2_S2_fS2_fjLj128EEEEELb0ELb1ELb1ELb0EEEvNS_9BwdParamsE,"aw",@nobits
	.sectionflags	@""
	.align	16
	.zero		1024


//--------------------- .nv.shared._ZN10layer_norm13ln_bwd_kernelINS_13Kernel_traitsI6__halfS2_fS2_fjLj768ELj1ELj4ELj1ELj16ENS_18Kernel_traits_baseILj768ES2_S2_fS2_fjLj128EEEEELb0ELb1ELb1ELb1EEEvNS_9BwdParamsE --------------------------
	.section	.nv.shared._ZN10layer_norm13ln_bwd_kernelINS_13Kernel_traitsI6__halfS2_fS2_fjLj768ELj1ELj4ELj1ELj16ENS_18Kernel_traits_baseILj768ES2_S2_fS2_fjLj128EEEEELb0ELb1ELb1ELb1EEEvNS_9BwdParamsE,"aw",@nobits
	.sectionflags	@""
	.align	16
	.zero		1024


//--------------------- .nv.shared._ZN10layer_norm13ln_bwd_kernelINS_13Kernel_traitsI6__halfS2_fS2_fjLj768ELj1ELj4ELj1ELj16ENS_18Kernel_traits_baseILj768ES2_S2_fS2_fjLj128EEEEELb1ELb0ELb0ELb0EEEvNS_9BwdParamsE --------------------------
	.section	.nv.shared._ZN10layer_norm13ln_bwd_kernelINS_13Kernel_traitsI6__halfS2_fS2_fjLj768ELj1ELj4ELj1ELj16ENS_18Kernel_traits_baseILj768ES2_S2_fS2_fjLj128EEEEELb1ELb0ELb0ELb0EEEvNS_9BwdParamsE,"aw",@nobits
	.sectionflags	@""
	.align	16
	.zero		1024


//--------------------- .nv.shared._ZN10layer_norm13ln_bwd_kernelINS_13Kernel_traitsI6__halfS2_fS2_fjLj768ELj1ELj4ELj1ELj16ENS_18Kernel_traits_baseILj768ES2_S2_fS2_fjLj128EEEEELb1ELb0ELb0ELb1EEEvNS_9BwdParamsE --------------------------
	.section	.nv.shared._ZN10layer_norm13ln_bwd_kernelINS_13Kernel_traitsI6__halfS2_fS2_fjLj768ELj1ELj4ELj1ELj16ENS_18Kernel_traits_baseILj768ES2_S2_fS2_fjLj128EEEEELb1ELb0ELb0ELb1EEEvNS_9BwdParamsE,"aw",@nobits
	.sectionflags	@""
	.align	16
	.zero		1024


//--------------------- .nv.shared._ZN10layer_norm22ln_bwd_finalize_kernelINS_22Kernel_traits_finalizeILj768E6__halfS2_fS2_fjLb0ELj1024ELj4ENS_18Kernel_traits_baseILj768ES2_S2_fS2_fjLj1024EEEEELb0ELb0EEEvNS_9BwdParamsE --------------------------
	.section	.nv.shared._ZN10layer_norm22ln_bwd_finalize_kernelINS_22Kernel_traits_finalizeILj768E6__halfS2_fS2_fjLb0ELj1024ELj4ENS_18Kernel_traits_baseILj768ES2_S2_fS2_fjLj1024EEEEELb0ELb0EEEvNS_9BwdParamsE,"aw",@nobits
	.sectionflags	@""
	.align	16
.nv.shared._ZN10layer_norm22ln_bwd_finalize_kernelINS_22Kernel_traits_finalizeILj768E6__halfS2_fS2_fjLb0ELj1024ELj4ENS_18Kernel_traits_baseILj768ES2_S2_fS2_fjLj1024EEEEELb0ELb0EEEvNS_9BwdParamsE:
	.zero		9472


//--------------------- .nv.shared._ZN10layer_norm13ln_bwd_kernelINS_13Kernel_traitsI6__halfS2_fS2_fjLj768ELj1ELj4ELj1ELj16ENS_18Kernel_traits_baseILj768ES2_S2_fS2_fjLj128EEEEELb1ELb0ELb1ELb0EEEvNS_9BwdParamsE --------------------------
	.section	.nv.shared._ZN10layer_norm13ln_bwd_kernelINS_13Kernel_traitsI6__halfS2_fS2_fjLj768ELj1ELj4ELj1ELj16ENS_18Kernel_traits_baseILj768ES2_S2_fS2_fjLj128EEEEELb1ELb0ELb1ELb0EEEvNS_9BwdParamsE,"aw",@nobits
	.sectionflags	@""
	.align	16
	.zero		1024


//--------------------- .nv.shared._ZN10layer_norm22ln_bwd_finalize_kernelINS_22Kernel_traits_finalizeILj768E6__halfS2_fS2_fjLb0ELj1024ELj4ENS_18Kernel_traits_baseILj768ES2_S2_fS2_fjLj1024EEEEELb0ELb1EEEvNS_9BwdParamsE --------------------------
	.section	.nv.shared._ZN10layer_norm22ln_bwd_finalize_kernelINS_22Kernel_traits_finalizeILj768E6__halfS2_fS2_fjLb0ELj1024ELj4ENS_18Kernel_traits_baseILj768ES2_S2_fS2_fjLj1024EEEEELb0ELb1EEEvNS_9BwdParamsE,"aw",@nobits
	.sectionflags	@""
	.align	16
.nv.shared._ZN10layer_norm22ln_bwd_finalize_kernelINS_22Kernel_traits_finalizeILj768E6__halfS2_fS2_fjLb0ELj1024ELj4ENS_18Kernel_traits_baseILj768ES2_S2_fS2_fjLj1024EEEEELb0ELb1EEEvNS_9BwdParamsE:
	.zero		9472


//--------------------- .nv.shared._ZN10layer_norm13ln_bwd_kernelINS_13Kernel_traitsI6__halfS2_fS2_fjLj768ELj1ELj4ELj1ELj16ENS_18Kernel_traits_baseILj768ES2_S2_fS2_fjLj128EEEEELb1ELb0ELb1ELb1EEEvNS_9BwdParamsE --------------------------
	.section	.nv.shared._ZN10layer_norm13ln_bwd_kernelINS_13Kernel_traitsI6__halfS2_fS2_fjLj768ELj1ELj4ELj1ELj16ENS_18Kernel_traits_baseILj768ES2_S2_fS2_fjLj128EEEEELb1ELb0ELb1ELb1EEEvNS_9BwdParamsE,"aw",@nobits
	.sectionflags	@""
	.align	16
	.zero		1024


//--------------------- .nv.shared._ZN10layer_norm13ln_bwd_kernelINS_13Kernel_traitsI6__halfS2_fS2_fjLj768ELj1ELj4ELj1ELj16ENS_18Kernel_traits_baseILj768ES2_S2_fS2_fjLj128EEEEELb1ELb1ELb0ELb0EEEvNS_9BwdParamsE --------------------------
	.section	.nv.shared._ZN10layer_norm13ln_bwd_kernelINS_13Kernel_traitsI6__halfS2_fS2_fjLj768ELj1ELj4ELj1ELj16ENS_18Kernel_traits_baseILj768ES2_S2_fS2_fjLj128EEEEELb1ELb1ELb0ELb0EEEvNS_9BwdParamsE,"aw",@nobits
	.sectionflags	@""
	.align	16
	.zero		1024


//--------------------- .nv.shared._ZN10layer_norm13ln_bwd_kernelINS_13Kernel_traitsI6__halfS2_fS2_fjLj768ELj1ELj4ELj1ELj16ENS_18Kernel_traits_baseILj768ES2_S2_fS2_fjLj128EEEEELb1ELb1ELb0ELb1EEEvNS_9BwdParamsE --------------------------
	.section	.nv.shared._ZN10layer_norm13ln_bwd_kernelINS_13Kernel_traitsI6__halfS2_fS2_fjLj768ELj1ELj4ELj1ELj16ENS_18Kernel_traits_baseILj768ES2_S2_fS2_fjLj128EEEEELb1ELb1ELb0ELb1EEEvNS_9BwdParamsE,"aw",@nobits
	.sectionflags	@""
	.align	16
	.zero		1024


//--------------------- .nv.shared._ZN10layer_norm22ln_bwd_finalize_kernelINS_22Kernel_traits_finalizeILj768E6__halfS2_fS2_fjLb1ELj1024ELj4ENS_18Kernel_traits_baseILj768ES2_S2_fS2_fjLj1024EEEEELb1ELb0EEEvNS_9BwdParamsE --------------------------
	.section	.nv.shared._ZN10layer_norm22ln_bwd_finalize_kernelINS_22Kernel_traits_finalizeILj768E6__halfS2_fS2_fjLb1ELj1024ELj4ENS_18Kernel_traits_baseILj768ES2_S2_fS2_fjLj1024EEEEELb1ELb0EEEvNS_9BwdParamsE,"aw",@nobits
	.sectionflags	@""
	.align	16
.nv.shared._ZN10layer_norm22ln_bwd_finalize_kernelINS_22Kernel_traits_finalizeILj768E6__halfS2_fS2_fjLb1ELj1024ELj4ENS_18Kernel_traits_baseILj768ES2_S2_fS2_fjLj1024EEEEELb1ELb0EEEvNS_9BwdParamsE:
	.zero		13696


//--------------------- .nv.shared._ZN10layer_norm13ln_bwd_kernelINS_13Kernel_traitsI6__halfS2_fS2_fjLj768ELj1ELj4ELj1ELj16ENS_18Kernel_traits_baseILj768ES2_S2_fS2_fjLj128EEEEELb1ELb1ELb1ELb0EEEvNS_9BwdParamsE --------------------------
	.section	.nv.shared._ZN10layer_norm13ln_bwd_kernelINS_13Kernel_traitsI6__halfS2_fS2_fjLj768ELj1ELj4ELj1ELj16ENS_18Kernel_traits_baseILj768ES2_S2_fS2_fjLj128EEEEELb1ELb1ELb1ELb0EEEvNS_9BwdParamsE,"aw",@nobits
	.sectionflags	@""
	.align	16
	.zero		1024


//--------------------- .nv.shared._ZN10layer_norm22ln_bwd_finalize_kernelINS_22Kernel_traits_finalizeILj768E6__halfS2_fS2_fjLb1ELj1024ELj4ENS_18Kernel_traits_baseILj768ES2_S2_fS2_fjLj1024EEEEELb1ELb1EEEvNS_9BwdParamsE --------------------------
	.section	.nv.shared._ZN10layer_norm22ln_bwd_finalize_kernelINS_22Kernel_traits_finalizeILj768E6__halfS2_fS2_fjLb1ELj1024ELj4ENS_18Kernel_traits_baseILj768ES2_S2_fS2_fjLj1024EEEEELb1ELb1EEEvNS_9BwdParamsE,"aw",@nobits
	.sectionflags	@""
	.align	16
.nv.shared._ZN10layer_norm22ln_bwd_finalize_kernelINS_22Kernel_traits_finalizeILj768E6__halfS2_fS2_fjLb1ELj1024ELj4ENS_18Kernel_traits_baseILj768ES2_S2_fS2_fjLj1024EEEEELb1ELb1EEEvNS_9BwdParamsE:
	.zero		13696


//--------------------- .nv.shared._ZN10layer_norm13ln_bwd_kernelINS_13Kernel_traitsI6__halfS2_fS2_fjLj768ELj1ELj4ELj1ELj16ENS_18Kernel_traits_baseILj768ES2_S2_fS2_fjLj128EEEEELb1ELb1ELb1ELb1EEEvNS_9BwdParamsE --------------------------
	.section	.nv.shared._ZN10layer_norm13ln_bwd_kernelINS_13Kernel_traitsI6__halfS2_fS2_fjLj768ELj1ELj4ELj1ELj16ENS_18Kernel_traits_baseILj768ES2_S2_fS2_fjLj128EEEEELb1ELb1ELb1ELb1EEEvNS_9BwdParamsE,"aw",@nobits
	.sectionflags	@""
	.align	16
	.zero		1024


//--------------------- .nv.shared._ZN10layer_norm13ln_bwd_kernelINS_13Kernel_traitsIf6__halffS2_fjLj768ELj1ELj4ELj1ELj16ENS_18Kernel_traits_baseILj768EfS2_fS2_fjLj128EEEEELb0ELb0ELb0ELb0EEEvNS_9BwdParamsE --------------------------
	.section	.nv.shared._ZN10layer_norm13ln_bwd_kernelINS_13Kernel_traitsIf6__halffS2_fjLj768ELj1ELj4ELj1ELj16ENS_18Kernel_traits_baseILj768EfS2_fS2_fjLj128EEEEELb0ELb0ELb0ELb0EEEvNS_9BwdParamsE,"aw",@nobits
	.sectionflags	@""
	.align	16
	.zero		1024


//--------------------- .nv.shared._ZN10layer_norm13ln_bwd_kernelINS_13Kernel_traitsIf6__halffS2_fjLj768ELj1ELj4ELj1ELj16ENS_18Kernel_traits_baseILj768EfS2_fS2_fjLj128EEEEELb0ELb0ELb0ELb1EEEvNS_9BwdParamsE --------------------------
	.section	.nv.shared._ZN10layer_norm13ln_bwd_kernelINS_13Kernel_traitsIf6__halffS2_fjLj768ELj1ELj4ELj1ELj16ENS_18Kernel_traits_baseILj768EfS2_fS2_fjLj128EEEEELb0ELb0ELb0ELb1EEEvNS_9BwdParamsE,"aw",@nobits
	.sectionflags	@""
	.align	16
	.zero		1024


//--------------------- .nv.shared._ZN10layer_norm13ln_bwd_kernelINS_13Kernel_traitsIf6__halffS2_fjLj768ELj1ELj4ELj1ELj16ENS_18Kernel_traits_baseILj768EfS2_fS2_fjLj128EEEEELb0ELb0ELb1ELb0EEEvNS_9BwdParamsE --------------------------
	.section	.nv.shared._ZN10layer_norm13ln_bwd_kernelINS_13Kernel_traitsIf6__halffS2_fjLj768ELj1ELj4ELj1ELj16ENS_18Kernel_traits_baseILj768EfS2_fS2_fjLj128EEEEELb0ELb0ELb1ELb0EEEvNS_9BwdParamsE,"aw",@nobits
	.sectionflags	@""
	.align	16
	.zero		1024


//--------------------- .nv.shared._ZN10layer_norm13ln_bwd_kernelINS_13Kernel_traitsIf6__halffS2_fjLj768ELj1ELj4ELj1ELj16ENS_18Kernel_traits_baseILj768EfS2_fS2_fjLj128EEEEELb0ELb0ELb1ELb1EEEvNS_9BwdParamsE --------------------------
	.section	.nv.shared._ZN10layer_norm13ln_bwd_kernelINS_13Kernel_traitsIf6__halffS2_fjLj768ELj1ELj4ELj1ELj16ENS_18Kernel_traits_baseILj768EfS2_fS2_fjLj128EEEEELb0ELb0ELb1ELb1EEEvNS_9BwdParamsE,"aw",@nobits
	.sectionflags	@""
	.align	16
	.zero		1024


//--------------------- .nv.shared._ZN10layer_norm13ln_bwd_kernelINS_13Kernel_traitsIf6__halffS2_fjLj768ELj1ELj4ELj1ELj16ENS_18Kernel_traits_baseILj768EfS2_fS2_fjLj128EEEEELb0ELb1ELb0ELb0EEEvNS_9BwdParamsE --------------------------
	.section	.nv.shared._ZN10layer_norm13ln_bwd_kernelINS_13Kernel_traitsIf6__halffS2_fjLj768ELj1ELj4ELj1ELj16ENS_18Kernel_traits_baseILj768EfS2_fS2_fjLj128EEEEELb0ELb1ELb0ELb0EEEvNS_9BwdParamsE,"aw",@nobits
	.sectionflags	@""
	.align	16
	.zero		1024


//--------------------- .nv.shared._ZN10layer_norm13ln_bwd_kernelINS_13Kernel_traitsIf6__halffS2_fjLj768ELj1ELj4ELj1ELj16ENS_18Kernel_traits_baseILj768EfS2_fS2_fjLj128EEEEELb0ELb1ELb0ELb1EEEvNS_9BwdParamsE --------------------------
	.section	.nv.shared._ZN10layer_norm13ln_bwd_kernelINS_13Kernel_traitsIf6__halffS2_fjLj768ELj1ELj4ELj1ELj16ENS_18Kernel_traits_baseILj768EfS2_fS2_fjLj128EEEEELb0ELb1ELb0ELb1EEEvNS_9BwdParamsE,"aw",@nobits
	.sectionflags	@""
	.align	16
	.zero		1024


//--------------------- .nv.shared._ZN10layer_norm13ln_bwd_kernelINS_13Kernel_traitsIf6__halffS2_fjLj768ELj1ELj4ELj1ELj16ENS_18Kernel_traits_baseILj768EfS2_fS2_fjLj128EEEEELb0ELb1ELb1ELb0EEEvNS_9BwdParamsE --------------------------
	.section	.nv.shared._ZN10layer_norm13ln_bwd_kernelINS_13Kernel_traitsIf6__halffS2_fjLj768ELj1ELj4ELj1ELj16ENS_18Kernel_traits_baseILj768EfS2_fS2_fjLj128EEEEELb0ELb1ELb1ELb0EEEvNS_9BwdParamsE,"aw",@nobits
	.sectionflags	@""
	.align	16
	.zero		1024


//--------------------- .nv.shared._ZN10layer_norm13ln_bwd_kernelINS_13Kernel_traitsIf6__halffS2_fjLj768ELj1ELj4ELj1ELj16ENS_18Kernel_traits_baseILj768EfS2_fS2_fjLj128EEEEELb0ELb1ELb1ELb1EEEvNS_9BwdParamsE --------------------------
	.section	.nv.shared._ZN10layer_norm13ln_bwd_kernelINS_13Kernel_traitsIf6__halffS2_fjLj768ELj1ELj4ELj1ELj16ENS_18Kernel_traits_baseILj768EfS2_fS2_fjLj128EEEEELb0ELb1ELb1ELb1EEEvNS_9BwdParamsE,"aw",@nobits
	.sectionflags	@""
	.align	16
	.zero		1024


//--------------------- .nv.shared._ZN10layer_norm13ln_bwd_kernelINS_13Kernel_traitsIf6__halffS2_fjLj768ELj1ELj4ELj1ELj16ENS_18Kernel_traits_baseILj768EfS2_fS2_fjLj128EEEEELb1ELb0ELb0ELb0EEEvNS_9BwdParamsE --------------------------
	.section	.nv.shared._ZN10layer_norm13ln_bwd_kernelINS_13Kernel_traitsIf6__halffS2_fjLj768ELj1ELj4ELj1ELj16ENS_18Kernel_traits_baseILj768EfS2_fS2_fjLj128EEEEELb1ELb0ELb0ELb0EEEvNS_9BwdParamsE,"aw",@nobits
	.sectionflags	@""
	.align	16
	.zero		1024


//--------------------- .nv.shared._ZN10layer_norm13ln_bwd_kernelINS_13Kernel_traitsIf6__halffS2_fjLj768ELj1ELj4ELj1ELj16ENS_18Kernel_traits_baseILj768EfS2_fS2_fjLj128EEEEELb1ELb0ELb0ELb1EEEvNS_9BwdParamsE --------------------------
	.section	.nv.shared._ZN10layer_norm13ln_bwd_kernelINS_13Kernel_traitsIf6__halffS2_fjLj768ELj1ELj4ELj1ELj16ENS_18Kernel_traits_baseILj768EfS2_fS2_fjLj128EEEEELb1ELb0ELb0ELb1EEEvNS_9BwdParamsE,"aw",@nobits
	.sectionflags	@""
	.align	16
	.zero		1024


//--------------------- .nv.shared._ZN10layer_norm22ln_bwd_finalize_kernelINS_22Kernel_traits_finalizeILj768Ef6__halffS2_fjLb0ELj1024ELj4ENS_18Kernel_traits_baseILj768EfS2_fS2_fjLj1024EEEEELb0ELb0EEEvNS_9BwdParamsE --------------------------
	.section	.nv.shared._ZN10layer_norm22ln_bwd_finalize_kernelINS_22Kernel_traits_finalizeILj768Ef6__halffS2_fjLb0ELj1024ELj4ENS_18Kernel_traits_baseILj768EfS2_fS2_fjLj1024EEEEELb0ELb0EEEvNS_9BwdParamsE,"aw",@nobits
	.sectionflags	@""
	.align	16
.nv.shared._ZN10layer_norm22ln_bwd_finalize_kernelINS_22Kernel_traits_finalizeILj768Ef6__halffS2_fjLb0ELj1024ELj4ENS_18Kernel_traits_baseILj768EfS2_fS2_fjLj1024EEEEELb0ELb0EEEvNS_9BwdParamsE:
	.zero		9472


//--------------------- .nv.shared._ZN10layer_norm13ln_bwd_kernelINS_13Kernel_traitsIf6__halffS2_fjLj768ELj1ELj4ELj1ELj16ENS_18Kernel_traits_baseILj768EfS2_fS2_fjLj128EEEEELb1ELb0ELb1ELb0EEEvNS_9BwdParamsE --------------------------
	.section	.nv.shared._ZN10layer_norm13ln_bwd_kernelINS_13Kernel_traitsIf6__halffS2_fjLj768ELj1ELj4ELj1ELj16ENS_18Kernel_traits_baseILj768EfS2_fS2_fjLj128EEEEELb1ELb0ELb1ELb0EEEvNS_9BwdParamsE,"aw",@nobits
	.sectionflags	@""
	.align	16
	.zero		1024


//--------------------- .nv.shared._ZN10layer_norm22ln_bwd_finalize_kernelINS_22Kernel_traits_finalizeILj768Ef6__halffS2_fjLb0ELj1024ELj4ENS_18Kernel_traits_baseILj768EfS2_fS2_fjLj1024EEEEELb0ELb1EEEvNS_9BwdParamsE --------------------------
	.section	.nv.shared._ZN10layer_norm22ln_bwd_finalize_kernelINS_22Kernel_traits_finalizeILj768Ef6__halffS2_fjLb0ELj1024ELj4ENS_18Kernel_traits_baseILj768EfS2_fS2_fjLj1024EEEEELb0ELb1EEEvNS_9BwdParamsE,"aw",@nobits
	.sectionflags	@""
	.align	16
.nv.shared._ZN10layer_norm22ln_bwd_finalize_kernelINS_22Kernel_traits_finalizeILj768Ef6__halffS2_fjLb0ELj1024ELj4ENS_18Kernel_traits_baseILj768EfS2_fS2_fjLj1024EEEEELb0ELb1EEEvNS_9BwdParamsE:
	.zero		9472


//--------------------- .nv.shared._ZN10layer_norm13ln_bwd_kernelINS_13Kernel_traitsIf6__halffS2_fjLj768ELj1ELj4ELj1ELj16ENS_18Kernel_traits_baseILj768EfS2_fS2_fjLj128EEEEELb1ELb0ELb1ELb1EEEvNS_9BwdParamsE --------------------------
	.section	.nv.shared._ZN10layer_norm13ln_bwd_kernelINS_13Kernel_traitsIf6__halffS2_fjLj768ELj1ELj4ELj1ELj16ENS_18Kernel_traits_baseILj768EfS2_fS2_fjLj128EEEEELb1ELb0ELb1ELb1EEEvNS_9BwdParamsE,"aw",@nobits
	.sectionflags	@""
	.align	16
	.zero		1024


//--------------------- .nv.shared._ZN10layer_norm13ln_bwd_kernelINS_13Kernel_traitsIf6__halffS2_fjLj768ELj1ELj4ELj1ELj16ENS_18Kernel_traits_baseILj768EfS2_fS2_fjLj128EEEEELb1ELb1ELb0ELb0EEEvNS_9BwdParamsE --------------------------
	.section	.nv.shared._ZN10layer_norm13ln_bwd_kernelINS_13Kernel_traitsIf6__halffS2_fjLj768ELj1ELj4ELj1ELj16ENS_18Kernel_traits_baseILj768EfS2_fS2_fjLj128EEEEELb1ELb1ELb0ELb0EEEvNS_9BwdParamsE,"aw",@nobits
	.sectionflags	@""
	.align	16
	.zero		1024


//--------------------- .nv.shared._ZN10layer_norm13ln_bwd_kernelINS_13Kernel_traitsIf6__halffS2_fjLj768ELj1ELj4ELj1ELj16ENS_18Kernel_traits_baseILj768EfS2_fS2_fjLj128EEEEELb1ELb1ELb0ELb1EEEvNS_9BwdParamsE --------------------------
	.section	.nv.shared._ZN10layer_norm13ln_bwd_kernelINS_13Kernel_traitsIf6__halffS2_fjLj768ELj1ELj4ELj1ELj16ENS_18Kernel_traits_baseILj768EfS2_fS2_fjLj128EEEEELb1ELb1ELb0ELb1EEEvNS_9BwdParamsE,"aw",@nobits
	.sectionflags	@""
	.align	16
	.zero		1024


//--------------------- .nv.shared._ZN10layer_norm22ln_bwd_finalize_kernelINS_22Kernel_traits_finalizeILj768Ef6__halffS2_fjLb1ELj1024ELj4ENS_18Kernel_traits_baseILj768EfS2_fS2_fjLj1024EEEEELb1ELb0EEEvNS_9BwdParamsE --------------------------
	.section	.nv.shared._ZN10layer_norm22ln_bwd_finalize_kernelINS_22Kernel_traits_finalizeILj768Ef6__halffS2_fjLb1ELj1024ELj4ENS_18Kernel_traits_baseILj768EfS2_fS2_fjLj1024EEEEELb1ELb0EEEvNS_9BwdParamsE,"aw",@nobits
	.sectionflags	@""
	.align	16
.nv.shared._ZN10layer_norm22ln_bwd_finalize_kernelINS_22Kernel_traits_finalizeILj768Ef6__halffS2_fjLb1ELj1024ELj4ENS_18Kernel_traits_baseILj768EfS2_fS2_fjLj1024EEEEELb1ELb0EEEvNS_9BwdParamsE:
	.zero		13696


//--------------------- .nv.shared._ZN10layer_norm13ln_bwd_kernelINS_13Kernel_traitsIf6__halffS2_fjLj768ELj1ELj4ELj1ELj16ENS_18Kernel_traits_baseILj768EfS2_fS2_fjLj128EEEEELb1ELb1ELb1ELb0EEEvNS_9BwdParamsE --------------------------
	.section	.nv.shared._ZN10layer_norm13ln_bwd_kernelINS_13Kernel_traitsIf6__halffS2_fjLj768ELj1ELj4ELj1ELj16ENS_18Kernel_traits_baseILj768EfS2_fS2_fjLj128EEEEELb1ELb1ELb1ELb0EEEvNS_9BwdParamsE,"aw",@nobits
	.sectionflags	@""
	.align	16
	.zero		1024


//--------------------- .nv.shared._ZN10layer_norm22ln_bwd_finalize_kernelINS_22Kernel_traits_finalizeILj768Ef6__halffS2_fjLb1ELj1024ELj4ENS_18Kernel_traits_baseILj768EfS2_fS2_fjLj1024EEEEELb1ELb1EEEvNS_9BwdParamsE --------------------------
	.section	.nv.shared._ZN10layer_norm22ln_bwd_finalize_kernelINS_22Kernel_traits_finalizeILj768Ef6__halffS2_fjLb1ELj1024ELj4ENS_18Kernel_traits_baseILj768EfS2_fS2_fjLj1024EEEEELb1ELb1EEEvNS_9BwdParamsE,"aw",@nobits
	.sectionflags	@""
	.align	16
.nv.shared._ZN10layer_norm22ln_bwd_finalize_kernelINS_22Kernel_traits_finalizeILj768Ef6__halffS2_fjLb1ELj1024ELj4ENS_18Kernel_traits_baseILj768EfS2_fS2_fjLj1024EEEEELb1ELb1EEEvNS_9BwdParamsE:
	.zero		13696


//--------------------- .nv.shared._ZN10layer_norm13ln_bwd_kernelINS_13Kernel_traitsIf6__halffS2_fjLj768ELj1ELj4ELj1ELj16ENS_18Kernel_traits_baseILj768EfS2_fS2_fjLj128EEEEELb1ELb1ELb1ELb1EEEvNS_9BwdParamsE --------------------------
	.section	.nv.shared._ZN10layer_norm13ln_bwd_kernelINS_13Kernel_traitsIf6__halffS2_fjLj768ELj1ELj4ELj1ELj16ENS_18Kernel_traits_baseILj768EfS2_fS2_fjLj128EEEEELb1ELb1ELb1ELb1EEEvNS_9BwdParamsE,"aw",@nobits
	.sectionflags	@""
	.align	16
	.zero		1024


//--------------------- .nv.shared._ZN10layer_norm13ln_bwd_kernelINS_13Kernel_traitsI6__halfffffjLj768ELj1ELj4ELj1ELj16ENS_18Kernel_traits_baseILj768ES2_ffffjLj128EEEEELb0ELb0ELb0ELb0EEEvNS_9BwdParamsE --------------------------
	.section	.nv.shared._ZN10layer_norm13ln_bwd_kernelINS_13Kernel_traitsI6__halfffffjLj768ELj1ELj4ELj1ELj16ENS_18Kernel_traits_baseILj768ES2_ffffjLj128EEEEELb0ELb0ELb0ELb0EEEvNS_9BwdParamsE,"aw",@nobits
	.sectionflags	@""
	.align	16
	.zero		1024


//--------------------- .nv.shared._ZN10layer_norm13ln_bwd_kernelINS_13Kernel_traitsI6__halfffffjLj768ELj1ELj4ELj1ELj16ENS_18Kernel_traits_baseILj768ES2_ffffjLj128EEEEELb0ELb0ELb0ELb1EEEvNS_9BwdParamsE --------------------------
	.section	.nv.shared._ZN10layer_norm13ln_bwd_kernelINS_13Kernel_traitsI6__halfffffjLj768ELj1ELj4ELj1ELj16ENS_18Kernel_traits_baseILj768ES2_ffffjLj128EEEEELb0ELb0ELb0ELb1EEEvNS_9BwdParamsE,"aw",@nobits
	.sectionflags	@""
	.align	16
	.zero		1024


//--------------------- .nv.shared._ZN10layer_norm13ln_bwd_kernelINS_13Kernel_traitsI6__halfffffjLj768ELj1ELj4ELj1ELj16ENS_18Kernel_traits_baseILj768ES2_ffffjLj128EEEEELb0ELb0ELb1ELb0EEEvNS_9BwdParamsE --------------------------
	.section	.nv.shared._ZN10layer_norm13ln_bwd_kernelINS_13Kernel_traitsI6__halfffffjLj768ELj1ELj4ELj1ELj16ENS_18Kernel_traits_baseILj768ES2_ffffjLj128EEEEELb0ELb0ELb1ELb0EEEvNS_9BwdParamsE,"aw",@nobits
	.sectionflags	@""
	.align	16
	.zero		1024


//--------------------- .nv.shared._ZN10layer_norm13ln_bwd_kernelINS_13Kernel_traitsI6__halfffffjLj768ELj1ELj4ELj1ELj16ENS_18Kernel_traits_baseILj768ES2_ffffjLj128EEEEELb0ELb0ELb1ELb1EEEvNS_9BwdParamsE --------------------------
	.section	.nv.shared._ZN10layer_norm13ln_bwd_kernelINS_13Kernel_traitsI6__halfffffjLj768ELj1ELj4ELj1ELj16ENS_18Kernel_traits_baseILj768ES2_ffffjLj128EEEEELb0ELb0ELb1ELb1EEEvNS_9BwdParamsE,"aw",@nobits
	.sectionflags	@""
	.align	16
	.zero		1024


//--------------------- .nv.shared._ZN10layer_norm13ln_bwd_kernelINS_13Kernel_traitsI6__halfffffjLj768ELj1ELj4ELj1ELj16ENS_18Kernel_traits_baseILj768ES2_ffffjLj128EEEEELb0ELb1ELb0ELb0EEEvNS_9BwdParamsE --------------------------
	.section	.nv.shared._ZN10layer_norm13ln_bwd_kernelINS_13Kernel_traitsI6__halfffffjLj768ELj1ELj4ELj1ELj16ENS_18Kernel_traits_baseILj768ES2_ffffjLj128EEEEELb0ELb1ELb0ELb0EEEvNS_9BwdParamsE,"aw",@nobits
	.sectionflags	@""
	.align	16
	.zero		1024


//--------------------- .nv.shared._ZN10layer_norm13ln_bwd_kernelINS_13Kernel_traitsI6__halfffffjLj768ELj1ELj4ELj1ELj16ENS_18Kernel_traits_baseILj768ES2_ffffjLj128EEEEELb0ELb1ELb0ELb1EEEvNS_9BwdParamsE --------------------------
	.section	.nv.shared._ZN10layer_norm13ln_bwd_kernelINS_13Kernel_traitsI6__halfffffjLj768ELj1ELj4ELj1ELj16ENS_18Kernel_traits_baseILj768ES2_ffffjLj128EEEEELb0ELb1ELb0ELb1EEEvNS_9BwdParamsE,"aw",@nobits
	.sectionflags	@""
	.align	16
	.zero		1024


//--------------------- .nv.shared._ZN10layer_norm13ln_bwd_kernelINS_13Kernel_traitsI6__halfffffjLj768ELj1ELj4ELj1ELj16ENS_18Kernel_traits_baseILj768ES2_ffffjLj128EEEEELb0ELb1ELb1ELb0EEEvNS_9BwdParamsE --------------------------
	.section	.nv.shared._ZN10layer_norm13ln_bwd_kernelINS_13Kernel_traitsI6__halfffffjLj768ELj1ELj4ELj1ELj16ENS_18Kernel_traits_baseILj768ES2_ffffjLj128EEEEELb0ELb1ELb1ELb0EEEvNS_9BwdParamsE,"aw",@nobits
	.sectionflags	@""
	.align	16
	.zero		1024


//--------------------- .nv.shared._ZN10layer_norm13ln_bwd_kernelINS_13Kernel_traitsI6__halfffffjLj768ELj1ELj4ELj1ELj16ENS_18Kernel_traits_baseILj768ES2_ffffjLj128EEEEELb0ELb1ELb1ELb1EEEvNS_9BwdParamsE --------------------------
	.section	.nv.shared._ZN10layer_norm13ln_bwd_kernelINS_13Kernel_traitsI6__halfffffjLj768ELj1ELj4ELj1ELj16ENS_18Kernel_traits_baseILj768ES2_ffffjLj128EEEEELb0ELb1ELb1ELb1EEEvNS_9BwdParamsE,"aw",@nobits
	.sectionflags	@""
	.align	16
	.zero		1024


//--------------------- .nv.shared._ZN10layer_norm13ln_bwd_kernelINS_13Kernel_traitsI6__halfffffjLj768ELj1ELj4ELj1ELj16ENS_18Kernel_traits_baseILj768ES2_ffffjLj128EEEEELb1ELb0ELb0ELb0EEEvNS_9BwdParamsE --------------------------
	.section	.nv.shared._ZN10layer_norm13ln_bwd_kernelINS_13Kernel_traitsI6__halfffffjLj768ELj1ELj4ELj1ELj16ENS_18Kernel_traits_baseILj768ES2_ffffjLj128EEEEELb1ELb0ELb0ELb0EEEvNS_9BwdParamsE,"aw",@nobits
	.sectionflags	@""
	.align	16
	.zero		1024


//--------------------- .nv.shared._ZN10layer_norm13ln_bwd_kernelINS_13Kernel_traitsI6__halfffffjLj768ELj1ELj4ELj1ELj16ENS_18Kernel_traits_baseILj768ES2_ffffjLj128EEEEELb1ELb0ELb0ELb1EEEvNS_9BwdParamsE --------------------------
	.section	.nv.shared._ZN10layer_norm13ln_bwd_kernelINS_13Kernel_traitsI6__halfffffjLj768ELj1ELj4ELj1ELj16ENS_18Kernel_traits_baseILj768ES2_ffffjLj128EEEEELb1ELb0ELb0ELb1EEEvNS_9BwdParamsE,"aw",@nobits
	.sectionflags	@""
	.align	16
	.zero		1024


//--------------------- .nv.shared._ZN10layer_norm22ln_bwd_finalize_kernelINS_22Kernel_traits_finalizeILj768E6__halfffffjLb0ELj1024ELj4ENS_18Kernel_traits_baseILj768ES2_ffffjLj1024EEEEELb0ELb0EEEvNS_9BwdParamsE --------------------------
	.section	.nv.shared._ZN10layer_norm22ln_bwd_finalize_kernelINS_22Kernel_traits_finalizeILj768E6__halfffffjLb0ELj1024ELj4ENS_18Kernel_traits_baseILj768ES2_ffffjLj1024EEEEELb0ELb0EEEvNS_9BwdParamsE,"aw",@nobits
	.sectionflags	@""
	.align	16
.nv.shared._ZN10layer_norm22ln_bwd_finalize_kernelINS_22Kernel_traits_finalizeILj768E6__halfffffjLb0ELj1024ELj4ENS_18Kernel_traits_baseILj768ES2_ffffjLj1024EEEEELb0ELb0EEEvNS_9BwdParamsE:
	.zero		9472


//--------------------- .nv.shared._ZN10layer_norm13ln_bwd_kernelINS_13Kernel_traitsI6__halfffffjLj768ELj1ELj4ELj1ELj16ENS_18Kernel_traits_baseILj768ES2_ffffjLj128EEEEELb1ELb0ELb1ELb0EEEvNS_9BwdParamsE --------------------------
	.section	.nv.shared._ZN10layer_norm13ln_bwd_kernelINS_13Kernel_traitsI6__halfffffjLj768ELj1ELj4ELj1ELj16ENS_18Kernel_traits_baseILj768ES2_ffffjLj128EEEEELb1ELb0ELb1ELb0EEEvNS_9BwdParamsE,"aw",@nobits
	.sectionflags	@""
	.align	16
	.zero		1024


//--------------------- .nv.shared._ZN10layer_norm22ln_bwd_finalize_kernelINS_22Kernel_traits_finalizeILj768E6__halfffffjLb0ELj1024ELj4ENS_18Kernel_traits_baseILj768ES2_ffffjLj1024EEEEELb0ELb1EEEvNS_9BwdParamsE --------------------------
	.section	.nv.shared._ZN10layer_norm22ln_bwd_finalize_kernelINS_22Kernel_traits_finalizeILj768E6__halfffffjLb0ELj1024ELj4ENS_18Kernel_traits_baseILj768ES2_ffffjLj1024EEEEELb0ELb1EEEvNS_9BwdParamsE,"aw",@nobits
	.sectionflags	@""
	.align	16
.nv.shared._ZN10layer_norm22ln_bwd_finalize_kernelINS_22Kernel_traits_finalizeILj768E6__halfffffjLb0ELj1024ELj4ENS_18Kernel_traits_baseILj768ES2_ffffjLj1024EEEEELb0ELb1EEEvNS_9BwdParamsE:
	.zero		9472


//--------------------- .nv.shared._ZN10layer_norm13ln_bwd_kernelINS_13Kernel_traitsI6__halfffffjLj768ELj1ELj4ELj1ELj16ENS_18Kernel_traits_baseILj768ES2_ffffjLj128EEEEELb1ELb0ELb1ELb1EEEvNS_9BwdParamsE --------------------------
	.section	.nv.shared._ZN10layer_norm13ln_bwd_kernelINS_13Kernel_traitsI6__halfffffjLj768ELj1ELj4ELj1ELj16ENS_18Kernel_traits_baseILj768ES2_ffffjLj128EEEEELb1ELb0ELb1ELb1EEEvNS_9BwdParamsE,"aw",@nobits
	.sectionflags	@""
	.align	16
	.zero		1024


//--------------------- .nv.shared._ZN10layer_norm13ln_bwd_kernelINS_13Kernel_traitsI6__halfffffjLj768ELj1ELj4ELj1ELj16ENS_18Kernel_traits_baseILj768ES2_ffffjLj128EEEEELb1ELb1ELb0ELb0EEEvNS_9BwdParamsE --------------------------
	.section	.nv.shared._ZN10layer_norm13ln_bwd_kernelINS_13Kernel_traitsI6__halfffffjLj768ELj1ELj4ELj1ELj16ENS_18Kernel_traits_baseILj768ES2_ffffjLj128EEEEELb1ELb1ELb0ELb0EEEvNS_9BwdParamsE,"aw",@nobits
	.sectionflags	@""
	.align	16
	.zero		1024


//--------------------- .nv.shared._ZN10layer_norm13ln_bwd_kernelINS_13Kernel_traitsI6__halfffffjLj768ELj1ELj4ELj1ELj16ENS_18Kernel_traits_baseILj768ES2_ffffjLj128EEEEELb1ELb1ELb0ELb1EEEvNS_9BwdParamsE --------------------------
	.section	.nv.shared._ZN10layer_norm13ln_bwd_kernelINS_13Kernel_traitsI6__halfffffjLj768ELj1ELj4ELj1ELj16ENS_18Kernel_traits_baseILj768ES2_ffffjLj128EEEEELb1ELb1ELb0ELb1EEEvNS_9BwdParamsE,"aw",@nobits
	.sectionflags	@""
	.align	16
	.zero		1024


//--------------------- .nv.shared._ZN10layer_norm22ln_bwd_finalize_kernelINS_22Kernel_traits_finalizeILj768E6__halfffffjLb1ELj1024ELj4ENS_18Kernel_traits_baseILj768ES2_ffffjLj1024EEEEELb1ELb0EEEvNS_9BwdParamsE --------------------------
	.section	.nv.shared._ZN10layer_norm22ln_bwd_finalize_kernelINS_22Kernel_traits_finalizeILj768E6__halfffffjLb1ELj1024ELj4ENS_18Kernel_traits_baseILj768ES2_ffffjLj1024EEEEELb1ELb0EEEvNS_9BwdParamsE,"aw",@nobits
	.sectionflags	@""
	.align	16
.nv.shared._ZN10layer_norm22ln_bwd_finalize_kernelINS_22Kernel_traits_finalizeILj768E6__halfffffjLb1ELj1024ELj4ENS_18Kernel_traits_baseILj768ES2_ffffjLj1024EEEEELb1ELb0EEEvNS_9BwdParamsE:
	.zero		13696


//--------------------- .nv.shared._ZN10layer_norm13ln_bwd_kernelINS_13Kernel_traitsI6__halfffffjLj768ELj1ELj4ELj1ELj16ENS_18Kernel_traits_baseILj768ES2_ffffjLj128EEEEELb1ELb1ELb1ELb0EEEvNS_9BwdParamsE --------------------------
	.section	.nv.shared._ZN10layer_norm13ln_bwd_kernelINS_13Kernel_traitsI6__halfffffjLj768ELj1ELj4ELj1ELj16ENS_18Kernel_traits_baseILj768ES2_ffffjLj128EEEEELb1ELb1ELb1ELb0EEEvNS_9BwdParamsE,"aw",@nobits
	.sectionflags	@""
	.align	16
	.zero		1024


//--------------------- .nv.shared._ZN10layer_norm22ln_bwd_finalize_kernelINS_22Kernel_traits_finalizeILj768E6__halfffffjLb1ELj1024ELj4ENS_18Kernel_traits_baseILj768ES2_ffffjLj1024EEEEELb1ELb1EEEvNS_9BwdParamsE --------------------------
	.section	.nv.shared._ZN10layer_norm22ln_bwd_finalize_kernelINS_22Kernel_traits_finalizeILj768E6__halfffffjLb1ELj1024ELj4ENS_18Kernel_traits_baseILj768ES2_ffffjLj1024EEEEELb1ELb1EEEvNS_9BwdParamsE,"aw",@nobits
	.sectionflags	@""
	.align	16
.nv.shared._ZN10layer_norm22ln_bwd_finalize_kernelINS_22Kernel_traits_finalizeILj768E6__halfffffjLb1ELj1024ELj4ENS_18Kernel_traits_baseILj768ES2_ffffjLj1024EEEEELb1ELb1EEEvNS_9BwdParamsE:
	.zero		13696


//--------------------- .nv.shared._ZN10layer_norm13ln_bwd_kernelINS_13Kernel_traitsI6__halfffffjLj768ELj1ELj4ELj1ELj16ENS_18Kernel_traits_baseILj768ES2_ffffjLj128EEEEELb1ELb1ELb1ELb1EEEvNS_9BwdParamsE --------------------------
	.section	.nv.shared._ZN10layer_norm13ln_bwd_kernelINS_13Kernel_traitsI6__halfffffjLj768ELj1ELj4ELj1ELj16ENS_18Kernel_traits_baseILj768ES2_ffffjLj128EEEEELb1ELb1ELb1ELb1EEEvNS_9BwdParamsE,"aw",@nobits
	.sectionflags	@""
	.align	16
	.zero		1024


//--------------------- .nv.shared._ZN10layer_norm13ln_bwd_kernelINS_13Kernel_traitsIfffffjLj768ELj1ELj4ELj1ELj16ENS_18Kernel_traits_baseILj768EfffffjLj128EEEEELb0ELb0ELb0ELb0EEEvNS_9BwdParamsE --------------------------
	.section	.nv.shared._ZN10layer_norm13ln_bwd_kernelINS_13Kernel_traitsIfffffjLj768ELj1ELj4ELj1ELj16ENS_18Kernel_traits_baseILj768EfffffjLj128EEEEELb0ELb0ELb0ELb0EEEvNS_9BwdParamsE,"aw",@nobits
	.sectionflags	@""
	.align	16
	.zero		1024


//--------------------- .nv.shared._ZN10layer_norm13ln_bwd_kernelINS_13Kernel_traitsIfffffjLj768ELj1ELj4ELj1ELj16ENS_18Kernel_traits_baseILj768EfffffjLj128EEEEELb0ELb0ELb0ELb1EEEvNS_9BwdParamsE --------------------------
	.section	.nv.shared._ZN10layer_norm13ln_bwd_kernelINS_13Kernel_traitsIfffffjLj768ELj1ELj4ELj1ELj16ENS_18Kernel_traits_baseILj768EfffffjLj128EEEEELb0ELb0ELb0ELb1EEEvNS_9BwdParamsE,"aw",@nobits
	.sectionflags	@""
	.align	16
	.zero		1024


//--------------------- .nv.shared._ZN10layer_norm13ln_bwd_kernelINS_13Kernel_traitsIfffffjLj768ELj1ELj4ELj1ELj16ENS_18Kernel_traits_baseILj768EfffffjLj128EEEEELb0ELb0ELb1ELb0EEEvNS_9BwdParamsE --------------------------
	.section	.nv.shared._ZN10layer_norm13ln_bwd_kernelINS_13Kernel_traitsIfffffjLj768ELj1ELj4ELj1ELj16ENS_18Kernel_traits_baseILj768EfffffjLj128EEEEELb0ELb0ELb1ELb0EEEvNS_9BwdParamsE,"aw",@nobits
	.sectionflags	@""
	.align	16
	.zero		1024


//--------------------- .nv.shared._ZN10layer_norm13ln_bwd_kernelINS_13Kernel_traitsIfffffjLj768ELj1ELj4ELj1ELj16ENS_18Kernel_traits_baseILj768EfffffjLj128EEEEELb0ELb0ELb1ELb1EEEvNS_9BwdParamsE --------------------------
	.section	.nv.shared._ZN10layer_norm13ln_bwd_kernelINS_13Kernel_traitsIfffffjLj768ELj1ELj4ELj1ELj16ENS_18Kernel_traits_baseILj768EfffffjLj128EEEEELb0ELb0ELb1ELb1EEEvNS_9BwdParamsE,"aw",@nobits
	.sectionflags	@""
	.align	16
	.zero		1024


//--------------------- .nv.shared._ZN10layer_norm13ln_bwd_kernelINS_13Kernel_traitsIfffffjLj768ELj1ELj4ELj1ELj16ENS_18Kernel_traits_baseILj768EfffffjLj128EEEEELb0ELb1ELb0ELb0EEEvNS_9BwdParamsE --------------------------
	.section	.nv.shared._ZN10layer_norm13ln_bwd_kernelINS_13Kernel_traitsIfffffjLj768ELj1ELj4ELj1ELj16ENS_18Kernel_traits_baseILj768EfffffjLj128EEEEELb0ELb1ELb0ELb0EEEvNS_9BwdParamsE,"aw",@nobits
	.sectionflags	@""
	.align	16
	.zero		1024


//--------------------- .nv.shared._ZN10layer_norm13ln_bwd_kernelINS_13Kernel_traitsIfffffjLj768ELj1ELj4ELj1ELj16ENS_18Kernel_traits_baseILj768EfffffjLj128EEEEELb0ELb1ELb0ELb1EEEvNS_9BwdParamsE --------------------------
	.section	.nv.shared._ZN10layer_norm13ln_bwd_kernelINS_13Kernel_traitsIfffffjLj768ELj1ELj4ELj1ELj16ENS_18Kernel_traits_baseILj768EfffffjLj128EEEEELb0ELb1ELb0ELb1EEEvNS_9BwdParamsE,"aw",@nobits
	.sectionflags	@""
	.align	16
	.zero		1024


//--------------------- .nv.shared._ZN10layer_norm13ln_bwd_kernelINS_13Kernel_traitsIfffffjLj768ELj1ELj4ELj1ELj16ENS_18Kernel_traits_baseILj768EfffffjLj128EEEEELb0ELb1ELb1ELb0EEEvNS_9BwdParamsE --------------------------
	.section	.nv.shared._ZN10layer_norm13ln_bwd_kernelINS_13Kernel_traitsIfffffjLj768ELj1ELj4ELj1ELj16ENS_18Kernel_traits_baseILj768EfffffjLj128EEEEELb0ELb1ELb1ELb0EEEvNS_9BwdParamsE,"aw",@nobits
	.sectionflags	@""
	.align	16
	.zero		1024


//--------------------- .nv.shared._ZN10layer_norm13ln_bwd_kernelINS_13Kernel_traitsIfffffjLj768ELj1ELj4ELj1ELj16ENS_18Kernel_traits_baseILj768EfffffjLj128EEEEELb0ELb1ELb1ELb1EEEvNS_9BwdParamsE --------------------------
	.section	.nv.shared._ZN10layer_norm13ln_bwd_kernelINS_13Kernel_traitsIfffffjLj768ELj1ELj4ELj1ELj16ENS_18Kernel_traits_baseILj768EfffffjLj128EEEEELb0ELb1ELb1ELb1EEEvNS_9BwdParamsE,"aw",@nobits
	.sectionflags	@""
	.align	16
	.zero		1024


//--------------------- .nv.shared._ZN10layer_norm13ln_bwd_kernelINS_13Kernel_traitsIfffffjLj768ELj1ELj4ELj1ELj16ENS_18Kernel_traits_baseILj768EfffffjLj128EEEEELb1ELb0ELb0ELb0EEEvNS_9BwdParamsE --------------------------
	.section	.nv.shared._ZN10layer_norm13ln_bwd_kernelINS_13Kernel_traitsIfffffjLj768ELj1ELj4ELj1ELj16ENS_18Kernel_traits_baseILj768EfffffjLj128EEEEELb1ELb0ELb0ELb0EEEvNS_9BwdParamsE,"aw",@nobits
	.sectionflags	@""
	.align	16
	.zero		1024


//--------------------- .nv.shared._ZN10layer_norm13ln_bwd_kernelINS_13Kernel_traitsIfffffjLj768ELj1ELj4ELj1ELj16ENS_18Kernel_traits_baseILj768EfffffjLj128EEEEELb1ELb0ELb0ELb1EEEvNS_9BwdParamsE --------------------------
	.section	.nv.shared._ZN10layer_norm13ln_bwd_kernelINS_13Kernel_traitsIfffffjLj768ELj1ELj4ELj1ELj16ENS_18Kernel_traits_baseILj768EfffffjLj128EEEEELb1ELb0ELb0ELb1EEEvNS_9BwdParamsE,"aw",@nobits
	.sectionflags	@""
	.align	16
	.zero		1024


//--------------------- .nv.shared._ZN10layer_norm22ln_bwd_finalize_kernelINS_22Kernel_traits_finalizeILj768EfffffjLb0ELj1024ELj4ENS_18Kernel_traits_baseILj768EfffffjLj1024EEEEELb0ELb0EEEvNS_9BwdParamsE --------------------------
	.section	.nv.shared._ZN10layer_norm22ln_bwd_finalize_kernelINS_22Kernel_traits_finalizeILj768EfffffjLb0ELj1024ELj4ENS_18Kernel_traits_baseILj768EfffffjLj1024EEEEELb0ELb0EEEvNS_9BwdParamsE,"aw",@nobits
	.sectionflags	@""
	.align	16
.nv.shared._ZN10layer_norm22ln_bwd_finalize_kernelINS_22Kernel_traits_finalizeILj768EfffffjLb0ELj1024ELj4ENS_18Kernel_traits_baseILj768EfffffjLj1024EEEEELb0ELb0EEEvNS_9BwdParamsE:
	.zero		9472


//--------------------- .nv.shared._ZN10layer_norm13ln_bwd_kernelINS_13Kernel_traitsIfffffjLj768ELj1ELj4ELj1ELj16ENS_18Kernel_traits_baseILj768EfffffjLj128EEEEELb1ELb0ELb1ELb0EEEvNS_9BwdParamsE --------------------------
	.section	.nv.shared._ZN10layer_norm13ln_bwd_kernelINS_13Kernel_traitsIfffffjLj768ELj1ELj4ELj1ELj16ENS_18Kernel_traits_baseILj768EfffffjLj128EEEEELb1ELb0ELb1ELb0EEEvNS_9BwdParamsE,"aw",@nobits
	.sectionflags	@""
	.align	16
	.zero		1024


//--------------------- .nv.shared._ZN10layer_norm22ln_bwd_finalize_kernelINS_22Kernel_traits_finalizeILj768EfffffjLb0ELj1024ELj4ENS_18Kernel_traits_baseILj768EfffffjLj1024EEEEELb0ELb1EEEvNS_9BwdParamsE --------------------------
	.section	.nv.shared._ZN10layer_norm22ln_bwd_finalize_kernelINS_22Kernel_traits_finalizeILj768EfffffjLb0ELj1024ELj4ENS_18Kernel_traits_baseILj768EfffffjLj1024EEEEELb0ELb1EEEvNS_9BwdParamsE,"aw",@nobits
	.sectionflags	@""
	.align	16
.nv.shared._ZN10layer_norm22ln_bwd_finalize_kernelINS_22Kernel_traits_finalizeILj768EfffffjLb0ELj1024ELj4ENS_18Kernel_traits_baseILj768EfffffjLj1024EEEEELb0ELb1EEEvNS_9BwdParamsE:
	.zero		9472


//--------------------- .nv.shared._ZN10layer_norm13ln_bwd_kernelINS_13Kernel_traitsIfffffjLj768ELj1ELj4ELj1ELj16ENS_18Kernel_traits_baseILj768EfffffjLj128EEEEELb1ELb0ELb1ELb1EEEvNS_9BwdParamsE --------------------------
	.section	.nv.shared._ZN10layer_norm13ln_bwd_kernelINS_13Kernel_traitsIfffffjLj768ELj1ELj4ELj1ELj16ENS_18Kernel_traits_baseILj768EfffffjLj128EEEEELb1ELb0ELb1ELb1EEEvNS_9BwdParamsE,"aw",@nobits
	.sectionflags	@""
	.align	16
	.zero		1024


//--------------------- .nv.shared._ZN10layer_norm13ln_bwd_kernelINS_13Kernel_traitsIfffffjLj768ELj1ELj4ELj1ELj16ENS_18Kernel_traits_baseILj768EfffffjLj128EEEEELb1ELb1ELb0ELb0EEEvNS_9BwdParamsE --------------------------
	.section	.nv.shared._ZN10layer_norm13ln_bwd_kernelINS_13Kernel_traitsIfffffjLj768ELj1ELj4ELj1ELj16ENS_18Kernel_traits_baseILj768EfffffjLj128EEEEELb1ELb1ELb0ELb0EEEvNS_9BwdParamsE,"aw",@nobits
	.sectionflags	@""
	.align	16
	.zero		1024


//--------------------- .nv.shared._ZN10layer_norm13ln_bwd_kernelINS_13Kernel_traitsIfffffjLj768ELj1ELj4ELj1ELj16ENS_18Kernel_traits_baseILj768EfffffjLj128EEEEELb1ELb1ELb0ELb1EEEvNS_9BwdParamsE --------------------------
	.section	.nv.shared._ZN10layer_norm13ln_bwd_kernelINS_13Kernel_traitsIfffffjLj768ELj1ELj4ELj1ELj16ENS_18Kernel_traits_baseILj768EfffffjLj128EEEEELb1ELb1ELb0ELb1EEEvNS_9BwdParamsE,"aw",@nobits
	.sectionflags	@""
	.align	16
	.zero		1024


//--------------------- .nv.shared._ZN10layer_norm22ln_bwd_finalize_kernelINS_22Kernel_traits_finalizeILj768EfffffjLb1ELj1024ELj4ENS_18Kernel_traits_baseILj768EfffffjLj1024EEEEELb1ELb0EEEvNS_9BwdParamsE --------------------------
	.section	.nv.shared._ZN10layer_norm22ln_bwd_finalize_kernelINS_22Kernel_traits_finalizeILj768EfffffjLb1ELj1024ELj4ENS_18Kernel_traits_baseILj768EfffffjLj1024EEEEELb1ELb0EEEvNS_9BwdParamsE,"aw",@nobits
	.sectionflags	@""
	.align	16
.nv.shared._ZN10layer_norm22ln_bwd_finalize_kernelINS_22Kernel_traits_finalizeILj768EfffffjLb1ELj1024ELj4ENS_18Kernel_traits_baseILj768EfffffjLj1024EEEEELb1ELb0EEEvNS_9BwdParamsE:
	.zero		13696


//--------------------- .nv.shared._ZN10layer_norm13ln_bwd_kernelINS_13Kernel_traitsIfffffjLj768ELj1ELj4ELj1ELj16ENS_18Kernel_traits_baseILj768EfffffjLj128EEEEELb1ELb1ELb1ELb0EEEvNS_9BwdParamsE --------------------------
	.section	.nv.shared._ZN10layer_norm13ln_bwd_kernelINS_13Kernel_traitsIfffffjLj768ELj1ELj4ELj1ELj16ENS_18Kernel_traits_baseILj768EfffffjLj128EEEEELb1ELb1ELb1ELb0EEEvNS_9BwdParamsE,"aw",@nobits
	.sectionflags	@""
	.align	16
	.zero		1024


//--------------------- .nv.shared._ZN10layer_norm22ln_bwd_finalize_kernelINS_22Kernel_traits_finalizeILj768EfffffjLb1ELj1024ELj4ENS_18Kernel_traits_baseILj768EfffffjLj1024EEEEELb1ELb1EEEvNS_9BwdParamsE --------------------------
	.section	.nv.shared._ZN10layer_norm22ln_bwd_finalize_kernelINS_22Kernel_traits_finalizeILj768EfffffjLb1ELj1024ELj4ENS_18Kernel_traits_baseILj768EfffffjLj1024EEEEELb1ELb1EEEvNS_9BwdParamsE,"aw",@nobits
	.sectionflags	@""
	.align	16
.nv.shared._ZN10layer_norm22ln_bwd_finalize_kernelINS_22Kernel_traits_finalizeILj768EfffffjLb1ELj1024ELj4ENS_18Kernel_traits_baseILj768EfffffjLj1024EEEEELb1ELb1EEEvNS_9BwdParamsE:
	.zero		13696


//--------------------- .nv.shared._ZN10layer_norm13ln_bwd_kernelINS_13Kernel_traitsIfffffjLj768ELj1ELj4ELj1ELj16ENS_18Kernel_traits_baseILj768EfffffjLj128EEEEELb1ELb1ELb1ELb1EEEvNS_9BwdParamsE --------------------------
	.section	.nv.shared._ZN10layer_norm13ln_bwd_kernelINS_13Kernel_traitsIfffffjLj768ELj1ELj4ELj1ELj16ENS_18Kernel_traits_baseILj768EfffffjLj128EEEEELb1ELb1ELb1ELb1EEEvNS_9BwdParamsE,"aw",@nobits
	.sectionflags	@""
	.align	16
	.zero		1024


//--------------------- .nv.constant0._ZN10layer_norm13ln_bwd_kernelINS_13Kernel_traitsI13__nv_bfloat16S2_S2_S2_fjLj768ELj1ELj4ELj1ELj16ENS_18Kernel_traits_baseILj768ES2_S2_S2_S2_fjLj128EEEEELb0ELb0ELb0ELb0EEEvNS_9BwdParamsE --------------------------
	.section	.nv.constant0._ZN10layer_norm13ln_bwd_kernelINS_13Kernel_traitsI13__nv_bfloat16S2_S2_S2_fjLj768ELj1ELj4ELj1ELj16ENS_18Kernel_traits_baseILj768ES2_S2_S2_S2_fjLj128EEEEELb0ELb0ELb0ELb0EEEvNS_9BwdParamsE,"a",@progbits
	.sectionflags	@""
	.align	4
.nv.constant0._ZN10layer_norm13ln_bwd_kernelINS_13Kernel_traitsI13__nv_bfloat16S2_S2_S2_fjLj768ELj1ELj4ELj1ELj16ENS_18Kernel_traits_baseILj768ES2_S2_S2_S2_fjLj128EEEEELb0ELb0ELb0ELb0EEEvNS_9BwdParamsE:
	.zero		1192


//--------------------- .nv.constant0._ZN10layer_norm13ln_bwd_kernelINS_13Kernel_traitsI13__nv_bfloat16S2_S2_S2_fjLj768ELj1ELj4ELj1ELj16ENS_18Kernel_traits_baseILj768ES2_S2_S2_S2_fjLj128EEEEELb0ELb0ELb0ELb1EEEvNS_9BwdParamsE --------------------------
	.section	.nv.constant0._ZN10layer_norm13ln_bwd_kernelINS_13Kernel_traitsI13__nv_bfloat16S2_S2_S2_fjLj768ELj1ELj4ELj1ELj16ENS_18Kernel_traits_baseILj768ES2_S2_S2_S2_fjLj128EEEEELb0ELb0ELb0ELb1EEEvNS_9BwdParamsE,"a",@progbits
	.sectionflags	@""
	.align	4
.nv.constant0._ZN10layer_norm13ln_bwd_kernelINS_13Kernel_traitsI13__nv_bfloat16S2_S2_S2_fjLj768ELj1ELj4ELj1ELj16ENS_18Kernel_traits_baseILj768ES2_S2_S2_S2_fjLj128EEEEELb0ELb0ELb0ELb1EEEvNS_9BwdParamsE:
	.zero		1192


//--------------------- .nv.constant0._ZN10layer_norm13ln_bwd_kernelINS_13Kernel_traitsI13__nv_bfloat16S2_S2_S2_fjLj768ELj1ELj4ELj1ELj16ENS_18Kernel_traits_baseILj768ES2_S2_S2_S2_fjLj128EEEEELb0ELb0ELb1ELb0EEEvNS_9BwdParamsE --------------------------
	.section	.nv.constant0._ZN10layer_norm13ln_bwd_kernelINS_13Kernel_traitsI13__nv_bfloat16S2_S2_S2_fjLj768ELj1ELj4ELj1ELj16ENS_18Kernel_traits_baseILj768ES2_S2_S2_S2_fjLj128EEEEELb0ELb0ELb1ELb0EEEvNS_9BwdParamsE,"a",@progbits
	.sectionflags	@""
	.align	4
.nv.constant0._ZN10layer_norm13ln_bwd_kernelINS_13Kernel_traitsI13__nv_bfloat16S2_S2_S2_fjLj768ELj1ELj4ELj1ELj16ENS_18Kernel_traits_baseILj768ES2_S2_S2_S2_fjLj128EEEEELb0ELb0ELb1ELb0EEEvNS_9BwdParamsE:
	.zero		1192


//--------------------- .nv.constant0._ZN10layer_norm13ln_bwd_kernelINS_13Kernel_traitsI13__nv_bfloat16S2_S2_S2_fjLj768ELj1ELj4ELj1ELj16ENS_18Kernel_traits_baseILj768ES2_S2_S2_S2_fjLj128EEEEELb0ELb0ELb1ELb1EEEvNS_9BwdParamsE --------------------------
	.section	.nv.constant0._ZN10layer_norm13ln_bwd_kernelINS_13Kernel_traitsI13__nv_bfloat16S2_S2_S2_fjLj768ELj1ELj4ELj1ELj16ENS_18Kernel_traits_baseILj768ES2_S2_S2_S2_fjLj128EEEEELb0ELb0ELb1ELb1EEEvNS_9BwdParamsE,"a",@progbits
	.sectionflags	@""
	.align	4
.nv.constant0._ZN10layer_norm13ln_bwd_kernelINS_13Kernel_traitsI13__nv_bfloat16S2_S2_S2_fjLj768ELj1ELj4ELj1ELj16ENS_18Kernel_traits_baseILj768ES2_S2_S2_S2_fjLj128EEEEELb0ELb0ELb1ELb1EEEvNS_9BwdParamsE:
	.zero		1192


//--------------------- .nv.constant0._ZN10layer_norm13ln_bwd_kernelINS_13Kernel_traitsI13__nv_bfloat16S2_S2_S2_fjLj768ELj1ELj4ELj1ELj16ENS_18Kernel_traits_baseILj768ES2_S2_S2_S2_fjLj128EEEEELb0ELb1ELb0ELb0EEEvNS_9BwdParamsE --------------------------
	.section	.nv.constant0._ZN10layer_norm13ln_bwd_kernelINS_13Kernel_traitsI13__nv_bfloat16S2_S2_S2_fjLj768ELj1ELj4ELj1ELj16ENS_18Kernel_traits_baseILj768ES2_S2_S2_S2_fjLj128EEEEELb0ELb1ELb0ELb0EEEvNS_9BwdParamsE,"a",@progbits
	.sectionflags	@""
	.align	4
.nv.constant0._ZN10layer_norm13ln_bwd_kernelINS_13Kernel_traitsI13__nv_bfloat16S2_S2_S2_fjLj768ELj1ELj4ELj1ELj16ENS_18Kernel_traits_baseILj768ES2_S2_S2_S2_fjLj128EEEEELb0ELb1ELb0ELb0EEEvNS_9BwdParamsE:
	.zero		1192


//--------------------- .nv.constant0._ZN10layer_norm13ln_bwd_kernelINS_13Kernel_traitsI13__nv_bfloat16S2_S2_S2_fjLj768ELj1ELj4ELj1ELj16ENS_18Kernel_traits_baseILj768ES2_S2_S2_S2_fjLj128EEEEELb0ELb1ELb0ELb1EEEvNS_9BwdParamsE --------------------------
	.section	.nv.constant0._ZN10layer_norm13ln_bwd_kernelINS_13Kernel_traitsI13__nv_bfloat16S2_S2_S2_fjLj768ELj1ELj4ELj1ELj16ENS_18Kernel_traits_baseILj768ES2_S2_S2_S2_fjLj128EEEEELb0ELb1ELb0ELb1EEEvNS_9BwdParamsE,"a",@progbits
	.sectionflags	@""
	.align	4
.nv.constant0._ZN10layer_norm13ln_bwd_kernelINS_13Kernel_traitsI13__nv_bfloat16S2_S2_S2_fjLj768ELj1ELj4ELj1ELj16ENS_18Kernel_traits_baseILj768ES2_S2_S2_S2_fjLj128EEEEELb0ELb1ELb0ELb1EEEvNS_9BwdParamsE:
	.zero		1192


//--------------------- .nv.constant0._ZN10layer_norm13ln_bwd_kernelINS_13Kernel_traitsI13__nv_bfloat16S2_S2_S2_fjLj768ELj1ELj4ELj1ELj16ENS_18Kernel_traits_baseILj768ES2_S2_S2_S2_fjLj128EEEEELb0ELb1ELb1ELb0EEEvNS_9BwdParamsE --------------------------
	.section	.nv.constant0._ZN10layer_norm13ln_bwd_kernelINS_13Kernel_traitsI13__nv_bfloat16S2_S2_S2_fjLj768ELj1ELj4ELj1ELj16ENS_18Kernel_traits_baseILj768ES2_S2_S2_S2_fjLj128EEEEELb0ELb1ELb1ELb0EEEvNS_9BwdParamsE,"a",@progbits
	.sectionflags	@""
	.align	4
.nv.constant0._ZN10layer_norm13ln_bwd_kernelINS_13Kernel_traitsI13__nv_bfloat16S2_S2_S2_fjLj768ELj1ELj4ELj1ELj16ENS_18Kernel_traits_baseILj768ES2_S2_S2_S2_fjLj128EEEEELb0ELb1ELb1ELb0EEEvNS_9BwdParamsE:
	.zero		1192


//--------------------- .nv.constant0._ZN10layer_norm13ln_bwd_kernelINS_13Kernel_traitsI13__nv_bfloat16S2_S2_S2_fjLj768ELj1ELj4ELj1ELj16ENS_18Kernel_traits_baseILj768ES2_S2_S2_S2_fjLj128EEEEELb0ELb1ELb1ELb1EEEvNS_9BwdParamsE --------------------------
	.section	.nv.constant0._ZN10layer_norm13ln_bwd_kernelINS_13Kernel_traitsI13__nv_bfloat16S2_S2_S2_fjLj768ELj1ELj4ELj1ELj16ENS_18Kernel_traits_baseILj768ES2_S2_S2_S2_fjLj128EEEEELb0ELb1ELb1ELb1EEEvNS_9BwdParamsE,"a",@progbits
	.sectionflags	@""
	.align	4
.nv.constant0._ZN10layer_norm13ln_bwd_kernelINS_13Kernel_traitsI13__nv_bfloat16S2_S2_S2_fjLj768ELj1ELj4ELj1ELj16ENS_18Kernel_traits_baseILj768ES2_S2_S2_S2_fjLj128EEEEELb0ELb1ELb1ELb1EEEvNS_9BwdParamsE:
	.zero		1192


//--------------------- .nv.constant0._ZN10layer_norm13ln_bwd_kernelINS_13Kernel_traitsI13__nv_bfloat16S2_S2_S2_fjLj768ELj1ELj4ELj1ELj16ENS_18Kernel_traits_baseILj768ES2_S2_S2_S2_fjLj128EEEEELb1ELb0ELb0ELb0EEEvNS_9BwdParamsE --------------------------
	.section	.nv.constant0._ZN10layer_norm13ln_bwd_kernelINS_13Kernel_traitsI13__nv_bfloat16S2_S2_S2_fjLj768ELj1ELj4ELj1ELj16ENS_18Kernel_traits_baseILj768ES2_S2_S2_S2_fjLj128EEEEELb1ELb0ELb0ELb0EEEvNS_9BwdParamsE,"a",@progbits
	.sectionflags	@""
	.align	4
.nv.constant0._ZN10layer_norm13ln_bwd_kernelINS_13Kernel_traitsI13__nv_bfloat16S2_S2_S2_fjLj768ELj1ELj4ELj1ELj16ENS_18Kernel_traits_baseILj768ES2_S2_S2_S2_fjLj128EEEEELb1ELb0ELb0ELb0EEEvNS_9BwdParamsE:
	.zero		1192


//--------------------- .nv.constant0._ZN10layer_norm13ln_bwd_kernelINS_13Kernel_traitsI13__nv_bfloat16S2_S2_S2_fjLj768ELj1ELj4ELj1ELj16ENS_18Kernel_traits_baseILj768ES2_S2_S2_S2_fjLj128EEEEELb1ELb0ELb0ELb1EEEvNS_9BwdParamsE --------------------------
	.section	.nv.constant0._ZN10layer_norm13ln_bwd_kernelINS_13Kernel_traitsI13__nv_bfloat16S2_S2_S2_fjLj768ELj1ELj4ELj1ELj16ENS_18Kernel_traits_baseILj768ES2_S2_S2_S2_fjLj128EEEEELb1ELb0ELb0ELb1EEEvNS_9BwdParamsE,"a",@progbits
	.sectionflags	@""
	.align	4
.nv.constant0._ZN10layer_norm13ln_bwd_kernelINS_13Kernel_traitsI13__nv_bfloat16S2_S2_S2_fjLj768ELj1ELj4ELj1ELj16ENS_18Kernel_traits_baseILj768ES2_S2_S2_S2_fjLj128EEEEELb1ELb0ELb0ELb1EEEvNS_9BwdParamsE:
	.zero		1192


//--------------------- .nv.constant0._ZN10layer_norm22ln_bwd_finalize_kernelINS_22Kernel_traits_finalizeILj768E13__nv_bfloat16S2_S2_S2_fjLb0ELj1024ELj4ENS_18Kernel_traits_baseILj768ES2_S2_S2_S2_fjLj1024EEEEELb0ELb0EEEvNS_9BwdParamsE --------------------------
	.section	.nv.constant0._ZN10layer_norm22ln_bwd_finalize_kernelINS_22Kernel_traits_finalizeILj768E13__nv_bfloat16S2_S2_S2_fjLb0ELj1024ELj4ENS_18Kernel_traits_baseILj768ES2_S2_S2_S2_fjLj1024EEEEELb0ELb0EEEvNS_9BwdParamsE,"a",@progbits
	.sectionflags	@""
	.align	4
.nv.constant0._ZN10layer_norm22ln_bwd_finalize_kernelINS_22Kernel_traits_finalizeILj768E13__nv_bfloat16S2_S2_S2_fjLb0ELj1024ELj4ENS_18Kernel_traits_baseILj768ES2_S2_S2_S2_fjLj1024EEEEELb0ELb0EEEvNS_9BwdParamsE:
	.zero		1192


//--------------------- .nv.constant0._ZN10layer_norm13ln_bwd_kernelINS_13Kernel_traitsI13__nv_bfloat16S2_S2_S2_fjLj768ELj1ELj4ELj1ELj16ENS_18Kernel_traits_baseILj768ES2_S2_S2_S2_fjLj128EEEEELb1ELb0ELb1ELb0EEEvNS_9BwdParamsE --------------------------
	.section	.nv.constant0._ZN10layer_norm13ln_bwd_kernelINS_13Kernel_traitsI13__nv_bfloat16S2_S2_S2_fjLj768ELj1ELj4ELj1ELj16ENS_18Kernel_traits_baseILj768ES2_S2_S2_S2_fjLj128EEEEELb1ELb0ELb1ELb0EEEvNS_9BwdParamsE,"a",@progbits
	.sectionflags	@""
	.align	4
.nv.constant0._ZN10layer_norm13ln_bwd_kernelINS_13Kernel_traitsI13__nv_bfloat16S2_S2_S2_fjLj768ELj1ELj4ELj1ELj16ENS_18Kernel_traits_baseILj768ES2_S2_S2_S2_fjLj128EEEEELb1ELb0ELb1ELb0EEEvNS_9BwdParamsE:
	.zero		1192


//--------------------- .nv.constant0._ZN10layer_norm22ln_bwd_finalize_kernelINS_22Kernel_traits_finalizeILj768E13__nv_bfloat16S2_S2_S2_fjLb0ELj1024ELj4ENS_18Kernel_traits_baseILj768ES2_S2_S2_S2_fjLj1024EEEEELb0ELb1EEEvNS_9BwdParamsE --------------------------
	.section	.nv.constant0._ZN10layer_norm22ln_bwd_finalize_kernelINS_22Kernel_traits_finalizeILj768E13__nv_bfloat16S2_S2_S2_fjLb0ELj1024ELj4ENS_18Kernel_traits_baseILj768ES2_S2_S2_S2_fjLj1024EEEEELb0ELb1EEEvNS_9BwdParamsE,"a",@progbits
	.sectionflags	@""
	.align	4
.nv.constant0._ZN10layer_norm22ln_bwd_finalize_kernelINS_22Kernel_traits_finalizeILj768E13__nv_bfloat16S2_S2_S2_fjLb0ELj1024ELj4ENS_18Kernel_traits_baseILj768ES2_S2_S2_S2_fjLj1024EEEEELb0ELb1EEEvNS_9BwdParamsE:
	.zero		1192


//--------------------- .nv.constant0._ZN10layer_norm13ln_bwd_kernelINS_13Kernel_traitsI13__nv_bfloat16S2_S2_S2_fjLj768ELj1ELj4ELj1ELj16ENS_18Kernel_traits_baseILj768ES2_S2_S2_S2_fjLj128EEEEELb1ELb0ELb1ELb1EEEvNS_9BwdParamsE --------------------------
	.section	.nv.constant0._ZN10layer_norm13ln_bwd_kernelINS_13Kernel_traitsI13__nv_bfloat16S2_S2_S2_fjLj768ELj1ELj4ELj1ELj16ENS_18Kernel_traits_baseILj768ES2_S2_S2_S2_fjLj128EEEEELb1ELb0ELb1ELb1EEEvNS_9BwdParamsE,"a",@progbits
	.sectionflags	@""
	.align	4
.nv.constant0._ZN10layer_norm13ln_bwd_kernelINS_13Kernel_traitsI13__nv_bfloat16S2_S2_S2_fjLj768ELj1ELj4ELj1ELj16ENS_18Kernel_traits_baseILj768ES2_S2_S2_S2_fjLj128EEEEELb1ELb0ELb1ELb1EEEvNS_9BwdParamsE:
	.zero		1192


//--------------------- .nv.constant0._ZN10layer_norm13ln_bwd_kernelINS_13Kernel_traitsI13__nv_bfloat16S2_S2_S2_fjLj768ELj1ELj4ELj1ELj16ENS_18Kernel_traits_baseILj768ES2_S2_S2_S2_fjLj128EEEEELb1ELb1ELb0ELb0EEEvNS_9BwdParamsE --------------------------
	.section	.nv.constant0._ZN10layer_norm13ln_bwd_kernelINS_13Kernel_traitsI13__nv_bfloat16S2_S2_S2_fjLj768ELj1ELj4ELj1ELj16ENS_18Kernel_traits_baseILj768ES2_S2_S2_S2_fjLj128EEEEELb1ELb1ELb0ELb0EEEvNS_9BwdParamsE,"a",@progbits
	.sectionflags	@""
	.align	4
.nv.constant0._ZN10layer_norm13ln_bwd_kernelINS_13Kernel_traitsI13__nv_bfloat16S2_S2_S2_fjLj768ELj1ELj4ELj1ELj16ENS_18Kernel_traits_baseILj768ES2_S2_S2_S2_fjLj128EEEEELb1ELb1ELb0ELb0EEEvNS_9BwdParamsE:
	.zero		1192


//--------------------- .nv.constant0._ZN10layer_norm13ln_bwd_kernelINS_13Kernel_traitsI13__nv_bfloat16S2_S2_S2_fjLj768ELj1ELj4ELj1ELj16ENS_18Kernel_traits_baseILj768ES2_S2_S2_S2_fjLj128EEEEELb1ELb1ELb0ELb1EEEvNS_9BwdParamsE --------------------------
	.section	.nv.constant0._ZN10layer_norm13ln_bwd_kernelINS_13Kernel_traitsI13__nv_bfloat16S2_S2_S2_fjLj768ELj1ELj4ELj1ELj16ENS_18Kernel_traits_baseILj768ES2_S2_S2_S2_fjLj128EEEEELb1ELb1ELb0ELb1EEEvNS_9BwdParamsE,"a",@progbits
	.sectionflags	@""
	.align	4
.nv.constant0._ZN10layer_norm13ln_bwd_kernelINS_13Kernel_traitsI13__nv_bfloat16S2_S2_S2_fjLj768ELj1ELj4ELj1ELj16ENS_18Kernel_traits_baseILj768ES2_S2_S2_S2_fjLj128EEEEELb1ELb1ELb0ELb1EEEvNS_9BwdParamsE:
	.zero		1192


//--------------------- .nv.constant0._ZN10layer_norm22ln_bwd_finalize_kernelINS_22Kernel_traits_finalizeILj768E13__nv_bfloat16S2_S2_S2_fjLb1ELj1024ELj4ENS_18Kernel_traits_baseILj768ES2_S2_S2_S2_fjLj1024EEEEELb1ELb0EEEvNS_9BwdParamsE --------------------------
	.section	.nv.constant0._ZN10layer_norm22ln_bwd_finalize_kernelINS_22Kernel_traits_finalizeILj768E13__nv_bfloat16S2_S2_S2_fjLb1ELj1024ELj4ENS_18Kernel_traits_baseILj768ES2_S2_S2_S2_fjLj1024EEEEELb1ELb0EEEvNS_9BwdParamsE,"a",@progbits
	.sectionflags	@""
	.align	4
.nv.constant0._ZN10layer_norm22ln_bwd_finalize_kernelINS_22Kernel_traits_finalizeILj768E13__nv_bfloat16S2_S2_S2_fjLb1ELj1024ELj4ENS_18Kernel_traits_baseILj768ES2_S2_S2_S2_fjLj1024EEEEELb1ELb0EEEvNS_9BwdParamsE:
	.zero		1192


//--------------------- .nv.constant0._ZN10layer_norm13ln_bwd_kernelINS_13Kernel_traitsI13__nv_bfloat16S2_S2_S2_fjLj768ELj1ELj4ELj1ELj16ENS_18Kernel_traits_baseILj768ES2_S2_S2_S2_fjLj128EEEEELb1ELb1ELb1ELb0EEEvNS_9BwdParamsE --------------------------
	.section	.nv.constant0._ZN10layer_norm13ln_bwd_kernelINS_13Kernel_traitsI13__nv_bfloat16S2_S2_S2_fjLj768ELj1ELj4ELj1ELj16ENS_18Kernel_traits_baseILj768ES2_S2_S2_S2_fjLj128EEEEELb1ELb1ELb1ELb0EEEvNS_9BwdParamsE,"a",@progbits
	.sectionflags	@""
	.align	4
.nv.constant0._ZN10layer_norm13ln_bwd_kernelINS_13Kernel_traitsI13__nv_bfloat16S2_S2_S2_fjLj768ELj1ELj4ELj1ELj16ENS_18Kernel_traits_baseILj768ES2_S2_S2_S2_fjLj128EEEEELb1ELb1ELb1ELb0EEEvNS_9BwdParamsE:
	.zero		1192


//--------------------- .nv.constant0._ZN10layer_norm22ln_bwd_finalize_kernelINS_22Kernel_traits_finalizeILj768E13__nv_bfloat16S2_S2_S2_fjLb1ELj1024ELj4ENS_18Kernel_traits_baseILj768ES2_S2_S2_S2_fjLj1024EEEEELb1ELb1EEEvNS_9BwdParamsE --------------------------
	.section	.nv.constant0._ZN10layer_norm22ln_bwd_finalize_kernelINS_22Kernel_traits_finalizeILj768E13__nv_bfloat16S2_S2_S2_fjLb1ELj1024ELj4ENS_18Kernel_traits_baseILj768ES2_S2_S2_S2_fjLj1024EEEEELb1ELb1EEEvNS_9BwdParamsE,"a",@progbits
	.sectionflags	@""
	.align	4
.nv.constant0._ZN10layer_norm22ln_bwd_finalize_kernelINS_22Kernel_traits_finalizeILj768E13__nv_bfloat16S2_S2_S2_fjLb1ELj1024ELj4ENS_18Kernel_traits_baseILj768ES2_S2_S2_S2_fjLj1024EEEEELb1ELb1EEEvNS_9BwdParamsE:
	.zero		1192


//--------------------- .nv.constant0._ZN10layer_norm13ln_bwd_kernelINS_13Kernel_traitsI13__nv_bfloat16S2_S2_S2_fjLj768ELj1ELj4ELj1ELj16ENS_18Kernel_traits_baseILj768ES2_S2_S2_S2_fjLj128EEEEELb1ELb1ELb1ELb1EEEvNS_9BwdParamsE --------------------------
	.section	.nv.constant0._ZN10layer_norm13ln_bwd_kernelINS_13Kernel_traitsI13__nv_bfloat16S2_S2_S2_fjLj768ELj1ELj4ELj1ELj16ENS_18Kernel_traits_baseILj768ES2_S2_S2_S2_fjLj128EEEEELb1ELb1ELb1ELb1EEEvNS_9BwdParamsE,"a",@progbits
	.sectionflags	@""
	.align	4
.nv.constant0._ZN10layer_norm13ln_bwd_kernelINS_13Kernel_traitsI13__nv_bfloat16S2_S2_S2_fjLj768ELj1ELj4ELj1ELj16ENS_18Kernel_traits_baseILj768ES2_S2_S2_S2_fjLj128EEEEELb1ELb1ELb1ELb1EEEvNS_9BwdParamsE:
	.zero		1192


//--------------------- .nv.constant0._ZN10layer_norm13ln_bwd_kernelINS_13Kernel_traitsI6__halfS2_S2_S2_fjLj768ELj1ELj4ELj1ELj16ENS_18Kernel_traits_baseILj768ES2_S2_S2_S2_fjLj128EEEEELb0ELb0ELb0ELb0EEEvNS_9BwdParamsE --------------------------
	.section	.nv.constant0._ZN10layer_norm13ln_bwd_kernelINS_13Kernel_traitsI6__halfS2_S2_S2_fjLj768ELj1ELj4ELj1ELj16ENS_18Kernel_traits_baseILj768ES2_S2_S2_S2_fjLj128EEEEELb0ELb0ELb0ELb0EEEvNS_9BwdParamsE,"a",@progbits
	.sectionflags	@""
	.align	4
.nv.constant0._ZN10layer_norm13ln_bwd_kernelINS_13Kernel_traitsI6__halfS2_S2_S2_fjLj768ELj1ELj4ELj1ELj16ENS_18Kernel_traits_baseILj768ES2_S2_S2_S2_fjLj128EEEEELb0ELb0ELb0ELb0EEEvNS_9BwdParamsE:
	.zero		1192


//--------------------- .nv.constant0._ZN10layer_norm13ln_bwd_kernelINS_13Kernel_traitsI6__halfS2_S2_S2_fjLj768ELj1ELj4ELj1ELj16ENS_18Kernel_traits_baseILj768ES2_S2_S2_S2_fjLj128EEEEELb0ELb0ELb0ELb1EEEvNS_9BwdParamsE --------------------------
	.section	.nv.constant0._ZN10layer_norm13ln_bwd_kernelINS_13Kernel_traitsI6__halfS2_S2_S2_fjLj768ELj1ELj4ELj1ELj16ENS_18Kernel_traits_baseILj768ES2_S2_S2_S2_fjLj128EEEEELb0ELb0ELb0ELb1EEEvNS_9BwdParamsE,"a",@progbits
	.sectionflags	@""
	.align	4
.nv.constant0._ZN10layer_norm13ln_bwd_kernelINS_13Kernel_traitsI6__halfS2_S2_S2_fjLj768ELj1ELj4ELj1ELj16ENS_18Kernel_traits_baseILj768ES2_S2_S2_S2_fjLj128EEEEELb0ELb0ELb0ELb1EEEvNS_9BwdParamsE:
	.zero		1192


//--------------------- .nv.constant0._ZN10layer_norm13ln_bwd_kernelINS_13Kernel_traitsI6__halfS2_S2_S2_fjLj768ELj1ELj4ELj1ELj16ENS_18Kernel_traits_baseILj768ES2_S2_S2_S2_fjLj128EEEEELb0ELb0ELb1ELb0EEEvNS_9BwdParamsE --------------------------
	.section	.nv.constant0._ZN10layer_norm13ln_bwd_kernelINS_13Kernel_traitsI6__halfS2_S2_S2_fjLj768ELj1ELj4ELj1ELj16ENS_18Kernel_traits_baseILj768ES2_S2_S2_S2_fjLj128EEEEELb0ELb0ELb1ELb0EEEvNS_9BwdParamsE,"a",@progbits
	.sectionflags	@""
	.align	4
.nv.constant0._ZN10layer_norm13ln_bwd_kernelINS_13Kernel_traitsI6__halfS2_S2_S2_fjLj768ELj1ELj4ELj1ELj16ENS_18Kernel_traits_baseILj768ES2_S2_S2_S2_fjLj128EEEEELb0ELb0ELb1ELb0EEEvNS_9BwdParamsE:
	.zero		1192


//--------------------- .nv.constant0._ZN10layer_norm13ln_bwd_kernelINS_13Kernel_traitsI6__halfS2_S2_S2_fjLj768ELj1ELj4ELj1ELj16ENS_18Kernel_traits_baseILj768ES2_S2_S2_S2_fjLj128EEEEELb0ELb0ELb1ELb1EEEvNS_9BwdParamsE --------------------------
	.section	.nv.constant0._ZN10layer_norm13ln_bwd_kernelINS_13Kernel_traitsI6__halfS2_S2_S2_fjLj768ELj1ELj4ELj1ELj16ENS_18Kernel_traits_baseILj768ES2_S2_S2_S2_fjLj128EEEEELb0ELb0ELb1ELb1EEEvNS_9BwdParamsE,"a",@progbits
	.sectionflags	@""
	.align	4
.nv.constant0._ZN10layer_norm13ln_bwd_kernelINS_13Kernel_traitsI6__halfS2_S2_S2_fjLj768ELj1ELj4ELj1ELj16ENS_18Kernel_traits_baseILj768ES2_S2_S2_S2_fjLj128EEEEELb0ELb0ELb1ELb1EEEvNS_9BwdParamsE:
	.zero		1192


//--------------------- .nv.constant0._ZN10layer_norm13ln_bwd_kernelINS_13Kernel_traitsI6__halfS2_S2_S2_fjLj768ELj1ELj4ELj1ELj16ENS_18Kernel_traits_baseILj768ES2_S2_S2_S2_fjLj128EEEEELb0ELb1ELb0ELb0EEEvNS_9BwdParamsE --------------------------
	.section	.nv.constant0._ZN10layer_norm13ln_bwd_kernelINS_13Kernel_traitsI6__halfS2_S2_S2_fjLj768ELj1ELj4ELj1ELj16ENS_18Kernel_traits_baseILj768ES2_S2_S2_S2_fjLj128EEEEELb0ELb1ELb0ELb0EEEvNS_9BwdParamsE,"a",@progbits
	.sectionflags	@""
	.align	4
.nv.constant0._ZN10layer_norm13ln_bwd_kernelINS_13Kernel_traitsI6__halfS2_S2_S2_fjLj768ELj1ELj4ELj1ELj16ENS_18Kernel_traits_baseILj768ES2_S2_S2_S2_fjLj128EEEEELb0ELb1ELb0ELb0EEEvNS_9BwdParamsE:
	.zero		1192


//--------------------- .nv.constant0._ZN10layer_norm13ln_bwd_kernelINS_13Kernel_traitsI6__halfS2_S2_S2_fjLj768ELj1ELj4ELj1ELj16ENS_18Kernel_traits_baseILj768ES2_S2_S2_S2_fjLj128EEEEELb0ELb1ELb0ELb1EEEvNS_9BwdParamsE --------------------------
	.section	.nv.constant0._ZN10layer_norm13ln_bwd_kernelINS_13Kernel_traitsI6__halfS2_S2_S2_fjLj768ELj1ELj4ELj1ELj16ENS_18Kernel_traits_baseILj768ES2_S2_S2_S2_fjLj128EEEEELb0ELb1ELb0ELb1EEEvNS_9BwdParamsE,"a",@progbits
	.sectionflags	@""
	.align	4
.nv.constant0._ZN10layer_norm13ln_bwd_kernelINS_13Kernel_traitsI6__halfS2_S2_S2_fjLj768ELj1ELj4ELj1ELj16ENS_18Kernel_traits_baseILj768ES2_S2_S2_S2_fjLj128EEEEELb0ELb1ELb0ELb1EEEvNS_9BwdParamsE:
	.zero		1192


//--------------------- .nv.constant0._ZN10layer_norm13ln_bwd_kernelINS_13Kernel_traitsI6__halfS2_S2_S2_fjLj768ELj1ELj4ELj1ELj16ENS_18Kernel_traits_baseILj768ES2_S2_S2_S2_fjLj128EEEEELb0ELb1ELb1ELb0EEEvNS_9BwdParamsE --------------------------
	.section	.nv.constant0._ZN10layer_norm13ln_bwd_kernelINS_13Kernel_traitsI6__halfS2_S2_S2_fjLj768ELj1ELj4ELj1ELj16ENS_18Kernel_traits_baseILj768ES2_S2_S2_S2_fjLj128EEEEELb0ELb1ELb1ELb0EEEvNS_9BwdParamsE,"a",@progbits
	.sectionflags	@""
	.align	4
.nv.constant0._ZN10layer_norm13ln_bwd_kernelINS_13Kernel_traitsI6__halfS2_S2_S2_fjLj768ELj1ELj4ELj1ELj16ENS_18Kernel_traits_baseILj768ES2_S2_S2_S2_fjLj128EEEEELb0ELb1ELb1ELb0EEEvNS_9BwdParamsE:
	.zero		1192


//--------------------- .nv.constant0._ZN10layer_norm13ln_bwd_kernelINS_13Kernel_traitsI6__halfS2_S2_S2_fjLj768ELj1ELj4ELj1ELj16ENS_18Kernel_traits_baseILj768ES2_S2_S2_S2_fjLj128EEEEELb0ELb1ELb1ELb1EEEvNS_9BwdParamsE --------------------------
	.section	.nv.constant0._ZN10layer_norm13ln_bwd_kernelINS_13Kernel_traitsI6__halfS2_S2_S2_fjLj768ELj1ELj4ELj1ELj16ENS_18Kernel_traits_baseILj768ES2_S2_S2_S2_fjLj128EEEEELb0ELb1ELb1ELb1EEEvNS_9BwdParamsE,"a",@progbits
	.sectionflags	@""
	.align	4
.nv.constant0._ZN10layer_norm13ln_bwd_kernelINS_13Kernel_traitsI6__halfS2_S2_S2_fjLj768ELj1ELj4ELj1ELj16ENS_18Kernel_traits_baseILj768ES2_S2_S2_S2_fjLj128EEEEELb0ELb1ELb1ELb1EEEvNS_9BwdParamsE:
	.zero		1192


//--------------------- .nv.constant0._ZN10layer_norm13ln_bwd_kernelINS_13Kernel_traitsI6__halfS2_S2_S2_fjLj768ELj1ELj4ELj1ELj16ENS_18Kernel_traits_baseILj768ES2_S2_S2_S2_fjLj128EEEEELb1ELb0ELb0ELb0EEEvNS_9BwdParamsE --------------------------
	.section	.nv.constant0._ZN10layer_norm13ln_bwd_kernelINS_13Kernel_traitsI6__halfS2_S2_S2_fjLj768ELj1ELj4ELj1ELj16ENS_18Kernel_traits_baseILj768ES2_S2_S2_S2_fjLj128EEEEELb1ELb0ELb0ELb0EEEvNS_9BwdParamsE,"a",@progbits
	.sectionflags	@""
	.align	4
.nv.constant0._ZN10layer_norm13ln_bwd_kernelINS_13Kernel_traitsI6__halfS2_S2_S2_fjLj768ELj1ELj4ELj1ELj16ENS_18Kernel_traits_baseILj768ES2_S2_S2_S2_fjLj128EEEEELb1ELb0ELb0ELb0EEEvNS_9BwdParamsE:
	.zero		1192


//--------------------- .nv.constant0._ZN10layer_norm13ln_bwd_kernelINS_13Kernel_traitsI6__halfS2_S2_S2_fjLj768ELj1ELj4ELj1ELj16ENS_18Kernel_traits_baseILj768ES2_S2_S2_S2_fjLj128EEEEELb1ELb0ELb0ELb1EEEvNS_9BwdParamsE --------------------------
	.section	.nv.constant0._ZN10layer_norm13ln_bwd_kernelINS_13Kernel_traitsI6__halfS2_S2_S2_fjLj768ELj1ELj4ELj1ELj16ENS_18Kernel_traits_baseILj768ES2_S2_S2_S2_fjLj128EEEEELb1ELb0ELb0ELb1EEEvNS_9BwdParamsE,"a",@progbits
	.sectionflags	@""
	.align	4
.nv.constant0._ZN10layer_norm13ln_bwd_kernelINS_13Kernel_traitsI6__halfS2_S2_S2_fjLj768ELj1ELj4ELj1ELj16ENS_18Kernel_traits_baseILj768ES2_S2_S2_S2_fjLj128EEEEELb1ELb0ELb0ELb1EEEvNS_9BwdParamsE:
	.zero		1192


//--------------------- .nv.constant0._ZN10layer_norm22ln_bwd_finalize_kernelINS_22Kernel_traits_finalizeILj768E6__halfS2_S2_S2_fjLb0ELj1024ELj4ENS_18Kernel_traits_baseILj768ES2_S2_S2_S2_fjLj1024EEEEELb0ELb0EEEvNS_9BwdParamsE --------------------------
	.section	.nv.constant0._ZN10layer_norm22ln_bwd_finalize_kernelINS_22Kernel_traits_finalizeILj768E6__halfS2_S2_S2_fjLb0ELj1024ELj4ENS_18Kernel_traits_baseILj768ES2_S2_S2_S2_fjLj1024EEEEELb0ELb0EEEvNS_9BwdParamsE,"a",@progbits
	.sectionflags	@""
	.align	4
.nv.constant0._ZN10layer_norm22ln_bwd_finalize_kernelINS_22Kernel_traits_finalizeILj768E6__halfS2_S2_S2_fjLb0ELj1024ELj4ENS_18Kernel_traits_baseILj768ES2_S2_S2_S2_fjLj1024EEEEELb0ELb0EEEvNS_9BwdParamsE:
	.zero		1192


//--------------------- .nv.constant0._ZN10layer_norm13ln_bwd_kernelINS_13Kernel_traitsI6__halfS2_S2_S2_fjLj768ELj1ELj4ELj1ELj16ENS_18Kernel_traits_baseILj768ES2_S2_S2_S2_fjLj128EEEEELb1ELb0ELb1ELb0EEEvNS_9BwdParamsE --------------------------
	.section	.nv.constant0._ZN10layer_norm13ln_bwd_kernelINS_13Kernel_traitsI6__halfS2_S2_S2_fjLj768ELj1ELj4ELj1ELj16ENS_18Kernel_traits_baseILj768ES2_S2_S2_S2_fjLj128EEEEELb1ELb0ELb1ELb0EEEvNS_9BwdParamsE,"a",@progbits
	.sectionflags	@""
	.align	4
.nv.constant0._ZN10layer_norm13ln_bwd_kernelINS_13Kernel_traitsI6__halfS2_S2_S2_fjLj768ELj1ELj4ELj1ELj16ENS_18Kernel_traits_baseILj768ES2_S2_S2_S2_fjLj128EEEEELb1ELb0ELb1ELb0EEEvNS_9BwdParamsE:
	.zero		1192


//--------------------- .nv.constant0._ZN10layer_norm22ln_bwd_finalize_kernelINS_22Kernel_traits_finalizeILj768E6__halfS2_S2_S2_fjLb0ELj1024ELj4ENS_18Kernel_traits_baseILj768ES2_S2_S2_S2_fjLj1024EEEEELb0ELb1EEEvNS_9BwdParamsE --------------------------
	.section	.nv.constant0._ZN10layer_norm22ln_bwd_finalize_kernelINS_22Kernel_traits_finalizeILj768E6__halfS2_S2_S2_fjLb0ELj1024ELj4ENS_18Kernel_traits_baseILj768ES2_S2_S2_S2_fjLj1024EEEEELb0ELb1EEEvNS_9BwdParamsE,"a",@progbits
	.sectionflags	@""
	.align	4
.nv.constant0._ZN10layer_norm22ln_bwd_finalize_kernelINS_22Kernel_traits_finalizeILj768E6__halfS2_S2_S2_fjLb0ELj1024ELj4ENS_18Kernel_traits_baseILj768ES2_S2_S2_S2_fjLj1024EEEEELb0ELb1EEEvNS_9BwdParamsE:
	.zero		1192


//--------------------- .nv.constant0._ZN10layer_norm13ln_bwd_kernelINS_13Kernel_traitsI6__halfS2_S2_S2_fjLj768ELj1ELj4ELj1ELj16ENS_18Kernel_traits_baseILj768ES2_S2_S2_S2_fjLj128EEEEELb1ELb0ELb1ELb1EEEvNS_9BwdParamsE --------------------------
	.section	.nv.constant0._ZN10layer_norm13ln_bwd_kernelINS_13Kernel_traitsI6__halfS2_S2_S2_fjLj768ELj1ELj4ELj1ELj16ENS_18Kernel_traits_baseILj768ES2_S2_S2_S2_fjLj128EEEEELb1ELb0ELb1ELb1EEEvNS_9BwdParamsE,"a",@progbits
	.sectionflags	@""
	.align	4
.nv.constant0._ZN10layer_norm13ln_bwd_kernelINS_13Kernel_traitsI6__halfS2_S2_S2_fjLj768ELj1ELj4ELj1ELj16ENS_18Kernel_traits_baseILj768ES2_S2_S2_S2_fjLj128EEEEELb1ELb0ELb1ELb1EEEvNS_9BwdParamsE:
	.zero		1192


//--------------------- .nv.constant0._ZN10layer_norm13ln_bwd_kernelINS_13Kernel_traitsI6__halfS2_S2_S2_fjLj768ELj1ELj4ELj1ELj16ENS_18Kernel_traits_baseILj768ES2_S2_S2_S2_fjLj128EEEEELb1ELb1ELb0ELb0EEEvNS_9BwdParamsE --------------------------
	.section	.nv.constant0._ZN10layer_norm13ln_bwd_kernelINS_13Kernel_traitsI6__halfS2_S2_S2_fjLj768ELj1ELj4ELj1ELj16ENS_18Kernel_traits_baseILj768ES2_S2_S2_S2_fjLj128EEEEELb1ELb1ELb0ELb0EEEvNS_9BwdParamsE,"a",@progbits
	.sectionflags	@""
	.align	4
.nv.constant0._ZN10layer_norm13ln_bwd_kernelINS_13Kernel_traitsI6__halfS2_S2_S2_fjLj768ELj1ELj4ELj1ELj16ENS_18Kernel_traits_baseILj768ES2_S2_S2_S2_fjLj128EEEEELb1ELb1ELb0ELb0EEEvNS_9BwdParamsE:
	.zero		1192


//--------------------- .nv.constant0._ZN10layer_norm13ln_bwd_kernelINS_13Kernel_traitsI6__halfS2_S2_S2_fjLj768ELj1ELj4ELj1ELj16ENS_18Kernel_traits_baseILj768ES2_S2_S2_S2_fjLj128EEEEELb1ELb1ELb0ELb1EEEvNS_9BwdParamsE --------------------------
	.section	.nv.constant0._ZN10layer_norm13ln_bwd_kernelINS_13Kernel_traitsI6__halfS2_S2_S2_fjLj768ELj1ELj4ELj1ELj16ENS_18Kernel_traits_baseILj768ES2_S2_S2_S2_fjLj128EEEEELb1ELb1ELb0ELb1EEEvNS_9BwdParamsE,"a",@progbits
	.sectionflags	@""
	.align	4
.nv.constant0._ZN10layer_norm13ln_bwd_kernelINS_13Kernel_traitsI6__halfS2_S2_S2_fjLj768ELj1ELj4ELj1ELj16ENS_18Kernel_traits_baseILj768ES2_S2_S2_S2_fjLj128EEEEELb1ELb1ELb0ELb1EEEvNS_9BwdParamsE:
	.zero		1192


//--------------------- .nv.constant0._ZN10layer_norm22ln_bwd_finalize_kernelINS_22Kernel_traits_finalizeILj768E6__halfS2_S2_S2_fjLb1ELj1024ELj4ENS_18Kernel_traits_baseILj768ES2_S2_S2_S2_fjLj1024EEEEELb1ELb0EEEvNS_9BwdParamsE --------------------------
	.section	.nv.constant0._ZN10layer_norm22ln_bwd_finalize_kernelINS_22Kernel_traits_finalizeILj768E6__halfS2_S2_S2_fjLb1ELj1024ELj4ENS_18Kernel_traits_baseILj768ES2_S2_S2_S2_fjLj1024EEEEELb1ELb0EEEvNS_9BwdParamsE,"a",@progbits
	.sectionflags	@""
	.align	4
.nv.constant0._ZN10layer_norm22ln_bwd_finalize_kernelINS_22Kernel_traits_finalizeILj768E6__halfS2_S2_S2_fjLb1ELj1024ELj4ENS_18Kernel_traits_baseILj768ES2_S2_S2_S2_fjLj1024EEEEELb1ELb0EEEvNS_9BwdParamsE:
	.zero		1192


//--------------------- .nv.constant0._ZN10layer_norm13ln_bwd_kernelINS_13Kernel_traitsI6__halfS2_S2_S2_fjLj768ELj1ELj4ELj1ELj16ENS_18Kernel_traits_baseILj768ES2_S2_S2_S2_fjLj128EEEEELb1ELb1ELb1ELb0EEEvNS_9BwdParamsE --------------------------
	.section	.nv.constant0._ZN10layer_norm13ln_bwd_kernelINS_13Kernel_traitsI6__halfS2_S2_S2_fjLj768ELj1ELj4ELj1ELj16ENS_18Kernel_traits_baseILj768ES2_S2_S2_S2_fjLj128EEEEELb1ELb1ELb1ELb0EEEvNS_9BwdParamsE,"a",@progbits
	.sectionflags	@""
	.align	4
.nv.constant0._ZN10layer_norm13ln_bwd_kernelINS_13Kernel_traitsI6__halfS2_S2_S2_fjLj768ELj1ELj4ELj1ELj16ENS_18Kernel_traits_baseILj768ES2_S2_S2_S2_fjLj128EEEEELb1ELb1ELb1ELb0EEEvNS_9BwdParamsE:
	.zero		1192


//--------------------- .nv.constant0._ZN10layer_norm22ln_bwd_finalize_kernelINS_22Kernel_traits_finalizeILj768E6__halfS2_S2_S2_fjLb1ELj1024ELj4ENS_18Kernel_traits_baseILj768ES2_S2_S2_S2_fjLj1024EEEEELb1ELb1EEEvNS_9BwdParamsE --------------------------
	.section	.nv.constant0._ZN10layer_norm22ln_bwd_finalize_kernelINS_22Kernel_traits_finalizeILj768E6__halfS2_S2_S2_fjLb1ELj1024ELj4ENS_18Kernel_traits_baseILj768ES2_S2_S2_S2_fjLj1024EEEEELb1ELb1EEEvNS_9BwdParamsE,"a",@progbits
	.sectionflags	@""
	.align	4
.nv.constant0._ZN10layer_norm22ln_bwd_finalize_kernelINS_22Kernel_traits_finalizeILj768E6__halfS2_S2_S2_fjLb1ELj1024ELj4ENS_18Kernel_traits_baseILj768ES2_S2_S2_S2_fjLj1024EEEEELb1ELb1EEEvNS_9BwdParamsE:
	.zero		1192


//--------------------- .nv.constant0._ZN10layer_norm13ln_bwd_kernelINS_13Kernel_traitsI6__halfS2_S2_S2_fjLj768ELj1ELj4ELj1ELj16ENS_18Kernel_traits_baseILj768ES2_S2_S2_S2_fjLj128EEEEELb1ELb1ELb1ELb1EEEvNS_9BwdParamsE --------------------------
	.section	.nv.constant0._ZN10layer_norm13ln_bwd_kernelINS_13Kernel_traitsI6__halfS2_S2_S2_fjLj768ELj1ELj4ELj1ELj16ENS_18Kernel_traits_baseILj768ES2_S2_S2_S2_fjLj128EEEEELb1ELb1ELb1ELb1EEEvNS_9BwdParamsE,"a",@progbits
	.sectionflags	@""
	.align	4
.nv.constant0._ZN10layer_norm13ln_bwd_kernelINS_13Kernel_traitsI6__halfS2_S2_S2_fjLj768ELj1ELj4ELj1ELj16ENS_18Kernel_traits_baseILj768ES2_S2_S2_S2_fjLj128EEEEELb1ELb1ELb1ELb1EEEvNS_9BwdParamsE:
	.zero		1192


//--------------------- .nv.constant0._ZN10layer_norm13ln_bwd_kernelINS_13Kernel_traitsIf13__nv_bfloat16S2_S2_fjLj768ELj1ELj4ELj1ELj16ENS_18Kernel_traits_baseILj768EfS2_S2_S2_fjLj128EEEEELb0ELb0ELb0ELb0EEEvNS_9BwdParamsE --------------------------
	.section	.nv.constant0._ZN10layer_norm13ln_bwd_kernelINS_13Kernel_traitsIf13__nv_bfloat16S2_S2_fjLj768ELj1ELj4ELj1ELj16ENS_18Kernel_traits_baseILj768EfS2_S2_S2_fjLj128EEEEELb0ELb0ELb0ELb0EEEvNS_9BwdParamsE,"a",@progbits
	.sectionflags	@""
	.align	4
.nv.constant0._ZN10layer_norm13ln_bwd_kernelINS_13Kernel_traitsIf13__nv_bfloat16S2_S2_fjLj768ELj1ELj4ELj1ELj16ENS_18Kernel_traits_baseILj768EfS2_S2_S2_fjLj128EEEEELb0ELb0ELb0ELb0EEEvNS_9BwdParamsE:
	.zero		1192


//--------------------- .nv.constant0._ZN10layer_norm13ln_bwd_kernelINS_13Kernel_traitsIf13__nv_bfloat16S2_S2_fjLj768ELj1ELj4ELj1ELj16ENS_18Kernel_traits_baseILj768EfS2_S2_S2_fjLj128EEEEELb0ELb0ELb0ELb1EEEvNS_9BwdParamsE --------------------------
	.section	.nv.constant0._ZN10layer_norm13ln_bwd_kernelINS_13Kernel_traitsIf13__nv_bfloat16S2_S2_fjLj768ELj1ELj4ELj1ELj16ENS_18Kernel_traits_baseILj768EfS2_S2_S2_fjLj128EEEEELb0ELb0ELb0ELb1EEEvNS_9BwdParamsE,"a",@progbits
	.sectionflags	@""
	.align	4
.nv.constant0._ZN10layer_norm13ln_bwd_kernelINS_13Kernel_traitsIf13__nv_bfloat16S2_S2_fjLj768ELj1ELj4ELj1ELj16ENS_18Kernel_traits_baseILj768EfS2_S2_S2_fjLj128EEEEELb0ELb0ELb0ELb1EEEvNS_9BwdParamsE:
	.zero		1192


//--------------------- .nv.constant0._ZN10layer_norm13ln_bwd_kernelINS_13Kernel_traitsIf13__nv_bfloat16S2_S2_fjLj768ELj1ELj4ELj1ELj16ENS_18Kernel_traits_baseILj768EfS2_S2_S2_fjLj128EEEEELb0ELb0ELb1ELb0EEEvNS_9BwdParamsE --------------------------
	.section	.nv.constant0._ZN10layer_norm13ln_bwd_kernelINS_13Kernel_traitsIf13__nv_bfloat16S2_S2_fjLj768ELj1ELj4ELj1ELj16ENS_18Kernel_traits_baseILj768EfS2_S2_S2_fjLj128EEEEELb0ELb0ELb1ELb0EEEvNS_9BwdParamsE,"a",@progbits
	.sectionflags	@""
	.align	4
.nv.constant0._ZN10layer_norm13ln_bwd_kernelINS_13Kernel_traitsIf13__nv_bfloat16S2_S2_fjLj768ELj1ELj4ELj1ELj16ENS_18Kernel_traits_baseILj768EfS2_S2_S2_fjLj128EEEEELb0ELb0ELb1ELb0EEEvNS_9BwdParamsE:
	.zero		1192


//--------------------- .nv.constant0._ZN10layer_norm13ln_bwd_kernelINS_13Kernel_traitsIf13__nv_bfloat16S2_S2_fjLj768ELj1ELj4ELj1ELj16ENS_18Kernel_traits_baseILj768EfS2_S2_S2_fjLj128EEEEELb0ELb0ELb1ELb1EEEvNS_9BwdParamsE --------------------------
	.section	.nv.constant0._ZN10layer_norm13ln_bwd_kernelINS_13Kernel_traitsIf13__nv_bfloat16S2_S2_fjLj768ELj1ELj4ELj1ELj16ENS_18Kernel_traits_baseILj768EfS2_S2_S2_fjLj128EEEEELb0ELb0ELb1ELb1EEEvNS_9BwdParamsE,"a",@progbits
	.sectionflags	@""
	.align	4
.nv.constant0._ZN10layer_norm13ln_bwd_kernelINS_13Kernel_traitsIf13__nv_bfloat16S2_S2_fjLj768ELj1ELj4ELj1ELj16ENS_18Kernel_traits_baseILj768EfS2_S2_S2_fjLj128EEEEELb0ELb0ELb1ELb1EEEvNS_9BwdParamsE:
	.zero		1192


//--------------------- .nv.constant0._ZN10layer_norm13ln_bwd_kernelINS_13Kernel_traitsIf13__nv_bfloat16S2_S2_fjLj768ELj1ELj4ELj1ELj16ENS_18Kernel_traits_baseILj768EfS2_S2_S2_fjLj128EEEEELb0ELb1ELb0ELb0EEEvNS_9BwdParamsE --------------------------
	.section	.nv.constant0._ZN10layer_norm13ln_bwd_kernelINS_13Kernel_traitsIf13__nv_bfloat16S2_S2_fjLj768ELj1ELj4ELj1ELj16ENS_18Kernel_traits_baseILj768EfS2_S2_S2_fjLj128EEEEELb0ELb1ELb0ELb0EEEvNS_9BwdParamsE,"a",@progbits
	.sectionflags	@""
	.align	4
.nv.constant0._ZN10layer_norm13ln_bwd_kernelINS_13Kernel_traitsIf13__nv_bfloat16S2_S2_fjLj768ELj1ELj4ELj1ELj16ENS_18Kernel_traits_baseILj768EfS2_S2_S2_fjLj128EEEEELb0ELb1ELb0ELb0EEEvNS_9BwdParamsE:
	.zero		1192


//--------------------- .nv.constant0._ZN10layer_norm13ln_bwd_kernelINS_13Kernel_traitsIf13__nv_bfloat16S2_S2_fjLj768ELj1ELj4ELj1ELj16ENS_18Kernel_traits_baseILj768EfS2_S2_S2_fjLj128EEEEELb0ELb1ELb0ELb1EEEvNS_9BwdParamsE --------------------------
	.section	.nv.constant0._ZN10layer_norm13ln_bwd_kernelINS_13Kernel_traitsIf13__nv_bfloat16S2_S2_fjLj768ELj1ELj4ELj1ELj16ENS_18Kernel_traits_baseILj768EfS2_S2_S2_fjLj128EEEEELb0ELb1ELb0ELb1EEEvNS_9BwdParamsE,"a",@progbits
	.sectionflags	@""
	.align	4
.nv.constant0._ZN10layer_norm13ln_bwd_kernelINS_13Kernel_traitsIf13__nv_bfloat16S2_S2_fjLj768ELj1ELj4ELj1ELj16ENS_18Kernel_traits_baseILj768EfS2_S2_S2_fjLj128EEEEELb0ELb1ELb0ELb1EEEvNS_9BwdParamsE:
	.zero		1192


//--------------------- .nv.constant0._ZN10layer_norm13ln_bwd_kernelINS_13Kernel_traitsIf13__nv_bfloat16S2_S2_fjLj768ELj1ELj4ELj1ELj16ENS_18Kernel_traits_baseILj768EfS2_S2_S2_fjLj128EEEEELb0ELb1ELb1ELb0EEEvNS_9BwdParamsE --------------------------
	.section	.nv.constant0._ZN10layer_norm13ln_bwd_kernelINS_13Kernel_traitsIf13__nv_bfloat16S2_S2_fjLj768ELj1ELj4ELj1ELj16ENS_18Kernel_traits_baseILj768EfS2_S2_S2_fjLj128EEEEELb0ELb1ELb1ELb0EEEvNS_9BwdParamsE,"a",@progbits
	.sectionflags	@""
	.align	4
.nv.constant0._ZN10layer_norm13ln_bwd_kernelINS_13Kernel_traitsIf13__nv_bfloat16S2_S2_fjLj768ELj1ELj4ELj1ELj16ENS_18Kernel_traits_baseILj768EfS2_S2_S2_fjLj128EEEEELb0ELb1ELb1ELb0EEEvNS_9BwdParamsE:
	.zero		1192


//--------------------- .nv.constant0._ZN10layer_norm13ln_bwd_kernelINS_13Kernel_traitsIf13__nv_bfloat16S2_S2_fjLj768ELj1ELj4ELj1ELj16ENS_18Kernel_traits_baseILj768EfS2_S2_S2_fjLj128EEEEELb0ELb1ELb1ELb1EEEvNS_9BwdParamsE --------------------------
	.section	.nv.constant0._ZN10layer_norm13ln_bwd_kernelINS_13Kernel_traitsIf13__nv_bfloat16S2_S2_fjLj768ELj1ELj4ELj1ELj16ENS_18Kernel_traits_baseILj768EfS2_S2_S2_fjLj128EEEEELb0ELb1ELb1ELb1EEEvNS_9BwdParamsE,"a",@progbits
	.sectionflags	@""
	.align	4
.nv.constant0._ZN10layer_norm13ln_bwd_kernelINS_13Kernel_traitsIf13__nv_bfloat16S2_S2_fjLj768ELj1ELj4ELj1ELj16ENS_18Kernel_traits_baseILj768EfS2_S2_S2_fjLj128EEEEELb0ELb1ELb1ELb1EEEvNS_9BwdParamsE:
	.zero		1192


//--------------------- .nv.constant0._ZN10layer_norm13ln_bwd_kernelINS_13Kernel_traitsIf13__nv_bfloat16S2_S2_fjLj768ELj1ELj4ELj1ELj16ENS_18Kernel_traits_baseILj768EfS2_S2_S2_fjLj128EEEEELb1ELb0ELb0ELb0EEEvNS_9BwdParamsE --------------------------
	.section	.nv.constant0._ZN10layer_norm13ln_bwd_kernelINS_13Kernel_traitsIf13__nv_bfloat16S2_S2_fjLj768ELj1ELj4ELj1ELj16ENS_18Kernel_traits_baseILj768EfS2_S2_S2_fjLj128EEEEELb1ELb0ELb0ELb0EEEvNS_9BwdParamsE,"a",@progbits
	.sectionflags	@""
	.align	4
.nv.constant0._ZN10layer_norm13ln_bwd_kernelINS_13Kernel_traitsIf13__nv_bfloat16S2_S2_fjLj768ELj1ELj4ELj1ELj16ENS_18Kernel_traits_baseILj768EfS2_S2_S2_fjLj128EEEEELb1ELb0ELb0ELb0EEEvNS_9BwdParamsE:
	.zero		1192


//--------------------- .nv.constant0._ZN10layer_norm13ln_bwd_kernelINS_13Kernel_traitsIf13__nv_bfloat16S2_S2_fjLj768ELj1ELj4ELj1ELj16ENS_18Kernel_traits_baseILj768EfS2_S2_S2_fjLj128EEEEELb1ELb0ELb0ELb1EEEvNS_9BwdParamsE --------------------------
	.section	.nv.constant0._ZN10layer_norm13ln_bwd_kernelINS_13Kernel_traitsIf13__nv_bfloat16S2_S2_fjLj768ELj1ELj4ELj1ELj16ENS_18Kernel_traits_baseILj768EfS2_S2_S2_fjLj128EEEEELb1ELb0ELb0ELb1EEEvNS_9BwdParamsE,"a",@progbits
	.sectionflags	@""
	.align	4
.nv.constant0._ZN10layer_norm13ln_bwd_kernelINS_13Kernel_traitsIf13__nv_bfloat16S2_S2_fjLj768ELj1ELj4ELj1ELj16ENS_18Kernel_traits_baseILj768EfS2_S2_S2_fjLj128EEEEELb1ELb0ELb0ELb1EEEvNS_9BwdParamsE:
	.zero		1192


//--------------------- .nv.constant0._ZN10layer_norm22ln_bwd_finalize_kernelINS_22Kernel_traits_finalizeILj768Ef13__nv_bfloat16S2_S2_fjLb0ELj1024ELj4ENS_18Kernel_traits_baseILj768EfS2_S2_S2_fjLj1024EEEEELb0ELb0EEEvNS_9BwdParamsE --------------------------
	.section	.nv.constant0._ZN10layer_norm22ln_bwd_finalize_kernelINS_22Kernel_traits_finalizeILj768Ef13__nv_bfloat16S2_S2_fjLb0ELj1024ELj4ENS_18Kernel_traits_baseILj768EfS2_S2_S2_fjLj1024EEEEELb0ELb0EEEvNS_9BwdParamsE,"a",@progbits
	.sectionflags	@""
	.align	4
.nv.constant0._ZN10layer_norm22ln_bwd_finalize_kernelINS_22Kernel_traits_finalizeILj768Ef13__nv_bfloat16S2_S2_fjLb0ELj1024ELj4ENS_18Kernel_traits_baseILj768EfS2_S2_S2_fjLj1024EEEEELb0ELb0EEEvNS_9BwdParamsE:
	.zero		1192


//--------------------- .nv.constant0._ZN10layer_norm13ln_bwd_kernelINS_13Kernel_traitsIf13__nv_bfloat16S2_S2_fjLj768ELj1ELj4ELj1ELj16ENS_18Kernel_traits_baseILj768EfS2_S2_S2_fjLj128EEEEELb1ELb0ELb1ELb0EEEvNS_9BwdParamsE --------------------------
	.section	.nv.constant0._ZN10layer_norm13ln_bwd_kernelINS_13Kernel_traitsIf13__nv_bfloat16S2_S2_fjLj768ELj1ELj4ELj1ELj16ENS_18Kernel_traits_baseILj768EfS2_S2_S2_fjLj128EEEEELb1ELb0ELb1ELb0EEEvNS_9BwdParamsE,"a",@progbits
	.sectionflags	@""
	.align	4
.nv.constant0._ZN10layer_norm13ln_bwd_kernelINS_13Kernel_traitsIf13__nv_bfloat16S2_S2_fjLj768ELj1ELj4ELj1ELj16ENS_18Kernel_traits_baseILj768EfS2_S2_S2_fjLj128EEEEELb1ELb0ELb1ELb0EEEvNS_9BwdParamsE:
	.zero		1192


//--------------------- .nv.constant0._ZN10layer_norm22ln_bwd_finalize_kernelINS_22Kernel_traits_finalizeILj768Ef13__nv_bfloat16S2_S2_fjLb0ELj1024ELj4ENS_18Kernel_traits_baseILj768EfS2_S2_S2_fjLj1024EEEEELb0ELb1EEEvNS_9BwdParamsE --------------------------
	.section	.nv.constant0._ZN10layer_norm22ln_bwd_finalize_kernelINS_22Kernel_traits_finalizeILj768Ef13__nv_bfloat16S2_S2_fjLb0ELj1024ELj4ENS_18Kernel_traits_baseILj768EfS2_S2_S2_fjLj1024EEEEELb0ELb1EEEvNS_9BwdParamsE,"a",@progbits
	.sectionflags	@""
	.align	4
.nv.constant0._ZN10layer_norm22ln_bwd_finalize_kernelINS_22Kernel_traits_finalizeILj768Ef13__nv_bfloat16S2_S2_fjLb0ELj1024ELj4ENS_18Kernel_traits_baseILj768EfS2_S2_S2_fjLj1024EEEEELb0ELb1EEEvNS_9BwdParamsE:
	.zero		1192


//--------------------- .nv.constant0._ZN10layer_norm13ln_bwd_kernelINS_13Kernel_traitsIf13__nv_bfloat16S2_S2_fjLj768ELj1ELj4ELj1ELj16ENS_18Kernel_traits_baseILj768EfS2_S2_S2_fjLj128EEEEELb1ELb0ELb1ELb1EEEvNS_9BwdParamsE --------------------------
	.section	.nv.constant0._ZN10layer_norm13ln_bwd_kernelINS_13Kernel_traitsIf13__nv_bfloat16S2_S2_fjLj768ELj1ELj4ELj1ELj16ENS_18Kernel_traits_baseILj768EfS2_S2_S2_fjLj128EEEEELb1ELb0ELb1ELb1EEEvNS_9BwdParamsE,"a",@progbits
	.sectionflags	@""
	.align	4
.nv.constant0._ZN10layer_norm13ln_bwd_kernelINS_13Kernel_traitsIf13__nv_bfloat16S2_S2_fjLj768ELj1ELj4ELj1ELj16ENS_18Kernel_traits_baseILj768EfS2_S2_S2_fjLj128EEEEELb1ELb0ELb1ELb1EEEvNS_9BwdParamsE:
	.zero		1192


//--------------------- .nv.constant0._ZN10layer_norm13ln_bwd_kernelINS_13Kernel_traitsIf13__nv_bfloat16S2_S2_fjLj768ELj1ELj4ELj1ELj16ENS_18Kernel_traits_baseILj768EfS2_S2_S2_fjLj128EEEEELb1ELb1ELb0ELb0EEEvNS_9BwdParamsE --------------------------
	.section	.nv.constant0._ZN10layer_norm13ln_bwd_kernelINS_13Kernel_traitsIf13__nv_bfloat16S2_S2_fjLj768ELj1ELj4ELj1ELj16ENS_18Kernel_traits_baseILj768EfS2_S2_S2_fjLj128EEEEELb1ELb1ELb0ELb0EEEvNS_9BwdParamsE,"a",@progbits
	.sectionflags	@""
	.align	4
.nv.constant0._ZN10layer_norm13ln_bwd_kernelINS_13Kernel_traitsIf13__nv_bfloat16S2_S2_fjLj768ELj1ELj4ELj1ELj16ENS_18Kernel_traits_baseILj768EfS2_S2_S2_fjLj128EEEEELb1ELb1ELb0ELb0EEEvNS_9BwdParamsE:
	.zero		1192


//--------------------- .nv.constant0._ZN10layer_norm13ln_bwd_kernelINS_13Kernel_traitsIf13__nv_bfloat16S2_S2_fjLj768ELj1ELj4ELj1ELj16ENS_18Kernel_traits_baseILj768EfS2_S2_S2_fjLj128EEEEELb1ELb1ELb0ELb1EEEvNS_9BwdParamsE --------------------------
	.section	.nv.constant0._ZN10layer_norm13ln_bwd_kernelINS_13Kernel_traitsIf13__nv_bfloat16S2_S2_fjLj768ELj1ELj4ELj1ELj16ENS_18Kernel_traits_baseILj768EfS2_S2_S2_fjLj128EEEEELb1ELb1ELb0ELb1EEEvNS_9BwdParamsE,"a",@progbits
	.sectionflags	@""
	.align	4
.nv.constant0._ZN10layer_norm13ln_bwd_kernelINS_13Kernel_traitsIf13__nv_bfloat16S2_S2_fjLj768ELj1ELj4ELj1ELj16ENS_18Kernel_traits_baseILj768EfS2_S2_S2_fjLj128EEEEELb1ELb1ELb0ELb1EEEvNS_9BwdParamsE:
	.zero		1192


//--------------------- .nv.constant0._ZN10layer_norm22ln_bwd_finalize_kernelINS_22Kernel_traits_finalizeILj768Ef13__nv_bfloat16S2_S2_fjLb1ELj1024ELj4ENS_18Kernel_traits_baseILj768EfS2_S2_S2_fjLj1024EEEEELb1ELb0EEEvNS_9BwdParamsE --------------------------
	.section	.nv.constant0._ZN10layer_norm22ln_bwd_finalize_kernelINS_22Kernel_traits_finalizeILj768Ef13__nv_bfloat16S2_S2_fjLb1ELj1024ELj4ENS_18Kernel_traits_baseILj768EfS2_S2_S2_fjLj1024EEEEELb1ELb0EEEvNS_9BwdParamsE,"a",@progbits
	.sectionflags	@""
	.align	4
.nv.constant0._ZN10layer_norm22ln_bwd_finalize_kernelINS_22Kernel_traits_finalizeILj768Ef13__nv_bfloat16S2_S2_fjLb1ELj1024ELj4ENS_18Kernel_traits_baseILj768EfS2_S2_S2_fjLj1024EEEEELb1ELb0EEEvNS_9BwdParamsE:
	.zero		1192


//--------------------- .nv.constant0._ZN10layer_norm13ln_bwd_kernelINS_13Kernel_traitsIf13__nv_bfloat16S2_S2_fjLj768ELj1ELj4ELj1ELj16ENS_18Kernel_traits_baseILj768EfS2_S2_S2_fjLj128EEEEELb1ELb1ELb1ELb0EEEvNS_9BwdParamsE --------------------------
	.section	.nv.constant0._ZN10layer_norm13ln_bwd_kernelINS_13Kernel_traitsIf13__nv_bfloat16S2_S2_fjLj768ELj1ELj4ELj1ELj16ENS_18Kernel_traits_baseILj768EfS2_S2_S2_fjLj128EEEEELb1ELb1ELb1ELb0EEEvNS_9BwdParamsE,"a",@progbits
	.sectionflags	@""
	.align	4
.nv.constant0._ZN10layer_norm13ln_bwd_kernelINS_13Kernel_traitsIf13__nv_bfloat16S2_S2_fjLj768ELj1ELj4ELj1ELj16ENS_18Kernel_traits_baseILj768EfS2_S2_S2_fjLj128EEEEELb1ELb1ELb1ELb0EEEvNS_9BwdParamsE:
	.zero		1192


//--------------------- .nv.constant0._ZN10layer_norm22ln_bwd_finalize_kernelINS_22Kernel_traits_finalizeILj768Ef13__nv_bfloat16S2_S2_fjLb1ELj1024ELj4ENS_18Kernel_traits_baseILj768EfS2_S2_S2_fjLj1024EEEEELb1ELb1EEEvNS_9BwdParamsE --------------------------
	.section	.nv.constant0._ZN10layer_norm22ln_bwd_finalize_kernelINS_22Kernel_traits_finalizeILj768Ef13__nv_bfloat16S2_S2_fjLb1ELj1024ELj4ENS_18Kernel_traits_baseILj768EfS2_S2_S2_fjLj1024EEEEELb1ELb1EEEvNS_9BwdParamsE,"a",@progbits
	.sectionflags	@""
	.align	4
.nv.constant0._ZN10layer_norm22ln_bwd_finalize_kernelINS_22Kernel_traits_finalizeILj768Ef13__nv_bfloat16S2_S2_fjLb1ELj1024ELj4ENS_18Kernel_traits_baseILj768EfS2_S2_S2_fjLj1024EEEEELb1ELb1EEEvNS_9BwdParamsE:
	.zero		1192


//--------------------- .nv.constant0._ZN10layer_norm13ln_bwd_kernelINS_13Kernel_traitsIf13__nv_bfloat16S2_S2_fjLj768ELj1ELj4ELj1ELj16ENS_18Kernel_traits_baseILj768EfS2_S2_S2_fjLj128EEEEELb1ELb1ELb1ELb1EEEvNS_9BwdParamsE --------------------------
	.section	.nv.constant0._ZN10layer_norm13ln_bwd_kernelINS_13Kernel_traitsIf13__nv_bfloat16S2_S2_fjLj768ELj1ELj4ELj1ELj16ENS_18Kernel_traits_baseILj768EfS2_S2_S2_fjLj128EEEEELb1ELb1ELb1ELb1EEEvNS_9BwdParamsE,"a",@progbits
	.sectionflags	@""
	.align	4
.nv.constant0._ZN10layer_norm13ln_bwd_kernelINS_13Kernel_traitsIf13__nv_bfloat16S2_S2_fjLj768ELj1ELj4ELj1ELj16ENS_18Kernel_traits_baseILj768EfS2_S2_S2_fjLj128EEEEELb1ELb1ELb1ELb1EEEvNS_9BwdParamsE:
	.zero		1192


//--------------------- .nv.constant0._ZN10layer_norm13ln_bwd_kernelINS_13Kernel_traitsI13__nv_bfloat16S2_fS2_fjLj768ELj1ELj4ELj1ELj16ENS_18Kernel_traits_baseILj768ES2_S2_fS2_fjLj128EEEEELb0ELb0ELb0ELb0EEEvNS_9BwdParamsE --------------------------
	.section	.nv.constant0._ZN10layer_norm13ln_bwd_kernelINS_13Kernel_traitsI13__nv_bfloat16S2_fS2_fjLj768ELj1ELj4ELj1ELj16ENS_18Kernel_traits_baseILj768ES2_S2_fS2_fjLj128EEEEELb0ELb0ELb0ELb0EEEvNS_9BwdParamsE,"a",@progbits
	.sectionflags	@""
	.align	4
.nv.constant0._ZN10layer_norm13ln_bwd_kernelINS_13Kernel_traitsI13__nv_bfloat16S2_fS2_fjLj768ELj1ELj4ELj1ELj16ENS_18Kernel_traits_baseILj768ES2_S2_fS2_fjLj128EEEEELb0ELb0ELb0ELb0EEEvNS_9BwdParamsE:
	.zero		1192


//--------------------- .nv.constant0._ZN10layer_norm13ln_bwd_kernelINS_13Kernel_traitsI13__nv_bfloat16S2_fS2_fjLj768ELj1ELj4ELj1ELj16ENS_18Kernel_traits_baseILj768ES2_S2_fS2_fjLj128EEEEELb0ELb0ELb0ELb1EEEvNS_9BwdParamsE --------------------------
	.section	.nv.constant0._ZN10layer_norm13ln_bwd_kernelINS_13Kernel_traitsI13__nv_bfloat16S2_fS2_fjLj768ELj1ELj4ELj1ELj16ENS_18Kernel_traits_baseILj768ES2_S2_fS2_fjLj128EEEEELb0ELb0ELb0ELb1EEEvNS_9BwdParamsE,"a",@progbits
	.sectionflags	@""
	.align	4
.nv.constant0._ZN10layer_norm13ln_bwd_kernelINS_13Kernel_traitsI13__nv_bfloat16S2_fS2_fjLj768ELj1ELj4ELj1ELj16ENS_18Kernel_traits_baseILj768ES2_S2_fS2_fjLj128EEEEELb0ELb0ELb0ELb1EEEvNS_9BwdParamsE:
	.zero		1192


//--------------------- .nv.constant0._ZN10layer_norm13ln_bwd_kernelINS_13Kernel_traitsI13__nv_bfloat16S2_fS2_fjLj768ELj1ELj4ELj1ELj16ENS_18Kernel_traits_baseILj768ES2_S2_fS2_fjLj128EEEEELb0ELb0ELb1ELb0EEEvNS_9BwdParamsE --------------------------
	.section	.nv.constant0._ZN10layer_norm13ln_bwd_kernelINS_13Kernel_traitsI13__nv_bfloat16S2_fS2_fjLj768ELj1ELj4ELj1ELj16ENS_18Kernel_traits_baseILj768ES2_S2_fS2_fjLj128EEEEELb0ELb0ELb1ELb0EEEvNS_9BwdParamsE,"a",@progbits
	.sectionflags	@""
	.align	4
.nv.constant0._ZN10layer_norm13ln_bwd_kernelINS_13Kernel_traitsI13__nv_bfloat16S2_fS2_fjLj768ELj1ELj4ELj1ELj16ENS_18Kernel_traits_baseILj768ES2_S2_fS2_fjLj128EEEEELb0ELb0ELb1ELb0EEEvNS_9BwdParamsE:
	.zero		1192


//--------------------- .nv.constant0._ZN10layer_norm13ln_bwd_kernelINS_13Kernel_traitsI13__nv_bfloat16S2_fS2_fjLj768ELj1ELj4ELj1ELj16ENS_18Kernel_traits_baseILj768ES2_S2_fS2_fjLj128EEEEELb0ELb0ELb1ELb1EEEvNS_9BwdParamsE --------------------------
	.section	.nv.constant0._ZN10layer_norm13ln_bwd_kernelINS_13Kernel_traitsI13__nv_bfloat16S2_fS2_fjLj768ELj1ELj4ELj1ELj16ENS_18Kernel_traits_baseILj768ES2_S2_fS2_fjLj128EEEEELb0ELb0ELb1ELb1EEEvNS_9BwdParamsE,"a",@progbits
	.sectionflags	@""
	.align	4
.nv.constant0._ZN10layer_norm13ln_bwd_kernelINS_13Kernel_traitsI13__nv_bfloat16S2_fS2_fjLj768ELj1ELj4ELj1ELj16ENS_18Kernel_traits_baseILj768ES2_S2_fS2_fjLj128EEEEELb0ELb0ELb1ELb1EEEvNS_9BwdParamsE:
	.zero		1192


//--------------------- .nv.constant0._ZN10layer_norm13ln_bwd_kernelINS_13Kernel_traitsI13__nv_bfloat16S2_fS2_fjLj768ELj1ELj4ELj1ELj16ENS_18Kernel_traits_baseILj768ES2_S2_fS2_fjLj128EEEEELb0ELb1ELb0ELb0EEEvNS_9BwdParamsE --------------------------
	.section	.nv.constant0._ZN10layer_norm13ln_bwd_kernelINS_13Kernel_traitsI13__nv_bfloat16S2_fS2_fjLj768ELj1ELj4ELj1ELj16ENS_18Kernel_traits_baseILj768ES2_S2_fS2_fjLj128EEEEELb0ELb1ELb0ELb0EEEvNS_9BwdParamsE,"a",@progbits
	.sectionflags	@""
	.align	4
.nv.constant0._ZN10layer_norm13ln_bwd_kernelINS_13Kernel_traitsI13__nv_bfloat16S2_fS2_fjLj768ELj1ELj4ELj1ELj16ENS_18Kernel_traits_baseILj768ES2_S2_fS2_fjLj128EEEEELb0ELb1ELb0ELb0EEEvNS_9BwdParamsE:
	.zero		1192


//--------------------- .nv.constant0._ZN10layer_norm13ln_bwd_kernelINS_13Kernel_traitsI13__nv_bfloat16S2_fS2_fjLj768ELj1ELj4ELj1ELj16ENS_18Kernel_traits_baseILj768ES2_S2_fS2_fjLj128EEEEELb0ELb1ELb0ELb1EEEvNS_9BwdParamsE --------------------------
	.section	.nv.constant0._ZN10layer_norm13ln_bwd_kernelINS_13Kernel_traitsI13__nv_bfloat16S2_fS2_fjLj768ELj1ELj4ELj1ELj16ENS_18Kernel_traits_baseILj768ES2_S2_fS2_fjLj128EEEEELb0ELb1ELb0ELb1EEEvNS_9BwdParamsE,"a",@progbits
	.sectionflags	@""
	.align	4
.nv.constant0._ZN10layer_norm13ln_bwd_kernelINS_13Kernel_traitsI13__nv_bfloat16S2_fS2_fjLj768ELj1ELj4ELj1ELj16ENS_18Kernel_traits_baseILj768ES2_S2_fS2_fjLj128EEEEELb0ELb1ELb0ELb1EEEvNS_9BwdParamsE:
	.zero		1192


//--------------------- .nv.constant0._ZN10layer_norm13ln_bwd_kernelINS_13Kernel_traitsI13__nv_bfloat16S2_fS2_fjLj768ELj1ELj4ELj1ELj16ENS_18Kernel_traits_baseILj768ES2_S2_fS2_fjLj128EEEEELb0ELb1ELb1ELb0EEEvNS_9BwdParamsE --------------------------
	.section	.nv.constant0._ZN10layer_norm13ln_bwd_kernelINS_13Kernel_traitsI13__nv_bfloat16S2_fS2_fjLj768ELj1ELj4ELj1ELj16ENS_18Kernel_traits_baseILj768ES2_S2_fS2_fjLj128EEEEELb0ELb1ELb1ELb0EEEvNS_9BwdParamsE,"a",@progbits
	.sectionflags	@""
	.align	4
.nv.constant0._ZN10layer_norm13ln_bwd_kernelINS_13Kernel_traitsI13__nv_bfloat16S2_fS2_fjLj768ELj1ELj4ELj1ELj16ENS_18Kernel_traits_baseILj768ES2_S2_fS2_fjLj128EEEEELb0ELb1ELb1ELb0EEEvNS_9BwdParamsE:
	.zero		1192


//--------------------- .nv.constant0._ZN10layer_norm13ln_bwd_kernelINS_13Kernel_traitsI13__nv_bfloat16S2_fS2_fjLj768ELj1ELj4ELj1ELj16ENS_18Kernel_traits_baseILj768ES2_S2_fS2_fjLj128EEEEELb0ELb1ELb1ELb1EEEvNS_9BwdParamsE --------------------------
	.section	.nv.constant0._ZN10layer_norm13ln_bwd_kernelINS_13Kernel_traitsI13__nv_bfloat16S2_fS2_fjLj768ELj1ELj4ELj1ELj16ENS_18Kernel_traits_baseILj768ES2_S2_fS2_fjLj128EEEEELb0ELb1ELb1ELb1EEEvNS_9BwdParamsE,"a",@progbits
	.sectionflags	@""
	.align	4
.nv.constant0._ZN10layer_norm13ln_bwd_kernelINS_13Kernel_traitsI13__nv_bfloat16S2_fS2_fjLj768ELj1ELj4ELj1ELj16ENS_18Kernel_traits_baseILj768ES2_S2_fS2_fjLj128EEEEELb0ELb1ELb1ELb1EEEvNS_9BwdParamsE:
	.zero		1192


//--------------------- .nv.constant0._ZN10layer_norm13ln_bwd_kernelINS_13Kernel_traitsI13__nv_bfloat16S2_fS2_fjLj768ELj1ELj4ELj1ELj16ENS_18Kernel_traits_baseILj768ES2_S2_fS2_fjLj128EEEEELb1ELb0ELb0ELb0EEEvNS_9BwdParamsE --------------------------
	.section	.nv.constant0._ZN10layer_norm13ln_bwd_kernelINS_13Kernel_traitsI13__nv_bfloat16S2_fS2_fjLj768ELj1ELj4ELj1ELj16ENS_18Kernel_traits_baseILj768ES2_S2_fS2_fjLj128EEEEELb1ELb0ELb0ELb0EEEvNS_9BwdParamsE,"a",@progbits
	.sectionflags	@""
	.align	4
.nv.constant0._ZN10layer_norm13ln_bwd_kernelINS_13Kernel_traitsI13__nv_bfloat16S2_fS2_fjLj768ELj1ELj4ELj1ELj16ENS_18Kernel_traits_baseILj768ES2_S2_fS2_fjLj128EEEEELb1ELb0ELb0ELb0EEEvNS_9BwdParamsE:
	.zero		1192


//--------------------- .nv.constant0._ZN10layer_norm13ln_bwd_kernelINS_13Kernel_traitsI13__nv_bfloat16S2_fS2_fjLj768ELj1ELj4ELj1ELj16ENS_18Kernel_traits_baseILj768ES2_S2_fS2_fjLj128EEEEELb1ELb0ELb0ELb1EEEvNS_9BwdParamsE --------------------------
	.section	.nv.constant0._ZN10layer_norm13ln_bwd_kernelINS_13Kernel_traitsI13__nv_bfloat16S2_fS2_fjLj768ELj1ELj4ELj1ELj16ENS_18Kernel_traits_baseILj768ES2_S2_fS2_fjLj128EEEEELb1ELb0ELb0ELb1EEEvNS_9BwdParamsE,"a",@progbits
	.sectionflags	@""
	.align	4
.nv.constant0._ZN10layer_norm13ln_bwd_kernelINS_13Kernel_traitsI13__nv_bfloat16S2_fS2_fjLj768ELj1ELj4ELj1ELj16ENS_18Kernel_traits_baseILj768ES2_S2_fS2_fjLj128EEEEELb1ELb0ELb0ELb1EEEvNS_9BwdParamsE:
	.zero		1192


//--------------------- .nv.constant0._ZN10layer_norm22ln_bwd_finalize_kernelINS_22Kernel_traits_finalizeILj768E13__nv_bfloat16S2_fS2_fjLb0ELj1024ELj4ENS_18Kernel_traits_baseILj768ES2_S2_fS2_fjLj1024EEEEELb0ELb0EEEvNS_9BwdParamsE --------------------------
	.section	.nv.constant0._ZN10layer_norm22ln_bwd_finalize_kernelINS_22Kernel_traits_finalizeILj768E13__nv_bfloat16S2_fS2_fjLb0ELj1024ELj4ENS_18Kernel_traits_baseILj768ES2_S2_fS2_fjLj1024EEEEELb0ELb0EEEvNS_9BwdParamsE,"a",@progbits
	.sectionflags	@""
	.align	4
.nv.constant0._ZN10layer_norm22ln_bwd_finalize_kernelINS_22Kernel_traits_finalizeILj768E13__nv_bfloat16S2_fS2_fjLb0ELj1024ELj4ENS_18Kernel_traits_baseILj768ES2_S2_fS2_fjLj1024EEEEELb0ELb0EEEvNS_9BwdParamsE:
	.zero		1192


//--------------------- .nv.constant0._ZN10layer_norm13ln_bwd_kernelINS_13Kernel_traitsI13__nv_bfloat16S2_fS2_fjLj768ELj1ELj4ELj1ELj16ENS_18Kernel_traits_baseILj768ES2_S2_fS2_fjLj128EEEEELb1ELb0ELb1ELb0EEEvNS_9BwdParamsE --------------------------
	.section	.nv.constant0._ZN10layer_norm13ln_bwd_kernelINS_13Kernel_traitsI13__nv_bfloat16S2_fS2_fjLj768ELj1ELj4ELj1ELj16ENS_18Kernel_traits_baseILj768ES2_S2_fS2_fjLj128EEEEELb1ELb0ELb1ELb0EEEvNS_9BwdParamsE,"a",@progbits
	.sectionflags	@""
	.align	4
.nv.constant0._ZN10layer_norm13ln_bwd_kernelINS_13Kernel_traitsI13__nv_bfloat16S2_fS2_fjLj768ELj1ELj4ELj1ELj16ENS_18Kernel_traits_baseILj768ES2_S2_fS2_fjLj128EEEEELb1ELb0ELb1ELb0EEEvNS_9BwdParamsE:
	.zero		1192


//--------------------- .nv.constant0._ZN10layer_norm22ln_bwd_finalize_kernelINS_22Kernel_traits_finalizeILj768E13__nv_bfloat16S2_fS2_fjLb0ELj1024ELj4ENS_18Kernel_traits_baseILj768ES2_S2_fS2_fjLj1024EEEEELb0ELb1EEEvNS_9BwdParamsE --------------------------
	.section	.nv.constant0._ZN10layer_norm22ln_bwd_finalize_kernelINS_22Kernel_traits_finalizeILj768E13__nv_bfloat16S2_fS2_fjLb0ELj1024ELj4ENS_18Kernel_traits_baseILj768ES2_S2_fS2_fjLj1024EEEEELb0ELb1EEEvNS_9BwdParamsE,"a",@progbits
	.sectionflags	@""
	.align	4
.nv.constant0._ZN10layer_norm22ln_bwd_finalize_kernelINS_22Kernel_traits_finalizeILj768E13__nv_bfloat16S2_fS2_fjLb0ELj1024ELj4ENS_18Kernel_traits_baseILj768ES2_S2_fS2_fjLj1024EEEEELb0ELb1EEEvNS_9BwdParamsE:
	.zero		1192


//--------------------- .nv.constant0._ZN10layer_norm13ln_bwd_kernelINS_13Kernel_traitsI13__nv_bfloat16S2_fS2_fjLj768ELj1ELj4ELj1ELj16ENS_18Kernel_traits_baseILj768ES2_S2_fS2_fjLj128EEEEELb1ELb0ELb1ELb1EEEvNS_9BwdParamsE --------------------------
	.section	.nv.constant0._ZN10layer_norm13ln_bwd_kernelINS_13Kernel_traitsI13__nv_bfloat16S2_fS2_fjLj768ELj1ELj4ELj1ELj16ENS_18Kernel_traits_baseILj768ES2_S2_fS2_fjLj128EEEEELb1ELb0ELb1ELb1EEEvNS_9BwdParamsE,"a",@progbits
	.sectionflags	@""
	.align	4
.nv.constant0._ZN10layer_norm13ln_bwd_kernelINS_13Kernel_traitsI13__nv_bfloat16S2_fS2_fjLj768ELj1ELj4ELj1ELj16ENS_18Kernel_traits_baseILj768ES2_S2_fS2_fjLj128EEEEELb1ELb0ELb1ELb1EEEvNS_9BwdParamsE:
	.zero		1192


//--------------------- .nv.constant0._ZN10layer_norm13ln_bwd_kernelINS_13Kernel_traitsI13__nv_bfloat16S2_fS2_fjLj768ELj1ELj4ELj1ELj16ENS_18Kernel_traits_baseILj768ES2_S2_fS2_fjLj128EEEEELb1ELb1ELb0ELb0EEEvNS_9BwdParamsE --------------------------
	.section	.nv.constant0._ZN10layer_norm13ln_bwd_kernelINS_13Kernel_traitsI13__nv_bfloat16S2_fS2_fjLj768ELj1ELj4ELj1ELj16ENS_18Kernel_traits_baseILj768ES2_S2_fS2_fjLj128EEEEELb1ELb1ELb0ELb0EEEvNS_9BwdParamsE,"a",@progbits
	.sectionflags	@""
	.align	4
.nv.constant0._ZN10layer_norm13ln_bwd_kernelINS_13Kernel_traitsI13__nv_bfloat16S2_fS2_fjLj768ELj1ELj4ELj1ELj16ENS_18Kernel_traits_baseILj768ES2_S2_fS2_fjLj128EEEEELb1ELb1ELb0ELb0EEEvNS_9BwdParamsE:
	.zero		1192


//--------------------- .nv.constant0._ZN10layer_norm13ln_bwd_kernelINS_13Kernel_traitsI13__nv_bfloat16S2_fS2_fjLj768ELj1ELj4ELj1ELj16ENS_18Kernel_traits_baseILj768ES2_S2_fS2_fjLj128EEEEELb1ELb1ELb0ELb1EEEvNS_9BwdParamsE --------------------------
	.section	.nv.constant0._ZN10layer_norm13ln_bwd_kernelINS_13Kernel_traitsI13__nv_bfloat16S2_fS2_fjLj768ELj1ELj4ELj1ELj16ENS_18Kernel_traits_baseILj768ES2_S2_fS2_fjLj128EEEEELb1ELb1ELb0ELb1EEEvNS_9BwdParamsE,"a",@progbits
	.sectionflags	@""
	.align	4
.nv.constant0._ZN10layer_norm13ln_bwd_kernelINS_13Kernel_traitsI13__nv_bfloat16S2_fS2_fjLj768ELj1ELj4ELj1ELj16ENS_18Kernel_traits_baseILj768ES2_S2_fS2_fjLj128EEEEELb1ELb1ELb0ELb1EEEvNS_9BwdParamsE:
	.zero		1192


//--------------------- .nv.constant0._ZN10layer_norm22ln_bwd_finalize_kernelINS_22Kernel_traits_finalizeILj768E13__nv_bfloat16S2_fS2_fjLb1ELj1024ELj4ENS_18Kernel_traits_baseILj768ES2_S2_fS2_fjLj1024EEEEELb1ELb0EEEvNS_9BwdParamsE --------------------------
	.section	.nv.constant0._ZN10layer_norm22ln_bwd_finalize_kernelINS_22Kernel_traits_finalizeILj768E13__nv_bfloat16S2_fS2_fjLb1ELj1024ELj4ENS_18Kernel_traits_baseILj768ES2_S2_fS2_fjLj1024EEEEELb1ELb0EEEvNS_9BwdParamsE,"a",@progbits
	.sectionflags	@""
	.align	4
.nv.constant0._ZN10layer_norm22ln_bwd_finalize_kernelINS_22Kernel_traits_finalizeILj768E13__nv_bfloat16S2_fS2_fjLb1ELj1024ELj4ENS_18Kernel_traits_baseILj768ES2_S2_fS2_fjLj1024EEEEELb1ELb0EEEvNS_9BwdParamsE:
	.zero		1192


//--------------------- .nv.constant0._ZN10layer_norm13ln_bwd_kernelINS_13Kernel_traitsI13__nv_bfloat16S2_fS2_fjLj768ELj1ELj4ELj1ELj16ENS_18Kernel_traits_baseILj768ES2_S2_fS2_fjLj128EEEEELb1ELb1ELb1ELb0EEEvNS_9BwdParamsE --------------------------
	.section	.nv.constant0._ZN10layer_norm13ln_bwd_kernelINS_13Kernel_traitsI13__nv_bfloat16S2_fS2_fjLj768ELj1ELj4ELj1ELj16ENS_18Kernel_traits_baseILj768ES2_S2_fS2_fjLj128EEEEELb1ELb1ELb1ELb0EEEvNS_9BwdParamsE,"a",@progbits
	.sectionflags	@""
	.align	4
.nv.constant0._ZN10layer_norm13ln_bwd_kernelINS_13Kernel_traitsI13__nv_bfloat16S2_fS2_fjLj768ELj1ELj4ELj1ELj16ENS_18Kernel_traits_baseILj768ES2_S2_fS2_fjLj128EEEEELb1ELb1ELb1ELb0EEEvNS_9BwdParamsE:
	.zero		1192


//--------------------- .nv.constant0._ZN10layer_norm22ln_bwd_finalize_kernelINS_22Kernel_traits_finalizeILj768E13__nv_bfloat16S2_fS2_fjLb1ELj1024ELj4ENS_18Kernel_traits_baseILj768ES2_S2_fS2_fjLj1024EEEEELb1ELb1EEEvNS_9BwdParamsE --------------------------
	.section	.nv.constant0._ZN10layer_norm22ln_bwd_finalize_kernelINS_22Kernel_traits_finalizeILj768E13__nv_bfloat16S2_fS2_fjLb1ELj1024ELj4ENS_18Kernel_traits_baseILj768ES2_S2_fS2_fjLj1024EEEEELb1ELb1EEEvNS_9BwdParamsE,"a",@progbits
	.sectionflags	@""
	.align	4
.nv.constant0._ZN10layer_norm22ln_bwd_finalize_kernelINS_22Kernel_traits_finalizeILj768E13__nv_bfloat16S2_fS2_fjLb1ELj1024ELj4ENS_18Kernel_traits_baseILj768ES2_S2_fS2_fjLj1024EEEEELb1ELb1EEEvNS_9BwdParamsE:
	.zero		1192


//--------------------- .nv.constant0._ZN10layer_norm13ln_bwd_kernelINS_13Kernel_traitsI13__nv_bfloat16S2_fS2_fjLj768ELj1ELj4ELj1ELj16ENS_18Kernel_traits_baseILj768ES2_S2_fS2_fjLj128EEEEELb1ELb1ELb1ELb1EEEvNS_9BwdParamsE --------------------------
	.section	.nv.constant0._ZN10layer_norm13ln_bwd_kernelINS_13Kernel_traitsI13__nv_bfloat16S2_fS2_fjLj768ELj1ELj4ELj1ELj16ENS_18Kernel_traits_baseILj768ES2_S2_fS2_fjLj128EEEEELb1ELb1ELb1ELb1EEEvNS_9BwdParamsE,"a",@progbits
	.sectionflags	@""
	.align	4
.nv.constant0._ZN10layer_norm13ln_bwd_kernelINS_13Kernel_traitsI13__nv_bfloat16S2_fS2_fjLj768ELj1ELj4ELj1ELj16ENS_18Kernel_traits_baseILj768ES2_S2_fS2_fjLj128EEEEELb1ELb1ELb1ELb1EEEvNS_9BwdParamsE:
	.zero		1192


//--------------------- .nv.constant0._ZN10layer_norm13ln_bwd_kernelINS_13Kernel_traitsIf13__nv_bfloat16fS2_fjLj768ELj1ELj4ELj1ELj16ENS_18Kernel_traits_baseILj768EfS2_fS2_fjLj128EEEEELb0ELb0ELb0ELb0EEEvNS_9BwdParamsE --------------------------
	.section	.nv.constant0._ZN10layer_norm13ln_bwd_kernelINS_13Kernel_traitsIf13__nv_bfloat16fS2_fjLj768ELj1ELj4ELj1ELj16ENS_18Kernel_traits_baseILj768EfS2_fS2_fjLj128EEEEELb0ELb0ELb0ELb0EEEvNS_9BwdParamsE,"a",@progbits
	.sectionflags	@""
	.align	4
.nv.constant0._ZN10layer_norm13ln_bwd_kernelINS_13Kernel_traitsIf13__nv_bfloat16fS2_fjLj768ELj1ELj4ELj1ELj16ENS_18Kernel_traits_baseILj768EfS2_fS2_fjLj128EEEEELb0ELb0ELb0ELb0EEEvNS_9BwdParamsE:
	.zero		1192


//--------------------- .nv.constant0._ZN10layer_norm13ln_bwd_kernelINS_13Kernel_traitsIf13__nv_bfloat16fS2_fjLj768ELj1ELj4ELj1ELj16ENS_18Kernel_traits_baseILj768EfS2_fS2_fjLj128EEEEELb0ELb0ELb0ELb1EEEvNS_9BwdParamsE --------------------------
	.section	.nv.constant0._ZN10layer_norm13ln_bwd_kernelINS_13Kernel_traitsIf13__nv_bfloat16fS2_fjLj768ELj1ELj4ELj1ELj16ENS_18Kernel_traits_baseILj768EfS2_fS2_fjLj128EEEEELb0ELb0ELb0ELb1EEEvNS_9BwdParamsE,"a",@progbits
	.sectionflags	@""
	.align	4
.nv.constant0._ZN10layer_norm13ln_bwd_kernelINS_13Kernel_traitsIf13__nv_bfloat16fS2_fjLj768ELj1ELj4ELj1ELj16ENS_18Kernel_traits_baseILj768EfS2_fS2_fjLj128EEEEELb0ELb0ELb0ELb1EEEvNS_9BwdParamsE:
	.zero		1192


//--------------------- .nv.constant0._ZN10layer_norm13ln_bwd_kernelINS_13Kernel_traitsIf13__nv_bfloat16fS2_fjLj768ELj1ELj4ELj1ELj16ENS_18Kernel_traits_baseILj768EfS2_fS2_fjLj128EEEEELb0ELb0ELb1ELb0EEEvNS_9BwdParamsE --------------------------
	.section	.nv.constant0._ZN10layer_norm13ln_bwd_kernelINS_13Kernel_traitsIf13__nv_bfloat16fS2_fjLj768ELj1ELj4ELj1ELj16ENS_18Kernel_traits_baseILj768EfS2_fS2_fjLj128EEEEELb0ELb0ELb1ELb0EEEvNS_9BwdParamsE,"a",@progbits
	.sectionflags	@""
	.align	4
.nv.constant0._ZN10layer_norm13ln_bwd_kernelINS_13Kernel_traitsIf13__nv_bfloat16fS2_fjLj768ELj1ELj4ELj1ELj16ENS_18Kernel_traits_baseILj768EfS2_fS2_fjLj128EEEEELb0ELb0ELb1ELb0EEEvNS_9BwdParamsE:
	.zero		1192


//--------------------- .nv.constant0._ZN10layer_norm13ln_bwd_kernelINS_13Kernel_traitsIf13__nv_bfloat16fS2_fjLj768ELj1ELj4ELj1ELj16ENS_18Kernel_traits_baseILj768EfS2_fS2_fjLj128EEEEELb0ELb0ELb1ELb1EEEvNS_9BwdParamsE --------------------------
	.section	.nv.constant0._ZN10layer_norm13ln_bwd_kernelINS_13Kernel_traitsIf13__nv_bfloat16fS2_fjLj768ELj1ELj4ELj1ELj16ENS_18Kernel_traits_baseILj768EfS2_fS2_fjLj128EEEEELb0ELb0ELb1ELb1EEEvNS_9BwdParamsE,"a",@progbits
	.sectionflags	@""
	.align	4
.nv.constant0._ZN10layer_norm13ln_bwd_kernelINS_13Kernel_traitsIf13__nv_bfloat16fS2_fjLj768ELj1ELj4ELj1ELj16ENS_18Kernel_traits_baseILj768EfS2_fS2_fjLj128EEEEELb0ELb0ELb1ELb1EEEvNS_9BwdParamsE:
	.zero		1192


//--------------------- .nv.constant0._ZN10layer_norm13ln_bwd_kernelINS_13Kernel_traitsIf13__nv_bfloat16fS2_fjLj768ELj1ELj4ELj1ELj16ENS_18Kernel_traits_baseILj768EfS2_fS2_fjLj128EEEEELb0ELb1ELb0ELb0EEEvNS_9BwdParamsE --------------------------
	.section	.nv.constant0._ZN10layer_norm13ln_bwd_kernelINS_13Kernel_traitsIf13__nv_bfloat16fS2_fjLj768ELj1ELj4ELj1ELj16ENS_18Kernel_traits_baseILj768EfS2_fS2_fjLj128EEEEELb0ELb1ELb0ELb0EEEvNS_9BwdParamsE,"a",@progbits
	.sectionflags	@""
	.align	4
.nv.constant0._ZN10layer_norm13ln_bwd_kernelINS_13Kernel_traitsIf13__nv_bfloat16fS2_fjLj768ELj1ELj4ELj1ELj16ENS_18Kernel_traits_baseILj768EfS2_fS2_fjLj128EEEEELb0ELb1ELb0ELb0EEEvNS_9BwdParamsE:
	.zero		1192


//--------------------- .nv.constant0._ZN10layer_norm13ln_bwd_kernelINS_13Kernel_traitsIf13__nv_bfloat16fS2_fjLj768ELj1ELj4ELj1ELj16ENS_18Kernel_traits_baseILj768EfS2_fS2_fjLj128EEEEELb0ELb1ELb0ELb1EEEvNS_9BwdParamsE --------------------------
	.section	.nv.constant0._ZN10layer_norm13ln_bwd_kernelINS_13Kernel_traitsIf13__nv_bfloat16fS2_fjLj768ELj1ELj4ELj1ELj16ENS_18Kernel_traits_baseILj768EfS2_fS2_fjLj128EEEEELb0ELb1ELb0ELb1EEEvNS_9BwdParamsE,"a",@progbits
	.sectionflags	@""
	.align	4
.nv.constant0._ZN10layer_norm13ln_bwd_kernelINS_13Kernel_traitsIf13__nv_bfloat16fS2_fjLj768ELj1ELj4ELj1ELj16ENS_18Kernel_traits_baseILj768EfS2_fS2_fjLj128EEEEELb0ELb1ELb0ELb1EEEvNS_9BwdParamsE:
	.zero		1192


//--------------------- .nv.constant0._ZN10layer_norm13ln_bwd_kernelINS_13Kernel_traitsIf13__nv_bfloat16fS2_fjLj768ELj1ELj4ELj1ELj16ENS_18Kernel_traits_baseILj768EfS2_fS2_fjLj128EEEEELb0ELb1ELb1ELb0EEEvNS_9BwdParamsE --------------------------
	.section	.nv.constant0._ZN10layer_norm13ln_bwd_kernelINS_13Kernel_traitsIf13__nv_bfloat16fS2_fjLj768ELj1ELj4ELj1ELj16ENS_18Kernel_traits_baseILj768EfS2_fS2_fjLj128EEEEELb0ELb1ELb1ELb0EEEvNS_9BwdParamsE,"a",@progbits
	.sectionflags	@""
	.align	4
.nv.constant0._ZN10layer_norm13ln_bwd_kernelINS_13Kernel_traitsIf13__nv_bfloat16fS2_fjLj768ELj1ELj4ELj1ELj16ENS_18Kernel_traits_baseILj768EfS2_fS2_fjLj128EEEEELb0ELb1ELb1ELb0EEEvNS_9BwdParamsE:
	.zero		1192


//--------------------- .nv.constant0._ZN10layer_norm13ln_bwd_kernelINS_13Kernel_traitsIf13__nv_bfloat16fS2_fjLj768ELj1ELj4ELj1ELj16ENS_18Kernel_traits_baseILj768EfS2_fS2_fjLj128EEEEELb0ELb1ELb1ELb1EEEvNS_9BwdParamsE --------------------------
	.section	.nv.constant0._ZN10layer_norm13ln_bwd_kernelINS_13Kernel_traitsIf13__nv_bfloat16fS2_fjLj768ELj1ELj4ELj1ELj16ENS_18Kernel_traits_baseILj768EfS2_fS2_fjLj128EEEEELb0ELb1ELb1ELb1EEEvNS_9BwdParamsE,"a",@progbits
	.sectionflags	@""
	.align	4
.nv.constant0._ZN10layer_norm13ln_bwd_kernelINS_13Kernel_traitsIf13__nv_bfloat16fS2_fjLj768ELj1ELj4ELj1ELj16ENS_18Kernel_traits_baseILj768EfS2_fS2_fjLj128EEEEELb0ELb1ELb1ELb1EEEvNS_9BwdParamsE:
	.zero		1192


//--------------------- .nv.constant0._ZN10layer_norm13ln_bwd_kernelINS_13Kernel_traitsIf13__nv_bfloat16fS2_fjLj768ELj1ELj4ELj1ELj16ENS_18Kernel_traits_baseILj768EfS2_fS2_fjLj128EEEEELb1ELb0ELb0ELb0EEEvNS_9BwdParamsE --------------------------
	.section	.nv.constant0._ZN10layer_norm13ln_bwd_kernelINS_13Kernel_traitsIf13__nv_bfloat16fS2_fjLj768ELj1ELj4ELj1ELj16ENS_18Kernel_traits_baseILj768EfS2_fS2_fjLj128EEEEELb1ELb0ELb0ELb0EEEvNS_9BwdParamsE,"a",@progbits
	.sectionflags	@""
	.align	4
.nv.constant0._ZN10layer_norm13ln_bwd_kernelINS_13Kernel_traitsIf13__nv_bfloat16fS2_fjLj768ELj1ELj4ELj1ELj16ENS_18Kernel_traits_baseILj768EfS2_fS2_fjLj128EEEEELb1ELb0ELb0ELb0EEEvNS_9BwdParamsE:
	.zero		1192


//--------------------- .nv.constant0._ZN10layer_norm13ln_bwd_kernelINS_13Kernel_traitsIf13__nv_bfloat16fS2_fjLj768ELj1ELj4ELj1ELj16ENS_18Kernel_traits_baseILj768EfS2_fS2_fjLj128EEEEELb1ELb0ELb0ELb1EEEvNS_9BwdParamsE --------------------------
	.section	.nv.constant0._ZN10layer_norm13ln_bwd_kernelINS_13Kernel_traitsIf13__nv_bfloat16fS2_fjLj768ELj1ELj4ELj1ELj16ENS_18Kernel_traits_baseILj768EfS2_fS2_fjLj128EEEEELb1ELb0ELb0ELb1EEEvNS_9BwdParamsE,"a",@progbits
	.sectionflags	@""
	.align	4
.nv.constant0._ZN10layer_norm13ln_bwd_kernelINS_13Kernel_traitsIf13__nv_bfloat16fS2_fjLj768ELj1ELj4ELj1ELj16ENS_18Kernel_traits_baseILj768EfS2_fS2_fjLj128EEEEELb1ELb0ELb0ELb1EEEvNS_9BwdParamsE:
	.zero		1192


//--------------------- .nv.constant0._ZN10layer_norm22ln_bwd_finalize_kernelINS_22Kernel_traits_finalizeILj768Ef13__nv_bfloat16fS2_fjLb0ELj1024ELj4ENS_18Kernel_traits_baseILj768EfS2_fS2_fjLj1024EEEEELb0ELb0EEEvNS_9BwdParamsE --------------------------
	.section	.nv.constant0._ZN10layer_norm22ln_bwd_finalize_kernelINS_22Kernel_traits_finalizeILj768Ef13__nv_bfloat16fS2_fjLb0ELj1024ELj4ENS_18Kernel_traits_baseILj768EfS2_fS2_fjLj1024EEEEELb0ELb0EEEvNS_9BwdParamsE,"a",@progbits
	.sectionflags	@""
	.align	4
.nv.constant0._ZN10layer_norm22ln_bwd_finalize_kernelINS_22Kernel_traits_finalizeILj768Ef13__nv_bfloat16fS2_fjLb0ELj1024ELj4ENS_18Kernel_traits_baseILj768EfS2_fS2_fjLj1024EEEEELb0ELb0EEEvNS_9BwdParamsE:
	.zero		1192


//--------------------- .nv.constant0._ZN10layer_norm13ln_bwd_kernelINS_13Kernel_traitsIf13__nv_bfloat16fS2_fjLj768ELj1ELj4ELj1ELj16ENS_18Kernel_traits_baseILj768EfS2_fS2_fjLj128EEEEELb1ELb0ELb1ELb0EEEvNS_9BwdParamsE --------------------------
	.section	.nv.constant0._ZN10layer_norm13ln_bwd_kernelINS_13Kernel_traitsIf13__nv_bfloat16fS2_fjLj768ELj1ELj4ELj1ELj16ENS_18Kernel_traits_baseILj768EfS2_fS2_fjLj128EEEEELb1ELb0ELb1ELb0EEEvNS_9BwdParamsE,"a",@progbits
	.sectionflags	@""
	.align	4
.nv.constant0._ZN10layer_norm13ln_bwd_kernelINS_13Kernel_traitsIf13__nv_bfloat16fS2_fjLj768ELj1ELj4ELj1ELj16ENS_18Kernel_traits_baseILj768EfS2_fS2_fjLj128EEEEELb1ELb0ELb1ELb0EEEvNS_9BwdParamsE:
	.zero		1192


//--------------------- .nv.constant0._ZN10layer_norm22ln_bwd_finalize_kernelINS_22Kernel_traits_finalizeILj768Ef13__nv_bfloat16fS2_fjLb0ELj1024ELj4ENS_18Kernel_traits_baseILj768EfS2_fS2_fjLj1024EEEEELb0ELb1EEEvNS_9BwdParamsE --------------------------
	.section	.nv.constant0._ZN10layer_norm22ln_bwd_finalize_kernelINS_22Kernel_traits_finalizeILj768Ef13__nv_bfloat16fS2_fjLb0ELj1024ELj4ENS_18Kernel_traits_baseILj768EfS2_fS2_fjLj1024EEEEELb0ELb1EEEvNS_9BwdParamsE,"a",@progbits
	.sectionflags	@""
	.align	4
.nv.constant0._ZN10layer_norm22ln_bwd_finalize_kernelINS_22Kernel_traits_finalizeILj768Ef13__nv_bfloat16fS2_fjLb0ELj1024ELj4ENS_18Kernel_traits_baseILj768EfS2_fS2_fjLj1024EEEEELb0ELb1EEEvNS_9BwdParamsE:
	.zero		1192


//--------------------- .nv.constant0._ZN10layer_norm13ln_bwd_kernelINS_13Kernel_traitsIf13__nv_bfloat16fS2_fjLj768ELj1ELj4ELj1ELj16ENS_18Kernel_traits_baseILj768EfS2_fS2_fjLj128EEEEELb1ELb0ELb1ELb1EEEvNS_9BwdParamsE --------------------------
	.section	.nv.constant0._ZN10layer_norm13ln_bwd_kernelINS_13Kernel_traitsIf13__nv_bfloat16fS2_fjLj768ELj1ELj4ELj1ELj16ENS_18Kernel_traits_baseILj768EfS2_fS2_fjLj128EEEEELb1ELb0ELb1ELb1EEEvNS_9BwdParamsE,"a",@progbits
	.sectionflags	@""
	.align	4
.nv.constant0._ZN10layer_norm13ln_bwd_kernelINS_13Kernel_traitsIf13__nv_bfloat16fS2_fjLj768ELj1ELj4ELj1ELj16ENS_18Kernel_traits_baseILj768EfS2_fS2_fjLj128EEEEELb1ELb0ELb1ELb1EEEvNS_9BwdParamsE:
	.zero		1192


//--------------------- .nv.constant0._ZN10layer_norm13ln_bwd_kernelINS_13Kernel_traitsIf13__nv_bfloat16fS2_fjLj768ELj1ELj4ELj1ELj16ENS_18Kernel_traits_baseILj768EfS2_fS2_fjLj128EEEEELb1ELb1ELb0ELb0EEEvNS_9BwdParamsE --------------------------
	.section	.nv.constant0._ZN10layer_norm13ln_bwd_kernelINS_13Kernel_traitsIf13__nv_bfloat16fS2_fjLj768ELj1ELj4ELj1ELj16ENS_18Kernel_traits_baseILj768EfS2_fS2_fjLj128EEEEELb1ELb1ELb0ELb0EEEvNS_9BwdParamsE,"a",@progbits
	.sectionflags	@""
	.align	4
.nv.constant0._ZN10layer_norm13ln_bwd_kernelINS_13Kernel_traitsIf13__nv_bfloat16fS2_fjLj768ELj1ELj4ELj1ELj16ENS_18Kernel_traits_baseILj768EfS2_fS2_fjLj128EEEEELb1ELb1ELb0ELb0EEEvNS_9BwdParamsE:
	.zero		1192


//--------------------- .nv.constant0._ZN10layer_norm13ln_bwd_kernelINS_13Kernel_traitsIf13__nv_bfloat16fS2_fjLj768ELj1ELj4ELj1ELj16ENS_18Kernel_traits_baseILj768EfS2_fS2_fjLj128EEEEELb1ELb1ELb0ELb1EEEvNS_9BwdParamsE --------------------------
	.section	.nv.constant0._ZN10layer_norm13ln_bwd_kernelINS_13Kernel_traitsIf13__nv_bfloat16fS2_fjLj768ELj1ELj4ELj1ELj16ENS_18Kernel_traits_baseILj768EfS2_fS2_fjLj128EEEEELb1ELb1ELb0ELb1EEEvNS_9BwdParamsE,"a",@progbits
	.sectionflags	@""
	.align	4
.nv.constant0._ZN10layer_norm13ln_bwd_kernelINS_13Kernel_traitsIf13__nv_bfloat16fS2_fjLj768ELj1ELj4ELj1ELj16ENS_18Kernel_traits_baseILj768EfS2_fS2_fjLj128EEEEELb1ELb1ELb0ELb1EEEvNS_9BwdParamsE:
	.zero		1192


//--------------------- .nv.constant0._ZN10layer_norm22ln_bwd_finalize_kernelINS_22Kernel_traits_finalizeILj768Ef13__nv_bfloat16fS2_fjLb1ELj1024ELj4ENS_18Kernel_traits_baseILj768EfS2_fS2_fjLj1024EEEEELb1ELb0EEEvNS_9BwdParamsE --------------------------
	.section	.nv.constant0._ZN10layer_norm22ln_bwd_finalize_kernelINS_22Kernel_traits_finalizeILj768Ef13__nv_bfloat16fS2_fjLb1ELj1024ELj4ENS_18Kernel_traits_baseILj768EfS2_fS2_fjLj1024EEEEELb1ELb0EEEvNS_9BwdParamsE,"a",@progbits
	.sectionflags	@""
	.align	4
.nv.constant0._ZN10layer_norm22ln_bwd_finalize_kernelINS_22Kernel_traits_finalizeILj768Ef13__nv_bfloat16fS2_fjLb1ELj1024ELj4ENS_18Kernel_traits_baseILj768EfS2_fS2_fjLj1024EEEEELb1ELb0EEEvNS_9BwdParamsE:
	.zero		1192


//--------------------- .nv.constant0._ZN10layer_norm13ln_bwd_kernelINS_13Kernel_traitsIf13__nv_bfloat16fS2_fjLj768ELj1ELj4ELj1ELj16ENS_18Kernel_traits_baseILj768EfS2_fS2_fjLj128EEEEELb1ELb1ELb1ELb0EEEvNS_9BwdParamsE --------------------------
	.section	.nv.constant0._ZN10layer_norm13ln_bwd_kernelINS_13Kernel_traitsIf13__nv_bfloat16fS2_fjLj768ELj1ELj4ELj1ELj16ENS_18Kernel_traits_baseILj768EfS2_fS2_fjLj128EEEEELb1ELb1ELb1ELb0EEEvNS_9BwdParamsE,"a",@progbits
	.sectionflags	@""
	.align	4
.nv.constant0._ZN10layer_norm13ln_bwd_kernelINS_13Kernel_traitsIf13__nv_bfloat16fS2_fjLj768ELj1ELj4ELj1ELj16ENS_18Kernel_traits_baseILj768EfS2_fS2_fjLj128EEEEELb1ELb1ELb1ELb0EEEvNS_9BwdParamsE:
	.zero		1192


//--------------------- .nv.constant0._ZN10layer_norm22ln_bwd_finalize_kernelINS_22Kernel_traits_finalizeILj768Ef13__nv_bfloat16fS2_fjLb1ELj1024ELj4ENS_18Kernel_traits_baseILj768EfS2_fS2_fjLj1024EEEEELb1ELb1EEEvNS_9BwdParamsE --------------------------
	.section	.nv.constant0._ZN10layer_norm22ln_bwd_finalize_kernelINS_22Kernel_traits_finalizeILj768Ef13__nv_bfloat16fS2_fjLb1ELj1024ELj4ENS_18Kernel_traits_baseILj768EfS2_fS2_fjLj1024EEEEELb1ELb1EEEvNS_9BwdParamsE,"a",@progbits
	.sectionflags	@""
	.align	4
.nv.constant0._ZN10layer_norm22ln_bwd_finalize_kernelINS_22Kernel_traits_finalizeILj768Ef13__nv_bfloat16fS2_fjLb1ELj1024ELj4ENS_18Kernel_traits_baseILj768EfS2_fS2_fjLj1024EEEEELb1ELb1EEEvNS_9BwdParamsE:
	.zero		1192


//--------------------- .nv.constant0._ZN10layer_norm13ln_bwd_kernelINS_13Kernel_traitsIf13__nv_bfloat16fS2_fjLj768ELj1ELj4ELj1ELj16ENS_18Kernel_traits_baseILj768EfS2_fS2_fjLj128EEEEELb1ELb1ELb1ELb1EEEvNS_9BwdParamsE --------------------------
	.section	.nv.constant0._ZN10layer_norm13ln_bwd_kernelINS_13Kernel_traitsIf13__nv_bfloat16fS2_fjLj768ELj1ELj4ELj1ELj16ENS_18Kernel_traits_baseILj768EfS2_fS2_fjLj128EEEEELb1ELb1ELb1ELb1EEEvNS_9BwdParamsE,"a",@progbits
	.sectionflags	@""
	.align	4
.nv.constant0._ZN10layer_norm13ln_bwd_kernelINS_13Kernel_traitsIf13__nv_bfloat16fS2_fjLj768ELj1ELj4ELj1ELj16ENS_18Kernel_traits_baseILj768EfS2_fS2_fjLj128EEEEELb1ELb1ELb1ELb1EEEvNS_9BwdParamsE:
	.zero		1192


//--------------------- .nv.constant0._ZN10layer_norm13ln_bwd_kernelINS_13Kernel_traitsIf6__halfS2_S2_fjLj768ELj1ELj4ELj1ELj16ENS_18Kernel_traits_baseILj768EfS2_S2_S2_fjLj128EEEEELb0ELb0ELb0ELb0EEEvNS_9BwdParamsE --------------------------
	.section	.nv.constant0._ZN10layer_norm13ln_bwd_kernelINS_13Kernel_traitsIf6__halfS2_S2_fjLj768ELj1ELj4ELj1ELj16ENS_18Kernel_traits_baseILj768EfS2_S2_S2_fjLj128EEEEELb0ELb0ELb0ELb0EEEvNS_9BwdParamsE,"a",@progbits
	.sectionflags	@""
	.align	4
.nv.constant0._ZN10layer_norm13ln_bwd_kernelINS_13Kernel_traitsIf6__halfS2_S2_fjLj768ELj1ELj4ELj1ELj16ENS_18Kernel_traits_baseILj768EfS2_S2_S2_fjLj128EEEEELb0ELb0ELb0ELb0EEEvNS_9BwdParamsE:
	.zero		1192


//--------------------- .nv.constant0._ZN10layer_norm13ln_bwd_kernelINS_13Kernel_traitsIf6__halfS2_S2_fjLj768ELj1ELj4ELj1ELj16ENS_18Kernel_traits_baseILj768EfS2_S2_S2_fjLj128EEEEELb0ELb0ELb0ELb1EEEvNS_9BwdParamsE --------------------------
	.section	.nv.constant0._ZN10layer_norm13ln_bwd_kernelINS_13Kernel_traitsIf6__halfS2_S2_fjLj768ELj1ELj4ELj1ELj16ENS_18Kernel_traits_baseILj768EfS2_S2_S2_fjLj128EEEEELb0ELb0ELb0ELb1EEEvNS_9BwdParamsE,"a",@progbits
	.sectionflags	@""
	.align	4
.nv.constant0._ZN10layer_norm13ln_bwd_kernelINS_13Kernel_traitsIf6__halfS2_S2_fjLj768ELj1ELj4ELj1ELj16ENS_18Kernel_traits_baseILj768EfS2_S2_S2_fjLj128EEEEELb0ELb0ELb0ELb1EEEvNS_9BwdParamsE:
	.zero		1192


//--------------------- .nv.constant0._ZN10layer_norm13ln_bwd_kernelINS_13Kernel_traitsIf6__halfS2_S2_fjLj768ELj1ELj4ELj1ELj16ENS_18Kernel_traits_baseILj768EfS2_S2_S2_fjLj128EEEEELb0ELb0ELb1ELb0EEEvNS_9BwdParamsE --------------------------
	.section	.nv.constant0._ZN10layer_norm13ln_bwd_kernelINS_13Kernel_traitsIf6__halfS2_S2_fjLj768ELj1ELj4ELj1ELj16ENS_18Kernel_traits_baseILj768EfS2_S2_S2_fjLj128EEEEELb0ELb0ELb1ELb0EEEvNS_9BwdParamsE,"a",@progbits
	.sectionflags	@""
	.align	4
.nv.constant0._ZN10layer_norm13ln_bwd_kernelINS_13Kernel_traitsIf6__halfS2_S2_fjLj768ELj1ELj4ELj1ELj16ENS_18Kernel_traits_baseILj768EfS2_S2_S2_fjLj128EEEEELb0ELb0ELb1ELb0EEEvNS_9BwdParamsE:
	.zero		1192


//--------------------- .nv.constant0._ZN10layer_norm13ln_bwd_kernelINS_13Kernel_traitsIf6__halfS2_S2_fjLj768ELj1ELj4ELj1ELj16ENS_18Kernel_traits_baseILj768EfS2_S2_S2_fjLj128EEEEELb0ELb0ELb1ELb1EEEvNS_9BwdParamsE --------------------------
	.section	.nv.constant0._ZN10layer_norm13ln_bwd_kernelINS_13Kernel_traitsIf6__halfS2_S2_fjLj768ELj1ELj4ELj1ELj16ENS_18Kernel_traits_baseILj768EfS2_S2_S2_fjLj128EEEEELb0ELb0ELb1ELb1EEEvNS_9BwdParamsE,"a",@progbits
	.sectionflags	@""
	.align	4
.nv.constant0._ZN10layer_norm13ln_bwd_kernelINS_13Kernel_traitsIf6__halfS2_S2_fjLj768ELj1ELj4ELj1ELj16ENS_18Kernel_traits_baseILj768EfS2_S2_S2_fjLj128EEEEELb0ELb0ELb1ELb1EEEvNS_9BwdParamsE:
	.zero		1192


//--------------------- .nv.constant0._ZN10layer_norm13ln_bwd_kernelINS_13Kernel_traitsIf6__halfS2_S2_fjLj768ELj1ELj4ELj1ELj16ENS_18Kernel_traits_baseILj768EfS2_S2_S2_fjLj128EEEEELb0ELb1ELb0ELb0EEEvNS_9BwdParamsE --------------------------
	.section	.nv.constant0._ZN10layer_norm13ln_bwd_kernelINS_13Kernel_traitsIf6__halfS2_S2_fjLj768ELj1ELj4ELj1ELj16ENS_18Kernel_traits_baseILj768EfS2_S2_S2_fjLj128EEEEELb0ELb1ELb0ELb0EEEvNS_9BwdParamsE,"a",@progbits
	.sectionflags	@""
	.align	4
.nv.constant0._ZN10layer_norm13ln_bwd_kernelINS_13Kernel_traitsIf6__halfS2_S2_fjLj768ELj1ELj4ELj1ELj16ENS_18Kernel_traits_baseILj768EfS2_S2_S2_fjLj128EEEEELb0ELb1ELb0ELb0EEEvNS_9BwdParamsE:
	.zero		1192


//--------------------- .nv.constant0._ZN10layer_norm13ln_bwd_kernelINS_13Kernel_traitsIf6__halfS2_S2_fjLj768ELj1ELj4ELj1ELj16ENS_18Kernel_traits_baseILj768EfS2_S2_S2_fjLj128EEEEELb0ELb1ELb0ELb1EEEvNS_9BwdParamsE --------------------------
	.section	.nv.constant0._ZN10layer_norm13ln_bwd_kernelINS_13Kernel_traitsIf6__halfS2_S2_fjLj768ELj1ELj4ELj1ELj16ENS_18Kernel_traits_baseILj768EfS2_S2_S2_fjLj128EEEEELb0ELb1ELb0ELb1EEEvNS_9BwdParamsE,"a",@progbits
	.sectionflags	@""
	.align	4
.nv.constant0._ZN10layer_norm13ln_bwd_kernelINS_13Kernel_traitsIf6__halfS2_S2_fjLj768ELj1ELj4ELj1ELj16ENS_18Kernel_traits_baseILj768EfS2_S2_S2_fjLj128EEEEELb0ELb1ELb0ELb1EEEvNS_9BwdParamsE:
	.zero		1192


//--------------------- .nv.constant0._ZN10layer_norm13ln_bwd_kernelINS_13Kernel_traitsIf6__halfS2_S2_fjLj768ELj1ELj4ELj1ELj16ENS_18Kernel_traits_baseILj768EfS2_S2_S2_fjLj128EEEEELb0ELb1ELb1ELb0EEEvNS_9BwdParamsE --------------------------
	.section	.nv.constant0._ZN10layer_norm13ln_bwd_kernelINS_13Kernel_traitsIf6__halfS2_S2_fjLj768ELj1ELj4ELj1ELj16ENS_18Kernel_traits_baseILj768EfS2_S2_S2_fjLj128EEEEELb0ELb1ELb1ELb0EEEvNS_9BwdParamsE,"a",@progbits
	.sectionflags	@""
	.align	4
.nv.constant0._ZN10layer_norm13ln_bwd_kernelINS_13Kernel_traitsIf6__halfS2_S2_fjLj768ELj1ELj4ELj1ELj16ENS_18Kernel_traits_baseILj768EfS2_S2_S2_fjLj128EEEEELb0ELb1ELb1ELb0EEEvNS_9BwdParamsE:
	.zero		1192


//--------------------- .nv.constant0._ZN10layer_norm13ln_bwd_kernelINS_13Kernel_traitsIf6__halfS2_S2_fjLj768ELj1ELj4ELj1ELj16ENS_18Kernel_traits_baseILj768EfS2_S2_S2_fjLj128EEEEELb0ELb1ELb1ELb1EEEvNS_9BwdParamsE --------------------------
	.section	.nv.constant0._ZN10layer_norm13ln_bwd_kernelINS_13Kernel_traitsIf6__halfS2_S2_fjLj768ELj1ELj4ELj1ELj16ENS_18Kernel_traits_baseILj768EfS2_S2_S2_fjLj128EEEEELb0ELb1ELb1ELb1EEEvNS_9BwdParamsE,"a",@progbits
	.sectionflags	@""
	.align	4
.nv.constant0._ZN10layer_norm13ln_bwd_kernelINS_13Kernel_traitsIf6__halfS2_S2_fjLj768ELj1ELj4ELj1ELj16ENS_18Kernel_traits_baseILj768EfS2_S2_S2_fjLj128EEEEELb0ELb1ELb1ELb1EEEvNS_9BwdParamsE:
	.zero		1192


//--------------------- .nv.constant0._ZN10layer_norm13ln_bwd_kernelINS_13Kernel_traitsIf6__halfS2_S2_fjLj768ELj1ELj4ELj1ELj16ENS_18Kernel_traits_baseILj768EfS2_S2_S2_fjLj128EEEEELb1ELb0ELb0ELb0EEEvNS_9BwdParamsE --------------------------
	.section	.nv.constant0._ZN10layer_norm13ln_bwd_kernelINS_13Kernel_traitsIf6__halfS2_S2_fjLj768ELj1ELj4ELj1ELj16ENS_18Kernel_traits_baseILj768EfS2_S2_S2_fjLj128EEEEELb1ELb0ELb0ELb0EEEvNS_9BwdParamsE,"a",@progbits
	.sectionflags	@""
	.align	4
.nv.constant0._ZN10layer_norm13ln_bwd_kernelINS_13Kernel_traitsIf6__halfS2_S2_fjLj768ELj1ELj4ELj1ELj16ENS_18Kernel_traits_baseILj768EfS2_S2_S2_fjLj128EEEEELb1ELb0ELb0ELb0EEEvNS_9BwdParamsE:
	.zero		1192


//--------------------- .nv.constant0._ZN10layer_norm13ln_bwd_kernelINS_13Kernel_traitsIf6__halfS2_S2_fjLj768ELj1ELj4ELj1ELj16ENS_18Kernel_traits_baseILj768EfS2_S2_S2_fjLj128EEEEELb1ELb0ELb0ELb1EEEvNS_9BwdParamsE --------------------------
	.section	.nv.constant0._ZN10layer_norm13ln_bwd_kernelINS_13Kernel_traitsIf6__halfS2_S2_fjLj768ELj1ELj4ELj1ELj16ENS_18Kernel_traits_baseILj768EfS2_S2_S2_fjLj128EEEEELb1ELb0ELb0ELb1EEEvNS_9BwdParamsE,"a",@progbits
	.sectionflags	@""
	.align	4
.nv.constant0._ZN10layer_norm13ln_bwd_kernelINS_13Kernel_traitsIf6__halfS2_S2_fjLj768ELj1ELj4ELj1ELj16ENS_18Kernel_traits_baseILj768EfS2_S2_S2_fjLj128EEEEELb1ELb0ELb0ELb1EEEvNS_9BwdParamsE:
	.zero		1192


//--------------------- .nv.constant0._ZN10layer_norm22ln_bwd_finalize_kernelINS_22Kernel_traits_finalizeILj768Ef6__halfS2_S2_fjLb0ELj1024ELj4ENS_18Kernel_traits_baseILj768EfS2_S2_S2_fjLj1024EEEEELb0ELb0EEEvNS_9BwdParamsE --------------------------
	.section	.nv.constant0._ZN10layer_norm22ln_bwd_finalize_kernelINS_22Kernel_traits_finalizeILj768Ef6__halfS2_S2_fjLb0ELj1024ELj4ENS_18Kernel_traits_baseILj768EfS2_S2_S2_fjLj1024EEEEELb0ELb0EEEvNS_9BwdParamsE,"a",@progbits
	.sectionflags	@""
	.align	4
.nv.constant0._ZN10layer_norm22ln_bwd_finalize_kernelINS_22Kernel_traits_finalizeILj768Ef6__halfS2_S2_fjLb0ELj1024ELj4ENS_18Kernel_traits_baseILj768EfS2_S2_S2_fjLj1024EEEEELb0ELb0EEEvNS_9BwdParamsE:
	.zero		1192


//--------------------- .nv.constant0._ZN10layer_norm13ln_bwd_kernelINS_13Kernel_traitsIf6__halfS2_S2_fjLj768ELj1ELj4ELj1ELj16ENS_18Kernel_traits_baseILj768EfS2_S2_S2_fjLj128EEEEELb1ELb0ELb1ELb0EEEvNS_9BwdParamsE --------------------------
	.section	.nv.constant0._ZN10layer_norm13ln_bwd_kernelINS_13Kernel_traitsIf6__halfS2_S2_fjLj768ELj1ELj4ELj1ELj16ENS_18Kernel_traits_baseILj768EfS2_S2_S2_fjLj128EEEEELb1ELb0ELb1ELb0EEEvNS_9BwdParamsE,"a",@progbits
	.sectionflags	@""
	.align	4
.nv.constant0._ZN10layer_norm13ln_bwd_kernelINS_13Kernel_traitsIf6__halfS2_S2_fjLj768ELj1ELj4ELj1ELj16ENS_18Kernel_traits_baseILj768EfS2_S2_S2_fjLj128EEEEELb1ELb0ELb1ELb0EEEvNS_9BwdParamsE:
	.zero		1192


//--------------------- .nv.constant0._ZN10layer_norm22ln_bwd_finalize_kernelINS_22Kernel_traits_finalizeILj768Ef6__halfS2_S2_fjLb0ELj1024ELj4ENS_18Kernel_traits_baseILj768EfS2_S2_S2_fjLj1024EEEEELb0ELb1EEEvNS_9BwdParamsE --------------------------
	.section	.nv.constant0._ZN10layer_norm22ln_bwd_finalize_kernelINS_22Kernel_traits_finalizeILj768Ef6__halfS2_S2_fjLb0ELj1024ELj4ENS_18Kernel_traits_baseILj768EfS2_S2_S2_fjLj1024EEEEELb0ELb1EEEvNS_9BwdParamsE,"a",@progbits
	.sectionflags	@""
	.align	4
.nv.constant0._ZN10layer_norm22ln_bwd_finalize_kernelINS_22Kernel_traits_finalizeILj768Ef6__halfS2_S2_fjLb0ELj1024ELj4ENS_18Kernel_traits_baseILj768EfS2_S2_S2_fjLj1024EEEEELb0ELb1EEEvNS_9BwdParamsE:
	.zero		1192


//--------------------- .nv.constant0._ZN10layer_norm13ln_bwd_kernelINS_13Kernel_traitsIf6__halfS2_S2_fjLj768ELj1ELj4ELj1ELj16ENS_18Kernel_traits_baseILj768EfS2_S2_S2_fjLj128EEEEELb1ELb0ELb1ELb1EEEvNS_9BwdParamsE --------------------------
	.section	.nv.constant0._ZN10layer_norm13ln_bwd_kernelINS_13Kernel_traitsIf6__halfS2_S2_fjLj768ELj1ELj4ELj1ELj16ENS_18Kernel_traits_baseILj768EfS2_S2_S2_fjLj128EEEEELb1ELb0ELb1ELb1EEEvNS_9BwdParamsE,"a",@progbits
	.sectionflags	@""
	.align	4
.nv.constant0._ZN10layer_norm13ln_bwd_kernelINS_13Kernel_traitsIf6__halfS2_S2_fjLj768ELj1ELj4ELj1ELj16ENS_18Kernel_traits_baseILj768EfS2_S2_S2_fjLj128EEEEELb1ELb0ELb1ELb1EEEvNS_9BwdParamsE:
	.zero		1192


//--------------------- .nv.constant0._ZN10layer_norm13ln_bwd_kernelINS_13Kernel_traitsIf6__halfS2_S2_fjLj768ELj1ELj4ELj1ELj16ENS_18Kernel_traits_baseILj768EfS2_S2_S2_fjLj128EEEEELb1ELb1ELb0ELb0EEEvNS_9BwdParamsE --------------------------
	.section	.nv.constant0._ZN10layer_norm13ln_bwd_kernelINS_13Kernel_traitsIf6__halfS2_S2_fjLj768ELj1ELj4ELj1ELj16ENS_18Kernel_traits_baseILj768EfS2_S2_S2_fjLj128EEEEELb1ELb1ELb0ELb0EEEvNS_9BwdParamsE,"a",@progbits
	.sectionflags	@""
	.align	4
.nv.constant0._ZN10layer_norm13ln_bwd_kernelINS_13Kernel_traitsIf6__halfS2_S2_fjLj768ELj1ELj4ELj1ELj16ENS_18Kernel_traits_baseILj768EfS2_S2_S2_fjLj128EEEEELb1ELb1ELb0ELb0EEEvNS_9BwdParamsE:
	.zero		1192


//--------------------- .nv.constant0._ZN10layer_norm13ln_bwd_kernelINS_13Kernel_traitsIf6__halfS2_S2_fjLj768ELj1ELj4ELj1ELj16ENS_18Kernel_traits_baseILj768EfS2_S2_S2_fjLj128EEEEELb1ELb1ELb0ELb1EEEvNS_9BwdParamsE --------------------------
	.section	.nv.constant0._ZN10layer_norm13ln_bwd_kernelINS_13Kernel_traitsIf6__halfS2_S2_fjLj768ELj1ELj4ELj1ELj16ENS_18Kernel_traits_baseILj768EfS2_S2_S2_fjLj128EEEEELb1ELb1ELb0ELb1EEEvNS_9BwdParamsE,"a",@progbits
	.sectionflags	@""
	.align	4
.nv.constant0._ZN10layer_norm13ln_bwd_kernelINS_13Kernel_traitsIf6__halfS2_S2_fjLj768ELj1ELj4ELj1ELj16ENS_18Kernel_traits_baseILj768EfS2_S2_S2_fjLj128EEEEELb1ELb1ELb0ELb1EEEvNS_9BwdParamsE:
	.zero		1192


//--------------------- .nv.constant0._ZN10layer_norm22ln_bwd_finalize_kernelINS_22Kernel_traits_finalizeILj768Ef6__halfS2_S2_fjLb1ELj1024ELj4ENS_18Kernel_traits_baseILj768EfS2_S2_S2_fjLj1024EEEEELb1ELb0EEEvNS_9BwdParamsE --------------------------
	.section	.nv.constant0._ZN10layer_norm22ln_bwd_finalize_kernelINS_22Kernel_traits_finalizeILj768Ef6__halfS2_S2_fjLb1ELj1024ELj4ENS_18Kernel_traits_baseILj768EfS2_S2_S2_fjLj1024EEEEELb1ELb0EEEvNS_9BwdParamsE,"a",@progbits
	.sectionflags	@""
	.align	4
.nv.constant0._ZN10layer_norm22ln_bwd_finalize_kernelINS_22Kernel_traits_finalizeILj768Ef6__halfS2_S2_fjLb1ELj1024ELj4ENS_18Kernel_traits_baseILj768EfS2_S2_S2_fjLj1024EEEEELb1ELb0EEEvNS_9BwdParamsE:
	.zero		1192


//--------------------- .nv.constant0._ZN10layer_norm13ln_bwd_kernelINS_13Kernel_traitsIf6__halfS2_S2_fjLj768ELj1ELj4ELj1ELj16ENS_18Kernel_traits_baseILj768EfS2_S2_S2_fjLj128EEEEELb1ELb1ELb1ELb0EEEvNS_9BwdParamsE --------------------------
	.section	.nv.constant0._ZN10layer_norm13ln_bwd_kernelINS_13Kernel_traitsIf6__halfS2_S2_fjLj768ELj1ELj4ELj1ELj16ENS_18Kernel_traits_baseILj768EfS2_S2_S2_fjLj128EEEEELb1ELb1ELb1ELb0EEEvNS_9BwdParamsE,"a",@progbits
	.sectionflags	@""
	.align	4
.nv.constant0._ZN10layer_norm13ln_bwd_kernelINS_13Kernel_traitsIf6__halfS2_S2_fjLj768ELj1ELj4ELj1ELj16ENS_18Kernel_traits_baseILj768EfS2_S2_S2_fjLj128EEEEELb1ELb1ELb1ELb0EEEvNS_9BwdParamsE:
	.zero		1192


//--------------------- .nv.constant0._ZN10layer_norm22ln_bwd_finalize_kernelINS_22Kernel_traits_finalizeILj768Ef6__halfS2_S2_fjLb1ELj1024ELj4ENS_18Kernel_traits_baseILj768EfS2_S2_S2_fjLj1024EEEEELb1ELb1EEEvNS_9BwdParamsE --------------------------
	.section	.nv.constant0._ZN10layer_norm22ln_bwd_finalize_kernelINS_22Kernel_traits_finalizeILj768Ef6__halfS2_S2_fjLb1ELj1024ELj4ENS_18Kernel_traits_baseILj768EfS2_S2_S2_fjLj1024EEEEELb1ELb1EEEvNS_9BwdParamsE,"a",@progbits
	.sectionflags	@""
	.align	4
.nv.constant0._ZN10layer_norm22ln_bwd_finalize_kernelINS_22Kernel_traits_finalizeILj768Ef6__halfS2_S2_fjLb1ELj1024ELj4ENS_18Kernel_traits_baseILj768EfS2_S2_S2_fjLj1024EEEEELb1ELb1EEEvNS_9BwdParamsE:
	.zero		1192


//--------------------- .nv.constant0._ZN10layer_norm13ln_bwd_kernelINS_13Kernel_traitsIf6__halfS2_S2_fjLj768ELj1ELj4ELj1ELj16ENS_18Kernel_traits_baseILj768EfS2_S2_S2_fjLj128EEEEELb1ELb1ELb1ELb1EEEvNS_9BwdParamsE --------------------------
	.section	.nv.constant0._ZN10layer_norm13ln_bwd_kernelINS_13Kernel_traitsIf6__halfS2_S2_fjLj768ELj1ELj4ELj1ELj16ENS_18Kernel_traits_baseILj768EfS2_S2_S2_fjLj128EEEEELb1ELb1ELb1ELb1EEEvNS_9BwdParamsE,"a",@progbits
	.sectionflags	@""
	.align	4
.nv.constant0._ZN10layer_norm13ln_bwd_kernelINS_13Kernel_traitsIf6__halfS2_S2_fjLj768ELj1ELj4ELj1ELj16ENS_18Kernel_traits_baseILj768EfS2_S2_S2_fjLj128EEEEELb1ELb1ELb1ELb1EEEvNS_9BwdParamsE:
	.zero		1192


//--------------------- .nv.constant0._ZN10layer_norm13ln_bwd_kernelINS_13Kernel_traitsI6__halfS2_fS2_fjLj768ELj1ELj4ELj1ELj16ENS_18Kernel_traits_baseILj768ES2_S2_fS2_fjLj128EEEEELb0ELb0ELb0ELb0EEEvNS_9BwdParamsE --------------------------
	.section	.nv.constant0._ZN10layer_norm13ln_bwd_kernelINS_13Kernel_traitsI6__halfS2_fS2_fjLj768ELj1ELj4ELj1ELj16ENS_18Kernel_traits_baseILj768ES2_S2_fS2_fjLj128EEEEELb0ELb0ELb0ELb0EEEvNS_9BwdParamsE,"a",@progbits
	.sectionflags	@""
	.align	4
.nv.constant0._ZN10layer_norm13ln_bwd_kernelINS_13Kernel_traitsI6__halfS2_fS2_fjLj768ELj1ELj4ELj1ELj16ENS_18Kernel_traits_baseILj768ES2_S2_fS2_fjLj128EEEEELb0ELb0ELb0ELb0EEEvNS_9BwdParamsE:
	.zero		1192


//--------------------- .nv.constant0._ZN10layer_norm13ln_bwd_kernelINS_13Kernel_traitsI6__halfS2_fS2_fjLj768ELj1ELj4ELj1ELj16ENS_18Kernel_traits_baseILj768ES2_S2_fS2_fjLj128EEEEELb0ELb0ELb0ELb1EEEvNS_9BwdParamsE --------------------------
	.section	.nv.constant0._ZN10layer_norm13ln_bwd_kernelINS_13Kernel_traitsI6__halfS2_fS2_fjLj768ELj1ELj4ELj1ELj16ENS_18Kernel_traits_baseILj768ES2_S2_fS2_fjLj128EEEEELb0ELb0ELb0ELb1EEEvNS_9BwdParamsE,"a",@progbits
	.sectionflags	@""
	.align	4
.nv.constant0._ZN10layer_norm13ln_bwd_kernelINS_13Kernel_traitsI6__halfS2_fS2_fjLj768ELj1ELj4ELj1ELj16ENS_18Kernel_traits_baseILj768ES2_S2_fS2_fjLj128EEEEELb0ELb0ELb0ELb1EEEvNS_9BwdParamsE:
	.zero		1192


//--------------------- .nv.constant0._ZN10layer_norm13ln_bwd_kernelINS_13Kernel_traitsI6__halfS2_fS2_fjLj768ELj1ELj4ELj1ELj16ENS_18Kernel_traits_baseILj768ES2_S2_fS2_fjLj128EEEEELb0ELb0ELb1ELb0EEEvNS_9BwdParamsE --------------------------
	.section	.nv.constant0._ZN10layer_norm13ln_bwd_kernelINS_13Kernel_traitsI6__halfS2_fS2_fjLj768ELj1ELj4ELj1ELj16ENS_18Kernel_traits_baseILj768ES2_S2_fS2_fjLj128EEEEELb0ELb0ELb1ELb0EEEvNS_9BwdParamsE,"a",@progbits
	.sectionflags	@""
	.align	4
.nv.constant0._ZN10layer_norm13ln_bwd_kernelINS_13Kernel_traitsI6__halfS2_fS2_fjLj768ELj1ELj4ELj1ELj16ENS_18Kernel_traits_baseILj768ES2_S2_fS2_fjLj128EEEEELb0ELb0ELb1ELb0EEEvNS_9BwdParamsE:
	.zero		1192


//--------------------- .nv.constant0._ZN10layer_norm13ln_bwd_kernelINS_13Kernel_traitsI6__halfS2_fS2_fjLj768ELj1ELj4ELj1ELj16ENS_18Kernel_traits_baseILj768ES2_S2_fS2_fjLj128EEEEELb0ELb0ELb1ELb1EEEvNS_9BwdParamsE --------------------------
	.section	.nv.constant0._ZN10layer_norm13ln_bwd_kernelINS_13Kernel_traitsI6__halfS2_fS2_fjLj768ELj1ELj4ELj1ELj16ENS_18Kernel_traits_baseILj768ES2_S2_fS2_fjLj128EEEEELb0ELb0ELb1ELb1EEEvNS_9BwdParamsE,"a",@progbits
	.sectionflags	@""
	.align	4
.nv.constant0._ZN10layer_norm13ln_bwd_kernelINS_13Kernel_traitsI6__halfS2_fS2_fjLj768ELj1ELj4ELj1ELj16ENS_18Kernel_traits_baseILj768ES2_S2_fS2_fjLj128EEEEELb0ELb0ELb1ELb1EEEvNS_9BwdParamsE:
	.zero		1192


//--------------------- .nv.constant0._ZN10layer_norm13ln_bwd_kernelINS_13Kernel_traitsI6__halfS2_fS2_fjLj768ELj1ELj4ELj1ELj16ENS_18Kernel_traits_baseILj768ES2_S2_fS2_fjLj128EEEEELb0ELb1ELb0ELb0EEEvNS_9BwdParamsE --------------------------
	.section	.nv.constant0._ZN10layer_norm13ln_bwd_kernelINS_13Kernel_traitsI6__halfS2_fS2_fjLj768ELj1ELj4ELj1ELj16ENS_18Kernel_traits_baseILj768ES2_S2_fS2_fjLj128EEEEELb0ELb1ELb0ELb0EEEvNS_9BwdParamsE,"a",@progbits
	.sectionflags	@""
	.align	4
.nv.constant0._ZN10layer_norm13ln_bwd_kernelINS_13Kernel_traitsI6__halfS2_fS2_fjLj768ELj1ELj4ELj1ELj16ENS_18Kernel_traits_baseILj768ES2_S2_fS2_fjLj128EEEEELb0ELb1ELb0ELb0EEEvNS_9BwdParamsE:
	.zero		1192


//--------------------- .nv.constant0._ZN10layer_norm13ln_bwd_kernelINS_13Kernel_traitsI6__halfS2_fS2_fjLj768ELj1ELj4ELj1ELj16ENS_18Kernel_traits_baseILj768ES2_S2_fS2_fjLj128EEEEELb0ELb1ELb0ELb1EEEvNS_9BwdParamsE --------------------------
	.section	.nv.constant0._ZN10layer_norm13ln_bwd_kernelINS_13Kernel_traitsI6__halfS2_fS2_fjLj768ELj1ELj4ELj1ELj16ENS_18Kernel_traits_baseILj768ES2_S2_fS2_fjLj128EEEEELb0ELb1ELb0ELb1EEEvNS_9BwdParamsE,"a",@progbits
	.sectionflags	@""
	.align	4
.nv.constant0._ZN10layer_norm13ln_bwd_kernelINS_13Kernel_traitsI6__halfS2_fS2_fjLj768ELj1ELj4ELj1ELj16ENS_18Kernel_traits_baseILj768ES2_S2_fS2_fjLj128EEEEELb0ELb1ELb0ELb1EEEvNS_9BwdParamsE:
	.zero		1192


//--------------------- .nv.constant0._ZN10layer_norm13ln_bwd_kernelINS_13Kernel_traitsI6__halfS2_fS2_fjLj768ELj1ELj4ELj1ELj16ENS_18Kernel_traits_baseILj768ES2_S2_fS2_fjLj128EEEEELb0ELb1ELb1ELb0EEEvNS_9BwdParamsE --------------------------
	.section	.nv.constant0._ZN10layer_norm13ln_bwd_kernelINS_13Kernel_traitsI6__halfS2_fS2_fjLj768ELj1ELj4ELj1ELj16ENS_18Kernel_traits_baseILj768ES2_S2_fS2_fjLj128EEEEELb0ELb1ELb1ELb0EEEvNS_9BwdParamsE,"a",@progbits
	.sectionflags	@""
	.align	4
.nv.constant0._ZN10layer_norm13ln_bwd_kernelINS_13Kernel_traitsI6__halfS2_fS2_fjLj768ELj1ELj4ELj1ELj16ENS_18Kernel_traits_baseILj768ES2_S2_fS2_fjLj128EEEEELb0ELb1ELb1ELb0EEEvNS_9BwdParamsE:
	.zero		1192


//--------------------- .nv.constant0._ZN10layer_norm13ln_bwd_kernelINS_13Kernel_traitsI6__halfS2_fS2_fjLj768ELj1ELj4ELj1ELj16ENS_18Kernel_traits_baseILj768ES2_S2_fS2_fjLj128EEEEELb0ELb1ELb1ELb1EEEvNS_9BwdParamsE --------------------------
	.section	.nv.constant0._ZN10layer_norm13ln_bwd_kernelINS_13Kernel_traitsI6__halfS2_fS2_fjLj768ELj1ELj4ELj1ELj16ENS_18Kernel_traits_baseILj768ES2_S2_fS2_fjLj128EEEEELb0ELb1ELb1ELb1EEEvNS_9BwdParamsE,"a",@progbits
	.sectionflags	@""
	.align	4
.nv.constant0._ZN10layer_norm13ln_bwd_kernelINS_13Kernel_traitsI6__halfS2_fS2_fjLj768ELj1ELj4ELj1ELj16ENS_18Kernel_traits_baseILj768ES2_S2_fS2_fjLj128EEEEELb0ELb1ELb1ELb1EEEvNS_9BwdParamsE:
	.zero		1192


//--------------------- .nv.constant0._ZN10layer_norm13ln_bwd_kernelINS_13Kernel_traitsI6__halfS2_fS2_fjLj768ELj1ELj4ELj1ELj16ENS_18Kernel_traits_baseILj768ES2_S2_fS2_fjLj128EEEEELb1ELb0ELb0ELb0EEEvNS_9BwdParamsE --------------------------
	.section	.nv.constant0._ZN10layer_norm13ln_bwd_kernelINS_13Kernel_traitsI6__halfS2_fS2_fjLj768ELj1ELj4ELj1ELj16ENS_18Kernel_traits_baseILj768ES2_S2_fS2_fjLj128EEEEELb1ELb0ELb0ELb0EEEvNS_9BwdParamsE,"a",@progbits
	.sectionflags	@""
	.align	4
.nv.constant0._ZN10layer_norm13ln_bwd_kernelINS_13Kernel_traitsI6__halfS2_fS2_fjLj768ELj1ELj4ELj1ELj16ENS_18Kernel_traits_baseILj768ES2_S2_fS2_fjLj128EEEEELb1ELb0ELb0ELb0EEEvNS_9BwdParamsE:
	.zero		1192


//--------------------- .nv.constant0._ZN10layer_norm13ln_bwd_kernelINS_13Kernel_traitsI6__halfS2_fS2_fjLj768ELj1ELj4ELj1ELj16ENS_18Kernel_traits_baseILj768ES2_S2_fS2_fjLj128EEEEELb1ELb0ELb0ELb1EEEvNS_9BwdParamsE --------------------------
	.section	.nv.constant0._ZN10layer_norm13ln_bwd_kernelINS_13Kernel_traitsI6__halfS2_fS2_fjLj768ELj1ELj4ELj1ELj16ENS_18Kernel_traits_baseILj768ES2_S2_fS2_fjLj128EEEEELb1ELb0ELb0ELb1EEEvNS_9BwdParamsE,"a",@progbits
	.sectionflags	@""
	.align	4
.nv.constant0._ZN10layer_norm13ln_bwd_kernelINS_13Kernel_traitsI6__halfS2_fS2_fjLj768ELj1ELj4ELj1ELj16ENS_18Kernel_traits_baseILj768ES2_S2_fS2_fjLj128EEEEELb1ELb0ELb0ELb1EEEvNS_9BwdParamsE:
	.zero		1192


//--------------------- .nv.constant0._ZN10layer_norm22ln_bwd_finalize_kernelINS_22Kernel_traits_finalizeILj768E6__halfS2_fS2_fjLb0ELj1024ELj4ENS_18Kernel_traits_baseILj768ES2_S2_fS2_fjLj1024EEEEELb0ELb0EEEvNS_9BwdParamsE --------------------------
	.section	.nv.constant0._ZN10layer_norm22ln_bwd_finalize_kernelINS_22Kernel_traits_finalizeILj768E6__halfS2_fS2_fjLb0ELj1024ELj4ENS_18Kernel_traits_baseILj768ES2_S2_fS2_fjLj1024EEEEELb0ELb0EEEvNS_9BwdParamsE,"a",@progbits
	.sectionflags	@""
	.align	4
.nv.constant0._ZN10layer_norm22ln_bwd_finalize_kernelINS_22Kernel_traits_finalizeILj768E6__halfS2_fS2_fjLb0ELj1024ELj4ENS_18Kernel_traits_baseILj768ES2_S2_fS2_fjLj1024EEEEELb0ELb0EEEvNS_9BwdParamsE:
	.zero		1192


//--------------------- .nv.constant0._ZN10layer_norm13ln_bwd_kernelINS_13Kernel_traitsI6__halfS2_fS2_fjLj768ELj1ELj4ELj1ELj16ENS_18Kernel_traits_baseILj768ES2_S2_fS2_fjLj128EEEEELb1ELb0ELb1ELb0EEEvNS_9BwdParamsE --------------------------
	.section	.nv.constant0._ZN10layer_norm13ln_bwd_kernelINS_13Kernel_traitsI6__halfS2_fS2_fjLj768ELj1ELj4ELj1ELj16ENS_18Kernel_traits_baseILj768ES2_S2_fS2_fjLj128EEEEELb1ELb0ELb1ELb0EEEvNS_9BwdParamsE,"a",@progbits
	.sectionflags	@""
	.align	4
.nv.constant0._ZN10layer_norm13ln_bwd_kernelINS_13Kernel_traitsI6__halfS2_fS2_fjLj768ELj1ELj4ELj1ELj16ENS_18Kernel_traits_baseILj768ES2_S2_fS2_fjLj128EEEEELb1ELb0ELb1ELb0EEEvNS_9BwdParamsE:
	.zero		1192


//--------------------- .nv.constant0._ZN10layer_norm22ln_bwd_finalize_kernelINS_22Kernel_traits_finalizeILj768E6__halfS2_fS2_fjLb0ELj1024ELj4ENS_18Kernel_traits_baseILj768ES2_S2_fS2_fjLj1024EEEEELb0ELb1EEEvNS_9BwdParamsE --------------------------
	.section	.nv.constant0._ZN10layer_norm22ln_bwd_finalize_kernelINS_22Kernel_traits_finalizeILj768E6__halfS2_fS2_fjLb0ELj1024ELj4ENS_18Kernel_traits_baseILj768ES2_S2_fS2_fjLj1024EEEEELb0ELb1EEEvNS_9BwdParamsE,"a",@progbits
	.sectionflags	@""
	.align	4
.nv.constant0._ZN10layer_norm22ln_bwd_finalize_kernelINS_22Kernel_traits_finalizeILj768E6__halfS2_fS2_fjLb0ELj1024ELj4ENS_18Kernel_traits_baseILj768ES2_S2_fS2_fjLj1024EEEEELb0ELb1EEEvNS_9BwdParamsE:
	.zero		1192


//--------------------- .nv.constant0._ZN10layer_norm13ln_bwd_kernelINS_13Kernel_traitsI6__halfS2_fS2_fjLj768ELj1ELj4ELj1ELj16ENS_18Kernel_traits_baseILj768ES2_S2_fS2_fjLj128EEEEELb1ELb0ELb1ELb1EEEvNS_9BwdParamsE --------------------------
	.section	.nv.constant0._ZN10layer_norm13ln_bwd_kernelINS_13Kernel_traitsI6__halfS2_fS2_fjLj768ELj1ELj4ELj1ELj16ENS_18Kernel_traits_baseILj768ES2_S2_fS2_fjLj128EEEEELb1ELb0ELb1ELb1EEEvNS_9BwdParamsE,"a",@progbits
	.sectionflags	@""
	.align	4
.nv.constant0._ZN10layer_norm13ln_bwd_kernelINS_13Kernel_traitsI6__halfS2_fS2_fjLj768ELj1ELj4ELj1ELj16ENS_18Kernel_traits_baseILj768ES2_S2_fS2_fjLj128EEEEELb1ELb0ELb1ELb1EEEvNS_9BwdParamsE:
	.zero		1192


//--------------------- .nv.constant0._ZN10layer_norm13ln_bwd_kernelINS_13Kernel_traitsI6__halfS2_fS2_fjLj768ELj1ELj4ELj1ELj16ENS_18Kernel_traits_baseILj768ES2_S2_fS2_fjLj128EEEEELb1ELb1ELb0ELb0EEEvNS_9BwdParamsE --------------------------
	.section	.nv.constant0._ZN10layer_norm13ln_bwd_kernelINS_13Kernel_traitsI6__halfS2_fS2_fjLj768ELj1ELj4ELj1ELj16ENS_18Kernel_traits_baseILj768ES2_S2_fS2_fjLj128EEEEELb1ELb1ELb0ELb0EEEvNS_9BwdParamsE,"a",@progbits
	.sectionflags	@""
	.align	4
.nv.constant0._ZN10layer_norm13ln_bwd_kernelINS_13Kernel_traitsI6__halfS2_fS2_fjLj768ELj1ELj4ELj1ELj16ENS_18Kernel_traits_baseILj768ES2_S2_fS2_fjLj128EEEEELb1ELb1ELb0ELb0EEEvNS_9BwdParamsE:
	.zero		1192


//--------------------- .nv.constant0._ZN10layer_norm13ln_bwd_kernelINS_13Kernel_traitsI6__halfS2_fS2_fjLj768ELj1ELj4ELj1ELj16ENS_18Kernel_traits_baseILj768ES2_S2_fS2_fjLj128EEEEELb1ELb1ELb0ELb1EEEvNS_9BwdParamsE --------------------------
	.section	.nv.constant0._ZN10layer_norm13ln_bwd_kernelINS_13Kernel_traitsI6__halfS2_fS2_fjLj768ELj1ELj4ELj1ELj16ENS_18Kernel_traits_baseILj768ES2_S2_fS2_fjLj128EEEEELb1ELb1ELb0ELb1EEEvNS_9BwdParamsE,"a",@progbits
	.sectionflags	@""
	.align	4
.nv.constant0._ZN10layer_norm13ln_bwd_kernelINS_13Kernel_traitsI6__halfS2_fS2_fjLj768ELj1ELj4ELj1ELj16ENS_18Kernel_traits_baseILj768ES2_S2_fS2_fjLj128EEEEELb1ELb1ELb0ELb1EEEvNS_9BwdParamsE:
	.zero		1192


//--------------------- .nv.constant0._ZN10layer_norm22ln_bwd_finalize_kernelINS_22Kernel_traits_finalizeILj768E6__halfS2_fS2_fjLb1ELj1024ELj4ENS_18Kernel_traits_baseILj768ES2_S2_fS2_fjLj1024EEEEELb1ELb0EEEvNS_9BwdParamsE --------------------------
	.section	.nv.constant0._ZN10layer_norm22ln_bwd_finalize_kernelINS_22Kernel_traits_finalizeILj768E6__halfS2_fS2_fjLb1ELj1024ELj4ENS_18Kernel_traits_baseILj768ES2_S2_fS2_fjLj1024EEEEELb1ELb0EEEvNS_9BwdParamsE,"a",@progbits
	.sectionflags	@""
	.align	4
.nv.constant0._ZN10layer_norm22ln_bwd_finalize_kernelINS_22Kernel_traits_finalizeILj768E6__halfS2_fS2_fjLb1ELj1024ELj4ENS_18Kernel_traits_baseILj768ES2_S2_fS2_fjLj1024EEEEELb1ELb0EEEvNS_9BwdParamsE:
	.zero		1192


//--------------------- .nv.constant0._ZN10layer_norm13ln_bwd_kernelINS_13Kernel_traitsI6__halfS2_fS2_fjLj768ELj1ELj4ELj1ELj16ENS_18Kernel_traits_baseILj768ES2_S2_fS2_fjLj128EEEEELb1ELb1ELb1ELb0EEEvNS_9BwdParamsE --------------------------
	.section	.nv.constant0._ZN10layer_norm13ln_bwd_kernelINS_13Kernel_traitsI6__halfS2_fS2_fjLj768ELj1ELj4ELj1ELj16ENS_18Kernel_traits_baseILj768ES2_S2_fS2_fjLj128EEEEELb1ELb1ELb1ELb0EEEvNS_9BwdParamsE,"a",@progbits
	.sectionflags	@""
	.align	4
.nv.constant0._ZN10layer_norm13ln_bwd_kernelINS_13Kernel_traitsI6__halfS2_fS2_fjLj768ELj1ELj4ELj1ELj16ENS_18Kernel_traits_baseILj768ES2_S2_fS2_fjLj128EEEEELb1ELb1ELb1ELb0EEEvNS_9BwdParamsE:
	.zero		1192


//--------------------- .nv.constant0._ZN10layer_norm22ln_bwd_finalize_kernelINS_22Kernel_traits_finalizeILj768E6__halfS2_fS2_fjLb1ELj1024ELj4ENS_18Kernel_traits_baseILj768ES2_S2_fS2_fjLj1024EEEEELb1ELb1EEEvNS_9BwdParamsE --------------------------
	.section	.nv.constant0._ZN10layer_norm22ln_bwd_finalize_kernelINS_22Kernel_traits_finalizeILj768E6__halfS2_fS2_fjLb1ELj1024ELj4ENS_18Kernel_traits_baseILj768ES2_S2_fS2_fjLj1024EEEEELb1ELb1EEEvNS_9BwdParamsE,"a",@progbits
	.sectionflags	@""
	.align	4
.nv.constant0._ZN10layer_norm22ln_bwd_finalize_kernelINS_22Kernel_traits_finalizeILj768E6__halfS2_fS2_fjLb1ELj1024ELj4ENS_18Kernel_traits_baseILj768ES2_S2_fS2_fjLj1024EEEEELb1ELb1EEEvNS_9BwdParamsE:
	.zero		1192


//--------------------- .nv.constant0._ZN10layer_norm13ln_bwd_kernelINS_13Kernel_traitsI6__halfS2_fS2_fjLj768ELj1ELj4ELj1ELj16ENS_18Kernel_traits_baseILj768ES2_S2_fS2_fjLj128EEEEELb1ELb1ELb1ELb1EEEvNS_9BwdParamsE --------------------------
	.section	.nv.constant0._ZN10layer_norm13ln_bwd_kernelINS_13Kernel_traitsI6__halfS2_fS2_fjLj768ELj1ELj4ELj1ELj16ENS_18Kernel_traits_baseILj768ES2_S2_fS2_fjLj128EEEEELb1ELb1ELb1ELb1EEEvNS_9BwdParamsE,"a",@progbits
	.sectionflags	@""
	.align	4
.nv.constant0._ZN10layer_norm13ln_bwd_kernelINS_13Kernel_traitsI6__halfS2_fS2_fjLj768ELj1ELj4ELj1ELj16ENS_18Kernel_traits_baseILj768ES2_S2_fS2_fjLj128EEEEELb1ELb1ELb1ELb1EEEvNS_9BwdParamsE:
	.zero		1192


//--------------------- .nv.constant0._ZN10layer_norm13ln_bwd_kernelINS_13Kernel_traitsIf6__halffS2_fjLj768ELj1ELj4ELj1ELj16ENS_18Kernel_traits_baseILj768EfS2_fS2_fjLj128EEEEELb0ELb0ELb0ELb0EEEvNS_9BwdParamsE --------------------------
	.section	.nv.constant0._ZN10layer_norm13ln_bwd_kernelINS_13Kernel_traitsIf6__halffS2_fjLj768ELj1ELj4ELj1ELj16ENS_18Kernel_traits_baseILj768EfS2_fS2_fjLj128EEEEELb0ELb0ELb0ELb0EEEvNS_9BwdParamsE,"a",@progbits
	.sectionflags	@""
	.align	4
.nv.constant0._ZN10layer_norm13ln_bwd_kernelINS_13Kernel_traitsIf6__halffS2_fjLj768ELj1ELj4ELj1ELj16ENS_18Kernel_traits_baseILj768EfS2_fS2_fjLj128EEEEELb0ELb0ELb0ELb0EEEvNS_9BwdParamsE:
	.zero		1192


//--------------------- .nv.constant0._ZN10layer_norm13ln_bwd_kernelINS_13Kernel_traitsIf6__halffS2_fjLj768ELj1ELj4ELj1ELj16ENS_18Kernel_traits_baseILj768EfS2_fS2_fjLj128EEEEELb0ELb0ELb0ELb1EEEvNS_9BwdParamsE --------------------------
	.section	.nv.constant0._ZN10layer_norm13ln_bwd_kernelINS_13Kernel_traitsIf6__halffS2_fjLj768ELj1ELj4ELj1ELj16ENS_18Kernel_traits_baseILj768EfS2_fS2_fjLj128EEEEELb0ELb0ELb0ELb1EEEvNS_9BwdParamsE,"a",@progbits
	.sectionflags	@""
	.align	4
.nv.constant0._ZN10layer_norm13ln_bwd_kernelINS_13Kernel_traitsIf6__halffS2_fjLj768ELj1ELj4ELj1ELj16ENS_18Kernel_traits_baseILj768EfS2_fS2_fjLj128EEEEELb0ELb0ELb0ELb1EEEvNS_9BwdParamsE:
	.zero		1192


//--------------------- .nv.constant0._ZN10layer_norm13ln_bwd_kernelINS_13Kernel_traitsIf6__halffS2_fjLj768ELj1ELj4ELj1ELj16ENS_18Kernel_traits_baseILj768EfS2_fS2_fjLj128EEEEELb0ELb0ELb1ELb0EEEvNS_9BwdParamsE --------------------------
	.section	.nv.constant0._ZN10layer_norm13ln_bwd_kernelINS_13Kernel_traitsIf6__halffS2_fjLj768ELj1ELj4ELj1ELj16ENS_18Kernel_traits_baseILj768EfS2_fS2_fjLj128EEEEELb0ELb0ELb1ELb0EEEvNS_9BwdParamsE,"a",@progbits
	.sectionflags	@""
	.align	4
.nv.constant0._ZN10layer_norm13ln_bwd_kernelINS_13Kernel_traitsIf6__halffS2_fjLj768ELj1ELj4ELj1ELj16ENS_18Kernel_traits_baseILj768EfS2_fS2_fjLj128EEEEELb0ELb0ELb1ELb0EEEvNS_9BwdParamsE:
	.zero		1192


//--------------------- .nv.constant0._ZN10layer_norm13ln_bwd_kernelINS_13Kernel_traitsIf6__halffS2_fjLj768ELj1ELj4ELj1ELj16ENS_18Kernel_traits_baseILj768EfS2_fS2_fjLj128EEEEELb0ELb0ELb1ELb1EEEvNS_9BwdParamsE --------------------------
	.section	.nv.constant0._ZN10layer_norm13ln_bwd_kernelINS_13Kernel_traitsIf6__halffS2_fjLj768ELj1ELj4ELj1ELj16ENS_18Kernel_traits_baseILj768EfS2_fS2_fjLj128EEEEELb0ELb0ELb1ELb1EEEvNS_9BwdParamsE,"a",@progbits
	.sectionflags	@""
	.align	4
.nv.constant0._ZN10layer_norm13ln_bwd_kernelINS_13Kernel_traitsIf6__halffS2_fjLj768ELj1ELj4ELj1ELj16ENS_18Kernel_traits_baseILj768EfS2_fS2_fjLj128EEEEELb0ELb0ELb1ELb1EEEvNS_9BwdParamsE:
	.zero		1192


//--------------------- .nv.constant0._ZN10layer_norm13ln_bwd_kernelINS_13Kernel_traitsIf6__halffS2_fjLj768ELj1ELj4ELj1ELj16ENS_18Kernel_traits_baseILj768EfS2_fS2_fjLj128EEEEELb0ELb1ELb0ELb0EEEvNS_9BwdParamsE --------------------------
	.section	.nv.constant0._ZN10layer_norm13ln_bwd_kernelINS_13Kernel_traitsIf6__halffS2_fjLj768ELj1ELj4ELj1ELj16ENS_18Kernel_traits_baseILj768EfS2_fS2_fjLj128EEEEELb0ELb1ELb0ELb0EEEvNS_9BwdParamsE,"a",@progbits
	.sectionflags	@""
	.align	4
.nv.constant0._ZN10layer_norm13ln_bwd_kernelINS_13Kernel_traitsIf6__halffS2_fjLj768ELj1ELj4ELj1ELj16ENS_18Kernel_traits_baseILj768EfS2_fS2_fjLj128EEEEELb0ELb1ELb0ELb0EEEvNS_9BwdParamsE:
	.zero		1192


//--------------------- .nv.constant0._ZN10layer_norm13ln_bwd_kernelINS_13Kernel_traitsIf6__halffS2_fjLj768ELj1ELj4ELj1ELj16ENS_18Kernel_traits_baseILj768EfS2_fS2_fjLj128EEEEELb0ELb1ELb0ELb1EEEvNS_9BwdParamsE --------------------------
	.section	.nv.constant0._ZN10layer_norm13ln_bwd_kernelINS_13Kernel_traitsIf6__halffS2_fjLj768ELj1ELj4ELj1ELj16ENS_18Kernel_traits_baseILj768EfS2_fS2_fjLj128EEEEELb0ELb1ELb0ELb1EEEvNS_9BwdParamsE,"a",@progbits
	.sectionflags	@""
	.align	4
.nv.constant0._ZN10layer_norm13ln_bwd_kernelINS_13Kernel_traitsIf6__halffS2_fjLj768ELj1ELj4ELj1ELj16ENS_18Kernel_traits_baseILj768EfS2_fS2_fjLj128EEEEELb0ELb1ELb0ELb1EEEvNS_9BwdParamsE:
	.zero		1192


//--------------------- .nv.constant0._ZN10layer_norm13ln_bwd_kernelINS_13Kernel_traitsIf6__halffS2_fjLj768ELj1ELj4ELj1ELj16ENS_18Kernel_traits_baseILj768EfS2_fS2_fjLj128EEEEELb0ELb1ELb1ELb0EEEvNS_9BwdParamsE --------------------------
	.section	.nv.constant0._ZN10layer_norm13ln_bwd_kernelINS_13Kernel_traitsIf6__halffS2_fjLj768ELj1ELj4ELj1ELj16ENS_18Kernel_traits_baseILj768EfS2_fS2_fjLj128EEEEELb0ELb1ELb1ELb0EEEvNS_9BwdParamsE,"a",@progbits
	.sectionflags	@""
	.align	4
.nv.constant0._ZN10layer_norm13ln_bwd_kernelINS_13Kernel_traitsIf6__halffS2_fjLj768ELj1ELj4ELj1ELj16ENS_18Kernel_traits_baseILj768EfS2_fS2_fjLj128EEEEELb0ELb1ELb1ELb0EEEvNS_9BwdParamsE:
	.zero		1192


//--------------------- .nv.constant0._ZN10layer_norm13ln_bwd_kernelINS_13Kernel_traitsIf6__halffS2_fjLj768ELj1ELj4ELj1ELj16ENS_18Kernel_traits_baseILj768EfS2_fS2_fjLj128EEEEELb0ELb1ELb1ELb1EEEvNS_9BwdParamsE --------------------------
	.section	.nv.constant0._ZN10layer_norm13ln_bwd_kernelINS_13Kernel_traitsIf6__halffS2_fjLj768ELj1ELj4ELj1ELj16ENS_18Kernel_traits_baseILj768EfS2_fS2_fjLj128EEEEELb0ELb1ELb1ELb1EEEvNS_9BwdParamsE,"a",@progbits
	.sectionflags	@""
	.align	4
.nv.constant0._ZN10layer_norm13ln_bwd_kernelINS_13Kernel_traitsIf6__halffS2_fjLj768ELj1ELj4ELj1ELj16ENS_18Kernel_traits_baseILj768EfS2_fS2_fjLj128EEEEELb0ELb1ELb1ELb1EEEvNS_9BwdParamsE:
	.zero		1192


//--------------------- .nv.constant0._ZN10layer_norm13ln_bwd_kernelINS_13Kernel_traitsIf6__halffS2_fjLj768ELj1ELj4ELj1ELj16ENS_18Kernel_traits_baseILj768EfS2_fS2_fjLj128EEEEELb1ELb0ELb0ELb0EEEvNS_9BwdParamsE --------------------------
	.section	.nv.constant0._ZN10layer_norm13ln_bwd_kernelINS_13Kernel_traitsIf6__halffS2_fjLj768ELj1ELj4ELj1ELj16ENS_18Kernel_traits_baseILj768EfS2_fS2_fjLj128EEEEELb1ELb0ELb0ELb0EEEvNS_9BwdParamsE,"a",@progbits
	.sectionflags	@""
	.align	4
.nv.constant0._ZN10layer_norm13ln_bwd_kernelINS_13Kernel_traitsIf6__halffS2_fjLj768ELj1ELj4ELj1ELj16ENS_18Kernel_traits_baseILj768EfS2_fS2_fjLj128EEEEELb1ELb0ELb0ELb0EEEvNS_9BwdParamsE:
	.zero		1192


//--------------------- .nv.constant0._ZN10layer_norm13ln_bwd_kernelINS_13Kernel_traitsIf6__halffS2_fjLj768ELj1ELj4ELj1ELj16ENS_18Kernel_traits_baseILj768EfS2_fS2_fjLj128EEEEELb1ELb0ELb0ELb1EEEvNS_9BwdParamsE --------------------------
	.section	.nv.constant0._ZN10layer_norm13ln_bwd_kernelINS_13Kernel_traitsIf6__halffS2_fjLj768ELj1ELj4ELj1ELj16ENS_18Kernel_traits_baseILj768EfS2_fS2_fjLj128EEEEELb1ELb0ELb0ELb1EEEvNS_9BwdParamsE,"a",@progbits
	.sectionflags	@""
	.align	4
.nv.constant0._ZN10layer_norm13ln_bwd_kernelINS_13Kernel_traitsIf6__halffS2_fjLj768ELj1ELj4ELj1ELj16ENS_18Kernel_traits_baseILj768EfS2_fS2_fjLj128EEEEELb1ELb0ELb0ELb1EEEvNS_9BwdParamsE:
	.zero		1192


//--------------------- .nv.constant0._ZN10layer_norm22ln_bwd_finalize_kernelINS_22Kernel_traits_finalizeILj768Ef6__halffS2_fjLb0ELj1024ELj4ENS_18Kernel_traits_baseILj768EfS2_fS2_fjLj1024EEEEELb0ELb0EEEvNS_9BwdParamsE --------------------------
	.section	.nv.constant0._ZN10layer_norm22ln_bwd_finalize_kernelINS_22Kernel_traits_finalizeILj768Ef6__halffS2_fjLb0ELj1024ELj4ENS_18Kernel_traits_baseILj768EfS2_fS2_fjLj1024EEEEELb0ELb0EEEvNS_9BwdParamsE,"a",@progbits
	.sectionflags	@""
	.align	4
.nv.constant0._ZN10layer_norm22ln_bwd_finalize_kernelINS_22Kernel_traits_finalizeILj768Ef6__halffS2_fjLb0ELj1024ELj4ENS_18Kernel_traits_baseILj768EfS2_fS2_fjLj1024EEEEELb0ELb0EEEvNS_9BwdParamsE:
	.zero		1192


//--------------------- .nv.constant0._ZN10layer_norm13ln_bwd_kernelINS_13Kernel_traitsIf6__halffS2_fjLj768ELj1ELj4ELj1ELj16ENS_18Kernel_traits_baseILj768EfS2_fS2_fjLj128EEEEELb1ELb0ELb1ELb0EEEvNS_9BwdParamsE --------------------------
	.section	.nv.constant0._ZN10layer_norm13ln_bwd_kernelINS_13Kernel_traitsIf6__halffS2_fjLj768ELj1ELj4ELj1ELj16ENS_18Kernel_traits_baseILj768EfS2_fS2_fjLj128EEEEELb1ELb0ELb1ELb0EEEvNS_9BwdParamsE,"a",@progbits
	.sectionflags	@""
	.align	4
.nv.constant0._ZN10layer_norm13ln_bwd_kernelINS_13Kernel_traitsIf6__halffS2_fjLj768ELj1ELj4ELj1ELj16ENS_18Kernel_traits_baseILj768EfS2_fS2_fjLj128EEEEELb1ELb0ELb1ELb0EEEvNS_9BwdParamsE:
	.zero		1192


//--------------------- .nv.constant0._ZN10layer_norm22ln_bwd_finalize_kernelINS_22Kernel_traits_finalizeILj768Ef6__halffS2_fjLb0ELj1024ELj4ENS_18Kernel_traits_baseILj768EfS2_fS2_fjLj1024EEEEELb0ELb1EEEvNS_9BwdParamsE --------------------------
	.section	.nv.constant0._ZN10layer_norm22ln_bwd_finalize_kernelINS_22Kernel_traits_finalizeILj768Ef6__halffS2_fjLb0ELj1024ELj4ENS_18Kernel_traits_baseILj768EfS2_fS2_fjLj1024EEEEELb0ELb1EEEvNS_9BwdParamsE,"a",@progbits
	.sectionflags	@""
	.align	4
.nv.constant0._ZN10layer_norm22ln_bwd_finalize_kernelINS_22Kernel_traits_finalizeILj768Ef6__halffS2_fjLb0ELj1024ELj4ENS_18Kernel_traits_baseILj768EfS2_fS2_fjLj1024EEEEELb0ELb1EEEvNS_9BwdParamsE:
	.zero		1192


//--------------------- .nv.constant0._ZN10layer_norm13ln_bwd_kernelINS_13Kernel_traitsIf6__halffS2_fjLj768ELj1ELj4ELj1ELj16ENS_18Kernel_traits_baseILj768EfS2_fS2_fjLj128EEEEELb1ELb0ELb1ELb1EEEvNS_9BwdParamsE --------------------------
	.section	.nv.constant0._ZN10layer_norm13ln_bwd_kernelINS_13Kernel_traitsIf6__halffS2_fjLj768ELj1ELj4ELj1ELj16ENS_18Kernel_traits_baseILj768EfS2_fS2_fjLj128EEEEELb1ELb0ELb1ELb1EEEvNS_9BwdParamsE,"a",@progbits
	.sectionflags	@""
	.align	4
.nv.constant0._ZN10layer_norm13ln_bwd_kernelINS_13Kernel_traitsIf6__halffS2_fjLj768ELj1ELj4ELj1ELj16ENS_18Kernel_traits_baseILj768EfS2_fS2_fjLj128EEEEELb1ELb0ELb1ELb1EEEvNS_9BwdParamsE:
	.zero		1192


//--------------------- .nv.constant0._ZN10layer_norm13ln_bwd_kernelINS_13Kernel_traitsIf6__halffS2_fjLj768ELj1ELj4ELj1ELj16ENS_18Kernel_traits_baseILj768EfS2_fS2_fjLj128EEEEELb1ELb1ELb0ELb0EEEvNS_9BwdParamsE --------------------------
	.section	.nv.constant0._ZN10layer_norm13ln_bwd_kernelINS_13Kernel_traitsIf6__halffS2_fjLj768ELj1ELj4ELj1ELj16ENS_18Kernel_traits_baseILj768EfS2_fS2_fjLj128EEEEELb1ELb1ELb0ELb0EEEvNS_9BwdParamsE,"a",@progbits
	.sectionflags	@""
	.align	4
.nv.constant0._ZN10layer_norm13ln_bwd_kernelINS_13Kernel_traitsIf6__halffS2_fjLj768ELj1ELj4ELj1ELj16ENS_18Kernel_traits_baseILj768EfS2_fS2_fjLj128EEEEELb1ELb1ELb0ELb0EEEvNS_9BwdParamsE:
	.zero		1192


//--------------------- .nv.constant0._ZN10layer_norm13ln_bwd_kernelINS_13Kernel_traitsIf6__halffS2_fjLj768ELj1ELj4ELj1ELj16ENS_18Kernel_traits_baseILj768EfS2_fS2_fjLj128EEEEELb1ELb1ELb0ELb1EEEvNS_9BwdParamsE --------------------------
	.section	.nv.constant0._ZN10layer_norm13ln_bwd_kernelINS_13Kernel_traitsIf6__halffS2_fjLj768ELj1ELj4ELj1ELj16ENS_18Kernel_traits_baseILj768EfS2_fS2_fjLj128EEEEELb1ELb1ELb0ELb1EEEvNS_9BwdParamsE,"a",@progbits
	.sectionflags	@""
	.align	4
.nv.constant0._ZN10layer_norm13ln_bwd_kernelINS_13Kernel_traitsIf6__halffS2_fjLj768ELj1ELj4ELj1ELj16ENS_18Kernel_traits_baseILj768EfS2_fS2_fjLj128EEEEELb1ELb1ELb0ELb1EEEvNS_9BwdParamsE:
	.zero		1192


//--------------------- .nv.constant0._ZN10layer_norm22ln_bwd_finalize_kernelINS_22Kernel_traits_finalizeILj768Ef6__halffS2_fjLb1ELj1024ELj4ENS_18Kernel_traits_baseILj768EfS2_fS2_fjLj1024EEEEELb1ELb0EEEvNS_9BwdParamsE --------------------------
	.section	.nv.constant0._ZN10layer_norm22ln_bwd_finalize_kernelINS_22Kernel_traits_finalizeILj768Ef6__halffS2_fjLb1ELj1024ELj4ENS_18Kernel_traits_baseILj768EfS2_fS2_fjLj1024EEEEELb1ELb0EEEvNS_9BwdParamsE,"a",@progbits
	.sectionflags	@""
	.align	4
.nv.constant0._ZN10layer_norm22ln_bwd_finalize_kernelINS_22Kernel_traits_finalizeILj768Ef6__halffS2_fjLb1ELj1024ELj4ENS_18Kernel_traits_baseILj768EfS2_fS2_fjLj1024EEEEELb1ELb0EEEvNS_9BwdParamsE:
	.zero		1192


//--------------------- .nv.constant0._ZN10layer_norm13ln_bwd_kernelINS_13Kernel_traitsIf6__halffS2_fjLj768ELj1ELj4ELj1ELj16ENS_18Kernel_traits_baseILj768EfS2_fS2_fjLj128EEEEELb1ELb1ELb1ELb0EEEvNS_9BwdParamsE --------------------------
	.section	.nv.constant0._ZN10layer_norm13ln_bwd_kernelINS_13Kernel_traitsIf6__halffS2_fjLj768ELj1ELj4ELj1ELj16ENS_18Kernel_traits_baseILj768EfS2_fS2_fjLj128EEEEELb1ELb1ELb1ELb0EEEvNS_9BwdParamsE,"a",@progbits
	.sectionflags	@""
	.align	4
.nv.constant0._ZN10layer_norm13ln_bwd_kernelINS_13Kernel_traitsIf6__halffS2_fjLj768ELj1ELj4ELj1ELj16ENS_18Kernel_traits_baseILj768EfS2_fS2_fjLj128EEEEELb1ELb1ELb1ELb0EEEvNS_9BwdParamsE:
	.zero		1192


//--------------------- .nv.constant0._ZN10layer_norm22ln_bwd_finalize_kernelINS_22Kernel_traits_finalizeILj768Ef6__halffS2_fjLb1ELj1024ELj4ENS_18Kernel_traits_baseILj768EfS2_fS2_fjLj1024EEEEELb1ELb1EEEvNS_9BwdParamsE --------------------------
	.section	.nv.constant0._ZN10layer_norm22ln_bwd_finalize_kernelINS_22Kernel_traits_finalizeILj768Ef6__halffS2_fjLb1ELj1024ELj4ENS_18Kernel_traits_baseILj768EfS2_fS2_fjLj1024EEEEELb1ELb1EEEvNS_9BwdParamsE,"a",@progbits
	.sectionflags	@""
	.align	4
.nv.constant0._ZN10layer_norm22ln_bwd_finalize_kernelINS_22Kernel_traits_finalizeILj768Ef6__halffS2_fjLb1ELj1024ELj4ENS_18Kernel_traits_baseILj768EfS2_fS2_fjLj1024EEEEELb1ELb1EEEvNS_9BwdParamsE:
	.zero		1192


//--------------------- .nv.constant0._ZN10layer_norm13ln_bwd_kernelINS_13Kernel_traitsIf6__halffS2_fjLj768ELj1ELj4ELj1ELj16ENS_18Kernel_traits_baseILj768EfS2_fS2_fjLj128EEEEELb1ELb1ELb1ELb1EEEvNS_9BwdParamsE --------------------------
	.section	.nv.constant0._ZN10layer_norm13ln_bwd_kernelINS_13Kernel_traitsIf6__halffS2_fjLj768ELj1ELj4ELj1ELj16ENS_18Kernel_traits_baseILj768EfS2_fS2_fjLj128EEEEELb1ELb1ELb1ELb1EEEvNS_9BwdParamsE,"a",@progbits
	.sectionflags	@""
	.align	4
.nv.constant0._ZN10layer_norm13ln_bwd_kernelINS_13Kernel_traitsIf6__halffS2_fjLj768ELj1ELj4ELj1ELj16ENS_18Kernel_traits_baseILj768EfS2_fS2_fjLj128EEEEELb1ELb1ELb1ELb1EEEvNS_9BwdParamsE:
	.zero		1192


//--------------------- .nv.constant0._ZN10layer_norm13ln_bwd_kernelINS_13Kernel_traitsI6__halfffffjLj768ELj1ELj4ELj1ELj16ENS_18Kernel_traits_baseILj768ES2_ffffjLj128EEEEELb0ELb0ELb0ELb0EEEvNS_9BwdParamsE --------------------------
	.section	.nv.constant0._ZN10layer_norm13ln_bwd_kernelINS_13Kernel_traitsI6__halfffffjLj768ELj1ELj4ELj1ELj16ENS_18Kernel_traits_baseILj768ES2_ffffjLj128EEEEELb0ELb0ELb0ELb0EEEvNS_9BwdParamsE,"a",@progbits
	.sectionflags	@""
	.align	4
.nv.constant0._ZN10layer_norm13ln_bwd_kernelINS_13Kernel_traitsI6__halfffffjLj768ELj1ELj4ELj1ELj16ENS_18Kernel_traits_baseILj768ES2_ffffjLj128EEEEELb0ELb0ELb0ELb0EEEvNS_9BwdParamsE:
	.zero		1192


//--------------------- .nv.constant0._ZN10layer_norm13ln_bwd_kernelINS_13Kernel_traitsI6__halfffffjLj768ELj1ELj4ELj1ELj16ENS_18Kernel_traits_baseILj768ES2_ffffjLj128EEEEELb0ELb0ELb0ELb1EEEvNS_9BwdParamsE --------------------------
	.section	.nv.constant0._ZN10layer_norm13ln_bwd_kernelINS_13Kernel_traitsI6__halfffffjLj768ELj1ELj4ELj1ELj16ENS_18Kernel_traits_baseILj768ES2_ffffjLj128EEEEELb0ELb0ELb0ELb1EEEvNS_9BwdParamsE,"a",@progbits
	.sectionflags	@""
	.align	4
.nv.constant0._ZN10layer_norm13ln_bwd_kernelINS_13Kernel_traitsI6__halfffffjLj768ELj1ELj4ELj1ELj16ENS_18Kernel_traits_baseILj768ES2_ffffjLj128EEEEELb0ELb0ELb0ELb1EEEvNS_9BwdParamsE:
	.zero		1192


//--------------------- .nv.constant0._ZN10layer_norm13ln_bwd_kernelINS_13Kernel_traitsI6__halfffffjLj768ELj1ELj4ELj1ELj16ENS_18Kernel_traits_baseILj768ES2_ffffjLj128EEEEELb0ELb0ELb1ELb0EEEvNS_9BwdParamsE --------------------------
	.section	.nv.constant0._ZN10layer_norm13ln_bwd_kernelINS_13Kernel_traitsI6__halfffffjLj768ELj1ELj4ELj1ELj16ENS_18Kernel_traits_baseILj768ES2_ffffjLj128EEEEELb0ELb0ELb1ELb0EEEvNS_9BwdParamsE,"a",@progbits
	.sectionflags	@""
	.align	4
.nv.constant0._ZN10layer_norm13ln_bwd_kernelINS_13Kernel_traitsI6__halfffffjLj768ELj1ELj4ELj1ELj16ENS_18Kernel_traits_baseILj768ES2_ffffjLj128EEEEELb0ELb0ELb1ELb0EEEvNS_9BwdParamsE:
	.zero		1192


//--------------------- .nv.constant0._ZN10layer_norm13ln_bwd_kernelINS_13Kernel_traitsI6__halfffffjLj768ELj1ELj4ELj1ELj16ENS_18Kernel_traits_baseILj768ES2_ffffjLj128EEEEELb0ELb0ELb1ELb1EEEvNS_9BwdParamsE --------------------------
	.section	.nv.constant0._ZN10layer_norm13ln_bwd_kernelINS_13Kernel_traitsI6__halfffffjLj768ELj1ELj4ELj1ELj16ENS_18Kernel_traits_baseILj768ES2_ffffjLj128EEEEELb0ELb0ELb1ELb1EEEvNS_9BwdParamsE,"a",@progbits
	.sectionflags	@""
	.align	4
.nv.constant0._ZN10layer_norm13ln_bwd_kernelINS_13Kernel_traitsI6__halfffffjLj768ELj1ELj4ELj1ELj16ENS_18Kernel_traits_baseILj768ES2_ffffjLj128EEEEELb0ELb0ELb1ELb1EEEvNS_9BwdParamsE:
	.zero		1192


//--------------------- .nv.constant0._ZN10layer_norm13ln_bwd_kernelINS_13Kernel_traitsI6__halfffffjLj768ELj1ELj4ELj1ELj16ENS_18Kernel_traits_baseILj768ES2_ffffjLj128EEEEELb0ELb1ELb0ELb0EEEvNS_9BwdParamsE --------------------------
	.section	.nv.constant0._ZN10layer_norm13ln_bwd_kernelINS_13Kernel_traitsI6__halfffffjLj768ELj1ELj4ELj1ELj16ENS_18Kernel_traits_baseILj768ES2_ffffjLj128EEEEELb0ELb1ELb0ELb0EEEvNS_9BwdParamsE,"a",@progbits
	.sectionflags	@""
	.align	4
.nv.constant0._ZN10layer_norm13ln_bwd_kernelINS_13Kernel_traitsI6__halfffffjLj768ELj1ELj4ELj1ELj16ENS_18Kernel_traits_baseILj768ES2_ffffjLj128EEEEELb0ELb1ELb0ELb0EEEvNS_9BwdParamsE:
	.zero		1192


//--------------------- .nv.constant0._ZN10layer_norm13ln_bwd_kernelINS_13Kernel_traitsI6__halfffffjLj768ELj1ELj4ELj1ELj16ENS_18Kernel_traits_baseILj768ES2_ffffjLj128EEEEELb0ELb1ELb0ELb1EEEvNS_9BwdParamsE --------------------------
	.section	.nv.constant0._ZN10layer_norm13ln_bwd_kernelINS_13Kernel_traitsI6__halfffffjLj768ELj1ELj4ELj1ELj16ENS_18Kernel_traits_baseILj768ES2_ffffjLj128EEEEELb0ELb1ELb0ELb1EEEvNS_9BwdParamsE,"a",@progbits
	.sectionflags	@""
	.align	4
.nv.constant0._ZN10layer_norm13ln_bwd_kernelINS_13Kernel_traitsI6__halfffffjLj768ELj1ELj4ELj1ELj16ENS_18Kernel_traits_baseILj768ES2_ffffjLj128EEEEELb0ELb1ELb0ELb1EEEvNS_9BwdParamsE:
	.zero		1192


//--------------------- .nv.constant0._ZN10layer_norm13ln_bwd_kernelINS_13Kernel_traitsI6__halfffffjLj768ELj1ELj4ELj1ELj16ENS_18Kernel_traits_baseILj768ES2_ffffjLj128EEEEELb0ELb1ELb1ELb0EEEvNS_9BwdParamsE --------------------------
	.section	.nv.constant0._ZN10layer_norm13ln_bwd_kernelINS_13Kernel_traitsI6__halfffffjLj768ELj1ELj4ELj1ELj16ENS_18Kernel_traits_baseILj768ES2_ffffjLj128EEEEELb0ELb1ELb1ELb0EEEvNS_9BwdParamsE,"a",@progbits
	.sectionflags	@""
	.align	4
.nv.constant0._ZN10layer_norm13ln_bwd_kernelINS_13Kernel_traitsI6__halfffffjLj768ELj1ELj4ELj1ELj16ENS_18Kernel_traits_baseILj768ES2_ffffjLj128EEEEELb0ELb1ELb1ELb0EEEvNS_9BwdParamsE:
	.zero		1192


//--------------------- .nv.constant0._ZN10layer_norm13ln_bwd_kernelINS_13Kernel_traitsI6__halfffffjLj768ELj1ELj4ELj1ELj16ENS_18Kernel_traits_baseILj768ES2_ffffjLj128EEEEELb0ELb1ELb1ELb1EEEvNS_9BwdParamsE --------------------------
	.section	.nv.constant0._ZN10layer_norm13ln_bwd_kernelINS_13Kernel_traitsI6__halfffffjLj768ELj1ELj4ELj1ELj16ENS_18Kernel_traits_baseILj768ES2_ffffjLj128EEEEELb0ELb1ELb1ELb1EEEvNS_9BwdParamsE,"a",@progbits
	.sectionflags	@""
	.align	4
.nv.constant0._ZN10layer_norm13ln_bwd_kernelINS_13Kernel_traitsI6__halfffffjLj768ELj1ELj4ELj1ELj16ENS_18Kernel_traits_baseILj768ES2_ffffjLj128EEEEELb0ELb1ELb1ELb1EEEvNS_9BwdParamsE:
	.zero		1192


//--------------------- .nv.constant0._ZN10layer_norm13ln_bwd_kernelINS_13Kernel_traitsI6__halfffffjLj768ELj1ELj4ELj1ELj16ENS_18Kernel_traits_baseILj768ES2_ffffjLj128EEEEELb1ELb0ELb0ELb0EEEvNS_9BwdParamsE --------------------------
	.section	.nv.constant0._ZN10layer_norm13ln_bwd_kernelINS_13Kernel_traitsI6__halfffffjLj768ELj1ELj4ELj1ELj16ENS_18Kernel_traits_baseILj768ES2_ffffjLj128EEEEELb1ELb0ELb0ELb0EEEvNS_9BwdParamsE,"a",@progbits
	.sectionflags	@""
	.align	4
.nv.constant0._ZN10layer_norm13ln_bwd_kernelINS_13Kernel_traitsI6__halfffffjLj768ELj1ELj4ELj1ELj16ENS_18Kernel_traits_baseILj768ES2_ffffjLj128EEEEELb1ELb0ELb0ELb0EEEvNS_9BwdParamsE:
	.zero		1192


//--------------------- .nv.constant0._ZN10layer_norm13ln_bwd_kernelINS_13Kernel_traitsI6__halfffffjLj768ELj1ELj4ELj1ELj16ENS_18Kernel_traits_baseILj768ES2_ffffjLj128EEEEELb1ELb0ELb0ELb1EEEvNS_9BwdParamsE --------------------------
	.section	.nv.constant0._ZN10layer_norm13ln_bwd_kernelINS_13Kernel_traitsI6__halfffffjLj768ELj1ELj4ELj1ELj16ENS_18Kernel_traits_baseILj768ES2_ffffjLj128EEEEELb1ELb0ELb0ELb1EEEvNS_9BwdParamsE,"a",@progbits
	.sectionflags	@""
	.align	4
.nv.constant0._ZN10layer_norm13ln_bwd_kernelINS_13Kernel_traitsI6__halfffffjLj768ELj1ELj4ELj1ELj16ENS_18Kernel_traits_baseILj768ES2_ffffjLj128EEEEELb1ELb0ELb0ELb1EEEvNS_9BwdParamsE:
	.zero		1192


//--------------------- .nv.constant0._ZN10layer_norm22ln_bwd_finalize_kernelINS_22Kernel_traits_finalizeILj768E6__halfffffjLb0ELj1024ELj4ENS_18Kernel_traits_baseILj768ES2_ffffjLj1024EEEEELb0ELb0EEEvNS_9BwdParamsE --------------------------
	.section	.nv.constant0._ZN10layer_norm22ln_bwd_finalize_kernelINS_22Kernel_traits_finalizeILj768E6__halfffffjLb0ELj1024ELj4ENS_18Kernel_traits_baseILj768ES2_ffffjLj1024EEEEELb0ELb0EEEvNS_9BwdParamsE,"a",@progbits
	.sectionflags	@""
	.align	4
.nv.constant0._ZN10layer_norm22ln_bwd_finalize_kernelINS_22Kernel_traits_finalizeILj768E6__halfffffjLb0ELj1024ELj4ENS_18Kernel_traits_baseILj768ES2_ffffjLj1024EEEEELb0ELb0EEEvNS_9BwdParamsE:
	.zero		1192


//--------------------- .nv.constant0._ZN10layer_norm13ln_bwd_kernelINS_13Kernel_traitsI6__halfffffjLj768ELj1ELj4ELj1ELj16ENS_18Kernel_traits_baseILj768ES2_ffffjLj128EEEEELb1ELb0ELb1ELb0EEEvNS_9BwdParamsE --------------------------
	.section	.nv.constant0._ZN10layer_norm13ln_bwd_kernelINS_13Kernel_traitsI6__halfffffjLj768ELj1ELj4ELj1ELj16ENS_18Kernel_traits_baseILj768ES2_ffffjLj128EEEEELb1ELb0ELb1ELb0EEEvNS_9BwdParamsE,"a",@progbits
	.sectionflags	@""
	.align	4
.nv.constant0._ZN10layer_norm13ln_bwd_kernelINS_13Kernel_traitsI6__halfffffjLj768ELj1ELj4ELj1ELj16ENS_18Kernel_traits_baseILj768ES2_ffffjLj128EEEEELb1ELb0ELb1ELb0EEEvNS_9BwdParamsE:
	.zero		1192


//--------------------- .nv.constant0._ZN10layer_norm22ln_bwd_finalize_kernelINS_22Kernel_traits_finalizeILj768E6__halfffffjLb0ELj1024ELj4ENS_18Kernel_traits_baseILj768ES2_ffffjLj1024EEEEELb0ELb1EEEvNS_9BwdParamsE --------------------------
	.section	.nv.constant0._ZN10layer_norm22ln_bwd_finalize_kernelINS_22Kernel_traits_finalizeILj768E6__halfffffjLb0ELj1024ELj4ENS_18Kernel_traits_baseILj768ES2_ffffjLj1024EEEEELb0ELb1EEEvNS_9BwdParamsE,"a",@progbits
	.sectionflags	@""
	.align	4
.nv.constant0._ZN10layer_norm22ln_bwd_finalize_kernelINS_22Kernel_traits_finalizeILj768E6__halfffffjLb0ELj1024ELj4ENS_18Kernel_traits_baseILj768ES2_ffffjLj1024EEEEELb0ELb1EEEvNS_9BwdParamsE:
	.zero		1192


//--------------------- .nv.constant0._ZN10layer_norm13ln_bwd_kernelINS_13Kernel_traitsI6__halfffffjLj768ELj1ELj4ELj1ELj16ENS_18Kernel_traits_baseILj768ES2_ffffjLj128EEEEELb1ELb0ELb1ELb1EEEvNS_9BwdParamsE --------------------------
	.section	.nv.constant0._ZN10layer_norm13ln_bwd_kernelINS_13Kernel_traitsI6__halfffffjLj768ELj1ELj4ELj1ELj16ENS_18Kernel_traits_baseILj768ES2_ffffjLj128EEEEELb1ELb0ELb1ELb1EEEvNS_9BwdParamsE,"a",@progbits
	.sectionflags	@""
	.align	4
.nv.constant0._ZN10layer_norm13ln_bwd_kernelINS_13Kernel_traitsI6__halfffffjLj768ELj1ELj4ELj1ELj16ENS_18Kernel_traits_baseILj768ES2_ffffjLj128EEEEELb1ELb0ELb1ELb1EEEvNS_9BwdParamsE:
	.zero		1192


//--------------------- .nv.constant0._ZN10layer_norm13ln_bwd_kernelINS_13Kernel_traitsI6__halfffffjLj768ELj1ELj4ELj1ELj16ENS_18Kernel_traits_baseILj768ES2_ffffjLj128EEEEELb1ELb1ELb0ELb0EEEvNS_9BwdParamsE --------------------------
	.section	.nv.constant0._ZN10layer_norm13ln_bwd_kernelINS_13Kernel_traitsI6__halfffffjLj768ELj1ELj4ELj1ELj16ENS_18Kernel_traits_baseILj768ES2_ffffjLj128EEEEELb1ELb1ELb0ELb0EEEvNS_9BwdParamsE,"a",@progbits
	.sectionflags	@""
	.align	4
.nv.constant0._ZN10layer_norm13ln_bwd_kernelINS_13Kernel_traitsI6__halfffffjLj768ELj1ELj4ELj1ELj16ENS_18Kernel_traits_baseILj768ES2_ffffjLj128EEEEELb1ELb1ELb0ELb0EEEvNS_9BwdParamsE:
	.zero		1192


//--------------------- .nv.constant0._ZN10layer_norm13ln_bwd_kernelINS_13Kernel_traitsI6__halfffffjLj768ELj1ELj4ELj1ELj16ENS_18Kernel_traits_baseILj768ES2_ffffjLj128EEEEELb1ELb1ELb0ELb1EEEvNS_9BwdParamsE --------------------------
	.section	.nv.constant0._ZN10layer_norm13ln_bwd_kernelINS_13Kernel_traitsI6__halfffffjLj768ELj1ELj4ELj1ELj16ENS_18Kernel_traits_baseILj768ES2_ffffjLj128EEEEELb1ELb1ELb0ELb1EEEvNS_9BwdParamsE,"a",@progbits
	.sectionflags	@""
	.align	4
.nv.constant0._ZN10layer_norm13ln_bwd_kernelINS_13Kernel_traitsI6__halfffffjLj768ELj1ELj4ELj1ELj16ENS_18Kernel_traits_baseILj768ES2_ffffjLj128EEEEELb1ELb1ELb0ELb1EEEvNS_9BwdParamsE:
	.zero		1192


//--------------------- .nv.constant0._ZN10layer_norm22ln_bwd_finalize_kernelINS_22Kernel_traits_finalizeILj768E6__halfffffjLb1ELj1024ELj4ENS_18Kernel_traits_baseILj768ES2_ffffjLj1024EEEEELb1ELb0EEEvNS_9BwdParamsE --------------------------
	.section	.nv.constant0._ZN10layer_norm22ln_bwd_finalize_kernelINS_22Kernel_traits_finalizeILj768E6__halfffffjLb1ELj1024ELj4ENS_18Kernel_traits_baseILj768ES2_ffffjLj1024EEEEELb1ELb0EEEvNS_9BwdParamsE,"a",@progbits
	.sectionflags	@""
	.align	4
.nv.constant0._ZN10layer_norm22ln_bwd_finalize_kernelINS_22Kernel_traits_finalizeILj768E6__halfffffjLb1ELj1024ELj4ENS_18Kernel_traits_baseILj768ES2_ffffjLj1024EEEEELb1ELb0EEEvNS_9BwdParamsE:
	.zero		1192


//--------------------- .nv.constant0._ZN10layer_norm13ln_bwd_kernelINS_13Kernel_traitsI6__halfffffjLj768ELj1ELj4ELj1ELj16ENS_18Kernel_traits_baseILj768ES2_ffffjLj128EEEEELb1ELb1ELb1ELb0EEEvNS_9BwdParamsE --------------------------
	.section	.nv.constant0._ZN10layer_norm13ln_bwd_kernelINS_13Kernel_traitsI6__halfffffjLj768ELj1ELj4ELj1ELj16ENS_18Kernel_traits_baseILj768ES2_ffffjLj128EEEEELb1ELb1ELb1ELb0EEEvNS_9BwdParamsE,"a",@progbits
	.sectionflags	@""
	.align	4
.nv.constant0._ZN10layer_norm13ln_bwd_kernelINS_13Kernel_traitsI6__halfffffjLj768ELj1ELj4ELj1ELj16ENS_18Kernel_traits_baseILj768ES2_ffffjLj128EEEEELb1ELb1ELb1ELb0EEEvNS_9BwdParamsE:
	.zero		1192


//--------------------- .nv.constant0._ZN10layer_norm22ln_bwd_finalize_kernelINS_22Kernel_traits_finalizeILj768E6__halfffffjLb1ELj1024ELj4ENS_18Kernel_traits_baseILj768ES2_ffffjLj1024EEEEELb1ELb1EEEvNS_9BwdParamsE --------------------------
	.section	.nv.constant0._ZN10layer_norm22ln_bwd_finalize_kernelINS_22Kernel_traits_finalizeILj768E6__halfffffjLb1ELj1024ELj4ENS_18Kernel_traits_baseILj768ES2_ffffjLj1024EEEEELb1ELb1EEEvNS_9BwdParamsE,"a",@progbits
	.sectionflags	@""
	.align	4
.nv.constant0._ZN10layer_norm22ln_bwd_finalize_kernelINS_22Kernel_traits_finalizeILj768E6__halfffffjLb1ELj1024ELj4ENS_18Kernel_traits_baseILj768ES2_ffffjLj1024EEEEELb1ELb1EEEvNS_9BwdParamsE:
	.zero		1192


//--------------------- .nv.constant0._ZN10layer_norm13ln_bwd_kernelINS_13Kernel_traitsI6__halfffffjLj768ELj1ELj4ELj1ELj16ENS_18Kernel_traits_baseILj768ES2_ffffjLj128EEEEELb1ELb1ELb1ELb1EEEvNS_9BwdParamsE --------------------------
	.section	.nv.constant0._ZN10layer_norm13ln_bwd_kernelINS_13Kernel_traitsI6__halfffffjLj768ELj1ELj4ELj1ELj16ENS_18Kernel_traits_baseILj768ES2_ffffjLj128EEEEELb1ELb1ELb1ELb1EEEvNS_9BwdParamsE,"a",@progbits
	.sectionflags	@""
	.align	4
.nv.constant0._ZN10layer_norm13ln_bwd_kernelINS_13Kernel_traitsI6__halfffffjLj768ELj1ELj4ELj1ELj16ENS_18Kernel_traits_baseILj768ES2_ffffjLj128EEEEELb1ELb1ELb1ELb1EEEvNS_9BwdParamsE:
	.zero		1192


//--------------------- .nv.constant0._ZN10layer_norm13ln_bwd_kernelINS_13Kernel_traitsIfffffjLj768ELj1ELj4ELj1ELj16ENS_18Kernel_traits_baseILj768EfffffjLj128EEEEELb0ELb0ELb0ELb0EEEvNS_9BwdParamsE --------------------------
	.section	.nv.constant0._ZN10layer_norm13ln_bwd_kernelINS_13Kernel_traitsIfffffjLj768ELj1ELj4ELj1ELj16ENS_18Kernel_traits_baseILj768EfffffjLj128EEEEELb0ELb0ELb0ELb0EEEvNS_9BwdParamsE,"a",@progbits
	.sectionflags	@""
	.align	4
.nv.constant0._ZN10layer_norm13ln_bwd_kernelINS_13Kernel_traitsIfffffjLj768ELj1ELj4ELj1ELj16ENS_18Kernel_traits_baseILj768EfffffjLj128EEEEELb0ELb0ELb0ELb0EEEvNS_9BwdParamsE:
	.zero		1192


//--------------------- .nv.constant0._ZN10layer_norm13ln_bwd_kernelINS_13Kernel_traitsIfffffjLj768ELj1ELj4ELj1ELj16ENS_18Kernel_traits_baseILj768EfffffjLj128EEEEELb0ELb0ELb0ELb1EEEvNS_9BwdParamsE --------------------------
	.section	.nv.constant0._ZN10layer_norm13ln_bwd_kernelINS_13Kernel_traitsIfffffjLj768ELj1ELj4ELj1ELj16ENS_18Kernel_traits_baseILj768EfffffjLj128EEEEELb0ELb0ELb0ELb1EEEvNS_9BwdParamsE,"a",@progbits
	.sectionflags	@""
	.align	4
.nv.constant0._ZN10layer_norm13ln_bwd_kernelINS_13Kernel_traitsIfffffjLj768ELj1ELj4ELj1ELj16ENS_18Kernel_traits_baseILj768EfffffjLj128EEEEELb0ELb0ELb0ELb1EEEvNS_9BwdParamsE:
	.zero		1192


//--------------------- .nv.constant0._ZN10layer_norm13ln_bwd_kernelINS_13Kernel_traitsIfffffjLj768ELj1ELj4ELj1ELj16ENS_18Kernel_traits_baseILj768EfffffjLj128EEEEELb0ELb0ELb1ELb0EEEvNS_9BwdParamsE --------------------------
	.section	.nv.constant0._ZN10layer_norm13ln_bwd_kernelINS_13Kernel_traitsIfffffjLj768ELj1ELj4ELj1ELj16ENS_18Kernel_traits_baseILj768EfffffjLj128EEEEELb0ELb0ELb1ELb0EEEvNS_9BwdParamsE,"a",@progbits
	.sectionflags	@""
	.align	4
.nv.constant0._ZN10layer_norm13ln_bwd_kernelINS_13Kernel_traitsIfffffjLj768ELj1ELj4ELj1ELj16ENS_18Kernel_traits_baseILj768EfffffjLj128EEEEELb0ELb0ELb1ELb0EEEvNS_9BwdParamsE:
	.zero		1192


//--------------------- .nv.constant0._ZN10layer_norm13ln_bwd_kernelINS_13Kernel_traitsIfffffjLj768ELj1ELj4ELj1ELj16ENS_18Kernel_traits_baseILj768EfffffjLj128EEEEELb0ELb0ELb1ELb1EEEvNS_9BwdParamsE --------------------------
	.section	.nv.constant0._ZN10layer_norm13ln_bwd_kernelINS_13Kernel_traitsIfffffjLj768ELj1ELj4ELj1ELj16ENS_18Kernel_traits_baseILj768EfffffjLj128EEEEELb0ELb0ELb1ELb1EEEvNS_9BwdParamsE,"a",@progbits
	.sectionflags	@""
	.align	4
.nv.constant0._ZN10layer_norm13ln_bwd_kernelINS_13Kernel_traitsIfffffjLj768ELj1ELj4ELj1ELj16ENS_18Kernel_traits_baseILj768EfffffjLj128EEEEELb0ELb0ELb1ELb1EEEvNS_9BwdParamsE:
	.zero		1192


//--------------------- .nv.constant0._ZN10layer_norm13ln_bwd_kernelINS_13Kernel_traitsIfffffjLj768ELj1ELj4ELj1ELj16ENS_18Kernel_traits_baseILj768EfffffjLj128EEEEELb0ELb1ELb0ELb0EEEvNS_9BwdParamsE --------------------------
	.section	.nv.constant0._ZN10layer_norm13ln_bwd_kernelINS_13Kernel_traitsIfffffjLj768ELj1ELj4ELj1ELj16ENS_18Kernel_traits_baseILj768EfffffjLj128EEEEELb0ELb1ELb0ELb0EEEvNS_9BwdParamsE,"a",@progbits
	.sectionflags	@""
	.align	4
.nv.constant0._ZN10layer_norm13ln_bwd_kernelINS_13Kernel_traitsIfffffjLj768ELj1ELj4ELj1ELj16ENS_18Kernel_traits_baseILj768EfffffjLj128EEEEELb0ELb1ELb0ELb0EEEvNS_9BwdParamsE:
	.zero		1192


//--------------------- .nv.constant0._ZN10layer_norm13ln_bwd_kernelINS_13Kernel_traitsIfffffjLj768ELj1ELj4ELj1ELj16ENS_18Kernel_traits_baseILj768EfffffjLj128EEEEELb0ELb1ELb0ELb1EEEvNS_9BwdParamsE --------------------------
	.section	.nv.constant0._ZN10layer_norm13ln_bwd_kernelINS_13Kernel_traitsIfffffjLj768ELj1ELj4ELj1ELj16ENS_18Kernel_traits_baseILj768EfffffjLj128EEEEELb0ELb1ELb0ELb1EEEvNS_9BwdParamsE,"a",@progbits
	.sectionflags	@""
	.align	4
.nv.constant0._ZN10layer_norm13ln_bwd_kernelINS_13Kernel_traitsIfffffjLj768ELj1ELj4ELj1ELj16ENS_18Kernel_traits_baseILj768EfffffjLj128EEEEELb0ELb1ELb0ELb1EEEvNS_9BwdParamsE:
	.zero		1192


//--------------------- .nv.constant0._ZN10layer_norm13ln_bwd_kernelINS_13Kernel_traitsIfffffjLj768ELj1ELj4ELj1ELj16ENS_18Kernel_traits_baseILj768EfffffjLj128EEEEELb0ELb1ELb1ELb0EEEvNS_9BwdParamsE --------------------------
	.section	.nv.constant0._ZN10layer_norm13ln_bwd_kernelINS_13Kernel_traitsIfffffjLj768ELj1ELj4ELj1ELj16ENS_18Kernel_traits_baseILj768EfffffjLj128EEEEELb0ELb1ELb1ELb0EEEvNS_9BwdParamsE,"a",@progbits
	.sectionflags	@""
	.align	4
.nv.constant0._ZN10layer_norm13ln_bwd_kernelINS_13Kernel_traitsIfffffjLj768ELj1ELj4ELj1ELj16ENS_18Kernel_traits_baseILj768EfffffjLj128EEEEELb0ELb1ELb1ELb0EEEvNS_9BwdParamsE:
	.zero		1192


//--------------------- .nv.constant0._ZN10layer_norm13ln_bwd_kernelINS_13Kernel_traitsIfffffjLj768ELj1ELj4ELj1ELj16ENS_18Kernel_traits_baseILj768EfffffjLj128EEEEELb0ELb1ELb1ELb1EEEvNS_9BwdParamsE --------------------------
	.section	.nv.constant0._ZN10layer_norm13ln_bwd_kernelINS_13Kernel_traitsIfffffjLj768ELj1ELj4ELj1ELj16ENS_18Kernel_traits_baseILj768EfffffjLj128EEEEELb0ELb1ELb1ELb1EEEvNS_9BwdParamsE,"a",@progbits
	.sectionflags	@""
	.align	4
.nv.constant0._ZN10layer_norm13ln_bwd_kernelINS_13Kernel_traitsIfffffjLj768ELj1ELj4ELj1ELj16ENS_18Kernel_traits_baseILj768EfffffjLj128EEEEELb0ELb1ELb1ELb1EEEvNS_9BwdParamsE:
	.zero		1192


//--------------------- .nv.constant0._ZN10layer_norm13ln_bwd_kernelINS_13Kernel_traitsIfffffjLj768ELj1ELj4ELj1ELj16ENS_18Kernel_traits_baseILj768EfffffjLj128EEEEELb1ELb0ELb0ELb0EEEvNS_9BwdParamsE --------------------------
	.section	.nv.constant0._ZN10layer_norm13ln_bwd_kernelINS_13Kernel_traitsIfffffjLj768ELj1ELj4ELj1ELj16ENS_18Kernel_traits_baseILj768EfffffjLj128EEEEELb1ELb0ELb0ELb0EEEvNS_9BwdParamsE,"a",@progbits
	.sectionflags	@""
	.align	4
.nv.constant0._ZN10layer_norm13ln_bwd_kernelINS_13Kernel_traitsIfffffjLj768ELj1ELj4ELj1ELj16ENS_18Kernel_traits_baseILj768EfffffjLj128EEEEELb1ELb0ELb0ELb0EEEvNS_9BwdParamsE:
	.zero		1192


//--------------------- .nv.constant0._ZN10layer_norm13ln_bwd_kernelINS_13Kernel_traitsIfffffjLj768ELj1ELj4ELj1ELj16ENS_18Kernel_traits_baseILj768EfffffjLj128EEEEELb1ELb0ELb0ELb1EEEvNS_9BwdParamsE --------------------------
	.section	.nv.constant0._ZN10layer_norm13ln_bwd_kernelINS_13Kernel_traitsIfffffjLj768ELj1ELj4ELj1ELj16ENS_18Kernel_traits_baseILj768EfffffjLj128EEEEELb1ELb0ELb0ELb1EEEvNS_9BwdParamsE,"a",@progbits
	.sectionflags	@""
	.align	4
.nv.constant0._ZN10layer_norm13ln_bwd_kernelINS_13Kernel_traitsIfffffjLj768ELj1ELj4ELj1ELj16ENS_18Kernel_traits_baseILj768EfffffjLj128EEEEELb1ELb0ELb0ELb1EEEvNS_9BwdParamsE:
	.zero		1192


//--------------------- .nv.constant0._ZN10layer_norm22ln_bwd_finalize_kernelINS_22Kernel_traits_finalizeILj768EfffffjLb0ELj1024ELj4ENS_18Kernel_traits_baseILj768EfffffjLj1024EEEEELb0ELb0EEEvNS_9BwdParamsE --------------------------
	.section	.nv.constant0._ZN10layer_norm22ln_bwd_finalize_kernelINS_22Kernel_traits_finalizeILj768EfffffjLb0ELj1024ELj4ENS_18Kernel_traits_baseILj768EfffffjLj1024EEEEELb0ELb0EEEvNS_9BwdParamsE,"a",@progbits
	.sectionflags	@""
	.align	4
.nv.constant0._ZN10layer_norm22ln_bwd_finalize_kernelINS_22Kernel_traits_finalizeILj768EfffffjLb0ELj1024ELj4ENS_18Kernel_traits_baseILj768EfffffjLj1024EEEEELb0ELb0EEEvNS_9BwdParamsE:
	.zero		1192


//--------------------- .nv.constant0._ZN10layer_norm13ln_bwd_kernelINS_13Kernel_traitsIfffffjLj768ELj1ELj4ELj1ELj16ENS_18Kernel_traits_baseILj768EfffffjLj128EEEEELb1ELb0ELb1ELb0EEEvNS_9BwdParamsE --------------------------
	.section	.nv.constant0._ZN10layer_norm13ln_bwd_kernelINS_13Kernel_traitsIfffffjLj768ELj1ELj4ELj1ELj16ENS_18Kernel_traits_baseILj768EfffffjLj128EEEEELb1ELb0ELb1ELb0EEEvNS_9BwdParamsE,"a",@progbits
	.sectionflags	@""
	.align	4
.nv.constant0._ZN10layer_norm13ln_bwd_kernelINS_13Kernel_traitsIfffffjLj768ELj1ELj4ELj1ELj16ENS_18Kernel_traits_baseILj768EfffffjLj128EEEEELb1ELb0ELb1ELb0EEEvNS_9BwdParamsE:
	.zero		1192


//--------------------- .nv.constant0._ZN10layer_norm22ln_bwd_finalize_kernelINS_22Kernel_traits_finalizeILj768EfffffjLb0ELj1024ELj4ENS_18Kernel_traits_baseILj768EfffffjLj1024EEEEELb0ELb1EEEvNS_9BwdParamsE --------------------------
	.section	.nv.constant0._ZN10layer_norm22ln_bwd_finalize_kernelINS_22Kernel_traits_finalizeILj768EfffffjLb0ELj1024ELj4ENS_18Kernel_traits_baseILj768EfffffjLj1024EEEEELb0ELb1EEEvNS_9BwdParamsE,"a",@progbits
	.sectionflags	@""
	.align	4
.nv.constant0._ZN10layer_norm22ln_bwd_finalize_kernelINS_22Kernel_traits_finalizeILj768EfffffjLb0ELj1024ELj4ENS_18Kernel_traits_baseILj768EfffffjLj1024EEEEELb0ELb1EEEvNS_9BwdParamsE:
	.zero		1192


//--------------------- .nv.constant0._ZN10layer_norm13ln_bwd_kernelINS_13Kernel_traitsIfffffjLj768ELj1ELj4ELj1ELj16ENS_18Kernel_traits_baseILj768EfffffjLj128EEEEELb1ELb0ELb1ELb1EEEvNS_9BwdParamsE --------------------------
	.section	.nv.constant0._ZN10layer_norm13ln_bwd_kernelINS_13Kernel_traitsIfffffjLj768ELj1ELj4ELj1ELj16ENS_18Kernel_traits_baseILj768EfffffjLj128EEEEELb1ELb0ELb1ELb1EEEvNS_9BwdParamsE,"a",@progbits
	.sectionflags	@""
	.align	4
.nv.constant0._ZN10layer_norm13ln_bwd_kernelINS_13Kernel_traitsIfffffjLj768ELj1ELj4ELj1ELj16ENS_18Kernel_traits_baseILj768EfffffjLj128EEEEELb1ELb0ELb1ELb1EEEvNS_9BwdParamsE:
	.zero		1192


//--------------------- .nv.constant0._ZN10layer_norm13ln_bwd_kernelINS_13Kernel_traitsIfffffjLj768ELj1ELj4ELj1ELj16ENS_18Kernel_traits_baseILj768EfffffjLj128EEEEELb1ELb1ELb0ELb0EEEvNS_9BwdParamsE --------------------------
	.section	.nv.constant0._ZN10layer_norm13ln_bwd_kernelINS_13Kernel_traitsIfffffjLj768ELj1ELj4ELj1ELj16ENS_18Kernel_traits_baseILj768EfffffjLj128EEEEELb1ELb1ELb0ELb0EEEvNS_9BwdParamsE,"a",@progbits
	.sectionflags	@""
	.align	4
.nv.constant0._ZN10layer_norm13ln_bwd_kernelINS_13Kernel_traitsIfffffjLj768ELj1ELj4ELj1ELj16ENS_18Kernel_traits_baseILj768EfffffjLj128EEEEELb1ELb1ELb0ELb0EEEvNS_9BwdParamsE:
	.zero		1192


//--------------------- .nv.constant0._ZN10layer_norm13ln_bwd_kernelINS_13Kernel_traitsIfffffjLj768ELj1ELj4ELj1ELj16ENS_18Kernel_traits_baseILj768EfffffjLj128EEEEELb1ELb1ELb0ELb1EEEvNS_9BwdParamsE --------------------------
	.section	.nv.constant0._ZN10layer_norm13ln_bwd_kernelINS_13Kernel_traitsIfffffjLj768ELj1ELj4ELj1ELj16ENS_18Kernel_traits_baseILj768EfffffjLj128EEEEELb1ELb1ELb0ELb1EEEvNS_9BwdParamsE,"a",@progbits
	.sectionflags	@""
	.align	4
.nv.constant0._ZN10layer_norm13ln_bwd_kernelINS_13Kernel_traitsIfffffjLj768ELj1ELj4ELj1ELj16ENS_18Kernel_traits_baseILj768EfffffjLj128EEEEELb1ELb1ELb0ELb1EEEvNS_9BwdParamsE:
	.zero		1192


//--------------------- .nv.constant0._ZN10layer_norm22ln_bwd_finalize_kernelINS_22Kernel_traits_finalizeILj768EfffffjLb1ELj1024ELj4ENS_18Kernel_traits_baseILj768EfffffjLj1024EEEEELb1ELb0EEEvNS_9BwdParamsE --------------------------
	.section	.nv.constant0._ZN10layer_norm22ln_bwd_finalize_kernelINS_22Kernel_traits_finalizeILj768EfffffjLb1ELj1024ELj4ENS_18Kernel_traits_baseILj768EfffffjLj1024EEEEELb1ELb0EEEvNS_9BwdParamsE,"a",@progbits
	.sectionflags	@""
	.align	4
.nv.constant0._ZN10layer_norm22ln_bwd_finalize_kernelINS_22Kernel_traits_finalizeILj768EfffffjLb1ELj1024ELj4ENS_18Kernel_traits_baseILj768EfffffjLj1024EEEEELb1ELb0EEEvNS_9BwdParamsE:
	.zero		1192


//--------------------- .nv.constant0._ZN10layer_norm13ln_bwd_kernelINS_13Kernel_traitsIfffffjLj768ELj1ELj4ELj1ELj16ENS_18Kernel_traits_baseILj768EfffffjLj128EEEEELb1ELb1ELb1ELb0EEEvNS_9BwdParamsE --------------------------
	.section	.nv.constant0._ZN10layer_norm13ln_bwd_kernelINS_13Kernel_traitsIfffffjLj768ELj1ELj4ELj1ELj16ENS_18Kernel_traits_baseILj768EfffffjLj128EEEEELb1ELb1ELb1ELb0EEEvNS_9BwdParamsE,"a",@progbits
	.sectionflags	@""
	.align	4
.nv.constant0._ZN10layer_norm13ln_bwd_kernelINS_13Kernel_traitsIfffffjLj768ELj1ELj4ELj1ELj16ENS_18Kernel_traits_baseILj768EfffffjLj128EEEEELb1ELb1ELb1ELb0EEEvNS_9BwdParamsE:
	.zero		1192


//--------------------- .nv.constant0._ZN10layer_norm22ln_bwd_finalize_kernelINS_22Kernel_traits_finalizeILj768EfffffjLb1ELj1024ELj4ENS_18Kernel_traits_baseILj768EfffffjLj1024EEEEELb1ELb1EEEvNS_9BwdParamsE --------------------------
	.section	.nv.constant0._ZN10layer_norm22ln_bwd_finalize_kernelINS_22Kernel_traits_finalizeILj768EfffffjLb1ELj1024ELj4ENS_18Kernel_traits_baseILj768EfffffjLj1024EEEEELb1ELb1EEEvNS_9BwdParamsE,"a",@progbits
	.sectionflags	@""
	.align	4
.nv.constant0._ZN10layer_norm22ln_bwd_finalize_kernelINS_22Kernel_traits_finalizeILj768EfffffjLb1ELj1024ELj4ENS_18Kernel_traits_baseILj768EfffffjLj1024EEEEELb1ELb1EEEvNS_9BwdParamsE:
	.zero		1192


//--------------------- .nv.constant0._ZN10layer_norm13ln_bwd_kernelINS_13Kernel_traitsIfffffjLj768ELj1ELj4ELj1ELj16ENS_18Kernel_traits_baseILj768EfffffjLj128EEEEELb1ELb1ELb1ELb1EEEvNS_9BwdParamsE --------------------------
	.section	.nv.constant0._ZN10layer_norm13ln_bwd_kernelINS_13Kernel_traitsIfffffjLj768ELj1ELj4ELj1ELj16ENS_18Kernel_traits_baseILj768EfffffjLj128EEEEELb1ELb1ELb1ELb1EEEvNS_9BwdParamsE,"a",@progbits
	.sectionflags	@""
	.align	4
.nv.constant0._ZN10layer_norm13ln_bwd_kernelINS_13Kernel_traitsIfffffjLj768ELj1ELj4ELj1ELj16ENS_18Kernel_traits_baseILj768EfffffjLj128EEEEELb1ELb1ELb1ELb1EEEvNS_9BwdParamsE:
	.zero		1192


//--------------------- SYMBOLS --------------------------

	.type		.nv.reservedSmem.offset0,@object
	.size		.nv.reservedSmem.offset0,0x4
	.type		.nv.reservedSmem.cap,@object
	.size		.nv.reservedSmem.cap,0x4
